	.target	sm_90a

	.elftype	@"ET_EXEC"


//--------------------- .note.nv.tkinfo           --------------------------
	.section	.note.nv.tkinfo,"",@"SHT_NOTE"
	.sectionflags	@"SHF_NOTE_NV_TKINFO"
	.tkinfo
        /*0018*/ 	.word	0x00000002
        /*0030*/ 	.string	""
        /*0030*/ 	.string	"ptxas"
        /*0030*/ 	.string	"Cuda compilation tools, release 13.0, V13.0.88"
        /*0030*/ 	.string	"Build cuda_13.0.r13.0/compiler.36424714_0"
        /*0030*/ 	.string	"-arch sm_90a -m 64 "



//--------------------- .note.nv.cuinfo           --------------------------
	.section	.note.nv.cuinfo,"",@"SHT_NOTE"
	.sectionflags	@"SHF_NOTE_NV_CUINFO"
        /*0018*/ 	.short	0x0002
        /*001a*/ 	.short	0x005a
        /*001c*/ 	.short	0x0082
	.zero		2


//--------------------- .nv.info                  --------------------------
	.section	.nv.info,"",@"SHT_CUDA_INFO"
	.align	4


	//----- nvinfo : EIATTR_REGCOUNT
	.align		4
        /*0000*/ 	.byte	0x04, 0x2f
        /*0002*/ 	.short	(.L_12 - .L_11)
	.align		4
.L_11:
        /*0004*/ 	.word	index@(_ZN5flash16flash_fwd_kernelI23Flash_fwd_kernel_traitsILi256ELi128ELi64ELi8ELb0ELb0EN7cutlass6half_tE19Flash_kernel_traitsILi256ELi128ELi64ELi8ES3_EELb0ELb0ELb1ELb1ELb0ELb0ELb1ELb0EEEvNS_16Flash_fwd_paramsE)
        /*0008*/ 	.word	0x000000ff


	//----- nvinfo : EIATTR_FRAME_SIZE
	.align		4
.L_12:
        /*000c*/ 	.byte	0x04, 0x11
        /*000e*/ 	.short	(.L_14 - .L_13)
	.align		4
.L_13:
        /*0010*/ 	.word	index@(_ZN5flash16flash_fwd_kernelI23Flash_fwd_kernel_traitsILi256ELi128ELi64ELi8ELb0ELb0EN7cutlass6half_tE19Flash_kernel_traitsILi256ELi128ELi64ELi8ES3_EELb0ELb0ELb1ELb1ELb0ELb0ELb1ELb0EEEvNS_16Flash_fwd_paramsE)
        /*0014*/ 	.word	0x00000088


	//----- nvinfo : EIATTR_REGCOUNT
	.align		4
.L_14:
        /*0018*/ 	.byte	0x04, 0x2f
        /*001a*/ 	.short	(.L_16 - .L_15)
	.align		4
.L_15:
        /*001c*/ 	.word	index@(_ZN5flash16flash_fwd_kernelI23Flash_fwd_kernel_traitsILi256ELi128ELi64ELi8ELb0ELb0EN7cutlass6half_tE19Flash_kernel_traitsILi256ELi128ELi64ELi8ES3_EELb1ELb0ELb1ELb1ELb0ELb0ELb0ELb1EEEvNS_16Flash_fwd_paramsE)
        /*0020*/ 	.word	0x000000ff


	//----- nvinfo : EIATTR_FRAME_SIZE
	.align		4
.L_16:
        /*0024*/ 	.byte	0x04, 0x11
        /*0026*/ 	.short	(.L_18 - .L_17)
	.align		4
.L_17:
        /*0028*/ 	.word	index@($_ZN5flash16flash_fwd_kernelI23Flash_fwd_kernel_traitsILi256ELi128ELi64ELi8ELb0ELb0EN7cutlass6half_tE19Flash_kernel_traitsILi256ELi128ELi64ELi8ES3_EELb1ELb0ELb1ELb1ELb0ELb0ELb0ELb1EEEvNS_16Flash_fwd_paramsE$_ZN5flash22compute_attn_1rowblockI23Flash_fwd_kernel_traitsILi256ELi128ELi64ELi8ELb0ELb0EN7cutlass6half_tE19Flash_kernel_traitsILi256ELi128ELi64ELi8ES3_EELb1ELb0ELb1ELb1ELb0ELb0ELb0ELb1ENS_16Flash_fwd_paramsEEEvRKT8_iii)
        /*002c*/ 	.word	0x00000218


	//----- nvinfo : EIATTR_FRAME_SIZE
	.align		4
.L_18:
        /*0030*/ 	.byte	0x04, 0x11
        /*0032*/ 	.short	(.L_20 - .L_19)
	.align		4
.L_19:
        /*0034*/ 	.word	index@(_ZN5flash16flash_fwd_kernelI23Flash_fwd_kernel_traitsILi256ELi128ELi64ELi8ELb0ELb0EN7cutlass6half_tE19Flash_kernel_traitsILi256ELi128ELi64ELi8ES3_EELb1ELb0ELb1ELb1ELb0ELb0ELb0ELb1EEEvNS_16Flash_fwd_paramsE)
        /*0038*/ 	.word	0x00000218


	//----- nvinfo : EIATTR_REGCOUNT
	.align		4
.L_20:
        /*003c*/ 	.byte	0x04, 0x2f
        /*003e*/ 	.short	(.L_22 - .L_21)
	.align		4
.L_21:
        /*0040*/ 	.word	index@(_ZN5flash16flash_fwd_kernelI23Flash_fwd_kernel_traitsILi256ELi128ELi64ELi8ELb0ELb0EN7cutlass6half_tE19Flash_kernel_traitsILi256ELi128ELi64ELi8ES3_EELb0ELb0ELb1ELb0ELb0ELb0ELb1ELb0EEEvNS_16Flash_fwd_paramsE)
        /*0044*/ 	.word	0x000000ff


	//----- nvinfo : EIATTR_FRAME_SIZE
	.align		4
.L_22:
        /*0048*/ 	.byte	0x04, 0x11
        /*004a*/ 	.short	(.L_24 - .L_23)
	.align		4
.L_23:
        /*004c*/ 	.word	index@(_ZN5flash16flash_fwd_kernelI23Flash_fwd_kernel_traitsILi256ELi128ELi64ELi8ELb0ELb0EN7cutlass6half_tE19Flash_kernel_traitsILi256ELi128ELi64ELi8ES3_EELb0ELb0ELb1ELb0ELb0ELb0ELb1ELb0EEEvNS_16Flash_fwd_paramsE)
        /*0050*/ 	.word	0x00000020


	//----- nvinfo : EIATTR_REGCOUNT
	.align		4
.L_24:
        /*0054*/ 	.byte	0x04, 0x2f
        /*0056*/ 	.short	(.L_26 - .L_25)
	.align		4
.L_25:
        /*0058*/ 	.word	index@(_ZN5flash16flash_fwd_kernelI23Flash_fwd_kernel_traitsILi256ELi128ELi64ELi8ELb0ELb0EN7cutlass6half_tE19Flash_kernel_traitsILi256ELi128ELi64ELi8ES3_EELb1ELb0ELb1ELb0ELb0ELb0ELb0ELb1EEEvNS_16Flash_fwd_paramsE)
        /*005c*/ 	.word	0x000000ff


	//----- nvinfo : EIATTR_FRAME_SIZE
	.align		4
.L_26:
        /*0060*/ 	.byte	0x04, 0x11
        /*0062*/ 	.short	(.L_28 - .L_27)
	.align		4
.L_27:
        /*0064*/ 	.word	index@(_ZN5flash16flash_fwd_kernelI23Flash_fwd_kernel_traitsILi256ELi128ELi64ELi8ELb0ELb0EN7cutlass6half_tE19Flash_kernel_traitsILi256ELi128ELi64ELi8ES3_EELb1ELb0ELb1ELb0ELb0ELb0ELb0ELb1EEEvNS_16Flash_fwd_paramsE)
        /*0068*/ 	.word	0x000001a8


	//----- nvinfo : EIATTR_REGCOUNT
	.align		4
.L_28:
        /*006c*/ 	.byte	0x04, 0x2f
        /*006e*/ 	.short	(.L_30 - .L_29)
	.align		4
.L_29:
        /*0070*/ 	.word	index@(_ZN5flash16flash_fwd_kernelI23Flash_fwd_kernel_traitsILi256ELi128ELi64ELi8ELb0ELb0EN7cutlass6half_tE19Flash_kernel_traitsILi256ELi128ELi64ELi8ES3_EELb1ELb0ELb1ELb1ELb0ELb0ELb0ELb0EEEvNS_16Flash_fwd_paramsE)
        /*0074*/ 	.word	0x000000ff


	//----- nvinfo : EIATTR_FRAME_SIZE
	.align		4
.L_30:
        /*0078*/ 	.byte	0x04, 0x11
        /*007a*/ 	.short	(.L_32 - .L_31)
	.align		4
.L_31:
        /*007c*/ 	.word	index@(_ZN5flash16flash_fwd_kernelI23Flash_fwd_kernel_traitsILi256ELi128ELi64ELi8ELb0ELb0EN7cutlass6half_tE19Flash_kernel_traitsILi256ELi128ELi64ELi8ES3_EELb1ELb0ELb1ELb1ELb0ELb0ELb0ELb0EEEvNS_16Flash_fwd_paramsE)
        /*0080*/ 	.word	0x00000068


	//----- nvinfo : EIATTR_REGCOUNT
	.align		4
.L_32:
        /*0084*/ 	.byte	0x04, 0x2f
        /*0086*/ 	.short	(.L_34 - .L_33)
	.align		4
.L_33:
        /*0088*/ 	.word	index@(_ZN5flash16flash_fwd_kernelI23Flash_fwd_kernel_traitsILi256ELi128ELi64ELi8ELb0ELb0EN7cutlass6half_tE19Flash_kernel_traitsILi256ELi128ELi64ELi8ES3_EELb0ELb0ELb1ELb0ELb0ELb1ELb1ELb0EEEvNS_16Flash_fwd_paramsE)
        /*008c*/ 	.word	0x000000ff


	//----- nvinfo : EIATTR_FRAME_SIZE
	.align		4
.L_34:
        /*0090*/ 	.byte	0x04, 0x11
        /*0092*/ 	.short	(.L_36 - .L_35)
	.align		4
.L_35:
        /*0094*/ 	.word	index@(_ZN5flash16flash_fwd_kernelI23Flash_fwd_kernel_traitsILi256ELi128ELi64ELi8ELb0ELb0EN7cutlass6half_tE19Flash_kernel_traitsILi256ELi128ELi64ELi8ES3_EELb0ELb0ELb1ELb0ELb0ELb1ELb1ELb0EEEvNS_16Flash_fwd_paramsE)
        /*0098*/ 	.word	0x00000000


	//----- nvinfo : EIATTR_REGCOUNT
	.align		4
.L_36:
        /*009c*/ 	.byte	0x04, 0x2f
        /*009e*/ 	.short	(.L_38 - .L_37)
	.align		4
.L_37:
        /*00a0*/ 	.word	index@(_ZN5flash16flash_fwd_kernelI23Flash_fwd_kernel_traitsILi256ELi128ELi64ELi8ELb0ELb0EN7cutlass6half_tE19Flash_kernel_traitsILi256ELi128ELi64ELi8ES3_EELb1ELb0ELb1ELb0ELb0ELb1ELb0ELb0EEEvNS_16Flash_fwd_paramsE)
        /*00a4*/ 	.word	0x000000ff


	//----- nvinfo : EIATTR_FRAME_SIZE
	.align		4
.L_38:
        /*00a8*/ 	.byte	0x04, 0x11
        /*00aa*/ 	.short	(.L_40 - .L_39)
	.align		4
.L_39:
        /*00ac*/ 	.word	index@(_ZN5flash16flash_fwd_kernelI23Flash_fwd_kernel_traitsILi256ELi128ELi64ELi8ELb0ELb0EN7cutlass6half_tE19Flash_kernel_traitsILi256ELi128ELi64ELi8ES3_EELb1ELb0ELb1ELb0ELb0ELb1ELb0ELb0EEEvNS_16Flash_fwd_paramsE)
        /*00b0*/ 	.word	0x00000018


	//----- nvinfo : EIATTR_REGCOUNT
	.align		4
.L_40:
        /*00b4*/ 	.byte	0x04, 0x2f
        /*00b6*/ 	.short	(.L_42 - .L_41)
	.align		4
.L_41:
        /*00b8*/ 	.word	index@(_ZN5flash16flash_fwd_kernelI23Flash_fwd_kernel_traitsILi256ELi128ELi64ELi8ELb0ELb0EN7cutlass6half_tE19Flash_kernel_traitsILi256ELi128ELi64ELi8ES3_EELb0ELb0ELb0ELb1ELb0ELb0ELb1ELb0EEEvNS_16Flash_fwd_paramsE)
        /*00bc*/ 	.word	0x000000ff


	//----- nvinfo : EIATTR_FRAME_SIZE
	.align		4
.L_42:
        /*00c0*/ 	.byte	0x04, 0x11
        /*00c2*/ 	.short	(.L_44 - .L_43)
	.align		4
.L_43:
        /*00c4*/ 	.word	index@(_ZN5flash16flash_fwd_kernelI23Flash_fwd_kernel_traitsILi256ELi128ELi64ELi8ELb0ELb0EN7cutlass6half_tE19Flash_kernel_traitsILi256ELi128ELi64ELi8ES3_EELb0ELb0ELb0ELb1ELb0ELb0ELb1ELb0EEEvNS_16Flash_fwd_paramsE)
        /*00c8*/ 	.word	0x00000030


	//----- nvinfo : EIATTR_REGCOUNT
	.align		4
.L_44:
        /*00cc*/ 	.byte	0x04, 0x2f
        /*00ce*/ 	.short	(.L_46 - .L_45)
	.align		4
.L_45:
        /*00d0*/ 	.word	index@(_ZN5flash16flash_fwd_kernelI23Flash_fwd_kernel_traitsILi256ELi128ELi64ELi8ELb0ELb0EN7cutlass6half_tE19Flash_kernel_traitsILi256ELi128ELi64ELi8ES3_EELb1ELb0ELb0ELb1ELb0ELb0ELb0ELb1EEEvNS_16Flash_fwd_paramsE)
        /*00d4*/ 	.word	0x000000ff


	//----- nvinfo : EIATTR_FRAME_SIZE
	.align		4
.L_46:
        /*00d8*/ 	.byte	0x04, 0x11
        /*00da*/ 	.short	(.L_48 - .L_47)
	.align		4
.L_47:
        /*00dc*/ 	.word	index@(_ZN5flash16flash_fwd_kernelI23Flash_fwd_kernel_traitsILi256ELi128ELi64ELi8ELb0ELb0EN7cutlass6half_tE19Flash_kernel_traitsILi256ELi128ELi64ELi8ES3_EELb1ELb0ELb0ELb1ELb0ELb0ELb0ELb1EEEvNS_16Flash_fwd_paramsE)
        /*00e0*/ 	.word	0x000000e0


	//----- nvinfo : EIATTR_REGCOUNT
	.align		4
.L_48:
        /*00e4*/ 	.byte	0x04, 0x2f
        /*00e6*/ 	.short	(.L_50 - .L_49)
	.align		4
.L_49:
        /*00e8*/ 	.word	index@(_ZN5flash16flash_fwd_kernelI23Flash_fwd_kernel_traitsILi256ELi128ELi64ELi8ELb0ELb0EN7cutlass6half_tE19Flash_kernel_traitsILi256ELi128ELi64ELi8ES3_EELb0ELb0ELb0ELb0ELb0ELb0ELb1ELb0EEEvNS_16Flash_fwd_paramsE)
        /*00ec*/ 	.word	0x000000ff


	//----- nvinfo : EIATTR_FRAME_SIZE
	.align		4
.L_50:
        /*00f0*/ 	.byte	0x04, 0x11
        /*00f2*/ 	.short	(.L_52 - .L_51)
	.align		4
.L_51:
        /*00f4*/ 	.word	index@(_ZN5flash16flash_fwd_kernelI23Flash_fwd_kernel_traitsILi256ELi128ELi64ELi8ELb0ELb0EN7cutlass6half_tE19Flash_kernel_traitsILi256ELi128ELi64ELi8ES3_EELb0ELb0ELb0ELb0ELb0ELb0ELb1ELb0EEEvNS_16Flash_fwd_paramsE)
        /*00f8*/ 	.word	0x00000028


	//----- nvinfo : EIATTR_REGCOUNT
	.align		4
.L_52:
        /*00fc*/ 	.byte	0x04, 0x2f
        /*00fe*/ 	.short	(.L_54 - .L_53)
	.align		4
.L_53:
        /*0100*/ 	.word	index@(_ZN5flash16flash_fwd_kernelI23Flash_fwd_kernel_traitsILi256ELi128ELi64ELi8ELb0ELb0EN7cutlass6half_tE19Flash_kernel_traitsILi256ELi128ELi64ELi8ES3_EELb1ELb0ELb0ELb0ELb0ELb0ELb0ELb1EEEvNS_16Flash_fwd_paramsE)
        /*0104*/ 	.word	0x000000ff


	//----- nvinfo : EIATTR_FRAME_SIZE
	.align		4
.L_54:
        /*0108*/ 	.byte	0x04, 0x11
        /*010a*/ 	.short	(.L_56 - .L_55)
	.align		4
.L_55:
        /*010c*/ 	.word	index@(_ZN5flash16flash_fwd_kernelI23Flash_fwd_kernel_traitsILi256ELi128ELi64ELi8ELb0ELb0EN7cutlass6half_tE19Flash_kernel_traitsILi256ELi128ELi64ELi8ES3_EELb1ELb0ELb0ELb0ELb0ELb0ELb0ELb1EEEvNS_16Flash_fwd_paramsE)
        /*0110*/ 	.word	0x000000e8


	//----- nvinfo : EIATTR_REGCOUNT
	.align		4
.L_56:
        /*0114*/ 	.byte	0x04, 0x2f
        /*0116*/ 	.short	(.L_58 - .L_57)
	.align		4
.L_57:
        /*0118*/ 	.word	index@(_ZN5flash16flash_fwd_kernelI23Flash_fwd_kernel_traitsILi256ELi128ELi64ELi8ELb0ELb0EN7cutlass6half_tE19Flash_kernel_traitsILi256ELi128ELi64ELi8ES3_EELb1ELb0ELb0ELb1ELb0ELb0ELb0ELb0EEEvNS_16Flash_fwd_paramsE)
        /*011c*/ 	.word	0x000000ff


	//----- nvinfo : EIATTR_FRAME_SIZE
	.align		4
.L_58:
        /*0120*/ 	.byte	0x04, 0x11
        /*0122*/ 	.short	(.L_60 - .L_59)
	.align		4
.L_59:
        /*0124*/ 	.word	index@(_ZN5flash16flash_fwd_kernelI23Flash_fwd_kernel_traitsILi256ELi128ELi64ELi8ELb0ELb0EN7cutlass6half_tE19Flash_kernel_traitsILi256ELi128ELi64ELi8ES3_EELb1ELb0ELb0ELb1ELb0ELb0ELb0ELb0EEEvNS_16Flash_fwd_paramsE)
        /*0128*/ 	.word	0x00000010


	//----- nvinfo : EIATTR_REGCOUNT
	.align		4
.L_60:
        /*012c*/ 	.byte	0x04, 0x2f
        /*012e*/ 	.short	(.L_62 - .L_61)
	.align		4
.L_61:
        /*0130*/ 	.word	index@(_ZN5flash16flash_fwd_kernelI23Flash_fwd_kernel_traitsILi256ELi128ELi64ELi8ELb0ELb0EN7cutlass6half_tE19Flash_kernel_traitsILi256ELi128ELi64ELi8ES3_EELb0ELb0ELb0ELb0ELb0ELb1ELb1ELb0EEEvNS_16Flash_fwd_paramsE)
        /*0134*/ 	.word	0x000000ff


	//----- nvinfo : EIATTR_FRAME_SIZE
	.align		4
.L_62:
        /*0138*/ 	.byte	0x04, 0x11
        /*013a*/ 	.short	(.L_64 - .L_63)
	.align		4
.L_63:
        /*013c*/ 	.word	index@(_ZN5flash16flash_fwd_kernelI23Flash_fwd_kernel_traitsILi256ELi128ELi64ELi8ELb0ELb0EN7cutlass6half_tE19Flash_kernel_traitsILi256ELi128ELi64ELi8ES3_EELb0ELb0ELb0ELb0ELb0ELb1ELb1ELb0EEEvNS_16Flash_fwd_paramsE)
        /*0140*/ 	.word	0x00000000


	//----- nvinfo : EIATTR_REGCOUNT
	.align		4
.L_64:
        /*0144*/ 	.byte	0x04, 0x2f
        /*0146*/ 	.short	(.L_66 - .L_65)
	.align		4
.L_65:
        /*0148*/ 	.word	index@(_ZN5flash16flash_fwd_kernelI23Flash_fwd_kernel_traitsILi256ELi128ELi64ELi8ELb0ELb0EN7cutlass6half_tE19Flash_kernel_traitsILi256ELi128ELi64ELi8ES3_EELb1ELb0ELb0ELb0ELb0ELb1ELb0ELb0EEEvNS_16Flash_fwd_paramsE)
        /*014c*/ 	.word	0x000000fe


	//----- nvinfo : EIATTR_FRAME_SIZE
	.align		4
.L_66:
        /*0150*/ 	.byte	0x04, 0x11
        /*0152*/ 	.short	(.L_68 - .L_67)
	.align		4
.L_67:
        /*0154*/ 	.word	index@(_ZN5flash16flash_fwd_kernelI23Flash_fwd_kernel_traitsILi256ELi128ELi64ELi8ELb0ELb0EN7cutlass6half_tE19Flash_kernel_traitsILi256ELi128ELi64ELi8ES3_EELb1ELb0ELb0ELb0ELb0ELb1ELb0ELb0EEEvNS_16Flash_fwd_paramsE)
        /*0158*/ 	.word	0x00000000


	//----- nvinfo : EIATTR_REGCOUNT
	.align		4
.L_68:
        /*015c*/ 	.byte	0x04, 0x2f
        /*015e*/ 	.short	(.L_70 - .L_69)
	.align		4
.L_69:
        /*0160*/ 	.word	index@(_ZN5flash16flash_fwd_kernelI23Flash_fwd_kernel_traitsILi256ELi128ELi64ELi8ELb0ELb0EN7cutlass6half_tE19Flash_kernel_traitsILi256ELi128ELi64ELi8ES3_EELb1ELb0ELb1ELb0ELb0ELb0ELb0ELb0EEEvNS_16Flash_fwd_paramsE)
        /*0164*/ 	.word	0x000000ff


	//----- nvinfo : EIATTR_FRAME_SIZE
	.align		4
.L_70:
        /*0168*/ 	.byte	0x04, 0x11
        /*016a*/ 	.short	(.L_72 - .L_71)
	.align		4
.L_71:
        /*016c*/ 	.word	index@(_ZN5flash16flash_fwd_kernelI23Flash_fwd_kernel_traitsILi256ELi128ELi64ELi8ELb0ELb0EN7cutlass6half_tE19Flash_kernel_traitsILi256ELi128ELi64ELi8ES3_EELb1ELb0ELb1ELb0ELb0ELb0ELb0ELb0EEEvNS_16Flash_fwd_paramsE)
        /*0170*/ 	.word	0x00000048


	//----- nvinfo : EIATTR_REGCOUNT
	.align		4
.L_72:
        /*0174*/ 	.byte	0x04, 0x2f
        /*0176*/ 	.short	(.L_74 - .L_73)
	.align		4
.L_73:
        /*0178*/ 	.word	index@(_ZN5flash16flash_fwd_kernelI23Flash_fwd_kernel_traitsILi256ELi128ELi64ELi8ELb0ELb0EN7cutlass6half_tE19Flash_kernel_traitsILi256ELi128ELi64ELi8ES3_EELb1ELb0ELb0ELb0ELb0ELb0ELb0ELb0EEEvNS_16Flash_fwd_paramsE)
        /*017c*/ 	.word	0x000000ff


	//----- nvinfo : EIATTR_FRAME_SIZE
	.align		4
.L_74:
        /*0180*/ 	.byte	0x04, 0x11
        /*0182*/ 	.short	(.L_76 - .L_75)
	.align		4
.L_75:
        /*0184*/ 	.word	index@(_ZN5flash16flash_fwd_kernelI23Flash_fwd_kernel_traitsILi256ELi128ELi64ELi8ELb0ELb0EN7cutlass6half_tE19Flash_kernel_traitsILi256ELi128ELi64ELi8ES3_EELb1ELb0ELb0ELb0ELb0ELb0ELb0ELb0EEEvNS_16Flash_fwd_paramsE)
        /*0188*/ 	.word	0x00000028


	//----- nvinfo : EIATTR_REGCOUNT
	.align		4
.L_76:
        /*018c*/ 	.byte	0x04, 0x2f
        /*018e*/ 	.short	(.L_78 - .L_77)
	.align		4
.L_77:
        /*0190*/ 	.word	index@(_ZN5flash16flash_fwd_kernelI23Flash_fwd_kernel_traitsILi256ELi64ELi64ELi4ELb0ELb0EN7cutlass6half_tE19Flash_kernel_traitsILi256ELi64ELi64ELi4ES3_EELb0ELb0ELb1ELb1ELb0ELb0ELb1ELb0EEEvNS_16Flash_fwd_paramsE)
        /*0194*/ 	.word	0x000000ff


	//----- nvinfo : EIATTR_FRAME_SIZE
	.align		4
.L_78:
        /*0198*/ 	.byte	0x04, 0x11
        /*019a*/ 	.short	(.L_80 - .L_79)
	.align		4
.L_79:
        /*019c*/ 	.word	index@(_ZN5flash16flash_fwd_kernelI23Flash_fwd_kernel_traitsILi256ELi64ELi64ELi4ELb0ELb0EN7cutlass6half_tE19Flash_kernel_traitsILi256ELi64ELi64ELi4ES3_EELb0ELb0ELb1ELb1ELb0ELb0ELb1ELb0EEEvNS_16Flash_fwd_paramsE)
        /*01a0*/ 	.word	0x00000048


	//----- nvinfo : EIATTR_REGCOUNT
	.align		4
.L_80:
        /*01a4*/ 	.byte	0x04, 0x2f
        /*01a6*/ 	.short	(.L_82 - .L_81)
	.align		4
.L_81:
        /*01a8*/ 	.word	index@(_ZN5flash16flash_fwd_kernelI23Flash_fwd_kernel_traitsILi256ELi64ELi64ELi4ELb0ELb0EN7cutlass6half_tE19Flash_kernel_traitsILi256ELi64ELi64ELi4ES3_EELb1ELb0ELb1ELb1ELb0ELb0ELb0ELb1EEEvNS_16Flash_fwd_paramsE)
        /*01ac*/ 	.word	0x000000ff


	//----- nvinfo : EIATTR_FRAME_SIZE
	.align		4
.L_82:
        /*01b0*/ 	.byte	0x04, 0x11
        /*01b2*/ 	.short	(.L_84 - .L_83)
	.align		4
.L_83:
        /*01b4*/ 	.word	index@(_ZN5flash16flash_fwd_kernelI23Flash_fwd_kernel_traitsILi256ELi64ELi64ELi4ELb0ELb0EN7cutlass6half_tE19Flash_kernel_traitsILi256ELi64ELi64ELi4ES3_EELb1ELb0ELb1ELb1ELb0ELb0ELb0ELb1EEEvNS_16Flash_fwd_paramsE)
        /*01b8*/ 	.word	0x000001b0


	//----- nvinfo : EIATTR_REGCOUNT
	.align		4
.L_84:
        /*01bc*/ 	.byte	0x04, 0x2f
        /*01be*/ 	.short	(.L_86 - .L_85)
	.align		4
.L_85:
        /*01c0*/ 	.word	index@(_ZN5flash16flash_fwd_kernelI23Flash_fwd_kernel_traitsILi256ELi64ELi64ELi4ELb0ELb0EN7cutlass6half_tE19Flash_kernel_traitsILi256ELi64ELi64ELi4ES3_EELb0ELb0ELb1ELb0ELb0ELb0ELb1ELb0EEEvNS_16Flash_fwd_paramsE)
        /*01c4*/ 	.word	0x000000ff


	//----- nvinfo : EIATTR_FRAME_SIZE
	.align		4
.L_86:
        /*01c8*/ 	.byte	0x04, 0x11
        /*01ca*/ 	.short	(.L_88 - .L_87)
	.align		4
.L_87:
        /*01cc*/ 	.word	index@(_ZN5flash16flash_fwd_kernelI23Flash_fwd_kernel_traitsILi256ELi64ELi64ELi4ELb0ELb0EN7cutlass6half_tE19Flash_kernel_traitsILi256ELi64ELi64ELi4ES3_EELb0ELb0ELb1ELb0ELb0ELb0ELb1ELb0EEEvNS_16Flash_fwd_paramsE)
        /*01d0*/ 	.word	0x000000c8


	//----- nvinfo : EIATTR_REGCOUNT
	.align		4
.L_88:
        /*01d4*/ 	.byte	0x04, 0x2f
        /*01d6*/ 	.short	(.L_90 - .L_89)
	.align		4
.L_89:
        /*01d8*/ 	.word	index@(_ZN5flash16flash_fwd_kernelI23Flash_fwd_kernel_traitsILi256ELi64ELi64ELi4ELb0ELb0EN7cutlass6half_tE19Flash_kernel_traitsILi256ELi64ELi64ELi4ES3_EELb1ELb0ELb1ELb0ELb0ELb0ELb0ELb1EEEvNS_16Flash_fwd_paramsE)
        /*01dc*/ 	.word	0x000000ff


	//----- nvinfo : EIATTR_FRAME_SIZE
	.align		4
.L_90:
        /*01e0*/ 	.byte	0x04, 0x11
        /*01e2*/ 	.short	(.L_92 - .L_91)
	.align		4
.L_91:
        /*01e4*/ 	.word	index@(_ZN5flash16flash_fwd_kernelI23Flash_fwd_kernel_traitsILi256ELi64ELi64ELi4ELb0ELb0EN7cutlass6half_tE19Flash_kernel_traitsILi256ELi64ELi64ELi4ES3_EELb1ELb0ELb1ELb0ELb0ELb0ELb0ELb1EEEvNS_16Flash_fwd_paramsE)
        /*01e8*/ 	.word	0x00000168


	//----- nvinfo : EIATTR_REGCOUNT
	.align		4
.L_92:
        /*01ec*/ 	.byte	0x04, 0x2f
        /*01ee*/ 	.short	(.L_94 - .L_93)
	.align		4
.L_93:
        /*01f0*/ 	.word	index@(_ZN5flash16flash_fwd_kernelI23Flash_fwd_kernel_traitsILi256ELi64ELi64ELi4ELb0ELb0EN7cutlass6half_tE19Flash_kernel_traitsILi256ELi64ELi64ELi4ES3_EELb1ELb0ELb1ELb1ELb0ELb0ELb0ELb0EEEvNS_16Flash_fwd_paramsE)
        /*01f4*/ 	.word	0x000000ff


	//----- nvinfo : EIATTR_FRAME_SIZE
	.align		4
.L_94:
        /*01f8*/ 	.byte	0x04, 0x11
        /*01fa*/ 	.short	(.L_96 - .L_95)
	.align		4
.L_95:
        /*01fc*/ 	.word	index@(_ZN5flash16flash_fwd_kernelI23Flash_fwd_kernel_traitsILi256ELi64ELi64ELi4ELb0ELb0EN7cutlass6half_tE19Flash_kernel_traitsILi256ELi64ELi64ELi4ES3_EELb1ELb0ELb1ELb1ELb0ELb0ELb0ELb0EEEvNS_16Flash_fwd_paramsE)
        /*0200*/ 	.word	0x000000d8


	//----- nvinfo : EIATTR_REGCOUNT
	.align		4
.L_96:
        /*0204*/ 	.byte	0x04, 0x2f
        /*0206*/ 	.short	(.L_98 - .L_97)
	.align		4
.L_97:
        /*0208*/ 	.word	index@(_ZN5flash16flash_fwd_kernelI23Flash_fwd_kernel_traitsILi256ELi64ELi64ELi4ELb0ELb0EN7cutlass6half_tE19Flash_kernel_traitsILi256ELi64ELi64ELi4ES3_EELb0ELb0ELb1ELb0ELb0ELb1ELb1ELb0EEEvNS_16Flash_fwd_paramsE)
        /*020c*/ 	.word	0x000000ff


	//----- nvinfo : EIATTR_FRAME_SIZE
	.align		4
.L_98:
        /*0210*/ 	.byte	0x04, 0x11
        /*0212*/ 	.short	(.L_100 - .L_99)
	.align		4
.L_99:
        /*0214*/ 	.word	index@(_ZN5flash16flash_fwd_kernelI23Flash_fwd_kernel_traitsILi256ELi64ELi64ELi4ELb0ELb0EN7cutlass6half_tE19Flash_kernel_traitsILi256ELi64ELi64ELi4ES3_EELb0ELb0ELb1ELb0ELb0ELb1ELb1ELb0EEEvNS_16Flash_fwd_paramsE)
        /*0218*/ 	.word	0x00000000


	//----- nvinfo : EIATTR_REGCOUNT
	.align		4
.L_100:
        /*021c*/ 	.byte	0x04, 0x2f
        /*021e*/ 	.short	(.L_102 - .L_101)
	.align		4
.L_101:
        /*0220*/ 	.word	index@(_ZN5flash16flash_fwd_kernelI23Flash_fwd_kernel_traitsILi256ELi64ELi64ELi4ELb0ELb0EN7cutlass6half_tE19Flash_kernel_traitsILi256ELi64ELi64ELi4ES3_EELb1ELb0ELb1ELb0ELb0ELb1ELb0ELb0EEEvNS_16Flash_fwd_paramsE)
        /*0224*/ 	.word	0x000000ff


	//----- nvinfo : EIATTR_FRAME_SIZE
	.align		4
.L_102:
        /*0228*/ 	.byte	0x04, 0x11
        /*022a*/ 	.short	(.L_104 - .L_103)
	.align		4
.L_103:
        /*022c*/ 	.word	index@(_ZN5flash16flash_fwd_kernelI23Flash_fwd_kernel_traitsILi256ELi64ELi64ELi4ELb0ELb0EN7cutlass6half_tE19Flash_kernel_traitsILi256ELi64ELi64ELi4ES3_EELb1ELb0ELb1ELb0ELb0ELb1ELb0ELb0EEEvNS_16Flash_fwd_paramsE)
        /*0230*/ 	.word	0x00000008


	//----- nvinfo : EIATTR_REGCOUNT
	.align		4
.L_104:
        /*0234*/ 	.byte	0x04, 0x2f
        /*0236*/ 	.short	(.L_106 - .L_105)
	.align		4
.L_105:
        /*0238*/ 	.word	index@(_ZN5flash16flash_fwd_kernelI23Flash_fwd_kernel_traitsILi256ELi64ELi64ELi4ELb0ELb0EN7cutlass6half_tE19Flash_kernel_traitsILi256ELi64ELi64ELi4ES3_EELb0ELb0ELb0ELb1ELb0ELb0ELb1ELb0EEEvNS_16Flash_fwd_paramsE)
        /*023c*/ 	.word	0x000000ff


	//----- nvinfo : EIATTR_FRAME_SIZE
	.align		4
.L_106:
        /*0240*/ 	.byte	0x04, 0x11
        /*0242*/ 	.short	(.L_108 - .L_107)
	.align		4
.L_107:
        /*0244*/ 	.word	index@(_ZN5flash16flash_fwd_kernelI23Flash_fwd_kernel_traitsILi256ELi64ELi64ELi4ELb0ELb0EN7cutlass6half_tE19Flash_kernel_traitsILi256ELi64ELi64ELi4ES3_EELb0ELb0ELb0ELb1ELb0ELb0ELb1ELb0EEEvNS_16Flash_fwd_paramsE)
        /*0248*/ 	.word	0x00000040


	//----- nvinfo : EIATTR_REGCOUNT
	.align		4
.L_108:
        /*024c*/ 	.byte	0x04, 0x2f
        /*024e*/ 	.short	(.L_110 - .L_109)
	.align		4
.L_109:
        /*0250*/ 	.word	index@(_ZN5flash16flash_fwd_kernelI23Flash_fwd_kernel_traitsILi256ELi64ELi64ELi4ELb0ELb0EN7cutlass6half_tE19Flash_kernel_traitsILi256ELi64ELi64ELi4ES3_EELb1ELb0ELb0ELb1ELb0ELb0ELb0ELb1EEEvNS_16Flash_fwd_paramsE)
        /*0254*/ 	.word	0x000000ff


	//----- nvinfo : EIATTR_FRAME_SIZE
	.align		4
.L_110:
        /*0258*/ 	.byte	0x04, 0x11
        /*025a*/ 	.short	(.L_112 - .L_111)
	.align		4
.L_111:
        /*025c*/ 	.word	index@(_ZN5flash16flash_fwd_kernelI23Flash_fwd_kernel_traitsILi256ELi64ELi64ELi4ELb0ELb0EN7cutlass6half_tE19Flash_kernel_traitsILi256ELi64ELi64ELi4ES3_EELb1ELb0ELb0ELb1ELb0ELb0ELb0ELb1EEEvNS_16Flash_fwd_paramsE)
        /*0260*/ 	.word	0x00000118


	//----- nvinfo : EIATTR_REGCOUNT
	.align		4
.L_112:
        /*0264*/ 	.byte	0x04, 0x2f
        /*0266*/ 	.short	(.L_114 - .L_113)
	.align		4
.L_113:
        /*0268*/ 	.word	index@(_ZN5flash16flash_fwd_kernelI23Flash_fwd_kernel_traitsILi256ELi64ELi64ELi4ELb0ELb0EN7cutlass6half_tE19Flash_kernel_traitsILi256ELi64ELi64ELi4ES3_EELb0ELb0ELb0ELb0ELb0ELb0ELb1ELb0EEEvNS_16Flash_fwd_paramsE)
        /*026c*/ 	.word	0x000000ff


	//----- nvinfo : EIATTR_FRAME_SIZE
	.align		4
.L_114:
        /*0270*/ 	.byte	0x04, 0x11
        /*0272*/ 	.short	(.L_116 - .L_115)
	.align		4
.L_115:
        /*0274*/ 	.word	index@(_ZN5flash16flash_fwd_kernelI23Flash_fwd_kernel_traitsILi256ELi64ELi64ELi4ELb0ELb0EN7cutlass6half_tE19Flash_kernel_traitsILi256ELi64ELi64ELi4ES3_EELb0ELb0ELb0ELb0ELb0ELb0ELb1ELb0EEEvNS_16Flash_fwd_paramsE)
        /*0278*/ 	.word	0x00000068


	//----- nvinfo : EIATTR_REGCOUNT
	.align		4
.L_116:
        /*027c*/ 	.byte	0x04, 0x2f
        /*027e*/ 	.short	(.L_118 - .L_117)
	.align		4
.L_117:
        /*0280*/ 	.word	index@(_ZN5flash16flash_fwd_kernelI23Flash_fwd_kernel_traitsILi256ELi64ELi64ELi4ELb0ELb0EN7cutlass6half_tE19Flash_kernel_traitsILi256ELi64ELi64ELi4ES3_EELb1ELb0ELb0ELb0ELb0ELb0ELb0ELb1EEEvNS_16Flash_fwd_paramsE)
        /*0284*/ 	.word	0x000000ff


	//----- nvinfo : EIATTR_FRAME_SIZE
	.align		4
.L_118:
        /*0288*/ 	.byte	0x04, 0x11
        /*028a*/ 	.short	(.L_120 - .L_119)
	.align		4
.L_119:
        /*028c*/ 	.word	index@(_ZN5flash16flash_fwd_kernelI23Flash_fwd_kernel_traitsILi256ELi64ELi64ELi4ELb0ELb0EN7cutlass6half_tE19Flash_kernel_traitsILi256ELi64ELi64ELi4ES3_EELb1ELb0ELb0ELb0ELb0ELb0ELb0ELb1EEEvNS_16Flash_fwd_paramsE)
        /*0290*/ 	.word	0x000000d0


	//----- nvinfo : EIATTR_REGCOUNT
	.align		4
.L_120:
        /*0294*/ 	.byte	0x04, 0x2f
        /*0296*/ 	.short	(.L_122 - .L_121)
	.align		4
.L_121:
        /*0298*/ 	.word	index@(_ZN5flash16flash_fwd_kernelI23Flash_fwd_kernel_traitsILi256ELi64ELi64ELi4ELb0ELb0EN7cutlass6half_tE19Flash_kernel_traitsILi256ELi64ELi64ELi4ES3_EELb1ELb0ELb0ELb1ELb0ELb0ELb0ELb0EEEvNS_16Flash_fwd_paramsE)
        /*029c*/ 	.word	0x000000ff


	//----- nvinfo : EIATTR_FRAME_SIZE
	.align		4
.L_122:
        /*02a0*/ 	.byte	0x04, 0x11
        /*02a2*/ 	.short	(.L_124 - .L_123)
	.align		4
.L_123:
        /*02a4*/ 	.word	index@(_ZN5flash16flash_fwd_kernelI23Flash_fwd_kernel_traitsILi256ELi64ELi64ELi4ELb0ELb0EN7cutlass6half_tE19Flash_kernel_traitsILi256ELi64ELi64ELi4ES3_EELb1ELb0ELb0ELb1ELb0ELb0ELb0ELb0EEEvNS_16Flash_fwd_paramsE)
        /*02a8*/ 	.word	0x00000090


	//----- nvinfo : EIATTR_REGCOUNT
	.align		4
.L_124:
        /*02ac*/ 	.byte	0x04, 0x2f
        /*02ae*/ 	.short	(.L_126 - .L_125)
	.align		4
.L_125:
        /*02b0*/ 	.word	index@(_ZN5flash16flash_fwd_kernelI23Flash_fwd_kernel_traitsILi256ELi64ELi64ELi4ELb0ELb0EN7cutlass6half_tE19Flash_kernel_traitsILi256ELi64ELi64ELi4ES3_EELb0ELb0ELb0ELb0ELb0ELb1ELb1ELb0EEEvNS_16Flash_fwd_paramsE)
        /*02b4*/ 	.word	0x000000ff


	//----- nvinfo : EIATTR_FRAME_SIZE
	.align		4
.L_126:
        /*02b8*/ 	.byte	0x04, 0x11
        /*02ba*/ 	.short	(.L_128 - .L_127)
	.align		4
.L_127:
        /*02bc*/ 	.word	index@(_ZN5flash16flash_fwd_kernelI23Flash_fwd_kernel_traitsILi256ELi64ELi64ELi4ELb0ELb0EN7cutlass6half_tE19Flash_kernel_traitsILi256ELi64ELi64ELi4ES3_EELb0ELb0ELb0ELb0ELb0ELb1ELb1ELb0EEEvNS_16Flash_fwd_paramsE)
        /*02c0*/ 	.word	0x00000000


	//----- nvinfo : EIATTR_REGCOUNT
	.align		4
.L_128:
        /*02c4*/ 	.byte	0x04, 0x2f
        /*02c6*/ 	.short	(.L_130 - .L_129)
	.align		4
.L_129:
        /*02c8*/ 	.word	index@(_ZN5flash16flash_fwd_kernelI23Flash_fwd_kernel_traitsILi256ELi64ELi64ELi4ELb0ELb0EN7cutlass6half_tE19Flash_kernel_traitsILi256ELi64ELi64ELi4ES3_EELb1ELb0ELb0ELb0ELb0ELb1ELb0ELb0EEEvNS_16Flash_fwd_paramsE)
        /*02cc*/ 	.word	0x000000fe


	//----- nvinfo : EIATTR_FRAME_SIZE
	.align		4
.L_130:
        /*02d0*/ 	.byte	0x04, 0x11
        /*02d2*/ 	.short	(.L_132 - .L_131)
	.align		4
.L_131:
        /*02d4*/ 	.word	index@(_ZN5flash16flash_fwd_kernelI23Flash_fwd_kernel_traitsILi256ELi64ELi64ELi4ELb0ELb0EN7cutlass6half_tE19Flash_kernel_traitsILi256ELi64ELi64ELi4ES3_EELb1ELb0ELb0ELb0ELb0ELb1ELb0ELb0EEEvNS_16Flash_fwd_paramsE)
        /*02d8*/ 	.word	0x00000000


	//----- nvinfo : EIATTR_REGCOUNT
	.align		4
.L_132:
        /*02dc*/ 	.byte	0x04, 0x2f
        /*02de*/ 	.short	(.L_134 - .L_133)
	.align		4
.L_133:
        /*02e0*/ 	.word	index@(_ZN5flash16flash_fwd_kernelI23Flash_fwd_kernel_traitsILi256ELi64ELi64ELi4ELb0ELb0EN7cutlass6half_tE19Flash_kernel_traitsILi256ELi64ELi64ELi4ES3_EELb1ELb0ELb1ELb0ELb0ELb0ELb0ELb0EEEvNS_16Flash_fwd_paramsE)
        /*02e4*/ 	.word	0x000000ff


	//----- nvinfo : EIATTR_FRAME_SIZE
	.align		4
.L_134:
        /*02e8*/ 	.byte	0x04, 0x11
        /*02ea*/ 	.short	(.L_136 - .L_135)
	.align		4
.L_135:
        /*02ec*/ 	.word	index@(_ZN5flash16flash_fwd_kernelI23Flash_fwd_kernel_traitsILi256ELi64ELi64ELi4ELb0ELb0EN7cutlass6half_tE19Flash_kernel_traitsILi256ELi64ELi64ELi4ES3_EELb1ELb0ELb1ELb0ELb0ELb0ELb0ELb0EEEvNS_16Flash_fwd_paramsE)
        /*02f0*/ 	.word	0x000000c8


	//----- nvinfo : EIATTR_REGCOUNT
	.align		4
.L_136:
        /*02f4*/ 	.byte	0x04, 0x2f
        /*02f6*/ 	.short	(.L_138 - .L_137)
	.align		4
.L_137:
        /*02f8*/ 	.word	index@(_ZN5flash16flash_fwd_kernelI23Flash_fwd_kernel_traitsILi256ELi64ELi64ELi4ELb0ELb0EN7cutlass6half_tE19Flash_kernel_traitsILi256ELi64ELi64ELi4ES3_EELb1ELb0ELb0ELb0ELb0ELb0ELb0ELb0EEEvNS_16Flash_fwd_paramsE)
        /*02fc*/ 	.word	0x000000ff


	//----- nvinfo : EIATTR_FRAME_SIZE
	.align		4
.L_138:
        /*0300*/ 	.byte	0x04, 0x11
        /*0302*/ 	.short	(.L_140 - .L_139)
	.align		4
.L_139:
        /*0304*/ 	.word	index@(_ZN5flash16flash_fwd_kernelI23Flash_fwd_kernel_traitsILi256ELi64ELi64ELi4ELb0ELb0EN7cutlass6half_tE19Flash_kernel_traitsILi256ELi64ELi64ELi4ES3_EELb1ELb0ELb0ELb0ELb0ELb0ELb0ELb0EEEvNS_16Flash_fwd_paramsE)
        /*0308*/ 	.word	0x00000078


	//----- nvinfo : EIATTR_REGCOUNT
	.align		4
.L_140:
        /*030c*/ 	.byte	0x04, 0x2f
        /*030e*/ 	.short	(.L_142 - .L_141)
	.align		4
.L_141:
        /*0310*/ 	.word	index@(_ZN5flash16flash_fwd_kernelI23Flash_fwd_kernel_traitsILi256ELi128ELi64ELi8ELb0ELb0EN7cutlass6half_tE19Flash_kernel_traitsILi256ELi128ELi64ELi8ES3_EELb0ELb0ELb1ELb1ELb0ELb0ELb0ELb0EEEvNS_16Flash_fwd_paramsE)
        /*0314*/ 	.word	0x000000ff


	//----- nvinfo : EIATTR_FRAME_SIZE
	.align		4
.L_142:
        /*0318*/ 	.byte	0x04, 0x11
        /*031a*/ 	.short	(.L_144 - .L_143)
	.align		4
.L_143:
        /*031c*/ 	.word	index@(_ZN5flash16flash_fwd_kernelI23Flash_fwd_kernel_traitsILi256ELi128ELi64ELi8ELb0ELb0EN7cutlass6half_tE19Flash_kernel_traitsILi256ELi128ELi64ELi8ES3_EELb0ELb0ELb1ELb1ELb0ELb0ELb0ELb0EEEvNS_16Flash_fwd_paramsE)
        /*0320*/ 	.word	0x00000088


	//----- nvinfo : EIATTR_REGCOUNT
	.align		4
.L_144:
        /*0324*/ 	.byte	0x04, 0x2f
        /*0326*/ 	.short	(.L_146 - .L_145)
	.align		4
.L_145:
        /*0328*/ 	.word	index@(_ZN5flash16flash_fwd_kernelI23Flash_fwd_kernel_traitsILi256ELi128ELi64ELi8ELb0ELb0EN7cutlass6half_tE19Flash_kernel_traitsILi256ELi128ELi64ELi8ES3_EELb0ELb0ELb1ELb0ELb0ELb0ELb0ELb0EEEvNS_16Flash_fwd_paramsE)
        /*032c*/ 	.word	0x000000ff


	//----- nvinfo : EIATTR_FRAME_SIZE
	.align		4
.L_146:
        /*0330*/ 	.byte	0x04, 0x11
        /*0332*/ 	.short	(.L_148 - .L_147)
	.align		4
.L_147:
        /*0334*/ 	.word	index@(_ZN5flash16flash_fwd_kernelI23Flash_fwd_kernel_traitsILi256ELi128ELi64ELi8ELb0ELb0EN7cutlass6half_tE19Flash_kernel_traitsILi256ELi128ELi64ELi8ES3_EELb0ELb0ELb1ELb0ELb0ELb0ELb0ELb0EEEvNS_16Flash_fwd_paramsE)
        /*0338*/ 	.word	0x00000010


	//----- nvinfo : EIATTR_REGCOUNT
	.align		4
.L_148:
        /*033c*/ 	.byte	0x04, 0x2f
        /*033e*/ 	.short	(.L_150 - .L_149)
	.align		4
.L_149:
        /*0340*/ 	.word	index@(_ZN5flash16flash_fwd_kernelI23Flash_fwd_kernel_traitsILi256ELi128ELi64ELi8ELb0ELb0EN7cutlass6half_tE19Flash_kernel_traitsILi256ELi128ELi64ELi8ES3_EELb0ELb0ELb1ELb0ELb0ELb1ELb0ELb0EEEvNS_16Flash_fwd_paramsE)
        /*0344*/ 	.word	0x000000ff


	//----- nvinfo : EIATTR_FRAME_SIZE
	.align		4
.L_150:
        /*0348*/ 	.byte	0x04, 0x11
        /*034a*/ 	.short	(.L_152 - .L_151)
	.align		4
.L_151:
        /*034c*/ 	.word	index@(_ZN5flash16flash_fwd_kernelI23Flash_fwd_kernel_traitsILi256ELi128ELi64ELi8ELb0ELb0EN7cutlass6half_tE19Flash_kernel_traitsILi256ELi128ELi64ELi8ES3_EELb0ELb0ELb1ELb0ELb0ELb1ELb0ELb0EEEvNS_16Flash_fwd_paramsE)
        /*0350*/ 	.word	0x00000000


	//----- nvinfo : EIATTR_REGCOUNT
	.align		4
.L_152:
        /*0354*/ 	.byte	0x04, 0x2f
        /*0356*/ 	.short	(.L_154 - .L_153)
	.align		4
.L_153:
        /*0358*/ 	.word	index@(_ZN5flash16flash_fwd_kernelI23Flash_fwd_kernel_traitsILi256ELi128ELi64ELi8ELb0ELb0EN7cutlass6half_tE19Flash_kernel_traitsILi256ELi128ELi64ELi8ES3_EELb0ELb0ELb0ELb1ELb0ELb0ELb0ELb0EEEvNS_16Flash_fwd_paramsE)
        /*035c*/ 	.word	0x000000ff


	//----- nvinfo : EIATTR_FRAME_SIZE
	.align		4
.L_154:
        /*0360*/ 	.byte	0x04, 0x11
        /*0362*/ 	.short	(.L_156 - .L_155)
	.align		4
.L_155:
        /*0364*/ 	.word	index@(_ZN5flash16flash_fwd_kernelI23Flash_fwd_kernel_traitsILi256ELi128ELi64ELi8ELb0ELb0EN7cutlass6half_tE19Flash_kernel_traitsILi256ELi128ELi64ELi8ES3_EELb0ELb0ELb0ELb1ELb0ELb0ELb0ELb0EEEvNS_16Flash_fwd_paramsE)
        /*0368*/ 	.word	0x00000010


	//----- nvinfo : EIATTR_REGCOUNT
	.align		4
.L_156:
        /*036c*/ 	.byte	0x04, 0x2f
        /*036e*/ 	.short	(.L_158 - .L_157)
	.align		4
.L_157:
        /*0370*/ 	.word	index@(_ZN5flash16flash_fwd_kernelI23Flash_fwd_kernel_traitsILi256ELi128ELi64ELi8ELb0ELb0EN7cutlass6half_tE19Flash_kernel_traitsILi256ELi128ELi64ELi8ES3_EELb0ELb0ELb0ELb0ELb0ELb0ELb0ELb0EEEvNS_16Flash_fwd_paramsE)
        /*0374*/ 	.word	0x000000ff


	//----- nvinfo : EIATTR_FRAME_SIZE
	.align		4
.L_158:
        /*0378*/ 	.byte	0x04, 0x11
        /*037a*/ 	.short	(.L_160 - .L_159)
	.align		4
.L_159:
        /*037c*/ 	.word	index@(_ZN5flash16flash_fwd_kernelI23Flash_fwd_kernel_traitsILi256ELi128ELi64ELi8ELb0ELb0EN7cutlass6half_tE19Flash_kernel_traitsILi256ELi128ELi64ELi8ES3_EELb0ELb0ELb0ELb0ELb0ELb0ELb0ELb0EEEvNS_16Flash_fwd_paramsE)
        /*0380*/ 	.word	0x00000000


	//----- nvinfo : EIATTR_REGCOUNT
	.align		4
.L_160:
        /*0384*/ 	.byte	0x04, 0x2f
        /*0386*/ 	.short	(.L_162 - .L_161)
	.align		4
.L_161:
        /*0388*/ 	.word	index@(_ZN5flash16flash_fwd_kernelI23Flash_fwd_kernel_traitsILi256ELi128ELi64ELi8ELb0ELb0EN7cutlass6half_tE19Flash_kernel_traitsILi256ELi128ELi64ELi8ES3_EELb0ELb0ELb0ELb0ELb0ELb1ELb0ELb0EEEvNS_16Flash_fwd_paramsE)
        /*038c*/ 	.word	0x000000fe


	//----- nvinfo : EIATTR_FRAME_SIZE
	.align		4
.L_162:
        /*0390*/ 	.byte	0x04, 0x11
        /*0392*/ 	.short	(.L_164 - .L_163)
	.align		4
.L_163:
        /*0394*/ 	.word	index@(_ZN5flash16flash_fwd_kernelI23Flash_fwd_kernel_traitsILi256ELi128ELi64ELi8ELb0ELb0EN7cutlass6half_tE19Flash_kernel_traitsILi256ELi128ELi64ELi8ES3_EELb0ELb0ELb0ELb0ELb0ELb1ELb0ELb0EEEvNS_16Flash_fwd_paramsE)
        /*0398*/ 	.word	0x00000000


	//----- nvinfo : EIATTR_REGCOUNT
	.align		4
.L_164:
        /*039c*/ 	.byte	0x04, 0x2f
        /*039e*/ 	.short	(.L_166 - .L_165)
	.align		4
.L_165:
        /*03a0*/ 	.word	index@(_ZN5flash16flash_fwd_kernelI23Flash_fwd_kernel_traitsILi256ELi64ELi64ELi4ELb0ELb0EN7cutlass6half_tE19Flash_kernel_traitsILi256ELi64ELi64ELi4ES3_EELb0ELb0ELb1ELb1ELb0ELb0ELb0ELb0EEEvNS_16Flash_fwd_paramsE)
        /*03a4*/ 	.word	0x000000ff


	//----- nvinfo : EIATTR_FRAME_SIZE
	.align		4
.L_166:
        /*03a8*/ 	.byte	0x04, 0x11
        /*03aa*/ 	.short	(.L_168 - .L_167)
	.align		4
.L_167:
        /*03ac*/ 	.word	index@(_ZN5flash16flash_fwd_kernelI23Flash_fwd_kernel_traitsILi256ELi64ELi64ELi4ELb0ELb0EN7cutlass6half_tE19Flash_kernel_traitsILi256ELi64ELi64ELi4ES3_EELb0ELb0ELb1ELb1ELb0ELb0ELb0ELb0EEEvNS_16Flash_fwd_paramsE)
        /*03b0*/ 	.word	0x00000050


	//----- nvinfo : EIATTR_REGCOUNT
	.align		4
.L_168:
        /*03b4*/ 	.byte	0x04, 0x2f
        /*03b6*/ 	.short	(.L_170 - .L_169)
	.align		4
.L_169:
        /*03b8*/ 	.word	index@(_ZN5flash16flash_fwd_kernelI23Flash_fwd_kernel_traitsILi256ELi64ELi64ELi4ELb0ELb0EN7cutlass6half_tE19Flash_kernel_traitsILi256ELi64ELi64ELi4ES3_EELb0ELb0ELb1ELb0ELb0ELb0ELb0ELb0EEEvNS_16Flash_fwd_paramsE)
        /*03bc*/ 	.word	0x000000ff


	//----- nvinfo : EIATTR_FRAME_SIZE
	.align		4
.L_170:
        /*03c0*/ 	.byte	0x04, 0x11
        /*03c2*/ 	.short	(.L_172 - .L_171)
	.align		4
.L_171:
        /*03c4*/ 	.word	index@(_ZN5flash16flash_fwd_kernelI23Flash_fwd_kernel_traitsILi256ELi64ELi64ELi4ELb0ELb0EN7cutlass6half_tE19Flash_kernel_traitsILi256ELi64ELi64ELi4ES3_EELb0ELb0ELb1ELb0ELb0ELb0ELb0ELb0EEEvNS_16Flash_fwd_paramsE)
        /*03c8*/ 	.word	0x00000098


	//----- nvinfo : EIATTR_REGCOUNT
	.align		4
.L_172:
        /*03cc*/ 	.byte	0x04, 0x2f
        /*03ce*/ 	.short	(.L_174 - .L_173)
	.align		4
.L_173:
        /*03d0*/ 	.word	index@(_ZN5flash16flash_fwd_kernelI23Flash_fwd_kernel_traitsILi256ELi64ELi64ELi4ELb0ELb0EN7cutlass6half_tE19Flash_kernel_traitsILi256ELi64ELi64ELi4ES3_EELb0ELb0ELb1ELb0ELb0ELb1ELb0ELb0EEEvNS_16Flash_fwd_paramsE)
        /*03d4*/ 	.word	0x000000ff


	//----- nvinfo : EIATTR_FRAME_SIZE
	.align		4
.L_174:
        /*03d8*/ 	.byte	0x04, 0x11
        /*03da*/ 	.short	(.L_176 - .L_175)
	.align		4
.L_175:
        /*03dc*/ 	.word	index@(_ZN5flash16flash_fwd_kernelI23Flash_fwd_kernel_traitsILi256ELi64ELi64ELi4ELb0ELb0EN7cutlass6half_tE19Flash_kernel_traitsILi256ELi64ELi64ELi4ES3_EELb0ELb0ELb1ELb0ELb0ELb1ELb0ELb0EEEvNS_16Flash_fwd_paramsE)
        /*03e0*/ 	.word	0x00000000


	//----- nvinfo : EIATTR_REGCOUNT
	.align		4
.L_176:
        /*03e4*/ 	.byte	0x04, 0x2f
        /*03e6*/ 	.short	(.L_178 - .L_177)
	.align		4
.L_177:
        /*03e8*/ 	.word	index@(_ZN5flash16flash_fwd_kernelI23Flash_fwd_kernel_traitsILi256ELi64ELi64ELi4ELb0ELb0EN7cutlass6half_tE19Flash_kernel_traitsILi256ELi64ELi64ELi4ES3_EELb0ELb0ELb0ELb1ELb0ELb0ELb0ELb0EEEvNS_16Flash_fwd_paramsE)
        /*03ec*/ 	.word	0x000000ff


	//----- nvinfo : EIATTR_FRAME_SIZE
	.align		4
.L_178:
        /*03f0*/ 	.byte	0x04, 0x11
        /*03f2*/ 	.short	(.L_180 - .L_179)
	.align		4
.L_179:
        /*03f4*/ 	.word	index@(_ZN5flash16flash_fwd_kernelI23Flash_fwd_kernel_traitsILi256ELi64ELi64ELi4ELb0ELb0EN7cutlass6half_tE19Flash_kernel_traitsILi256ELi64ELi64ELi4ES3_EELb0ELb0ELb0ELb1ELb0ELb0ELb0ELb0EEEvNS_16Flash_fwd_paramsE)
        /*03f8*/ 	.word	0x00000010


	//----- nvinfo : EIATTR_REGCOUNT
	.align		4
.L_180:
        /*03fc*/ 	.byte	0x04, 0x2f
        /*03fe*/ 	.short	(.L_182 - .L_181)
	.align		4
.L_181:
        /*0400*/ 	.word	index@(_ZN5flash16flash_fwd_kernelI23Flash_fwd_kernel_traitsILi256ELi64ELi64ELi4ELb0ELb0EN7cutlass6half_tE19Flash_kernel_traitsILi256ELi64ELi64ELi4ES3_EELb0ELb0ELb0ELb0ELb0ELb0ELb0ELb0EEEvNS_16Flash_fwd_paramsE)
        /*0404*/ 	.word	0x000000ff


	//----- nvinfo : EIATTR_FRAME_SIZE
	.align		4
.L_182:
        /*0408*/ 	.byte	0x04, 0x11
        /*040a*/ 	.short	(.L_184 - .L_183)
	.align		4
.L_183:
        /*040c*/ 	.word	index@(_ZN5flash16flash_fwd_kernelI23Flash_fwd_kernel_traitsILi256ELi64ELi64ELi4ELb0ELb0EN7cutlass6half_tE19Flash_kernel_traitsILi256ELi64ELi64ELi4ES3_EELb0ELb0ELb0ELb0ELb0ELb0ELb0ELb0EEEvNS_16Flash_fwd_paramsE)
        /*0410*/ 	.word	0x00000010


	//----- nvinfo : EIATTR_REGCOUNT
	.align		4
.L_184:
        /*0414*/ 	.byte	0x04, 0x2f
        /*0416*/ 	.short	(.L_186 - .L_185)
	.align		4
.L_185:
        /*0418*/ 	.word	index@(_ZN5flash16flash_fwd_kernelI23Flash_fwd_kernel_traitsILi256ELi64ELi64ELi4ELb0ELb0EN7cutlass6half_tE19Flash_kernel_traitsILi256ELi64ELi64ELi4ES3_EELb0ELb0ELb0ELb0ELb0ELb1ELb0ELb0EEEvNS_16Flash_fwd_paramsE)
        /*041c*/ 	.word	0x000000fe


	//----- nvinfo : EIATTR_FRAME_SIZE
	.align		4
.L_186:
        /*0420*/ 	.byte	0x04, 0x11
        /*0422*/ 	.short	(.L_188 - .L_187)
	.align		4
.L_187:
        /*0424*/ 	.word	index@(_ZN5flash16flash_fwd_kernelI23Flash_fwd_kernel_traitsILi256ELi64ELi64ELi4ELb0ELb0EN7cutlass6half_tE19Flash_kernel_traitsILi256ELi64ELi64ELi4ES3_EELb0ELb0ELb0ELb0ELb0ELb1ELb0ELb0EEEvNS_16Flash_fwd_paramsE)
        /*0428*/ 	.word	0x00000000


	//----- nvinfo : EIATTR_MIN_STACK_SIZE
	.align		4
.L_188:
        /*042c*/ 	.byte	0x04, 0x12
        /*042e*/ 	.short	(.L_190 - .L_189)
	.align		4
.L_189:
        /*0430*/ 	.word	index@(_ZN5flash16flash_fwd_kernelI23Flash_fwd_kernel_traitsILi256ELi64ELi64ELi4ELb0ELb0EN7cutlass6half_tE19Flash_kernel_traitsILi256ELi64ELi64ELi4ES3_EELb0ELb0ELb0ELb0ELb0ELb1ELb0ELb0EEEvNS_16Flash_fwd_paramsE)
        /*0434*/ 	.word	0x00000000


	//----- nvinfo : EIATTR_MIN_STACK_SIZE
	.align		4
.L_190:
        /*0438*/ 	.byte	0x04, 0x12
        /*043a*/ 	.short	(.L_192 - .L_191)
	.align		4
.L_191:
        /*043c*/ 	.word	index@(_ZN5flash16flash_fwd_kernelI23Flash_fwd_kernel_traitsILi256ELi64ELi64ELi4ELb0ELb0EN7cutlass6half_tE19Flash_kernel_traitsILi256ELi64ELi64ELi4ES3_EELb0ELb0ELb0ELb0ELb0ELb0ELb0ELb0EEEvNS_16Flash_fwd_paramsE)
        /*0440*/ 	.word	0x00000010


	//----- nvinfo : EIATTR_MIN_STACK_SIZE
	.align		4
.L_192:
        /*0444*/ 	.byte	0x04, 0x12
        /*0446*/ 	.short	(.L_194 - .L_193)
	.align		4
.L_193:
        /*0448*/ 	.word	index@(_ZN5flash16flash_fwd_kernelI23Flash_fwd_kernel_traitsILi256ELi64ELi64ELi4ELb0ELb0EN7cutlass6half_tE19Flash_kernel_traitsILi256ELi64ELi64ELi4ES3_EELb0ELb0ELb0ELb1ELb0ELb0ELb0ELb0EEEvNS_16Flash_fwd_paramsE)
        /*044c*/ 	.word	0x00000010


	//----- nvinfo : EIATTR_MIN_STACK_SIZE
	.align		4
.L_194:
        /*0450*/ 	.byte	0x04, 0x12
        /*0452*/ 	.short	(.L_196 - .L_195)
	.align		4
.L_195:
        /*0454*/ 	.word	index@(_ZN5flash16flash_fwd_kernelI23Flash_fwd_kernel_traitsILi256ELi64ELi64ELi4ELb0ELb0EN7cutlass6half_tE19Flash_kernel_traitsILi256ELi64ELi64ELi4ES3_EELb0ELb0ELb1ELb0ELb0ELb1ELb0ELb0EEEvNS_16Flash_fwd_paramsE)
        /*0458*/ 	.word	0x00000000


	//----- nvinfo : EIATTR_MIN_STACK_SIZE
	.align		4
.L_196:
        /*045c*/ 	.byte	0x04, 0x12
        /*045e*/ 	.short	(.L_198 - .L_197)
	.align		4
.L_197:
        /*0460*/ 	.word	index@(_ZN5flash16flash_fwd_kernelI23Flash_fwd_kernel_traitsILi256ELi64ELi64ELi4ELb0ELb0EN7cutlass6half_tE19Flash_kernel_traitsILi256ELi64ELi64ELi4ES3_EELb0ELb0ELb1ELb0ELb0ELb0ELb0ELb0EEEvNS_16Flash_fwd_paramsE)
        /*0464*/ 	.word	0x00000098


	//----- nvinfo : EIATTR_MIN_STACK_SIZE
	.align		4
.L_198:
        /*0468*/ 	.byte	0x04, 0x12
        /*046a*/ 	.short	(.L_200 - .L_199)
	.align		4
.L_199:
        /*046c*/ 	.word	index@(_ZN5flash16flash_fwd_kernelI23Flash_fwd_kernel_traitsILi256ELi64ELi64ELi4ELb0ELb0EN7cutlass6half_tE19Flash_kernel_traitsILi256ELi64ELi64ELi4ES3_EELb0ELb0ELb1ELb1ELb0ELb0ELb0ELb0EEEvNS_16Flash_fwd_paramsE)
        /*0470*/ 	.word	0x00000050


	//----- nvinfo : EIATTR_MIN_STACK_SIZE
	.align		4
.L_200:
        /*0474*/ 	.byte	0x04, 0x12
        /*0476*/ 	.short	(.L_202 - .L_201)
	.align		4
.L_201:
        /*0478*/ 	.word	index@(_ZN5flash16flash_fwd_kernelI23Flash_fwd_kernel_traitsILi256ELi128ELi64ELi8ELb0ELb0EN7cutlass6half_tE19Flash_kernel_traitsILi256ELi128ELi64ELi8ES3_EELb0ELb0ELb0ELb0ELb0ELb1ELb0ELb0EEEvNS_16Flash_fwd_paramsE)
        /*047c*/ 	.word	0x00000000


	//----- nvinfo : EIATTR_MIN_STACK_SIZE
	.align		4
.L_202:
        /*0480*/ 	.byte	0x04, 0x12
        /*0482*/ 	.short	(.L_204 - .L_203)
	.align		4
.L_203:
        /*0484*/ 	.word	index@(_ZN5flash16flash_fwd_kernelI23Flash_fwd_kernel_traitsILi256ELi128ELi64ELi8ELb0ELb0EN7cutlass6half_tE19Flash_kernel_traitsILi256ELi128ELi64ELi8ES3_EELb0ELb0ELb0ELb0ELb0ELb0ELb0ELb0EEEvNS_16Flash_fwd_paramsE)
        /*0488*/ 	.word	0x00000000


	//----- nvinfo : EIATTR_MIN_STACK_SIZE
	.align		4
.L_204:
        /*048c*/ 	.byte	0x04, 0x12
        /*048e*/ 	.short	(.L_206 - .L_205)
	.align		4
.L_205:
        /*0490*/ 	.word	index@(_ZN5flash16flash_fwd_kernelI23Flash_fwd_kernel_traitsILi256ELi128ELi64ELi8ELb0ELb0EN7cutlass6half_tE19Flash_kernel_traitsILi256ELi128ELi64ELi8ES3_EELb0ELb0ELb0ELb1ELb0ELb0ELb0ELb0EEEvNS_16Flash_fwd_paramsE)
        /*0494*/ 	.word	0x00000010


	//----- nvinfo : EIATTR_MIN_STACK_SIZE
	.align		4
.L_206:
        /*0498*/ 	.byte	0x04, 0x12
        /*049a*/ 	.short	(.L_208 - .L_207)
	.align		4
.L_207:
        /*049c*/ 	.word	index@(_ZN5flash16flash_fwd_kernelI23Flash_fwd_kernel_traitsILi256ELi128ELi64ELi8ELb0ELb0EN7cutlass6half_tE19Flash_kernel_traitsILi256ELi128ELi64ELi8ES3_EELb0ELb0ELb1ELb0ELb0ELb1ELb0ELb0EEEvNS_16Flash_fwd_paramsE)
        /*04a0*/ 	.word	0x00000000


	//----- nvinfo : EIATTR_MIN_STACK_SIZE
	.align		4
.L_208:
        /*04a4*/ 	.byte	0x04, 0x12
        /*04a6*/ 	.short	(.L_210 - .L_209)
	.align		4
.L_209:
        /*04a8*/ 	.word	index@(_ZN5flash16flash_fwd_kernelI23Flash_fwd_kernel_traitsILi256ELi128ELi64ELi8ELb0ELb0EN7cutlass6half_tE19Flash_kernel_traitsILi256ELi128ELi64ELi8ES3_EELb0ELb0ELb1ELb0ELb0ELb0ELb0ELb0EEEvNS_16Flash_fwd_paramsE)
        /*04ac*/ 	.word	0x00000010


	//----- nvinfo : EIATTR_MIN_STACK_SIZE
	.align		4
.L_210:
        /*04b0*/ 	.byte	0x04, 0x12
        /*04b2*/ 	.short	(.L_212 - .L_211)
	.align		4
.L_211:
        /*04b4*/ 	.word	index@(_ZN5flash16flash_fwd_kernelI23Flash_fwd_kernel_traitsILi256ELi128ELi64ELi8ELb0ELb0EN7cutlass6half_tE19Flash_kernel_traitsILi256ELi128ELi64ELi8ES3_EELb0ELb0ELb1ELb1ELb0ELb0ELb0ELb0EEEvNS_16Flash_fwd_paramsE)
        /*04b8*/ 	.word	0x00000088


	//----- nvinfo : EIATTR_MIN_STACK_SIZE
	.align		4
.L_212:
        /*04bc*/ 	.byte	0x04, 0x12
        /*04be*/ 	.short	(.L_214 - .L_213)
	.align		4
.L_213:
        /*04c0*/ 	.word	index@(_ZN5flash16flash_fwd_kernelI23Flash_fwd_kernel_traitsILi256ELi64ELi64ELi4ELb0ELb0EN7cutlass6half_tE19Flash_kernel_traitsILi256ELi64ELi64ELi4ES3_EELb1ELb0ELb0ELb0ELb0ELb0ELb0ELb0EEEvNS_16Flash_fwd_paramsE)
        /*04c4*/ 	.word	0x00000078


	//----- nvinfo : EIATTR_MIN_STACK_SIZE
	.align		4
.L_214:
        /*04c8*/ 	.byte	0x04, 0x12
        /*04ca*/ 	.short	(.L_216 - .L_215)
	.align		4
.L_215:
        /*04cc*/ 	.word	index@(_ZN5flash16flash_fwd_kernelI23Flash_fwd_kernel_traitsILi256ELi64ELi64ELi4ELb0ELb0EN7cutlass6half_tE19Flash_kernel_traitsILi256ELi64ELi64ELi4ES3_EELb1ELb0ELb1ELb0ELb0ELb0ELb0ELb0EEEvNS_16Flash_fwd_paramsE)
        /*04d0*/ 	.word	0x000000c8


	//----- nvinfo : EIATTR_MIN_STACK_SIZE
	.align		4
.L_216:
        /*04d4*/ 	.byte	0x04, 0x12
        /*04d6*/ 	.short	(.L_218 - .L_217)
	.align		4
.L_217:
        /*04d8*/ 	.word	index@(_ZN5flash16flash_fwd_kernelI23Flash_fwd_kernel_traitsILi256ELi64ELi64ELi4ELb0ELb0EN7cutlass6half_tE19Flash_kernel_traitsILi256ELi64ELi64ELi4ES3_EELb1ELb0ELb0ELb0ELb0ELb1ELb0ELb0EEEvNS_16Flash_fwd_paramsE)
        /*04dc*/ 	.word	0x00000000


	//----- nvinfo : EIATTR_MIN_STACK_SIZE
	.align		4
.L_218:
        /*04e0*/ 	.byte	0x04, 0x12
        /*04e2*/ 	.short	(.L_220 - .L_219)
	.align		4
.L_219:
        /*04e4*/ 	.word	index@(_ZN5flash16flash_fwd_kernelI23Flash_fwd_kernel_traitsILi256ELi64ELi64ELi4ELb0ELb0EN7cutlass6half_tE19Flash_kernel_traitsILi256ELi64ELi64ELi4ES3_EELb0ELb0ELb0ELb0ELb0ELb1ELb1ELb0EEEvNS_16Flash_fwd_paramsE)
        /*04e8*/ 	.word	0x00000000


	//----- nvinfo : EIATTR_MIN_STACK_SIZE
	.align		4
.L_220:
        /*04ec*/ 	.byte	0x04, 0x12
        /*04ee*/ 	.short	(.L_222 - .L_221)
	.align		4
.L_221:
        /*04f0*/ 	.word	index@(_ZN5flash16flash_fwd_kernelI23Flash_fwd_kernel_traitsILi256ELi64ELi64ELi4ELb0ELb0EN7cutlass6half_tE19Flash_kernel_traitsILi256ELi64ELi64ELi4ES3_EELb1ELb0ELb0ELb1ELb0ELb0ELb0ELb0EEEvNS_16Flash_fwd_paramsE)
        /*04f4*/ 	.word	0x00000090


	//----- nvinfo : EIATTR_MIN_STACK_SIZE
	.align		4
.L_222:
        /*04f8*/ 	.byte	0x04, 0x12
        /*04fa*/ 	.short	(.L_224 - .L_223)
	.align		4
.L_223:
        /*04fc*/ 	.word	index@(_ZN5flash16flash_fwd_kernelI23Flash_fwd_kernel_traitsILi256ELi64ELi64ELi4ELb0ELb0EN7cutlass6half_tE19Flash_kernel_traitsILi256ELi64ELi64ELi4ES3_EELb1ELb0ELb0ELb0ELb0ELb0ELb0ELb1EEEvNS_16Flash_fwd_paramsE)
        /*0500*/ 	.word	0x000000d0


	//----- nvinfo : EIATTR_MIN_STACK_SIZE
	.align		4
.L_224:
        /*0504*/ 	.byte	0x04, 0x12
        /*0506*/ 	.short	(.L_226 - .L_225)
	.align		4
.L_225:
        /*0508*/ 	.word	index@(_ZN5flash16flash_fwd_kernelI23Flash_fwd_kernel_traitsILi256ELi64ELi64ELi4ELb0ELb0EN7cutlass6half_tE19Flash_kernel_traitsILi256ELi64ELi64ELi4ES3_EELb0ELb0ELb0ELb0ELb0ELb0ELb1ELb0EEEvNS_16Flash_fwd_paramsE)
        /*050c*/ 	.word	0x00000068


	//----- nvinfo : EIATTR_MIN_STACK_SIZE
	.align		4
.L_226:
        /*0510*/ 	.byte	0x04, 0x12
        /*0512*/ 	.short	(.L_228 - .L_227)
	.align		4
.L_227:
        /*0514*/ 	.word	index@(_ZN5flash16flash_fwd_kernelI23Flash_fwd_kernel_traitsILi256ELi64ELi64ELi4ELb0ELb0EN7cutlass6half_tE19Flash_kernel_traitsILi256ELi64ELi64ELi4ES3_EELb1ELb0ELb0ELb1ELb0ELb0ELb0ELb1EEEvNS_16Flash_fwd_paramsE)
        /*0518*/ 	.word	0x00000118


	//----- nvinfo : EIATTR_MIN_STACK_SIZE
	.align		4
.L_228:
        /*051c*/ 	.byte	0x04, 0x12
        /*051e*/ 	.short	(.L_230 - .L_229)
	.align		4
.L_229:
        /*0520*/ 	.word	index@(_ZN5flash16flash_fwd_kernelI23Flash_fwd_kernel_traitsILi256ELi64ELi64ELi4ELb0ELb0EN7cutlass6half_tE19Flash_kernel_traitsILi256ELi64ELi64ELi4ES3_EELb0ELb0ELb0ELb1ELb0ELb0ELb1ELb0EEEvNS_16Flash_fwd_paramsE)
        /*0524*/ 	.word	0x00000040


	//----- nvinfo : EIATTR_MIN_STACK_SIZE
	.align		4
.L_230:
        /*0528*/ 	.byte	0x04, 0x12
        /*052a*/ 	.short	(.L_232 - .L_231)
	.align		4
.L_231:
        /*052c*/ 	.word	index@(_ZN5flash16flash_fwd_kernelI23Flash_fwd_kernel_traitsILi256ELi64ELi64ELi4ELb0ELb0EN7cutlass6half_tE19Flash_kernel_traitsILi256ELi64ELi64ELi4ES3_EELb1ELb0ELb1ELb0ELb0ELb1ELb0ELb0EEEvNS_16Flash_fwd_paramsE)
        /*0530*/ 	.word	0x00000008


	//----- nvinfo : EIATTR_MIN_STACK_SIZE
	.align		4
.L_232:
        /*0534*/ 	.byte	0x04, 0x12
        /*0536*/ 	.short	(.L_234 - .L_233)
	.align		4
.L_233:
        /*0538*/ 	.word	index@(_ZN5flash16flash_fwd_kernelI23Flash_fwd_kernel_traitsILi256ELi64ELi64ELi4ELb0ELb0EN7cutlass6half_tE19Flash_kernel_traitsILi256ELi64ELi64ELi4ES3_EELb0ELb0ELb1ELb0ELb0ELb1ELb1ELb0EEEvNS_16Flash_fwd_paramsE)
        /*053c*/ 	.word	0x00000000


	//----- nvinfo : EIATTR_MIN_STACK_SIZE
	.align		4
.L_234:
        /*0540*/ 	.byte	0x04, 0x12
        /*0542*/ 	.short	(.L_236 - .L_235)
	.align		4
.L_235:
        /*0544*/ 	.word	index@(_ZN5flash16flash_fwd_kernelI23Flash_fwd_kernel_traitsILi256ELi64ELi64ELi4ELb0ELb0EN7cutlass6half_tE19Flash_kernel_traitsILi256ELi64ELi64ELi4ES3_EELb1ELb0ELb1ELb1ELb0ELb0ELb0ELb0EEEvNS_16Flash_fwd_paramsE)
        /*0548*/ 	.word	0x000000d8


	//----- nvinfo : EIATTR_MIN_STACK_SIZE
	.align		4
.L_236:
        /*054c*/ 	.byte	0x04, 0x12
        /*054e*/ 	.short	(.L_238 - .L_237)
	.align		4
.L_237:
        /*0550*/ 	.word	index@(_ZN5flash16flash_fwd_kernelI23Flash_fwd_kernel_traitsILi256ELi64ELi64ELi4ELb0ELb0EN7cutlass6half_tE19Flash_kernel_traitsILi256ELi64ELi64ELi4ES3_EELb1ELb0ELb1ELb0ELb0ELb0ELb0ELb1EEEvNS_16Flash_fwd_paramsE)
        /*0554*/ 	.word	0x00000168


	//----- nvinfo : EIATTR_MIN_STACK_SIZE
	.align		4
.L_238:
        /*0558*/ 	.byte	0x04, 0x12
        /*055a*/ 	.short	(.L_240 - .L_239)
	.align		4
.L_239:
        /*055c*/ 	.word	index@(_ZN5flash16flash_fwd_kernelI23Flash_fwd_kernel_traitsILi256ELi64ELi64ELi4ELb0ELb0EN7cutlass6half_tE19Flash_kernel_traitsILi256ELi64ELi64ELi4ES3_EELb0ELb0ELb1ELb0ELb0ELb0ELb1ELb0EEEvNS_16Flash_fwd_paramsE)
        /*0560*/ 	.word	0x000000c8


	//----- nvinfo : EIATTR_MIN_STACK_SIZE
	.align		4
.L_240:
        /*0564*/ 	.byte	0x04, 0x12
        /*0566*/ 	.short	(.L_242 - .L_241)
	.align		4
.L_241:
        /*0568*/ 	.word	index@(_ZN5flash16flash_fwd_kernelI23Flash_fwd_kernel_traitsILi256ELi64ELi64ELi4ELb0ELb0EN7cutlass6half_tE19Flash_kernel_traitsILi256ELi64ELi64ELi4ES3_EELb1ELb0ELb1ELb1ELb0ELb0ELb0ELb1EEEvNS_16Flash_fwd_paramsE)
        /*056c*/ 	.word	0x000001b0


	//----- nvinfo : EIATTR_MIN_STACK_SIZE
	.align		4
.L_242:
        /*0570*/ 	.byte	0x04, 0x12
        /*0572*/ 	.short	(.L_244 - .L_243)
	.align		4
.L_243:
        /*0574*/ 	.word	index@(_ZN5flash16flash_fwd_kernelI23Flash_fwd_kernel_traitsILi256ELi64ELi64ELi4ELb0ELb0EN7cutlass6half_tE19Flash_kernel_traitsILi256ELi64ELi64ELi4ES3_EELb0ELb0ELb1ELb1ELb0ELb0ELb1ELb0EEEvNS_16Flash_fwd_paramsE)
        /*0578*/ 	.word	0x00000048


	//----- nvinfo : EIATTR_MIN_STACK_SIZE
	.align		4
.L_244:
        /*057c*/ 	.byte	0x04, 0x12
        /*057e*/ 	.short	(.L_246 - .L_245)
	.align		4
.L_245:
        /*0580*/ 	.word	index@(_ZN5flash16flash_fwd_kernelI23Flash_fwd_kernel_traitsILi256ELi128ELi64ELi8ELb0ELb0EN7cutlass6half_tE19Flash_kernel_traitsILi256ELi128ELi64ELi8ES3_EELb1ELb0ELb0ELb0ELb0ELb0ELb0ELb0EEEvNS_16Flash_fwd_paramsE)
        /*0584*/ 	.word	0x00000028


	//----- nvinfo : EIATTR_MIN_STACK_SIZE
	.align		4
.L_246:
        /*0588*/ 	.byte	0x04, 0x12
        /*058a*/ 	.short	(.L_248 - .L_247)
	.align		4
.L_247:
        /*058c*/ 	.word	index@(_ZN5flash16flash_fwd_kernelI23Flash_fwd_kernel_traitsILi256ELi128ELi64ELi8ELb0ELb0EN7cutlass6half_tE19Flash_kernel_traitsILi256ELi128ELi64ELi8ES3_EELb1ELb0ELb1ELb0ELb0ELb0ELb0ELb0EEEvNS_16Flash_fwd_paramsE)
        /*0590*/ 	.word	0x00000048


	//----- nvinfo : EIATTR_MIN_STACK_SIZE
	.align		4
.L_248:
        /*0594*/ 	.byte	0x04, 0x12
        /*0596*/ 	.short	(.L_250 - .L_249)
	.align		4
.L_249:
        /*0598*/ 	.word	index@(_ZN5flash16flash_fwd_kernelI23Flash_fwd_kernel_traitsILi256ELi128ELi64ELi8ELb0ELb0EN7cutlass6half_tE19Flash_kernel_traitsILi256ELi128ELi64ELi8ES3_EELb1ELb0ELb0ELb0ELb0ELb1ELb0ELb0EEEvNS_16Flash_fwd_paramsE)
        /*059c*/ 	.word	0x00000000


	//----- nvinfo : EIATTR_MIN_STACK_SIZE
	.align		4
.L_250:
        /*05a0*/ 	.byte	0x04, 0x12
        /*05a2*/ 	.short	(.L_252 - .L_251)
	.align		4
.L_251:
        /*05a4*/ 	.word	index@(_ZN5flash16flash_fwd_kernelI23Flash_fwd_kernel_traitsILi256ELi128ELi64ELi8ELb0ELb0EN7cutlass6half_tE19Flash_kernel_traitsILi256ELi128ELi64ELi8ES3_EELb0ELb0ELb0ELb0ELb0ELb1ELb1ELb0EEEvNS_16Flash_fwd_paramsE)
        /*05a8*/ 	.word	0x00000000


	//----- nvinfo : EIATTR_MIN_STACK_SIZE
	.align		4
.L_252:
        /*05ac*/ 	.byte	0x04, 0x12
        /*05ae*/ 	.short	(.L_254 - .L_253)
	.align		4
.L_253:
        /*05b0*/ 	.word	index@(_ZN5flash16flash_fwd_kernelI23Flash_fwd_kernel_traitsILi256ELi128ELi64ELi8ELb0ELb0EN7cutlass6half_tE19Flash_kernel_traitsILi256ELi128ELi64ELi8ES3_EELb1ELb0ELb0ELb1ELb0ELb0ELb0ELb0EEEvNS_16Flash_fwd_paramsE)
        /*05b4*/ 	.word	0x00000010


	//----- nvinfo : EIATTR_MIN_STACK_SIZE
	.align		4
.L_254:
        /*05b8*/ 	.byte	0x04, 0x12
        /*05ba*/ 	.short	(.L_256 - .L_255)
	.align		4
.L_255:
        /*05bc*/ 	.word	index@(_ZN5flash16flash_fwd_kernelI23Flash_fwd_kernel_traitsILi256ELi128ELi64ELi8ELb0ELb0EN7cutlass6half_tE19Flash_kernel_traitsILi256ELi128ELi64ELi8ES3_EELb1ELb0ELb0ELb0ELb0ELb0ELb0ELb1EEEvNS_16Flash_fwd_paramsE)
        /*05c0*/ 	.word	0x000000e8


	//----- nvinfo : EIATTR_MIN_STACK_SIZE
	.align		4
.L_256:
        /*05c4*/ 	.byte	0x04, 0x12
        /*05c6*/ 	.short	(.L_258 - .L_257)
	.align		4
.L_257:
        /*05c8*/ 	.word	index@(_ZN5flash16flash_fwd_kernelI23Flash_fwd_kernel_traitsILi256ELi128ELi64ELi8ELb0ELb0EN7cutlass6half_tE19Flash_kernel_traitsILi256ELi128ELi64ELi8ES3_EELb0ELb0ELb0ELb0ELb0ELb0ELb1ELb0EEEvNS_16Flash_fwd_paramsE)
        /*05cc*/ 	.word	0x00000028


	//----- nvinfo : EIATTR_MIN_STACK_SIZE
	.align		4
.L_258:
        /*05d0*/ 	.byte	0x04, 0x12
        /*05d2*/ 	.short	(.L_260 - .L_259)
	.align		4
.L_259:
        /*05d4*/ 	.word	index@(_ZN5flash16flash_fwd_kernelI23Flash_fwd_kernel_traitsILi256ELi128ELi64ELi8ELb0ELb0EN7cutlass6half_tE19Flash_kernel_traitsILi256ELi128ELi64ELi8ES3_EELb1ELb0ELb0ELb1ELb0ELb0ELb0ELb1EEEvNS_16Flash_fwd_paramsE)
        /*05d8*/ 	.word	0x000000e0


	//----- nvinfo : EIATTR_MIN_STACK_SIZE
	.align		4
.L_260:
        /*05dc*/ 	.byte	0x04, 0x12
        /*05de*/ 	.short	(.L_262 - .L_261)
	.align		4
.L_261:
        /*05e0*/ 	.word	index@(_ZN5flash16flash_fwd_kernelI23Flash_fwd_kernel_traitsILi256ELi128ELi64ELi8ELb0ELb0EN7cutlass6half_tE19Flash_kernel_traitsILi256ELi128ELi64ELi8ES3_EELb0ELb0ELb0ELb1ELb0ELb0ELb1ELb0EEEvNS_16Flash_fwd_paramsE)
        /*05e4*/ 	.word	0x00000030


	//----- nvinfo : EIATTR_MIN_STACK_SIZE
	.align		4
.L_262:
        /*05e8*/ 	.byte	0x04, 0x12
        /*05ea*/ 	.short	(.L_264 - .L_263)
	.align		4
.L_263:
        /*05ec*/ 	.word	index@(_ZN5flash16flash_fwd_kernelI23Flash_fwd_kernel_traitsILi256ELi128ELi64ELi8ELb0ELb0EN7cutlass6half_tE19Flash_kernel_traitsILi256ELi128ELi64ELi8ES3_EELb1ELb0ELb1ELb0ELb0ELb1ELb0ELb0EEEvNS_16Flash_fwd_paramsE)
        /*05f0*/ 	.word	0x00000018


	//----- nvinfo : EIATTR_MIN_STACK_SIZE
	.align		4
.L_264:
        /*05f4*/ 	.byte	0x04, 0x12
        /*05f6*/ 	.short	(.L_266 - .L_265)
	.align		4
.L_265:
        /*05f8*/ 	.word	index@(_ZN5flash16flash_fwd_kernelI23Flash_fwd_kernel_traitsILi256ELi128ELi64ELi8ELb0ELb0EN7cutlass6half_tE19Flash_kernel_traitsILi256ELi128ELi64ELi8ES3_EELb0ELb0ELb1ELb0ELb0ELb1ELb1ELb0EEEvNS_16Flash_fwd_paramsE)
        /*05fc*/ 	.word	0x00000000


	//----- nvinfo : EIATTR_MIN_STACK_SIZE
	.align		4
.L_266:
        /*0600*/ 	.byte	0x04, 0x12
        /*0602*/ 	.short	(.L_268 - .L_267)
	.align		4
.L_267:
        /*0604*/ 	.word	index@(_ZN5flash16flash_fwd_kernelI23Flash_fwd_kernel_traitsILi256ELi128ELi64ELi8ELb0ELb0EN7cutlass6half_tE19Flash_kernel_traitsILi256ELi128ELi64ELi8ES3_EELb1ELb0ELb1ELb1ELb0ELb0ELb0ELb0EEEvNS_16Flash_fwd_paramsE)
        /*0608*/ 	.word	0x00000068


	//----- nvinfo : EIATTR_MIN_STACK_SIZE
	.align		4
.L_268:
        /*060c*/ 	.byte	0x04, 0x12
        /*060e*/ 	.short	(.L_270 - .L_269)
	.align		4
.L_269:
        /*0610*/ 	.word	index@(_ZN5flash16flash_fwd_kernelI23Flash_fwd_kernel_traitsILi256ELi128ELi64ELi8ELb0ELb0EN7cutlass6half_tE19Flash_kernel_traitsILi256ELi128ELi64ELi8ES3_EELb1ELb0ELb1ELb0ELb0ELb0ELb0ELb1EEEvNS_16Flash_fwd_paramsE)
        /*0614*/ 	.word	0x000001a8


	//----- nvinfo : EIATTR_MIN_STACK_SIZE
	.align		4
.L_270:
        /*0618*/ 	.byte	0x04, 0x12
        /*061a*/ 	.short	(.L_272 - .L_271)
	.align		4
.L_271:
        /*061c*/ 	.word	index@(_ZN5flash16flash_fwd_kernelI23Flash_fwd_kernel_traitsILi256ELi128ELi64ELi8ELb0ELb0EN7cutlass6half_tE19Flash_kernel_traitsILi256ELi128ELi64ELi8ES3_EELb0ELb0ELb1ELb0ELb0ELb0ELb1ELb0EEEvNS_16Flash_fwd_paramsE)
        /*0620*/ 	.word	0x00000020


	//----- nvinfo : EIATTR_MIN_STACK_SIZE
	.align		4
.L_272:
        /*0624*/ 	.byte	0x04, 0x12
        /*0626*/ 	.short	(.L_274 - .L_273)
	.align		4
.L_273:
        /*0628*/ 	.word	index@(_ZN5flash16flash_fwd_kernelI23Flash_fwd_kernel_traitsILi256ELi128ELi64ELi8ELb0ELb0EN7cutlass6half_tE19Flash_kernel_traitsILi256ELi128ELi64ELi8ES3_EELb1ELb0ELb1ELb1ELb0ELb0ELb0ELb1EEEvNS_16Flash_fwd_paramsE)
        /*062c*/ 	.word	0x00000218


	//----- nvinfo : EIATTR_MIN_STACK_SIZE
	.align		4
.L_274:
        /*0630*/ 	.byte	0x04, 0x12
        /*0632*/ 	.short	(.L_276 - .L_275)
	.align		4
.L_275:
        /*0634*/ 	.word	index@(_ZN5flash16flash_fwd_kernelI23Flash_fwd_kernel_traitsILi256ELi128ELi64ELi8ELb0ELb0EN7cutlass6half_tE19Flash_kernel_traitsILi256ELi128ELi64ELi8ES3_EELb0ELb0ELb1ELb1ELb0ELb0ELb1ELb0EEEvNS_16Flash_fwd_paramsE)
        /*0638*/ 	.word	0x00000088
.L_276:


//--------------------- .nv.compat                --------------------------
	.section	.nv.compat,"",@"SHT_CUDA_COMPAT_INFO"
	.align	4
        /*0000*/ 	.byte	0x02, 0x09, 0x01, 0x00, 0x02, 0x02, 0x01, 0x00, 0x02, 0x05, 0x05, 0x00, 0x03, 0x07, 0x01, 0x01
        /*0010*/ 	.byte	0x02, 0x03, 0x00, 0x00, 0x02, 0x06, 0x01, 0x00, 0x04, 0x0b, 0x08, 0x00, 0x00, 0x00, 0x00, 0x00
        /*0020*/ 	.byte	0x00, 0x00, 0x00, 0x00


//--------------------- .nv.info._ZN5flash16flash_fwd_kernelI23Flash_fwd_kernel_traitsILi256ELi64ELi64ELi4ELb0ELb0EN7cutlass6half_tE19Flash_kernel_traitsILi256ELi64ELi64ELi4ES3_EELb0ELb0ELb0ELb0ELb0ELb1ELb0ELb0EEEvNS_16Flash_fwd_paramsE --------------------------
	.section	.nv.info._ZN5flash16flash_fwd_kernelI23Flash_fwd_kernel_traitsILi256ELi64ELi64ELi4ELb0ELb0EN7cutlass6half_tE19Flash_kernel_traitsILi256ELi64ELi64ELi4ES3_EELb0ELb0ELb0ELb0ELb0ELb1ELb0ELb0EEEvNS_16Flash_fwd_paramsE,"",@"SHT_CUDA_INFO"
	.sectionflags	@""
	.align	4


	//----- nvinfo : EIATTR_CUDA_API_VERSION
	.align		4
        /*0000*/ 	.byte	0x04, 0x37
        /*0002*/ 	.short	(.L_278 - .L_277)
.L_277:
        /*0004*/ 	.word	0x00000082


	//----- nvinfo : EIATTR_KPARAM_INFO
	.align		4
.L_278:
        /*0008*/ 	.byte	0x04, 0x17
        /*000a*/ 	.short	(.L_280 - .L_279)
.L_279:
        /*000c*/ 	.word	0x00000000
        /*0010*/ 	.short	0x0000
        /*0012*/ 	.short	0x0000
        /*0014*/ 	.byte	0x00, 0xf0, 0x41, 0x07


	//----- nvinfo : EIATTR_SPARSE_MMA_MASK
	.align		4
.L_280:
        /*0018*/ 	.byte	0x03, 0x50
        /*001a*/ 	.short	0x0000


	//----- nvinfo : EIATTR_MAXREG_COUNT
	.align		4
        /*001c*/ 	.byte	0x03, 0x1b
        /*001e*/ 	.short	0x00ff


	//----- nvinfo : EIATTR_NUM_BARRIERS
	.align		4
        /*0020*/ 	.byte	0x02, 0x4c
        /*0022*/ 	.byte	0x01
	.zero		1


	//----- nvinfo : EIATTR_MERCURY_ISA_VERSION
	.align		4
        /*0024*/ 	.byte	0x03, 0x5f
        /*0026*/ 	.short	0x0101


	//----- nvinfo : EIATTR_INT_WARP_WIDE_INSTR_OFFSETS
	.align		4
        /*0028*/ 	.byte	0x04, 0x31
        /*002a*/ 	.short	(.L_282 - .L_281)


	//   ....[0]....
.L_281:
        /*002c*/ 	.word	0x00001480


	//   ....[1]....
        /*0030*/ 	.word	0x00001870


	//----- nvinfo : EIATTR_COOP_GROUP_MASK_REGIDS
	.align		4
.L_282:
        /*0034*/ 	.byte	0x04, 0x29
        /*0036*/ 	.short	(.L_284 - .L_283)


	//   ....[0]....
.L_283:
        /*0038*/ 	.word	0xffffffff


	//   ....[1]....
        /*003c*/ 	.word	0xffffffff


	//   ....[2]....
        /*0040*/ 	.word	0xffffffff


	//   ....[3]....
        /*0044*/ 	.word	0xffffffff


	//   ....[4]....
        /*0048*/ 	.word	0xffffffff


	//   ....[5]....
        /*004c*/ 	.word	0xffffffff


	//   ....[6]....
        /*0050*/ 	.word	0xffffffff


	//   ....[7]....
        /*0054*/ 	.word	0xffffffff


	//   ....[8]....
        /*0058*/ 	.word	0xffffffff


	//   ....[9]....
        /*005c*/ 	.word	0xffffffff


	//   ....[10]....
        /*0060*/ 	.word	0xffffffff


	//   ....[11]....
        /*0064*/ 	.word	0xffffffff


	//----- nvinfo : EIATTR_COOP_GROUP_INSTR_OFFSETS
	.align		4
.L_284:
        /*0068*/ 	.byte	0x04, 0x28
        /*006a*/ 	.short	(.L_286 - .L_285)


	//   ....[0]....
.L_285:
        /*006c*/ 	.word	0x000034e0


	//   ....[1]....
        /*0070*/ 	.word	0x000035b0


	//   ....[2]....
        /*0074*/ 	.word	0x00003610


	//   ....[3]....
        /*0078*/ 	.word	0x00003730


	//   ....[4]....
        /*007c*/ 	.word	0x00005fa0


	//   ....[5]....
        /*0080*/ 	.word	0x00005fc0


	//   ....[6]....
        /*0084*/ 	.word	0x00006060


	//   ....[7]....
        /*0088*/ 	.word	0x00006070


	//   ....[8]....
        /*008c*/ 	.word	0x00007c40


	//   ....[9]....
        /*0090*/ 	.word	0x00007c80


	//   ....[10]....
        /*0094*/ 	.word	0x00007d10


	//   ....[11]....
        /*0098*/ 	.word	0x00007d30


	//----- nvinfo : EIATTR_EXIT_INSTR_OFFSETS
	.align		4
.L_286:
        /*009c*/ 	.byte	0x04, 0x1c
        /*009e*/ 	.short	(.L_288 - .L_287)


	//   ....[0]....
.L_287:
        /*00a0*/ 	.word	0x000004c0


	//   ....[1]....
        /*00a4*/ 	.word	0x00009b60


	//   ....[2]....
        /*00a8*/ 	.word	0x00009c70


	//   ....[3]....
        /*00ac*/ 	.word	0x0000a7b0


	//   ....[4]....
        /*00b0*/ 	.word	0x0000a840


	//----- nvinfo : EIATTR_CRS_STACK_SIZE
	.align		4
.L_288:
        /*00b4*/ 	.byte	0x04, 0x1e
        /*00b6*/ 	.short	(.L_290 - .L_289)
.L_289:
        /*00b8*/ 	.word	0x00000000


	//----- nvinfo : EIATTR_CBANK_PARAM_SIZE
	.align		4
.L_290:
        /*00bc*/ 	.byte	0x03, 0x19
        /*00be*/ 	.short	0x01d0


	//----- nvinfo : EIATTR_PARAM_CBANK
	.align		4
        /*00c0*/ 	.byte	0x04, 0x0a
        /*00c2*/ 	.short	(.L_292 - .L_291)
	.align		4
.L_291:
        /*00c4*/ 	.word	index@(.nv.constant0._ZN5flash16flash_fwd_kernelI23Flash_fwd_kernel_traitsILi256ELi64ELi64ELi4ELb0ELb0EN7cutlass6half_tE19Flash_kernel_traitsILi256ELi64ELi64ELi4ES3_EELb0ELb0ELb0ELb0ELb0ELb1ELb0ELb0EEEvNS_16Flash_fwd_paramsE)
        /*00c8*/ 	.short	0x0210
        /*00ca*/ 	.short	0x01d0


	//----- nvinfo : EIATTR_SW_WAR
	.align		4
.L_292:
        /*00cc*/ 	.byte	0x04, 0x36
        /*00ce*/ 	.short	(.L_294 - .L_293)
.L_293:
        /*00d0*/ 	.word	0x00000008
.L_294:


//--------------------- .nv.info._ZN5flash16flash_fwd_kernelI23Flash_fwd_kernel_traitsILi256ELi64ELi64ELi4ELb0ELb0EN7cutlass6half_tE19Flash_kernel_traitsILi256ELi64ELi64ELi4ES3_EELb0ELb0ELb0ELb0ELb0ELb0ELb0ELb0EEEvNS_16Flash_fwd_paramsE --------------------------
	.section	.nv.info._ZN5flash16flash_fwd_kernelI23Flash_fwd_kernel_traitsILi256ELi64ELi64ELi4ELb0ELb0EN7cutlass6half_tE19Flash_kernel_traitsILi256ELi64ELi64ELi4ES3_EELb0ELb0ELb0ELb0ELb0ELb0ELb0ELb0EEEvNS_16Flash_fwd_paramsE,"",@"SHT_CUDA_INFO"
	.sectionflags	@""
	.align	4


	//----- nvinfo : EIATTR_CUDA_API_VERSION
	.align		4
        /*0000*/ 	.byte	0x04, 0x37
        /*0002*/ 	.short	(.L_296 - .L_295)
.L_295:
        /*0004*/ 	.word	0x00000082


	//----- nvinfo : EIATTR_KPARAM_INFO
	.align		4
.L_296:
        /*0008*/ 	.byte	0x04, 0x17
        /*000a*/ 	.short	(.L_298 - .L_297)
.L_297:
        /*000c*/ 	.word	0x00000000
        /*0010*/ 	.short	0x0000
        /*0012*/ 	.short	0x0000
        /*0014*/ 	.byte	0x00, 0xf0, 0x41, 0x07


	//----- nvinfo : EIATTR_SPARSE_MMA_MASK
	.align		4
.L_298:
        /*0018*/ 	.byte	0x03, 0x50
        /*001a*/ 	.short	0x0000


	//----- nvinfo : EIATTR_MAXREG_COUNT
	.align		4
        /*001c*/ 	.byte	0x03, 0x1b
        /*001e*/ 	.short	0x00ff


	//----- nvinfo : EIATTR_NUM_BARRIERS
	.align		4
        /*0020*/ 	.byte	0x02, 0x4c
        /*0022*/ 	.byte	0x01
	.zero		1


	//----- nvinfo : EIATTR_ANNOTATIONS
	.align		4
        /*0024*/ 	.byte	0x04, 0x55
        /*0026*/ 	.short	(.L_300 - .L_299)


	//   ....[0]....
.L_299:
        /*0028*/ 	.word	0x00000001
        /*002c*/ 	.byte	0xb0, 0x8d, 0x00, 0x00, 0x01, 0x00, 0x00, 0x00, 0xc0, 0x8d, 0x00, 0x00, 0x01, 0x00, 0x00, 0x00
        /*003c*/ 	.byte	0xd0, 0x8d, 0x00, 0x00, 0x01, 0x00, 0x00, 0x00, 0xe0, 0x8d, 0x00, 0x00, 0x01, 0x00, 0x00, 0x00
        /*004c*/ 	.byte	0xd0, 0xa7, 0x00, 0x00, 0x01, 0x00, 0x00, 0x00, 0xe0, 0xa7, 0x00, 0x00, 0x01, 0x00, 0x00, 0x00
        /*005c*/ 	.byte	0x40, 0xa8, 0x00, 0x00, 0x01, 0x00, 0x00, 0x00, 0xe0, 0xa9, 0x00, 0x00


	//----- nvinfo : EIATTR_MERCURY_ISA_VERSION
	.align		4
.L_300:
        /*0068*/ 	.byte	0x03, 0x5f
        /*006a*/ 	.short	0x0101


	//----- nvinfo : EIATTR_COOP_GROUP_MASK_REGIDS
	.align		4
        /*006c*/ 	.byte	0x04, 0x29
        /*006e*/ 	.short	(.L_302 - .L_301)


	//   ....[0]....
.L_301:
        /*0070*/ 	.word	0xffffffff


	//   ....[1]....
        /*0074*/ 	.word	0xffffffff


	//   ....[2]....
        /*0078*/ 	.word	0xffffffff


	//   ....[3]....
        /*007c*/ 	.word	0xffffffff


	//   ....[4]....
        /*0080*/ 	.word	0xffffffff


	//   ....[5]....
        /*0084*/ 	.word	0xffffffff


	//   ....[6]....
        /*0088*/ 	.word	0xffffffff


	//   ....[7]....
        /*008c*/ 	.word	0xffffffff


	//   ....[8]....
        /*0090*/ 	.word	0xffffffff


	//   ....[9]....
        /*0094*/ 	.word	0xffffffff


	//   ....[10]....
        /*0098*/ 	.word	0xffffffff


	//   ....[11]....
        /*009c*/ 	.word	0xffffffff


	//----- nvinfo : EIATTR_COOP_GROUP_INSTR_OFFSETS
	.align		4
.L_302:
        /*00a0*/ 	.byte	0x04, 0x28
        /*00a2*/ 	.short	(.L_304 - .L_303)


	//   ....[0]....
.L_303:
        /*00a4*/ 	.word	0x000054b0


	//   ....[1]....
        /*00a8*/ 	.word	0x000054d0


	//   ....[2]....
        /*00ac*/ 	.word	0x00005570


	//   ....[3]....
        /*00b0*/ 	.word	0x00005580


	//   ....[4]....
        /*00b4*/ 	.word	0x00008d50


	//   ....[5]....
        /*00b8*/ 	.word	0x00008d70


	//   ....[6]....
        /*00bc*/ 	.word	0x00008e10


	//   ....[7]....
        /*00c0*/ 	.word	0x00008e20


	//   ....[8]....
        /*00c4*/ 	.word	0x0000ac30


	//   ....[9]....
        /*00c8*/ 	.word	0x0000ac40


	//   ....[10]....
        /*00cc*/ 	.word	0x0000ace0


	//   ....[11]....
        /*00d0*/ 	.word	0x0000ad30


	//----- nvinfo : EIATTR_EXIT_INSTR_OFFSETS
	.align		4
.L_304:
        /*00d4*/ 	.byte	0x04, 0x1c
        /*00d6*/ 	.short	(.L_306 - .L_305)


	//   ....[0]....
.L_305:
        /*00d8*/ 	.word	0x000004d0


	//   ....[1]....
        /*00dc*/ 	.word	0x0000cc30


	//   ....[2]....
        /*00e0*/ 	.word	0x0000cd80


	//   ....[3]....
        /*00e4*/ 	.word	0x0000cda0


	//   ....[4]....
        /*00e8*/ 	.word	0x0000da40


	//   ....[5]....
        /*00ec*/ 	.word	0x0000dad0


	//----- nvinfo : EIATTR_CRS_STACK_SIZE
	.align		4
.L_306:
        /*00f0*/ 	.byte	0x04, 0x1e
        /*00f2*/ 	.short	(.L_308 - .L_307)
.L_307:
        /*00f4*/ 	.word	0x00000000


	//----- nvinfo : EIATTR_CBANK_PARAM_SIZE
	.align		4
.L_308:
        /*00f8*/ 	.byte	0x03, 0x19
        /*00fa*/ 	.short	0x01d0


	//----- nvinfo : EIATTR_PARAM_CBANK
	.align		4
        /*00fc*/ 	.byte	0x04, 0x0a
        /*00fe*/ 	.short	(.L_310 - .L_309)
	.align		4
.L_309:
        /*0100*/ 	.word	index@(.nv.constant0._ZN5flash16flash_fwd_kernelI23Flash_fwd_kernel_traitsILi256ELi64ELi64ELi4ELb0ELb0EN7cutlass6half_tE19Flash_kernel_traitsILi256ELi64ELi64ELi4ES3_EELb0ELb0ELb0ELb0ELb0ELb0ELb0ELb0EEEvNS_16Flash_fwd_paramsE)
        /*0104*/ 	.short	0x0210
        /*0106*/ 	.short	0x01d0


	//----- nvinfo : EIATTR_SW_WAR
	.align		4
.L_310:
        /*0108*/ 	.byte	0x04, 0x36
        /*010a*/ 	.short	(.L_312 - .L_311)
.L_311:
        /*010c*/ 	.word	0x00000008
.L_312:


//--------------------- .nv.info._ZN5flash16flash_fwd_kernelI23Flash_fwd_kernel_traitsILi256ELi64ELi64ELi4ELb0ELb0EN7cutlass6half_tE19Flash_kernel_traitsILi256ELi64ELi64ELi4ES3_EELb0ELb0ELb0ELb1ELb0ELb0ELb0ELb0EEEvNS_16Flash_fwd_paramsE --------------------------
	.section	.nv.info._ZN5flash16flash_fwd_kernelI23Flash_fwd_kernel_traitsILi256ELi64ELi64ELi4ELb0ELb0EN7cutlass6half_tE19Flash_kernel_traitsILi256ELi64ELi64ELi4ES3_EELb0ELb0ELb0ELb1ELb0ELb0ELb0ELb0EEEvNS_16Flash_fwd_paramsE,"",@"SHT_CUDA_INFO"
	.sectionflags	@""
	.align	4


	//----- nvinfo : EIATTR_CUDA_API_VERSION
	.align		4
        /*0000*/ 	.byte	0x04, 0x37
        /*0002*/ 	.short	(.L_314 - .L_313)
.L_313:
        /*0004*/ 	.word	0x00000082


	//----- nvinfo : EIATTR_KPARAM_INFO
	.align		4
.L_314:
        /*0008*/ 	.byte	0x04, 0x17
        /*000a*/ 	.short	(.L_316 - .L_315)
.L_315:
        /*000c*/ 	.word	0x00000000
        /*0010*/ 	.short	0x0000
        /*0012*/ 	.short	0x0000
        /*0014*/ 	.byte	0x00, 0xf0, 0x41, 0x07


	//----- nvinfo : EIATTR_SPARSE_MMA_MASK
	.align		4
.L_316:
        /*0018*/ 	.byte	0x03, 0x50
        /*001a*/ 	.short	0x0000


	//----- nvinfo : EIATTR_MAXREG_COUNT
	.align		4
        /*001c*/ 	.byte	0x03, 0x1b
        /*001e*/ 	.short	0x00ff


	//----- nvinfo : EIATTR_NUM_BARRIERS
	.align		4
        /*0020*/ 	.byte	0x02, 0x4c
        /*0022*/ 	.byte	0x01
	.zero		1


	//----- nvinfo : EIATTR_ANNOTATIONS
	.align		4
        /*0024*/ 	.byte	0x04, 0x55
        /*0026*/ 	.short	(.L_318 - .L_317)


	//   ....[0]....
.L_317:
        /*0028*/ 	.word	0x00000001
        /*002c*/ 	.byte	0xf0, 0x74, 0x00, 0x00, 0x01, 0x00, 0x00, 0x00, 0xf0, 0x7c, 0x00, 0x00, 0x01, 0x00, 0x00, 0x00
        /*003c*/ 	.byte	0xb0, 0x7e, 0x00, 0x00, 0x01, 0x00, 0x00, 0x00, 0xd0, 0x92, 0x00, 0x00


	//----- nvinfo : EIATTR_MERCURY_ISA_VERSION
	.align		4
.L_318:
        /*0048*/ 	.byte	0x03, 0x5f
        /*004a*/ 	.short	0x0101


	//----- nvinfo : EIATTR_COOP_GROUP_MASK_REGIDS
	.align		4
        /*004c*/ 	.byte	0x04, 0x29
        /*004e*/ 	.short	(.L_320 - .L_319)


	//   ....[0]....
.L_319:
        /*0050*/ 	.word	0xffffffff


	//   ....[1]....
        /*0054*/ 	.word	0xffffffff


	//   ....[2]....
        /*0058*/ 	.word	0xffffffff


	//   ....[3]....
        /*005c*/ 	.word	0xffffffff


	//   ....[4]....
        /*0060*/ 	.word	0xffffffff


	//   ....[5]....
        /*0064*/ 	.word	0xffffffff


	//   ....[6]....
        /*0068*/ 	.word	0xffffffff


	//   ....[7]....
        /*006c*/ 	.word	0xffffffff


	//   ....[8]....
        /*0070*/ 	.word	0xffffffff


	//   ....[9]....
        /*0074*/ 	.word	0xffffffff


	//   ....[10]....
        /*0078*/ 	.word	0xffffffff


	//   ....[11]....
        /*007c*/ 	.word	0xffffffff


	//----- nvinfo : EIATTR_COOP_GROUP_INSTR_OFFSETS
	.align		4
.L_320:
        /*0080*/ 	.byte	0x04, 0x28
        /*0082*/ 	.short	(.L_322 - .L_321)


	//   ....[0]....
.L_321:
        /*0084*/ 	.word	0x00005ea0


	//   ....[1]....
        /*0088*/ 	.word	0x00005ec0


	//   ....[2]....
        /*008c*/ 	.word	0x00005f60


	//   ....[3]....
        /*0090*/ 	.word	0x00005f70


	//   ....[4]....
        /*0094*/ 	.word	0x00009e70


	//   ....[5]....
        /*0098*/ 	.word	0x00009e90


	//   ....[6]....
        /*009c*/ 	.word	0x00009ee0


	//   ....[7]....
        /*00a0*/ 	.word	0x00009ef0


	//   ....[8]....
        /*00a4*/ 	.word	0x0000bcc0


	//   ....[9]....
        /*00a8*/ 	.word	0x0000bce0


	//   ....[10]....
        /*00ac*/ 	.word	0x0000bd80


	//   ....[11]....
        /*00b0*/ 	.word	0x0000beb0


	//----- nvinfo : EIATTR_EXIT_INSTR_OFFSETS
	.align		4
.L_322:
        /*00b4*/ 	.byte	0x04, 0x1c
        /*00b6*/ 	.short	(.L_324 - .L_323)


	//   ....[0]....
.L_323:
        /*00b8*/ 	.word	0x000004d0


	//   ....[1]....
        /*00bc*/ 	.word	0x0000dcf0


	//   ....[2]....
        /*00c0*/ 	.word	0x0000de40


	//   ....[3]....
        /*00c4*/ 	.word	0x0000de60


	//   ....[4]....
        /*00c8*/ 	.word	0x0000eb10


	//   ....[5]....
        /*00cc*/ 	.word	0x0000eba0


	//----- nvinfo : EIATTR_CRS_STACK_SIZE
	.align		4
.L_324:
        /*00d0*/ 	.byte	0x04, 0x1e
        /*00d2*/ 	.short	(.L_326 - .L_325)
.L_325:
        /*00d4*/ 	.word	0x00000000


	//----- nvinfo : EIATTR_CBANK_PARAM_SIZE
	.align		4
.L_326:
        /*00d8*/ 	.byte	0x03, 0x19
        /*00da*/ 	.short	0x01d0


	//----- nvinfo : EIATTR_PARAM_CBANK
	.align		4
        /*00dc*/ 	.byte	0x04, 0x0a
        /*00de*/ 	.short	(.L_328 - .L_327)
	.align		4
.L_327:
        /*00e0*/ 	.word	index@(.nv.constant0._ZN5flash16flash_fwd_kernelI23Flash_fwd_kernel_traitsILi256ELi64ELi64ELi4ELb0ELb0EN7cutlass6half_tE19Flash_kernel_traitsILi256ELi64ELi64ELi4ES3_EELb0ELb0ELb0ELb1ELb0ELb0ELb0ELb0EEEvNS_16Flash_fwd_paramsE)
        /*00e4*/ 	.short	0x0210
        /*00e6*/ 	.short	0x01d0


	//----- nvinfo : EIATTR_SW_WAR
	.align		4
.L_328:
        /*00e8*/ 	.byte	0x04, 0x36
        /*00ea*/ 	.short	(.L_330 - .L_329)
.L_329:
        /*00ec*/ 	.word	0x00000008
.L_330:


//--------------------- .nv.info._ZN5flash16flash_fwd_kernelI23Flash_fwd_kernel_traitsILi256ELi64ELi64ELi4ELb0ELb0EN7cutlass6half_tE19Flash_kernel_traitsILi256ELi64ELi64ELi4ES3_EELb0ELb0ELb1ELb0ELb0ELb1ELb0ELb0EEEvNS_16Flash_fwd_paramsE --------------------------
	.section	.nv.info._ZN5flash16flash_fwd_kernelI23Flash_fwd_kernel_traitsILi256ELi64ELi64ELi4ELb0ELb0EN7cutlass6half_tE19Flash_kernel_traitsILi256ELi64ELi64ELi4ES3_EELb0ELb0ELb1ELb0ELb0ELb1ELb0ELb0EEEvNS_16Flash_fwd_paramsE,"",@"SHT_CUDA_INFO"
	.sectionflags	@""
	.align	4


	//----- nvinfo : EIATTR_CUDA_API_VERSION
	.align		4
        /*0000*/ 	.byte	0x04, 0x37
        /*0002*/ 	.short	(.L_332 - .L_331)
.L_331:
        /*0004*/ 	.word	0x00000082


	//----- nvinfo : EIATTR_KPARAM_INFO
	.align		4
.L_332:
        /*0008*/ 	.byte	0x04, 0x17
        /*000a*/ 	.short	(.L_334 - .L_333)
.L_333:
        /*000c*/ 	.word	0x00000000
        /*0010*/ 	.short	0x0000
        /*0012*/ 	.short	0x0000
        /*0014*/ 	.byte	0x00, 0xf0, 0x41, 0x07


	//----- nvinfo : EIATTR_SPARSE_MMA_MASK
	.align		4
.L_334:
        /*0018*/ 	.byte	0x03, 0x50
        /*001a*/ 	.short	0x0000


	//----- nvinfo : EIATTR_MAXREG_COUNT
	.align		4
        /*001c*/ 	.byte	0x03, 0x1b
        /*001e*/ 	.short	0x00ff


	//----- nvinfo : EIATTR_NUM_BARRIERS
	.align		4
        /*0020*/ 	.byte	0x02, 0x4c
        /*0022*/ 	.byte	0x01
	.zero		1


	//----- nvinfo : EIATTR_MERCURY_ISA_VERSION
	.align		4
        /*0024*/ 	.byte	0x03, 0x5f
        /*0026*/ 	.short	0x0101


	//----- nvinfo : EIATTR_INT_WARP_WIDE_INSTR_OFFSETS
	.align		4
        /*0028*/ 	.byte	0x04, 0x31
        /*002a*/ 	.short	(.L_336 - .L_335)


	//   ....[0]....
.L_335:
        /*002c*/ 	.word	0x00002060


	//   ....[1]....
        /*0030*/ 	.word	0x000025f0


	//----- nvinfo : EIATTR_COOP_GROUP_MASK_REGIDS
	.align		4
.L_336:
        /*0034*/ 	.byte	0x04, 0x29
        /*0036*/ 	.short	(.L_338 - .L_337)


	//   ....[0]....
.L_337:
        /*0038*/ 	.word	0xffffffff


	//   ....[1]....
        /*003c*/ 	.word	0xffffffff


	//   ....[2]....
        /*0040*/ 	.word	0xffffffff


	//   ....[3]....
        /*0044*/ 	.word	0xffffffff


	//   ....[4]....
        /*0048*/ 	.word	0xffffffff


	//   ....[5]....
        /*004c*/ 	.word	0xffffffff


	//   ....[6]....
        /*0050*/ 	.word	0xffffffff


	//   ....[7]....
        /*0054*/ 	.word	0xffffffff


	//   ....[8]....
        /*0058*/ 	.word	0xffffffff


	//   ....[9]....
        /*005c*/ 	.word	0xffffffff


	//   ....[10]....
        /*0060*/ 	.word	0xffffffff


	//   ....[11]....
        /*0064*/ 	.word	0xffffffff


	//   ....[12]....
        /*0068*/ 	.word	0xffffffff


	//   ....[13]....
        /*006c*/ 	.word	0xffffffff


	//   ....[14]....
        /*0070*/ 	.word	0xffffffff


	//   ....[15]....
        /*0074*/ 	.word	0xffffffff


	//----- nvinfo : EIATTR_COOP_GROUP_INSTR_OFFSETS
	.align		4
.L_338:
        /*0078*/ 	.byte	0x04, 0x28
        /*007a*/ 	.short	(.L_340 - .L_339)


	//   ....[0]....
.L_339:
        /*007c*/ 	.word	0x000045f0


	//   ....[1]....
        /*0080*/ 	.word	0x000046e0


	//   ....[2]....
        /*0084*/ 	.word	0x00004710


	//   ....[3]....
        /*0088*/ 	.word	0x00004810


	//   ....[4]....
        /*008c*/ 	.word	0x000076f0


	//   ....[5]....
        /*0090*/ 	.word	0x000077d0


	//   ....[6]....
        /*0094*/ 	.word	0x000077f0


	//   ....[7]....
        /*0098*/ 	.word	0x00007810


	//   ....[8]....
        /*009c*/ 	.word	0x0000afc0


	//   ....[9]....
        /*00a0*/ 	.word	0x0000b0b0


	//   ....[10]....
        /*00a4*/ 	.word	0x0000b0d0


	//   ....[11]....
        /*00a8*/ 	.word	0x0000b0f0


	//   ....[12]....
        /*00ac*/ 	.word	0x0000ce00


	//   ....[13]....
        /*00b0*/ 	.word	0x0000ce40


	//   ....[14]....
        /*00b4*/ 	.word	0x0000ceb0


	//   ....[15]....
        /*00b8*/ 	.word	0x0000cee0


	//----- nvinfo : EIATTR_EXIT_INSTR_OFFSETS
	.align		4
.L_340:
        /*00bc*/ 	.byte	0x04, 0x1c
        /*00be*/ 	.short	(.L_342 - .L_341)


	//   ....[0]....
.L_341:
        /*00c0*/ 	.word	0x000004b0


	//   ....[1]....
        /*00c4*/ 	.word	0x00001160


	//   ....[2]....
        /*00c8*/ 	.word	0x000011f0


	//   ....[3]....
        /*00cc*/ 	.word	0x0000ed40


	//   ....[4]....
        /*00d0*/ 	.word	0x0000ee50


	//----- nvinfo : EIATTR_CRS_STACK_SIZE
	.align		4
.L_342:
        /*00d4*/ 	.byte	0x04, 0x1e
        /*00d6*/ 	.short	(.L_344 - .L_343)
.L_343:
        /*00d8*/ 	.word	0x00000000


	//----- nvinfo : EIATTR_CBANK_PARAM_SIZE
	.align		4
.L_344:
        /*00dc*/ 	.byte	0x03, 0x19
        /*00de*/ 	.short	0x01d0


	//----- nvinfo : EIATTR_PARAM_CBANK
	.align		4
        /*00e0*/ 	.byte	0x04, 0x0a
        /*00e2*/ 	.short	(.L_346 - .L_345)
	.align		4
.L_345:
        /*00e4*/ 	.word	index@(.nv.constant0._ZN5flash16flash_fwd_kernelI23Flash_fwd_kernel_traitsILi256ELi64ELi64ELi4ELb0ELb0EN7cutlass6half_tE19Flash_kernel_traitsILi256ELi64ELi64ELi4ES3_EELb0ELb0ELb1ELb0ELb0ELb1ELb0ELb0EEEvNS_16Flash_fwd_paramsE)
        /*00e8*/ 	.short	0x0210
        /*00ea*/ 	.short	0x01d0


	//----- nvinfo : EIATTR_SW_WAR
	.align		4
.L_346:
        /*00ec*/ 	.byte	0x04, 0x36
        /*00ee*/ 	.short	(.L_348 - .L_347)
.L_347:
        /*00f0*/ 	.word	0x00000008
.L_348:


//--------------------- .nv.info._ZN5flash16flash_fwd_kernelI23Flash_fwd_kernel_traitsILi256ELi64ELi64ELi4ELb0ELb0EN7cutlass6half_tE19Flash_kernel_traitsILi256ELi64ELi64ELi4ES3_EELb0ELb0ELb1ELb0ELb0ELb0ELb0ELb0EEEvNS_16Flash_fwd_paramsE --------------------------
	.section	.nv.info._ZN5flash16flash_fwd_kernelI23Flash_fwd_kernel_traitsILi256ELi64ELi64ELi4ELb0ELb0EN7cutlass6half_tE19Flash_kernel_traitsILi256ELi64ELi64ELi4ES3_EELb0ELb0ELb1ELb0ELb0ELb0ELb0ELb0EEEvNS_16Flash_fwd_paramsE,"",@"SHT_CUDA_INFO"
	.sectionflags	@""
	.align	4


	//----- nvinfo : EIATTR_CUDA_API_VERSION
	.align		4
        /*0000*/ 	.byte	0x04, 0x37
        /*0002*/ 	.short	(.L_350 - .L_349)
.L_349:
        /*0004*/ 	.word	0x00000082


	//----- nvinfo : EIATTR_KPARAM_INFO
	.align		4
.L_350:
        /*0008*/ 	.byte	0x04, 0x17
        /*000a*/ 	.short	(.L_352 - .L_351)
.L_351:
        /*000c*/ 	.word	0x00000000
        /*0010*/ 	.short	0x0000
        /*0012*/ 	.short	0x0000
        /*0014*/ 	.byte	0x00, 0xf0, 0x41, 0x07


	//----- nvinfo : EIATTR_SPARSE_MMA_MASK
	.align		4
.L_352:
        /*0018*/ 	.byte	0x03, 0x50
        /*001a*/ 	.short	0x0000


	//----- nvinfo : EIATTR_MAXREG_COUNT
	.align		4
        /*001c*/ 	.byte	0x03, 0x1b
        /*001e*/ 	.short	0x00ff


	//----- nvinfo : EIATTR_NUM_BARRIERS
	.align		4
        /*0020*/ 	.byte	0x02, 0x4c
        /*0022*/ 	.byte	0x01
	.zero		1


	//----- nvinfo : EIATTR_ANNOTATIONS
	.align		4
        /*0024*/ 	.byte	0x04, 0x55
        /*0026*/ 	.short	(.L_354 - .L_353)


	//   ....[0]....
.L_353:
        /*0028*/ 	.word	0x00000001
        /*002c*/ 	.byte	0xf0, 0x1a, 0x00, 0x00, 0x01, 0x00, 0x00, 0x00, 0x30, 0x1b, 0x00, 0x00, 0x01, 0x00, 0x00, 0x00
        /* <DEDUP_REMOVED lines=36> */
        /*027c*/ 	.byte	0xa0, 0x47, 0x01, 0x00


	//----- nvinfo : EIATTR_MERCURY_ISA_VERSION
	.align		4
.L_354:
        /*0280*/ 	.byte	0x03, 0x5f
        /*0282*/ 	.short	0x0101


	//----- nvinfo : EIATTR_COOP_GROUP_MASK_REGIDS
	.align		4
        /*0284*/ 	.byte	0x04, 0x29
        /*0286*/ 	.short	(.L_356 - .L_355)


	//   ....[0]....
.L_355:
        /*0288*/ 	.word	0xffffffff


	//   ....[1]....
        /*028c*/ 	.word	0xffffffff


	//   ....[2]....
        /*0290*/ 	.word	0xffffffff


	//   ....[3]....
        /*0294*/ 	.word	0xffffffff


	//   ....[4]....
        /*0298*/ 	.word	0xffffffff


	//   ....[5]....
        /*029c*/ 	.word	0xffffffff


	//   ....[6]....
        /*02a0*/ 	.word	0xffffffff


	//   ....[7]....
        /*02a4*/ 	.word	0xffffffff


	//   ....[8]....
        /*02a8*/ 	.word	0xffffffff


	//   ....[9]....
        /*02ac*/ 	.word	0xffffffff


	//   ....[10]....
        /*02b0*/ 	.word	0xffffffff


	//   ....[11]....
        /*02b4*/ 	.word	0xffffffff


	//   ....[12]....
        /*02b8*/ 	.word	0xffffffff


	//   ....[13]....
        /*02bc*/ 	.word	0xffffffff


	//   ....[14]....
        /*02c0*/ 	.word	0xffffffff


	//   ....[15]....
        /*02c4*/ 	.word	0xffffffff


	//----- nvinfo : EIATTR_COOP_GROUP_INSTR_OFFSETS
	.align		4
.L_356:
        /*02c8*/ 	.byte	0x04, 0x28
        /*02ca*/ 	.short	(.L_358 - .L_357)


	//   ....[0]....
.L_357:
        /*02cc*/ 	.word	0x000068a0


	//   ....[1]....
        /*02d0*/ 	.word	0x000068f0


	//   ....[2]....
        /*02d4*/ 	.word	0x00006910


	//   ....[3]....
        /*02d8*/ 	.word	0x00006970


	//   ....[4]....
        /*02dc*/ 	.word	0x0000b7f0


	//   ....[5]....
        /*02e0*/ 	.word	0x0000b880


	//   ....[6]....
        /*02e4*/ 	.word	0x0000b8a0


	//   ....[7]....
        /*02e8*/ 	.word	0x0000b8c0


	//   ....[8]....
        /*02ec*/ 	.word	0x00011080


	//   ....[9]....
        /*02f0*/ 	.word	0x000110a0


	//   ....[10]....
        /*02f4*/ 	.word	0x000110d0


	//   ....[11]....
        /*02f8*/ 	.word	0x000110e0


	//   ....[12]....
        /*02fc*/ 	.word	0x00012f50


	//   ....[13]....
        /*0300*/ 	.word	0x00012f60


	//   ....[14]....
        /*0304*/ 	.word	0x00012f90


	//   ....[15]....
        /*0308*/ 	.word	0x00012fa0


	//----- nvinfo : EIATTR_EXIT_INSTR_OFFSETS
	.align		4
.L_358:
        /*030c*/ 	.byte	0x04, 0x1c
        /*030e*/ 	.short	(.L_360 - .L_359)


	//   ....[0]....
.L_359:
        /*0310*/ 	.word	0x000004c0


	//   ....[1]....
        /*0314*/ 	.word	0x00001300


	//   ....[2]....
        /*0318*/ 	.word	0x00001390


	//   ....[3]....
        /*031c*/ 	.word	0x00014df0


	//   ....[4]....
        /*0320*/ 	.word	0x00014f40


	//   ....[5]....
        /*0324*/ 	.word	0x00014f60


	//----- nvinfo : EIATTR_CRS_STACK_SIZE
	.align		4
.L_360:
        /*0328*/ 	.byte	0x04, 0x1e
        /*032a*/ 	.short	(.L_362 - .L_361)
.L_361:
        /*032c*/ 	.word	0x00000000


	//----- nvinfo : EIATTR_CBANK_PARAM_SIZE
	.align		4
.L_362:
        /*0330*/ 	.byte	0x03, 0x19
        /*0332*/ 	.short	0x01d0


	//----- nvinfo : EIATTR_PARAM_CBANK
	.align		4
        /*0334*/ 	.byte	0x04, 0x0a
        /*0336*/ 	.short	(.L_364 - .L_363)
	.align		4
.L_363:
        /*0338*/ 	.word	index@(.nv.constant0._ZN5flash16flash_fwd_kernelI23Flash_fwd_kernel_traitsILi256ELi64ELi64ELi4ELb0ELb0EN7cutlass6half_tE19Flash_kernel_traitsILi256ELi64ELi64ELi4ES3_EELb0ELb0ELb1ELb0ELb0ELb0ELb0ELb0EEEvNS_16Flash_fwd_paramsE)
        /*033c*/ 	.short	0x0210
        /*033e*/ 	.short	0x01d0


	//----- nvinfo : EIATTR_SW_WAR
	.align		4
.L_364:
        /*0340*/ 	.byte	0x04, 0x36
        /*0342*/ 	.short	(.L_366 - .L_365)
.L_365:
        /*0344*/ 	.word	0x00000008
.L_366:


//--------------------- .nv.info._ZN5flash16flash_fwd_kernelI23Flash_fwd_kernel_traitsILi256ELi64ELi64ELi4ELb0ELb0EN7cutlass6half_tE19Flash_kernel_traitsILi256ELi64ELi64ELi4ES3_EELb0ELb0ELb1ELb1ELb0ELb0ELb0ELb0EEEvNS_16Flash_fwd_paramsE --------------------------
	.section	.nv.info._ZN5flash16flash_fwd_kernelI23Flash_fwd_kernel_traitsILi256ELi64ELi64ELi4ELb0ELb0EN7cutlass6half_tE19Flash_kernel_traitsILi256ELi64ELi64ELi4ES3_EELb0ELb0ELb1ELb1ELb0ELb0ELb0ELb0EEEvNS_16Flash_fwd_paramsE,"",@"SHT_CUDA_INFO"
	.sectionflags	@""
	.align	4


	//----- nvinfo : EIATTR_CUDA_API_VERSION
	.align		4
        /*0000*/ 	.byte	0x04, 0x37
        /*0002*/ 	.short	(.L_368 - .L_367)
.L_367:
        /*0004*/ 	.word	0x00000082


	//----- nvinfo : EIATTR_KPARAM_INFO
	.align		4
.L_368:
        /*0008*/ 	.byte	0x04, 0x17
        /*000a*/ 	.short	(.L_370 - .L_369)
.L_369:
        /*000c*/ 	.word	0x00000000
        /*0010*/ 	.short	0x0000
        /*0012*/ 	.short	0x0000
        /*0014*/ 	.byte	0x00, 0xf0, 0x41, 0x07


	//----- nvinfo : EIATTR_SPARSE_MMA_MASK
	.align		4
.L_370:
        /*0018*/ 	.byte	0x03, 0x50
        /*001a*/ 	.short	0x0000


	//----- nvinfo : EIATTR_MAXREG_COUNT
	.align		4
        /*001c*/ 	.byte	0x03, 0x1b
        /*001e*/ 	.short	0x00ff


	//----- nvinfo : EIATTR_NUM_BARRIERS
	.align		4
        /*0020*/ 	.byte	0x02, 0x4c
        /*0022*/ 	.byte	0x01
	.zero		1


	//----- nvinfo : EIATTR_ANNOTATIONS
	.align		4
        /*0024*/ 	.byte	0x04, 0x55
        /*0026*/ 	.short	(.L_372 - .L_371)


	//   ....[0]....
.L_371:
        /* <DEDUP_REMOVED lines=19> */


	//----- nvinfo : EIATTR_MERCURY_ISA_VERSION
	.align		4
.L_372:
        /*0140*/ 	.byte	0x03, 0x5f
        /*0142*/ 	.short	0x0101


	//----- nvinfo : EIATTR_COOP_GROUP_MASK_REGIDS
	.align		4
        /*0144*/ 	.byte	0x04, 0x29
        /*0146*/ 	.short	(.L_374 - .L_373)


	//   ....[0]....
.L_373:
        /*0148*/ 	.word	0xffffffff


	//   ....[1]....
        /*014c*/ 	.word	0xffffffff


	//   ....[2]....
        /*0150*/ 	.word	0xffffffff


	//   ....[3]....
        /*0154*/ 	.word	0xffffffff


	//   ....[4]....
        /*0158*/ 	.word	0xffffffff


	//   ....[5]....
        /*015c*/ 	.word	0xffffffff


	//   ....[6]....
        /*0160*/ 	.word	0xffffffff


	//   ....[7]....
        /*0164*/ 	.word	0xffffffff


	//   ....[8]....
        /*0168*/ 	.word	0xffffffff


	//   ....[9]....
        /*016c*/ 	.word	0xffffffff


	//   ....[10]....
        /*0170*/ 	.word	0xffffffff


	//   ....[11]....
        /*0174*/ 	.word	0xffffffff


	//   ....[12]....
        /*0178*/ 	.word	0xffffffff


	//   ....[13]....
        /*017c*/ 	.word	0xffffffff


	//   ....[14]....
        /*0180*/ 	.word	0xffffffff


	//   ....[15]....
        /*0184*/ 	.word	0xffffffff


	//----- nvinfo : EIATTR_COOP_GROUP_INSTR_OFFSETS
	.align		4
.L_374:
        /*0188*/ 	.byte	0x04, 0x28
        /*018a*/ 	.short	(.L_376 - .L_375)


	//   ....[0]....
.L_375:
        /*018c*/ 	.word	0x000070d0


	//   ....[1]....
        /*0190*/ 	.word	0x000070f0


	//   ....[2]....
        /*0194*/ 	.word	0x00007190


	//   ....[3]....
        /*0198*/ 	.word	0x000071a0


	//   ....[4]....
        /*019c*/ 	.word	0x0000b6a0


	//   ....[5]....
        /*01a0*/ 	.word	0x0000b6c0


	//   ....[6]....
        /*01a4*/ 	.word	0x0000b6e0


	//   ....[7]....
        /*01a8*/ 	.word	0x0000b700


	//   ....[8]....
        /*01ac*/ 	.word	0x00010930


	//   ....[9]....
        /*01b0*/ 	.word	0x00010a00


	//   ....[10]....
        /*01b4*/ 	.word	0x00010a20


	//   ....[11]....
        /*01b8*/ 	.word	0x00010a40


	//   ....[12]....
        /*01bc*/ 	.word	0x000128b0


	//   ....[13]....
        /*01c0*/ 	.word	0x000128c0


	//   ....[14]....
        /*01c4*/ 	.word	0x00012900


	//   ....[15]....
        /*01c8*/ 	.word	0x00012920


	//----- nvinfo : EIATTR_EXIT_INSTR_OFFSETS
	.align		4
.L_376:
        /*01cc*/ 	.byte	0x04, 0x1c
        /*01ce*/ 	.short	(.L_378 - .L_377)


	//   ....[0]....
.L_377:
        /*01d0*/ 	.word	0x000004c0


	//   ....[1]....
        /*01d4*/ 	.word	0x000012f0


	//   ....[2]....
        /*01d8*/ 	.word	0x00001380


	//   ....[3]....
        /*01dc*/ 	.word	0x00014740


	//   ....[4]....
        /*01e0*/ 	.word	0x00014890


	//   ....[5]....
        /*01e4*/ 	.word	0x000148b0


	//----- nvinfo : EIATTR_CRS_STACK_SIZE
	.align		4
.L_378:
        /*01e8*/ 	.byte	0x04, 0x1e
        /*01ea*/ 	.short	(.L_380 - .L_379)
.L_379:
        /*01ec*/ 	.word	0x00000000


	//----- nvinfo : EIATTR_CBANK_PARAM_SIZE
	.align		4
.L_380:
        /*01f0*/ 	.byte	0x03, 0x19
        /*01f2*/ 	.short	0x01d0


	//----- nvinfo : EIATTR_PARAM_CBANK
	.align		4
        /*01f4*/ 	.byte	0x04, 0x0a
        /*01f6*/ 	.short	(.L_382 - .L_381)
	.align		4
.L_381:
        /*01f8*/ 	.word	index@(.nv.constant0._ZN5flash16flash_fwd_kernelI23Flash_fwd_kernel_traitsILi256ELi64ELi64ELi4ELb0ELb0EN7cutlass6half_tE19Flash_kernel_traitsILi256ELi64ELi64ELi4ES3_EELb0ELb0ELb1ELb1ELb0ELb0ELb0ELb0EEEvNS_16Flash_fwd_paramsE)
        /*01fc*/ 	.short	0x0210
        /*01fe*/ 	.short	0x01d0


	//----- nvinfo : EIATTR_SW_WAR
	.align		4
.L_382:
        /*0200*/ 	.byte	0x04, 0x36
        /*0202*/ 	.short	(.L_384 - .L_383)
.L_383:
        /*0204*/ 	.word	0x00000008
.L_384:


//--------------------- .nv.info._ZN5flash16flash_fwd_kernelI23Flash_fwd_kernel_traitsILi256ELi128ELi64ELi8ELb0ELb0EN7cutlass6half_tE19Flash_kernel_traitsILi256ELi128ELi64ELi8ES3_EELb0ELb0ELb0ELb0ELb0ELb1ELb0ELb0EEEvNS_16Flash_fwd_paramsE --------------------------
	.section	.nv.info._ZN5flash16flash_fwd_kernelI23Flash_fwd_kernel_traitsILi256ELi128ELi64ELi8ELb0ELb0EN7cutlass6half_tE19Flash_kernel_traitsILi256ELi128ELi64ELi8ES3_EELb0ELb0ELb0ELb0ELb0ELb1ELb0ELb0EEEvNS_16Flash_fwd_paramsE,"",@"SHT_CUDA_INFO"
	.sectionflags	@""
	.align	4


	//----- nvinfo : EIATTR_CUDA_API_VERSION
	.align		4
        /*0000*/ 	.byte	0x04, 0x37
        /*0002*/ 	.short	(.L_386 - .L_385)
.L_385:
        /*0004*/ 	.word	0x00000082


	//----- nvinfo : EIATTR_KPARAM_INFO
	.align		4
.L_386:
        /*0008*/ 	.byte	0x04, 0x17
        /*000a*/ 	.short	(.L_388 - .L_387)
.L_387:
        /*000c*/ 	.word	0x00000000
        /*0010*/ 	.short	0x0000
        /*0012*/ 	.short	0x0000
        /*0014*/ 	.byte	0x00, 0xf0, 0x41, 0x07


	//----- nvinfo : EIATTR_SPARSE_MMA_MASK
	.align		4
.L_388:
        /*0018*/ 	.byte	0x03, 0x50
        /*001a*/ 	.short	0x0000


	//----- nvinfo : EIATTR_MAXREG_COUNT
	.align		4
        /*001c*/ 	.byte	0x03, 0x1b
        /*001e*/ 	.short	0x00ff


	//----- nvinfo : EIATTR_NUM_BARRIERS
	.align		4
        /*0020*/ 	.byte	0x02, 0x4c
        /*0022*/ 	.byte	0x01
	.zero		1


	//----- nvinfo : EIATTR_MERCURY_ISA_VERSION
	.align		4
        /*0024*/ 	.byte	0x03, 0x5f
        /*0026*/ 	.short	0x0101


	//----- nvinfo : EIATTR_COOP_GROUP_MASK_REGIDS
	.align		4
        /*0028*/ 	.byte	0x04, 0x29
        /*002a*/ 	.short	(.L_390 - .L_389)


	//   ....[0]....
.L_389:
        /*002c*/ 	.word	0xffffffff


	//   ....[1]....
        /*0030*/ 	.word	0xffffffff


	//   ....[2]....
        /*0034*/ 	.word	0xffffffff


	//   ....[3]....
        /*0038*/ 	.word	0xffffffff


	//   ....[4]....
        /*003c*/ 	.word	0xffffffff


	//   ....[5]....
        /*0040*/ 	.word	0xffffffff


	//   ....[6]....
        /*0044*/ 	.word	0xffffffff


	//   ....[7]....
        /*0048*/ 	.word	0xffffffff


	//   ....[8]....
        /*004c*/ 	.word	0xffffffff


	//   ....[9]....
        /*0050*/ 	.word	0xffffffff


	//   ....[10]....
        /*0054*/ 	.word	0xffffffff


	//   ....[11]....
        /*0058*/ 	.word	0xffffffff


	//----- nvinfo : EIATTR_COOP_GROUP_INSTR_OFFSETS
	.align		4
.L_390:
        /*005c*/ 	.byte	0x04, 0x28
        /*005e*/ 	.short	(.L_392 - .L_391)


	//   ....[0]....
.L_391:
        /*0060*/ 	.word	0x00002f80


	//   ....[1]....
        /*0064*/ 	.word	0x00003050


	//   ....[2]....
        /*0068*/ 	.word	0x000030b0


	//   ....[3]....
        /*006c*/ 	.word	0x000031d0


	//   ....[4]....
        /*0070*/ 	.word	0x000058a0


	//   ....[5]....
        /*0074*/ 	.word	0x000058c0


	//   ....[6]....
        /*0078*/ 	.word	0x00005960


	//   ....[7]....
        /*007c*/ 	.word	0x00005970


	//   ....[8]....
        /*0080*/ 	.word	0x00007540


	//   ....[9]....
        /*0084*/ 	.word	0x00007580


	//   ....[10]....
        /*0088*/ 	.word	0x00007610


	//   ....[11]....
        /*008c*/ 	.word	0x00007630


	//----- nvinfo : EIATTR_EXIT_INSTR_OFFSETS
	.align		4
.L_392:
        /*0090*/ 	.byte	0x04, 0x1c
        /*0092*/ 	.short	(.L_394 - .L_393)


	//   ....[0]....
.L_393:
        /*0094*/ 	.word	0x000004c0


	//   ....[1]....
        /*0098*/ 	.word	0x00009460


	//   ....[2]....
        /*009c*/ 	.word	0x00009570


	//   ....[3]....
        /*00a0*/ 	.word	0x0000a0b0


	//   ....[4]....
        /*00a4*/ 	.word	0x0000a140


	//----- nvinfo : EIATTR_CRS_STACK_SIZE
	.align		4
.L_394:
        /*00a8*/ 	.byte	0x04, 0x1e
        /*00aa*/ 	.short	(.L_396 - .L_395)
.L_395:
        /*00ac*/ 	.word	0x00000000


	//----- nvinfo : EIATTR_CBANK_PARAM_SIZE
	.align		4
.L_396:
        /*00b0*/ 	.byte	0x03, 0x19
        /*00b2*/ 	.short	0x01d0


	//----- nvinfo : EIATTR_PARAM_CBANK
	.align		4
        /*00b4*/ 	.byte	0x04, 0x0a
        /*00b6*/ 	.short	(.L_398 - .L_397)
	.align		4
.L_397:
        /*00b8*/ 	.word	index@(.nv.constant0._ZN5flash16flash_fwd_kernelI23Flash_fwd_kernel_traitsILi256ELi128ELi64ELi8ELb0ELb0EN7cutlass6half_tE19Flash_kernel_traitsILi256ELi128ELi64ELi8ES3_EELb0ELb0ELb0ELb0ELb0ELb1ELb0ELb0EEEvNS_16Flash_fwd_paramsE)
        /*00bc*/ 	.short	0x0210
        /*00be*/ 	.short	0x01d0


	//----- nvinfo : EIATTR_SW_WAR
	.align		4
.L_398:
        /*00c0*/ 	.byte	0x04, 0x36
        /*00c2*/ 	.short	(.L_400 - .L_399)
.L_399:
        /*00c4*/ 	.word	0x00000008
.L_400:


//--------------------- .nv.info._ZN5flash16flash_fwd_kernelI23Flash_fwd_kernel_traitsILi256ELi128ELi64ELi8ELb0ELb0EN7cutlass6half_tE19Flash_kernel_traitsILi256ELi128ELi64ELi8ES3_EELb0ELb0ELb0ELb0ELb0ELb0ELb0ELb0EEEvNS_16Flash_fwd_paramsE --------------------------
	.section	.nv.info._ZN5flash16flash_fwd_kernelI23Flash_fwd_kernel_traitsILi256ELi128ELi64ELi8ELb0ELb0EN7cutlass6half_tE19Flash_kernel_traitsILi256ELi128ELi64ELi8ES3_EELb0ELb0ELb0ELb0ELb0ELb0ELb0ELb0EEEvNS_16Flash_fwd_paramsE,"",@"SHT_CUDA_INFO"
	.sectionflags	@""
	.align	4


	//----- nvinfo : EIATTR_CUDA_API_VERSION
	.align		4
        /*0000*/ 	.byte	0x04, 0x37
        /*0002*/ 	.short	(.L_402 - .L_401)
.L_401:
        /*0004*/ 	.word	0x00000082


	//----- nvinfo : EIATTR_KPARAM_INFO
	.align		4
.L_402:
        /*0008*/ 	.byte	0x04, 0x17
        /*000a*/ 	.short	(.L_404 - .L_403)
.L_403:
        /*000c*/ 	.word	0x00000000
        /*0010*/ 	.short	0x0000
        /*0012*/ 	.short	0x0000
        /*0014*/ 	.byte	0x00, 0xf0, 0x41, 0x07


	//----- nvinfo : EIATTR_SPARSE_MMA_MASK
	.align		4
.L_404:
        /*0018*/ 	.byte	0x03, 0x50
        /*001a*/ 	.short	0x0000


	//----- nvinfo : EIATTR_MAXREG_COUNT
	.align		4
        /*001c*/ 	.byte	0x03, 0x1b
        /*001e*/ 	.short	0x00ff


	//----- nvinfo : EIATTR_NUM_BARRIERS
	.align		4
        /*0020*/ 	.byte	0x02, 0x4c
        /*0022*/ 	.byte	0x01
	.zero		1


	//----- nvinfo : EIATTR_MERCURY_ISA_VERSION
	.align		4
        /*0024*/ 	.byte	0x03, 0x5f
        /*0026*/ 	.short	0x0101


	//----- nvinfo : EIATTR_INT_WARP_WIDE_INSTR_OFFSETS
	.align		4
        /*0028*/ 	.byte	0x04, 0x31
        /*002a*/ 	.short	(.L_406 - .L_405)


	//   ....[0]....
.L_405:
        /*002c*/ 	.word	0x00005a90


	//----- nvinfo : EIATTR_COOP_GROUP_MASK_REGIDS
	.align		4
.L_406:
        /*0030*/ 	.byte	0x04, 0x29
        /*0032*/ 	.short	(.L_408 - .L_407)


	//   ....[0]....
.L_407:
        /*0034*/ 	.word	0xffffffff


	//   ....[1]....
        /*0038*/ 	.word	0xffffffff


	//   ....[2]....
        /*003c*/ 	.word	0xffffffff


	//   ....[3]....
        /*0040*/ 	.word	0xffffffff


	//   ....[4]....
        /*0044*/ 	.word	0xffffffff


	//   ....[5]....
        /*0048*/ 	.word	0xffffffff


	//   ....[6]....
        /*004c*/ 	.word	0xffffffff


	//   ....[7]....
        /*0050*/ 	.word	0xffffffff


	//   ....[8]....
        /*0054*/ 	.word	0xffffffff


	//   ....[9]....
        /*0058*/ 	.word	0xffffffff


	//   ....[10]....
        /*005c*/ 	.word	0xffffffff


	//   ....[11]....
        /*0060*/ 	.word	0xffffffff


	//----- nvinfo : EIATTR_COOP_GROUP_INSTR_OFFSETS
	.align		4
.L_408:
        /*0064*/ 	.byte	0x04, 0x28
        /*0066*/ 	.short	(.L_410 - .L_409)


	//   ....[0]....
.L_409:
        /*0068*/ 	.word	0x00004450


	//   ....[1]....
        /*006c*/ 	.word	0x00004470


	//   ....[2]....
        /*0070*/ 	.word	0x00004510


	//   ....[3]....
        /*0074*/ 	.word	0x00004520


	//   ....[4]....
        /*0078*/ 	.word	0x00007480


	//   ....[5]....
        /*007c*/ 	.word	0x000074a0


	//   ....[6]....
        /*0080*/ 	.word	0x00007500


	//   ....[7]....
        /*0084*/ 	.word	0x00007510


	//   ....[8]....
        /*0088*/ 	.word	0x00009400


	//   ....[9]....
        /*008c*/ 	.word	0x00009440


	//   ....[10]....
        /*0090*/ 	.word	0x000094e0


	//   ....[11]....
        /*0094*/ 	.word	0x00009500


	//----- nvinfo : EIATTR_EXIT_INSTR_OFFSETS
	.align		4
.L_410:
        /*0098*/ 	.byte	0x04, 0x1c
        /*009a*/ 	.short	(.L_412 - .L_411)


	//   ....[0]....
.L_411:
        /*009c*/ 	.word	0x000004c0


	//   ....[1]....
        /*00a0*/ 	.word	0x0000b410


	//   ....[2]....
        /*00a4*/ 	.word	0x0000b560


	//   ....[3]....
        /*00a8*/ 	.word	0x0000b580


	//   ....[4]....
        /*00ac*/ 	.word	0x0000c230


	//   ....[5]....
        /*00b0*/ 	.word	0x0000c2c0


	//----- nvinfo : EIATTR_CRS_STACK_SIZE
	.align		4
.L_412:
        /*00b4*/ 	.byte	0x04, 0x1e
        /*00b6*/ 	.short	(.L_414 - .L_413)
.L_413:
        /*00b8*/ 	.word	0x00000000


	//----- nvinfo : EIATTR_CBANK_PARAM_SIZE
	.align		4
.L_414:
        /*00bc*/ 	.byte	0x03, 0x19
        /*00be*/ 	.short	0x01d0


	//----- nvinfo : EIATTR_PARAM_CBANK
	.align		4
        /*00c0*/ 	.byte	0x04, 0x0a
        /*00c2*/ 	.short	(.L_416 - .L_415)
	.align		4
.L_415:
        /*00c4*/ 	.word	index@(.nv.constant0._ZN5flash16flash_fwd_kernelI23Flash_fwd_kernel_traitsILi256ELi128ELi64ELi8ELb0ELb0EN7cutlass6half_tE19Flash_kernel_traitsILi256ELi128ELi64ELi8ES3_EELb0ELb0ELb0ELb0ELb0ELb0ELb0ELb0EEEvNS_16Flash_fwd_paramsE)
        /*00c8*/ 	.short	0x0210
        /*00ca*/ 	.short	0x01d0


	//----- nvinfo : EIATTR_SW_WAR
	.align		4
.L_416:
        /*00cc*/ 	.byte	0x04, 0x36
        /*00ce*/ 	.short	(.L_418 - .L_417)
.L_417:
        /*00d0*/ 	.word	0x00000008
.L_418:


//--------------------- .nv.info._ZN5flash16flash_fwd_kernelI23Flash_fwd_kernel_traitsILi256ELi128ELi64ELi8ELb0ELb0EN7cutlass6half_tE19Flash_kernel_traitsILi256ELi128ELi64ELi8ES3_EELb0ELb0ELb0ELb1ELb0ELb0ELb0ELb0EEEvNS_16Flash_fwd_paramsE --------------------------
	.section	.nv.info._ZN5flash16flash_fwd_kernelI23Flash_fwd_kernel_traitsILi256ELi128ELi64ELi8ELb0ELb0EN7cutlass6half_tE19Flash_kernel_traitsILi256ELi128ELi64ELi8ES3_EELb0ELb0ELb0ELb1ELb0ELb0ELb0ELb0EEEvNS_16Flash_fwd_paramsE,"",@"SHT_CUDA_INFO"
	.sectionflags	@""
	.align	4


	//----- nvinfo : EIATTR_CUDA_API_VERSION
	.align		4
        /*0000*/ 	.byte	0x04, 0x37
        /*0002*/ 	.short	(.L_420 - .L_419)
.L_419:
        /*0004*/ 	.word	0x00000082


	//----- nvinfo : EIATTR_KPARAM_INFO
	.align		4
.L_420:
        /*0008*/ 	.byte	0x04, 0x17
        /*000a*/ 	.short	(.L_422 - .L_421)
.L_421:
        /*000c*/ 	.word	0x00000000
        /*0010*/ 	.short	0x0000
        /*0012*/ 	.short	0x0000
        /*0014*/ 	.byte	0x00, 0xf0, 0x41, 0x07


	//----- nvinfo : EIATTR_SPARSE_MMA_MASK
	.align		4
.L_422:
        /*0018*/ 	.byte	0x03, 0x50
        /*001a*/ 	.short	0x0000


	//----- nvinfo : EIATTR_MAXREG_COUNT
	.align		4
        /*001c*/ 	.byte	0x03, 0x1b
        /*001e*/ 	.short	0x00ff


	//----- nvinfo : EIATTR_NUM_BARRIERS
	.align		4
        /*0020*/ 	.byte	0x02, 0x4c
        /*0022*/ 	.byte	0x01
	.zero		1


	//----- nvinfo : EIATTR_ANNOTATIONS
	.align		4
        /*0024*/ 	.byte	0x04, 0x55
        /*0026*/ 	.short	(.L_424 - .L_423)


	//   ....[0]....
.L_423:
        /*0028*/ 	.word	0x00000001
        /*002c*/ 	.byte	0x20, 0x65, 0x00, 0x00, 0x01, 0x00, 0x00, 0x00, 0x40, 0x65, 0x00, 0x00, 0x01, 0x00, 0x00, 0x00
        /*003c*/ 	.byte	0x00, 0x6a, 0x00, 0x00, 0x01, 0x00, 0x00, 0x00, 0x50, 0x6b, 0x00, 0x00, 0x01, 0x00, 0x00, 0x00
        /*004c*/ 	.byte	0xe0, 0x7b, 0x00, 0x00


	//----- nvinfo : EIATTR_MERCURY_ISA_VERSION
	.align		4
.L_424:
        /*0050*/ 	.byte	0x03, 0x5f
        /*0052*/ 	.short	0x0101


	//----- nvinfo : EIATTR_INT_WARP_WIDE_INSTR_OFFSETS
	.align		4
        /*0054*/ 	.byte	0x04, 0x31
        /*0056*/ 	.short	(.L_426 - .L_425)


	//   ....[0]....
.L_425:
        /*0058*/ 	.word	0x00006570


	//----- nvinfo : EIATTR_COOP_GROUP_MASK_REGIDS
	.align		4
.L_426:
        /*005c*/ 	.byte	0x04, 0x29
        /*005e*/ 	.short	(.L_428 - .L_427)


	//   ....[0]....
.L_427:
        /*0060*/ 	.word	0xffffffff


	//   ....[1]....
        /*0064*/ 	.word	0xffffffff


	//   ....[2]....
        /*0068*/ 	.word	0xffffffff


	//   ....[3]....
        /*006c*/ 	.word	0xffffffff


	//   ....[4]....
        /*0070*/ 	.word	0xffffffff


	//   ....[5]....
        /*0074*/ 	.word	0xffffffff


	//   ....[6]....
        /*0078*/ 	.word	0xffffffff


	//   ....[7]....
        /*007c*/ 	.word	0xffffffff


	//   ....[8]....
        /*0080*/ 	.word	0xffffffff


	//   ....[9]....
        /*0084*/ 	.word	0xffffffff


	//   ....[10]....
        /*0088*/ 	.word	0xffffffff


	//   ....[11]....
        /*008c*/ 	.word	0xffffffff


	//----- nvinfo : EIATTR_COOP_GROUP_INSTR_OFFSETS
	.align		4
.L_428:
        /*0090*/ 	.byte	0x04, 0x28
        /*0092*/ 	.short	(.L_430 - .L_429)


	//   ....[0]....
.L_429:
        /*0094*/ 	.word	0x00004e70


	//   ....[1]....
        /*0098*/ 	.word	0x00004e90


	//   ....[2]....
        /*009c*/ 	.word	0x00004f30


	//   ....[3]....
        /*00a0*/ 	.word	0x00004f40


	//   ....[4]....
        /*00a4*/ 	.word	0x00008610


	//   ....[5]....
        /*00a8*/ 	.word	0x00008630


	//   ....[6]....
        /*00ac*/ 	.word	0x00008690


	//   ....[7]....
        /*00b0*/ 	.word	0x000086a0


	//   ....[8]....
        /*00b4*/ 	.word	0x0000a460


	//   ....[9]....
        /*00b8*/ 	.word	0x0000a4a0


	//   ....[10]....
        /*00bc*/ 	.word	0x0000a530


	//   ....[11]....
        /*00c0*/ 	.word	0x0000a540


	//----- nvinfo : EIATTR_EXIT_INSTR_OFFSETS
	.align		4
.L_430:
        /*00c4*/ 	.byte	0x04, 0x1c
        /*00c6*/ 	.short	(.L_432 - .L_431)


	//   ....[0]....
.L_431:
        /*00c8*/ 	.word	0x000004d0


	//   ....[1]....
        /*00cc*/ 	.word	0x0000c4a0


	//   ....[2]....
        /*00d0*/ 	.word	0x0000c5e0


	//   ....[3]....
        /*00d4*/ 	.word	0x0000c600


	//   ....[4]....
        /*00d8*/ 	.word	0x0000d2c0


	//   ....[5]....
        /*00dc*/ 	.word	0x0000d350


	//----- nvinfo : EIATTR_CRS_STACK_SIZE
	.align		4
.L_432:
        /*00e0*/ 	.byte	0x04, 0x1e
        /*00e2*/ 	.short	(.L_434 - .L_433)
.L_433:
        /*00e4*/ 	.word	0x00000000


	//----- nvinfo : EIATTR_CBANK_PARAM_SIZE
	.align		4
.L_434:
        /*00e8*/ 	.byte	0x03, 0x19
        /*00ea*/ 	.short	0x01d0


	//----- nvinfo : EIATTR_PARAM_CBANK
	.align		4
        /*00ec*/ 	.byte	0x04, 0x0a
        /*00ee*/ 	.short	(.L_436 - .L_435)
	.align		4
.L_435:
        /*00f0*/ 	.word	index@(.nv.constant0._ZN5flash16flash_fwd_kernelI23Flash_fwd_kernel_traitsILi256ELi128ELi64ELi8ELb0ELb0EN7cutlass6half_tE19Flash_kernel_traitsILi256ELi128ELi64ELi8ES3_EELb0ELb0ELb0ELb1ELb0ELb0ELb0ELb0EEEvNS_16Flash_fwd_paramsE)
        /*00f4*/ 	.short	0x0210
        /*00f6*/ 	.short	0x01d0


	//----- nvinfo : EIATTR_SW_WAR
	.align		4
.L_436:
        /*00f8*/ 	.byte	0x04, 0x36
        /*00fa*/ 	.short	(.L_438 - .L_437)
.L_437:
        /*00fc*/ 	.word	0x00000008
.L_438:


//--------------------- .nv.info._ZN5flash16flash_fwd_kernelI23Flash_fwd_kernel_traitsILi256ELi128ELi64ELi8ELb0ELb0EN7cutlass6half_tE19Flash_kernel_traitsILi256ELi128ELi64ELi8ES3_EELb0ELb0ELb1ELb0ELb0ELb1ELb0ELb0EEEvNS_16Flash_fwd_paramsE --------------------------
	.section	.nv.info._ZN5flash16flash_fwd_kernelI23Flash_fwd_kernel_traitsILi256ELi128ELi64ELi8ELb0ELb0EN7cutlass6half_tE19Flash_kernel_traitsILi256ELi128ELi64ELi8ES3_EELb0ELb0ELb1ELb0ELb0ELb1ELb0ELb0EEEvNS_16Flash_fwd_paramsE,"",@"SHT_CUDA_INFO"
	.sectionflags	@""
	.align	4


	//----- nvinfo : EIATTR_CUDA_API_VERSION
	.align		4
        /*0000*/ 	.byte	0x04, 0x37
        /*0002*/ 	.short	(.L_440 - .L_439)
.L_439:
        /*0004*/ 	.word	0x00000082


	//----- nvinfo : EIATTR_KPARAM_INFO
	.align		4
.L_440:
        /*0008*/ 	.byte	0x04, 0x17
        /*000a*/ 	.short	(.L_442 - .L_441)
.L_441:
        /*000c*/ 	.word	0x00000000
        /*0010*/ 	.short	0x0000
        /*0012*/ 	.short	0x0000
        /*0014*/ 	.byte	0x00, 0xf0, 0x41, 0x07


	//----- nvinfo : EIATTR_SPARSE_MMA_MASK
	.align		4
.L_442:
        /*0018*/ 	.byte	0x03, 0x50
        /*001a*/ 	.short	0x0000


	//----- nvinfo : EIATTR_MAXREG_COUNT
	.align		4
        /*001c*/ 	.byte	0x03, 0x1b
        /*001e*/ 	.short	0x00ff


	//----- nvinfo : EIATTR_NUM_BARRIERS
	.align		4
        /*0020*/ 	.byte	0x02, 0x4c
        /*0022*/ 	.byte	0x01
	.zero		1


	//----- nvinfo : EIATTR_MERCURY_ISA_VERSION
	.align		4
        /*0024*/ 	.byte	0x03, 0x5f
        /*0026*/ 	.short	0x0101


	//----- nvinfo : EIATTR_COOP_GROUP_MASK_REGIDS
	.align		4
        /*0028*/ 	.byte	0x04, 0x29
        /*002a*/ 	.short	(.L_444 - .L_443)


	//   ....[0]....
.L_443:
        /*002c*/ 	.word	0xffffffff


	//   ....[1]....
        /*0030*/ 	.word	0xffffffff


	//   ....[2]....
        /*0034*/ 	.word	0xffffffff


	//   ....[3]....
        /*0038*/ 	.word	0xffffffff


	//   ....[4]....
        /*003c*/ 	.word	0xffffffff


	//   ....[5]....
        /*0040*/ 	.word	0xffffffff


	//   ....[6]....
        /*0044*/ 	.word	0xffffffff


	//   ....[7]....
        /*0048*/ 	.word	0xffffffff


	//   ....[8]....
        /*004c*/ 	.word	0xffffffff


	//   ....[9]....
        /*0050*/ 	.word	0xffffffff


	//   ....[10]....
        /*0054*/ 	.word	0xffffffff


	//   ....[11]....
        /*0058*/ 	.word	0xffffffff


	//   ....[12]....
        /*005c*/ 	.word	0xffffffff


	//   ....[13]....
        /*0060*/ 	.word	0xffffffff


	//   ....[14]....
        /*0064*/ 	.word	0xffffffff


	//   ....[15]....
        /*0068*/ 	.word	0xffffffff


	//   ....[16]....
        /*006c*/ 	.word	0xffffffff


	//   ....[17]....
        /*0070*/ 	.word	0xffffffff


	//   ....[18]....
        /*0074*/ 	.word	0xffffffff


	//   ....[19]....
        /*0078*/ 	.word	0xffffffff


	//----- nvinfo : EIATTR_COOP_GROUP_INSTR_OFFSETS
	.align		4
.L_444:
        /*007c*/ 	.byte	0x04, 0x28
        /*007e*/ 	.short	(.L_446 - .L_445)


	//   ....[0]....
.L_445:
        /*0080*/ 	.word	0x00004080


	//   ....[1]....
        /*0084*/ 	.word	0x00004140


	//   ....[2]....
        /*0088*/ 	.word	0x000041a0


	//   ....[3]....
        /*008c*/ 	.word	0x00004260


	//   ....[4]....
        /*0090*/ 	.word	0x00006fc0


	//   ....[5]....
        /*0094*/ 	.word	0x00007090


	//   ....[6]....
        /*0098*/ 	.word	0x000070b0


	//   ....[7]....
        /*009c*/ 	.word	0x000070e0


	//   ....[8]....
        /*00a0*/ 	.word	0x0000a680


	//   ....[9]....
        /*00a4*/ 	.word	0x0000a770


	//   ....[10]....
        /*00a8*/ 	.word	0x0000a780


	//   ....[11]....
        /*00ac*/ 	.word	0x0000a7b0


	//   ....[12]....
        /*00b0*/ 	.word	0x0000ddb0


	//   ....[13]....
        /*00b4*/ 	.word	0x0000dea0


	//   ....[14]....
        /*00b8*/ 	.word	0x0000ded0


	//   ....[15]....
        /*00bc*/ 	.word	0x0000def0


	//   ....[16]....
        /*00c0*/ 	.word	0x0000fbf0


	//   ....[17]....
        /*00c4*/ 	.word	0x0000fc30


	//   ....[18]....
        /*00c8*/ 	.word	0x0000fca0


	//   ....[19]....
        /*00cc*/ 	.word	0x0000fcb0


	//----- nvinfo : EIATTR_EXIT_INSTR_OFFSETS
	.align		4
.L_446:
        /*00d0*/ 	.byte	0x04, 0x1c
        /*00d2*/ 	.short	(.L_448 - .L_447)


	//   ....[0]....
.L_447:
        /*00d4*/ 	.word	0x000004b0


	//   ....[1]....
        /*00d8*/ 	.word	0x00001160


	//   ....[2]....
        /*00dc*/ 	.word	0x000011f0


	//   ....[3]....
        /*00e0*/ 	.word	0x00011b30


	//   ....[4]....
        /*00e4*/ 	.word	0x00011c40


	//----- nvinfo : EIATTR_CRS_STACK_SIZE
	.align		4
.L_448:
        /*00e8*/ 	.byte	0x04, 0x1e
        /*00ea*/ 	.short	(.L_450 - .L_449)
.L_449:
        /*00ec*/ 	.word	0x00000000


	//----- nvinfo : EIATTR_CBANK_PARAM_SIZE
	.align		4
.L_450:
        /*00f0*/ 	.byte	0x03, 0x19
        /*00f2*/ 	.short	0x01d0


	//----- nvinfo : EIATTR_PARAM_CBANK
	.align		4
        /*00f4*/ 	.byte	0x04, 0x0a
        /*00f6*/ 	.short	(.L_452 - .L_451)
	.align		4
.L_451:
        /*00f8*/ 	.word	index@(.nv.constant0._ZN5flash16flash_fwd_kernelI23Flash_fwd_kernel_traitsILi256ELi128ELi64ELi8ELb0ELb0EN7cutlass6half_tE19Flash_kernel_traitsILi256ELi128ELi64ELi8ES3_EELb0ELb0ELb1ELb0ELb0ELb1ELb0ELb0EEEvNS_16Flash_fwd_paramsE)
        /*00fc*/ 	.short	0x0210
        /*00fe*/ 	.short	0x01d0


	//----- nvinfo : EIATTR_SW_WAR
	.align		4
.L_452:
        /*0100*/ 	.byte	0x04, 0x36
        /*0102*/ 	.short	(.L_454 - .L_453)
.L_453:
        /*0104*/ 	.word	0x00000008
.L_454:


//--------------------- .nv.info._ZN5flash16flash_fwd_kernelI23Flash_fwd_kernel_traitsILi256ELi128ELi64ELi8ELb0ELb0EN7cutlass6half_tE19Flash_kernel_traitsILi256ELi128ELi64ELi8ES3_EELb0ELb0ELb1ELb0ELb0ELb0ELb0ELb0EEEvNS_16Flash_fwd_paramsE --------------------------
	.section	.nv.info._ZN5flash16flash_fwd_kernelI23Flash_fwd_kernel_traitsILi256ELi128ELi64ELi8ELb0ELb0EN7cutlass6half_tE19Flash_kernel_traitsILi256ELi128ELi64ELi8ES3_EELb0ELb0ELb1ELb0ELb0ELb0ELb0ELb0EEEvNS_16Flash_fwd_paramsE,"",@"SHT_CUDA_INFO"
	.sectionflags	@""
	.align	4


	//----- nvinfo : EIATTR_CUDA_API_VERSION
	.align		4
        /*0000*/ 	.byte	0x04, 0x37
        /*0002*/ 	.short	(.L_456 - .L_455)
.L_455:
        /*0004*/ 	.word	0x00000082


	//----- nvinfo : EIATTR_KPARAM_INFO
	.align		4
.L_456:
        /*0008*/ 	.byte	0x04, 0x17
        /*000a*/ 	.short	(.L_458 - .L_457)
.L_457:
        /*000c*/ 	.word	0x00000000
        /*0010*/ 	.short	0x0000
        /*0012*/ 	.short	0x0000
        /*0014*/ 	.byte	0x00, 0xf0, 0x41, 0x07


	//----- nvinfo : EIATTR_SPARSE_MMA_MASK
	.align		4
.L_458:
        /*0018*/ 	.byte	0x03, 0x50
        /*001a*/ 	.short	0x0000


	//----- nvinfo : EIATTR_MAXREG_COUNT
	.align		4
        /*001c*/ 	.byte	0x03, 0x1b
        /*001e*/ 	.short	0x00ff


	//----- nvinfo : EIATTR_NUM_BARRIERS
	.align		4
        /*0020*/ 	.byte	0x02, 0x4c
        /*0022*/ 	.byte	0x01
	.zero		1


	//----- nvinfo : EIATTR_ANNOTATIONS
	.align		4
        /*0024*/ 	.byte	0x04, 0x55
        /*0026*/ 	.short	(.L_460 - .L_459)


	//   ....[0]....
.L_459:
        /*0028*/ 	.word	0x00000001
        /*002c*/ 	.byte	0x90, 0x06, 0x01, 0x00, 0x01, 0x00, 0x00, 0x00, 0xd0, 0x06, 0x01, 0x00, 0x01, 0x00, 0x00, 0x00
        /*003c*/ 	.byte	0x10, 0x07, 0x01, 0x00, 0x01, 0x00, 0x00, 0x00, 0x80, 0x22, 0x01, 0x00, 0x01, 0x00, 0x00, 0x00
        /*004c*/ 	.byte	0xa0, 0x22, 0x01, 0x00, 0x01, 0x00, 0x00, 0x00, 0xd0, 0x22, 0x01, 0x00


	//----- nvinfo : EIATTR_MERCURY_ISA_VERSION
	.align		4
.L_460:
        /*0058*/ 	.byte	0x03, 0x5f
        /*005a*/ 	.short	0x0101


	//----- nvinfo : EIATTR_COOP_GROUP_MASK_REGIDS
	.align		4
        /*005c*/ 	.byte	0x04, 0x29
        /*005e*/ 	.short	(.L_462 - .L_461)


	//   ....[0]....
.L_461:
        /*0060*/ 	.word	0xffffffff


	//   ....[1]....
        /*0064*/ 	.word	0xffffffff


	//   ....[2]....
        /*0068*/ 	.word	0xffffffff


	//   ....[3]....
        /*006c*/ 	.word	0xffffffff


	//   ....[4]....
        /*0070*/ 	.word	0xffffffff


	//   ....[5]....
        /*0074*/ 	.word	0xffffffff


	//   ....[6]....
        /*0078*/ 	.word	0xffffffff


	//   ....[7]....
        /*007c*/ 	.word	0xffffffff


	//   ....[8]....
        /*0080*/ 	.word	0xffffffff


	//   ....[9]....
        /*0084*/ 	.word	0xffffffff


	//   ....[10]....
        /*0088*/ 	.word	0xffffffff


	//   ....[11]....
        /*008c*/ 	.word	0xffffffff


	//   ....[12]....
        /*0090*/ 	.word	0xffffffff


	//   ....[13]....
        /*0094*/ 	.word	0xffffffff


	//   ....[14]....
        /*0098*/ 	.word	0xffffffff


	//   ....[15]....
        /*009c*/ 	.word	0xffffffff


	//   ....[16]....
        /*00a0*/ 	.word	0xffffffff


	//   ....[17]....
        /*00a4*/ 	.word	0xffffffff


	//   ....[18]....
        /*00a8*/ 	.word	0xffffffff


	//   ....[19]....
        /*00ac*/ 	.word	0xffffffff


	//----- nvinfo : EIATTR_COOP_GROUP_INSTR_OFFSETS
	.align		4
.L_462:
        /*00b0*/ 	.byte	0x04, 0x28
        /*00b2*/ 	.short	(.L_464 - .L_463)


	//   ....[0]....
.L_463:
        /*00b4*/ 	.word	0x00005680


	//   ....[1]....
        /*00b8*/ 	.word	0x000056a0


	//   ....[2]....
        /*00bc*/ 	.word	0x00005740


	//   ....[3]....
        /*00c0*/ 	.word	0x00005750


	//   ....[4]....
        /*00c4*/ 	.word	0x00008b70


	//   ....[5]....
        /*00c8*/ 	.word	0x00008b80


	//   ....[6]....
        /*00cc*/ 	.word	0x00008bb0


	//   ....[7]....
        /*00d0*/ 	.word	0x00008bc0


	//   ....[8]....
        /*00d4*/ 	.word	0x0000c7e0


	//   ....[9]....
        /*00d8*/ 	.word	0x0000c880


	//   ....[10]....
        /*00dc*/ 	.word	0x0000c8a0


	//   ....[11]....
        /*00e0*/ 	.word	0x0000c8d0


	//   ....[12]....
        /*00e4*/ 	.word	0x00010840


	//   ....[13]....
        /*00e8*/ 	.word	0x00010890


	//   ....[14]....
        /*00ec*/ 	.word	0x000108d0


	//   ....[15]....
        /*00f0*/ 	.word	0x000108e0


	//   ....[16]....
        /*00f4*/ 	.word	0x000129e0


	//   ....[17]....
        /*00f8*/ 	.word	0x000129f0


	//   ....[18]....
        /*00fc*/ 	.word	0x00012ad0


	//   ....[19]....
        /*0100*/ 	.word	0x00012be0


	//----- nvinfo : EIATTR_EXIT_INSTR_OFFSETS
	.align		4
.L_464:
        /*0104*/ 	.byte	0x04, 0x1c
        /*0106*/ 	.short	(.L_466 - .L_465)


	//   ....[0]....
.L_465:
        /*0108*/ 	.word	0x000004b0


	//   ....[1]....
        /*010c*/ 	.word	0x000012f0


	//   ....[2]....
        /*0110*/ 	.word	0x00001380


	//   ....[3]....
        /*0114*/ 	.word	0x00014a20


	//   ....[4]....
        /*0118*/ 	.word	0x00014b70


	//   ....[5]....
        /*011c*/ 	.word	0x00014b90


	//----- nvinfo : EIATTR_CRS_STACK_SIZE
	.align		4
.L_466:
        /*0120*/ 	.byte	0x04, 0x1e
        /*0122*/ 	.short	(.L_468 - .L_467)
.L_467:
        /*0124*/ 	.word	0x00000000


	//----- nvinfo : EIATTR_CBANK_PARAM_SIZE
	.align		4
.L_468:
        /*0128*/ 	.byte	0x03, 0x19
        /*012a*/ 	.short	0x01d0


	//----- nvinfo : EIATTR_PARAM_CBANK
	.align		4
        /*012c*/ 	.byte	0x04, 0x0a
        /*012e*/ 	.short	(.L_470 - .L_469)
	.align		4
.L_469:
        /*0130*/ 	.word	index@(.nv.constant0._ZN5flash16flash_fwd_kernelI23Flash_fwd_kernel_traitsILi256ELi128ELi64ELi8ELb0ELb0EN7cutlass6half_tE19Flash_kernel_traitsILi256ELi128ELi64ELi8ES3_EELb0ELb0ELb1ELb0ELb0ELb0ELb0ELb0EEEvNS_16Flash_fwd_paramsE)
        /*0134*/ 	.short	0x0210
        /*0136*/ 	.short	0x01d0


	//----- nvinfo : EIATTR_SW_WAR
	.align		4
.L_470:
        /*0138*/ 	.byte	0x04, 0x36
        /*013a*/ 	.short	(.L_472 - .L_471)
.L_471:
        /*013c*/ 	.word	0x00000008
.L_472:


//--------------------- .nv.info._ZN5flash16flash_fwd_kernelI23Flash_fwd_kernel_traitsILi256ELi128ELi64ELi8ELb0ELb0EN7cutlass6half_tE19Flash_kernel_traitsILi256ELi128ELi64ELi8ES3_EELb0ELb0ELb1ELb1ELb0ELb0ELb0ELb0EEEvNS_16Flash_fwd_paramsE --------------------------
	.section	.nv.info._ZN5flash16flash_fwd_kernelI23Flash_fwd_kernel_traitsILi256ELi128ELi64ELi8ELb0ELb0EN7cutlass6half_tE19Flash_kernel_traitsILi256ELi128ELi64ELi8ES3_EELb0ELb0ELb1ELb1ELb0ELb0ELb0ELb0EEEvNS_16Flash_fwd_paramsE,"",@"SHT_CUDA_INFO"
	.sectionflags	@""
	.align	4


	//----- nvinfo : EIATTR_CUDA_API_VERSION
	.align		4
        /*0000*/ 	.byte	0x04, 0x37
        /*0002*/ 	.short	(.L_474 - .L_473)
.L_473:
        /*0004*/ 	.word	0x00000082


	//----- nvinfo : EIATTR_KPARAM_INFO
	.align		4
.L_474:
        /*0008*/ 	.byte	0x04, 0x17
        /*000a*/ 	.short	(.L_476 - .L_475)
.L_475:
        /*000c*/ 	.word	0x00000000
        /*0010*/ 	.short	0x0000
        /*0012*/ 	.short	0x0000
        /*0014*/ 	.byte	0x00, 0xf0, 0x41, 0x07


	//----- nvinfo : EIATTR_SPARSE_MMA_MASK
	.align		4
.L_476:
        /*0018*/ 	.byte	0x03, 0x50
        /*001a*/ 	.short	0x0000


	//----- nvinfo : EIATTR_MAXREG_COUNT
	.align		4
        /*001c*/ 	.byte	0x03, 0x1b
        /*001e*/ 	.short	0x00ff


	//----- nvinfo : EIATTR_NUM_BARRIERS
	.align		4
        /*0020*/ 	.byte	0x02, 0x4c
        /*0022*/ 	.byte	0x01
	.zero		1


	//----- nvinfo : EIATTR_ANNOTATIONS
	.align		4
        /*0024*/ 	.byte	0x04, 0x55
        /*0026*/ 	.short	(.L_478 - .L_477)


	//   ....[0]....
.L_477:
        /* <DEDUP_REMOVED lines=38> */
        /*027c*/ 	.byte	0x40, 0x88, 0x01, 0x00, 0x01, 0x00, 0x00, 0x00, 0x50, 0x88, 0x01, 0x00


	//----- nvinfo : EIATTR_MERCURY_ISA_VERSION
	.align		4
.L_478:
        /*0288*/ 	.byte	0x03, 0x5f
        /*028a*/ 	.short	0x0101


	//----- nvinfo : EIATTR_COOP_GROUP_MASK_REGIDS
	.align		4
        /*028c*/ 	.byte	0x04, 0x29
        /*028e*/ 	.short	(.L_480 - .L_479)


	//   ....[0]....
.L_479:
        /*0290*/ 	.word	0xffffffff


	//   ....[1]....
        /*0294*/ 	.word	0xffffffff


	//   ....[2]....
        /*0298*/ 	.word	0xffffffff


	//   ....[3]....
        /*029c*/ 	.word	0xffffffff


	//   ....[4]....
        /*02a0*/ 	.word	0xffffffff


	//   ....[5]....
        /*02a4*/ 	.word	0xffffffff


	//   ....[6]....
        /*02a8*/ 	.word	0xffffffff


	//   ....[7]....
        /*02ac*/ 	.word	0xffffffff


	//   ....[8]....
        /*02b0*/ 	.word	0xffffffff


	//   ....[9]....
        /*02b4*/ 	.word	0xffffffff


	//   ....[10]....
        /*02b8*/ 	.word	0xffffffff


	//   ....[11]....
        /*02bc*/ 	.word	0xffffffff


	//   ....[12]....
        /*02c0*/ 	.word	0xffffffff


	//   ....[13]....
        /*02c4*/ 	.word	0xffffffff


	//   ....[14]....
        /*02c8*/ 	.word	0xffffffff


	//   ....[15]....
        /*02cc*/ 	.word	0xffffffff


	//   ....[16]....
        /*02d0*/ 	.word	0xffffffff


	//   ....[17]....
        /*02d4*/ 	.word	0xffffffff


	//   ....[18]....
        /*02d8*/ 	.word	0xffffffff


	//   ....[19]....
        /*02dc*/ 	.word	0xffffffff


	//----- nvinfo : EIATTR_COOP_GROUP_INSTR_OFFSETS
	.align		4
.L_480:
        /*02e0*/ 	.byte	0x04, 0x28
        /*02e2*/ 	.short	(.L_482 - .L_481)


	//   ....[0]....
.L_481:
        /*02e4*/ 	.word	0x00006260


	//   ....[1]....
        /*02e8*/ 	.word	0x000062b0


	//   ....[2]....
        /*02ec*/ 	.word	0x000062d0


	//   ....[3]....
        /*02f0*/ 	.word	0x000062f0


	//   ....[4]....
        /*02f4*/ 	.word	0x0000adb0


	//   ....[5]....
        /*02f8*/ 	.word	0x0000ae00


	//   ....[6]....
        /*02fc*/ 	.word	0x0000ae20


	//   ....[7]....
        /*0300*/ 	.word	0x0000ae40


	//   ....[8]....
        /*0304*/ 	.word	0x0000fd60


	//   ....[9]....
        /*0308*/ 	.word	0x0000fdb0


	//   ....[10]....
        /*030c*/ 	.word	0x0000fdd0


	//   ....[11]....
        /*0310*/ 	.word	0x0000fdf0


	//   ....[12]....
        /*0314*/ 	.word	0x00014f50


	//   ....[13]....
        /*0318*/ 	.word	0x00015130


	//   ....[14]....
        /*031c*/ 	.word	0x00015150


	//   ....[15]....
        /*0320*/ 	.word	0x00015170


	//   ....[16]....
        /*0324*/ 	.word	0x00016ff0


	//   ....[17]....
        /*0328*/ 	.word	0x00017000


	//   ....[18]....
        /*032c*/ 	.word	0x00017030


	//   ....[19]....
        /*0330*/ 	.word	0x00017040


	//----- nvinfo : EIATTR_EXIT_INSTR_OFFSETS
	.align		4
.L_482:
        /*0334*/ 	.byte	0x04, 0x1c
        /*0336*/ 	.short	(.L_484 - .L_483)


	//   ....[0]....
.L_483:
        /*0338*/ 	.word	0x000004b0


	//   ....[1]....
        /*033c*/ 	.word	0x00001300


	//   ....[2]....
        /*0340*/ 	.word	0x00001390


	//   ....[3]....
        /*0344*/ 	.word	0x00018ea0


	//   ....[4]....
        /*0348*/ 	.word	0x00018ff0


	//   ....[5]....
        /*034c*/ 	.word	0x00019010


	//----- nvinfo : EIATTR_CRS_STACK_SIZE
	.align		4
.L_484:
        /*0350*/ 	.byte	0x04, 0x1e
        /*0352*/ 	.short	(.L_486 - .L_485)
.L_485:
        /*0354*/ 	.word	0x00000000


	//----- nvinfo : EIATTR_CBANK_PARAM_SIZE
	.align		4
.L_486:
        /*0358*/ 	.byte	0x03, 0x19
        /*035a*/ 	.short	0x01d0


	//----- nvinfo : EIATTR_PARAM_CBANK
	.align		4
        /*035c*/ 	.byte	0x04, 0x0a
        /*035e*/ 	.short	(.L_488 - .L_487)
	.align		4
.L_487:
        /*0360*/ 	.word	index@(.nv.constant0._ZN5flash16flash_fwd_kernelI23Flash_fwd_kernel_traitsILi256ELi128ELi64ELi8ELb0ELb0EN7cutlass6half_tE19Flash_kernel_traitsILi256ELi128ELi64ELi8ES3_EELb0ELb0ELb1ELb1ELb0ELb0ELb0ELb0EEEvNS_16Flash_fwd_paramsE)
        /*0364*/ 	.short	0x0210
        /*0366*/ 	.short	0x01d0


	//----- nvinfo : EIATTR_SW_WAR
	.align		4
.L_488:
        /*0368*/ 	.byte	0x04, 0x36
        /*036a*/ 	.short	(.L_490 - .L_489)
.L_489:
        /*036c*/ 	.word	0x00000008
.L_490:


//--------------------- .nv.info._ZN5flash16flash_fwd_kernelI23Flash_fwd_kernel_traitsILi256ELi64ELi64ELi4ELb0ELb0EN7cutlass6half_tE19Flash_kernel_traitsILi256ELi64ELi64ELi4ES3_EELb1ELb0ELb0ELb0ELb0ELb0ELb0ELb0EEEvNS_16Flash_fwd_paramsE --------------------------
	.section	.nv.info._ZN5flash16flash_fwd_kernelI23Flash_fwd_kernel_traitsILi256ELi64ELi64ELi4ELb0ELb0EN7cutlass6half_tE19Flash_kernel_traitsILi256ELi64ELi64ELi4ES3_EELb1ELb0ELb0ELb0ELb0ELb0ELb0ELb0EEEvNS_16Flash_fwd_paramsE,"",@"SHT_CUDA_INFO"
	.sectionflags	@""
	.align	4


	//----- nvinfo : EIATTR_CUDA_API_VERSION
	.align		4
        /*0000*/ 	.byte	0x04, 0x37
        /*0002*/ 	.short	(.L_492 - .L_491)
.L_491:
        /*0004*/ 	.word	0x00000082


	//----- nvinfo : EIATTR_KPARAM_INFO
	.align		4
.L_492:
        /*0008*/ 	.byte	0x04, 0x17
        /*000a*/ 	.short	(.L_494 - .L_493)
.L_493:
        /*000c*/ 	.word	0x00000000
        /*0010*/ 	.short	0x0000
        /*0012*/ 	.short	0x0000
        /*0014*/ 	.byte	0x00, 0xf0, 0x41, 0x07


	//----- nvinfo : EIATTR_SPARSE_MMA_MASK
	.align		4
.L_494:
        /*0018*/ 	.byte	0x03, 0x50
        /*001a*/ 	.short	0x0000


	//----- nvinfo : EIATTR_MAXREG_COUNT
	.align		4
        /*001c*/ 	.byte	0x03, 0x1b
        /*001e*/ 	.short	0x00ff


	//----- nvinfo : EIATTR_NUM_BARRIERS
	.align		4
        /*0020*/ 	.byte	0x02, 0x4c
        /*0022*/ 	.byte	0x01
	.zero		1


	//----- nvinfo : EIATTR_ANNOTATIONS
	.align		4
        /*0024*/ 	.byte	0x04, 0x55
        /*0026*/ 	.short	(.L_496 - .L_495)


	//   ....[0]....
.L_495:
        /* <DEDUP_REMOVED lines=26> */


	//----- nvinfo : EIATTR_MERCURY_ISA_VERSION
	.align		4
.L_496:
        /*01b8*/ 	.byte	0x03, 0x5f
        /*01ba*/ 	.short	0x0101


	//----- nvinfo : EIATTR_COOP_GROUP_MASK_REGIDS
	.align		4
        /*01bc*/ 	.byte	0x04, 0x29
        /*01be*/ 	.short	(.L_498 - .L_497)


	//   ....[0]....
.L_497:
        /*01c0*/ 	.word	0xffffffff


	//   ....[1]....
        /*01c4*/ 	.word	0xffffffff


	//   ....[2]....
        /*01c8*/ 	.word	0xffffffff


	//   ....[3]....
        /*01cc*/ 	.word	0xffffffff


	//   ....[4]....
        /*01d0*/ 	.word	0xffffffff


	//   ....[5]....
        /*01d4*/ 	.word	0xffffffff


	//   ....[6]....
        /*01d8*/ 	.word	0xffffffff


	//   ....[7]....
        /*01dc*/ 	.word	0xffffffff


	//   ....[8]....
        /*01e0*/ 	.word	0xffffffff


	//   ....[9]....
        /*01e4*/ 	.word	0xffffffff


	//   ....[10]....
        /*01e8*/ 	.word	0xffffffff


	//   ....[11]....
        /*01ec*/ 	.word	0xffffffff


	//----- nvinfo : EIATTR_COOP_GROUP_INSTR_OFFSETS
	.align		4
.L_498:
        /*01f0*/ 	.byte	0x04, 0x28
        /*01f2*/ 	.short	(.L_500 - .L_499)


	//   ....[0]....
.L_499:
        /*01f4*/ 	.word	0x00005a50


	//   ....[1]....
        /*01f8*/ 	.word	0x00005a70


	//   ....[2]....
        /*01fc*/ 	.word	0x00005ab0


	//   ....[3]....
        /*0200*/ 	.word	0x00005af0


	//   ....[4]....
        /*0204*/ 	.word	0x0000ab90


	//   ....[5]....
        /*0208*/ 	.word	0x0000ac10


	//   ....[6]....
        /*020c*/ 	.word	0x0000ac40


	//   ....[7]....
        /*0210*/ 	.word	0x0000ac50


	//   ....[8]....
        /*0214*/ 	.word	0x0000d1a0


	//   ....[9]....
        /*0218*/ 	.word	0x0000d1e0


	//   ....[10]....
        /*021c*/ 	.word	0x0000d220


	//   ....[11]....
        /*0220*/ 	.word	0x0000d230


	//----- nvinfo : EIATTR_EXIT_INSTR_OFFSETS
	.align		4
.L_500:
        /*0224*/ 	.byte	0x04, 0x1c
        /*0226*/ 	.short	(.L_502 - .L_501)


	//   ....[0]....
.L_501:
        /*0228*/ 	.word	0x00000720


	//   ....[1]....
        /*022c*/ 	.word	0x0000f200


	//   ....[2]....
        /*0230*/ 	.word	0x0000f350


	//   ....[3]....
        /*0234*/ 	.word	0x0000f370


	//   ....[4]....
        /*0238*/ 	.word	0x00010000


	//   ....[5]....
        /*023c*/ 	.word	0x00010090


	//----- nvinfo : EIATTR_CRS_STACK_SIZE
	.align		4
.L_502:
        /*0240*/ 	.byte	0x04, 0x1e
        /*0242*/ 	.short	(.L_504 - .L_503)
.L_503:
        /*0244*/ 	.word	0x00000000


	//----- nvinfo : EIATTR_CBANK_PARAM_SIZE
	.align		4
.L_504:
        /*0248*/ 	.byte	0x03, 0x19
        /*024a*/ 	.short	0x01d0


	//----- nvinfo : EIATTR_PARAM_CBANK
	.align		4
        /*024c*/ 	.byte	0x04, 0x0a
        /*024e*/ 	.short	(.L_506 - .L_505)
	.align		4
.L_505:
        /*0250*/ 	.word	index@(.nv.constant0._ZN5flash16flash_fwd_kernelI23Flash_fwd_kernel_traitsILi256ELi64ELi64ELi4ELb0ELb0EN7cutlass6half_tE19Flash_kernel_traitsILi256ELi64ELi64ELi4ES3_EELb1ELb0ELb0ELb0ELb0ELb0ELb0ELb0EEEvNS_16Flash_fwd_paramsE)
        /*0254*/ 	.short	0x0210
        /*0256*/ 	.short	0x01d0


	//----- nvinfo : EIATTR_SW_WAR
	.align		4
.L_506:
        /*0258*/ 	.byte	0x04, 0x36
        /*025a*/ 	.short	(.L_508 - .L_507)
.L_507:
        /*025c*/ 	.word	0x00000008
.L_508:


//--------------------- .nv.info._ZN5flash16flash_fwd_kernelI23Flash_fwd_kernel_traitsILi256ELi64ELi64ELi4ELb0ELb0EN7cutlass6half_tE19Flash_kernel_traitsILi256ELi64ELi64ELi4ES3_EELb1ELb0ELb1ELb0ELb0ELb0ELb0ELb0EEEvNS_16Flash_fwd_paramsE --------------------------
	.section	.nv.info._ZN5flash16flash_fwd_kernelI23Flash_fwd_kernel_traitsILi256ELi64ELi64ELi4ELb0ELb0EN7cutlass6half_tE19Flash_kernel_traitsILi256ELi64ELi64ELi4ES3_EELb1ELb0ELb1ELb0ELb0ELb0ELb0ELb0EEEvNS_16Flash_fwd_paramsE,"",@"SHT_CUDA_INFO"
	.sectionflags	@""
	.align	4


	//----- nvinfo : EIATTR_CUDA_API_VERSION
	.align		4
        /*0000*/ 	.byte	0x04, 0x37
        /*0002*/ 	.short	(.L_510 - .L_509)
.L_509:
        /*0004*/ 	.word	0x00000082


	//----- nvinfo : EIATTR_KPARAM_INFO
	.align		4
.L_510:
        /*0008*/ 	.byte	0x04, 0x17
        /*000a*/ 	.short	(.L_512 - .L_511)
.L_511:
        /*000c*/ 	.word	0x00000000
        /*0010*/ 	.short	0x0000
        /*0012*/ 	.short	0x0000
        /*0014*/ 	.byte	0x00, 0xf0, 0x41, 0x07


	//----- nvinfo : EIATTR_SPARSE_MMA_MASK
	.align		4
.L_512:
        /*0018*/ 	.byte	0x03, 0x50
        /*001a*/ 	.short	0x0000


	//----- nvinfo : EIATTR_MAXREG_COUNT
	.align		4
        /*001c*/ 	.byte	0x03, 0x1b
        /*001e*/ 	.short	0x00ff


	//----- nvinfo : EIATTR_NUM_BARRIERS
	.align		4
        /*0020*/ 	.byte	0x02, 0x4c
        /*0022*/ 	.byte	0x01
	.zero		1


	//----- nvinfo : EIATTR_ANNOTATIONS
	.align		4
        /*0024*/ 	.byte	0x04, 0x55
        /*0026*/ 	.short	(.L_514 - .L_513)


	//   ....[0]....
.L_513:
        /* <DEDUP_REMOVED lines=45> */


	//----- nvinfo : EIATTR_MERCURY_ISA_VERSION
	.align		4
.L_514:
        /*02e8*/ 	.byte	0x03, 0x5f
        /*02ea*/ 	.short	0x0101


	//----- nvinfo : EIATTR_COOP_GROUP_MASK_REGIDS
	.align		4
        /*02ec*/ 	.byte	0x04, 0x29
        /*02ee*/ 	.short	(.L_516 - .L_515)


	//   ....[0]....
.L_515:
        /*02f0*/ 	.word	0xffffffff


	//   ....[1]....
        /*02f4*/ 	.word	0xffffffff


	//   ....[2]....
        /*02f8*/ 	.word	0xffffffff


	//   ....[3]....
        /*02fc*/ 	.word	0xffffffff


	//   ....[4]....
        /*0300*/ 	.word	0xffffffff


	//   ....[5]....
        /*0304*/ 	.word	0xffffffff


	//   ....[6]....
        /*0308*/ 	.word	0xffffffff


	//   ....[7]....
        /*030c*/ 	.word	0xffffffff


	//   ....[8]....
        /*0310*/ 	.word	0xffffffff


	//   ....[9]....
        /*0314*/ 	.word	0xffffffff


	//   ....[10]....
        /*0318*/ 	.word	0xffffffff


	//   ....[11]....
        /*031c*/ 	.word	0xffffffff


	//   ....[12]....
        /*0320*/ 	.word	0xffffffff


	//   ....[13]....
        /*0324*/ 	.word	0xffffffff


	//   ....[14]....
        /*0328*/ 	.word	0xffffffff


	//   ....[15]....
        /*032c*/ 	.word	0xffffffff


	//----- nvinfo : EIATTR_COOP_GROUP_INSTR_OFFSETS
	.align		4
.L_516:
        /*0330*/ 	.byte	0x04, 0x28
        /*0332*/ 	.short	(.L_518 - .L_517)


	//   ....[0]....
.L_517:
        /*0334*/ 	.word	0x00006b00


	//   ....[1]....
        /*0338*/ 	.word	0x00006ba0


	//   ....[2]....
        /*033c*/ 	.word	0x00006bc0


	//   ....[3]....
        /*0340*/ 	.word	0x00006c70


	//   ....[4]....
        /*0344*/ 	.word	0x0000c460


	//   ....[5]....
        /*0348*/ 	.word	0x0000c590


	//   ....[6]....
        /*034c*/ 	.word	0x0000c5b0


	//   ....[7]....
        /*0350*/ 	.word	0x0000c6c0


	//   ....[8]....
        /*0354*/ 	.word	0x00012610


	//   ....[9]....
        /*0358*/ 	.word	0x000126c0


	//   ....[10]....
        /*035c*/ 	.word	0x00012740


	//   ....[11]....
        /*0360*/ 	.word	0x000127c0


	//   ....[12]....
        /*0364*/ 	.word	0x00014ce0


	//   ....[13]....
        /*0368*/ 	.word	0x00014cf0


	//   ....[14]....
        /*036c*/ 	.word	0x00014d20


	//   ....[15]....
        /*0370*/ 	.word	0x00014d30


	//----- nvinfo : EIATTR_EXIT_INSTR_OFFSETS
	.align		4
.L_518:
        /*0374*/ 	.byte	0x04, 0x1c
        /*0376*/ 	.short	(.L_520 - .L_519)


	//   ....[0]....
.L_519:
        /*0378*/ 	.word	0x00000710


	//   ....[1]....
        /*037c*/ 	.word	0x00001530


	//   ....[2]....
        /*0380*/ 	.word	0x000015c0


	//   ....[3]....
        /*0384*/ 	.word	0x00016d20


	//   ....[4]....
        /*0388*/ 	.word	0x00016e70


	//   ....[5]....
        /*038c*/ 	.word	0x00016e90


	//----- nvinfo : EIATTR_CRS_STACK_SIZE
	.align		4
.L_520:
        /*0390*/ 	.byte	0x04, 0x1e
        /*0392*/ 	.short	(.L_522 - .L_521)
.L_521:
        /*0394*/ 	.word	0x00000000


	//----- nvinfo : EIATTR_CBANK_PARAM_SIZE
	.align		4
.L_522:
        /*0398*/ 	.byte	0x03, 0x19
        /*039a*/ 	.short	0x01d0


	//----- nvinfo : EIATTR_PARAM_CBANK
	.align		4
        /*039c*/ 	.byte	0x04, 0x0a
        /*039e*/ 	.short	(.L_524 - .L_523)
	.align		4
.L_523:
        /*03a0*/ 	.word	index@(.nv.constant0._ZN5flash16flash_fwd_kernelI23Flash_fwd_kernel_traitsILi256ELi64ELi64ELi4ELb0ELb0EN7cutlass6half_tE19Flash_kernel_traitsILi256ELi64ELi64ELi4ES3_EELb1ELb0ELb1ELb0ELb0ELb0ELb0ELb0EEEvNS_16Flash_fwd_paramsE)
        /*03a4*/ 	.short	0x0210
        /*03a6*/ 	.short	0x01d0


	//----- nvinfo : EIATTR_SW_WAR
	.align		4
.L_524:
        /*03a8*/ 	.byte	0x04, 0x36
        /*03aa*/ 	.short	(.L_526 - .L_525)
.L_525:
        /*03ac*/ 	.word	0x00000008
.L_526:


//--------------------- .nv.info._ZN5flash16flash_fwd_kernelI23Flash_fwd_kernel_traitsILi256ELi64ELi64ELi4ELb0ELb0EN7cutlass6half_tE19Flash_kernel_traitsILi256ELi64ELi64ELi4ES3_EELb1ELb0ELb0ELb0ELb0ELb1ELb0ELb0EEEvNS_16Flash_fwd_paramsE --------------------------
	.section	.nv.info._ZN5flash16flash_fwd_kernelI23Flash_fwd_kernel_traitsILi256ELi64ELi64ELi4ELb0ELb0EN7cutlass6half_tE19Flash_kernel_traitsILi256ELi64ELi64ELi4ES3_EELb1ELb0ELb0ELb0ELb0ELb1ELb0ELb0EEEvNS_16Flash_fwd_paramsE,"",@"SHT_CUDA_INFO"
	.sectionflags	@""
	.align	4


	//----- nvinfo : EIATTR_CUDA_API_VERSION
	.align		4
        /*0000*/ 	.byte	0x04, 0x37
        /*0002*/ 	.short	(.L_528 - .L_527)
.L_527:
        /*0004*/ 	.word	0x00000082


	//----- nvinfo : EIATTR_KPARAM_INFO
	.align		4
.L_528:
        /*0008*/ 	.byte	0x04, 0x17
        /*000a*/ 	.short	(.L_530 - .L_529)
.L_529:
        /*000c*/ 	.word	0x00000000
        /*0010*/ 	.short	0x0000
        /*0012*/ 	.short	0x0000
        /*0014*/ 	.byte	0x00, 0xf0, 0x41, 0x07


	//----- nvinfo : EIATTR_SPARSE_MMA_MASK
	.align		4
.L_530:
        /*0018*/ 	.byte	0x03, 0x50
        /*001a*/ 	.short	0x0000


	//----- nvinfo : EIATTR_MAXREG_COUNT
	.align		4
        /*001c*/ 	.byte	0x03, 0x1b
        /*001e*/ 	.short	0x00ff


	//----- nvinfo : EIATTR_NUM_BARRIERS
	.align		4
        /*0020*/ 	.byte	0x02, 0x4c
        /*0022*/ 	.byte	0x01
	.zero		1


	//----- nvinfo : EIATTR_MERCURY_ISA_VERSION
	.align		4
        /*0024*/ 	.byte	0x03, 0x5f
        /*0026*/ 	.short	0x0101


	//----- nvinfo : EIATTR_INT_WARP_WIDE_INSTR_OFFSETS
	.align		4
        /*0028*/ 	.byte	0x04, 0x31
        /*002a*/ 	.short	(.L_532 - .L_531)


	//   ....[0]....
.L_531:
        /*002c*/ 	.word	0x00001570


	//   ....[1]....
        /*0030*/ 	.word	0x00001b30


	//----- nvinfo : EIATTR_COOP_GROUP_MASK_REGIDS
	.align		4
.L_532:
        /*0034*/ 	.byte	0x04, 0x29
        /*0036*/ 	.short	(.L_534 - .L_533)


	//   ....[0]....
.L_533:
        /*0038*/ 	.word	0xffffffff


	//   ....[1]....
        /*003c*/ 	.word	0xffffffff


	//   ....[2]....
        /*0040*/ 	.word	0xffffffff


	//   ....[3]....
        /*0044*/ 	.word	0xffffffff


	//   ....[4]....
        /*0048*/ 	.word	0xffffffff


	//   ....[5]....
        /*004c*/ 	.word	0xffffffff


	//   ....[6]....
        /*0050*/ 	.word	0xffffffff


	//   ....[7]....
        /*0054*/ 	.word	0xffffffff


	//   ....[8]....
        /*0058*/ 	.word	0xffffffff


	//   ....[9]....
        /*005c*/ 	.word	0xffffffff


	//   ....[10]....
        /*0060*/ 	.word	0xffffffff


	//   ....[11]....
        /*0064*/ 	.word	0xffffffff


	//----- nvinfo : EIATTR_COOP_GROUP_INSTR_OFFSETS
	.align		4
.L_534:
        /*0068*/ 	.byte	0x04, 0x28
        /*006a*/ 	.short	(.L_536 - .L_535)


	//   ....[0]....
.L_535:
        /*006c*/ 	.word	0x00003820


	//   ....[1]....
        /*0070*/ 	.word	0x00003930


	//   ....[2]....
        /*0074*/ 	.word	0x000039c0


	//   ....[3]....
        /*0078*/ 	.word	0x00003ac0


	//   ....[4]....
        /*007c*/ 	.word	0x00006c30


	//   ....[5]....
        /*0080*/ 	.word	0x00006d40


	//   ....[6]....
        /*0084*/ 	.word	0x00006de0


	//   ....[7]....
        /*0088*/ 	.word	0x00006df0


	//   ....[8]....
        /*008c*/ 	.word	0x00009260


	//   ....[9]....
        /*0090*/ 	.word	0x000092a0


	//   ....[10]....
        /*0094*/ 	.word	0x00009320


	//   ....[11]....
        /*0098*/ 	.word	0x00009330


	//----- nvinfo : EIATTR_EXIT_INSTR_OFFSETS
	.align		4
.L_536:
        /*009c*/ 	.byte	0x04, 0x1c
        /*009e*/ 	.short	(.L_538 - .L_537)


	//   ....[0]....
.L_537:
        /*00a0*/ 	.word	0x00000700


	//   ....[1]....
        /*00a4*/ 	.word	0x0000b1a0


	//   ....[2]....
        /*00a8*/ 	.word	0x0000b2b0


	//   ....[3]....
        /*00ac*/ 	.word	0x0000bdd0


	//   ....[4]....
        /*00b0*/ 	.word	0x0000be60


	//----- nvinfo : EIATTR_CRS_STACK_SIZE
	.align		4
.L_538:
        /*00b4*/ 	.byte	0x04, 0x1e
        /*00b6*/ 	.short	(.L_540 - .L_539)
.L_539:
        /*00b8*/ 	.word	0x00000000


	//----- nvinfo : EIATTR_CBANK_PARAM_SIZE
	.align		4
.L_540:
        /*00bc*/ 	.byte	0x03, 0x19
        /*00be*/ 	.short	0x01d0


	//----- nvinfo : EIATTR_PARAM_CBANK
	.align		4
        /*00c0*/ 	.byte	0x04, 0x0a
        /*00c2*/ 	.short	(.L_542 - .L_541)
	.align		4
.L_541:
        /*00c4*/ 	.word	index@(.nv.constant0._ZN5flash16flash_fwd_kernelI23Flash_fwd_kernel_traitsILi256ELi64ELi64ELi4ELb0ELb0EN7cutlass6half_tE19Flash_kernel_traitsILi256ELi64ELi64ELi4ES3_EELb1ELb0ELb0ELb0ELb0ELb1ELb0ELb0EEEvNS_16Flash_fwd_paramsE)
        /*00c8*/ 	.short	0x0210
        /*00ca*/ 	.short	0x01d0


	//----- nvinfo : EIATTR_SW_WAR
	.align		4
.L_542:
        /*00cc*/ 	.byte	0x04, 0x36
        /*00ce*/ 	.short	(.L_544 - .L_543)
.L_543:
        /*00d0*/ 	.word	0x00000008
.L_544:


//--------------------- .nv.info._ZN5flash16flash_fwd_kernelI23Flash_fwd_kernel_traitsILi256ELi64ELi64ELi4ELb0ELb0EN7cutlass6half_tE19Flash_kernel_traitsILi256ELi64ELi64ELi4ES3_EELb0ELb0ELb0ELb0ELb0ELb1ELb1ELb0EEEvNS_16Flash_fwd_paramsE --------------------------
	.section	.nv.info._ZN5flash16flash_fwd_kernelI23Flash_fwd_kernel_traitsILi256ELi64ELi64ELi4ELb0ELb0EN7cutlass6half_tE19Flash_kernel_traitsILi256ELi64ELi64ELi4ES3_EELb0ELb0ELb0ELb0ELb0ELb1ELb1ELb0EEEvNS_16Flash_fwd_paramsE,"",@"SHT_CUDA_INFO"
	.sectionflags	@""
	.align	4


	//----- nvinfo : EIATTR_CUDA_API_VERSION
	.align		4
        /*0000*/ 	.byte	0x04, 0x37
        /*0002*/ 	.short	(.L_546 - .L_545)
.L_545:
        /*0004*/ 	.word	0x00000082


	//----- nvinfo : EIATTR_KPARAM_INFO
	.align		4
.L_546:
        /*0008*/ 	.byte	0x04, 0x17
        /*000a*/ 	.short	(.L_548 - .L_547)
.L_547:
        /*000c*/ 	.word	0x00000000
        /*0010*/ 	.short	0x0000
        /*0012*/ 	.short	0x0000
        /*0014*/ 	.byte	0x00, 0xf0, 0x41, 0x07


	//----- nvinfo : EIATTR_SPARSE_MMA_MASK
	.align		4
.L_548:
        /*0018*/ 	.byte	0x03, 0x50
        /*001a*/ 	.short	0x0000


	//----- nvinfo : EIATTR_MAXREG_COUNT
	.align		4
        /*001c*/ 	.byte	0x03, 0x1b
        /*001e*/ 	.short	0x00ff


	//----- nvinfo : EIATTR_NUM_BARRIERS
	.align		4
        /*0020*/ 	.byte	0x02, 0x4c
        /*0022*/ 	.byte	0x01
	.zero		1


	//----- nvinfo : EIATTR_MERCURY_ISA_VERSION
	.align		4
        /*0024*/ 	.byte	0x03, 0x5f
        /*0026*/ 	.short	0x0101


	//----- nvinfo : EIATTR_INT_WARP_WIDE_INSTR_OFFSETS
	.align		4
        /*0028*/ 	.byte	0x04, 0x31
        /*002a*/ 	.short	(.L_550 - .L_549)


	//   ....[0]....
.L_549:
        /*002c*/ 	.word	0x000011a0


	//   ....[1]....
        /*0030*/ 	.word	0x00001810


	//----- nvinfo : EIATTR_COOP_GROUP_MASK_REGIDS
	.align		4
.L_550:
        /*0034*/ 	.byte	0x04, 0x29
        /*0036*/ 	.short	(.L_552 - .L_551)


	//   ....[0]....
.L_551:
        /*0038*/ 	.word	0xffffffff


	//   ....[1]....
        /*003c*/ 	.word	0xffffffff


	//   ....[2]....
        /*0040*/ 	.word	0xffffffff


	//   ....[3]....
        /*0044*/ 	.word	0xffffffff


	//   ....[4]....
        /*0048*/ 	.word	0xffffffff


	//   ....[5]....
        /*004c*/ 	.word	0xffffffff


	//   ....[6]....
        /*0050*/ 	.word	0xffffffff


	//   ....[7]....
        /*0054*/ 	.word	0xffffffff


	//   ....[8]....
        /*0058*/ 	.word	0xffffffff


	//   ....[9]....
        /*005c*/ 	.word	0xffffffff


	//   ....[10]....
        /*0060*/ 	.word	0xffffffff


	//   ....[11]....
        /*0064*/ 	.word	0xffffffff


	//----- nvinfo : EIATTR_COOP_GROUP_INSTR_OFFSETS
	.align		4
.L_552:
        /*0068*/ 	.byte	0x04, 0x28
        /*006a*/ 	.short	(.L_554 - .L_553)


	//   ....[0]....
.L_553:
        /*006c*/ 	.word	0x000038b0


	//   ....[1]....
        /*0070*/ 	.word	0x00003980


	//   ....[2]....
        /*0074*/ 	.word	0x000039e0


	//   ....[3]....
        /*0078*/ 	.word	0x00003b00


	//   ....[4]....
        /*007c*/ 	.word	0x00006770


	//   ....[5]....
        /*0080*/ 	.word	0x000067b0


	//   ....[6]....
        /*0084*/ 	.word	0x000067f0


	//   ....[7]....
        /*0088*/ 	.word	0x00006820


	//   ....[8]....
        /*008c*/ 	.word	0x00008420


	//   ....[9]....
        /*0090*/ 	.word	0x00008460


	//   ....[10]....
        /*0094*/ 	.word	0x000084e0


	//   ....[11]....
        /*0098*/ 	.word	0x00008510


	//----- nvinfo : EIATTR_EXIT_INSTR_OFFSETS
	.align		4
.L_554:
        /*009c*/ 	.byte	0x04, 0x1c
        /*009e*/ 	.short	(.L_556 - .L_555)


	//   ....[0]....
.L_555:
        /*00a0*/ 	.word	0x000004c0


	//   ....[1]....
        /*00a4*/ 	.word	0x0000a340


	//   ....[2]....
        /*00a8*/ 	.word	0x0000a450


	//   ....[3]....
        /*00ac*/ 	.word	0x0000af90


	//   ....[4]....
        /*00b0*/ 	.word	0x0000b020


	//----- nvinfo : EIATTR_CRS_STACK_SIZE
	.align		4
.L_556:
        /*00b4*/ 	.byte	0x04, 0x1e
        /*00b6*/ 	.short	(.L_558 - .L_557)
.L_557:
        /*00b8*/ 	.word	0x00000000


	//----- nvinfo : EIATTR_CBANK_PARAM_SIZE
	.align		4
.L_558:
        /*00bc*/ 	.byte	0x03, 0x19
        /*00be*/ 	.short	0x01d0


	//----- nvinfo : EIATTR_PARAM_CBANK
	.align		4
        /*00c0*/ 	.byte	0x04, 0x0a
        /*00c2*/ 	.short	(.L_560 - .L_559)
	.align		4
.L_559:
        /*00c4*/ 	.word	index@(.nv.constant0._ZN5flash16flash_fwd_kernelI23Flash_fwd_kernel_traitsILi256ELi64ELi64ELi4ELb0ELb0EN7cutlass6half_tE19Flash_kernel_traitsILi256ELi64ELi64ELi4ES3_EELb0ELb0ELb0ELb0ELb0ELb1ELb1ELb0EEEvNS_16Flash_fwd_paramsE)
        /*00c8*/ 	.short	0x0210
        /*00ca*/ 	.short	0x01d0


	//----- nvinfo : EIATTR_SW_WAR
	.align		4
.L_560:
        /*00cc*/ 	.byte	0x04, 0x36
        /*00ce*/ 	.short	(.L_562 - .L_561)
.L_561:
        /*00d0*/ 	.word	0x00000008
.L_562:


//--------------------- .nv.info._ZN5flash16flash_fwd_kernelI23Flash_fwd_kernel_traitsILi256ELi64ELi64ELi4ELb0ELb0EN7cutlass6half_tE19Flash_kernel_traitsILi256ELi64ELi64ELi4ES3_EELb1ELb0ELb0ELb1ELb0ELb0ELb0ELb0EEEvNS_16Flash_fwd_paramsE --------------------------
	.section	.nv.info._ZN5flash16flash_fwd_kernelI23Flash_fwd_kernel_traitsILi256ELi64ELi64ELi4ELb0ELb0EN7cutlass6half_tE19Flash_kernel_traitsILi256ELi64ELi64ELi4ES3_EELb1ELb0ELb0ELb1ELb0ELb0ELb0ELb0EEEvNS_16Flash_fwd_paramsE,"",@"SHT_CUDA_INFO"
	.sectionflags	@""
	.align	4


	//----- nvinfo : EIATTR_CUDA_API_VERSION
	.align		4
        /*0000*/ 	.byte	0x04, 0x37
        /*0002*/ 	.short	(.L_564 - .L_563)
.L_563:
        /*0004*/ 	.word	0x00000082


	//----- nvinfo : EIATTR_KPARAM_INFO
	.align		4
.L_564:
        /*0008*/ 	.byte	0x04, 0x17
        /*000a*/ 	.short	(.L_566 - .L_565)
.L_565:
        /*000c*/ 	.word	0x00000000
        /*0010*/ 	.short	0x0000
        /*0012*/ 	.short	0x0000
        /*0014*/ 	.byte	0x00, 0xf0, 0x41, 0x07


	//----- nvinfo : EIATTR_SPARSE_MMA_MASK
	.align		4
.L_566:
        /*0018*/ 	.byte	0x03, 0x50
        /*001a*/ 	.short	0x0000


	//----- nvinfo : EIATTR_MAXREG_COUNT
	.align		4
        /*001c*/ 	.byte	0x03, 0x1b
        /*001e*/ 	.short	0x00ff


	//----- nvinfo : EIATTR_NUM_BARRIERS
	.align		4
        /*0020*/ 	.byte	0x02, 0x4c
        /*0022*/ 	.byte	0x01
	.zero		1


	//----- nvinfo : EIATTR_ANNOTATIONS
	.align		4
        /*0024*/ 	.byte	0x04, 0x55
        /*0026*/ 	.short	(.L_568 - .L_567)


	//   ....[0]....
.L_567:
        /* <DEDUP_REMOVED lines=33> */


	//----- nvinfo : EIATTR_MERCURY_ISA_VERSION
	.align		4
.L_568:
        /*0220*/ 	.byte	0x03, 0x5f
        /*0222*/ 	.short	0x0101


	//----- nvinfo : EIATTR_COOP_GROUP_MASK_REGIDS
	.align		4
        /*0224*/ 	.byte	0x04, 0x29
        /*0226*/ 	.short	(.L_570 - .L_569)


	//   ....[0]....
.L_569:
        /*0228*/ 	.word	0xffffffff


	//   ....[1]....
        /*022c*/ 	.word	0xffffffff


	//   ....[2]....
        /*0230*/ 	.word	0xffffffff


	//   ....[3]....
        /*0234*/ 	.word	0xffffffff


	//   ....[4]....
        /*0238*/ 	.word	0xffffffff


	//   ....[5]....
        /*023c*/ 	.word	0xffffffff


	//   ....[6]....
        /*0240*/ 	.word	0xffffffff


	//   ....[7]....
        /*0244*/ 	.word	0xffffffff


	//   ....[8]....
        /*0248*/ 	.word	0xffffffff


	//   ....[9]....
        /*024c*/ 	.word	0xffffffff


	//   ....[10]....
        /*0250*/ 	.word	0xffffffff


	//   ....[11]....
        /*0254*/ 	.word	0xffffffff


	//----- nvinfo : EIATTR_COOP_GROUP_INSTR_OFFSETS
	.align		4
.L_570:
        /*0258*/ 	.byte	0x04, 0x28
        /*025a*/ 	.short	(.L_572 - .L_571)


	//   ....[0]....
.L_571:
        /*025c*/ 	.word	0x000065d0


	//   ....[1]....
        /*0260*/ 	.word	0x00006600


	//   ....[2]....
        /*0264*/ 	.word	0x00006710


	//   ....[3]....
        /*0268*/ 	.word	0x00006770


	//   ....[4]....
        /*026c*/ 	.word	0x0000bef0


	//   ....[5]....
        /*0270*/ 	.word	0x0000bf40


	//   ....[6]....
        /*0274*/ 	.word	0x0000bf80


	//   ....[7]....
        /*0278*/ 	.word	0x0000bfa0


	//   ....[8]....
        /*027c*/ 	.word	0x0000e4e0


	//   ....[9]....
        /*0280*/ 	.word	0x0000e520


	//   ....[10]....
        /*0284*/ 	.word	0x0000e560


	//   ....[11]....
        /*0288*/ 	.word	0x0000e570


	//----- nvinfo : EIATTR_EXIT_INSTR_OFFSETS
	.align		4
.L_572:
        /*028c*/ 	.byte	0x04, 0x1c
        /*028e*/ 	.short	(.L_574 - .L_573)


	//   ....[0]....
.L_573:
        /*0290*/ 	.word	0x00000720


	//   ....[1]....
        /*0294*/ 	.word	0x00010570


	//   ....[2]....
        /*0298*/ 	.word	0x000106c0


	//   ....[3]....
        /*029c*/ 	.word	0x000106e0


	//   ....[4]....
        /*02a0*/ 	.word	0x00011380


	//   ....[5]....
        /*02a4*/ 	.word	0x00011410


	//----- nvinfo : EIATTR_CRS_STACK_SIZE
	.align		4
.L_574:
        /*02a8*/ 	.byte	0x04, 0x1e
        /*02aa*/ 	.short	(.L_576 - .L_575)
.L_575:
        /*02ac*/ 	.word	0x00000000


	//----- nvinfo : EIATTR_CBANK_PARAM_SIZE
	.align		4
.L_576:
        /*02b0*/ 	.byte	0x03, 0x19
        /*02b2*/ 	.short	0x01d0


	//----- nvinfo : EIATTR_PARAM_CBANK
	.align		4
        /*02b4*/ 	.byte	0x04, 0x0a
        /*02b6*/ 	.short	(.L_578 - .L_577)
	.align		4
.L_577:
        /*02b8*/ 	.word	index@(.nv.constant0._ZN5flash16flash_fwd_kernelI23Flash_fwd_kernel_traitsILi256ELi64ELi64ELi4ELb0ELb0EN7cutlass6half_tE19Flash_kernel_traitsILi256ELi64ELi64ELi4ES3_EELb1ELb0ELb0ELb1ELb0ELb0ELb0ELb0EEEvNS_16Flash_fwd_paramsE)
        /*02bc*/ 	.short	0x0210
        /*02be*/ 	.short	0x01d0


	//----- nvinfo : EIATTR_SW_WAR
	.align		4
.L_578:
        /*02c0*/ 	.byte	0x04, 0x36
        /*02c2*/ 	.short	(.L_580 - .L_579)
.L_579:
        /*02c4*/ 	.word	0x00000008
.L_580:


//--------------------- .nv.info._ZN5flash16flash_fwd_kernelI23Flash_fwd_kernel_traitsILi256ELi64ELi64ELi4ELb0ELb0EN7cutlass6half_tE19Flash_kernel_traitsILi256ELi64ELi64ELi4ES3_EELb1ELb0ELb0ELb0ELb0ELb0ELb0ELb1EEEvNS_16Flash_fwd_paramsE --------------------------
	.section	.nv.info._ZN5flash16flash_fwd_kernelI23Flash_fwd_kernel_traitsILi256ELi64ELi64ELi4ELb0ELb0EN7cutlass6half_tE19Flash_kernel_traitsILi256ELi64ELi64ELi4ES3_EELb1ELb0ELb0ELb0ELb0ELb0ELb0ELb1EEEvNS_16Flash_fwd_paramsE,"",@"SHT_CUDA_INFO"
	.sectionflags	@""
	.align	4


	//----- nvinfo : EIATTR_CUDA_API_VERSION
	.align		4
        /*0000*/ 	.byte	0x04, 0x37
        /*0002*/ 	.short	(.L_582 - .L_581)
.L_581:
        /*0004*/ 	.word	0x00000082


	//----- nvinfo : EIATTR_KPARAM_INFO
	.align		4
.L_582:
        /*0008*/ 	.byte	0x04, 0x17
        /*000a*/ 	.short	(.L_584 - .L_583)
.L_583:
        /*000c*/ 	.word	0x00000000
        /*0010*/ 	.short	0x0000
        /*0012*/ 	.short	0x0000
        /*0014*/ 	.byte	0x00, 0xf0, 0x41, 0x07


	//----- nvinfo : EIATTR_SPARSE_MMA_MASK
	.align		4
.L_584:
        /*0018*/ 	.byte	0x03, 0x50
        /*001a*/ 	.short	0x0000


	//----- nvinfo : EIATTR_MAXREG_COUNT
	.align		4
        /*001c*/ 	.byte	0x03, 0x1b
        /*001e*/ 	.short	0x00ff


	//----- nvinfo : EIATTR_NUM_BARRIERS
	.align		4
        /*0020*/ 	.byte	0x02, 0x4c
        /*0022*/ 	.byte	0x01
	.zero		1


	//----- nvinfo : EIATTR_ANNOTATIONS
	.align		4
        /*0024*/ 	.byte	0x04, 0x55
        /*0026*/ 	.short	(.L_586 - .L_585)


	//   ....[0]....
.L_585:
        /* <DEDUP_REMOVED lines=53> */


	//----- nvinfo : EIATTR_MERCURY_ISA_VERSION
	.align		4
.L_586:
        /*0360*/ 	.byte	0x03, 0x5f
        /*0362*/ 	.short	0x0101


	//----- nvinfo : EIATTR_COOP_GROUP_MASK_REGIDS
	.align		4
        /*0364*/ 	.byte	0x04, 0x29
        /*0366*/ 	.short	(.L_588 - .L_587)


	//   ....[0]....
.L_587:
        /*0368*/ 	.word	0xffffffff


	//   ....[1]....
        /*036c*/ 	.word	0xffffffff


	//   ....[2]....
        /*0370*/ 	.word	0xffffffff


	//   ....[3]....
        /*0374*/ 	.word	0xffffffff


	//   ....[4]....
        /*0378*/ 	.word	0xffffffff


	//   ....[5]....
        /*037c*/ 	.word	0xffffffff


	//   ....[6]....
        /*0380*/ 	.word	0xffffffff


	//   ....[7]....
        /*0384*/ 	.word	0xffffffff


	//   ....[8]....
        /*0388*/ 	.word	0xffffffff


	//   ....[9]....
        /*038c*/ 	.word	0xffffffff


	//   ....[10]....
        /*0390*/ 	.word	0xffffffff


	//   ....[11]....
        /*0394*/ 	.word	0xffffffff


	//----- nvinfo : EIATTR_COOP_GROUP_INSTR_OFFSETS
	.align		4
.L_588:
        /*0398*/ 	.byte	0x04, 0x28
        /*039a*/ 	.short	(.L_590 - .L_589)


	//   ....[0]....
.L_589:
        /*039c*/ 	.word	0x000059f0


	//   ....[1]....
        /*03a0*/ 	.word	0x00005ad0


	//   ....[2]....
        /*03a4*/ 	.word	0x00005c50


	//   ....[3]....
        /*03a8*/ 	.word	0x00005d60


	//   ....[4]....
        /*03ac*/ 	.word	0x0000b9c0


	//   ....[5]....
        /*03b0*/ 	.word	0x0000b9d0


	//   ....[6]....
        /*03b4*/ 	.word	0x0000ba00


	//   ....[7]....
        /*03b8*/ 	.word	0x0000ba10


	//   ....[8]....
        /*03bc*/ 	.word	0x0000f360


	//   ....[9]....
        /*03c0*/ 	.word	0x0000f3a0


	//   ....[10]....
        /*03c4*/ 	.word	0x0000f3e0


	//   ....[11]....
        /*03c8*/ 	.word	0x0000f3f0


	//----- nvinfo : EIATTR_EXIT_INSTR_OFFSETS
	.align		4
.L_590:
        /*03cc*/ 	.byte	0x04, 0x1c
        /*03ce*/ 	.short	(.L_592 - .L_591)


	//   ....[0]....
.L_591:
        /*03d0*/ 	.word	0x00000690


	//   ....[1]....
        /*03d4*/ 	.word	0x00011460


	//   ....[2]....
        /*03d8*/ 	.word	0x000115b0


	//   ....[3]....
        /*03dc*/ 	.word	0x000115d0


	//   ....[4]....
        /*03e0*/ 	.word	0x00012290


	//   ....[5]....
        /*03e4*/ 	.word	0x00012320


	//----- nvinfo : EIATTR_CRS_STACK_SIZE
	.align		4
.L_592:
        /*03e8*/ 	.byte	0x04, 0x1e
        /*03ea*/ 	.short	(.L_594 - .L_593)
.L_593:
        /*03ec*/ 	.word	0x00000000


	//----- nvinfo : EIATTR_CBANK_PARAM_SIZE
	.align		4
.L_594:
        /*03f0*/ 	.byte	0x03, 0x19
        /*03f2*/ 	.short	0x01d0


	//----- nvinfo : EIATTR_PARAM_CBANK
	.align		4
        /*03f4*/ 	.byte	0x04, 0x0a
        /*03f6*/ 	.short	(.L_596 - .L_595)
	.align		4
.L_595:
        /*03f8*/ 	.word	index@(.nv.constant0._ZN5flash16flash_fwd_kernelI23Flash_fwd_kernel_traitsILi256ELi64ELi64ELi4ELb0ELb0EN7cutlass6half_tE19Flash_kernel_traitsILi256ELi64ELi64ELi4ES3_EELb1ELb0ELb0ELb0ELb0ELb0ELb0ELb1EEEvNS_16Flash_fwd_paramsE)
        /*03fc*/ 	.short	0x0210
        /*03fe*/ 	.short	0x01d0


	//----- nvinfo : EIATTR_SW_WAR
	.align		4
.L_596:
        /*0400*/ 	.byte	0x04, 0x36
        /*0402*/ 	.short	(.L_598 - .L_597)
.L_597:
        /*0404*/ 	.word	0x00000008
.L_598:


//--------------------- .nv.info._ZN5flash16flash_fwd_kernelI23Flash_fwd_kernel_traitsILi256ELi64ELi64ELi4ELb0ELb0EN7cutlass6half_tE19Flash_kernel_traitsILi256ELi64ELi64ELi4ES3_EELb0ELb0ELb0ELb0ELb0ELb0ELb1ELb0EEEvNS_16Flash_fwd_paramsE --------------------------
	.section	.nv.info._ZN5flash16flash_fwd_kernelI23Flash_fwd_kernel_traitsILi256ELi64ELi64ELi4ELb0ELb0EN7cutlass6half_tE19Flash_kernel_traitsILi256ELi64ELi64ELi4ES3_EELb0ELb0ELb0ELb0ELb0ELb0ELb1ELb0EEEvNS_16Flash_fwd_paramsE,"",@"SHT_CUDA_INFO"
	.sectionflags	@""
	.align	4


	//----- nvinfo : EIATTR_CUDA_API_VERSION
	.align		4
        /*0000*/ 	.byte	0x04, 0x37
        /*0002*/ 	.short	(.L_600 - .L_599)
.L_599:
        /*0004*/ 	.word	0x00000082


	//----- nvinfo : EIATTR_KPARAM_INFO
	.align		4
.L_600:
        /*0008*/ 	.byte	0x04, 0x17
        /*000a*/ 	.short	(.L_602 - .L_601)
.L_601:
        /*000c*/ 	.word	0x00000000
        /*0010*/ 	.short	0x0000
        /*0012*/ 	.short	0x0000
        /*0014*/ 	.byte	0x00, 0xf0, 0x41, 0x07


	//----- nvinfo : EIATTR_SPARSE_MMA_MASK
	.align		4
.L_602:
        /*0018*/ 	.byte	0x03, 0x50
        /*001a*/ 	.short	0x0000


	//----- nvinfo : EIATTR_MAXREG_COUNT
	.align		4
        /*001c*/ 	.byte	0x03, 0x1b
        /*001e*/ 	.short	0x00ff


	//----- nvinfo : EIATTR_NUM_BARRIERS
	.align		4
        /*0020*/ 	.byte	0x02, 0x4c
        /*0022*/ 	.byte	0x01
	.zero		1


	//----- nvinfo : EIATTR_ANNOTATIONS
	.align		4
        /*0024*/ 	.byte	0x04, 0x55
        /*0026*/ 	.short	(.L_604 - .L_603)


	//   ....[0]....
.L_603:
        /* <DEDUP_REMOVED lines=24> */


	//----- nvinfo : EIATTR_MERCURY_ISA_VERSION
	.align		4
.L_604:
        /*0190*/ 	.byte	0x03, 0x5f
        /*0192*/ 	.short	0x0101


	//----- nvinfo : EIATTR_COOP_GROUP_MASK_REGIDS
	.align		4
        /*0194*/ 	.byte	0x04, 0x29
        /*0196*/ 	.short	(.L_606 - .L_605)


	//   ....[0]....
.L_605:
        /*0198*/ 	.word	0xffffffff


	//   ....[1]....
        /*019c*/ 	.word	0xffffffff


	//   ....[2]....
        /*01a0*/ 	.word	0xffffffff


	//   ....[3]....
        /*01a4*/ 	.word	0xffffffff


	//   ....[4]....
        /*01a8*/ 	.word	0xffffffff


	//   ....[5]....
        /*01ac*/ 	.word	0xffffffff


	//   ....[6]....
        /*01b0*/ 	.word	0xffffffff


	//   ....[7]....
        /*01b4*/ 	.word	0xffffffff


	//   ....[8]....
        /*01b8*/ 	.word	0xffffffff


	//   ....[9]....
        /*01bc*/ 	.word	0xffffffff


	//   ....[10]....
        /*01c0*/ 	.word	0xffffffff


	//   ....[11]....
        /*01c4*/ 	.word	0xffffffff


	//----- nvinfo : EIATTR_COOP_GROUP_INSTR_OFFSETS
	.align		4
.L_606:
        /*01c8*/ 	.byte	0x04, 0x28
        /*01ca*/ 	.short	(.L_608 - .L_607)


	//   ....[0]....
.L_607:
        /*01cc*/ 	.word	0x000059f0


	//   ....[1]....
        /*01d0*/ 	.word	0x00005a40


	//   ....[2]....
        /*01d4*/ 	.word	0x00005a60


	//   ....[3]....
        /*01d8*/ 	.word	0x00005a80


	//   ....[4]....
        /*01dc*/ 	.word	0x0000a8f0


	//   ....[5]....
        /*01e0*/ 	.word	0x0000a930


	//   ....[6]....
        /*01e4*/ 	.word	0x0000a970


	//   ....[7]....
        /*01e8*/ 	.word	0x0000a990


	//   ....[8]....
        /*01ec*/ 	.word	0x0000c760


	//   ....[9]....
        /*01f0*/ 	.word	0x0000c770


	//   ....[10]....
        /*01f4*/ 	.word	0x0000c7b0


	//   ....[11]....
        /*01f8*/ 	.word	0x0000c890


	//----- nvinfo : EIATTR_EXIT_INSTR_OFFSETS
	.align		4
.L_608:
        /*01fc*/ 	.byte	0x04, 0x1c
        /*01fe*/ 	.short	(.L_610 - .L_609)


	//   ....[0]....
.L_609:
        /*0200*/ 	.word	0x000004d0


	//   ....[1]....
        /*0204*/ 	.word	0x0000e6c0


	//   ....[2]....
        /*0208*/ 	.word	0x0000e810


	//   ....[3]....
        /*020c*/ 	.word	0x0000e830


	//   ....[4]....
        /*0210*/ 	.word	0x0000f4e0


	//   ....[5]....
        /*0214*/ 	.word	0x0000f570


	//----- nvinfo : EIATTR_CRS_STACK_SIZE
	.align		4
.L_610:
        /*0218*/ 	.byte	0x04, 0x1e
        /*021a*/ 	.short	(.L_612 - .L_611)
.L_611:
        /*021c*/ 	.word	0x00000000


	//----- nvinfo : EIATTR_CBANK_PARAM_SIZE
	.align		4
.L_612:
        /*0220*/ 	.byte	0x03, 0x19
        /*0222*/ 	.short	0x01d0


	//----- nvinfo : EIATTR_PARAM_CBANK
	.align		4
        /*0224*/ 	.byte	0x04, 0x0a
        /*0226*/ 	.short	(.L_614 - .L_613)
	.align		4
.L_613:
        /*0228*/ 	.word	index@(.nv.constant0._ZN5flash16flash_fwd_kernelI23Flash_fwd_kernel_traitsILi256ELi64ELi64ELi4ELb0ELb0EN7cutlass6half_tE19Flash_kernel_traitsILi256ELi64ELi64ELi4ES3_EELb0ELb0ELb0ELb0ELb0ELb0ELb1ELb0EEEvNS_16Flash_fwd_paramsE)
        /*022c*/ 	.short	0x0210
        /*022e*/ 	.short	0x01d0


	//----- nvinfo : EIATTR_SW_WAR
	.align		4
.L_614:
        /*0230*/ 	.byte	0x04, 0x36
        /*0232*/ 	.short	(.L_616 - .L_615)
.L_615:
        /*0234*/ 	.word	0x00000008
.L_616:


//--------------------- .nv.info._ZN5flash16flash_fwd_kernelI23Flash_fwd_kernel_traitsILi256ELi64ELi64ELi4ELb0ELb0EN7cutlass6half_tE19Flash_kernel_traitsILi256ELi64ELi64ELi4ES3_EELb1ELb0ELb0ELb1ELb0ELb0ELb0ELb1EEEvNS_16Flash_fwd_paramsE --------------------------
	.section	.nv.info._ZN5flash16flash_fwd_kernelI23Flash_fwd_kernel_traitsILi256ELi64ELi64ELi4ELb0ELb0EN7cutlass6half_tE19Flash_kernel_traitsILi256ELi64ELi64ELi4ES3_EELb1ELb0ELb0ELb1ELb0ELb0ELb0ELb1EEEvNS_16Flash_fwd_paramsE,"",@"SHT_CUDA_INFO"
	.sectionflags	@""
	.align	4


	//----- nvinfo : EIATTR_CUDA_API_VERSION
	.align		4
        /*0000*/ 	.byte	0x04, 0x37
        /*0002*/ 	.short	(.L_618 - .L_617)
.L_617:
        /*0004*/ 	.word	0x00000082


	//----- nvinfo : EIATTR_KPARAM_INFO
	.align		4
.L_618:
        /*0008*/ 	.byte	0x04, 0x17
        /*000a*/ 	.short	(.L_620 - .L_619)
.L_619:
        /*000c*/ 	.word	0x00000000
        /*0010*/ 	.short	0x0000
        /*0012*/ 	.short	0x0000
        /*0014*/ 	.byte	0x00, 0xf0, 0x41, 0x07


	//----- nvinfo : EIATTR_SPARSE_MMA_MASK
	.align		4
.L_620:
        /*0018*/ 	.byte	0x03, 0x50
        /*001a*/ 	.short	0x0000


	//----- nvinfo : EIATTR_MAXREG_COUNT
	.align		4
        /*001c*/ 	.byte	0x03, 0x1b
        /*001e*/ 	.short	0x00ff


	//----- nvinfo : EIATTR_NUM_BARRIERS
	.align		4
        /*0020*/ 	.byte	0x02, 0x4c
        /*0022*/ 	.byte	0x01
	.zero		1


	//----- nvinfo : EIATTR_ANNOTATIONS
	.align		4
        /*0024*/ 	.byte	0x04, 0x55
        /*0026*/ 	.short	(.L_622 - .L_621)


	//   ....[0]....
.L_621:
        /* <DEDUP_REMOVED lines=68> */


	//----- nvinfo : EIATTR_MERCURY_ISA_VERSION
	.align		4
.L_622:
        /*0458*/ 	.byte	0x03, 0x5f
        /*045a*/ 	.short	0x0101


	//----- nvinfo : EIATTR_COOP_GROUP_MASK_REGIDS
	.align		4
        /*045c*/ 	.byte	0x04, 0x29
        /*045e*/ 	.short	(.L_624 - .L_623)


	//   ....[0]....
.L_623:
        /*0460*/ 	.word	0xffffffff


	//   ....[1]....
        /*0464*/ 	.word	0xffffffff


	//   ....[2]....
        /*0468*/ 	.word	0xffffffff


	//   ....[3]....
        /*046c*/ 	.word	0xffffffff


	//   ....[4]....
        /*0470*/ 	.word	0xffffffff


	//   ....[5]....
        /*0474*/ 	.word	0xffffffff


	//   ....[6]....
        /*0478*/ 	.word	0xffffffff


	//   ....[7]....
        /*047c*/ 	.word	0xffffffff


	//   ....[8]....
        /*0480*/ 	.word	0xffffffff


	//   ....[9]....
        /*0484*/ 	.word	0xffffffff


	//   ....[10]....
        /*0488*/ 	.word	0xffffffff


	//   ....[11]....
        /*048c*/ 	.word	0xffffffff


	//----- nvinfo : EIATTR_COOP_GROUP_INSTR_OFFSETS
	.align		4
.L_624:
        /*0490*/ 	.byte	0x04, 0x28
        /*0492*/ 	.short	(.L_626 - .L_625)


	//   ....[0]....
.L_625:
        /*0494*/ 	.word	0x000065b0


	//   ....[1]....
        /*0498*/ 	.word	0x000066d0


	//   ....[2]....
        /*049c*/ 	.word	0x000067f0


	//   ....[3]....
        /*04a0*/ 	.word	0x00006930


	//   ....[4]....
        /*04a4*/ 	.word	0x0000ce60


	//   ....[5]....
        /*04a8*/ 	.word	0x0000ce90


	//   ....[6]....
        /*04ac*/ 	.word	0x0000ceb0


	//   ....[7]....
        /*04b0*/ 	.word	0x0000ced0


	//   ....[8]....
        /*04b4*/ 	.word	0x00010890


	//   ....[9]....
        /*04b8*/ 	.word	0x000108d0


	//   ....[10]....
        /*04bc*/ 	.word	0x00010910


	//   ....[11]....
        /*04c0*/ 	.word	0x00010920


	//----- nvinfo : EIATTR_EXIT_INSTR_OFFSETS
	.align		4
.L_626:
        /*04c4*/ 	.byte	0x04, 0x1c
        /*04c6*/ 	.short	(.L_628 - .L_627)


	//   ....[0]....
.L_627:
        /*04c8*/ 	.word	0x00000690


	//   ....[1]....
        /*04cc*/ 	.word	0x00012990


	//   ....[2]....
        /*04d0*/ 	.word	0x00012ae0


	//   ....[3]....
        /*04d4*/ 	.word	0x00012b00


	//   ....[4]....
        /*04d8*/ 	.word	0x000137d0


	//   ....[5]....
        /*04dc*/ 	.word	0x00013860


	//----- nvinfo : EIATTR_CRS_STACK_SIZE
	.align		4
.L_628:
        /*04e0*/ 	.byte	0x04, 0x1e
        /*04e2*/ 	.short	(.L_630 - .L_629)
.L_629:
        /*04e4*/ 	.word	0x00000000


	//----- nvinfo : EIATTR_CBANK_PARAM_SIZE
	.align		4
.L_630:
        /*04e8*/ 	.byte	0x03, 0x19
        /*04ea*/ 	.short	0x01d0


	//----- nvinfo : EIATTR_PARAM_CBANK
	.align		4
        /*04ec*/ 	.byte	0x04, 0x0a
        /*04ee*/ 	.short	(.L_632 - .L_631)
	.align		4
.L_631:
        /*04f0*/ 	.word	index@(.nv.constant0._ZN5flash16flash_fwd_kernelI23Flash_fwd_kernel_traitsILi256ELi64ELi64ELi4ELb0ELb0EN7cutlass6half_tE19Flash_kernel_traitsILi256ELi64ELi64ELi4ES3_EELb1ELb0ELb0ELb1ELb0ELb0ELb0ELb1EEEvNS_16Flash_fwd_paramsE)
        /*04f4*/ 	.short	0x0210
        /*04f6*/ 	.short	0x01d0


	//----- nvinfo : EIATTR_SW_WAR
	.align		4
.L_632:
        /*04f8*/ 	.byte	0x04, 0x36
        /*04fa*/ 	.short	(.L_634 - .L_633)
.L_633:
        /*04fc*/ 	.word	0x00000008
.L_634:


//--------------------- .nv.info._ZN5flash16flash_fwd_kernelI23Flash_fwd_kernel_traitsILi256ELi64ELi64ELi4ELb0ELb0EN7cutlass6half_tE19Flash_kernel_traitsILi256ELi64ELi64ELi4ES3_EELb0ELb0ELb0ELb1ELb0ELb0ELb1ELb0EEEvNS_16Flash_fwd_paramsE --------------------------
	.section	.nv.info._ZN5flash16flash_fwd_kernelI23Flash_fwd_kernel_traitsILi256ELi64ELi64ELi4ELb0ELb0EN7cutlass6half_tE19Flash_kernel_traitsILi256ELi64ELi64ELi4ES3_EELb0ELb0ELb0ELb1ELb0ELb0ELb1ELb0EEEvNS_16Flash_fwd_paramsE,"",@"SHT_CUDA_INFO"
	.sectionflags	@""
	.align	4


	//----- nvinfo : EIATTR_CUDA_API_VERSION
	.align		4
        /*0000*/ 	.byte	0x04, 0x37
        /*0002*/ 	.short	(.L_636 - .L_635)
.L_635:
        /*0004*/ 	.word	0x00000082


	//----- nvinfo : EIATTR_KPARAM_INFO
	.align		4
.L_636:
        /*0008*/ 	.byte	0x04, 0x17
        /*000a*/ 	.short	(.L_638 - .L_637)
.L_637:
        /*000c*/ 	.word	0x00000000
        /*0010*/ 	.short	0x0000
        /*0012*/ 	.short	0x0000
        /*0014*/ 	.byte	0x00, 0xf0, 0x41, 0x07


	//----- nvinfo : EIATTR_SPARSE_MMA_MASK
	.align		4
.L_638:
        /*0018*/ 	.byte	0x03, 0x50
        /*001a*/ 	.short	0x0000


	//----- nvinfo : EIATTR_MAXREG_COUNT
	.align		4
        /*001c*/ 	.byte	0x03, 0x1b
        /*001e*/ 	.short	0x00ff


	//----- nvinfo : EIATTR_NUM_BARRIERS
	.align		4
        /*0020*/ 	.byte	0x02, 0x4c
        /*0022*/ 	.byte	0x01
	.zero		1


	//----- nvinfo : EIATTR_ANNOTATIONS
	.align		4
        /*0024*/ 	.byte	0x04, 0x55
        /*0026*/ 	.short	(.L_640 - .L_639)


	//   ....[0]....
.L_639:
        /* <DEDUP_REMOVED lines=15> */


	//----- nvinfo : EIATTR_MERCURY_ISA_VERSION
	.align		4
.L_640:
        /*0100*/ 	.byte	0x03, 0x5f
        /*0102*/ 	.short	0x0101


	//----- nvinfo : EIATTR_COOP_GROUP_MASK_REGIDS
	.align		4
        /*0104*/ 	.byte	0x04, 0x29
        /*0106*/ 	.short	(.L_642 - .L_641)


	//   ....[0]....
.L_641:
        /*0108*/ 	.word	0xffffffff


	//   ....[1]....
        /*010c*/ 	.word	0xffffffff


	//   ....[2]....
        /*0110*/ 	.word	0xffffffff


	//   ....[3]....
        /*0114*/ 	.word	0xffffffff


	//   ....[4]....
        /*0118*/ 	.word	0xffffffff


	//   ....[5]....
        /*011c*/ 	.word	0xffffffff


	//   ....[6]....
        /*0120*/ 	.word	0xffffffff


	//   ....[7]....
        /*0124*/ 	.word	0xffffffff


	//   ....[8]....
        /*0128*/ 	.word	0xffffffff


	//   ....[9]....
        /*012c*/ 	.word	0xffffffff


	//   ....[10]....
        /*0130*/ 	.word	0xffffffff


	//   ....[11]....
        /*0134*/ 	.word	0xffffffff


	//----- nvinfo : EIATTR_COOP_GROUP_INSTR_OFFSETS
	.align		4
.L_642:
        /*0138*/ 	.byte	0x04, 0x28
        /*013a*/ 	.short	(.L_644 - .L_643)


	//   ....[0]....
.L_643:
        /*013c*/ 	.word	0x000062b0


	//   ....[1]....
        /*0140*/ 	.word	0x000062d0


	//   ....[2]....
        /*0144*/ 	.word	0x00006370


	//   ....[3]....
        /*0148*/ 	.word	0x00006380


	//   ....[4]....
        /*014c*/ 	.word	0x0000a870


	//   ....[5]....
        /*0150*/ 	.word	0x0000a890


	//   ....[6]....
        /*0154*/ 	.word	0x0000a8c0


	//   ....[7]....
        /*0158*/ 	.word	0x0000a8d0


	//   ....[8]....
        /*015c*/ 	.word	0x0000c7e0


	//   ....[9]....
        /*0160*/ 	.word	0x0000c7f0


	//   ....[10]....
        /*0164*/ 	.word	0x0000c820


	//   ....[11]....
        /*0168*/ 	.word	0x0000c830


	//----- nvinfo : EIATTR_EXIT_INSTR_OFFSETS
	.align		4
.L_644:
        /*016c*/ 	.byte	0x04, 0x1c
        /*016e*/ 	.short	(.L_646 - .L_645)


	//   ....[0]....
.L_645:
        /*0170*/ 	.word	0x000004d0


	//   ....[1]....
        /*0174*/ 	.word	0x0000e660


	//   ....[2]....
        /*0178*/ 	.word	0x0000e7b0


	//   ....[3]....
        /*017c*/ 	.word	0x0000e7d0


	//   ....[4]....
        /*0180*/ 	.word	0x0000f480


	//   ....[5]....
        /*0184*/ 	.word	0x0000f510


	//----- nvinfo : EIATTR_CRS_STACK_SIZE
	.align		4
.L_646:
        /*0188*/ 	.byte	0x04, 0x1e
        /*018a*/ 	.short	(.L_648 - .L_647)
.L_647:
        /*018c*/ 	.word	0x00000000


	//----- nvinfo : EIATTR_CBANK_PARAM_SIZE
	.align		4
.L_648:
        /*0190*/ 	.byte	0x03, 0x19
        /*0192*/ 	.short	0x01d0


	//----- nvinfo : EIATTR_PARAM_CBANK
	.align		4
        /*0194*/ 	.byte	0x04, 0x0a
        /*0196*/ 	.short	(.L_650 - .L_649)
	.align		4
.L_649:
        /*0198*/ 	.word	index@(.nv.constant0._ZN5flash16flash_fwd_kernelI23Flash_fwd_kernel_traitsILi256ELi64ELi64ELi4ELb0ELb0EN7cutlass6half_tE19Flash_kernel_traitsILi256ELi64ELi64ELi4ES3_EELb0ELb0ELb0ELb1ELb0ELb0ELb1ELb0EEEvNS_16Flash_fwd_paramsE)
        /*019c*/ 	.short	0x0210
        /*019e*/ 	.short	0x01d0


	//----- nvinfo : EIATTR_SW_WAR
	.align		4
.L_650:
        /*01a0*/ 	.byte	0x04, 0x36
        /*01a2*/ 	.short	(.L_652 - .L_651)
.L_651:
        /*01a4*/ 	.word	0x00000008
.L_652:


//--------------------- .nv.info._ZN5flash16flash_fwd_kernelI23Flash_fwd_kernel_traitsILi256ELi64ELi64ELi4ELb0ELb0EN7cutlass6half_tE19Flash_kernel_traitsILi256ELi64ELi64ELi4ES3_EELb1ELb0ELb1ELb0ELb0ELb1ELb0ELb0EEEvNS_16Flash_fwd_paramsE --------------------------
	.section	.nv.info._ZN5flash16flash_fwd_kernelI23Flash_fwd_kernel_traitsILi256ELi64ELi64ELi4ELb0ELb0EN7cutlass6half_tE19Flash_kernel_traitsILi256ELi64ELi64ELi4ES3_EELb1ELb0ELb1ELb0ELb0ELb1ELb0ELb0EEEvNS_16Flash_fwd_paramsE,"",@"SHT_CUDA_INFO"
	.sectionflags	@""
	.align	4


	//----- nvinfo : EIATTR_CUDA_API_VERSION
	.align		4
        /*0000*/ 	.byte	0x04, 0x37
        /*0002*/ 	.short	(.L_654 - .L_653)
.L_653:
        /*0004*/ 	.word	0x00000082


	//----- nvinfo : EIATTR_KPARAM_INFO
	.align		4
.L_654:
        /*0008*/ 	.byte	0x04, 0x17
        /*000a*/ 	.short	(.L_656 - .L_655)
.L_655:
        /*000c*/ 	.word	0x00000000
        /*0010*/ 	.short	0x0000
        /*0012*/ 	.short	0x0000
        /*0014*/ 	.byte	0x00, 0xf0, 0x41, 0x07


	//----- nvinfo : EIATTR_SPARSE_MMA_MASK
	.align		4
.L_656:
        /*0018*/ 	.byte	0x03, 0x50
        /*001a*/ 	.short	0x0000


	//----- nvinfo : EIATTR_MAXREG_COUNT
	.align		4
        /*001c*/ 	.byte	0x03, 0x1b
        /*001e*/ 	.short	0x00ff


	//----- nvinfo : EIATTR_NUM_BARRIERS
	.align		4
        /*0020*/ 	.byte	0x02, 0x4c
        /*0022*/ 	.byte	0x01
	.zero		1


	//----- nvinfo : EIATTR_ANNOTATIONS
	.align		4
        /*0024*/ 	.byte	0x04, 0x55
        /*0026*/ 	.short	(.L_658 - .L_657)


	//   ....[0]....
.L_657:
        /*0028*/ 	.word	0x00000001
        /*002c*/ 	.byte	0x10, 0xaa, 0x00, 0x00, 0x01, 0x00, 0x00, 0x00, 0xf0, 0xc5, 0x00, 0x00


	//----- nvinfo : EIATTR_MERCURY_ISA_VERSION
	.align		4
.L_658:
        /*0038*/ 	.byte	0x03, 0x5f
        /*003a*/ 	.short	0x0101


	//----- nvinfo : EIATTR_INT_WARP_WIDE_INSTR_OFFSETS
	.align		4
        /*003c*/ 	.byte	0x04, 0x31
        /*003e*/ 	.short	(.L_660 - .L_659)


	//   ....[0]....
.L_659:
        /*0040*/ 	.word	0x00002370


	//   ....[1]....
        /*0044*/ 	.word	0x00002700


	//----- nvinfo : EIATTR_COOP_GROUP_MASK_REGIDS
	.align		4
.L_660:
        /*0048*/ 	.byte	0x04, 0x29
        /*004a*/ 	.short	(.L_662 - .L_661)


	//   ....[0]....
.L_661:
        /*004c*/ 	.word	0xffffffff


	//   ....[1]....
        /*0050*/ 	.word	0xffffffff


	//   ....[2]....
        /*0054*/ 	.word	0xffffffff


	//   ....[3]....
        /*0058*/ 	.word	0xffffffff


	//   ....[4]....
        /*005c*/ 	.word	0xffffffff


	//   ....[5]....
        /*0060*/ 	.word	0xffffffff


	//   ....[6]....
        /*0064*/ 	.word	0xffffffff


	//   ....[7]....
        /*0068*/ 	.word	0xffffffff


	//   ....[8]....
        /*006c*/ 	.word	0xffffffff


	//   ....[9]....
        /*0070*/ 	.word	0xffffffff


	//   ....[10]....
        /*0074*/ 	.word	0xffffffff


	//   ....[11]....
        /*0078*/ 	.word	0xffffffff


	//   ....[12]....
        /*007c*/ 	.word	0xffffffff


	//   ....[13]....
        /*0080*/ 	.word	0xffffffff


	//   ....[14]....
        /*0084*/ 	.word	0xffffffff


	//   ....[15]....
        /*0088*/ 	.word	0xffffffff


	//----- nvinfo : EIATTR_COOP_GROUP_INSTR_OFFSETS
	.align		4
.L_662:
        /*008c*/ 	.byte	0x04, 0x28
        /*008e*/ 	.short	(.L_664 - .L_663)


	//   ....[0]....
.L_663:
        /*0090*/ 	.word	0x00004700


	//   ....[1]....
        /*0094*/ 	.word	0x000049a0


	//   ....[2]....
        /*0098*/ 	.word	0x000049e0


	//   ....[3]....
        /*009c*/ 	.word	0x00004b60


	//   ....[4]....
        /*00a0*/ 	.word	0x00008260


	//   ....[5]....
        /*00a4*/ 	.word	0x000083f0


	//   ....[6]....
        /*00a8*/ 	.word	0x00008430


	//   ....[7]....
        /*00ac*/ 	.word	0x00008500


	//   ....[8]....
        /*00b0*/ 	.word	0x0000c650


	//   ....[9]....
        /*00b4*/ 	.word	0x0000c6d0


	//   ....[10]....
        /*00b8*/ 	.word	0x0000c740


	//   ....[11]....
        /*00bc*/ 	.word	0x0000c750


	//   ....[12]....
        /*00c0*/ 	.word	0x0000eef0


	//   ....[13]....
        /*00c4*/ 	.word	0x0000ef30


	//   ....[14]....
        /*00c8*/ 	.word	0x0000ef90


	//   ....[15]....
        /*00cc*/ 	.word	0x0000efa0


	//----- nvinfo : EIATTR_EXIT_INSTR_OFFSETS
	.align		4
.L_664:
        /*00d0*/ 	.byte	0x04, 0x1c
        /*00d2*/ 	.short	(.L_666 - .L_665)


	//   ....[0]....
.L_665:
        /*00d4*/ 	.word	0x000006c0


	//   ....[1]....
        /*00d8*/ 	.word	0x00001350


	//   ....[2]....
        /*00dc*/ 	.word	0x000013e0


	//   ....[3]....
        /*00e0*/ 	.word	0x00010e50


	//   ....[4]....
        /*00e4*/ 	.word	0x00010f60


	//----- nvinfo : EIATTR_CRS_STACK_SIZE
	.align		4
.L_666:
        /*00e8*/ 	.byte	0x04, 0x1e
        /*00ea*/ 	.short	(.L_668 - .L_667)
.L_667:
        /*00ec*/ 	.word	0x00000000


	//----- nvinfo : EIATTR_CBANK_PARAM_SIZE
	.align		4
.L_668:
        /*00f0*/ 	.byte	0x03, 0x19
        /*00f2*/ 	.short	0x01d0


	//----- nvinfo : EIATTR_PARAM_CBANK
	.align		4
        /*00f4*/ 	.byte	0x04, 0x0a
        /*00f6*/ 	.short	(.L_670 - .L_669)
	.align		4
.L_669:
        /*00f8*/ 	.word	index@(.nv.constant0._ZN5flash16flash_fwd_kernelI23Flash_fwd_kernel_traitsILi256ELi64ELi64ELi4ELb0ELb0EN7cutlass6half_tE19Flash_kernel_traitsILi256ELi64ELi64ELi4ES3_EELb1ELb0ELb1ELb0ELb0ELb1ELb0ELb0EEEvNS_16Flash_fwd_paramsE)
        /*00fc*/ 	.short	0x0210
        /*00fe*/ 	.short	0x01d0


	//----- nvinfo : EIATTR_SW_WAR
	.align		4
.L_670:
        /*0100*/ 	.byte	0x04, 0x36
        /*0102*/ 	.short	(.L_672 - .L_671)
.L_671:
        /*0104*/ 	.word	0x00000008
.L_672:


//--------------------- .nv.info._ZN5flash16flash_fwd_kernelI23Flash_fwd_kernel_traitsILi256ELi64ELi64ELi4ELb0ELb0EN7cutlass6half_tE19Flash_kernel_traitsILi256ELi64ELi64ELi4ES3_EELb0ELb0ELb1ELb0ELb0ELb1ELb1ELb0EEEvNS_16Flash_fwd_paramsE --------------------------
	.section	.nv.info._ZN5flash16flash_fwd_kernelI23Flash_fwd_kernel_traitsILi256ELi64ELi64ELi4ELb0ELb0EN7cutlass6half_tE19Flash_kernel_traitsILi256ELi64ELi64ELi4ES3_EELb0ELb0ELb1ELb0ELb0ELb1ELb1ELb0EEEvNS_16Flash_fwd_paramsE,"",@"SHT_CUDA_INFO"
	.sectionflags	@""
	.align	4


	//----- nvinfo : EIATTR_CUDA_API_VERSION
	.align		4
        /*0000*/ 	.byte	0x04, 0x37
        /*0002*/ 	.short	(.L_674 - .L_673)
.L_673:
        /*0004*/ 	.word	0x00000082


	//----- nvinfo : EIATTR_KPARAM_INFO
	.align		4
.L_674:
        /*0008*/ 	.byte	0x04, 0x17
        /*000a*/ 	.short	(.L_676 - .L_675)
.L_675:
        /*000c*/ 	.word	0x00000000
        /*0010*/ 	.short	0x0000
        /*0012*/ 	.short	0x0000
        /*0014*/ 	.byte	0x00, 0xf0, 0x41, 0x07


	//----- nvinfo : EIATTR_SPARSE_MMA_MASK
	.align		4
.L_676:
        /*0018*/ 	.byte	0x03, 0x50
        /*001a*/ 	.short	0x0000


	//----- nvinfo : EIATTR_MAXREG_COUNT
	.align		4
        /*001c*/ 	.byte	0x03, 0x1b
        /*001e*/ 	.short	0x00ff


	//----- nvinfo : EIATTR_NUM_BARRIERS
	.align		4
        /*0020*/ 	.byte	0x02, 0x4c
        /*0022*/ 	.byte	0x01
	.zero		1


	//----- nvinfo : EIATTR_MERCURY_ISA_VERSION
	.align		4
        /*0024*/ 	.byte	0x03, 0x5f
        /*0026*/ 	.short	0x0101


	//----- nvinfo : EIATTR_INT_WARP_WIDE_INSTR_OFFSETS
	.align		4
        /*0028*/ 	.byte	0x04, 0x31
        /*002a*/ 	.short	(.L_678 - .L_677)


	//   ....[0]....
.L_677:
        /*002c*/ 	.word	0x000020d0


	//   ....[1]....
        /*0030*/ 	.word	0x00002540


	//----- nvinfo : EIATTR_COOP_GROUP_MASK_REGIDS
	.align		4
.L_678:
        /*0034*/ 	.byte	0x04, 0x29
        /*0036*/ 	.short	(.L_680 - .L_679)


	//   ....[0]....
.L_679:
        /*0038*/ 	.word	0xffffffff


	//   ....[1]....
        /*003c*/ 	.word	0xffffffff


	//   ....[2]....
        /*0040*/ 	.word	0xffffffff


	//   ....[3]....
        /*0044*/ 	.word	0xffffffff


	//   ....[4]....
        /*0048*/ 	.word	0xffffffff


	//   ....[5]....
        /*004c*/ 	.word	0xffffffff


	//   ....[6]....
        /*0050*/ 	.word	0xffffffff


	//   ....[7]....
        /*0054*/ 	.word	0xffffffff


	//   ....[8]....
        /*0058*/ 	.word	0xffffffff


	//   ....[9]....
        /*005c*/ 	.word	0xffffffff


	//   ....[10]....
        /*0060*/ 	.word	0xffffffff


	//   ....[11]....
        /*0064*/ 	.word	0xffffffff


	//   ....[12]....
        /*0068*/ 	.word	0xffffffff


	//   ....[13]....
        /*006c*/ 	.word	0xffffffff


	//   ....[14]....
        /*0070*/ 	.word	0xffffffff


	//   ....[15]....
        /*0074*/ 	.word	0xffffffff


	//----- nvinfo : EIATTR_COOP_GROUP_INSTR_OFFSETS
	.align		4
.L_680:
        /*0078*/ 	.byte	0x04, 0x28
        /*007a*/ 	.short	(.L_682 - .L_681)


	//   ....[0]....
.L_681:
        /*007c*/ 	.word	0x000049e0


	//   ....[1]....
        /*0080*/ 	.word	0x00004ad0


	//   ....[2]....
        /*0084*/ 	.word	0x00004b00


	//   ....[3]....
        /*0088*/ 	.word	0x00004c50


	//   ....[4]....
        /*008c*/ 	.word	0x00007ee0


	//   ....[5]....
        /*0090*/ 	.word	0x00007fa0


	//   ....[6]....
        /*0094*/ 	.word	0x00007fc0


	//   ....[7]....
        /*0098*/ 	.word	0x00007fe0


	//   ....[8]....
        /*009c*/ 	.word	0x0000bbc0


	//   ....[9]....
        /*00a0*/ 	.word	0x0000bca0


	//   ....[10]....
        /*00a4*/ 	.word	0x0000bcc0


	//   ....[11]....
        /*00a8*/ 	.word	0x0000bce0


	//   ....[12]....
        /*00ac*/ 	.word	0x0000da00


	//   ....[13]....
        /*00b0*/ 	.word	0x0000da40


	//   ....[14]....
        /*00b4*/ 	.word	0x0000dab0


	//   ....[15]....
        /*00b8*/ 	.word	0x0000dae0


	//----- nvinfo : EIATTR_EXIT_INSTR_OFFSETS
	.align		4
.L_682:
        /*00bc*/ 	.byte	0x04, 0x1c
        /*00be*/ 	.short	(.L_684 - .L_683)


	//   ....[0]....
.L_683:
        /*00c0*/ 	.word	0x000004b0


	//   ....[1]....
        /*00c4*/ 	.word	0x00001160


	//   ....[2]....
        /*00c8*/ 	.word	0x000011f0


	//   ....[3]....
        /*00cc*/ 	.word	0x0000f940


	//   ....[4]....
        /*00d0*/ 	.word	0x0000fa50


	//----- nvinfo : EIATTR_CRS_STACK_SIZE
	.align		4
.L_684:
        /*00d4*/ 	.byte	0x04, 0x1e
        /*00d6*/ 	.short	(.L_686 - .L_685)
.L_685:
        /*00d8*/ 	.word	0x00000000


	//----- nvinfo : EIATTR_CBANK_PARAM_SIZE
	.align		4
.L_686:
        /*00dc*/ 	.byte	0x03, 0x19
        /*00de*/ 	.short	0x01d0


	//----- nvinfo : EIATTR_PARAM_CBANK
	.align		4
        /*00e0*/ 	.byte	0x04, 0x0a
        /*00e2*/ 	.short	(.L_688 - .L_687)
	.align		4
.L_687:
        /*00e4*/ 	.word	index@(.nv.constant0._ZN5flash16flash_fwd_kernelI23Flash_fwd_kernel_traitsILi256ELi64ELi64ELi4ELb0ELb0EN7cutlass6half_tE19Flash_kernel_traitsILi256ELi64ELi64ELi4ES3_EELb0ELb0ELb1ELb0ELb0ELb1ELb1ELb0EEEvNS_16Flash_fwd_paramsE)
        /*00e8*/ 	.short	0x0210
        /*00ea*/ 	.short	0x01d0


	//----- nvinfo : EIATTR_SW_WAR
	.align		4
.L_688:
        /*00ec*/ 	.byte	0x04, 0x36
        /*00ee*/ 	.short	(.L_690 - .L_689)
.L_689:
        /*00f0*/ 	.word	0x00000008
.L_690:


//--------------------- .nv.info._ZN5flash16flash_fwd_kernelI23Flash_fwd_kernel_traitsILi256ELi64ELi64ELi4ELb0ELb0EN7cutlass6half_tE19Flash_kernel_traitsILi256ELi64ELi64ELi4ES3_EELb1ELb0ELb1ELb1ELb0ELb0ELb0ELb0EEEvNS_16Flash_fwd_paramsE --------------------------
	.section	.nv.info._ZN5flash16flash_fwd_kernelI23Flash_fwd_kernel_traitsILi256ELi64ELi64ELi4ELb0ELb0EN7cutlass6half_tE19Flash_kernel_traitsILi256ELi64ELi64ELi4ES3_EELb1ELb0ELb1ELb1ELb0ELb0ELb0ELb0EEEvNS_16Flash_fwd_paramsE,"",@"SHT_CUDA_INFO"
	.sectionflags	@""
	.align	4


	//----- nvinfo : EIATTR_CUDA_API_VERSION
	.align		4
        /*0000*/ 	.byte	0x04, 0x37
        /*0002*/ 	.short	(.L_692 - .L_691)
.L_691:
        /*0004*/ 	.word	0x00000082


	//----- nvinfo : EIATTR_KPARAM_INFO
	.align		4
.L_692:
        /*0008*/ 	.byte	0x04, 0x17
        /*000a*/ 	.short	(.L_694 - .L_693)
.L_693:
        /*000c*/ 	.word	0x00000000
        /*0010*/ 	.short	0x0000
        /*0012*/ 	.short	0x0000
        /*0014*/ 	.byte	0x00, 0xf0, 0x41, 0x07


	//----- nvinfo : EIATTR_SPARSE_MMA_MASK
	.align		4
.L_694:
        /*0018*/ 	.byte	0x03, 0x50
        /*001a*/ 	.short	0x0000


	//----- nvinfo : EIATTR_MAXREG_COUNT
	.align		4
        /*001c*/ 	.byte	0x03, 0x1b
        /*001e*/ 	.short	0x00ff


	//----- nvinfo : EIATTR_NUM_BARRIERS
	.align		4
        /*0020*/ 	.byte	0x02, 0x4c
        /*0022*/ 	.byte	0x01
	.zero		1


	//----- nvinfo : EIATTR_ANNOTATIONS
	.align		4
        /*0024*/ 	.byte	0x04, 0x55
        /*0026*/ 	.short	(.L_696 - .L_695)


	//   ....[0]....
.L_695:
        /* <DEDUP_REMOVED lines=50> */


	//----- nvinfo : EIATTR_MERCURY_ISA_VERSION
	.align		4
.L_696:
        /*0338*/ 	.byte	0x03, 0x5f
        /*033a*/ 	.short	0x0101


	//----- nvinfo : EIATTR_COOP_GROUP_MASK_REGIDS
	.align		4
        /*033c*/ 	.byte	0x04, 0x29
        /*033e*/ 	.short	(.L_698 - .L_697)


	//   ....[0]....
.L_697:
        /*0340*/ 	.word	0xffffffff


	//   ....[1]....
        /*0344*/ 	.word	0xffffffff


	//   ....[2]....
        /*0348*/ 	.word	0xffffffff


	//   ....[3]....
        /*034c*/ 	.word	0xffffffff


	//   ....[4]....
        /*0350*/ 	.word	0xffffffff


	//   ....[5]....
        /*0354*/ 	.word	0xffffffff


	//   ....[6]....
        /*0358*/ 	.word	0xffffffff


	//   ....[7]....
        /*035c*/ 	.word	0xffffffff


	//   ....[8]....
        /*0360*/ 	.word	0xffffffff


	//   ....[9]....
        /*0364*/ 	.word	0xffffffff


	//   ....[10]....
        /*0368*/ 	.word	0xffffffff


	//   ....[11]....
        /*036c*/ 	.word	0xffffffff


	//   ....[12]....
        /*0370*/ 	.word	0xffffffff


	//   ....[13]....
        /*0374*/ 	.word	0xffffffff


	//   ....[14]....
        /*0378*/ 	.word	0xffffffff


	//   ....[15]....
        /*037c*/ 	.word	0xffffffff


	//----- nvinfo : EIATTR_COOP_GROUP_INSTR_OFFSETS
	.align		4
.L_698:
        /*0380*/ 	.byte	0x04, 0x28
        /*0382*/ 	.short	(.L_700 - .L_699)


	//   ....[0]....
.L_699:
        /*0384*/ 	.word	0x00007520


	//   ....[1]....
        /*0388*/ 	.word	0x00007610


	//   ....[2]....
        /*038c*/ 	.word	0x00007630


	//   ....[3]....
        /*0390*/ 	.word	0x000076b0


	//   ....[4]....
        /*0394*/ 	.word	0x0000d1d0


	//   ....[5]....
        /*0398*/ 	.word	0x0000d2e0


	//   ....[6]....
        /*039c*/ 	.word	0x0000d360


	//   ....[7]....
        /*03a0*/ 	.word	0x0000d3e0


	//   ....[8]....
        /*03a4*/ 	.word	0x00014350


	//   ....[9]....
        /*03a8*/ 	.word	0x00014430


	//   ....[10]....
        /*03ac*/ 	.word	0x00014490


	//   ....[11]....
        /*03b0*/ 	.word	0x00014520


	//   ....[12]....
        /*03b4*/ 	.word	0x00016a90


	//   ....[13]....
        /*03b8*/ 	.word	0x00016aa0


	//   ....[14]....
        /*03bc*/ 	.word	0x00016ad0


	//   ....[15]....
        /*03c0*/ 	.word	0x00016ae0


	//----- nvinfo : EIATTR_EXIT_INSTR_OFFSETS
	.align		4
.L_700:
        /*03c4*/ 	.byte	0x04, 0x1c
        /*03c6*/ 	.short	(.L_702 - .L_701)


	//   ....[0]....
.L_701:
        /*03c8*/ 	.word	0x00000710


	//   ....[1]....
        /*03cc*/ 	.word	0x00001530


	//   ....[2]....
        /*03d0*/ 	.word	0x000015c0


	//   ....[3]....
        /*03d4*/ 	.word	0x00018ad0


	//   ....[4]....
        /*03d8*/ 	.word	0x00018c20


	//   ....[5]....
        /*03dc*/ 	.word	0x00018c40


	//----- nvinfo : EIATTR_CRS_STACK_SIZE
	.align		4
.L_702:
        /*03e0*/ 	.byte	0x04, 0x1e
        /*03e2*/ 	.short	(.L_704 - .L_703)
.L_703:
        /*03e4*/ 	.word	0x00000000


	//----- nvinfo : EIATTR_CBANK_PARAM_SIZE
	.align		4
.L_704:
        /*03e8*/ 	.byte	0x03, 0x19
        /*03ea*/ 	.short	0x01d0


	//----- nvinfo : EIATTR_PARAM_CBANK
	.align		4
        /*03ec*/ 	.byte	0x04, 0x0a
        /*03ee*/ 	.short	(.L_706 - .L_705)
	.align		4
.L_705:
        /*03f0*/ 	.word	index@(.nv.constant0._ZN5flash16flash_fwd_kernelI23Flash_fwd_kernel_traitsILi256ELi64ELi64ELi4ELb0ELb0EN7cutlass6half_tE19Flash_kernel_traitsILi256ELi64ELi64ELi4ES3_EELb1ELb0ELb1ELb1ELb0ELb0ELb0ELb0EEEvNS_16Flash_fwd_paramsE)
        /*03f4*/ 	.short	0x0210
        /*03f6*/ 	.short	0x01d0


	//----- nvinfo : EIATTR_SW_WAR
	.align		4
.L_706:
        /*03f8*/ 	.byte	0x04, 0x36
        /*03fa*/ 	.short	(.L_708 - .L_707)
.L_707:
        /*03fc*/ 	.word	0x00000008
.L_708:


//--------------------- .nv.info._ZN5flash16flash_fwd_kernelI23Flash_fwd_kernel_traitsILi256ELi64ELi64ELi4ELb0ELb0EN7cutlass6half_tE19Flash_kernel_traitsILi256ELi64ELi64ELi4ES3_EELb1ELb0ELb1ELb0ELb0ELb0ELb0ELb1EEEvNS_16Flash_fwd_paramsE --------------------------
	.section	.nv.info._ZN5flash16flash_fwd_kernelI23Flash_fwd_kernel_traitsILi256ELi64ELi64ELi4ELb0ELb0EN7cutlass6half_tE19Flash_kernel_traitsILi256ELi64ELi64ELi4ES3_EELb1ELb0ELb1ELb0ELb0ELb0ELb0ELb1EEEvNS_16Flash_fwd_paramsE,"",@"SHT_CUDA_INFO"
	.sectionflags	@""
	.align	4


	//----- nvinfo : EIATTR_CUDA_API_VERSION
	.align		4
        /*0000*/ 	.byte	0x04, 0x37
        /*0002*/ 	.short	(.L_710 - .L_709)
.L_709:
        /*0004*/ 	.word	0x00000082


	//----- nvinfo : EIATTR_KPARAM_INFO
	.align		4
.L_710:
        /*0008*/ 	.byte	0x04, 0x17
        /*000a*/ 	.short	(.L_712 - .L_711)
.L_711:
        /*000c*/ 	.word	0x00000000
        /*0010*/ 	.short	0x0000
        /*0012*/ 	.short	0x0000
        /*0014*/ 	.byte	0x00, 0xf0, 0x41, 0x07


	//----- nvinfo : EIATTR_SPARSE_MMA_MASK
	.align		4
.L_712:
        /*0018*/ 	.byte	0x03, 0x50
        /*001a*/ 	.short	0x0000


	//----- nvinfo : EIATTR_MAXREG_COUNT
	.align		4
        /*001c*/ 	.byte	0x03, 0x1b
        /*001e*/ 	.short	0x00ff


	//----- nvinfo : EIATTR_NUM_BARRIERS
	.align		4
        /*0020*/ 	.byte	0x02, 0x4c
        /*0022*/ 	.byte	0x01
	.zero		1


	//----- nvinfo : EIATTR_ANNOTATIONS
	.align		4
        /*0024*/ 	.byte	0x04, 0x55
        /*0026*/ 	.short	(.L_714 - .L_713)


	//   ....[0]....
.L_713:
        /* <DEDUP_REMOVED lines=101> */


	//----- nvinfo : EIATTR_MERCURY_ISA_VERSION
	.align		4
.L_714:
        /*0668*/ 	.byte	0x03, 0x5f
        /*066a*/ 	.short	0x0101


	//----- nvinfo : EIATTR_COOP_GROUP_MASK_REGIDS
	.align		4
        /*066c*/ 	.byte	0x04, 0x29
        /*066e*/ 	.short	(.L_716 - .L_715)


	//   ....[0]....
.L_715:
        /*0670*/ 	.word	0xffffffff


	//   ....[1]....
        /*0674*/ 	.word	0xffffffff


	//   ....[2]....
        /*0678*/ 	.word	0xffffffff


	//   ....[3]....
        /*067c*/ 	.word	0xffffffff


	//   ....[4]....
        /*0680*/ 	.word	0xffffffff


	//   ....[5]....
        /*0684*/ 	.word	0xffffffff


	//   ....[6]....
        /*0688*/ 	.word	0xffffffff


	//   ....[7]....
        /*068c*/ 	.word	0xffffffff


	//   ....[8]....
        /*0690*/ 	.word	0xffffffff


	//   ....[9]....
        /*0694*/ 	.word	0xffffffff


	//   ....[10]....
        /*0698*/ 	.word	0xffffffff


	//   ....[11]....
        /*069c*/ 	.word	0xffffffff


	//   ....[12]....
        /*06a0*/ 	.word	0xffffffff


	//   ....[13]....
        /*06a4*/ 	.word	0xffffffff


	//   ....[14]....
        /*06a8*/ 	.word	0xffffffff


	//   ....[15]....
        /*06ac*/ 	.word	0xffffffff


	//----- nvinfo : EIATTR_COOP_GROUP_INSTR_OFFSETS
	.align		4
.L_716:
        /*06b0*/ 	.byte	0x04, 0x28
        /*06b2*/ 	.short	(.L_718 - .L_717)


	//   ....[0]....
.L_717:
        /*06b4*/ 	.word	0x00006cc0


	//   ....[1]....
        /*06b8*/ 	.word	0x00006d00


	//   ....[2]....
        /*06bc*/ 	.word	0x00006e00


	//   ....[3]....
        /*06c0*/ 	.word	0x00006e20


	//   ....[4]....
        /*06c4*/ 	.word	0x0000d2b0


	//   ....[5]....
        /*06c8*/ 	.word	0x0000d2c0


	//   ....[6]....
        /*06cc*/ 	.word	0x0000d350


	//   ....[7]....
        /*06d0*/ 	.word	0x0000d360


	//   ....[8]....
        /*06d4*/ 	.word	0x00015190


	//   ....[9]....
        /*06d8*/ 	.word	0x000151e0


	//   ....[10]....
        /*06dc*/ 	.word	0x00015c10


	//   ....[11]....
        /*06e0*/ 	.word	0x00015cd0


	//   ....[12]....
        /*06e4*/ 	.word	0x00018f70


	//   ....[13]....
        /*06e8*/ 	.word	0x00018fb0


	//   ....[14]....
        /*06ec*/ 	.word	0x00018ff0


	//   ....[15]....
        /*06f0*/ 	.word	0x00019010


	//----- nvinfo : EIATTR_EXIT_INSTR_OFFSETS
	.align		4
.L_718:
        /*06f4*/ 	.byte	0x04, 0x1c
        /*06f6*/ 	.short	(.L_720 - .L_719)


	//   ....[0]....
.L_719:
        /*06f8*/ 	.word	0x00000680


	//   ....[1]....
        /*06fc*/ 	.word	0x000014e0


	//   ....[2]....
        /*0700*/ 	.word	0x00001570


	//   ....[3]....
        /*0704*/ 	.word	0x0001b060


	//   ....[4]....
        /*0708*/ 	.word	0x0001b1b0


	//   ....[5]....
        /*070c*/ 	.word	0x0001b1d0


	//----- nvinfo : EIATTR_CRS_STACK_SIZE
	.align		4
.L_720:
        /*0710*/ 	.byte	0x04, 0x1e
        /*0712*/ 	.short	(.L_722 - .L_721)
.L_721:
        /*0714*/ 	.word	0x00000000


	//----- nvinfo : EIATTR_CBANK_PARAM_SIZE
	.align		4
.L_722:
        /*0718*/ 	.byte	0x03, 0x19
        /*071a*/ 	.short	0x01d0


	//----- nvinfo : EIATTR_PARAM_CBANK
	.align		4
        /*071c*/ 	.byte	0x04, 0x0a
        /*071e*/ 	.short	(.L_724 - .L_723)
	.align		4
.L_723:
        /*0720*/ 	.word	index@(.nv.constant0._ZN5flash16flash_fwd_kernelI23Flash_fwd_kernel_traitsILi256ELi64ELi64ELi4ELb0ELb0EN7cutlass6half_tE19Flash_kernel_traitsILi256ELi64ELi64ELi4ES3_EELb1ELb0ELb1ELb0ELb0ELb0ELb0ELb1EEEvNS_16Flash_fwd_paramsE)
        /*0724*/ 	.short	0x0210
        /*0726*/ 	.short	0x01d0


	//----- nvinfo : EIATTR_SW_WAR
	.align		4
.L_724:
        /*0728*/ 	.byte	0x04, 0x36
        /*072a*/ 	.short	(.L_726 - .L_725)
.L_725:
        /*072c*/ 	.word	0x00000008
.L_726:


//--------------------- .nv.info._ZN5flash16flash_fwd_kernelI23Flash_fwd_kernel_traitsILi256ELi64ELi64ELi4ELb0ELb0EN7cutlass6half_tE19Flash_kernel_traitsILi256ELi64ELi64ELi4ES3_EELb0ELb0ELb1ELb0ELb0ELb0ELb1ELb0EEEvNS_16Flash_fwd_paramsE --------------------------
	.section	.nv.info._ZN5flash16flash_fwd_kernelI23Flash_fwd_kernel_traitsILi256ELi64ELi64ELi4ELb0ELb0EN7cutlass6half_tE19Flash_kernel_traitsILi256ELi64ELi64ELi4ES3_EELb0ELb0ELb1ELb0ELb0ELb0ELb1ELb0EEEvNS_16Flash_fwd_paramsE,"",@"SHT_CUDA_INFO"
	.sectionflags	@""
	.align	4


	//----- nvinfo : EIATTR_CUDA_API_VERSION
	.align		4
        /*0000*/ 	.byte	0x04, 0x37
        /*0002*/ 	.short	(.L_728 - .L_727)
.L_727:
        /*0004*/ 	.word	0x00000082


	//----- nvinfo : EIATTR_KPARAM_INFO
	.align		4
.L_728:
        /*0008*/ 	.byte	0x04, 0x17
        /*000a*/ 	.short	(.L_730 - .L_729)
.L_729:
        /*000c*/ 	.word	0x00000000
        /*0010*/ 	.short	0x0000
        /*0012*/ 	.short	0x0000
        /*0014*/ 	.byte	0x00, 0xf0, 0x41, 0x07


	//----- nvinfo : EIATTR_SPARSE_MMA_MASK
	.align		4
.L_730:
        /*0018*/ 	.byte	0x03, 0x50
        /*001a*/ 	.short	0x0000


	//----- nvinfo : EIATTR_MAXREG_COUNT
	.align		4
        /*001c*/ 	.byte	0x03, 0x1b
        /*001e*/ 	.short	0x00ff


	//----- nvinfo : EIATTR_NUM_BARRIERS
	.align		4
        /*0020*/ 	.byte	0x02, 0x4c
        /*0022*/ 	.byte	0x01
	.zero		1


	//----- nvinfo : EIATTR_ANNOTATIONS
	.align		4
        /*0024*/ 	.byte	0x04, 0x55
        /*0026*/ 	.short	(.L_732 - .L_731)


	//   ....[0]....
.L_731:
        /* <DEDUP_REMOVED lines=66> */


	//----- nvinfo : EIATTR_MERCURY_ISA_VERSION
	.align		4
.L_732:
        /*0430*/ 	.byte	0x03, 0x5f
        /*0432*/ 	.short	0x0101


	//----- nvinfo : EIATTR_COOP_GROUP_MASK_REGIDS
	.align		4
        /*0434*/ 	.byte	0x04, 0x29
        /*0436*/ 	.short	(.L_734 - .L_733)


	//   ....[0]....
.L_733:
        /*0438*/ 	.word	0xffffffff


	//   ....[1]....
        /*043c*/ 	.word	0xffffffff


	//   ....[2]....
        /*0440*/ 	.word	0xffffffff


	//   ....[3]....
        /*0444*/ 	.word	0xffffffff


	//   ....[4]....
        /*0448*/ 	.word	0xffffffff


	//   ....[5]....
        /*044c*/ 	.word	0xffffffff


	//   ....[6]....
        /*0450*/ 	.word	0xffffffff


	//   ....[7]....
        /*0454*/ 	.word	0xffffffff


	//   ....[8]....
        /*0458*/ 	.word	0xffffffff


	//   ....[9]....
        /*045c*/ 	.word	0xffffffff


	//   ....[10]....
        /*0460*/ 	.word	0xffffffff


	//   ....[11]....
        /*0464*/ 	.word	0xffffffff


	//   ....[12]....
        /*0468*/ 	.word	0xffffffff


	//   ....[13]....
        /*046c*/ 	.word	0xffffffff


	//   ....[14]....
        /*0470*/ 	.word	0xffffffff


	//   ....[15]....
        /*0474*/ 	.word	0xffffffff


	//----- nvinfo : EIATTR_COOP_GROUP_INSTR_OFFSETS
	.align		4
.L_734:
        /*0478*/ 	.byte	0x04, 0x28
        /*047a*/ 	.short	(.L_736 - .L_735)


	//   ....[0]....
.L_735:
        /*047c*/ 	.word	0x00006d30


	//   ....[1]....
        /*0480*/ 	.word	0x00006d50


	//   ....[2]....
        /*0484*/ 	.word	0x00006e00


	//   ....[3]....
        /*0488*/ 	.word	0x00006e60


	//   ....[4]....
        /*048c*/ 	.word	0x0000bdf0


	//   ....[5]....
        /*0490*/ 	.word	0x0000be40


	//   ....[6]....
        /*0494*/ 	.word	0x0000be60


	//   ....[7]....
        /*0498*/ 	.word	0x0000be80


	//   ....[8]....
        /*049c*/ 	.word	0x00011d80


	//   ....[9]....
        /*04a0*/ 	.word	0x00011e80


	//   ....[10]....
        /*04a4*/ 	.word	0x00011e90


	//   ....[11]....
        /*04a8*/ 	.word	0x00011ee0


	//   ....[12]....
        /*04ac*/ 	.word	0x00013d30


	//   ....[13]....
        /*04b0*/ 	.word	0x00013d40


	//   ....[14]....
        /*04b4*/ 	.word	0x00013d70


	//   ....[15]....
        /*04b8*/ 	.word	0x00013d80


	//----- nvinfo : EIATTR_EXIT_INSTR_OFFSETS
	.align		4
.L_736:
        /*04bc*/ 	.byte	0x04, 0x1c
        /*04be*/ 	.short	(.L_738 - .L_737)


	//   ....[0]....
.L_737:
        /*04c0*/ 	.word	0x000004c0


	//   ....[1]....
        /*04c4*/ 	.word	0x00001300


	//   ....[2]....
        /*04c8*/ 	.word	0x00001390


	//   ....[3]....
        /*04cc*/ 	.word	0x00015bd0


	//   ....[4]....
        /*04d0*/ 	.word	0x00015d20


	//   ....[5]....
        /*04d4*/ 	.word	0x00015d40


	//----- nvinfo : EIATTR_CRS_STACK_SIZE
	.align		4
.L_738:
        /*04d8*/ 	.byte	0x04, 0x1e
        /*04da*/ 	.short	(.L_740 - .L_739)
.L_739:
        /*04dc*/ 	.word	0x00000000


	//----- nvinfo : EIATTR_CBANK_PARAM_SIZE
	.align		4
.L_740:
        /*04e0*/ 	.byte	0x03, 0x19
        /*04e2*/ 	.short	0x01d0


	//----- nvinfo : EIATTR_PARAM_CBANK
	.align		4
        /*04e4*/ 	.byte	0x04, 0x0a
        /*04e6*/ 	.short	(.L_742 - .L_741)
	.align		4
.L_741:
        /*04e8*/ 	.word	index@(.nv.constant0._ZN5flash16flash_fwd_kernelI23Flash_fwd_kernel_traitsILi256ELi64ELi64ELi4ELb0ELb0EN7cutlass6half_tE19Flash_kernel_traitsILi256ELi64ELi64ELi4ES3_EELb0ELb0ELb1ELb0ELb0ELb0ELb1ELb0EEEvNS_16Flash_fwd_paramsE)
        /*04ec*/ 	.short	0x0210
        /*04ee*/ 	.short	0x01d0


	//----- nvinfo : EIATTR_SW_WAR
	.align		4
.L_742:
        /*04f0*/ 	.byte	0x04, 0x36
        /*04f2*/ 	.short	(.L_744 - .L_743)
.L_743:
        /*04f4*/ 	.word	0x00000008
.L_744:


//--------------------- .nv.info._ZN5flash16flash_fwd_kernelI23Flash_fwd_kernel_traitsILi256ELi64ELi64ELi4ELb0ELb0EN7cutlass6half_tE19Flash_kernel_traitsILi256ELi64ELi64ELi4ES3_EELb1ELb0ELb1ELb1ELb0ELb0ELb0ELb1EEEvNS_16Flash_fwd_paramsE --------------------------
	.section	.nv.info._ZN5flash16flash_fwd_kernelI23Flash_fwd_kernel_traitsILi256ELi64ELi64ELi4ELb0ELb0EN7cutlass6half_tE19Flash_kernel_traitsILi256ELi64ELi64ELi4ES3_EELb1ELb0ELb1ELb1ELb0ELb0ELb0ELb1EEEvNS_16Flash_fwd_paramsE,"",@"SHT_CUDA_INFO"
	.sectionflags	@""
	.align	4


	//----- nvinfo : EIATTR_CUDA_API_VERSION
	.align		4
        /*0000*/ 	.byte	0x04, 0x37
        /*0002*/ 	.short	(.L_746 - .L_745)
.L_745:
        /*0004*/ 	.word	0x00000082


	//----- nvinfo : EIATTR_KPARAM_INFO
	.align		4
.L_746:
        /*0008*/ 	.byte	0x04, 0x17
        /*000a*/ 	.short	(.L_748 - .L_747)
.L_747:
        /*000c*/ 	.word	0x00000000
        /*0010*/ 	.short	0x0000
        /*0012*/ 	.short	0x0000
        /*0014*/ 	.byte	0x00, 0xf0, 0x41, 0x07


	//----- nvinfo : EIATTR_SPARSE_MMA_MASK
	.align		4
.L_748:
        /*0018*/ 	.byte	0x03, 0x50
        /*001a*/ 	.short	0x0000


	//----- nvinfo : EIATTR_MAXREG_COUNT
	.align		4
        /*001c*/ 	.byte	0x03, 0x1b
        /*001e*/ 	.short	0x00ff


	//----- nvinfo : EIATTR_NUM_BARRIERS
	.align		4
        /*0020*/ 	.byte	0x02, 0x4c
        /*0022*/ 	.byte	0x01
	.zero		1


	//----- nvinfo : EIATTR_ANNOTATIONS
	.align		4
        /*0024*/ 	.byte	0x04, 0x55
        /*0026*/ 	.short	(.L_750 - .L_749)


	//   ....[0]....
.L_749:
        /* <DEDUP_REMOVED lines=116> */


	//----- nvinfo : EIATTR_MERCURY_ISA_VERSION
	.align		4
.L_750:
        /*0750*/ 	.byte	0x03, 0x5f
        /*0752*/ 	.short	0x0101


	//----- nvinfo : EIATTR_COOP_GROUP_MASK_REGIDS
	.align		4
        /*0754*/ 	.byte	0x04, 0x29
        /*0756*/ 	.short	(.L_752 - .L_751)


	//   ....[0]....
.L_751:
        /*0758*/ 	.word	0xffffffff


	//   ....[1]....
        /*075c*/ 	.word	0xffffffff


	//   ....[2]....
        /*0760*/ 	.word	0xffffffff


	//   ....[3]....
        /*0764*/ 	.word	0xffffffff


	//   ....[4]....
        /*0768*/ 	.word	0xffffffff


	//   ....[5]....
        /*076c*/ 	.word	0xffffffff


	//   ....[6]....
        /*0770*/ 	.word	0xffffffff


	//   ....[7]....
        /*0774*/ 	.word	0xffffffff


	//   ....[8]....
        /*0778*/ 	.word	0xffffffff


	//   ....[9]....
        /*077c*/ 	.word	0xffffffff


	//   ....[10]....
        /*0780*/ 	.word	0xffffffff


	//   ....[11]....
        /*0784*/ 	.word	0xffffffff


	//   ....[12]....
        /*0788*/ 	.word	0xffffffff


	//   ....[13]....
        /*078c*/ 	.word	0xffffffff


	//   ....[14]....
        /*0790*/ 	.word	0xffffffff


	//   ....[15]....
        /*0794*/ 	.word	0xffffffff


	//----- nvinfo : EIATTR_COOP_GROUP_INSTR_OFFSETS
	.align		4
.L_752:
        /*0798*/ 	.byte	0x04, 0x28
        /*079a*/ 	.short	(.L_754 - .L_753)


	//   ....[0]....
.L_753:
        /*079c*/ 	.word	0x00007780


	//   ....[1]....
        /*07a0*/ 	.word	0x00007850


	//   ....[2]....
        /*07a4*/ 	.word	0x000078a0


	//   ....[3]....
        /*07a8*/ 	.word	0x00007910


	//   ....[4]....
        /*07ac*/ 	.word	0x0000e530


	//   ....[5]....
        /*07b0*/ 	.word	0x0000e550


	//   ....[6]....
        /*07b4*/ 	.word	0x0000e570


	//   ....[7]....
        /*07b8*/ 	.word	0x0000e590


	//   ....[8]....
        /*07bc*/ 	.word	0x00016c50


	//   ....[9]....
        /*07c0*/ 	.word	0x00016d00


	//   ....[10]....
        /*07c4*/ 	.word	0x00017ad0


	//   ....[11]....
        /*07c8*/ 	.word	0x00017b60


	//   ....[12]....
        /*07cc*/ 	.word	0x0001af70


	//   ....[13]....
        /*07d0*/ 	.word	0x0001afe0


	//   ....[14]....
        /*07d4*/ 	.word	0x0001b000


	//   ....[15]....
        /*07d8*/ 	.word	0x0001b010


	//----- nvinfo : EIATTR_EXIT_INSTR_OFFSETS
	.align		4
.L_754:
        /*07dc*/ 	.byte	0x04, 0x1c
        /*07de*/ 	.short	(.L_756 - .L_755)


	//   ....[0]....
.L_755:
        /*07e0*/ 	.word	0x00000680


	//   ....[1]....
        /*07e4*/ 	.word	0x000014e0


	//   ....[2]....
        /*07e8*/ 	.word	0x00001570


	//   ....[3]....
        /*07ec*/ 	.word	0x0001d030


	//   ....[4]....
        /*07f0*/ 	.word	0x0001d180


	//   ....[5]....
        /*07f4*/ 	.word	0x0001d1a0


	//----- nvinfo : EIATTR_CRS_STACK_SIZE
	.align		4
.L_756:
        /*07f8*/ 	.byte	0x04, 0x1e
        /*07fa*/ 	.short	(.L_758 - .L_757)
.L_757:
        /*07fc*/ 	.word	0x00000000


	//----- nvinfo : EIATTR_CBANK_PARAM_SIZE
	.align		4
.L_758:
        /*0800*/ 	.byte	0x03, 0x19
        /*0802*/ 	.short	0x01d0


	//----- nvinfo : EIATTR_PARAM_CBANK
	.align		4
        /*0804*/ 	.byte	0x04, 0x0a
        /*0806*/ 	.short	(.L_760 - .L_759)
	.align		4
.L_759:
        /*0808*/ 	.word	index@(.nv.constant0._ZN5flash16flash_fwd_kernelI23Flash_fwd_kernel_traitsILi256ELi64ELi64ELi4ELb0ELb0EN7cutlass6half_tE19Flash_kernel_traitsILi256ELi64ELi64ELi4ES3_EELb1ELb0ELb1ELb1ELb0ELb0ELb0ELb1EEEvNS_16Flash_fwd_paramsE)
        /*080c*/ 	.short	0x0210
        /*080e*/ 	.short	0x01d0


	//----- nvinfo : EIATTR_SW_WAR
	.align		4
.L_760:
        /*0810*/ 	.byte	0x04, 0x36
        /*0812*/ 	.short	(.L_762 - .L_761)
.L_761:
        /*0814*/ 	.word	0x00000008
.L_762:


//--------------------- .nv.info._ZN5flash16flash_fwd_kernelI23Flash_fwd_kernel_traitsILi256ELi64ELi64ELi4ELb0ELb0EN7cutlass6half_tE19Flash_kernel_traitsILi256ELi64ELi64ELi4ES3_EELb0ELb0ELb1ELb1ELb0ELb0ELb1ELb0EEEvNS_16Flash_fwd_paramsE --------------------------
	.section	.nv.info._ZN5flash16flash_fwd_kernelI23Flash_fwd_kernel_traitsILi256ELi64ELi64ELi4ELb0ELb0EN7cutlass6half_tE19Flash_kernel_traitsILi256ELi64ELi64ELi4ES3_EELb0ELb0ELb1ELb1ELb0ELb0ELb1ELb0EEEvNS_16Flash_fwd_paramsE,"",@"SHT_CUDA_INFO"
	.sectionflags	@""
	.align	4


	//----- nvinfo : EIATTR_CUDA_API_VERSION
	.align		4
        /*0000*/ 	.byte	0x04, 0x37
        /*0002*/ 	.short	(.L_764 - .L_763)
.L_763:
        /*0004*/ 	.word	0x00000082


	//----- nvinfo : EIATTR_KPARAM_INFO
	.align		4
.L_764:
        /*0008*/ 	.byte	0x04, 0x17
        /*000a*/ 	.short	(.L_766 - .L_765)
.L_765:
        /*000c*/ 	.word	0x00000000
        /*0010*/ 	.short	0x0000
        /*0012*/ 	.short	0x0000
        /*0014*/ 	.byte	0x00, 0xf0, 0x41, 0x07


	//----- nvinfo : EIATTR_SPARSE_MMA_MASK
	.align		4
.L_766:
        /*0018*/ 	.byte	0x03, 0x50
        /*001a*/ 	.short	0x0000


	//----- nvinfo : EIATTR_MAXREG_COUNT
	.align		4
        /*001c*/ 	.byte	0x03, 0x1b
        /*001e*/ 	.short	0x00ff


	//----- nvinfo : EIATTR_NUM_BARRIERS
	.align		4
        /*0020*/ 	.byte	0x02, 0x4c
        /*0022*/ 	.byte	0x01
	.zero		1


	//----- nvinfo : EIATTR_ANNOTATIONS
	.align		4
        /*0024*/ 	.byte	0x04, 0x55
        /*0026*/ 	.short	(.L_768 - .L_767)


	//   ....[0]....
.L_767:
        /* <DEDUP_REMOVED lines=17> */


	//----- nvinfo : EIATTR_MERCURY_ISA_VERSION
	.align		4
.L_768:
        /*0128*/ 	.byte	0x03, 0x5f
        /*012a*/ 	.short	0x0101


	//----- nvinfo : EIATTR_COOP_GROUP_MASK_REGIDS
	.align		4
        /*012c*/ 	.byte	0x04, 0x29
        /*012e*/ 	.short	(.L_770 - .L_769)


	//   ....[0]....
.L_769:
        /*0130*/ 	.word	0xffffffff


	//   ....[1]....
        /*0134*/ 	.word	0xffffffff


	//   ....[2]....
        /*0138*/ 	.word	0xffffffff


	//   ....[3]....
        /*013c*/ 	.word	0xffffffff


	//   ....[4]....
        /*0140*/ 	.word	0xffffffff


	//   ....[5]....
        /*0144*/ 	.word	0xffffffff


	//   ....[6]....
        /*0148*/ 	.word	0xffffffff


	//   ....[7]....
        /*014c*/ 	.word	0xffffffff


	//   ....[8]....
        /*0150*/ 	.word	0xffffffff


	//   ....[9]....
        /*0154*/ 	.word	0xffffffff


	//   ....[10]....
        /*0158*/ 	.word	0xffffffff


	//   ....[11]....
        /*015c*/ 	.word	0xffffffff


	//   ....[12]....
        /*0160*/ 	.word	0xffffffff


	//   ....[13]....
        /*0164*/ 	.word	0xffffffff


	//   ....[14]....
        /*0168*/ 	.word	0xffffffff


	//   ....[15]....
        /*016c*/ 	.word	0xffffffff


	//----- nvinfo : EIATTR_COOP_GROUP_INSTR_OFFSETS
	.align		4
.L_770:
        /*0170*/ 	.byte	0x04, 0x28
        /*0172*/ 	.short	(.L_772 - .L_771)


	//   ....[0]....
.L_771:
        /*0174*/ 	.word	0x000074c0


	//   ....[1]....
        /*0178*/ 	.word	0x000074e0


	//   ....[2]....
        /*017c*/ 	.word	0x00007580


	//   ....[3]....
        /*0180*/ 	.word	0x00007590


	//   ....[4]....
        /*0184*/ 	.word	0x0000bec0


	//   ....[5]....
        /*0188*/ 	.word	0x0000bed0


	//   ....[6]....
        /*018c*/ 	.word	0x0000bf00


	//   ....[7]....
        /*0190*/ 	.word	0x0000bf10


	//   ....[8]....
        /*0194*/ 	.word	0x00011550


	//   ....[9]....
        /*0198*/ 	.word	0x00011660


	//   ....[10]....
        /*019c*/ 	.word	0x00011670


	//   ....[11]....
        /*01a0*/ 	.word	0x000116c0


	//   ....[12]....
        /*01a4*/ 	.word	0x000134f0


	//   ....[13]....
        /*01a8*/ 	.word	0x00013500


	//   ....[14]....
        /*01ac*/ 	.word	0x00013540


	//   ....[15]....
        /*01b0*/ 	.word	0x00013560


	//----- nvinfo : EIATTR_EXIT_INSTR_OFFSETS
	.align		4
.L_772:
        /*01b4*/ 	.byte	0x04, 0x1c
        /*01b6*/ 	.short	(.L_774 - .L_773)


	//   ....[0]....
.L_773:
        /*01b8*/ 	.word	0x000004c0


	//   ....[1]....
        /*01bc*/ 	.word	0x000012f0


	//   ....[2]....
        /*01c0*/ 	.word	0x00001380


	//   ....[3]....
        /*01c4*/ 	.word	0x00015380


	//   ....[4]....
        /*01c8*/ 	.word	0x000154d0


	//   ....[5]....
        /*01cc*/ 	.word	0x000154f0


	//----- nvinfo : EIATTR_CRS_STACK_SIZE
	.align		4
.L_774:
        /*01d0*/ 	.byte	0x04, 0x1e
        /*01d2*/ 	.short	(.L_776 - .L_775)
.L_775:
        /*01d4*/ 	.word	0x00000000


	//----- nvinfo : EIATTR_CBANK_PARAM_SIZE
	.align		4
.L_776:
        /*01d8*/ 	.byte	0x03, 0x19
        /*01da*/ 	.short	0x01d0


	//----- nvinfo : EIATTR_PARAM_CBANK
	.align		4
        /*01dc*/ 	.byte	0x04, 0x0a
        /*01de*/ 	.short	(.L_778 - .L_777)
	.align		4
.L_777:
        /*01e0*/ 	.word	index@(.nv.constant0._ZN5flash16flash_fwd_kernelI23Flash_fwd_kernel_traitsILi256ELi64ELi64ELi4ELb0ELb0EN7cutlass6half_tE19Flash_kernel_traitsILi256ELi64ELi64ELi4ES3_EELb0ELb0ELb1ELb1ELb0ELb0ELb1ELb0EEEvNS_16Flash_fwd_paramsE)
        /*01e4*/ 	.short	0x0210
        /*01e6*/ 	.short	0x01d0


	//----- nvinfo : EIATTR_SW_WAR
	.align		4
.L_778:
        /*01e8*/ 	.byte	0x04, 0x36
        /*01ea*/ 	.short	(.L_780 - .L_779)
.L_779:
        /*01ec*/ 	.word	0x00000008
.L_780:


//--------------------- .nv.info._ZN5flash16flash_fwd_kernelI23Flash_fwd_kernel_traitsILi256ELi128ELi64ELi8ELb0ELb0EN7cutlass6half_tE19Flash_kernel_traitsILi256ELi128ELi64ELi8ES3_EELb1ELb0ELb0ELb0ELb0ELb0ELb0ELb0EEEvNS_16Flash_fwd_paramsE --------------------------
	.section	.nv.info._ZN5flash16flash_fwd_kernelI23Flash_fwd_kernel_traitsILi256ELi128ELi64ELi8ELb0ELb0EN7cutlass6half_tE19Flash_kernel_traitsILi256ELi128ELi64ELi8ES3_EELb1ELb0ELb0ELb0ELb0ELb0ELb0ELb0EEEvNS_16Flash_fwd_paramsE,"",@"SHT_CUDA_INFO"
	.sectionflags	@""
	.align	4


	//----- nvinfo : EIATTR_CUDA_API_VERSION
	.align		4
        /*0000*/ 	.byte	0x04, 0x37
        /*0002*/ 	.short	(.L_782 - .L_781)
.L_781:
        /*0004*/ 	.word	0x00000082


	//----- nvinfo : EIATTR_KPARAM_INFO
	.align		4
.L_782:
        /*0008*/ 	.byte	0x04, 0x17
        /*000a*/ 	.short	(.L_784 - .L_783)
.L_783:
        /*000c*/ 	.word	0x00000000
        /*0010*/ 	.short	0x0000
        /*0012*/ 	.short	0x0000
        /*0014*/ 	.byte	0x00, 0xf0, 0x41, 0x07


	//----- nvinfo : EIATTR_SPARSE_MMA_MASK
	.align		4
.L_784:
        /*0018*/ 	.byte	0x03, 0x50
        /*001a*/ 	.short	0x0000


	//----- nvinfo : EIATTR_MAXREG_COUNT
	.align		4
        /*001c*/ 	.byte	0x03, 0x1b
        /*001e*/ 	.short	0x00ff


	//----- nvinfo : EIATTR_NUM_BARRIERS
	.align		4
        /*0020*/ 	.byte	0x02, 0x4c
        /*0022*/ 	.byte	0x01
	.zero		1


	//----- nvinfo : EIATTR_ANNOTATIONS
	.align		4
        /*0024*/ 	.byte	0x04, 0x55
        /*0026*/ 	.short	(.L_786 - .L_785)


	//   ....[0]....
.L_785:
        /*0028*/ 	.word	0x00000001
        /*002c*/ 	.byte	0x20, 0x66, 0x00, 0x00, 0x01, 0x00, 0x00, 0x00, 0xe0, 0x66, 0x00, 0x00, 0x01, 0x00, 0x00, 0x00
        /*003c*/ 	.byte	0x20, 0x67, 0x00, 0x00, 0x01, 0x00, 0x00, 0x00, 0x30, 0x67, 0x00, 0x00, 0x01, 0x00, 0x00, 0x00
        /*004c*/ 	.byte	0x60, 0x67, 0x00, 0x00, 0x01, 0x00, 0x00, 0x00, 0x20, 0x6c, 0x00, 0x00, 0x01, 0x00, 0x00, 0x00
        /*005c*/ 	.byte	0xa0, 0x81, 0x00, 0x00, 0x01, 0x00, 0x00, 0x00, 0xe0, 0x82, 0x00, 0x00, 0x01, 0x00, 0x00, 0x00
        /*006c*/ 	.byte	0x00, 0x83, 0x00, 0x00, 0x01, 0x00, 0x00, 0x00, 0x10, 0x83, 0x00, 0x00, 0x01, 0x00, 0x00, 0x00
        /*007c*/ 	.byte	0x30, 0x98, 0x00, 0x00, 0x01, 0x00, 0x00, 0x00, 0x70, 0x9e, 0x00, 0x00


	//----- nvinfo : EIATTR_MERCURY_ISA_VERSION
	.align		4
.L_786:
        /*0088*/ 	.byte	0x03, 0x5f
        /*008a*/ 	.short	0x0101


	//----- nvinfo : EIATTR_INT_WARP_WIDE_INSTR_OFFSETS
	.align		4
        /*008c*/ 	.byte	0x04, 0x31
        /*008e*/ 	.short	(.L_788 - .L_787)


	//   ....[0]....
.L_787:
        /*0090*/ 	.word	0x00006790


	//----- nvinfo : EIATTR_COOP_GROUP_MASK_REGIDS
	.align		4
.L_788:
        /*0094*/ 	.byte	0x04, 0x29
        /*0096*/ 	.short	(.L_790 - .L_789)


	//   ....[0]....
.L_789:
        /*0098*/ 	.word	0xffffffff


	//   ....[1]....
        /*009c*/ 	.word	0xffffffff


	//   ....[2]....
        /*00a0*/ 	.word	0xffffffff


	//   ....[3]....
        /*00a4*/ 	.word	0xffffffff


	//   ....[4]....
        /*00a8*/ 	.word	0xffffffff


	//   ....[5]....
        /*00ac*/ 	.word	0xffffffff


	//   ....[6]....
        /*00b0*/ 	.word	0xffffffff


	//   ....[7]....
        /*00b4*/ 	.word	0xffffffff


	//   ....[8]....
        /*00b8*/ 	.word	0xffffffff


	//   ....[9]....
        /*00bc*/ 	.word	0xffffffff


	//   ....[10]....
        /*00c0*/ 	.word	0xffffffff


	//   ....[11]....
        /*00c4*/ 	.word	0xffffffff


	//----- nvinfo : EIATTR_COOP_GROUP_INSTR_OFFSETS
	.align		4
.L_790:
        /*00c8*/ 	.byte	0x04, 0x28
        /*00ca*/ 	.short	(.L_792 - .L_791)


	//   ....[0]....
.L_791:
        /*00cc*/ 	.word	0x00004750


	//   ....[1]....
        /*00d0*/ 	.word	0x00004790


	//   ....[2]....
        /*00d4*/ 	.word	0x000048a0


	//   ....[3]....
        /*00d8*/ 	.word	0x00004950


	//   ....[4]....
        /*00dc*/ 	.word	0x00008200


	//   ....[5]....
        /*00e0*/ 	.word	0x00008290


	//   ....[6]....
        /*00e4*/ 	.word	0x00008340


	//   ....[7]....
        /*00e8*/ 	.word	0x00008350


	//   ....[8]....
        /*00ec*/ 	.word	0x0000aa10


	//   ....[9]....
        /*00f0*/ 	.word	0x0000aa50


	//   ....[10]....
        /*00f4*/ 	.word	0x0000aab0


	//   ....[11]....
        /*00f8*/ 	.word	0x0000aac0


	//----- nvinfo : EIATTR_EXIT_INSTR_OFFSETS
	.align		4
.L_792:
        /*00fc*/ 	.byte	0x04, 0x1c
        /*00fe*/ 	.short	(.L_794 - .L_793)


	//   ....[0]....
.L_793:
        /*0100*/ 	.word	0x000006d0


	//   ....[1]....
        /*0104*/ 	.word	0x0000ca10


	//   ....[2]....
        /*0108*/ 	.word	0x0000cb60


	//   ....[3]....
        /*010c*/ 	.word	0x0000cb80


	//   ....[4]....
        /*0110*/ 	.word	0x0000d810


	//   ....[5]....
        /*0114*/ 	.word	0x0000d8a0


	//----- nvinfo : EIATTR_CRS_STACK_SIZE
	.align		4
.L_794:
        /*0118*/ 	.byte	0x04, 0x1e
        /*011a*/ 	.short	(.L_796 - .L_795)
.L_795:
        /*011c*/ 	.word	0x00000000


	//----- nvinfo : EIATTR_CBANK_PARAM_SIZE
	.align		4
.L_796:
        /*0120*/ 	.byte	0x03, 0x19
        /*0122*/ 	.short	0x01d0


	//----- nvinfo : EIATTR_PARAM_CBANK
	.align		4
        /*0124*/ 	.byte	0x04, 0x0a
        /*0126*/ 	.short	(.L_798 - .L_797)
	.align		4
.L_797:
        /*0128*/ 	.word	index@(.nv.constant0._ZN5flash16flash_fwd_kernelI23Flash_fwd_kernel_traitsILi256ELi128ELi64ELi8ELb0ELb0EN7cutlass6half_tE19Flash_kernel_traitsILi256ELi128ELi64ELi8ES3_EELb1ELb0ELb0ELb0ELb0ELb0ELb0ELb0EEEvNS_16Flash_fwd_paramsE)
        /*012c*/ 	.short	0x0210
        /*012e*/ 	.short	0x01d0


	//----- nvinfo : EIATTR_SW_WAR
	.align		4
.L_798:
        /*0130*/ 	.byte	0x04, 0x36
        /*0132*/ 	.short	(.L_800 - .L_799)
.L_799:
        /*0134*/ 	.word	0x00000008
.L_800:


//--------------------- .nv.info._ZN5flash16flash_fwd_kernelI23Flash_fwd_kernel_traitsILi256ELi128ELi64ELi8ELb0ELb0EN7cutlass6half_tE19Flash_kernel_traitsILi256ELi128ELi64ELi8ES3_EELb1ELb0ELb1ELb0ELb0ELb0ELb0ELb0EEEvNS_16Flash_fwd_paramsE --------------------------
	.section	.nv.info._ZN5flash16flash_fwd_kernelI23Flash_fwd_kernel_traitsILi256ELi128ELi64ELi8ELb0ELb0EN7cutlass6half_tE19Flash_kernel_traitsILi256ELi128ELi64ELi8ES3_EELb1ELb0ELb1ELb0ELb0ELb0ELb0ELb0EEEvNS_16Flash_fwd_paramsE,"",@"SHT_CUDA_INFO"
	.sectionflags	@""
	.align	4


	//----- nvinfo : EIATTR_CUDA_API_VERSION
	.align		4
        /*0000*/ 	.byte	0x04, 0x37
        /*0002*/ 	.short	(.L_802 - .L_801)
.L_801:
        /*0004*/ 	.word	0x00000082


	//----- nvinfo : EIATTR_KPARAM_INFO
	.align		4
.L_802:
        /*0008*/ 	.byte	0x04, 0x17
        /*000a*/ 	.short	(.L_804 - .L_803)
.L_803:
        /*000c*/ 	.word	0x00000000
        /*0010*/ 	.short	0x0000
        /*0012*/ 	.short	0x0000
        /*0014*/ 	.byte	0x00, 0xf0, 0x41, 0x07


	//----- nvinfo : EIATTR_SPARSE_MMA_MASK
	.align		4
.L_804:
        /*0018*/ 	.byte	0x03, 0x50
        /*001a*/ 	.short	0x0000


	//----- nvinfo : EIATTR_MAXREG_COUNT
	.align		4
        /*001c*/ 	.byte	0x03, 0x1b
        /*001e*/ 	.short	0x00ff


	//----- nvinfo : EIATTR_NUM_BARRIERS
	.align		4
        /*0020*/ 	.byte	0x02, 0x4c
        /*0022*/ 	.byte	0x01
	.zero		1


	//----- nvinfo : EIATTR_ANNOTATIONS
	.align		4
        /*0024*/ 	.byte	0x04, 0x55
        /*0026*/ 	.short	(.L_806 - .L_805)


	//   ....[0]....
.L_805:
        /* <DEDUP_REMOVED lines=12> */


	//----- nvinfo : EIATTR_MERCURY_ISA_VERSION
	.align		4
.L_806:
        /*00d0*/ 	.byte	0x03, 0x5f
        /*00d2*/ 	.short	0x0101


	//----- nvinfo : EIATTR_COOP_GROUP_MASK_REGIDS
	.align		4
        /*00d4*/ 	.byte	0x04, 0x29
        /*00d6*/ 	.short	(.L_808 - .L_807)


	//   ....[0]....
.L_807:
        /*00d8*/ 	.word	0xffffffff


	//   ....[1]....
        /*00dc*/ 	.word	0xffffffff


	//   ....[2]....
        /*00e0*/ 	.word	0xffffffff


	//   ....[3]....
        /*00e4*/ 	.word	0xffffffff


	//   ....[4]....
        /*00e8*/ 	.word	0xffffffff


	//   ....[5]....
        /*00ec*/ 	.word	0xffffffff


	//   ....[6]....
        /*00f0*/ 	.word	0xffffffff


	//   ....[7]....
        /*00f4*/ 	.word	0xffffffff


	//   ....[8]....
        /*00f8*/ 	.word	0xffffffff


	//   ....[9]....
        /*00fc*/ 	.word	0xffffffff


	//   ....[10]....
        /*0100*/ 	.word	0xffffffff


	//   ....[11]....
        /*0104*/ 	.word	0xffffffff


	//   ....[12]....
        /*0108*/ 	.word	0xffffffff


	//   ....[13]....
        /*010c*/ 	.word	0xffffffff


	//   ....[14]....
        /*0110*/ 	.word	0xffffffff


	//   ....[15]....
        /*0114*/ 	.word	0xffffffff


	//   ....[16]....
        /*0118*/ 	.word	0xffffffff


	//   ....[17]....
        /*011c*/ 	.word	0xffffffff


	//   ....[18]....
        /*0120*/ 	.word	0xffffffff


	//   ....[19]....
        /*0124*/ 	.word	0xffffffff


	//----- nvinfo : EIATTR_COOP_GROUP_INSTR_OFFSETS
	.align		4
.L_808:
        /*0128*/ 	.byte	0x04, 0x28
        /*012a*/ 	.short	(.L_810 - .L_809)


	//   ....[0]....
.L_809:
        /*012c*/ 	.word	0x00005810


	//   ....[1]....
        /*0130*/ 	.word	0x000059a0


	//   ....[2]....
        /*0134*/ 	.word	0x000059d0


	//   ....[3]....
        /*0138*/ 	.word	0x00005b50


	//   ....[4]....
        /*013c*/ 	.word	0x00009900


	//   ....[5]....
        /*0140*/ 	.word	0x00009970


	//   ....[6]....
        /*0144*/ 	.word	0x00009a10


	//   ....[7]....
        /*0148*/ 	.word	0x00009a70


	//   ....[8]....
        /*014c*/ 	.word	0x0000e050


	//   ....[9]....
        /*0150*/ 	.word	0x0000e110


	//   ....[10]....
        /*0154*/ 	.word	0x0000e180


	//   ....[11]....
        /*0158*/ 	.word	0x0000e200


	//   ....[12]....
        /*015c*/ 	.word	0x00012b20


	//   ....[13]....
        /*0160*/ 	.word	0x00012b60


	//   ....[14]....
        /*0164*/ 	.word	0x00012be0


	//   ....[15]....
        /*0168*/ 	.word	0x00012bf0


	//   ....[16]....
        /*016c*/ 	.word	0x00015530


	//   ....[17]....
        /*0170*/ 	.word	0x00015570


	//   ....[18]....
        /*0174*/ 	.word	0x000155d0


	//   ....[19]....
        /*0178*/ 	.word	0x000155e0


	//----- nvinfo : EIATTR_EXIT_INSTR_OFFSETS
	.align		4
.L_810:
        /*017c*/ 	.byte	0x04, 0x1c
        /*017e*/ 	.short	(.L_812 - .L_811)


	//   ....[0]....
.L_811:
        /*0180*/ 	.word	0x000006c0


	//   ....[1]....
        /*0184*/ 	.word	0x000014d0


	//   ....[2]....
        /*0188*/ 	.word	0x00001560


	//   ....[3]....
        /*018c*/ 	.word	0x00017580


	//   ....[4]....
        /*0190*/ 	.word	0x000176d0


	//   ....[5]....
        /*0194*/ 	.word	0x000176f0


	//----- nvinfo : EIATTR_CRS_STACK_SIZE
	.align		4
.L_812:
        /*0198*/ 	.byte	0x04, 0x1e
        /*019a*/ 	.short	(.L_814 - .L_813)
.L_813:
        /*019c*/ 	.word	0x00000000


	//----- nvinfo : EIATTR_CBANK_PARAM_SIZE
	.align		4
.L_814:
        /*01a0*/ 	.byte	0x03, 0x19
        /*01a2*/ 	.short	0x01d0


	//----- nvinfo : EIATTR_PARAM_CBANK
	.align		4
        /*01a4*/ 	.byte	0x04, 0x0a
        /*01a6*/ 	.short	(.L_816 - .L_815)
	.align		4
.L_815:
        /*01a8*/ 	.word	index@(.nv.constant0._ZN5flash16flash_fwd_kernelI23Flash_fwd_kernel_traitsILi256ELi128ELi64ELi8ELb0ELb0EN7cutlass6half_tE19Flash_kernel_traitsILi256ELi128ELi64ELi8ES3_EELb1ELb0ELb1ELb0ELb0ELb0ELb0ELb0EEEvNS_16Flash_fwd_paramsE)
        /*01ac*/ 	.short	0x0210
        /*01ae*/ 	.short	0x01d0


	//----- nvinfo : EIATTR_SW_WAR
	.align		4
.L_816:
        /*01b0*/ 	.byte	0x04, 0x36
        /*01b2*/ 	.short	(.L_818 - .L_817)
.L_817:
        /*01b4*/ 	.word	0x00000008
.L_818:


//--------------------- .nv.info._ZN5flash16flash_fwd_kernelI23Flash_fwd_kernel_traitsILi256ELi128ELi64ELi8ELb0ELb0EN7cutlass6half_tE19Flash_kernel_traitsILi256ELi128ELi64ELi8ES3_EELb1ELb0ELb0ELb0ELb0ELb1ELb0ELb0EEEvNS_16Flash_fwd_paramsE --------------------------
	.section	.nv.info._ZN5flash16flash_fwd_kernelI23Flash_fwd_kernel_traitsILi256ELi128ELi64ELi8ELb0ELb0EN7cutlass6half_tE19Flash_kernel_traitsILi256ELi128ELi64ELi8ES3_EELb1ELb0ELb0ELb0ELb0ELb1ELb0ELb0EEEvNS_16Flash_fwd_paramsE,"",@"SHT_CUDA_INFO"
	.sectionflags	@""
	.align	4


	//----- nvinfo : EIATTR_CUDA_API_VERSION
	.align		4
        /*0000*/ 	.byte	0x04, 0x37
        /*0002*/ 	.short	(.L_820 - .L_819)
.L_819:
        /*0004*/ 	.word	0x00000082


	//----- nvinfo : EIATTR_KPARAM_INFO
	.align		4
.L_820:
        /*0008*/ 	.byte	0x04, 0x17
        /*000a*/ 	.short	(.L_822 - .L_821)
.L_821:
        /*000c*/ 	.word	0x00000000
        /*0010*/ 	.short	0x0000
        /*0012*/ 	.short	0x0000
        /*0014*/ 	.byte	0x00, 0xf0, 0x41, 0x07


	//----- nvinfo : EIATTR_SPARSE_MMA_MASK
	.align		4
.L_822:
        /*0018*/ 	.byte	0x03, 0x50
        /*001a*/ 	.short	0x0000


	//----- nvinfo : EIATTR_MAXREG_COUNT
	.align		4
        /*001c*/ 	.byte	0x03, 0x1b
        /*001e*/ 	.short	0x00ff


	//----- nvinfo : EIATTR_NUM_BARRIERS
	.align		4
        /*0020*/ 	.byte	0x02, 0x4c
        /*0022*/ 	.byte	0x01
	.zero		1


	//----- nvinfo : EIATTR_MERCURY_ISA_VERSION
	.align		4
        /*0024*/ 	.byte	0x03, 0x5f
        /*0026*/ 	.short	0x0101


	//----- nvinfo : EIATTR_COOP_GROUP_MASK_REGIDS
	.align		4
        /*0028*/ 	.byte	0x04, 0x29
        /*002a*/ 	.short	(.L_824 - .L_823)


	//   ....[0]....
.L_823:
        /*002c*/ 	.word	0xffffffff


	//   ....[1]....
        /*0030*/ 	.word	0xffffffff


	//   ....[2]....
        /*0034*/ 	.word	0xffffffff


	//   ....[3]....
        /*0038*/ 	.word	0xffffffff


	//   ....[4]....
        /*003c*/ 	.word	0xffffffff


	//   ....[5]....
        /*0040*/ 	.word	0xffffffff


	//   ....[6]....
        /*0044*/ 	.word	0xffffffff


	//   ....[7]....
        /*0048*/ 	.word	0xffffffff


	//   ....[8]....
        /*004c*/ 	.word	0xffffffff


	//   ....[9]....
        /*0050*/ 	.word	0xffffffff


	//   ....[10]....
        /*0054*/ 	.word	0xffffffff


	//   ....[11]....
        /*0058*/ 	.word	0xffffffff


	//----- nvinfo : EIATTR_COOP_GROUP_INSTR_OFFSETS
	.align		4
.L_824:
        /*005c*/ 	.byte	0x04, 0x28
        /*005e*/ 	.short	(.L_826 - .L_825)


	//   ....[0]....
.L_825:
        /*0060*/ 	.word	0x000032f0


	//   ....[1]....
        /*0064*/ 	.word	0x00003400


	//   ....[2]....
        /*0068*/ 	.word	0x00003490


	//   ....[3]....
        /*006c*/ 	.word	0x00003590


	//   ....[4]....
        /*0070*/ 	.word	0x00006560


	//   ....[5]....
        /*0074*/ 	.word	0x00006670


	//   ....[6]....
        /*0078*/ 	.word	0x00006710


	//   ....[7]....
        /*007c*/ 	.word	0x00006720


	//   ....[8]....
        /*0080*/ 	.word	0x00008b90


	//   ....[9]....
        /*0084*/ 	.word	0x00008bd0


	//   ....[10]....
        /*0088*/ 	.word	0x00008c50


	//   ....[11]....
        /*008c*/ 	.word	0x00008c60


	//----- nvinfo : EIATTR_EXIT_INSTR_OFFSETS
	.align		4
.L_826:
        /*0090*/ 	.byte	0x04, 0x1c
        /*0092*/ 	.short	(.L_828 - .L_827)


	//   ....[0]....
.L_827:
        /*0094*/ 	.word	0x00000700


	//   ....[1]....
        /*0098*/ 	.word	0x0000aad0


	//   ....[2]....
        /*009c*/ 	.word	0x0000abe0


	//   ....[3]....
        /*00a0*/ 	.word	0x0000b700


	//   ....[4]....
        /*00a4*/ 	.word	0x0000b790


	//----- nvinfo : EIATTR_CRS_STACK_SIZE
	.align		4
.L_828:
        /*00a8*/ 	.byte	0x04, 0x1e
        /*00aa*/ 	.short	(.L_830 - .L_829)
.L_829:
        /*00ac*/ 	.word	0x00000000


	//----- nvinfo : EIATTR_CBANK_PARAM_SIZE
	.align		4
.L_830:
        /*00b0*/ 	.byte	0x03, 0x19
        /*00b2*/ 	.short	0x01d0


	//----- nvinfo : EIATTR_PARAM_CBANK
	.align		4
        /*00b4*/ 	.byte	0x04, 0x0a
        /*00b6*/ 	.short	(.L_832 - .L_831)
	.align		4
.L_831:
        /*00b8*/ 	.word	index@(.nv.constant0._ZN5flash16flash_fwd_kernelI23Flash_fwd_kernel_traitsILi256ELi128ELi64ELi8ELb0ELb0EN7cutlass6half_tE19Flash_kernel_traitsILi256ELi128ELi64ELi8ES3_EELb1ELb0ELb0ELb0ELb0ELb1ELb0ELb0EEEvNS_16Flash_fwd_paramsE)
        /*00bc*/ 	.short	0x0210
        /*00be*/ 	.short	0x01d0


	//----- nvinfo : EIATTR_SW_WAR
	.align		4
.L_832:
        /*00c0*/ 	.byte	0x04, 0x36
        /*00c2*/ 	.short	(.L_834 - .L_833)
.L_833:
        /*00c4*/ 	.word	0x00000008
.L_834:


//--------------------- .nv.info._ZN5flash16flash_fwd_kernelI23Flash_fwd_kernel_traitsILi256ELi128ELi64ELi8ELb0ELb0EN7cutlass6half_tE19Flash_kernel_traitsILi256ELi128ELi64ELi8ES3_EELb0ELb0ELb0ELb0ELb0ELb1ELb1ELb0EEEvNS_16Flash_fwd_paramsE --------------------------
	.section	.nv.info._ZN5flash16flash_fwd_kernelI23Flash_fwd_kernel_traitsILi256ELi128ELi64ELi8ELb0ELb0EN7cutlass6half_tE19Flash_kernel_traitsILi256ELi128ELi64ELi8ES3_EELb0ELb0ELb0ELb0ELb0ELb1ELb1ELb0EEEvNS_16Flash_fwd_paramsE,"",@"SHT_CUDA_INFO"
	.sectionflags	@""
	.align	4


	//----- nvinfo : EIATTR_CUDA_API_VERSION
	.align		4
        /*0000*/ 	.byte	0x04, 0x37
        /*0002*/ 	.short	(.L_836 - .L_835)
.L_835:
        /*0004*/ 	.word	0x00000082


	//----- nvinfo : EIATTR_KPARAM_INFO
	.align		4
.L_836:
        /*0008*/ 	.byte	0x04, 0x17
        /*000a*/ 	.short	(.L_838 - .L_837)
.L_837:
        /*000c*/ 	.word	0x00000000
        /*0010*/ 	.short	0x0000
        /*0012*/ 	.short	0x0000
        /*0014*/ 	.byte	0x00, 0xf0, 0x41, 0x07


	//----- nvinfo : EIATTR_SPARSE_MMA_MASK
	.align		4
.L_838:
        /*0018*/ 	.byte	0x03, 0x50
        /*001a*/ 	.short	0x0000


	//----- nvinfo : EIATTR_MAXREG_COUNT
	.align		4
        /*001c*/ 	.byte	0x03, 0x1b
        /*001e*/ 	.short	0x00ff


	//----- nvinfo : EIATTR_NUM_BARRIERS
	.align		4
        /*0020*/ 	.byte	0x02, 0x4c
        /*0022*/ 	.byte	0x01
	.zero		1


	//----- nvinfo : EIATTR_MERCURY_ISA_VERSION
	.align		4
        /*0024*/ 	.byte	0x03, 0x5f
        /*0026*/ 	.short	0x0101


	//----- nvinfo : EIATTR_COOP_GROUP_MASK_REGIDS
	.align		4
        /*0028*/ 	.byte	0x04, 0x29
        /*002a*/ 	.short	(.L_840 - .L_839)


	//   ....[0]....
.L_839:
        /*002c*/ 	.word	0xffffffff


	//   ....[1]....
        /*0030*/ 	.word	0xffffffff


	//   ....[2]....
        /*0034*/ 	.word	0xffffffff


	//   ....[3]....
        /*0038*/ 	.word	0xffffffff


	//   ....[4]....
        /*003c*/ 	.word	0xffffffff


	//   ....[5]....
        /*0040*/ 	.word	0xffffffff


	//   ....[6]....
        /*0044*/ 	.word	0xffffffff


	//   ....[7]....
        /*0048*/ 	.word	0xffffffff


	//   ....[8]....
        /*004c*/ 	.word	0xffffffff


	//   ....[9]....
        /*0050*/ 	.word	0xffffffff


	//   ....[10]....
        /*0054*/ 	.word	0xffffffff


	//   ....[11]....
        /*0058*/ 	.word	0xffffffff


	//----- nvinfo : EIATTR_COOP_GROUP_INSTR_OFFSETS
	.align		4
.L_840:
        /*005c*/ 	.byte	0x04, 0x28
        /*005e*/ 	.short	(.L_842 - .L_841)


	//   ....[0]....
.L_841:
        /*0060*/ 	.word	0x00003390


	//   ....[1]....
        /*0064*/ 	.word	0x00003460


	//   ....[2]....
        /*0068*/ 	.word	0x000034c0


	//   ....[3]....
        /*006c*/ 	.word	0x000035e0


	//   ....[4]....
        /*0070*/ 	.word	0x000060b0


	//   ....[5]....
        /*0074*/ 	.word	0x000060f0


	//   ....[6]....
        /*0078*/ 	.word	0x00006130


	//   ....[7]....
        /*007c*/ 	.word	0x00006160


	//   ....[8]....
        /*0080*/ 	.word	0x00007d60


	//   ....[9]....
        /*0084*/ 	.word	0x00007da0


	//   ....[10]....
        /*0088*/ 	.word	0x00007e20


	//   ....[11]....
        /*008c*/ 	.word	0x00007e50


	//----- nvinfo : EIATTR_EXIT_INSTR_OFFSETS
	.align		4
.L_842:
        /*0090*/ 	.byte	0x04, 0x1c
        /*0092*/ 	.short	(.L_844 - .L_843)


	//   ....[0]....
.L_843:
        /*0094*/ 	.word	0x000004c0


	//   ....[1]....
        /*0098*/ 	.word	0x00009c80


	//   ....[2]....
        /*009c*/ 	.word	0x00009d90


	//   ....[3]....
        /*00a0*/ 	.word	0x0000a8d0


	//   ....[4]....
        /*00a4*/ 	.word	0x0000a960


	//----- nvinfo : EIATTR_CRS_STACK_SIZE
	.align		4
.L_844:
        /*00a8*/ 	.byte	0x04, 0x1e
        /*00aa*/ 	.short	(.L_846 - .L_845)
.L_845:
        /*00ac*/ 	.word	0x00000000


	//----- nvinfo : EIATTR_CBANK_PARAM_SIZE
	.align		4
.L_846:
        /*00b0*/ 	.byte	0x03, 0x19
        /*00b2*/ 	.short	0x01d0


	//----- nvinfo : EIATTR_PARAM_CBANK
	.align		4
        /*00b4*/ 	.byte	0x04, 0x0a
        /*00b6*/ 	.short	(.L_848 - .L_847)
	.align		4
.L_847:
        /*00b8*/ 	.word	index@(.nv.constant0._ZN5flash16flash_fwd_kernelI23Flash_fwd_kernel_traitsILi256ELi128ELi64ELi8ELb0ELb0EN7cutlass6half_tE19Flash_kernel_traitsILi256ELi128ELi64ELi8ES3_EELb0ELb0ELb0ELb0ELb0ELb1ELb1ELb0EEEvNS_16Flash_fwd_paramsE)
        /*00bc*/ 	.short	0x0210
        /*00be*/ 	.short	0x01d0


	//----- nvinfo : EIATTR_SW_WAR
	.align		4
.L_848:
        /*00c0*/ 	.byte	0x04, 0x36
        /*00c2*/ 	.short	(.L_850 - .L_849)
.L_849:
        /*00c4*/ 	.word	0x00000008
.L_850:


//--------------------- .nv.info._ZN5flash16flash_fwd_kernelI23Flash_fwd_kernel_traitsILi256ELi128ELi64ELi8ELb0ELb0EN7cutlass6half_tE19Flash_kernel_traitsILi256ELi128ELi64ELi8ES3_EELb1ELb0ELb0ELb1ELb0ELb0ELb0ELb0EEEvNS_16Flash_fwd_paramsE --------------------------
	.section	.nv.info._ZN5flash16flash_fwd_kernelI23Flash_fwd_kernel_traitsILi256ELi128ELi64ELi8ELb0ELb0EN7cutlass6half_tE19Flash_kernel_traitsILi256ELi128ELi64ELi8ES3_EELb1ELb0ELb0ELb1ELb0ELb0ELb0ELb0EEEvNS_16Flash_fwd_paramsE,"",@"SHT_CUDA_INFO"
	.sectionflags	@""
	.align	4


	//----- nvinfo : EIATTR_CUDA_API_VERSION
	.align		4
        /*0000*/ 	.byte	0x04, 0x37
        /*0002*/ 	.short	(.L_852 - .L_851)
.L_851:
        /*0004*/ 	.word	0x00000082


	//----- nvinfo : EIATTR_KPARAM_INFO
	.align		4
.L_852:
        /*0008*/ 	.byte	0x04, 0x17
        /*000a*/ 	.short	(.L_854 - .L_853)
.L_853:
        /*000c*/ 	.word	0x00000000
        /*0010*/ 	.short	0x0000
        /*0012*/ 	.short	0x0000
        /*0014*/ 	.byte	0x00, 0xf0, 0x41, 0x07


	//----- nvinfo : EIATTR_SPARSE_MMA_MASK
	.align		4
.L_854:
        /*0018*/ 	.byte	0x03, 0x50
        /*001a*/ 	.short	0x0000


	//----- nvinfo : EIATTR_MAXREG_COUNT
	.align		4
        /*001c*/ 	.byte	0x03, 0x1b
        /*001e*/ 	.short	0x00ff


	//----- nvinfo : EIATTR_NUM_BARRIERS
	.align		4
        /*0020*/ 	.byte	0x02, 0x4c
        /*0022*/ 	.byte	0x01
	.zero		1


	//----- nvinfo : EIATTR_ANNOTATIONS
	.align		4
        /*0024*/ 	.byte	0x04, 0x55
        /*0026*/ 	.short	(.L_856 - .L_855)


	//   ....[0]....
.L_855:
        /*0028*/ 	.word	0x00000001
        /*002c*/ 	.byte	0xf0, 0x92, 0x00, 0x00, 0x01, 0x00, 0x00, 0x00, 0x30, 0x93, 0x00, 0x00, 0x01, 0x00, 0x00, 0x00
        /*003c*/ 	.byte	0x70, 0x93, 0x00, 0x00, 0x01, 0x00, 0x00, 0x00, 0x00, 0x94, 0x00, 0x00, 0x01, 0x00, 0x00, 0x00
        /*004c*/ 	.byte	0xb0, 0xb5, 0x00, 0x00, 0x01, 0x00, 0x00, 0x00, 0xf0, 0xb5, 0x00, 0x00, 0x01, 0x00, 0x00, 0x00
        /*005c*/ 	.byte	0x30, 0xb6, 0x00, 0x00, 0x01, 0x00, 0x00, 0x00, 0x60, 0xb6, 0x00, 0x00


	//----- nvinfo : EIATTR_MERCURY_ISA_VERSION
	.align		4
.L_856:
        /*0068*/ 	.byte	0x03, 0x5f
        /*006a*/ 	.short	0x0101


	//----- nvinfo : EIATTR_INT_WARP_WIDE_INSTR_OFFSETS
	.align		4
        /*006c*/ 	.byte	0x04, 0x31
        /*006e*/ 	.short	(.L_858 - .L_857)


	//   ....[0]....
.L_857:
        /*0070*/ 	.word	0x000071f0


	//----- nvinfo : EIATTR_COOP_GROUP_MASK_REGIDS
	.align		4
.L_858:
        /*0074*/ 	.byte	0x04, 0x29
        /*0076*/ 	.short	(.L_860 - .L_859)


	//   ....[0]....
.L_859:
        /*0078*/ 	.word	0xffffffff


	//   ....[1]....
        /*007c*/ 	.word	0xffffffff


	//   ....[2]....
        /*0080*/ 	.word	0xffffffff


	//   ....[3]....
        /*0084*/ 	.word	0xffffffff


	//   ....[4]....
        /*0088*/ 	.word	0xffffffff


	//   ....[5]....
        /*008c*/ 	.word	0xffffffff


	//   ....[6]....
        /*0090*/ 	.word	0xffffffff


	//   ....[7]....
        /*0094*/ 	.word	0xffffffff


	//   ....[8]....
        /*0098*/ 	.word	0xffffffff


	//   ....[9]....
        /*009c*/ 	.word	0xffffffff


	//   ....[10]....
        /*00a0*/ 	.word	0xffffffff


	//   ....[11]....
        /*00a4*/ 	.word	0xffffffff


	//----- nvinfo : EIATTR_COOP_GROUP_INSTR_OFFSETS
	.align		4
.L_860:
        /*00a8*/ 	.byte	0x04, 0x28
        /*00aa*/ 	.short	(.L_862 - .L_861)


	//   ....[0]....
.L_861:
        /*00ac*/ 	.word	0x00005180


	//   ....[1]....
        /*00b0*/ 	.word	0x000051c0


	//   ....[2]....
        /*00b4*/ 	.word	0x000052d0


	//   ....[3]....
        /*00b8*/ 	.word	0x000053b0


	//   ....[4]....
        /*00bc*/ 	.word	0x00009270


	//   ....[5]....
        /*00c0*/ 	.word	0x000092b0


	//   ....[6]....
        /*00c4*/ 	.word	0x00009450


	//   ....[7]....
        /*00c8*/ 	.word	0x00009460


	//   ....[8]....
        /*00cc*/ 	.word	0x0000baa0


	//   ....[9]....
        /*00d0*/ 	.word	0x0000bae0


	//   ....[10]....
        /*00d4*/ 	.word	0x0000bb60


	//   ....[11]....
        /*00d8*/ 	.word	0x0000bb70


	//----- nvinfo : EIATTR_EXIT_INSTR_OFFSETS
	.align		4
.L_862:
        /*00dc*/ 	.byte	0x04, 0x1c
        /*00de*/ 	.short	(.L_864 - .L_863)


	//   ....[0]....
.L_863:
        /*00e0*/ 	.word	0x00000710


	//   ....[1]....
        /*00e4*/ 	.word	0x0000dad0


	//   ....[2]....
        /*00e8*/ 	.word	0x0000dc20


	//   ....[3]....
        /*00ec*/ 	.word	0x0000dc40


	//   ....[4]....
        /*00f0*/ 	.word	0x0000e8e0


	//   ....[5]....
        /*00f4*/ 	.word	0x0000e970


	//----- nvinfo : EIATTR_CRS_STACK_SIZE
	.align		4
.L_864:
        /*00f8*/ 	.byte	0x04, 0x1e
        /*00fa*/ 	.short	(.L_866 - .L_865)
.L_865:
        /*00fc*/ 	.word	0x00000000


	//----- nvinfo : EIATTR_CBANK_PARAM_SIZE
	.align		4
.L_866:
        /*0100*/ 	.byte	0x03, 0x19
        /*0102*/ 	.short	0x01d0


	//----- nvinfo : EIATTR_PARAM_CBANK
	.align		4
        /*0104*/ 	.byte	0x04, 0x0a
        /*0106*/ 	.short	(.L_868 - .L_867)
	.align		4
.L_867:
        /*0108*/ 	.word	index@(.nv.constant0._ZN5flash16flash_fwd_kernelI23Flash_fwd_kernel_traitsILi256ELi128ELi64ELi8ELb0ELb0EN7cutlass6half_tE19Flash_kernel_traitsILi256ELi128ELi64ELi8ES3_EELb1ELb0ELb0ELb1ELb0ELb0ELb0ELb0EEEvNS_16Flash_fwd_paramsE)
        /*010c*/ 	.short	0x0210
        /*010e*/ 	.short	0x01d0


	//----- nvinfo : EIATTR_SW_WAR
	.align		4
.L_868:
        /*0110*/ 	.byte	0x04, 0x36
        /*0112*/ 	.short	(.L_870 - .L_869)
.L_869:
        /*0114*/ 	.word	0x00000008
.L_870:


//--------------------- .nv.info._ZN5flash16flash_fwd_kernelI23Flash_fwd_kernel_traitsILi256ELi128ELi64ELi8ELb0ELb0EN7cutlass6half_tE19Flash_kernel_traitsILi256ELi128ELi64ELi8ES3_EELb1ELb0ELb0ELb0ELb0ELb0ELb0ELb1EEEvNS_16Flash_fwd_paramsE --------------------------
	.section	.nv.info._ZN5flash16flash_fwd_kernelI23Flash_fwd_kernel_traitsILi256ELi128ELi64ELi8ELb0ELb0EN7cutlass6half_tE19Flash_kernel_traitsILi256ELi128ELi64ELi8ES3_EELb1ELb0ELb0ELb0ELb0ELb0ELb0ELb1EEEvNS_16Flash_fwd_paramsE,"",@"SHT_CUDA_INFO"
	.sectionflags	@""
	.align	4


	//----- nvinfo : EIATTR_CUDA_API_VERSION
	.align		4
        /*0000*/ 	.byte	0x04, 0x37
        /*0002*/ 	.short	(.L_872 - .L_871)
.L_871:
        /*0004*/ 	.word	0x00000082


	//----- nvinfo : EIATTR_KPARAM_INFO
	.align		4
.L_872:
        /*0008*/ 	.byte	0x04, 0x17
        /*000a*/ 	.short	(.L_874 - .L_873)
.L_873:
        /*000c*/ 	.word	0x00000000
        /*0010*/ 	.short	0x0000
        /*0012*/ 	.short	0x0000
        /*0014*/ 	.byte	0x00, 0xf0, 0x41, 0x07


	//----- nvinfo : EIATTR_SPARSE_MMA_MASK
	.align		4
.L_874:
        /*0018*/ 	.byte	0x03, 0x50
        /*001a*/ 	.short	0x0000


	//----- nvinfo : EIATTR_MAXREG_COUNT
	.align		4
        /*001c*/ 	.byte	0x03, 0x1b
        /*001e*/ 	.short	0x00ff


	//----- nvinfo : EIATTR_NUM_BARRIERS
	.align		4
        /*0020*/ 	.byte	0x02, 0x4c
        /*0022*/ 	.byte	0x01
	.zero		1


	//----- nvinfo : EIATTR_ANNOTATIONS
	.align		4
        /*0024*/ 	.byte	0x04, 0x55
        /*0026*/ 	.short	(.L_876 - .L_875)


	//   ....[0]....
.L_875:
        /* <DEDUP_REMOVED lines=57> */


	//----- nvinfo : EIATTR_MERCURY_ISA_VERSION
	.align		4
.L_876:
        /*03a0*/ 	.byte	0x03, 0x5f
        /*03a2*/ 	.short	0x0101


	//----- nvinfo : EIATTR_COOP_GROUP_MASK_REGIDS
	.align		4
        /*03a4*/ 	.byte	0x04, 0x29
        /*03a6*/ 	.short	(.L_878 - .L_877)


	//   ....[0]....
.L_877:
        /*03a8*/ 	.word	0xffffffff


	//   ....[1]....
        /*03ac*/ 	.word	0xffffffff


	//   ....[2]....
        /*03b0*/ 	.word	0xffffffff


	//   ....[3]....
        /*03b4*/ 	.word	0xffffffff


	//   ....[4]....
        /*03b8*/ 	.word	0xffffffff


	//   ....[5]....
        /*03bc*/ 	.word	0xffffffff


	//   ....[6]....
        /*03c0*/ 	.word	0xffffffff


	//   ....[7]....
        /*03c4*/ 	.word	0xffffffff


	//   ....[8]....
        /*03c8*/ 	.word	0xffffffff


	//   ....[9]....
        /*03cc*/ 	.word	0xffffffff


	//   ....[10]....
        /*03d0*/ 	.word	0xffffffff


	//   ....[11]....
        /*03d4*/ 	.word	0xffffffff


	//----- nvinfo : EIATTR_COOP_GROUP_INSTR_OFFSETS
	.align		4
.L_878:
        /*03d8*/ 	.byte	0x04, 0x28
        /*03da*/ 	.short	(.L_880 - .L_879)


	//   ....[0]....
.L_879:
        /*03dc*/ 	.word	0x000049e0


	//   ....[1]....
        /*03e0*/ 	.word	0x00004b00


	//   ....[2]....
        /*03e4*/ 	.word	0x00004bd0


	//   ....[3]....
        /*03e8*/ 	.word	0x00004d10


	//   ....[4]....
        /*03ec*/ 	.word	0x0000a3b0


	//   ....[5]....
        /*03f0*/ 	.word	0x0000a3c0


	//   ....[6]....
        /*03f4*/ 	.word	0x0000a3f0


	//   ....[7]....
        /*03f8*/ 	.word	0x0000a420


	//   ....[8]....
        /*03fc*/ 	.word	0x0000dcd0


	//   ....[9]....
        /*0400*/ 	.word	0x0000dd10


	//   ....[10]....
        /*0404*/ 	.word	0x0000dd50


	//   ....[11]....
        /*0408*/ 	.word	0x0000dd70


	//----- nvinfo : EIATTR_EXIT_INSTR_OFFSETS
	.align		4
.L_880:
        /*040c*/ 	.byte	0x04, 0x1c
        /*040e*/ 	.short	(.L_882 - .L_881)


	//   ....[0]....
.L_881:
        /*0410*/ 	.word	0x00000690


	//   ....[1]....
        /*0414*/ 	.word	0x0000fdc0


	//   ....[2]....
        /*0418*/ 	.word	0x0000ff10


	//   ....[3]....
        /*041c*/ 	.word	0x0000ff30


	//   ....[4]....
        /*0420*/ 	.word	0x00010bf0


	//   ....[5]....
        /*0424*/ 	.word	0x00010c80


	//----- nvinfo : EIATTR_CRS_STACK_SIZE
	.align		4
.L_882:
        /*0428*/ 	.byte	0x04, 0x1e
        /*042a*/ 	.short	(.L_884 - .L_883)
.L_883:
        /*042c*/ 	.word	0x00000000


	//----- nvinfo : EIATTR_CBANK_PARAM_SIZE
	.align		4
.L_884:
        /*0430*/ 	.byte	0x03, 0x19
        /*0432*/ 	.short	0x01d0


	//----- nvinfo : EIATTR_PARAM_CBANK
	.align		4
        /*0434*/ 	.byte	0x04, 0x0a
        /*0436*/ 	.short	(.L_886 - .L_885)
	.align		4
.L_885:
        /*0438*/ 	.word	index@(.nv.constant0._ZN5flash16flash_fwd_kernelI23Flash_fwd_kernel_traitsILi256ELi128ELi64ELi8ELb0ELb0EN7cutlass6half_tE19Flash_kernel_traitsILi256ELi128ELi64ELi8ES3_EELb1ELb0ELb0ELb0ELb0ELb0ELb0ELb1EEEvNS_16Flash_fwd_paramsE)
        /*043c*/ 	.short	0x0210
        /*043e*/ 	.short	0x01d0


	//----- nvinfo : EIATTR_SW_WAR
	.align		4
.L_886:
        /*0440*/ 	.byte	0x04, 0x36
        /*0442*/ 	.short	(.L_888 - .L_887)
.L_887:
        /*0444*/ 	.word	0x00000008
.L_888:


//--------------------- .nv.info._ZN5flash16flash_fwd_kernelI23Flash_fwd_kernel_traitsILi256ELi128ELi64ELi8ELb0ELb0EN7cutlass6half_tE19Flash_kernel_traitsILi256ELi128ELi64ELi8ES3_EELb0ELb0ELb0ELb0ELb0ELb0ELb1ELb0EEEvNS_16Flash_fwd_paramsE --------------------------
	.section	.nv.info._ZN5flash16flash_fwd_kernelI23Flash_fwd_kernel_traitsILi256ELi128ELi64ELi8ELb0ELb0EN7cutlass6half_tE19Flash_kernel_traitsILi256ELi128ELi64ELi8ES3_EELb0ELb0ELb0ELb0ELb0ELb0ELb1ELb0EEEvNS_16Flash_fwd_paramsE,"",@"SHT_CUDA_INFO"
	.sectionflags	@""
	.align	4


	//----- nvinfo : EIATTR_CUDA_API_VERSION
	.align		4
        /*0000*/ 	.byte	0x04, 0x37
        /*0002*/ 	.short	(.L_890 - .L_889)
.L_889:
        /*0004*/ 	.word	0x00000082


	//----- nvinfo : EIATTR_KPARAM_INFO
	.align		4
.L_890:
        /*0008*/ 	.byte	0x04, 0x17
        /*000a*/ 	.short	(.L_892 - .L_891)
.L_891:
        /*000c*/ 	.word	0x00000000
        /*0010*/ 	.short	0x0000
        /*0012*/ 	.short	0x0000
        /*0014*/ 	.byte	0x00, 0xf0, 0x41, 0x07


	//----- nvinfo : EIATTR_SPARSE_MMA_MASK
	.align		4
.L_892:
        /*0018*/ 	.byte	0x03, 0x50
        /*001a*/ 	.short	0x0000


	//----- nvinfo : EIATTR_MAXREG_COUNT
	.align		4
        /*001c*/ 	.byte	0x03, 0x1b
        /*001e*/ 	.short	0x00ff


	//----- nvinfo : EIATTR_NUM_BARRIERS
	.align		4
        /*0020*/ 	.byte	0x02, 0x4c
        /*0022*/ 	.byte	0x01
	.zero		1


	//----- nvinfo : EIATTR_ANNOTATIONS
	.align		4
        /*0024*/ 	.byte	0x04, 0x55
        /*0026*/ 	.short	(.L_894 - .L_893)


	//   ....[0]....
.L_893:
        /* <DEDUP_REMOVED lines=12> */


	//----- nvinfo : EIATTR_MERCURY_ISA_VERSION
	.align		4
.L_894:
        /*00d0*/ 	.byte	0x03, 0x5f
        /*00d2*/ 	.short	0x0101


	//----- nvinfo : EIATTR_INT_WARP_WIDE_INSTR_OFFSETS
	.align		4
        /*00d4*/ 	.byte	0x04, 0x31
        /*00d6*/ 	.short	(.L_896 - .L_895)


	//   ....[0]....
.L_895:
        /*00d8*/ 	.word	0x00005fa0


	//----- nvinfo : EIATTR_COOP_GROUP_MASK_REGIDS
	.align		4
.L_896:
        /*00dc*/ 	.byte	0x04, 0x29
        /*00de*/ 	.short	(.L_898 - .L_897)


	//   ....[0]....
.L_897:
        /*00e0*/ 	.word	0xffffffff


	//   ....[1]....
        /*00e4*/ 	.word	0xffffffff


	//   ....[2]....
        /*00e8*/ 	.word	0xffffffff


	//   ....[3]....
        /*00ec*/ 	.word	0xffffffff


	//   ....[4]....
        /*00f0*/ 	.word	0xffffffff


	//   ....[5]....
        /*00f4*/ 	.word	0xffffffff


	//   ....[6]....
        /*00f8*/ 	.word	0xffffffff


	//   ....[7]....
        /*00fc*/ 	.word	0xffffffff


	//   ....[8]....
        /*0100*/ 	.word	0xffffffff


	//   ....[9]....
        /*0104*/ 	.word	0xffffffff


	//   ....[10]....
        /*0108*/ 	.word	0xffffffff


	//   ....[11]....
        /*010c*/ 	.word	0xffffffff


	//----- nvinfo : EIATTR_COOP_GROUP_INSTR_OFFSETS
	.align		4
.L_898:
        /*0110*/ 	.byte	0x04, 0x28
        /*0112*/ 	.short	(.L_900 - .L_899)


	//   ....[0]....
.L_899:
        /*0114*/ 	.word	0x00004860


	//   ....[1]....
        /*0118*/ 	.word	0x00004880


	//   ....[2]....
        /*011c*/ 	.word	0x00004920


	//   ....[3]....
        /*0120*/ 	.word	0x00004930


	//   ....[4]....
        /*0124*/ 	.word	0x00007e50


	//   ....[5]....
        /*0128*/ 	.word	0x00007e90


	//   ....[6]....
        /*012c*/ 	.word	0x00007ed0


	//   ....[7]....
        /*0130*/ 	.word	0x00007f00


	//   ....[8]....
        /*0134*/ 	.word	0x00009c00


	//   ....[9]....
        /*0138*/ 	.word	0x00009c10


	//   ....[10]....
        /*013c*/ 	.word	0x00009c60


	//   ....[11]....
        /*0140*/ 	.word	0x00009c80


	//----- nvinfo : EIATTR_EXIT_INSTR_OFFSETS
	.align		4
.L_900:
        /*0144*/ 	.byte	0x04, 0x1c
        /*0146*/ 	.short	(.L_902 - .L_901)


	//   ....[0]....
.L_901:
        /*0148*/ 	.word	0x000004d0


	//   ....[1]....
        /*014c*/ 	.word	0x0000bb80


	//   ....[2]....
        /*0150*/ 	.word	0x0000bcd0


	//   ....[3]....
        /*0154*/ 	.word	0x0000bcf0


	//   ....[4]....
        /*0158*/ 	.word	0x0000c9a0


	//   ....[5]....
        /*015c*/ 	.word	0x0000ca30


	//----- nvinfo : EIATTR_CRS_STACK_SIZE
	.align		4
.L_902:
        /*0160*/ 	.byte	0x04, 0x1e
        /*0162*/ 	.short	(.L_904 - .L_903)
.L_903:
        /*0164*/ 	.word	0x00000000


	//----- nvinfo : EIATTR_CBANK_PARAM_SIZE
	.align		4
.L_904:
        /*0168*/ 	.byte	0x03, 0x19
        /*016a*/ 	.short	0x01d0


	//----- nvinfo : EIATTR_PARAM_CBANK
	.align		4
        /*016c*/ 	.byte	0x04, 0x0a
        /*016e*/ 	.short	(.L_906 - .L_905)
	.align		4
.L_905:
        /*0170*/ 	.word	index@(.nv.constant0._ZN5flash16flash_fwd_kernelI23Flash_fwd_kernel_traitsILi256ELi128ELi64ELi8ELb0ELb0EN7cutlass6half_tE19Flash_kernel_traitsILi256ELi128ELi64ELi8ES3_EELb0ELb0ELb0ELb0ELb0ELb0ELb1ELb0EEEvNS_16Flash_fwd_paramsE)
        /*0174*/ 	.short	0x0210
        /*0176*/ 	.short	0x01d0


	//----- nvinfo : EIATTR_SW_WAR
	.align		4
.L_906:
        /*0178*/ 	.byte	0x04, 0x36
        /*017a*/ 	.short	(.L_908 - .L_907)
.L_907:
        /*017c*/ 	.word	0x00000008
.L_908:


//--------------------- .nv.info._ZN5flash16flash_fwd_kernelI23Flash_fwd_kernel_traitsILi256ELi128ELi64ELi8ELb0ELb0EN7cutlass6half_tE19Flash_kernel_traitsILi256ELi128ELi64ELi8ES3_EELb1ELb0ELb0ELb1ELb0ELb0ELb0ELb1EEEvNS_16Flash_fwd_paramsE --------------------------
	.section	.nv.info._ZN5flash16flash_fwd_kernelI23Flash_fwd_kernel_traitsILi256ELi128ELi64ELi8ELb0ELb0EN7cutlass6half_tE19Flash_kernel_traitsILi256ELi128ELi64ELi8ES3_EELb1ELb0ELb0ELb1ELb0ELb0ELb0ELb1EEEvNS_16Flash_fwd_paramsE,"",@"SHT_CUDA_INFO"
	.sectionflags	@""
	.align	4


	//----- nvinfo : EIATTR_CUDA_API_VERSION
	.align		4
        /*0000*/ 	.byte	0x04, 0x37
        /*0002*/ 	.short	(.L_910 - .L_909)
.L_909:
        /*0004*/ 	.word	0x00000082


	//----- nvinfo : EIATTR_KPARAM_INFO
	.align		4
.L_910:
        /*0008*/ 	.byte	0x04, 0x17
        /*000a*/ 	.short	(.L_912 - .L_911)
.L_911:
        /*000c*/ 	.word	0x00000000
        /*0010*/ 	.short	0x0000
        /*0012*/ 	.short	0x0000
        /*0014*/ 	.byte	0x00, 0xf0, 0x41, 0x07


	//----- nvinfo : EIATTR_SPARSE_MMA_MASK
	.align		4
.L_912:
        /*0018*/ 	.byte	0x03, 0x50
        /*001a*/ 	.short	0x0000


	//----- nvinfo : EIATTR_MAXREG_COUNT
	.align		4
        /*001c*/ 	.byte	0x03, 0x1b
        /*001e*/ 	.short	0x00ff


	//----- nvinfo : EIATTR_NUM_BARRIERS
	.align		4
        /*0020*/ 	.byte	0x02, 0x4c
        /*0022*/ 	.byte	0x01
	.zero		1


	//----- nvinfo : EIATTR_ANNOTATIONS
	.align		4
        /*0024*/ 	.byte	0x04, 0x55
        /*0026*/ 	.short	(.L_914 - .L_913)


	//   ....[0]....
.L_913:
        /* <DEDUP_REMOVED lines=54> */


	//----- nvinfo : EIATTR_MERCURY_ISA_VERSION
	.align		4
.L_914:
        /*0370*/ 	.byte	0x03, 0x5f
        /*0372*/ 	.short	0x0101


	//----- nvinfo : EIATTR_COOP_GROUP_MASK_REGIDS
	.align		4
        /*0374*/ 	.byte	0x04, 0x29
        /*0376*/ 	.short	(.L_916 - .L_915)


	//   ....[0]....
.L_915:
        /*0378*/ 	.word	0xffffffff


	//   ....[1]....
        /*037c*/ 	.word	0xffffffff


	//   ....[2]....
        /*0380*/ 	.word	0xffffffff


	//   ....[3]....
        /*0384*/ 	.word	0xffffffff


	//   ....[4]....
        /*0388*/ 	.word	0xffffffff


	//   ....[5]....
        /*038c*/ 	.word	0xffffffff


	//   ....[6]....
        /*0390*/ 	.word	0xffffffff


	//   ....[7]....
        /*0394*/ 	.word	0xffffffff


	//   ....[8]....
        /*0398*/ 	.word	0xffffffff


	//   ....[9]....
        /*039c*/ 	.word	0xffffffff


	//   ....[10]....
        /*03a0*/ 	.word	0xffffffff


	//   ....[11]....
        /*03a4*/ 	.word	0xffffffff


	//----- nvinfo : EIATTR_COOP_GROUP_INSTR_OFFSETS
	.align		4
.L_916:
        /*03a8*/ 	.byte	0x04, 0x28
        /*03aa*/ 	.short	(.L_918 - .L_917)


	//   ....[0]....
.L_917:
        /*03ac*/ 	.word	0x000055c0


	//   ....[1]....
        /*03b0*/ 	.word	0x00005690


	//   ....[2]....
        /*03b4*/ 	.word	0x000056b0


	//   ....[3]....
        /*03b8*/ 	.word	0x000057b0


	//   ....[4]....
        /*03bc*/ 	.word	0x0000b560


	//   ....[5]....
        /*03c0*/ 	.word	0x0000b570


	//   ....[6]....
        /*03c4*/ 	.word	0x0000b5a0


	//   ....[7]....
        /*03c8*/ 	.word	0x0000b5b0


	//   ....[8]....
        /*03cc*/ 	.word	0x0000eec0


	//   ....[9]....
        /*03d0*/ 	.word	0x0000ef00


	//   ....[10]....
        /*03d4*/ 	.word	0x0000ef40


	//   ....[11]....
        /*03d8*/ 	.word	0x0000ef50


	//----- nvinfo : EIATTR_EXIT_INSTR_OFFSETS
	.align		4
.L_918:
        /*03dc*/ 	.byte	0x04, 0x1c
        /*03de*/ 	.short	(.L_920 - .L_919)


	//   ....[0]....
.L_919:
        /*03e0*/ 	.word	0x00000690


	//   ....[1]....
        /*03e4*/ 	.word	0x00010fb0


	//   ....[2]....
        /*03e8*/ 	.word	0x00011100


	//   ....[3]....
        /*03ec*/ 	.word	0x00011120


	//   ....[4]....
        /*03f0*/ 	.word	0x00011df0


	//   ....[5]....
        /*03f4*/ 	.word	0x00011e80


	//----- nvinfo : EIATTR_CRS_STACK_SIZE
	.align		4
.L_920:
        /*03f8*/ 	.byte	0x04, 0x1e
        /*03fa*/ 	.short	(.L_922 - .L_921)
.L_921:
        /*03fc*/ 	.word	0x00000000


	//----- nvinfo : EIATTR_CBANK_PARAM_SIZE
	.align		4
.L_922:
        /*0400*/ 	.byte	0x03, 0x19
        /*0402*/ 	.short	0x01d0


	//----- nvinfo : EIATTR_PARAM_CBANK
	.align		4
        /*0404*/ 	.byte	0x04, 0x0a
        /*0406*/ 	.short	(.L_924 - .L_923)
	.align		4
.L_923:
        /*0408*/ 	.word	index@(.nv.constant0._ZN5flash16flash_fwd_kernelI23Flash_fwd_kernel_traitsILi256ELi128ELi64ELi8ELb0ELb0EN7cutlass6half_tE19Flash_kernel_traitsILi256ELi128ELi64ELi8ES3_EELb1ELb0ELb0ELb1ELb0ELb0ELb0ELb1EEEvNS_16Flash_fwd_paramsE)
        /*040c*/ 	.short	0x0210
        /*040e*/ 	.short	0x01d0


	//----- nvinfo : EIATTR_SW_WAR
	.align		4
.L_924:
        /*0410*/ 	.byte	0x04, 0x36
        /*0412*/ 	.short	(.L_926 - .L_925)
.L_925:
        /*0414*/ 	.word	0x00000008
.L_926:


//--------------------- .nv.info._ZN5flash16flash_fwd_kernelI23Flash_fwd_kernel_traitsILi256ELi128ELi64ELi8ELb0ELb0EN7cutlass6half_tE19Flash_kernel_traitsILi256ELi128ELi64ELi8ES3_EELb0ELb0ELb0ELb1ELb0ELb0ELb1ELb0EEEvNS_16Flash_fwd_paramsE --------------------------
	.section	.nv.info._ZN5flash16flash_fwd_kernelI23Flash_fwd_kernel_traitsILi256ELi128ELi64ELi8ELb0ELb0EN7cutlass6half_tE19Flash_kernel_traitsILi256ELi128ELi64ELi8ES3_EELb0ELb0ELb0ELb1ELb0ELb0ELb1ELb0EEEvNS_16Flash_fwd_paramsE,"",@"SHT_CUDA_INFO"
	.sectionflags	@""
	.align	4


	//----- nvinfo : EIATTR_CUDA_API_VERSION
	.align		4
        /*0000*/ 	.byte	0x04, 0x37
        /*0002*/ 	.short	(.L_928 - .L_927)
.L_927:
        /*0004*/ 	.word	0x00000082


	//----- nvinfo : EIATTR_KPARAM_INFO
	.align		4
.L_928:
        /*0008*/ 	.byte	0x04, 0x17
        /*000a*/ 	.short	(.L_930 - .L_929)
.L_929:
        /*000c*/ 	.word	0x00000000
        /*0010*/ 	.short	0x0000
        /*0012*/ 	.short	0x0000
        /*0014*/ 	.byte	0x00, 0xf0, 0x41, 0x07


	//----- nvinfo : EIATTR_SPARSE_MMA_MASK
	.align		4
.L_930:
        /*0018*/ 	.byte	0x03, 0x50
        /*001a*/ 	.short	0x0000


	//----- nvinfo : EIATTR_MAXREG_COUNT
	.align		4
        /*001c*/ 	.byte	0x03, 0x1b
        /*001e*/ 	.short	0x00ff


	//----- nvinfo : EIATTR_NUM_BARRIERS
	.align		4
        /*0020*/ 	.byte	0x02, 0x4c
        /*0022*/ 	.byte	0x01
	.zero		1


	//----- nvinfo : EIATTR_ANNOTATIONS
	.align		4
        /*0024*/ 	.byte	0x04, 0x55
        /*0026*/ 	.short	(.L_932 - .L_931)


	//   ....[0]....
.L_931:
        /* <DEDUP_REMOVED lines=13> */


	//----- nvinfo : EIATTR_MERCURY_ISA_VERSION
	.align		4
.L_932:
        /*00e8*/ 	.byte	0x03, 0x5f
        /*00ea*/ 	.short	0x0101


	//----- nvinfo : EIATTR_INT_WARP_WIDE_INSTR_OFFSETS
	.align		4
        /*00ec*/ 	.byte	0x04, 0x31
        /*00ee*/ 	.short	(.L_934 - .L_933)


	//   ....[0]....
.L_933:
        /*00f0*/ 	.word	0x00006a30


	//----- nvinfo : EIATTR_COOP_GROUP_MASK_REGIDS
	.align		4
.L_934:
        /*00f4*/ 	.byte	0x04, 0x29
        /*00f6*/ 	.short	(.L_936 - .L_935)


	//   ....[0]....
.L_935:
        /*00f8*/ 	.word	0xffffffff


	//   ....[1]....
        /*00fc*/ 	.word	0xffffffff


	//   ....[2]....
        /*0100*/ 	.word	0xffffffff


	//   ....[3]....
        /*0104*/ 	.word	0xffffffff


	//   ....[4]....
        /*0108*/ 	.word	0xffffffff


	//   ....[5]....
        /*010c*/ 	.word	0xffffffff


	//   ....[6]....
        /*0110*/ 	.word	0xffffffff


	//   ....[7]....
        /*0114*/ 	.word	0xffffffff


	//   ....[8]....
        /*0118*/ 	.word	0xffffffff


	//   ....[9]....
        /*011c*/ 	.word	0xffffffff


	//   ....[10]....
        /*0120*/ 	.word	0xffffffff


	//   ....[11]....
        /*0124*/ 	.word	0xffffffff


	//----- nvinfo : EIATTR_COOP_GROUP_INSTR_OFFSETS
	.align		4
.L_936:
        /*0128*/ 	.byte	0x04, 0x28
        /*012a*/ 	.short	(.L_938 - .L_937)


	//   ....[0]....
.L_937:
        /*012c*/ 	.word	0x000052a0


	//   ....[1]....
        /*0130*/ 	.word	0x000052c0


	//   ....[2]....
        /*0134*/ 	.word	0x00005360


	//   ....[3]....
        /*0138*/ 	.word	0x00005370


	//   ....[4]....
        /*013c*/ 	.word	0x00008fb0


	//   ....[5]....
        /*0140*/ 	.word	0x00008fd0


	//   ....[6]....
        /*0144*/ 	.word	0x00009010


	//   ....[7]....
        /*0148*/ 	.word	0x00009020


	//   ....[8]....
        /*014c*/ 	.word	0x0000ad70


	//   ....[9]....
        /*0150*/ 	.word	0x0000ad80


	//   ....[10]....
        /*0154*/ 	.word	0x0000ae20


	//   ....[11]....
        /*0158*/ 	.word	0x0000ae40


	//----- nvinfo : EIATTR_EXIT_INSTR_OFFSETS
	.align		4
.L_938:
        /*015c*/ 	.byte	0x04, 0x1c
        /*015e*/ 	.short	(.L_940 - .L_939)


	//   ....[0]....
.L_939:
        /*0160*/ 	.word	0x000004d0


	//   ....[1]....
        /*0164*/ 	.word	0x0000cd40


	//   ....[2]....
        /*0168*/ 	.word	0x0000ce90


	//   ....[3]....
        /*016c*/ 	.word	0x0000ceb0


	//   ....[4]....
        /*0170*/ 	.word	0x0000db70


	//   ....[5]....
        /*0174*/ 	.word	0x0000dc00


	//----- nvinfo : EIATTR_CRS_STACK_SIZE
	.align		4
.L_940:
        /*0178*/ 	.byte	0x04, 0x1e
        /*017a*/ 	.short	(.L_942 - .L_941)
.L_941:
        /*017c*/ 	.word	0x00000000


	//----- nvinfo : EIATTR_CBANK_PARAM_SIZE
	.align		4
.L_942:
        /*0180*/ 	.byte	0x03, 0x19
        /*0182*/ 	.short	0x01d0


	//----- nvinfo : EIATTR_PARAM_CBANK
	.align		4
        /*0184*/ 	.byte	0x04, 0x0a
        /*0186*/ 	.short	(.L_944 - .L_943)
	.align		4
.L_943:
        /*0188*/ 	.word	index@(.nv.constant0._ZN5flash16flash_fwd_kernelI23Flash_fwd_kernel_traitsILi256ELi128ELi64ELi8ELb0ELb0EN7cutlass6half_tE19Flash_kernel_traitsILi256ELi128ELi64ELi8ES3_EELb0ELb0ELb0ELb1ELb0ELb0ELb1ELb0EEEvNS_16Flash_fwd_paramsE)
        /*018c*/ 	.short	0x0210
        /*018e*/ 	.short	0x01d0


	//----- nvinfo : EIATTR_SW_WAR
	.align		4
.L_944:
        /*0190*/ 	.byte	0x04, 0x36
        /*0192*/ 	.short	(.L_946 - .L_945)
.L_945:
        /*0194*/ 	.word	0x00000008
.L_946:


//--------------------- .nv.info._ZN5flash16flash_fwd_kernelI23Flash_fwd_kernel_traitsILi256ELi128ELi64ELi8ELb0ELb0EN7cutlass6half_tE19Flash_kernel_traitsILi256ELi128ELi64ELi8ES3_EELb1ELb0ELb1ELb0ELb0ELb1ELb0ELb0EEEvNS_16Flash_fwd_paramsE --------------------------
	.section	.nv.info._ZN5flash16flash_fwd_kernelI23Flash_fwd_kernel_traitsILi256ELi128ELi64ELi8ELb0ELb0EN7cutlass6half_tE19Flash_kernel_traitsILi256ELi128ELi64ELi8ES3_EELb1ELb0ELb1ELb0ELb0ELb1ELb0ELb0EEEvNS_16Flash_fwd_paramsE,"",@"SHT_CUDA_INFO"
	.sectionflags	@""
	.align	4


	//----- nvinfo : EIATTR_CUDA_API_VERSION
	.align		4
        /*0000*/ 	.byte	0x04, 0x37
        /*0002*/ 	.short	(.L_948 - .L_947)
.L_947:
        /*0004*/ 	.word	0x00000082


	//----- nvinfo : EIATTR_KPARAM_INFO
	.align		4
.L_948:
        /*0008*/ 	.byte	0x04, 0x17
        /*000a*/ 	.short	(.L_950 - .L_949)
.L_949:
        /*000c*/ 	.word	0x00000000
        /*0010*/ 	.short	0x0000
        /*0012*/ 	.short	0x0000
        /*0014*/ 	.byte	0x00, 0xf0, 0x41, 0x07


	//----- nvinfo : EIATTR_SPARSE_MMA_MASK
	.align		4
.L_950:
        /*0018*/ 	.byte	0x03, 0x50
        /*001a*/ 	.short	0x0000


	//----- nvinfo : EIATTR_MAXREG_COUNT
	.align		4
        /*001c*/ 	.byte	0x03, 0x1b
        /*001e*/ 	.short	0x00ff


	//----- nvinfo : EIATTR_NUM_BARRIERS
	.align		4
        /*0020*/ 	.byte	0x02, 0x4c
        /*0022*/ 	.byte	0x01
	.zero		1


	//----- nvinfo : EIATTR_ANNOTATIONS
	.align		4
        /*0024*/ 	.byte	0x04, 0x55
        /*0026*/ 	.short	(.L_952 - .L_951)


	//   ....[0]....
.L_951:
        /*0028*/ 	.word	0x00000001
        /*002c*/ 	.byte	0xf0, 0xbb, 0x00, 0x00, 0x01, 0x00, 0x00, 0x00, 0x30, 0xbc, 0x00, 0x00, 0x01, 0x00, 0x00, 0x00
        /*003c*/ 	.byte	0x80, 0xd8, 0x00, 0x00, 0x01, 0x00, 0x00, 0x00, 0xc0, 0xd8, 0x00, 0x00, 0x01, 0x00, 0x00, 0x00
        /*004c*/ 	.byte	0xb0, 0xe3, 0x00, 0x00, 0x01, 0x00, 0x00, 0x00, 0x10, 0xfe, 0x00, 0x00


	//----- nvinfo : EIATTR_MERCURY_ISA_VERSION
	.align		4
.L_952:
        /*0058*/ 	.byte	0x03, 0x5f
        /*005a*/ 	.short	0x0101


	//----- nvinfo : EIATTR_COOP_GROUP_MASK_REGIDS
	.align		4
        /*005c*/ 	.byte	0x04, 0x29
        /*005e*/ 	.short	(.L_954 - .L_953)


	//   ....[0]....
.L_953:
        /*0060*/ 	.word	0xffffffff


	//   ....[1]....
        /*0064*/ 	.word	0xffffffff


	//   ....[2]....
        /*0068*/ 	.word	0xffffffff


	//   ....[3]....
        /*006c*/ 	.word	0xffffffff


	//   ....[4]....
        /*0070*/ 	.word	0xffffffff


	//   ....[5]....
        /*0074*/ 	.word	0xffffffff


	//   ....[6]....
        /*0078*/ 	.word	0xffffffff


	//   ....[7]....
        /*007c*/ 	.word	0xffffffff


	//   ....[8]....
        /*0080*/ 	.word	0xffffffff


	//   ....[9]....
        /*0084*/ 	.word	0xffffffff


	//   ....[10]....
        /*0088*/ 	.word	0xffffffff


	//   ....[11]....
        /*008c*/ 	.word	0xffffffff


	//   ....[12]....
        /*0090*/ 	.word	0xffffffff


	//   ....[13]....
        /*0094*/ 	.word	0xffffffff


	//   ....[14]....
        /*0098*/ 	.word	0xffffffff


	//   ....[15]....
        /*009c*/ 	.word	0xffffffff


	//   ....[16]....
        /*00a0*/ 	.word	0xffffffff


	//   ....[17]....
        /*00a4*/ 	.word	0xffffffff


	//   ....[18]....
        /*00a8*/ 	.word	0xffffffff


	//   ....[19]....
        /*00ac*/ 	.word	0xffffffff


	//----- nvinfo : EIATTR_COOP_GROUP_INSTR_OFFSETS
	.align		4
.L_954:
        /*00b0*/ 	.byte	0x04, 0x28
        /*00b2*/ 	.short	(.L_956 - .L_955)


	//   ....[0]....
.L_955:
        /*00b4*/ 	.word	0x000041b0


	//   ....[1]....
        /*00b8*/ 	.word	0x000043e0


	//   ....[2]....
        /*00bc*/ 	.word	0x00004420


	//   ....[3]....
        /*00c0*/ 	.word	0x000045c0


	//   ....[4]....
        /*00c4*/ 	.word	0x00007b70


	//   ....[5]....
        /*00c8*/ 	.word	0x00007cf0


	//   ....[6]....
        /*00cc*/ 	.word	0x00007d30


	//   ....[7]....
        /*00d0*/ 	.word	0x00007de0


	//   ....[8]....
        /*00d4*/ 	.word	0x0000bbb0


	//   ....[9]....
        /*00d8*/ 	.word	0x0000bd40


	//   ....[10]....
        /*00dc*/ 	.word	0x0000bd80


	//   ....[11]....
        /*00e0*/ 	.word	0x0000be80


	//   ....[12]....
        /*00e4*/ 	.word	0x0000fe70


	//   ....[13]....
        /*00e8*/ 	.word	0x0000fef0


	//   ....[14]....
        /*00ec*/ 	.word	0x0000ff60


	//   ....[15]....
        /*00f0*/ 	.word	0x0000ff70


	//   ....[16]....
        /*00f4*/ 	.word	0x00012710


	//   ....[17]....
        /*00f8*/ 	.word	0x00012750


	//   ....[18]....
        /*00fc*/ 	.word	0x000127b0


	//   ....[19]....
        /*0100*/ 	.word	0x000127c0


	//----- nvinfo : EIATTR_EXIT_INSTR_OFFSETS
	.align		4
.L_956:
        /*0104*/ 	.byte	0x04, 0x1c
        /*0106*/ 	.short	(.L_958 - .L_957)


	//   ....[0]....
.L_957:
        /*0108*/ 	.word	0x000006c0


	//   ....[1]....
        /*010c*/ 	.word	0x00001350


	//   ....[2]....
        /*0110*/ 	.word	0x000013e0


	//   ....[3]....
        /*0114*/ 	.word	0x00014670


	//   ....[4]....
        /*0118*/ 	.word	0x00014780


	//----- nvinfo : EIATTR_CRS_STACK_SIZE
	.align		4
.L_958:
        /*011c*/ 	.byte	0x04, 0x1e
        /*011e*/ 	.short	(.L_960 - .L_959)
.L_959:
        /*0120*/ 	.word	0x00000000


	//----- nvinfo : EIATTR_CBANK_PARAM_SIZE
	.align		4
.L_960:
        /*0124*/ 	.byte	0x03, 0x19
        /*0126*/ 	.short	0x01d0


	//----- nvinfo : EIATTR_PARAM_CBANK
	.align		4
        /*0128*/ 	.byte	0x04, 0x0a
        /*012a*/ 	.short	(.L_962 - .L_961)
	.align		4
.L_961:
        /*012c*/ 	.word	index@(.nv.constant0._ZN5flash16flash_fwd_kernelI23Flash_fwd_kernel_traitsILi256ELi128ELi64ELi8ELb0ELb0EN7cutlass6half_tE19Flash_kernel_traitsILi256ELi128ELi64ELi8ES3_EELb1ELb0ELb1ELb0ELb0ELb1ELb0ELb0EEEvNS_16Flash_fwd_paramsE)
        /*0130*/ 	.short	0x0210
        /*0132*/ 	.short	0x01d0


	//----- nvinfo : EIATTR_SW_WAR
	.align		4
.L_962:
        /*0134*/ 	.byte	0x04, 0x36
        /*0136*/ 	.short	(.L_964 - .L_963)
.L_963:
        /*0138*/ 	.word	0x00000008
.L_964:


//--------------------- .nv.info._ZN5flash16flash_fwd_kernelI23Flash_fwd_kernel_traitsILi256ELi128ELi64ELi8ELb0ELb0EN7cutlass6half_tE19Flash_kernel_traitsILi256ELi128ELi64ELi8ES3_EELb0ELb0ELb1ELb0ELb0ELb1ELb1ELb0EEEvNS_16Flash_fwd_paramsE --------------------------
	.section	.nv.info._ZN5flash16flash_fwd_kernelI23Flash_fwd_kernel_traitsILi256ELi128ELi64ELi8ELb0ELb0EN7cutlass6half_tE19Flash_kernel_traitsILi256ELi128ELi64ELi8ES3_EELb0ELb0ELb1ELb0ELb0ELb1ELb1ELb0EEEvNS_16Flash_fwd_paramsE,"",@"SHT_CUDA_INFO"
	.sectionflags	@""
	.align	4


	//----- nvinfo : EIATTR_CUDA_API_VERSION
	.align		4
        /*0000*/ 	.byte	0x04, 0x37
        /*0002*/ 	.short	(.L_966 - .L_965)
.L_965:
        /*0004*/ 	.word	0x00000082


	//----- nvinfo : EIATTR_KPARAM_INFO
	.align		4
.L_966:
        /*0008*/ 	.byte	0x04, 0x17
        /*000a*/ 	.short	(.L_968 - .L_967)
.L_967:
        /*000c*/ 	.word	0x00000000
        /*0010*/ 	.short	0x0000
        /*0012*/ 	.short	0x0000
        /*0014*/ 	.byte	0x00, 0xf0, 0x41, 0x07


	//----- nvinfo : EIATTR_SPARSE_MMA_MASK
	.align		4
.L_968:
        /*0018*/ 	.byte	0x03, 0x50
        /*001a*/ 	.short	0x0000


	//----- nvinfo : EIATTR_MAXREG_COUNT
	.align		4
        /*001c*/ 	.byte	0x03, 0x1b
        /*001e*/ 	.short	0x00ff


	//----- nvinfo : EIATTR_NUM_BARRIERS
	.align		4
        /*0020*/ 	.byte	0x02, 0x4c
        /*0022*/ 	.byte	0x01
	.zero		1


	//----- nvinfo : EIATTR_MERCURY_ISA_VERSION
	.align		4
        /*0024*/ 	.byte	0x03, 0x5f
        /*0026*/ 	.short	0x0101


	//----- nvinfo : EIATTR_COOP_GROUP_MASK_REGIDS
	.align		4
        /*0028*/ 	.byte	0x04, 0x29
        /*002a*/ 	.short	(.L_970 - .L_969)


	//   ....[0]....
.L_969:
        /*002c*/ 	.word	0xffffffff


	//   ....[1]....
        /*0030*/ 	.word	0xffffffff


	//   ....[2]....
        /*0034*/ 	.word	0xffffffff


	//   ....[3]....
        /*0038*/ 	.word	0xffffffff


	//   ....[4]....
        /*003c*/ 	.word	0xffffffff


	//   ....[5]....
        /*0040*/ 	.word	0xffffffff


	//   ....[6]....
        /*0044*/ 	.word	0xffffffff


	//   ....[7]....
        /*0048*/ 	.word	0xffffffff


	//   ....[8]....
        /*004c*/ 	.word	0xffffffff


	//   ....[9]....
        /*0050*/ 	.word	0xffffffff


	//   ....[10]....
        /*0054*/ 	.word	0xffffffff


	//   ....[11]....
        /*0058*/ 	.word	0xffffffff


	//   ....[12]....
        /*005c*/ 	.word	0xffffffff


	//   ....[13]....
        /*0060*/ 	.word	0xffffffff


	//   ....[14]....
        /*0064*/ 	.word	0xffffffff


	//   ....[15]....
        /*0068*/ 	.word	0xffffffff


	//   ....[16]....
        /*006c*/ 	.word	0xffffffff


	//   ....[17]....
        /*0070*/ 	.word	0xffffffff


	//   ....[18]....
        /*0074*/ 	.word	0xffffffff


	//   ....[19]....
        /*0078*/ 	.word	0xffffffff


	//----- nvinfo : EIATTR_COOP_GROUP_INSTR_OFFSETS
	.align		4
.L_970:
        /*007c*/ 	.byte	0x04, 0x28
        /*007e*/ 	.short	(.L_972 - .L_971)


	//   ....[0]....
.L_971:
        /*0080*/ 	.word	0x00004490


	//   ....[1]....
        /*0084*/ 	.word	0x00004550


	//   ....[2]....
        /*0088*/ 	.word	0x000045b0


	//   ....[3]....
        /*008c*/ 	.word	0x000046c0


	//   ....[4]....
        /*0090*/ 	.word	0x000077d0


	//   ....[5]....
        /*0094*/ 	.word	0x00007890


	//   ....[6]....
        /*0098*/ 	.word	0x000078b0


	//   ....[7]....
        /*009c*/ 	.word	0x000078d0


	//   ....[8]....
        /*00a0*/ 	.word	0x0000b280


	//   ....[9]....
        /*00a4*/ 	.word	0x0000b350


	//   ....[10]....
        /*00a8*/ 	.word	0x0000b360


	//   ....[11]....
        /*00ac*/ 	.word	0x0000b390


	//   ....[12]....
        /*00b0*/ 	.word	0x0000edd0


	//   ....[13]....
        /*00b4*/ 	.word	0x0000eeb0


	//   ....[14]....
        /*00b8*/ 	.word	0x0000eed0


	//   ....[15]....
        /*00bc*/ 	.word	0x0000eef0


	//   ....[16]....
        /*00c0*/ 	.word	0x00010c10


	//   ....[17]....
        /*00c4*/ 	.word	0x00010c50


	//   ....[18]....
        /*00c8*/ 	.word	0x00010cc0


	//   ....[19]....
        /*00cc*/ 	.word	0x00010cd0


	//----- nvinfo : EIATTR_EXIT_INSTR_OFFSETS
	.align		4
.L_972:
        /*00d0*/ 	.byte	0x04, 0x1c
        /*00d2*/ 	.short	(.L_974 - .L_973)


	//   ....[0]....
.L_973:
        /*00d4*/ 	.word	0x000004b0


	//   ....[1]....
        /*00d8*/ 	.word	0x00001160


	//   ....[2]....
        /*00dc*/ 	.word	0x000011f0


	//   ....[3]....
        /*00e0*/ 	.word	0x00012b50


	//   ....[4]....
        /*00e4*/ 	.word	0x00012c60


	//----- nvinfo : EIATTR_CRS_STACK_SIZE
	.align		4
.L_974:
        /*00e8*/ 	.byte	0x04, 0x1e
        /*00ea*/ 	.short	(.L_976 - .L_975)
.L_975:
        /*00ec*/ 	.word	0x00000000


	//----- nvinfo : EIATTR_CBANK_PARAM_SIZE
	.align		4
.L_976:
        /*00f0*/ 	.byte	0x03, 0x19
        /*00f2*/ 	.short	0x01d0


	//----- nvinfo : EIATTR_PARAM_CBANK
	.align		4
        /*00f4*/ 	.byte	0x04, 0x0a
        /*00f6*/ 	.short	(.L_978 - .L_977)
	.align		4
.L_977:
        /*00f8*/ 	.word	index@(.nv.constant0._ZN5flash16flash_fwd_kernelI23Flash_fwd_kernel_traitsILi256ELi128ELi64ELi8ELb0ELb0EN7cutlass6half_tE19Flash_kernel_traitsILi256ELi128ELi64ELi8ES3_EELb0ELb0ELb1ELb0ELb0ELb1ELb1ELb0EEEvNS_16Flash_fwd_paramsE)
        /*00fc*/ 	.short	0x0210
        /*00fe*/ 	.short	0x01d0


	//----- nvinfo : EIATTR_SW_WAR
	.align		4
.L_978:
        /*0100*/ 	.byte	0x04, 0x36
        /*0102*/ 	.short	(.L_980 - .L_979)
.L_979:
        /*0104*/ 	.word	0x00000008
.L_980:


//--------------------- .nv.info._ZN5flash16flash_fwd_kernelI23Flash_fwd_kernel_traitsILi256ELi128ELi64ELi8ELb0ELb0EN7cutlass6half_tE19Flash_kernel_traitsILi256ELi128ELi64ELi8ES3_EELb1ELb0ELb1ELb1ELb0ELb0ELb0ELb0EEEvNS_16Flash_fwd_paramsE --------------------------
	.section	.nv.info._ZN5flash16flash_fwd_kernelI23Flash_fwd_kernel_traitsILi256ELi128ELi64ELi8ELb0ELb0EN7cutlass6half_tE19Flash_kernel_traitsILi256ELi128ELi64ELi8ES3_EELb1ELb0ELb1ELb1ELb0ELb0ELb0ELb0EEEvNS_16Flash_fwd_paramsE,"",@"SHT_CUDA_INFO"
	.sectionflags	@""
	.align	4


	//----- nvinfo : EIATTR_CUDA_API_VERSION
	.align		4
        /*0000*/ 	.byte	0x04, 0x37
        /*0002*/ 	.short	(.L_982 - .L_981)
.L_981:
        /*0004*/ 	.word	0x00000082


	//----- nvinfo : EIATTR_KPARAM_INFO
	.align		4
.L_982:
        /*0008*/ 	.byte	0x04, 0x17
        /*000a*/ 	.short	(.L_984 - .L_983)
.L_983:
        /*000c*/ 	.word	0x00000000
        /*0010*/ 	.short	0x0000
        /*0012*/ 	.short	0x0000
        /*0014*/ 	.byte	0x00, 0xf0, 0x41, 0x07


	//----- nvinfo : EIATTR_SPARSE_MMA_MASK
	.align		4
.L_984:
        /*0018*/ 	.byte	0x03, 0x50
        /*001a*/ 	.short	0x0000


	//----- nvinfo : EIATTR_MAXREG_COUNT
	.align		4
        /*001c*/ 	.byte	0x03, 0x1b
        /*001e*/ 	.short	0x00ff


	//----- nvinfo : EIATTR_NUM_BARRIERS
	.align		4
        /*0020*/ 	.byte	0x02, 0x4c
        /*0022*/ 	.byte	0x01
	.zero		1


	//----- nvinfo : EIATTR_ANNOTATIONS
	.align		4
        /*0024*/ 	.byte	0x04, 0x55
        /*0026*/ 	.short	(.L_986 - .L_985)


	//   ....[0]....
.L_985:
        /* <DEDUP_REMOVED lines=19> */


	//----- nvinfo : EIATTR_MERCURY_ISA_VERSION
	.align		4
.L_986:
        /*0140*/ 	.byte	0x03, 0x5f
        /*0142*/ 	.short	0x0101


	//----- nvinfo : EIATTR_COOP_GROUP_MASK_REGIDS
	.align		4
        /*0144*/ 	.byte	0x04, 0x29
        /*0146*/ 	.short	(.L_988 - .L_987)


	//   ....[0]....
.L_987:
        /*0148*/ 	.word	0xffffffff


	//   ....[1]....
        /*014c*/ 	.word	0xffffffff


	//   ....[2]....
        /*0150*/ 	.word	0xffffffff


	//   ....[3]....
        /*0154*/ 	.word	0xffffffff


	//   ....[4]....
        /*0158*/ 	.word	0xffffffff


	//   ....[5]....
        /*015c*/ 	.word	0xffffffff


	//   ....[6]....
        /*0160*/ 	.word	0xffffffff


	//   ....[7]....
        /*0164*/ 	.word	0xffffffff


	//   ....[8]....
        /*0168*/ 	.word	0xffffffff


	//   ....[9]....
        /*016c*/ 	.word	0xffffffff


	//   ....[10]....
        /*0170*/ 	.word	0xffffffff


	//   ....[11]....
        /*0174*/ 	.word	0xffffffff


	//   ....[12]....
        /*0178*/ 	.word	0xffffffff


	//   ....[13]....
        /*017c*/ 	.word	0xffffffff


	//   ....[14]....
        /*0180*/ 	.word	0xffffffff


	//   ....[15]....
        /*0184*/ 	.word	0xffffffff


	//   ....[16]....
        /*0188*/ 	.word	0xffffffff


	//   ....[17]....
        /*018c*/ 	.word	0xffffffff


	//   ....[18]....
        /*0190*/ 	.word	0xffffffff


	//   ....[19]....
        /*0194*/ 	.word	0xffffffff


	//----- nvinfo : EIATTR_COOP_GROUP_INSTR_OFFSETS
	.align		4
.L_988:
        /*0198*/ 	.byte	0x04, 0x28
        /*019a*/ 	.short	(.L_990 - .L_989)


	//   ....[0]....
.L_989:
        /*019c*/ 	.word	0x00006010


	//   ....[1]....
        /*01a0*/ 	.word	0x00006230


	//   ....[2]....
        /*01a4*/ 	.word	0x000063d0


	//   ....[3]....
        /*01a8*/ 	.word	0x000065a0


	//   ....[4]....
        /*01ac*/ 	.word	0x0000ab30


	//   ....[5]....
        /*01b0*/ 	.word	0x0000abd0


	//   ....[6]....
        /*01b4*/ 	.word	0x0000ac60


	//   ....[7]....
        /*01b8*/ 	.word	0x0000ace0


	//   ....[8]....
        /*01bc*/ 	.word	0x0000fc30


	//   ....[9]....
        /*01c0*/ 	.word	0x0000fcf0


	//   ....[10]....
        /*01c4*/ 	.word	0x0000fd80


	//   ....[11]....
        /*01c8*/ 	.word	0x0000fe00


	//   ....[12]....
        /*01cc*/ 	.word	0x00015030


	//   ....[13]....
        /*01d0*/ 	.word	0x000150a0


	//   ....[14]....
        /*01d4*/ 	.word	0x00015100


	//   ....[15]....
        /*01d8*/ 	.word	0x00015120


	//   ....[16]....
        /*01dc*/ 	.word	0x00017770


	//   ....[17]....
        /*01e0*/ 	.word	0x000177b0


	//   ....[18]....
        /*01e4*/ 	.word	0x00017810


	//   ....[19]....
        /*01e8*/ 	.word	0x00017820


	//----- nvinfo : EIATTR_EXIT_INSTR_OFFSETS
	.align		4
.L_990:
        /*01ec*/ 	.byte	0x04, 0x1c
        /*01ee*/ 	.short	(.L_992 - .L_991)


	//   ....[0]....
.L_991:
        /*01f0*/ 	.word	0x000006c0


	//   ....[1]....
        /*01f4*/ 	.word	0x000014d0


	//   ....[2]....
        /*01f8*/ 	.word	0x00001560


	//   ....[3]....
        /*01fc*/ 	.word	0x000197d0


	//   ....[4]....
        /*0200*/ 	.word	0x00019920


	//   ....[5]....
        /*0204*/ 	.word	0x00019940


	//----- nvinfo : EIATTR_CRS_STACK_SIZE
	.align		4
.L_992:
        /*0208*/ 	.byte	0x04, 0x1e
        /*020a*/ 	.short	(.L_994 - .L_993)
.L_993:
        /*020c*/ 	.word	0x00000000


	//----- nvinfo : EIATTR_CBANK_PARAM_SIZE
	.align		4
.L_994:
        /*0210*/ 	.byte	0x03, 0x19
        /*0212*/ 	.short	0x01d0


	//----- nvinfo : EIATTR_PARAM_CBANK
	.align		4
        /*0214*/ 	.byte	0x04, 0x0a
        /*0216*/ 	.short	(.L_996 - .L_995)
	.align		4
.L_995:
        /*0218*/ 	.word	index@(.nv.constant0._ZN5flash16flash_fwd_kernelI23Flash_fwd_kernel_traitsILi256ELi128ELi64ELi8ELb0ELb0EN7cutlass6half_tE19Flash_kernel_traitsILi256ELi128ELi64ELi8ES3_EELb1ELb0ELb1ELb1ELb0ELb0ELb0ELb0EEEvNS_16Flash_fwd_paramsE)
        /*021c*/ 	.short	0x0210
        /*021e*/ 	.short	0x01d0


	//----- nvinfo : EIATTR_SW_WAR
	.align		4
.L_996:
        /*0220*/ 	.byte	0x04, 0x36
        /*0222*/ 	.short	(.L_998 - .L_997)
.L_997:
        /*0224*/ 	.word	0x00000008
.L_998:


//--------------------- .nv.info._ZN5flash16flash_fwd_kernelI23Flash_fwd_kernel_traitsILi256ELi128ELi64ELi8ELb0ELb0EN7cutlass6half_tE19Flash_kernel_traitsILi256ELi128ELi64ELi8ES3_EELb1ELb0ELb1ELb0ELb0ELb0ELb0ELb1EEEvNS_16Flash_fwd_paramsE --------------------------
	.section	.nv.info._ZN5flash16flash_fwd_kernelI23Flash_fwd_kernel_traitsILi256ELi128ELi64ELi8ELb0ELb0EN7cutlass6half_tE19Flash_kernel_traitsILi256ELi128ELi64ELi8ES3_EELb1ELb0ELb1ELb0ELb0ELb0ELb0ELb1EEEvNS_16Flash_fwd_paramsE,"",@"SHT_CUDA_INFO"
	.sectionflags	@""
	.align	4


	//----- nvinfo : EIATTR_CUDA_API_VERSION
	.align		4
        /*0000*/ 	.byte	0x04, 0x37
        /*0002*/ 	.short	(.L_1000 - .L_999)
.L_999:
        /*0004*/ 	.word	0x00000082


	//----- nvinfo : EIATTR_KPARAM_INFO
	.align		4
.L_1000:
        /*0008*/ 	.byte	0x04, 0x17
        /*000a*/ 	.short	(.L_1002 - .L_1001)
.L_1001:
        /*000c*/ 	.word	0x00000000
        /*0010*/ 	.short	0x0000
        /*0012*/ 	.short	0x0000
        /*0014*/ 	.byte	0x00, 0xf0, 0x41, 0x07


	//----- nvinfo : EIATTR_SPARSE_MMA_MASK
	.align		4
.L_1002:
        /*0018*/ 	.byte	0x03, 0x50
        /*001a*/ 	.short	0x0000


	//----- nvinfo : EIATTR_MAXREG_COUNT
	.align		4
        /*001c*/ 	.byte	0x03, 0x1b
        /*001e*/ 	.short	0x00ff


	//----- nvinfo : EIATTR_NUM_BARRIERS
	.align		4
        /*0020*/ 	.byte	0x02, 0x4c
        /*0022*/ 	.byte	0x01
	.zero		1


	//----- nvinfo : EIATTR_ANNOTATIONS
	.align		4
        /*0024*/ 	.byte	0x04, 0x55
        /*0026*/ 	.short	(.L_1004 - .L_1003)


	//   ....[0]....
.L_1003:
        /* <DEDUP_REMOVED lines=143> */


	//----- nvinfo : EIATTR_MERCURY_ISA_VERSION
	.align		4
.L_1004:
        /*0908*/ 	.byte	0x03, 0x5f
        /*090a*/ 	.short	0x0101


	//----- nvinfo : EIATTR_COOP_GROUP_MASK_REGIDS
	.align		4
        /*090c*/ 	.byte	0x04, 0x29
        /*090e*/ 	.short	(.L_1006 - .L_1005)


	//   ....[0]....
.L_1005:
        /*0910*/ 	.word	0xffffffff


	//   ....[1]....
        /*0914*/ 	.word	0xffffffff


	//   ....[2]....
        /*0918*/ 	.word	0xffffffff


	//   ....[3]....
        /*091c*/ 	.word	0xffffffff


	//   ....[4]....
        /*0920*/ 	.word	0xffffffff


	//   ....[5]....
        /*0924*/ 	.word	0xffffffff


	//   ....[6]....
        /*0928*/ 	.word	0xffffffff


	//   ....[7]....
        /*092c*/ 	.word	0xffffffff


	//   ....[8]....
        /*0930*/ 	.word	0xffffffff


	//   ....[9]....
        /*0934*/ 	.word	0xffffffff


	//   ....[10]....
        /*0938*/ 	.word	0xffffffff


	//   ....[11]....
        /*093c*/ 	.word	0xffffffff


	//   ....[12]....
        /*0940*/ 	.word	0xffffffff


	//   ....[13]....
        /*0944*/ 	.word	0xffffffff


	//   ....[14]....
        /*0948*/ 	.word	0xffffffff


	//   ....[15]....
        /*094c*/ 	.word	0xffffffff


	//   ....[16]....
        /*0950*/ 	.word	0xffffffff


	//   ....[17]....
        /*0954*/ 	.word	0xffffffff


	//   ....[18]....
        /*0958*/ 	.word	0xffffffff


	//   ....[19]....
        /*095c*/ 	.word	0xffffffff


	//----- nvinfo : EIATTR_COOP_GROUP_INSTR_OFFSETS
	.align		4
.L_1006:
        /*0960*/ 	.byte	0x04, 0x28
        /*0962*/ 	.short	(.L_1008 - .L_1007)


	//   ....[0]....
.L_1007:
        /*0964*/ 	.word	0x00005bb0


	//   ....[1]....
        /*0968*/ 	.word	0x00005bf0


	//   ....[2]....
        /*096c*/ 	.word	0x00005ce0


	//   ....[3]....
        /*0970*/ 	.word	0x00005d00


	//   ....[4]....
        /*0974*/ 	.word	0x0000b490


	//   ....[5]....
        /*0978*/ 	.word	0x0000b4f0


	//   ....[6]....
        /*097c*/ 	.word	0x0000b510


	//   ....[7]....
        /*0980*/ 	.word	0x0000b5e0


	//   ....[8]....
        /*0984*/ 	.word	0x00013150


	//   ....[9]....
        /*0988*/ 	.word	0x00013190


	//   ....[10]....
        /*098c*/ 	.word	0x000131b0


	//   ....[11]....
        /*0990*/ 	.word	0x000131d0


	//   ....[12]....
        /*0994*/ 	.word	0x0001b1a0


	//   ....[13]....
        /*0998*/ 	.word	0x0001b250


	//   ....[14]....
        /*099c*/ 	.word	0x0001b260


	//   ....[15]....
        /*09a0*/ 	.word	0x0001b2d0


	//   ....[16]....
        /*09a4*/ 	.word	0x0001eb40


	//   ....[17]....
        /*09a8*/ 	.word	0x0001eb80


	//   ....[18]....
        /*09ac*/ 	.word	0x0001ebc0


	//   ....[19]....
        /*09b0*/ 	.word	0x0001ebd0


	//----- nvinfo : EIATTR_EXIT_INSTR_OFFSETS
	.align		4
.L_1008:
        /*09b4*/ 	.byte	0x04, 0x1c
        /*09b6*/ 	.short	(.L_1010 - .L_1009)


	//   ....[0]....
.L_1009:
        /*09b8*/ 	.word	0x00000680


	//   ....[1]....
        /*09bc*/ 	.word	0x000014e0


	//   ....[2]....
        /*09c0*/ 	.word	0x00001570


	//   ....[3]....
        /*09c4*/ 	.word	0x00020c30


	//   ....[4]....
        /*09c8*/ 	.word	0x00020d80


	//   ....[5]....
        /*09cc*/ 	.word	0x00020da0


	//----- nvinfo : EIATTR_CRS_STACK_SIZE
	.align		4
.L_1010:
        /*09d0*/ 	.byte	0x04, 0x1e
        /*09d2*/ 	.short	(.L_1012 - .L_1011)
.L_1011:
        /*09d4*/ 	.word	0x00000000


	//----- nvinfo : EIATTR_CBANK_PARAM_SIZE
	.align		4
.L_1012:
        /*09d8*/ 	.byte	0x03, 0x19
        /*09da*/ 	.short	0x01d0


	//----- nvinfo : EIATTR_PARAM_CBANK
	.align		4
        /*09dc*/ 	.byte	0x04, 0x0a
        /*09de*/ 	.short	(.L_1014 - .L_1013)
	.align		4
.L_1013:
        /*09e0*/ 	.word	index@(.nv.constant0._ZN5flash16flash_fwd_kernelI23Flash_fwd_kernel_traitsILi256ELi128ELi64ELi8ELb0ELb0EN7cutlass6half_tE19Flash_kernel_traitsILi256ELi128ELi64ELi8ES3_EELb1ELb0ELb1ELb0ELb0ELb0ELb0ELb1EEEvNS_16Flash_fwd_paramsE)
        /*09e4*/ 	.short	0x0210
        /*09e6*/ 	.short	0x01d0


	//----- nvinfo : EIATTR_SW_WAR
	.align		4
.L_1014:
        /*09e8*/ 	.byte	0x04, 0x36
        /*09ea*/ 	.short	(.L_1016 - .L_1015)
.L_1015:
        /*09ec*/ 	.word	0x00000008
.L_1016:


//--------------------- .nv.info._ZN5flash16flash_fwd_kernelI23Flash_fwd_kernel_traitsILi256ELi128ELi64ELi8ELb0ELb0EN7cutlass6half_tE19Flash_kernel_traitsILi256ELi128ELi64ELi8ES3_EELb0ELb0ELb1ELb0ELb0ELb0ELb1ELb0EEEvNS_16Flash_fwd_paramsE --------------------------
	.section	.nv.info._ZN5flash16flash_fwd_kernelI23Flash_fwd_kernel_traitsILi256ELi128ELi64ELi8ELb0ELb0EN7cutlass6half_tE19Flash_kernel_traitsILi256ELi128ELi64ELi8ES3_EELb0ELb0ELb1ELb0ELb0ELb0ELb1ELb0EEEvNS_16Flash_fwd_paramsE,"",@"SHT_CUDA_INFO"
	.sectionflags	@""
	.align	4


	//----- nvinfo : EIATTR_CUDA_API_VERSION
	.align		4
        /*0000*/ 	.byte	0x04, 0x37
        /*0002*/ 	.short	(.L_1018 - .L_1017)
.L_1017:
        /*0004*/ 	.word	0x00000082


	//----- nvinfo : EIATTR_KPARAM_INFO
	.align		4
.L_1018:
        /*0008*/ 	.byte	0x04, 0x17
        /*000a*/ 	.short	(.L_1020 - .L_1019)
.L_1019:
        /*000c*/ 	.word	0x00000000
        /*0010*/ 	.short	0x0000
        /*0012*/ 	.short	0x0000
        /*0014*/ 	.byte	0x00, 0xf0, 0x41, 0x07


	//----- nvinfo : EIATTR_SPARSE_MMA_MASK
	.align		4
.L_1020:
        /*0018*/ 	.byte	0x03, 0x50
        /*001a*/ 	.short	0x0000


	//----- nvinfo : EIATTR_MAXREG_COUNT
	.align		4
        /*001c*/ 	.byte	0x03, 0x1b
        /*001e*/ 	.short	0x00ff


	//----- nvinfo : EIATTR_NUM_BARRIERS
	.align		4
        /*0020*/ 	.byte	0x02, 0x4c
        /*0022*/ 	.byte	0x01
	.zero		1


	//----- nvinfo : EIATTR_ANNOTATIONS
	.align		4
        /*0024*/ 	.byte	0x04, 0x55
        /*0026*/ 	.short	(.L_1022 - .L_1021)


	//   ....[0]....
.L_1021:
        /* <DEDUP_REMOVED lines=11> */


	//----- nvinfo : EIATTR_MERCURY_ISA_VERSION
	.align		4
.L_1022:
        /*00c0*/ 	.byte	0x03, 0x5f
        /*00c2*/ 	.short	0x0101


	//----- nvinfo : EIATTR_COOP_GROUP_MASK_REGIDS
	.align		4
        /*00c4*/ 	.byte	0x04, 0x29
        /*00c6*/ 	.short	(.L_1024 - .L_1023)


	//   ....[0]....
.L_1023:
        /*00c8*/ 	.word	0xffffffff


	//   ....[1]....
        /*00cc*/ 	.word	0xffffffff


	//   ....[2]....
        /*00d0*/ 	.word	0xffffffff


	//   ....[3]....
        /*00d4*/ 	.word	0xffffffff


	//   ....[4]....
        /*00d8*/ 	.word	0xffffffff


	//   ....[5]....
        /*00dc*/ 	.word	0xffffffff


	//   ....[6]....
        /*00e0*/ 	.word	0xffffffff


	//   ....[7]....
        /*00e4*/ 	.word	0xffffffff


	//   ....[8]....
        /*00e8*/ 	.word	0xffffffff


	//   ....[9]....
        /*00ec*/ 	.word	0xffffffff


	//   ....[10]....
        /*00f0*/ 	.word	0xffffffff


	//   ....[11]....
        /*00f4*/ 	.word	0xffffffff


	//   ....[12]....
        /*00f8*/ 	.word	0xffffffff


	//   ....[13]....
        /*00fc*/ 	.word	0xffffffff


	//   ....[14]....
        /*0100*/ 	.word	0xffffffff


	//   ....[15]....
        /*0104*/ 	.word	0xffffffff


	//   ....[16]....
        /*0108*/ 	.word	0xffffffff


	//   ....[17]....
        /*010c*/ 	.word	0xffffffff


	//   ....[18]....
        /*0110*/ 	.word	0xffffffff


	//   ....[19]....
        /*0114*/ 	.word	0xffffffff


	//----- nvinfo : EIATTR_COOP_GROUP_INSTR_OFFSETS
	.align		4
.L_1024:
        /*0118*/ 	.byte	0x04, 0x28
        /*011a*/ 	.short	(.L_1026 - .L_1025)


	//   ....[0]....
.L_1025:
        /*011c*/ 	.word	0x00005a90


	//   ....[1]....
        /*0120*/ 	.word	0x00005ab0


	//   ....[2]....
        /*0124*/ 	.word	0x00005b50


	//   ....[3]....
        /*0128*/ 	.word	0x00005b60


	//   ....[4]....
        /*012c*/ 	.word	0x00009380


	//   ....[5]....
        /*0130*/ 	.word	0x00009390


	//   ....[6]....
        /*0134*/ 	.word	0x000093c0


	//   ....[7]....
        /*0138*/ 	.word	0x000093d0


	//   ....[8]....
        /*013c*/ 	.word	0x0000d3f0


	//   ....[9]....
        /*0140*/ 	.word	0x0000d4b0


	//   ....[10]....
        /*0144*/ 	.word	0x0000d4c0


	//   ....[11]....
        /*0148*/ 	.word	0x0000d4f0


	//   ....[12]....
        /*014c*/ 	.word	0x00011930


	//   ....[13]....
        /*0150*/ 	.word	0x00011940


	//   ....[14]....
        /*0154*/ 	.word	0x00011970


	//   ....[15]....
        /*0158*/ 	.word	0x00011980


	//   ....[16]....
        /*015c*/ 	.word	0x00013aa0


	//   ....[17]....
        /*0160*/ 	.word	0x00013ab0


	//   ....[18]....
        /*0164*/ 	.word	0x00013af0


	//   ....[19]....
        /*0168*/ 	.word	0x00013b00


	//----- nvinfo : EIATTR_EXIT_INSTR_OFFSETS
	.align		4
.L_1026:
        /*016c*/ 	.byte	0x04, 0x1c
        /*016e*/ 	.short	(.L_1028 - .L_1027)


	//   ....[0]....
.L_1027:
        /*0170*/ 	.word	0x000004b0


	//   ....[1]....
        /*0174*/ 	.word	0x000012f0


	//   ....[2]....
        /*0178*/ 	.word	0x00001380


	//   ....[3]....
        /*017c*/ 	.word	0x00015940


	//   ....[4]....
        /*0180*/ 	.word	0x00015a90


	//   ....[5]....
        /*0184*/ 	.word	0x00015ab0


	//----- nvinfo : EIATTR_CRS_STACK_SIZE
	.align		4
.L_1028:
        /*0188*/ 	.byte	0x04, 0x1e
        /*018a*/ 	.short	(.L_1030 - .L_1029)
.L_1029:
        /*018c*/ 	.word	0x00000000


	//----- nvinfo : EIATTR_CBANK_PARAM_SIZE
	.align		4
.L_1030:
        /*0190*/ 	.byte	0x03, 0x19
        /*0192*/ 	.short	0x01d0


	//----- nvinfo : EIATTR_PARAM_CBANK
	.align		4
        /*0194*/ 	.byte	0x04, 0x0a
        /*0196*/ 	.short	(.L_1032 - .L_1031)
	.align		4
.L_1031:
        /*0198*/ 	.word	index@(.nv.constant0._ZN5flash16flash_fwd_kernelI23Flash_fwd_kernel_traitsILi256ELi128ELi64ELi8ELb0ELb0EN7cutlass6half_tE19Flash_kernel_traitsILi256ELi128ELi64ELi8ES3_EELb0ELb0ELb1ELb0ELb0ELb0ELb1ELb0EEEvNS_16Flash_fwd_paramsE)
        /*019c*/ 	.short	0x0210
        /*019e*/ 	.short	0x01d0


	//----- nvinfo : EIATTR_SW_WAR
	.align		4
.L_1032:
        /*01a0*/ 	.byte	0x04, 0x36
        /*01a2*/ 	.short	(.L_1034 - .L_1033)
.L_1033:
        /*01a4*/ 	.word	0x00000008
.L_1034:


//--------------------- .nv.info._ZN5flash16flash_fwd_kernelI23Flash_fwd_kernel_traitsILi256ELi128ELi64ELi8ELb0ELb0EN7cutlass6half_tE19Flash_kernel_traitsILi256ELi128ELi64ELi8ES3_EELb1ELb0ELb1ELb1ELb0ELb0ELb0ELb1EEEvNS_16Flash_fwd_paramsE --------------------------
	.section	.nv.info._ZN5flash16flash_fwd_kernelI23Flash_fwd_kernel_traitsILi256ELi128ELi64ELi8ELb0ELb0EN7cutlass6half_tE19Flash_kernel_traitsILi256ELi128ELi64ELi8ES3_EELb1ELb0ELb1ELb1ELb0ELb0ELb0ELb1EEEvNS_16Flash_fwd_paramsE,"",@"SHT_CUDA_INFO"
	.sectionflags	@""
	.align	4


	//----- nvinfo : EIATTR_CUDA_API_VERSION
	.align		4
        /*0000*/ 	.byte	0x04, 0x37
        /*0002*/ 	.short	(.L_1036 - .L_1035)
.L_1035:
        /*0004*/ 	.word	0x00000082


	//----- nvinfo : EIATTR_KPARAM_INFO
	.align		4
.L_1036:
        /*0008*/ 	.byte	0x04, 0x17
        /*000a*/ 	.short	(.L_1038 - .L_1037)
.L_1037:
        /*000c*/ 	.word	0x00000000
        /*0010*/ 	.short	0x0000
        /*0012*/ 	.short	0x0000
        /*0014*/ 	.byte	0x00, 0xf0, 0x41, 0x07


	//----- nvinfo : EIATTR_SPARSE_MMA_MASK
	.align		4
.L_1038:
        /*0018*/ 	.byte	0x03, 0x50
        /*001a*/ 	.short	0x0000


	//----- nvinfo : EIATTR_MAXREG_COUNT
	.align		4
        /*001c*/ 	.byte	0x03, 0x1b
        /*001e*/ 	.short	0x00ff


	//----- nvinfo : EIATTR_NUM_BARRIERS
	.align		4
        /*0020*/ 	.byte	0x02, 0x4c
        /*0022*/ 	.byte	0x01
	.zero		1


	//----- nvinfo : EIATTR_ANNOTATIONS
	.align		4
        /*0024*/ 	.byte	0x04, 0x55
        /*0026*/ 	.short	(.L_1040 - .L_1039)


	//   ....[0]....
.L_1039:
        /* <DEDUP_REMOVED lines=201> */


	//----- nvinfo : EIATTR_MERCURY_ISA_VERSION
	.align		4
.L_1040:
        /*0ca0*/ 	.byte	0x03, 0x5f
        /*0ca2*/ 	.short	0x0101


	//----- nvinfo : EIATTR_COOP_GROUP_MASK_REGIDS
	.align		4
        /*0ca4*/ 	.byte	0x04, 0x29
        /*0ca6*/ 	.short	(.L_1042 - .L_1041)


	//   ....[0]....
.L_1041:
        /*0ca8*/ 	.word	0xffffffff


	//   ....[1]....
        /*0cac*/ 	.word	0xffffffff


	//   ....[2]....
        /*0cb0*/ 	.word	0xffffffff


	//   ....[3]....
        /*0cb4*/ 	.word	0xffffffff


	//   ....[4]....
        /*0cb8*/ 	.word	0xffffffff


	//   ....[5]....
        /*0cbc*/ 	.word	0xffffffff


	//   ....[6]....
        /*0cc0*/ 	.word	0xffffffff


	//   ....[7]....
        /*0cc4*/ 	.word	0xffffffff


	//   ....[8]....
        /*0cc8*/ 	.word	0xffffffff


	//   ....[9]....
        /*0ccc*/ 	.word	0xffffffff


	//   ....[10]....
        /*0cd0*/ 	.word	0xffffffff


	//   ....[11]....
        /*0cd4*/ 	.word	0xffffffff


	//   ....[12]....
        /*0cd8*/ 	.word	0xffffffff


	//   ....[13]....
        /*0cdc*/ 	.word	0xffffffff


	//   ....[14]....
        /*0ce0*/ 	.word	0xffffffff


	//   ....[15]....
        /*0ce4*/ 	.word	0xffffffff


	//   ....[16]....
        /*0ce8*/ 	.word	0xffffffff


	//   ....[17]....
        /*0cec*/ 	.word	0xffffffff


	//   ....[18]....
        /*0cf0*/ 	.word	0xffffffff


	//   ....[19]....
        /*0cf4*/ 	.word	0xffffffff


	//   ....[20]....
        /*0cf8*/ 	.word	0x05000004


	//   ....[21]....
        /*0cfc*/ 	.word	0x05000004


	//   ....[22]....
        /*0d00*/ 	.word	0x05000004


	//   ....[23]....
        /*0d04*/ 	.word	0x05000004


	//----- nvinfo : EIATTR_COOP_GROUP_INSTR_OFFSETS
	.align		4
.L_1042:
        /*0d08*/ 	.byte	0x04, 0x28
        /*0d0a*/ 	.short	(.L_1044 - .L_1043)


	//   ....[0]....
.L_1043:
        /*0d0c*/ 	.word	0x00006140


	//   ....[1]....
        /*0d10*/ 	.word	0x00006240


	//   ....[2]....
        /*0d14*/ 	.word	0x00006310


	//   ....[3]....
        /*0d18*/ 	.word	0x000063f0


	//   ....[4]....
        /*0d1c*/ 	.word	0x0000be90


	//   ....[5]....
        /*0d20*/ 	.word	0x0000bf30


	//   ....[6]....
        /*0d24*/ 	.word	0x0000c1e0


	//   ....[7]....
        /*0d28*/ 	.word	0x0000c220


	//   ....[8]....
        /*0d2c*/ 	.word	0x00014650


	//   ....[9]....
        /*0d30*/ 	.word	0x00014720


	//   ....[10]....
        /*0d34*/ 	.word	0x00014730


	//   ....[11]....
        /*0d38*/ 	.word	0x00014760


	//   ....[12]....
        /*0d3c*/ 	.word	0x0001c770


	//   ....[13]....
        /*0d40*/ 	.word	0x0001c780


	//   ....[14]....
        /*0d44*/ 	.word	0x0001c7b0


	//   ....[15]....
        /*0d48*/ 	.word	0x0001c7c0


	//   ....[16]....
        /*0d4c*/ 	.word	0x000203d0


	//   ....[17]....
        /*0d50*/ 	.word	0x000203e0


	//   ....[18]....
        /*0d54*/ 	.word	0x00020410


	//   ....[19]....
        /*0d58*/ 	.word	0x00020420


	//   ....[20]....
        /*0d5c*/ 	.word	0x00022660


	//   ....[21]....
        /*0d60*/ 	.word	0x000226d0


	//   ....[22]....
        /*0d64*/ 	.word	0x00022740


	//   ....[23]....
        /*0d68*/ 	.word	0x000227a0


	//----- nvinfo : EIATTR_EXIT_INSTR_OFFSETS
	.align		4
.L_1044:
        /*0d6c*/ 	.byte	0x04, 0x1c
        /*0d6e*/ 	.short	(.L_1046 - .L_1045)


	//   ....[0]....
.L_1045:
        /*0d70*/ 	.word	0x00000060


	//----- nvinfo : EIATTR_CRS_STACK_SIZE
	.align		4
.L_1046:
        /*0d74*/ 	.byte	0x04, 0x1e
        /*0d76*/ 	.short	(.L_1048 - .L_1047)
.L_1047:
        /*0d78*/ 	.word	0x00000000


	//----- nvinfo : EIATTR_CBANK_PARAM_SIZE
	.align		4
.L_1048:
        /*0d7c*/ 	.byte	0x03, 0x19
        /*0d7e*/ 	.short	0x01d0


	//----- nvinfo : EIATTR_PARAM_CBANK
	.align		4
        /*0d80*/ 	.byte	0x04, 0x0a
        /*0d82*/ 	.short	(.L_1050 - .L_1049)
	.align		4
.L_1049:
        /*0d84*/ 	.word	index@(.nv.constant0._ZN5flash16flash_fwd_kernelI23Flash_fwd_kernel_traitsILi256ELi128ELi64ELi8ELb0ELb0EN7cutlass6half_tE19Flash_kernel_traitsILi256ELi128ELi64ELi8ES3_EELb1ELb0ELb1ELb1ELb0ELb0ELb0ELb1EEEvNS_16Flash_fwd_paramsE)
        /*0d88*/ 	.short	0x0210
        /*0d8a*/ 	.short	0x01d0


	//----- nvinfo : EIATTR_SW_WAR
	.align		4
.L_1050:
        /*0d8c*/ 	.byte	0x04, 0x36
        /*0d8e*/ 	.short	(.L_1052 - .L_1051)
.L_1051:
        /*0d90*/ 	.word	0x00000008
.L_1052:


//--------------------- .nv.info._ZN5flash16flash_fwd_kernelI23Flash_fwd_kernel_traitsILi256ELi128ELi64ELi8ELb0ELb0EN7cutlass6half_tE19Flash_kernel_traitsILi256ELi128ELi64ELi8ES3_EELb0ELb0ELb1ELb1ELb0ELb0ELb1ELb0EEEvNS_16Flash_fwd_paramsE --------------------------
	.section	.nv.info._ZN5flash16flash_fwd_kernelI23Flash_fwd_kernel_traitsILi256ELi128ELi64ELi8ELb0ELb0EN7cutlass6half_tE19Flash_kernel_traitsILi256ELi128ELi64ELi8ES3_EELb0ELb0ELb1ELb1ELb0ELb0ELb1ELb0EEEvNS_16Flash_fwd_paramsE,"",@"SHT_CUDA_INFO"
	.sectionflags	@""
	.align	4


	//----- nvinfo : EIATTR_CUDA_API_VERSION
	.align		4
        /*0000*/ 	.byte	0x04, 0x37
        /*0002*/ 	.short	(.L_1054 - .L_1053)
.L_1053:
        /*0004*/ 	.word	0x00000082


	//----- nvinfo : EIATTR_KPARAM_INFO
	.align		4
.L_1054:
        /*0008*/ 	.byte	0x04, 0x17
        /*000a*/ 	.short	(.L_1056 - .L_1055)
.L_1055:
        /*000c*/ 	.word	0x00000000
        /*0010*/ 	.short	0x0000
        /*0012*/ 	.short	0x0000
        /*0014*/ 	.byte	0x00, 0xf0, 0x41, 0x07


	//----- nvinfo : EIATTR_SPARSE_MMA_MASK
	.align		4
.L_1056:
        /*0018*/ 	.byte	0x03, 0x50
        /*001a*/ 	.short	0x0000


	//----- nvinfo : EIATTR_MAXREG_COUNT
	.align		4
        /*001c*/ 	.byte	0x03, 0x1b
        /*001e*/ 	.short	0x00ff


	//----- nvinfo : EIATTR_NUM_BARRIERS
	.align		4
        /*0020*/ 	.byte	0x02, 0x4c
        /*0022*/ 	.byte	0x01
	.zero		1


	//----- nvinfo : EIATTR_ANNOTATIONS
	.align		4
        /*0024*/ 	.byte	0x04, 0x55
        /*0026*/ 	.short	(.L_1058 - .L_1057)


	//   ....[0]....
.L_1057:
        /* <DEDUP_REMOVED lines=39> */


	//----- nvinfo : EIATTR_MERCURY_ISA_VERSION
	.align		4
.L_1058:
        /*0280*/ 	.byte	0x03, 0x5f
        /*0282*/ 	.short	0x0101


	//----- nvinfo : EIATTR_COOP_GROUP_MASK_REGIDS
	.align		4
        /*0284*/ 	.byte	0x04, 0x29
        /*0286*/ 	.short	(.L_1060 - .L_1059)


	//   ....[0]....
.L_1059:
        /*0288*/ 	.word	0xffffffff


	//   ....[1]....
        /*028c*/ 	.word	0xffffffff


	//   ....[2]....
        /*0290*/ 	.word	0xffffffff


	//   ....[3]....
        /*0294*/ 	.word	0xffffffff


	//   ....[4]....
        /*0298*/ 	.word	0xffffffff


	//   ....[5]....
        /*029c*/ 	.word	0xffffffff


	//   ....[6]....
        /*02a0*/ 	.word	0xffffffff


	//   ....[7]....
        /*02a4*/ 	.word	0xffffffff


	//   ....[8]....
        /*02a8*/ 	.word	0xffffffff


	//   ....[9]....
        /*02ac*/ 	.word	0xffffffff


	//   ....[10]....
        /*02b0*/ 	.word	0xffffffff


	//   ....[11]....
        /*02b4*/ 	.word	0xffffffff


	//   ....[12]....
        /*02b8*/ 	.word	0xffffffff


	//   ....[13]....
        /*02bc*/ 	.word	0xffffffff


	//   ....[14]....
        /*02c0*/ 	.word	0xffffffff


	//   ....[15]....
        /*02c4*/ 	.word	0xffffffff


	//   ....[16]....
        /*02c8*/ 	.word	0xffffffff


	//   ....[17]....
        /*02cc*/ 	.word	0xffffffff


	//   ....[18]....
        /*02d0*/ 	.word	0xffffffff


	//   ....[19]....
        /*02d4*/ 	.word	0xffffffff


	//----- nvinfo : EIATTR_COOP_GROUP_INSTR_OFFSETS
	.align		4
.L_1060:
        /*02d8*/ 	.byte	0x04, 0x28
        /*02da*/ 	.short	(.L_1062 - .L_1061)


	//   ....[0]....
.L_1061:
        /*02dc*/ 	.word	0x00006680


	//   ....[1]....
        /*02e0*/ 	.word	0x000066d0


	//   ....[2]....
        /*02e4*/ 	.word	0x000066f0


	//   ....[3]....
        /*02e8*/ 	.word	0x00006710


	//   ....[4]....
        /*02ec*/ 	.word	0x0000b5b0


	//   ....[5]....
        /*02f0*/ 	.word	0x0000b600


	//   ....[6]....
        /*02f4*/ 	.word	0x0000b620


	//   ....[7]....
        /*02f8*/ 	.word	0x0000b640


	//   ....[8]....
        /*02fc*/ 	.word	0x00010af0


	//   ....[9]....
        /*0300*/ 	.word	0x00010b40


	//   ....[10]....
        /*0304*/ 	.word	0x00010b60


	//   ....[11]....
        /*0308*/ 	.word	0x00010b80


	//   ....[12]....
        /*030c*/ 	.word	0x00016030


	//   ....[13]....
        /*0310*/ 	.word	0x00016220


	//   ....[14]....
        /*0314*/ 	.word	0x00016240


	//   ....[15]....
        /*0318*/ 	.word	0x000162a0


	//   ....[16]....
        /*031c*/ 	.word	0x000180e0


	//   ....[17]....
        /*0320*/ 	.word	0x000180f0


	//   ....[18]....
        /*0324*/ 	.word	0x00018120


	//   ....[19]....
        /*0328*/ 	.word	0x00018130


	//----- nvinfo : EIATTR_EXIT_INSTR_OFFSETS
	.align		4
.L_1062:
        /*032c*/ 	.byte	0x04, 0x1c
        /*032e*/ 	.short	(.L_1064 - .L_1063)


	//   ....[0]....
.L_1063:
        /*0330*/ 	.word	0x000004b0


	//   ....[1]....
        /*0334*/ 	.word	0x00001300


	//   ....[2]....
        /*0338*/ 	.word	0x00001390


	//   ....[3]....
        /*033c*/ 	.word	0x00019f90


	//   ....[4]....
        /*0340*/ 	.word	0x0001a0e0


	//   ....[5]....
        /*0344*/ 	.word	0x0001a100


	//----- nvinfo : EIATTR_CRS_STACK_SIZE
	.align		4
.L_1064:
        /*0348*/ 	.byte	0x04, 0x1e
        /*034a*/ 	.short	(.L_1066 - .L_1065)
.L_1065:
        /*034c*/ 	.word	0x00000000


	//----- nvinfo : EIATTR_CBANK_PARAM_SIZE
	.align		4
.L_1066:
        /*0350*/ 	.byte	0x03, 0x19
        /*0352*/ 	.short	0x01d0


	//----- nvinfo : EIATTR_PARAM_CBANK
	.align		4
        /*0354*/ 	.byte	0x04, 0x0a
        /*0356*/ 	.short	(.L_1068 - .L_1067)
	.align		4
.L_1067:
        /*0358*/ 	.word	index@(.nv.constant0._ZN5flash16flash_fwd_kernelI23Flash_fwd_kernel_traitsILi256ELi128ELi64ELi8ELb0ELb0EN7cutlass6half_tE19Flash_kernel_traitsILi256ELi128ELi64ELi8ES3_EELb0ELb0ELb1ELb1ELb0ELb0ELb1ELb0EEEvNS_16Flash_fwd_paramsE)
        /*035c*/ 	.short	0x0210
        /*035e*/ 	.short	0x01d0


	//----- nvinfo : EIATTR_SW_WAR
	.align		4
.L_1068:
        /*0360*/ 	.byte	0x04, 0x36
        /*0362*/ 	.short	(.L_1070 - .L_1069)
.L_1069:
        /*0364*/ 	.word	0x00000008
.L_1070:


//--------------------- .nv.callgraph             --------------------------
	.section	.nv.callgraph,"",@"SHT_CUDA_CALLGRAPH"
	.align	4
	.sectionentsize	8
	.align		4
        /*0000*/ 	.word	0x00000000
	.align		4
        /*0004*/ 	.word	0xffffffff
	.align		4
        /*0008*/ 	.word	0x00000000
	.align		4
        /*000c*/ 	.word	0xfffffffe
	.align		4
        /*0010*/ 	.word	0x00000000
	.align		4
        /*0014*/ 	.word	0xfffffffd
	.align		4
        /*0018*/ 	.word	0x00000000
	.align		4
        /*001c*/ 	.word	0xfffffffc


//--------------------- .nv.constant4             --------------------------
	.section	.nv.constant4,"a",@progbits
	.align	8
	.align		8
.nv.constant4:
        /*0000*/ 	.dword	_ZN66_INTERNAL_a1905241_30_flash_fwd_hdim256_fp16_sm80_cu_0106449f_31764cuda3std3__45__cpo5beginE
	.align		8
        /*0008*/ 	.dword	_ZN66_INTERNAL_a1905241_30_flash_fwd_hdim256_fp16_sm80_cu_0106449f_31764cuda3std3__45__cpo3endE
	.align		8
        /*0010*/ 	.dword	_ZN66_INTERNAL_a1905241_30_flash_fwd_hdim256_fp16_sm80_cu_0106449f_31764cuda3std3__45__cpo6cbeginE
	.align		8
        /*0018*/ 	.dword	_ZN66_INTERNAL_a1905241_30_flash_fwd_hdim256_fp16_sm80_cu_0106449f_31764cuda3std3__45__cpo4cendE
	.align		8
        /*0020*/ 	.dword	_ZN66_INTERNAL_a1905241_30_flash_fwd_hdim256_fp16_sm80_cu_0106449f_31764cuda3std3__468_GLOBAL__N__a1905241_30_flash_fwd_hdim256_fp16_sm80_cu_0106449f_31766ignoreE
	.align		8
        /*0028*/ 	.dword	_ZN66_INTERNAL_a1905241_30_flash_fwd_hdim256_fp16_sm80_cu_0106449f_31764cuda3std3__419piecewise_constructE
	.align		8
        /*0030*/ 	.dword	_ZN66_INTERNAL_a1905241_30_flash_fwd_hdim256_fp16_sm80_cu_0106449f_31764cuda3std3__48in_placeE
	.align		8
        /*0038*/ 	.dword	_ZN66_INTERNAL_a1905241_30_flash_fwd_hdim256_fp16_sm80_cu_0106449f_31764cuda3std6ranges3__45__cpo4swapE
	.align		8
        /*0040*/ 	.dword	_ZN66_INTERNAL_a1905241_30_flash_fwd_hdim256_fp16_sm80_cu_0106449f_31764cuda3std6ranges3__45__cpo9iter_moveE
	.align		8
        /*0048*/ 	.dword	_ZN66_INTERNAL_a1905241_30_flash_fwd_hdim256_fp16_sm80_cu_0106449f_31764cute7productE
	.align		8
        /*0050*/ 	.dword	_ZN66_INTERNAL_a1905241_30_flash_fwd_hdim256_fp16_sm80_cu_0106449f_31764cute1_E


//--------------------- .text._ZN5flash16flash_fwd_kernelI23Flash_fwd_kernel_traitsILi256ELi64ELi64ELi4ELb0ELb0EN7cutlass6half_tE19Flash_kernel_traitsILi256ELi64ELi64ELi4ES3_EELb0ELb0ELb0ELb0ELb0ELb1ELb0ELb0EEEvNS_16Flash_fwd_paramsE --------------------------
	.section	.text._ZN5flash16flash_fwd_kernelI23Flash_fwd_kernel_traitsILi256ELi64ELi64ELi4ELb0ELb0EN7cutlass6half_tE19Flash_kernel_traitsILi256ELi64ELi64ELi4ES3_EELb0ELb0ELb0ELb0ELb0ELb1ELb0ELb0EEEvNS_16Flash_fwd_paramsE,"ax",@progbits
	.align	128
        .global         _ZN5flash16flash_fwd_kernelI23Flash_fwd_kernel_traitsILi256ELi64ELi64ELi4ELb0ELb0EN7cutlass6half_tE19Flash_kernel_traitsILi256ELi64ELi64ELi4ES3_EELb0ELb0ELb0ELb0ELb0ELb1ELb0ELb0EEEvNS_16Flash_fwd_paramsE
        .type           _ZN5flash16flash_fwd_kernelI23Flash_fwd_kernel_traitsILi256ELi64ELi64ELi4ELb0ELb0EN7cutlass6half_tE19Flash_kernel_traitsILi256ELi64ELi64ELi4ES3_EELb0ELb0ELb0ELb0ELb0ELb1ELb0ELb0EEEvNS_16Flash_fwd_paramsE,@function
        .size           _ZN5flash16flash_fwd_kernelI23Flash_fwd_kernel_traitsILi256ELi64ELi64ELi4ELb0ELb0EN7cutlass6half_tE19Flash_kernel_traitsILi256ELi64ELi64ELi4ES3_EELb0ELb0ELb0ELb0ELb0ELb1ELb0ELb0EEEvNS_16Flash_fwd_paramsE,(.L_x_2387 - _ZN5flash16flash_fwd_kernelI23Flash_fwd_kernel_traitsILi256ELi64ELi64ELi4ELb0ELb0EN7cutlass6half_tE19Flash_kernel_traitsILi256ELi64ELi64ELi4ES3_EELb0ELb0ELb0ELb0ELb0ELb1ELb0ELb0EEEvNS_16Flash_fwd_paramsE)
        .other          _ZN5flash16flash_fwd_kernelI23Flash_fwd_kernel_traitsILi256ELi64ELi64ELi4ELb0ELb0EN7cutlass6half_tE19Flash_kernel_traitsILi256ELi64ELi64ELi4ES3_EELb0ELb0ELb0ELb0ELb0ELb1ELb0ELb0EEEvNS_16Flash_fwd_paramsE,@"STO_CUDA_ENTRY STV_DEFAULT"
_ZN5flash16flash_fwd_kernelI23Flash_fwd_kernel_traitsILi256ELi64ELi64ELi4ELb0ELb0EN7cutlass6half_tE19Flash_kernel_traitsILi256ELi64ELi64ELi4ES3_EELb0ELb0ELb0ELb0ELb0ELb1ELb0ELb0EEEvNS_16Flash_fwd_paramsE:
.text._ZN5flash16flash_fwd_kernelI23Flash_fwd_kernel_traitsILi256ELi64ELi64ELi4ELb0ELb0EN7cutlass6half_tE19Flash_kernel_traitsILi256ELi64ELi64ELi4ES3_EELb0ELb0ELb0ELb0ELb0ELb1ELb0ELb0EEEvNS_16Flash_fwd_paramsE:
[----:B------:R-:W-:Y:S08]  /*0000*/  LDC R1, c[0x0][0x28] ;  /* 0x00000a00ff017b82 */ /* 0x000ff00000000800 */
[----:B------:R-:W1:Y:S01]  /*0010*/  S2UR UR23, SR_CTAID.Y ;  /* 0x00000000001779c3 */ /* 0x000e620000002600 */
[----:B------:R-:W-:Y:S01]  /*0020*/  ULDC.64 UR4, c[0x0][0x300] ;  /* 0x0000c00000047ab9 */ /* 0x000fe20000000a00 */
[----:B------:R-:W-:Y:S01]  /*0030*/  ULDC.64 UR6, c[0x0][0x2f0] ;  /* 0x0000bc0000067ab9 */ /* 0x000fe20000000a00 */
[----:B------:R-:W-:-:S02]  /*0040*/  UISETP.NE.U32.AND UP1, UPT, UR4, URZ, UPT ;  /* 0x0000003f0400728c */ /* 0x000fc4000bf25070 */
[----:B------:R-:W-:Y:S02]  /*0050*/  UISETP.NE.U32.AND UP2, UPT, UR6, URZ, UPT ;  /* 0x0000003f0600728c */ /* 0x000fe4000bf45070 */
[----:B------:R-:W-:Y:S02]  /*0060*/  UISETP.NE.AND.EX UP1, UPT, UR5, URZ, UPT, UP1 ;  /* 0x0000003f0500728c */ /* 0x000fe4000bf25310 */
[----:B------:R-:W-:Y:S01]  /*0070*/  UISETP.NE.AND.EX UP2, UPT, UR7, URZ, UPT, UP2 ;  /* 0x0000003f0700728c */ /* 0x000fe2000bf45320 */
[----:B------:R-:W-:Y:S01]  /*0080*/  ULDC.64 UR8, c[0x0][0x2f0] ;  /* 0x0000bc0000087ab9 */ /* 0x000fe20000000a00 */
[----:B------:R-:W-:Y:S02]  /*0090*/  ULDC.U8 UR6, c[0x0][0x3c2] ;  /* 0x0000f08000067ab9 */ /* 0x000fe40000000000 */
[----:B------:R-:W-:Y:S01]  /*00a0*/  PLOP3.LUT P0, PT, PT, PT, UP1, 0x80, 0x0 ;  /* 0x000000000000781c */ /* 0x000fe20003f0f018 */
[----:B------:R-:W-:Y:S01]  /*00b0*/  ULDC.64 UR4, c[0x0][0x2f8] ;  /* 0x0000be0000047ab9 */ /* 0x000fe20000000a00 */
[----:B------:R-:W-:Y:S01]  /*00c0*/  PLOP3.LUT P2, PT, PT, PT, UP2, 0x80, 0x0 ;  /* 0x000000000000781c */ /* 0x000fe20003f4f028 */
[----:B------:R-:W-:-:S02]  /*00d0*/  UISETP.NE.AND UP3, UPT, UR6, URZ, UPT ;  /* 0x0000003f0600728c */ /* 0x000fc4000bf65270 */
[----:B------:R-:W-:Y:S01]  /*00e0*/  UISETP.EQ.U32.AND UP0, UPT, UR4, URZ, UPT ;  /* 0x0000003f0400728c */ /* 0x000fe2000bf02070 */
[----:B------:R-:W-:Y:S01]  /*00f0*/  ULDC.64 UR18, c[0x0][0x208] ;  /* 0x0000820000127ab9 */ /* 0x000fe20000000a00 */
[----:B------:R-:W-:Y:S02]  /*0100*/  ULDC.64 UR6, c[0x0][0x2f8] ;  /* 0x0000be0000067ab9 */ /* 0x000fe40000000a00 */
[----:B------:R-:W-:Y:S02]  /*0110*/  UISETP.EQ.OR.EX UP0, UPT, UR5, URZ, !UP3, UP0 ;  /* 0x0000003f0500728c */ /* 0x000fe4000df02700 */
[----:B-1----:R-:W-:-:S06]  /*0120*/  UIMAD.WIDE UR8, UR23, 0x4, UR8 ;  /* 0x00000004170878a5 */ /* 0x002fcc000f8e0208 */
[----:B------:R-:W-:Y:S02]  /*0130*/  IMAD.U32 R10, RZ, RZ, UR8 ;  /* 0x00000008ff0a7e24 */ /* 0x000fe4000f8e00ff */
[----:B------:R-:W-:Y:S01]  /*0140*/  IMAD.U32 R11, RZ, RZ, UR9 ;  /* 0x00000009ff0b7e24 */ /* 0x000fe2000f8e00ff */
[----:B------:R-:W-:Y:S02]  /*0150*/  @UP1 ULDC.64 UR8, c[0x0][0x300] ;  /* 0x0000c00000081ab9 */ /* 0x000fe40000000a00 */
[----:B------:R-:W-:Y:S02]  /*0160*/  @UP1 UIMAD.WIDE UR8, UR23, 0x4, UR8 ;  /* 0x00000004170818a5 */ /* 0x000fe4000f8e0208 */
[----:B------:R-:W2:Y:S04]  /*0170*/  @P2 LDG.E R5, desc[UR18][R10.64] ;  /* 0x000000120a052981 */ /* 0x000ea8000c1e1900 */
[----:B------:R-:W-:Y:S01]  /*0180*/  IMAD.U32 R8, RZ, RZ, UR8 ;  /* 0x00000008ff087e24 */ /* 0x000fe2000f8e00ff */
[----:B------:R-:W3:Y:S01]  /*0190*/  @P2 LDG.E R0, desc[UR18][R10.64+0x4] ;  /* 0x000004120a002981 */ /* 0x000ee2000c1e1900 */
[----:B------:R-:W-:Y:S01]  /*01a0*/  IMAD.U32 R9, RZ, RZ, UR9 ;  /* 0x00000009ff097e24 */ /* 0x000fe2000f8e00ff */
[----:B------:R-:W-:Y:S01]  /*01b0*/  PLOP3.LUT P1, PT, PT, PT, UP0, 0x80, 0x0 ;  /* 0x000000000000781c */ /* 0x000fe20003f2f008 */
[----:B------:R-:W-:-:S03]  /*01c0*/  UIMAD.WIDE UR6, UR23, 0x4, UR6 ;  /* 0x00000004170678a5 */ /* 0x000fc6000f8e0206 */
[----:B------:R-:W4:Y:S03]  /*01d0*/  @P0 LDG.E R2, desc[UR18][R8.64] ;  /* 0x0000001208020981 */ /* 0x000f26000c1e1900 */
[----:B------:R-:W-:Y:S02]  /*01e0*/  IMAD.U32 R6, RZ, RZ, UR6 ;  /* 0x00000006ff067e24 */ /* 0x000fe4000f8e00ff */
[----:B------:R-:W-:-:S05]  /*01f0*/  IMAD.U32 R7, RZ, RZ, UR7 ;  /* 0x00000007ff077e24 */ /* 0x000fca000f8e00ff */
[----:B------:R-:W5:Y:S01]  /*0200*/  @!P1 LDG.E R3, desc[UR18][R6.64] ;  /* 0x0000001206039981 */ /* 0x000f62000c1e1900 */
[----:B------:R-:W-:Y:S01]  /*0210*/  UMOV UR14, 0xffffffff ;  /* 0xffffffff000e7882 */ /* 0x000fe20000000000 */
[----:B------:R-:W-:Y:S01]  /*0220*/  UMOV UR26, URZ ;  /* 0x0000003f001a7c82 */ /* 0x000fe20008000000 */
[----:B------:R-:W1:Y:S01]  /*0230*/  S2R R4, SR_TID.X ;  /* 0x0000000000047919 */ /* 0x000e620000002100 */
[----:B------:R-:W-:Y:S01]  /*0240*/  UMOV UR21, 0xffffffff ;  /* 0xffffffff00157882 */ /* 0x000fe20000000000 */
[----:B------:R-:W1:Y:S08]  /*0250*/  S2UR UR15, SR_CTAID.X ;  /* 0x00000000000f79c3 */ /* 0x000e700000002500 */
[----:B------:R-:W1:Y:S01]  /*0260*/  S2UR UR8, SR_CTAID.Z ;  /* 0x00000000000879c3 */ /* 0x000e620000002700 */
[----:B--2---:R-:W-:-:S02]  /*0270*/  @P2 R2UR UR14, R5 ;  /* 0x00000000050e22ca */ /* 0x004fc400000e0000 */
[----:B---3--:R-:W-:Y:S02]  /*0280*/  @P2 R2UR UR16, R0 ;  /* 0x00000000001022ca */ /* 0x008fe400000e0000 */
[----:B----4-:R-:W-:Y:S02]  /*0290*/  @P0 R2UR UR26, R2 ;  /* 0x00000000021a02ca */ /* 0x010fe400000e0000 */
[----:B------:R-:W-:-:S04]  /*02a0*/  ISETP.NE.U32.AND P0, PT, RZ, UR4, PT ;  /* 0x00000004ff007c0c */ /* 0x000fc8000bf05070 */
[----:B------:R-:W-:-:S05]  /*02b0*/  ISETP.NE.AND.EX P0, PT, RZ, UR5, PT, P0 ;  /* 0x00000005ff007c0c */ /* 0x000fca000bf05300 */
[----:B------:R-:W-:Y:S01]  /*02c0*/  @UP2 UIADD3 UR16, UR16, -UR14, URZ ;  /* 0x8000000e10102290 */ /* 0x000fe2000fffe03f */
[----:B-----5:R-:W-:-:S06]  /*02d0*/  @!P1 R2UR UR21, R3 ;  /* 0x00000000031592ca */ /* 0x020fcc00000e0000 */
[----:B------:R-:W-:Y:S01]  /*02e0*/  @!UP2 ULDC UR16, c[0x0][0x2c4] ;  /* 0x0000b1000010aab9 */ /* 0x000fe20000000800 */
[----:B-1----:R-:W-:Y:S08]  /*02f0*/  @!P0 BRA `(.L_x_0) ;  /* 0x00000000001c8947 */ /* 0x002ff00003800000 */
[----:B------:R-:W-:-:S13]  /*0300*/  PLOP3.LUT P0, PT, PT, PT, UP3, 0x80, 0x0 ;  /* 0x000000000000781c */ /* 0x000fda0003f0f038 */
[----:B------:R-:W2:Y:S04]  /*0310*/  @P0 LDG.E R0, desc[UR18][R6.64+0x4] ;  /* 0x0000041206000981 */ /* 0x000ea8000c1e1900 */
[----:B------:R-:W3:Y:S01]  /*0320*/  @!P0 LDG.E R2, desc[UR18][R6.64] ;  /* 0x0000001206028981 */ /* 0x000ee2000c1e1900 */
[----:B--2---:R-:W-:-:S13]  /*0330*/  @P0 R2UR UR6, R0 ;  /* 0x00000000000602ca */ /* 0x004fda00000e0000 */
[----:B------:R-:W-:-:S07]  /*0340*/  @UP3 UIADD3 UR6, UR6, -UR21, URZ ;  /* 0x8000001506063290 */ /* 0x000fce000fffe03f */
[----:B---3--:R-:W-:Y:S01]  /*0350*/  @!P0 R2UR UR6, R2 ;  /* 0x00000000020682ca */ /* 0x008fe200000e0000 */
[----:B------:R-:W-:-:S14]  /*0360*/  BRA `(.L_x_1) ;  /* 0x0000000000047947 */ /* 0x000fdc0003800000 */
.L_x_0:
[----:B------:R-:W-:-:S05]  /*0370*/  ULDC UR6, c[0x0][0x2c8] ;  /* 0x0000b20000067ab9 */ /* 0x000fca0000000800 */
.L_x_1:
[----:B------:R-:W-:Y:S02]  /*0380*/  ULDC.64 UR4, c[0x0][0x308] ;  /* 0x0000c20000047ab9 */ /* 0x000fe40000000a00 */
[----:B------:R-:W-:-:S04]  /*0390*/  UISETP.NE.U32.AND UP2, UPT, UR4, URZ, UPT ;  /* 0x0000003f0400728c */ /* 0x000fc8000bf45070 */
[----:B------:R-:W-:-:S06]  /*03a0*/  UISETP.NE.AND.EX UP2, UPT, UR5, URZ, UPT, UP2 ;  /* 0x0000003f0500728c */ /* 0x000fcc000bf45320 */
[----:B------:R-:W-:-:S05]  /*03b0*/  PLOP3.LUT P0, PT, PT, PT, UP2, 0x80, 0x0 ;  /* 0x000000000000781c */ /* 0x000fca0003f0f028 */
[----:B------:R-:W-:Y:S02]  /*03c0*/  @UP2 ULDC.64 UR4, c[0x0][0x308] ;  /* 0x0000c20000042ab9 */ /* 0x000fe40000000a00 */
[----:B------:R-:W-:-:S06]  /*03d0*/  @UP2 UIMAD.WIDE UR4, UR23, 0x4, UR4 ;  /* 0x00000004170428a5 */ /* 0x000fcc000f8e0204 */
[----:B------:R-:W-:Y:S02]  /*03e0*/  IMAD.U32 R2, RZ, RZ, UR4 ;  /* 0x00000004ff027e24 */ /* 0x000fe4000f8e00ff */
[----:B------:R-:W-:Y:S01]  /*03f0*/  IMAD.U32 R3, RZ, RZ, UR5 ;  /* 0x00000005ff037e24 */ /* 0x000fe2000f8e00ff */
[----:B------:R-:W-:Y:S01]  /*0400*/  USHF.L.U32 UR9, UR15, 0x6, URZ ;  /* 0x000000060f097899 */ /* 0x000fe2000800063f */
[----:B------:R-:W-:-:S03]  /*0410*/  @!UP2 ULDC.64 UR4, c[0x0][0x318] ;  /* 0x0000c6000004aab9 */ /* 0x000fc60000000a00 */
[----:B------:R-:W2:Y:S01]  /*0420*/  @P0 LDG.E R0, desc[UR18][R2.64] ;  /* 0x0000001202000981 */ /* 0x000ea2000c1e1900 */
[----:B------:R-:W-:Y:S02]  /*0430*/  UISETP.GT.AND UP1, UPT, UR16, UR9, UPT ;  /* 0x000000091000728c */ /* 0x000fe4000bf24270 */
[----:B------:R-:W-:-:S03]  /*0440*/  @!UP2 UISETP.NE.U32.AND UP0, UPT, UR4, URZ, UPT ;  /* 0x0000003f0400a28c */ /* 0x000fc6000bf05070 */
[----:B------:R-:W-:Y:S01]  /*0450*/  @!UP2 ULDC UR4, c[0x0][0x2cc] ;  /* 0x0000b3000004aab9 */ /* 0x000fe20000000800 */
[----:B------:R-:W-:-:S04]  /*0460*/  @!UP2 UISETP.NE.AND.EX UP0, UPT, UR5, URZ, UPT, UP0 ;  /* 0x0000003f0500a28c */ /* 0x000fc8000bf05300 */
[----:B------:R-:W-:Y:S01]  /*0470*/  @!UP2 USEL UR4, UR4, URZ, UP0 ;  /* 0x0000003f0404a287 */ /* 0x000fe20008000000 */
[----:B--2---:R-:W-:Y:S02]  /*0480*/  @P0 R2UR UR17, R0 ;  /* 0x00000000001102ca */ /* 0x004fe400000e0000 */
[----:B------:R-:W-:-:S11]  /*0490*/  PLOP3.LUT P0, PT, PT, PT, UP1, 0x80, 0x0 ;  /* 0x000000000000781c */ /* 0x000fd60003f0f018 */
[----:B------:R-:W-:Y:S02]  /*04a0*/  @UP2 UIADD3 UR17, UR17, -UR26, URZ ;  /* 0x8000001a11112290 */ /* 0x000fe4000fffe03f */
[----:B------:R-:W-:Y:S01]  /*04b0*/  @!UP2 UIADD3 UR17, UR4, UR6, -UR26 ;  /* 0x000000060411a290 */ /* 0x000fe2000fffe81a */
[----:B------:R-:W-:Y:S11]  /*04c0*/  @!P0 EXIT ;  /* 0x000000000000894d */ /* 0x000ff60003800000 */
[----:B------:R-:W-:Y:S02]  /*04d0*/  UISETP.GE.AND UP0, UPT, UR17, 0x1, UPT ;  /* 0x000000011100788c */ /* 0x000fe4000bf06270 */
[----:B------:R-:W-:-:S04]  /*04e0*/  UIADD3 UR4, UR17, 0x3f, URZ ;  /* 0x0000003f11047890 */ /* 0x000fc8000fffe03f */
[----:B------:R-:W-:Y:S01]  /*04f0*/  PLOP3.LUT P0, PT, PT, PT, UP0, 0x80, 0x0 ;  /* 0x000000000000781c */ /* 0x000fe20003f0f008 */
[----:B------:R-:W-:-:S04]  /*0500*/  USHF.R.S32.HI UR12, URZ, 0x1f, UR4 ;  /* 0x0000001f3f0c7899 */ /* 0x000fc80008011404 */
[----:B------:R-:W-:-:S08]  /*0510*/  ULEA.HI UR12, UR12, UR4, URZ, 0x6 ;  /* 0x000000040c0c7291 */ /* 0x000fd0000f8f303f */
[----:B------:R-:W-:Y:S05]  /*0520*/  @!P0 BRA `(.L_x_2) ;  /* 0x0000009400d48947 */ /* 0x000fea0003800000 */
[----:B------:R-:W1:Y:S01]  /*0530*/  LDC R5, c[0x0][0x278] ;  /* 0x00009e00ff057b82 */ /* 0x000e620000000800 */
[----:B------:R-:W-:Y:S01]  /*0540*/  SHF.R.S32.HI R13, RZ, 0x1f, R4 ;  /* 0x0000001fff0d7819 */ /* 0x000fe20000011404 */
[----:B------:R-:W-:Y:S01]  /*0550*/  UIADD3 UR5, -UR9, UR16, URZ ;  /* 0x0000001009057290 */ /* 0x000fe2000fffe13f */
[----:B------:R-:W2:Y:S01]  /*0560*/  S2R R6, SR_CTAID.Z ;  /* 0x0000000000067919 */ /* 0x000ea20000002700 */
[----:B------:R-:W-:Y:S01]  /*0570*/  UISETP.NE.AND UP0, UPT, UR14, -0x1, UPT ;  /* 0xffffffff0e00788c */ /* 0x000fe2000bf05270 */
[----:B------:R-:W-:Y:S01]  /*0580*/  LEA.HI R3, R13, R4, RZ, 0x3 ;  /* 0x000000040d037211 */ /* 0x000fe200078f18ff */
[----:B------:R-:W-:Y:S01]  /*0590*/  IMAD.U32 R31, RZ, RZ, UR15 ;  /* 0x0000000fff1f7e24 */ /* 0x000fe2000f8e00ff */
[----:B------:R-:W-:Y:S02]  /*05a0*/  ULEA.HI.SX32 UR13, UR12, 0xffffffff, 0x1a ;  /* 0xffffffff0c0d7891 */ /* 0x000fe4000f8fd23f */
[----:B------:R-:W-:Y:S02]  /*05b0*/  SHF.R.S32.HI R18, RZ, 0x3, R3 ;  /* 0x00000003ff127819 */ /* 0x000fe40000011403 */
[----:B------:R-:W-:Y:S01]  /*05c0*/  LOP3.LUT R3, R3, 0xfffffff8, RZ, 0xc0, !PT ;  /* 0xfffffff803037812 */ /* 0x000fe200078ec0ff */
[----:B------:R-:W-:Y:S01]  /*05d0*/  UIMAD UR20, UR13, -0x40, UR17 ;  /* 0xffffffc00d1478a4 */ /* 0x000fe2000f8e0211 */
[C---:B------:R-:W-:Y:S01]  /*05e0*/  ISETP.GE.AND P1, PT, R18.reuse, UR5, PT ;  /* 0x0000000512007c0c */ /* 0x040fe2000bf26270 */
[C---:B------:R-:W-:Y:S01]  /*05f0*/  VIADD R21, R18.reuse, 0x10 ;  /* 0x0000001012157836 */ /* 0x040fe20000000000 */
[----:B------:R-:W-:Y:S01]  /*0600*/  @UP0 ULDC.64 UR6, c[0x0][0x240] ;  /* 0x0000900000060ab9 */ /* 0x000fe20000000a00 */
[C---:B------:R-:W-:Y:S01]  /*0610*/  VIADD R20, R18.reuse, 0x20 ;  /* 0x0000002012147836 */ /* 0x040fe20000000000 */
[----:B------:R-:W-:Y:S01]  /*0620*/  @UP0 UIMAD.WIDE.U32 UR10, UR14, UR6, URZ ;  /* 0x000000060e0a02a5 */ /* 0x000fe2000f8e003f */
[----:B------:R-:W-:Y:S01]  /*0630*/  IMAD.SHL.U32 R11, R18, 0x40, RZ ;  /* 0x00000040120b7824 */ /* 0x000fe200078e00ff */
[----:B------:R-:W-:Y:S01]  /*0640*/  ISETP.GE.AND P2, PT, R21, UR5, PT ;  /* 0x0000000515007c0c */ /* 0x000fe2000bf46270 */
[----:B------:R-:W-:Y:S01]  /*0650*/  @!UP0 USHF.R.S32.HI UR9, URZ, 0x1f, UR23 ;  /* 0x0000001f3f098899 */ /* 0x000fe20008011417 */
[----:B------:R-:W-:Y:S01]  /*0660*/  ISETP.GE.AND P0, PT, R20, UR5, PT ;  /* 0x0000000514007c0c */ /* 0x000fe2000bf06270 */
[----:B------:R-:W-:Y:S01]  /*0670*/  @UP0 UIMAD UR4, UR14, UR7, UR11 ;  /* 0x000000070e0402a4 */ /* 0x000fe2000f8e020b */
[----:B------:R-:W-:-:S02]  /*0680*/  LOP3.LUT R11, R11, 0x1c0, RZ, 0xc0, !PT ;  /* 0x000001c00b0b7812 */ /* 0x000fc400078ec0ff */
[----:B-1----:R-:W-:Y:S01]  /*0690*/  IABS R28, R5 ;  /* 0x00000005001c7213 */ /* 0x002fe20000000000 */
[----:B------:R-:W-:Y:S01]  /*06a0*/  @!UP0 ULDC.64 UR6, c[0x0][0x228] ;  /* 0x00008a0000068ab9 */ /* 0x000fe20000000a00 */
[----:B------:R-:W-:Y:S01]  /*06b0*/  SHF.R.U32.HI R12, RZ, 0x3, R11 ;  /* 0x00000003ff0c7819 */ /* 0x000fe2000001160b */
[----:B------:R-:W-:Y:S01]  /*06c0*/  @!UP0 UIMAD UR9, UR9, UR6, URZ ;  /* 0x00000006090982a4 */ /* 0x000fe2000f8e023f */
[----:B------:R-:W1:Y:S01]  /*06d0*/  I2F.RP R0, R28 ;  /* 0x0000001c00007306 */ /* 0x000e620000209400 */
[----:B------:R-:W-:Y:S01]  /*06e0*/  @!UP0 UIMAD.WIDE.U32 UR24, UR23, UR6, URZ ;  /* 0x00000006171882a5 */ /* 0x000fe2000f8e003f */
[--C-:B------:R-:W-:Y:S01]  /*06f0*/  SHF.R.S32.HI R19, RZ, 0x1f, R18.reuse ;  /* 0x0000001fff137819 */ /* 0x100fe20000011412 */
[----:B------:R-:W3:Y:S01]  /*0700*/  @!P2 S2R R29, SR_CgaCtaId ;  /* 0x00000000001da919 */ /* 0x000ee20000008800 */
[----:B------:R-:W-:Y:S01]  /*0710*/  @!UP0 UIMAD UR7, UR23, UR7, UR9 ;  /* 0x00000007170782a4 */ /* 0x000fe2000f8e0209 */
[----:B------:R-:W4:Y:S01]  /*0720*/  @!P1 LDC.64 R14, c[0x0][0x210] ;  /* 0x00008400ff0e9b82 */ /* 0x000f220000000a00 */
[----:B--2---:R-:W-:Y:S01]  /*0730*/  IABS R6, R6 ;  /* 0x0000000600067213 */ /* 0x004fe20000000000 */
[----:B------:R-:W2:Y:S01]  /*0740*/  @!P0 S2R R27, SR_CgaCtaId ;  /* 0x00000000001b8919 */ /* 0x000ea20000008800 */
[----:B------:R-:W-:Y:S01]  /*0750*/  @!UP0 UIADD3 UR4, UR25, UR7, URZ ;  /* 0x0000000719048290 */ /* 0x000fe2000fffe03f */
[----:B------:R-:W-:Y:S01]  /*0760*/  IMAD.WIDE R30, R31, 0x40, R18 ;  /* 0x000000401f1e7825 */ /* 0x000fe200078e0212 */
[----:B------:R-:W-:Y:S01]  /*0770*/  @!UP0 UMOV UR10, UR24 ;  /* 0x00000018000a8c82 */ /* 0x000fe20008000000 */
[----:B------:R-:W-:Y:S01]  /*0780*/  ULDC.64 UR6, c[0x0][0x258] ;  /* 0x0000960000067ab9 */ /* 0x000fe20000000a00 */
[----:B------:R-:W-:Y:S01]  /*0790*/  @!P0 MOV R24, 0x400 ;  /* 0x0000040000188802 */ /* 0x000fe20000000f00 */
[----:B------:R-:W-:Y:S01]  /*07a0*/  IMAD.U32 R22, RZ, RZ, UR6 ;  /* 0x00000006ff167e24 */ /* 0x000fe2000f8e00ff */
[----:B------:R-:W-:Y:S01]  /*07b0*/  @!P2 IADD3 R34, P4, R30, 0x10, RZ ;  /* 0x000000101e22a810 */ /* 0x000fe20007f9e0ff */
[----:B-1----:R-:W1:Y:S01]  /*07c0*/  MUFU.RCP R8, R0 ;  /* 0x0000000000087308 */ /* 0x002e620000001000 */
[----:B------:R-:W-:-:S03]  /*07d0*/  UISETP.NE.AND UP0, UPT, UR21, -0x1, UPT ;  /* 0xffffffff1500788c */ /* 0x000fc6000bf05270 */
[----:B------:R-:W-:Y:S01]  /*07e0*/  @!P2 IMAD.X R35, RZ, RZ, R31, P4 ;  /* 0x000000ffff23a224 */ /* 0x000fe200020e061f */
[----:B------:R-:W-:-:S05]  /*07f0*/  @!P0 IADD3 R36, P4, R30, 0x20, RZ ;  /* 0x000000201e248810 */ /* 0x000fca0007f9e0ff */
[----:B------:R-:W-:Y:S02]  /*0800*/  @!P0 IMAD.X R37, RZ, RZ, R31, P4 ;  /* 0x000000ffff258224 */ /* 0x000fe400020e061f */
[----:B------:R-:W-:Y:S02]  /*0810*/  @UP0 UIADD3 UR24, UR26, UR21, URZ ;  /* 0x000000151a180290 */ /* 0x000fe4000fffe03f */
[----:B------:R-:W-:Y:S01]  /*0820*/  @UP0 UIADD3 UR21, UR26, UR21, URZ ;  /* 0x000000151a150290 */ /* 0x000fe2000fffe03f */
[----:B-1----:R-:W-:Y:S02]  /*0830*/  VIADD R8, R8, 0xffffffe ;  /* 0x0ffffffe08087836 */ /* 0x002fe40000000000 */
[----:B------:R-:W-:Y:S02]  /*0840*/  IMAD.IADD R0, R4, 0x1, -R3 ;  /* 0x0000000104007824 */ /* 0x000fe400078e0a03 */
[----:B------:R-:W1:Y:S01]  /*0850*/  F2I.FTZ.U32.TRUNC.NTZ R9, R8 ;  /* 0x0000000800097305 */ /* 0x000e62000021f000 */
[----:B------:R-:W5:Y:S01]  /*0860*/  @!P1 LDC.64 R2, c[0x0][0x240] ;  /* 0x00009000ff029b82 */ /* 0x000f620000000a00 */
[----:B------:R-:W-:Y:S01]  /*0870*/  IMAD.SHL.U32 R16, R0, 0x8, RZ ;  /* 0x0000000800107824 */ /* 0x000fe200078e00ff */
[----:B--2---:R-:W-:-:S04]  /*0880*/  @!P0 LEA R27, R27, R24, 0x18 ;  /* 0x000000181b1b8211 */ /* 0x004fc800078ec0ff */
[----:B------:R-:W-:Y:S02]  /*0890*/  SHF.R.S32.HI R17, RZ, 0x1f, R16 ;  /* 0x0000001fff117819 */ /* 0x000fe40000011410 */
[----:B------:R-:W-:Y:S01]  /*08a0*/  IADD3 R10, P3, R16, UR10, RZ ;  /* 0x0000000a100a7c10 */ /* 0x000fe2000ff7e0ff */
[----:B------:R-:W-:Y:S02]  /*08b0*/  @UP0 ULDC.64 UR10, c[0x0][0x248] ;  /* 0x00009200000a0ab9 */ /* 0x000fe40000000a00 */
[----:B------:R-:W-:Y:S02]  /*08c0*/  @UP0 UIMAD.WIDE.U32 UR28, UR24, UR10, URZ ;  /* 0x0000000a181c02a5 */ /* 0x000fe4000f8e003f */
[----:B------:R-:W-:Y:S01]  /*08d0*/  @UP0 UIMAD UR24, UR24, UR11, URZ ;  /* 0x0000000b181802a4 */ /* 0x000fe2000f8e023f */
[----:B-1----:R-:W-:Y:S02]  /*08e0*/  IMAD.MOV R7, RZ, RZ, -R9 ;  /* 0x000000ffff077224 */ /* 0x002fe400078e0a09 */
[----:B------:R-:W-:Y:S01]  /*08f0*/  IMAD.MOV.U32 R8, RZ, RZ, RZ ;  /* 0x000000ffff087224 */ /* 0x000fe200078e00ff */
[----:B------:R-:W-:Y:S01]  /*0900*/  @UP0 UIADD3 UR24, UR29, UR24, URZ ;  /* 0x000000181d180290 */ /* 0x000fe2000fffe03f */
[----:B------:R-:W-:-:S04]  /*0910*/  IMAD R7, R7, R28, RZ ;  /* 0x0000001c07077224 */ /* 0x000fc800078e02ff */
[----:B------:R-:W-:Y:S01]  /*0920*/  IMAD.HI.U32 R7, R9, R7, R8 ;  /* 0x0000000709077227 */ /* 0x000fe200078e0008 */
[----:B------:R-:W-:Y:S02]  /*0930*/  LOP3.LUT R9, R11, 0x38, R16, 0xf8, !PT ;  /* 0x000000380b097812 */ /* 0x000fe400078ef810 */
[----:B------:R-:W-:Y:S01]  /*0940*/  IADD3.X R11, R17, UR4, RZ, P3, !PT ;  /* 0x00000004110b7c10 */ /* 0x000fe20009ffe4ff */
[----:B------:R-:W-:Y:S01]  /*0950*/  USHF.R.S32.HI UR4, URZ, 0x1f, UR8 ;  /* 0x0000001f3f047899 */ /* 0x000fe20008011408 */
[----:B------:R-:W-:Y:S01]  /*0960*/  @!P2 MOV R8, 0x400 ;  /* 0x000004000008a802 */ /* 0x000fe20000000f00 */
[----:B------:R-:W-:Y:S01]  /*0970*/  IMAD.HI.U32 R26, R7, R6, RZ ;  /* 0x00000006071a7227 */ /* 0x000fe200078e00ff */
[----:B------:R-:W-:Y:S01]  /*0980*/  LOP3.LUT R12, R9, R12, RZ, 0x3c, !PT ;  /* 0x0000000c090c7212 */ /* 0x000fe200078e3cff */
[----:B------:R-:W-:Y:S01]  /*0990*/  UIMAD UR4, UR4, UR6, URZ ;  /* 0x00000006040472a4 */ /* 0x000fe2000f8e023f */
[----:B---3--:R-:W-:Y:S01]  /*09a0*/  @!P2 LEA R29, R29, R8, 0x18 ;  /* 0x000000081d1da211 */ /* 0x008fe200078ec0ff */
[----:B------:R-:W-:Y:S01]  /*09b0*/  IMAD.MOV R33, RZ, RZ, -R26 ;  /* 0x000000ffff217224 */ /* 0x000fe200078e0a1a */
[----:B------:R-:W1:Y:S01]  /*09c0*/  @!P0 LDC.64 R8, c[0x0][0x240] ;  /* 0x00009000ff088b82 */ /* 0x000e620000000a00 */
[----:B------:R-:W-:Y:S01]  /*09d0*/  IMAD.WIDE.U32 R22, R22, UR8, R10 ;  /* 0x0000000816167c25 */ /* 0x000fe2000f8e000a */
[----:B------:R-:W-:-:S03]  /*09e0*/  UIMAD UR4, UR8, UR7, UR4 ;  /* 0x00000007080472a4 */ /* 0x000fc6000f8e0204 */
[C---:B------:R-:W-:Y:S01]  /*09f0*/  IMAD R33, R28.reuse, R33, R6 ;  /* 0x000000211c217224 */ /* 0x040fe200078e0206 */
[----:B------:R-:W-:Y:S01]  /*0a00*/  LEA.HI R6, R13, R4, RZ, 0x6 ;  /* 0x000000040d067211 */ /* 0x000fe200078f30ff */
[-C--:B-----5:R-:W-:Y:S01]  /*0a10*/  @!P1 IMAD R32, R31, R2.reuse, RZ ;  /* 0x000000021f209224 */ /* 0x0a0fe200078e02ff */
[----:B------:R-:W2:Y:S01]  /*0a20*/  @!P2 LDC.64 R10, c[0x0][0x240] ;  /* 0x00009000ff0aab82 */ /* 0x000ea20000000a00 */
[----:B------:R-:W-:Y:S01]  /*0a30*/  VIADD R25, R23, UR4 ;  /* 0x0000000417197c36 */ /* 0x000fe20008000000 */
[----:B------:R-:W-:Y:S01]  /*0a40*/  ISETP.GT.U32.AND P3, PT, R28, R33, PT ;  /* 0x000000211c00720c */ /* 0x000fe20003f64070 */
[----:B------:R-:W-:Y:S01]  /*0a50*/  @!P1 IMAD R32, R30, R3, R32 ;  /* 0x000000031e209224 */ /* 0x000fe200078e0220 */
[----:B------:R-:W-:Y:S01]  /*0a60*/  UMOV UR4, 0x400 ;  /* 0x0000040000047882 */ /* 0x000fe20000000000 */
[----:B------:R-:W-:Y:S02]  /*0a70*/  IMAD.SHL.U32 R3, R6, 0x8, RZ ;  /* 0x0000000806037824 */ /* 0x000fe400078e00ff */
[----:B------:R-:W-:Y:S01]  /*0a80*/  @!P1 IMAD.MOV.U32 R24, RZ, RZ, R22 ;  /* 0x000000ffff189224 */ /* 0x000fe200078e0016 */
[----:B------:R-:W3:Y:S02]  /*0a90*/  S2UR UR6, SR_CgaCtaId ;  /* 0x00000000000679c3 */ /* 0x000ee40000008800 */
[----:B------:R-:W-:Y:S01]  /*0aa0*/  LOP3.LUT R12, R12, 0xfffffe00, R3, 0xf8, !PT ;  /* 0xfffffe000c0c7812 */ /* 0x000fe200078ef803 */
[----:B------:R-:W-:-:S04]  /*0ab0*/  @!P1 IMAD.WIDE.U32 R38, R30, R2, R24 ;  /* 0x000000021e269225 */ /* 0x000fc800078e0018 */
[----:B------:R-:W-:Y:S01]  /*0ac0*/  @!P1 IMAD.IADD R32, R39, 0x1, R32 ;  /* 0x0000000127209824 */ /* 0x000fe200078e0220 */
[----:B------:R-:W5:Y:S01]  /*0ad0*/  @!P2 LDC.64 R6, c[0x0][0x210] ;  /* 0x00008400ff06ab82 */ /* 0x000f620000000a00 */
[----:B------:R-:W-:Y:S01]  /*0ae0*/  @!P3 IMAD.IADD R33, R33, 0x1, -R28 ;  /* 0x000000012121b824 */ /* 0x000fe200078e0a1c */
[----:B----4-:R-:W-:Y:S01]  /*0af0*/  @!P1 LEA R14, P5, R38, R14, 0x1 ;  /* 0x0000000e260e9211 */ /* 0x010fe200078a08ff */
[----:B-1----:R-:W-:Y:S02]  /*0b00*/  @!P0 IMAD R37, R37, R8, RZ ;  /* 0x0000000825258224 */ /* 0x002fe400078e02ff */
[----:B------:R-:W-:Y:S01]  /*0b10*/  @!P2 IMAD R29, R12, 0x2, R29 ;  /* 0x000000020c1da824 */ /* 0x000fe200078e021d */
[----:B------:R-:W-:Y:S01]  /*0b20*/  ISETP.GE.U32.AND P4, PT, R33, R28, PT ;  /* 0x0000001c2100720c */ /* 0x000fe20003f86070 */
[----:B------:R-:W-:Y:S01]  /*0b30*/  @!P2 IMAD.MOV.U32 R33, RZ, RZ, R25 ;  /* 0x000000ffff21a224 */ /* 0x000fe200078e0019 */
[----:B------:R-:W1:Y:S01]  /*0b40*/  @!P0 LDC.64 R2, c[0x0][0x210] ;  /* 0x00008400ff028b82 */ /* 0x000e620000000a00 */
[----:B--2---:R-:W-:Y:S01]  /*0b50*/  @!P2 IMAD R35, R35, R10, RZ ;  /* 0x0000000a2323a224 */ /* 0x004fe200078e02ff */
[----:B------:R-:W-:Y:S01]  /*0b60*/  @!P1 LEA.HI.X R15, R38, R15, R32, 0x1, P5 ;  /* 0x0000000f260f9211 */ /* 0x000fe200028f0c20 */
[----:B------:R-:W-:-:S02]  /*0b70*/  @!P2 IMAD.MOV.U32 R32, RZ, RZ, R22 ;  /* 0x000000ffff20a224 */ /* 0x000fc400078e0016 */
[C---:B------:R-:W-:Y:S02]  /*0b80*/  @!P2 IMAD R11, R34.reuse, R11, R35 ;  /* 0x0000000b220ba224 */ /* 0x040fe400078e0223 */
[----:B------:R-:W-:Y:S01]  /*0b90*/  @!P2 IMAD.WIDE.U32 R34, R34, R10, R32 ;  /* 0x0000000a2222a225 */ /* 0x000fe200078e0020 */
[----:B---3--:R-:W-:-:S03]  /*0ba0*/  ULEA UR4, UR6, UR4, 0x18 ;  /* 0x0000000406047291 */ /* 0x008fc6000f8ec03f */
[----:B------:R-:W-:Y:S02]  /*0bb0*/  @!P0 IMAD.MOV.U32 R32, RZ, RZ, R22 ;  /* 0x000000ffff208224 */ /* 0x000fe400078e0016 */
[----:B------:R-:W-:Y:S01]  /*0bc0*/  @!P0 IMAD.MOV.U32 R33, RZ, RZ, R25 ;  /* 0x000000ffff218224 */ /* 0x000fe200078e0019 */
[----:B------:R-:W-:Y:S01]  /*0bd0*/  LEA R240, R12, UR4, 0x1 ;  /* 0x000000040cf07c11 */ /* 0x000fe2000f8e08ff */
[C---:B------:R-:W-:Y:S02]  /*0be0*/  @!P0 IMAD R9, R36.reuse, R9, R37 ;  /* 0x0000000924098224 */ /* 0x040fe400078e0225 */
[----:B------:R-:W-:Y:S01]  /*0bf0*/  @!P0 IMAD.WIDE.U32 R36, R36, R8, R32 ;  /* 0x0000000824248225 */ /* 0x000fe200078e0020 */
[----:B-----5:R-:W-:Y:S01]  /*0c00*/  @!P2 LEA R32, P6, R34, R6, 0x1 ;  /* 0x000000062220a211 */ /* 0x020fe200078c08ff */
[----:B------:R-:W-:Y:S01]  /*0c10*/  @!PT LDS RZ, [RZ] ;  /* 0x00000000fffff984 */ /* 0x000fe20000000800 */
[----:B------:R-:W-:Y:S01]  /*0c20*/  @!PT LDS RZ, [RZ] ;  /* 0x00000000fffff984 */ /* 0x000fe20000000800 */
[----:B------:R-:W-:Y:S01]  /*0c30*/  @!PT LDS RZ, [RZ] ;  /* 0x00000000fffff984 */ /* 0x000fe20000000800 */
[----:B------:R-:W-:Y:S02]  /*0c40*/  @!P1 LDGSTS.E.BYPASS.LTC128B.128 [R240], desc[UR18][R14.64] ;  /* 0x000000000ef09fae */ /* 0x000fe4000b901d52 */
[----:B------:R-:W-:-:S02]  /*0c50*/  @!P2 IMAD.IADD R8, R35, 0x1, R11 ;  /* 0x000000012308a824 */ /* 0x000fc400078e020b */
[----:B------:R-:W-:Y:S01]  /*0c60*/  @!P0 IMAD.IADD R6, R37, 0x1, R9 ;  /* 0x0000000125068824 */ /* 0x000fe200078e0209 */
[----:B-1----:R-:W-:Y:S01]  /*0c70*/  @!P0 LEA R2, P5, R36, R2, 0x1 ;  /* 0x0000000224028211 */ /* 0x002fe200078a08ff */
[----:B------:R-:W-:Y:S01]  /*0c80*/  @!P1 LDGSTS.E.BYPASS.LTC128B.128 [R240+0x2000], desc[UR18][R14.64+0x80] ;  /* 0x020000800ef09fae */ /* 0x000fe2000b901d52 */
[----:B------:R-:W-:Y:S01]  /*0c90*/  @!P2 LEA.HI.X R33, R34, R7, R8, 0x1, P6 ;  /* 0x000000072221a211 */ /* 0x000fe200030f0c08 */
[----:B------:R-:W-:Y:S01]  /*0ca0*/  VIADD R11, R18, 0x30 ;  /* 0x00000030120b7836 */ /* 0x000fe20000000000 */
[----:B------:R-:W-:Y:S01]  /*0cb0*/  @!P0 LEA.HI.X R3, R36, R3, R6, 0x1, P5 ;  /* 0x0000000324038211 */ /* 0x000fe200028f0c06 */
[----:B------:R-:W-:Y:S01]  /*0cc0*/  @!P1 LDGSTS.E.BYPASS.LTC128B.128 [R240+0x4000], desc[UR18][R14.64+0x100] ;  /* 0x040001000ef09fae */ /* 0x000fe2000b901d52 */
[----:B------:R-:W-:Y:S01]  /*0cd0*/  @!P0 IMAD R27, R12, 0x2, R27 ;  /* 0x000000020c1b8824 */ /* 0x000fe200078e021b */
[----:B------:R-:W-:Y:S01]  /*0ce0*/  LOP3.LUT R6, R5, UR8, RZ, 0x3c, !PT ;  /* 0x0000000805067c12 */ /* 0x000fe2000f8e3cff */
[----:B------:R-:W-:Y:S01]  /*0cf0*/  @!P3 VIADD R26, R26, 0x1 ;  /* 0x000000011a1ab836 */ /* 0x000fe20000000000 */
[----:B------:R1:W-:Y:S01]  /*0d00*/  @!P1 LDGSTS.E.BYPASS.LTC128B.128 [R240+0x6000], desc[UR18][R14.64+0x180] ;  /* 0x060001800ef09fae */ /* 0x0003e2000b901d52 */
[----:B------:R-:W-:Y:S01]  /*0d10*/  ISETP.GE.AND P1, PT, R11, UR5, PT ;  /* 0x000000050b007c0c */ /* 0x000fe2000bf26270 */
[----:B------:R-:W-:Y:S01]  /*0d20*/  @UP0 ULDC.64 UR8, c[0x0][0x250] ;  /* 0x0000940000080ab9 */ /* 0x000fe20000000a00 */
[----:B------:R-:W-:Y:S01]  /*0d30*/  @P4 VIADD R26, R26, 0x1 ;  /* 0x000000011a1a4836 */ /* 0x000fe20000000000 */
[----:B------:R-:W-:Y:S01]  /*0d40*/  @!P2 LDGSTS.E.BYPASS.LTC128B.128 [R29+0x800], desc[UR18][R32.64] ;  /* 0x00800000201dafae */ /* 0x000fe2000b901d52 */
[----:B------:R-:W-:Y:S01]  /*0d50*/  ISETP.GE.AND P6, PT, R18, UR20, PT ;  /* 0x0000001412007c0c */ /* 0x000fe2000bfc6270 */
[----:B------:R-:W-:Y:S01]  /*0d60*/  @UP0 UIMAD.WIDE.U32 UR6, UR21, UR8, URZ ;  /* 0x00000008150602a5 */ /* 0x000fe2000f8e003f */
[----:B------:R-:W-:Y:S01]  /*0d70*/  IMAD.MOV.U32 R10, RZ, RZ, R26 ;  /* 0x000000ffff0a7224 */ /* 0x000fe200078e001a */
[----:B------:R-:W-:Y:S01]  /*0d80*/  @!P2 LDGSTS.E.BYPASS.LTC128B.128 [R29+0x2800], desc[UR18][R32.64+0x80] ;  /* 0x02800080201dafae */ /* 0x000fe2000b901d52 */
[----:B------:R-:W-:Y:S01]  /*0d90*/  @UP0 UIMAD UR21, UR21, UR9, URZ ;  /* 0x00000009151502a4 */ /* 0x000fe2000f8e023f */
[----:B------:R-:W-:-:S02]  /*0da0*/  P2R R9, PR, RZ, 0x40 ;  /* 0x00000040ff097803 */ /* 0x000fc40000000000 */
[----:B------:R-:W-:Y:S01]  /*0db0*/  @!P2 LDGSTS.E.BYPASS.LTC128B.128 [R29+0x4800], desc[UR18][R32.64+0x100] ;  /* 0x04800100201dafae */ /* 0x000fe2000b901d52 */
[----:B------:R-:W-:Y:S01]  /*0dc0*/  ISETP.GE.AND P4, PT, R21, UR20, PT ;  /* 0x0000001415007c0c */ /* 0x000fe2000bf86270 */
[----:B------:R-:W-:Y:S01]  /*0dd0*/  @UP0 UIADD3 UR21, UR7, UR21, URZ ;  /* 0x0000001507150290 */ /* 0x000fe2000fffe03f */
[----:B------:R-:W-:Y:S01]  /*0de0*/  ISETP.GE.AND P5, PT, R20, UR20, PT ;  /* 0x0000001414007c0c */ /* 0x000fe2000bfa6270 */
[----:B------:R-:W-:Y:S01]  /*0df0*/  @!P2 LDGSTS.E.BYPASS.LTC128B.128 [R29+0x6800], desc[UR18][R32.64+0x180] ;  /* 0x06800180201dafae */ /* 0x000fe2000b901d52 */
[----:B------:R-:W-:Y:S01]  /*0e00*/  ISETP.GE.AND P2, PT, R6, RZ, PT ;  /* 0x000000ff0600720c */ /* 0x000fe20003f46270 */
[----:B------:R-:W-:Y:S01]  /*0e10*/  @UP0 UMOV UR22, UR6 ;  /* 0x0000000600160c82 */ /* 0x000fe20008000000 */
[----:B------:R-:W2:Y:S01]  /*0e20*/  @!P1 LDC.64 R6, c[0x0][0x210] ;  /* 0x00008400ff069b82 */ /* 0x000ea20000000a00 */
[----:B------:R-:W-:Y:S01]  /*0e30*/  @!P0 LDGSTS.E.BYPASS.LTC128B.128 [R27+0x1000], desc[UR18][R2.64] ;  /* 0x01000000021b8fae */ /* 0x000fe2000b901d52 */
[----:B------:R-:W-:-:S03]  /*0e40*/  ISETP.GE.AND P3, PT, R20, UR20, PT ;  /* 0x0000001414007c0c */ /* 0x000fc6000bf66270 */
[----:B------:R-:W-:Y:S04]  /*0e50*/  @!P0 LDGSTS.E.BYPASS.LTC128B.128 [R27+0x3000], desc[UR18][R2.64+0x80] ;  /* 0x03000080021b8fae */ /* 0x000fe8000b901d52 */
[----:B------:R-:W-:Y:S02]  /*0e60*/  @!P0 LDGSTS.E.BYPASS.LTC128B.128 [R27+0x5000], desc[UR18][R2.64+0x100] ;  /* 0x05000100021b8fae */ /* 0x000fe4000b901d52 */
[----:B------:R-:W-:Y:S02]  /*0e70*/  @!P2 IMAD.MOV R10, RZ, RZ, -R10 ;  /* 0x000000ffff0aa224 */ /* 0x000fe400078e0a0a */
[----:B------:R3:W-:Y:S01]  /*0e80*/  @!P0 LDGSTS.E.BYPASS.LTC128B.128 [R27+0x7000], desc[UR18][R2.64+0x180] ;  /* 0x07000180021b8fae */ /* 0x0007e2000b901d52 */
[----:B------:R-:W-:Y:S01]  /*0e90*/  ISETP.NE.AND P0, PT, R5, RZ, PT ;  /* 0x000000ff0500720c */ /* 0x000fe20003f05270 */
[----:B-1----:R-:W1:Y:S01]  /*0ea0*/  @!P1 S2R R15, SR_CgaCtaId ;  /* 0x00000000000f9919 */ /* 0x002e620000008800 */
[----:B------:R-:W4:Y:S01]  /*0eb0*/  @!P6 S2R R8, SR_CgaCtaId ;  /* 0x000000000008e919 */ /* 0x000f220000008800 */
[----:B------:R-:W-:-:S10]  /*0ec0*/  ISETP.GE.AND P6, PT, R21, UR20, PT ;  /* 0x0000001415007c0c */ /* 0x000fd4000bfc6270 */
[----:B------:R-:W-:Y:S02]  /*0ed0*/  @!P0 LOP3.LUT R10, RZ, R5, RZ, 0x33, !PT ;  /* 0x00000005ff0a8212 */ /* 0x000fe400078e33ff */
[----:B------:R-:W-:Y:S01]  /*0ee0*/  PLOP3.LUT P0, PT, PT, PT, UP0, 0x80, 0x0 ;  /* 0x000000000000781c */ /* 0x000fe20003f0f008 */
[----:B---3--:R-:W3:-:S12]  /*0ef0*/  @!P1 LDC.64 R2, c[0x0][0x240] ;  /* 0x00009000ff029b82 */ /* 0x008ed80000000a00 */
[----:B------:R-:W-:Y:S05]  /*0f00*/  @P0 BRA `(.L_x_3) ;  /* 0x0000000000300947 */ /* 0x000fea0003800000 */
[----:B------:R-:W-:Y:S01]  /*0f10*/  USHF.R.S32.HI UR25, URZ, 0x1f, UR26 ;  /* 0x0000001f3f197899 */ /* 0x000fe2000801141a */
[----:B------:R-:W-:Y:S01]  /*0f20*/  ULDC.64 UR10, c[0x0][0x248] ;  /* 0x00009200000a7ab9 */ /* 0x000fe20000000a00 */
[----:B------:R-:W-:Y:S02]  /*0f30*/  USHF.R.S32.HI UR24, URZ, 0x1f, UR23 ;  /* 0x0000001f3f187899 */ /* 0x000fe40008011417 */
[----:B------:R-:W-:Y:S02]  /*0f40*/  UIMAD UR25, UR25, UR10, URZ ;  /* 0x0000000a191972a4 */ /* 0x000fe4000f8e023f */
[----:B------:R-:W-:Y:S02]  /*0f50*/  UIMAD.WIDE.U32 UR28, UR26, UR10, URZ ;  /* 0x0000000a1a1c72a5 */ /* 0x000fe4000f8e003f */
[----:B------:R-:W-:Y:S01]  /*0f60*/  UIMAD UR25, UR26, UR11, UR25 ;  /* 0x0000000b1a1972a4 */ /* 0x000fe2000f8e0219 */
[----:B------:R-:W-:-:S03]  /*0f70*/  ULDC.64 UR6, c[0x0][0x230] ;  /* 0x00008c0000067ab9 */ /* 0x000fc60000000a00 */
[----:B------:R-:W-:Y:S02]  /*0f80*/  UIADD3 UR29, UR29, UR25, URZ ;  /* 0x000000191d1d7290 */ /* 0x000fe4000fffe03f */
[----:B------:R-:W-:Y:S02]  /*0f90*/  UIMAD UR24, UR24, UR6, URZ ;  /* 0x00000006181872a4 */ /* 0x000fe4000f8e023f */
[----:B------:R-:W-:Y:S02]  /*0fa0*/  UIMAD.WIDE.U32 UR28, UR23, UR6, UR28 ;  /* 0x00000006171c72a5 */ /* 0x000fe4000f8e001c */
[----:B------:R-:W-:-:S04]  /*0fb0*/  UIMAD UR7, UR23, UR7, UR24 ;  /* 0x00000007170772a4 */ /* 0x000fc8000f8e0218 */
[----:B------:R-:W-:Y:S02]  /*0fc0*/  UIADD3 UR24, UR29, UR7, URZ ;  /* 0x000000071d187290 */ /* 0x000fe4000fffe03f */
.L_x_3:
[----:B------:R-:W-:Y:S01]  /*0fd0*/  @!P1 IADD3 R20, P2, R30, 0x30, RZ ;  /* 0x000000301e149810 */ /* 0x000fe20007f5e0ff */
[----:B------:R-:W-:-:S12]  /*0fe0*/  @P0 BRA `(.L_x_4) ;  /* 0x0000000000340947 */ /* 0x000fd80003800000 */
[----:B------:R-:W-:Y:S01]  /*0ff0*/  USHF.R.S32.HI UR6, URZ, 0x1f, UR26 ;  /* 0x0000001f3f067899 */ /* 0x000fe2000801141a */
[----:B------:R-:W-:Y:S01]  /*1000*/  ULDC.64 UR8, c[0x0][0x250] ;  /* 0x0000940000087ab9 */ /* 0x000fe20000000a00 */
[----:B------:R-:W-:Y:S02]  /*1010*/  USHF.R.S32.HI UR21, URZ, 0x1f, UR23 ;  /* 0x0000001f3f157899 */ /* 0x000fe40008011417 */
[----:B------:R-:W-:Y:S02]  /*1020*/  UIMAD UR6, UR6, UR8, URZ ;  /* 0x00000008060672a4 */ /* 0x000fe4000f8e023f */
[----:B------:R-:W-:Y:S02]  /*1030*/  UIMAD.WIDE.U32 UR30, UR26, UR8, URZ ;  /* 0x000000081a1e72a5 */ /* 0x000fe4000f8e003f */
[----:B------:R-:W-:-:S03]  /*1040*/  UIMAD UR26, UR26, UR9, UR6 ;  /* 0x000000091a1a72a4 */ /* 0x000fc6000f8e0206 */
[----:B------:R-:W-:Y:S01]  /*1050*/  ULDC.64 UR6, c[0x0][0x238] ;  /* 0x00008e0000067ab9 */ /* 0x000fe20000000a00 */
[----:B------:R-:W-:Y:S02]  /*1060*/  UIADD3 UR27, UR31, UR26, URZ ;  /* 0x0000001a1f1b7290 */ /* 0x000fe4000fffe03f */
[----:B------:R-:W-:Y:S01]  /*1070*/  UIMAD UR21, UR21, UR6, URZ ;  /* 0x00000006151572a4 */ /* 0x000fe2000f8e023f */
[----:B------:R-:W-:-:S03]  /*1080*/  UMOV UR26, UR30 ;  /* 0x0000001e001a7c82 */ /* 0x000fc60008000000 */
[----:B------:R-:W-:Y:S02]  /*1090*/  UIMAD UR21, UR23, UR7, UR21 ;  /* 0x00000007171572a4 */ /* 0x000fe4000f8e0215 */
[----:B------:R-:W-:-:S04]  /*10a0*/  UIMAD.WIDE.U32 UR22, UR23, UR6, UR26 ;  /* 0x00000006171672a5 */ /* 0x000fc8000f8e001a */
[----:B------:R-:W-:-:S12]  /*10b0*/  UIADD3 UR21, UR23, UR21, URZ ;  /* 0x0000001517157290 */ /* 0x000fd8000fffe03f */
.L_x_4:
[----:B------:R-:W-:Y:S01]  /*10c0*/  @!P1 IMAD.X R31, RZ, RZ, R31, P2 ;  /* 0x000000ffff1f9224 */ /* 0x000fe200010e061f */
[----:B------:R-:W-:Y:S01]  /*10d0*/  ISETP.NE.AND P2, PT, R9, RZ, PT ;  /* 0x000000ff0900720c */ /* 0x000fe20003f45270 */
[----:B------:R-:W-:Y:S01]  /*10e0*/  IMAD R5, R19, UR10, RZ ;  /* 0x0000000a13057c24 */ /* 0x000fe2000f8e02ff */
[----:B------:R-:W-:Y:S01]  /*10f0*/  @!P1 MOV R14, 0x400 ;  /* 0x00000400000e9802 */ /* 0x000fe20000000f00 */
[C---:B------:R-:W-:Y:S01]  /*1100*/  IMAD.WIDE.U32 R26, R18.reuse, UR10, R16 ;  /* 0x0000000a121a7c25 */ /* 0x040fe2000f8e0010 */
[----:B------:R-:W-:Y:S01]  /*1110*/  ULDC.64 UR6, c[0x0][0x260] ;  /* 0x0000980000067ab9 */ /* 0x000fe20000000a00 */
[----:B------:R-:W-:Y:S01]  /*1120*/  USHF.L.U64.HI UR23, UR10, 0x6, UR11 ;  /* 0x000000060a177899 */ /* 0x000fe2000801020b */
[----:B-1----:R-:W-:Y:S01]  /*1130*/  @!P1 LEA R15, R15, R14, 0x18 ;  /* 0x0000000e0f0f9211 */ /* 0x002fe200078ec0ff */
[----:B------:R-:W-:Y:S01]  /*1140*/  IMAD R9, R18, UR11, R5 ;  /* 0x0000000b12097c24 */ /* 0x000fe2000f8e0205 */
[----:B------:R-:W-:Y:S01]  /*1150*/  IADD3 R244, P0, R26, UR28, RZ ;  /* 0x0000001c1af47c10 */ /* 0x000fe2000ff1e0ff */
[-C--:B---3--:R-:W-:Y:S01]  /*1160*/  @!P1 IMAD R31, R31, R2.reuse, RZ ;  /* 0x000000021f1f9224 */ /* 0x088fe200078e02ff */
[----:B------:R-:W-:Y:S01]  /*1170*/  SHF.R.S32.HI R14, RZ, 0x1f, R10 ;  /* 0x0000001fff0e7819 */ /* 0x000fe2000001140a */
[----:B------:R-:W-:Y:S01]  /*1180*/  @!P1 IMAD.MOV.U32 R23, RZ, RZ, R25 ;  /* 0x000000ffff179224 */ /* 0x000fe200078e0019 */
[----:B------:R-:W-:Y:S01]  /*1190*/  IADD3.X R245, R27, UR24, R9, P0, !PT ;  /* 0x000000181bf57c10 */ /* 0x000fe200087fe409 */
[----:B------:R-:W-:Y:S01]  /*11a0*/  @!P1 IMAD R3, R20, R3, R31 ;  /* 0x0000000314039224 */ /* 0x000fe200078e021f */
[----:B------:R-:W-:Y:S01]  /*11b0*/  @!P2 MOV R21, 0x400 ;  /* 0x000004000015a802 */ /* 0x000fe20000000f00 */
[----:B------:R-:W-:Y:S01]  /*11c0*/  IMAD R247, R14, UR6, RZ ;  /* 0x000000060ef77c24 */ /* 0x000fe2000f8e02ff */
[----:B------:R-:W-:Y:S01]  /*11d0*/  USHF.L.U32 UR24, UR10, 0x6, URZ ;  /* 0x000000060a187899 */ /* 0x000fe2000800063f */
[----:B------:R-:W-:Y:S01]  /*11e0*/  IMAD.WIDE.U32 R244, R10, UR6, R244 ;  /* 0x000000060af47c25 */ /* 0x000fe2000f8e00f4 */
[----:B----4-:R-:W-:Y:S01]  /*11f0*/  @!P2 LEA R5, R8, R21, 0x18 ;  /* 0x000000150805a211 */ /* 0x010fe200078ec0ff */
[----:B------:R-:W-:Y:S01]  /*1200*/  USHF.R.S32.HI UR25, URZ, 0x1f, UR13 ;  /* 0x0000001f3f197899 */ /* 0x000fe2000801140d */
[----:B------:R-:W1:Y:S01]  /*1210*/  @!P2 LDC.64 R8, c[0x0][0x218] ;  /* 0x00008600ff08ab82 */ /* 0x000e620000000a00 */
[----:B------:R-:W-:Y:S01]  /*1220*/  @!P1 IMAD.WIDE.U32 R20, R20, R2, R22 ;  /* 0x0000000214149225 */ /* 0x000fe200078e0016 */
[----:B------:R-:W-:Y:S01]  /*1230*/  UIMAD UR6, UR23, UR13, URZ ;  /* 0x0000000d170672a4 */ /* 0x000fe2000f8e023f */
[----:B------:R-:W3:Y:S01]  /*1240*/  @!P6 S2R R22, SR_CgaCtaId ;  /* 0x000000000016e919 */ /* 0x000ee20000008800 */
[----:B------:R-:W-:Y:S01]  /*1250*/  UIMAD.WIDE.U32 UR26, UR10, 0x20, URZ ;  /* 0x000000200a1a78a5 */ /* 0x000fe2000f8e003f */
[----:B------:R-:W-:Y:S01]  /*1260*/  @!P1 IMAD.IADD R2, R21, 0x1, R3 ;  /* 0x0000000115029824 */ /* 0x000fe200078e0203 */
[----:B--2---:R-:W-:Y:S01]  /*1270*/  @!P1 LEA R28, P0, R20, R6, 0x1 ;  /* 0x00000006141c9211 */ /* 0x004fe200078008ff */
[----:B------:R-:W-:Y:S01]  /*1280*/  IMAD R247, R10, UR7, R247 ;  /* 0x000000070af77c24 */ /* 0x000fe2000f8e02f7 */
[----:B------:R-:W-:Y:S01]  /*1290*/  UIMAD UR6, UR25, UR24, UR6 ;  /* 0x00000018190672a4 */ /* 0x000fe2000f8e0206 */
[----:B------:R-:W-:Y:S01]  /*12a0*/  IMAD.U32 R3, RZ, RZ, UR24 ;  /* 0x00000018ff037e24 */ /* 0x000fe2000f8e00ff */
[----:B------:R-:W-:Y:S01]  /*12b0*/  @!P1 LEA.HI.X R29, R20, R7, R2, 0x1, P0 ;  /* 0x00000007141d9211 */ /* 0x000fe200000f0c02 */
[----:B------:R-:W-:Y:S01]  /*12c0*/  IMAD.IADD R247, R245, 0x1, R247 ;  /* 0x00000001f5f77824 */ /* 0x000fe200078e02f7 */
[----:B------:R-:W2:Y:S01]  /*12d0*/  @!P6 LDC.64 R6, c[0x0][0x218] ;  /* 0x00008600ff06eb82 */ /* 0x000ea20000000a00 */
[----:B------:R-:W-:-:S02]  /*12e0*/  IMAD.MOV.U32 R246, RZ, RZ, R244 ;  /* 0x000000fffff67224 */ /* 0x000fc400078e00f4 */
[----:B------:R-:W-:Y:S02]  /*12f0*/  @!P1 IMAD R24, R12, 0x2, R15 ;  /* 0x000000020c189824 */ /* 0x000fe400078e020f */
[----:B------:R-:W-:Y:S01]  /*1300*/  IMAD.WIDE.U32 R20, R3, UR13, R246 ;  /* 0x0000000d03147c25 */ /* 0x000fe2000f8e00f6 */
[----:B------:R-:W4:Y:S03]  /*1310*/  @!P5 S2R R15, SR_CgaCtaId ;  /* 0x00000000000fd919 */ /* 0x000f260000008800 */
[----:B------:R-:W-:Y:S01]  /*1320*/  VIADD R21, R21, UR6 ;  /* 0x0000000615157c36 */ /* 0x000fe20008000000 */
[----:B------:R-:W-:Y:S01]  /*1330*/  @!PT LDS RZ, [RZ] ;  /* 0x00000000fffff984 */ /* 0x000fe20000000800 */
[----:B------:R-:W-:Y:S01]  /*1340*/  @!PT LDS RZ, [RZ] ;  /* 0x00000000fffff984 */ /* 0x000fe20000000800 */
[----:B------:R-:W-:Y:S01]  /*1350*/  @!PT LDS RZ, [RZ] ;  /* 0x00000000fffff984 */ /* 0x000fe20000000800 */
[----:B------:R-:W-:Y:S01]  /*1360*/  @!P1 LDGSTS.E.BYPASS.LTC128B.128 [R24+0x1800], desc[UR18][R28.64] ;  /* 0x018000001c189fae */ /* 0x000fe2000b901d52 */
[----:B------:R-:W-:Y:S01]  /*1370*/  IMAD.U32 R2, RZ, RZ, UR10 ;  /* 0x0000000aff027e24 */ /* 0x000fe2000f8e00ff */
[----:B-1----:R-:W-:Y:S01]  /*1380*/  @!P2 LEA R26, P0, R20, R8, 0x1 ;  /* 0x00000008141aa211 */ /* 0x002fe200078008ff */
[----:B------:R-:W-:Y:S01]  /*1390*/  @!P2 IMAD R25, R12, 0x2, R5 ;  /* 0x000000020c19a824 */ /* 0x000fe200078e0205 */
[----:B------:R-:W-:Y:S01]  /*13a0*/  @!P1 LDGSTS.E.BYPASS.LTC128B.128 [R24+0x3800], desc[UR18][R28.64+0x80] ;  /* 0x038000801c189fae */ /* 0x000fe2000b901d52 */
[----:B------:R-:W-:Y:S01]  /*13b0*/  LEA.HI R8, R13, R4, RZ, 0x4 ;  /* 0x000000040d087211 */ /* 0x000fe200078f20ff */
[----:B------:R-:W-:Y:S01]  /*13c0*/  IMAD.U32 R23, RZ, RZ, UR11 ;  /* 0x0000000bff177e24 */ /* 0x000fe2000f8e00ff */
[----:B------:R-:W-:Y:S01]  /*13d0*/  @!P2 LEA.HI.X R27, R20, R9, R21, 0x1, P0 ;  /* 0x00000009141ba211 */ /* 0x000fe200000f0c15 */
[----:B------:R-:W-:Y:S01]  /*13e0*/  @!P1 LDGSTS.E.BYPASS.LTC128B.128 [R24+0x5800], desc[UR18][R28.64+0x100] ;  /* 0x058001001c189fae */ /* 0x000fe2000b901d52 */
[----:B------:R-:W-:Y:S01]  /*13f0*/  ISETP.GE.AND P0, PT, R11, UR20, PT ;  /* 0x000000140b007c0c */ /* 0x000fe2000bf06270 */
[----:B------:R-:W-:Y:S01]  /*1400*/  USHF.L.U32 UR6, UR11, 0x5, URZ ;  /* 0x000000050b067899 */ /* 0x000fe2000800063f */
[----:B------:R-:W-:Y:S01]  /*1410*/  @!P6 MOV R5, 0x400 ;  /* 0x000004000005e802 */ /* 0x000fe20000000f00 */
[----:B------:R1:W-:Y:S01]  /*1420*/  @!P1 LDGSTS.E.BYPASS.LTC128B.128 [R24+0x7800], desc[UR18][R28.64+0x180] ;  /* 0x078001801c189fae */ /* 0x0003e2000b901d52 */
[----:B------:R-:W-:-:S02]  /*1430*/  @!P6 LEA R9, P1, R2, R20, 0x4 ;  /* 0x000000140209e211 */ /* 0x000fc400078220ff */
[----:B------:R-:W-:Y:S01]  /*1440*/  SHF.R.S32.HI R237, RZ, 0x4, R8 ;  /* 0x00000004ffed7819 */ /* 0x000fe20000011408 */
[----:B------:R-:W-:Y:S01]  /*1450*/  @!P2 LDGSTS.E.BYPASS.LTC128B.128 [R25+0x8000], desc[UR18][R26.64] ;  /* 0x080000001a19afae */ /* 0x000fe2000b901d52 */
[----:B------:R-:W-:-:S03]  /*1460*/  LEA.HI R13, R13, R4, RZ, 0x5 ;  /* 0x000000040d0d7211 */ /* 0x000fc600078f28ff */
[----:B------:R-:W-:Y:S02]  /*1470*/  @!P2 LDGSTS.E.BYPASS.LTC128B.128 [R25+0xa000], desc[UR18][R26.64+0x80] ;  /* 0x0a0000801a19afae */ /* 0x000fe4000b901d52 */
[----:B------:R-:W-:Y:S02]  /*1480*/  VOTEU.ALL UP0, P0 ;  /* 0x00000000003f7886 */ /* 0x000fe40000000000 */
[----:B------:R-:W-:Y:S04]  /*1490*/  @!P2 LDGSTS.E.BYPASS.LTC128B.128 [R25+0xc000], desc[UR18][R26.64+0x100] ;  /* 0x0c0001001a19afae */ /* 0x000fe8000b901d52 */
[----:B------:R5:W-:Y:S01]  /*14a0*/  @!P2 LDGSTS.E.BYPASS.LTC128B.128 [R25+0xe000], desc[UR18][R26.64+0x180] ;  /* 0x0e0001801a19afae */ /* 0x000be2000b901d52 */
[----:B-1----:R-:W-:Y:S01]  /*14b0*/  @!P6 LEA.HI.X R24, R2, R21, R23, 0x4, P1 ;  /* 0x000000150218e211 */ /* 0x002fe200008f2417 */
[----:B------:R-:W-:Y:S01]  /*14c0*/  IMAD.SHL.U32 R23, R18, 0x8, RZ ;  /* 0x0000000812177824 */ /* 0x000fe200078e00ff */
[----:B--2---:R-:W-:-:S02]  /*14d0*/  @!P6 LEA R28, P2, R9, R6, 0x1 ;  /* 0x00000006091ce211 */ /* 0x004fc400078408ff */
[----:B------:R-:W-:Y:S02]  /*14e0*/  ISETP.GE.AND P1, PT, R11, UR20, PT ;  /* 0x000000140b007c0c */ /* 0x000fe4000bf26270 */
[----:B------:R-:W-:Y:S02]  /*14f0*/  LEA.HI R6, R8, R237, RZ, 0x1 ;  /* 0x000000ed08067211 */ /* 0x000fe400078f08ff */
[----:B---3--:R-:W-:Y:S02]  /*1500*/  @!P6 LEA R11, R22, R5, 0x18 ;  /* 0x00000005160be211 */ /* 0x008fe400078ec0ff */
[----:B------:R-:W1:Y:S01]  /*1510*/  @!P0 S2R R5, SR_CgaCtaId ;  /* 0x0000000000058919 */ /* 0x000e620000008800 */
[----:B------:R-:W-:Y:S01]  /*1520*/  @!P6 LEA.HI.X R29, R9, R7, R24, 0x1, P2 ;  /* 0x00000007091de211 */ /* 0x000fe200010f0c18 */
[----:B------:R-:W-:Y:S01]  /*1530*/  IMAD R9, R19, UR8, RZ ;  /* 0x0000000813097c24 */ /* 0x000fe2000f8e02ff */
[----:B------:R-:W-:Y:S01]  /*1540*/  LOP3.LUT R22, R6, 0xfffffffe, RZ, 0xc0, !PT ;  /* 0xfffffffe06167812 */ /* 0x000fe200078ec0ff */
[----:B------:R-:W-:Y:S01]  /*1550*/  IMAD.U32 R19, RZ, RZ, UR6 ;  /* 0x00000006ff137e24 */ /* 0x000fe2000f8e00ff */
[----:B------:R-:W-:Y:S01]  /*1560*/  @!P5 MOV R6, 0x400 ;  /* 0x000004000006d802 */ /* 0x000fe20000000f00 */
[----:B-----5:R-:W-:Y:S01]  /*1570*/  @!P6 IMAD R25, R12, 0x2, R11 ;  /* 0x000000020c19e824 */ /* 0x020fe200078e020b */
[----:B------:R-:W-:Y:S01]  /*1580*/  LOP3.LUT R7, R8, 0xfffffff0, RZ, 0xc0, !PT ;  /* 0xfffffff008077812 */ /* 0x000fe200078ec0ff */
[----:B------:R-:W-:Y:S01]  /*1590*/  IMAD.IADD R237, R237, 0x1, -R22 ;  /* 0x00000001eded7824 */ /* 0x000fe200078e0a16 */
[----:B----4-:R-:W-:Y:S01]  /*15a0*/  @!P5 LEA R11, R15, R6, 0x18 ;  /* 0x000000060f0bd211 */ /* 0x010fe200078ec0ff */
[----:B------:R-:W-:Y:S01]  /*15b0*/  IMAD.SHL.U32 R8, R0, 0x40, RZ ;  /* 0x0000004000087824 */ /* 0x000fe200078e00ff */
[----:B------:R-:W-:Y:S01]  /*15c0*/  @!P6 LDGSTS.E.BYPASS.LTC128B.128 [R25+0x8800], desc[UR18][R28.64] ;  /* 0x088000001c19efae */ /* 0x000fe2000b901d52 */
[----:B------:R-:W-:Y:S01]  /*15d0*/  IMAD.IADD R22, R4, 0x1, -R7 ;  /* 0x0000000104167824 */ /* 0x000fe200078e0a07 */
[C---:B------:R-:W-:Y:S01]  /*15e0*/  ISETP.GE.AND P2, PT, R18.reuse, UR20, PT ;  /* 0x0000001412007c0c */ /* 0x040fe2000bf46270 */
[----:B------:R-:W2:Y:S01]  /*15f0*/  @!P5 LDC.64 R6, c[0x0][0x218] ;  /* 0x00008600ff06db82 */ /* 0x000ea20000000a00 */
[----:B------:R-:W-:Y:S01]  /*1600*/  @!P6 LDGSTS.E.BYPASS.LTC128B.128 [R25+0xa800], desc[UR18][R28.64+0x80] ;  /* 0x0a8000801c19efae */ /* 0x000fe2000b901d52 */
[----:B------:R-:W-:Y:S01]  /*1610*/  IMAD.WIDE.U32 R26, R18, UR8, R16 ;  /* 0x00000008121a7c25 */ /* 0x000fe2000f8e0010 */
[----:B------:R-:W-:Y:S01]  /*1620*/  LOP3.LUT R16, R8, 0x1c0, RZ, 0xc0, !PT ;  /* 0x000001c008107812 */ /* 0x000fe200078ec0ff */
[----:B------:R-:W-:Y:S01]  /*1630*/  ULDC.64 UR6, c[0x0][0x268] ;  /* 0x00009a0000067ab9 */ /* 0x000fe20000000a00 */
[----:B------:R-:W-:Y:S01]  /*1640*/  @!P6 LDGSTS.E.BYPASS.LTC128B.128 [R25+0xc800], desc[UR18][R28.64+0x100] ;  /* 0x0c8001001c19efae */ /* 0x000fe2000b901d52 */
[----:B------:R-:W-:Y:S01]  /*1650*/  IMAD R17, R18, UR9, R9 ;  /* 0x0000000912117c24 */ /* 0x000fe2000f8e0209 */
[----:B------:R-:W-:Y:S01]  /*1660*/  @!P0 MOV R18, 0x400 ;  /* 0x0000040000128802 */ /* 0x000fe20000000f00 */
[----:B------:R-:W-:Y:S01]  /*1670*/  @!P5 IMAD R11, R12, 0x2, R11 ;  /* 0x000000020c0bd824 */ /* 0x000fe200078e020b */
[----:B------:R3:W-:Y:S01]  /*1680*/  @!P6 LDGSTS.E.BYPASS.LTC128B.128 [R25+0xe800], desc[UR18][R28.64+0x180] ;  /* 0x0e8001801c19efae */ /* 0x0007e2000b901d52 */
[----:B------:R-:W-:Y:S01]  /*1690*/  @!P5 IADD3 R9, P6, R20, UR26, RZ ;  /* 0x0000001a1409dc10 */ /* 0x000fe2000ffde0ff */
[----:B------:R-:W-:Y:S01]  /*16a0*/  IMAD R239, R14, UR6, RZ ;  /* 0x000000060eef7c24 */ /* 0x000fe2000f8e02ff */
[----:B------:R-:W-:Y:S01]  /*16b0*/  SHF.R.S32.HI R15, RZ, 0x1f, R22 ;  /* 0x0000001fff0f7819 */ /* 0x000fe20000011416 */
[----:B------:R-:W-:Y:S01]  /*16c0*/  IMAD.SHL.U32 R4, R4, 0x2, RZ ;  /* 0x0000000204047824 */ /* 0x000fe200078e00ff */
[----:B------:R-:W-:Y:S01]  /*16d0*/  @!P5 IADD3.X R8, R21, UR27, R19, P6, !PT ;  /* 0x0000001b1508dc10 */ /* 0x000fe2000b7fe413 */
[----:B------:R-:W-:Y:S01]  /*16e0*/  IMAD R239, R10, UR7, R239 ;  /* 0x000000070aef7c24 */ /* 0x000fe2000f8e02ef */
[----:B------:R-:W-:Y:S01]  /*16f0*/  IADD3 R242, P6, R26, UR22, RZ ;  /* 0x000000161af27c10 */ /* 0x000fe2000ffde0ff */
[----:B------:R-:W-:Y:S01]  /*1700*/  UIMAD UR7, UR25, UR8, URZ ;  /* 0x00000008190772a4 */ /* 0x000fe2000f8e023f */
[----:B-1----:R-:W-:-:S02]  /*1710*/  @!P0 LEA R19, R5, R18, 0x18 ;  /* 0x0000001205138211 */ /* 0x002fc400078ec0ff */
[----:B------:R-:W-:Y:S01]  /*1720*/  IADD3.X R243, R27, UR21, R17, P6, !PT ;  /* 0x000000151bf37c10 */ /* 0x000fe2000b7fe411 */
[----:B------:R-:W-:Y:S01]  /*1730*/  UIMAD.WIDE.U32 UR20, UR13, UR8, URZ ;  /* 0x000000080d1472a5 */ /* 0x000fe2000f8e003f */
[----:B------:R-:W-:Y:S01]  /*1740*/  LEA.HI R15, R15, R22, RZ, 0x3 ;  /* 0x000000160f0f7211 */ /* 0x000fe200078f18ff */
[----:B------:R-:W-:Y:S01]  /*1750*/  @!P0 IMAD R12, R12, 0x2, R19 ;  /* 0x000000020c0c8824 */ /* 0x000fe200078e0213 */
[C---:B--2---:R-:W-:Y:S01]  /*1760*/  @!P5 LEA R18, P6, R9.reuse, R6, 0x1 ;  /* 0x000000060912d211 */ /* 0x044fe200078c08ff */
[----:B------:R-:W-:Y:S01]  /*1770*/  IMAD.WIDE.U32 R242, R10, UR6, R242 ;  /* 0x000000060af27c25 */ /* 0x000fe2000f8e00f2 */
[----:B------:R-:W-:Y:S01]  /*1780*/  LOP3.LUT R23, R16, 0x8, R23, 0xf8, !PT ;  /* 0x0000000810177812 */ /* 0x000fe200078ef817 */
[----:B------:R-:W-:Y:S01]  /*1790*/  @!UP0 UIMAD UR6, UR11, 0x30, URZ ;  /* 0x000000300b0688a4 */ /* 0x000fe2000f8e023f */
[----:B------:R-:W-:Y:S01]  /*17a0*/  @!P5 LEA.HI.X R19, R9, R7, R8, 0x1, P6 ;  /* 0x000000070913d211 */ /* 0x000fe200030f0c08 */
[----:B------:R-:W-:Y:S01]  /*17b0*/  UIMAD UR7, UR13, UR9, UR7 ;  /* 0x000000090d0772a4 */ /* 0x000fe2000f8e0207 */
[----:B------:R-:W1:Y:S01]  /*17c0*/  @!P0 LDC.64 R8, c[0x0][0x218] ;  /* 0x00008600ff088b82 */ /* 0x000e620000000a00 */
[----:B------:R-:W-:Y:S01]  /*17d0*/  SHF.R.U32.HI R16, RZ, 0x3, R16 ;  /* 0x00000003ff107819 */ /* 0x000fe20000011610 */
[----:B------:R-:W-:Y:S01]  /*17e0*/  IMAD.SHL.U32 R17, R237, 0x8, RZ ;  /* 0x00000008ed117824 */ /* 0x000fe200078e00ff */
[----:B------:R-:W-:Y:S01]  /*17f0*/  @!P5 LDGSTS.E.BYPASS.LTC128B.128 [R11+0x9000], desc[UR18][R18.64] ;  /* 0x09000000120bdfae */ /* 0x000fe2000b901d52 */
[----:B------:R-:W-:Y:S01]  /*1800*/  UIADD3 UR7, UR21, UR7, URZ ;  /* 0x0000000715077290 */ /* 0x000fe2000fffe03f */
[----:B------:R-:W-:Y:S01]  /*1810*/  LOP3.LUT R16, R23, R16, RZ, 0x3c, !PT ;  /* 0x0000001017107212 */ /* 0x000fe200078e3cff */
[----:B------:R-:W-:Y:S01]  /*1820*/  IMAD.U32 R24, RZ, RZ, UR20 ;  /* 0x00000014ff187e24 */ /* 0x000fe2000f8e00ff */
[----:B---3--:R-:W-:Y:S01]  /*1830*/  LOP3.LUT R25, R15, 0xfffffff8, RZ, 0xc0, !PT ;  /* 0xfffffff80f197812 */ /* 0x008fe200078ec0ff */
[----:B------:R-:W-:Y:S01]  /*1840*/  @!P5 LDGSTS.E.BYPASS.LTC128B.128 [R11+0xb000], desc[UR18][R18.64+0x80] ;  /* 0x0b000080120bdfae */ /* 0x000fe2000b901d52 */
[----:B------:R-:W2:Y:S01]  /*1850*/  @!P2 LDC.64 R6, c[0x0][0x220] ;  /* 0x00008800ff06ab82 */ /* 0x000ea20000000a00 */
[----:B------:R-:W-:Y:S01]  /*1860*/  IMAD.U32 R10, RZ, RZ, UR7 ;  /* 0x00000007ff0a7e24 */ /* 0x000fe2000f8e00ff */
[----:B------:R-:W-:Y:S01]  /*1870*/  VOTEU.ALL UP0, P1 ;  /* 0x00000000003f7886 */ /* 0x000fe20000800000 */
[----:B------:R-:W-:Y:S01]  /*1880*/  IMAD.IADD R5, R22, 0x1, -R25 ;  /* 0x0000000116057824 */ /* 0x000fe200078e0a19 */
[----:B------:R-:W-:Y:S01]  /*1890*/  @!P5 LDGSTS.E.BYPASS.LTC128B.128 [R11+0xd000], desc[UR18][R18.64+0x100] ;  /* 0x0d000100120bdfae */ /* 0x000fe2000b901d52 */
[----:B------:R-:W-:-:S03]  /*18a0*/  @!P0 IMAD.WIDE.U32 R22, R2, 0x30, R20 ;  /* 0x0000003002168825 */ /* 0x000fc600078e0014 */
[----:B------:R3:W-:Y:S01]  /*18b0*/  @!P5 LDGSTS.E.BYPASS.LTC128B.128 [R11+0xf000], desc[UR18][R18.64+0x180] ;  /* 0x0f000180120bdfae */ /* 0x0007e2000b901d52 */
[----:B------:R-:W-:Y:S01]  /*18c0*/  @!P0 VIADD R14, R23, UR6 ;  /* 0x00000006170e8c36 */ /* 0x000fe20008000000 */
[----:B------:R-:W-:Y:S01]  /*18d0*/  USHF.L.U32 UR6, UR9, 0x5, URZ ;  /* 0x0000000509067899 */ /* 0x000fe2000800063f */
[----:B------:R-:W-:Y:S02]  /*18e0*/  IMAD.SHL.U32 R2, R5, 0x40, RZ ;  /* 0x0000004005027824 */ /* 0x000fe400078e00ff */
[----:B------:R-:W-:Y:S01]  /*18f0*/  IMAD.IADD R239, R243, 0x1, R239 ;  /* 0x00000001f3ef7824 */ /* 0x000fe200078e02ef */
[----:B-1----:R-:W-:Y:S01]  /*1900*/  @!P0 LEA R20, P6, R22, R8, 0x1 ;  /* 0x0000000816148211 */ /* 0x002fe200078c08ff */
[----:B------:R-:W-:Y:S01]  /*1910*/  IMAD.U32 R23, RZ, RZ, UR8 ;  /* 0x00000008ff177e24 */ /* 0x000fe2000f8e00ff */
[----:B------:R-:W-:Y:S01]  /*1920*/  LOP3.LUT R2, R2, 0x1c0, RZ, 0xc0, !PT ;  /* 0x000001c002027812 */ /* 0x000fe200078ec0ff */
[----:B------:R-:W-:Y:S01]  /*1930*/  IMAD.U32 R25, RZ, RZ, UR21 ;  /* 0x00000015ff197e24 */ /* 0x000fe2000f8e00ff */
[----:B------:R-:W-:Y:S01]  /*1940*/  @!P0 LEA.HI.X R21, R22, R9, R14, 0x1, P6 ;  /* 0x0000000916158211 */ /* 0x000fe200030f0c0e */
[----:B------:R-:W-:Y:S01]  /*1950*/  IMAD R237, R237, 0x200, R16 ;  /* 0x00000200eded7824 */ /* 0x000fe200078e0210 */
[----:B------:R-:W-:Y:S01]  /*1960*/  UIMAD.WIDE.U32 UR20, UR8, 0x20, URZ ;  /* 0x00000020081478a5 */ /* 0x000fe2000f8e003f */
[----:B------:R-:W-:Y:S01]  /*1970*/  IMAD.U32 R16, RZ, RZ, UR8 ;  /* 0x00000008ff107e24 */ /* 0x000fe2000f8e00ff */
[----:B------:R-:W1:Y:S01]  /*1980*/  @!P3 LDC.64 R8, c[0x0][0x220] ;  /* 0x00008800ff08bb82 */ /* 0x000e620000000a00 */
[----:B------:R-:W-:Y:S01]  /*1990*/  @!P0 LDGSTS.E.BYPASS.LTC128B.128 [R12+0x9800], desc[UR18][R20.64] ;  /* 0x09800000140c8fae */ /* 0x000fe2000b901d52 */
[----:B------:R-:W-:Y:S01]  /*19a0*/  IMAD.U32 R25, RZ, RZ, UR6 ;  /* 0x00000006ff197e24 */ /* 0x000fe2000f8e00ff */
[----:B------:R-:W-:Y:S01]  /*19b0*/  @!UP0 UIMAD UR6, UR9, 0x30, URZ ;  /* 0x00000030090688a4 */ /* 0x000fe2000f8e023f */
[----:B------:R-:W-:Y:S01]  /*19c0*/  IMAD.SHL.U32 R85, R15, 0x40, RZ ;  /* 0x000000400f557824 */ /* 0x000fe200078e00ff */
[----:B------:R-:W-:Y:S01]  /*19d0*/  @!P0 LDGSTS.E.BYPASS.LTC128B.128 [R12+0xb800], desc[UR18][R20.64+0x80] ;  /* 0x0b800080140c8fae */ /* 0x000fe2000b901d52 */
[----:B------:R-:W-:Y:S01]  /*19e0*/  LEA R237, R237, UR4, 0x1 ;  /* 0x00000004eded7c11 */ /* 0x000fe2000f8e08ff */
[----:B------:R-:W-:-:S02]  /*19f0*/  UISETP.GE.AND UP0, UPT, UR17, 0x41, UPT ;  /* 0x000000411100788c */ /* 0x000fc4000bf06270 */
[----:B------:R-:W-:Y:S01]  /*1a00*/  @!P0 LDGSTS.E.BYPASS.LTC128B.128 [R12+0xd800], desc[UR18][R20.64+0x100] ;  /* 0x0d800100140c8fae */ /* 0x000fe2000b901d52 */
[----:B------:R-:W-:Y:S01]  /*1a10*/  LOP3.LUT R85, R85, 0xfffffe00, RZ, 0xc0, !PT ;  /* 0xfffffe0055557812 */ /* 0x000fe200078ec0ff */
[----:B------:R-:W-:Y:S01]  /*1a20*/  VIADD R235, R237, 0x8020 ;  /* 0x00008020edeb7836 */ /* 0x000fe20000000000 */
[----:B---3--:R-:W-:Y:S01]  /*1a30*/  LOP3.LUT R11, R2, 0x8, R17, 0xf8, !PT ;  /* 0x00000008020b7812 */ /* 0x008fe200078ef811 */
[----:B------:R1:W-:Y:S01]  /*1a40*/  @!P0 LDGSTS.E.BYPASS.LTC128B.128 [R12+0xf800], desc[UR18][R20.64+0x180] ;  /* 0x0f800180140c8fae */ /* 0x0003e2000b901d52 */
[----:B------:R-:W-:Y:S01]  /*1a50*/  SHF.R.U32.HI R2, RZ, 0x3, R2 ;  /* 0x00000003ff027819 */ /* 0x000fe20000011602 */
[----:B------:R-:W-:Y:S01]  /*1a60*/  IMAD.U32 R17, RZ, RZ, UR9 ;  /* 0x00000009ff117e24 */ /* 0x000fe2000f8e00ff */
[C---:B------:R-:W-:Y:S01]  /*1a70*/  LEA R18, P5, R24.reuse, R242, 0x6 ;  /* 0x000000f218127211 */ /* 0x040fe200078a30ff */
[----:B------:R-:W0:Y:S01]  /*1a80*/  LDGDEPBAR ;  /* 0x00000000000079af */ /* 0x000e220000000000 */
[----:B------:R-:W-:Y:S02]  /*1a90*/  LOP3.LUT R2, R11, R2, RZ, 0x3c, !PT ;  /* 0x000000020b027212 */ /* 0x000fe400078e3cff */
[----:B------:R-:W-:-:S02]  /*1aa0*/  LEA.HI.X R19, R24, R239, R10, 0x6, P5 ;  /* 0x000000ef18137211 */ /* 0x000fc400028f340a */
[----:B------:R-:W3:Y:S01]  /*1ab0*/  @!P4 LDC.64 R10, c[0x0][0x220] ;  /* 0x00008800ff0acb82 */ /* 0x000ee20000000a00 */
[C---:B------:R-:W-:Y:S01]  /*1ac0*/  @!P4 LEA R14, P5, R23.reuse, R18, 0x4 ;  /* 0x00000012170ec211 */ /* 0x040fe200078a20ff */
[----:B------:R-:W-:-:S03]  /*1ad0*/  @!P1 IMAD.WIDE.U32 R26, R23, 0x30, R18 ;  /* 0x00000030171a9825 */ /* 0x000fc600078e0012 */
[----:B------:R-:W-:Y:S02]  /*1ae0*/  @!P4 LEA.HI.X R17, R16, R19, R17, 0x4, P5 ;  /* 0x000000131011c211 */ /* 0x000fe400028f2411 */
[C---:B------:R-:W-:Y:S02]  /*1af0*/  @!P3 IADD3 R16, P0, R18.reuse, UR20, RZ ;  /* 0x000000141210bc10 */ /* 0x040fe4000ff1e0ff */
[C---:B--2---:R-:W-:Y:S02]  /*1b00*/  @!P2 LEA R24, P5, R18.reuse, R6, 0x1 ;  /* 0x000000061218a211 */ /* 0x044fe400078a08ff */
[----:B------:R-:W-:Y:S02]  /*1b10*/  @!P3 IADD3.X R22, R19, UR21, R25, P0, !PT ;  /* 0x000000151316bc10 */ /* 0x000fe400087fe419 */
[----:B------:R-:W-:Y:S02]  /*1b20*/  @!P2 LEA.HI.X R25, R18, R7, R19, 0x1, P5 ;  /* 0x000000071219a211 */ /* 0x000fe400028f0c13 */
[----:B------:R-:W2:Y:S01]  /*1b30*/  @!P1 LDC.64 R6, c[0x0][0x220] ;  /* 0x00008800ff069b82 */ /* 0x000ea20000000a00 */
[----:B------:R-:W-:-:S07]  /*1b40*/  DEPBAR.LE SB0, 0x0 ;  /* 0x000080000000791a */ /* 0x000fce0000000000 */
[----:B------:R-:W-:Y:S01]  /*1b50*/  BAR.SYNC.DEFER_BLOCKING 0x0 ;  /* 0x0000000000007b1d */ /* 0x000fe20000010000 */
[C---:B---3--:R-:W-:Y:S02]  /*1b60*/  @!P4 LEA R18, P0, R14.reuse, R10, 0x1 ;  /* 0x0000000a0e12c211 */ /* 0x048fe400078008ff */
[----:B------:R-:W-:Y:S02]  /*1b70*/  SHF.R.S32.HI R10, RZ, 0x5, R13 ;  /* 0x00000005ff0a7819 */ /* 0x000fe4000001140d */
[----:B------:R-:W-:Y:S02]  /*1b80*/  @!P4 LEA.HI.X R19, R14, R11, R17, 0x1, P0 ;  /* 0x0000000b0e13c211 */ /* 0x000fe400000f0c11 */
[----:B-1----:R-:W-:Y:S01]  /*1b90*/  @!P3 LEA R12, P0, R16, R8, 0x1 ;  /* 0x00000008100cb211 */ /* 0x002fe200078008ff */
[----:B------:R-:W-:-:S03]  /*1ba0*/  @!P1 VIADD R8, R27, UR6 ;  /* 0x000000061b089c36 */ /* 0x000fc60008000000 */
[----:B------:R-:W-:Y:S01]  /*1bb0*/  @!P3 LEA.HI.X R13, R16, R9, R22, 0x1, P0 ;  /* 0x00000009100db211 */ /* 0x000fe200000f0c16 */
[----:B------:R-:W-:Y:S01]  /*1bc0*/  IMAD R9, R10, 0x400, R85 ;  /* 0x000004000a097824 */ /* 0x000fe200078e0255 */
[----:B--2---:R-:W-:-:S03]  /*1bd0*/  @!P1 LEA R14, P0, R26, R6, 0x1 ;  /* 0x000000061a0e9211 */ /* 0x004fc600078008ff */
[----:B------:R-:W-:Y:S01]  /*1be0*/  IMAD.IADD R238, R2, 0x1, R9 ;  /* 0x0000000102ee7824 */ /* 0x000fe200078e0209 */
[----:B------:R-:W-:Y:S01]  /*1bf0*/  @!P1 LEA.HI.X R15, R26, R7, R8, 0x1, P0 ;  /* 0x000000071a0f9211 */ /* 0x000fe200000f0c08 */
[----:B------:R-:W-:-:S03]  /*1c00*/  IMAD.MOV.U32 R7, RZ, RZ, 0x10 ;  /* 0x00000010ff077424 */ /* 0x000fc600078e00ff */
[----:B------:R-:W-:Y:S01]  /*1c10*/  LEA R238, R238, UR4, 0x1 ;  /* 0x00000004eeee7c11 */ /* 0x000fe2000f8e08ff */
[----:B------:R-:W-:Y:S04]  /*1c20*/  @P2 STS.128 [R240+0x10000], RZ ;  /* 0x010000fff0002388 */ /* 0x000fe80000000c00 */
[----:B------:R-:W-:Y:S04]  /*1c30*/  @P2 STS.128 [R240+0x12000], RZ ;  /* 0x012000fff0002388 */ /* 0x000fe80000000c00 */
[----:B------:R-:W-:Y:S04]  /*1c40*/  @P2 STS.128 [R240+0x14000], RZ ;  /* 0x014000fff0002388 */ /* 0x000fe80000000c00 */
[----:B------:R-:W-:Y:S04]  /*1c50*/  @P2 STS.128 [R240+0x16000], RZ ;  /* 0x016000fff0002388 */ /* 0x000fe80000000c00 */
[----:B------:R-:W-:Y:S01]  /*1c60*/  @!PT LDS RZ, [RZ] ;  /* 0x00000000fffff984 */ /* 0x000fe20000000800 */
[----:B------:R-:W-:Y:S01]  /*1c70*/  @!PT LDS RZ, [RZ] ;  /* 0x00000000fffff984 */ /* 0x000fe20000000800 */
[----:B------:R-:W-:Y:S01]  /*1c80*/  @!PT LDS RZ, [RZ] ;  /* 0x00000000fffff984 */ /* 0x000fe20000000800 */
[----:B------:R-:W-:Y:S04]  /*1c90*/  @!P2 LDGSTS.E.BYPASS.LTC128B.128 [R240+0x10000], desc[UR18][R24.64] ;  /* 0x1000000018f0afae */ /* 0x000fe8000b901d52 */
[----:B------:R-:W-:Y:S04]  /*1ca0*/  @!P2 LDGSTS.E.BYPASS.LTC128B.128 [R240+0x12000], desc[UR18][R24.64+0x80] ;  /* 0x1200008018f0afae */ /* 0x000fe8000b901d52 */
[----:B------:R-:W-:Y:S04]  /*1cb0*/  @!P2 LDGSTS.E.BYPASS.LTC128B.128 [R240+0x14000], desc[UR18][R24.64+0x100] ;  /* 0x1400010018f0afae */ /* 0x000fe8000b901d52 */
[----:B------:R-:W-:Y:S04]  /*1cc0*/  @!P2 LDGSTS.E.BYPASS.LTC128B.128 [R240+0x16000], desc[UR18][R24.64+0x180] ;  /* 0x1600018018f0afae */ /* 0x000fe8000b901d52 */
        /* <DEDUP_REMOVED lines=10> */
[----:B------:R1:W-:Y:S04]  /*1d70*/  @!P4 LDGSTS.E.BYPASS.LTC128B.128 [R240+0x16800], desc[UR18][R18.64+0x180] ;  /* 0x1680018012f0cfae */ /* 0x0003e8000b901d52 */
        /* <DEDUP_REMOVED lines=21> */
[----:B------:R2:W-:Y:S01]  /*1ed0*/  @!P1 LDGSTS.E.BYPASS.LTC128B.128 [R240+0x17800], desc[UR18][R14.64+0x180] ;  /* 0x178001800ef09fae */ /* 0x0005e2000b901d52 */
[----:B------:R-:W-:Y:S01]  /*1ee0*/  R2P PR, R5, 0x6 ;  /* 0x0000000605007804 */ /* 0x000fe20000000000 */
[----:B------:R-:W-:-:S02]  /*1ef0*/  IMAD.MOV.U32 R5, RZ, RZ, 0x20 ;  /* 0x00000020ff057424 */ /* 0x000fc400078e00ff */
[----:B------:R-:W-:Y:S02]  /*1f00*/  LDSM.16.M88.4 R28, [R238] ;  /* 0x00000000ee1c783b */ /* 0x000fe40000000200 */
[----:B------:R-:W-:Y:S02]  /*1f10*/  SEL R7, R7, 0xfffffff0, !P1 ;  /* 0xfffffff007077807 */ /* 0x000fe40004800000 */
[----:B------:R-:W2:Y:S01]  /*1f20*/  LDSM.16.M88.4 R8, [R237+0x8000] ;  /* 0x00800000ed08783b */ /* 0x000ea20000000200 */
[----:B------:R-:W-:Y:S02]  /*1f30*/  SEL R5, R5, 0xffffffe0, !P2 ;  /* 0xffffffe005057807 */ /* 0x000fe40005000000 */
[----:B------:R-:W-:Y:S01]  /*1f40*/  R2P PR, R0, 0x6 ;  /* 0x0000000600007804 */ /* 0x000fe20000000000 */
[----:B------:R-:W-:Y:S01]  /*1f50*/  VIADD R0, R237, 0x8000 ;  /* 0x00008000ed007836 */ /* 0x000fe20000000000 */
[----:B------:R-:W3:Y:S01]  /*1f60*/  LDSM.16.M88.4 R44, [R237+0x8800] ;  /* 0x00880000ed2c783b */ /* 0x000ee20000000200 */
[----:B------:R-:W-:-:S02]  /*1f70*/  IMAD R236, R7, 0x2, R238 ;  /* 0x0000000207ec7824 */ /* 0x000fc400078e02ee */
[C---:B------:R-:W-:Y:S01]  /*1f80*/  IMAD R234, R5.reuse, 0x2, R238 ;  /* 0x0000000205ea7824 */ /* 0x040fe200078e02ee */
[----:B------:R-:W4:Y:S01]  /*1f90*/  LDSM.16.M88.4 R36, [R237+0x9000] ;  /* 0x00900000ed24783b */ /* 0x000f220000000200 */
[----:B------:R-:W-:-:S03]  /*1fa0*/  IMAD R233, R5, 0x2, R236 ;  /* 0x0000000205e97824 */ /* 0x000fc600078e02ec */
[----:B------:R-:W5:Y:S03]  /*1fb0*/  LDSM.16.M88.4 R68, [R237+0x9800] ;  /* 0x00980000ed44783b */ /* 0x000f660000000200 */
[----:B------:R-:W-:Y:S01]  /*1fc0*/  @P1 VIADD R235, R0, 0xffffffe0 ;  /* 0xffffffe000eb1836 */ /* 0x000fe20000000000 */
[----:B------:R-:W-:Y:S01]  /*1fd0*/  LDSM.16.M88.4 R64, [R236] ;  /* 0x00000000ec40783b */ /* 0x000fe20000000200 */
[----:B------:R-:W-:-:S03]  /*1fe0*/  IMAD.MOV.U32 R0, RZ, RZ, 0x40 ;  /* 0x00000040ff007424 */ /* 0x000fc600078e00ff */
[----:B-1----:R-:W1:Y:S02]  /*1ff0*/  LDSM.16.M88.4 R16, [R235] ;  /* 0x00000000eb10783b */ /* 0x002e640000000200 */
[----:B------:R-:W-:Y:S02]  /*2000*/  SEL R0, R0, 0xffffffc0, !P2 ;  /* 0xffffffc000007807 */ /* 0x000fe40005000000 */
[----:B------:R-:W1:Y:S03]  /*2010*/  LDSM.16.M88.4 R60, [R235+0x800] ;  /* 0x00080000eb3c783b */ /* 0x000e660000000200 */
[----:B------:R-:W-:Y:S01]  /*2020*/  IMAD.IADD R231, R237, 0x1, R0 ;  /* 0x00000001ede77824 */ /* 0x000fe200078e0200 */
[----:B------:R-:W1:Y:S01]  /*2030*/  LDSM.16.M88.4 R56, [R235+0x1000] ;  /* 0x00100000eb38783b */ /* 0x000e620000000200 */
[----:B------:R-:W-:-:S03]  /*2040*/  IMAD.IADD R224, R0, 0x1, R235 ;  /* 0x0000000100e07824 */ /* 0x000fc600078e02eb */
[----:B------:R-:W1:Y:S04]  /*2050*/  LDSM.16.M88.4 R52, [R235+0x1800] ;  /* 0x00180000eb34783b */ /* 0x000e680000000200 */
[----:B------:R-:W-:Y:S01]  /*2060*/  LDSM.16.M88.4 R24, [R234] ;  /* 0x00000000ea18783b */ /* 0x000fe20000000200 */
[C---:B--2---:R-:W-:Y:S03]  /*2070*/  HMMA.16816.F32 R12, R28.reuse, R8, RZ ;  /* 0x000000081c0c723c */ /* 0x044fe600000018ff */
[----:B------:R-:W2:Y:S04]  /*2080*/  LDSM.16.M88.4 R20, [R231+0x8000] ;  /* 0x00800000e714783b */ /* 0x000ea80000000200 */
[----:B------:R-:W-:Y:S01]  /*2090*/  LDSM.16.M88.4 R80, [R231+0x9000] ;  /* 0x00900000e750783b */ /* 0x000fe20000000200 */
[C---:B------:R-:W-:Y:S03]  /*20a0*/  HMMA.16816.F32 R8, R28.reuse, R10, RZ ;  /* 0x0000000a1c08723c */ /* 0x040fe600000018ff */
[----:B------:R-:W-:Y:S03]  /*20b0*/  LDSM.16.M88.4 R76, [R231+0x9800] ;  /* 0x00980000e74c783b */ /* 0x000fe60000000200 */
[C---:B---3--:R-:W-:Y:S01]  /*20c0*/  HMMA.16816.F32 R48, R28.reuse, R44, RZ ;  /* 0x0000002c1c30723c */ /* 0x048fe200000018ff */
[----:B------:R-:W-:Y:S04]  /*20d0*/  LDSM.16.M88.4 R72, [R233] ;  /* 0x00000000e948783b */ /* 0x000fe80000000200 */
[----:B------:R-:W0:Y:S01]  /*20e0*/  LDGDEPBAR ;  /* 0x00000000000079af */ /* 0x000e220000000000 */
[C---:B----4-:R-:W-:Y:S06]  /*20f0*/  HMMA.16816.F32 R40, R28.reuse, R36, RZ ;  /* 0x000000241c28723c */ /* 0x050fec00000018ff */
[C---:B------:R-:W-:Y:S06]  /*2100*/  HMMA.16816.F32 R44, R28.reuse, R46, RZ ;  /* 0x0000002e1c2c723c */ /* 0x040fec00000018ff */
[C---:B------:R-:W-:Y:S06]  /*2110*/  HMMA.16816.F32 R36, R28.reuse, R38, RZ ;  /* 0x000000261c24723c */ /* 0x040fec00000018ff */
[C---:B-----5:R-:W-:Y:S06]  /*2120*/  HMMA.16816.F32 R32, R28.reuse, R68, RZ ;  /* 0x000000441c20723c */ /* 0x060fec00000018ff */
[----:B------:R-:W-:Y:S01]  /*2130*/  HMMA.16816.F32 R28, R28, R70, RZ ;  /* 0x000000461c1c723c */ /* 0x000fe200000018ff */
[----:B------:R-:W-:Y:S05]  /*2140*/  LDSM.16.M88.4 R68, [R224] ;  /* 0x00000000e044783b */ /* 0x000fea0000000200 */
[C---:B-1----:R-:W-:Y:S06]  /*2150*/  HMMA.16816.F32 R12, R64.reuse, R16, R12 ;  /* 0x00000010400c723c */ /* 0x042fec000000180c */
[C---:B------:R-:W-:Y:S01]  /*2160*/  HMMA.16816.F32 R8, R64.reuse, R18, R8 ;  /* 0x000000124008723c */ /* 0x040fe20000001808 */
[----:B------:R-:W1:Y:S05]  /*2170*/  LDSM.16.M88.4 R16, [R231+0x8800] ;  /* 0x00880000e710783b */ /* 0x000e6a0000000200 */
[C---:B------:R-:W-:Y:S06]  /*2180*/  HMMA.16816.F32 R48, R64.reuse, R60, R48 ;  /* 0x0000003c4030723c */ /* 0x040fec0000001830 */
[C---:B------:R-:W-:Y:S01]  /*2190*/  HMMA.16816.F32 R44, R64.reuse, R62, R44 ;  /* 0x0000003e402c723c */ /* 0x040fe2000000182c */
[----:B------:R-:W-:Y:S05]  /*21a0*/  LDSM.16.M88.4 R60, [R224+0x1800] ;  /* 0x00180000e03c783b */ /* 0x000fea0000000200 */
[C---:B------:R-:W-:Y:S06]  /*21b0*/  HMMA.16816.F32 R40, R64.reuse, R56, R40 ;  /* 0x000000384028723c */ /* 0x040fec0000001828 */
[C---:B------:R-:W-:Y:S06]  /*21c0*/  HMMA.16816.F32 R36, R64.reuse, R58, R36 ;  /* 0x0000003a4024723c */ /* 0x040fec0000001824 */
[C---:B------:R-:W-:Y:S06]  /*21d0*/  HMMA.16816.F32 R32, R64.reuse, R52, R32 ;  /* 0x000000344020723c */ /* 0x040fec0000001820 */
[----:B------:R-:W-:Y:S01]  /*21e0*/  HMMA.16816.F32 R28, R64, R54, R28 ;  /* 0x00000036401c723c */ /* 0x000fe2000000181c */
[----:B------:R-:W3:Y:S04]  /*21f0*/  LDSM.16.M88.4 R52, [R224+0x800] ;  /* 0x00080000e034783b */ /* 0x000ee80000000200 */
[----:B------:R-:W4:Y:S01]  /*2200*/  LDSM.16.M88.4 R64, [R224+0x1000] ;  /* 0x00100000e040783b */ /* 0x000f220000000200 */
[C---:B--2---:R-:W-:Y:S06]  /*2210*/  HMMA.16816.F32 R12, R24.reuse, R20, R12 ;  /* 0x00000014180c723c */ /* 0x044fec000000180c */
[C---:B------:R-:W-:Y:S01]  /*2220*/  HMMA.16816.F32 R56, R24.reuse, R22, R8 ;  /* 0x000000161838723c */ /* 0x040fe20000001808 */
[----:B------:R-:W-:Y:S04]  /*2230*/  LDSM.16.M88.4 R20, [R238+0x2000] ;  /* 0x00200000ee14783b */ /* 0x000fe80000000200 */
[----:B------:R-:W2:Y:S01]  /*2240*/  LDSM.16.M88.4 R8, [R237+0xa000] ;  /* 0x00a00000ed08783b */ /* 0x000ea20000000200 */
[C---:B-1----:R-:W-:Y:S06]  /*2250*/  HMMA.16816.F32 R48, R24.reuse, R16, R48 ;  /* 0x000000101830723c */ /* 0x042fec0000001830 */
[C---:B------:R-:W-:Y:S01]  /*2260*/  HMMA.16816.F32 R44, R24.reuse, R18, R44 ;  /* 0x00000012182c723c */ /* 0x040fe2000000182c */
[----:B------:R-:W1:Y:S05]  /*2270*/  LDSM.16.M88.4 R16, [R237+0xa800] ;  /* 0x00a80000ed10783b */ /* 0x000e6a0000000200 */
[C---:B------:R-:W-:Y:S06]  /*2280*/  HMMA.16816.F32 R40, R24.reuse, R80, R40 ;  /* 0x000000501828723c */ /* 0x040fec0000001828 */
[C---:B------:R-:W-:Y:S01]  /*2290*/  HMMA.16816.F32 R36, R24.reuse, R82, R36 ;  /* 0x000000521824723c */ /* 0x040fe20000001824 */
[----:B------:R-:W5:Y:S05]  /*22a0*/  LDSM.16.M88.4 R80, [R237+0xb000] ;  /* 0x00b00000ed50783b */ /* 0x000f6a0000000200 */
[C---:B------:R-:W-:Y:S06]  /*22b0*/  HMMA.16816.F32 R32, R24.reuse, R76, R32 ;  /* 0x0000004c1820723c */ /* 0x040fec0000001820 */
[----:B------:R-:W-:Y:S01]  /*22c0*/  HMMA.16816.F32 R28, R24, R78, R28 ;  /* 0x0000004e181c723c */ /* 0x000fe2000000181c */
[----:B------:R-:W5:Y:S04]  /*22d0*/  LDSM.16.M88.4 R76, [R237+0xb800] ;  /* 0x00b80000ed4c783b */ /* 0x000f680000000200 */
[----:B------:R-:W-:Y:S01]  /*22e0*/  LDSM.16.M88.4 R24, [R235+0x2000] ;  /* 0x00200000eb18783b */ /* 0x000fe20000000200 */
[C---:B------:R-:W-:Y:S06]  /*22f0*/  HMMA.16816.F32 R12, R72.reuse, R68, R12 ;  /* 0x00000044480c723c */ /* 0x040fec000000180c */
[C---:B------:R-:W-:Y:S01]  /*2300*/  HMMA.16816.F32 R68, R72.reuse, R70, R56 ;  /* 0x000000464844723c */ /* 0x040fe20000001838 */
[----:B------:R-:W5:Y:S05]  /*2310*/  LDSM.16.M88.4 R56, [R236+0x2000] ;  /* 0x00200000ec38783b */ /* 0x000f6a0000000200 */
[C---:B---3--:R-:W-:Y:S06]  /*2320*/  HMMA.16816.F32 R48, R72.reuse, R52, R48 ;  /* 0x000000344830723c */ /* 0x048fec0000001830 */
[C---:B------:R-:W-:Y:S01]  /*2330*/  HMMA.16816.F32 R44, R72.reuse, R54, R44 ;  /* 0x00000036482c723c */ /* 0x040fe2000000182c */
[----:B------:R-:W3:Y:S05]  /*2340*/  LDSM.16.M88.4 R52, [R235+0x2800] ;  /* 0x00280000eb34783b */ /* 0x000eea0000000200 */
[C---:B----4-:R-:W-:Y:S06]  /*2350*/  HMMA.16816.F32 R40, R72.reuse, R64, R40 ;  /* 0x000000404828723c */ /* 0x050fec0000001828 */
[C---:B------:R-:W-:Y:S01]  /*2360*/  HMMA.16816.F32 R36, R72.reuse, R66, R36 ;  /* 0x000000424824723c */ /* 0x040fe20000001824 */
[----:B------:R-:W-:Y:S05]  /*2370*/  LDSM.16.M88.4 R64, [R235+0x3800] ;  /* 0x00380000eb40783b */ /* 0x000fea0000000200 */
[C---:B------:R-:W-:Y:S06]  /*2380*/  HMMA.16816.F32 R32, R72.reuse, R60, R32 ;  /* 0x0000003c4820723c */ /* 0x040fec0000001820 */
[----:B------:R-:W-:Y:S01]  /*2390*/  HMMA.16816.F32 R28, R72, R62, R28 ;  /* 0x0000003e481c723c */ /* 0x000fe2000000181c */
[----:B------:R-:W4:Y:S04]  /*23a0*/  LDSM.16.M88.4 R72, [R235+0x3000] ;  /* 0x00300000eb48783b */ /* 0x000f280000000200 */
[----:B------:R-:W-:Y:S01]  /*23b0*/  LDSM.16.M88.4 R60, [R234+0x2000] ;  /* 0x00200000ea3c783b */ /* 0x000fe20000000200 */
[C---:B--2---:R-:W-:Y:S06]  /*23c0*/  HMMA.16816.F32 R12, R20.reuse, R8, R12 ;  /* 0x00000008140c723c */ /* 0x044fec000000180c */
[C---:B------:R-:W-:Y:S01]  /*23d0*/  HMMA.16816.F32 R68, R20.reuse, R10, R68 ;  /* 0x0000000a1444723c */ /* 0x040fe20000001844 */
[----:B------:R-:W2:Y:S05]  /*23e0*/  LDSM.16.M88.4 R8, [R231+0xa000] ;  /* 0x00a00000e708783b */ /* 0x000eaa0000000200 */
[C---:B-1----:R-:W-:Y:S06]  /*23f0*/  HMMA.16816.F32 R48, R20.reuse, R16, R48 ;  /* 0x000000101430723c */ /* 0x042fec0000001830 */
[C---:B------:R-:W-:Y:S01]  /*2400*/  HMMA.16816.F32 R44, R20.reuse, R18, R44 ;  /* 0x00000012142c723c */ /* 0x040fe2000000182c */
[----:B------:R-:W1:Y:S05]  /*2410*/  LDSM.16.M88.4 R16, [R231+0xa800] ;  /* 0x00a80000e710783b */ /* 0x000e6a0000000200 */
[C---:B-----5:R-:W-:Y:S06]  /*2420*/  HMMA.16816.F32 R40, R20.reuse, R80, R40 ;  /* 0x000000501428723c */ /* 0x060fec0000001828 */
        /* <DEDUP_REMOVED lines=14> */
[----:B------:R-:W4:Y:S05]  /*2510*/  LDSM.16.M88.4 R72, [R224+0x3000] ;  /* 0x00300000e048783b */ /* 0x000f2a0000000200 */
        /* <DEDUP_REMOVED lines=22> */
[----:B------:R-:W-:Y:S05]  /*2680*/  LDSM.16.M88.4 R52, [R234+0x4000] ;  /* 0x00400000ea34783b */ /* 0x000fea0000000200 */
[C---:B----4-:R-:W-:Y:S06]  /*2690*/  HMMA.16816.F32 R40, R24.reuse, R72, R40 ;  /* 0x000000481828723c */ /* 0x050fec0000001828 */
[C---:B------:R-:W-:Y:S01]  /*26a0*/  HMMA.16816.F32 R36, R24.reuse, R74, R36 ;  /* 0x0000004a1824723c */ /* 0x040fe20000001824 */
[----:B------:R-:W-:Y:S05]  /*26b0*/  LDSM.16.M88.4 R72, [R235+0x5000] ;  /* 0x00500000eb48783b */ /* 0x000fea0000000200 */
[C---:B------:R-:W-:Y:S06]  /*26c0*/  HMMA.16816.F32 R32, R24.reuse, R64, R32 ;  /* 0x000000401820723c */ /* 0x040fec0000001820 */
[----:B------:R-:W-:Y:S01]  /*26d0*/  HMMA.16816.F32 R28, R24, R66, R28 ;  /* 0x00000042181c723c */ /* 0x000fe2000000181c */
[----:B------:R-:W3:Y:S04]  /*26e0*/  LDSM.16.M88.4 R24, [R235+0x4800] ;  /* 0x00480000eb18783b */ /* 0x000ee80000000200 */
[----:B------:R-:W4:Y:S01]  /*26f0*/  LDSM.16.M88.4 R64, [R235+0x5800] ;  /* 0x00580000eb40783b */ /* 0x000f220000000200 */
        /* <DEDUP_REMOVED lines=19> */
[C---:B------:R-:W-:Y:S06]  /*2830*/  HMMA.16816.F32 R40, R60.reuse, R72, R40 ;  /* 0x000000483c28723c */ /* 0x040fec0000001828 */
[C---:B------:R-:W-:Y:S01]  /*2840*/  HMMA.16816.F32 R36, R60.reuse, R74, R36 ;  /* 0x0000004a3c24723c */ /* 0x040fe20000001824 */
[----:B------:R-:W3:Y:S05]  /*2850*/  LDSM.16.M88.4 R72, [R224+0x5000] ;  /* 0x00500000e048783b */ /* 0x000eea0000000200 */
[C---:B----4-:R-:W-:Y:S06]  /*2860*/  HMMA.16816.F32 R32, R60.reuse, R64, R32 ;  /* 0x000000403c20723c */ /* 0x050fec0000001820 */
        /* <DEDUP_REMOVED lines=14> */
[----:B------:R-:W-:Y:S04]  /*2950*/  LDSM.16.M88.4 R52, [R236+0x6000] ;  /* 0x00600000ec34783b */ /* 0x000fe80000000200 */
[----:B------:R-:W-:Y:S01]  /*2960*/  LDSM.16.M88.4 R76, [R237+0xf800] ;  /* 0x00f80000ed4c783b */ /* 0x000fe20000000200 */
[C---:B------:R-:W-:Y:S06]  /*2970*/  HMMA.16816.F32 R12, R56.reuse, R20, R12 ;  /* 0x00000014380c723c */ /* 0x040fec000000180c */
[C---:B------:R-:W-:Y:S01]  /*2980*/  HMMA.16816.F32 R68, R56.reuse, R22, R68 ;  /* 0x000000163844723c */ /* 0x040fe20000001844 */
[----:B------:R-:W5:Y:S05]  /*2990*/  LDSM.16.M88.4 R20, [R235+0x6000] ;  /* 0x00600000eb14783b */ /* 0x000f6a0000000200 */
[C---:B---3--:R-:W-:Y:S06]  /*29a0*/  HMMA.16816.F32 R48, R56.reuse, R24, R48 ;  /* 0x000000183830723c */ /* 0x048fec0000001830 */
[C---:B------:R-:W-:Y:S01]  /*29b0*/  HMMA.16816.F32 R44, R56.reuse, R26, R44 ;  /* 0x0000001a382c723c */ /* 0x040fe2000000182c */
[----:B------:R-:W-:Y:S05]  /*29c0*/  LDSM.16.M88.4 R24, [R235+0x7000] ;  /* 0x00700000eb18783b */ /* 0x000fea0000000200 */
[C---:B------:R-:W-:Y:S06]  /*29d0*/  HMMA.16816.F32 R40, R56.reuse, R72, R40 ;  /* 0x000000483828723c */ /* 0x040fec0000001828 */
[C---:B------:R-:W-:Y:S01]  /*29e0*/  HMMA.16816.F32 R36, R56.reuse, R74, R36 ;  /* 0x0000004a3824723c */ /* 0x040fe20000001824 */
[----:B------:R-:W-:Y:S05]  /*29f0*/  LDSM.16.M88.4 R72, [R235+0x7800] ;  /* 0x00780000eb48783b */ /* 0x000fea0000000200 */
[C---:B----4-:R-:W-:Y:S06]  /*2a00*/  HMMA.16816.F32 R32, R56.reuse, R64, R32 ;  /* 0x000000403820723c */ /* 0x050fec0000001820 */
[----:B------:R-:W-:Y:S01]  /*2a10*/  HMMA.16816.F32 R28, R56, R66, R28 ;  /* 0x00000042381c723c */ /* 0x000fe2000000181c */
[----:B------:R-:W3:Y:S04]  /*2a20*/  LDSM.16.M88.4 R56, [R235+0x6800] ;  /* 0x00680000eb38783b */ /* 0x000ee80000000200 */
        /* <DEDUP_REMOVED lines=8> */
[----:B------:R-:W-:Y:S06]  /*2ab0*/  HMMA.16816.F32 R36, R60, R82, R36 ;  /* 0x000000523c24723c */ /* 0x000fec0000001824 */
[----:B------:R-:W-:Y:S06]  /*2ac0*/  HMMA.16816.F32 R12, R52, R20, R12 ;  /* 0x00000014340c723c */ /* 0x000fec000000180c */
[C---:B------:R-:W-:Y:S06]  /*2ad0*/  HMMA.16816.F32 R32, R60.reuse, R76, R32 ;  /* 0x0000004c3c20723c */ /* 0x040fec0000001820 */
[----:B------:R-:W-:Y:S01]  /*2ae0*/  HMMA.16816.F32 R60, R60, R78, R28 ;  /* 0x0000004e3c3c723c */ /* 0x000fe2000000181c */
[----:B------:R-:W-:Y:S05]  /*2af0*/  LDSM.16.M88.4 R28, [R231+0xf000] ;  /* 0x00f00000e71c783b */ /* 0x000fea0000000200 */
[C---:B------:R-:W-:Y:S01]  /*2b00*/  HMMA.16816.F32 R76, R52.reuse, R22, R68 ;  /* 0x00000016344c723c */ /* 0x040fe20000001844 */
[----:B------:R-:W-:Y:S04]  /*2b10*/  LDSM.16.M88.4 R68, [R233+0x6000] ;  /* 0x00600000e944783b */ /* 0x000fe80000000200 */
[----:B------:R-:W4:Y:S01]  /*2b20*/  LDSM.16.M88.4 R20, [R224+0x6000] ;  /* 0x00600000e014783b */ /* 0x000f220000000200 */
[C---:B---3--:R-:W-:Y:S06]  /*2b30*/  HMMA.16816.F32 R48, R52.reuse, R56, R48 ;  /* 0x000000383430723c */ /* 0x048fec0000001830 */
[C---:B------:R-:W-:Y:S06]  /*2b40*/  HMMA.16816.F32 R40, R52.reuse, R24, R40 ;  /* 0x000000183428723c */ /* 0x040fec0000001828 */
[----:B------:R-:W-:Y:S01]  /*2b50*/  HMMA.16816.F32 R36, R52, R26, R36 ;  /* 0x0000001a3424723c */ /* 0x000fe20000001824 */
[----:B------:R-:W3:Y:S05]  /*2b60*/  LDSM.16.M88.4 R24, [R224+0x6800] ;  /* 0x00680000e018783b */ /* 0x000eea0000000200 */
[----:B--2---:R-:W-:Y:S06]  /*2b70*/  HMMA.16816.F32 R12, R64, R8, R12 ;  /* 0x00000008400c723c */ /* 0x004fec000000180c */
[----:B------:R-:W-:Y:S01]  /*2b80*/  HMMA.16816.F32 R44, R52, R58, R44 ;  /* 0x0000003a342c723c */ /* 0x000fe2000000182c */
[----:B------:R-:W-:Y:S01]  /*2b90*/  LOP3.LUT R9, R4, 0x6, RZ, 0xc0, !PT ;  /* 0x0000000604097812 */ /* 0x000fe200078ec0ff */
[----:B------:R-:W-:-:S04]  /*2ba0*/  IMAD.U32 R4, RZ, RZ, UR13 ;  /* 0x0000000dff047e24 */ /* 0x000fc8000f8e00ff */
[----:B------:R-:W-:Y:S01]  /*2bb0*/  HMMA.16816.F32 R76, R64, R10, R76 ;  /* 0x0000000a404c723c */ /* 0x000fe2000000184c */
[----:B------:R-:W-:Y:S02]  /*2bc0*/  IMAD R4, R4, 0x40, R9 ;  /* 0x0000004004047824 */ /* 0x000fe400078e0209 */
[----:B------:R-:W-:Y:S02]  /*2bd0*/  LDSM.16.M88.4 R8, [R224+0x7000] ;  /* 0x00700000e008783b */ /* 0x000fe40000000200 */
[C---:B------:R-:W-:Y:S01]  /*2be0*/  VIADD R0, R4.reuse, 0x8 ;  /* 0x0000000804007836 */ /* 0x040fe20000000000 */
[C---:B------:R-:W-:Y:S01]  /*2bf0*/  HMMA.16816.F32 R32, R52.reuse, R72, R32 ;  /* 0x000000483420723c */ /* 0x040fe20000001820 */
[C---:B------:R-:W-:Y:S01]  /*2c00*/  VIADD R6, R4.reuse, 0x1 ;  /* 0x0000000104067836 */ /* 0x040fe20000000000 */
[----:B------:R-:W-:Y:S02]  /*2c10*/  ISETP.GE.AND P4, PT, R4, UR17, PT ;  /* 0x0000001104007c0c */ /* 0x000fe4000bf86270 */
[----:B------:R-:W-:Y:S01]  /*2c20*/  ISETP.GE.AND P2, PT, R0, UR17, PT ;  /* 0x0000001100007c0c */ /* 0x000fe2000bf46270 */
[----:B------:R-:W-:Y:S01]  /*2c30*/  VIADD R0, R4, 0x11 ;  /* 0x0000001104007836 */ /* 0x000fe20000000000 */
[----:B------:R-:W-:Y:S01]  /*2c40*/  HMMA.16816.F32 R60, R52, R74, R60 ;  /* 0x0000004a343c723c */ /* 0x000fe2000000183c */
[----:B------:R-:W2:Y:S01]  /*2c50*/  LDSM.16.M88.4 R52, [R231+0xf800] ;  /* 0x00f80000e734783b */ /* 0x000ea20000000200 */
[----:B------:R-:W-:Y:S01]  /*2c60*/  ISETP.GE.AND P3, PT, R6, UR17, PT ;  /* 0x0000001106007c0c */ /* 0x000fe2000bf66270 */
[----:B------:R-:W-:Y:S01]  /*2c70*/  VIADD R6, R4, 0x10 ;  /* 0x0000001004067836 */ /* 0x000fe20000000000 */
[----:B------:R-:W-:Y:S01]  /*2c80*/  ISETP.GE.AND P6, PT, R0, UR17, PT ;  /* 0x0000001100007c0c */ /* 0x000fe2000bfc6270 */
[----:B------:R-:W-:Y:S01]  /*2c90*/  VIADD R0, R4, 0x18 ;  /* 0x0000001804007836 */ /* 0x000fe20000000000 */
[----:B-1----:R-:W-:Y:S02]  /*2ca0*/  HMMA.16816.F32 R48, R64, R16, R48 ;  /* 0x000000104030723c */ /* 0x002fe40000001830 */
[----:B------:R-:W-:-:S02]  /*2cb0*/  ISETP.GE.AND P0, PT, R6, UR17, PT ;  /* 0x0000001106007c0c */ /* 0x000fc4000bf06270 */
[----:B------:R-:W-:Y:S01]  /*2cc0*/  ISETP.GE.AND P5, PT, R0, UR17, PT ;  /* 0x0000001100007c0c */ /* 0x000fe2000bfa6270 */
[C---:B------:R-:W-:Y:S01]  /*2cd0*/  VIADD R0, R4.reuse, 0x21 ;  /* 0x0000002104007836 */ /* 0x040fe20000000000 */
[----:B----4-:R-:W-:Y:S01]  /*2ce0*/  HMMA.16816.F32 R12, R68, R20, R12 ;  /* 0x00000014440c723c */ /* 0x010fe2000000180c */
[----:B------:R-:W-:-:S05]  /*2cf0*/  VIADD R16, R4, 0x9 ;  /* 0x0000000904107836 */ /* 0x000fca0000000000 */
[----:B------:R-:W-:Y:S01]  /*2d00*/  HMMA.16816.F32 R44, R64, R18, R44 ;  /* 0x00000012402c723c */ /* 0x000fe2000000182c */
[----:B------:R-:W-:Y:S01]  /*2d10*/  ISETP.GE.AND P1, PT, R16, UR17, PT ;  /* 0x0000001110007c0c */ /* 0x000fe2000bf26270 */
[----:B------:R-:W-:Y:S01]  /*2d20*/  VIADD R20, R4, 0x19 ;  /* 0x0000001904147836 */ /* 0x000fe20000000000 */
[----:B------:R-:W1:Y:S01]  /*2d30*/  LDSM.16.M88.4 R16, [R224+0x7800] ;  /* 0x00780000e010783b */ /* 0x000e620000000200 */
[----:B------:R-:W-:-:S04]  /*2d40*/  DEPBAR.LE SB0, 0x0 ;  /* 0x000080000000791a */ /* 0x000fc80000000000 */
[----:B------:R-:W-:Y:S06]  /*2d50*/  HMMA.16816.F32 R76, R68, R22, R76 ;  /* 0x00000016444c723c */ /* 0x000fec000000184c */
[----:B------:R-:W-:Y:S04]  /*2d60*/  HMMA.16816.F32 R40, R64, R28, R40 ;  /* 0x0000001c4028723c */ /* 0x000fe80000001828 */
[----:B------:R-:W-:Y:S01]  /*2d70*/  FSEL R21, R12, -INF , !P4 ;  /* 0xff8000000c157808 */ /* 0x000fe20006000000 */
[----:B------:R-:W-:Y:S01]  /*2d80*/  VIADD R12, R4, 0x20 ;  /* 0x00000020040c7836 */ /* 0x000fe20000000000 */
[----:B---3--:R-:W-:Y:S01]  /*2d90*/  HMMA.16816.F32 R48, R68, R24, R48 ;  /* 0x000000184430723c */ /* 0x008fe20000001830 */
[----:B------:R-:W-:-:S02]  /*2da0*/  FSEL R6, R14, -INF , !P4 ;  /* 0xff8000000e067808 */ /* 0x000fc40006000000 */
[----:B------:R-:W-:Y:S02]  /*2db0*/  ISETP.GE.AND P4, PT, R20, UR17, PT ;  /* 0x0000001114007c0c */ /* 0x000fe4000bf86270 */
[----:B------:R-:W-:Y:S01]  /*2dc0*/  FSEL R20, R15, -INF , !P3 ;  /* 0xff8000000f147808 */ /* 0x000fe20005800000 */
[C---:B------:R-:W-:Y:S01]  /*2dd0*/  HMMA.16816.F32 R36, R64.reuse, R30, R36 ;  /* 0x0000001e4024723c */ /* 0x040fe20000001824 */
[----:B------:R-:W-:Y:S02]  /*2de0*/  FSEL R23, R13, -INF , !P3 ;  /* 0xff8000000d177808 */ /* 0x000fe40005800000 */
[----:B------:R-:W-:Y:S01]  /*2df0*/  ISETP.GE.AND P3, PT, R12, UR17, PT ;  /* 0x000000110c007c0c */ /* 0x000fe2000bf66270 */
[----:B------:R-:W-:Y:S02]  /*2e00*/  VIADD R12, R4, 0x28 ;  /* 0x00000028040c7836 */ /* 0x000fe40000000000 */
[----:B--2---:R-:W-:Y:S01]  /*2e10*/  HMMA.16816.F32 R32, R64, R52, R32 ;  /* 0x000000344020723c */ /* 0x004fe20000001820 */
[----:B------:R-:W-:-:S02]  /*2e20*/  FSEL R78, R78, -INF , !P2 ;  /* 0xff8000004e4e7808 */ /* 0x000fc40005000000 */
[----:B------:R-:W-:Y:S02]  /*2e30*/  FSEL R25, R76, -INF , !P2 ;  /* 0xff8000004c197808 */ /* 0x000fe40005000000 */
[----:B------:R-:W-:Y:S01]  /*2e40*/  ISETP.GE.AND P2, PT, R0, UR17, PT ;  /* 0x0000001100007c0c */ /* 0x000fe2000bf46270 */
[C---:B------:R-:W-:Y:S01]  /*2e50*/  HMMA.16816.F32 R44, R68.reuse, R26, R44 ;  /* 0x0000001a442c723c */ /* 0x040fe2000000182c */
[----:B------:R-:W-:Y:S01]  /*2e60*/  VIADD R0, R4, 0x29 ;  /* 0x0000002904007836 */ /* 0x000fe20000000000 */
[----:B------:R-:W-:Y:S02]  /*2e70*/  FSEL R22, R79, -INF , !P1 ;  /* 0xff8000004f167808 */ /* 0x000fe40004800000 */
[----:B------:R-:W-:Y:S02]  /*2e80*/  FSEL R77, R77, -INF , !P1 ;  /* 0xff8000004d4d7808 */ /* 0x000fe40004800000 */
[----:B------:R-:W-:Y:S01]  /*2e90*/  ISETP.GE.AND P1, PT, R12, UR17, PT ;  /* 0x000000110c007c0c */ /* 0x000fe2000bf26270 */
[----:B------:R-:W-:Y:S01]  /*2ea0*/  HMMA.16816.F32 R40, R68, R8, R40 ;  /* 0x000000084428723c */ /* 0x000fe20000001828 */
[----:B------:R-:W-:-:S02]  /*2eb0*/  FSEL R12, R50, -INF , !P0 ;  /* 0xff800000320c7808 */ /* 0x000fc40004000000 */
[----:B------:R-:W-:Y:S02]  /*2ec0*/  FSEL R15, R48, -INF , !P0 ;  /* 0xff800000300f7808 */ /* 0x000fe40004000000 */
[----:B------:R-:W-:Y:S01]  /*2ed0*/  ISETP.GE.AND P0, PT, R0, UR17, PT ;  /* 0x0000001100007c0c */ /* 0x000fe2000bf06270 */
[----:B------:R-:W-:Y:S01]  /*2ee0*/  HMMA.16816.F32 R60, R64, R54, R60 ;  /* 0x00000036403c723c */ /* 0x000fe2000000183c */
[C---:B------:R-:W-:Y:S01]  /*2ef0*/  VIADD R8, R4.reuse, 0x30 ;  /* 0x0000003004087836 */ /* 0x040fe20000000000 */
[----:B------:R-:W-:Y:S01]  /*2f00*/  FMNMX.FTZ R0, R21, R23, !PT ;  /* 0x0000001715007209 */ /* 0x000fe20007810000 */
[----:B------:R-:W-:Y:S01]  /*2f10*/  VIADD R9, R4, 0x31 ;  /* 0x0000003104097836 */ /* 0x000fe20000000000 */
[----:B------:R-:W-:Y:S02]  /*2f20*/  FSEL R14, R51, -INF , !P6 ;  /* 0xff800000330e7808 */ /* 0x000fe40007000000 */
[----:B------:R-:W-:Y:S01]  /*2f30*/  FSEL R13, R49, -INF , !P6 ;  /* 0xff800000310d7808 */ /* 0x000fe20007000000 */
[----:B------:R-:W-:Y:S01]  /*2f40*/  HMMA.16816.F32 R36, R68, R10, R36 ;  /* 0x0000000a4424723c */ /* 0x000fe20000001824 */
[----:B------:R-:W-:-:S02]  /*2f50*/  ISETP.GE.AND P6, PT, R8, UR17, PT ;  /* 0x0000001108007c0c */ /* 0x000fc4000bfc6270 */
[----:B------:R-:W-:Y:S02]  /*2f60*/  FMNMX.FTZ R8, R25, R0, !PT ;  /* 0x0000000019087209 */ /* 0x000fe40007810000 */
[----:B------:R-:W-:Y:S01]  /*2f70*/  FSEL R0, R46, -INF , !P5 ;  /* 0xff8000002e007808 */ /* 0x000fe20006800000 */
[----:B-1----:R-:W-:Y:S01]  /*2f80*/  HMMA.16816.F32 R32, R68, R16, R32 ;  /* 0x000000104420723c */ /* 0x002fe20000001820 */
[----:B------:R-:W-:Y:S01]  /*2f90*/  FMNMX.FTZ R8, R77, R8, !PT ;  /* 0x000000084d087209 */ /* 0x000fe20007810000 */
[----:B------:R-:W-:Y:S01]  /*2fa0*/  VIADD R10, R4, 0x38 ;  /* 0x00000038040a7836 */ /* 0x000fe20000000000 */
[----:B------:R-:W-:Y:S01]  /*2fb0*/  FSEL R11, R44, -INF , !P5 ;  /* 0xff8000002c0b7808 */ /* 0x000fe20006800000 */
[----:B------:R-:W-:Y:S01]  /*2fc0*/  VIADD R4, R4, 0x39 ;  /* 0x0000003904047836 */ /* 0x000fe20000000000 */
[----:B------:R-:W-:Y:S02]  /*2fd0*/  ISETP.GE.AND P5, PT, R9, UR17, PT ;  /* 0x0000001109007c0c */ /* 0x000fe4000bfa6270 */
[----:B------:R-:W-:-:S02]  /*2fe0*/  FMNMX.FTZ R16, R15, R8, !PT ;  /* 0x000000080f107209 */ /* 0x000fc40007810000 */
[----:B------:R-:W-:Y:S02]  /*2ff0*/  FSEL R8, R47, -INF , !P4 ;  /* 0xff8000002f087808 */ /* 0x000fe40006000000 */
[----:B------:R-:W-:Y:S01]  /*3000*/  FSEL R9, R45, -INF , !P4 ;  /* 0xff8000002d097808 */ /* 0x000fe20006000000 */
[----:B------:R-:W-:Y:S01]  /*3010*/  HMMA.16816.F32 R60, R68, R18, R60 ;  /* 0x00000012443c723c */ /* 0x000fe2000000183c */
[----:B------:R-:W-:Y:S02]  /*3020*/  ISETP.GE.AND P4, PT, R10, UR17, PT ;  /* 0x000000110a007c0c */ /* 0x000fe4000bf86270 */
[----:B------:R-:W-:Y:S02]  /*3030*/  FMNMX.FTZ R10, R13, R16, !PT ;  /* 0x000000100d0a7209 */ /* 0x000fe40007810000 */
[----:B------:R-:W-:Y:S02]  /*3040*/  FMNMX.FTZ R17, R6, R20, !PT ;  /* 0x0000001406117209 */ /* 0x000fe40007810000 */
[----:B------:R-:W-:-:S02]  /*3050*/  FMNMX.FTZ R10, R11, R10, !PT ;  /* 0x0000000a0b0a7209 */ /* 0x000fc40007810000 */
[----:B------:R-:W-:Y:S02]  /*3060*/  FSEL R203, R40, -INF , !P3 ;  /* 0xff80000028cb7808 */ /* 0x000fe40005800000 */
[----:B------:R-:W-:Y:S02]  /*3070*/  FMNMX.FTZ R17, R78, R17, !PT ;  /* 0x000000114e117209 */ /* 0x000fe40007810000 */
[----:B------:R-:W-:Y:S02]  /*3080*/  FMNMX.FTZ R10, R9, R10, !PT ;  /* 0x0000000a090a7209 */ /* 0x000fe40007810000 */
[----:B------:R-:W-:Y:S02]  /*3090*/  FSEL R198, R42, -INF , !P3 ;  /* 0xff8000002ac67808 */ /* 0x000fe40005800000 */
[----:B------:R-:W-:Y:S02]  /*30a0*/  ISETP.GE.AND P3, PT, R4, UR17, PT ;  /* 0x0000001104007c0c */ /* 0x000fe4000bf66270 */
[----:B------:R-:W-:-:S02]  /*30b0*/  FSEL R197, R41, -INF , !P2 ;  /* 0xff80000029c57808 */ /* 0x000fc40005000000 */
[----:B------:R-:W-:Y:S02]  /*30c0*/  FMNMX.FTZ R17, R22, R17, !PT ;  /* 0x0000001116117209 */ /* 0x000fe40007810000 */
[----:B------:R-:W-:Y:S02]  /*30d0*/  FMNMX.FTZ R4, R203, R10, !PT ;  /* 0x0000000acb047209 */ /* 0x000fe40007810000 */
[----:B------:R-:W-:Y:S02]  /*30e0*/  FSEL R201, R36, -INF , !P1 ;  /* 0xff80000024c97808 */ /* 0x000fe40004800000 */
[----:B------:R-:W-:Y:S02]  /*30f0*/  FMNMX.FTZ R17, R12, R17, !PT ;  /* 0x000000110c117209 */ /* 0x000fe40007810000 */
[----:B------:R-:W-:Y:S02]  /*3100*/  FMNMX.FTZ R4, R197, R4, !PT ;  /* 0x00000004c5047209 */ /* 0x000fe40007810000 */
[----:B------:R-:W-:-:S02]  /*3110*/  FSEL R199, R37, -INF , !P0 ;  /* 0xff80000025c77808 */ /* 0x000fc40004000000 */
[----:B------:R-:W-:Y:S02]  /*3120*/  FMNMX.FTZ R17, R14, R17, !PT ;  /* 0x000000110e117209 */ /* 0x000fe40007810000 */
[----:B------:R-:W-:Y:S02]  /*3130*/  FMNMX.FTZ R4, R201, R4, !PT ;  /* 0x00000004c9047209 */ /* 0x000fe40007810000 */
[----:B------:R-:W-:Y:S02]  /*3140*/  FSEL R213, R32, -INF , !P6 ;  /* 0xff80000020d57808 */ /* 0x000fe40007000000 */
[----:B------:R-:W-:Y:S02]  /*3150*/  FMNMX.FTZ R17, R0, R17, !PT ;  /* 0x0000001100117209 */ /* 0x000fe40007810000 */
[----:B------:R-:W-:Y:S02]  /*3160*/  FMNMX.FTZ R4, R199, R4, !PT ;  /* 0x00000004c7047209 */ /* 0x000fe40007810000 */
[----:B------:R-:W-:-:S02]  /*3170*/  FSEL R212, R39, -INF , !P0 ;  /* 0xff80000027d47808 */ /* 0x000fc40004000000 */
[----:B------:R-:W-:Y:S02]  /*3180*/  PLOP3.LUT P0, PT, PT, PT, UP0, 0x80, 0x0 ;  /* 0x000000000000781c */ /* 0x000fe40003f0f008 */
[----:B------:R-:W-:Y:S02]  /*3190*/  FSEL R211, R33, -INF , !P5 ;  /* 0xff80000021d37808 */ /* 0x000fe40006800000 */
[----:B------:R-:W-:Y:S02]  /*31a0*/  FMNMX.FTZ R17, R8, R17, !PT ;  /* 0x0000001108117209 */ /* 0x000fe40007810000 */
[----:B------:R-:W-:Y:S02]  /*31b0*/  FMNMX.FTZ R4, R213, R4, !PT ;  /* 0x00000004d5047209 */ /* 0x000fe40007810000 */
[----:B------:R-:W-:Y:S02]  /*31c0*/  FSEL R214, R43, -INF , !P2 ;  /* 0xff8000002bd67808 */ /* 0x000fe40005000000 */
[----:B------:R-:W-:-:S02]  /*31d0*/  FSEL R209, R60, -INF , !P4 ;  /* 0xff8000003cd17808 */ /* 0x000fc40006000000 */
[----:B------:R-:W-:Y:S02]  /*31e0*/  FMNMX.FTZ R17, R198, R17, !PT ;  /* 0x00000011c6117209 */ /* 0x000fe40007810000 */
[----:B------:R-:W-:Y:S02]  /*31f0*/  FMNMX.FTZ R4, R211, R4, !PT ;  /* 0x00000004d3047209 */ /* 0x000fe40007810000 */
[----:B------:R-:W-:Y:S02]  /*3200*/  FSEL R200, R38, -INF , !P1 ;  /* 0xff80000026c87808 */ /* 0x000fe40004800000 */
[----:B------:R-:W-:Y:S02]  /*3210*/  FSEL R207, R61, -INF , !P3 ;  /* 0xff8000003dcf7808 */ /* 0x000fe40005800000 */
[----:B------:R-:W-:Y:S02]  /*3220*/  FMNMX.FTZ R17, R214, R17, !PT ;  /* 0x00000011d6117209 */ /* 0x000fe40007810000 */
[----:B------:R-:W-:-:S02]  /*3230*/  FMNMX.FTZ R4, R209, R4, !PT ;  /* 0x00000004d1047209 */ /* 0x000fc40007810000 */
[----:B------:R-:W-:Y:S02]  /*3240*/  FMNMX.FTZ R17, R200, R17, !PT ;  /* 0x00000011c8117209 */ /* 0x000fe40007810000 */
[----:B------:R-:W-:Y:S01]  /*3250*/  FMNMX.FTZ R4, R207, R4, !PT ;  /* 0x00000004cf047209 */ /* 0x000fe20007810000 */
[----:B------:R-:W-:Y:S06]  /*3260*/  BAR.SYNC.DEFER_BLOCKING 0x0 ;  /* 0x0000000000007b1d */ /* 0x000fec0000010000 */
[----:B------:R-:W-:Y:S05]  /*3270*/  @!P0 BRA `(.L_x_5) ;  /* 0x0000000000948947 */ /* 0x000fea0003800000 */
[----:B------:R-:W-:Y:S02]  /*3280*/  ULEA.HI.SX32 UR7, UR12, 0xfffffffe, 0x1a ;  /* 0xfffffffe0c077891 */ /* 0x000fe4000f8fd23f */
[----:B------:R-:W-:Y:S02]  /*3290*/  USHF.L.U32 UR13, UR10, 0x5, URZ ;  /* 0x000000050a0d7899 */ /* 0x000fe4000800063f */
[----:B------:R-:W-:Y:S02]  /*32a0*/  USHF.R.S32.HI UR6, URZ, 0x1f, UR7 ;  /* 0x0000001f3f067899 */ /* 0x000fe40008011407 */
[----:B------:R-:W-:Y:S01]  /*32b0*/  UIMAD UR23, UR23, UR7, URZ ;  /* 0x00000007171772a4 */ /* 0x000fe2000f8e023f */
[----:B------:R-:W-:Y:S01]  /*32c0*/  IMAD.WIDE.U32 R18, R3, UR7, R246 ;  /* 0x0000000703127c25 */ /* 0x000fe2000f8e00f6 */
[----:B------:R-:W-:Y:S02]  /*32d0*/  USHF.L.U64.HI UR10, UR10, 0x5, UR11 ;  /* 0x000000050a0a7899 */ /* 0x000fe4000801020b */
[----:B------:R-:W-:-:S03]  /*32e0*/  UIMAD UR23, UR6, UR24, UR23 ;  /* 0x00000018061772a4 */ /* 0x000fc6000f8e0217 */
[----:B------:R-:W-:Y:S02]  /*32f0*/  ULDC.64 UR6, c[0x0][0x218] ;  /* 0x0000860000067ab9 */ /* 0x000fe40000000a00 */
[----:B------:R-:W-:Y:S01]  /*3300*/  LEA R28, P2, R18, UR6, 0x1 ;  /* 0x00000006121c7c11 */ /* 0x000fe2000f8408ff */
[----:B------:R-:W-:-:S03]  /*3310*/  VIADD R3, R19, UR23 ;  /* 0x0000001713037c36 */ /* 0x000fc60008000000 */
[----:B------:R-:W-:Y:S02]  /*3320*/  IADD3 R26, P1, R28, UR13, RZ ;  /* 0x0000000d1c1a7c10 */ /* 0x000fe4000ff3e0ff */
[----:B------:R-:W-:Y:S02]  /*3330*/  LEA.HI.X R29, R18, UR7, R3, 0x1, P2 ;  /* 0x00000007121d7c11 */ /* 0x000fe400090f0c03 */
[----:B------:R-:W-:Y:S02]  /*3340*/  IADD3 R30, P2, R26, UR13, RZ ;  /* 0x0000000d1a1e7c10 */ /* 0x000fe4000ff5e0ff */
[----:B------:R-:W-:Y:S01]  /*3350*/  IADD3.X R27, R29, UR10, RZ, P1, !PT ;  /* 0x0000000a1d1b7c10 */ /* 0x000fe20008ffe4ff */
[----:B------:R-:W-:Y:S01]  /*3360*/  @!PT LDS RZ, [RZ] ;  /* 0x00000000fffff984 */ /* 0x000fe20000000800 */
[----:B------:R-:W-:Y:S01]  /*3370*/  @!PT LDS RZ, [RZ] ;  /* 0x00000000fffff984 */ /* 0x000fe20000000800 */
[----:B------:R-:W-:Y:S01]  /*3380*/  @!PT LDS RZ, [RZ] ;  /* 0x00000000fffff984 */ /* 0x000fe20000000800 */
[----:B------:R1:W-:Y:S01]  /*3390*/  LDGSTS.E.BYPASS.LTC128B.128 [R240+0x8000], desc[UR18][R28.64] ;  /* 0x080000001cf07fae */ /* 0x0003e2000b901d52 */
[----:B------:R-:W-:Y:S02]  /*33a0*/  IADD3 R18, P1, R30, UR13, RZ ;  /* 0x0000000d1e127c10 */ /* 0x000fe4000ff3e0ff */
[----:B------:R-:W-:Y:S01]  /*33b0*/  IADD3.X R31, R27, UR10, RZ, P2, !PT ;  /* 0x0000000a1b1f7c10 */ /* 0x000fe200097fe4ff */
[----:B------:R1:W-:Y:S03]  /*33c0*/  LDGSTS.E.BYPASS.LTC128B.128 [R240+0xa000], desc[UR18][R28.64+0x80] ;  /* 0x0a0000801cf07fae */ /* 0x0003e6000b901d52 */
[----:B------:R-:W-:Y:S01]  /*33d0*/  IADD3.X R19, R31, UR10, RZ, P1, !PT ;  /* 0x0000000a1f137c10 */ /* 0x000fe20008ffe4ff */
[----:B------:R1:W-:Y:S04]  /*33e0*/  LDGSTS.E.BYPASS.LTC128B.128 [R240+0xc000], desc[UR18][R28.64+0x100] ;  /* 0x0c0001001cf07fae */ /* 0x0003e8000b901d52 */
        /* <DEDUP_REMOVED lines=13> */
[----:B------:R-:W0:Y:S02]  /*34c0*/  LDGDEPBAR ;  /* 0x00000000000079af */ /* 0x000e240000000000 */
.L_x_5:
[----:B------:R-:W-:Y:S01]  /*34d0*/  FSEL R208, R34, -INF , !P6 ;  /* 0xff80000022d07808 */ /* 0x000fe20007000000 */
[----:B------:R-:W2:Y:S01]  /*34e0*/  SHFL.BFLY PT, R3, R4, 0x2, 0x1f ;  /* 0x0c401f0004037f89 */ /* 0x000ea200000e0000 */
[----:B------:R-:W-:Y:S01]  /*34f0*/  FMNMX.FTZ R17, R212, R17, !PT ;  /* 0x00000011d4117209 */ /* 0x000fe20007810000 */
[----:B------:R-:W-:Y:S01]  /*3500*/  ULDC UR6, c[0x0][0x2ec] ;  /* 0x0000bb0000067ab9 */ /* 0x000fe20000000800 */
[----:B------:R-:W-:Y:S02]  /*3510*/  FSEL R206, R35, -INF , !P5 ;  /* 0xff80000023ce7808 */ /* 0x000fe40006800000 */
[----:B------:R-:W-:Y:S02]  /*3520*/  FMNMX.FTZ R17, R208, R17, !PT ;  /* 0x00000011d0117209 */ /* 0x000fe40007810000 */
[----:B------:R-:W-:Y:S02]  /*3530*/  FSEL R204, R62, -INF , !P4 ;  /* 0xff8000003ecc7808 */ /* 0x000fe40006000000 */
[----:B------:R-:W-:-:S02]  /*3540*/  FMNMX.FTZ R17, R206, R17, !PT ;  /* 0x00000011ce117209 */ /* 0x000fc40007810000 */
[----:B------:R-:W-:Y:S02]  /*3550*/  FSEL R202, R63, -INF , !P3 ;  /* 0xff8000003fca7808 */ /* 0x000fe40005800000 */
[----:B------:R-:W-:Y:S02]  /*3560*/  FMNMX.FTZ R17, R204, R17, !PT ;  /* 0x00000011cc117209 */ /* 0x000fe40007810000 */
[----:B------:R-:W-:Y:S02]  /*3570*/  IADD3 R232, R85, R2, RZ ;  /* 0x0000000255e87210 */ /* 0x000fe40007ffe0ff */
[----:B-1----:R-:W-:Y:S02]  /*3580*/  FMNMX.FTZ R19, R202, R17, !PT ;  /* 0x00000011ca137209 */ /* 0x002fe40007810000 */
[----:B------:R-:W-:Y:S02]  /*3590*/  LEA R232, R232, UR4, 0x1 ;  /* 0x00000004e8e87c11 */ /* 0x000fe4000f8e08ff */
[----:B------:R-:W-:Y:S01]  /*35a0*/  IADD3 R227, R235, 0x800, RZ ;  /* 0x00000800ebe37810 */ /* 0x000fe20007ffe0ff */
[----:B------:R-:W1:Y:S01]  /*35b0*/  SHFL.BFLY PT, R10, R19, 0x2, 0x1f ;  /* 0x0c401f00130a7f89 */ /* 0x000e6200000e0000 */
[----:B------:R-:W-:-:S02]  /*35c0*/  LEA R229, R5, R232, 0x1 ;  /* 0x000000e805e57211 */ /* 0x000fc400078e08ff */
[----:B--2---:R-:W-:Y:S01]  /*35d0*/  FMNMX.FTZ R17, R4, R3, !PT ;  /* 0x0000000304117209 */ /* 0x004fe20007810000 */
[----:B------:R-:W-:Y:S01]  /*35e0*/  LDSM.16.MT88.4 R156, [R232+0x10000] ;  /* 0x01000000e89c783b */ /* 0x000fe20000004200 */
[----:B------:R-:W-:Y:S02]  /*35f0*/  LEA R230, R7, R232, 0x1 ;  /* 0x000000e807e67211 */ /* 0x000fe400078e08ff */
[----:B------:R-:W-:Y:S01]  /*3600*/  IADD3 R226, R235, 0x1000, RZ ;  /* 0x00001000ebe27810 */ /* 0x000fe20007ffe0ff */
[----:B------:R-:W2:Y:S01]  /*3610*/  SHFL.BFLY PT, R164, R17, 0x1, 0x1f ;  /* 0x0c201f0011a47f89 */ /* 0x000ea200000e0000 */
[----:B------:R-:W-:Y:S02]  /*3620*/  LEA R228, R5, R230, 0x1 ;  /* 0x000000e605e47211 */ /* 0x000fe400078e08ff */
[C---:B------:R-:W-:Y:S01]  /*3630*/  IADD3 R225, R235.reuse, 0x1800, RZ ;  /* 0x00001800ebe17810 */ /* 0x040fe20007ffe0ff */
[----:B------:R-:W-:Y:S01]  /*3640*/  LDSM.16.MT88.4 R48, [R229+0x10000] ;  /* 0x01000000e530783b */ /* 0x000fe20000004200 */
[----:B------:R-:W-:-:S02]  /*3650*/  IADD3 R223, R235, 0x2000, RZ ;  /* 0x00002000ebdf7810 */ /* 0x000fc40007ffe0ff */
[C---:B------:R-:W-:Y:S01]  /*3660*/  IADD3 R222, R235.reuse, 0x2800, RZ ;  /* 0x00002800ebde7810 */ /* 0x040fe20007ffe0ff */
[----:B------:R-:W-:Y:S01]  /*3670*/  LDSM.16.MT88.4 R80, [R229+0x12000] ;  /* 0x01200000e550783b */ /* 0x000fe20000004200 */
[C---:B------:R-:W-:Y:S02]  /*3680*/  IADD3 R221, R235.reuse, 0x3000, RZ ;  /* 0x00003000ebdd7810 */ /* 0x040fe40007ffe0ff */
[C---:B------:R-:W-:Y:S01]  /*3690*/  IADD3 R220, R235.reuse, 0x3800, RZ ;  /* 0x00003800ebdc7810 */ /* 0x040fe20007ffe0ff */
[----:B------:R-:W-:Y:S01]  /*36a0*/  LDSM.16.MT88.4 R104, [R230+0x14000] ;  /* 0x01400000e668783b */ /* 0x000fe20000004200 */
[C---:B------:R-:W-:Y:S02]  /*36b0*/  IADD3 R219, R235.reuse, 0x4000, RZ ;  /* 0x00004000ebdb7810 */ /* 0x040fe40007ffe0ff */
[----:B------:R-:W-:Y:S01]  /*36c0*/  IADD3 R218, R235, 0x4800, RZ ;  /* 0x00004800ebda7810 */ /* 0x000fe20007ffe0ff */
[----:B------:R-:W-:Y:S01]  /*36d0*/  LDSM.16.MT88.4 R40, [R230+0x10000] ;  /* 0x01000000e628783b */ /* 0x000fe20000004200 */
[----:B-1----:R-:W-:-:S02]  /*36e0*/  FMNMX.FTZ R4, R19, R10, !PT ;  /* 0x0000000a13047209 */ /* 0x002fc40007810000 */
[C---:B------:R-:W-:Y:S01]  /*36f0*/  IADD3 R217, R235.reuse, 0x5000, RZ ;  /* 0x00005000ebd97810 */ /* 0x040fe20007ffe0ff */
[----:B------:R-:W-:Y:S01]  /*3700*/  LDSM.16.MT88.4 R56, [R228+0x10000] ;  /* 0x01000000e438783b */ /* 0x000fe20000004200 */
[C---:B------:R-:W-:Y:S02]  /*3710*/  IADD3 R216, R235.reuse, 0x5800, RZ ;  /* 0x00005800ebd87810 */ /* 0x040fe40007ffe0ff */
[----:B------:R-:W-:Y:S01]  /*3720*/  IADD3 R215, R235, 0x6000, RZ ;  /* 0x00006000ebd77810 */ /* 0x000fe20007ffe0ff */
[----:B------:R-:W1:Y:S01]  /*3730*/  SHFL.BFLY PT, R3, R4, 0x1, 0x1f ;  /* 0x0c201f0004037f89 */ /* 0x000e6200000e0000 */
[----:B--2---:R-:W-:-:S03]  /*3740*/  FMNMX.FTZ R164, R17, R164, !PT ;  /* 0x000000a411a47209 */ /* 0x004fc60007810000 */
[----:B------:R-:W2:Y:S01]  /*3750*/  LDSM.16.MT88.4 R64, [R232+0x12000] ;  /* 0x01200000e840783b */ /* 0x000ea20000004200 */
[C---:B------:R-:W-:Y:S01]  /*3760*/  FSETP.NEU.FTZ.AND P1, PT, R164.reuse, -INF , PT ;  /* 0xff800000a400780b */ /* 0x040fe20003f3d000 */
[----:B------:R-:W-:Y:S02]  /*3770*/  FMUL.FTZ R210, R164, UR6 ;  /* 0x00000006a4d27c20 */ /* 0x000fe40008410000 */
[----:B------:R-:W3:Y:S03]  /*3780*/  LDSM.16.MT88.4 R72, [R230+0x12000] ;  /* 0x01200000e648783b */ /* 0x000ee60000004200 */
[----:B------:R-:W-:Y:S01]  /*3790*/  FSEL R210, R210, RZ, P1 ;  /* 0x000000ffd2d27208 */ /* 0x000fe20000800000 */
[----:B------:R-:W4:Y:S04]  /*37a0*/  LDSM.16.MT88.4 R88, [R228+0x12000] ;  /* 0x01200000e458783b */ /* 0x000f280000004200 */
[--C-:B------:R-:W-:Y:S01]  /*37b0*/  FFMA.FTZ R195, R21, UR6, -R210.reuse ;  /* 0x0000000615c37c23 */ /* 0x100fe200080108d2 */
[--C-:B------:R-:W-:Y:S01]  /*37c0*/  FFMA.FTZ R192, R23, UR6, -R210.reuse ;  /* 0x0000000617c07c23 */ /* 0x100fe200080108d2 */
[--C-:B------:R-:W-:Y:S01]  /*37d0*/  FFMA.FTZ R191, R25, UR6, -R210.reuse ;  /* 0x0000000619bf7c23 */ /* 0x100fe200080108d2 */
[--C-:B------:R-:W-:Y:S01]  /*37e0*/  FFMA.FTZ R186, R77, UR6, -R210.reuse ;  /* 0x000000064dba7c23 */ /* 0x100fe200080108d2 */
[----:B------:R-:W5:Y:S01]  /*37f0*/  LDSM.16.MT88.4 R96, [R232+0x14000] ;  /* 0x01400000e860783b */ /* 0x000f620000004200 */
[--C-:B------:R-:W-:Y:S01]  /*3800*/  FFMA.FTZ R187, R15, UR6, -R210.reuse ;  /* 0x000000060fbb7c23 */ /* 0x100fe200080108d2 */
[----:B------:R-:W-:Y:S01]  /*3810*/  MUFU.EX2 R195, R195 ;  /* 0x000000c300c37308 */ /* 0x000fe20000000800 */
[--C-:B------:R-:W-:Y:S01]  /*3820*/  FFMA.FTZ R184, R13, UR6, -R210.reuse ;  /* 0x000000060db87c23 */ /* 0x100fe200080108d2 */
[----:B-1----:R-:W-:Y:S01]  /*3830*/  FMNMX.FTZ R3, R4, R3, !PT ;  /* 0x0000000304037209 */ /* 0x002fe20007810000 */
[----:B------:R-:W1:Y:S01]  /*3840*/  LDSM.16.MT88.4 R112, [R229+0x14000] ;  /* 0x01400000e570783b */ /* 0x000e620000004200 */
[--C-:B------:R-:W-:Y:S01]  /*3850*/  FFMA.FTZ R167, R11, UR6, -R210.reuse ;  /* 0x000000060ba77c23 */ /* 0x100fe200080108d2 */
[--C-:B------:R-:W-:Y:S01]  /*3860*/  FFMA.FTZ R2, R9, UR6, -R210.reuse ;  /* 0x0000000609027c23 */ /* 0x100fe200080108d2 */
[C---:B------:R-:W-:Y:S01]  /*3870*/  FSETP.NEU.FTZ.AND P1, PT, R3.reuse, -INF , PT ;  /* 0xff8000000300780b */ /* 0x040fe20003f3d000 */
[----:B------:R-:W-:Y:S01]  /*3880*/  FMUL.FTZ R205, R3, UR6 ;  /* 0x0000000603cd7c20 */ /* 0x000fe20008410000 */
[----:B------:R-:W1:Y:S01]  /*3890*/  LDSM.16.MT88.4 R116, [R228+0x14000] ;  /* 0x01400000e474783b */ /* 0x000e620000004200 */
[----:B------:R-:W2:Y:S01]  /*38a0*/  MUFU.EX2 R192, R192 ;  /* 0x000000c000c07308 */ /* 0x000ea20000000800 */
[--C-:B------:R-:W-:Y:S01]  /*38b0*/  FFMA.FTZ R194, R203, UR6, -R210.reuse ;  /* 0x00000006cbc27c23 */ /* 0x100fe200080108d2 */
[--C-:B------:R-:W-:Y:S01]  /*38c0*/  FFMA.FTZ R196, R201, UR6, -R210.reuse ;  /* 0x00000006c9c47c23 */ /* 0x100fe200080108d2 */
[----:B------:R-:W-:Y:S01]  /*38d0*/  FSEL R205, R205, RZ, P1 ;  /* 0x000000ffcdcd7208 */ /* 0x000fe20000800000 */
[----:B------:R-:W1:Y:S01]  /*38e0*/  LDSM.16.MT88.4 R124, [R232+0x16000] ;  /* 0x01600000e87c783b */ /* 0x000e620000004200 */
[--C-:B------:R-:W-:Y:S01]  /*38f0*/  FFMA.FTZ R197, R197, UR6, -R210.reuse ;  /* 0x00000006c5c57c23 */ /* 0x100fe200080108d2 */
[--C-:B------:R-:W-:Y:S01]  /*3900*/  FFMA.FTZ R199, R199, UR6, -R210.reuse ;  /* 0x00000006c7c77c23 */ /* 0x100fe200080108d2 */
[----:B------:R-:W-:Y:S01]  /*3910*/  FFMA.FTZ R249, R207, UR6, -R210 ;  /* 0x00000006cff97c23 */ /* 0x000fe200080108d2 */
[--C-:B------:R-:W-:Y:S01]  /*3920*/  FFMA.FTZ R189, R6, UR6, -R205.reuse ;  /* 0x0000000606bd7c23 */ /* 0x100fe200080108cd */
[--C-:B------:R-:W-:Y:S01]  /*3930*/  FFMA.FTZ R190, R20, UR6, -R205.reuse ;  /* 0x0000000614be7c23 */ /* 0x100fe200080108cd */
[--C-:B------:R-:W-:Y:S01]  /*3940*/  FFMA.FTZ R193, R78, UR6, -R205.reuse ;  /* 0x000000064ec17c23 */ /* 0x100fe200080108cd */
[--C-:B------:R-:W-:Y:S01]  /*3950*/  FFMA.FTZ R188, R22, UR6, -R205.reuse ;  /* 0x0000000616bc7c23 */ /* 0x100fe200080108cd */
[----:B------:R-:W1:Y:S01]  /*3960*/  LDSM.16.MT88.4 R132, [R230+0x16000] ;  /* 0x01600000e684783b */ /* 0x000e620000004200 */
[----:B------:R-:W-:Y:S01]  /*3970*/  MUFU.EX2 R191, R191 ;  /* 0x000000bf00bf7308 */ /* 0x000fe20000000800 */
[--C-:B------:R-:W-:Y:S01]  /*3980*/  FFMA.FTZ R185, R12, UR6, -R205.reuse ;  /* 0x000000060cb97c23 */ /* 0x100fe200080108cd */
[--C-:B------:R-:W-:Y:S01]  /*3990*/  FFMA.FTZ R166, R14, UR6, -R205.reuse ;  /* 0x000000060ea67c23 */ /* 0x100fe200080108cd */
[----:B------:R-:W1:Y:S01]  /*39a0*/  LDSM.16.MT88.4 R140, [R229+0x16000] ;  /* 0x01600000e58c783b */ /* 0x000e620000004200 */
[--C-:B------:R-:W-:Y:S01]  /*39b0*/  FFMA.FTZ R165, R0, UR6, -R205.reuse ;  /* 0x0000000600a57c23 */ /* 0x100fe200080108cd */
[--C-:B------:R-:W-:Y:S01]  /*39c0*/  FFMA.FTZ R0, R8, UR6, -R205.reuse ;  /* 0x0000000608007c23 */ /* 0x100fe200080108cd */
[----:B--2---:R-:W-:Y:S01]  /*39d0*/  F2FP.F16.F32.PACK_AB R148, R192, R195 ;  /* 0x000000c3c094723e */ /* 0x004fe200000000ff */
[----:B------:R-:W2:Y:S01]  /*39e0*/  LDSM.16.MT88.4 R4, [R228+0x16000] ;  /* 0x01600000e404783b */ /* 0x000ea20000004200 */
[----:B------:R-:W3:Y:S01]  /*39f0*/  MUFU.EX2 R186, R186 ;  /* 0x000000ba00ba7308 */ /* 0x000ee20000000800 */
[--C-:B------:R-:W-:Y:S01]  /*3a00*/  FFMA.FTZ R198, R198, UR6, -R205.reuse ;  /* 0x00000006c6c67c23 */ /* 0x100fe200080108cd */
[--C-:B------:R-:W-:Y:S01]  /*3a10*/  FFMA.FTZ R201, R214, UR6, -R205.reuse ;  /* 0x00000006d6c97c23 */ /* 0x100fe200080108cd */
[----:B------:R-:W2:Y:S01]  /*3a20*/  LDSM.16.MT88.4 R12, [R229+0x10800] ;  /* 0x01080000e50c783b */ /* 0x000ea20000004200 */
[--C-:B------:R-:W-:Y:S01]  /*3a30*/  FFMA.FTZ R200, R200, UR6, -R205.reuse ;  /* 0x00000006c8c87c23 */ /* 0x100fe200080108cd */
[----:B------:R-:W-:Y:S01]  /*3a40*/  FFMA.FTZ R203, R212, UR6, -R205 ;  /* 0x00000006d4cb7c23 */ /* 0x000fe200080108cd */
[----:B------:R-:W-:Y:S01]  /*3a50*/  FADD.FTZ R192, R195, R192 ;  /* 0x000000c0c3c07221 */ /* 0x000fe20000010000 */
[----:B------:R-:W2:Y:S01]  /*3a60*/  LDSM.16.MT88.4 R20, [R229+0x12800] ;  /* 0x01280000e514783b */ /* 0x000ea20000004200 */
[----:B------:R-:W-:Y:S01]  /*3a70*/  MUFU.EX2 R189, R189 ;  /* 0x000000bd00bd7308 */ /* 0x000fe20000000800 */
[----:B------:R-:W-:-:S02]  /*3a80*/  IADD3 R214, R235, 0x6800, RZ ;  /* 0x00006800ebd67810 */ /* 0x000fc40007ffe0ff */
[----:B------:R-:W2:Y:S01]  /*3a90*/  LDSM.16.MT88.4 R8, [R230+0x14800] ;  /* 0x01480000e608783b */ /* 0x000ea20000004200 */
[----:B------:R-:W-:-:S03]  /*3aa0*/  IADD3 R212, R235, 0x7800, RZ ;  /* 0x00007800ebd47810 */ /* 0x000fc60007ffe0ff */
[----:B------:R-:W2:Y:S01]  /*3ab0*/  LDSM.16.MT88.4 R16, [R229+0x14800] ;  /* 0x01480000e510783b */ /* 0x000ea20000004200 */
[----:B------:R-:W4:Y:S01]  /*3ac0*/  MUFU.EX2 R190, R190 ;  /* 0x000000be00be7308 */ /* 0x000f220000000800 */
[C---:B---3--:R-:W-:Y:S01]  /*3ad0*/  F2FP.F16.F32.PACK_AB R150, R186.reuse, R191 ;  /* 0x000000bfba96723e */ /* 0x048fe200000000ff */
[----:B------:R-:W-:Y:S01]  /*3ae0*/  FADD.FTZ R191, R191, R192 ;  /* 0x000000c0bfbf7221 */ /* 0x000fe20000010000 */
[----:B------:R-:W-:Y:S03]  /*3af0*/  LDSM.16.MT88.4 R32, [R230+0x12800] ;  /* 0x01280000e620783b */ /* 0x000fe60000004200 */
[----:B------:R-:W-:Y:S01]  /*3b00*/  FADD.FTZ R186, R186, R191 ;  /* 0x000000bfbaba7221 */ /* 0x000fe20000010000 */
[----:B------:R-:W-:Y:S01]  /*3b10*/  LDSM.16.MT88.4 R24, [R232+0x14800] ;  /* 0x01480000e818783b */ /* 0x000fe20000004200 */
[----:B------:R-:W-:Y:S03]  /*3b20*/  MUFU.EX2 R193, R193 ;  /* 0x000000c100c17308 */ /* 0x000fe60000000800 */
[----:B------:R-:W-:Y:S04]  /*3b30*/  LDSM.16.MT88.4 R180, [R232+0x10800] ;  /* 0x01080000e8b4783b */ /* 0x000fe80000004200 */
[----:B------:R-:W-:Y:S01]  /*3b40*/  LDSM.16.MT88.4 R176, [R230+0x10800] ;  /* 0x01080000e6b0783b */ /* 0x000fe20000004200 */
[----:B------:R-:W3:Y:S01]  /*3b50*/  MUFU.EX2 R188, R188 ;  /* 0x000000bc00bc7308 */ /* 0x000ee20000000800 */
[----:B----4-:R-:W-:Y:S01]  /*3b60*/  F2FP.F16.F32.PACK_AB R149, R190, R189 ;  /* 0x000000bdbe95723e */ /* 0x010fe200000000ff */
[----:B------:R-:W-:Y:S01]  /*3b70*/  FADD.FTZ R190, R189, R190 ;  /* 0x000000bebdbe7221 */ /* 0x000fe20000010000 */
[----:B------:R-:W-:Y:S04]  /*3b80*/  LDSM.16.MT88.4 R172, [R228+0x10800] ;  /* 0x01080000e4ac783b */ /* 0x000fe80000004200 */
[----:B------:R-:W-:Y:S01]  /*3b90*/  LDSM.16.MT88.4 R168, [R232+0x12800] ;  /* 0x01280000e8a8783b */ /* 0x000fe20000004200 */
[----:B------:R-:W-:Y:S03]  /*3ba0*/  MUFU.EX2 R187, R187 ;  /* 0x000000bb00bb7308 */ /* 0x000fe60000000800 */
[----:B------:R-:W-:Y:S05]  /*3bb0*/  LDSM.16.MT88.4 R28, [R228+0x12800] ;  /* 0x01280000e41c783b */ /* 0x000fea0000004200 */
[----:B------:R-:W4:Y:S01]  /*3bc0*/  MUFU.EX2 R184, R184 ;  /* 0x000000b800b87308 */ /* 0x000f220000000800 */
[----:B---3--:R-:W-:Y:S01]  /*3bd0*/  F2FP.F16.F32.PACK_AB R151, R188, R193 ;  /* 0x000000c1bc97723e */ /* 0x008fe200000000ff */
[----:B------:R-:W-:-:S04]  /*3be0*/  FADD.FTZ R193, R193, R190 ;  /* 0x000000bec1c17221 */ /* 0x000fc80000010000 */
[----:B------:R-:W-:Y:S02]  /*3bf0*/  FADD.FTZ R188, R188, R193 ;  /* 0x000000c1bcbc7221 */ /* 0x000fe40000010000 */
[C---:B------:R-:W-:Y:S01]  /*3c00*/  HMMA.16816.F32 R44, R148.reuse, R48, RZ ;  /* 0x00000030942c723c */ /* 0x040fe200000018ff */
[----:B------:R-:W-:Y:S05]  /*3c10*/  MUFU.EX2 R167, R167 ;  /* 0x000000a700a77308 */ /* 0x000fea0000000800 */
[C---:B------:R-:W-:Y:S03]  /*3c20*/  HMMA.16816.F32 R48, R148.reuse, R50, RZ ;  /* 0x000000329430723c */ /* 0x040fe600000018ff */
[----:B------:R-:W-:Y:S03]  /*3c30*/  MUFU.EX2 R2, R2 ;  /* 0x0000000200027308 */ /* 0x000fe60000000800 */
[C---:B------:R-:W-:Y:S05]  /*3c40*/  HMMA.16816.F32 R76, R148.reuse, R80, RZ ;  /* 0x00000050944c723c */ /* 0x040fea00000018ff */
[----:B------:R-:W-:Y:S01]  /*3c50*/  MUFU.EX2 R185, R185 ;  /* 0x000000b900b97308 */ /* 0x000fe20000000800 */
[C---:B------:R-:W-:Y:S06]  /*3c60*/  HMMA.16816.F32 R100, R148.reuse, R104, RZ ;  /* 0x000000689464723c */ /* 0x040fec00000018ff */
[C---:B------:R-:W-:Y:S01]  /*3c70*/  HMMA.16816.F32 R80, R148.reuse, R82, RZ ;  /* 0x000000529450723c */ /* 0x040fe200000018ff */
[----:B------:R-:W3:Y:S05]  /*3c80*/  MUFU.EX2 R166, R166 ;  /* 0x000000a600a67308 */ /* 0x000eea0000000800 */
[C---:B------:R-:W-:Y:S03]  /*3c90*/  HMMA.16816.F32 R104, R148.reuse, R106, RZ ;  /* 0x0000006a9468723c */ /* 0x040fe600000018ff */
[----:B------:R-:W-:Y:S03]  /*3ca0*/  MUFU.EX2 R165, R165 ;  /* 0x000000a500a57308 */ /* 0x000fe60000000800 */
[C---:B------:R-:W-:Y:S05]  /*3cb0*/  HMMA.16816.F32 R160, R148.reuse, R156, RZ ;  /* 0x0000009c94a0723c */ /* 0x040fea00000018ff */
[----:B------:R-:W3:Y:S01]  /*3cc0*/  MUFU.EX2 R0, R0 ;  /* 0x0000000000007308 */ /* 0x000ee20000000800 */
[C---:B------:R-:W-:Y:S06]  /*3cd0*/  HMMA.16816.F32 R36, R148.reuse, R40, RZ ;  /* 0x000000289424723c */ /* 0x040fec00000018ff */
[C---:B------:R-:W-:Y:S01]  /*3ce0*/  HMMA.16816.F32 R52, R148.reuse, R56, RZ ;  /* 0x000000389434723c */ /* 0x040fe200000018ff */
[----:B------:R-:W-:Y:S05]  /*3cf0*/  MUFU.EX2 R194, R194 ;  /* 0x000000c200c27308 */ /* 0x000fea0000000800 */
[C---:B------:R-:W-:Y:S03]  /*3d00*/  HMMA.16816.F32 R60, R148.reuse, R64, RZ ;  /* 0x00000040943c723c */ /* 0x040fe600000018ff */
[----:B------:R-:W3:Y:S03]  /*3d10*/  MUFU.EX2 R197, R197 ;  /* 0x000000c500c57308 */ /* 0x000ee60000000800 */
[C---:B------:R-:W-:Y:S05]  /*3d20*/  HMMA.16816.F32 R68, R148.reuse, R72, RZ ;  /* 0x000000489444723c */ /* 0x040fea00000018ff */
[----:B------:R-:W-:Y:S01]  /*3d30*/  MUFU.EX2 R196, R196 ;  /* 0x000000c400c47308 */ /* 0x000fe20000000800 */
[C---:B------:R-:W-:Y:S06]  /*3d40*/  HMMA.16816.F32 R84, R148.reuse, R88, RZ ;  /* 0x000000589454723c */ /* 0x040fec00000018ff */
[C---:B-----5:R-:W-:Y:S01]  /*3d50*/  HMMA.16816.F32 R92, R148.reuse, R96, RZ ;  /* 0x00000060945c723c */ /* 0x060fe200000018ff */
[----:B------:R-:W-:Y:S05]  /*3d60*/  MUFU.EX2 R199, R199 ;  /* 0x000000c700c77308 */ /* 0x000fea0000000800 */
[C---:B-1----:R-:W-:Y:S03]  /*3d70*/  HMMA.16816.F32 R108, R148.reuse, R112, RZ ;  /* 0x00000070946c723c */ /* 0x042fe600000018ff */
[----:B------:R-:W-:Y:S03]  /*3d80*/  MUFU.EX2 R198, R198 ;  /* 0x000000c600c67308 */ /* 0x000fe60000000800 */
[C---:B------:R-:W-:Y:S05]  /*3d90*/  HMMA.16816.F32 R152, R148.reuse, R116, RZ ;  /* 0x000000749498723c */ /* 0x040fea00000018ff */
[----:B------:R-:W1:Y:S01]  /*3da0*/  MUFU.EX2 R201, R201 ;  /* 0x000000c900c97308 */ /* 0x000e620000000800 */
[C---:B------:R-:W-:Y:S06]  /*3db0*/  HMMA.16816.F32 R120, R148.reuse, R124, RZ ;  /* 0x0000007c9478723c */ /* 0x040fec00000018ff */
[C---:B------:R-:W-:Y:S01]  /*3dc0*/  HMMA.16816.F32 R128, R148.reuse, R132, RZ ;  /* 0x000000849480723c */ /* 0x040fe200000018ff */
[----:B------:R-:W-:Y:S05]  /*3dd0*/  MUFU.EX2 R200, R200 ;  /* 0x000000c800c87308 */ /* 0x000fea0000000800 */
[C---:B------:R-:W-:Y:S03]  /*3de0*/  HMMA.16816.F32 R136, R148.reuse, R140, RZ ;  /* 0x0000008c9488723c */ /* 0x040fe600000018ff */
[----:B------:R-:W5:Y:S03]  /*3df0*/  MUFU.EX2 R203, R203 ;  /* 0x000000cb00cb7308 */ /* 0x000f660000000800 */
[C---:B------:R-:W-:Y:S05]  /*3e00*/  HMMA.16816.F32 R156, R148.reuse, R158, RZ ;  /* 0x0000009e949c723c */ /* 0x040fea00000018ff */
[----:B------:R-:W-:Y:S01]  /*3e10*/  MUFU.EX2 R249, R249 ;  /* 0x000000f900f97308 */ /* 0x000fe20000000800 */
[C---:B------:R-:W-:Y:S06]  /*3e20*/  HMMA.16816.F32 R40, R148.reuse, R42, RZ ;  /* 0x0000002a9428723c */ /* 0x040fec00000018ff */
        /* <DEDUP_REMOVED lines=10> */
[C---:B--2---:R-:W-:Y:S06]  /*3ed0*/  HMMA.16816.F32 R144, R148.reuse, R4, RZ ;  /* 0x000000049490723c */ /* 0x044fec00000018ff */
[----:B------:R-:W-:Y:S01]  /*3ee0*/  HMMA.16816.F32 R148, R148, R6, RZ ;  /* 0x000000069494723c */ /* 0x000fe200000018ff */
[----:B----4-:R-:W-:Y:S01]  /*3ef0*/  F2FP.F16.F32.PACK_AB R4, R184, R187 ;  /* 0x000000bbb804723e */ /* 0x010fe200000000ff */
[----:B------:R-:W-:Y:S01]  /*3f00*/  FADD.FTZ R187, R187, R186 ;  /* 0x000000babbbb7221 */ /* 0x000fe20000010000 */
[----:B---3--:R-:W-:Y:S01]  /*3f10*/  F2FP.F16.F32.PACK_AB R5, R166, R185 ;  /* 0x000000b9a605723e */ /* 0x008fe200000000ff */
[----:B------:R-:W-:-:S02]  /*3f20*/  FADD.FTZ R185, R185, R188 ;  /* 0x000000bcb9b97221 */ /* 0x000fc40000010000 */
[----:B------:R-:W-:Y:S01]  /*3f30*/  FADD.FTZ R184, R184, R187 ;  /* 0x000000bbb8b87221 */ /* 0x000fe20000010000 */
[----:B------:R-:W-:Y:S01]  /*3f40*/  F2FP.F16.F32.PACK_AB R6, R2, R167 ;  /* 0x000000a70206723e */ /* 0x000fe200000000ff */
[----:B------:R-:W-:Y:S01]  /*3f50*/  FADD.FTZ R166, R166, R185 ;  /* 0x000000b9a6a67221 */ /* 0x000fe20000010000 */
[----:B------:R-:W-:Y:S01]  /*3f60*/  F2FP.F16.F32.PACK_AB R7, R0, R165 ;  /* 0x000000a50007723e */ /* 0x000fe200000000ff */
[----:B------:R-:W-:Y:S02]  /*3f70*/  FADD.FTZ R167, R167, R184 ;  /* 0x000000b8a7a77221 */ /* 0x000fe40000010000 */
[----:B------:R-:W-:Y:S02]  /*3f80*/  FADD.FTZ R165, R165, R166 ;  /* 0x000000a6a5a57221 */ /* 0x000fe40000010000 */
[----:B------:R-:W-:Y:S02]  /*3f90*/  FADD.FTZ R167, R2, R167 ;  /* 0x000000a702a77221 */ /* 0x000fe40000010000 */
[----:B------:R-:W-:Y:S01]  /*3fa0*/  HMMA.16816.F32 R44, R4, R12, R44 ;  /* 0x0000000c042c723c */ /* 0x000fe2000000182c */
[----:B------:R-:W-:-:S05]  /*3fb0*/  FADD.FTZ R165, R0, R165 ;  /* 0x000000a500a57221 */ /* 0x000fca0000010000 */
[C---:B------:R-:W-:Y:S01]  /*3fc0*/  HMMA.16816.F32 R48, R4.reuse, R14, R48 ;  /* 0x0000000e0430723c */ /* 0x040fe20000001830 */
[----:B------:R-:W2:Y:S05]  /*3fd0*/  LDSM.16.MT88.4 R12, [R228+0x14800] ;  /* 0x01480000e40c783b */ /* 0x000eaa0000004200 */
[C---:B------:R-:W-:Y:S06]  /*3fe0*/  HMMA.16816.F32 R76, R4.reuse, R20, R76 ;  /* 0x00000014044c723c */ /* 0x040fec000000184c */
[C---:B------:R-:W-:Y:S01]  /*3ff0*/  HMMA.16816.F32 R80, R4.reuse, R22, R80 ;  /* 0x000000160450723c */ /* 0x040fe20000001850 */
[----:B------:R-:W3:Y:S05]  /*4000*/  LDSM.16.MT88.4 R20, [R232+0x16800] ;  /* 0x01680000e814783b */ /* 0x000eea0000004200 */
[C---:B------:R-:W-:Y:S06]  /*4010*/  HMMA.16816.F32 R100, R4.reuse, R8, R100 ;  /* 0x000000080464723c */ /* 0x040fec0000001864 */
[C---:B------:R-:W-:Y:S01]  /*4020*/  HMMA.16816.F32 R104, R4.reuse, R10, R104 ;  /* 0x0000000a0468723c */ /* 0x040fe20000001868 */
[----:B------:R-:W4:Y:S05]  /*4030*/  LDSM.16.MT88.4 R8, [R230+0x16800] ;  /* 0x01680000e608783b */ /* 0x000f2a0000004200 */
[C---:B------:R-:W-:Y:S06]  /*4040*/  HMMA.16816.F32 R108, R4.reuse, R16, R108 ;  /* 0x00000010046c723c */ /* 0x040fec000000186c */
[C---:B------:R-:W-:Y:S01]  /*4050*/  HMMA.16816.F32 R112, R4.reuse, R18, R112 ;  /* 0x000000120470723c */ /* 0x040fe20000001870 */
[----:B------:R-:W1:Y:S05]  /*4060*/  LDSM.16.MT88.4 R16, [R229+0x16800] ;  /* 0x01680000e510783b */ /* 0x000e6a0000004200 */
[C---:B--2---:R-:W-:Y:S06]  /*4070*/  HMMA.16816.F32 R152, R4.reuse, R12, R152 ;  /* 0x0000000c0498723c */ /* 0x044fec0000001898 */
[C---:B------:R-:W-:Y:S01]  /*4080*/  HMMA.16816.F32 R116, R4.reuse, R14, R116 ;  /* 0x0000000e0474723c */ /* 0x040fe20000001874 */
[----:B------:R-:W2:Y:S05]  /*4090*/  LDSM.16.MT88.4 R12, [R228+0x16800] ;  /* 0x01680000e40c783b */ /* 0x000eaa0000004200 */
[C---:B---3--:R-:W-:Y:S06]  /*40a0*/  HMMA.16816.F32 R120, R4.reuse, R20, R120 ;  /* 0x000000140478723c */ /* 0x048fec0000001878 */
[C---:B------:R-:W-:Y:S01]  /*40b0*/  HMMA.16816.F32 R124, R4.reuse, R22, R124 ;  /* 0x00000016047c723c */ /* 0x040fe2000000187c */
[----:B------:R-:W-:Y:S05]  /*40c0*/  LDSM.16.MT88.4 R20, [R232+0x15000] ;  /* 0x01500000e814783b */ /* 0x000fea0000004200 */
[C---:B----4-:R-:W-:Y:S06]  /*40d0*/  HMMA.16816.F32 R128, R4.reuse, R8, R128 ;  /* 0x000000080480723c */ /* 0x050fec0000001880 */
[C---:B------:R-:W-:Y:S01]  /*40e0*/  HMMA.16816.F32 R132, R4.reuse, R10, R132 ;  /* 0x0000000a0484723c */ /* 0x040fe20000001884 */
[----:B------:R-:W3:Y:S05]  /*40f0*/  LDSM.16.MT88.4 R8, [R230+0x13000] ;  /* 0x01300000e608783b */ /* 0x000eea0000004200 */
[C---:B------:R-:W-:Y:S06]  /*4100*/  HMMA.16816.F32 R68, R4.reuse, R32, R68 ;  /* 0x000000200444723c */ /* 0x040fec0000001844 */
[C---:B------:R-:W-:Y:S01]  /*4110*/  HMMA.16816.F32 R72, R4.reuse, R34, R72 ;  /* 0x000000220448723c */ /* 0x040fe20000001848 */
[----:B------:R-:W-:Y:S05]  /*4120*/  LDSM.16.MT88.4 R32, [R229+0x13000] ;  /* 0x01300000e520783b */ /* 0x000fea0000004200 */
[C---:B------:R-:W-:Y:S06]  /*4130*/  HMMA.16816.F32 R92, R4.reuse, R24, R92 ;  /* 0x00000018045c723c */ /* 0x040fec000000185c */
[C---:B------:R-:W-:Y:S01]  /*4140*/  HMMA.16816.F32 R96, R4.reuse, R26, R96 ;  /* 0x0000001a0460723c */ /* 0x040fe20000001860 */
[----:B------:R-:W4:Y:S05]  /*4150*/  LDSM.16.MT88.4 R24, [R229+0x11000] ;  /* 0x01100000e518783b */ /* 0x000f2a0000004200 */
[C---:B------:R-:W-:Y:S06]  /*4160*/  HMMA.16816.F32 R160, R4.reuse, R180, R160 ;  /* 0x000000b404a0723c */ /* 0x040fec00000018a0 */
[C---:B------:R-:W-:Y:S01]  /*4170*/  HMMA.16816.F32 R156, R4.reuse, R182, R156 ;  /* 0x000000b6049c723c */ /* 0x040fe2000000189c */
[----:B------:R-:W-:Y:S05]  /*4180*/  LDSM.16.MT88.4 R180, [R232+0x11000] ;  /* 0x01100000e8b4783b */ /* 0x000fea0000004200 */
        /* <DEDUP_REMOVED lines=12> */
[C---:B-1----:R-:W-:Y:S06]  /*4250*/  HMMA.16816.F32 R136, R4.reuse, R16, R136 ;  /* 0x000000100488723c */ /* 0x042fec0000001888 */
[C---:B------:R-:W-:Y:S01]  /*4260*/  HMMA.16816.F32 R140, R4.reuse, R18, R140 ;  /* 0x00000012048c723c */ /* 0x040fe2000000188c */
[----:B------:R-:W1:Y:S05]  /*4270*/  LDSM.16.MT88.4 R16, [R230+0x15000] ;  /* 0x01500000e610783b */ /* 0x000e6a0000004200 */
[C---:B--2---:R-:W-:Y:S06]  /*4280*/  HMMA.16816.F32 R144, R4.reuse, R12, R144 ;  /* 0x0000000c0490723c */ /* 0x044fec0000001890 */
[----:B------:R-:W-:Y:S01]  /*4290*/  HMMA.16816.F32 R148, R4, R14, R148 ;  /* 0x0000000e0494723c */ /* 0x000fe20000001894 */
[----:B------:R-:W2:Y:S06]  /*42a0*/  LDSM.16.MT88.4 R12, [R229+0x15000] ;  /* 0x01500000e50c783b */ /* 0x000eac0000004200 */
[----:B------:R-:W-:Y:S01]  /*42b0*/  F2FP.F16.F32.PACK_AB R4, R197, R194 ;  /* 0x000000c2c504723e */ /* 0x000fe200000000ff */
[----:B------:R-:W-:Y:S01]  /*42c0*/  FADD.FTZ R194, R194, R167 ;  /* 0x000000a7c2c27221 */ /* 0x000fe20000010000 */
[----:B------:R-:W-:Y:S01]  /*42d0*/  F2FP.F16.F32.PACK_AB R5, R201, R198 ;  /* 0x000000c6c905723e */ /* 0x000fe200000000ff */
[----:B------:R-:W-:Y:S01]  /*42e0*/  FADD.FTZ R198, R198, R165 ;  /* 0x000000a5c6c67221 */ /* 0x000fe20000010000 */
[----:B------:R-:W-:Y:S01]  /*42f0*/  F2FP.F16.F32.PACK_AB R6, R199, R196 ;  /* 0x000000c4c706723e */ /* 0x000fe200000000ff */
[----:B------:R-:W-:Y:S01]  /*4300*/  FADD.FTZ R197, R197, R194 ;  /* 0x000000c2c5c57221 */ /* 0x000fe20000010000 */
[----:B-----5:R-:W-:Y:S01]  /*4310*/  F2FP.F16.F32.PACK_AB R7, R203, R200 ;  /* 0x000000c8cb07723e */ /* 0x020fe200000000ff */
[----:B------:R-:W-:-:S02]  /*4320*/  FADD.FTZ R201, R201, R198 ;  /* 0x000000c6c9c97221 */ /* 0x000fc40000010000 */
[----:B------:R-:W-:Y:S02]  /*4330*/  FADD.FTZ R196, R196, R197 ;  /* 0x000000c5c4c47221 */ /* 0x000fe40000010000 */
[----:B------:R-:W-:Y:S02]  /*4340*/  FADD.FTZ R200, R200, R201 ;  /* 0x000000c9c8c87221 */ /* 0x000fe40000010000 */
[----:B---3--:R-:W-:Y:S01]  /*4350*/  HMMA.16816.F32 R68, R4, R8, R68 ;  /* 0x000000080444723c */ /* 0x008fe20000001844 */
[----:B------:R-:W-:Y:S01]  /*4360*/  FADD.FTZ R199, R199, R196 ;  /* 0x000000c4c7c77221 */ /* 0x000fe20000010000 */
[----:B------:R-:W-:-:S04]  /*4370*/  FADD.FTZ R200, R203, R200 ;  /* 0x000000c8cbc87221 */ /* 0x000fc80000010000 */
[C---:B------:R-:W-:Y:S01]  /*4380*/  HMMA.16816.F32 R72, R4.reuse, R10, R72 ;  /* 0x0000000a0448723c */ /* 0x040fe20000001848 */
[----:B------:R-:W3:Y:S05]  /*4390*/  LDSM.16.MT88.4 R8, [R232+0x17000] ;  /* 0x01700000e808783b */ /* 0x000eea0000004200 */
[C---:B------:R-:W-:Y:S06]  /*43a0*/  HMMA.16816.F32 R92, R4.reuse, R20, R92 ;  /* 0x00000014045c723c */ /* 0x040fec000000185c */
[C---:B------:R-:W-:Y:S01]  /*43b0*/  HMMA.16816.F32 R96, R4.reuse, R22, R96 ;  /* 0x000000160460723c */ /* 0x040fe20000001860 */
[----:B------:R-:W5:Y:S05]  /*43c0*/  LDSM.16.MT88.4 R20, [R230+0x17000] ;  /* 0x01700000e614783b */ /* 0x000f6a0000004200 */
[C---:B----4-:R-:W-:Y:S06]  /*43d0*/  HMMA.16816.F32 R44, R4.reuse, R24, R44 ;  /* 0x00000018042c723c */ /* 0x050fec000000182c */
[C---:B------:R-:W-:Y:S01]  /*43e0*/  HMMA.16816.F32 R48, R4.reuse, R26, R48 ;  /* 0x0000001a0430723c */ /* 0x040fe20000001830 */
[----:B------:R-:W4:Y:S05]  /*43f0*/  LDSM.16.MT88.4 R24, [R228+0x15000] ;  /* 0x01500000e418783b */ /* 0x000f2a0000004200 */
[C---:B-1----:R-:W-:Y:S06]  /*4400*/  HMMA.16816.F32 R100, R4.reuse, R16, R100 ;  /* 0x000000100464723c */ /* 0x042fec0000001864 */
[C---:B------:R-:W-:Y:S01]  /*4410*/  HMMA.16816.F32 R104, R4.reuse, R18, R104 ;  /* 0x000000120468723c */ /* 0x040fe20000001868 */
[----:B------:R-:W1:Y:S05]  /*4420*/  LDSM.16.MT88.4 R16, [R229+0x17000] ;  /* 0x01700000e510783b */ /* 0x000e6a0000004200 */
[C---:B--2---:R-:W-:Y:S06]  /*4430*/  HMMA.16816.F32 R108, R4.reuse, R12, R108 ;  /* 0x0000000c046c723c */ /* 0x044fec000000186c */
[C---:B------:R-:W-:Y:S01]  /*4440*/  HMMA.16816.F32 R112, R4.reuse, R14, R112 ;  /* 0x0000000e0470723c */ /* 0x040fe20000001870 */
[----:B------:R-:W2:Y:S05]  /*4450*/  LDSM.16.MT88.4 R12, [R228+0x17000] ;  /* 0x01700000e40c783b */ /* 0x000eaa0000004200 */
[C---:B---3--:R-:W-:Y:S06]  /*4460*/  HMMA.16816.F32 R120, R4.reuse, R8, R120 ;  /* 0x000000080478723c */ /* 0x048fec0000001878 */
[C---:B------:R-:W-:Y:S01]  /*4470*/  HMMA.16816.F32 R124, R4.reuse, R10, R124 ;  /* 0x0000000a047c723c */ /* 0x040fe2000000187c */
[----:B------:R-:W3:Y:S05]  /*4480*/  LDSM.16.MT88.4 R8, [R232+0x11800] ;  /* 0x01180000e808783b */ /* 0x000eea0000004200 */
[C---:B-----5:R-:W-:Y:S06]  /*4490*/  HMMA.16816.F32 R128, R4.reuse, R20, R128 ;  /* 0x000000140480723c */ /* 0x060fec0000001880 */
[C---:B------:R-:W-:Y:S01]  /*44a0*/  HMMA.16816.F32 R132, R4.reuse, R22, R132 ;  /* 0x000000160484723c */ /* 0x040fe20000001884 */
[----:B------:R-:W5:Y:S05]  /*44b0*/  LDSM.16.MT88.4 R20, [R229+0x11800] ;  /* 0x01180000e514783b */ /* 0x000f6a0000004200 */
[C---:B------:R-:W-:Y:S06]  /*44c0*/  HMMA.16816.F32 R160, R4.reuse, R180, R160 ;  /* 0x000000b404a0723c */ /* 0x040fec00000018a0 */
[----:B------:R-:W-:Y:S01]  /*44d0*/  HMMA.16816.F32 R156, R4, R182, R156 ;  /* 0x000000b6049c723c */ /* 0x000fe2000000189c */
[--C-:B------:R-:W-:Y:S01]  /*44e0*/  FFMA.FTZ R180, R206, UR6, -R205.reuse ;  /* 0x00000006ceb47c23 */ /* 0x100fe200080108cd */
[----:B------:R-:W-:-:S04]  /*44f0*/  FFMA.FTZ R181, R204, UR6, -R205 ;  /* 0x00000006ccb57c23 */ /* 0x000fc800080108cd */
[C---:B------:R-:W-:Y:S01]  /*4500*/  HMMA.16816.F32 R36, R4.reuse, R176, R36 ;  /* 0x000000b00424723c */ /* 0x040fe20000001824 */
[--C-:B------:R-:W-:Y:S01]  /*4510*/  FFMA.FTZ R182, R202, UR6, -R205.reuse ;  /* 0x00000006cab67c23 */ /* 0x100fe200080108cd */
[----:B------:R-:W-:Y:S04]  /*4520*/  MUFU.EX2 R180, R180 ;  /* 0x000000b400b47308 */ /* 0x000fe80000000800 */
[C---:B------:R-:W-:Y:S01]  /*4530*/  HMMA.16816.F32 R40, R4.reuse, R178, R40 ;  /* 0x000000b20428723c */ /* 0x040fe20000001828 */
[--C-:B------:R-:W-:Y:S01]  /*4540*/  FFMA.FTZ R176, R213, UR6, -R210.reuse ;  /* 0x00000006d5b07c23 */ /* 0x100fe200080108d2 */
[--C-:B------:R-:W-:Y:S01]  /*4550*/  FFMA.FTZ R177, R211, UR6, -R210.reuse ;  /* 0x00000006d3b17c23 */ /* 0x100fe200080108d2 */
[----:B------:R-:W-:Y:S01]  /*4560*/  IADD3 R213, R235, 0x7000, RZ ;  /* 0x00007000ebd57810 */ /* 0x000fe20007ffe0ff */
[----:B------:R-:W-:Y:S02]  /*4570*/  MUFU.EX2 R181, R181 ;  /* 0x000000b500b57308 */ /* 0x000fe40000000800 */
[----:B------:R-:W-:Y:S01]  /*4580*/  HMMA.16816.F32 R52, R4, R172, R52 ;  /* 0x000000ac0434723c */ /* 0x000fe20000001834 */
[----:B------:R-:W-:Y:S01]  /*4590*/  FFMA.FTZ R178, R209, UR6, -R210 ;  /* 0x00000006d1b27c23 */ /* 0x000fe200080108d2 */
[----:B------:R-:W-:-:S04]  /*45a0*/  FFMA.FTZ R179, R208, UR6, -R205 ;  /* 0x00000006d0b37c23 */ /* 0x000fc800080108cd */
[----:B------:R-:W-:Y:S01]  /*45b0*/  MUFU.EX2 R176, R176 ;  /* 0x000000b000b07308 */ /* 0x000fe20000000800 */
[C---:B------:R-:W-:Y:S01]  /*45c0*/  HMMA.16816.F32 R56, R4.reuse, R174, R56 ;  /* 0x000000ae0438723c */ /* 0x040fe20000001838 */
[----:B------:R-:W-:Y:S05]  /*45d0*/  LDSM.16.MT88.4 R172, [R230+0x13800] ;  /* 0x01380000e6ac783b */ /* 0x000fea0000004200 */
[C---:B------:R-:W-:Y:S01]  /*45e0*/  HMMA.16816.F32 R60, R4.reuse, R168, R60 ;  /* 0x000000a8043c723c */ /* 0x040fe2000000183c */
[----:B------:R-:W3:Y:S05]  /*45f0*/  MUFU.EX2 R177, R177 ;  /* 0x000000b100b17308 */ /* 0x000eea0000000800 */
[C---:B------:R-:W-:Y:S01]  /*4600*/  HMMA.16816.F32 R64, R4.reuse, R170, R64 ;  /* 0x000000aa0440723c */ /* 0x040fe20000001840 */
[----:B------:R-:W-:Y:S02]  /*4610*/  LDSM.16.MT88.4 R168, [R229+0x13800] ;  /* 0x01380000e5a8783b */ /* 0x000fe40000004200 */
[----:B------:R-:W-:Y:S03]  /*4620*/  MUFU.EX2 R178, R178 ;  /* 0x000000b200b27308 */ /* 0x000fe60000000800 */
[C---:B------:R-:W-:Y:S05]  /*4630*/  HMMA.16816.F32 R76, R4.reuse, R32, R76 ;  /* 0x00000020044c723c */ /* 0x040fea000000184c */
[----:B------:R-:W5:Y:S01]  /*4640*/  MUFU.EX2 R179, R179 ;  /* 0x000000b300b37308 */ /* 0x000f620000000800 */
[C---:B------:R-:W-:Y:S01]  /*4650*/  HMMA.16816.F32 R80, R4.reuse, R34, R80 ;  /* 0x000000220450723c */ /* 0x040fe20000001850 */
[----:B------:R-:W-:Y:S05]  /*4660*/  LDSM.16.MT88.4 R32, [R228+0x13800] ;  /* 0x01380000e420783b */ /* 0x000fea0000004200 */
[C---:B------:R-:W-:Y:S01]  /*4670*/  HMMA.16816.F32 R84, R4.reuse, R28, R84 ;  /* 0x0000001c0454723c */ /* 0x040fe20000001854 */
[----:B------:R-:W5:Y:S05]  /*4680*/  MUFU.EX2 R182, R182 ;  /* 0x000000b600b67308 */ /* 0x000f6a0000000800 */
[C---:B------:R-:W-:Y:S01]  /*4690*/  HMMA.16816.F32 R88, R4.reuse, R30, R88 ;  /* 0x0000001e0458723c */ /* 0x040fe20000001858 */
[----:B------:R-:W-:Y:S05]  /*46a0*/  LDSM.16.MT88.4 R28, [R232+0x15800] ;  /* 0x01580000e81c783b */ /* 0x000fea0000004200 */
[C---:B----4-:R-:W-:Y:S06]  /*46b0*/  HMMA.16816.F32 R152, R4.reuse, R24, R152 ;  /* 0x000000180498723c */ /* 0x050fec0000001898 */
[C---:B------:R-:W-:Y:S01]  /*46c0*/  HMMA.16816.F32 R116, R4.reuse, R26, R116 ;  /* 0x0000001a0474723c */ /* 0x040fe20000001874 */
[----:B------:R-:W4:Y:S05]  /*46d0*/  LDSM.16.MT88.4 R24, [R230+0x11800] ;  /* 0x01180000e618783b */ /* 0x000f2a0000004200 */
[C---:B-1----:R-:W-:Y:S06]  /*46e0*/  HMMA.16816.F32 R136, R4.reuse, R16, R136 ;  /* 0x000000100488723c */ /* 0x042fec0000001888 */
[C---:B------:R-:W-:Y:S01]  /*46f0*/  HMMA.16816.F32 R140, R4.reuse, R18, R140 ;  /* 0x00000012048c723c */ /* 0x040fe2000000188c */
[----:B------:R-:W1:Y:S05]  /*4700*/  LDSM.16.MT88.4 R16, [R228+0x11800] ;  /* 0x01180000e410783b */ /* 0x000e6a0000004200 */
[C---:B--2---:R-:W-:Y:S06]  /*4710*/  HMMA.16816.F32 R144, R4.reuse, R12, R144 ;  /* 0x0000000c0490723c */ /* 0x044fec0000001890 */
[----:B------:R-:W-:Y:S01]  /*4720*/  HMMA.16816.F32 R148, R4, R14, R148 ;  /* 0x0000000e0494723c */ /* 0x000fe20000001894 */
[----:B------:R-:W2:Y:S06]  /*4730*/  LDSM.16.MT88.4 R12, [R232+0x13800] ;  /* 0x01380000e80c783b */ /* 0x000eac0000004200 */
[----:B---3--:R-:W-:Y:S01]  /*4740*/  F2FP.F16.F32.PACK_AB R4, R177, R176 ;  /* 0x000000b0b104723e */ /* 0x008fe200000000ff */
[----:B------:R-:W-:Y:S01]  /*4750*/  FADD.FTZ R176, R176, R199 ;  /* 0x000000c7b0b07221 */ /* 0x000fe20000010000 */
[----:B-----5:R-:W-:Y:S01]  /*4760*/  F2FP.F16.F32.PACK_AB R5, R180, R179 ;  /* 0x000000b3b405723e */ /* 0x020fe200000000ff */
[----:B------:R-:W-:Y:S01]  /*4770*/  FADD.FTZ R179, R179, R200 ;  /* 0x000000c8b3b37221 */ /* 0x000fe20000010000 */
[----:B------:R-:W-:Y:S01]  /*4780*/  F2FP.F16.F32.PACK_AB R6, R249, R178 ;  /* 0x000000b2f906723e */ /* 0x000fe200000000ff */
[----:B------:R-:W-:Y:S01]  /*4790*/  FADD.FTZ R177, R177, R176 ;  /* 0x000000b0b1b17221 */ /* 0x000fe20000010000 */
[----:B------:R-:W-:Y:S01]  /*47a0*/  F2FP.F16.F32.PACK_AB R7, R182, R181 ;  /* 0x000000b5b607723e */ /* 0x000fe200000000ff */
[----:B------:R-:W-:-:S02]  /*47b0*/  FADD.FTZ R180, R180, R179 ;  /* 0x000000b3b4b47221 */ /* 0x000fc40000010000 */
[----:B------:R-:W-:Y:S02]  /*47c0*/  FADD.FTZ R178, R178, R177 ;  /* 0x000000b1b2b27221 */ /* 0x000fe40000010000 */
[----:B------:R-:W-:Y:S02]  /*47d0*/  FADD.FTZ R181, R181, R180 ;  /* 0x000000b4b5b57221 */ /* 0x000fe40000010000 */
[----:B------:R-:W-:Y:S01]  /*47e0*/  HMMA.16816.F32 R160, R4, R8, R160 ;  /* 0x0000000804a0723c */ /* 0x000fe200000018a0 */
        /* <DEDUP_REMOVED lines=23> */
[C---:B------:R-:W-:Y:S06]  /*4960*/  HMMA.16816.F32 R72, R4.reuse, R174, R72 ;  /* 0x000000ae0448723c */ /* 0x040fec0000001848 */
[C---:B------:R-:W-:Y:S06]  /*4970*/  HMMA.16816.F32 R76, R4.reuse, R168, R76 ;  /* 0x000000a8044c723c */ /* 0x040fec000000184c */
[C---:B------:R-:W-:Y:S06]  /*4980*/  HMMA.16816.F32 R80, R4.reuse, R170, R80 ;  /* 0x000000aa0450723c */ /* 0x040fec0000001850 */
[C---:B------:R-:W-:Y:S06]  /*4990*/  HMMA.16816.F32 R84, R4.reuse, R32, R84 ;  /* 0x000000200454723c */ /* 0x040fec0000001854 */
[C---:B------:R-:W-:Y:S06]  /*49a0*/  HMMA.16816.F32 R88, R4.reuse, R34, R88 ;  /* 0x000000220458723c */ /* 0x040fec0000001858 */
[C---:B------:R-:W-:Y:S06]  /*49b0*/  HMMA.16816.F32 R92, R4.reuse, R28, R92 ;  /* 0x0000001c045c723c */ /* 0x040fec000000185c */
[C---:B------:R-:W-:Y:S06]  /*49c0*/  HMMA.16816.F32 R96, R4.reuse, R30, R96 ;  /* 0x0000001e0460723c */ /* 0x040fec0000001860 */
[C---:B----4-:R-:W-:Y:S06]  /*49d0*/  HMMA.16816.F32 R108, R4.reuse, R24, R108 ;  /* 0x00000018046c723c */ /* 0x050fec000000186c */
[C---:B------:R-:W-:Y:S06]  /*49e0*/  HMMA.16816.F32 R112, R4.reuse, R26, R112 ;  /* 0x0000001a0470723c */ /* 0x040fec0000001870 */
[C---:B-1----:R-:W-:Y:S06]  /*49f0*/  HMMA.16816.F32 R120, R4.reuse, R16, R120 ;  /* 0x000000100478723c */ /* 0x042fec0000001878 */
[C---:B------:R-:W-:Y:S06]  /*4a00*/  HMMA.16816.F32 R124, R4.reuse, R18, R124 ;  /* 0x00000012047c723c */ /* 0x040fec000000187c */
[C---:B--2---:R-:W-:Y:S06]  /*4a10*/  HMMA.16816.F32 R128, R4.reuse, R12, R128 ;  /* 0x0000000c0480723c */ /* 0x044fec0000001880 */
[C---:B------:R-:W-:Y:S06]  /*4a20*/  HMMA.16816.F32 R132, R4.reuse, R14, R132 ;  /* 0x0000000e0484723c */ /* 0x040fec0000001884 */
[C---:B---3--:R-:W-:Y:S06]  /*4a30*/  HMMA.16816.F32 R136, R4.reuse, R8, R136 ;  /* 0x000000080488723c */ /* 0x048fec0000001888 */
[C---:B------:R-:W-:Y:S06]  /*4a40*/  HMMA.16816.F32 R140, R4.reuse, R10, R140 ;  /* 0x0000000a048c723c */ /* 0x040fec000000188c */
[C---:B-----5:R-:W-:Y:S06]  /*4a50*/  HMMA.16816.F32 R144, R4.reuse, R20, R144 ;  /* 0x000000140490723c */ /* 0x060fec0000001890 */
[----:B------:R-:W-:Y:S01]  /*4a60*/  HMMA.16816.F32 R148, R4, R22, R148 ;  /* 0x000000160494723c */ /* 0x000fe20000001894 */
[----:B------:R-:W-:-:S08]  /*4a70*/  NOP ;  /* 0x0000000000007918 */ /* 0x000fd00000000000 */
[----:B------:R-:W-:-:S15]  /*4a80*/  @!P0 BRA `(.L_x_6) ;  /* 0x00000030006c8947 */ /* 0x000fde0003800000 */
[----:B------:R-:W-:Y:S01]  /*4a90*/  USHF.L.U64.HI UR17, UR8, 0x5, UR9 ;  /* 0x0000000508117899 */ /* 0x000fe20008010209 */
[----:B------:R-:W-:Y:S01]  /*4aa0*/  MOV R0, R3 ;  /* 0x0000000300007202 */ /* 0x000fe20000000f00 */
[----:B------:R-:W-:Y:S01]  /*4ab0*/  USHF.L.U32 UR20, UR8, 0x5, URZ ;  /* 0x0000000508147899 */ /* 0x000fe2000800063f */
[----:B------:R-:W-:Y:S01]  /*4ac0*/  MOV R165, R164 ;  /* 0x000000a400a57202 */ /* 0x000fe20000000f00 */
[----:B------:R-:W-:Y:S01]  /*4ad0*/  ULEA.HI.SX32 UR25, UR12, 0xfffffffe, 0x1a ;  /* 0xfffffffe0c197891 */ /* 0x000fe2000f8fd23f */
[----:B------:R-:W-:Y:S01]  /*4ae0*/  ULDC.64 UR8, c[0x0][0x248] ;  /* 0x0000920000087ab9 */ /* 0x000fe20000000a00 */
[----:B------:R-:W-:Y:S01]  /*4af0*/  ULDC UR4, c[0x0][0x2ec] ;  /* 0x0000bb0000047ab9 */ /* 0x000fe20000000800 */
[----:B------:R-:W-:Y:S02]  /*4b00*/  USHF.L.U64.HI UR22, UR8, 0x5, UR9 ;  /* 0x0000000508167899 */ /* 0x000fe40008010209 */
[----:B------:R-:W-:Y:S01]  /*4b10*/  USHF.L.U32 UR21, UR8, 0x5, URZ ;  /* 0x0000000508157899 */ /* 0x000fe2000800063f */
[----:B------:R-:W-:Y:S01]  /*4b20*/  ULDC.64 UR12, c[0x0][0x250] ;  /* 0x00009400000c7ab9 */ /* 0x000fe20000000a00 */
[----:B------:R-:W-:Y:S01]  /*4b30*/  ULDC.64 UR6, c[0x0][0x218] ;  /* 0x0000860000067ab9 */ /* 0x000fe20000000a00 */
[----:B------:R-:W-:Y:S01]  /*4b40*/  ULDC.64 UR10, c[0x0][0x220] ;  /* 0x00008800000a7ab9 */ /* 0x000fe20000000a00 */
[----:B------:R-:W-:Y:S08]  /*4b50*/  BRA `(.L_x_7) ;  /* 0x0000000000a07947 */ /* 0x000ff00003800000 */
.L_x_9:
[----:B------:R-:W-:Y:S04]  /*4b60*/  UIADD3 UR24, UR25, -0x1, URZ ;  /* 0xffffffff19187890 */ /* 0x000fe8000fffe03f */
[----:B------:R-:W-:Y:S02]  /*4b70*/  USHF.R.S32.HI UR23, URZ, 0x1f, UR24 ;  /* 0x0000001f3f177899 */ /* 0x000fe40008011418 */
[----:B------:R-:W-:Y:S02]  /*4b80*/  UIMAD.WIDE.U32 UR26, UR24, UR8, URZ ;  /* 0x00000008181a72a5 */ /* 0x000fe4000f8e003f */
[----:B------:R-:W-:Y:S04]  /*4b90*/  UIMAD UR23, UR23, UR8, URZ ;  /* 0x00000008171772a4 */ /* 0x000fe8000f8e023f */
[----:B------:R-:W-:Y:S01]  /*4ba0*/  UIMAD UR23, UR24, UR9, UR23 ;  /* 0x00000009181772a4 */ /* 0x000fe2000f8e0217 */
[----:B------:R-:W-:Y:S02]  /*4bb0*/  IMAD.U32 R168, RZ, RZ, UR26 ;  /* 0x0000001affa87e24 */ /* 0x000fe4000f8e00ff */
[----:B------:R-:W-:Y:S01]  /*4bc0*/  IMAD.U32 R169, RZ, RZ, UR27 ;  /* 0x0000001bffa97e24 */ /* 0x000fe2000f8e00ff */
[----:B------:R-:W-:Y:S02]  /*4bd0*/  UIADD3 UR23, UR27, UR23, URZ ;  /* 0x000000171b177290 */ /* 0x000fe4000fffe03f */
[----:B------:R-:W-:Y:S04]  /*4be0*/  LEA R164, P1, R168, R244, 0x6 ;  /* 0x000000f4a8a47211 */ /* 0x000fe800078230ff */
[----:B------:R-:W-:Y:S01]  /*4bf0*/  IMAD.U32 R3, RZ, RZ, UR23 ;  /* 0x00000017ff037e24 */ /* 0x000fe2000f8e00ff */
[----:B------:R-:W-:Y:S04]  /*4c00*/  LEA R166, P2, R164, UR6, 0x1 ;  /* 0x00000006a4a67c11 */ /* 0x000fe8000f8408ff */
[----:B------:R-:W-:Y:S02]  /*4c10*/  LEA.HI.X R3, R168, R247, R3, 0x6, P1 ;  /* 0x000000f7a8037211 */ /* 0x000fe400008f3403 */
        /* <DEDUP_REMOVED lines=26> */
[----:B------:R-:W0:Y:S01]  /*4dc0*/  LDGDEPBAR ;  /* 0x00000000000079af */ /* 0x000e220000000000 */
[----:B------:R-:W-:Y:S05]  /*4dd0*/  BRA `(.L_x_8) ;  /* 0x00000010006c7947 */ /* 0x000fea0003800000 */
.L_x_7:
[----:B------:R-:W-:Y:S01]  /*4de0*/  USHF.R.S32.HI UR23, URZ, 0x1f, UR25 ;  /* 0x0000001f3f177899 */ /* 0x000fe20008011419 */
[----:B------:R-:W-:Y:S04]  /*4df0*/  DEPBAR.LE SB0, 0x0 ;  /* 0x000080000000791a */ /* 0x000fe80000000000 */
[----:B------:R-:W-:Y:S01]  /*4e00*/  UIMAD UR23, UR23, UR12, URZ ;  /* 0x0000000c171772a4 */ /* 0x000fe2000f8e023f */
[----:B------:R-:W-:Y:S01]  /*4e10*/  BAR.SYNC.DEFER_BLOCKING 0x0 ;  /* 0x0000000000007b1d */ /* 0x000fe20000010000 */
[----:B------:R-:W-:Y:S02]  /*4e20*/  UIMAD.WIDE.U32 UR26, UR25, UR12, URZ ;  /* 0x0000000c191a72a5 */ /* 0x000fe4000f8e003f */
[----:B------:R-:W-:Y:S04]  /*4e30*/  UIMAD UR23, UR25, UR13, UR23 ;  /* 0x0000000d191772a4 */ /* 0x000fe8000f8e0217 */
[----:B------:R-:W-:Y:S01]  /*4e40*/  UIADD3 UR23, UR27, UR23, URZ ;  /* 0x000000171b177290 */ /* 0x000fe2000fffe03f */
[----:B------:R-:W-:Y:S02]  /*4e50*/  IMAD.U32 R250, RZ, RZ, UR26 ;  /* 0x0000001afffa7e24 */ /* 0x000fe4000f8e00ff */
[----:B------:R-:W-:Y:S03]  /*4e60*/  IMAD.U32 R251, RZ, RZ, UR27 ;  /* 0x0000001bfffb7e24 */ /* 0x000fe6000f8e00ff */
[----:B------:R-:W-:Y:S01]  /*4e70*/  IMAD.U32 R2, RZ, RZ, UR23 ;  /* 0x00000017ff027e24 */ /* 0x000fe2000f8e00ff */
[C---:B------:R-:W-:Y:S04]  /*4e80*/  LEA R3, P0, R250.reuse, R242, 0x6 ;  /* 0x000000f2fa037211 */ /* 0x040fe800078030ff */
[C---:B------:R-:W-:Y:S02]  /*4e90*/  LEA R166, P1, R3.reuse, UR10, 0x1 ;  /* 0x0000000a03a67c11 */ /* 0x040fe4000f8208ff */
        /* <DEDUP_REMOVED lines=8> */
[----:B------:R-:W-:Y:S01]  /*4f20*/  LDGSTS.E.BYPASS.LTC128B.128 [R240+0x10000], desc[UR18][R166.64] ;  /* 0x10000000a6f07fae */ /* 0x000fe2000b901d52 */
[----:B------:R-:W-:Y:S02]  /*4f30*/  IADD3 R2, P0, R14, UR20, RZ ;  /* 0x000000140e027c10 */ /* 0x000fe4000ff1e0ff */
[----:B------:R-:W-:Y:S01]  /*4f40*/  IADD3.X R15, R251, UR17, RZ, P1, !PT ;  /* 0x00000011fb0f7c10 */ /* 0x000fe20008ffe4ff */
[----:B------:R-:W-:Y:S03]  /*4f50*/  LDGSTS.E.BYPASS.LTC128B.128 [R240+0x12000], desc[UR18][R166.64+0x80] ;  /* 0x12000080a6f07fae */ /* 0x000fe6000b901d52 */
[----:B------:R-:W-:Y:S01]  /*4f60*/  IADD3.X R3, R15, UR17, RZ, P0, !PT ;  /* 0x000000110f037c10 */ /* 0x000fe200087fe4ff */
[----:B------:R-:W-:Y:S01]  /*4f70*/  LDGSTS.E.BYPASS.LTC128B.128 [R240+0x14000], desc[UR18][R166.64+0x100] ;  /* 0x14000100a6f07fae */ /* 0x000fe2000b901d52 */
[----:B------:R-:W-:Y:S03]  /*4f80*/  ISETP.LT.AND P0, PT, RZ, UR25, PT ;  /* 0x00000019ff007c0c */ /* 0x000fe6000bf01270 */
[----:B------:R-:W-:Y:S04]  /*4f90*/  LDGSTS.E.BYPASS.LTC128B.128 [R240+0x16000], desc[UR18][R166.64+0x180] ;  /* 0x16000180a6f07fae */ /* 0x000fe8000b901d52 */
[----:B------:R-:W-:Y:S04]  /*4fa0*/  LDGSTS.E.BYPASS.LTC128B.128 [R240+0x10800], desc[UR18][R250.64] ;  /* 0x10800000faf07fae */ /* 0x000fe8000b901d52 */
[----:B------:R-:W-:Y:S04]  /*4fb0*/  LDGSTS.E.BYPASS.LTC128B.128 [R240+0x12800], desc[UR18][R250.64+0x80] ;  /* 0x12800080faf07fae */ /* 0x000fe8000b901d52 */
[----:B------:R-:W-:Y:S04]  /*4fc0*/  LDGSTS.E.BYPASS.LTC128B.128 [R240+0x14800], desc[UR18][R250.64+0x100] ;  /* 0x14800100faf07fae */ /* 0x000fe8000b901d52 */
[----:B------:R-:W-:Y:S04]  /*4fd0*/  LDGSTS.E.BYPASS.LTC128B.128 [R240+0x16800], desc[UR18][R250.64+0x180] ;  /* 0x16800180faf07fae */ /* 0x000fe8000b901d52 */
[----:B------:R-:W-:Y:S04]  /*4fe0*/  LDGSTS.E.BYPASS.LTC128B.128 [R240+0x11000], desc[UR18][R14.64] ;  /* 0x110000000ef07fae */ /* 0x000fe8000b901d52 */
[----:B------:R-:W-:Y:S04]  /*4ff0*/  LDGSTS.E.BYPASS.LTC128B.128 [R240+0x13000], desc[UR18][R14.64+0x80] ;  /* 0x130000800ef07fae */ /* 0x000fe8000b901d52 */
[----:B------:R-:W-:Y:S04]  /*5000*/  LDGSTS.E.BYPASS.LTC128B.128 [R240+0x15000], desc[UR18][R14.64+0x100] ;  /* 0x150001000ef07fae */ /* 0x000fe8000b901d52 */
[----:B------:R1:W-:Y:S04]  /*5010*/  LDGSTS.E.BYPASS.LTC128B.128 [R240+0x17000], desc[UR18][R14.64+0x180] ;  /* 0x170001800ef07fae */ /* 0x0003e8000b901d52 */
[----:B------:R-:W-:Y:S04]  /*5020*/  LDGSTS.E.BYPASS.LTC128B.128 [R240+0x11800], desc[UR18][R2.64] ;  /* 0x1180000002f07fae */ /* 0x000fe8000b901d52 */
[----:B------:R-:W-:Y:S04]  /*5030*/  LDGSTS.E.BYPASS.LTC128B.128 [R240+0x13800], desc[UR18][R2.64+0x80] ;  /* 0x1380008002f07fae */ /* 0x000fe8000b901d52 */
[----:B------:R-:W-:Y:S04]  /*5040*/  LDGSTS.E.BYPASS.LTC128B.128 [R240+0x15800], desc[UR18][R2.64+0x100] ;  /* 0x1580010002f07fae */ /* 0x000fe8000b901d52 */
[----:B------:R2:W-:Y:S04]  /*5050*/  LDGSTS.E.BYPASS.LTC128B.128 [R240+0x17800], desc[UR18][R2.64+0x180] ;  /* 0x1780018002f07fae */ /* 0x0005e8000b901d52 */
[----:B------:R-:W-:Y:S04]  /*5060*/  LDSM.16.M88.4 R168, [R238] ;  /* 0x00000000eea8783b */ /* 0x000fe80000000200 */
[----:B------:R-:W3:Y:S04]  /*5070*/  LDSM.16.M88.4 R172, [R237+0x8000] ;  /* 0x00800000edac783b */ /* 0x000ee80000000200 */
[----:B------:R-:W1:Y:S04]  /*5080*/  LDSM.16.M88.4 R176, [R237+0x8800] ;  /* 0x00880000edb0783b */ /* 0x000e680000000200 */
[----:B------:R-:W4:Y:S04]  /*5090*/  LDSM.16.M88.4 R180, [R237+0x9000] ;  /* 0x00900000edb4783b */ /* 0x000f280000000200 */
[----:B------:R-:W5:Y:S04]  /*50a0*/  LDSM.16.M88.4 R184, [R237+0x9800] ;  /* 0x00980000edb8783b */ /* 0x000f680000000200 */
[----:B------:R-:W0:Y:S04]  /*50b0*/  LDGDEPBAR ;  /* 0x00000000000079af */ /* 0x000e280000000000 */
[----:B------:R-:W-:Y:S04]  /*50c0*/  LDSM.16.M88.4 R188, [R236] ;  /* 0x00000000ecbc783b */ /* 0x000fe80000000200 */
[----:B------:R-:W2:Y:S04]  /*50d0*/  LDSM.16.M88.4 R192, [R235] ;  /* 0x00000000ebc0783b */ /* 0x000ea80000000200 */
[----:B------:R-:W2:Y:S04]  /*50e0*/  LDSM.16.M88.4 R196, [R227] ;  /* 0x00000000e3c4783b */ /* 0x000ea80000000200 */
[----:B------:R-:W2:Y:S04]  /*50f0*/  LDSM.16.M88.4 R200, [R226] ;  /* 0x00000000e2c8783b */ /* 0x000ea80000000200 */
[----:B------:R-:W-:Y:S01]  /*5100*/  LDSM.16.M88.4 R204, [R231+0x8000] ;  /* 0x00800000e7cc783b */ /* 0x000fe20000000200 */
[C---:B---3--:R-:W-:Y:S03]  /*5110*/  HMMA.16816.F32 R4, R168.reuse, R172, RZ ;  /* 0x000000aca804723c */ /* 0x048fe600000018ff */
[----:B------:R-:W-:Y:S03]  /*5120*/  LDSM.16.M88.4 R208, [R231+0x8800] ;  /* 0x00880000e7d0783b */ /* 0x000fe60000000200 */
[C---:B------:R-:W-:Y:S01]  /*5130*/  HMMA.16816.F32 R8, R168.reuse, R174, RZ ;  /* 0x000000aea808723c */ /* 0x040fe200000018ff */
[----:B------:R-:W3:Y:S05]  /*5140*/  LDSM.16.M88.4 R172, [R225] ;  /* 0x00000000e1ac783b */ /* 0x000eea0000000200 */
[C---:B-1----:R-:W-:Y:S06]  /*5150*/  HMMA.16816.F32 R12, R168.reuse, R176, RZ ;  /* 0x000000b0a80c723c */ /* 0x042fec00000018ff */
[C---:B------:R-:W-:Y:S01]  /*5160*/  HMMA.16816.F32 R16, R168.reuse, R178, RZ ;  /* 0x000000b2a810723c */ /* 0x040fe200000018ff */
[----:B------:R-:W1:Y:S05]  /*5170*/  LDSM.16.M88.4 R176, [R234] ;  /* 0x00000000eab0783b */ /* 0x000e6a0000000200 */
[C---:B----4-:R-:W-:Y:S06]  /*5180*/  HMMA.16816.F32 R20, R168.reuse, R180, RZ ;  /* 0x000000b4a814723c */ /* 0x050fec00000018ff */
[C---:B------:R-:W-:Y:S01]  /*5190*/  HMMA.16816.F32 R24, R168.reuse, R182, RZ ;  /* 0x000000b6a818723c */ /* 0x040fe200000018ff */
[----:B------:R-:W4:Y:S05]  /*51a0*/  LDSM.16.M88.4 R180, [R231+0x9000] ;  /* 0x00900000e7b4783b */ /* 0x000f2a0000000200 */
[C---:B-----5:R-:W-:Y:S06]  /*51b0*/  HMMA.16816.F32 R28, R168.reuse, R184, RZ ;  /* 0x000000b8a81c723c */ /* 0x060fec00000018ff */
[----:B------:R-:W-:Y:S01]  /*51c0*/  HMMA.16816.F32 R32, R168, R186, RZ ;  /* 0x000000baa820723c */ /* 0x000fe200000018ff */
[----:B------:R-:W5:Y:S04]  /*51d0*/  LDSM.16.M88.4 R168, [R231+0x9800] ;  /* 0x00980000e7a8783b */ /* 0x000f680000000200 */
[----:B------:R-:W-:Y:S01]  /*51e0*/  LDSM.16.M88.4 R184, [R233] ;  /* 0x00000000e9b8783b */ /* 0x000fe20000000200 */
[C---:B--2---:R-:W-:Y:S06]  /*51f0*/  HMMA.16816.F32 R4, R188.reuse, R192, R4 ;  /* 0x000000c0bc04723c */ /* 0x044fec0000001804 */
[C---:B------:R-:W-:Y:S01]  /*5200*/  HMMA.16816.F32 R8, R188.reuse, R194, R8 ;  /* 0x000000c2bc08723c */ /* 0x040fe20000001808 */
[----:B------:R-:W2:Y:S05]  /*5210*/  LDSM.16.M88.4 R192, [R224] ;  /* 0x00000000e0c0783b */ /* 0x000eaa0000000200 */
[C---:B------:R-:W-:Y:S06]  /*5220*/  HMMA.16816.F32 R12, R188.reuse, R196, R12 ;  /* 0x000000c4bc0c723c */ /* 0x040fec000000180c */
[C---:B------:R-:W-:Y:S01]  /*5230*/  HMMA.16816.F32 R16, R188.reuse, R198, R16 ;  /* 0x000000c6bc10723c */ /* 0x040fe20000001810 */
[----:B------:R-:W2:Y:S05]  /*5240*/  LDSM.16.M88.4 R196, [R224+0x800] ;  /* 0x00080000e0c4783b */ /* 0x000eaa0000000200 */
[C---:B------:R-:W-:Y:S06]  /*5250*/  HMMA.16816.F32 R20, R188.reuse, R200, R20 ;  /* 0x000000c8bc14723c */ /* 0x040fec0000001814 */
[C---:B------:R-:W-:Y:S01]  /*5260*/  HMMA.16816.F32 R24, R188.reuse, R202, R24 ;  /* 0x000000cabc18723c */ /* 0x040fe20000001818 */
[----:B------:R-:W2:Y:S05]  /*5270*/  LDSM.16.M88.4 R200, [R224+0x1000] ;  /* 0x00100000e0c8783b */ /* 0x000eaa0000000200 */
[C---:B---3--:R-:W-:Y:S06]  /*5280*/  HMMA.16816.F32 R28, R188.reuse, R172, R28 ;  /* 0x000000acbc1c723c */ /* 0x048fec000000181c */
[----:B------:R-:W-:Y:S01]  /*5290*/  HMMA.16816.F32 R32, R188, R174, R32 ;  /* 0x000000aebc20723c */ /* 0x000fe20000001820 */
[----:B------:R-:W3:Y:S04]  /*52a0*/  LDSM.16.M88.4 R172, [R224+0x1800] ;  /* 0x00180000e0ac783b */ /* 0x000ee80000000200 */
[----:B------:R-:W-:Y:S01]  /*52b0*/  LDSM.16.M88.4 R188, [R238+0x2000] ;  /* 0x00200000eebc783b */ /* 0x000fe20000000200 */
[C---:B-1----:R-:W-:Y:S06]  /*52c0*/  HMMA.16816.F32 R4, R176.reuse, R204, R4 ;  /* 0x000000ccb004723c */ /* 0x042fec0000001804 */
[C---:B------:R-:W-:Y:S01]  /*52d0*/  HMMA.16816.F32 R8, R176.reuse, R206, R8 ;  /* 0x000000ceb008723c */ /* 0x040fe20000001808 */
[----:B------:R-:W1:Y:S05]  /*52e0*/  LDSM.16.M88.4 R204, [R237+0xa000] ;  /* 0x00a00000edcc783b */ /* 0x000e6a0000000200 */
[C---:B------:R-:W-:Y:S06]  /*52f0*/  HMMA.16816.F32 R12, R176.reuse, R208, R12 ;  /* 0x000000d0b00c723c */ /* 0x040fec000000180c */
[C---:B------:R-:W-:Y:S01]  /*5300*/  HMMA.16816.F32 R16, R176.reuse, R210, R16 ;  /* 0x000000d2b010723c */ /* 0x040fe20000001810 */
[----:B------:R-:W1:Y:S05]  /*5310*/  LDSM.16.M88.4 R208, [R237+0xa800] ;  /* 0x00a80000edd0783b */ /* 0x000e6a0000000200 */
[C---:B----4-:R-:W-:Y:S06]  /*5320*/  HMMA.16816.F32 R20, R176.reuse, R180, R20 ;  /* 0x000000b4b014723c */ /* 0x050fec0000001814 */
[C---:B------:R-:W-:Y:S01]  /*5330*/  HMMA.16816.F32 R24, R176.reuse, R182, R24 ;  /* 0x000000b6b018723c */ /* 0x040fe20000001818 */
[----:B------:R-:W4:Y:S05]  /*5340*/  LDSM.16.M88.4 R180, [R237+0xb000] ;  /* 0x00b00000edb4783b */ /* 0x000f2a0000000200 */
[C---:B-----5:R-:W-:Y:S06]  /*5350*/  HMMA.16816.F32 R28, R176.reuse, R168, R28 ;  /* 0x000000a8b01c723c */ /* 0x060fec000000181c */
[----:B------:R-:W-:Y:S01]  /*5360*/  HMMA.16816.F32 R32, R176, R170, R32 ;  /* 0x000000aab020723c */ /* 0x000fe20000001820 */
[----:B------:R-:W5:Y:S04]  /*5370*/  LDSM.16.M88.4 R168, [R237+0xb800] ;  /* 0x00b80000eda8783b */ /* 0x000f680000000200 */
[----:B------:R-:W-:Y:S01]  /*5380*/  LDSM.16.M88.4 R176, [R236+0x2000] ;  /* 0x00200000ecb0783b */ /* 0x000fe20000000200 */
[C---:B--2---:R-:W-:Y:S06]  /*5390*/  HMMA.16816.F32 R4, R184.reuse, R192, R4 ;  /* 0x000000c0b804723c */ /* 0x044fec0000001804 */
[C---:B------:R-:W-:Y:S01]  /*53a0*/  HMMA.16816.F32 R8, R184.reuse, R194, R8 ;  /* 0x000000c2b808723c */ /* 0x040fe20000001808 */
[----:B------:R-:W2:Y:S05]  /*53b0*/  LDSM.16.M88.4 R192, [R223] ;  /* 0x00000000dfc0783b */ /* 0x000eaa0000000200 */
[C---:B------:R-:W-:Y:S06]  /*53c0*/  HMMA.16816.F32 R12, R184.reuse, R196, R12 ;  /* 0x000000c4b80c723c */ /* 0x040fec000000180c */
[C---:B------:R-:W-:Y:S01]  /*53d0*/  HMMA.16816.F32 R16, R184.reuse, R198, R16 ;  /* 0x000000c6b810723c */ /* 0x040fe20000001810 */
[----:B------:R-:W2:Y:S05]  /*53e0*/  LDSM.16.M88.4 R196, [R222] ;  /* 0x00000000dec4783b */ /* 0x000eaa0000000200 */
[C---:B------:R-:W-:Y:S06]  /*53f0*/  HMMA.16816.F32 R20, R184.reuse, R200, R20 ;  /* 0x000000c8b814723c */ /* 0x040fec0000001814 */
[C---:B------:R-:W-:Y:S01]  /*5400*/  HMMA.16816.F32 R24, R184.reuse, R202, R24 ;  /* 0x000000cab818723c */ /* 0x040fe20000001818 */
[----:B------:R-:W2:Y:S05]  /*5410*/  LDSM.16.M88.4 R200, [R221] ;  /* 0x00000000ddc8783b */ /* 0x000eaa0000000200 */
[C---:B---3--:R-:W-:Y:S06]  /*5420*/  HMMA.16816.F32 R28, R184.reuse, R172, R28 ;  /* 0x000000acb81c723c */ /* 0x048fec000000181c */
[----:B------:R-:W-:Y:S01]  /*5430*/  HMMA.16816.F32 R32, R184, R174, R32 ;  /* 0x000000aeb820723c */ /* 0x000fe20000001820 */
[----:B------:R-:W3:Y:S04]  /*5440*/  LDSM.16.M88.4 R172, [R220] ;  /* 0x00000000dcac783b */ /* 0x000ee80000000200 */
        /* <DEDUP_REMOVED lines=16> */
[----:B------:R-:W2:Y:S05]  /*5550*/  LDSM.16.M88.4 R192, [R224+0x2000] ;  /* 0x00200000e0c0783b */ /* 0x000eaa0000000200 */
        /* <DEDUP_REMOVED lines=64> */
[----:B------:R-:W-:Y:S05]  /*5960*/  LDSM.16.M88.4 R204, [R237+0xe800] ;  /* 0x00e80000edcc783b */ /* 0x000fea0000000200 */
[C---:B------:R-:W-:Y:S06]  /*5970*/  HMMA.16816.F32 R12, R188.reuse, R208, R12 ;  /* 0x000000d0bc0c723c */ /* 0x040fec000000180c */
[C---:B------:R-:W-:Y:S01]  /*5980*/  HMMA.16816.F32 R16, R188.reuse, R210, R16 ;  /* 0x000000d2bc10723c */ /* 0x040fe20000001810 */
[----:B------:R-:W-:Y:S05]  /*5990*/  LDSM.16.M88.4 R208, [R231+0xe000] ;  /* 0x00e00000e7d0783b */ /* 0x000fea0000000200 */
[C---:B----4-:R-:W-:Y:S06]  /*59a0*/  HMMA.16816.F32 R20, R188.reuse, R180, R20 ;  /* 0x000000b4bc14723c */ /* 0x050fec0000001814 */
[C---:B------:R-:W-:Y:S01]  /*59b0*/  HMMA.16816.F32 R24, R188.reuse, R182, R24 ;  /* 0x000000b6bc18723c */ /* 0x040fe20000001818 */
[----:B------:R-:W1:Y:S05]  /*59c0*/  LDSM.16.M88.4 R180, [R238+0x6000] ;  /* 0x00600000eeb4783b */ /* 0x000e6a0000000200 */
[C---:B-----5:R-:W-:Y:S06]  /*59d0*/  HMMA.16816.F32 R28, R188.reuse, R168, R28 ;  /* 0x000000a8bc1c723c */ /* 0x060fec000000181c */
[----:B------:R-:W-:Y:S01]  /*59e0*/  HMMA.16816.F32 R32, R188, R170, R32 ;  /* 0x000000aabc20723c */ /* 0x000fe20000001820 */
[----:B------:R-:W4:Y:S04]  /*59f0*/  LDSM.16.M88.4 R168, [R237+0xf000] ;  /* 0x00f00000eda8783b */ /* 0x000f280000000200 */
[----:B------:R-:W5:Y:S01]  /*5a00*/  LDSM.16.M88.4 R188, [R237+0xf800] ;  /* 0x00f80000edbc783b */ /* 0x000f620000000200 */
[C---:B--2---:R-:W-:Y:S06]  /*5a10*/  HMMA.16816.F32 R4, R176.reuse, R192, R4 ;  /* 0x000000c0b004723c */ /* 0x044fec0000001804 */
[C---:B------:R-:W-:Y:S01]  /*5a20*/  HMMA.16816.F32 R8, R176.reuse, R194, R8 ;  /* 0x000000c2b008723c */ /* 0x040fe20000001808 */
[----:B------:R-:W-:Y:S05]  /*5a30*/  LDSM.16.M88.4 R192, [R236+0x6000] ;  /* 0x00600000ecc0783b */ /* 0x000fea0000000200 */
        /* <DEDUP_REMOVED lines=9> */
[----:B------:R-:W3:Y:S01]  /*5ad0*/  LDSM.16.M88.4 R176, [R212] ;  /* 0x00000000d4b0783b */ /* 0x000ee20000000200 */
[C---:B-1----:R-:W-:Y:S06]  /*5ae0*/  HMMA.16816.F32 R4, R180.reuse, R184, R4 ;  /* 0x000000b8b404723c */ /* 0x042fec0000001804 */
[C---:B------:R-:W-:Y:S01]  /*5af0*/  HMMA.16816.F32 R8, R180.reuse, R186, R8 ;  /* 0x000000bab408723c */ /* 0x040fe20000001808 */
[----:B------:R-:W1:Y:S05]  /*5b00*/  LDSM.16.M88.4 R184, [R234+0x6000] ;  /* 0x00600000eab8783b */ /* 0x000e6a0000000200 */
[C---:B------:R-:W-:Y:S06]  /*5b10*/  HMMA.16816.F32 R12, R180.reuse, R204, R12 ;  /* 0x000000ccb40c723c */ /* 0x040fec000000180c */
[C---:B------:R-:W-:Y:S01]  /*5b20*/  HMMA.16816.F32 R16, R180.reuse, R206, R16 ;  /* 0x000000ceb410723c */ /* 0x040fe20000001810 */
[----:B------:R-:W-:Y:S05]  /*5b30*/  LDSM.16.M88.4 R204, [R224+0x6000] ;  /* 0x00600000e0cc783b */ /* 0x000fea0000000200 */
[C---:B----4-:R-:W-:Y:S06]  /*5b40*/  HMMA.16816.F32 R20, R180.reuse, R168, R20 ;  /* 0x000000a8b414723c */ /* 0x050fec0000001814 */
[C---:B------:R-:W-:Y:S01]  /*5b50*/  HMMA.16816.F32 R24, R180.reuse, R170, R24 ;  /* 0x000000aab418723c */ /* 0x040fe20000001818 */
[----:B------:R-:W4:Y:S05]  /*5b60*/  LDSM.16.M88.4 R168, [R231+0xe800] ;  /* 0x00e80000e7a8783b */ /* 0x000f2a0000000200 */
[C---:B-----5:R-:W-:Y:S06]  /*5b70*/  HMMA.16816.F32 R28, R180.reuse, R188, R28 ;  /* 0x000000bcb41c723c */ /* 0x060fec000000181c */
[----:B------:R-:W-:Y:S01]  /*5b80*/  HMMA.16816.F32 R32, R180, R190, R32 ;  /* 0x000000beb420723c */ /* 0x000fe20000001820 */
[----:B------:R-:W5:Y:S04]  /*5b90*/  LDSM.16.M88.4 R180, [R231+0xf000] ;  /* 0x00f00000e7b4783b */ /* 0x000f680000000200 */
[----:B------:R-:W5:Y:S01]  /*5ba0*/  LDSM.16.M88.4 R188, [R231+0xf800] ;  /* 0x00f80000e7bc783b */ /* 0x000f620000000200 */
[C---:B--2---:R-:W-:Y:S06]  /*5bb0*/  HMMA.16816.F32 R4, R192.reuse, R196, R4 ;  /* 0x000000c4c004723c */ /* 0x044fec0000001804 */
[C---:B------:R-:W-:Y:S01]  /*5bc0*/  HMMA.16816.F32 R8, R192.reuse, R198, R8 ;  /* 0x000000c6c008723c */ /* 0x040fe20000001808 */
[----:B------:R-:W2:Y:S05]  /*5bd0*/  LDSM.16.M88.4 R196, [R233+0x6000] ;  /* 0x00600000e9c4783b */ /* 0x000eaa0000000200 */
[C---:B------:R-:W-:Y:S06]  /*5be0*/  HMMA.16816.F32 R12, R192.reuse, R200, R12 ;  /* 0x000000c8c00c723c */ /* 0x040fec000000180c */
[C---:B------:R-:W-:Y:S06]  /*5bf0*/  HMMA.16816.F32 R16, R192.reuse, R202, R16 ;  /* 0x000000cac010723c */ /* 0x040fec0000001810 */
[C---:B---3--:R-:W-:Y:S06]  /*5c00*/  HMMA.16816.F32 R20, R192.reuse, R172, R20 ;  /* 0x000000acc014723c */ /* 0x048fec0000001814 */
[C---:B------:R-:W-:Y:S01]  /*5c10*/  HMMA.16816.F32 R24, R192.reuse, R174, R24 ;  /* 0x000000aec018723c */ /* 0x040fe20000001818 */
[----:B------:R-:W3:Y:S05]  /*5c20*/  LDSM.16.M88.4 R172, [R224+0x6800] ;  /* 0x00680000e0ac783b */ /* 0x000eea0000000200 */
[C---:B------:R-:W-:Y:S06]  /*5c30*/  HMMA.16816.F32 R28, R192.reuse, R176, R28 ;  /* 0x000000b0c01c723c */ /* 0x040fec000000181c */
[----:B------:R-:W-:Y:S01]  /*5c40*/  HMMA.16816.F32 R32, R192, R178, R32 ;  /* 0x000000b2c020723c */ /* 0x000fe20000001820 */
[----:B------:R-:W-:Y:S05]  /*5c50*/  LDSM.16.M88.4 R176, [R224+0x7800] ;  /* 0x00780000e0b0783b */ /* 0x000fea0000000200 */
[C---:B-1----:R-:W-:Y:S06]  /*5c60*/  HMMA.16816.F32 R4, R184.reuse, R208, R4 ;  /* 0x000000d0b804723c */ /* 0x042fec0000001804 */
[C---:B------:R-:W-:Y:S06]  /*5c70*/  HMMA.16816.F32 R8, R184.reuse, R210, R8 ;  /* 0x000000d2b808723c */ /* 0x040fec0000001808 */
[C---:B----4-:R-:W-:Y:S06]  /*5c80*/  HMMA.16816.F32 R12, R184.reuse, R168, R12 ;  /* 0x000000a8b80c723c */ /* 0x050fec000000180c */
[C---:B------:R-:W-:Y:S01]  /*5c90*/  HMMA.16816.F32 R16, R184.reuse, R170, R16 ;  /* 0x000000aab810723c */ /* 0x040fe20000001810 */
[----:B------:R-:W1:Y:S01]  /*5ca0*/  LDSM.16.M88.4 R168, [R224+0x7000] ;  /* 0x00700000e0a8783b */ /* 0x000e620000000200 */
[----:B------:R-:W-:Y:S04]  /*5cb0*/  DEPBAR.LE SB0, 0x0 ;  /* 0x000080000000791a */ /* 0x000fe80000000000 */
[C---:B-----5:R-:W-:Y:S01]  /*5cc0*/  HMMA.16816.F32 R20, R184.reuse, R180, R20 ;  /* 0x000000b4b814723c */ /* 0x060fe20000001814 */
[----:B------:R-:W-:Y:S05]  /*5cd0*/  BAR.SYNC.DEFER_BLOCKING 0x0 ;  /* 0x0000000000007b1d */ /* 0x000fea0000010000 */
[C---:B------:R-:W-:Y:S06]  /*5ce0*/  HMMA.16816.F32 R24, R184.reuse, R182, R24 ;  /* 0x000000b6b818723c */ /* 0x040fec0000001818 */
[C---:B------:R-:W-:Y:S06]  /*5cf0*/  HMMA.16816.F32 R28, R184.reuse, R188, R28 ;  /* 0x000000bcb81c723c */ /* 0x040fec000000181c */
[----:B------:R-:W-:Y:S06]  /*5d00*/  HMMA.16816.F32 R32, R184, R190, R32 ;  /* 0x000000beb820723c */ /* 0x000fec0000001820 */
[C---:B--2---:R-:W-:Y:S06]  /*5d10*/  HMMA.16816.F32 R4, R196.reuse, R204, R4 ;  /* 0x000000ccc404723c */ /* 0x044fec0000001804 */
[C---:B------:R-:W-:Y:S06]  /*5d20*/  HMMA.16816.F32 R8, R196.reuse, R206, R8 ;  /* 0x000000cec408723c */ /* 0x040fec0000001808 */
[C---:B---3--:R-:W-:Y:S06]  /*5d30*/  HMMA.16816.F32 R12, R196.reuse, R172, R12 ;  /* 0x000000acc40c723c */ /* 0x048fec000000180c */
[C---:B------:R-:W-:Y:S06]  /*5d40*/  HMMA.16816.F32 R16, R196.reuse, R174, R16 ;  /* 0x000000aec410723c */ /* 0x040fec0000001810 */
[----:B------:R-:W-:Y:S01]  /*5d50*/  FMNMX.FTZ R164, R4, R165, !PT ;  /* 0x000000a504a47209 */ /* 0x000fe20007810000 */
[C---:B-1----:R-:W-:Y:S04]  /*5d60*/  HMMA.16816.F32 R20, R196.reuse, R168, R20 ;  /* 0x000000a8c414723c */ /* 0x042fe80000001814 */
[----:B------:R-:W-:Y:S02]  /*5d70*/  FMNMX.FTZ R2, R6, R0, !PT ;  /* 0x0000000006027209 */ /* 0x000fe40007810000 */
[----:B------:R-:W-:Y:S01]  /*5d80*/  FMNMX.FTZ R3, R5, R164, !PT ;  /* 0x000000a405037209 */ /* 0x000fe20007810000 */
[C---:B------:R-:W-:Y:S04]  /*5d90*/  HMMA.16816.F32 R24, R196.reuse, R170, R24 ;  /* 0x000000aac418723c */ /* 0x040fe80000001818 */
[----:B------:R-:W-:Y:S02]  /*5da0*/  FMNMX.FTZ R167, R7, R2, !PT ;  /* 0x0000000207a77209 */ /* 0x000fe40007810000 */
[----:B------:R-:W-:Y:S01]  /*5db0*/  FMNMX.FTZ R164, R8, R3, !PT ;  /* 0x0000000308a47209 */ /* 0x000fe20007810000 */
[C---:B------:R-:W-:Y:S04]  /*5dc0*/  HMMA.16816.F32 R28, R196.reuse, R176, R28 ;  /* 0x000000b0c41c723c */ /* 0x040fe8000000181c */
[----:B------:R-:W-:Y:S02]  /*5dd0*/  FMNMX.FTZ R2, R10, R167, !PT ;  /* 0x000000a70a027209 */ /* 0x000fe40007810000 */
[----:B------:R-:W-:Y:S01]  /*5de0*/  FMNMX.FTZ R3, R9, R164, !PT ;  /* 0x000000a409037209 */ /* 0x000fe20007810000 */
[----:B------:R-:W-:Y:S04]  /*5df0*/  HMMA.16816.F32 R32, R196, R178, R32 ;  /* 0x000000b2c420723c */ /* 0x000fe80000001820 */
[----:B------:R-:W-:Y:S02]  /*5e00*/  FMNMX.FTZ R167, R11, R2, !PT ;  /* 0x000000020ba77209 */ /* 0x000fe40007810000 */
[----:B------:R-:W-:Y:S02]  /*5e10*/  FMNMX.FTZ R164, R12, R3, !PT ;  /* 0x000000030ca47209 */ /* 0x000fe40007810000 */
[----:B------:R-:W-:Y:S03]  /*5e20*/  FMNMX.FTZ R2, R14, R167, !PT ;  /* 0x000000a70e027209 */ /* 0x000fe60007810000 */
[----:B------:R-:W-:Y:S02]  /*5e30*/  FMNMX.FTZ R3, R13, R164, !PT ;  /* 0x000000a40d037209 */ /* 0x000fe40007810000 */
        /* <DEDUP_REMOVED lines=19> */
[----:B------:R-:W-:Y:S01]  /*5f70*/  FMNMX.FTZ R248, R33, R248, !PT ;  /* 0x000000f821f87209 */ /* 0x000fe20007810000 */
[----:B------:R-:W-:Y:S06]  /*5f80*/  @P0 BRA `(.L_x_9) ;  /* 0xffffffe800f40947 */ /* 0x000fec000383ffff */
.L_x_8:
[----:B-1----:R-:W-:Y:S01]  /*5f90*/  FMNMX.FTZ R167, R35, R2, !PT ;  /* 0x0000000223a77209 */ /* 0x002fe20007810000 */
[----:B------:R-:W-:Y:S01]  /*5fa0*/  SHFL.BFLY PT, R3, R248, 0x2, 0x1f ;  /* 0x0c401f00f8037f89 */ /* 0x000fe200000e0000 */
[----:B------:R-:W-:Y:S07]  /*5fb0*/  UIADD3 UR25, UR25, -0x1, URZ ;  /* 0xffffffff19197890 */ /* 0x000fee000fffe03f */
[----:B------:R-:W1:Y:S08]  /*5fc0*/  SHFL.BFLY PT, R2, R167, 0x2, 0x1f ;  /* 0x0c401f00a7027f89 */ /* 0x000e7000000e0000 */
[----:B------:R-:W-:Y:S08]  /*5fd0*/  LDSM.16.MT88.4 R172, [R230+0x10000] ;  /* 0x01000000e6ac783b */ /* 0x000ff00000004200 */
[----:B------:R-:W-:Y:S08]  /*5fe0*/  LDSM.16.MT88.4 R176, [R229+0x10000] ;  /* 0x01000000e5b0783b */ /* 0x000ff00000004200 */
[----:B------:R-:W-:Y:S08]  /*5ff0*/  LDSM.16.MT88.4 R180, [R230+0x14000] ;  /* 0x01400000e6b4783b */ /* 0x000ff00000004200 */
[----:B------:R-:W-:Y:S08]  /*6000*/  LDSM.16.MT88.4 R184, [R230+0x12800] ;  /* 0x01280000e6b8783b */ /* 0x000ff00000004200 */
[----:B------:R-:W-:Y:S08]  /*6010*/  LDSM.16.MT88.4 R188, [R229+0x12800] ;  /* 0x01280000e5bc783b */ /* 0x000ff00000004200 */
[----:B------:R-:W-:Y:S08]  /*6020*/  LDSM.16.MT88.4 R192, [R230+0x14800] ;  /* 0x01480000e6c0783b */ /* 0x000ff00000004200 */
[----:B------:R-:W-:Y:S01]  /*6030*/  LDSM.16.MT88.4 R196, [R229+0x14800] ;  /* 0x01480000e5c4783b */ /* 0x000fe20000004200 */
[----:B-1----:R-:W-:Y:S02]  /*6040*/  FMNMX.FTZ R166, R167, R2, !PT ;  /* 0x00000002a7a67209 */ /* 0x002fe40007810000 */
[----:B------:R-:W-:Y:S05]  /*6050*/  FMNMX.FTZ R169, R248, R3, !PT ;  /* 0x00000003f8a97209 */ /* 0x000fea0007810000 */
[----:B------:R-:W1:Y:S08]  /*6060*/  SHFL.BFLY PT, R3, R166, 0x1, 0x1f ;  /* 0x0c201f00a6037f89 */ /* 0x000e7000000e0000 */
[----:B------:R-:W2:Y:S01]  /*6070*/  SHFL.BFLY PT, R164, R169, 0x1, 0x1f ;  /* 0x0c201f00a9a47f89 */ /* 0x000ea200000e0000 */
[----:B-1----:R-:W-:Y:S02]  /*6080*/  FMNMX.FTZ R3, R166, R3, !PT ;  /* 0x00000003a6037209 */ /* 0x002fe40007810000 */
[----:B--2---:R-:W-:Y:S03]  /*6090*/  FMNMX.FTZ R164, R169, R164, !PT ;  /* 0x000000a4a9a47209 */ /* 0x004fe60007810000 */
[C---:B------:R-:W-:Y:S02]  /*60a0*/  FADD.FTZ R0, -R3.reuse, R0 ;  /* 0x0000000003007221 */ /* 0x040fe40000010100 */
[----:B------:R-:W1:Y:S01]  /*60b0*/  LDSM.16.MT88.4 R168, [R232+0x10000] ;  /* 0x01000000e8a8783b */ /* 0x000e620000004200 */
[C---:B------:R-:W-:Y:S01]  /*60c0*/  FMUL.FTZ R204, R3.reuse, UR4 ;  /* 0x0000000403cc7c20 */ /* 0x040fe20008410000 */
[----:B------:R-:W-:Y:S01]  /*60d0*/  FSETP.NEU.FTZ.AND P1, PT, R164, -INF , PT ;  /* 0xff800000a400780b */ /* 0x000fe20003f3d000 */
[----:B------:R-:W-:Y:S01]  /*60e0*/  FMUL.FTZ R167, R0, UR4 ;  /* 0x0000000400a77c20 */ /* 0x000fe20008410000 */
[C---:B------:R-:W-:Y:S01]  /*60f0*/  FMUL.FTZ R206, R164.reuse, UR4 ;  /* 0x00000004a4ce7c20 */ /* 0x040fe20008410000 */
[----:B------:R-:W-:Y:S02]  /*6100*/  FADD.FTZ R2, -R164, R165 ;  /* 0x000000a5a4027221 */ /* 0x000fe40000010100 */
[----:B------:R2:W3:Y:S02]  /*6110*/  MUFU.EX2 R0, R167 ;  /* 0x000000a700007308 */ /* 0x0004e40000000800 */
[----:B------:R-:W-:Y:S01]  /*6120*/  FSEL R206, R206, RZ, P1 ;  /* 0x000000ffcece7208 */ /* 0x000fe20000800000 */
[----:B------:R-:W-:Y:S01]  /*6130*/  FMUL.FTZ R165, R2, UR4 ;  /* 0x0000000402a57c20 */ /* 0x000fe20008410000 */
[----:B------:R-:W-:Y:S03]  /*6140*/  FSETP.NEU.FTZ.AND P1, PT, R3, -INF , PT ;  /* 0xff8000000300780b */ /* 0x000fe60003f3d000 */
[--C-:B------:R-:W-:Y:S01]  /*6150*/  FFMA.FTZ R201, R4, UR4, -R206.reuse ;  /* 0x0000000404c97c23 */ /* 0x100fe200080108ce */
[----:B------:R-:W-:Y:S01]  /*6160*/  FSEL R204, R204, RZ, P1 ;  /* 0x000000ffcccc7208 */ /* 0x000fe20000800000 */
[--C-:B------:R-:W-:Y:S01]  /*6170*/  FFMA.FTZ R200, R9, UR4, -R206.reuse ;  /* 0x0000000409c87c23 */ /* 0x100fe200080108ce */
[--C-:B------:R-:W-:Y:S01]  /*6180*/  FFMA.FTZ R5, R5, UR4, -R206.reuse ;  /* 0x0000000405057c23 */ /* 0x100fe200080108ce */
[----:B------:R-:W4:Y:S01]  /*6190*/  MUFU.EX2 R2, R165 ;  /* 0x000000a500027308 */ /* 0x000f220000000800 */
[----:B------:R-:W-:Y:S01]  /*61a0*/  FFMA.FTZ R207, R12, UR4, -R206 ;  /* 0x000000040ccf7c23 */ /* 0x000fe200080108ce */
[--C-:B------:R-:W-:Y:S01]  /*61b0*/  FFMA.FTZ R203, R6, UR4, -R204.reuse ;  /* 0x0000000406cb7c23 */ /* 0x100fe200080108cc */
[--C-:B------:R-:W-:Y:S01]  /*61c0*/  FFMA.FTZ R166, R7, UR4, -R204.reuse ;  /* 0x0000000407a67c23 */ /* 0x100fe200080108cc */
[--C-:B------:R-:W-:Y:S01]  /*61d0*/  FFMA.FTZ R202, R10, UR4, -R204.reuse ;  /* 0x000000040aca7c23 */ /* 0x100fe200080108cc */
[----:B------:R-:W-:Y:S01]  /*61e0*/  FFMA.FTZ R205, R11, UR4, -R204 ;  /* 0x000000040bcd7c23 */ /* 0x000fe200080108cc */
[--C-:B--2---:R-:W-:Y:S01]  /*61f0*/  FFMA.FTZ R167, R8, UR4, -R206.reuse ;  /* 0x0000000408a77c23 */ /* 0x104fe200080108ce */
[C---:B---3--:R-:W-:Y:S03]  /*6200*/  FMUL.FTZ R6, R0.reuse, R162 ;  /* 0x000000a200067220 */ /* 0x048fe60000410000 */
[----:B------:R2:W-:Y:S01]  /*6210*/  MUFU.EX2 R165, R5 ;  /* 0x0000000500a57308 */ /* 0x0005e20000000800 */
[C---:B------:R-:W-:Y:S01]  /*6220*/  FMUL.FTZ R7, R0.reuse, R163 ;  /* 0x000000a300077220 */ /* 0x040fe20000410000 */
[C---:B------:R-:W-:Y:S01]  /*6230*/  FMUL.FTZ R10, R0.reuse, R158 ;  /* 0x0000009e000a7220 */ /* 0x040fe20000410000 */
[C---:B------:R-:W-:Y:S01]  /*6240*/  FMUL.FTZ R11, R0.reuse, R159 ;  /* 0x0000009f000b7220 */ /* 0x040fe20000410000 */
[C---:B------:R-:W-:Y:S01]  /*6250*/  FMUL.FTZ R38, R0.reuse, R38 ;  /* 0x0000002600267220 */ /* 0x040fe20000410000 */
[C---:B------:R-:W-:Y:S01]  /*6260*/  FMUL.FTZ R39, R0.reuse, R39 ;  /* 0x0000002700277220 */ /* 0x040fe20000410000 */
[C---:B------:R-:W-:Y:S01]  /*6270*/  FMUL.FTZ R42, R0.reuse, R42 ;  /* 0x0000002a002a7220 */ /* 0x040fe20000410000 */
[----:B------:R-:W-:Y:S03]  /*6280*/  FMUL.FTZ R43, R0, R43 ;  /* 0x0000002b002b7220 */ /* 0x000fe60000410000 */
[----:B------:R-:W3:Y:S01]  /*6290*/  MUFU.EX2 R201, R201 ;  /* 0x000000c900c97308 */ /* 0x000ee20000000800 */
[C---:B----4-:R-:W-:Y:S01]  /*62a0*/  FMUL.FTZ R4, R2.reuse, R160 ;  /* 0x000000a002047220 */ /* 0x050fe20000410000 */
[C---:B------:R-:W-:Y:S01]  /*62b0*/  FMUL.FTZ R8, R2.reuse, R156 ;  /* 0x0000009c02087220 */ /* 0x040fe20000410000 */
[C---:B------:R-:W-:Y:S01]  /*62c0*/  FMUL.FTZ R9, R2.reuse, R157 ;  /* 0x0000009d02097220 */ /* 0x040fe20000410000 */
[C---:B------:R-:W-:Y:S01]  /*62d0*/  FMUL.FTZ R36, R2.reuse, R36 ;  /* 0x0000002402247220 */ /* 0x040fe20000410000 */
[----:B------:R-:W4:Y:S01]  /*62e0*/  LDSM.16.MT88.4 R156, [R228+0x10000] ;  /* 0x01000000e49c783b */ /* 0x000f220000004200 */
[C---:B------:R-:W-:Y:S01]  /*62f0*/  FMUL.FTZ R37, R2.reuse, R37 ;  /* 0x0000002502257220 */ /* 0x040fe20000410000 */
[C---:B------:R-:W-:Y:S03]  /*6300*/  FMUL.FTZ R40, R2.reuse, R40 ;  /* 0x0000002802287220 */ /* 0x040fe60000410000 */
[----:B------:R-:W-:Y:S01]  /*6310*/  MUFU.EX2 R203, R203 ;  /* 0x000000cb00cb7308 */ /* 0x000fe20000000800 */
[C---:B--2---:R-:W-:Y:S01]  /*6320*/  FMUL.FTZ R5, R2.reuse, R161 ;  /* 0x000000a102057220 */ /* 0x044fe20000410000 */
[C---:B------:R-:W-:Y:S01]  /*6330*/  FMUL.FTZ R41, R2.reuse, R41 ;  /* 0x0000002902297220 */ /* 0x040fe20000410000 */
[C---:B------:R-:W-:Y:S01]  /*6340*/  FMUL.FTZ R44, R2.reuse, R44 ;  /* 0x0000002c022c7220 */ /* 0x040fe20000410000 */
[----:B------:R-:W-:Y:S01]  /*6350*/  FMUL.FTZ R45, R2, R45 ;  /* 0x0000002d022d7220 */ /* 0x000fe20000410000 */
[C---:B------:R-:W-:Y:S01]  /*6360*/  FMUL.FTZ R46, R0.reuse, R46 ;  /* 0x0000002e002e7220 */ /* 0x040fe20000410000 */
[----:B------:R-:W-:Y:S01]  /*6370*/  FMUL.FTZ R47, R0, R47 ;  /* 0x0000002f002f7220 */ /* 0x000fe20000410000 */
[C---:B------:R-:W-:Y:S03]  /*6380*/  FMUL.FTZ R48, R2.reuse, R48 ;  /* 0x0000003002307220 */ /* 0x040fe60000410000 */
[----:B------:R-:W2:Y:S01]  /*6390*/  MUFU.EX2 R166, R166 ;  /* 0x000000a600a67308 */ /* 0x000ea20000000800 */
[----:B---3--:R-:W-:Y:S01]  /*63a0*/  F2FP.F16.F32.PACK_AB R160, R165, R201 ;  /* 0x000000c9a5a0723e */ /* 0x008fe200000000ff */
[----:B------:R-:W-:Y:S01]  /*63b0*/  FMUL.FTZ R49, R2, R49 ;  /* 0x0000003102317220 */ /* 0x000fe20000410000 */
[C---:B------:R-:W-:Y:S01]  /*63c0*/  FMUL.FTZ R50, R0.reuse, R50 ;  /* 0x0000003200327220 */ /* 0x040fe20000410000 */
[----:B------:R-:W-:Y:S01]  /*63d0*/  FMUL.FTZ R51, R0, R51 ;  /* 0x0000003300337220 */ /* 0x000fe20000410000 */
[C---:B------:R-:W-:Y:S01]  /*63e0*/  FMUL.FTZ R52, R2.reuse, R52 ;  /* 0x0000003402347220 */ /* 0x040fe20000410000 */
[----:B------:R-:W-:Y:S01]  /*63f0*/  FMUL.FTZ R53, R2, R53 ;  /* 0x0000003502357220 */ /* 0x000fe20000410000 */
[C---:B------:R-:W-:Y:S03]  /*6400*/  FMUL.FTZ R54, R0.reuse, R54 ;  /* 0x0000003600367220 */ /* 0x040fe60000410000 */
[----:B------:R-:W-:Y:S01]  /*6410*/  MUFU.EX2 R167, R167 ;  /* 0x000000a700a77308 */ /* 0x000fe20000000800 */
[----:B------:R-:W-:Y:S01]  /*6420*/  FMUL.FTZ R55, R0, R55 ;  /* 0x0000003700377220 */ /* 0x000fe20000410000 */
[C---:B------:R-:W-:Y:S01]  /*6430*/  FMUL.FTZ R56, R2.reuse, R56 ;  /* 0x0000003802387220 */ /* 0x040fe20000410000 */
[----:B------:R-:W-:Y:S01]  /*6440*/  FMUL.FTZ R57, R2, R57 ;  /* 0x0000003902397220 */ /* 0x000fe20000410000 */
[C---:B------:R-:W-:Y:S01]  /*6450*/  FMUL.FTZ R58, R0.reuse, R58 ;  /* 0x0000003a003a7220 */ /* 0x040fe20000410000 */
[----:B------:R-:W-:Y:S01]  /*6460*/  FMUL.FTZ R59, R0, R59 ;  /* 0x0000003b003b7220 */ /* 0x000fe20000410000 */
[C---:B------:R-:W-:Y:S01]  /*6470*/  FMUL.FTZ R12, R2.reuse, R152 ;  /* 0x00000098020c7220 */ /* 0x040fe20000410000 */
[----:B------:R-:W-:Y:S03]  /*6480*/  FMUL.FTZ R60, R2, R60 ;  /* 0x0000003c023c7220 */ /* 0x000fe60000410000 */
[----:B------:R-:W3:Y:S01]  /*6490*/  MUFU.EX2 R200, R200 ;  /* 0x000000c800c87308 */ /* 0x000ee20000000800 */
[----:B--2---:R-:W-:Y:S01]  /*64a0*/  F2FP.F16.F32.PACK_AB R161, R166, R203 ;  /* 0x000000cba6a1723e */ /* 0x004fe200000000ff */
        /* <DEDUP_REMOVED lines=14> */
[----:B------:R-:W2:Y:S01]  /*6590*/  MUFU.EX2 R205, R205 ;  /* 0x000000cd00cd7308 */ /* 0x000ea20000000800 */
[----:B---3--:R-:W-:Y:S01]  /*65a0*/  F2FP.F16.F32.PACK_AB R162, R200, R167 ;  /* 0x000000a7c8a2723e */ /* 0x008fe200000000ff */
[C---:B------:R-:W-:Y:S01]  /*65b0*/  FMUL.FTZ R74, R0.reuse, R74 ;  /* 0x0000004a004a7220 */ /* 0x040fe20000410000 */
[----:B------:R-:W-:Y:S01]  /*65c0*/  FMUL.FTZ R75, R0, R75 ;  /* 0x0000004b004b7220 */ /* 0x000fe20000410000 */
        /* <DEDUP_REMOVED lines=13> */
[----:B--2---:R-:W-:Y:S01]  /*66a0*/  F2FP.F16.F32.PACK_AB R163, R205, R202 ;  /* 0x000000cacda3723e */ /* 0x004fe200000000ff */
[----:B------:R-:W-:Y:S01]  /*66b0*/  FMUL.FTZ R89, R2, R89 ;  /* 0x0000005902597220 */ /* 0x000fe20000410000 */
[C---:B------:R-:W-:Y:S01]  /*66c0*/  FMUL.FTZ R90, R0.reuse, R90 ;  /* 0x0000005a005a7220 */ /* 0x040fe20000410000 */
[----:B------:R-:W-:Y:S01]  /*66d0*/  FMUL.FTZ R91, R0, R91 ;  /* 0x0000005b005b7220 */ /* 0x000fe20000410000 */
[C---:B------:R-:W-:Y:S01]  /*66e0*/  FMUL.FTZ R92, R2.reuse, R92 ;  /* 0x0000005c025c7220 */ /* 0x040fe20000410000 */
[----:B------:R-:W-:Y:S01]  /*66f0*/  FMUL.FTZ R93, R2, R93 ;  /* 0x0000005d025d7220 */ /* 0x000fe20000410000 */
[C---:B------:R-:W-:Y:S01]  /*6700*/  FMUL.FTZ R94, R0.reuse, R94 ;  /* 0x0000005e005e7220 */ /* 0x040fe20000410000 */
[C---:B-1----:R-:W-:Y:S01]  /*6710*/  HMMA.16816.F32 R4, R160.reuse, R168, R4 ;  /* 0x000000a8a004723c */ /* 0x042fe20000001804 */
[----:B------:R-:W-:Y:S04]  /*6720*/  MUFU.EX2 R207, R207 ;  /* 0x000000cf00cf7308 */ /* 0x000fe80000000800 */
[----:B------:R-:W-:Y:S01]  /*6730*/  FMUL.FTZ R95, R0, R95 ;  /* 0x0000005f005f7220 */ /* 0x000fe20000410000 */
[C---:B------:R-:W-:Y:S01]  /*6740*/  HMMA.16816.F32 R8, R160.reuse, R170, R8 ;  /* 0x000000aaa008723c */ /* 0x040fe20000001808 */
[----:B------:R-:W1:Y:S04]  /*6750*/  LDSM.16.MT88.4 R168, [R232+0x12000] ;  /* 0x01200000e8a8783b */ /* 0x000e680000004200 */
[C---:B------:R-:W-:Y:S01]  /*6760*/  FMUL.FTZ R96, R2.reuse, R96 ;  /* 0x0000006002607220 */ /* 0x040fe20000410000 */
[C---:B------:R-:W-:Y:S05]  /*6770*/  HMMA.16816.F32 R36, R160.reuse, R172, R36 ;  /* 0x000000aca024723c */ /* 0x040fea0000001824 */
[----:B------:R-:W-:Y:S01]  /*6780*/  FMUL.FTZ R97, R2, R97 ;  /* 0x0000006102617220 */ /* 0x000fe20000410000 */
[C---:B------:R-:W-:Y:S01]  /*6790*/  HMMA.16816.F32 R40, R160.reuse, R174, R40 ;  /* 0x000000aea028723c */ /* 0x040fe20000001828 */
[----:B------:R-:W2:Y:S04]  /*67a0*/  LDSM.16.MT88.4 R172, [R230+0x12000] ;  /* 0x01200000e6ac783b */ /* 0x000ea80000004200 */
[C---:B------:R-:W-:Y:S01]  /*67b0*/  FMUL.FTZ R98, R0.reuse, R98 ;  /* 0x0000006200627220 */ /* 0x040fe20000410000 */
[C---:B------:R-:W-:Y:S05]  /*67c0*/  HMMA.16816.F32 R44, R160.reuse, R176, R44 ;  /* 0x000000b0a02c723c */ /* 0x040fea000000182c */
[----:B------:R-:W-:Y:S01]  /*67d0*/  FMUL.FTZ R99, R0, R99 ;  /* 0x0000006300637220 */ /* 0x000fe20000410000 */
[C---:B------:R-:W-:Y:S01]  /*67e0*/  HMMA.16816.F32 R48, R160.reuse, R178, R48 ;  /* 0x000000b2a030723c */ /* 0x040fe20000001830 */
[----:B------:R-:W-:Y:S04]  /*67f0*/  LDSM.16.MT88.4 R176, [R228+0x12000] ;  /* 0x01200000e4b0783b */ /* 0x000fe80000004200 */
[C---:B------:R-:W-:Y:S01]  /*6800*/  FMUL.FTZ R100, R2.reuse, R100 ;  /* 0x0000006402647220 */ /* 0x040fe20000410000 */
[C---:B----4-:R-:W-:Y:S05]  /*6810*/  HMMA.16816.F32 R52, R160.reuse, R156, R52 ;  /* 0x0000009ca034723c */ /* 0x050fea0000001834 */
[----:B------:R-:W-:Y:S01]  /*6820*/  FMUL.FTZ R101, R2, R101 ;  /* 0x0000006502657220 */ /* 0x000fe20000410000 */
[C---:B------:R-:W-:Y:S01]  /*6830*/  HMMA.16816.F32 R56, R160.reuse, R158, R56 ;  /* 0x0000009ea038723c */ /* 0x040fe20000001838 */
[----:B------:R-:W3:Y:S04]  /*6840*/  LDSM.16.MT88.4 R156, [R229+0x12000] ;  /* 0x01200000e59c783b */ /* 0x000ee80000004200 */
[C---:B------:R-:W-:Y:S01]  /*6850*/  FMUL.FTZ R102, R0.reuse, R102 ;  /* 0x0000006600667220 */ /* 0x040fe20000410000 */
[C---:B-1----:R-:W-:Y:S05]  /*6860*/  HMMA.16816.F32 R60, R160.reuse, R168, R60 ;  /* 0x000000a8a03c723c */ /* 0x042fea000000183c */
[----:B------:R-:W-:Y:S01]  /*6870*/  FMUL.FTZ R103, R0, R103 ;  /* 0x0000006700677220 */ /* 0x000fe20000410000 */
[C---:B------:R-:W-:Y:S01]  /*6880*/  HMMA.16816.F32 R64, R160.reuse, R170, R64 ;  /* 0x000000aaa040723c */ /* 0x040fe20000001840 */
[----:B------:R-:W1:Y:S04]  /*6890*/  LDSM.16.MT88.4 R168, [R232+0x14000] ;  /* 0x01400000e8a8783b */ /* 0x000e680000004200 */
[C---:B------:R-:W-:Y:S01]  /*68a0*/  FMUL.FTZ R104, R2.reuse, R104 ;  /* 0x0000006802687220 */ /* 0x040fe20000410000 */
[C---:B--2---:R-:W-:Y:S05]  /*68b0*/  HMMA.16816.F32 R68, R160.reuse, R172, R68 ;  /* 0x000000aca044723c */ /* 0x044fea0000001844 */
[----:B------:R-:W-:Y:S01]  /*68c0*/  FMUL.FTZ R105, R2, R105 ;  /* 0x0000006902697220 */ /* 0x000fe20000410000 */
[C---:B------:R-:W-:Y:S01]  /*68d0*/  HMMA.16816.F32 R72, R160.reuse, R174, R72 ;  /* 0x000000aea048723c */ /* 0x040fe20000001848 */
[----:B------:R-:W-:Y:S04]  /*68e0*/  LDSM.16.MT88.4 R172, [R232+0x16000] ;  /* 0x01600000e8ac783b */ /* 0x000fe80000004200 */
[C---:B------:R-:W-:Y:S01]  /*68f0*/  FMUL.FTZ R106, R0.reuse, R106 ;  /* 0x0000006a006a7220 */ /* 0x040fe20000410000 */
[----:B------:R-:W-:Y:S01]  /*6900*/  FMUL.FTZ R107, R0, R107 ;  /* 0x0000006b006b7220 */ /* 0x000fe20000410000 */
[C---:B------:R-:W-:Y:S01]  /*6910*/  FMUL.FTZ R108, R2.reuse, R108 ;  /* 0x0000006c026c7220 */ /* 0x040fe20000410000 */
[----:B------:R-:W-:Y:S03]  /*6920*/  FMUL.FTZ R109, R2, R109 ;  /* 0x0000006d026d7220 */ /* 0x000fe60000410000 */
[C---:B------:R-:W-:Y:S01]  /*6930*/  FMUL.FTZ R110, R0.reuse, R110 ;  /* 0x0000006e006e7220 */ /* 0x040fe20000410000 */
[----:B------:R-:W-:Y:S01]  /*6940*/  FMUL.FTZ R111, R0, R111 ;  /* 0x0000006f006f7220 */ /* 0x000fe20000410000 */
[C---:B------:R-:W-:Y:S01]  /*6950*/  FMUL.FTZ R112, R2.reuse, R112 ;  /* 0x0000007002707220 */ /* 0x040fe20000410000 */
[----:B------:R-:W-:Y:S01]  /*6960*/  FMUL.FTZ R113, R2, R113 ;  /* 0x0000007102717220 */ /* 0x000fe20000410000 */
[C---:B------:R-:W-:Y:S01]  /*6970*/  FMUL.FTZ R114, R0.reuse, R114 ;  /* 0x0000007200727220 */ /* 0x040fe20000410000 */
[----:B------:R-:W-:Y:S01]  /*6980*/  FMUL.FTZ R115, R0, R115 ;  /* 0x0000007300737220 */ /* 0x000fe20000410000 */
[C---:B---3--:R-:W-:Y:S03]  /*6990*/  HMMA.16816.F32 R76, R160.reuse, R156, R76 ;  /* 0x0000009ca04c723c */ /* 0x048fe6000000184c */
[----:B------:R-:W-:Y:S01]  /*69a0*/  FFMA.FTZ R208, R13, UR4, -R206 ;  /* 0x000000040dd07c23 */ /* 0x000fe200080108ce */
[----:B------:R-:W-:Y:S01]  /*69b0*/  FMUL.FTZ R13, R2, R153 ;  /* 0x00000099020d7220 */ /* 0x000fe20000410000 */
[--C-:B------:R-:W-:Y:S01]  /*69c0*/  FFMA.FTZ R209, R14, UR4, -R204.reuse ;  /* 0x000000040ed17c23 */ /* 0x100fe200080108cc */
[C---:B------:R-:W-:Y:S01]  /*69d0*/  HMMA.16816.F32 R80, R160.reuse, R158, R80 ;  /* 0x0000009ea050723c */ /* 0x040fe20000001850 */
[----:B------:R-:W2:Y:S02]  /*69e0*/  LDSM.16.MT88.4 R156, [R229+0x14000] ;  /* 0x01400000e59c783b */ /* 0x000ea40000004200 */
[----:B------:R-:W3:Y:S02]  /*69f0*/  MUFU.EX2 R208, R208 ;  /* 0x000000d000d07308 */ /* 0x000ee40000000800 */
[C---:B------:R-:W-:Y:S01]  /*6a00*/  FMUL.FTZ R14, R0.reuse, R154 ;  /* 0x0000009a000e7220 */ /* 0x040fe20000410000 */
[C---:B------:R-:W-:Y:S05]  /*6a10*/  HMMA.16816.F32 R84, R160.reuse, R176, R84 ;  /* 0x000000b0a054723c */ /* 0x040fea0000001854 */
[----:B------:R-:W-:Y:S01]  /*6a20*/  FFMA.FTZ R210, R15, UR4, -R204 ;  /* 0x000000040fd27c23 */ /* 0x000fe200080108cc */
[C---:B------:R-:W-:Y:S01]  /*6a30*/  HMMA.16816.F32 R88, R160.reuse, R178, R88 ;  /* 0x000000b2a058723c */ /* 0x040fe20000001858 */
[----:B------:R-:W-:Y:S01]  /*6a40*/  LDSM.16.MT88.4 R176, [R230+0x16000] ;  /* 0x01600000e6b0783b */ /* 0x000fe20000004200 */
[----:B------:R-:W-:Y:S03]  /*6a50*/  MUFU.EX2 R209, R209 ;  /* 0x000000d100d17308 */ /* 0x000fe60000000800 */
[----:B------:R-:W-:Y:S01]  /*6a60*/  FMUL.FTZ R15, R0, R155 ;  /* 0x0000009b000f7220 */ /* 0x000fe20000410000 */
[C---:B-1----:R-:W-:Y:S03]  /*6a70*/  HMMA.16816.F32 R92, R160.reuse, R168, R92 ;  /* 0x000000a8a05c723c */ /* 0x042fe6000000185c */
[----:B------:R-:W-:Y:S03]  /*6a80*/  LDSM.16.MT88.4 R152, [R229+0x16000] ;  /* 0x01600000e598783b */ /* 0x000fe60000004200 */
[----:B------:R-:W1:Y:S01]  /*6a90*/  MUFU.EX2 R210, R210 ;  /* 0x000000d200d27308 */ /* 0x000e620000000800 */
[C---:B------:R-:W-:Y:S01]  /*6aa0*/  FMUL.FTZ R116, R2.reuse, R116 ;  /* 0x0000007402747220 */ /* 0x040fe20000410000 */
[C---:B------:R-:W-:Y:S03]  /*6ab0*/  HMMA.16816.F32 R96, R160.reuse, R170, R96 ;  /* 0x000000aaa060723c */ /* 0x040fe60000001860 */
[----:B------:R-:W4:Y:S03]  /*6ac0*/  LDSM.16.MT88.4 R168, [R228+0x14000] ;  /* 0x01400000e4a8783b */ /* 0x000f260000004200 */
[C---:B------:R-:W-:Y:S05]  /*6ad0*/  HMMA.16816.F32 R100, R160.reuse, R180, R100 ;  /* 0x000000b4a064723c */ /* 0x040fea0000001864 */
[----:B------:R-:W-:Y:S01]  /*6ae0*/  FMUL.FTZ R117, R2, R117 ;  /* 0x0000007502757220 */ /* 0x000fe20000410000 */
[C---:B------:R-:W-:Y:S01]  /*6af0*/  HMMA.16816.F32 R104, R160.reuse, R182, R104 ;  /* 0x000000b6a068723c */ /* 0x040fe20000001868 */
[----:B------:R-:W-:Y:S04]  /*6b00*/  LDSM.16.MT88.4 R180, [R232+0x12800] ;  /* 0x01280000e8b4783b */ /* 0x000fe80000004200 */
[C---:B------:R-:W-:Y:S01]  /*6b10*/  FMUL.FTZ R118, R0.reuse, R118 ;  /* 0x0000007600767220 */ /* 0x040fe20000410000 */
[C---:B--2---:R-:W-:Y:S05]  /*6b20*/  HMMA.16816.F32 R108, R160.reuse, R156, R108 ;  /* 0x0000009ca06c723c */ /* 0x044fea000000186c */
[----:B------:R-:W-:Y:S01]  /*6b30*/  FMUL.FTZ R119, R0, R119 ;  /* 0x0000007700777220 */ /* 0x000fe20000410000 */
[C---:B------:R-:W-:Y:S01]  /*6b40*/  HMMA.16816.F32 R112, R160.reuse, R158, R112 ;  /* 0x0000009ea070723c */ /* 0x040fe20000001870 */
[----:B------:R-:W2:Y:S04]  /*6b50*/  LDSM.16.MT88.4 R156, [R228+0x16000] ;  /* 0x01600000e49c783b */ /* 0x000ea80000004200 */
        /* <DEDUP_REMOVED lines=14> */
[C---:B----4-:R-:W-:Y:S03]  /*6c40*/  HMMA.16816.F32 R12, R160.reuse, R168, R12 ;  /* 0x000000a8a00c723c */ /* 0x050fe6000000180c */
[C---:B------:R-:W-:Y:S01]  /*6c50*/  FMUL.FTZ R134, R0.reuse, R134 ;  /* 0x0000008600867220 */ /* 0x040fe20000410000 */
[----:B------:R-:W-:Y:S01]  /*6c60*/  FMUL.FTZ R135, R0, R135 ;  /* 0x0000008700877220 */ /* 0x000fe20000410000 */
[C---:B------:R-:W-:Y:S01]  /*6c70*/  FMUL.FTZ R136, R2.reuse, R136 ;  /* 0x0000008802887220 */ /* 0x040fe20000410000 */
[C---:B------:R-:W-:Y:S01]  /*6c80*/  HMMA.16816.F32 R116, R160.reuse, R170, R116 ;  /* 0x000000aaa074723c */ /* 0x040fe20000001874 */
[----:B------:R-:W4:Y:S04]  /*6c90*/  LDSM.16.MT88.4 R168, [R232+0x10800] ;  /* 0x01080000e8a8783b */ /* 0x000f280000004200 */
[----:B------:R-:W-:Y:S01]  /*6ca0*/  FMUL.FTZ R137, R2, R137 ;  /* 0x0000008902897220 */ /* 0x000fe20000410000 */
[C---:B------:R-:W-:Y:S05]  /*6cb0*/  HMMA.16816.F32 R120, R160.reuse, R172, R120 ;  /* 0x000000aca078723c */ /* 0x040fea0000001878 */
[C---:B------:R-:W-:Y:S01]  /*6cc0*/  FMUL.FTZ R138, R0.reuse, R138 ;  /* 0x0000008a008a7220 */ /* 0x040fe20000410000 */
[C---:B------:R-:W-:Y:S01]  /*6cd0*/  HMMA.16816.F32 R124, R160.reuse, R174, R124 ;  /* 0x000000aea07c723c */ /* 0x040fe2000000187c */
[----:B------:R-:W5:Y:S04]  /*6ce0*/  LDSM.16.MT88.4 R172, [R230+0x10800] ;  /* 0x01080000e6ac783b */ /* 0x000f680000004200 */
[----:B------:R-:W-:Y:S01]  /*6cf0*/  FMUL.FTZ R139, R0, R139 ;  /* 0x0000008b008b7220 */ /* 0x000fe20000410000 */
[C---:B------:R-:W-:Y:S05]  /*6d00*/  HMMA.16816.F32 R128, R160.reuse, R176, R128 ;  /* 0x000000b0a080723c */ /* 0x040fea0000001880 */
[--C-:B------:R-:W-:Y:S01]  /*6d10*/  FFMA.FTZ R211, R16, UR4, -R206.reuse ;  /* 0x0000000410d37c23 */ /* 0x100fe200080108ce */
[C---:B------:R-:W-:Y:S01]  /*6d20*/  HMMA.16816.F32 R132, R160.reuse, R178, R132 ;  /* 0x000000b2a084723c */ /* 0x040fe20000001884 */
[----:B------:R-:W-:Y:S04]  /*6d30*/  LDSM.16.MT88.4 R176, [R228+0x10800] ;  /* 0x01080000e4b0783b */ /* 0x000fe80000004200 */
[----:B------:R-:W-:Y:S01]  /*6d40*/  FFMA.FTZ R248, R17, UR4, -R206 ;  /* 0x0000000411f87c23 */ /* 0x000fe200080108ce */
[C---:B------:R-:W-:Y:S01]  /*6d50*/  HMMA.16816.F32 R136, R160.reuse, R152, R136 ;  /* 0x00000098a088723c */ /* 0x040fe20000001888 */
[----:B------:R-:W-:Y:S04]  /*6d60*/  MUFU.EX2 R211, R211 ;  /* 0x000000d300d37308 */ /* 0x000fe80000000800 */
[--C-:B------:R-:W-:Y:S01]  /*6d70*/  FFMA.FTZ R250, R18, UR4, -R204.reuse ;  /* 0x0000000412fa7c23 */ /* 0x100fe200080108cc */
[----:B------:R-:W-:Y:S01]  /*6d80*/  FFMA.FTZ R251, R19, UR4, -R204 ;  /* 0x0000000413fb7c23 */ /* 0x000fe200080108cc */
[C---:B------:R-:W-:Y:S01]  /*6d90*/  FMUL.FTZ R140, R2.reuse, R140 ;  /* 0x0000008c028c7220 */ /* 0x040fe20000410000 */
[----:B------:R-:W-:Y:S03]  /*6da0*/  FMUL.FTZ R141, R2, R141 ;  /* 0x0000008d028d7220 */ /* 0x000fe60000410000 */
[----:B------:R-:W4:Y:S01]  /*6db0*/  MUFU.EX2 R248, R248 ;  /* 0x000000f800f87308 */ /* 0x000f220000000800 */
[C---:B------:R-:W-:Y:S01]  /*6dc0*/  FMUL.FTZ R142, R0.reuse, R142 ;  /* 0x0000008e008e7220 */ /* 0x040fe20000410000 */
[----:B------:R-:W-:Y:S01]  /*6dd0*/  FMUL.FTZ R143, R0, R143 ;  /* 0x0000008f008f7220 */ /* 0x000fe20000410000 */
[C---:B------:R-:W-:Y:S01]  /*6de0*/  FMUL.FTZ R144, R2.reuse, R144 ;  /* 0x0000009002907220 */ /* 0x040fe20000410000 */
[----:B------:R-:W-:Y:S01]  /*6df0*/  FMUL.FTZ R145, R2, R145 ;  /* 0x0000009102917220 */ /* 0x000fe20000410000 */
[C---:B------:R-:W-:Y:S01]  /*6e00*/  FMUL.FTZ R146, R0.reuse, R146 ;  /* 0x0000009200927220 */ /* 0x040fe20000410000 */
[----:B------:R-:W-:Y:S04]  /*6e10*/  FMUL.FTZ R147, R0, R147 ;  /* 0x0000009300937220 */ /* 0x000fe80000410000 */
[----:B------:R-:W-:Y:S01]  /*6e20*/  MUFU.EX2 R250, R250 ;  /* 0x000000fa00fa7308 */ /* 0x000fe20000000800 */
[C---:B------:R-:W-:Y:S01]  /*6e30*/  FMUL.FTZ R16, R2.reuse, R148 ;  /* 0x0000009402107220 */ /* 0x040fe20000410000 */
[C---:B------:R-:W-:Y:S01]  /*6e40*/  HMMA.16816.F32 R140, R160.reuse, R154, R140 ;  /* 0x0000009aa08c723c */ /* 0x040fe2000000188c */
[----:B------:R-:W5:Y:S02]  /*6e50*/  LDSM.16.MT88.4 R152, [R229+0x10800] ;  /* 0x01080000e598783b */ /* 0x000f640000004200 */
[----:B------:R-:W-:Y:S01]  /*6e60*/  FMUL.FTZ R17, R2, R149 ;  /* 0x0000009502117220 */ /* 0x000fe20000410000 */
[C---:B------:R-:W-:Y:S01]  /*6e70*/  FMUL.FTZ R18, R0.reuse, R150 ;  /* 0x0000009600127220 */ /* 0x040fe20000410000 */
[----:B------:R-:W-:Y:S01]  /*6e80*/  FMUL.FTZ R19, R0, R151 ;  /* 0x0000009700137220 */ /* 0x000fe20000410000 */
[C---:B--2---:R-:W-:Y:S02]  /*6e90*/  HMMA.16816.F32 R144, R160.reuse, R156, R144 ;  /* 0x0000009ca090723c */ /* 0x044fe40000001890 */
[----:B------:R-:W2:Y:S03]  /*6ea0*/  MUFU.EX2 R251, R251 ;  /* 0x000000fb00fb7308 */ /* 0x000ea60000000800 */
[----:B---3--:R-:W-:Y:S01]  /*6eb0*/  F2FP.F16.F32.PACK_AB R148, R208, R207 ;  /* 0x000000cfd094723e */ /* 0x008fe200000000ff */
[----:B------:R-:W-:Y:S01]  /*6ec0*/  HMMA.16816.F32 R16, R160, R158, R16 ;  /* 0x0000009ea010723c */ /* 0x000fe20000001810 */
[----:B------:R-:W3:Y:S04]  /*6ed0*/  LDSM.16.MT88.4 R156, [R228+0x12800] ;  /* 0x01280000e49c783b */ /* 0x000ee80000004200 */
[----:B-1----:R-:W-:Y:S01]  /*6ee0*/  F2FP.F16.F32.PACK_AB R149, R210, R209 ;  /* 0x000000d1d295723e */ /* 0x002fe200000000ff */
[----:B------:R-:W-:Y:S01]  /*6ef0*/  FFMA.FTZ R201, R2, R249, R201 ;  /* 0x000000f902c97223 */ /* 0x000fe200000100c9 */
[----:B----4-:R-:W-:Y:S01]  /*6f00*/  F2FP.F16.F32.PACK_AB R150, R248, R211 ;  /* 0x000000d3f896723e */ /* 0x010fe200000000ff */
[----:B------:R-:W-:Y:S01]  /*6f10*/  FFMA.FTZ R203, R0, R241, R203 ;  /* 0x000000f100cb7223 */ /* 0x000fe200000100cb */
[----:B------:R-:W1:Y:S02]  /*6f20*/  LDSM.16.MT88.4 R160, [R232+0x14800] ;  /* 0x01480000e8a0783b */ /* 0x000e640000004200 */
[----:B------:R-:W-:Y:S01]  /*6f30*/  FADD.FTZ R0, R165, R201 ;  /* 0x000000c9a5007221 */ /* 0x000fe20000010000 */
[----:B--2---:R-:W-:Y:S01]  /*6f40*/  F2FP.F16.F32.PACK_AB R151, R251, R250 ;  /* 0x000000fafb97723e */ /* 0x004fe200000000ff */
[----:B------:R-:W-:Y:S01]  /*6f50*/  FADD.FTZ R203, R166, R203 ;  /* 0x000000cba6cb7221 */ /* 0x000fe20000010000 */
[----:B------:R-:W-:Y:S01]  /*6f60*/  MOV R165, R164 ;  /* 0x000000a400a57202 */ /* 0x000fe20000000f00 */
[----:B------:R-:W-:Y:S01]  /*6f70*/  FADD.FTZ R167, R167, R0 ;  /* 0x00000000a7a77221 */ /* 0x000fe20000010000 */
[----:B------:R-:W-:Y:S01]  /*6f80*/  MOV R0, R3 ;  /* 0x0000000300007202 */ /* 0x000fe20000000f00 */
[----:B------:R-:W-:Y:S02]  /*6f90*/  FADD.FTZ R202, R202, R203 ;  /* 0x000000cbcaca7221 */ /* 0x000fe40000010000 */
[C---:B------:R-:W-:Y:S05]  /*6fa0*/  HMMA.16816.F32 R4, R148.reuse, R168, R4 ;  /* 0x000000a89404723c */ /* 0x040fea0000001804 */
[----:B------:R-:W-:Y:S01]  /*6fb0*/  FADD.FTZ R200, R200, R167 ;  /* 0x000000a7c8c87221 */ /* 0x000fe20000010000 */
[C---:B------:R-:W-:Y:S01]  /*6fc0*/  HMMA.16816.F32 R8, R148.reuse, R170, R8 ;  /* 0x000000aa9408723c */ /* 0x040fe20000001808 */
[----:B------:R-:W-:Y:S04]  /*6fd0*/  LDSM.16.MT88.4 R168, [R232+0x16800] ;  /* 0x01680000e8a8783b */ /* 0x000fe80000004200 */
[----:B------:R-:W-:Y:S01]  /*6fe0*/  FADD.FTZ R202, R205, R202 ;  /* 0x000000cacdca7221 */ /* 0x000fe20000010000 */
[C---:B-----5:R-:W-:Y:S05]  /*6ff0*/  HMMA.16816.F32 R36, R148.reuse, R172, R36 ;  /* 0x000000ac9424723c */ /* 0x060fea0000001824 */
[----:B------:R-:W-:Y:S01]  /*7000*/  FADD.FTZ R207, R207, R200 ;  /* 0x000000c8cfcf7221 */ /* 0x000fe20000010000 */
[C---:B------:R-:W-:Y:S01]  /*7010*/  HMMA.16816.F32 R40, R148.reuse, R174, R40 ;  /* 0x000000ae9428723c */ /* 0x040fe20000001828 */
[----:B------:R-:W-:Y:S04]  /*7020*/  LDSM.16.MT88.4 R172, [R228+0x11000] ;  /* 0x01100000e4ac783b */ /* 0x000fe80000004200 */
[----:B------:R-:W-:Y:S01]  /*7030*/  FADD.FTZ R209, R209, R202 ;  /* 0x000000cad1d17221 */ /* 0x000fe20000010000 */
[C---:B------:R-:W-:Y:S05]  /*7040*/  HMMA.16816.F32 R44, R148.reuse, R152, R44 ;  /* 0x00000098942c723c */ /* 0x040fea000000182c */
[----:B------:R-:W-:Y:S01]  /*7050*/  FADD.FTZ R208, R208, R207 ;  /* 0x000000cfd0d07221 */ /* 0x000fe20000010000 */
[C---:B------:R-:W-:Y:S01]  /*7060*/  HMMA.16816.F32 R48, R148.reuse, R154, R48 ;  /* 0x0000009a9430723c */ /* 0x040fe20000001830 */
[----:B------:R-:W2:Y:S04]  /*7070*/  LDSM.16.MT88.4 R152, [R228+0x14800] ;  /* 0x01480000e498783b */ /* 0x000ea80000004200 */
[----:B------:R-:W-:Y:S01]  /*7080*/  FADD.FTZ R209, R210, R209 ;  /* 0x000000d1d2d17221 */ /* 0x000fe20000010000 */
[C---:B------:R-:W-:Y:S05]  /*7090*/  HMMA.16816.F32 R52, R148.reuse, R176, R52 ;  /* 0x000000b09434723c */ /* 0x040fea0000001834 */
[----:B------:R-:W-:Y:S01]  /*70a0*/  FADD.FTZ R211, R211, R208 ;  /* 0x000000d0d3d37221 */ /* 0x000fe20000010000 */
[C---:B------:R-:W-:Y:S01]  /*70b0*/  HMMA.16816.F32 R56, R148.reuse, R178, R56 ;  /* 0x000000b29438723c */ /* 0x040fe20000001838 */
[----:B------:R-:W-:Y:S04]  /*70c0*/  LDSM.16.MT88.4 R176, [R230+0x13000] ;  /* 0x01300000e6b0783b */ /* 0x000fe80000004200 */
[----:B------:R-:W-:Y:S01]  /*70d0*/  FADD.FTZ R250, R250, R209 ;  /* 0x000000d1fafa7221 */ /* 0x000fe20000010000 */
[C---:B------:R-:W-:Y:S05]  /*70e0*/  HMMA.16816.F32 R60, R148.reuse, R180, R60 ;  /* 0x000000b4943c723c */ /* 0x040fea000000183c */
[----:B------:R-:W-:Y:S01]  /*70f0*/  FADD.FTZ R211, R248, R211 ;  /* 0x000000d3f8d37221 */ /* 0x000fe20000010000 */
[C---:B------:R-:W-:Y:S01]  /*7100*/  HMMA.16816.F32 R64, R148.reuse, R182, R64 ;  /* 0x000000b69440723c */ /* 0x040fe20000001840 */
[----:B------:R-:W-:Y:S04]  /*7110*/  LDSM.16.MT88.4 R180, [R229+0x13000] ;  /* 0x01300000e5b4783b */ /* 0x000fe80000004200 */
[----:B------:R-:W-:Y:S01]  /*7120*/  FADD.FTZ R251, R251, R250 ;  /* 0x000000fafbfb7221 */ /* 0x000fe20000010000 */
[C---:B------:R-:W-:Y:S06]  /*7130*/  HMMA.16816.F32 R68, R148.reuse, R184, R68 ;  /* 0x000000b89444723c */ /* 0x040fec0000001844 */
[C---:B------:R-:W-:Y:S01]  /*7140*/  HMMA.16816.F32 R72, R148.reuse, R186, R72 ;  /* 0x000000ba9448723c */ /* 0x040fe20000001848 */
[----:B------:R-:W-:Y:S05]  /*7150*/  LDSM.16.MT88.4 R184, [R228+0x13000] ;  /* 0x01300000e4b8783b */ /* 0x000fea0000004200 */
[C---:B------:R-:W-:Y:S06]  /*7160*/  HMMA.16816.F32 R76, R148.reuse, R188, R76 ;  /* 0x000000bc944c723c */ /* 0x040fec000000184c */
[C---:B------:R-:W-:Y:S05]  /*7170*/  HMMA.16816.F32 R80, R148.reuse, R190, R80 ;  /* 0x000000be9450723c */ /* 0x040fea0000001850 */
[--C-:B------:R-:W-:Y:S01]  /*7180*/  FFMA.FTZ R188, R20, UR4, -R206.reuse ;  /* 0x0000000414bc7c23 */ /* 0x100fe200080108ce */
[C---:B---3--:R-:W-:Y:S05]  /*7190*/  HMMA.16816.F32 R84, R148.reuse, R156, R84 ;  /* 0x0000009c9454723c */ /* 0x048fea0000001854 */
[----:B------:R-:W-:Y:S01]  /*71a0*/  FFMA.FTZ R189, R21, UR4, -R206 ;  /* 0x0000000415bd7c23 */ /* 0x000fe200080108ce */
[C---:B------:R-:W-:Y:S01]  /*71b0*/  HMMA.16816.F32 R88, R148.reuse, R158, R88 ;  /* 0x0000009e9458723c */ /* 0x040fe20000001858 */
[----:B------:R-:W3:Y:S01]  /*71c0*/  LDSM.16.MT88.4 R156, [R230+0x16800] ;  /* 0x01680000e69c783b */ /* 0x000ee20000004200 */
[----:B------:R-:W-:Y:S03]  /*71d0*/  MUFU.EX2 R188, R188 ;  /* 0x000000bc00bc7308 */ /* 0x000fe60000000800 */
[--C-:B------:R-:W-:Y:S01]  /*71e0*/  FFMA.FTZ R190, R22, UR4, -R204.reuse ;  /* 0x0000000416be7c23 */ /* 0x100fe200080108cc */
[C---:B-1----:R-:W-:Y:S06]  /*71f0*/  HMMA.16816.F32 R92, R148.reuse, R160, R92 ;  /* 0x000000a0945c723c */ /* 0x042fec000000185c */
[----:B------:R-:W1:Y:S01]  /*7200*/  MUFU.EX2 R189, R189 ;  /* 0x000000bd00bd7308 */ /* 0x000e620000000800 */
[----:B------:R-:W-:Y:S01]  /*7210*/  FFMA.FTZ R191, R23, UR4, -R204 ;  /* 0x0000000417bf7c23 */ /* 0x000fe200080108cc */
[C---:B------:R-:W-:Y:S01]  /*7220*/  HMMA.16816.F32 R96, R148.reuse, R162, R96 ;  /* 0x000000a29460723c */ /* 0x040fe20000001860 */
[----:B------:R-:W4:Y:S05]  /*7230*/  LDSM.16.MT88.4 R160, [R229+0x16800] ;  /* 0x01680000e5a0783b */ /* 0x000f2a0000004200 */
[C---:B------:R-:W-:Y:S02]  /*7240*/  HMMA.16816.F32 R100, R148.reuse, R192, R100 ;  /* 0x000000c09464723c */ /* 0x040fe40000001864 */
[----:B------:R-:W-:Y:S01]  /*7250*/  MUFU.EX2 R190, R190 ;  /* 0x000000be00be7308 */ /* 0x000fe20000000800 */
[----:B------:R-:W5:Y:S03]  /*7260*/  LDSM.16.MT88.4 R20, [R228+0x16800] ;  /* 0x01680000e414783b */ /* 0x000f660000004200 */
[C---:B------:R-:W-:Y:S06]  /*7270*/  HMMA.16816.F32 R104, R148.reuse, R194, R104 ;  /* 0x000000c29468723c */ /* 0x040fec0000001868 */
[----:B------:R-:W3:Y:S01]  /*7280*/  MUFU.EX2 R191, R191 ;  /* 0x000000bf00bf7308 */ /* 0x000ee20000000800 */
[--C-:B------:R-:W-:Y:S01]  /*7290*/  FFMA.FTZ R192, R24, UR4, -R206.reuse ;  /* 0x0000000418c07c23 */ /* 0x100fe200080108ce */
[C---:B------:R-:W-:Y:S03]  /*72a0*/  HMMA.16816.F32 R108, R148.reuse, R196, R108 ;  /* 0x000000c4946c723c */ /* 0x040fe6000000186c */
[----:B-1----:R-:W-:Y:S03]  /*72b0*/  F2FP.F16.F32.PACK_AB R24, R189, R188 ;  /* 0x000000bcbd18723e */ /* 0x002fe600000000ff */
[C---:B------:R-:W-:Y:S02]  /*72c0*/  HMMA.16816.F32 R112, R148.reuse, R198, R112 ;  /* 0x000000c69470723c */ /* 0x040fe40000001870 */
[----:B------:R-:W-:Y:S03]  /*72d0*/  MUFU.EX2 R192, R192 ;  /* 0x000000c000c07308 */ /* 0x000fe60000000800 */
[----:B------:R-:W-:Y:S01]  /*72e0*/  FFMA.FTZ R193, R25, UR4, -R206 ;  /* 0x0000000419c17c23 */ /* 0x000fe200080108ce */
[C---:B--2---:R-:W-:Y:S05]  /*72f0*/  HMMA.16816.F32 R12, R148.reuse, R152, R12 ;  /* 0x00000098940c723c */ /* 0x044fea000000180c */
[----:B---3--:R-:W-:Y:S01]  /*7300*/  F2FP.F16.F32.PACK_AB R25, R191, R190 ;  /* 0x000000bebf19723e */ /* 0x008fe200000000ff */
[C---:B------:R-:W-:Y:S01]  /*7310*/  HMMA.16816.F32 R116, R148.reuse, R154, R116 ;  /* 0x0000009a9474723c */ /* 0x040fe20000001874 */
[----:B------:R-:W1:Y:S01]  /*7320*/  LDSM.16.MT88.4 R152, [R232+0x11000] ;  /* 0x01100000e898783b */ /* 0x000e620000004200 */
[----:B------:R-:W2:Y:S03]  /*7330*/  MUFU.EX2 R193, R193 ;  /* 0x000000c100c17308 */ /* 0x000ea60000000800 */
[--C-:B------:R-:W-:Y:S01]  /*7340*/  FFMA.FTZ R194, R26, UR4, -R204.reuse ;  /* 0x000000041ac27c23 */ /* 0x100fe200080108cc */
[C---:B------:R-:W-:Y:S05]  /*7350*/  HMMA.16816.F32 R120, R148.reuse, R168, R120 ;  /* 0x000000a89478723c */ /* 0x040fea0000001878 */
[----:B------:R-:W-:Y:S01]  /*7360*/  FFMA.FTZ R195, R27, UR4, -R204 ;  /* 0x000000041bc37c23 */ /* 0x000fe200080108cc */
[C---:B------:R-:W-:Y:S01]  /*7370*/  HMMA.16816.F32 R124, R148.reuse, R170, R124 ;  /* 0x000000aa947c723c */ /* 0x040fe2000000187c */
[----:B------:R-:W-:Y:S01]  /*7380*/  LDSM.16.MT88.4 R168, [R229+0x11000] ;  /* 0x01100000e5a8783b */ /* 0x000fe20000004200 */
[----:B------:R-:W-:Y:S03]  /*7390*/  MUFU.EX2 R194, R194 ;  /* 0x000000c200c27308 */ /* 0x000fe60000000800 */
[----:B------:R-:W-:Y:S01]  /*73a0*/  FADD.FTZ R188, R188, R211 ;  /* 0x000000d3bcbc7221 */ /* 0x000fe20000010000 */
[C---:B------:R-:W-:Y:S06]  /*73b0*/  HMMA.16816.F32 R128, R148.reuse, R156, R128 ;  /* 0x0000009c9480723c */ /* 0x040fec0000001880 */
[----:B------:R-:W3:Y:S01]  /*73c0*/  MUFU.EX2 R195, R195 ;  /* 0x000000c300c37308 */ /* 0x000ee20000000800 */
[----:B--2---:R-:W-:Y:S01]  /*73d0*/  F2FP.F16.F32.PACK_AB R26, R193, R192 ;  /* 0x000000c0c11a723e */ /* 0x004fe200000000ff */
[C---:B------:R-:W-:Y:S01]  /*73e0*/  HMMA.16816.F32 R132, R148.reuse, R158, R132 ;  /* 0x0000009e9484723c */ /* 0x040fe20000001884 */
[----:B------:R-:W2:Y:S02]  /*73f0*/  LDSM.16.MT88.4 R156, [R230+0x11000] ;  /* 0x01100000e69c783b */ /* 0x000ea40000004200 */
[----:B------:R-:W-:Y:S03]  /*7400*/  FADD.FTZ R190, R190, R251 ;  /* 0x000000fbbebe7221 */ /* 0x000fe60000010000 */
[C---:B----4-:R-:W-:Y:S05]  /*7410*/  HMMA.16816.F32 R136, R148.reuse, R160, R136 ;  /* 0x000000a09488723c */ /* 0x050fea0000001888 */
[----:B------:R-:W-:Y:S01]  /*7420*/  FADD.FTZ R189, R189, R188 ;  /* 0x000000bcbdbd7221 */ /* 0x000fe20000010000 */
[C---:B------:R-:W-:Y:S01]  /*7430*/  HMMA.16816.F32 R140, R148.reuse, R162, R140 ;  /* 0x000000a2948c723c */ /* 0x040fe2000000188c */
[----:B------:R-:W4:Y:S04]  /*7440*/  LDSM.16.MT88.4 R160, [R232+0x13000] ;  /* 0x01300000e8a0783b */ /* 0x000f280000004200 */
[----:B---3--:R-:W-:Y:S01]  /*7450*/  F2FP.F16.F32.PACK_AB R27, R195, R194 ;  /* 0x000000c2c31b723e */ /* 0x008fe200000000ff */
[C---:B-----5:R-:W-:Y:S05]  /*7460*/  HMMA.16816.F32 R144, R148.reuse, R20, R144 ;  /* 0x000000149490723c */ /* 0x060fea0000001890 */
[----:B------:R-:W-:Y:S01]  /*7470*/  FADD.FTZ R191, R191, R190 ;  /* 0x000000bebfbf7221 */ /* 0x000fe20000010000 */
[----:B------:R-:W-:Y:S01]  /*7480*/  HMMA.16816.F32 R16, R148, R22, R16 ;  /* 0x000000169410723c */ /* 0x000fe20000001810 */
[----:B------:R-:W3:Y:S04]  /*7490*/  LDSM.16.MT88.4 R20, [R232+0x15000] ;  /* 0x01500000e814783b */ /* 0x000ee80000004200 */
[----:B------:R-:W-:Y:S01]  /*74a0*/  FADD.FTZ R192, R192, R189 ;  /* 0x000000bdc0c07221 */ /* 0x000fe20000010000 */
[C---:B-1----:R-:W-:Y:S03]  /*74b0*/  HMMA.16816.F32 R4, R24.reuse, R152, R4 ;  /* 0x000000981804723c */ /* 0x042fe60000001804 */
[----:B------:R-:W1:Y:S02]  /*74c0*/  LDSM.16.MT88.4 R148, [R230+0x15000] ;  /* 0x01500000e694783b */ /* 0x000e640000004200 */
[----:B------:R-:W-:Y:S01]  /*74d0*/  FADD.FTZ R194, R194, R191 ;  /* 0x000000bfc2c27221 */ /* 0x000fe20000010000 */
[C---:B------:R-:W-:Y:S05]  /*74e0*/  HMMA.16816.F32 R8, R24.reuse, R154, R8 ;  /* 0x0000009a1808723c */ /* 0x040fea0000001808 */
[----:B------:R-:W5:Y:S01]  /*74f0*/  LDSM.16.MT88.4 R152, [R229+0x15000] ;  /* 0x01500000e598783b */ /* 0x000f620000004200 */
[C---:B--2---:R-:W-:Y:S05]  /*7500*/  HMMA.16816.F32 R36, R24.reuse, R156, R36 ;  /* 0x0000009c1824723c */ /* 0x044fea0000001824 */
[----:B------:R-:W-:Y:S01]  /*7510*/  FADD.FTZ R193, R193, R192 ;  /* 0x000000c0c1c17221 */ /* 0x000fe20000010000 */
[C---:B------:R-:W-:Y:S01]  /*7520*/  HMMA.16816.F32 R40, R24.reuse, R158, R40 ;  /* 0x0000009e1828723c */ /* 0x040fe20000001828 */
[----:B------:R-:W2:Y:S04]  /*7530*/  LDSM.16.MT88.4 R156, [R228+0x15000] ;  /* 0x01500000e49c783b */ /* 0x000ea80000004200 */
[----:B------:R-:W-:Y:S01]  /*7540*/  FADD.FTZ R195, R195, R194 ;  /* 0x000000c2c3c37221 */ /* 0x000fe20000010000 */
[C---:B------:R-:W-:Y:S06]  /*7550*/  HMMA.16816.F32 R44, R24.reuse, R168, R44 ;  /* 0x000000a8182c723c */ /* 0x040fec000000182c */
[C---:B------:R-:W-:Y:S01]  /*7560*/  HMMA.16816.F32 R48, R24.reuse, R170, R48 ;  /* 0x000000aa1830723c */ /* 0x040fe20000001830 */
[----:B------:R-:W-:Y:S05]  /*7570*/  LDSM.16.MT88.4 R168, [R232+0x13800] ;  /* 0x01380000e8a8783b */ /* 0x000fea0000004200 */
[C---:B------:R-:W-:Y:S06]  /*7580*/  HMMA.16816.F32 R52, R24.reuse, R172, R52 ;  /* 0x000000ac1834723c */ /* 0x040fec0000001834 */
[C---:B------:R-:W-:Y:S05]  /*7590*/  HMMA.16816.F32 R56, R24.reuse, R174, R56 ;  /* 0x000000ae1838723c */ /* 0x040fea0000001838 */
[--C-:B------:R-:W-:Y:S01]  /*75a0*/  FFMA.FTZ R172, R28, UR4, -R206.reuse ;  /* 0x000000041cac7c23 */ /* 0x100fe200080108ce */
[C---:B----4-:R-:W-:Y:S05]  /*75b0*/  HMMA.16816.F32 R60, R24.reuse, R160, R60 ;  /* 0x000000a0183c723c */ /* 0x050fea000000183c */
[----:B------:R-:W-:Y:S01]  /*75c0*/  FFMA.FTZ R173, R29, UR4, -R206 ;  /* 0x000000041dad7c23 */ /* 0x000fe200080108ce */
[C---:B------:R-:W-:Y:S01]  /*75d0*/  HMMA.16816.F32 R64, R24.reuse, R162, R64 ;  /* 0x000000a21840723c */ /* 0x040fe20000001840 */
[----:B------:R-:W4:Y:S01]  /*75e0*/  LDSM.16.MT88.4 R160, [R232+0x17000] ;  /* 0x01700000e8a0783b */ /* 0x000f220000004200 */
[----:B------:R-:W-:Y:S03]  /*75f0*/  MUFU.EX2 R172, R172 ;  /* 0x000000ac00ac7308 */ /* 0x000fe60000000800 */
[--C-:B------:R-:W-:Y:S01]  /*7600*/  FFMA.FTZ R174, R30, UR4, -R204.reuse ;  /* 0x000000041eae7c23 */ /* 0x100fe200080108cc */
[C---:B------:R-:W-:Y:S06]  /*7610*/  HMMA.16816.F32 R68, R24.reuse, R176, R68 ;  /* 0x000000b01844723c */ /* 0x040fec0000001844 */
[----:B------:R-:W4:Y:S01]  /*7620*/  MUFU.EX2 R173, R173 ;  /* 0x000000ad00ad7308 */ /* 0x000f220000000800 */
[----:B------:R-:W-:Y:S01]  /*7630*/  FFMA.FTZ R175, R31, UR4, -R204 ;  /* 0x000000041faf7c23 */ /* 0x000fe200080108cc */
[C---:B------:R-:W-:Y:S01]  /*7640*/  HMMA.16816.F32 R72, R24.reuse, R178, R72 ;  /* 0x000000b21848723c */ /* 0x040fe20000001848 */
[----:B------:R-:W-:Y:S02]  /*7650*/  LDSM.16.MT88.4 R28, [R228+0x17000] ;  /* 0x01700000e41c783b */ /* 0x000fe40000004200 */
[----:B------:R-:W-:Y:S03]  /*7660*/  FFMA.FTZ R176, R32, UR4, -R206 ;  /* 0x0000000420b07c23 */ /* 0x000fe600080108ce */
[C---:B------:R-:W-:Y:S02]  /*7670*/  HMMA.16816.F32 R76, R24.reuse, R180, R76 ;  /* 0x000000b4184c723c */ /* 0x040fe4000000184c */
[----:B------:R-:W-:Y:S03]  /*7680*/  MUFU.EX2 R174, R174 ;  /* 0x000000ae00ae7308 */ /* 0x000fe60000000800 */
[----:B------:R-:W-:Y:S01]  /*7690*/  FFMA.FTZ R178, R34, UR4, -R204 ;  /* 0x0000000422b27c23 */ /* 0x000fe200080108cc */
[C---:B------:R-:W-:Y:S06]  /*76a0*/  HMMA.16816.F32 R80, R24.reuse, R182, R80 ;  /* 0x000000b61850723c */ /* 0x040fec0000001850 */
[----:B------:R-:W4:Y:S01]  /*76b0*/  MUFU.EX2 R175, R175 ;  /* 0x000000af00af7308 */ /* 0x000f220000000800 */
[----:B------:R-:W-:Y:S01]  /*76c0*/  FFMA.FTZ R206, R33, UR4, -R206 ;  /* 0x0000000421ce7c23 */ /* 0x000fe200080108ce */
[C---:B------:R-:W-:Y:S03]  /*76d0*/  HMMA.16816.F32 R84, R24.reuse, R184, R84 ;  /* 0x000000b81854723c */ /* 0x040fe60000001854 */
[----:B------:R-:W-:Y:S03]  /*76e0*/  FFMA.FTZ R204, R35, UR4, -R204 ;  /* 0x0000000423cc7c23 */ /* 0x000fe600080108cc */
[C---:B------:R-:W-:Y:S01]  /*76f0*/  HMMA.16816.F32 R88, R24.reuse, R186, R88 ;  /* 0x000000ba1858723c */ /* 0x040fe20000001858 */
[----:B------:R-:W-:Y:S01]  /*7700*/  LDSM.16.MT88.4 R32, [R228+0x11800] ;  /* 0x01180000e420783b */ /* 0x000fe20000004200 */
[----:B------:R-:W-:Y:S04]  /*7710*/  MUFU.EX2 R176, R176 ;  /* 0x000000b000b07308 */ /* 0x000fe80000000800 */
[C---:B---3--:R-:W-:Y:S06]  /*7720*/  HMMA.16816.F32 R92, R24.reuse, R20, R92 ;  /* 0x00000014185c723c */ /* 0x048fec000000185c */
[----:B------:R-:W3:Y:S01]  /*7730*/  MUFU.EX2 R177, R206 ;  /* 0x000000ce00b17308 */ /* 0x000ee20000000800 */
[C---:B------:R-:W-:Y:S01]  /*7740*/  HMMA.16816.F32 R96, R24.reuse, R22, R96 ;  /* 0x000000161860723c */ /* 0x040fe20000001860 */
[----:B------:R-:W3:Y:S05]  /*7750*/  LDSM.16.MT88.4 R20, [R230+0x17000] ;  /* 0x01700000e614783b */ /* 0x000eea0000004200 */
[C---:B-1----:R-:W-:Y:S03]  /*7760*/  HMMA.16816.F32 R100, R24.reuse, R148, R100 ;  /* 0x000000941864723c */ /* 0x042fe60000001864 */
[----:B------:R-:W-:Y:S03]  /*7770*/  MUFU.EX2 R178, R178 ;  /* 0x000000b200b27308 */ /* 0x000fe60000000800 */
[C---:B------:R-:W-:Y:S01]  /*7780*/  HMMA.16816.F32 R104, R24.reuse, R150, R104 ;  /* 0x000000961868723c */ /* 0x040fe20000001868 */
[----:B------:R-:W1:Y:S06]  /*7790*/  LDSM.16.MT88.4 R148, [R229+0x17000] ;  /* 0x01700000e594783b */ /* 0x000e6c0000004200 */
[----:B------:R-:W1:Y:S01]  /*77a0*/  MUFU.EX2 R179, R204 ;  /* 0x000000cc00b37308 */ /* 0x000e620000000800 */
[C---:B-----5:R-:W-:Y:S06]  /*77b0*/  HMMA.16816.F32 R108, R24.reuse, R152, R108 ;  /* 0x00000098186c723c */ /* 0x060fec000000186c */
[C---:B------:R-:W-:Y:S01]  /*77c0*/  HMMA.16816.F32 R112, R24.reuse, R154, R112 ;  /* 0x0000009a1870723c */ /* 0x040fe20000001870 */
[----:B------:R-:W-:Y:S05]  /*77d0*/  LDSM.16.MT88.4 R152, [R230+0x11800] ;  /* 0x01180000e698783b */ /* 0x000fea0000004200 */
[C---:B--2---:R-:W-:Y:S06]  /*77e0*/  HMMA.16816.F32 R12, R24.reuse, R156, R12 ;  /* 0x0000009c180c723c */ /* 0x044fec000000180c */
[C---:B------:R-:W-:Y:S01]  /*77f0*/  HMMA.16816.F32 R116, R24.reuse, R158, R116 ;  /* 0x0000009e1874723c */ /* 0x040fe20000001874 */
[----:B------:R-:W2:Y:S05]  /*7800*/  LDSM.16.MT88.4 R156, [R232+0x11800] ;  /* 0x01180000e89c783b */ /* 0x000eaa0000004200 */
[C---:B----4-:R-:W-:Y:S06]  /*7810*/  HMMA.16816.F32 R120, R24.reuse, R160, R120 ;  /* 0x000000a01878723c */ /* 0x050fec0000001878 */
[C---:B------:R-:W-:Y:S06]  /*7820*/  HMMA.16816.F32 R124, R24.reuse, R162, R124 ;  /* 0x000000a2187c723c */ /* 0x040fec000000187c */
[C---:B---3--:R-:W-:Y:S06]  /*7830*/  HMMA.16816.F32 R128, R24.reuse, R20, R128 ;  /* 0x000000141880723c */ /* 0x048fec0000001880 */
[C---:B------:R-:W-:Y:S01]  /*7840*/  HMMA.16816.F32 R132, R24.reuse, R22, R132 ;  /* 0x000000161884723c */ /* 0x040fe20000001884 */
[----:B------:R-:W3:Y:S05]  /*7850*/  LDSM.16.MT88.4 R20, [R229+0x11800] ;  /* 0x01180000e514783b */ /* 0x000eea0000004200 */
[C---:B-1----:R-:W-:Y:S06]  /*7860*/  HMMA.16816.F32 R136, R24.reuse, R148, R136 ;  /* 0x000000941888723c */ /* 0x042fec0000001888 */
[C---:B------:R-:W-:Y:S05]  /*7870*/  HMMA.16816.F32 R140, R24.reuse, R150, R140 ;  /* 0x00000096188c723c */ /* 0x040fea000000188c */
[----:B------:R-:W-:Y:S01]  /*7880*/  F2FP.F16.F32.PACK_AB R148, R173, R172 ;  /* 0x000000acad94723e */ /* 0x000fe200000000ff */
[C---:B------:R-:W-:Y:S05]  /*7890*/  HMMA.16816.F32 R144, R24.reuse, R28, R144 ;  /* 0x0000001c1890723c */ /* 0x040fea0000001890 */
[----:B------:R-:W-:Y:S01]  /*78a0*/  F2FP.F16.F32.PACK_AB R149, R175, R174 ;  /* 0x000000aeaf95723e */ /* 0x000fe200000000ff */
[----:B------:R-:W-:Y:S01]  /*78b0*/  HMMA.16816.F32 R16, R24, R30, R16 ;  /* 0x0000001e1810723c */ /* 0x000fe20000001810 */
[----:B------:R-:W-:Y:S04]  /*78c0*/  LDSM.16.MT88.4 R24, [R228+0x13800] ;  /* 0x01380000e418783b */ /* 0x000fe80000004200 */
[----:B------:R-:W-:Y:S01]  /*78d0*/  F2FP.F16.F32.PACK_AB R150, R177, R176 ;  /* 0x000000b0b196723e */ /* 0x000fe200000000ff */
[----:B------:R-:W-:Y:S01]  /*78e0*/  FADD.FTZ R172, R172, R193 ;  /* 0x000000c1acac7221 */ /* 0x000fe20000010000 */
[----:B------:R-:W-:Y:S01]  /*78f0*/  F2FP.F16.F32.PACK_AB R151, R179, R178 ;  /* 0x000000b2b397723e */ /* 0x000fe200000000ff */
[----:B------:R-:W-:Y:S01]  /*7900*/  FADD.FTZ R174, R174, R195 ;  /* 0x000000c3aeae7221 */ /* 0x000fe20000010000 */
[----:B------:R-:W-:Y:S02]  /*7910*/  LDSM.16.MT88.4 R28, [R230+0x15800] ;  /* 0x01580000e61c783b */ /* 0x000fe40000004200 */
[----:B------:R-:W-:Y:S01]  /*7920*/  FADD.FTZ R173, R173, R172 ;  /* 0x000000acadad7221 */ /* 0x000fe20000010000 */
[----:B------:R-:W-:Y:S02]  /*7930*/  FADD.FTZ R175, R175, R174 ;  /* 0x000000aeafaf7221 */ /* 0x000fe40000010000 */
[C---:B--2---:R-:W-:Y:S03]  /*7940*/  HMMA.16816.F32 R160, R148.reuse, R156, R4 ;  /* 0x0000009c94a0723c */ /* 0x044fe60000001804 */
[----:B------:R-:W1:Y:S02]  /*7950*/  LDSM.16.MT88.4 R4, [R230+0x13800] ;  /* 0x01380000e604783b */ /* 0x000e640000004200 */
[----:B------:R-:W-:Y:S01]  /*7960*/  FADD.FTZ R176, R176, R173 ;  /* 0x000000adb0b07221 */ /* 0x000fe20000010000 */
[C---:B------:R-:W-:Y:S05]  /*7970*/  HMMA.16816.F32 R156, R148.reuse, R158, R8 ;  /* 0x0000009e949c723c */ /* 0x040fea0000001808 */
[----:B------:R-:W2:Y:S01]  /*7980*/  LDSM.16.MT88.4 R8, [R229+0x13800] ;  /* 0x01380000e508783b */ /* 0x000ea20000004200 */
[C---:B------:R-:W-:Y:S05]  /*7990*/  HMMA.16816.F32 R36, R148.reuse, R152, R36 ;  /* 0x000000989424723c */ /* 0x040fea0000001824 */
[----:B------:R-:W-:Y:S01]  /*79a0*/  FADD.FTZ R178, R178, R175 ;  /* 0x000000afb2b27221 */ /* 0x000fe20000010000 */
[C---:B------:R-:W-:Y:S05]  /*79b0*/  HMMA.16816.F32 R40, R148.reuse, R154, R40 ;  /* 0x0000009a9428723c */ /* 0x040fea0000001828 */
[----:B------:R-:W-:Y:S01]  /*79c0*/  FADD.FTZ R249, R177, R176 ;  /* 0x000000b0b1f97221 */ /* 0x000fe20000010000 */
[C---:B---3--:R-:W-:Y:S05]  /*79d0*/  HMMA.16816.F32 R44, R148.reuse, R20, R44 ;  /* 0x00000014942c723c */ /* 0x048fea000000182c */
[----:B------:R-:W-:Y:S01]  /*79e0*/  FADD.FTZ R241, R179, R178 ;  /* 0x000000b2b3f17221 */ /* 0x000fe20000010000 */
[C---:B------:R-:W-:Y:S01]  /*79f0*/  HMMA.16816.F32 R48, R148.reuse, R22, R48 ;  /* 0x000000169430723c */ /* 0x040fe20000001830 */
[----:B------:R-:W3:Y:S05]  /*7a00*/  LDSM.16.MT88.4 R20, [R232+0x15800] ;  /* 0x01580000e814783b */ /* 0x000eea0000004200 */
[C---:B------:R-:W-:Y:S06]  /*7a10*/  HMMA.16816.F32 R52, R148.reuse, R32, R52 ;  /* 0x000000209434723c */ /* 0x040fec0000001834 */
[C---:B------:R-:W-:Y:S01]  /*7a20*/  HMMA.16816.F32 R56, R148.reuse, R34, R56 ;  /* 0x000000229438723c */ /* 0x040fe20000001838 */
[----:B------:R-:W4:Y:S05]  /*7a30*/  LDSM.16.MT88.4 R32, [R229+0x15800] ;  /* 0x01580000e520783b */ /* 0x000f2a0000004200 */
[C---:B------:R-:W-:Y:S06]  /*7a40*/  HMMA.16816.F32 R60, R148.reuse, R168, R60 ;  /* 0x000000a8943c723c */ /* 0x040fec000000183c */
[C---:B------:R-:W-:Y:S06]  /*7a50*/  HMMA.16816.F32 R64, R148.reuse, R170, R64 ;  /* 0x000000aa9440723c */ /* 0x040fec0000001840 */
[C---:B-1----:R-:W-:Y:S06]  /*7a60*/  HMMA.16816.F32 R68, R148.reuse, R4, R68 ;  /* 0x000000049444723c */ /* 0x042fec0000001844 */
[C---:B------:R-:W-:Y:S01]  /*7a70*/  HMMA.16816.F32 R72, R148.reuse, R6, R72 ;  /* 0x000000069448723c */ /* 0x040fe20000001848 */
[----:B------:R-:W1:Y:S05]  /*7a80*/  LDSM.16.MT88.4 R4, [R228+0x15800] ;  /* 0x01580000e404783b */ /* 0x000e6a0000004200 */
[C---:B--2---:R-:W-:Y:S06]  /*7a90*/  HMMA.16816.F32 R76, R148.reuse, R8, R76 ;  /* 0x00000008944c723c */ /* 0x044fec000000184c */
[C---:B------:R-:W-:Y:S01]  /*7aa0*/  HMMA.16816.F32 R80, R148.reuse, R10, R80 ;  /* 0x0000000a9450723c */ /* 0x040fe20000001850 */
[----:B------:R-:W2:Y:S05]  /*7ab0*/  LDSM.16.MT88.4 R8, [R232+0x17800] ;  /* 0x01780000e808783b */ /* 0x000eaa0000004200 */
[C---:B------:R-:W-:Y:S06]  /*7ac0*/  HMMA.16816.F32 R84, R148.reuse, R24, R84 ;  /* 0x000000189454723c */ /* 0x040fec0000001854 */
[C---:B------:R-:W-:Y:S01]  /*7ad0*/  HMMA.16816.F32 R88, R148.reuse, R26, R88 ;  /* 0x0000001a9458723c */ /* 0x040fe20000001858 */
[----:B------:R-:W5:Y:S05]  /*7ae0*/  LDSM.16.MT88.4 R24, [R230+0x17800] ;  /* 0x01780000e618783b */ /* 0x000f6a0000004200 */
[C---:B---3--:R-:W-:Y:S06]  /*7af0*/  HMMA.16816.F32 R92, R148.reuse, R20, R92 ;  /* 0x00000014945c723c */ /* 0x048fec000000185c */
[C---:B------:R-:W-:Y:S01]  /*7b00*/  HMMA.16816.F32 R96, R148.reuse, R22, R96 ;  /* 0x000000169460723c */ /* 0x040fe20000001860 */
[----:B------:R-:W3:Y:S05]  /*7b10*/  LDSM.16.MT88.4 R20, [R229+0x17800] ;  /* 0x01780000e514783b */ /* 0x000eea0000004200 */
[C---:B------:R-:W-:Y:S06]  /*7b20*/  HMMA.16816.F32 R100, R148.reuse, R28, R100 ;  /* 0x0000001c9464723c */ /* 0x040fec0000001864 */
[C---:B------:R-:W-:Y:S01]  /*7b30*/  HMMA.16816.F32 R104, R148.reuse, R30, R104 ;  /* 0x0000001e9468723c */ /* 0x040fe20000001868 */
[----:B------:R-:W3:Y:S05]  /*7b40*/  LDSM.16.MT88.4 R28, [R228+0x17800] ;  /* 0x01780000e41c783b */ /* 0x000eea0000004200 */
[C---:B----4-:R-:W-:Y:S06]  /*7b50*/  HMMA.16816.F32 R108, R148.reuse, R32, R108 ;  /* 0x00000020946c723c */ /* 0x050fec000000186c */
[C---:B------:R-:W-:Y:S06]  /*7b60*/  HMMA.16816.F32 R112, R148.reuse, R34, R112 ;  /* 0x000000229470723c */ /* 0x040fec0000001870 */
[C---:B-1----:R-:W-:Y:S06]  /*7b70*/  HMMA.16816.F32 R152, R148.reuse, R4, R12 ;  /* 0x000000049498723c */ /* 0x042fec000000180c */
[C---:B------:R-:W-:Y:S06]  /*7b80*/  HMMA.16816.F32 R116, R148.reuse, R6, R116 ;  /* 0x000000069474723c */ /* 0x040fec0000001874 */
[C---:B--2---:R-:W-:Y:S06]  /*7b90*/  HMMA.16816.F32 R120, R148.reuse, R8, R120 ;  /* 0x000000089478723c */ /* 0x044fec0000001878 */
[C---:B------:R-:W-:Y:S06]  /*7ba0*/  HMMA.16816.F32 R124, R148.reuse, R10, R124 ;  /* 0x0000000a947c723c */ /* 0x040fec000000187c */
[C---:B-----5:R-:W-:Y:S06]  /*7bb0*/  HMMA.16816.F32 R128, R148.reuse, R24, R128 ;  /* 0x000000189480723c */ /* 0x060fec0000001880 */
[C---:B------:R-:W-:Y:S06]  /*7bc0*/  HMMA.16816.F32 R132, R148.reuse, R26, R132 ;  /* 0x0000001a9484723c */ /* 0x040fec0000001884 */
[C---:B---3--:R-:W-:Y:S06]  /*7bd0*/  HMMA.16816.F32 R136, R148.reuse, R20, R136 ;  /* 0x000000149488723c */ /* 0x048fec0000001888 */
[C---:B------:R-:W-:Y:S06]  /*7be0*/  HMMA.16816.F32 R140, R148.reuse, R22, R140 ;  /* 0x00000016948c723c */ /* 0x040fec000000188c */
[C---:B------:R-:W-:Y:S06]  /*7bf0*/  HMMA.16816.F32 R144, R148.reuse, R28, R144 ;  /* 0x0000001c9490723c */ /* 0x040fec0000001890 */
[----:B------:R-:W-:Y:S01]  /*7c00*/  HMMA.16816.F32 R148, R148, R30, R16 ;  /* 0x0000001e9494723c */ /* 0x000fe20000001810 */
[----:B------:R-:W-:Y:S11]  /*7c10*/  @!UPT UIADD3 URZ, URZ, URZ, URZ ;  /* 0x0000003f3f3ff290 */ /* 0x000ff6000fffe03f */
[----:B------:R-:W-:Y:S01]  /*7c20*/  @!UPT UIADD3 URZ, URZ, URZ, URZ ;  /* 0x0000003f3f3ff290 */ /* 0x000fe2000fffe03f */
[----:B------:R-:W-:Y:S11]  /*7c30*/  @P0 BRA `(.L_x_7) ;  /* 0xffffffd000680947 */ /* 0x000ff6000383ffff */
.L_x_6:
[----:B------:R-:W1:Y:S01]  /*7c40*/  SHFL.BFLY PT, R0, R249, 0x2, 0x1f ;  /* 0x0c401f00f9007f89 */ /* 0x000e6200000e0000 */
[----:B------:R-:W2:Y:S01]  /*7c50*/  S2UR UR4, SR_CgaCtaId ;  /* 0x00000000000479c3 */ /* 0x000ea20000008800 */
[----:B------:R-:W-:Y:S01]  /*7c60*/  MOV R12, 0x3f800000 ;  /* 0x3f800000000c7802 */ /* 0x000fe20000000f00 */
[----:B------:R-:W-:Y:S01]  /*7c70*/  UMOV UR6, 0x400 ;  /* 0x0000040000067882 */ /* 0x000fe20000000000 */
[----:B------:R-:W3:Y:S01]  /*7c80*/  SHFL.BFLY PT, R4, R241, 0x2, 0x1f ;  /* 0x0c401f00f1047f89 */ /* 0x000ee200000e0000 */
[----:B------:R-:W-:Y:S01]  /*7c90*/  MOV R13, 0x3f800000 ;  /* 0x3f800000000d7802 */ /* 0x000fe20000000f00 */
[----:B------:R-:W-:Y:S01]  /*7ca0*/  UISETP.NE.AND UP0, UPT, UR14, -0x1, UPT ;  /* 0xffffffff0e00788c */ /* 0x000fe2000bf05270 */
[----:B------:R-:W4:Y:S01]  /*7cb0*/  S2R R2, SR_TID.X ;  /* 0x0000000000027919 */ /* 0x000f220000002100 */
[----:B-1----:R-:W-:Y:S01]  /*7cc0*/  FADD.FTZ R11, R0, R249 ;  /* 0x000000f9000b7221 */ /* 0x002fe20000010000 */
[----:B--2---:R-:W-:Y:S01]  /*7cd0*/  ULEA UR4, UR4, UR6, 0x18 ;  /* 0x0000000604047291 */ /* 0x004fe2000f8ec03f */
[----:B------:R-:W1:Y:S01]  /*7ce0*/  S2R R0, SR_TID.X ;  /* 0x0000000000007919 */ /* 0x000e620000002100 */
[----:B---3--:R-:W-:-:S06]  /*7cf0*/  FADD.FTZ R4, R4, R241 ;  /* 0x000000f104047221 */ /* 0x008fcc0000010000 */
[----:B------:R-:W-:Y:S01]  /*7d00*/  @UP0 ULDC.64 UR6, c[0x0][0x298] ;  /* 0x0000a60000060ab9 */ /* 0x000fe20000000a00 */
[----:B------:R-:W2:Y:S01]  /*7d10*/  SHFL.BFLY PT, R8, R11, 0x1, 0x1f ;  /* 0x0c201f000b087f89 */ /* 0x000ea200000e0000 */
[----:B------:R-:W-:-:S03]  /*7d20*/  @UP0 UIMAD.WIDE.U32 UR10, UR14, UR6, URZ ;  /* 0x000000060e0a02a5 */ /* 0x000fc6000f8e003f */
[----:B------:R-:W3:Y:S01]  /*7d30*/  SHFL.BFLY PT, R7, R4, 0x1, 0x1f ;  /* 0x0c201f0004077f89 */ /* 0x000ee200000e0000 */
[----:B----4-:R-:W-:-:S04]  /*7d40*/  SHF.R.S32.HI R9, RZ, 0x1f, R2 ;  /* 0x0000001fff097819 */ /* 0x010fc80000011402 */
[-C--:B------:R-:W-:Y:S01]  /*7d50*/  LEA.HI R6, R9, R2.reuse, RZ, 0x5 ;  /* 0x0000000209067211 */ /* 0x080fe200078f28ff */
[----:B--2---:R-:W-:Y:S01]  /*7d60*/  FADD.FTZ R8, R11, R8 ;  /* 0x000000080b087221 */ /* 0x004fe20000010000 */
[----:B------:R-:W-:Y:S02]  /*7d70*/  LEA.HI R11, R9, R2, RZ, 0x2 ;  /* 0x00000002090b7211 */ /* 0x000fe400078f10ff */
[----:B------:R-:W-:Y:S01]  /*7d80*/  LOP3.LUT R9, R6, 0xffffffe0, RZ, 0xc0, !PT ;  /* 0xffffffe006097812 */ /* 0x000fe200078ec0ff */
[----:B---3--:R-:W-:Y:S01]  /*7d90*/  FADD.FTZ R7, R4, R7 ;  /* 0x0000000704077221 */ /* 0x008fe20000010000 */
[----:B-1----:R-:W-:Y:S02]  /*7da0*/  SHF.R.S32.HI R5, RZ, 0x1f, R0 ;  /* 0x0000001fff057819 */ /* 0x002fe40000011400 */
[----:B------:R-:W-:Y:S02]  /*7db0*/  LOP3.LUT R17, R11, 0x3ffffffc, RZ, 0xc0, !PT ;  /* 0x3ffffffc0b117812 */ /* 0x000fe400078ec0ff */
[----:B------:R-:W-:-:S02]  /*7dc0*/  LEA.HI R5, R5, R0, RZ, 0x3 ;  /* 0x0000000005057211 */ /* 0x000fc400078f18ff */
[----:B------:R-:W-:Y:S02]  /*7dd0*/  FSETP.NE.FTZ.AND P4, PT, R8, RZ, PT ;  /* 0x000000ff0800720b */ /* 0x000fe40003f95000 */
[----:B------:R-:W-:Y:S02]  /*7de0*/  SHF.R.S32.HI R14, RZ, 0x3, R5 ;  /* 0x00000003ff0e7819 */ /* 0x000fe40000011405 */
[----:B------:R-:W-:Y:S02]  /*7df0*/  FSETP.NE.FTZ.AND P3, PT, R7, RZ, PT ;  /* 0x000000ff0700720b */ /* 0x000fe40003f75000 */
[----:B------:R-:W-:Y:S02]  /*7e00*/  IADD3 R4, R14, 0x10, RZ ;  /* 0x000000100e047810 */ /* 0x000fe40007ffe0ff */
[----:B------:R-:W-:Y:S02]  /*7e10*/  LOP3.LUT R5, R5, 0xfffffff8, RZ, 0xc0, !PT ;  /* 0xfffffff805057812 */ /* 0x000fe400078ec0ff */
[----:B------:R-:W-:-:S02]  /*7e20*/  ISETP.GE.AND P0, PT, R4, UR5, PT ;  /* 0x0000000504007c0c */ /* 0x000fc4000bf06270 */
[--C-:B------:R-:W-:Y:S01]  /*7e30*/  SHF.R.S32.HI R4, RZ, 0x2, R11.reuse ;  /* 0x00000002ff047819 */ /* 0x100fe2000001140b */
[----:B------:R-:W1:Y:S01]  /*7e40*/  @P4 MUFU.RCP R12, R8 ;  /* 0x00000008000c4308 */ /* 0x000e620000001000 */
[----:B------:R-:W-:Y:S02]  /*7e50*/  SHF.R.S32.HI R11, RZ, 0x1f, R11 ;  /* 0x0000001fff0b7819 */ /* 0x000fe4000001140b */
[----:B------:R-:W-:Y:S02]  /*7e60*/  IADD3 R0, -R5, R0, RZ ;  /* 0x0000000005007210 */ /* 0x000fe40007ffe1ff */
[----:B------:R-:W-:Y:S02]  /*7e70*/  LEA.HI R11, R11, R4, RZ, 0x3 ;  /* 0x000000040b0b7211 */ /* 0x000fe400078f18ff */
[----:B------:R-:W-:Y:S01]  /*7e80*/  SHF.R.S32.HI R5, RZ, 0x5, R6 ;  /* 0x00000005ff057819 */ /* 0x000fe20000011406 */
[----:B------:R-:W2:Y:S01]  /*7e90*/  @P3 MUFU.RCP R13, R7 ;  /* 0x00000007000d3308 */ /* 0x000ea20000001000 */
[----:B------:R-:W-:-:S02]  /*7ea0*/  LOP3.LUT R11, R11, 0xfffffff8, RZ, 0xc0, !PT ;  /* 0xfffffff80b0b7812 */ /* 0x000fc400078ec0ff */
[-C--:B------:R-:W-:Y:S02]  /*7eb0*/  IADD3 R10, -R17, R2.reuse, RZ ;  /* 0x00000002110a7210 */ /* 0x080fe40007ffe1ff */
[----:B------:R-:W-:Y:S02]  /*7ec0*/  IADD3 R11, R4, -R11, RZ ;  /* 0x8000000b040b7210 */ /* 0x000fe40007ffe0ff */
[----:B------:R-:W-:Y:S02]  /*7ed0*/  IADD3 R2, -R9, R2, RZ ;  /* 0x0000000209027210 */ /* 0x000fe40007ffe1ff */
[C---:B------:R-:W-:Y:S01]  /*7ee0*/  SHF.L.U32 R4, R11.reuse, 0x6, RZ ;  /* 0x000000060b047819 */ /* 0x040fe200000006ff */
[C---:B-1----:R-:W-:Y:S01]  /*7ef0*/  FMUL.FTZ R160, R12.reuse, R160 ;  /* 0x000000a00ca07220 */ /* 0x042fe20000410000 */
[----:B------:R-:W-:Y:S01]  /*7f00*/  LOP3.LUT R6, R11, 0x1, RZ, 0xc0, !PT ;  /* 0x000000010b067812 */ /* 0x000fe200078ec0ff */
[----:B------:R-:W-:Y:S01]  /*7f10*/  FMUL.FTZ R161, R12, R161 ;  /* 0x000000a10ca17220 */ /* 0x000fe20000410000 */
[----:B------:R-:W-:Y:S01]  /*7f20*/  LOP3.LUT R4, R4, 0x1c0, RZ, 0xc0, !PT ;  /* 0x000001c004047812 */ /* 0x000fe200078ec0ff */
[C---:B------:R-:W-:Y:S01]  /*7f30*/  FMUL.FTZ R156, R12.reuse, R156 ;  /* 0x0000009c0c9c7220 */ /* 0x040fe20000410000 */
[----:B------:R-:W-:Y:S01]  /*7f40*/  LEA R10, R5, R10, 0x9 ;  /* 0x0000000a050a7211 */ /* 0x000fe200078e48ff */
[----:B------:R-:W-:Y:S01]  /*7f50*/  FMUL.FTZ R157, R12, R157 ;  /* 0x0000009d0c9d7220 */ /* 0x000fe20000410000 */
[----:B------:R-:W-:Y:S01]  /*7f60*/  LEA.HI R9, R4, R4, RZ, 0x1d ;  /* 0x0000000404097211 */ /* 0x000fe200078fe8ff */
[C---:B--2---:R-:W-:Y:S01]  /*7f70*/  FMUL.FTZ R163, R13.reuse, R163 ;  /* 0x000000a30da37220 */ /* 0x044fe20000410000 */
[----:B------:R-:W-:Y:S01]  /*7f80*/  ISETP.NE.U32.AND P5, PT, R6, 0x1, PT ;  /* 0x000000010600780c */ /* 0x000fe20003fa5070 */
[C---:B------:R-:W-:Y:S01]  /*7f90*/  FMUL.FTZ R162, R13.reuse, R162 ;  /* 0x000000a20da27220 */ /* 0x040fe20000410000 */
[----:B------:R-:W-:Y:S01]  /*7fa0*/  LEA R9, R10, R9, 0x1 ;  /* 0x000000090a097211 */ /* 0x000fe200078e08ff */
[----:B------:R-:W-:Y:S01]  /*7fb0*/  FMUL.FTZ R159, R13, R159 ;  /* 0x0000009f0d9f7220 */ /* 0x000fe20000410000 */
[----:B------:R-:W-:Y:S01]  /*7fc0*/  R2P PR, R11, 0x6 ;  /* 0x000000060b007804 */ /* 0x000fe20000000000 */
[----:B------:R-:W-:Y:S01]  /*7fd0*/  FMUL.FTZ R158, R13, R158 ;  /* 0x0000009e0d9e7220 */ /* 0x000fe20000410000 */
[----:B------:R-:W-:Y:S01]  /*7fe0*/  LEA R9, R9, UR4, 0x1 ;  /* 0x0000000409097c11 */ /* 0x000fe2000f8e08ff */
[C---:B------:R-:W-:Y:S01]  /*7ff0*/  FMUL.FTZ R36, R12.reuse, R36 ;  /* 0x000000240c247220 */ /* 0x040fe20000410000 */
[----:B------:R-:W-:Y:S01]  /*8000*/  MOV R4, 0x20 ;  /* 0x0000002000047802 */ /* 0x000fe20000000f00 */
[C---:B------:R-:W-:Y:S01]  /*8010*/  FMUL.FTZ R37, R12.reuse, R37 ;  /* 0x000000250c257220 */ /* 0x040fe20000410000 */
[----:B------:R-:W-:Y:S01]  /*8020*/  MOV R6, 0x40 ;  /* 0x0000004000067802 */ /* 0x000fe20000000f00 */
[C---:B------:R-:W-:Y:S01]  /*8030*/  FMUL.FTZ R39, R13.reuse, R39 ;  /* 0x000000270d277220 */ /* 0x040fe20000410000 */
[C---:B------:R-:W-:Y:S01]  /*8040*/  FMUL.FTZ R38, R13.reuse, R38 ;  /* 0x000000260d267220 */ /* 0x040fe20000410000 */
[C---:B------:R-:W-:Y:S01]  /*8050*/  FMUL.FTZ R40, R12.reuse, R40 ;  /* 0x000000280c287220 */ /* 0x040fe20000410000 */
[C---:B------:R-:W-:Y:S01]  /*8060*/  FMUL.FTZ R41, R12.reuse, R41 ;  /* 0x000000290c297220 */ /* 0x040fe20000410000 */
[C---:B------:R-:W-:Y:S01]  /*8070*/  FMUL.FTZ R43, R13.reuse, R43 ;  /* 0x0000002b0d2b7220 */ /* 0x040fe20000410000 */
[----:B------:R-:W-:Y:S01]  /*8080*/  FMUL.FTZ R42, R13, R42 ;  /* 0x0000002a0d2a7220 */ /* 0x000fe20000410000 */
[----:B------:R-:W-:Y:S01]  /*8090*/  IADD3 R11, R9, -0x10, RZ ;  /* 0xfffffff0090b7810 */ /* 0x000fe20007ffe0ff */
[----:B------:R-:W-:Y:S01]  /*80a0*/  FMUL.FTZ R44, R12, R44 ;  /* 0x0000002c0c2c7220 */ /* 0x000fe20000410000 */
[----:B------:R-:W-:Y:S01]  /*80b0*/  SEL R4, R4, 0xffffffe0, !P1 ;  /* 0xffffffe004047807 */ /* 0x000fe20004800000 */
[C---:B------:R-:W-:Y:S01]  /*80c0*/  FMUL.FTZ R45, R12.reuse, R45 ;  /* 0x0000002d0c2d7220 */ /* 0x040fe20000410000 */
[C---:B------:R-:W-:Y:S01]  /*80d0*/  FMUL.FTZ R47, R13.reuse, R47 ;  /* 0x0000002f0d2f7220 */ /* 0x040fe20000410000 */
[----:B------:R-:W-:Y:S01]  /*80e0*/  FMUL.FTZ R46, R13, R46 ;  /* 0x0000002e0d2e7220 */ /* 0x000fe20000410000 */
[----:B------:R-:W-:Y:S01]  /*80f0*/  @P5 IADD3 R11, R9, 0x10, RZ ;  /* 0x00000010090b5810 */ /* 0x000fe20007ffe0ff */
[C---:B------:R-:W-:Y:S01]  /*8100*/  FMUL.FTZ R48, R12.reuse, R48 ;  /* 0x000000300c307220 */ /* 0x040fe20000410000 */
[C---:B------:R-:W-:Y:S01]  /*8110*/  FMUL.FTZ R49, R12.reuse, R49 ;  /* 0x000000310c317220 */ /* 0x040fe20000410000 */
[C---:B------:R-:W-:Y:S01]  /*8120*/  FMUL.FTZ R51, R13.reuse, R51 ;  /* 0x000000330d337220 */ /* 0x040fe20000410000 */
[----:B------:R-:W-:Y:S01]  /*8130*/  FMUL.FTZ R50, R13, R50 ;  /* 0x000000320d327220 */ /* 0x000fe20000410000 */
[----:B------:R-:W-:Y:S01]  /*8140*/  F2FP.F16.F32.PACK_AB R160, R161, R160 ;  /* 0x000000a0a1a0723e */ /* 0x000fe200000000ff */
[C---:B------:R-:W-:Y:S01]  /*8150*/  FMUL.FTZ R52, R12.reuse, R52 ;  /* 0x000000340c347220 */ /* 0x040fe20000410000 */
[----:B------:R-:W-:Y:S01]  /*8160*/  F2FP.F16.F32.PACK_AB R162, R163, R162 ;  /* 0x000000a2a3a2723e */ /* 0x000fe200000000ff */
[----:B------:R-:W-:Y:S01]  /*8170*/  FMUL.FTZ R53, R12, R53 ;  /* 0x000000350c357220 */ /* 0x000fe20000410000 */
[----:B------:R-:W-:Y:S01]  /*8180*/  SEL R6, R6, 0xffffffc0, !P2 ;  /* 0xffffffc006067807 */ /* 0x000fe20005000000 */
[C---:B------:R-:W-:Y:S01]  /*8190*/  FMUL.FTZ R55, R13.reuse, R55 ;  /* 0x000000370d377220 */ /* 0x040fe20000410000 */
        /* <DEDUP_REMOVED lines=50> */
[----:B------:R-:W-:Y:S01]  /*84c0*/  FMUL.FTZ R150, R13, R150 ;  /* 0x000000960d967220 */ /* 0x000fe20000410000 */
[----:B------:R-:W-:Y:S01]  /*84d0*/  F2FP.F16.F32.PACK_AB R156, R157, R156 ;  /* 0x0000009c9d9c723e */ /* 0x000fe200000000ff */
[C---:B------:R-:W-:Y:S01]  /*84e0*/  FMUL.FTZ R56, R12.reuse, R56 ;  /* 0x000000380c387220 */ /* 0x040fe20000410000 */
[----:B------:R-:W-:Y:S01]  /*84f0*/  F2FP.F16.F32.PACK_AB R158, R159, R158 ;  /* 0x0000009e9f9e723e */ /* 0x000fe200000000ff */
[C---:B------:R-:W-:Y:S01]  /*8500*/  FMUL.FTZ R57, R12.reuse, R57 ;  /* 0x000000390c397220 */ /* 0x040fe20000410000 */
[----:B------:R-:W-:Y:S01]  /*8510*/  F2FP.F16.F32.PACK_AB R36, R37, R36 ;  /* 0x000000242524723e */ /* 0x000fe200000000ff */
[C---:B------:R-:W-:Y:S01]  /*8520*/  FMUL.FTZ R60, R12.reuse, R60 ;  /* 0x0000003c0c3c7220 */ /* 0x040fe20000410000 */
[----:B------:R-:W-:Y:S01]  /*8530*/  F2FP.F16.F32.PACK_AB R38, R39, R38 ;  /* 0x000000262726723e */ /* 0x000fe200000000ff */
[C---:B------:R-:W-:Y:S01]  /*8540*/  FMUL.FTZ R61, R12.reuse, R61 ;  /* 0x0000003d0c3d7220 */ /* 0x040fe20000410000 */
[----:B------:R-:W-:Y:S01]  /*8550*/  IADD3 R13, R9, R4, RZ ;  /* 0x00000004090d7210 */ /* 0x000fe20007ffe0ff */
[C---:B------:R-:W-:Y:S01]  /*8560*/  FMUL.FTZ R64, R12.reuse, R64 ;  /* 0x000000400c407220 */ /* 0x040fe20000410000 */
[----:B------:R-:W-:Y:S01]  /*8570*/  F2FP.F16.F32.PACK_AB R40, R41, R40 ;  /* 0x000000282928723e */ /* 0x000fe200000000ff */
[C---:B------:R-:W-:Y:S01]  /*8580*/  FMUL.FTZ R65, R12.reuse, R65 ;  /* 0x000000410c417220 */ /* 0x040fe20000410000 */
[----:B------:R-:W-:Y:S01]  /*8590*/  F2FP.F16.F32.PACK_AB R42, R43, R42 ;  /* 0x0000002a2b2a723e */ /* 0x000fe200000000ff */
[----:B------:R-:W-:Y:S01]  /*85a0*/  FMUL.FTZ R68, R12, R68 ;  /* 0x000000440c447220 */ /* 0x000fe20000410000 */
[----:B------:R-:W-:Y:S01]  /*85b0*/  IADD3 R17, R4, R11, RZ ;  /* 0x0000000b04117210 */ /* 0x000fe20007ffe0ff */
[C---:B------:R-:W-:Y:S01]  /*85c0*/  FMUL.FTZ R69, R12.reuse, R69 ;  /* 0x000000450c457220 */ /* 0x040fe20000410000 */
[----:B------:R-:W-:Y:S01]  /*85d0*/  F2FP.F16.F32.PACK_AB R44, R45, R44 ;  /* 0x0000002c2d2c723e */ /* 0x000fe200000000ff */
[----:B------:R1:W-:Y:S01]  /*85e0*/  STS [R9], R160 ;  /* 0x000000a009007388 */ /* 0x0003e20000000800 */
[----:B------:R-:W-:Y:S01]  /*85f0*/  F2FP.F16.F32.PACK_AB R46, R47, R46 ;  /* 0x0000002e2f2e723e */ /* 0x000fe200000000ff */
[C---:B------:R-:W-:Y:S01]  /*8600*/  FMUL.FTZ R72, R12.reuse, R72 ;  /* 0x000000480c487220 */ /* 0x040fe20000410000 */
[----:B------:R-:W-:Y:S01]  /*8610*/  IADD3 R19, R9, R6, RZ ;  /* 0x0000000609137210 */ /* 0x000fe20007ffe0ff */
[----:B------:R1:W-:Y:S01]  /*8620*/  STS [R9+0x400], R162 ;  /* 0x000400a209007388 */ /* 0x0003e20000000800 */
[----:B------:R-:W-:Y:S01]  /*8630*/  F2FP.F16.F32.PACK_AB R48, R49, R48 ;  /* 0x000000303130723e */ /* 0x000fe200000000ff */
[----:B------:R-:W-:Y:S01]  /*8640*/  FMUL.FTZ R73, R12, R73 ;  /* 0x000000490c497220 */ /* 0x000fe20000410000 */
[----:B------:R-:W-:Y:S01]  /*8650*/  F2FP.F16.F32.PACK_AB R50, R51, R50 ;  /* 0x000000323332723e */ /* 0x000fe200000000ff */
[----:B------:R1:W-:Y:S01]  /*8660*/  STS [R11], R156 ;  /* 0x0000009c0b007388 */ /* 0x0003e20000000800 */
[----:B------:R-:W-:Y:S01]  /*8670*/  IADD3 R21, R6, R11, RZ ;  /* 0x0000000b06157210 */ /* 0x000fe20007ffe0ff */
[C---:B------:R-:W-:Y:S01]  /*8680*/  FMUL.FTZ R76, R12.reuse, R76 ;  /* 0x0000004c0c4c7220 */ /* 0x040fe20000410000 */
[----:B------:R-:W-:Y:S01]  /*8690*/  F2FP.F16.F32.PACK_AB R52, R53, R52 ;  /* 0x000000343534723e */ /* 0x000fe200000000ff */
[----:B------:R1:W-:Y:S01]  /*86a0*/  STS [R11+0x400], R158 ;  /* 0x0004009e0b007388 */ /* 0x0003e20000000800 */
[----:B------:R-:W-:Y:S01]  /*86b0*/  F2FP.F16.F32.PACK_AB R54, R55, R54 ;  /* 0x000000363736723e */ /* 0x000fe200000000ff */
[C---:B------:R-:W-:Y:S01]  /*86c0*/  FMUL.FTZ R77, R12.reuse, R77 ;  /* 0x0000004d0c4d7220 */ /* 0x040fe20000410000 */
[----:B------:R-:W-:Y:S01]  /*86d0*/  IADD3 R23, R13, R6, RZ ;  /* 0x000000060d177210 */ /* 0x000fe20007ffe0ff */
[----:B------:R1:W-:Y:S01]  /*86e0*/  STS [R13], R36 ;  /* 0x000000240d007388 */ /* 0x0003e20000000800 */
[----:B------:R-:W-:Y:S01]  /*86f0*/  F2FP.F16.F32.PACK_AB R56, R57, R56 ;  /* 0x000000383938723e */ /* 0x000fe200000000ff */
[C---:B------:R-:W-:Y:S01]  /*8700*/  FMUL.FTZ R80, R12.reuse, R80 ;  /* 0x000000500c507220 */ /* 0x040fe20000410000 */
[----:B------:R-:W-:Y:S01]  /*8710*/  F2FP.F16.F32.PACK_AB R58, R59, R58 ;  /* 0x0000003a3b3a723e */ /* 0x000fe200000000ff */
[----:B------:R1:W-:Y:S01]  /*8720*/  STS [R13+0x400], R38 ;  /* 0x000400260d007388 */ /* 0x0003e20000000800 */
[----:B------:R-:W-:Y:S01]  /*8730*/  IADD3 R25, R17, R6, RZ ;  /* 0x0000000611197210 */ /* 0x000fe20007ffe0ff */
[C---:B------:R-:W-:Y:S01]  /*8740*/  FMUL.FTZ R81, R12.reuse, R81 ;  /* 0x000000510c517220 */ /* 0x040fe20000410000 */
[----:B------:R-:W-:Y:S01]  /*8750*/  F2FP.F16.F32.PACK_AB R60, R61, R60 ;  /* 0x0000003c3d3c723e */ /* 0x000fe200000000ff */
[----:B------:R1:W-:Y:S01]  /*8760*/  STS [R17], R40 ;  /* 0x0000002811007388 */ /* 0x0003e20000000800 */
[----:B------:R-:W-:Y:S01]  /*8770*/  F2FP.F16.F32.PACK_AB R62, R63, R62 ;  /* 0x0000003e3f3e723e */ /* 0x000fe200000000ff */
[C---:B------:R-:W-:Y:S01]  /*8780*/  FMUL.FTZ R84, R12.reuse, R84 ;  /* 0x000000540c547220 */ /* 0x040fe20000410000 */
[----:B------:R-:W-:Y:S01]  /*8790*/  F2FP.F16.F32.PACK_AB R64, R65, R64 ;  /* 0x000000404140723e */ /* 0x000fe200000000ff */
[----:B------:R1:W-:Y:S01]  /*87a0*/  STS [R17+0x400], R42 ;  /* 0x0004002a11007388 */ /* 0x0003e20000000800 */
[----:B------:R-:W-:Y:S01]  /*87b0*/  F2FP.F16.F32.PACK_AB R66, R67, R66 ;  /* 0x000000424342723e */ /* 0x000fe200000000ff */
[C---:B------:R-:W-:Y:S01]  /*87c0*/  FMUL.FTZ R85, R12.reuse, R85 ;  /* 0x000000550c557220 */ /* 0x040fe20000410000 */
[----:B------:R-:W-:Y:S01]  /*87d0*/  F2FP.F16.F32.PACK_AB R68, R69, R68 ;  /* 0x000000444544723e */ /* 0x000fe200000000ff */
[----:B------:R1:W-:Y:S01]  /*87e0*/  STS [R19], R44 ;  /* 0x0000002c13007388 */ /* 0x0003e20000000800 */
[----:B------:R-:W-:Y:S01]  /*87f0*/  PLOP3.LUT P1, PT, PT, PT, UP0, 0x80, 0x0 ;  /* 0x000000000000781c */ /* 0x000fe20003f2f008 */
[C---:B------:R-:W-:Y:S01]  /*8800*/  FMUL.FTZ R88, R12.reuse, R88 ;  /* 0x000000580c587220 */ /* 0x040fe20000410000 */
[C---:B------:R-:W-:Y:S01]  /*8810*/  FMUL.FTZ R89, R12.reuse, R89 ;  /* 0x000000590c597220 */ /* 0x040fe20000410000 */
[----:B------:R1:W-:Y:S01]  /*8820*/  STS [R19+0x400], R46 ;  /* 0x0004002e13007388 */ /* 0x0003e20000000800 */
[C---:B------:R-:W-:Y:S01]  /*8830*/  FMUL.FTZ R92, R12.reuse, R92 ;  /* 0x0000005c0c5c7220 */ /* 0x040fe20000410000 */
[C---:B------:R-:W-:Y:S01]  /*8840*/  FMUL.FTZ R93, R12.reuse, R93 ;  /* 0x0000005d0c5d7220 */ /* 0x040fe20000410000 */
[C---:B------:R-:W-:Y:S01]  /*8850*/  FMUL.FTZ R96, R12.reuse, R96 ;  /* 0x000000600c607220 */ /* 0x040fe20000410000 */
[----:B------:R1:W-:Y:S01]  /*8860*/  STS [R21], R48 ;  /* 0x0000003015007388 */ /* 0x0003e20000000800 */
[C---:B------:R-:W-:Y:S01]  /*8870*/  FMUL.FTZ R97, R12.reuse, R97 ;  /* 0x000000610c617220 */ /* 0x040fe20000410000 */
        /* <DEDUP_REMOVED lines=27> */
[----:B------:R-:W-:Y:S01]  /*8a30*/  @UP0 UIMAD UR4, UR14, UR7, UR11 ;  /* 0x000000070e0402a4 */ /* 0x000fe2000f8e020b */
        /* <DEDUP_REMOVED lines=9> */
[----:B------:R-:W-:Y:S01]  /*8ad0*/  FMUL.FTZ R149, R12, R149 ;  /* 0x000000950c957220 */ /* 0x000fe20000410000 */
[----:B------:R1:W-:Y:S01]  /*8ae0*/  STS [R13+0x2000], R68 ;  /* 0x002000440d007388 */ /* 0x0003e20000000800 */
[----:B------:R-:W-:-:S02]  /*8af0*/  F2FP.F16.F32.PACK_AB R70, R71, R70 ;  /* 0x000000464746723e */ /* 0x000fc400000000ff */
[----:B------:R-:W-:Y:S02]  /*8b00*/  F2FP.F16.F32.PACK_AB R72, R73, R72 ;  /* 0x000000484948723e */ /* 0x000fe400000000ff */
[----:B------:R-:W-:Y:S02]  /*8b10*/  F2FP.F16.F32.PACK_AB R74, R75, R74 ;  /* 0x0000004a4b4a723e */ /* 0x000fe400000000ff */
[----:B------:R-:W-:Y:S02]  /*8b20*/  F2FP.F16.F32.PACK_AB R76, R77, R76 ;  /* 0x0000004c4d4c723e */ /* 0x000fe400000000ff */
[----:B------:R-:W-:Y:S02]  /*8b30*/  F2FP.F16.F32.PACK_AB R78, R79, R78 ;  /* 0x0000004e4f4e723e */ /* 0x000fe400000000ff */
[----:B------:R-:W-:Y:S02]  /*8b40*/  F2FP.F16.F32.PACK_AB R80, R81, R80 ;  /* 0x000000505150723e */ /* 0x000fe400000000ff */
        /* <DEDUP_REMOVED lines=27> */
[----:B------:R-:W-:Y:S01]  /*8d00*/  F2FP.F16.F32.PACK_AB R132, R133, R132 ;  /* 0x000000848584723e */ /* 0x000fe200000000ff */
[----:B-1----:R-:W-:Y:S06]  /*8d10*/  @P1 BRA `(.L_x_10) ;  /* 0x00000000001c1947 */ /* 0x002fec0003800000 */
[----:B------:R-:W1:Y:S01]  /*8d20*/  S2UR UR8, SR_CTAID.Y ;  /* 0x00000000000879c3 */ /* 0x000e620000002600 */
[----:B------:R-:W-:Y:S01]  /*8d30*/  ULDC.64 UR6, c[0x0][0x290] ;  /* 0x0000a40000067ab9 */ /* 0x000fe20000000a00 */
[----:B-1----:R-:W-:Y:S02]  /*8d40*/  USHF.R.S32.HI UR4, URZ, 0x1f, UR8 ;  /* 0x0000001f3f047899 */ /* 0x002fe40008011408 */
[----:B------:R-:W-:Y:S02]  /*8d50*/  UIMAD.WIDE.U32 UR10, UR8, UR6, URZ ;  /* 0x00000006080a72a5 */ /* 0x000fe4000f8e003f */
[----:B------:R-:W-:-:S04]  /*8d60*/  UIMAD UR4, UR4, UR6, URZ ;  /* 0x00000006040472a4 */ /* 0x000fc8000f8e023f */
[----:B------:R-:W-:-:S04]  /*8d70*/  UIMAD UR4, UR8, UR7, UR4 ;  /* 0x00000007080472a4 */ /* 0x000fc8000f8e0204 */
[----:B------:R-:W-:-:S12]  /*8d80*/  UIADD3 UR4, UR11, UR4, URZ ;  /* 0x000000040b047290 */ /* 0x000fd8000fffe03f */
.L_x_10:
[----:B------:R-:W-:Y:S01]  /*8d90*/  ULDC.U8 UR6, c[0x0][0x3d8] ;  /* 0x0000f60000067ab9 */ /* 0x000fe20000000000 */
[----:B------:R-:W-:Y:S01]  /*8da0*/  ULDC.U8 UR8, c[0x0][0x3d9] ;  /* 0x0000f64000087ab9 */ /* 0x000fe20000000000 */
[----:B------:R-:W-:Y:S02]  /*8db0*/  ISETP.NE.AND P2, PT, RZ, UR6, PT ;  /* 0x00000006ff007c0c */ /* 0x000fe4000bf45270 */
[----:B------:R-:W-:Y:S02]  /*8dc0*/  CS2R R26, SRZ ;  /* 0x00000000001a7805 */ /* 0x000fe4000001ff00 */
[----:B------:R-:W-:Y:S02]  /*8dd0*/  F2FP.F16.F32.PACK_AB R134, R135, R134 ;  /* 0x000000868786723e */ /* 0x000fe400000000ff */
[----:B------:R-:W-:Y:S02]  /*8de0*/  ISETP.NE.OR P1, PT, RZ, UR8, !P2 ;  /* 0x00000008ff007c0c */ /* 0x000fe4000d725670 */
        /* <DEDUP_REMOVED lines=8> */
[----:B------:R-:W-:Y:S01]  /*8e70*/  PLOP3.LUT P6, PT, PT, PT, PT, 0x8, 0x0 ;  /* 0x000000000000781c */ /* 0x000fe20003fce170 */
[----:B------:R-:W-:-:S12]  /*8e80*/  @P1 BRA `(.L_x_11) ;  /* 0x0000000000201947 */ /* 0x000fd80003800000 */
[----:B------:R-:W1:Y:S01]  /*8e90*/  S2UR UR6, SR_CTAID.Y ;  /* 0x00000000000679c3 */ /* 0x000e620000002600 */
[----:B------:R-:W-:Y:S01]  /*8ea0*/  ULDC UR7, c[0x0][0x2c4] ;  /* 0x0000b10000077ab9 */ /* 0x000fe20000000800 */
[----:B------:R-:W-:Y:S01]  /*8eb0*/  PLOP3.LUT P6, PT, PT, PT, PT, 0x80, 0x0 ;  /* 0x000000000000781c */ /* 0x000fe20003fcf070 */
[----:B-1----:R-:W-:-:S04]  /*8ec0*/  UIMAD UR6, UR6, UR7, URZ ;  /* 0x00000007060672a4 */ /* 0x002fc8000f8e023f */
[----:B------:R-:W-:-:S04]  /*8ed0*/  USEL UR14, UR6, UR14, !UP0 ;  /* 0x0000000e060e7287 */ /* 0x000fc8000c000000 */
[----:B------:R-:W-:Y:S02]  /*8ee0*/  USHF.R.S32.HI UR6, URZ, 0x1f, UR14 ;  /* 0x0000001f3f067899 */ /* 0x000fe4000801140e */
[----:B------:R-:W-:-:S04]  /*8ef0*/  IMAD.U32 R26, RZ, RZ, UR14 ;  /* 0x0000000eff1a7e24 */ /* 0x000fc8000f8e00ff */
[----:B------:R-:W-:-:S07]  /*8f00*/  MOV R27, UR6 ;  /* 0x00000006001b7c02 */ /* 0x000fce0008000f00 */
.L_x_11:
[----:B------:R-:W-:Y:S01]  /*8f10*/  ISETP.NE.AND P5, PT, RZ, UR8, PT ;  /* 0x00000008ff007c0c */ /* 0x000fe2000bfa5270 */
[----:B------:R-:W-:Y:S01]  /*8f20*/  STS [R13+0x2400], R70 ;  /* 0x002400460d007388 */ /* 0x000fe20000000800 */
[----:B------:R-:W-:Y:S01]  /*8f30*/  PLOP3.LUT P1, PT, PT, PT, PT, 0x8, 0x0 ;  /* 0x000000000000781c */ /* 0x000fe20003f2e170 */
[----:B------:R-:W1:Y:S01]  /*8f40*/  S2UR UR6, SR_CTAID.X ;  /* 0x00000000000679c3 */ /* 0x000e620000002500 */
[----:B------:R-:W-:Y:S01]  /*8f50*/  VIADD R12, R14, 0x20 ;  /* 0x000000200e0c7836 */ /* 0x000fe20000000000 */
[----:B------:R-:W-:Y:S01]  /*8f60*/  STS [R17+0x2000], R72 ;  /* 0x0020004811007388 */ /* 0x000fe20000000800 */
[----:B------:R-:W-:Y:S01]  /*8f70*/  @P4 MUFU.LG2 R8, R8 ;  /* 0x0000000800084308 */ /* 0x000fe20000000c00 */
[----:B------:R-:W-:Y:S01]  /*8f80*/  SHF.R.S32.HI R20, RZ, 0x1f, R5 ;  /* 0x0000001fff147819 */ /* 0x000fe20000011405 */
[----:B------:R-:W-:Y:S01]  /*8f90*/  BSSY B0, `(.L_x_12) ;  /* 0x000006a000007945 */ /* 0x000fe20003800000 */
[----:B------:R-:W-:Y:S01]  /*8fa0*/  STS [R17+0x2400], R74 ;  /* 0x0024004a11007388 */ /* 0x000fe20000000800 */
[----:B------:R-:W-:Y:S01]  /*8fb0*/  IMAD.SHL.U32 R0, R0, 0x8, RZ ;  /* 0x0000000800007824 */ /* 0x000fe200078e00ff */
[----:B------:R-:W-:-:S02]  /*8fc0*/  LEA.HI R20, R20, R5, RZ, 0x2 ;  /* 0x0000000514147211 */ /* 0x000fc400078f10ff */
[----:B------:R-:W-:Y:S01]  /*8fd0*/  STS [R19+0x2000], R76 ;  /* 0x0020004c13007388 */ /* 0x000fe20000000800 */
[----:B------:R-:W2:Y:S01]  /*8fe0*/  @!P5 LDC R4, c[0x0][0x2c4] ;  /* 0x0000b100ff04db82 */ /* 0x000ea20000000800 */
[----:B------:R-:W-:Y:S01]  /*8ff0*/  @!P5 PLOP3.LUT P1, PT, P2, PT, PT, 0x80, 0x0 ;  /* 0x000000000000d81c */ /* 0x000fe2000172f070 */
[----:B------:R-:W-:Y:S01]  /*9000*/  @P5 IMAD.MOV.U32 R33, RZ, RZ, 0x1 ;  /* 0x00000001ff215424 */ /* 0x000fe200078e00ff */
[----:B------:R-:W-:Y:S01]  /*9010*/  STS [R19+0x2400], R78 ;  /* 0x0024004e13007388 */ /* 0x000fe20000000800 */
[----:B------:R-:W-:Y:S01]  /*9020*/  ISETP.GE.AND P2, PT, R12, UR5, PT ;  /* 0x000000050c007c0c */ /* 0x000fe2000bf46270 */
[----:B------:R-:W3:Y:S01]  /*9030*/  @P3 MUFU.LG2 R7, R7 ;  /* 0x0000000700073308 */ /* 0x000ee20000000c00 */
[----:B------:R-:W-:Y:S01]  /*9040*/  LOP3.LUT R20, R20, 0xffffffc, RZ, 0xc0, !PT ;  /* 0x0ffffffc14147812 */ /* 0x000fe200078ec0ff */
[----:B------:R-:W-:Y:S01]  /*9050*/  STS [R21+0x2000], R80 ;  /* 0x0020005015007388 */ /* 0x000fe20000000800 */
[----:B------:R-:W4:Y:S02]  /*9060*/  @!P5 LDC R31, c[0x0][0x270] ;  /* 0x00009c00ff1fdb82 */ /* 0x000f240000000800 */
[----:B------:R-:W-:Y:S01]  /*9070*/  IADD3 R20, -R20, R5, RZ ;  /* 0x0000000514147210 */ /* 0x000fe20007ffe1ff */
[----:B------:R-:W-:Y:S04]  /*9080*/  STS [R21+0x2400], R82 ;  /* 0x0024005215007388 */ /* 0x000fe80000000800 */
[----:B------:R-:W-:Y:S01]  /*9090*/  STS [R23+0x2000], R84 ;  /* 0x0020005417007388 */ /* 0x000fe20000000800 */
[----:B------:R-:W1:Y:S03]  /*90a0*/  @P5 LDC R10, c[0x0][0x2c0] ;  /* 0x0000b000ff0a5b82 */ /* 0x000e660000000800 */
[----:B------:R-:W-:Y:S04]  /*90b0*/  STS [R23+0x2400], R86 ;  /* 0x0024005617007388 */ /* 0x000fe80000000800 */
[----:B------:R-:W-:Y:S01]  /*90c0*/  STS [R25+0x2000], R88 ;  /* 0x0020005819007388 */ /* 0x000fe20000000800 */
[----:B--2---:R-:W4:Y:S03]  /*90d0*/  @P1 LDC R4, c[0x0][0x2e4] ;  /* 0x0000b900ff041b82 */ /* 0x004f260000000800 */
[----:B------:R-:W-:Y:S04]  /*90e0*/  STS [R25+0x2400], R90 ;  /* 0x0024005a19007388 */ /* 0x000fe80000000800 */
[----:B------:R-:W-:Y:S01]  /*90f0*/  STS [R9+0x4000], R92 ;  /* 0x0040005c09007388 */ /* 0x000fe20000000800 */
[----:B------:R-:W2:Y:S03]  /*9100*/  @P5 LDC.64 R28, c[0x0][0x2c0] ;  /* 0x0000b000ff1c5b82 */ /* 0x000ea60000000a00 */
[----:B------:R-:W-:Y:S04]  /*9110*/  STS [R9+0x4400], R94 ;  /* 0x0044005e09007388 */ /* 0x000fe80000000800 */
[----:B------:R-:W-:Y:S01]  /*9120*/  STS [R11+0x4000], R96 ;  /* 0x004000600b007388 */ /* 0x000fe20000000800 */
[----:B------:R-:W5:Y:S01]  /*9130*/  @P3 LDC R12, c[0x0][0x2e8] ;  /* 0x0000ba00ff0c3b82 */ /* 0x000f620000000800 */
[----:B------:R-:W-:-:S02]  /*9140*/  @!P5 IMAD.MOV.U32 R10, RZ, RZ, 0x1 ;  /* 0x00000001ff0ad424 */ /* 0x000fc400078e00ff */
[----:B------:R-:W-:Y:S04]  /*9150*/  STS [R11+0x4400], R98 ;  /* 0x004400620b007388 */ /* 0x000fe80000000800 */
[----:B------:R-:W-:Y:S01]  /*9160*/  STS [R13+0x4000], R100 ;  /* 0x004000640d007388 */ /* 0x000fe20000000800 */
[----:B----4-:R-:W-:-:S03]  /*9170*/  @!P5 IMAD R33, R4, R31, RZ ;  /* 0x0000001f0421d224 */ /* 0x010fc600078e02ff */
[----:B------:R-:W-:Y:S04]  /*9180*/  STS [R13+0x4400], R102 ;  /* 0x004400660d007388 */ /* 0x000fe80000000800 */
[----:B------:R-:W-:Y:S01]  /*9190*/  STS [R17+0x4000], R104 ;  /* 0x0040006811007388 */ /* 0x000fe20000000800 */
[----:B--2---:R-:W-:Y:S01]  /*91a0*/  @P5 IMAD R28, R29, R28, RZ ;  /* 0x0000001c1d1c5224 */ /* 0x004fe200078e02ff */
[----:B------:R-:W-:Y:S01]  /*91b0*/  @!P5 MOV R28, R4 ;  /* 0x00000004001cd202 */ /* 0x000fe20000000f00 */
[----:B-1----:R-:W-:Y:S01]  /*91c0*/  IMAD R4, R10, UR6, RZ ;  /* 0x000000060a047c24 */ /* 0x002fe2000f8e02ff */
[----:B------:R-:W-:Y:S01]  /*91d0*/  STS [R17+0x4400], R106 ;  /* 0x0044006a11007388 */ /* 0x000fe20000000800 */
[----:B------:R-:W-:Y:S02]  /*91e0*/  LOP3.LUT P5, RZ, R2, 0x3, RZ, 0xc0, !PT ;  /* 0x0000000302ff7812 */ /* 0x000fe400078ac0ff */
[----:B------:R-:W-:Y:S01]  /*91f0*/  IMAD.SHL.U32 R4, R4, 0x40, RZ ;  /* 0x0000004004047824 */ /* 0x000fe200078e00ff */
[----:B------:R-:W-:Y:S04]  /*9200*/  STS [R19+0x4000], R108 ;  /* 0x0040006c13007388 */ /* 0x000fe80000000800 */
[----:B------:R-:W-:Y:S01]  /*9210*/  STS [R19+0x4400], R110 ;  /* 0x0044006e13007388 */ /* 0x000fe20000000800 */
[----:B------:R-:W-:-:S03]  /*9220*/  SHF.R.S32.HI R5, RZ, 0x1f, R4 ;  /* 0x0000001fff057819 */ /* 0x000fc60000011404 */
[----:B------:R-:W-:Y:S04]  /*9230*/  STS [R21+0x4000], R112 ;  /* 0x0040007015007388 */ /* 0x000fe80000000800 */
        /* <DEDUP_REMOVED lines=8> */
[----:B------:R1:W-:Y:S04]  /*92c0*/  STS [R11+0x6400], R126 ;  /* 0x0064007e0b007388 */ /* 0x0003e80000000800 */
[----:B------:R-:W-:Y:S04]  /*92d0*/  STS [R13+0x6000], R128 ;  /* 0x006000800d007388 */ /* 0x000fe80000000800 */
[----:B------:R2:W-:Y:S04]  /*92e0*/  STS [R13+0x6400], R130 ;  /* 0x006400820d007388 */ /* 0x0005e80000000800 */
[----:B------:R-:W-:Y:S04]  /*92f0*/  STS [R17+0x6000], R132 ;  /* 0x0060008411007388 */ /* 0x000fe80000000800 */
[----:B------:R-:W-:Y:S04]  /*9300*/  STS [R17+0x6400], R134 ;  /* 0x0064008611007388 */ /* 0x000fe80000000800 */
[----:B------:R-:W-:Y:S04]  /*9310*/  STS [R19+0x6000], R136 ;  /* 0x0060008813007388 */ /* 0x000fe80000000800 */
[----:B------:R-:W-:Y:S01]  /*9320*/  STS [R19+0x6400], R138 ;  /* 0x0064008a13007388 */ /* 0x000fe20000000800 */
[----:B-1----:R-:W-:-:S03]  /*9330*/  VIADD R11, R14, 0x30 ;  /* 0x000000300e0b7836 */ /* 0x002fc60000000000 */
[----:B------:R-:W-:Y:S02]  /*9340*/  STS [R21+0x6000], R140 ;  /* 0x0060008c15007388 */ /* 0x000fe40000000800 */
[----:B------:R-:W-:Y:S02]  /*9350*/  ISETP.GE.AND P1, PT, R11, UR5, PT ;  /* 0x000000050b007c0c */ /* 0x000fe4000bf26270 */
[----:B------:R1:W-:Y:S01]  /*9360*/  STS [R21+0x6400], R142 ;  /* 0x0064008e15007388 */ /* 0x0003e20000000800 */
[----:B--2---:R-:W2:Y:S01]  /*9370*/  @P4 LDC R13, c[0x0][0x2e8] ;  /* 0x0000ba00ff0d4b82 */ /* 0x004ea20000000800 */
[----:B------:R-:W-:Y:S02]  /*9380*/  SHF.R.S32.HI R11, RZ, 0x1f, R2 ;  /* 0x0000001fff0b7819 */ /* 0x000fe40000011402 */
[----:B------:R4:W-:Y:S02]  /*9390*/  STS [R23+0x6000], R144 ;  /* 0x0060009017007388 */ /* 0x0009e40000000800 */
[----:B------:R-:W-:Y:S01]  /*93a0*/  LEA.HI R11, R11, R2, RZ, 0x2 ;  /* 0x000000020b0b7211 */ /* 0x000fe200078f10ff */
[----:B---3--:R-:W-:Y:S01]  /*93b0*/  @P3 FMUL.FTZ R2, R7, 0.69314718246459960938 ;  /* 0x3f31721807023820 */ /* 0x008fe20000410000 */
[----:B------:R4:W-:Y:S02]  /*93c0*/  STS [R23+0x6400], R146 ;  /* 0x0064009217007388 */ /* 0x0009e40000000800 */
[----:B------:R-:W-:-:S02]  /*93d0*/  SHF.R.S32.HI R11, RZ, 0x2, R11 ;  /* 0x00000002ff0b7819 */ /* 0x000fc4000001140b */
[----:B------:R4:W-:Y:S02]  /*93e0*/  STS [R25+0x6000], R148 ;  /* 0x0060009419007388 */ /* 0x0009e40000000800 */
[----:B------:R-:W-:Y:S02]  /*93f0*/  LEA R11, R20, R11, 0x4 ;  /* 0x0000000b140b7211 */ /* 0x000fe400078e20ff */
[----:B------:R4:W-:Y:S01]  /*9400*/  STS [R25+0x6400], R150 ;  /* 0x0064009619007388 */ /* 0x0009e20000000800 */
[----:B------:R-:W-:Y:S01]  /*9410*/  BAR.SYNC.DEFER_BLOCKING 0x0 ;  /* 0x0000000000007b1d */ /* 0x000fe20000010000 */
[----:B-1----:R-:W-:Y:S01]  /*9420*/  @P4 FMUL.FTZ R21, R8, 0.69314718246459960938 ;  /* 0x3f31721808154820 */ /* 0x002fe20000410000 */
[----:B------:R-:W-:Y:S02]  /*9430*/  IMAD.MOV.U32 R8, RZ, RZ, 0x7f800000 ;  /* 0x7f800000ff087424 */ /* 0x000fe400078e00ff */
[----:B-----5:R-:W-:Y:S02]  /*9440*/  @P3 FFMA.FTZ R8, R3, R12, R2 ;  /* 0x0000000c03083223 */ /* 0x020fe40000010002 */
[----:B------:R-:W1:Y:S01]  /*9450*/  S2R R6, SR_CTAID.Y ;  /* 0x0000000000067919 */ /* 0x000e620000002600 */
[----:B------:R-:W3:Y:S01]  /*9460*/  S2R R9, SR_CTAID.Z ;  /* 0x0000000000097919 */ /* 0x000ee20000002700 */
[----:B------:R4:W3:Y:S01]  /*9470*/  LDS.128 R16, [R240+0x1800] ;  /* 0x00180000f0107984 */ /* 0x0008e20000000c00 */
[----:B-1----:R-:W-:-:S02]  /*9480*/  IMAD R33, R6, R33, RZ ;  /* 0x0000002106217224 */ /* 0x002fc400078e02ff */
[----:B------:R-:W-:Y:S02]  /*9490*/  IMAD.MOV.U32 R6, RZ, RZ, 0x7f800000 ;  /* 0x7f800000ff067424 */ /* 0x000fe400078e00ff */
[----:B--2---:R-:W-:Y:S01]  /*94a0*/  @P4 FFMA.FTZ R6, R164, R13, R21 ;  /* 0x0000000da4064223 */ /* 0x004fe20000010015 */
[----:B------:R-:W-:-:S05]  /*94b0*/  SEL R33, R33, RZ, !P6 ;  /* 0x000000ff21217207 */ /* 0x000fca0007000000 */
[----:B---3--:R-:W-:-:S05]  /*94c0*/  IMAD R33, R9, R28, R33 ;  /* 0x0000001c09217224 */ /* 0x008fca00078e0221 */
[--C-:B------:R-:W-:Y:S02]  /*94d0*/  IADD3 R7, P6, P4, R4, R26, R33.reuse ;  /* 0x0000001a04077210 */ /* 0x100fe40007cde021 */
[----:B------:R-:W-:-:S04]  /*94e0*/  SHF.R.S32.HI R26, RZ, 0x1f, R33 ;  /* 0x0000001fff1a7819 */ /* 0x000fc80000011421 */
[----:B------:R-:W-:Y:S01]  /*94f0*/  IADD3.X R26, R5, R27, R26, P6, P4 ;  /* 0x0000001b051a7210 */ /* 0x000fe200037e841a */
[----:B----4-:R-:W-:Y:S06]  /*9500*/  @P5 BRA `(.L_x_13) ;  /* 0x0000000000485947 */ /* 0x010fec0003800000 */
[----:B------:R-:W-:Y:S01]  /*9510*/  UIMAD UR7, UR6, -0x40, UR16 ;  /* 0xffffffc0060778a4 */ /* 0x000fe2000f8e0210 */
[----:B------:R-:W-:-:S05]  /*9520*/  VIADD R13, R11, 0x8 ;  /* 0x000000080b0d7836 */ /* 0x000fca0000000000 */
[----:B------:R-:W-:Y:S02]  /*9530*/  ISETP.GE.AND P6, PT, R11, UR7, PT ;  /* 0x000000070b007c0c */ /* 0x000fe4000bfc6270 */
[----:B------:R-:W-:-:S11]  /*9540*/  ISETP.GE.AND P5, PT, R13, UR7, PT ;  /* 0x000000070d007c0c */ /* 0x000fd6000bfa6270 */
[----:B------:R-:W1:Y:S01]  /*9550*/  @!P6 LDC.64 R4, c[0x0][0x2b0] ;  /* 0x0000ac00ff04eb82 */ /* 0x000e620000000a00 */
[-C--:B------:R-:W-:Y:S02]  /*9560*/  @!P6 IMAD R11, R11, R10.reuse, RZ ;  /* 0x0000000a0b0be224 */ /* 0x080fe400078e02ff */
[----:B------:R-:W-:-:S03]  /*9570*/  @!P5 IMAD R13, R13, R10, RZ ;  /* 0x0000000a0d0dd224 */ /* 0x000fc600078e02ff */
[-C--:B------:R-:W-:Y:S02]  /*9580*/  @!P6 IADD3 R10, P4, R11, R7.reuse, RZ ;  /* 0x000000070b0ae210 */ /* 0x080fe40007f9e0ff */
[----:B------:R-:W2:Y:S01]  /*9590*/  @!P5 LDC.64 R2, c[0x0][0x2b0] ;  /* 0x0000ac00ff02db82 */ /* 0x000ea20000000a00 */
[----:B------:R-:W-:Y:S02]  /*95a0*/  @!P5 IADD3 R7, P3, R13, R7, RZ ;  /* 0x000000070d07d210 */ /* 0x000fe40007f7e0ff */
[-C--:B------:R-:W-:Y:S02]  /*95b0*/  @!P6 LEA.HI.X.SX32 R11, R11, R26.reuse, 0x1, P4 ;  /* 0x0000001a0b0be211 */ /* 0x080fe400020f0eff */
[----:B------:R-:W-:Y:S02]  /*95c0*/  @!P5 LEA.HI.X.SX32 R26, R13, R26, 0x1, P3 ;  /* 0x0000001a0d1ad211 */ /* 0x000fe400018f0eff */
[----:B-1----:R-:W-:-:S04]  /*95d0*/  @!P6 LEA R4, P4, R10, R4, 0x2 ;  /* 0x000000040a04e211 */ /* 0x002fc800078810ff */
[----:B------:R-:W-:Y:S02]  /*95e0*/  @!P6 LEA.HI.X R5, R10, R5, R11, 0x2, P4 ;  /* 0x000000050a05e211 */ /* 0x000fe400020f140b */
[----:B--2---:R-:W-:-:S03]  /*95f0*/  @!P5 LEA R2, P3, R7, R2, 0x2 ;  /* 0x000000020702d211 */ /* 0x004fc600078610ff */
[----:B------:R1:W-:Y:S01]  /*9600*/  @!P6 STG.E desc[UR18][R4.64], R6 ;  /* 0x000000060400e986 */ /* 0x0003e2000c101912 */
[----:B------:R-:W-:-:S05]  /*9610*/  @!P5 LEA.HI.X R3, R7, R3, R26, 0x2, P3 ;  /* 0x000000030703d211 */ /* 0x000fca00018f141a */
[----:B------:R1:W-:Y:S04]  /*9620*/  @!P5 STG.E desc[UR18][R2.64], R8 ;  /* 0x000000080200d986 */ /* 0x0003e8000c101912 */
.L_x_13:
[----:B------:R-:W-:Y:S05]  /*9630*/  BSYNC B0 ;  /* 0x0000000000007941 */ /* 0x000fea0003800000 */
.L_x_12:
[----:B-1----:R-:W-:Y:S01]  /*9640*/  SHF.R.S32.HI R2, RZ, 0x1f, R0 ;  /* 0x0000001fff027819 */ /* 0x002fe20000011400 */
[----:B------:R-:W-:Y:S01]  /*9650*/  ULDC.64 UR6, c[0x0][0x2a0] ;  /* 0x0000a80000067ab9 */ /* 0x000fe20000000a00 */
[----:B------:R-:W-:Y:S01]  /*9660*/  IADD3 R26, P3, R0, UR10, RZ ;  /* 0x0000000a001a7c10 */ /* 0x000fe2000ff7e0ff */
[----:B------:R-:W-:Y:S01]  /*9670*/  IMAD.U32 R25, RZ, RZ, UR15 ;  /* 0x0000000fff197e24 */ /* 0x000fe2000f8e00ff */
[----:B------:R-:W-:Y:S01]  /*9680*/  SHF.R.S32.HI R0, RZ, 0x1f, R9 ;  /* 0x0000001fff007819 */ /* 0x000fe20000011409 */
[----:B------:R1:W2:Y:S01]  /*9690*/  LDS.128 R20, [R240] ;  /* 0x00000000f0147984 */ /* 0x0002a20000000c00 */
[--C-:B------:R-:W-:Y:S01]  /*96a0*/  SHF.R.S32.HI R15, RZ, 0x1f, R14.reuse ;  /* 0x0000001fff0f7819 */ /* 0x100fe2000001140e */
[----:B------:R-:W-:Y:S01]  /*96b0*/  BSSY B0, `(.L_x_14) ;  /* 0x0000019000007945 */ /* 0x000fe20003800000 */
[----:B------:R-:W-:Y:S01]  /*96c0*/  IADD3.X R27, R2, UR4, RZ, P3, !PT ;  /* 0x00000004021b7c10 */ /* 0x000fe20009ffe4ff */
[----:B------:R-:W-:Y:S01]  /*96d0*/  IMAD R0, R0, UR6, RZ ;  /* 0x0000000600007c24 */ /* 0x000fe2000f8e02ff */
[----:B------:R-:W-:Y:S01]  /*96e0*/  ISETP.GE.AND P3, PT, R14, UR5, PT ;  /* 0x000000050e007c0c */ /* 0x000fe2000bf66270 */
[----:B------:R-:W-:Y:S01]  /*96f0*/  IMAD.WIDE R24, R25, 0x40, R14 ;  /* 0x0000004019187825 */ /* 0x000fe200078e020e */
[----:B------:R1:W3:Y:S03]  /*9700*/  LDS.128 R4, [R240+0x6000] ;  /* 0x00600000f0047984 */ /* 0x0002e60000000c00 */
[C---:B------:R-:W-:Y:S01]  /*9710*/  IMAD R29, R9.reuse, UR7, R0 ;  /* 0x00000007091d7c24 */ /* 0x040fe2000f8e0200 */
[----:B------:R1:W4:Y:S01]  /*9720*/  LDS.128 R12, [R240+0x2000] ;  /* 0x00200000f00c7984 */ /* 0x0003220000000c00 */
[----:B------:R-:W-:-:S03]  /*9730*/  IMAD.WIDE.U32 R26, R9, UR6, R26 ;  /* 0x00000006091a7c25 */ /* 0x000fc6000f8e001a */
[----:B------:R1:W1:Y:S01]  /*9740*/  LDS.128 R8, [R240+0x4000] ;  /* 0x00400000f0087984 */ /* 0x0002620000000c00 */
[----:B------:R-:W-:Y:S02]  /*9750*/  IMAD.IADD R29, R27, 0x1, R29 ;  /* 0x000000011b1d7824 */ /* 0x000fe400078e021d */
[----:B------:R-:W-:Y:S05]  /*9760*/  @P3 BRA `(.L_x_15) ;  /* 0x0000000000343947 */ /* 0x000fea0003800000 */
[----:B------:R-:W-:Y:S01]  /*9770*/  ULDC.64 UR6, c[0x0][0x298] ;  /* 0x0000a60000067ab9 */ /* 0x000fe20000000a00 */
[----:B------:R-:W-:Y:S01]  /*9780*/  MOV R28, R26 ;  /* 0x0000001a001c7202 */ /* 0x000fe20000000f00 */
[----:B------:R-:W-:-:S04]  /*9790*/  IMAD R3, R25, UR6, RZ ;  /* 0x0000000619037c24 */ /* 0x000fc8000f8e02ff */
[----:B------:R-:W-:-:S04]  /*97a0*/  IMAD.WIDE.U32 R30, R24, UR6, R28 ;  /* 0x00000006181e7c25 */ /* 0x000fc8000f8e001c */
[----:B------:R-:W-:Y:S01]  /*97b0*/  IMAD R0, R24, UR7, R3 ;  /* 0x0000000718007c24 */ /* 0x000fe2000f8e0203 */
[----:B------:R-:W-:Y:S02]  /*97c0*/  ULDC.64 UR6, c[0x0][0x280] ;  /* 0x0000a00000067ab9 */ /* 0x000fe40000000a00 */
[----:B------:R-:W-:Y:S02]  /*97d0*/  LEA R2, P3, R30, UR6, 0x1 ;  /* 0x000000061e027c11 */ /* 0x000fe4000f8608ff */
[----:B------:R-:W-:-:S04]  /*97e0*/  IADD3 R0, R31, R0, RZ ;  /* 0x000000001f007210 */ /* 0x000fc80007ffe0ff */
[----:B------:R-:W-:-:S05]  /*97f0*/  LEA.HI.X R3, R30, UR7, R0, 0x1, P3 ;  /* 0x000000071e037c11 */ /* 0x000fca00098f0c00 */
[----:B--2---:R2:W-:Y:S04]  /*9800*/  STG.E.128 desc[UR18][R2.64], R20 ;  /* 0x0000001402007986 */ /* 0x0045e8000c101d12 */
[----:B----4-:R2:W-:Y:S04]  /*9810*/  STG.E.128 desc[UR18][R2.64+0x80], R12 ;  /* 0x0000800c02007986 */ /* 0x0105e8000c101d12 */
[----:B-1----:R2:W-:Y:S04]  /*9820*/  STG.E.128 desc[UR18][R2.64+0x100], R8 ;  /* 0x0001000802007986 */ /* 0x0025e8000c101d12 */
[----:B---3--:R2:W-:Y:S02]  /*9830*/  STG.E.128 desc[UR18][R2.64+0x180], R4 ;  /* 0x0001800402007986 */ /* 0x0085e4000c101d12 */
.L_x_15:
[----:B------:R-:W-:Y:S05]  /*9840*/  BSYNC B0 ;  /* 0x0000000000007941 */ /* 0x000fea0003800000 */
.L_x_14:
[----:B--2---:R2:W2:Y:S01]  /*9850*/  LDS.128 R20, [R240+0x800] ;  /* 0x00080000f0147984 */ /* 0x0044a20000000c00 */
[----:B------:R-:W-:Y:S03]  /*9860*/  BSSY B0, `(.L_x_16) ;  /* 0x0000015000007945 */ /* 0x000fe60003800000 */
[----:B----4-:R4:W2:Y:S04]  /*9870*/  LDS.128 R12, [R240+0x2800] ;  /* 0x00280000f00c7984 */ /* 0x0108a80000000c00 */
[----:B-1----:R4:W1:Y:S04]  /*9880*/  LDS.128 R8, [R240+0x4800] ;  /* 0x00480000f0087984 */ /* 0x0028680000000c00 */
[----:B---3--:R4:W3:Y:S01]  /*9890*/  LDS.128 R4, [R240+0x6800] ;  /* 0x00680000f0047984 */ /* 0x0088e20000000c00 */
[----:B------:R-:W-:Y:S05]  /*98a0*/  @P0 BRA `(.L_x_17) ;  /* 0x0000000000400947 */ /* 0x000fea0003800000 */
[----:B------:R-:W-:Y:S01]  /*98b0*/  IADD3 R2, P0, R24, 0x10, RZ ;  /* 0x0000001018027810 */ /* 0x000fe20007f1e0ff */
[----:B------:R-:W-:Y:S01]  /*98c0*/  ULDC.64 UR6, c[0x0][0x298] ;  /* 0x0000a60000067ab9 */ /* 0x000fe20000000a00 */
[----:B------:R-:W-:Y:S01]  /*98d0*/  MOV R31, R29 ;  /* 0x0000001d001f7202 */ /* 0x000fe20000000f00 */
[----:B------:R-:W-:Y:S02]  /*98e0*/  IMAD.MOV.U32 R30, RZ, RZ, R26 ;  /* 0x000000ffff1e7224 */ /* 0x000fe400078e001a */
[----:B------:R-:W-:Y:S02]  /*98f0*/  IMAD.X R0, RZ, RZ, R25, P0 ;  /* 0x000000ffff007224 */ /* 0x000fe400000e0619 */
[----:B------:R-:W-:-:S04]  /*9900*/  IMAD.WIDE.U32 R30, R2, UR6, R30 ;  /* 0x00000006021e7c25 */ /* 0x000fc8000f8e001e */
[----:B------:R-:W-:-:S04]  /*9910*/  IMAD R3, R0, UR6, RZ ;  /* 0x0000000600037c24 */ /* 0x000fc8000f8e02ff */
[----:B------:R-:W-:Y:S01]  /*9920*/  IMAD R3, R2, UR7, R3 ;  /* 0x0000000702037c24 */ /* 0x000fe2000f8e0203 */
[----:B------:R-:W-:Y:S02]  /*9930*/  ULDC.64 UR6, c[0x0][0x280] ;  /* 0x0000a00000067ab9 */ /* 0x000fe40000000a00 */
[----:B------:R-:W-:Y:S02]  /*9940*/  LEA R2, P0, R30, UR6, 0x1 ;  /* 0x000000061e027c11 */ /* 0x000fe4000f8008ff */
[----:B------:R-:W-:-:S04]  /*9950*/  IADD3 R3, R31, R3, RZ ;  /* 0x000000031f037210 */ /* 0x000fc80007ffe0ff */
[----:B------:R-:W-:-:S05]  /*9960*/  LEA.HI.X R3, R30, UR7, R3, 0x1, P0 ;  /* 0x000000071e037c11 */ /* 0x000fca00080f0c03 */
[----:B--2---:R2:W-:Y:S04]  /*9970*/  STG.E.128 desc[UR18][R2.64], R20 ;  /* 0x0000001402007986 */ /* 0x0045e8000c101d12 */
[----:B------:R2:W-:Y:S04]  /*9980*/  STG.E.128 desc[UR18][R2.64+0x80], R12 ;  /* 0x0000800c02007986 */ /* 0x0005e8000c101d12 */
[----:B-1----:R2:W-:Y:S04]  /*9990*/  STG.E.128 desc[UR18][R2.64+0x100], R8 ;  /* 0x0001000802007986 */ /* 0x0025e8000c101d12 */
[----:B---3--:R2:W-:Y:S02]  /*99a0*/  STG.E.128 desc[UR18][R2.64+0x180], R4 ;  /* 0x0001800402007986 */ /* 0x0085e4000c101d12 */
.L_x_17:
[----:B------:R-:W-:Y:S05]  /*99b0*/  BSYNC B0 ;  /* 0x0000000000007941 */ /* 0x000fea0003800000 */
.L_x_16:
[----:B--2---:R2:W2:Y:S01]  /*99c0*/  LDS.128 R20, [R240+0x1000] ;  /* 0x00100000f0147984 */ /* 0x0044a20000000c00 */
[----:B------:R-:W-:Y:S03]  /*99d0*/  BSSY B0, `(.L_x_18) ;  /* 0x0000015000007945 */ /* 0x000fe60003800000 */
[----:B------:R2:W2:Y:S04]  /*99e0*/  LDS.128 R12, [R240+0x3000] ;  /* 0x00300000f00c7984 */ /* 0x0004a80000000c00 */
[----:B-1----:R1:W1:Y:S04]  /*99f0*/  LDS.128 R8, [R240+0x5000] ;  /* 0x00500000f0087984 */ /* 0x0022680000000c00 */
[----:B---3--:R3:W1:Y:S01]  /*9a00*/  LDS.128 R4, [R240+0x7000] ;  /* 0x00700000f0047984 */ /* 0x0086620000000c00 */
        /* <DEDUP_REMOVED lines=16> */
[----:B------:R2:W-:Y:S02]  /*9b10*/  STG.E.128 desc[UR18][R2.64+0x180], R4 ;  /* 0x0001800402007986 */ /* 0x0005e4000c101d12 */
.L_x_19:
[----:B------:R-:W-:Y:S05]  /*9b20*/  BSYNC B0 ;  /* 0x0000000000007941 */ /* 0x000fea0003800000 */
.L_x_18:
[----:B-12---:R1:W2:Y:S04]  /*9b30*/  LDS.128 R8, [R240+0x3800] ;  /* 0x00380000f0087984 */ /* 0x0062a80000000c00 */
[----:B------:R1:W1:Y:S04]  /*9b40*/  LDS.128 R4, [R240+0x5800] ;  /* 0x00580000f0047984 */ /* 0x0002680000000c00 */
[----:B------:R1:W1:Y:S01]  /*9b50*/  LDS.128 R12, [R240+0x7800] ;  /* 0x00780000f00c7984 */ /* 0x0002620000000c00 */
[----:B------:R-:W-:Y:S05]  /*9b60*/  @P1 EXIT ;  /* 0x000000000000194d */ /* 0x000fea0003800000 */
        /* <DEDUP_REMOVED lines=12> */
[----:B------:R-:W-:Y:S04]  /*9c30*/  STG.E.128 desc[UR18][R2.64], R16 ;  /* 0x0000001002007986 */ /* 0x000fe8000c101d12 */
[----:B--2---:R-:W-:Y:S04]  /*9c40*/  STG.E.128 desc[UR18][R2.64+0x80], R8 ;  /* 0x0000800802007986 */ /* 0x004fe8000c101d12 */
[----:B-1----:R-:W-:Y:S04]  /*9c50*/  STG.E.128 desc[UR18][R2.64+0x100], R4 ;  /* 0x0001000402007986 */ /* 0x002fe8000c101d12 */
[----:B------:R-:W-:Y:S01]  /*9c60*/  STG.E.128 desc[UR18][R2.64+0x180], R12 ;  /* 0x0001800c02007986 */ /* 0x000fe2000c101d12 */
[----:B------:R-:W-:Y:S05]  /*9c70*/  EXIT ;  /* 0x000000000000794d */ /* 0x000fea0003800000 */
.L_x_2:
[----:B------:R-:W-:Y:S01]  /*9c80*/  UISETP.NE.AND UP0, UPT, UR14, -0x1, UPT ;  /* 0xffffffff0e00788c */ /* 0x000fe2000bf05270 */
[----:B------:R-:W-:Y:S01]  /*9c90*/  SHF.R.S32.HI R3, RZ, 0x1f, R4 ;  /* 0x0000001fff037819 */ /* 0x000fe20000011404 */
[----:B------:R-:W-:Y:S01]  /*9ca0*/  ULDC.U8 UR10, c[0x0][0x3d9] ;  /* 0x0000f640000a7ab9 */ /* 0x000fe20000000000 */
[----:B------:R-:W-:Y:S01]  /*9cb0*/  UIADD3 UR16, -UR9, UR16, URZ ;  /* 0x0000001009107290 */ /* 0x000fe2000fffe13f */
[----:B------:R-:W-:Y:S01]  /*9cc0*/  LOP3.LUT P3, RZ, R4, 0x7, RZ, 0xc0, !PT ;  /* 0x0000000704ff7812 */ /* 0x000fe2000786c0ff */
[----:B------:R-:W-:Y:S01]  /*9cd0*/  UISETP.NE.AND UP2, UPT, UR10, URZ, UPT ;  /* 0x0000003f0a00728c */ /* 0x000fe2000bf45270 */
[----:B------:R-:W-:Y:S01]  /*9ce0*/  LEA.HI R8, R3, R4, RZ, 0x3 ;  /* 0x0000000403087211 */ /* 0x000fe200078f18ff */
[----:B------:R-:W-:Y:S01]  /*9cf0*/  UMOV UR24, URZ ;  /* 0x0000003f00187c82 */ /* 0x000fe20008000000 */
[----:B------:R-:W-:Y:S01]  /*9d00*/  UMOV UR25, URZ ;  /* 0x0000003f00197c82 */ /* 0x000fe20008000000 */
[----:B------:R-:W-:Y:S01]  /*9d10*/  IMAD.U32 R7, RZ, RZ, UR15 ;  /* 0x0000000fff077e24 */ /* 0x000fe2000f8e00ff */
[----:B------:R-:W-:Y:S01]  /*9d20*/  LOP3.LUT R3, R8, 0x1ffffff8, RZ, 0xc0, !PT ;  /* 0x1ffffff808037812 */ /* 0x000fe200078ec0ff */
[----:B------:R-:W-:Y:S01]  /*9d30*/  @!UP0 USHF.R.S32.HI UR11, URZ, 0x1f, UR23 ;  /* 0x0000001f3f0b8899 */ /* 0x000fe20008011417 */
[----:B------:R-:W-:Y:S01]  /*9d40*/  SHF.R.S32.HI R8, RZ, 0x3, R8 ;  /* 0x00000003ff087819 */ /* 0x000fe20000011408 */
[----:B------:R-:W-:Y:S01]  /*9d50*/  @UP0 ULDC.64 UR6, c[0x0][0x298] ;  /* 0x0000a60000060ab9 */ /* 0x000fe20000000a00 */
[----:B------:R-:W-:Y:S01]  /*9d60*/  @!UP0 ULDC.64 UR4, c[0x0][0x290] ;  /* 0x0000a40000048ab9 */ /* 0x000fe20000000a00 */
[----:B------:R-:W-:Y:S01]  /*9d70*/  @UP0 UIMAD.WIDE.U32 UR12, UR14, UR6, URZ ;  /* 0x000000060e0c02a5 */ /* 0x000fe2000f8e003f */
[----:B------:R-:W-:Y:S01]  /*9d80*/  IMAD.IADD R0, R4, 0x1, -R3 ;  /* 0x0000000104007824 */ /* 0x000fe200078e0a03 */
[----:B------:R-:W-:Y:S01]  /*9d90*/  @!UP0 UIMAD UR6, UR11, UR4, URZ ;  /* 0x000000040b0682a4 */ /* 0x000fe2000f8e023f */
[----:B------:R-:W-:Y:S01]  /*9da0*/  ISETP.GE.AND P4, PT, R8, UR16, PT ;  /* 0x0000001008007c0c */ /* 0x000fe2000bf86270 */
[----:B------:R-:W-:Y:S01]  /*9db0*/  @!UP0 UIMAD.WIDE.U32 UR20, UR23, UR4, URZ ;  /* 0x00000004171482a5 */ /* 0x000fe2000f8e003f */
[----:B------:R-:W-:Y:S01]  /*9dc0*/  IMAD.SHL.U32 R0, R0, 0x8, RZ ;  /* 0x0000000800007824 */ /* 0x000fe200078e00ff */
[----:B------:R-:W-:Y:S01]  /*9dd0*/  @!UP0 UIMAD UR6, UR23, UR5, UR6 ;  /* 0x00000005170682a4 */ /* 0x000fe2000f8e0206 */
[----:B------:R-:W-:Y:S01]  /*9de0*/  SHF.R.S32.HI R9, RZ, 0x1f, R8 ;  /* 0x0000001fff097819 */ /* 0x000fe20000011408 */
[----:B------:R-:W-:Y:S01]  /*9df0*/  @UP0 UIMAD UR7, UR14, UR7, UR13 ;  /* 0x000000070e0702a4 */ /* 0x000fe2000f8e020d */
[C---:B------:R-:W-:Y:S01]  /*9e00*/  VIADD R5, R8.reuse, 0x10 ;  /* 0x0000001008057836 */ /* 0x040fe20000000000 */
[----:B------:R-:W-:Y:S01]  /*9e10*/  @!UP0 UIADD3 UR7, UR21, UR6, URZ ;  /* 0x0000000615078290 */ /* 0x000fe2000fffe03f */
[----:B------:R-:W-:Y:S01]  /*9e20*/  VIADD R4, R8, 0x20 ;  /* 0x0000002008047836 */ /* 0x000fe20000000000 */
[----:B------:R-:W-:Y:S01]  /*9e30*/  ULDC.U8 UR13, c[0x0][0x3d8] ;  /* 0x0000f600000d7ab9 */ /* 0x000fe20000000000 */
[----:B------:R-:W-:Y:S01]  /*9e40*/  @!UP0 UMOV UR12, UR20 ;  /* 0x00000014000c8c82 */ /* 0x000fe20008000000 */
[----:B------:R-:W-:Y:S01]  /*9e50*/  @UP2 ULDC.64 UR4, c[0x0][0x2c0] ;  /* 0x0000b00000042ab9 */ /* 0x000fe20000000a00 */
[----:B------:R-:W-:Y:S01]  /*9e60*/  UISETP.NE.AND UP0, UPT, UR13, URZ, !UP2 ;  /* 0x0000003f0d00728c */ /* 0x000fe2000d705270 */
[C---:B------:R-:W-:Y:S01]  /*9e70*/  IADD3 R2, P0, R0.reuse, UR12, RZ ;  /* 0x0000000c00027c10 */ /* 0x040fe2000ff1e0ff */
[----:B------:R-:W-:Y:S01]  /*9e80*/  USHF.R.S32.HI UR11, URZ, 0x1f, UR8 ;  /* 0x0000001f3f0b7899 */ /* 0x000fe20008011408 */
[----:B------:R-:W-:Y:S01]  /*9e90*/  BSSY B0, `(.L_x_20) ;  /* 0x0000035000007945 */ /* 0x000fe20003800000 */
[----:B------:R-:W-:Y:S01]  /*9ea0*/  UISETP.NE.AND UP3, UPT, UR13, URZ, UPT ;  /* 0x0000003f0d00728c */ /* 0x000fe2000bf65270 */
[----:B------:R-:W-:Y:S01]  /*9eb0*/  LEA.HI.X.SX32 R3, R0, UR7, 0x1, P0 ;  /* 0x0000000700037c11 */ /* 0x000fe200080f0eff */
[----:B------:R-:W-:Y:S01]  /*9ec0*/  @UP2 UIMAD UR17, UR5, UR4, URZ ;  /* 0x00000004051122a4 */ /* 0x000fe2000f8e023f */
[C---:B------:R-:W-:Y:S01]  /*9ed0*/  VIADD R0, R8.reuse, 0x30 ;  /* 0x0000003008007836 */ /* 0x040fe20000000000 */
[----:B------:R-:W-:Y:S01]  /*9ee0*/  UISETP.NE.OR UP3, UPT, UR10, URZ, !UP3 ;  /* 0x0000003f0a00728c */ /* 0x000fe2000df65670 */
[----:B------:R-:W-:Y:S01]  /*9ef0*/  ISETP.GE.OR P6, PT, R8, UR16, P3 ;  /* 0x0000001008007c0c */ /* 0x000fe20009fc6670 */
[----:B------:R-:W-:Y:S01]  /*9f00*/  ULDC.64 UR4, c[0x0][0x2a0] ;  /* 0x0000a80000047ab9 */ /* 0x000fe20000000a00 */
[----:B------:R-:W-:Y:S01]  /*9f10*/  @!UP2 ULDC UR7, c[0x0][0x270] ;  /* 0x00009c000007aab9 */ /* 0x000fe20000000800 */
[----:B------:R-:W-:Y:S01]  /*9f20*/  UIMAD UR11, UR11, UR4, URZ ;  /* 0x000000040b0b72a4 */ /* 0x000fe2000f8e023f */
[----:B------:R-:W-:Y:S01]  /*9f30*/  IMAD.U32 R10, RZ, RZ, UR4 ;  /* 0x00000004ff0a7e24 */ /* 0x000fe2000f8e00ff */
[----:B------:R-:W-:Y:S01]  /*9f40*/  UISETP.NE.OR UP1, UPT, UR14, -0x1, UP3 ;  /* 0xffffffff0e00788c */ /* 0x000fe20009f25670 */
[----:B------:R-:W-:Y:S01]  /*9f50*/  ISETP.GE.AND P0, PT, R5, UR16, PT ;  /* 0x0000001005007c0c */ /* 0x000fe2000bf06270 */
[----:B------:R-:W-:Y:S01]  /*9f60*/  @!UP2 ULDC UR4, c[0x0][0x2c4] ;  /* 0x0000b1000004aab9 */ /* 0x000fe20000000800 */
[----:B------:R-:W-:Y:S01]  /*9f70*/  UIMAD UR5, UR8, UR5, UR11 ;  /* 0x00000005080572a4 */ /* 0x000fe2000f8e020b */
[----:B------:R-:W-:Y:S01]  /*9f80*/  IMAD.WIDE.U32 R10, R10, UR8, R2 ;  /* 0x000000080a0a7c25 */ /* 0x000fe2000f8e0002 */
[----:B------:R-:W-:Y:S01]  /*9f90*/  @UP0 ULDC UR4, c[0x0][0x2e4] ;  /* 0x0000b90000040ab9 */ /* 0x000fe20000000800 */
[----:B------:R-:W-:Y:S01]  /*9fa0*/  @UP2 UMOV UR11, 0x1 ;  /* 0x00000001000b2882 */ /* 0x000fe20000000000 */
[----:B------:R-:W-:Y:S01]  /*9fb0*/  @!UP2 UIMAD UR11, UR4, UR7, URZ ;  /* 0x00000007040ba2a4 */ /* 0x000fe2000f8e023f */
[----:B------:R-:W-:Y:S01]  /*9fc0*/  ISETP.GE.AND P2, PT, R4, UR16, PT ;  /* 0x0000001004007c0c */ /* 0x000fe2000bf46270 */
[----:B------:R-:W-:Y:S01]  /*9fd0*/  @!UP3 ULDC UR10, c[0x0][0x2c4] ;  /* 0x0000b100000abab9 */ /* 0x000fe20000000800 */
[----:B------:R-:W-:Y:S01]  /*9fe0*/  @UP2 ULDC UR6, c[0x0][0x2c0] ;  /* 0x0000b00000062ab9 */ /* 0x000fe20000000800 */
[----:B------:R-:W-:Y:S01]  /*9ff0*/  UIMAD UR11, UR23, UR11, URZ ;  /* 0x0000000b170b72a4 */ /* 0x000fe2000f8e023f */
[----:B------:R-:W-:Y:S01]  /*a000*/  VIADD R13, R11, UR5 ;  /* 0x000000050b0d7c36 */ /* 0x000fe20008000000 */
[----:B------:R-:W-:Y:S01]  /*a010*/  @!UP1 UIMAD UR14, UR23, UR10, URZ ;  /* 0x0000000a170e92a4 */ /* 0x000fe2000f8e023f */
[----:B------:R-:W-:Y:S01]  /*a020*/  ISETP.GE.AND P1, PT, R0, UR16, PT ;  /* 0x0000001000007c0c */ /* 0x000fe2000bf26270 */
[----:B------:R-:W-:Y:S01]  /*a030*/  USEL UR11, UR11, URZ, UP3 ;  /* 0x0000003f0b0b7287 */ /* 0x000fe20009800000 */
[----:B------:R-:W-:Y:S01]  /*a040*/  ISETP.GE.OR P5, PT, R5, UR16, P3 ;  /* 0x0000001005007c0c */ /* 0x000fe20009fa6670 */
[----:B------:R-:W-:Y:S01]  /*a050*/  @!UP2 UMOV UR6, 0x1 ;  /* 0x000000010006a882 */ /* 0x000fe20000000000 */
[----:B------:R-:W-:Y:S01]  /*a060*/  @!UP2 UMOV UR17, UR4 ;  /* 0x000000040011ac82 */ /* 0x000fe20008000000 */
[----:B------:R-:W-:Y:S01]  /*a070*/  UIMAD UR7, UR9, UR6, URZ ;  /* 0x00000006090772a4 */ /* 0x000fe2000f8e023f */
[----:B------:R-:W-:Y:S01]  /*a080*/  IMAD.WIDE R6, R7, 0x40, R8 ;  /* 0x0000004007067825 */ /* 0x000fe200078e0208 */
[----:B------:R-:W-:Y:S01]  /*a090*/  UIMAD UR17, UR8, UR17, UR11 ;  /* 0x00000011081172a4 */ /* 0x000fe2000f8e020b */
[----:B------:R-:W-:Y:S01]  /*a0a0*/  @!UP3 UMOV UR24, UR14 ;  /* 0x0000000e0018bc82 */ /* 0x000fe20008000000 */
[----:B------:R-:W-:-:S02]  /*a0b0*/  USHF.R.S32.HI UR4, URZ, 0x1f, UR7 ;  /* 0x0000001f3f047899 */ /* 0x000fc40008011407 */
[----:B------:R-:W-:Y:S02]  /*a0c0*/  @!UP3 USHF.R.S32.HI UR25, URZ, 0x1f, UR14 ;  /* 0x0000001f3f19b899 */ /* 0x000fe4000801140e */
[----:B------:R-:W-:Y:S02]  /*a0d0*/  USHF.R.S32.HI UR8, URZ, 0x1f, UR17 ;  /* 0x0000001f3f087899 */ /* 0x000fe40008011411 */
[----:B------:R-:W-:-:S04]  /*a0e0*/  UIADD3 UR7, UP1, UP0, UR7, UR24, UR17 ;  /* 0x0000001807077290 */ /* 0x000fc8000f83e011 */
[----:B------:R-:W-:Y:S01]  /*a0f0*/  UIADD3.X UR24, UR4, UR25, UR8, UP1, UP0 ;  /* 0x0000001904187290 */ /* 0x000fe20008fe0408 */
[----:B------:R-:W-:Y:S11]  /*a100*/  @P4 BRA `(.L_x_21) ;  /* 0x0000000000344947 */ /* 0x000ff60003800000 */
        /* <DEDUP_REMOVED lines=9> */
[----:B------:R1:W-:Y:S04]  /*a1a0*/  STG.E.128 desc[UR18][R16.64], RZ ;  /* 0x000000ff10007986 */ /* 0x0003e8000c101d12 */
[----:B------:R1:W-:Y:S04]  /*a1b0*/  STG.E.128 desc[UR18][R16.64+0x80], RZ ;  /* 0x000080ff10007986 */ /* 0x0003e8000c101d12 */
[----:B------:R1:W-:Y:S04]  /*a1c0*/  STG.E.128 desc[UR18][R16.64+0x100], RZ ;  /* 0x000100ff10007986 */ /* 0x0003e8000c101d12 */
[----:B------:R1:W-:Y:S02]  /*a1d0*/  STG.E.128 desc[UR18][R16.64+0x180], RZ ;  /* 0x000180ff10007986 */ /* 0x0003e4000c101d12 */
.L_x_21:
[----:B------:R-:W-:Y:S05]  /*a1e0*/  BSYNC B0 ;  /* 0x0000000000007941 */ /* 0x000fea0003800000 */
.L_x_20:
[----:B------:R-:W-:Y:S01]  /*a1f0*/  BSSY B0, `(.L_x_22) ;  /* 0x0000014000007945 */ /* 0x000fe20003800000 */
[----:B------:R-:W-:Y:S02]  /*a200*/  ISETP.GE.OR P4, PT, R4, UR16, P3 ;  /* 0x0000001004007c0c */ /* 0x000fe40009f86670 */
[----:B------:R-:W-:Y:S01]  /*a210*/  ISETP.GE.OR P3, PT, R0, UR16, P3 ;  /* 0x0000001000007c0c */ /* 0x000fe20009f66670 */
[----:B------:R-:W-:-:S12]  /*a220*/  @P0 BRA `(.L_x_23) ;  /* 0x0000000000400947 */ /* 0x000fd80003800000 */
        /* <DEDUP_REMOVED lines=9> */
[----:B-1----:R-:W-:Y:S02]  /*a2c0*/  LEA R16, P0, R14, UR4, 0x1 ;  /* 0x000000040e107c11 */ /* 0x002fe4000f8008ff */
[----:B------:R-:W-:-:S04]  /*a2d0*/  IADD3 R2, R2, R15, RZ ;  /* 0x0000000f02027210 */ /* 0x000fc80007ffe0ff */
[----:B------:R-:W-:-:S05]  /*a2e0*/  LEA.HI.X R17, R14, UR5, R2, 0x1, P0 ;  /* 0x000000050e117c11 */ /* 0x000fca00080f0c02 */
[----:B------:R2:W-:Y:S04]  /*a2f0*/  STG.E.128 desc[UR18][R16.64], RZ ;  /* 0x000000ff10007986 */ /* 0x0005e8000c101d12 */
[----:B------:R2:W-:Y:S04]  /*a300*/  STG.E.128 desc[UR18][R16.64+0x80], RZ ;  /* 0x000080ff10007986 */ /* 0x0005e8000c101d12 */
[----:B------:R2:W-:Y:S04]  /*a310*/  STG.E.128 desc[UR18][R16.64+0x100], RZ ;  /* 0x000100ff10007986 */ /* 0x0005e8000c101d12 */
[----:B------:R2:W-:Y:S02]  /*a320*/  STG.E.128 desc[UR18][R16.64+0x180], RZ ;  /* 0x000180ff10007986 */ /* 0x0005e4000c101d12 */
.L_x_23:
[----:B------:R-:W-:Y:S05]  /*a330*/  BSYNC B0 ;  /* 0x0000000000007941 */ /* 0x000fea0003800000 */
.L_x_22:
[----:B------:R-:W-:Y:S04]  /*a340*/  BSSY B0, `(.L_x_24) ;  /* 0x0000012000007945 */ /* 0x000fe80003800000 */
        /* <DEDUP_REMOVED lines=10> */
[----:B-12---:R-:W-:Y:S02]  /*a3f0*/  LEA R16, P0, R14, UR4, 0x1 ;  /* 0x000000040e107c11 */ /* 0x006fe4000f8008ff */
[----:B------:R-:W-:-:S04]  /*a400*/  IADD3 R2, R2, R15, RZ ;  /* 0x0000000f02027210 */ /* 0x000fc80007ffe0ff */
[----:B------:R-:W-:-:S05]  /*a410*/  LEA.HI.X R17, R14, UR5, R2, 0x1, P0 ;  /* 0x000000050e117c11 */ /* 0x000fca00080f0c02 */
[----:B------:R3:W-:Y:S04]  /*a420*/  STG.E.128 desc[UR18][R16.64], RZ ;  /* 0x000000ff10007986 */ /* 0x0007e8000c101d12 */
[----:B------:R3:W-:Y:S04]  /*a430*/  STG.E.128 desc[UR18][R16.64+0x80], RZ ;  /* 0x000080ff10007986 */ /* 0x0007e8000c101d12 */
[----:B------:R3:W-:Y:S04]  /*a440*/  STG.E.128 desc[UR18][R16.64+0x100], RZ ;  /* 0x000100ff10007986 */ /* 0x0007e8000c101d12 */
[----:B------:R3:W-:Y:S02]  /*a450*/  STG.E.128 desc[UR18][R16.64+0x180], RZ ;  /* 0x000180ff10007986 */ /* 0x0007e4000c101d12 */
.L_x_25:
[----:B------:R-:W-:Y:S05]  /*a460*/  BSYNC B0 ;  /* 0x0000000000007941 */ /* 0x000fea0003800000 */
.L_x_24:
[----:B------:R-:W-:Y:S04]  /*a470*/  BSSY B0, `(.L_x_26) ;  /* 0x0000012000007945 */ /* 0x000fe80003800000 */
[----:B------:R-:W-:Y:S05]  /*a480*/  @P1 BRA `(.L_x_27) ;  /* 0x0000000000401947 */ /* 0x000fea0003800000 */
[----:B------:R-:W-:Y:S01]  /*a490*/  IADD3 R2, P0, R6, 0x30, RZ ;  /* 0x0000003006027810 */ /* 0x000fe20007f1e0ff */
[----:B------:R-:W-:Y:S01]  /*a4a0*/  ULDC.64 UR4, c[0x0][0x298] ;  /* 0x0000a60000047ab9 */ /* 0x000fe20000000a00 */
[----:B------:R-:W-:-:S03]  /*a4b0*/  IMAD.MOV.U32 R6, RZ, RZ, R10 ;  /* 0x000000ffff067224 */ /* 0x000fc600078e000a */
[----:B------:R-:W-:Y:S01]  /*a4c0*/  IMAD.X R3, RZ, RZ, R7, P0 ;  /* 0x000000ffff037224 */ /* 0x000fe200000e0607 */
[----:B------:R-:W-:-:S03]  /*a4d0*/  MOV R7, R13 ;  /* 0x0000000d00077202 */ /* 0x000fc60000000f00 */
[----:B------:R-:W-:Y:S02]  /*a4e0*/  IMAD R3, R3, UR4, RZ ;  /* 0x0000000403037c24 */ /* 0x000fe4000f8e02ff */
        /* <DEDUP_REMOVED lines=10> */
.L_x_27:
[----:B------:R-:W-:Y:S05]  /*a590*/  BSYNC B0 ;  /* 0x0000000000007941 */ /* 0x000fea0003800000 */
.L_x_26:
[----:B------:R-:W-:Y:S04]  /*a5a0*/  BSSY B0, `(.L_x_28) ;  /* 0x000000a000007945 */ /* 0x000fe80003800000 */
[----:B------:R-:W-:Y:S05]  /*a5b0*/  @P6 BRA `(.L_x_29) ;  /* 0x0000000000206947 */ /* 0x000fea0003800000 */
[----:B----4-:R-:W-:Y:S01]  /*a5c0*/  IMAD R2, R8, UR6, RZ ;  /* 0x0000000608027c24 */ /* 0x010fe2000f8e02ff */
[----:B------:R-:W-:-:S04]  /*a5d0*/  ULDC.64 UR4, c[0x0][0x2b0] ;  /* 0x0000ac0000047ab9 */ /* 0x000fc80000000a00 */
[----:B------:R-:W-:-:S04]  /*a5e0*/  IADD3 R3, P0, R2, UR7, RZ ;  /* 0x0000000702037c10 */ /* 0x000fc8000ff1e0ff */
[----:B------:R-:W-:Y:S02]  /*a5f0*/  LEA.HI.X.SX32 R2, R2, UR24, 0x1, P0 ;  /* 0x0000001802027c11 */ /* 0x000fe400080f0eff */
[----:B------:R-:W-:-:S04]  /*a600*/  LEA R6, P0, R3, UR4, 0x2 ;  /* 0x0000000403067c11 */ /* 0x000fc8000f8010ff */
[----:B------:R-:W-:Y:S01]  /*a610*/  LEA.HI.X R7, R3, UR5, R2, 0x2, P0 ;  /* 0x0000000503077c11 */ /* 0x000fe200080f1402 */
[----:B------:R-:W-:-:S05]  /*a620*/  IMAD.MOV.U32 R3, RZ, RZ, 0x7f800000 ;  /* 0x7f800000ff037424 */ /* 0x000fca00078e00ff */
[----:B------:R4:W-:Y:S03]  /*a630*/  STG.E desc[UR18][R6.64], R3 ;  /* 0x0000000306007986 */ /* 0x0009e6000c101912 */
.L_x_29:
[----:B------:R-:W-:Y:S05]  /*a640*/  BSYNC B0 ;  /* 0x0000000000007941 */ /* 0x000fea0003800000 */
.L_x_28:
        /* <DEDUP_REMOVED lines=10> */
.L_x_31:
[----:B------:R-:W-:Y:S05]  /*a6f0*/  BSYNC B0 ;  /* 0x0000000000007941 */ /* 0x000fea0003800000 */
.L_x_30:
        /* <DEDUP_REMOVED lines=10> */
.L_x_33:
[----:B------:R-:W-:Y:S05]  /*a7a0*/  BSYNC B0 ;  /* 0x0000000000007941 */ /* 0x000fea0003800000 */
.L_x_32:
[----:B------:R-:W-:Y:S05]  /*a7b0*/  @P3 EXIT ;  /* 0x000000000000394d */ /* 0x000fea0003800000 */
[----:B------:R-:W-:Y:S01]  /*a7c0*/  IMAD R0, R0, UR6, RZ ;  /* 0x0000000600007c24 */ /* 0x000fe2000f8e02ff */
[----:B------:R-:W-:Y:S01]  /*a7d0*/  ULDC.64 UR4, c[0x0][0x2b0] ;  /* 0x0000ac0000047ab9 */ /* 0x000fe20000000a00 */
[----:B----4-:R-:W-:-:S03]  /*a7e0*/  IMAD.MOV.U32 R5, RZ, RZ, 0x7f800000 ;  /* 0x7f800000ff057424 */ /* 0x010fc600078e00ff */
[----:B------:R-:W-:-:S04]  /*a7f0*/  IADD3 R3, P0, R0, UR7, RZ ;  /* 0x0000000700037c10 */ /* 0x000fc8000ff1e0ff */
[----:B------:R-:W-:Y:S02]  /*a800*/  LEA.HI.X.SX32 R0, R0, UR24, 0x1, P0 ;  /* 0x0000001800007c11 */ /* 0x000fe400080f0eff */
[----:B------:R-:W-:-:S04]  /*a810*/  LEA R2, P0, R3, UR4, 0x2 ;  /* 0x0000000403027c11 */ /* 0x000fc8000f8010ff */
[----:B------:R-:W-:-:S05]  /*a820*/  LEA.HI.X R3, R3, UR5, R0, 0x2, P0 ;  /* 0x0000000503037c11 */ /* 0x000fca00080f1400 */
[----:B------:R-:W-:Y:S01]  /*a830*/  STG.E desc[UR18][R2.64], R5 ;  /* 0x0000000502007986 */ /* 0x000fe2000c101912 */
[----:B------:R-:W-:Y:S05]  /*a840*/  EXIT ;  /* 0x000000000000794d */ /* 0x000fea0003800000 */
.L_x_34:
[----:B------:R-:W-:-:S00]  /*a850*/  BRA `(.L_x_34) ;  /* 0xfffffffc00fc7947 */ /* 0x000fc0000383ffff */
[----:B------:R-:W-:-:S00]  /*a860*/  NOP ;  /* 0x0000000000007918 */ /* 0x000fc00000000000 */
        /* <DEDUP_REMOVED lines=9> */
.L_x_2387:


//--------------------- .text._ZN5flash16flash_fwd_kernelI23Flash_fwd_kernel_traitsILi256ELi64ELi64ELi4ELb0ELb0EN7cutlass6half_tE19Flash_kernel_traitsILi256ELi64ELi64ELi4ES3_EELb0ELb0ELb0ELb0ELb0ELb0ELb0ELb0EEEvNS_16Flash_fwd_paramsE --------------------------
	.section	.text._ZN5flash16flash_fwd_kernelI23Flash_fwd_kernel_traitsILi256ELi64ELi64ELi4ELb0ELb0EN7cutlass6half_tE19Flash_kernel_traitsILi256ELi64ELi64ELi4ES3_EELb0ELb0ELb0ELb0ELb0ELb0ELb0ELb0EEEvNS_16Flash_fwd_paramsE,"ax",@progbits
	.align	128
        .global         _ZN5flash16flash_fwd_kernelI23Flash_fwd_kernel_traitsILi256ELi64ELi64ELi4ELb0ELb0EN7cutlass6half_tE19Flash_kernel_traitsILi256ELi64ELi64ELi4ES3_EELb0ELb0ELb0ELb0ELb0ELb0ELb0ELb0EEEvNS_16Flash_fwd_paramsE
        .type           _ZN5flash16flash_fwd_kernelI23Flash_fwd_kernel_traitsILi256ELi64ELi64ELi4ELb0ELb0EN7cutlass6half_tE19Flash_kernel_traitsILi256ELi64ELi64ELi4ES3_EELb0ELb0ELb0ELb0ELb0ELb0ELb0ELb0EEEvNS_16Flash_fwd_paramsE,@function
        .size           _ZN5flash16flash_fwd_kernelI23Flash_fwd_kernel_traitsILi256ELi64ELi64ELi4ELb0ELb0EN7cutlass6half_tE19Flash_kernel_traitsILi256ELi64ELi64ELi4ES3_EELb0ELb0ELb0ELb0ELb0ELb0ELb0ELb0EEEvNS_16Flash_fwd_paramsE,(.L_x_2388 - _ZN5flash16flash_fwd_kernelI23Flash_fwd_kernel_traitsILi256ELi64ELi64ELi4ELb0ELb0EN7cutlass6half_tE19Flash_kernel_traitsILi256ELi64ELi64ELi4ES3_EELb0ELb0ELb0ELb0ELb0ELb0ELb0ELb0EEEvNS_16Flash_fwd_paramsE)
        .other          _ZN5flash16flash_fwd_kernelI23Flash_fwd_kernel_traitsILi256ELi64ELi64ELi4ELb0ELb0EN7cutlass6half_tE19Flash_kernel_traitsILi256ELi64ELi64ELi4ES3_EELb0ELb0ELb0ELb0ELb0ELb0ELb0ELb0EEEvNS_16Flash_fwd_paramsE,@"STO_CUDA_ENTRY STV_DEFAULT"
_ZN5flash16flash_fwd_kernelI23Flash_fwd_kernel_traitsILi256ELi64ELi64ELi4ELb0ELb0EN7cutlass6half_tE19Flash_kernel_traitsILi256ELi64ELi64ELi4ES3_EELb0ELb0ELb0ELb0ELb0ELb0ELb0ELb0EEEvNS_16Flash_fwd_paramsE:
.text._ZN5flash16flash_fwd_kernelI23Flash_fwd_kernel_traitsILi256ELi64ELi64ELi4ELb0ELb0EN7cutlass6half_tE19Flash_kernel_traitsILi256ELi64ELi64ELi4ES3_EELb0ELb0ELb0ELb0ELb0ELb0ELb0ELb0EEEvNS_16Flash_fwd_paramsE:
[----:B------:R-:W1:Y:S08]  /*0000*/  LDC R1, c[0x0][0x28] ;  /* 0x00000a00ff017b82 */ /* 0x000e700000000800 */
[----:B------:R-:W2:Y:S01]  /*0010*/  S2UR UR9, SR_CTAID.Y ;  /* 0x00000000000979c3 */ /* 0x000ea20000002600 */
[----:B------:R-:W-:Y:S01]  /*0020*/  ULDC.64 UR6, c[0x0][0x2f0] ;  /* 0x0000bc0000067ab9 */ /* 0x000fe20000000a00 */
[----:B------:R-:W-:Y:S01]  /*0030*/  ULDC.64 UR4, c[0x0][0x300] ;  /* 0x0000c00000047ab9 */ /* 0x000fe20000000a00 */
[----:B------:R-:W-:Y:S01]  /*0040*/  UISETP.NE.U32.AND UP2, UPT, UR6, URZ, UPT ;  /* 0x0000003f0600728c */ /* 0x000fe2000bf45070 */
[----:B-1----:R-:W-:Y:S01]  /*0050*/  VIADD R1, R1, 0xfffffff0 ;  /* 0xfffffff001017836 */ /* 0x002fe20000000000 */
[----:B------:R-:W-:-:S02]  /*0060*/  UISETP.NE.U32.AND UP1, UPT, UR4, URZ, UPT ;  /* 0x0000003f0400728c */ /* 0x000fc4000bf25070 */
[----:B------:R-:W-:Y:S02]  /*0070*/  UISETP.NE.AND.EX UP2, UPT, UR7, URZ, UPT, UP2 ;  /* 0x0000003f0700728c */ /* 0x000fe4000bf45320 */
[----:B------:R-:W-:Y:S01]  /*0080*/  UISETP.NE.AND.EX UP1, UPT, UR5, URZ, UPT, UP1 ;  /* 0x0000003f0500728c */ /* 0x000fe2000bf25310 */
[----:B------:R-:W-:Y:S01]  /*0090*/  ULDC.64 UR10, c[0x0][0x2f0] ;  /* 0x0000bc00000a7ab9 */ /* 0x000fe20000000a00 */
[----:B------:R-:W-:Y:S02]  /*00a0*/  ULDC.64 UR26, c[0x0][0x208] ;  /* 0x00008200001a7ab9 */ /* 0x000fe40000000a00 */
[----:B------:R-:W-:Y:S01]  /*00b0*/  PLOP3.LUT P2, PT, PT, PT, UP2, 0x80, 0x0 ;  /* 0x000000000000781c */ /* 0x000fe20003f4f028 */
[----:B------:R-:W-:Y:S01]  /*00c0*/  ULDC.U8 UR4, c[0x0][0x3c2] ;  /* 0x0000f08000047ab9 */ /* 0x000fe20000000000 */
[----:B------:R-:W-:Y:S01]  /*00d0*/  PLOP3.LUT P0, PT, PT, PT, UP1, 0x80, 0x0 ;  /* 0x000000000000781c */ /* 0x000fe20003f0f018 */
[----:B------:R-:W-:Y:S01]  /*00e0*/  ULDC.64 UR6, c[0x0][0x2f8] ;  /* 0x0000be0000067ab9 */ /* 0x000fe20000000a00 */
[----:B------:R-:W-:-:S02]  /*00f0*/  UISETP.NE.AND UP3, UPT, UR4, URZ, UPT ;  /* 0x0000003f0400728c */ /* 0x000fc4000bf65270 */
[----:B------:R-:W-:Y:S01]  /*0100*/  UISETP.EQ.U32.AND UP0, UPT, UR6, URZ, UPT ;  /* 0x0000003f0600728c */ /* 0x000fe2000bf02070 */
[----:B------:R-:W-:-:S03]  /*0110*/  ULDC.64 UR4, c[0x0][0x2f8] ;  /* 0x0000be0000047ab9 */ /* 0x000fc60000000a00 */
[----:B------:R-:W-:Y:S02]  /*0120*/  UISETP.EQ.OR.EX UP0, UPT, UR7, URZ, !UP3, UP0 ;  /* 0x0000003f0700728c */ /* 0x000fe4000df02700 */
[----:B--2---:R-:W-:-:S06]  /*0130*/  UIMAD.WIDE UR10, UR9, 0x4, UR10 ;  /* 0x00000004090a78a5 */ /* 0x004fcc000f8e020a */
[----:B------:R-:W-:Y:S02]  /*0140*/  IMAD.U32 R2, RZ, RZ, UR10 ;  /* 0x0000000aff027e24 */ /* 0x000fe4000f8e00ff */
[----:B------:R-:W-:Y:S01]  /*0150*/  IMAD.U32 R3, RZ, RZ, UR11 ;  /* 0x0000000bff037e24 */ /* 0x000fe2000f8e00ff */
[----:B------:R-:W-:Y:S02]  /*0160*/  @UP1 ULDC.64 UR10, c[0x0][0x300] ;  /* 0x0000c000000a1ab9 */ /* 0x000fe40000000a00 */
[----:B------:R-:W-:Y:S02]  /*0170*/  @UP1 UIMAD.WIDE UR10, UR9, 0x4, UR10 ;  /* 0x00000004090a18a5 */ /* 0x000fe4000f8e020a */
[----:B------:R-:W2:Y:S04]  /*0180*/  @P2 LDG.E R4, desc[UR26][R2.64] ;  /* 0x0000001a02042981 */ /* 0x000ea8000c1e1900 */
[----:B------:R1:W3:Y:S01]  /*0190*/  @P2 LDG.E R0, desc[UR26][R2.64+0x4] ;  /* 0x0000041a02002981 */ /* 0x0002e2000c1e1900 */
[----:B------:R-:W-:Y:S01]  /*01a0*/  PLOP3.LUT P1, PT, PT, PT, UP0, 0x80, 0x0 ;  /* 0x000000000000781c */ /* 0x000fe20003f2f008 */
[----:B------:R-:W-:-:S06]  /*01b0*/  UIMAD.WIDE UR4, UR9, 0x4, UR4 ;  /* 0x00000004090478a5 */ /* 0x000fcc000f8e0204 */
[----:B------:R-:W-:Y:S02]  /*01c0*/  IMAD.U32 R8, RZ, RZ, UR4 ;  /* 0x00000004ff087e24 */ /* 0x000fe4000f8e00ff */
[----:B------:R-:W-:Y:S02]  /*01d0*/  IMAD.U32 R9, RZ, RZ, UR5 ;  /* 0x00000005ff097e24 */ /* 0x000fe4000f8e00ff */
[----:B-1----:R-:W-:Y:S02]  /*01e0*/  IMAD.U32 R2, RZ, RZ, UR10 ;  /* 0x0000000aff027e24 */ /* 0x002fe4000f8e00ff */
[----:B------:R-:W-:-:S05]  /*01f0*/  IMAD.U32 R3, RZ, RZ, UR11 ;  /* 0x0000000bff037e24 */ /* 0x000fca000f8e00ff */
[----:B------:R-:W4:Y:S04]  /*0200*/  @P0 LDG.E R2, desc[UR26][R2.64] ;  /* 0x0000001a02020981 */ /* 0x000f28000c1e1900 */
[----:B------:R-:W5:Y:S01]  /*0210*/  @!P1 LDG.E R3, desc[UR26][R8.64] ;  /* 0x0000001a08039981 */ /* 0x000f62000c1e1900 */
[----:B------:R-:W-:Y:S01]  /*0220*/  UMOV UR5, 0xffffffff ;  /* 0xffffffff00057882 */ /* 0x000fe20000000000 */
[----:B------:R-:W-:Y:S01]  /*0230*/  UMOV UR15, URZ ;  /* 0x0000003f000f7c82 */ /* 0x000fe20008000000 */
[----:B------:R-:W-:Y:S01]  /*0240*/  UMOV UR4, 0xffffffff ;  /* 0xffffffff00047882 */ /* 0x000fe20000000000 */
[----:B------:R-:W1:Y:S01]  /*0250*/  S2R R6, SR_TID.X ;  /* 0x0000000000067919 */ /* 0x000e620000002100 */
[----:B------:R-:W1:Y:S08]  /*0260*/  S2UR UR16, SR_CTAID.X ;  /* 0x00000000001079c3 */ /* 0x000e700000002500 */
[----:B------:R-:W1:Y:S01]  /*0270*/  S2UR UR14, SR_CTAID.Z ;  /* 0x00000000000e79c3 */ /* 0x000e620000002700 */
[----:B--2---:R-:W-:-:S02]  /*0280*/  @P2 R2UR UR5, R4 ;  /* 0x00000000040522ca */ /* 0x004fc400000e0000 */
[----:B---3--:R-:W-:-:S13]  /*0290*/  @P2 R2UR UR17, R0 ;  /* 0x00000000001122ca */ /* 0x008fda00000e0000 */
[----:B------:R-:W-:-:S07]  /*02a0*/  @UP2 UIADD3 UR17, UR17, -UR5, URZ ;  /* 0x8000000511112290 */ /* 0x000fce000fffe03f */
[----:B------:R-:W-:Y:S01]  /*02b0*/  @!UP2 ULDC UR17, c[0x0][0x2c4] ;  /* 0x0000b1000011aab9 */ /* 0x000fe20000000800 */
[----:B----4-:R-:W-:Y:S02]  /*02c0*/  @P0 R2UR UR15, R2 ;  /* 0x00000000020f02ca */ /* 0x010fe400000e0000 */
[----:B------:R-:W-:-:S04]  /*02d0*/  ISETP.NE.U32.AND P0, PT, RZ, UR6, PT ;  /* 0x00000006ff007c0c */ /* 0x000fc8000bf05070 */
[----:B------:R-:W-:Y:S02]  /*02e0*/  ISETP.NE.AND.EX P0, PT, RZ, UR7, PT, P0 ;  /* 0x00000007ff007c0c */ /* 0x000fe4000bf05300 */
[----:B-----5:R-:W-:-:S11]  /*02f0*/  @!P1 R2UR UR4, R3 ;  /* 0x00000000030492ca */ /* 0x020fd600000e0000 */
[----:B-1----:R-:W-:Y:S05]  /*0300*/  @!P0 BRA `(.L_x_35) ;  /* 0x00000000001c8947 */ /* 0x002fea0003800000 */
[----:B------:R-:W-:-:S13]  /*0310*/  PLOP3.LUT P0, PT, PT, PT, UP3, 0x80, 0x0 ;  /* 0x000000000000781c */ /* 0x000fda0003f0f038 */
[----:B------:R-:W2:Y:S04]  /*0320*/  @P0 LDG.E R0, desc[UR26][R8.64+0x4] ;  /* 0x0000041a08000981 */ /* 0x000ea8000c1e1900 */
[----:B------:R-:W3:Y:S01]  /*0330*/  @!P0 LDG.E R8, desc[UR26][R8.64] ;  /* 0x0000001a08088981 */ /* 0x000ee2000c1e1900 */
[----:B--2---:R-:W-:-:S13]  /*0340*/  @P0 R2UR UR8, R0 ;  /* 0x00000000000802ca */ /* 0x004fda00000e0000 */
[----:B------:R-:W-:-:S07]  /*0350*/  @UP3 UIADD3 UR8, UR8, -UR4, URZ ;  /* 0x8000000408083290 */ /* 0x000fce000fffe03f */
[----:B---3--:R-:W-:Y:S01]  /*0360*/  @!P0 R2UR UR8, R8 ;  /* 0x00000000080882ca */ /* 0x008fe200000e0000 */
[----:B------:R-:W-:-:S14]  /*0370*/  BRA `(.L_x_36) ;  /* 0x0000000000047947 */ /* 0x000fdc0003800000 */
.L_x_35:
[----:B------:R-:W-:-:S05]  /*0380*/  ULDC UR8, c[0x0][0x2c8] ;  /* 0x0000b20000087ab9 */ /* 0x000fca0000000800 */
.L_x_36:
        /* <DEDUP_REMOVED lines=27> */
[----:B------:R-:W-:Y:S02]  /*0540*/  UISETP.NE.AND UP1, UPT, UR5, -0x1, UPT ;  /* 0xffffffff0500788c */ /* 0x000fe4000bf25270 */
[----:B------:R-:W-:-:S06]  /*0550*/  UISETP.NE.AND UP0, UPT, UR4, -0x1, UPT ;  /* 0xffffffff0400788c */ /* 0x000fcc000bf05270 */
[----:B------:R-:W-:-:S03]  /*0560*/  PLOP3.LUT P0, PT, PT, PT, UP0, 0x80, 0x0 ;  /* 0x000000000000781c */ /* 0x000fc60003f0f008 */
[----:B------:R-:W-:Y:S01]  /*0570*/  @UP1 ULDC.64 UR6, c[0x0][0x240] ;  /* 0x0000900000061ab9 */ /* 0x000fe20000000a00 */
[----:B------:R-:W-:Y:S02]  /*0580*/  @!UP1 USHF.R.S32.HI UR18, URZ, 0x1f, UR9 ;  /* 0x0000001f3f129899 */ /* 0x000fe40008011409 */
[----:B------:R-:W-:Y:S02]  /*0590*/  @UP1 UIMAD.WIDE.U32 UR30, UR5, UR6, URZ ;  /* 0x00000006051e12a5 */ /* 0x000fe4000f8e003f */
[----:B------:R-:W-:Y:S02]  /*05a0*/  @UP0 UIADD3 UR20, UR15, UR4, URZ ;  /* 0x000000040f140290 */ /* 0x000fe4000fffe03f */
[----:B------:R-:W-:Y:S01]  /*05b0*/  @UP1 UIMAD UR8, UR5, UR7, UR31 ;  /* 0x00000007050812a4 */ /* 0x000fe2000f8e021f */
[----:B------:R-:W-:Y:S02]  /*05c0*/  @UP0 ULDC.64 UR12, c[0x0][0x248] ;  /* 0x00009200000c0ab9 */ /* 0x000fe40000000a00 */
[----:B------:R-:W-:Y:S01]  /*05d0*/  @!UP1 ULDC.64 UR6, c[0x0][0x228] ;  /* 0x00008a0000069ab9 */ /* 0x000fe20000000a00 */
[----:B------:R-:W-:-:S02]  /*05e0*/  @UP0 UIMAD.WIDE.U32 UR24, UR20, UR12, URZ ;  /* 0x0000000c141802a5 */ /* 0x000fc4000f8e003f */
[----:B------:R-:W-:Y:S02]  /*05f0*/  @!UP1 UIMAD.WIDE.U32 UR10, UR9, UR6, URZ ;  /* 0x00000006090a92a5 */ /* 0x000fe4000f8e003f */
[----:B------:R-:W-:Y:S02]  /*0600*/  @!UP1 UIMAD UR6, UR18, UR6, URZ ;  /* 0x00000006120692a4 */ /* 0x000fe4000f8e023f */
[----:B------:R-:W-:Y:S02]  /*0610*/  @UP0 UIMAD UR20, UR20, UR13, URZ ;  /* 0x0000000d141402a4 */ /* 0x000fe4000f8e023f */
[----:B------:R-:W-:Y:S02]  /*0620*/  @!UP1 UIMAD UR7, UR9, UR7, UR6 ;  /* 0x00000007090792a4 */ /* 0x000fe4000f8e0206 */
[----:B------:R-:W-:Y:S01]  /*0630*/  @UP0 UIADD3 UR20, UR25, UR20, URZ ;  /* 0x0000001419140290 */ /* 0x000fe2000fffe03f */
[----:B------:R-:W-:Y:S01]  /*0640*/  @UP0 UMOV UR22, UR24 ;  /* 0x0000001800160c82 */ /* 0x000fe20008000000 */
[----:B------:R-:W-:Y:S01]  /*0650*/  @!UP1 UIADD3 UR8, UR11, UR7, URZ ;  /* 0x000000070b089290 */ /* 0x000fe2000fffe03f */
[----:B------:R-:W-:Y:S01]  /*0660*/  @!UP1 UMOV UR30, UR10 ;  /* 0x0000000a001e9c82 */ /* 0x000fe20008000000 */
[----:B------:R-:W-:Y:S10]  /*0670*/  @P0 BRA `(.L_x_38) ;  /* 0x0000000000340947 */ /* 0x000ff40003800000 */
[----:B------:R-:W-:Y:S01]  /*0680*/  USHF.R.S32.HI UR11, URZ, 0x1f, UR15 ;  /* 0x0000001f3f0b7899 */ /* 0x000fe2000801140f */
[----:B------:R-:W-:Y:S01]  /*0690*/  ULDC.64 UR12, c[0x0][0x248] ;  /* 0x00009200000c7ab9 */ /* 0x000fe20000000a00 */
[----:B------:R-:W-:Y:S02]  /*06a0*/  USHF.R.S32.HI UR10, URZ, 0x1f, UR9 ;  /* 0x0000001f3f0a7899 */ /* 0x000fe40008011409 */
[----:B------:R-:W-:Y:S02]  /*06b0*/  UIMAD UR11, UR11, UR12, URZ ;  /* 0x0000000c0b0b72a4 */ /* 0x000fe4000f8e023f */
[----:B------:R-:W-:Y:S02]  /*06c0*/  UIMAD.WIDE.U32 UR20, UR15, UR12, URZ ;  /* 0x0000000c0f1472a5 */ /* 0x000fe4000f8e003f */
[----:B------:R-:W-:Y:S01]  /*06d0*/  UIMAD UR11, UR15, UR13, UR11 ;  /* 0x0000000d0f0b72a4 */ /* 0x000fe2000f8e020b */
[----:B------:R-:W-:Y:S02]  /*06e0*/  ULDC.64 UR6, c[0x0][0x230] ;  /* 0x00008c0000067ab9 */ /* 0x000fe40000000a00 */
[----:B------:R-:W-:-:S02]  /*06f0*/  UIMAD UR10, UR10, UR6, URZ ;  /* 0x000000060a0a72a4 */ /* 0x000fc4000f8e023f */
[----:B------:R-:W-:Y:S02]  /*0700*/  UIADD3 UR21, UR21, UR11, URZ ;  /* 0x0000000b15157290 */ /* 0x000fe4000fffe03f */
[----:B------:R-:W-:Y:S02]  /*0710*/  UIMAD UR7, UR9, UR7, UR10 ;  /* 0x00000007090772a4 */ /* 0x000fe4000f8e020a */
[----:B------:R-:W-:-:S04]  /*0720*/  UIMAD.WIDE.U32 UR10, UR9, UR6, UR20 ;  /* 0x00000006090a72a5 */ /* 0x000fc8000f8e0014 */
[----:B------:R-:W-:-:S03]  /*0730*/  UIADD3 UR20, UR11, UR7, URZ ;  /* 0x000000070b147290 */ /* 0x000fc6000fffe03f */
[----:B------:R-:W-:-:S09]  /*0740*/  UMOV UR22, UR10 ;  /* 0x0000000a00167c82 */ /* 0x000fd20008000000 */
.L_x_38:
[----:B------:R-:W-:Y:S01]  /*0750*/  ULDC UR6, c[0x0][0x278] ;  /* 0x00009e0000067ab9 */ /* 0x000fe20000000800 */
[----:B------:R-:W1:Y:S01]  /*0760*/  S2R R2, SR_CTAID.Z ;  /* 0x0000000000027919 */ /* 0x000e620000002700 */
[----:B------:R-:W-:Y:S01]  /*0770*/  IMAD.U32 R0, RZ, RZ, UR6 ;  /* 0x00000006ff007e24 */ /* 0x000fe2000f8e00ff */
[----:B------:R-:W-:Y:S01]  /*0780*/  UMOV UR24, URZ ;  /* 0x0000003f00187c82 */ /* 0x000fe20008000000 */
[----:B------:R-:W-:Y:S01]  /*0790*/  SHF.R.S32.HI R15, RZ, 0x1f, R6 ;  /* 0x0000001fff0f7819 */ /* 0x000fe20000011406 */
[----:B------:R-:W-:Y:S01]  /*07a0*/  @UP0 UIADD3 UR4, UR15, UR4, URZ ;  /* 0x000000040f040290 */ /* 0x000fe2000fffe03f */
[----:B------:R-:W-:Y:S01]  /*07b0*/  IMAD.U32 R26, RZ, RZ, UR16 ;  /* 0x00000010ff1a7e24 */ /* 0x000fe2000f8e00ff */
[----:B------:R-:W-:Y:S02]  /*07c0*/  IABS R0, R0 ;  /* 0x0000000000007213 */ /* 0x000fe40000000000 */
[----:B------:R-:W-:Y:S02]  /*07d0*/  LEA.HI R16, R15, R6, RZ, 0x3 ;  /* 0x000000060f107211 */ /* 0x000fe400078f18ff */
[----:B------:R-:W-:-:S02]  /*07e0*/  R2UR UR10, R0 ;  /* 0x00000000000a72ca */ /* 0x000fc400000e0000 */
[----:B------:R-:W-:Y:S02]  /*07f0*/  LOP3.LUT R7, R16, 0xfffffff8, RZ, 0xc0, !PT ;  /* 0xfffffff810077812 */ /* 0x000fe400078ec0ff */
[----:B------:R-:W-:Y:S02]  /*0800*/  SHF.R.S32.HI R16, RZ, 0x3, R16 ;  /* 0x00000003ff107819 */ /* 0x000fe40000011410 */
[----:B------:R-:W-:Y:S01]  /*0810*/  LEA.HI R217, R15, R6, RZ, 0x4 ;  /* 0x000000060fd97211 */ /* 0x000fe200078f20ff */
[----:B------:R-:W-:Y:S01]  /*0820*/  IMAD.IADD R7, R6, 0x1, -R7 ;  /* 0x0000000106077824 */ /* 0x000fe200078e0a07 */
[--C-:B------:R-:W-:Y:S01]  /*0830*/  SHF.R.S32.HI R17, RZ, 0x1f, R16.reuse ;  /* 0x0000001fff117819 */ /* 0x100fe20000011410 */
[----:B------:R-:W-:Y:S02]  /*0840*/  IMAD.SHL.U32 R228, R16, 0x40, RZ ;  /* 0x0000004010e47824 */ /* 0x000fe400078e00ff */
[----:B------:R-:W-:Y:S02]  /*0850*/  IMAD.SHL.U32 R168, R7, 0x8, RZ ;  /* 0x0000000807a87824 */ /* 0x000fe400078e00ff */
[----:B------:R-:W2:Y:S01]  /*0860*/  I2F.RP R0, UR10 ;  /* 0x0000000a00007d06 */ /* 0x000ea20008209400 */
[----:B------:R-:W-:Y:S01]  /*0870*/  LOP3.LUT R228, R228, 0x1c0, RZ, 0xc0, !PT ;  /* 0x000001c0e4e47812 */ /* 0x000fe200078ec0ff */
[----:B------:R-:W-:Y:S01]  /*0880*/  IMAD.WIDE R26, R26, 0x40, R16 ;  /* 0x000000401a1a7825 */ /* 0x000fe200078e0210 */
[----:B------:R-:W-:-:S02]  /*0890*/  SHF.R.S32.HI R169, RZ, 0x1f, R168 ;  /* 0x0000001fffa97819 */ /* 0x000fc400000114a8 */
[----:B-1----:R-:W-:-:S04]  /*08a0*/  IABS R2, R2 ;  /* 0x0000000200027213 */ /* 0x002fc80000000000 */
[----:B------:R-:W-:Y:S01]  /*08b0*/  R2UR UR7, R2 ;  /* 0x00000000020772ca */ /* 0x000fe200000e0000 */
[----:B--2---:R-:W1:Y:S02]  /*08c0*/  MUFU.RCP R0, R0 ;  /* 0x0000000000007308 */ /* 0x004e640000001000 */
[----:B-1----:R-:W-:-:S06]  /*08d0*/  VIADD R0, R0, 0xffffffe ;  /* 0x0ffffffe00007836 */ /* 0x002fcc0000000000 */
[----:B------:R-:W1:Y:S02]  /*08e0*/  F2I.FTZ.U32.TRUNC.NTZ R0, R0 ;  /* 0x0000000000007305 */ /* 0x000e64000021f000 */
[----:B-1----:R-:W-:Y:S02]  /*08f0*/  R2UR UR25, R0 ;  /* 0x00000000001972ca */ /* 0x002fe400000e0000 */
[----:B------:R-:W-:Y:S02]  /*0900*/  LOP3.LUT R0, R228, 0x38, R168, 0xf8, !PT ;  /* 0x00000038e4007812 */ /* 0x000fe400078ef8a8 */
[----:B------:R-:W-:-:S04]  /*0910*/  SHF.R.U32.HI R228, RZ, 0x3, R228 ;  /* 0x00000003ffe47819 */ /* 0x000fc800000116e4 */
[----:B------:R-:W-:Y:S02]  /*0920*/  LOP3.LUT R228, R0, R228, RZ, 0x3c, !PT ;  /* 0x000000e400e47212 */ /* 0x000fe400078e3cff */
[----:B------:R-:W-:-:S03]  /*0930*/  LEA.HI R0, R15, R6, RZ, 0x6 ;  /* 0x000000060f007211 */ /* 0x000fc600078f30ff */
[----:B------:R-:W-:Y:S02]  /*0940*/  UIADD3 UR11, URZ, -UR25, URZ ;  /* 0x800000193f0b7290 */ /* 0x000fe4000fffe03f */
[----:B------:R-:W-:Y:S02]  /*0950*/  IMAD.SHL.U32 R0, R0, 0x8, RZ ;  /* 0x0000000800007824 */ /* 0x000fe400078e00ff */
[----:B------:R-:W-:-:S04]  /*0960*/  UIMAD UR11, UR11, UR10, URZ ;  /* 0x0000000a0b0b72a4 */ /* 0x000fc8000f8e023f */
[----:B------:R-:W-:-:S07]  /*0970*/  UIMAD.WIDE.U32 UR24, UR25, UR11, UR24 ;  /* 0x0000000b191872a5 */ /* 0x000fce000f8e0018 */
[----:B------:R-:W-:Y:S02]  /*0980*/  UMOV UR11, UR25 ;  /* 0x00000019000b7c82 */ /* 0x000fe40008000000 */
[----:B------:R-:W-:-:S07]  /*0990*/  UIMAD.WIDE.U32 UR24, UR11, UR7, URZ ;  /* 0x000000070b1872a5 */ /* 0x000fce000f8e003f */
[----:B------:R-:W-:Y:S01]  /*09a0*/  UMOV UR18, UR25 ;  /* 0x0000001900127c82 */ /* 0x000fe20008000000 */
[----:B------:R-:W-:Y:S02]  /*09b0*/  USHF.R.S32.HI UR25, URZ, 0x1f, UR14 ;  /* 0x0000001f3f197899 */ /* 0x000fe4000801140e */
[----:B------:R-:W-:-:S04]  /*09c0*/  UIADD3 UR11, -UR18, URZ, URZ ;  /* 0x0000003f120b7290 */ /* 0x000fc8000fffe13f */
[----:B------:R-:W-:-:S04]  /*09d0*/  UIMAD UR7, UR10, UR11, UR7 ;  /* 0x0000000b0a0772a4 */ /* 0x000fc8000f8e0207 */
[----:B------:R-:W-:-:S11]  /*09e0*/  UISETP.GT.U32.AND UP1, UPT, UR10, UR7, UPT ;  /* 0x000000070a00728c */ /* 0x000fd6000bf24070 */
[----:B------:R-:W-:Y:S02]  /*09f0*/  @!UP1 UIADD3 UR7, UR7, -UR10, URZ ;  /* 0x8000000a07079290 */ /* 0x000fe4000fffe03f */
[----:B------:R-:W-:Y:S02]  /*0a00*/  @!UP1 UIADD3 UR18, UR18, 0x1, URZ ;  /* 0x0000000112129890 */ /* 0x000fe4000fffe03f */
[----:B------:R-:W-:Y:S02]  /*0a10*/  UISETP.GE.U32.AND UP2, UPT, UR7, UR10, UPT ;  /* 0x0000000a0700728c */ /* 0x000fe4000bf46070 */
[----:B------:R-:W-:Y:S01]  /*0a20*/  ULOP3.LUT UR7, UR14, UR6, URZ, 0x3c, !UPT ;  /* 0x000000060e077292 */ /* 0x000fe2000f8e3c3f */
[----:B------:R-:W-:-:S03]  /*0a30*/  @UP0 ULDC.64 UR10, c[0x0][0x250] ;  /* 0x00009400000a0ab9 */ /* 0x000fc60000000a00 */
[----:B------:R-:W-:Y:S02]  /*0a40*/  UISETP.GE.AND UP1, UPT, UR7, URZ, UPT ;  /* 0x0000003f0700728c */ /* 0x000fe4000bf26270 */
[----:B------:R-:W-:Y:S02]  /*0a50*/  @UP0 UIMAD.WIDE.U32 UR32, UR4, UR10, URZ ;  /* 0x0000000a042002a5 */ /* 0x000fe4000f8e003f */
[----:B------:R-:W-:Y:S02]  /*0a60*/  @UP0 UIMAD UR4, UR4, UR11, URZ ;  /* 0x0000000b040402a4 */ /* 0x000fe4000f8e023f */
[----:B------:R-:W-:Y:S02]  /*0a70*/  @UP2 UIADD3 UR18, UR18, 0x1, URZ ;  /* 0x0000000112122890 */ /* 0x000fe4000fffe03f */
[----:B------:R-:W-:Y:S02]  /*0a80*/  UISETP.NE.AND UP2, UPT, UR6, URZ, UPT ;  /* 0x0000003f0600728c */ /* 0x000fe4000bf45270 */
[----:B------:R-:W-:-:S02]  /*0a90*/  @UP0 UIADD3 UR21, UR33, UR4, URZ ;  /* 0x0000000421150290 */ /* 0x000fc4000fffe03f */
[----:B------:R-:W-:Y:S01]  /*0aa0*/  @!UP1 UIADD3 UR18, -UR18, URZ, URZ ;  /* 0x0000003f12129290 */ /* 0x000fe2000fffe13f */
[----:B------:R-:W-:-:S06]  /*0ab0*/  @UP0 UMOV UR24, UR32 ;  /* 0x0000002000180c82 */ /* 0x000fcc0008000000 */
[----:B------:R-:W-:-:S04]  /*0ac0*/  @!UP2 ULOP3.LUT UR18, URZ, UR6, URZ, 0x33, !UPT ;  /* 0x000000063f12a292 */ /* 0x000fc8000f8e333f */
[----:B------:R-:W-:Y:S01]  /*0ad0*/  USHF.R.S32.HI UR4, URZ, 0x1f, UR18 ;  /* 0x0000001f3f047899 */ /* 0x000fe20008011412 */
[----:B------:R-:W-:Y:S11]  /*0ae0*/  @P0 BRA `(.L_x_39) ;  /* 0x0000000000340947 */ /* 0x000ff60003800000 */
[----:B------:R-:W-:Y:S01]  /*0af0*/  USHF.R.S32.HI UR21, URZ, 0x1f, UR15 ;  /* 0x0000001f3f157899 */ /* 0x000fe2000801140f */
[----:B------:R-:W-:Y:S01]  /*0b00*/  ULDC.64 UR10, c[0x0][0x250] ;  /* 0x00009400000a7ab9 */ /* 0x000fe20000000a00 */
[----:B------:R-:W-:Y:S02]  /*0b10*/  ULDC.64 UR6, c[0x0][0x238] ;  /* 0x00008e0000067ab9 */ /* 0x000fe40000000a00 */
[----:B------:R-:W-:Y:S02]  /*0b20*/  UIMAD UR21, UR21, UR10, URZ ;  /* 0x0000000a151572a4 */ /* 0x000fe4000f8e023f */
[----:B------:R-:W-:Y:S02]  /*0b30*/  UIMAD.WIDE.U32 UR32, UR15, UR10, URZ ;  /* 0x0000000a0f2072a5 */ /* 0x000fe4000f8e003f */
[----:B------:R-:W-:Y:S02]  /*0b40*/  UIMAD UR21, UR15, UR11, UR21 ;  /* 0x0000000b0f1572a4 */ /* 0x000fe4000f8e0215 */
[----:B------:R-:W-:-:S02]  /*0b50*/  USHF.R.S32.HI UR15, URZ, 0x1f, UR9 ;  /* 0x0000001f3f0f7899 */ /* 0x000fc40008011409 */
[----:B------:R-:W-:Y:S02]  /*0b60*/  UIADD3 UR33, UR33, UR21, URZ ;  /* 0x0000001521217290 */ /* 0x000fe4000fffe03f */
[----:B------:R-:W-:Y:S02]  /*0b70*/  UIMAD UR15, UR15, UR6, URZ ;  /* 0x000000060f0f72a4 */ /* 0x000fe4000f8e023f */
[----:B------:R-:W-:Y:S02]  /*0b80*/  UIMAD.WIDE.U32 UR32, UR9, UR6, UR32 ;  /* 0x00000006092072a5 */ /* 0x000fe4000f8e0020 */
[----:B------:R-:W-:-:S04]  /*0b90*/  UIMAD UR7, UR9, UR7, UR15 ;  /* 0x00000007090772a4 */ /* 0x000fc8000f8e020f */
[----:B------:R-:W-:Y:S01]  /*0ba0*/  UIADD3 UR21, UR33, UR7, URZ ;  /* 0x0000000721157290 */ /* 0x000fe2000fffe03f */
[----:B------:R-:W-:-:S11]  /*0bb0*/  UMOV UR24, UR32 ;  /* 0x0000002000187c82 */ /* 0x000fd60008000000 */
.L_x_39:
[----:B------:R-:W1:Y:S01]  /*0bc0*/  S2UR UR15, SR_CgaCtaId ;  /* 0x00000000000f79c3 */ /* 0x000e620000008800 */
[----:B------:R-:W-:Y:S01]  /*0bd0*/  UIADD3 UR28, -UR28, UR17, URZ ;  /* 0x000000111c1c7290 */ /* 0x000fe2000fffe13f */
[----:B------:R-:W-:Y:S01]  /*0be0*/  IADD3 R2, P0, R168, UR30, RZ ;  /* 0x0000001ea8027c10 */ /* 0x000fe2000ff1e0ff */
[----:B------:R-:W-:Y:S01]  /*0bf0*/  ULDC.64 UR6, c[0x0][0x258] ;  /* 0x0000960000067ab9 */ /* 0x000fe20000000a00 */
[----:B------:R-:W-:Y:S01]  /*0c00*/  LOP3.LUT R18, R217, 0xfffffff0, RZ, 0xc0, !PT ;  /* 0xfffffff0d9127812 */ /* 0x000fe200078ec0ff */
[----:B------:R-:W-:Y:S01]  /*0c10*/  IMAD.U32 R20, RZ, RZ, UR6 ;  /* 0x00000006ff147e24 */ /* 0x000fe2000f8e00ff */
[----:B------:R-:W-:Y:S01]  /*0c20*/  IADD3.X R3, R169, UR8, RZ, P0, !PT ;  /* 0x00000008a9037c10 */ /* 0x000fe200087fe4ff */
[----:B------:R-:W-:Y:S01]  /*0c30*/  UIMAD UR25, UR25, UR6, URZ ;  /* 0x00000006191972a4 */ /* 0x000fe2000f8e023f */
[----:B------:R-:W-:Y:S01]  /*0c40*/  ISETP.GE.AND P1, PT, R16, UR28, PT ;  /* 0x0000001c10007c0c */ /* 0x000fe2000bf26270 */
[----:B------:R-:W-:Y:S01]  /*0c50*/  IMAD.IADD R18, R6, 0x1, -R18 ;  /* 0x0000000106127824 */ /* 0x000fe200078e0a12 */
[----:B------:R-:W-:Y:S01]  /*0c60*/  ULDC.64 UR8, c[0x0][0x260] ;  /* 0x0000980000087ab9 */ /* 0x000fe20000000a00 */
[----:B------:R-:W-:Y:S01]  /*0c70*/  IMAD.WIDE.U32 R20, R20, UR14, R2 ;  /* 0x0000000e14147c25 */ /* 0x000fe2000f8e0002 */
[----:B------:R-:W-:Y:S01]  /*0c80*/  UIMAD UR14, UR14, UR7, UR25 ;  /* 0x000000070e0e72a4 */ /* 0x000fe2000f8e0219 */
[----:B------:R-:W-:Y:S01]  /*0c90*/  SHF.R.S32.HI R19, RZ, 0x4, R217 ;  /* 0x00000004ff137819 */ /* 0x000fe200000114d9 */
[----:B------:R-:W-:Y:S01]  /*0ca0*/  UMOV UR30, 0x400 ;  /* 0x00000400001e7882 */ /* 0x000fe20000000000 */
[----:B------:R-:W-:Y:S01]  /*0cb0*/  ULDC.64 UR6, c[0x0][0x268] ;  /* 0x00009a0000067ab9 */ /* 0x000fe20000000a00 */
[----:B------:R-:W-:Y:S01]  /*0cc0*/  SHF.R.S32.HI R4, RZ, 0x1f, R18 ;  /* 0x0000001fff047819 */ /* 0x000fe20000011412 */
[----:B------:R-:W-:Y:S01]  /*0cd0*/  UIMAD UR29, UR4, UR8, URZ ;  /* 0x00000008041d72a4 */ /* 0x000fe2000f8e023f */
[C---:B------:R-:W-:Y:S01]  /*0ce0*/  VIADD R14, R16.reuse, 0x10 ;  /* 0x00000010100e7836 */ /* 0x040fe20000000000 */
[----:B------:R-:W-:Y:S01]  /*0cf0*/  UIMAD UR25, UR4, UR6, URZ ;  /* 0x00000006041972a4 */ /* 0x000fe2000f8e023f */
[----:B------:R-:W-:Y:S01]  /*0d00*/  VIADD R13, R16, 0x20 ;  /* 0x00000020100d7836 */ /* 0x000fe20000000000 */
[----:B------:R-:W-:Y:S01]  /*0d10*/  LOP3.LUT R228, R228, 0xfffffe00, R0, 0xf8, !PT ;  /* 0xfffffe00e4e47812 */ /* 0x000fe200078ef800 */
[----:B------:R-:W-:Y:S01]  /*0d20*/  IMAD R5, R17, UR12, RZ ;  /* 0x0000000c11057c24 */ /* 0x000fe2000f8e02ff */
[----:B------:R-:W-:Y:S01]  /*0d30*/  LEA.HI R217, R217, R19, RZ, 0x1 ;  /* 0x00000013d9d97211 */ /* 0x000fe200078f08ff */
[----:B-1----:R-:W-:Y:S01]  /*0d40*/  ULEA UR4, UR15, UR30, 0x18 ;  /* 0x0000001e0f047291 */ /* 0x002fe2000f8ec03f */
[----:B------:R-:W-:Y:S01]  /*0d50*/  LEA.HI R4, R4, R18, RZ, 0x3 ;  /* 0x0000001204047211 */ /* 0x000fe200078f18ff */
[----:B------:R-:W-:Y:S01]  /*0d60*/  UIMAD UR9, UR18, UR9, UR29 ;  /* 0x00000009120972a4 */ /* 0x000fe2000f8e021d */
[----:B------:R-:W-:Y:S01]  /*0d70*/  VIADD R23, R21, UR14 ;  /* 0x0000000e15177c36 */ /* 0x000fe20008000000 */
[----:B------:R-:W-:Y:S01]  /*0d80*/  UIMAD UR25, UR18, UR7, UR25 ;  /* 0x00000007121972a4 */ /* 0x000fe2000f8e0219 */
[----:B------:R-:W-:Y:S01]  /*0d90*/  BSSY B0, `(.L_x_40) ;  /* 0x000003b000007945 */ /* 0x000fe20003800000 */
[----:B------:R-:W-:Y:S01]  /*0da0*/  VIADD R12, R16, 0x30 ;  /* 0x00000030100c7836 */ /* 0x000fe20000000000 */
[----:B------:R-:W-:Y:S01]  /*0db0*/  LOP3.LUT R217, R217, 0xfffffffe, RZ, 0xc0, !PT ;  /* 0xfffffffed9d97812 */ /* 0x000fe200078ec0ff */
[C---:B------:R-:W-:Y:S01]  /*0dc0*/  VIADD R230, R168.reuse, 0x80 ;  /* 0x00000080a8e67836 */ /* 0x040fe20000000000 */
[C---:B------:R-:W-:Y:S01]  /*0dd0*/  IADD3 R231, R168.reuse, 0x40, RZ ;  /* 0x00000040a8e77810 */ /* 0x040fe20007ffe0ff */
[----:B------:R-:W-:Y:S01]  /*0de0*/  VIADD R229, R168, 0xc0 ;  /* 0x000000c0a8e57836 */ /* 0x000fe20000000000 */
[----:B------:R-:W-:Y:S01]  /*0df0*/  LOP3.LUT R0, R4, 0xfffffff8, RZ, 0xc0, !PT ;  /* 0xfffffff804007812 */ /* 0x000fe200078ec0ff */
[----:B------:R-:W-:Y:S01]  /*0e00*/  IMAD.WIDE.U32 R28, R16, UR12, R168 ;  /* 0x0000000c101c7c25 */ /* 0x000fe2000f8e00a8 */
[----:B------:R-:W-:-:S02]  /*0e10*/  ISETP.GE.AND P0, PT, R14, UR28, PT ;  /* 0x0000001c0e007c0c */ /* 0x000fc4000bf06270 */
[----:B------:R-:W-:Y:S01]  /*0e20*/  ISETP.GE.AND P5, PT, R13, UR28, PT ;  /* 0x0000001c0d007c0c */ /* 0x000fe2000bfa6270 */
[----:B------:R-:W-:Y:S01]  /*0e30*/  IMAD R5, R16, UR13, R5 ;  /* 0x0000000d10057c24 */ /* 0x000fe2000f8e0205 */
[----:B------:R-:W-:Y:S01]  /*0e40*/  MOV R165, UR6 ;  /* 0x0000000600a57c02 */ /* 0x000fe20008000f00 */
[----:B------:R-:W-:Y:S01]  /*0e50*/  IMAD.U32 R166, RZ, RZ, UR8 ;  /* 0x00000008ffa67e24 */ /* 0x000fe2000f8e00ff */
[----:B------:R-:W-:Y:S01]  /*0e60*/  LEA R228, R228, UR4, 0x1 ;  /* 0x00000004e4e47c11 */ /* 0x000fe2000f8e08ff */
[----:B------:R-:W-:Y:S08]  /*0e70*/  @P1 BRA `(.L_x_41) ;  /* 0x0000000000b01947 */ /* 0x000ff00003800000 */
[----:B------:R-:W-:Y:S01]  /*0e80*/  ULDC UR7, c[0x0][0x2d0] ;  /* 0x0000b40000077ab9 */ /* 0x000fe20000000800 */
[----:B------:R-:W-:Y:S01]  /*0e90*/  ULDC.64 UR14, c[0x0][0x240] ;  /* 0x00009000000e7ab9 */ /* 0x000fe20000000a00 */
[----:B------:R-:W-:Y:S01]  /*0ea0*/  ISETP.GE.AND P4, PT, R231, UR7, PT ;  /* 0x00000007e7007c0c */ /* 0x000fe2000bf86270 */
[----:B------:R-:W-:Y:S01]  /*0eb0*/  IMAD R24, R27, UR14, RZ ;  /* 0x0000000e1b187c24 */ /* 0x000fe2000f8e02ff */
[----:B------:R-:W-:Y:S01]  /*0ec0*/  ISETP.GE.AND P6, PT, R168, UR7, PT ;  /* 0x00000007a8007c0c */ /* 0x000fe2000bfc6270 */
[----:B------:R-:W-:Y:S01]  /*0ed0*/  IMAD.MOV.U32 R22, RZ, RZ, R20 ;  /* 0x000000ffff167224 */ /* 0x000fe200078e0014 */
[----:B------:R-:W-:Y:S01]  /*0ee0*/  ISETP.GE.AND P3, PT, R230, UR7, PT ;  /* 0x00000007e6007c0c */ /* 0x000fe2000bf66270 */
[C---:B------:R-:W-:Y:S02]  /*0ef0*/  IMAD R24, R26.reuse, UR15, R24 ;  /* 0x0000000f1a187c24 */ /* 0x040fe4000f8e0218 */
[----:B------:R-:W-:-:S04]  /*0f00*/  IMAD.WIDE.U32 R30, R26, UR14, R22 ;  /* 0x0000000e1a1e7c25 */ /* 0x000fc8000f8e0016 */
[----:B------:R-:W-:Y:S02]  /*0f10*/  IMAD.IADD R24, R31, 0x1, R24 ;  /* 0x000000011f187824 */ /* 0x000fe400078e0218 */
[----:B------:R-:W1:Y:S02]  /*0f20*/  @!P4 LDC.64 R8, c[0x0][0x210] ;  /* 0x00008400ff08cb82 */ /* 0x000e640000000a00 */
[----:B------:R2:W-:Y:S06]  /*0f30*/  @P6 STS.128 [R228], RZ ;  /* 0x000000ffe4006388 */ /* 0x0005ec0000000c00 */
[----:B------:R-:W3:Y:S08]  /*0f40*/  @!P6 LDC.64 R10, c[0x0][0x210] ;  /* 0x00008400ff0aeb82 */ /* 0x000ef00000000a00 */
[----:B------:R-:W4:Y:S01]  /*0f50*/  @!P3 LDC.64 R2, c[0x0][0x210] ;  /* 0x00008400ff02bb82 */ /* 0x000f220000000a00 */
[----:B-1----:R-:W-:-:S04]  /*0f60*/  @!P4 LEA R8, P2, R30, R8, 0x1 ;  /* 0x000000081e08c211 */ /* 0x002fc800078408ff */
[C---:B------:R-:W-:Y:S02]  /*0f70*/  @!P4 LEA.HI.X R9, R30.reuse, R9, R24, 0x1, P2 ;  /* 0x000000091e09c211 */ /* 0x040fe400010f0c18 */
[----:B------:R-:W-:Y:S02]  /*0f80*/  ISETP.GE.AND P2, PT, R229, UR7, PT ;  /* 0x00000007e5007c0c */ /* 0x000fe4000bf46270 */
[----:B---3--:R-:W-:-:S04]  /*0f90*/  @!P6 LEA R10, P1, R30, R10, 0x1 ;  /* 0x0000000a1e0ae211 */ /* 0x008fc800078208ff */
[C---:B------:R-:W-:Y:S02]  /*0fa0*/  @!P6 LEA.HI.X R11, R30.reuse, R11, R24, 0x1, P1 ;  /* 0x0000000b1e0be211 */ /* 0x040fe400008f0c18 */
[----:B----4-:R-:W-:-:S03]  /*0fb0*/  @!P3 LEA R2, P1, R30, R2, 0x1 ;  /* 0x000000021e02b211 */ /* 0x010fc600078208ff */
[----:B------:R-:W-:Y:S01]  /*0fc0*/  @!PT LDS RZ, [RZ] ;  /* 0x00000000fffff984 */ /* 0x000fe20000000800 */
[----:B------:R-:W-:Y:S01]  /*0fd0*/  @!PT LDS RZ, [RZ] ;  /* 0x00000000fffff984 */ /* 0x000fe20000000800 */
[----:B------:R-:W-:Y:S01]  /*0fe0*/  @!PT LDS RZ, [RZ] ;  /* 0x00000000fffff984 */ /* 0x000fe20000000800 */
[----:B------:R2:W-:Y:S01]  /*0ff0*/  @!P6 LDGSTS.E.BYPASS.LTC128B.128 [R228], desc[UR26][R10.64] ;  /* 0x000000000ae4efae */ /* 0x0005e2000b901d5a */
[----:B------:R-:W-:-:S03]  /*1000*/  @!P3 LEA.HI.X R3, R30, R3, R24, 0x1, P1 ;  /* 0x000000031e03b211 */ /* 0x000fc600008f0c18 */
[----:B------:R2:W-:Y:S04]  /*1010*/  @P4 STS.128 [R228+0x2000], RZ ;  /* 0x002000ffe4004388 */ /* 0x0005e80000000c00 */
[----:B------:R-:W-:Y:S01]  /*1020*/  @!PT LDS RZ, [RZ] ;  /* 0x00000000fffff984 */ /* 0x000fe20000000800 */
[----:B------:R-:W-:Y:S01]  /*1030*/  @!PT LDS RZ, [RZ] ;  /* 0x00000000fffff984 */ /* 0x000fe20000000800 */
[----:B------:R-:W-:Y:S01]  /*1040*/  @!PT LDS RZ, [RZ] ;  /* 0x00000000fffff984 */ /* 0x000fe20000000800 */
[----:B------:R2:W-:Y:S04]  /*1050*/  @!P4 LDGSTS.E.BYPASS.LTC128B.128 [R228+0x2000], desc[UR26][R8.64+0x80] ;  /* 0x0200008008e4cfae */ /* 0x0005e8000b901d5a */
[----:B------:R2:W-:Y:S04]  /*1060*/  @P3 STS.128 [R228+0x4000], RZ ;  /* 0x004000ffe4003388 */ /* 0x0005e80000000c00 */
[----:B------:R-:W-:Y:S01]  /*1070*/  @!PT LDS RZ, [RZ] ;  /* 0x00000000fffff984 */ /* 0x000fe20000000800 */
[----:B------:R-:W-:Y:S01]  /*1080*/  @!PT LDS RZ, [RZ] ;  /* 0x00000000fffff984 */ /* 0x000fe20000000800 */
[----:B------:R-:W-:Y:S01]  /*1090*/  @!PT LDS RZ, [RZ] ;  /* 0x00000000fffff984 */ /* 0x000fe20000000800 */
[----:B------:R2:W-:Y:S04]  /*10a0*/  @!P3 LDGSTS.E.BYPASS.LTC128B.128 [R228+0x4000], desc[UR26][R2.64+0x100] ;  /* 0x0400010002e4bfae */ /* 0x0005e8000b901d5a */
[----:B------:R2:W-:Y:S01]  /*10b0*/  @P2 STS.128 [R228+0x6000], RZ ;  /* 0x006000ffe4002388 */ /* 0x0005e20000000c00 */
[----:B------:R-:W-:Y:S05]  /*10c0*/  @P2 BRA `(.L_x_41) ;  /* 0x00000000001c2947 */ /* 0x000fea0003800000 */
[----:B------:R-:W-:Y:S02]  /*10d0*/  ULDC.64 UR14, c[0x0][0x210] ;  /* 0x00008400000e7ab9 */ /* 0x000fe40000000a00 */
[----:B--2---:R-:W-:-:S04]  /*10e0*/  LEA R2, P1, R30, UR14, 0x1 ;  /* 0x0000000e1e027c11 */ /* 0x004fc8000f8208ff */
[----:B------:R-:W-:-:S05]  /*10f0*/  LEA.HI.X R3, R30, UR15, R24, 0x1, P1 ;  /* 0x0000000f1e037c11 */ /* 0x000fca00088f0c18 */
[----:B------:R-:W-:Y:S01]  /*1100*/  @!PT LDS RZ, [RZ] ;  /* 0x00000000fffff984 */ /* 0x000fe20000000800 */
[----:B------:R-:W-:Y:S01]  /*1110*/  @!PT LDS RZ, [RZ] ;  /* 0x00000000fffff984 */ /* 0x000fe20000000800 */
[----:B------:R-:W-:Y:S01]  /*1120*/  @!PT LDS RZ, [RZ] ;  /* 0x00000000fffff984 */ /* 0x000fe20000000800 */
[----:B------:R1:W-:Y:S04]  /*1130*/  LDGSTS.E.BYPASS.LTC128B.128 [R228+0x6000], desc[UR26][R2.64+0x180] ;  /* 0x0600018002e47fae */ /* 0x0003e8000b901d5a */
.L_x_41:
[----:B------:R-:W-:Y:S05]  /*1140*/  BSYNC B0 ;  /* 0x0000000000007941 */ /* 0x000fea0003800000 */
.L_x_40:
[----:B------:R-:W-:Y:S01]  /*1150*/  IADD3 R234, P1, R28, UR22, RZ ;  /* 0x000000161cea7c10 */ /* 0x000fe2000ff3e0ff */
[----:B-12---:R-:W-:Y:S01]  /*1160*/  IMAD R2, R17, UR10, RZ ;  /* 0x0000000a11027c24 */ /* 0x006fe2000f8e02ff */
[----:B------:R-:W-:Y:S01]  /*1170*/  BSSY B0, `(.L_x_42) ;  /* 0x0000037000007945 */ /* 0x000fe20003800000 */
[----:B------:R-:W-:Y:S01]  /*1180*/  IADD3 R0, R18, -R0, RZ ;  /* 0x8000000012007210 */ /* 0x000fe20007ffe0ff */
[----:B------:R-:W-:Y:S01]  /*1190*/  IMAD.WIDE.U32 R24, R16, UR10, R168 ;  /* 0x0000000a10187c25 */ /* 0x000fe2000f8e00a8 */
[----:B------:R-:W-:Y:S02]  /*11a0*/  ISETP.GE.AND P6, PT, R12, UR28, PT ;  /* 0x0000001c0c007c0c */ /* 0x000fe4000bfc6270 */
[----:B------:R-:W-:Y:S01]  /*11b0*/  IADD3 R217, R19, -R217, RZ ;  /* 0x800000d913d97210 */ /* 0x000fe20007ffe0ff */
[----:B------:R-:W-:Y:S01]  /*11c0*/  IMAD R18, R16, UR11, R2 ;  /* 0x0000000b10127c24 */ /* 0x000fe2000f8e0202 */
[----:B------:R-:W-:Y:S01]  /*11d0*/  IADD3.X R235, R29, UR20, R5, P1, !PT ;  /* 0x000000141deb7c10 */ /* 0x000fe20008ffe405 */
[----:B------:R-:W-:Y:S08]  /*11e0*/  @P0 BRA `(.L_x_43) ;  /* 0x0000000000bc0947 */ /* 0x000ff00003800000 */
[----:B------:R-:W-:Y:S01]  /*11f0*/  ULDC UR8, c[0x0][0x2d0] ;  /* 0x0000b40000087ab9 */ /* 0x000fe20000000800 */
[----:B------:R-:W-:Y:S01]  /*1200*/  IADD3 R19, P0, R26, 0x10, RZ ;  /* 0x000000101a137810 */ /* 0x000fe20007f1e0ff */
[----:B------:R-:W-:Y:S01]  /*1210*/  ULDC.64 UR6, c[0x0][0x240] ;  /* 0x0000900000067ab9 */ /* 0x000fe20000000a00 */
[----:B------:R-:W-:Y:S01]  /*1220*/  ISETP.GE.AND P3, PT, R231, UR8, PT ;  /* 0x00000008e7007c0c */ /* 0x000fe2000bf66270 */
[----:B------:R-:W-:Y:S01]  /*1230*/  IMAD.MOV.U32 R28, RZ, RZ, R20 ;  /* 0x000000ffff1c7224 */ /* 0x000fe200078e0014 */
[----:B------:R-:W-:Y:S01]  /*1240*/  ISETP.GE.AND P4, PT, R168, UR8, PT ;  /* 0x00000008a8007c0c */ /* 0x000fe2000bf86270 */
[----:B------:R-:W-:Y:S01]  /*1250*/  IMAD.X R5, RZ, RZ, R27, P0 ;  /* 0x000000ffff057224 */ /* 0x000fe200000e061b */
[----:B------:R-:W-:Y:S01]  /*1260*/  ISETP.GE.AND P2, PT, R230, UR8, PT ;  /* 0x00000008e6007c0c */ /* 0x000fe2000bf46270 */
[----:B------:R-:W-:Y:S02]  /*1270*/  IMAD.MOV.U32 R29, RZ, RZ, R23 ;  /* 0x000000ffff1d7224 */ /* 0x000fe400078e0017 */
[----:B------:R-:W-:-:S02]  /*1280*/  IMAD R5, R5, UR6, RZ ;  /* 0x0000000605057c24 */ /* 0x000fc4000f8e02ff */
[----:B------:R-:W-:-:S04]  /*1290*/  IMAD.WIDE.U32 R28, R19, UR6, R28 ;  /* 0x00000006131c7c25 */ /* 0x000fc8000f8e001c */
[----:B------:R-:W1:Y:S01]  /*12a0*/  @!P3 LDC.64 R8, c[0x0][0x210] ;  /* 0x00008400ff08bb82 */ /* 0x000e620000000a00 */
[----:B------:R-:W-:Y:S01]  /*12b0*/  IMAD R5, R19, UR7, R5 ;  /* 0x0000000713057c24 */ /* 0x000fe2000f8e0205 */
[----:B------:R2:W-:Y:S03]  /*12c0*/  @P4 STS.128 [R228+0x800], RZ ;  /* 0x000800ffe4004388 */ /* 0x0005e60000000c00 */
[----:B------:R-:W-:-:S03]  /*12d0*/  IMAD.IADD R5, R29, 0x1, R5 ;  /* 0x000000011d057824 */ /* 0x000fc600078e0205 */
        /* <DEDUP_REMOVED lines=11> */
[----:B------:R2:W-:Y:S01]  /*1390*/  @!P4 LDGSTS.E.BYPASS.LTC128B.128 [R228+0x800], desc[UR26][R10.64] ;  /* 0x008000000ae4cfae */ /* 0x0005e2000b901d5a */
        /* <DEDUP_REMOVED lines=20> */
.L_x_43:
[----:B------:R-:W-:Y:S05]  /*14e0*/  BSYNC B0 ;  /* 0x0000000000007941 */ /* 0x000fea0003800000 */
.L_x_42:
[----:B------:R-:W-:Y:S04]  /*14f0*/  BSSY B0, `(.L_x_44) ;  /* 0x0000031000007945 */ /* 0x000fe80003800000 */
[----:B------:R-:W-:Y:S05]  /*1500*/  @P5 BRA `(.L_x_45) ;  /* 0x0000000000bc5947 */ /* 0x000fea0003800000 */
        /* <DEDUP_REMOVED lines=11> */
[----:B--2---:R-:W2:Y:S01]  /*15c0*/  @!P5 LDC.64 R10, c[0x0][0x210] ;  /* 0x00008400ff0adb82 */ /* 0x004ea20000000a00 */
[----:B------:R-:W-:Y:S01]  /*15d0*/  IMAD R5, R19, UR7, R5 ;  /* 0x0000000713057c24 */ /* 0x000fe2000f8e0205 */
[----:B------:R3:W-:Y:S03]  /*15e0*/  @P5 STS.128 [R228+0x1000], RZ ;  /* 0x001000ffe4005388 */ /* 0x0007e60000000c00 */
[----:B------:R-:W-:-:S03]  /*15f0*/  IMAD.IADD R5, R29, 0x1, R5 ;  /* 0x000000011d057824 */ /* 0x000fc600078e0205 */
[----:B------:R-:W4:Y:S08]  /*1600*/  @!P4 LDC.64 R8, c[0x0][0x210] ;  /* 0x00008400ff08cb82 */ /* 0x000f300000000a00 */
[----:B-1----:R-:W1:Y:S01]  /*1610*/  @!P2 LDC.64 R2, c[0x0][0x210] ;  /* 0x00008400ff02ab82 */ /* 0x002e620000000a00 */
[----:B--2---:R-:W-:-:S04]  /*1620*/  @!P5 LEA R10, P0, R28, R10, 0x1 ;  /* 0x0000000a1c0ad211 */ /* 0x004fc800078008ff */
[C-C-:B------:R-:W-:Y:S02]  /*1630*/  @!P5 LEA.HI.X R11, R28.reuse, R11, R5.reuse, 0x1, P0 ;  /* 0x0000000b1c0bd211 */ /* 0x140fe400000f0c05 */
[----:B------:R-:W-:Y:S02]  /*1640*/  ISETP.GE.AND P0, PT, R229, UR8, PT ;  /* 0x00000008e5007c0c */ /* 0x000fe4000bf06270 */
[C---:B----4-:R-:W-:Y:S01]  /*1650*/  @!P4 LEA R8, P3, R28.reuse, R8, 0x1 ;  /* 0x000000081c08c211 */ /* 0x050fe200078608ff */
[----:B------:R-:W-:Y:S01]  /*1660*/  @!PT LDS RZ, [RZ] ;  /* 0x00000000fffff984 */ /* 0x000fe20000000800 */
[----:B------:R-:W-:Y:S01]  /*1670*/  @!PT LDS RZ, [RZ] ;  /* 0x00000000fffff984 */ /* 0x000fe20000000800 */
[----:B------:R-:W-:Y:S01]  /*1680*/  @!PT LDS RZ, [RZ] ;  /* 0x00000000fffff984 */ /* 0x000fe20000000800 */
[----:B------:R3:W-:Y:S03]  /*1690*/  @!P5 LDGSTS.E.BYPASS.LTC128B.128 [R228+0x1000], desc[UR26][R10.64] ;  /* 0x010000000ae4dfae */ /* 0x0007e6000b901d5a */
[C---:B------:R-:W-:Y:S01]  /*16a0*/  @!P4 LEA.HI.X R9, R28.reuse, R9, R5, 0x1, P3 ;  /* 0x000000091c09c211 */ /* 0x040fe200018f0c05 */
[----:B------:R3:W-:Y:S01]  /*16b0*/  @P4 STS.128 [R228+0x3000], RZ ;  /* 0x003000ffe4004388 */ /* 0x0007e20000000c00 */
[----:B-1----:R-:W-:-:S03]  /*16c0*/  @!P2 LEA R2, P1, R28, R2, 0x1 ;  /* 0x000000021c02a211 */ /* 0x002fc600078208ff */
        /* <DEDUP_REMOVED lines=13> */
[----:B---3--:R-:W-:-:S04]  /*17a0*/  LEA R2, P0, R28, UR6, 0x1 ;  /* 0x000000061c027c11 */ /* 0x008fc8000f8008ff */
[----:B------:R-:W-:-:S05]  /*17b0*/  LEA.HI.X R3, R28, UR7, R5, 0x1, P0 ;  /* 0x000000071c037c11 */ /* 0x000fca00080f0c05 */
[----:B------:R-:W-:Y:S01]  /*17c0*/  @!PT LDS RZ, [RZ] ;  /* 0x00000000fffff984 */ /* 0x000fe20000000800 */
[----:B------:R-:W-:Y:S01]  /*17d0*/  @!PT LDS RZ, [RZ] ;  /* 0x00000000fffff984 */ /* 0x000fe20000000800 */
[----:B------:R-:W-:Y:S01]  /*17e0*/  @!PT LDS RZ, [RZ] ;  /* 0x00000000fffff984 */ /* 0x000fe20000000800 */
[----:B------:R4:W-:Y:S04]  /*17f0*/  LDGSTS.E.BYPASS.LTC128B.128 [R228+0x7000], desc[UR26][R2.64+0x180] ;  /* 0x0700018002e47fae */ /* 0x0009e8000b901d5a */
.L_x_45:
[----:B------:R-:W-:Y:S05]  /*1800*/  BSYNC B0 ;  /* 0x0000000000007941 */ /* 0x000fea0003800000 */
.L_x_44:
        /* <DEDUP_REMOVED lines=10> */
[----:B------:R-:W-:-:S04]  /*18b0*/  IMAD.WIDE.U32 R20, R5, UR6, R20 ;  /* 0x0000000605147c25 */ /* 0x000fc8000f8e0014 */
[----:B------:R-:W-:-:S04]  /*18c0*/  IMAD R19, R19, UR6, RZ ;  /* 0x0000000613137c24 */ /* 0x000fc8000f8e02ff */
[----:B--23--:R-:W2:Y:S01]  /*18d0*/  @!P5 LDC.64 R10, c[0x0][0x210] ;  /* 0x00008400ff0adb82 */ /* 0x00cea20000000a00 */
[----:B------:R-:W-:Y:S01]  /*18e0*/  IMAD R19, R5, UR7, R19 ;  /* 0x0000000705137c24 */ /* 0x000fe2000f8e0213 */
[----:B------:R3:W-:Y:S03]  /*18f0*/  @P5 STS.128 [R228+0x1800], RZ ;  /* 0x001800ffe4005388 */ /* 0x0007e60000000c00 */
[----:B------:R-:W-:-:S03]  /*1900*/  IMAD.IADD R19, R21, 0x1, R19 ;  /* 0x0000000115137824 */ /* 0x000fc600078e0213 */
[----:B------:R-:W5:Y:S08]  /*1910*/  @!P4 LDC.64 R8, c[0x0][0x210] ;  /* 0x00008400ff08cb82 */ /* 0x000f700000000a00 */
[----:B-1--4-:R-:W1:Y:S01]  /*1920*/  @!P2 LDC.64 R2, c[0x0][0x210] ;  /* 0x00008400ff02ab82 */ /* 0x012e620000000a00 */
[----:B--2---:R-:W-:-:S04]  /*1930*/  @!P5 LEA R10, P0, R20, R10, 0x1 ;  /* 0x0000000a140ad211 */ /* 0x004fc800078008ff */
[C-C-:B------:R-:W-:Y:S02]  /*1940*/  @!P5 LEA.HI.X R11, R20.reuse, R11, R19.reuse, 0x1, P0 ;  /* 0x0000000b140bd211 */ /* 0x140fe400000f0c13 */
[----:B------:R-:W-:Y:S02]  /*1950*/  ISETP.GE.AND P0, PT, R229, UR8, PT ;  /* 0x00000008e5007c0c */ /* 0x000fe4000bf06270 */
[C---:B-----5:R-:W-:Y:S01]  /*1960*/  @!P4 LEA R8, P3, R20.reuse, R8, 0x1 ;  /* 0x000000081408c211 */ /* 0x060fe200078608ff */
        /* <DEDUP_REMOVED lines=26> */
.L_x_47:
[----:B------:R-:W-:Y:S05]  /*1b10*/  BSYNC B0 ;  /* 0x0000000000007941 */ /* 0x000fea0003800000 */
.L_x_46:
[----:B------:R-:W-:Y:S01]  /*1b20*/  ULEA.HI.SX32 UR8, UR19, 0xffffffff, 0x1a ;  /* 0xffffffff13087891 */ /* 0x000fe2000f8fd23f */
[----:B------:R-:W-:Y:S01]  /*1b30*/  IMAD.WIDE.U32 R234, R166, UR18, R234 ;  /* 0x00000012a6ea7c25 */ /* 0x000fe2000f8e00ea */
[----:B------:R-:W-:Y:S01]  /*1b40*/  USHF.L.U32 UR15, UR12, 0x6, URZ ;  /* 0x000000060c0f7899 */ /* 0x000fe2000800063f */
[----:B------:R-:W-:Y:S01]  /*1b50*/  SHF.L.U32 R22, R217, 0x3, RZ ;  /* 0x00000003d9167819 */ /* 0x000fe200000006ff */
[----:B------:R-:W-:Y:S01]  /*1b60*/  UIMAD UR30, UR8, -0x40, UR23 ;  /* 0xffffffc0081e78a4 */ /* 0x000fe2000f8e0217 */
[----:B------:R-:W-:Y:S01]  /*1b70*/  VIADD R237, R235, UR9 ;  /* 0x00000009ebed7c36 */ /* 0x000fe20008000000 */
[----:B------:R-:W-:Y:S01]  /*1b80*/  USHF.L.U64.HI UR14, UR12, 0x6, UR13 ;  /* 0x000000060c0e7899 */ /* 0x000fe2000801020d */
[----:B------:R-:W-:Y:S01]  /*1b90*/  IMAD.MOV.U32 R236, RZ, RZ, R234 ;  /* 0x000000ffffec7224 */ /* 0x000fe200078e00ea */
[----:B------:R-:W-:Y:S01]  /*1ba0*/  USHF.R.S32.HI UR31, URZ, 0x1f, UR8 ;  /* 0x0000001f3f1f7899 */ /* 0x000fe20008011408 */
[----:B------:R-:W-:Y:S01]  /*1bb0*/  IMAD.U32 R5, RZ, RZ, UR15 ;  /* 0x0000000fff057e24 */ /* 0x000fe2000f8e00ff */
[----:B------:R-:W-:Y:S01]  /*1bc0*/  ISETP.GE.AND P1, PT, R16, UR30, PT ;  /* 0x0000001e10007c0c */ /* 0x000fe2000bf26270 */
[----:B------:R-:W-:Y:S01]  /*1bd0*/  UIMAD UR6, UR14, UR8, URZ ;  /* 0x000000080e0672a4 */ /* 0x000fe2000f8e023f */
[----:B------:R-:W-:Y:S01]  /*1be0*/  IMAD.SHL.U32 R26, R7, 0x40, RZ ;  /* 0x00000040071a7824 */ /* 0x000fe200078e00ff */
[----:B------:R-:W-:Y:S01]  /*1bf0*/  BSSY B0, `(.L_x_48) ;  /* 0x0000035000007945 */ /* 0x000fe20003800000 */
[----:B------:R-:W-:Y:S01]  /*1c00*/  IMAD.SHL.U32 R19, R0, 0x40, RZ ;  /* 0x0000004000137824 */ /* 0x000fe200078e00ff */
[----:B------:R-:W-:Y:S01]  /*1c10*/  UIMAD UR6, UR31, UR15, UR6 ;  /* 0x0000000f1f0672a4 */ /* 0x000fe2000f8e0206 */
[----:B------:R-:W-:Y:S01]  /*1c20*/  IMAD.WIDE.U32 R20, R5, UR8, R236 ;  /* 0x0000000805147c25 */ /* 0x000fe2000f8e00ec */
[----:B------:R-:W-:-:S02]  /*1c30*/  LOP3.LUT R26, R26, 0x1c0, RZ, 0xc0, !PT ;  /* 0x000001c01a1a7812 */ /* 0x000fc400078ec0ff */
[----:B------:R-:W-:Y:S01]  /*1c40*/  LOP3.LUT R19, R19, 0x1c0, RZ, 0xc0, !PT ;  /* 0x000001c013137812 */ /* 0x000fe200078ec0ff */
[----:B------:R-:W-:Y:S01]  /*1c50*/  IMAD.SHL.U32 R27, R16, 0x8, RZ ;  /* 0x00000008101b7824 */ /* 0x000fe200078e00ff */
[----:B------:R-:W-:Y:S02]  /*1c60*/  IADD3 R23, R21, UR6, RZ ;  /* 0x0000000615177c10 */ /* 0x000fe4000fffe0ff */
[----:B------:R-:W-:Y:S02]  /*1c70*/  LOP3.LUT R22, R19, 0x8, R22, 0xf8, !PT ;  /* 0x0000000813167812 */ /* 0x000fe400078ef816 */
[----:B------:R-:W-:Y:S02]  /*1c80*/  LOP3.LUT R27, R26, 0x8, R27, 0xf8, !PT ;  /* 0x000000081a1b7812 */ /* 0x000fe400078ef81b */
[----:B------:R-:W-:Y:S02]  /*1c90*/  ISETP.GE.AND P0, PT, R14, UR30, PT ;  /* 0x0000001e0e007c0c */ /* 0x000fe4000bf06270 */
[----:B------:R-:W-:-:S02]  /*1ca0*/  ISETP.GE.AND P5, PT, R13, UR30, PT ;  /* 0x0000001e0d007c0c */ /* 0x000fc4000bfa6270 */
[----:B------:R-:W-:Y:S02]  /*1cb0*/  SHF.R.U32.HI R26, RZ, 0x3, R26 ;  /* 0x00000003ff1a7819 */ /* 0x000fe4000001161a */
[----:B------:R-:W-:Y:S01]  /*1cc0*/  SHF.R.U32.HI R19, RZ, 0x3, R19 ;  /* 0x00000003ff137819 */ /* 0x000fe20000011613 */
[----:B------:R-:W-:Y:S08]  /*1cd0*/  @P1 BRA `(.L_x_49) ;  /* 0x0000000000981947 */ /* 0x000ff00003800000 */
[----:B------:R-:W-:Y:S02]  /*1ce0*/  ULDC UR6, c[0x0][0x2d0] ;  /* 0x0000b40000067ab9 */ /* 0x000fe40000000800 */
[----:B------:R-:W-:Y:S02]  /*1cf0*/  ISETP.GE.AND P4, PT, R231, UR6, PT ;  /* 0x00000006e7007c0c */ /* 0x000fe4000bf86270 */
[----:B------:R-:W-:Y:S02]  /*1d00*/  ISETP.GE.AND P6, PT, R168, UR6, PT ;  /* 0x00000006a8007c0c */ /* 0x000fe4000bfc6270 */
[----:B------:R-:W-:-:S09]  /*1d10*/  ISETP.GE.AND P3, PT, R230, UR6, PT ;  /* 0x00000006e6007c0c */ /* 0x000fd2000bf66270 */
[----:B--23--:R-:W2:Y:S02]  /*1d20*/  @!P4 LDC.64 R8, c[0x0][0x218] ;  /* 0x00008600ff08cb82 */ /* 0x00cea40000000a00 */
[----:B------:R3:W-:Y:S06]  /*1d30*/  @P6 STS.128 [R228+0x8000], RZ ;  /* 0x008000ffe4006388 */ /* 0x0007ec0000000c00 */
[----:B------:R-:W5:Y:S08]  /*1d40*/  @!P6 LDC.64 R10, c[0x0][0x218] ;  /* 0x00008600ff0aeb82 */ /* 0x000f700000000a00 */
[----:B-1--4-:R-:W1:Y:S01]  /*1d50*/  @!P3 LDC.64 R2, c[0x0][0x218] ;  /* 0x00008600ff02bb82 */ /* 0x012e620000000a00 */
[----:B--2---:R-:W-:-:S04]  /*1d60*/  @!P4 LEA R8, P1, R20, R8, 0x1 ;  /* 0x000000081408c211 */ /* 0x004fc800078208ff */
[C---:B------:R-:W-:Y:S02]  /*1d70*/  @!P4 LEA.HI.X R9, R20.reuse, R9, R23, 0x1, P1 ;  /* 0x000000091409c211 */ /* 0x040fe400008f0c17 */
[----:B------:R-:W-:Y:S02]  /*1d80*/  ISETP.GE.AND P1, PT, R229, UR6, PT ;  /* 0x00000006e5007c0c */ /* 0x000fe4000bf26270 */
[----:B-----5:R-:W-:-:S04]  /*1d90*/  @!P6 LEA R10, P2, R20, R10, 0x1 ;  /* 0x0000000a140ae211 */ /* 0x020fc800078408ff */
[C---:B------:R-:W-:Y:S02]  /*1da0*/  @!P6 LEA.HI.X R11, R20.reuse, R11, R23, 0x1, P2 ;  /* 0x0000000b140be211 */ /* 0x040fe400010f0c17 */
        /* <DEDUP_REMOVED lines=25> */
.L_x_49:
[----:B------:R-:W-:Y:S05]  /*1f40*/  BSYNC B0 ;  /* 0x0000000000007941 */ /* 0x000fea0003800000 */
.L_x_48:
[----:B------:R-:W-:Y:S01]  /*1f50*/  IADD3 R232, P1, R24, UR24, RZ ;  /* 0x0000001818e87c10 */ /* 0x000fe2000ff3e0ff */
[----:B------:R-:W-:Y:S01]  /*1f60*/  USHF.L.U64.HI UR28, UR12, 0x4, UR13 ;  /* 0x000000040c1c7899 */ /* 0x000fe2000801020d */
[----:B------:R-:W-:Y:S01]  /*1f70*/  BSSY B0, `(.L_x_50) ;  /* 0x000002f000007945 */ /* 0x000fe20003800000 */
[----:B------:R-:W-:Y:S01]  /*1f80*/  USHF.L.U32 UR29, UR12, 0x4, URZ ;  /* 0x000000040c1d7899 */ /* 0x000fe2000800063f */
[----:B------:R-:W-:Y:S02]  /*1f90*/  ISETP.GE.AND P6, PT, R12, UR30, PT ;  /* 0x0000001e0c007c0c */ /* 0x000fe4000bfc6270 */
[----:B------:R-:W-:Y:S02]  /*1fa0*/  LOP3.LUT R24, R27, R26, RZ, 0x3c, !PT ;  /* 0x0000001a1b187212 */ /* 0x000fe400078e3cff */
[----:B------:R-:W-:Y:S02]  /*1fb0*/  LOP3.LUT R19, R22, R19, RZ, 0x3c, !PT ;  /* 0x0000001316137212 */ /* 0x000fe400078e3cff */
[----:B------:R-:W-:Y:S01]  /*1fc0*/  IADD3.X R233, R25, UR21, R18, P1, !PT ;  /* 0x0000001519e97c10 */ /* 0x000fe20008ffe412 */
[----:B------:R-:W-:Y:S06]  /*1fd0*/  @P0 BRA `(.L_x_51) ;  /* 0x0000000000a00947 */ /* 0x000fec0003800000 */
[----:B------:R-:W-:Y:S01]  /*1fe0*/  ULDC UR6, c[0x0][0x2d0] ;  /* 0x0000b40000067ab9 */ /* 0x000fe20000000800 */
[----:B------:R-:W-:Y:S02]  /*1ff0*/  IADD3 R25, P0, R20, UR29, RZ ;  /* 0x0000001d14197c10 */ /* 0x000fe4000ff1e0ff */
[----:B------:R-:W-:Y:S02]  /*2000*/  ISETP.GE.AND P3, PT, R231, UR6, PT ;  /* 0x00000006e7007c0c */ /* 0x000fe4000bf66270 */
[----:B------:R-:W-:Y:S02]  /*2010*/  ISETP.GE.AND P4, PT, R168, UR6, PT ;  /* 0x00000006a8007c0c */ /* 0x000fe4000bf86270 */
[----:B------:R-:W-:Y:S02]  /*2020*/  ISETP.GE.AND P2, PT, R230, UR6, PT ;  /* 0x00000006e6007c0c */ /* 0x000fe4000bf46270 */
[----:B------:R-:W-:-:S07]  /*2030*/  IADD3.X R18, R23, UR28, RZ, P0, !PT ;  /* 0x0000001c17127c10 */ /* 0x000fce00087fe4ff */
[----:B--23--:R-:W2:Y:S02]  /*2040*/  @!P3 LDC.64 R8, c[0x0][0x218] ;  /* 0x00008600ff08bb82 */ /* 0x00cea40000000a00 */
[----:B------:R3:W-:Y:S06]  /*2050*/  @P4 STS.128 [R228+0x8800], RZ ;  /* 0x008800ffe4004388 */ /* 0x0007ec0000000c00 */
[----:B------:R-:W5:Y:S08]  /*2060*/  @!P4 LDC.64 R10, c[0x0][0x218] ;  /* 0x00008600ff0acb82 */ /* 0x000f700000000a00 */
[----:B-1--4-:R-:W1:Y:S01]  /*2070*/  @!P2 LDC.64 R2, c[0x0][0x218] ;  /* 0x00008600ff02ab82 */ /* 0x012e620000000a00 */
[----:B--2---:R-:W-:-:S04]  /*2080*/  @!P3 LEA R8, P0, R25, R8, 0x1 ;  /* 0x000000081908b211 */ /* 0x004fc800078008ff */
[----:B------:R-:W-:Y:S02]  /*2090*/  @!P3 LEA.HI.X R9, R25, R9, R18, 0x1, P0 ;  /* 0x000000091909b211 */ /* 0x000fe400000f0c12 */
        /* <DEDUP_REMOVED lines=28> */
.L_x_51:
[----:B------:R-:W-:Y:S05]  /*2260*/  BSYNC B0 ;  /* 0x0000000000007941 */ /* 0x000fea0003800000 */
.L_x_50:
[----:B------:R-:W-:Y:S04]  /*2270*/  BSSY B0, `(.L_x_52) ;  /* 0x000002c000007945 */ /* 0x000fe80003800000 */
[----:B------:R-:W-:Y:S05]  /*2280*/  @P5 BRA `(.L_x_53) ;  /* 0x0000000000a85947 */ /* 0x000fea0003800000 */
[----:B------:R-:W-:Y:S01]  /*2290*/  ULDC UR6, c[0x0][0x2d0] ;  /* 0x0000b40000067ab9 */ /* 0x000fe20000000800 */
[----:B------:R-:W-:Y:S01]  /*22a0*/  IMAD.U32 R25, RZ, RZ, UR12 ;  /* 0x0000000cff197e24 */ /* 0x000fe2000f8e00ff */
[----:B------:R-:W-:Y:S01]  /*22b0*/  ISETP.GE.AND P5, PT, R168, UR6, PT ;  /* 0x00000006a8007c0c */ /* 0x000fe2000bfa6270 */
[----:B------:R-:W-:Y:S01]  /*22c0*/  IMAD.U32 R18, RZ, RZ, UR13 ;  /* 0x0000000dff127e24 */ /* 0x000fe2000f8e00ff */
[----:B------:R-:W-:Y:S02]  /*22d0*/  ISETP.GE.AND P4, PT, R231, UR6, PT ;  /* 0x00000006e7007c0c */ /* 0x000fe4000bf86270 */
[----:B------:R-:W-:Y:S02]  /*22e0*/  ISETP.GE.AND P2, PT, R230, UR6, PT ;  /* 0x00000006e6007c0c */ /* 0x000fe4000bf46270 */
[----:B------:R-:W-:-:S04]  /*22f0*/  LEA R26, P0, R25, R20, 0x5 ;  /* 0x00000014191a7211 */ /* 0x000fc800078028ff */
[----:B------:R-:W-:-:S03]  /*2300*/  LEA.HI.X R18, R25, R23, R18, 0x5, P0 ;  /* 0x0000001719127211 */ /* 0x000fc600000f2c12 */
[----:B--23--:R-:W2:Y:S01]  /*2310*/  @!P5 LDC.64 R10, c[0x0][0x218] ;  /* 0x00008600ff0adb82 */ /* 0x00cea20000000a00 */
[----:B------:R3:W-:Y:S07]  /*2320*/  @P5 STS.128 [R228+0x9000], RZ ;  /* 0x009000ffe4005388 */ /* 0x0007ee0000000c00 */
        /* <DEDUP_REMOVED lines=32> */
.L_x_53:
[----:B------:R-:W-:Y:S05]  /*2530*/  BSYNC B0 ;  /* 0x0000000000007941 */ /* 0x000fea0003800000 */
.L_x_52:
[----:B------:R-:W-:Y:S04]  /*2540*/  BSSY B0, `(.L_x_54) ;  /* 0x000002d000007945 */ /* 0x000fe80003800000 */
[----:B------:R-:W-:Y:S05]  /*2550*/  @P6 BRA `(.L_x_55) ;  /* 0x0000000000ac6947 */ /* 0x000fea0003800000 */
[----:B------:R-:W-:Y:S01]  /*2560*/  ULDC UR6, c[0x0][0x2d0] ;  /* 0x0000b40000067ab9 */ /* 0x000fe20000000800 */
[----:B------:R-:W-:Y:S01]  /*2570*/  IMAD.U32 R18, RZ, RZ, UR12 ;  /* 0x0000000cff127e24 */ /* 0x000fe2000f8e00ff */
[----:B------:R-:W-:Y:S01]  /*2580*/  ISETP.GE.AND P5, PT, R168, UR6, PT ;  /* 0x00000006a8007c0c */ /* 0x000fe2000bfa6270 */
[----:B------:R-:W-:Y:S01]  /*2590*/  IMAD.MOV.U32 R22, RZ, RZ, R20 ;  /* 0x000000ffff167224 */ /* 0x000fe200078e0014 */
[----:B------:R-:W-:Y:S01]  /*25a0*/  ISETP.GE.AND P4, PT, R231, UR6, PT ;  /* 0x00000006e7007c0c */ /* 0x000fe2000bf86270 */
[----:B------:R-:W-:Y:S01]  /*25b0*/  UIMAD UR7, UR13, 0x30, URZ ;  /* 0x000000300d0778a4 */ /* 0x000fe2000f8e023f */
[----:B------:R-:W-:Y:S01]  /*25c0*/  ISETP.GE.AND P2, PT, R230, UR6, PT ;  /* 0x00000006e6007c0c */ /* 0x000fe2000bf46270 */
[----:B------:R-:W-:-:S04]  /*25d0*/  IMAD.WIDE.U32 R22, R18, 0x30, R22 ;  /* 0x0000003012167825 */ /* 0x000fc800078e0016 */
[----:B------:R-:W-:-:S04]  /*25e0*/  VIADD R18, R23, UR7 ;  /* 0x0000000717127c36 */ /* 0x000fc80008000000 */
        /* <DEDUP_REMOVED lines=34> */
.L_x_55:
[----:B------:R-:W-:Y:S05]  /*2810*/  BSYNC B0 ;  /* 0x0000000000007941 */ /* 0x000fea0003800000 */
.L_x_54:
[----:B------:R-:W0:Y:S01]  /*2820*/  LDGDEPBAR ;  /* 0x00000000000079af */ /* 0x000e220000000000 */
[----:B------:R-:W-:Y:S01]  /*2830*/  ISETP.GE.AND P2, PT, R16, UR30, PT ;  /* 0x0000001e10007c0c */ /* 0x000fe2000bf46270 */
[----:B------:R-:W-:Y:S01]  /*2840*/  UIMAD UR6, UR31, UR10, URZ ;  /* 0x0000000a1f0672a4 */ /* 0x000fe2000f8e023f */
[----:B------:R-:W-:Y:S01]  /*2850*/  IMAD.SHL.U32 R4, R4, 0x40, RZ ;  /* 0x0000004004047824 */ /* 0x000fe200078e00ff */
[----:B------:R-:W-:Y:S01]  /*2860*/  UIMAD.WIDE.U32 UR12, UR8, UR10, URZ ;  /* 0x0000000a080c72a5 */ /* 0x000fe2000f8e003f */
[----:B------:R-:W-:Y:S01]  /*2870*/  IMAD.WIDE.U32 R232, R165, UR18, R232 ;  /* 0x00000012a5e87c25 */ /* 0x000fe2000f8e00e8 */
[----:B------:R-:W-:Y:S01]  /*2880*/  UIMAD UR6, UR8, UR11, UR6 ;  /* 0x0000000b080672a4 */ /* 0x000fe2000f8e0206 */
[----:B------:R-:W-:Y:S01]  /*2890*/  LEA.HI R218, R15, R6, RZ, 0x5 ;  /* 0x000000060fda7211 */ /* 0x000fe200078f28ff */
[----:B------:R-:W-:Y:S01]  /*28a0*/  BSSY B0, `(.L_x_56) ;  /* 0x000003b000007945 */ /* 0x000fe20003800000 */
[----:B------:R-:W-:Y:S01]  /*28b0*/  LOP3.LUT R4, R19, 0xfffffe00, R4, 0xf8, !PT ;  /* 0xfffffe0013047812 */ /* 0x000fe200078ef804 */
[----:B------:R-:W-:Y:S01]  /*28c0*/  UIADD3 UR6, UR13, UR6, URZ ;  /* 0x000000060d067290 */ /* 0x000fe2000fffe03f */
[----:B--23--:R-:W-:Y:S01]  /*28d0*/  IMAD.U32 R8, RZ, RZ, UR12 ;  /* 0x0000000cff087e24 */ /* 0x00cfe2000f8e00ff */
[----:B------:R-:W-:Y:S01]  /*28e0*/  SHF.R.S32.HI R218, RZ, 0x5, R218 ;  /* 0x00000005ffda7819 */ /* 0x000fe200000114da */
[----:B------:R-:W-:Y:S01]  /*28f0*/  VIADD R219, R233, UR25 ;  /* 0x00000019e9db7c36 */ /* 0x000fe20008000000 */
[----:B------:R-:W-:Y:S01]  /*2900*/  ISETP.GE.AND P0, PT, R14, UR30, PT ;  /* 0x0000001e0e007c0c */ /* 0x000fe2000bf06270 */
[----:B------:R-:W-:Y:S01]  /*2910*/  IMAD.U32 R9, RZ, RZ, UR13 ;  /* 0x0000000dff097e24 */ /* 0x000fe2000f8e00ff */
[----:B------:R-:W-:Y:S01]  /*2920*/  LEA R16, P1, R8, R232, 0x6 ;  /* 0x000000e808107211 */ /* 0x000fe200078230ff */
[----:B-1--4-:R-:W-:Y:S01]  /*2930*/  IMAD.U32 R2, RZ, RZ, UR6 ;  /* 0x00000006ff027e24 */ /* 0x012fe2000f8e00ff */
[----:B------:R-:W-:Y:S01]  /*2940*/  ISETP.GE.AND P5, PT, R13, UR30, PT ;  /* 0x0000001e0d007c0c */ /* 0x000fe2000bfa6270 */
[----:B------:R-:W-:-:S02]  /*2950*/  IMAD R217, R217, 0x200, R24 ;  /* 0x00000200d9d97824 */ /* 0x000fc400078e0218 */
[----:B------:R-:W-:Y:S01]  /*2960*/  IMAD R218, R218, 0x400, R4 ;  /* 0x00000400dada7824 */ /* 0x000fe200078e0204 */
[----:B------:R-:W-:Y:S01]  /*2970*/  LEA.HI.X R17, R8, R219, R2, 0x6, P1 ;  /* 0x000000db08117211 */ /* 0x000fe200008f3402 */
[----:B------:R-:W-:-:S04]  /*2980*/  DEPBAR.LE SB0, 0x0 ;  /* 0x000080000000791a */ /* 0x000fc80000000000 */
[----:B------:R-:W-:Y:S06]  /*2990*/  BAR.SYNC.DEFER_BLOCKING 0x0 ;  /* 0x0000000000007b1d */ /* 0x000fec0000010000 */
[----:B------:R1:W-:Y:S04]  /*29a0*/  @P2 STS.128 [R228+0x10000], RZ ;  /* 0x010000ffe4002388 */ /* 0x0003e80000000c00 */
[----:B------:R1:W-:Y:S04]  /*29b0*/  @P2 STS.128 [R228+0x12000], RZ ;  /* 0x012000ffe4002388 */ /* 0x0003e80000000c00 */
[----:B------:R1:W-:Y:S04]  /*29c0*/  @P2 STS.128 [R228+0x14000], RZ ;  /* 0x014000ffe4002388 */ /* 0x0003e80000000c00 */
[----:B------:R1:W-:Y:S01]  /*29d0*/  @P2 STS.128 [R228+0x16000], RZ ;  /* 0x016000ffe4002388 */ /* 0x0003e20000000c00 */
[----:B------:R-:W-:Y:S05]  /*29e0*/  @P2 BRA `(.L_x_57) ;  /* 0x0000000000982947 */ /* 0x000fea0003800000 */
[----:B------:R-:W-:Y:S02]  /*29f0*/  ULDC UR6, c[0x0][0x2d0] ;  /* 0x0000b40000067ab9 */ /* 0x000fe40000000800 */
[----:B------:R-:W-:Y:S02]  /*2a00*/  ISETP.GE.AND P4, PT, R231, UR6, PT ;  /* 0x00000006e7007c0c */ /* 0x000fe4000bf86270 */
[----:B------:R-:W-:Y:S02]  /*2a10*/  ISETP.GE.AND P6, PT, R168, UR6, PT ;  /* 0x00000006a8007c0c */ /* 0x000fe4000bfc6270 */
[----:B------:R-:W-:-:S09]  /*2a20*/  ISETP.GE.AND P3, PT, R230, UR6, PT ;  /* 0x00000006e6007c0c */ /* 0x000fd2000bf66270 */
[----:B------:R-:W2:Y:S02]  /*2a30*/  @!P4 LDC.64 R8, c[0x0][0x220] ;  /* 0x00008800ff08cb82 */ /* 0x000ea40000000a00 */
[----:B------:R3:W-:Y:S06]  /*2a40*/  @P6 STS.128 [R228+0x10000], RZ ;  /* 0x010000ffe4006388 */ /* 0x0007ec0000000c00 */
[----:B------:R-:W4:Y:S08]  /*2a50*/  @!P6 LDC.64 R10, c[0x0][0x220] ;  /* 0x00008800ff0aeb82 */ /* 0x000f300000000a00 */
[----:B------:R-:W5:Y:S01]  /*2a60*/  @!P3 LDC.64 R2, c[0x0][0x220] ;  /* 0x00008800ff02bb82 */ /* 0x000f620000000a00 */
[----:B--2---:R-:W-:-:S04]  /*2a70*/  @!P4 LEA R8, P1, R16, R8, 0x1 ;  /* 0x000000081008c211 */ /* 0x004fc800078208ff */
[C---:B------:R-:W-:Y:S02]  /*2a80*/  @!P4 LEA.HI.X R9, R16.reuse, R9, R17, 0x1, P1 ;  /* 0x000000091009c211 */ /* 0x040fe400008f0c11 */
[----:B------:R-:W-:Y:S02]  /*2a90*/  ISETP.GE.AND P1, PT, R229, UR6, PT ;  /* 0x00000006e5007c0c */ /* 0x000fe4000bf26270 */
[----:B----4-:R-:W-:-:S04]  /*2aa0*/  @!P6 LEA R10, P2, R16, R10, 0x1 ;  /* 0x0000000a100ae211 */ /* 0x010fc800078408ff */
[C---:B------:R-:W-:Y:S02]  /*2ab0*/  @!P6 LEA.HI.X R11, R16.reuse, R11, R17, 0x1, P2 ;  /* 0x0000000b100be211 */ /* 0x040fe400010f0c11 */
[----:B-----5:R-:W-:-:S03]  /*2ac0*/  @!P3 LEA R2, P2, R16, R2, 0x1 ;  /* 0x000000021002b211 */ /* 0x020fc600078408ff */
        /* <DEDUP_REMOVED lines=24> */
.L_x_57:
[----:B------:R-:W-:Y:S05]  /*2c50*/  BSYNC B0 ;  /* 0x0000000000007941 */ /* 0x000fea0003800000 */
.L_x_56:
[----:B------:R4:W-:Y:S01]  /*2c60*/  @P0 STS.128 [R228+0x10800], RZ ;  /* 0x010800ffe4000388 */ /* 0x0009e20000000c00 */
[----:B------:R-:W-:Y:S01]  /*2c70*/  BSSY B0, `(.L_x_58) ;  /* 0x0000033000007945 */ /* 0x000fe20003800000 */
[----:B------:R-:W-:Y:S02]  /*2c80*/  ISETP.GE.AND P6, PT, R12, UR30, PT ;  /* 0x0000001e0c007c0c */ /* 0x000fe4000bfc6270 */
[----:B------:R4:W-:Y:S01]  /*2c90*/  @P0 STS.128 [R228+0x12800], RZ ;  /* 0x012800ffe4000388 */ /* 0x0009e20000000c00 */
[----:B------:R-:W-:Y:S02]  /*2ca0*/  LEA R218, R218, UR4, 0x1 ;  /* 0x00000004dada7c11 */ /* 0x000fe4000f8e08ff */
[----:B------:R-:W-:Y:S01]  /*2cb0*/  LEA R217, R217, UR4, 0x1 ;  /* 0x00000004d9d97c11 */ /* 0x000fe2000f8e08ff */
[----:B------:R4:W-:Y:S04]  /*2cc0*/  @P0 STS.128 [R228+0x14800], RZ ;  /* 0x014800ffe4000388 */ /* 0x0009e80000000c00 */
[----:B------:R4:W-:Y:S01]  /*2cd0*/  @P0 STS.128 [R228+0x16800], RZ ;  /* 0x016800ffe4000388 */ /* 0x0009e20000000c00 */
[----:B------:R-:W-:Y:S05]  /*2ce0*/  @P0 BRA `(.L_x_59) ;  /* 0x0000000000ac0947 */ /* 0x000fea0003800000 */
[----:B------:R-:W-:Y:S01]  /*2cf0*/  ULDC UR6, c[0x0][0x2d0] ;  /* 0x0000b40000067ab9 */ /* 0x000fe20000000800 */
[----:B------:R-:W-:Y:S01]  /*2d00*/  USHF.L.U32 UR7, UR11, 0x4, URZ ;  /* 0x000000040b077899 */ /* 0x000fe2000800063f */
[----:B------:R-:W-:Y:S01]  /*2d10*/  ISETP.GE.AND P3, PT, R231, UR6, PT ;  /* 0x00000006e7007c0c */ /* 0x000fe2000bf66270 */
[----:B------:R-:W-:Y:S01]  /*2d20*/  UIMAD.WIDE.U32 UR12, UR10, 0x10, URZ ;  /* 0x000000100a0c78a5 */ /* 0x000fe2000f8e003f */
[----:B------:R-:W-:Y:S02]  /*2d30*/  ISETP.GE.AND P4, PT, R168, UR6, PT ;  /* 0x00000006a8007c0c */ /* 0x000fe4000bf86270 */
[----:B------:R-:W-:Y:S01]  /*2d40*/  ISETP.GE.AND P2, PT, R230, UR6, PT ;  /* 0x00000006e6007c0c */ /* 0x000fe2000bf46270 */
[----:B------:R-:W-:Y:S02]  /*2d50*/  IMAD.U32 R12, RZ, RZ, UR7 ;  /* 0x00000007ff0c7e24 */ /* 0x000fe4000f8e00ff */
[----:B------:R-:W-:-:S04]  /*2d60*/  IADD3 R13, P0, R16, UR12, RZ ;  /* 0x0000000c100d7c10 */ /* 0x000fc8000ff1e0ff */
[----:B------:R-:W-:Y:S02]  /*2d70*/  IADD3.X R12, R17, UR13, R12, P0, !PT ;  /* 0x0000000d110c7c10 */ /* 0x000fe400087fe40c */
[----:B---3--:R-:W3:Y:S02]  /*2d80*/  @!P3 LDC.64 R8, c[0x0][0x220] ;  /* 0x00008800ff08bb82 */ /* 0x008ee40000000a00 */
[----:B------:R1:W-:Y:S06]  /*2d90*/  @P4 STS.128 [R228+0x10800], RZ ;  /* 0x010800ffe4004388 */ /* 0x0003ec0000000c00 */
[----:B------:R-:W5:Y:S08]  /*2da0*/  @!P4 LDC.64 R10, c[0x0][0x220] ;  /* 0x00008800ff0acb82 */ /* 0x000f700000000a00 */
[----:B--2---:R-:W2:Y:S01]  /*2db0*/  @!P2 LDC.64 R2, c[0x0][0x220] ;  /* 0x00008800ff02ab82 */ /* 0x004ea20000000a00 */
[----:B---3--:R-:W-:-:S04]  /*2dc0*/  @!P3 LEA R8, P0, R13, R8, 0x1 ;  /* 0x000000080d08b211 */ /* 0x008fc800078008ff */
[----:B------:R-:W-:Y:S02]  /*2dd0*/  @!P3 LEA.HI.X R9, R13, R9, R12, 0x1, P0 ;  /* 0x000000090d09b211 */ /* 0x000fe400000f0c0c */
[----:B------:R-:W-:Y:S02]  /*2de0*/  ISETP.GE.AND P0, PT, R229, UR6, PT ;  /* 0x00000006e5007c0c */ /* 0x000fe4000bf06270 */
[----:B-----5:R-:W-:-:S04]  /*2df0*/  @!P4 LEA R10, P1, R13, R10, 0x1 ;  /* 0x0000000a0d0ac211 */ /* 0x020fc800078208ff */
[C---:B------:R-:W-:Y:S02]  /*2e00*/  @!P4 LEA.HI.X R11, R13.reuse, R11, R12, 0x1, P1 ;  /* 0x0000000b0d0bc211 */ /* 0x040fe400008f0c0c */
[----:B--2---:R-:W-:-:S03]  /*2e10*/  @!P2 LEA R2, P1, R13, R2, 0x1 ;  /* 0x000000020d02a211 */ /* 0x004fc600078208ff */
        /* <DEDUP_REMOVED lines=18> */
[----:B-1----:R-:W-:-:S04]  /*2f40*/  LEA R2, P0, R13, UR6, 0x1 ;  /* 0x000000060d027c11 */ /* 0x002fc8000f8008ff */
[----:B------:R-:W-:-:S05]  /*2f50*/  LEA.HI.X R3, R13, UR7, R12, 0x1, P0 ;  /* 0x000000070d037c11 */ /* 0x000fca00080f0c0c */
[----:B------:R-:W-:Y:S01]  /*2f60*/  @!PT LDS RZ, [RZ] ;  /* 0x00000000fffff984 */ /* 0x000fe20000000800 */
[----:B------:R-:W-:Y:S01]  /*2f70*/  @!PT LDS RZ, [RZ] ;  /* 0x00000000fffff984 */ /* 0x000fe20000000800 */
[----:B------:R-:W-:Y:S01]  /*2f80*/  @!PT LDS RZ, [RZ] ;  /* 0x00000000fffff984 */ /* 0x000fe20000000800 */
[----:B------:R1:W-:Y:S04]  /*2f90*/  LDGSTS.E.BYPASS.LTC128B.128 [R228+0x16800], desc[UR26][R2.64+0x180] ;  /* 0x1680018002e47fae */ /* 0x0003e8000b901d5a */
.L_x_59:
[----:B------:R-:W-:Y:S05]  /*2fa0*/  BSYNC B0 ;  /* 0x0000000000007941 */ /* 0x000fea0003800000 */
.L_x_58:
[----:B------:R1:W-:Y:S01]  /*2fb0*/  @P5 STS.128 [R228+0x11000], RZ ;  /* 0x011000ffe4005388 */ /* 0x0003e20000000c00 */
[----:B------:R-:W-:Y:S03]  /*2fc0*/  BSSY B0, `(.L_x_60) ;  /* 0x000002f000007945 */ /* 0x000fe60003800000 */
[----:B------:R1:W-:Y:S04]  /*2fd0*/  @P5 STS.128 [R228+0x13000], RZ ;  /* 0x013000ffe4005388 */ /* 0x0003e80000000c00 */
[----:B------:R1:W-:Y:S04]  /*2fe0*/  @P5 STS.128 [R228+0x15000], RZ ;  /* 0x015000ffe4005388 */ /* 0x0003e80000000c00 */
[----:B------:R1:W-:Y:S01]  /*2ff0*/  @P5 STS.128 [R228+0x17000], RZ ;  /* 0x017000ffe4005388 */ /* 0x0003e20000000c00 */
        /* <DEDUP_REMOVED lines=9> */
[----:B-1-3--:R-:W1:Y:S01]  /*3090*/  @!P5 LDC.64 R10, c[0x0][0x220] ;  /* 0x00008800ff0adb82 */ /* 0x00ae620000000a00 */
[----:B------:R3:W-:Y:S07]  /*30a0*/  @P5 STS.128 [R228+0x11000], RZ ;  /* 0x011000ffe4005388 */ /* 0x0007ee0000000c00 */
[----:B------:R-:W5:Y:S08]  /*30b0*/  @!P4 LDC.64 R8, c[0x0][0x220] ;  /* 0x00008800ff08cb82 */ /* 0x000f700000000a00 */
[----:B--2---:R-:W2:Y:S01]  /*30c0*/  @!P2 LDC.64 R2, c[0x0][0x220] ;  /* 0x00008800ff02ab82 */ /* 0x004ea20000000a00 */
[----:B-1----:R-:W-:-:S04]  /*30d0*/  @!P5 LEA R10, P0, R14, R10, 0x1 ;  /* 0x0000000a0e0ad211 */ /* 0x002fc800078008ff */
        /* <DEDUP_REMOVED lines=29> */
.L_x_61:
[----:B------:R-:W-:Y:S05]  /*32b0*/  BSYNC B0 ;  /* 0x0000000000007941 */ /* 0x000fea0003800000 */
.L_x_60:
        /* <DEDUP_REMOVED lines=9> */
[----:B------:R-:W-:Y:S01]  /*3350*/  UIMAD UR7, UR11, 0x30, URZ ;  /* 0x000000300b0778a4 */ /* 0x000fe2000f8e023f */
[----:B------:R-:W-:Y:S01]  /*3360*/  ISETP.GE.AND P4, PT, R231, UR6, PT ;  /* 0x00000006e7007c0c */ /* 0x000fe2000bf86270 */
[----:B------:R-:W-:Y:S01]  /*3370*/  IMAD.WIDE.U32 R16, R12, 0x30, R16 ;  /* 0x000000300c107825 */ /* 0x000fe200078e0010 */
[----:B------:R-:W-:-:S03]  /*3380*/  ISETP.GE.AND P2, PT, R230, UR6, PT ;  /* 0x00000006e6007c0c */ /* 0x000fc6000bf46270 */
[----:B------:R-:W-:-:S06]  /*3390*/  VIADD R12, R17, UR7 ;  /* 0x00000007110c7c36 */ /* 0x000fcc0008000000 */
        /* <DEDUP_REMOVED lines=34> */
.L_x_63:
[----:B------:R-:W-:Y:S05]  /*35c0*/  BSYNC B0 ;  /* 0x0000000000007941 */ /* 0x000fea0003800000 */
.L_x_62:
[----:B------:R-:W-:Y:S01]  /*35d0*/  LDSM.16.M88.4 R56, [R218] ;  /* 0x00000000da38783b */ /* 0x000fe20000000200 */
[----:B------:R-:W-:Y:S01]  /*35e0*/  R2P PR, R7, 0x6 ;  /* 0x0000000607007804 */ /* 0x000fe20000000000 */
[----:B-123--:R-:W-:Y:S01]  /*35f0*/  IMAD.MOV.U32 R2, RZ, RZ, 0x10 ;  /* 0x00000010ff027424 */ /* 0x00efe200078e00ff */
[----:B------:R-:W-:Y:S01]  /*3600*/  LOP3.LUT P0, RZ, R0, 0x2, RZ, 0xc0, !PT ;  /* 0x0000000200ff7812 */ /* 0x000fe2000780c0ff */
[----:B------:R-:W1:Y:S01]  /*3610*/  LDSM.16.M88.4 R36, [R217+0x8000] ;  /* 0x00800000d924783b */ /* 0x000e620000000200 */
[C---:B------:R-:W-:Y:S01]  /*3620*/  VIADD R3, R217.reuse, 0x8000 ;  /* 0x00008000d9037836 */ /* 0x040fe20000000000 */
[----:B------:R-:W-:Y:S01]  /*3630*/  UISETP.GE.AND UP0, UPT, UR23, 0x41, UPT ;  /* 0x000000411700788c */ /* 0x000fe2000bf06270 */
[----:B------:R-:W-:Y:S01]  /*3640*/  SEL R2, R2, 0xfffffff0, !P0 ;  /* 0xfffffff002027807 */ /* 0x000fe20004000000 */
[----:B------:R-:W2:Y:S01]  /*3650*/  LDSM.16.M88.4 R28, [R217+0x8800] ;  /* 0x00880000d91c783b */ /* 0x000ea20000000200 */
[----:B------:R-:W-:Y:S01]  /*3660*/  VIADD R215, R217, 0x8020 ;  /* 0x00008020d9d77836 */ /* 0x000fe20000000000 */
[----:B------:R-:W-:Y:S01]  /*3670*/  LOP3.LUT P0, RZ, R0, 0x4, RZ, 0xc0, !PT ;  /* 0x0000000400ff7812 */ /* 0x000fe2000780c0ff */
[----:B------:R-:W-:Y:S01]  /*3680*/  IMAD.MOV.U32 R0, RZ, RZ, 0x20 ;  /* 0x00000020ff007424 */ /* 0x000fe200078e00ff */
[----:B------:R-:W3:Y:S01]  /*3690*/  LDSM.16.M88.4 R20, [R217+0x9000] ;  /* 0x00900000d914783b */ /* 0x000ee20000000200 */
[----:B------:R-:W-:-:S02]  /*36a0*/  IMAD R216, R2, 0x2, R218 ;  /* 0x0000000202d87824 */ /* 0x000fc400078e02da */
[----:B------:R-:W-:Y:S01]  /*36b0*/  @P1 VIADD R215, R3, 0xffffffe0 ;  /* 0xffffffe003d71836 */ /* 0x000fe20000000000 */
[----:B------:R-:W5:Y:S01]  /*36c0*/  LDSM.16.M88.4 R12, [R217+0x9800] ;  /* 0x00980000d90c783b */ /* 0x000f620000000200 */
[----:B------:R-:W-:Y:S01]  /*36d0*/  IMAD.MOV.U32 R3, RZ, RZ, 0x40 ;  /* 0x00000040ff037424 */ /* 0x000fe200078e00ff */
[----:B------:R-:W-:Y:S01]  /*36e0*/  SEL R0, R0, 0xffffffe0, !P0 ;  /* 0xffffffe000007807 */ /* 0x000fe20004000000 */
[----:B------:R-:W-:Y:S01]  /*36f0*/  IMAD.SHL.U32 R6, R6, 0x2, RZ ;  /* 0x0000000206067824 */ /* 0x000fe200078e00ff */
[----:B------:R-:W-:Y:S01]  /*3700*/  LDSM.16.M88.4 R48, [R216] ;  /* 0x00000000d830783b */ /* 0x000fe20000000200 */
[----:B------:R-:W-:Y:S01]  /*3710*/  VIADD R207, R215, 0x800 ;  /* 0x00000800d7cf7836 */ /* 0x000fe20000000000 */
[----:B------:R-:W-:Y:S01]  /*3720*/  SEL R3, R3, 0xffffffc0, !P2 ;  /* 0xffffffc003037807 */ /* 0x000fe20005000000 */
[C---:B------:R-:W-:Y:S01]  /*3730*/  IMAD R214, R0.reuse, 0x2, R218 ;  /* 0x0000000200d67824 */ /* 0x040fe200078e02da */
[----:B------:R-:W4:Y:S01]  /*3740*/  LDSM.16.M88.4 R8, [R215] ;  /* 0x00000000d708783b */ /* 0x000f220000000200 */
[----:B------:R-:W-:Y:S01]  /*3750*/  IMAD R213, R0, 0x2, R216 ;  /* 0x0000000200d57824 */ /* 0x000fe200078e02d8 */
[----:B------:R-:W-:Y:S01]  /*3760*/  LOP3.LUT R6, R6, 0x6, RZ, 0xc0, !PT ;  /* 0x0000000606067812 */ /* 0x000fe200078ec0ff */
[----:B------:R-:W-:Y:S01]  /*3770*/  IMAD.IADD R211, R217, 0x1, R3 ;  /* 0x00000001d9d37824 */ /* 0x000fe200078e0203 */
[----:B------:R-:W4:Y:S01]  /*3780*/  LDSM.16.M88.4 R52, [R215+0x800] ;  /* 0x00080000d734783b */ /* 0x000f220000000200 */
[----:B------:R-:W-:-:S02]  /*3790*/  IMAD.IADD R204, R3, 0x1, R215 ;  /* 0x0000000103cc7824 */ /* 0x000fc400078e02d7 */
[----:B------:R-:W-:Y:S01]  /*37a0*/  IMAD.U32 R3, RZ, RZ, UR8 ;  /* 0x00000008ff037e24 */ /* 0x000fe2000f8e00ff */
[----:B------:R-:W4:Y:S01]  /*37b0*/  LDSM.16.M88.4 R16, [R215+0x1000] ;  /* 0x00100000d710783b */ /* 0x000f220000000200 */
[----:B------:R-:W-:Y:S02]  /*37c0*/  VIADD R206, R215, 0x1000 ;  /* 0x00001000d7ce7836 */ /* 0x000fe40000000000 */
[----:B------:R-:W-:Y:S01]  /*37d0*/  IMAD R3, R3, 0x40, R6 ;  /* 0x0000004003037824 */ /* 0x000fe200078e0206 */
[----:B------:R-:W4:Y:S01]  /*37e0*/  LDSM.16.M88.4 R60, [R215+0x1800] ;  /* 0x00180000d73c783b */ /* 0x000f220000000200 */
[----:B------:R-:W-:Y:S02]  /*37f0*/  VIADD R205, R215, 0x1800 ;  /* 0x00001800d7cd7836 */ /* 0x000fe40000000000 */
[C---:B------:R-:W-:Y:S01]  /*3800*/  VIADD R6, R3.reuse, 0x8 ;  /* 0x0000000803067836 */ /* 0x040fe20000000000 */
[----:B------:R-:W-:Y:S01]  /*3810*/  LDSM.16.M88.4 R64, [R214] ;  /* 0x00000000d640783b */ /* 0x000fe20000000200 */
[C---:B------:R-:W-:Y:S01]  /*3820*/  VIADD R7, R3.reuse, 0x1 ;  /* 0x0000000103077836 */ /* 0x040fe20000000000 */
[----:B------:R-:W-:Y:S01]  /*3830*/  ISETP.GE.AND P1, PT, R3, UR23, PT ;  /* 0x0000001703007c0c */ /* 0x000fe2000bf26270 */
[----:B------:R-:W-:Y:S01]  /*3840*/  VIADD R203, R215, 0x2000 ;  /* 0x00002000d7cb7836 */ /* 0x000fe20000000000 */
[C---:B-1----:R-:W-:Y:S01]  /*3850*/  HMMA.16816.F32 R40, R56.reuse, R36, RZ ;  /* 0x000000243828723c */ /* 0x042fe200000018ff */
[----:B------:R-:W1:Y:S01]  /*3860*/  LDSM.16.M88.4 R44, [R211+0x8000] ;  /* 0x00800000d32c783b */ /* 0x000e620000000200 */
[----:B------:R-:W-:Y:S01]  /*3870*/  ISETP.GE.AND P6, PT, R6, UR23, PT ;  /* 0x0000001706007c0c */ /* 0x000fe2000bfc6270 */
[----:B------:R-:W-:Y:S01]  /*3880*/  VIADD R6, R3, 0x11 ;  /* 0x0000001103067836 */ /* 0x000fe20000000000 */
[----:B------:R-:W-:Y:S01]  /*3890*/  ISETP.GE.AND P0, PT, R7, UR23, PT ;  /* 0x0000001707007c0c */ /* 0x000fe2000bf06270 */
[----:B------:R-:W-:Y:S01]  /*38a0*/  LDSM.16.M88.4 R72, [R211+0x9800] ;  /* 0x00980000d348783b */ /* 0x000fe20000000200 */
[----:B------:R-:W-:Y:S01]  /*38b0*/  HMMA.16816.F32 R36, R56, R38, RZ ;  /* 0x000000263824723c */ /* 0x000fe200000018ff */
[C---:B------:R-:W-:Y:S01]  /*38c0*/  VIADD R7, R3.reuse, 0x10 ;  /* 0x0000001003077836 */ /* 0x040fe20000000000 */
[----:B------:R-:W-:Y:S01]  /*38d0*/  ISETP.GE.AND P3, PT, R6, UR23, PT ;  /* 0x0000001706007c0c */ /* 0x000fe2000bf66270 */
[----:B------:R-:W-:Y:S01]  /*38e0*/  LDSM.16.M88.4 R76, [R215+0x3800] ;  /* 0x00380000d74c783b */ /* 0x000fe20000000200 */
[----:B------:R-:W-:-:S02]  /*38f0*/  VIADD R6, R3, 0x18 ;  /* 0x0000001803067836 */ /* 0x000fc40000000000 */
[C---:B--2---:R-:W-:Y:S01]  /*3900*/  HMMA.16816.F32 R32, R56.reuse, R28, RZ ;  /* 0x0000001c3820723c */ /* 0x044fe200000018ff */
[----:B------:R-:W-:Y:S01]  /*3910*/  ISETP.GE.AND P4, PT, R7, UR23, PT ;  /* 0x0000001707007c0c */ /* 0x000fe2000bf86270 */
[C---:B------:R-:W-:Y:S01]  /*3920*/  VIADD R7, R3.reuse, 0x19 ;  /* 0x0000001903077836 */ /* 0x040fe20000000000 */
[----:B------:R-:W-:Y:S01]  /*3930*/  ISETP.GE.AND P2, PT, R6, UR23, PT ;  /* 0x0000001706007c0c */ /* 0x000fe2000bf46270 */
[----:B------:R-:W-:Y:S01]  /*3940*/  VIADD R6, R3, 0x21 ;  /* 0x0000002103067836 */ /* 0x000fe20000000000 */
[----:B------:R-:W0:Y:S01]  /*3950*/  LDGDEPBAR ;  /* 0x00000000000079af */ /* 0x000e220000000000 */
[C---:B------:R-:W-:Y:S01]  /*3960*/  HMMA.16816.F32 R28, R56.reuse, R30, RZ ;  /* 0x0000001e381c723c */ /* 0x040fe200000018ff */
[C---:B------:R-:W-:Y:S02]  /*3970*/  VIADD R202, R215.reuse, 0x2800 ;  /* 0x00002800d7ca7836 */ /* 0x040fe40000000000 */
[C---:B------:R-:W-:Y:S02]  /*3980*/  VIADD R201, R215.reuse, 0x3000 ;  /* 0x00003000d7c97836 */ /* 0x040fe40000000000 */
[C---:B------:R-:W-:Y:S01]  /*3990*/  VIADD R200, R215.reuse, 0x3800 ;  /* 0x00003800d7c87836 */ /* 0x040fe20000000000 */
[----:B---3--:R-:W-:Y:S01]  /*39a0*/  HMMA.16816.F32 R24, R56, R20, RZ ;  /* 0x000000143818723c */ /* 0x008fe200000018ff */
[----:B------:R-:W-:-:S02]  /*39b0*/  VIADD R199, R215, 0x4000 ;  /* 0x00004000d7c77836 */ /* 0x000fc40000000000 */
[C---:B------:R-:W-:Y:S02]  /*39c0*/  VIADD R198, R215.reuse, 0x4800 ;  /* 0x00004800d7c67836 */ /* 0x040fe40000000000 */
[C---:B------:R-:W-:Y:S01]  /*39d0*/  VIADD R197, R215.reuse, 0x5000 ;  /* 0x00005000d7c57836 */ /* 0x040fe20000000000 */
[C---:B------:R-:W-:Y:S01]  /*39e0*/  HMMA.16816.F32 R20, R56.reuse, R22, RZ ;  /* 0x000000163814723c */ /* 0x040fe200000018ff */
[C---:B------:R-:W-:Y:S02]  /*39f0*/  VIADD R196, R215.reuse, 0x5800 ;  /* 0x00005800d7c47836 */ /* 0x040fe40000000000 */
[C---:B------:R-:W-:Y:S02]  /*3a00*/  VIADD R195, R215.reuse, 0x6000 ;  /* 0x00006000d7c37836 */ /* 0x040fe40000000000 */
[C---:B------:R-:W-:Y:S01]  /*3a10*/  VIADD R194, R215.reuse, 0x6800 ;  /* 0x00006800d7c27836 */ /* 0x040fe20000000000 */
[----:B-----5:R-:W-:Y:S01]  /*3a20*/  HMMA.16816.F32 R68, R56, R12, RZ ;  /* 0x0000000c3844723c */ /* 0x020fe200000018ff */
[----:B------:R-:W-:-:S02]  /*3a30*/  VIADD R193, R215, 0x7000 ;  /* 0x00007000d7c17836 */ /* 0x000fc40000000000 */
[----:B------:R-:W-:-:S03]  /*3a40*/  VIADD R192, R215, 0x7800 ;  /* 0x00007800d7c07836 */ /* 0x000fc60000000000 */
[----:B------:R-:W-:Y:S01]  /*3a50*/  HMMA.16816.F32 R56, R56, R14, RZ ;  /* 0x0000000e3838723c */ /* 0x000fe200000018ff */
[----:B------:R-:W2:Y:S05]  /*3a60*/  LDSM.16.M88.4 R12, [R211+0x8800] ;  /* 0x00880000d30c783b */ /* 0x000eaa0000000200 */
[C---:B----4-:R-:W-:Y:S06]  /*3a70*/  HMMA.16816.F32 R40, R48.reuse, R8, R40 ;  /* 0x000000083028723c */ /* 0x050fec0000001828 */
[C---:B------:R-:W-:Y:S01]  /*3a80*/  HMMA.16816.F32 R36, R48.reuse, R10, R36 ;  /* 0x0000000a3024723c */ /* 0x040fe20000001824 */
[----:B------:R-:W3:Y:S05]  /*3a90*/  LDSM.16.M88.4 R8, [R211+0x9000] ;  /* 0x00900000d308783b */ /* 0x000eea0000000200 */
[C---:B------:R-:W-:Y:S06]  /*3aa0*/  HMMA.16816.F32 R32, R48.reuse, R52, R32 ;  /* 0x000000343020723c */ /* 0x040fec0000001820 */
[C---:B------:R-:W-:Y:S01]  /*3ab0*/  HMMA.16816.F32 R28, R48.reuse, R54, R28 ;  /* 0x00000036301c723c */ /* 0x040fe2000000181c */
[----:B------:R-:W-:Y:S05]  /*3ac0*/  LDSM.16.M88.4 R52, [R204] ;  /* 0x00000000cc34783b */ /* 0x000fea0000000200 */
[C---:B------:R-:W-:Y:S06]  /*3ad0*/  HMMA.16816.F32 R24, R48.reuse, R16, R24 ;  /* 0x000000103018723c */ /* 0x040fec0000001818 */
[C---:B------:R-:W-:Y:S01]  /*3ae0*/  HMMA.16816.F32 R20, R48.reuse, R18, R20 ;  /* 0x000000123014723c */ /* 0x040fe20000001814 */
[----:B------:R-:W4:Y:S05]  /*3af0*/  LDSM.16.M88.4 R16, [R213] ;  /* 0x00000000d510783b */ /* 0x000f2a0000000200 */
[C---:B------:R-:W-:Y:S06]  /*3b00*/  HMMA.16816.F32 R68, R48.reuse, R60, R68 ;  /* 0x0000003c3044723c */ /* 0x040fec0000001844 */
[----:B------:R-:W-:Y:S01]  /*3b10*/  HMMA.16816.F32 R56, R48, R62, R56 ;  /* 0x0000003e3038723c */ /* 0x000fe20000001838 */
[----:B------:R-:W5:Y:S04]  /*3b20*/  LDSM.16.M88.4 R48, [R204+0x800] ;  /* 0x00080000cc30783b */ /* 0x000f680000000200 */
[----:B------:R-:W-:Y:S01]  /*3b30*/  LDSM.16.M88.4 R60, [R204+0x1800] ;  /* 0x00180000cc3c783b */ /* 0x000fe20000000200 */
[C---:B-1----:R-:W-:Y:S06]  /*3b40*/  HMMA.16816.F32 R40, R64.reuse, R44, R40 ;  /* 0x0000002c4028723c */ /* 0x042fec0000001828 */
[C---:B------:R-:W-:Y:S01]  /*3b50*/  HMMA.16816.F32 R36, R64.reuse, R46, R36 ;  /* 0x0000002e4024723c */ /* 0x040fe20000001824 */
[----:B------:R-:W1:Y:S05]  /*3b60*/  LDSM.16.M88.4 R44, [R204+0x1000] ;  /* 0x00100000cc2c783b */ /* 0x000e6a0000000200 */
[C---:B--2---:R-:W-:Y:S06]  /*3b70*/  HMMA.16816.F32 R32, R64.reuse, R12, R32 ;  /* 0x0000000c4020723c */ /* 0x044fec0000001820 */
[C---:B------:R-:W-:Y:S01]  /*3b80*/  HMMA.16816.F32 R28, R64.reuse, R14, R28 ;  /* 0x0000000e401c723c */ /* 0x040fe2000000181c */
[----:B------:R-:W-:Y:S05]  /*3b90*/  LDSM.16.M88.4 R12, [R217+0xa000] ;  /* 0x00a00000d90c783b */ /* 0x000fea0000000200 */
[C---:B---3--:R-:W-:Y:S06]  /*3ba0*/  HMMA.16816.F32 R24, R64.reuse, R8, R24 ;  /* 0x000000084018723c */ /* 0x048fec0000001818 */
[C---:B------:R-:W-:Y:S01]  /*3bb0*/  HMMA.16816.F32 R20, R64.reuse, R10, R20 ;  /* 0x0000000a4014723c */ /* 0x040fe20000001814 */
[----:B------:R-:W2:Y:S05]  /*3bc0*/  LDSM.16.M88.4 R8, [R218+0x2000] ;  /* 0x00200000da08783b */ /* 0x000eaa0000000200 */
[C---:B------:R-:W-:Y:S06]  /*3bd0*/  HMMA.16816.F32 R68, R64.reuse, R72, R68 ;  /* 0x000000484044723c */ /* 0x040fec0000001844 */
[----:B------:R-:W-:Y:S01]  /*3be0*/  HMMA.16816.F32 R64, R64, R74, R56 ;  /* 0x0000004a4040723c */ /* 0x000fe20000001838 */
[----:B------:R-:W3:Y:S04]  /*3bf0*/  LDSM.16.M88.4 R56, [R217+0xa800] ;  /* 0x00a80000d938783b */ /* 0x000ee80000000200 */
[----:B------:R-:W-:Y:S01]  /*3c00*/  LDSM.16.M88.4 R72, [R216+0x2000] ;  /* 0x00200000d848783b */ /* 0x000fe20000000200 */
[C---:B----4-:R-:W-:Y:S06]  /*3c10*/  HMMA.16816.F32 R40, R16.reuse, R52, R40 ;  /* 0x000000341028723c */ /* 0x050fec0000001828 */
[C---:B------:R-:W-:Y:S01]  /*3c20*/  HMMA.16816.F32 R36, R16.reuse, R54, R36 ;  /* 0x000000361024723c */ /* 0x040fe20000001824 */
[----:B------:R-:W4:Y:S05]  /*3c30*/  LDSM.16.M88.4 R52, [R217+0xb000] ;  /* 0x00b00000d934783b */ /* 0x000f2a0000000200 */
[C---:B-----5:R-:W-:Y:S06]  /*3c40*/  HMMA.16816.F32 R32, R16.reuse, R48, R32 ;  /* 0x000000301020723c */ /* 0x060fec0000001820 */
[C---:B------:R-:W-:Y:S01]  /*3c50*/  HMMA.16816.F32 R28, R16.reuse, R50, R28 ;  /* 0x00000032101c723c */ /* 0x040fe2000000181c */
[----:B------:R-:W5:Y:S05]  /*3c60*/  LDSM.16.M88.4 R48, [R217+0xb800] ;  /* 0x00b80000d930783b */ /* 0x000f6a0000000200 */
[C---:B-1----:R-:W-:Y:S06]  /*3c70*/  HMMA.16816.F32 R24, R16.reuse, R44, R24 ;  /* 0x0000002c1018723c */ /* 0x042fec0000001818 */
[C---:B------:R-:W-:Y:S01]  /*3c80*/  HMMA.16816.F32 R20, R16.reuse, R46, R20 ;  /* 0x0000002e1014723c */ /* 0x040fe20000001814 */
[----:B------:R-:W1:Y:S05]  /*3c90*/  LDSM.16.M88.4 R44, [R215+0x2000] ;  /* 0x00200000d72c783b */ /* 0x000e6a0000000200 */
[C---:B------:R-:W-:Y:S06]  /*3ca0*/  HMMA.16816.F32 R68, R16.reuse, R60, R68 ;  /* 0x0000003c1044723c */ /* 0x040fec0000001844 */
[----:B------:R-:W-:Y:S01]  /*3cb0*/  HMMA.16816.F32 R64, R16, R62, R64 ;  /* 0x0000003e1040723c */ /* 0x000fe20000001840 */
[----:B------:R-:W-:Y:S04]  /*3cc0*/  LDSM.16.M88.4 R16, [R215+0x2800] ;  /* 0x00280000d710783b */ /* 0x000fe80000000200 */
[----:B------:R-:W-:Y:S01]  /*3cd0*/  LDSM.16.M88.4 R60, [R211+0xa800] ;  /* 0x00a80000d33c783b */ /* 0x000fe20000000200 */
[C---:B--2---:R-:W-:Y:S06]  /*3ce0*/  HMMA.16816.F32 R40, R8.reuse, R12, R40 ;  /* 0x0000000c0828723c */ /* 0x044fec0000001828 */
[C---:B------:R-:W-:Y:S01]  /*3cf0*/  HMMA.16816.F32 R36, R8.reuse, R14, R36 ;  /* 0x0000000e0824723c */ /* 0x040fe20000001824 */
[----:B------:R-:W2:Y:S05]  /*3d00*/  LDSM.16.M88.4 R12, [R215+0x3000] ;  /* 0x00300000d70c783b */ /* 0x000eaa0000000200 */
[C---:B---3--:R-:W-:Y:S06]  /*3d10*/  HMMA.16816.F32 R32, R8.reuse, R56, R32 ;  /* 0x000000380820723c */ /* 0x048fec0000001820 */
[C---:B------:R-:W-:Y:S01]  /*3d20*/  HMMA.16816.F32 R28, R8.reuse, R58, R28 ;  /* 0x0000003a081c723c */ /* 0x040fe2000000181c */
[----:B------:R-:W-:Y:S05]  /*3d30*/  LDSM.16.M88.4 R56, [R211+0xb800] ;  /* 0x00b80000d338783b */ /* 0x000fea0000000200 */
[C---:B----4-:R-:W-:Y:S06]  /*3d40*/  HMMA.16816.F32 R24, R8.reuse, R52, R24 ;  /* 0x000000340818723c */ /* 0x050fec0000001818 */
[C---:B------:R-:W-:Y:S01]  /*3d50*/  HMMA.16816.F32 R20, R8.reuse, R54, R20 ;  /* 0x000000360814723c */ /* 0x040fe20000001814 */
[----:B------:R-:W-:Y:S05]  /*3d60*/  LDSM.16.M88.4 R52, [R211+0xb000] ;  /* 0x00b00000d334783b */ /* 0x000fea0000000200 */
[C---:B-----5:R-:W-:Y:S06]  /*3d70*/  HMMA.16816.F32 R68, R8.reuse, R48, R68 ;  /* 0x000000300844723c */ /* 0x060fec0000001844 */
[----:B------:R-:W-:Y:S01]  /*3d80*/  HMMA.16816.F32 R64, R8, R50, R64 ;  /* 0x000000320840723c */ /* 0x000fe20000001840 */
[----:B------:R-:W-:Y:S04]  /*3d90*/  LDSM.16.M88.4 R48, [R214+0x2000] ;  /* 0x00200000d630783b */ /* 0x000fe80000000200 */
[----:B------:R-:W3:Y:S01]  /*3da0*/  LDSM.16.M88.4 R8, [R211+0xa000] ;  /* 0x00a00000d308783b */ /* 0x000ee20000000200 */
[C---:B-1----:R-:W-:Y:S06]  /*3db0*/  HMMA.16816.F32 R40, R72.reuse, R44, R40 ;  /* 0x0000002c4828723c */ /* 0x042fec0000001828 */
[C---:B------:R-:W-:Y:S01]  /*3dc0*/  HMMA.16816.F32 R36, R72.reuse, R46, R36 ;  /* 0x0000002e4824723c */ /* 0x040fe20000001824 */
[----:B------:R-:W-:Y:S05]  /*3dd0*/  LDSM.16.M88.4 R44, [R204+0x2000] ;  /* 0x00200000cc2c783b */ /* 0x000fea0000000200 */
[C---:B--2---:R-:W-:Y:S06]  /*3de0*/  HMMA.16816.F32 R24, R72.reuse, R12, R24 ;  /* 0x0000000c4818723c */ /* 0x044fec0000001818 */
[C---:B------:R-:W-:Y:S01]  /*3df0*/  HMMA.16816.F32 R20, R72.reuse, R14, R20 ;  /* 0x0000000e4814723c */ /* 0x040fe20000001814 */
[----:B------:R-:W1:Y:S05]  /*3e00*/  LDSM.16.M88.4 R12, [R213+0x2000] ;  /* 0x00200000d50c783b */ /* 0x000e6a0000000200 */
[C---:B------:R-:W-:Y:S06]  /*3e10*/  HMMA.16816.F32 R32, R72.reuse, R16, R32 ;  /* 0x000000104820723c */ /* 0x040fec0000001820 */
[C---:B------:R-:W-:Y:S01]  /*3e20*/  HMMA.16816.F32 R28, R72.reuse, R18, R28 ;  /* 0x00000012481c723c */ /* 0x040fe2000000181c */
[----:B------:R-:W2:Y:S05]  /*3e30*/  LDSM.16.M88.4 R16, [R204+0x2800] ;  /* 0x00280000cc10783b */ /* 0x000eaa0000000200 */
[C---:B------:R-:W-:Y:S06]  /*3e40*/  HMMA.16816.F32 R68, R72.reuse, R76, R68 ;  /* 0x0000004c4844723c */ /* 0x040fec0000001844 */
[----:B------:R-:W-:Y:S01]  /*3e50*/  HMMA.16816.F32 R64, R72, R78, R64 ;  /* 0x0000004e4840723c */ /* 0x000fe20000001840 */
[----:B------:R-:W-:Y:S04]  /*3e60*/  LDSM.16.M88.4 R72, [R204+0x3800] ;  /* 0x00380000cc48783b */ /* 0x000fe80000000200 */
[----:B------:R-:W-:Y:S01]  /*3e70*/  LDSM.16.M88.4 R76, [R217+0xd800] ;  /* 0x00d80000d94c783b */ /* 0x000fe20000000200 */
[C---:B---3--:R-:W-:Y:S06]  /*3e80*/  HMMA.16816.F32 R40, R48.reuse, R8, R40 ;  /* 0x000000083028723c */ /* 0x048fec0000001828 */
[C---:B------:R-:W-:Y:S01]  /*3e90*/  HMMA.16816.F32 R36, R48.reuse, R10, R36 ;  /* 0x0000000a3024723c */ /* 0x040fe20000001824 */
[----:B------:R-:W3:Y:S05]  /*3ea0*/  LDSM.16.M88.4 R8, [R204+0x3000] ;  /* 0x00300000cc08783b */ /* 0x000eea0000000200 */
[C---:B------:R-:W-:Y:S06]  /*3eb0*/  HMMA.16816.F32 R32, R48.reuse, R60, R32 ;  /* 0x0000003c3020723c */ /* 0x040fec0000001820 */
[C---:B------:R-:W-:Y:S01]  /*3ec0*/  HMMA.16816.F32 R28, R48.reuse, R62, R28 ;  /* 0x0000003e301c723c */ /* 0x040fe2000000181c */
[----:B------:R-:W-:Y:S05]  /*3ed0*/  LDSM.16.M88.4 R60, [R217+0xc000] ;  /* 0x00c00000d93c783b */ /* 0x000fea0000000200 */
[C---:B------:R-:W-:Y:S06]  /*3ee0*/  HMMA.16816.F32 R24, R48.reuse, R52, R24 ;  /* 0x000000343018723c */ /* 0x040fec0000001818 */
[C---:B------:R-:W-:Y:S01]  /*3ef0*/  HMMA.16816.F32 R20, R48.reuse, R54, R20 ;  /* 0x000000363014723c */ /* 0x040fe20000001814 */
[----:B------:R-:W4:Y:S05]  /*3f00*/  LDSM.16.M88.4 R52, [R218+0x4000] ;  /* 0x00400000da34783b */ /* 0x000f2a0000000200 */
        /* <DEDUP_REMOVED lines=16> */
[----:B------:R-:W3:Y:S01]  /*4010*/  LDSM.16.M88.4 R72, [R215+0x5800] ;  /* 0x00580000d748783b */ /* 0x000ee20000000200 */
[C---:B----4-:R-:W-:Y:S06]  /*4020*/  HMMA.16816.F32 R40, R52.reuse, R60, R40 ;  /* 0x0000003c3428723c */ /* 0x050fec0000001828 */
[C---:B------:R-:W-:Y:S01]  /*4030*/  HMMA.16816.F32 R36, R52.reuse, R62, R36 ;  /* 0x0000003e3424723c */ /* 0x040fe20000001824 */
[----:B------:R-:W-:Y:S05]  /*4040*/  LDSM.16.M88.4 R60, [R211+0xc000] ;  /* 0x00c00000d33c783b */ /* 0x000fea0000000200 */
[C---:B-----5:R-:W-:Y:S06]  /*4050*/  HMMA.16816.F32 R32, R52.reuse, R56, R32 ;  /* 0x000000383420723c */ /* 0x060fec0000001820 */
[C---:B------:R-:W-:Y:S01]  /*4060*/  HMMA.16816.F32 R28, R52.reuse, R58, R28 ;  /* 0x0000003a341c723c */ /* 0x040fe2000000181c */
[----:B------:R-:W-:Y:S05]  /*4070*/  LDSM.16.M88.4 R56, [R211+0xc800] ;  /* 0x00c80000d338783b */ /* 0x000fea0000000200 */
[C---:B-1----:R-:W-:Y:S06]  /*4080*/  HMMA.16816.F32 R24, R52.reuse, R44, R24 ;  /* 0x0000002c3418723c */ /* 0x042fec0000001818 */
[C---:B------:R-:W-:Y:S01]  /*4090*/  HMMA.16816.F32 R20, R52.reuse, R46, R20 ;  /* 0x0000002e3414723c */ /* 0x040fe20000001814 */
[----:B------:R-:W1:Y:S05]  /*40a0*/  LDSM.16.M88.4 R44, [R214+0x4000] ;  /* 0x00400000d62c783b */ /* 0x000e6a0000000200 */
[C---:B------:R-:W-:Y:S06]  /*40b0*/  HMMA.16816.F32 R68, R52.reuse, R76, R68 ;  /* 0x0000004c3444723c */ /* 0x040fec0000001844 */
[----:B------:R-:W-:Y:S01]  /*40c0*/  HMMA.16816.F32 R64, R52, R78, R64 ;  /* 0x0000004e3440723c */ /* 0x000fe20000001840 */
[----:B------:R-:W4:Y:S04]  /*40d0*/  LDSM.16.M88.4 R52, [R211+0xd000] ;  /* 0x00d00000d334783b */ /* 0x000f280000000200 */
[----:B------:R-:W-:Y:S01]  /*40e0*/  LDSM.16.M88.4 R76, [R213+0x4000] ;  /* 0x00400000d54c783b */ /* 0x000fe20000000200 */
[C---:B--2---:R-:W-:Y:S06]  /*40f0*/  HMMA.16816.F32 R40, R8.reuse, R48, R40 ;  /* 0x000000300828723c */ /* 0x044fec0000001828 */
[C---:B------:R-:W-:Y:S01]  /*4100*/  HMMA.16816.F32 R36, R8.reuse, R50, R36 ;  /* 0x000000320824723c */ /* 0x040fe20000001824 */
[----:B------:R-:W2:Y:S05]  /*4110*/  LDSM.16.M88.4 R48, [R211+0xd800] ;  /* 0x00d80000d330783b */ /* 0x000eaa0000000200 */
[C---:B------:R-:W-:Y:S06]  /*4120*/  HMMA.16816.F32 R32, R8.reuse, R16, R32 ;  /* 0x000000100820723c */ /* 0x040fec0000001820 */
[C---:B------:R-:W-:Y:S01]  /*4130*/  HMMA.16816.F32 R28, R8.reuse, R18, R28 ;  /* 0x00000012081c723c */ /* 0x040fe2000000181c */
[----:B------:R-:W5:Y:S05]  /*4140*/  LDSM.16.M88.4 R16, [R204+0x4000] ;  /* 0x00400000cc10783b */ /* 0x000f6a0000000200 */
[C---:B---3--:R-:W-:Y:S06]  /*4150*/  HMMA.16816.F32 R24, R8.reuse, R12, R24 ;  /* 0x0000000c0818723c */ /* 0x048fec0000001818 */
[C---:B------:R-:W-:Y:S01]  /*4160*/  HMMA.16816.F32 R20, R8.reuse, R14, R20 ;  /* 0x0000000e0814723c */ /* 0x040fe20000001814 */
[----:B------:R-:W3:Y:S05]  /*4170*/  LDSM.16.M88.4 R12, [R204+0x4800] ;  /* 0x00480000cc0c783b */ /* 0x000eea0000000200 */
[C---:B------:R-:W-:Y:S06]  /*4180*/  HMMA.16816.F32 R68, R8.reuse, R72, R68 ;  /* 0x000000480844723c */ /* 0x040fec0000001844 */
[----:B------:R-:W-:Y:S01]  /*4190*/  HMMA.16816.F32 R64, R8, R74, R64 ;  /* 0x0000004a0840723c */ /* 0x000fe20000001840 */
[----:B------:R-:W3:Y:S04]  /*41a0*/  LDSM.16.M88.4 R8, [R204+0x5000] ;  /* 0x00500000cc08783b */ /* 0x000ee80000000200 */
[----:B------:R-:W3:Y:S01]  /*41b0*/  LDSM.16.M88.4 R72, [R204+0x5800] ;  /* 0x00580000cc48783b */ /* 0x000ee20000000200 */
[C---:B-1----:R-:W-:Y:S06]  /*41c0*/  HMMA.16816.F32 R40, R44.reuse, R60, R40 ;  /* 0x0000003c2c28723c */ /* 0x042fec0000001828 */
[C---:B------:R-:W-:Y:S01]  /*41d0*/  HMMA.16816.F32 R36, R44.reuse, R62, R36 ;  /* 0x0000003e2c24723c */ /* 0x040fe20000001824 */
[----:B------:R-:W-:Y:S05]  /*41e0*/  LDSM.16.M88.4 R60, [R218+0x6000] ;  /* 0x00600000da3c783b */ /* 0x000fea0000000200 */
[C---:B------:R-:W-:Y:S06]  /*41f0*/  HMMA.16816.F32 R32, R44.reuse, R56, R32 ;  /* 0x000000382c20723c */ /* 0x040fec0000001820 */
[C---:B------:R-:W-:Y:S01]  /*4200*/  HMMA.16816.F32 R28, R44.reuse, R58, R28 ;  /* 0x0000003a2c1c723c */ /* 0x040fe2000000181c */
[----:B------:R-:W1:Y:S05]  /*4210*/  LDSM.16.M88.4 R56, [R217+0xe000] ;  /* 0x00e00000d938783b */ /* 0x000e6a0000000200 */
[C---:B----4-:R-:W-:Y:S06]  /*4220*/  HMMA.16816.F32 R24, R44.reuse, R52, R24 ;  /* 0x000000342c18723c */ /* 0x050fec0000001818 */
[C---:B------:R-:W-:Y:S01]  /*4230*/  HMMA.16816.F32 R20, R44.reuse, R54, R20 ;  /* 0x000000362c14723c */ /* 0x040fe20000001814 */
[----:B------:R-:W4:Y:S05]  /*4240*/  LDSM.16.M88.4 R52, [R217+0xe800] ;  /* 0x00e80000d934783b */ /* 0x000f2a0000000200 */
[C---:B--2---:R-:W-:Y:S06]  /*4250*/  HMMA.16816.F32 R68, R44.reuse, R48, R68 ;  /* 0x000000302c44723c */ /* 0x044fec0000001844 */
[----:B------:R-:W-:Y:S01]  /*4260*/  HMMA.16816.F32 R64, R44, R50, R64 ;  /* 0x000000322c40723c */ /* 0x000fe20000001840 */
[----:B------:R-:W2:Y:S04]  /*4270*/  LDSM.16.M88.4 R48, [R217+0xf000] ;  /* 0x00f00000d930783b */ /* 0x000ea80000000200 */
[----:B------:R-:W2:Y:S01]  /*4280*/  LDSM.16.M88.4 R44, [R217+0xf800] ;  /* 0x00f80000d92c783b */ /* 0x000ea20000000200 */
[C---:B-----5:R-:W-:Y:S06]  /*4290*/  HMMA.16816.F32 R40, R76.reuse, R16, R40 ;  /* 0x000000104c28723c */ /* 0x060fec0000001828 */
[C---:B------:R-:W-:Y:S01]  /*42a0*/  HMMA.16816.F32 R36, R76.reuse, R18, R36 ;  /* 0x000000124c24723c */ /* 0x040fe20000001824 */
[----:B------:R-:W-:Y:S05]  /*42b0*/  LDSM.16.M88.4 R16, [R216+0x6000] ;  /* 0x00600000d810783b */ /* 0x000fea0000000200 */
[C---:B---3--:R-:W-:Y:S06]  /*42c0*/  HMMA.16816.F32 R32, R76.reuse, R12, R32 ;  /* 0x0000000c4c20723c */ /* 0x048fec0000001820 */
[C---:B------:R-:W-:Y:S01]  /*42d0*/  HMMA.16816.F32 R28, R76.reuse, R14, R28 ;  /* 0x0000000e4c1c723c */ /* 0x040fe2000000181c */
[----:B------:R-:W3:Y:S05]  /*42e0*/  LDSM.16.M88.4 R12, [R215+0x6000] ;  /* 0x00600000d70c783b */ /* 0x000eea0000000200 */
[C---:B------:R-:W-:Y:S06]  /*42f0*/  HMMA.16816.F32 R24, R76.reuse, R8, R24 ;  /* 0x000000084c18723c */ /* 0x040fec0000001818 */
[C---:B------:R-:W-:Y:S01]  /*4300*/  HMMA.16816.F32 R20, R76.reuse, R10, R20 ;  /* 0x0000000a4c14723c */ /* 0x040fe20000001814 */
[----:B------:R-:W5:Y:S05]  /*4310*/  LDSM.16.M88.4 R8, [R215+0x6800] ;  /* 0x00680000d708783b */ /* 0x000f6a0000000200 */
[C---:B------:R-:W-:Y:S06]  /*4320*/  HMMA.16816.F32 R68, R76.reuse, R72, R68 ;  /* 0x000000484c44723c */ /* 0x040fec0000001844 */
[----:B------:R-:W-:Y:S01]  /*4330*/  HMMA.16816.F32 R64, R76, R74, R64 ;  /* 0x0000004a4c40723c */ /* 0x000fe20000001840 */
[----:B------:R-:W-:Y:S05]  /*4340*/  LDSM.16.M88.4 R72, [R214+0x6000] ;  /* 0x00600000d648783b */ /* 0x000fea0000000200 */
[C---:B-1----:R-:W-:Y:S06]  /*4350*/  HMMA.16816.F32 R40, R60.reuse, R56, R40 ;  /* 0x000000383c28723c */ /* 0x042fec0000001828 */
[C---:B------:R-:W-:Y:S01]  /*4360*/  HMMA.16816.F32 R36, R60.reuse, R58, R36 ;  /* 0x0000003a3c24723c */ /* 0x040fe20000001824 */
[----:B------:R-:W-:Y:S05]  /*4370*/  LDSM.16.M88.4 R56, [R215+0x7000] ;  /* 0x00700000d738783b */ /* 0x000fea0000000200 */
[C---:B----4-:R-:W-:Y:S06]  /*4380*/  HMMA.16816.F32 R32, R60.reuse, R52, R32 ;  /* 0x000000343c20723c */ /* 0x050fec0000001820 */
[C---:B------:R-:W-:Y:S01]  /*4390*/  HMMA.16816.F32 R28, R60.reuse, R54, R28 ;  /* 0x000000363c1c723c */ /* 0x040fe2000000181c */
[----:B------:R-:W1:Y:S05]  /*43a0*/  LDSM.16.M88.4 R52, [R215+0x7800] ;  /* 0x00780000d734783b */ /* 0x000e6a0000000200 */
[C---:B--2---:R-:W-:Y:S01]  /*43b0*/  HMMA.16816.F32 R76, R60.reuse, R48, R24 ;  /* 0x000000303c4c723c */ /* 0x044fe20000001818 */
[----:B------:R-:W2:Y:S05]  /*43c0*/  LDSM.16.M88.4 R24, [R211+0xe000] ;  /* 0x00e00000d318783b */ /* 0x000eaa0000000200 */
[C---:B------:R-:W-:Y:S06]  /*43d0*/  HMMA.16816.F32 R68, R60.reuse, R44, R68 ;  /* 0x0000002c3c44723c */ /* 0x040fec0000001844 */
[----:B------:R-:W-:Y:S01]  /*43e0*/  HMMA.16816.F32 R64, R60, R46, R64 ;  /* 0x0000002e3c40723c */ /* 0x000fe20000001840 */
[----:B------:R-:W-:Y:S05]  /*43f0*/  LDSM.16.M88.4 R44, [R211+0xf000] ;  /* 0x00f00000d32c783b */ /* 0x000fea0000000200 */
[C---:B---3--:R-:W-:Y:S06]  /*4400*/  HMMA.16816.F32 R40, R16.reuse, R12, R40 ;  /* 0x0000000c1028723c */ /* 0x048fec0000001828 */
[----:B------:R-:W-:Y:S01]  /*4410*/  HMMA.16816.F32 R36, R16, R14, R36 ;  /* 0x0000000e1024723c */ /* 0x000fe20000001824 */
[----:B------:R-:W3:Y:S05]  /*4420*/  LDSM.16.M88.4 R12, [R211+0xe800] ;  /* 0x00e80000d30c783b */ /* 0x000eea0000000200 */
[----:B------:R-:W-:Y:S01]  /*4430*/  HMMA.16816.F32 R20, R60, R50, R20 ;  /* 0x000000323c14723c */ /* 0x000fe20000001814 */
[----:B------:R-:W-:Y:S04]  /*4440*/  LDSM.16.M88.4 R60, [R213+0x6000] ;  /* 0x00600000d53c783b */ /* 0x000fe80000000200 */
[----:B------:R-:W-:Y:S01]  /*4450*/  LDSM.16.M88.4 R48, [R204+0x6000] ;  /* 0x00600000cc30783b */ /* 0x000fe20000000200 */
[C---:B-----5:R-:W-:Y:S06]  /*4460*/  HMMA.16816.F32 R32, R16.reuse, R8, R32 ;  /* 0x000000081020723c */ /* 0x060fec0000001820 */
[C---:B------:R-:W-:Y:S01]  /*4470*/  HMMA.16816.F32 R28, R16.reuse, R10, R28 ;  /* 0x0000000a101c723c */ /* 0x040fe2000000181c */
[----:B------:R-:W4:Y:S05]  /*4480*/  LDSM.16.M88.4 R8, [R211+0xf800] ;  /* 0x00f80000d308783b */ /* 0x000f2a0000000200 */
[C---:B-1----:R-:W-:Y:S06]  /*4490*/  HMMA.16816.F32 R68, R16.reuse, R52, R68 ;  /* 0x000000341044723c */ /* 0x042fec0000001844 */
[C---:B------:R-:W-:Y:S06]  /*44a0*/  HMMA.16816.F32 R64, R16.reuse, R54, R64 ;  /* 0x000000361040723c */ /* 0x040fec0000001840 */
[C---:B------:R-:W-:Y:S06]  /*44b0*/  HMMA.16816.F32 R76, R16.reuse, R56, R76 ;  /* 0x00000038104c723c */ /* 0x040fec000000184c */
[----:B------:R-:W-:Y:S01]  /*44c0*/  HMMA.16816.F32 R20, R16, R58, R20 ;  /* 0x0000003a1014723c */ /* 0x000fe20000001814 */
[----:B------:R-:W1:Y:S05]  /*44d0*/  LDSM.16.M88.4 R56, [R204+0x6800] ;  /* 0x00680000cc38783b */ /* 0x000e6a0000000200 */
[----:B--2---:R-:W-:Y:S01]  /*44e0*/  HMMA.16816.F32 R40, R72, R24, R40 ;  /* 0x000000184828723c */ /* 0x004fe20000001828 */
[----:B------:R-:W-:-:S05]  /*44f0*/  VIADD R16, R3, 0x9 ;  /* 0x0000000903107836 */ /* 0x000fca0000000000 */
[----:B------:R-:W-:Y:S01]  /*4500*/  HMMA.16816.F32 R36, R72, R26, R36 ;  /* 0x0000001a4824723c */ /* 0x000fe20000001824 */
[----:B------:R-:W-:-:S05]  /*4510*/  ISETP.GE.AND P5, PT, R16, UR23, PT ;  /* 0x0000001710007c0c */ /* 0x000fca000bfa6270 */
[C---:B---3--:R-:W-:Y:S06]  /*4520*/  HMMA.16816.F32 R32, R72.reuse, R12, R32 ;  /* 0x0000000c4820723c */ /* 0x048fec0000001820 */
[C---:B------:R-:W-:Y:S01]  /*4530*/  HMMA.16816.F32 R28, R72.reuse, R14, R28 ;  /* 0x0000000e481c723c */ /* 0x040fe2000000181c */
[----:B------:R-:W2:Y:S05]  /*4540*/  LDSM.16.M88.4 R12, [R204+0x7000] ;  /* 0x00700000cc0c783b */ /* 0x000eaa0000000200 */
[C---:B----4-:R-:W-:Y:S06]  /*4550*/  HMMA.16816.F32 R68, R72.reuse, R8, R68 ;  /* 0x000000084844723c */ /* 0x050fec0000001844 */
[----:B------:R-:W-:Y:S01]  /*4560*/  HMMA.16816.F32 R64, R72, R10, R64 ;  /* 0x0000000a4840723c */ /* 0x000fe20000001840 */
[----:B------:R-:W3:Y:S01]  /*4570*/  LDSM.16.M88.4 R8, [R204+0x7800] ;  /* 0x00780000cc08783b */ /* 0x000ee20000000200 */
[----:B------:R-:W-:-:S04]  /*4580*/  DEPBAR.LE SB0, 0x0 ;  /* 0x000080000000791a */ /* 0x000fc80000000000 */
[----:B------:R-:W-:Y:S06]  /*4590*/  HMMA.16816.F32 R76, R72, R44, R76 ;  /* 0x0000002c484c723c */ /* 0x000fec000000184c */
[C---:B------:R-:W-:Y:S06]  /*45a0*/  HMMA.16816.F32 R40, R60.reuse, R48, R40 ;  /* 0x000000303c28723c */ /* 0x040fec0000001828 */
[C---:B------:R-:W-:Y:S06]  /*45b0*/  HMMA.16816.F32 R36, R60.reuse, R50, R36 ;  /* 0x000000323c24723c */ /* 0x040fec0000001824 */
[C---:B-1----:R-:W-:Y:S06]  /*45c0*/  HMMA.16816.F32 R32, R60.reuse, R56, R32 ;  /* 0x000000383c20723c */ /* 0x042fec0000001820 */
[----:B------:R-:W-:Y:S06]  /*45d0*/  HMMA.16816.F32 R28, R60, R58, R28 ;  /* 0x0000003a3c1c723c */ /* 0x000fec000000181c */
[----:B------:R-:W-:Y:S01]  /*45e0*/  HMMA.16816.F32 R20, R72, R46, R20 ;  /* 0x0000002e4814723c */ /* 0x000fe20000001814 */
[----:B------:R-:W-:-:S02]  /*45f0*/  FSEL R42, R42, -INF , !P1 ;  /* 0xff8000002a2a7808 */ /* 0x000fc40004800000 */
[----:B------:R-:W-:Y:S02]  /*4600*/  FSEL R40, R40, -INF , !P1 ;  /* 0xff80000028287808 */ /* 0x000fe40004800000 */
[----:B------:R-:W-:Y:S01]  /*4610*/  ISETP.GE.AND P1, PT, R7, UR23, PT ;  /* 0x0000001707007c0c */ /* 0x000fe2000bf26270 */
[C---:B--2---:R-:W-:Y:S01]  /*4620*/  HMMA.16816.F32 R76, R60.reuse, R12, R76 ;  /* 0x0000000c3c4c723c */ /* 0x044fe2000000184c */
[----:B------:R-:W-:Y:S01]  /*4630*/  FSEL R38, R38, -INF , !P6 ;  /* 0xff80000026267808 */ /* 0x000fe20007000000 */
[C---:B------:R-:W-:Y:S01]  /*4640*/  VIADD R7, R3.reuse, 0x20 ;  /* 0x0000002003077836 */ /* 0x040fe20000000000 */
[----:B------:R-:W-:Y:S02]  /*4650*/  FSEL R36, R36, -INF , !P6 ;  /* 0xff80000024247808 */ /* 0x000fe40007000000 */
[----:B------:R-:W-:Y:S01]  /*4660*/  ISETP.GE.AND P6, PT, R6, UR23, PT ;  /* 0x0000001706007c0c */ /* 0x000fe2000bfc6270 */
[----:B---3--:R-:W-:Y:S01]  /*4670*/  HMMA.16816.F32 R64, R60, R10, R64 ;  /* 0x0000000a3c40723c */ /* 0x008fe20000001840 */
[----:B------:R-:W-:Y:S01]  /*4680*/  VIADD R6, R3, 0x29 ;  /* 0x0000002903067836 */ /* 0x000fe20000000000 */
[----:B------:R-:W-:-:S02]  /*4690*/  FSEL R43, R43, -INF , !P0 ;  /* 0xff8000002b2b7808 */ /* 0x000fc40004000000 */
[----:B------:R-:W-:Y:S02]  /*46a0*/  FSEL R41, R41, -INF , !P0 ;  /* 0xff80000029297808 */ /* 0x000fe40004000000 */
[----:B------:R-:W-:Y:S01]  /*46b0*/  FSEL R12, R34, -INF , !P4 ;  /* 0xff800000220c7808 */ /* 0x000fe20006000000 */
[C---:B------:R-:W-:Y:S01]  /*46c0*/  HMMA.16816.F32 R68, R60.reuse, R8, R68 ;  /* 0x000000083c44723c */ /* 0x040fe20000001844 */
[----:B------:R-:W-:Y:S02]  /*46d0*/  FSEL R32, R32, -INF , !P4 ;  /* 0xff80000020207808 */ /* 0x000fe40006000000 */
[----:B------:R-:W-:Y:S01]  /*46e0*/  ISETP.GE.AND P0, PT, R7, UR23, PT ;  /* 0x0000001707007c0c */ /* 0x000fe2000bf06270 */
[C---:B------:R-:W-:Y:S01]  /*46f0*/  VIADD R7, R3.reuse, 0x28 ;  /* 0x0000002803077836 */ /* 0x040fe20000000000 */
[----:B------:R-:W-:Y:S01]  /*4700*/  ISETP.GE.AND P4, PT, R6, UR23, PT ;  /* 0x0000001706007c0c */ /* 0x000fe2000bf86270 */
[----:B------:R-:W-:Y:S01]  /*4710*/  VIADD R6, R3, 0x31 ;  /* 0x0000003103067836 */ /* 0x000fe20000000000 */
[----:B------:R-:W-:Y:S01]  /*4720*/  FSEL R39, R39, -INF , !P5 ;  /* 0xff80000027277808 */ /* 0x000fe20006800000 */
[----:B------:R-:W-:Y:S01]  /*4730*/  HMMA.16816.F32 R20, R60, R14, R20 ;  /* 0x0000000e3c14723c */ /* 0x000fe20000001814 */
[----:B------:R-:W-:-:S02]  /*4740*/  FSEL R37, R37, -INF , !P5 ;  /* 0xff80000025257808 */ /* 0x000fc40006800000 */
[----:B------:R-:W-:Y:S02]  /*4750*/  FSEL R8, R30, -INF , !P2 ;  /* 0xff8000001e087808 */ /* 0x000fe40005000000 */
[----:B------:R-:W-:Y:S02]  /*4760*/  FSEL R28, R28, -INF , !P2 ;  /* 0xff8000001c1c7808 */ /* 0x000fe40005000000 */
[----:B------:R-:W-:Y:S01]  /*4770*/  ISETP.GE.AND P5, PT, R7, UR23, PT ;  /* 0x0000001707007c0c */ /* 0x000fe2000bfa6270 */
[C---:B------:R-:W-:Y:S01]  /*4780*/  VIADD R7, R3.reuse, 0x30 ;  /* 0x0000003003077836 */ /* 0x040fe20000000000 */
[----:B------:R-:W-:Y:S01]  /*4790*/  ISETP.GE.AND P2, PT, R6, UR23, PT ;  /* 0x0000001706007c0c */ /* 0x000fe2000bf46270 */
[C---:B------:R-:W-:Y:S01]  /*47a0*/  VIADD R6, R3.reuse, 0x38 ;  /* 0x0000003803067836 */ /* 0x040fe20000000000 */
[----:B------:R-:W-:Y:S01]  /*47b0*/  FSEL R187, R78, -INF , !P0 ;  /* 0xff8000004ebb7808 */ /* 0x000fe20004000000 */
[----:B------:R-:W-:Y:S01]  /*47c0*/  VIADD R3, R3, 0x39 ;  /* 0x0000003903037836 */ /* 0x000fe20000000000 */
[----:B------:R-:W-:-:S02]  /*47d0*/  FSEL R183, R76, -INF , !P0 ;  /* 0xff8000004cb77808 */ /* 0x000fc40004000000 */
[----:B------:R-:W-:Y:S02]  /*47e0*/  FSEL R9, R35, -INF , !P3 ;  /* 0xff80000023097808 */ /* 0x000fe40005800000 */
[----:B------:R-:W-:Y:S02]  /*47f0*/  ISETP.GE.AND P0, PT, R3, UR23, PT ;  /* 0x0000001703007c0c */ /* 0x000fe4000bf06270 */
[----:B------:R-:W-:Y:S02]  /*4800*/  FSEL R33, R33, -INF , !P3 ;  /* 0xff80000021217808 */ /* 0x000fe40005800000 */
[----:B------:R-:W-:Y:S02]  /*4810*/  FSEL R190, R67, -INF , !P0 ;  /* 0xff80000043be7808 */ /* 0x000fe40004000000 */
[----:B------:R-:W-:Y:S02]  /*4820*/  FSEL R224, R65, -INF , !P0 ;  /* 0xff80000041e07808 */ /* 0x000fe40004000000 */
[----:B------:R-:W-:-:S02]  /*4830*/  PLOP3.LUT P0, PT, PT, PT, UP0, 0x80, 0x0 ;  /* 0x000000000000781c */ /* 0x000fc40003f0f008 */
[----:B------:R-:W-:Y:S02]  /*4840*/  FSEL R16, R31, -INF , !P1 ;  /* 0xff8000001f107808 */ /* 0x000fe40004800000 */
[----:B------:R-:W-:Y:S02]  /*4850*/  FSEL R29, R29, -INF , !P1 ;  /* 0xff8000001d1d7808 */ /* 0x000fe40004800000 */
[----:B------:R-:W-:Y:S02]  /*4860*/  ISETP.GE.AND P3, PT, R7, UR23, PT ;  /* 0x0000001707007c0c */ /* 0x000fe4000bf66270 */
[----:B------:R-:W-:Y:S02]  /*4870*/  ISETP.GE.AND P1, PT, R6, UR23, PT ;  /* 0x0000001706007c0c */ /* 0x000fe4000bf26270 */
[----:B------:R-:W-:Y:S02]  /*4880*/  FSEL R188, R79, -INF , !P6 ;  /* 0xff8000004fbc7808 */ /* 0x000fe40007000000 */
[----:B------:R-:W-:-:S02]  /*4890*/  FSEL R184, R77, -INF , !P6 ;  /* 0xff8000004db87808 */ /* 0x000fc40007000000 */
[----:B------:R-:W-:Y:S02]  /*48a0*/  FSEL R189, R22, -INF , !P5 ;  /* 0xff80000016bd7808 */ /* 0x000fe40006800000 */
[----:B------:R-:W-:Y:S02]  /*48b0*/  FSEL R185, R20, -INF , !P5 ;  /* 0xff80000014b97808 */ /* 0x000fe40006800000 */
[----:B------:R-:W-:Y:S02]  /*48c0*/  FSEL R220, R23, -INF , !P4 ;  /* 0xff80000017dc7808 */ /* 0x000fe40006000000 */
[----:B------:R-:W-:Y:S02]  /*48d0*/  FSEL R186, R21, -INF , !P4 ;  /* 0xff80000015ba7808 */ /* 0x000fe40006000000 */
[----:B------:R-:W-:Y:S02]  /*48e0*/  FSEL R223, R70, -INF , !P3 ;  /* 0xff80000046df7808 */ /* 0x000fe40005800000 */
[----:B------:R-:W-:-:S02]  /*48f0*/  FSEL R238, R68, -INF , !P3 ;  /* 0xff80000044ee7808 */ /* 0x000fc40005800000 */
[----:B------:R-:W-:Y:S02]  /*4900*/  FSEL R222, R71, -INF , !P2 ;  /* 0xff80000047de7808 */ /* 0x000fe40005000000 */
[----:B------:R-:W-:Y:S02]  /*4910*/  FSEL R227, R69, -INF , !P2 ;  /* 0xff80000045e37808 */ /* 0x000fe40005000000 */
[----:B------:R-:W-:Y:S02]  /*4920*/  FSEL R221, R66, -INF , !P1 ;  /* 0xff80000042dd7808 */ /* 0x000fe40004800000 */
[----:B------:R-:W-:Y:S01]  /*4930*/  FSEL R226, R64, -INF , !P1 ;  /* 0xff80000040e27808 */ /* 0x000fe20004800000 */
[----:B------:R-:W-:Y:S06]  /*4940*/  BAR.SYNC.DEFER_BLOCKING 0x0 ;  /* 0x0000000000007b1d */ /* 0x000fec0000010000 */
[----:B------:R-:W-:Y:S05]  /*4950*/  @!P0 BRA `(.L_x_64) ;  /* 0x0000000800548947 */ /* 0x000fea0003800000 */
[----:B------:R-:W-:Y:S01]  /*4960*/  ULDC UR6, c[0x0][0x2d0] ;  /* 0x0000b40000067ab9 */ /* 0x000fe20000000800 */
[----:B------:R-:W-:Y:S01]  /*4970*/  ULEA.HI.SX32 UR7, UR19, 0xfffffffe, 0x1a ;  /* 0xfffffffe13077891 */ /* 0x000fe2000f8fd23f */
[----:B------:R-:W-:Y:S01]  /*4980*/  ISETP.GE.AND P6, PT, R168, UR6, PT ;  /* 0x00000006a8007c0c */ /* 0x000fe2000bfc6270 */
[----:B------:R-:W-:Y:S01]  /*4990*/  BSSY B0, `(.L_x_65) ;  /* 0x0000090000007945 */ /* 0x000fe20003800000 */
[----:B------:R-:W-:Y:S01]  /*49a0*/  ISETP.GE.AND P5, PT, R231, UR6, PT ;  /* 0x00000006e7007c0c */ /* 0x000fe2000bfa6270 */
[----:B------:R-:W-:Y:S01]  /*49b0*/  UIMAD UR14, UR14, UR7, URZ ;  /* 0x000000070e0e72a4 */ /* 0x000fe2000f8e023f */
[----:B------:R-:W-:Y:S01]  /*49c0*/  ISETP.GE.AND P4, PT, R230, UR6, PT ;  /* 0x00000006e6007c0c */ /* 0x000fe2000bf86270 */
[----:B------:R-:W-:Y:S01]  /*49d0*/  IMAD.WIDE.U32 R22, R5, UR7, R236 ;  /* 0x0000000705167c25 */ /* 0x000fe2000f8e00ec */
[----:B------:R-:W-:Y:S01]  /*49e0*/  ISETP.GE.AND P3, PT, R229, UR6, PT ;  /* 0x00000006e5007c0c */ /* 0x000fe2000bf66270 */
[----:B------:R-:W-:-:S04]  /*49f0*/  USHF.R.S32.HI UR6, URZ, 0x1f, UR7 ;  /* 0x0000001f3f067899 */ /* 0x000fc80008011407 */
[----:B------:R-:W-:Y:S02]  /*4a00*/  UIMAD UR6, UR6, UR15, UR14 ;  /* 0x0000000f060672a4 */ /* 0x000fe4000f8e020e */
[----:B------:R-:W1:Y:S01]  /*4a10*/  @!P6 LDC.64 R14, c[0x0][0x218] ;  /* 0x00008600ff0eeb82 */ /* 0x000e620000000a00 */
[----:B------:R2:W-:Y:S03]  /*4a20*/  @P6 STS.128 [R228+0x8000], RZ ;  /* 0x008000ffe4006388 */ /* 0x0005e60000000c00 */
[----:B------:R-:W-:-:S04]  /*4a30*/  VIADD R3, R23, UR6 ;  /* 0x0000000617037c36 */ /* 0x000fc80008000000 */
[----:B------:R-:W3:Y:S08]  /*4a40*/  @!P5 LDC.64 R10, c[0x0][0x218] ;  /* 0x00008600ff0adb82 */ /* 0x000ef00000000a00 */
[----:B------:R-:W4:Y:S08]  /*4a50*/  @!P4 LDC.64 R6, c[0x0][0x218] ;  /* 0x00008600ff06cb82 */ /* 0x000f300000000a00 */
[----:B------:R-:W5:Y:S01]  /*4a60*/  @!P3 LDC.64 R20, c[0x0][0x218] ;  /* 0x00008600ff14bb82 */ /* 0x000f620000000a00 */
[----:B-1----:R-:W-:-:S04]  /*4a70*/  @!P6 LEA R30, P1, R22, R14, 0x1 ;  /* 0x0000000e161ee211 */ /* 0x002fc800078208ff */
[----:B------:R-:W-:-:S03]  /*4a80*/  @!P6 LEA.HI.X R31, R22, R15, R3, 0x1, P1 ;  /* 0x0000000f161fe211 */ /* 0x000fc600008f0c03 */
[----:B------:R-:W1:Y:S01]  /*4a90*/  @!P6 LDC.64 R18, c[0x0][0x218] ;  /* 0x00008600ff12eb82 */ /* 0x000e620000000a00 */
[C---:B---3--:R-:W-:Y:S01]  /*4aa0*/  @!P5 LEA R26, P2, R22.reuse, R10, 0x1 ;  /* 0x0000000a161ad211 */ /* 0x048fe200078408ff */
[----:B------:R-:W-:Y:S01]  /*4ab0*/  @!PT LDS RZ, [RZ] ;  /* 0x00000000fffff984 */ /* 0x000fe20000000800 */
[----:B------:R-:W-:Y:S01]  /*4ac0*/  @!PT LDS RZ, [RZ] ;  /* 0x00000000fffff984 */ /* 0x000fe20000000800 */
[----:B------:R-:W-:Y:S01]  /*4ad0*/  @!PT LDS RZ, [RZ] ;  /* 0x00000000fffff984 */ /* 0x000fe20000000800 */
[----:B------:R-:W-:Y:S03]  /*4ae0*/  @!P6 LDGSTS.E.BYPASS.LTC128B.128 [R228+0x8000], desc[UR26][R30.64] ;  /* 0x080000001ee4efae */ /* 0x000fe6000b901d5a */
[C-C-:B------:R-:W-:Y:S01]  /*4af0*/  @!P5 LEA.HI.X R27, R22.reuse, R11, R3.reuse, 0x1, P2 ;  /* 0x0000000b161bd211 */ /* 0x140fe200010f0c03 */
[----:B------:R2:W-:Y:S01]  /*4b00*/  @P5 STS.128 [R228+0xa000], RZ ;  /* 0x00a000ffe4005388 */ /* 0x0005e20000000c00 */
[C---:B------:R-:W-:Y:S01]  /*4b10*/  IADD3 R5, P2, R22.reuse, UR29, RZ ;  /* 0x0000001d16057c10 */ /* 0x040fe2000ff5e0ff */
[----:B------:R-:W3:Y:S01]  /*4b20*/  @!P5 LDC.64 R14, c[0x0][0x218] ;  /* 0x00008600ff0edb82 */ /* 0x000ee20000000a00 */
[C---:B----4-:R-:W-:Y:S01]  /*4b30*/  @!P4 LEA R24, P1, R22.reuse, R6, 0x1 ;  /* 0x000000061618c211 */ /* 0x050fe200078208ff */
[----:B------:R-:W-:Y:S01]  /*4b40*/  @!PT LDS RZ, [RZ] ;  /* 0x00000000fffff984 */ /* 0x000fe20000000800 */
[----:B------:R-:W-:Y:S01]  /*4b50*/  @!PT LDS RZ, [RZ] ;  /* 0x00000000fffff984 */ /* 0x000fe20000000800 */
[----:B------:R-:W-:Y:S01]  /*4b60*/  @!PT LDS RZ, [RZ] ;  /* 0x00000000fffff984 */ /* 0x000fe20000000800 */
[----:B------:R4:W-:Y:S03]  /*4b70*/  @!P5 LDGSTS.E.BYPASS.LTC128B.128 [R228+0xa000], desc[UR26][R26.64+0x80] ;  /* 0x0a0000801ae4dfae */ /* 0x0009e6000b901d5a */
[C-C-:B------:R-:W-:Y:S01]  /*4b80*/  @!P4 LEA.HI.X R25, R22.reuse, R7, R3.reuse, 0x1, P1 ;  /* 0x000000071619c211 */ /* 0x140fe200008f0c03 */
[----:B------:R2:W-:Y:S02]  /*4b90*/  @P4 STS.128 [R228+0xc000], RZ ;  /* 0x00c000ffe4004388 */ /* 0x0005e40000000c00 */
[----:B------:R-:W4:Y:S01]  /*4ba0*/  @!P4 LDC.64 R10, c[0x0][0x218] ;  /* 0x00008600ff0acb82 */ /* 0x000f220000000a00 */
[C---:B-----5:R-:W-:Y:S01]  /*4bb0*/  @!P3 LEA R20, P1, R22.reuse, R20, 0x1 ;  /* 0x000000141614b211 */ /* 0x060fe200078208ff */
[----:B------:R-:W-:Y:S01]  /*4bc0*/  @!PT LDS RZ, [RZ] ;  /* 0x00000000fffff984 */ /* 0x000fe20000000800 */
[----:B------:R-:W-:Y:S01]  /*4bd0*/  @!PT LDS RZ, [RZ] ;  /* 0x00000000fffff984 */ /* 0x000fe20000000800 */
[----:B------:R-:W-:Y:S01]  /*4be0*/  @!PT LDS RZ, [RZ] ;  /* 0x00000000fffff984 */ /* 0x000fe20000000800 */
[----:B------:R5:W-:Y:S03]  /*4bf0*/  @!P4 LDGSTS.E.BYPASS.LTC128B.128 [R228+0xc000], desc[UR26][R24.64+0x100] ;  /* 0x0c00010018e4cfae */ /* 0x000be6000b901d5a */
[----:B------:R-:W-:Y:S01]  /*4c00*/  @!P3 LEA.HI.X R21, R22, R21, R3, 0x1, P1 ;  /* 0x000000151615b211 */ /* 0x000fe200008f0c03 */
[----:B------:R2:W-:Y:S01]  /*4c10*/  @P3 STS.128 [R228+0xe000], RZ ;  /* 0x00e000ffe4003388 */ /* 0x0005e20000000c00 */
[----:B------:R-:W-:Y:S01]  /*4c20*/  IADD3.X R3, R3, UR28, RZ, P2, !PT ;  /* 0x0000001c03037c10 */ /* 0x000fe200097fe4ff */
[----:B------:R-:W2:Y:S01]  /*4c30*/  @!P3 LDC.64 R6, c[0x0][0x218] ;  /* 0x00008600ff06bb82 */ /* 0x000ea20000000a00 */
[C---:B-1----:R-:W-:Y:S01]  /*4c40*/  @!P6 LEA R18, P1, R5.reuse, R18, 0x1 ;  /* 0x000000120512e211 */ /* 0x042fe200078208ff */
[----:B------:R-:W-:Y:S01]  /*4c50*/  @!PT LDS RZ, [RZ] ;  /* 0x00000000fffff984 */ /* 0x000fe20000000800 */
[----:B------:R-:W-:Y:S01]  /*4c60*/  @!PT LDS RZ, [RZ] ;  /* 0x00000000fffff984 */ /* 0x000fe20000000800 */
[----:B------:R-:W-:Y:S01]  /*4c70*/  @!PT LDS RZ, [RZ] ;  /* 0x00000000fffff984 */ /* 0x000fe20000000800 */
[----:B------:R1:W-:Y:S03]  /*4c80*/  @!P3 LDGSTS.E.BYPASS.LTC128B.128 [R228+0xe000], desc[UR26][R20.64+0x180] ;  /* 0x0e00018014e4bfae */ /* 0x0003e6000b901d5a */
[C-C-:B------:R-:W-:Y:S01]  /*4c90*/  @!P6 LEA.HI.X R19, R5.reuse, R19, R3.reuse, 0x1, P1 ;  /* 0x000000130513e211 */ /* 0x140fe200008f0c03 */
[----:B------:R1:W-:Y:S01]  /*4ca0*/  @P6 STS.128 [R228+0x8800], RZ ;  /* 0x008800ffe4006388 */ /* 0x0003e20000000c00 */
[C---:B---3--:R-:W-:Y:S01]  /*4cb0*/  @!P5 LEA R14, P1, R5.reuse, R14, 0x1 ;  /* 0x0000000e050ed211 */ /* 0x048fe200078208ff */
[----:B------:R-:W3:Y:S02]  /*4cc0*/  @!P5 LDC.64 R22, c[0x0][0x218] ;  /* 0x00008600ff16db82 */ /* 0x000ee40000000a00 */
[----:B------:R-:W-:Y:S01]  /*4cd0*/  @!PT LDS RZ, [RZ] ;  /* 0x00000000fffff984 */ /* 0x000fe20000000800 */
[----:B------:R-:W-:Y:S01]  /*4ce0*/  @!PT LDS RZ, [RZ] ;  /* 0x00000000fffff984 */ /* 0x000fe20000000800 */
[----:B------:R-:W-:Y:S01]  /*4cf0*/  @!PT LDS RZ, [RZ] ;  /* 0x00000000fffff984 */ /* 0x000fe20000000800 */
[----:B------:R3:W-:Y:S01]  /*4d00*/  @!P6 LDGSTS.E.BYPASS.LTC128B.128 [R228+0x8800], desc[UR26][R18.64] ;  /* 0x0880000012e4efae */ /* 0x0007e2000b901d5a */
[----:B------:R-:W-:-:S03]  /*4d10*/  @!P5 LEA.HI.X R15, R5, R15, R3, 0x1, P1 ;  /* 0x0000000f050fd211 */ /* 0x000fc600008f0c03 */
[----:B------:R3:W-:Y:S01]  /*4d20*/  @P5 STS.128 [R228+0xa800], RZ ;  /* 0x00a800ffe4005388 */ /* 0x0007e20000000c00 */
[----:B----4-:R-:W-:-:S03]  /*4d30*/  @!P4 LEA R26, P2, R5, R10, 0x1 ;  /* 0x0000000a051ac211 */ /* 0x010fc600078408ff */
[----:B------:R-:W-:Y:S01]  /*4d40*/  @!PT LDS RZ, [RZ] ;  /* 0x00000000fffff984 */ /* 0x000fe20000000800 */
[----:B------:R-:W-:Y:S01]  /*4d50*/  @!PT LDS RZ, [RZ] ;  /* 0x00000000fffff984 */ /* 0x000fe20000000800 */
[----:B------:R-:W-:Y:S01]  /*4d60*/  @!PT LDS RZ, [RZ] ;  /* 0x00000000fffff984 */ /* 0x000fe20000000800 */
[----:B------:R4:W-:Y:S01]  /*4d70*/  @!P5 LDGSTS.E.BYPASS.LTC128B.128 [R228+0xa800], desc[UR26][R14.64+0x80] ;  /* 0x0a8000800ee4dfae */ /* 0x0009e2000b901d5a */
[C---:B------:R-:W-:Y:S01]  /*4d80*/  @!P4 LEA.HI.X R27, R5.reuse, R11, R3, 0x1, P2 ;  /* 0x0000000b051bc211 */ /* 0x040fe200010f0c03 */
[----:B-----5:R-:W5:Y:S01]  /*4d90*/  @!P6 LDC.64 R24, c[0x0][0x218] ;  /* 0x00008600ff18eb82 */ /* 0x020f620000000a00 */
[C---:B------:R-:W-:Y:S01]  /*4da0*/  IADD3 R13, P2, R5.reuse, UR29, RZ ;  /* 0x0000001d050d7c10 */ /* 0x040fe2000ff5e0ff */
[----:B------:R3:W-:Y:S01]  /*4db0*/  @P4 STS.128 [R228+0xc800], RZ ;  /* 0x00c800ffe4004388 */ /* 0x0007e20000000c00 */
[----:B--2---:R-:W-:-:S03]  /*4dc0*/  @!P3 LEA R30, P1, R5, R6, 0x1 ;  /* 0x00000006051eb211 */ /* 0x004fc600078208ff */
[----:B------:R-:W-:Y:S01]  /*4dd0*/  @!PT LDS RZ, [RZ] ;  /* 0x00000000fffff984 */ /* 0x000fe20000000800 */
[----:B------:R-:W-:Y:S01]  /*4de0*/  @!PT LDS RZ, [RZ] ;  /* 0x00000000fffff984 */ /* 0x000fe20000000800 */
[----:B------:R-:W-:Y:S01]  /*4df0*/  @!PT LDS RZ, [RZ] ;  /* 0x00000000fffff984 */ /* 0x000fe20000000800 */
[----:B------:R2:W-:Y:S01]  /*4e00*/  @!P4 LDGSTS.E.BYPASS.LTC128B.128 [R228+0xc800], desc[UR26][R26.64+0x100] ;  /* 0x0c8001001ae4cfae */ /* 0x0005e2000b901d5a */
[----:B------:R-:W-:Y:S01]  /*4e10*/  @!P3 LEA.HI.X R31, R5, R7, R3, 0x1, P1 ;  /* 0x00000007051fb211 */ /* 0x000fe200008f0c03 */
[----:B-1----:R-:W1:Y:S01]  /*4e20*/  @!P4 LDC.64 R20, c[0x0][0x218] ;  /* 0x00008600ff14cb82 */ /* 0x002e620000000a00 */
[----:B------:R-:W-:Y:S01]  /*4e30*/  IADD3.X R3, R3, UR28, RZ, P2, !PT ;  /* 0x0000001c03037c10 */ /* 0x000fe200097fe4ff */
[----:B------:R2:W-:Y:S01]  /*4e40*/  @P3 STS.128 [R228+0xe800], RZ ;  /* 0x00e800ffe4003388 */ /* 0x0005e20000000c00 */
[----:B---3--:R-:W-:-:S03]  /*4e50*/  @!P5 LEA R22, P2, R13, R22, 0x1 ;  /* 0x000000160d16d211 */ /* 0x008fc600078408ff */
[----:B------:R-:W-:Y:S01]  /*4e60*/  @!PT LDS RZ, [RZ] ;  /* 0x00000000fffff984 */ /* 0x000fe20000000800 */
[----:B------:R-:W-:Y:S01]  /*4e70*/  @!PT LDS RZ, [RZ] ;  /* 0x00000000fffff984 */ /* 0x000fe20000000800 */
[----:B------:R-:W-:Y:S01]  /*4e80*/  @!PT LDS RZ, [RZ] ;  /* 0x00000000fffff984 */ /* 0x000fe20000000800 */
[----:B------:R2:W-:Y:S02]  /*4e90*/  @!P3 LDGSTS.E.BYPASS.LTC128B.128 [R228+0xe800], desc[UR26][R30.64+0x180] ;  /* 0x0e8001801ee4bfae */ /* 0x0005e4000b901d5a */
[----:B------:R-:W3:Y:S01]  /*4ea0*/  @!P3 LDC.64 R18, c[0x0][0x218] ;  /* 0x00008600ff12bb82 */ /* 0x000ee20000000a00 */
[C---:B------:R-:W-:Y:S01]  /*4eb0*/  @!P5 LEA.HI.X R23, R13.reuse, R23, R3, 0x1, P2 ;  /* 0x000000170d17d211 */ /* 0x040fe200010f0c03 */
[----:B------:R2:W-:Y:S01]  /*4ec0*/  @P6 STS.128 [R228+0x9000], RZ ;  /* 0x009000ffe4006388 */ /* 0x0005e20000000c00 */
[----:B------:R-:W-:-:S05]  /*4ed0*/  IADD3 R5, P2, R13, UR29, RZ ;  /* 0x0000001d0d057c10 */ /* 0x000fca000ff5e0ff */
[----:B----4-:R-:W4:Y:S01]  /*4ee0*/  @!P6 LDC.64 R14, c[0x0][0x218] ;  /* 0x00008600ff0eeb82 */ /* 0x010f220000000a00 */
[----:B-----5:R-:W-:-:S04]  /*4ef0*/  @!P6 LEA R24, P1, R13, R24, 0x1 ;  /* 0x000000180d18e211 */ /* 0x020fc800078208ff */
[----:B------:R-:W-:-:S03]  /*4f00*/  @!P6 LEA.HI.X R25, R13, R25, R3, 0x1, P1 ;  /* 0x000000190d19e211 */ /* 0x000fc600008f0c03 */
[----:B------:R-:W5:Y:S01]  /*4f10*/  @!P5 LDC.64 R10, c[0x0][0x218] ;  /* 0x00008600ff0adb82 */ /* 0x000f620000000a00 */
[C---:B-1----:R-:W-:Y:S01]  /*4f20*/  @!P4 LEA R20, P1, R13.reuse, R20, 0x1 ;  /* 0x000000140d14c211 */ /* 0x042fe200078208ff */
[----:B------:R-:W-:Y:S01]  /*4f30*/  @!PT LDS RZ, [RZ] ;  /* 0x00000000fffff984 */ /* 0x000fe20000000800 */
[----:B------:R-:W-:Y:S01]  /*4f40*/  @!PT LDS RZ, [RZ] ;  /* 0x00000000fffff984 */ /* 0x000fe20000000800 */
[----:B------:R-:W-:Y:S01]  /*4f50*/  @!PT LDS RZ, [RZ] ;  /* 0x00000000fffff984 */ /* 0x000fe20000000800 */
[----:B------:R2:W-:Y:S03]  /*4f60*/  @!P6 LDGSTS.E.BYPASS.LTC128B.128 [R228+0x9000], desc[UR26][R24.64] ;  /* 0x0900000018e4efae */ /* 0x0005e6000b901d5a */
[C-C-:B------:R-:W-:Y:S01]  /*4f70*/  @!P4 LEA.HI.X R21, R13.reuse, R21, R3.reuse, 0x1, P1 ;  /* 0x000000150d15c211 */ /* 0x140fe200008f0c03 */
[----:B------:R2:W-:Y:S02]  /*4f80*/  @P5 STS.128 [R228+0xb000], RZ ;  /* 0x00b000ffe4005388 */ /* 0x0005e40000000c00 */
[----:B------:R-:W1:Y:S01]  /*4f90*/  @!P4 LDC.64 R6, c[0x0][0x218] ;  /* 0x00008600ff06cb82 */ /* 0x000e620000000a00 */
[C---:B---3--:R-:W-:Y:S01]  /*4fa0*/  @!P3 LEA R18, P1, R13.reuse, R18, 0x1 ;  /* 0x000000120d12b211 */ /* 0x048fe200078208ff */
[----:B------:R-:W-:Y:S01]  /*4fb0*/  @!PT LDS RZ, [RZ] ;  /* 0x00000000fffff984 */ /* 0x000fe20000000800 */
[----:B------:R-:W-:Y:S01]  /*4fc0*/  @!PT LDS RZ, [RZ] ;  /* 0x00000000fffff984 */ /* 0x000fe20000000800 */
[----:B------:R-:W-:Y:S01]  /*4fd0*/  @!PT LDS RZ, [RZ] ;  /* 0x00000000fffff984 */ /* 0x000fe20000000800 */
[----:B------:R2:W-:Y:S03]  /*4fe0*/  @!P5 LDGSTS.E.BYPASS.LTC128B.128 [R228+0xb000], desc[UR26][R22.64+0x80] ;  /* 0x0b00008016e4dfae */ /* 0x0005e6000b901d5a */
[----:B------:R-:W-:Y:S01]  /*4ff0*/  @!P3 LEA.HI.X R19, R13, R19, R3, 0x1, P1 ;  /* 0x000000130d13b211 */ /* 0x000fe200008f0c03 */
[----:B------:R2:W-:Y:S01]  /*5000*/  @P4 STS.128 [R228+0xd000], RZ ;  /* 0x00d000ffe4004388 */ /* 0x0005e20000000c00 */
[----:B------:R-:W-:-:S02]  /*5010*/  IADD3.X R3, R3, UR28, RZ, P2, !PT ;  /* 0x0000001c03037c10 */ /* 0x000fc400097fe4ff */
[C---:B----4-:R-:W-:Y:S01]  /*5020*/  @!P6 LEA R14, P1, R5.reuse, R14, 0x1 ;  /* 0x0000000e050ee211 */ /* 0x050fe200078208ff */
[----:B------:R-:W-:Y:S01]  /*5030*/  @!PT LDS RZ, [RZ] ;  /* 0x00000000fffff984 */ /* 0x000fe20000000800 */
[----:B------:R-:W-:Y:S01]  /*5040*/  @!PT LDS RZ, [RZ] ;  /* 0x00000000fffff984 */ /* 0x000fe20000000800 */
[----:B------:R-:W-:Y:S01]  /*5050*/  @!PT LDS RZ, [RZ] ;  /* 0x00000000fffff984 */ /* 0x000fe20000000800 */
[----:B------:R2:W-:Y:S03]  /*5060*/  @!P4 LDGSTS.E.BYPASS.LTC128B.128 [R228+0xd000], desc[UR26][R20.64+0x100] ;  /* 0x0d00010014e4cfae */ /* 0x0005e6000b901d5a */
[C---:B------:R-:W-:Y:S01]  /*5070*/  @!P6 LEA.HI.X R15, R5.reuse, R15, R3, 0x1, P1 ;  /* 0x0000000f050fe211 */ /* 0x040fe200008f0c03 */
[----:B------:R2:W-:Y:S01]  /*5080*/  @P3 STS.128 [R228+0xf000], RZ ;  /* 0x00f000ffe4003388 */ /* 0x0005e20000000c00 */
[----:B-----5:R-:W-:-:S03]  /*5090*/  @!P5 LEA R10, P2, R5, R10, 0x1 ;  /* 0x0000000a050ad211 */ /* 0x020fc600078408ff */
[----:B------:R-:W-:Y:S01]  /*50a0*/  @!PT LDS RZ, [RZ] ;  /* 0x00000000fffff984 */ /* 0x000fe20000000800 */
[----:B------:R-:W-:Y:S01]  /*50b0*/  @!PT LDS RZ, [RZ] ;  /* 0x00000000fffff984 */ /* 0x000fe20000000800 */
[----:B------:R-:W-:Y:S01]  /*50c0*/  @!PT LDS RZ, [RZ] ;  /* 0x00000000fffff984 */ /* 0x000fe20000000800 */
[----:B------:R2:W-:Y:S01]  /*50d0*/  @!P3 LDGSTS.E.BYPASS.LTC128B.128 [R228+0xf000], desc[UR26][R18.64+0x180] ;  /* 0x0f00018012e4bfae */ /* 0x0005e2000b901d5a */
[----:B------:R-:W-:-:S03]  /*50e0*/  @!P5 LEA.HI.X R11, R5, R11, R3, 0x1, P2 ;  /* 0x0000000b050bd211 */ /* 0x000fc600010f0c03 */
        /* <DEDUP_REMOVED lines=26> */
.L_x_66:
[----:B------:R-:W-:Y:S05]  /*5290*/  BSYNC B0 ;  /* 0x0000000000007941 */ /* 0x000fea0003800000 */
.L_x_65:
[----:B------:R-:W0:Y:S02]  /*52a0*/  LDGDEPBAR ;  /* 0x00000000000079af */ /* 0x000e240000000000 */
.L_x_64:
[----:B-12---:R-:W-:Y:S01]  /*52b0*/  FMNMX.FTZ R7, R40, R41, !PT ;  /* 0x0000002928077209 */ /* 0x006fe20007810000 */
[----:B------:R-:W-:Y:S01]  /*52c0*/  ULDC UR6, c[0x0][0x2ec] ;  /* 0x0000bb0000067ab9 */ /* 0x000fe20000000800 */
[----:B------:R-:W-:Y:S02]  /*52d0*/  FMNMX.FTZ R3, R42, R43, !PT ;  /* 0x0000002b2a037209 */ /* 0x000fe40007810000 */
[----:B------:R-:W-:Y:S02]  /*52e0*/  FMNMX.FTZ R7, R36, R7, !PT ;  /* 0x0000000724077209 */ /* 0x000fe40007810000 */
[----:B------:R-:W-:Y:S02]  /*52f0*/  FMNMX.FTZ R3, R38, R3, !PT ;  /* 0x0000000326037209 */ /* 0x000fe40007810000 */
[----:B------:R-:W-:Y:S02]  /*5300*/  FMNMX.FTZ R7, R37, R7, !PT ;  /* 0x0000000725077209 */ /* 0x000fe40007810000 */
[----:B------:R-:W-:-:S02]  /*5310*/  FMNMX.FTZ R3, R39, R3, !PT ;  /* 0x0000000327037209 */ /* 0x000fc40007810000 */
[----:B------:R-:W-:Y:S02]  /*5320*/  FMNMX.FTZ R7, R32, R7, !PT ;  /* 0x0000000720077209 */ /* 0x000fe40007810000 */
        /* <DEDUP_REMOVED lines=23> */
[----:B------:R-:W-:Y:S01]  /*54a0*/  LEA R212, R4, UR4, 0x1 ;  /* 0x0000000404d47c11 */ /* 0x000fe2000f8e08ff */
[----:B------:R-:W1:Y:S03]  /*54b0*/  SHFL.BFLY PT, R6, R7, 0x2, 0x1f ;  /* 0x0c401f0007067f89 */ /* 0x000e6600000e0000 */
[-C--:B------:R-:W-:Y:S01]  /*54c0*/  LEA R210, R2, R212.reuse, 0x1 ;  /* 0x000000d402d27211 */ /* 0x080fe200078e08ff */
[----:B------:R-:W2:Y:S01]  /*54d0*/  SHFL.BFLY PT, R5, R3, 0x2, 0x1f ;  /* 0x0c401f0003057f89 */ /* 0x000ea200000e0000 */
[C---:B------:R-:W-:Y:S02]  /*54e0*/  LEA R209, R0.reuse, R212, 0x1 ;  /* 0x000000d400d17211 */ /* 0x040fe400078e08ff */
[----:B------:R-:W-:Y:S01]  /*54f0*/  LEA R208, R0, R210, 0x1 ;  /* 0x000000d200d07211 */ /* 0x000fe200078e08ff */
[----:B------:R-:W-:Y:S04]  /*5500*/  LDSM.16.MT88.4 R156, [R212+0x10000] ;  /* 0x01000000d49c783b */ /* 0x000fe80000004200 */
[----:B------:R-:W-:Y:S04]  /*5510*/  LDSM.16.MT88.4 R56, [R208+0x10000] ;  /* 0x01000000d038783b */ /* 0x000fe80000004200 */
[----:B------:R-:W-:Y:S04]  /*5520*/  LDSM.16.MT88.4 R48, [R209+0x10000] ;  /* 0x01000000d130783b */ /* 0x000fe80000004200 */
[----:B------:R-:W-:Y:S01]  /*5530*/  LDSM.16.MT88.4 R64, [R212+0x12000] ;  /* 0x01200000d440783b */ /* 0x000fe20000004200 */
[----:B-1----:R-:W-:-:S03]  /*5540*/  FMNMX.FTZ R6, R7, R6, !PT ;  /* 0x0000000607067209 */ /* 0x002fc60007810000 */
[----:B------:R-:W-:Y:S01]  /*5550*/  LDSM.16.MT88.4 R72, [R210+0x12000] ;  /* 0x01200000d248783b */ /* 0x000fe20000004200 */
[----:B--2---:R-:W-:-:S03]  /*5560*/  FMNMX.FTZ R5, R3, R5, !PT ;  /* 0x0000000503057209 */ /* 0x004fc60007810000 */
[----:B------:R-:W1:Y:S04]  /*5570*/  SHFL.BFLY PT, R164, R6, 0x1, 0x1f ;  /* 0x0c201f0006a47f89 */ /* 0x000e6800000e0000 */
[----:B------:R-:W2:Y:S04]  /*5580*/  SHFL.BFLY PT, R3, R5, 0x1, 0x1f ;  /* 0x0c201f0005037f89 */ /* 0x000ea800000e0000 */
[----:B------:R-:W-:Y:S04]  /*5590*/  LDSM.16.MT88.4 R80, [R209+0x12000] ;  /* 0x01200000d150783b */ /* 0x000fe80000004200 */
[----:B------:R-:W-:Y:S04]  /*55a0*/  LDSM.16.MT88.4 R88, [R208+0x12000] ;  /* 0x01200000d058783b */ /* 0x000fe80000004200 */
[----:B------:R-:W-:Y:S04]  /*55b0*/  LDSM.16.MT88.4 R96, [R212+0x14000] ;  /* 0x01400000d460783b */ /* 0x000fe80000004200 */
[----:B------:R-:W-:Y:S01]  /*55c0*/  LDSM.16.MT88.4 R104, [R210+0x14000] ;  /* 0x01400000d268783b */ /* 0x000fe20000004200 */
[----:B-1----:R-:W-:-:S03]  /*55d0*/  FMNMX.FTZ R164, R6, R164, !PT ;  /* 0x000000a406a47209 */ /* 0x002fc60007810000 */
[----:B------:R-:W-:Y:S01]  /*55e0*/  LDSM.16.MT88.4 R112, [R209+0x14000] ;  /* 0x01400000d170783b */ /* 0x000fe20000004200 */
[----:B--2---:R-:W-:Y:S01]  /*55f0*/  FMNMX.FTZ R3, R5, R3, !PT ;  /* 0x0000000305037209 */ /* 0x004fe20007810000 */
[C---:B------:R-:W-:Y:S01]  /*5600*/  FMUL.FTZ R225, R164.reuse, UR6 ;  /* 0x00000006a4e17c20 */ /* 0x040fe20008410000 */
[----:B------:R-:W-:Y:S01]  /*5610*/  FSETP.NEU.FTZ.AND P1, PT, R164, -INF , PT ;  /* 0xff800000a400780b */ /* 0x000fe20003f3d000 */
[----:B------:R-:W-:Y:S02]  /*5620*/  LDSM.16.MT88.4 R116, [R208+0x14000] ;  /* 0x01400000d074783b */ /* 0x000fe40000004200 */
[----:B------:R-:W-:Y:S01]  /*5630*/  FMUL.FTZ R191, R3, UR6 ;  /* 0x0000000603bf7c20 */ /* 0x000fe20008410000 */
[----:B------:R-:W-:Y:S01]  /*5640*/  FSEL R225, R225, RZ, P1 ;  /* 0x000000ffe1e17208 */ /* 0x000fe20000800000 */
[----:B------:R-:W-:Y:S01]  /*5650*/  LDSM.16.MT88.4 R124, [R212+0x16000] ;  /* 0x01600000d47c783b */ /* 0x000fe20000004200 */
[----:B------:R-:W-:-:S03]  /*5660*/  FSETP.NEU.FTZ.AND P1, PT, R3, -INF , PT ;  /* 0xff8000000300780b */ /* 0x000fc60003f3d000 */
[--C-:B------:R-:W-:Y:S01]  /*5670*/  FFMA.FTZ R180, R40, UR6, -R225.reuse ;  /* 0x0000000628b47c23 */ /* 0x100fe200080108e1 */
[----:B------:R-:W-:Y:S01]  /*5680*/  FSEL R191, R191, RZ, P1 ;  /* 0x000000ffbfbf7208 */ /* 0x000fe20000800000 */
[--C-:B------:R-:W-:Y:S01]  /*5690*/  FFMA.FTZ R179, R41, UR6, -R225.reuse ;  /* 0x0000000629b37c23 */ /* 0x100fe200080108e1 */
[--C-:B------:R-:W-:Y:S01]  /*56a0*/  FFMA.FTZ R177, R36, UR6, -R225.reuse ;  /* 0x0000000624b17c23 */ /* 0x100fe200080108e1 */
[----:B------:R-:W-:Y:S01]  /*56b0*/  FFMA.FTZ R175, R37, UR6, -R225 ;  /* 0x0000000625af7c23 */ /* 0x000fe200080108e1 */
[----:B------:R-:W-:Y:S01]  /*56c0*/  LDSM.16.MT88.4 R132, [R210+0x16000] ;  /* 0x01600000d284783b */ /* 0x000fe20000004200 */
[--C-:B------:R-:W-:Y:S01]  /*56d0*/  FFMA.FTZ R181, R42, UR6, -R191.reuse ;  /* 0x000000062ab57c23 */ /* 0x100fe200080108bf */
[--C-:B------:R-:W-:Y:S01]  /*56e0*/  FFMA.FTZ R182, R43, UR6, -R191.reuse ;  /* 0x000000062bb67c23 */ /* 0x100fe200080108bf */
[--C-:B------:R-:W-:Y:S01]  /*56f0*/  FFMA.FTZ R178, R38, UR6, -R191.reuse ;  /* 0x0000000626b27c23 */ /* 0x100fe200080108bf */
[----:B------:R-:W1:Y:S01]  /*5700*/  LDSM.16.MT88.4 R40, [R210+0x10000] ;  /* 0x01000000d228783b */ /* 0x000e620000004200 */
[--C-:B------:R-:W-:Y:S01]  /*5710*/  FFMA.FTZ R176, R39, UR6, -R191.reuse ;  /* 0x0000000627b07c23 */ /* 0x100fe200080108bf */
[----:B------:R-:W-:Y:S01]  /*5720*/  MUFU.EX2 R180, R180 ;  /* 0x000000b400b47308 */ /* 0x000fe20000000800 */
[--C-:B------:R-:W-:Y:S01]  /*5730*/  FFMA.FTZ R173, R12, UR6, -R191.reuse ;  /* 0x000000060cad7c23 */ /* 0x100fe200080108bf */
[----:B------:R-:W2:Y:S01]  /*5740*/  LDSM.16.MT88.4 R140, [R209+0x16000] ;  /* 0x01600000d18c783b */ /* 0x000ea20000004200 */
[--C-:B------:R-:W-:Y:S01]  /*5750*/  FFMA.FTZ R170, R9, UR6, -R191.reuse ;  /* 0x0000000609aa7c23 */ /* 0x100fe200080108bf */
[----:B------:R-:W-:Y:S01]  /*5760*/  FFMA.FTZ R167, R8, UR6, -R191 ;  /* 0x0000000608a77c23 */ /* 0x000fe200080108bf */
[--C-:B------:R-:W-:Y:S01]  /*5770*/  FFMA.FTZ R174, R32, UR6, -R225.reuse ;  /* 0x0000000620ae7c23 */ /* 0x100fe200080108e1 */
[----:B------:R-:W3:Y:S01]  /*5780*/  LDSM.16.MT88.4 R4, [R208+0x16000] ;  /* 0x01600000d004783b */ /* 0x000ee20000004200 */
[--C-:B------:R-:W-:Y:S01]  /*5790*/  FFMA.FTZ R172, R33, UR6, -R225.reuse ;  /* 0x0000000621ac7c23 */ /* 0x100fe200080108e1 */
[----:B------:R-:W4:Y:S01]  /*57a0*/  MUFU.EX2 R179, R179 ;  /* 0x000000b300b37308 */ /* 0x000f220000000800 */
[--C-:B------:R-:W-:Y:S01]  /*57b0*/  FFMA.FTZ R171, R28, UR6, -R225.reuse ;  /* 0x000000061cab7c23 */ /* 0x100fe200080108e1 */
[----:B------:R-:W5:Y:S01]  /*57c0*/  LDSM.16.MT88.4 R12, [R210+0x10800] ;  /* 0x01080000d20c783b */ /* 0x000f620000004200 */
[----:B------:R-:W-:Y:S01]  /*57d0*/  FFMA.FTZ R2, R29, UR6, -R225 ;  /* 0x000000061d027c23 */ /* 0x000fe200080108e1 */
[----:B------:R-:W-:Y:S01]  /*57e0*/  FFMA.FTZ R0, R16, UR6, -R191 ;  /* 0x0000000610007c23 */ /* 0x000fe200080108bf */
[--C-:B------:R-:W-:Y:S01]  /*57f0*/  FFMA.FTZ R183, R183, UR6, -R225.reuse ;  /* 0x00000006b7b77c23 */ /* 0x100fe200080108e1 */
[----:B------:R-:W5:Y:S01]  /*5800*/  LDSM.16.MT88.4 R8, [R208+0x10800] ;  /* 0x01080000d008783b */ /* 0x000f620000004200 */
[--C-:B------:R-:W-:Y:S01]  /*5810*/  FFMA.FTZ R184, R184, UR6, -R225.reuse ;  /* 0x00000006b8b87c23 */ /* 0x100fe200080108e1 */
[----:B------:R-:W-:Y:S01]  /*5820*/  MUFU.EX2 R177, R177 ;  /* 0x000000b100b17308 */ /* 0x000fe20000000800 */
[--C-:B------:R-:W-:Y:S01]  /*5830*/  FFMA.FTZ R185, R185, UR6, -R225.reuse ;  /* 0x00000006b9b97c23 */ /* 0x100fe200080108e1 */
[----:B------:R-:W5:Y:S01]  /*5840*/  LDSM.16.MT88.4 R24, [R212+0x10800] ;  /* 0x01080000d418783b */ /* 0x000f620000004200 */
[----:B------:R-:W-:Y:S01]  /*5850*/  FFMA.FTZ R186, R186, UR6, -R225 ;  /* 0x00000006baba7c23 */ /* 0x000fe200080108e1 */
[--C-:B------:R-:W-:Y:S01]  /*5860*/  FFMA.FTZ R187, R187, UR6, -R191.reuse ;  /* 0x00000006bbbb7c23 */ /* 0x100fe200080108bf */
[--C-:B------:R-:W-:Y:S01]  /*5870*/  FFMA.FTZ R188, R188, UR6, -R191.reuse ;  /* 0x00000006bcbc7c23 */ /* 0x100fe200080108bf */
[----:B------:R-:W5:Y:S01]  /*5880*/  LDSM.16.MT88.4 R20, [R209+0x10800] ;  /* 0x01080000d114783b */ /* 0x000f620000004200 */
[--C-:B------:R-:W-:Y:S01]  /*5890*/  FFMA.FTZ R189, R189, UR6, -R191.reuse ;  /* 0x00000006bdbd7c23 */ /* 0x100fe200080108bf */
[----:B------:R-:W1:Y:S01]  /*58a0*/  MUFU.EX2 R175, R175 ;  /* 0x000000af00af7308 */ /* 0x000e620000000800 */
[----:B----4-:R-:W-:Y:S01]  /*58b0*/  F2FP.F16.F32.PACK_AB R148, R179, R180 ;  /* 0x000000b4b394723e */ /* 0x010fe200000000ff */
[----:B------:R-:W-:Y:S01]  /*58c0*/  LDSM.16.MT88.4 R16, [R212+0x12800] ;  /* 0x01280000d410783b */ /* 0x000fe20000004200 */
[----:B------:R-:W-:Y:S01]  /*58d0*/  FFMA.FTZ R220, R220, UR6, -R191 ;  /* 0x00000006dcdc7c23 */ /* 0x000fe200080108bf */
[--C-:B------:R-:W-:Y:S01]  /*58e0*/  FFMA.FTZ R238, R238, UR6, -R225.reuse ;  /* 0x00000006eeee7c23 */ /* 0x100fe200080108e1 */
[--C-:B------:R-:W-:Y:S01]  /*58f0*/  FFMA.FTZ R227, R227, UR6, -R225.reuse ;  /* 0x00000006e3e37c23 */ /* 0x100fe200080108e1 */
[----:B------:R-:W-:Y:S01]  /*5900*/  LDSM.16.MT88.4 R28, [R208+0x12800] ;  /* 0x01280000d01c783b */ /* 0x000fe20000004200 */
[--C-:B------:R-:W-:Y:S01]  /*5910*/  FFMA.FTZ R226, R226, UR6, -R225.reuse ;  /* 0x00000006e2e27c23 */ /* 0x100fe200080108e1 */
[----:B------:R-:W-:Y:S01]  /*5920*/  MUFU.EX2 R181, R181 ;  /* 0x000000b500b57308 */ /* 0x000fe20000000800 */
[----:B------:R-:W-:Y:S01]  /*5930*/  FFMA.FTZ R245, R224, UR6, -R225 ;  /* 0x00000006e0f57c23 */ /* 0x000fe200080108e1 */
[----:B------:R-:W-:Y:S01]  /*5940*/  LDSM.16.MT88.4 R32, [R210+0x12800] ;  /* 0x01280000d220783b */ /* 0x000fe20000004200 */
[--C-:B------:R-:W-:Y:S01]  /*5950*/  FFMA.FTZ R223, R223, UR6, -R191.reuse ;  /* 0x00000006dfdf7c23 */ /* 0x100fe200080108bf */
[--C-:B------:R-:W-:Y:S01]  /*5960*/  FFMA.FTZ R222, R222, UR6, -R191.reuse ;  /* 0x00000006dede7c23 */ /* 0x100fe200080108bf */
[--C-:B------:R-:W-:Y:S01]  /*5970*/  FFMA.FTZ R221, R221, UR6, -R191.reuse ;  /* 0x00000006dddd7c23 */ /* 0x100fe200080108bf */
[----:B------:R-:W-:Y:S01]  /*5980*/  FFMA.FTZ R244, R190, UR6, -R191 ;  /* 0x00000006bef47c23 */ /* 0x000fe200080108bf */
[----:B------:R-:W-:Y:S01]  /*5990*/  FADD.FTZ R179, R180, R179 ;  /* 0x000000b3b4b37221 */ /* 0x000fe20000010000 */
[----:B------:R-:W4:Y:S01]  /*59a0*/  MUFU.EX2 R182, R182 ;  /* 0x000000b600b67308 */ /* 0x000f220000000800 */
[----:B-1----:R-:W-:-:S02]  /*59b0*/  F2FP.F16.F32.PACK_AB R150, R175, R177 ;  /* 0x000000b1af96723e */ /* 0x002fc400000000ff */
[----:B------:R-:W-:-:S04]  /*59c0*/  FADD.FTZ R179, R177, R179 ;  /* 0x000000b3b1b37221 */ /* 0x000fc80000010000 */
[----:B------:R-:W-:Y:S01]  /*59d0*/  FADD.FTZ R179, R175, R179 ;  /* 0x000000b3afb37221 */ /* 0x000fe20000010000 */
[----:B------:R-:W1:Y:S08]  /*59e0*/  MUFU.EX2 R178, R178 ;  /* 0x000000b200b27308 */ /* 0x000e700000000800 */
[----:B------:R-:W2:Y:S01]  /*59f0*/  MUFU.EX2 R176, R176 ;  /* 0x000000b000b07308 */ /* 0x000ea20000000800 */
[----:B----4-:R-:W-:Y:S01]  /*5a00*/  F2FP.F16.F32.PACK_AB R149, R182, R181 ;  /* 0x000000b5b695723e */ /* 0x010fe200000000ff */
[----:B------:R-:W-:-:S06]  /*5a10*/  FADD.FTZ R181, R181, R182 ;  /* 0x000000b6b5b57221 */ /* 0x000fcc0000010000 */
[----:B------:R-:W4:Y:S01]  /*5a20*/  MUFU.EX2 R174, R174 ;  /* 0x000000ae00ae7308 */ /* 0x000f220000000800 */
[----:B-1----:R-:W-:-:S07]  /*5a30*/  FADD.FTZ R181, R178, R181 ;  /* 0x000000b5b2b57221 */ /* 0x002fce0000010000 */
[----:B------:R-:W1:Y:S01]  /*5a40*/  MUFU.EX2 R172, R172 ;  /* 0x000000ac00ac7308 */ /* 0x000e620000000800 */
[C---:B--2---:R-:W-:Y:S01]  /*5a50*/  F2FP.F16.F32.PACK_AB R151, R176.reuse, R178 ;  /* 0x000000b2b097723e */ /* 0x044fe200000000ff */
[----:B------:R-:W-:-:S06]  /*5a60*/  FADD.FTZ R181, R176, R181 ;  /* 0x000000b5b0b57221 */ /* 0x000fcc0000010000 */
[----:B------:R-:W-:Y:S01]  /*5a70*/  HMMA.16816.F32 R36, R148, R40, RZ ;  /* 0x000000289424723c */ /* 0x000fe200000018ff */
[----:B------:R-:W-:Y:S01]  /*5a80*/  MUFU.EX2 R171, R171 ;  /* 0x000000ab00ab7308 */ /* 0x000fe20000000800 */
[----:B----4-:R-:W-:-:S04]  /*5a90*/  FADD.FTZ R179, R174, R179 ;  /* 0x000000b3aeb37221 */ /* 0x010fc80000010000 */
[C---:B------:R-:W-:Y:S03]  /*5aa0*/  HMMA.16816.F32 R52, R148.reuse, R56, RZ ;  /* 0x000000389434723c */ /* 0x040fe600000018ff */
[----:B------:R-:W-:Y:S01]  /*5ab0*/  MUFU.EX2 R2, R2 ;  /* 0x0000000200027308 */ /* 0x000fe20000000800 */
[----:B-1----:R-:W-:Y:S02]  /*5ac0*/  FADD.FTZ R179, R172, R179 ;  /* 0x000000b3acb37221 */ /* 0x002fe40000010000 */
[C---:B------:R-:W-:Y:S05]  /*5ad0*/  HMMA.16816.F32 R40, R148.reuse, R42, RZ ;  /* 0x0000002a9428723c */ /* 0x040fea00000018ff */
[----:B------:R-:W1:Y:S01]  /*5ae0*/  MUFU.EX2 R173, R173 ;  /* 0x000000ad00ad7308 */ /* 0x000e620000000800 */
[C---:B------:R-:W-:Y:S06]  /*5af0*/  HMMA.16816.F32 R56, R148.reuse, R58, RZ ;  /* 0x0000003a9438723c */ /* 0x040fec00000018ff */
[C---:B------:R-:W-:Y:S01]  /*5b00*/  HMMA.16816.F32 R160, R148.reuse, R156, RZ ;  /* 0x0000009c94a0723c */ /* 0x040fe200000018ff */
[----:B------:R-:W2:Y:S05]  /*5b10*/  MUFU.EX2 R170, R170 ;  /* 0x000000aa00aa7308 */ /* 0x000eaa0000000800 */
[----:B------:R-:W-:Y:S03]  /*5b20*/  HMMA.16816.F32 R44, R148, R48, RZ ;  /* 0x00000030942c723c */ /* 0x000fe600000018ff */
[----:B------:R-:W-:Y:S01]  /*5b30*/  MUFU.EX2 R167, R167 ;  /* 0x000000a700a77308 */ /* 0x000fe20000000800 */
[----:B-1----:R-:W-:-:S02]  /*5b40*/  FADD.FTZ R181, R173, R181 ;  /* 0x000000b5adb57221 */ /* 0x002fc40000010000 */
[C---:B------:R-:W-:Y:S05]  /*5b50*/  HMMA.16816.F32 R60, R148.reuse, R64, RZ ;  /* 0x00000040943c723c */ /* 0x040fea00000018ff */
[----:B------:R-:W1:Y:S01]  /*5b60*/  MUFU.EX2 R0, R0 ;  /* 0x0000000000007308 */ /* 0x000e620000000800 */
[----:B------:R-:W-:Y:S01]  /*5b70*/  HMMA.16816.F32 R68, R148, R72, RZ ;  /* 0x000000489444723c */ /* 0x000fe200000018ff */
[----:B--2---:R-:W-:-:S05]  /*5b80*/  FADD.FTZ R181, R170, R181 ;  /* 0x000000b5aab57221 */ /* 0x004fca0000010000 */
[C---:B------:R-:W-:Y:S01]  /*5b90*/  HMMA.16816.F32 R76, R148.reuse, R80, RZ ;  /* 0x00000050944c723c */ /* 0x040fe200000018ff */
[----:B------:R-:W-:Y:S05]  /*5ba0*/  MUFU.EX2 R183, R183 ;  /* 0x000000b700b77308 */ /* 0x000fea0000000800 */
[C---:B------:R-:W-:Y:S03]  /*5bb0*/  HMMA.16816.F32 R84, R148.reuse, R88, RZ ;  /* 0x000000589454723c */ /* 0x040fe600000018ff */
[----:B------:R-:W2:Y:S03]  /*5bc0*/  MUFU.EX2 R184, R184 ;  /* 0x000000b800b87308 */ /* 0x000ea60000000800 */
[C---:B------:R-:W-:Y:S05]  /*5bd0*/  HMMA.16816.F32 R92, R148.reuse, R96, RZ ;  /* 0x00000060945c723c */ /* 0x040fea00000018ff */
[----:B------:R-:W-:Y:S01]  /*5be0*/  MUFU.EX2 R185, R185 ;  /* 0x000000b900b97308 */ /* 0x000fe20000000800 */
[C---:B------:R-:W-:Y:S06]  /*5bf0*/  HMMA.16816.F32 R100, R148.reuse, R104, RZ ;  /* 0x000000689464723c */ /* 0x040fec00000018ff */
[C---:B------:R-:W-:Y:S01]  /*5c00*/  HMMA.16816.F32 R108, R148.reuse, R112, RZ ;  /* 0x00000070946c723c */ /* 0x040fe200000018ff */
[----:B------:R-:W-:Y:S05]  /*5c10*/  MUFU.EX2 R186, R186 ;  /* 0x000000ba00ba7308 */ /* 0x000fea0000000800 */
[C---:B------:R-:W-:Y:S03]  /*5c20*/  HMMA.16816.F32 R152, R148.reuse, R116, RZ ;  /* 0x000000749498723c */ /* 0x040fe600000018ff */
[----:B------:R-:W-:Y:S03]  /*5c30*/  MUFU.EX2 R187, R187 ;  /* 0x000000bb00bb7308 */ /* 0x000fe60000000800 */
[C---:B------:R-:W-:Y:S05]  /*5c40*/  HMMA.16816.F32 R120, R148.reuse, R124, RZ ;  /* 0x0000007c9478723c */ /* 0x040fea00000018ff */
[----:B------:R-:W4:Y:S01]  /*5c50*/  MUFU.EX2 R188, R188 ;  /* 0x000000bc00bc7308 */ /* 0x000f220000000800 */
[C---:B------:R-:W-:Y:S06]  /*5c60*/  HMMA.16816.F32 R128, R148.reuse, R132, RZ ;  /* 0x000000849480723c */ /* 0x040fec00000018ff */
[C---:B------:R-:W-:Y:S01]  /*5c70*/  HMMA.16816.F32 R136, R148.reuse, R140, RZ ;  /* 0x0000008c9488723c */ /* 0x040fe200000018ff */
[----:B------:R-:W-:Y:S05]  /*5c80*/  MUFU.EX2 R189, R189 ;  /* 0x000000bd00bd7308 */ /* 0x000fea0000000800 */
[C---:B------:R-:W-:Y:S03]  /*5c90*/  HMMA.16816.F32 R156, R148.reuse, R158, RZ ;  /* 0x0000009e949c723c */ /* 0x040fe600000018ff */
[----:B------:R-:W4:Y:S03]  /*5ca0*/  MUFU.EX2 R220, R220 ;  /* 0x000000dc00dc7308 */ /* 0x000f260000000800 */
[C---:B------:R-:W-:Y:S05]  /*5cb0*/  HMMA.16816.F32 R48, R148.reuse, R50, RZ ;  /* 0x000000329430723c */ /* 0x040fea00000018ff */
[----:B------:R-:W4:Y:S01]  /*5cc0*/  MUFU.EX2 R238, R238 ;  /* 0x000000ee00ee7308 */ /* 0x000f220000000800 */
[C---:B------:R-:W-:Y:S06]  /*5cd0*/  HMMA.16816.F32 R64, R148.reuse, R66, RZ ;  /* 0x000000429440723c */ /* 0x040fec00000018ff */
        /* <DEDUP_REMOVED lines=8> */
[----:B------:R-:W4:Y:S05]  /*5d60*/  MUFU.EX2 R223, R223 ;  /* 0x000000df00df7308 */ /* 0x000f2a0000000800 */
[C---:B------:R-:W-:Y:S03]  /*5d70*/  HMMA.16816.F32 R112, R148.reuse, R114, RZ ;  /* 0x000000729470723c */ /* 0x040fe600000018ff */
[----:B------:R-:W4:Y:S03]  /*5d80*/  MUFU.EX2 R222, R222 ;  /* 0x000000de00de7308 */ /* 0x000f260000000800 */
[C---:B------:R-:W-:Y:S05]  /*5d90*/  HMMA.16816.F32 R116, R148.reuse, R118, RZ ;  /* 0x000000769474723c */ /* 0x040fea00000018ff */
[----:B------:R-:W4:Y:S01]  /*5da0*/  MUFU.EX2 R221, R221 ;  /* 0x000000dd00dd7308 */ /* 0x000f220000000800 */
[C---:B------:R-:W-:Y:S06]  /*5db0*/  HMMA.16816.F32 R124, R148.reuse, R126, RZ ;  /* 0x0000007e947c723c */ /* 0x040fec00000018ff */
[C---:B------:R-:W-:Y:S01]  /*5dc0*/  HMMA.16816.F32 R132, R148.reuse, R134, RZ ;  /* 0x000000869484723c */ /* 0x040fe200000018ff */
[----:B------:R-:W4:Y:S05]  /*5dd0*/  MUFU.EX2 R244, R244 ;  /* 0x000000f400f47308 */ /* 0x000f2a0000000800 */
[C---:B------:R-:W-:Y:S06]  /*5de0*/  HMMA.16816.F32 R140, R148.reuse, R142, RZ ;  /* 0x0000008e948c723c */ /* 0x040fec00000018ff */
[C---:B---3--:R-:W-:Y:S06]  /*5df0*/  HMMA.16816.F32 R144, R148.reuse, R4, RZ ;  /* 0x000000049490723c */ /* 0x048fec00000018ff */
[----:B------:R-:W-:Y:S01]  /*5e00*/  HMMA.16816.F32 R148, R148, R6, RZ ;  /* 0x000000069494723c */ /* 0x000fe200000018ff */
[----:B------:R-:W-:-:S02]  /*5e10*/  F2FP.F16.F32.PACK_AB R4, R172, R174 ;  /* 0x000000aeac04723e */ /* 0x000fc400000000ff */
[----:B------:R-:W-:-:S04]  /*5e20*/  F2FP.F16.F32.PACK_AB R5, R170, R173 ;  /* 0x000000adaa05723e */ /* 0x000fc800000000ff */
[----:B------:R-:W-:Y:S01]  /*5e30*/  F2FP.F16.F32.PACK_AB R6, R2, R171 ;  /* 0x000000ab0206723e */ /* 0x000fe200000000ff */
[----:B------:R-:W-:Y:S01]  /*5e40*/  FADD.FTZ R171, R171, R179 ;  /* 0x000000b3abab7221 */ /* 0x000fe20000010000 */
[----:B-1----:R-:W-:Y:S01]  /*5e50*/  F2FP.F16.F32.PACK_AB R7, R0, R167 ;  /* 0x000000a70007723e */ /* 0x002fe200000000ff */
[----:B------:R-:W-:Y:S02]  /*5e60*/  FADD.FTZ R167, R167, R181 ;  /* 0x000000b5a7a77221 */ /* 0x000fe40000010000 */
[----:B------:R-:W-:Y:S02]  /*5e70*/  FADD.FTZ R171, R2, R171 ;  /* 0x000000ab02ab7221 */ /* 0x000fe40000010000 */
[----:B------:R-:W-:Y:S02]  /*5e80*/  FADD.FTZ R167, R0, R167 ;  /* 0x000000a700a77221 */ /* 0x000fe40000010000 */
[C---:B-----5:R-:W-:Y:S06]  /*5e90*/  HMMA.16816.F32 R36, R4.reuse, R12, R36 ;  /* 0x0000000c0424723c */ /* 0x060fec0000001824 */
[C---:B------:R-:W-:Y:S01]  /*5ea0*/  HMMA.16816.F32 R40, R4.reuse, R14, R40 ;  /* 0x0000000e0428723c */ /* 0x040fe20000001828 */
[----:B------:R-:W1:Y:S05]  /*5eb0*/  LDSM.16.MT88.4 R12, [R209+0x12800] ;  /* 0x01280000d10c783b */ /* 0x000e6a0000004200 */
[C---:B------:R-:W-:Y:S06]  /*5ec0*/  HMMA.16816.F32 R52, R4.reuse, R8, R52 ;  /* 0x000000080434723c */ /* 0x040fec0000001834 */
[C---:B------:R-:W-:Y:S01]  /*5ed0*/  HMMA.16816.F32 R56, R4.reuse, R10, R56 ;  /* 0x0000000a0438723c */ /* 0x040fe20000001838 */
[----:B------:R-:W3:Y:S05]  /*5ee0*/  LDSM.16.MT88.4 R8, [R210+0x14800] ;  /* 0x01480000d208783b */ /* 0x000eea0000004200 */
[C---:B------:R-:W-:Y:S06]  /*5ef0*/  HMMA.16816.F32 R160, R4.reuse, R24, R160 ;  /* 0x0000001804a0723c */ /* 0x040fec00000018a0 */
[C---:B------:R-:W-:Y:S01]  /*5f00*/  HMMA.16816.F32 R156, R4.reuse, R26, R156 ;  /* 0x0000001a049c723c */ /* 0x040fe2000000189c */
[----:B------:R-:W5:Y:S05]  /*5f10*/  LDSM.16.MT88.4 R24, [R212+0x14800] ;  /* 0x01480000d418783b */ /* 0x000f6a0000004200 */
[C---:B------:R-:W-:Y:S06]  /*5f20*/  HMMA.16816.F32 R44, R4.reuse, R20, R44 ;  /* 0x00000014042c723c */ /* 0x040fec000000182c */
[C---:B------:R-:W-:Y:S01]  /*5f30*/  HMMA.16816.F32 R48, R4.reuse, R22, R48 ;  /* 0x000000160430723c */ /* 0x040fe20000001830 */
[----:B------:R-:W-:Y:S05]  /*5f40*/  LDSM.16.MT88.4 R20, [R209+0x14800] ;  /* 0x01480000d114783b */ /* 0x000fea0000004200 */
[C---:B-1----:R-:W-:Y:S06]  /*5f50*/  HMMA.16816.F32 R76, R4.reuse, R12, R76 ;  /* 0x0000000c044c723c */ /* 0x042fec000000184c */
[C---:B------:R-:W-:Y:S01]  /*5f60*/  HMMA.16816.F32 R80, R4.reuse, R14, R80 ;  /* 0x0000000e0450723c */ /* 0x040fe20000001850 */
[----:B------:R-:W1:Y:S05]  /*5f70*/  LDSM.16.MT88.4 R12, [R212+0x16800] ;  /* 0x01680000d40c783b */ /* 0x000e6a0000004200 */
[C---:B---3--:R-:W-:Y:S06]  /*5f80*/  HMMA.16816.F32 R100, R4.reuse, R8, R100 ;  /* 0x000000080464723c */ /* 0x048fec0000001864 */
[C---:B------:R-:W-:Y:S01]  /*5f90*/  HMMA.16816.F32 R104, R4.reuse, R10, R104 ;  /* 0x0000000a0468723c */ /* 0x040fe20000001868 */
[----:B------:R-:W3:Y:S05]  /*5fa0*/  LDSM.16.MT88.4 R8, [R210+0x16800] ;  /* 0x01680000d208783b */ /* 0x000eea0000004200 */
[C---:B------:R-:W-:Y:S06]  /*5fb0*/  HMMA.16816.F32 R60, R4.reuse, R16, R60 ;  /* 0x00000010043c723c */ /* 0x040fec000000183c */
[C---:B------:R-:W-:Y:S01]  /*5fc0*/  HMMA.16816.F32 R64, R4.reuse, R18, R64 ;  /* 0x000000120440723c */ /* 0x040fe20000001840 */
[----:B------:R-:W2:Y:S05]  /*5fd0*/  LDSM.16.MT88.4 R16, [R208+0x14800] ;  /* 0x01480000d010783b */ /* 0x000eaa0000004200 */
[C---:B------:R-:W-:Y:S06]  /*5fe0*/  HMMA.16816.F32 R84, R4.reuse, R28, R84 ;  /* 0x0000001c0454723c */ /* 0x040fec0000001854 */
[C---:B------:R-:W-:Y:S01]  /*5ff0*/  HMMA.16816.F32 R88, R4.reuse, R30, R88 ;  /* 0x0000001e0458723c */ /* 0x040fe20000001858 */
[----:B------:R-:W-:Y:S05]  /*6000*/  LDSM.16.MT88.4 R28, [R208+0x16800] ;  /* 0x01680000d01c783b */ /* 0x000fea0000004200 */
[C---:B-----5:R-:W-:Y:S06]  /*6010*/  HMMA.16816.F32 R92, R4.reuse, R24, R92 ;  /* 0x00000018045c723c */ /* 0x060fec000000185c */
[C---:B------:R-:W-:Y:S01]  /*6020*/  HMMA.16816.F32 R96, R4.reuse, R26, R96 ;  /* 0x0000001a0460723c */ /* 0x040fe20000001860 */
[----:B------:R-:W5:Y:S05]  /*6030*/  LDSM.16.MT88.4 R24, [R209+0x16800] ;  /* 0x01680000d118783b */ /* 0x000f6a0000004200 */
        /* <DEDUP_REMOVED lines=8> */
[----:B------:R-:W-:Y:S05]  /*60c0*/  LDSM.16.MT88.4 R32, [R210+0x13000] ;  /* 0x01300000d220783b */ /* 0x000fea0000004200 */
[C---:B------:R-:W-:Y:S06]  /*60d0*/  HMMA.16816.F32 R108, R4.reuse, R20, R108 ;  /* 0x00000014046c723c */ /* 0x040fec000000186c */
[C---:B------:R-:W-:Y:S01]  /*60e0*/  HMMA.16816.F32 R112, R4.reuse, R22, R112 ;  /* 0x000000160470723c */ /* 0x040fe20000001870 */
[----:B------:R-:W3:Y:S05]  /*60f0*/  LDSM.16.MT88.4 R20, [R212+0x11000] ;  /* 0x01100000d414783b */ /* 0x000eea0000004200 */
[C---:B--2---:R-:W-:Y:S06]  /*6100*/  HMMA.16816.F32 R152, R4.reuse, R16, R152 ;  /* 0x000000100498723c */ /* 0x044fec0000001898 */
[C---:B------:R-:W-:Y:S01]  /*6110*/  HMMA.16816.F32 R116, R4.reuse, R18, R116 ;  /* 0x000000120474723c */ /* 0x040fe20000001874 */
[----:B------:R-:W2:Y:S05]  /*6120*/  LDSM.16.MT88.4 R16, [R209+0x11000] ;  /* 0x01100000d110783b */ /* 0x000eaa0000004200 */
[C---:B-----5:R-:W-:Y:S06]  /*6130*/  HMMA.16816.F32 R136, R4.reuse, R24, R136 ;  /* 0x000000180488723c */ /* 0x060fec0000001888 */
[C---:B------:R-:W-:Y:S01]  /*6140*/  HMMA.16816.F32 R140, R4.reuse, R26, R140 ;  /* 0x0000001a048c723c */ /* 0x040fe2000000188c */
[----:B------:R-:W-:Y:S05]  /*6150*/  LDSM.16.MT88.4 R24, [R212+0x13000] ;  /* 0x01300000d418783b */ /* 0x000fea0000004200 */
[C---:B------:R-:W-:Y:S06]  /*6160*/  HMMA.16816.F32 R144, R4.reuse, R28, R144 ;  /* 0x0000001c0490723c */ /* 0x040fec0000001890 */
[----:B------:R-:W-:Y:S01]  /*6170*/  HMMA.16816.F32 R148, R4, R30, R148 ;  /* 0x0000001e0494723c */ /* 0x000fe20000001894 */
[----:B------:R-:W-:Y:S06]  /*6180*/  LDSM.16.MT88.4 R28, [R208+0x13000] ;  /* 0x01300000d01c783b */ /* 0x000fec0000004200 */
[----:B------:R-:W-:Y:S01]  /*6190*/  F2FP.F16.F32.PACK_AB R4, R184, R183 ;  /* 0x000000b7b804723e */ /* 0x000fe200000000ff */
[----:B------:R-:W-:Y:S01]  /*61a0*/  FADD.FTZ R183, R183, R171 ;  /* 0x000000abb7b77221 */ /* 0x000fe20000010000 */
[----:B----4-:R-:W-:Y:S01]  /*61b0*/  F2FP.F16.F32.PACK_AB R5, R188, R187 ;  /* 0x000000bbbc05723e */ /* 0x010fe200000000ff */
[----:B------:R-:W-:Y:S01]  /*61c0*/  FADD.FTZ R187, R187, R167 ;  /* 0x000000a7bbbb7221 */ /* 0x000fe20000010000 */
[----:B------:R-:W-:Y:S01]  /*61d0*/  F2FP.F16.F32.PACK_AB R6, R186, R185 ;  /* 0x000000b9ba06723e */ /* 0x000fe200000000ff */
[----:B------:R-:W-:Y:S01]  /*61e0*/  FADD.FTZ R183, R184, R183 ;  /* 0x000000b7b8b77221 */ /* 0x000fe20000010000 */
[----:B------:R-:W-:Y:S01]  /*61f0*/  F2FP.F16.F32.PACK_AB R7, R220, R189 ;  /* 0x000000bddc07723e */ /* 0x000fe200000000ff */
[----:B------:R-:W-:-:S02]  /*6200*/  FADD.FTZ R187, R188, R187 ;  /* 0x000000bbbcbb7221 */ /* 0x000fc40000010000 */
[----:B------:R-:W-:Y:S02]  /*6210*/  FADD.FTZ R185, R185, R183 ;  /* 0x000000b7b9b97221 */ /* 0x000fe40000010000 */
[----:B------:R-:W-:Y:S02]  /*6220*/  FADD.FTZ R189, R189, R187 ;  /* 0x000000bbbdbd7221 */ /* 0x000fe40000010000 */
[----:B-1----:R-:W-:Y:S01]  /*6230*/  HMMA.16816.F32 R36, R4, R12, R36 ;  /* 0x0000000c0424723c */ /* 0x002fe20000001824 */
[----:B------:R-:W-:Y:S01]  /*6240*/  FADD.FTZ R185, R186, R185 ;  /* 0x000000b9bab97221 */ /* 0x000fe20000010000 */
[----:B------:R-:W-:-:S03]  /*6250*/  FADD.FTZ R189, R220, R189 ;  /* 0x000000bddcbd7221 */ /* 0x000fc60000010000 */
[----:B------:R-:W-:Y:S01]  /*6260*/  FADD.FTZ R185, R238, R185 ;  /* 0x000000b9eeb97221 */ /* 0x000fe20000010000 */
[----:B------:R-:W-:Y:S01]  /*6270*/  HMMA.16816.F32 R40, R4, R14, R40 ;  /* 0x0000000e0428723c */ /* 0x000fe20000001828 */
[----:B------:R-:W1:Y:S01]  /*6280*/  LDSM.16.MT88.4 R12, [R209+0x13000] ;  /* 0x01300000d10c783b */ /* 0x000e620000004200 */
[----:B------:R-:W-:Y:S01]  /*6290*/  FADD.FTZ R189, R223, R189 ;  /* 0x000000bddfbd7221 */ /* 0x000fe20000010000 */
[----:B------:R-:W-:-:S03]  /*62a0*/  FADD.FTZ R185, R227, R185 ;  /* 0x000000b9e3b97221 */ /* 0x000fc60000010000 */
[----:B---3--:R-:W-:Y:S01]  /*62b0*/  HMMA.16816.F32 R52, R4, R8, R52 ;  /* 0x000000080434723c */ /* 0x008fe20000001834 */
[----:B------:R-:W-:Y:S01]  /*62c0*/  FADD.FTZ R189, R222, R189 ;  /* 0x000000bddebd7221 */ /* 0x000fe20000010000 */
[----:B------:R-:W-:-:S03]  /*62d0*/  FADD.FTZ R185, R226, R185 ;  /* 0x000000b9e2b97221 */ /* 0x000fc60000010000 */
[----:B------:R-:W-:Y:S01]  /*62e0*/  FADD.FTZ R189, R221, R189 ;  /* 0x000000bdddbd7221 */ /* 0x000fe20000010000 */
[C---:B------:R-:W-:Y:S01]  /*62f0*/  HMMA.16816.F32 R56, R4.reuse, R10, R56 ;  /* 0x0000000a0438723c */ /* 0x040fe20000001838 */
[----:B------:R-:W3:Y:S05]  /*6300*/  LDSM.16.MT88.4 R8, [R210+0x15000] ;  /* 0x01500000d208783b */ /* 0x000eea0000004200 */
[C---:B------:R-:W-:Y:S06]  /*6310*/  HMMA.16816.F32 R160, R4.reuse, R20, R160 ;  /* 0x0000001404a0723c */ /* 0x040fec00000018a0 */
[C---:B------:R-:W-:Y:S01]  /*6320*/  HMMA.16816.F32 R156, R4.reuse, R22, R156 ;  /* 0x00000016049c723c */ /* 0x040fe2000000189c */
[----:B------:R-:W4:Y:S05]  /*6330*/  LDSM.16.MT88.4 R20, [R212+0x15000] ;  /* 0x01500000d414783b */ /* 0x000f2a0000004200 */
[C---:B--2---:R-:W-:Y:S06]  /*6340*/  HMMA.16816.F32 R44, R4.reuse, R16, R44 ;  /* 0x00000010042c723c */ /* 0x044fec000000182c */
[C---:B------:R-:W-:Y:S01]  /*6350*/  HMMA.16816.F32 R48, R4.reuse, R18, R48 ;  /* 0x000000120430723c */ /* 0x040fe20000001830 */
[----:B------:R-:W2:Y:S05]  /*6360*/  LDSM.16.MT88.4 R16, [R209+0x15000] ;  /* 0x01500000d110783b */ /* 0x000eaa0000004200 */
        /* <DEDUP_REMOVED lines=23> */
[----:B------:R-:W3:Y:S05]  /*64e0*/  LDSM.16.MT88.4 R32, [R210+0x11800] ;  /* 0x01180000d220783b */ /* 0x000eea0000004200 */
[C---:B------:R-:W-:Y:S06]  /*64f0*/  HMMA.16816.F32 R84, R4.reuse, R28, R84 ;  /* 0x0000001c0454723c */ /* 0x040fec0000001854 */
[C---:B------:R-:W-:Y:S01]  /*6500*/  HMMA.16816.F32 R88, R4.reuse, R30, R88 ;  /* 0x0000001e0458723c */ /* 0x040fe20000001858 */
[----:B------:R-:W3:Y:S05]  /*6510*/  LDSM.16.MT88.4 R28, [R209+0x11800] ;  /* 0x01180000d11c783b */ /* 0x000eea0000004200 */
[C---:B-----5:R-:W-:Y:S06]  /*6520*/  HMMA.16816.F32 R152, R4.reuse, R24, R152 ;  /* 0x000000180498723c */ /* 0x060fec0000001898 */
[C---:B------:R-:W-:Y:S01]  /*6530*/  HMMA.16816.F32 R116, R4.reuse, R26, R116 ;  /* 0x0000001a0474723c */ /* 0x040fe20000001874 */
[----:B------:R-:W5:Y:S05]  /*6540*/  LDSM.16.MT88.4 R24, [R212+0x13800] ;  /* 0x01380000d418783b */ /* 0x000f6a0000004200 */
[C---:B----4-:R-:W-:Y:S06]  /*6550*/  HMMA.16816.F32 R136, R4.reuse, R20, R136 ;  /* 0x000000140488723c */ /* 0x050fec0000001888 */
[C---:B------:R-:W-:Y:S01]  /*6560*/  HMMA.16816.F32 R140, R4.reuse, R22, R140 ;  /* 0x00000016048c723c */ /* 0x040fe2000000188c */
[----:B------:R-:W4:Y:S05]  /*6570*/  LDSM.16.MT88.4 R20, [R210+0x13800] ;  /* 0x01380000d214783b */ /* 0x000f2a0000004200 */
[C---:B--2---:R-:W-:Y:S06]  /*6580*/  HMMA.16816.F32 R144, R4.reuse, R16, R144 ;  /* 0x000000100490723c */ /* 0x044fec0000001890 */
[----:B------:R-:W-:Y:S01]  /*6590*/  HMMA.16816.F32 R148, R4, R18, R148 ;  /* 0x000000120494723c */ /* 0x000fe20000001894 */
[----:B------:R-:W2:Y:S06]  /*65a0*/  LDSM.16.MT88.4 R16, [R209+0x13800] ;  /* 0x01380000d110783b */ /* 0x000eac0000004200 */
[----:B------:R-:W-:-:S02]  /*65b0*/  F2FP.F16.F32.PACK_AB R4, R227, R238 ;  /* 0x000000eee304723e */ /* 0x000fc400000000ff */
[----:B------:R-:W-:Y:S02]  /*65c0*/  F2FP.F16.F32.PACK_AB R5, R222, R223 ;  /* 0x000000dfde05723e */ /* 0x000fe400000000ff */
[C---:B------:R-:W-:Y:S01]  /*65d0*/  F2FP.F16.F32.PACK_AB R6, R245.reuse, R226 ;  /* 0x000000e2f506723e */ /* 0x040fe200000000ff */
[----:B------:R-:W-:Y:S01]  /*65e0*/  FADD.FTZ R245, R245, R185 ;  /* 0x000000b9f5f57221 */ /* 0x000fe20000010000 */
[C---:B------:R-:W-:Y:S01]  /*65f0*/  F2FP.F16.F32.PACK_AB R7, R244.reuse, R221 ;  /* 0x000000ddf407723e */ /* 0x040fe200000000ff */
[----:B------:R-:W-:-:S06]  /*6600*/  FADD.FTZ R244, R244, R189 ;  /* 0x000000bdf4f47221 */ /* 0x000fcc0000010000 */
        /* <DEDUP_REMOVED lines=28> */
[C---:B------:R-:W-:Y:S06]  /*67d0*/  HMMA.16816.F32 R96, R4.reuse, R34, R96 ;  /* 0x000000220460723c */ /* 0x040fec0000001860 */
[C---:B------:R-:W-:Y:S06]  /*67e0*/  HMMA.16816.F32 R100, R4.reuse, R28, R100 ;  /* 0x0000001c0464723c */ /* 0x040fec0000001864 */
[C---:B------:R-:W-:Y:S06]  /*67f0*/  HMMA.16816.F32 R104, R4.reuse, R30, R104 ;  /* 0x0000001e0468723c */ /* 0x040fec0000001868 */
[C---:B-----5:R-:W-:Y:S06]  /*6800*/  HMMA.16816.F32 R152, R4.reuse, R24, R152 ;  /* 0x000000180498723c */ /* 0x060fec0000001898 */
[C---:B------:R-:W-:Y:S06]  /*6810*/  HMMA.16816.F32 R116, R4.reuse, R26, R116 ;  /* 0x0000001a0474723c */ /* 0x040fec0000001874 */
[C---:B----4-:R-:W-:Y:S06]  /*6820*/  HMMA.16816.F32 R120, R4.reuse, R20, R120 ;  /* 0x000000140478723c */ /* 0x050fec0000001878 */
[C---:B------:R-:W-:Y:S06]  /*6830*/  HMMA.16816.F32 R124, R4.reuse, R22, R124 ;  /* 0x00000016047c723c */ /* 0x040fec000000187c */
[C---:B--2---:R-:W-:Y:S06]  /*6840*/  HMMA.16816.F32 R128, R4.reuse, R16, R128 ;  /* 0x000000100480723c */ /* 0x044fec0000001880 */
[C---:B------:R-:W-:Y:S06]  /*6850*/  HMMA.16816.F32 R132, R4.reuse, R18, R132 ;  /* 0x000000120484723c */ /* 0x040fec0000001884 */
[C---:B-1----:R-:W-:Y:S06]  /*6860*/  HMMA.16816.F32 R136, R4.reuse, R12, R136 ;  /* 0x0000000c0488723c */ /* 0x042fec0000001888 */
[C---:B------:R-:W-:Y:S06]  /*6870*/  HMMA.16816.F32 R140, R4.reuse, R14, R140 ;  /* 0x0000000e048c723c */ /* 0x040fec000000188c */
[C---:B---3--:R-:W-:Y:S06]  /*6880*/  HMMA.16816.F32 R144, R4.reuse, R8, R144 ;  /* 0x000000080490723c */ /* 0x048fec0000001890 */
[----:B------:R-:W-:Y:S01]  /*6890*/  HMMA.16816.F32 R148, R4, R10, R148 ;  /* 0x0000000a0494723c */ /* 0x000fe20000001894 */
[----:B------:R-:W-:-:S08]  /*68a0*/  NOP ;  /* 0x0000000000007918 */ /* 0x000fd00000000000 */
[----:B------:R-:W-:-:S15]  /*68b0*/  @!P0 BRA `(.L_x_67) ;  /* 0x0000004000cc8947 */ /* 0x000fde0003800000 */
[----:B------:R-:W1:Y:S01]  /*68c0*/  S2R R250, SR_TID.X ;  /* 0x0000000000fa7919 */ /* 0x000e620000002100 */
[----:B------:R-:W-:Y:S01]  /*68d0*/  ULDC UR4, c[0x0][0x2d0] ;  /* 0x0000b40000047ab9 */ /* 0x000fe20000000800 */
[--C-:B------:R-:W-:Y:S01]  /*68e0*/  SHF.R.S32.HI R5, RZ, 0x1f, R168.reuse ;  /* 0x0000001fff057819 */ /* 0x100fe200000114a8 */
[----:B------:R-:W-:Y:S01]  /*68f0*/  IMAD.MOV.U32 R4, RZ, RZ, R168 ;  /* 0x000000ffff047224 */ /* 0x000fe200078e00a8 */
[----:B------:R-:W-:Y:S01]  /*6900*/  ISETP.GE.AND P3, PT, R168, UR4, PT ;  /* 0x00000004a8007c0c */ /* 0x000fe2000bf66270 */
[----:B------:R-:W-:Y:S01]  /*6910*/  IMAD.U32 R2, RZ, RZ, UR20 ;  /* 0x00000014ff027e24 */ /* 0x000fe2000f8e00ff */
[----:B------:R-:W-:Y:S01]  /*6920*/  ULDC.64 UR6, c[0x0][0x220] ;  /* 0x0000880000067ab9 */ /* 0x000fe20000000a00 */
[--C-:B------:R-:W-:Y:S01]  /*6930*/  IMAD.WIDE.U32 R166, R166, UR18, R4.reuse ;  /* 0x00000012a6a67c25 */ /* 0x100fe2000f8e0004 */
[----:B------:R-:W-:Y:S02]  /*6940*/  ULEA.HI.SX32 UR10, UR19, 0xfffffffe, 0x1a ;  /* 0xfffffffe130a7891 */ /* 0x000fe4000f8fd23f */
[----:B------:R-:W-:Y:S01]  /*6950*/  ULEA.HI.SX32 UR19, UR19, 0xfffffffd, 0x1a ;  /* 0xfffffffd13137891 */ /* 0x000fe2000f8fd23f */
[----:B------:R-:W-:Y:S01]  /*6960*/  IMAD.WIDE.U32 R4, R165, UR18, R4 ;  /* 0x00000012a5047c25 */ /* 0x000fe2000f8e0004 */
[----:B------:R-:W-:Y:S01]  /*6970*/  IADD3 R240, P1, R166, UR22, RZ ;  /* 0x00000016a6f07c10 */ /* 0x000fe2000ff3e0ff */
[----:B------:R-:W-:Y:S01]  /*6980*/  UMOV UR18, URZ ;  /* 0x0000003f00127c82 */ /* 0x000fe20008000000 */
[----:B------:R-:W-:Y:S01]  /*6990*/  ULDC UR11, c[0x0][0x2d0] ;  /* 0x0000b400000b7ab9 */ /* 0x000fe20000000800 */
[----:B------:R-:W-:Y:S01]  /*69a0*/  IMAD.U32 R0, RZ, RZ, UR21 ;  /* 0x00000015ff007e24 */ /* 0x000fe2000f8e00ff */
[----:B------:R-:W-:Y:S01]  /*69b0*/  IADD3 R238, P0, R4, UR24, RZ ;  /* 0x0000001804ee7c10 */ /* 0x000fe2000ff1e0ff */
[----:B------:R-:W2:Y:S01]  /*69c0*/  @!P3 LDC.64 R226, c[0x0][0x220] ;  /* 0x00008800ffe2bb82 */ /* 0x000ea20000000a00 */
[----:B------:R-:W-:Y:S01]  /*69d0*/  IADD3.X R2, R2, UR9, R167, P1, !PT ;  /* 0x0000000902027c10 */ /* 0x000fe20008ffe4a7 */
[----:B------:R-:W-:Y:S01]  /*69e0*/  ULDC.64 UR8, c[0x0][0x218] ;  /* 0x0000860000087ab9 */ /* 0x000fe20000000a00 */
[----:B------:R-:W-:Y:S01]  /*69f0*/  IADD3.X R0, R0, UR25, R5, P0, !PT ;  /* 0x0000001900007c10 */ /* 0x000fe200087fe405 */
[----:B------:R-:W-:Y:S01]  /*6a00*/  ULDC UR4, c[0x0][0x2ec] ;  /* 0x0000bb0000047ab9 */ /* 0x000fe20000000800 */
[----:B------:R-:W-:-:S02]  /*6a10*/  LEA R241, P1, R240, UR8, 0x1 ;  /* 0x00000008f0f17c11 */ /* 0x000fc4000f8208ff */
[----:B------:R-:W-:Y:S01]  /*6a20*/  LEA R239, P0, R238, UR6, 0x1 ;  /* 0x00000006eeef7c11 */ /* 0x000fe2000f8008ff */
[----:B------:R-:W3:Y:S01]  /*6a30*/  @!P3 LDC.64 R224, c[0x0][0x220] ;  /* 0x00008800ffe0bb82 */ /* 0x000ee20000000a00 */
[----:B------:R-:W-:Y:S01]  /*6a40*/  LEA.HI.X R240, R240, UR9, R2, 0x1, P1 ;  /* 0x00000009f0f07c11 */ /* 0x000fe200088f0c02 */
[----:B------:R-:W-:Y:S01]  /*6a50*/  IMAD.MOV.U32 R2, RZ, RZ, R164 ;  /* 0x000000ffff027224 */ /* 0x000fe200078e00a4 */
[----:B------:R-:W-:Y:S01]  /*6a60*/  LEA.HI.X R238, R238, UR7, R0, 0x1, P0 ;  /* 0x00000007eeee7c11 */ /* 0x000fe200080f0c00 */
[----:B------:R-:W-:Y:S01]  /*6a70*/  IMAD.MOV.U32 R0, RZ, RZ, R3 ;  /* 0x000000ffff007224 */ /* 0x000fe200078e0003 */
[----:B------:R-:W-:Y:S01]  /*6a80*/  ULDC.64 UR6, c[0x0][0x250] ;  /* 0x0000940000067ab9 */ /* 0x000fe20000000a00 */
[----:B------:R-:W-:Y:S01]  /*6a90*/  ULDC.64 UR8, c[0x0][0x248] ;  /* 0x0000920000087ab9 */ /* 0x000fe20000000a00 */
[----:B-1----:R-:W-:Y:S01]  /*6aa0*/  SHF.R.S32.HI R4, RZ, 0x1f, R250 ;  /* 0x0000001fff047819 */ /* 0x002fe200000114fa */
[----:B------:R-:W1:Y:S01]  /*6ab0*/  @!P3 LDC.64 R222, c[0x0][0x220] ;  /* 0x00008800ffdebb82 */ /* 0x000e620000000a00 */
[----:B------:R-:W-:-:S02]  /*6ac0*/  USHF.L.U64.HI UR13, UR6, 0x4, UR7 ;  /* 0x00000004060d7899 */ /* 0x000fc40008010207 */
[----:B------:R-:W-:Y:S01]  /*6ad0*/  LEA.HI R250, R4, R250, RZ, 0x3 ;  /* 0x000000fa04fa7211 */ /* 0x000fe200078f18ff */
[----:B------:R-:W-:-:S03]  /*6ae0*/  USHF.L.U32 UR14, UR6, 0x4, URZ ;  /* 0x00000004060e7899 */ /* 0x000fc6000800063f */
[----:B------:R-:W-:Y:S01]  /*6af0*/  SHF.R.S32.HI R250, RZ, 0x3, R250 ;  /* 0x00000003fffa7819 */ /* 0x000fe200000114fa */
[----:B------:R-:W4:Y:S03]  /*6b00*/  @!P3 LDC.64 R220, c[0x0][0x220] ;  /* 0x00008800ffdcbb82 */ /* 0x000f260000000a00 */
[----:B------:R-:W-:Y:S02]  /*6b10*/  SHF.R.S32.HI R251, RZ, 0x1f, R250 ;  /* 0x0000001ffffb7819 */ /* 0x000fe400000114fa */
[C---:B------:R-:W-:Y:S02]  /*6b20*/  IADD3 R248, P2, R250.reuse, 0x30, RZ ;  /* 0x00000030faf87810 */ /* 0x040fe40007f5e0ff */
[C---:B------:R-:W-:Y:S02]  /*6b30*/  IADD3 R246, P1, R250.reuse, 0x10, RZ ;  /* 0x00000010faf67810 */ /* 0x040fe40007f3e0ff */
[----:B------:R-:W-:Y:S01]  /*6b40*/  IADD3 R242, P0, R250, 0x20, RZ ;  /* 0x00000020faf27810 */ /* 0x000fe20007f1e0ff */
[----:B------:R-:W-:-:S02]  /*6b50*/  IMAD.X R249, RZ, RZ, R251, P2 ;  /* 0x000000fffff97224 */ /* 0x000fc400010e06fb */
[--C-:B------:R-:W-:Y:S02]  /*6b60*/  IMAD.X R247, RZ, RZ, R251.reuse, P1 ;  /* 0x000000fffff77224 */ /* 0x100fe400008e06fb */
[----:B------:R-:W-:Y:S01]  /*6b70*/  IMAD.X R243, RZ, RZ, R251, P0 ;  /* 0x000000fffff37224 */ /* 0x000fe200000e06fb */
[----:B------:R-:W-:Y:S07]  /*6b80*/  BRA `(.L_x_68) ;  /* 0x0000000400bc7947 */ /* 0x000fee0003800000 */
.L_x_70:
[----:B------:R1:W-:Y:S01]  /*6b90*/  @P3 STS.128 [R228+0x8000], RZ ;  /* 0x008000ffe4003388 */ /* 0x0003e20000000c00 */
[----:B------:R-:W-:Y:S01]  /*6ba0*/  UIADD3 UR15, UR10, -0x1, -UR18 ;  /* 0xffffffff0a0f7890 */ /* 0x000fe2000fffe812 */
[----:B------:R-:W2:Y:S03]  /*6bb0*/  @!P3 LDC.64 R170, c[0x0][0x218] ;  /* 0x00008600ffaabb82 */ /* 0x000ea60000000a00 */
[----:B------:R-:W-:Y:S02]  /*6bc0*/  USHF.R.S32.HI UR12, URZ, 0x1f, UR15 ;  /* 0x0000001f3f0c7899 */ /* 0x000fe4000801140f */
[----:B------:R-:W-:Y:S02]  /*6bd0*/  UIMAD.WIDE.U32 UR20, UR15, UR8, URZ ;  /* 0x000000080f1472a5 */ /* 0x000fe4000f8e003f */
[----:B------:R-:W-:Y:S01]  /*6be0*/  UIMAD UR12, UR12, UR8, URZ ;  /* 0x000000080c0c72a4 */ /* 0x000fe2000f8e023f */
[----:B------:R-:W3:Y:S03]  /*6bf0*/  @!P3 LDC.64 R168, c[0x0][0x218] ;  /* 0x00008600ffa8bb82 */ /* 0x000ee60000000a00 */
[----:B------:R-:W-:Y:S01]  /*6c00*/  UIMAD UR12, UR15, UR9, UR12 ;  /* 0x000000090f0c72a4 */ /* 0x000fe2000f8e020c */
[----:B------:R-:W-:Y:S02]  /*6c10*/  IMAD.U32 R180, RZ, RZ, UR20 ;  /* 0x00000014ffb47e24 */ /* 0x000fe4000f8e00ff */
[----:B------:R-:W-:Y:S01]  /*6c20*/  IMAD.U32 R181, RZ, RZ, UR21 ;  /* 0x00000015ffb57e24 */ /* 0x000fe2000f8e00ff */
[----:B------:R-:W-:Y:S01]  /*6c30*/  UIADD3 UR12, UR21, UR12, URZ ;  /* 0x0000000c150c7290 */ /* 0x000fe2000fffe03f */
[----:B------:R-:W4:Y:S01]  /*6c40*/  @!P3 LDC.64 R166, c[0x0][0x218] ;  /* 0x00008600ffa6bb82 */ /* 0x000f220000000a00 */
[C---:B------:R-:W-:Y:S04]  /*6c50*/  LEA R179, P5, R180.reuse, R234, 0x6 ;  /* 0x000000eab4b37211 */ /* 0x040fe800078a30ff */
[----:B------:R-:W-:Y:S03]  /*6c60*/  IMAD.U32 R178, RZ, RZ, UR12 ;  /* 0x0000000cffb27e24 */ /* 0x000fe6000f8e00ff */
[----:B------:R-:W5:Y:S02]  /*6c70*/  @!P3 LDC.64 R164, c[0x0][0x218] ;  /* 0x00008600ffa4bb82 */ /* 0x000f640000000a00 */
[----:B------:R-:W-:Y:S02]  /*6c80*/  LEA.HI.X R178, R180, R237, R178, 0x6, P5 ;  /* 0x000000edb4b27211 */ /* 0x000fe400028f34b2 */
[C---:B------:R-:W-:Y:S04]  /*6c90*/  IADD3 R175, P5, R179.reuse, UR29, RZ ;  /* 0x0000001db3af7c10 */ /* 0x040fe8000ffbe0ff */
[----:B------:R-:W-:Y:S02]  /*6ca0*/  IADD3.X R180, R178, UR28, RZ, P5, !PT ;  /* 0x0000001cb2b47c10 */ /* 0x000fe4000affe4ff */
[----:B--2---:R-:W-:Y:S02]  /*6cb0*/  @!P3 LEA R186, P6, R179, R170, 0x1 ;  /* 0x000000aab3bab211 */ /* 0x004fe400078c08ff */
[----:B------:R-:W-:Y:S02]  /*6cc0*/  IADD3 R170, P5, R175, UR29, RZ ;  /* 0x0000001dafaa7c10 */ /* 0x000fe4000ffbe0ff */
[----:B------:R-:W-:Y:S02]  /*6cd0*/  @!P3 LEA.HI.X R187, R179, R171, R178, 0x1, P6 ;  /* 0x000000abb3bbb211 */ /* 0x000fe400030f0cb2 */
[C---:B---3--:R-:W-:Y:S02]  /*6ce0*/  @!P3 LEA R178, P6, R175.reuse, R168, 0x1 ;  /* 0x000000a8afb2b211 */ /* 0x048fe400078c08ff */
[----:B------:R-:W-:Y:S01]  /*6cf0*/  IADD3.X R171, R180, UR28, RZ, P5, !PT ;  /* 0x0000001cb4ab7c10 */ /* 0x000fe2000affe4ff */
[----:B------:R-:W-:Y:S01]  /*6d00*/  @!PT LDS RZ, [RZ] ;  /* 0x00000000fffff984 */ /* 0x000fe20000000800 */
[----:B------:R-:W-:Y:S01]  /*6d10*/  @!PT LDS RZ, [RZ] ;  /* 0x00000000fffff984 */ /* 0x000fe20000000800 */
[----:B------:R-:W-:Y:S01]  /*6d20*/  @!PT LDS RZ, [RZ] ;  /* 0x00000000fffff984 */ /* 0x000fe20000000800 */
[----:B------:R1:W-:Y:S01]  /*6d30*/  @!P3 LDGSTS.E.BYPASS.LTC128B.128 [R228+0x8000], desc[UR26][R186.64] ;  /* 0x08000000bae4bfae */ /* 0x0003e2000b901d5a */
[----:B------:R-:W-:Y:S02]  /*6d40*/  @!P3 LEA.HI.X R179, R175, R169, R180, 0x1, P6 ;  /* 0x000000a9afb3b211 */ /* 0x000fe400030f0cb4 */
[C---:B----4-:R-:W-:Y:S01]  /*6d50*/  @!P3 LEA R180, P6, R170.reuse, R166, 0x1 ;  /* 0x000000a6aab4b211 */ /* 0x050fe200078c08ff */
[----:B------:R1:W-:Y:S01]  /*6d60*/  @P2 STS.128 [R228+0xa000], RZ ;  /* 0x00a000ffe4002388 */ /* 0x0003e20000000c00 */
[C---:B------:R-:W-:Y:S02]  /*6d70*/  IADD3 R168, P5, R170.reuse, UR29, RZ ;  /* 0x0000001daaa87c10 */ /* 0x040fe4000ffbe0ff */
[----:B------:R-:W-:Y:S01]  /*6d80*/  @!P3 LEA.HI.X R181, R170, R167, R171, 0x1, P6 ;  /* 0x000000a7aab5b211 */ /* 0x000fe200030f0cab */
[----:B------:R-:W-:Y:S01]  /*6d90*/  @!PT LDS RZ, [RZ] ;  /* 0x00000000fffff984 */ /* 0x000fe20000000800 */
[----:B------:R-:W-:Y:S01]  /*6da0*/  @!PT LDS RZ, [RZ] ;  /* 0x00000000fffff984 */ /* 0x000fe20000000800 */
[----:B------:R-:W-:Y:S01]  /*6db0*/  @!PT LDS RZ, [RZ] ;  /* 0x00000000fffff984 */ /* 0x000fe20000000800 */
[----:B------:R1:W-:Y:S01]  /*6dc0*/  @!P2 LDGSTS.E.BYPASS.LTC128B.128 [R228+0xa000], desc[UR26][R176.64+0x80] ;  /* 0x0a000080b0e4afae */ /* 0x0003e2000b901d5a */
[----:B------:R-:W-:Y:S02]  /*6dd0*/  IADD3.X R166, R171, UR28, RZ, P5, !PT ;  /* 0x0000001caba67c10 */ /* 0x000fe4000affe4ff */
[C---:B-----5:R-:W-:Y:S01]  /*6de0*/  @!P3 LEA R164, P5, R168.reuse, R164, 0x1 ;  /* 0x000000a4a8a4b211 */ /* 0x060fe200078a08ff */
[----:B------:R1:W-:Y:S03]  /*6df0*/  @P1 STS.128 [R228+0xc000], RZ ;  /* 0x00c000ffe4001388 */ /* 0x0003e60000000c00 */
[----:B------:R-:W-:Y:S01]  /*6e00*/  @!P3 LEA.HI.X R165, R168, R165, R166, 0x1, P5 ;  /* 0x000000a5a8a5b211 */ /* 0x000fe200028f0ca6 */
        /* <DEDUP_REMOVED lines=69> */
[----:B------:R-:W0:Y:S01]  /*7260*/  LDGDEPBAR ;  /* 0x00000000000079af */ /* 0x000e220000000000 */
[----:B------:R-:W-:Y:S05]  /*7270*/  BRA `(.L_x_69) ;  /* 0x0000001800b07947 */ /* 0x000fea0003800000 */
.L_x_68:
[----:B------:R-:W-:Y:S01]  /*7280*/  UIADD3 UR15, UR10, -UR18, URZ ;  /* 0x800000120a0f7290 */ /* 0x000fe2000fffe03f */
[----:B------:R-:W-:Y:S04]  /*7290*/  DEPBAR.LE SB0, 0x0 ;  /* 0x000080000000791a */ /* 0x000fe80000000000 */
[----:B------:R-:W-:Y:S01]  /*72a0*/  USHF.R.S32.HI UR12, URZ, 0x1f, UR15 ;  /* 0x0000001f3f0c7899 */ /* 0x000fe2000801140f */
[----:B------:R-:W-:Y:S01]  /*72b0*/  IMAD.U32 R22, RZ, RZ, UR15 ;  /* 0x0000000fff167e24 */ /* 0x000fe2000f8e00ff */
[----:B------:R-:W-:Y:S01]  /*72c0*/  BAR.SYNC.DEFER_BLOCKING 0x0 ;  /* 0x0000000000007b1d */ /* 0x000fe20000010000 */
[----:B------:R-:W-:Y:S01]  /*72d0*/  IMAD.U32 R20, RZ, RZ, UR15 ;  /* 0x0000000fff147e24 */ /* 0x000fe2000f8e00ff */
[----:B------:R-:W-:Y:S01]  /*72e0*/  UIMAD UR12, UR12, UR6, URZ ;  /* 0x000000060c0c72a4 */ /* 0x000fe2000f8e023f */
[----:B------:R-:W-:Y:S01]  /*72f0*/  IMAD.U32 R6, RZ, RZ, UR15 ;  /* 0x0000000fff067e24 */ /* 0x000fe2000f8e00ff */
[----:B------:R-:W-:Y:S01]  /*7300*/  LEA R22, P4, R22, R250, 0x6 ;  /* 0x000000fa16167211 */ /* 0x000fe200078830ff */
[----:B------:R-:W-:Y:S01]  /*7310*/  IMAD.U32 R5, RZ, RZ, UR15 ;  /* 0x0000000fff057e24 */ /* 0x000fe2000f8e00ff */
[----:B------:R-:W-:Y:S01]  /*7320*/  LEA R20, P2, R20, R246, 0x6 ;  /* 0x000000f614147211 */ /* 0x000fe200078430ff */
[----:B------:R-:W-:Y:S01]  /*7330*/  IMAD.U32 R18, RZ, RZ, UR15 ;  /* 0x0000000fff127e24 */ /* 0x000fe2000f8e00ff */
[----:B------:R-:W-:Y:S01]  /*7340*/  LEA.HI.X.SX32 R23, R6, R251, 0x6, P4 ;  /* 0x000000fb06177211 */ /* 0x000fe200020f36ff */
[----:B------:R-:W-:Y:S01]  /*7350*/  IMAD.U32 R4, RZ, RZ, UR15 ;  /* 0x0000000fff047e24 */ /* 0x000fe2000f8e00ff */
[----:B------:R-:W-:Y:S01]  /*7360*/  LEA.HI.X.SX32 R21, R5, R247, 0x6, P2 ;  /* 0x000000f705157211 */ /* 0x000fe200010f36ff */
[----:B------:R-:W-:Y:S01]  /*7370*/  IMAD.U32 R24, RZ, RZ, UR15 ;  /* 0x0000000fff187e24 */ /* 0x000fe2000f8e00ff */
[----:B------:R-:W-:Y:S01]  /*7380*/  LEA R18, P1, R18, R242, 0x6 ;  /* 0x000000f212127211 */ /* 0x000fe200078230ff */
[----:B------:R-:W-:Y:S01]  /*7390*/  IMAD R8, R23, UR6, RZ ;  /* 0x0000000617087c24 */ /* 0x000fe2000f8e02ff */
[----:B------:R-:W-:Y:S01]  /*73a0*/  UIMAD.WIDE.U32 UR20, UR15, UR6, URZ ;  /* 0x000000060f1472a5 */ /* 0x000fe2000f8e003f */
[----:B------:R-:W-:Y:S01]  /*73b0*/  IMAD R7, R21, UR6, RZ ;  /* 0x0000000615077c24 */ /* 0x000fe2000f8e02ff */
[----:B------:R-:W-:Y:S01]  /*73c0*/  UIMAD UR12, UR15, UR7, UR12 ;  /* 0x000000070f0c72a4 */ /* 0x000fe2000f8e020c */
[----:B------:R-:W-:Y:S01]  /*73d0*/  LEA.HI.X.SX32 R19, R4, R243, 0x6, P1 ;  /* 0x000000f304137211 */ /* 0x000fe200008f36ff */
[----:B------:R-:W-:Y:S01]  /*73e0*/  IMAD.U32 R3, RZ, RZ, UR15 ;  /* 0x0000000fff037e24 */ /* 0x000fe2000f8e00ff */
[----:B------:R-:W-:Y:S01]  /*73f0*/  LEA R24, P0, R24, R248, 0x6 ;  /* 0x000000f818187211 */ /* 0x000fe200078030ff */
[----:B------:R-:W-:Y:S01]  /*7400*/  IMAD R8, R22, UR7, R8 ;  /* 0x0000000716087c24 */ /* 0x000fe2000f8e0208 */
[----:B------:R-:W-:Y:S01]  /*7410*/  UIADD3 UR12, UR21, UR12, URZ ;  /* 0x0000000c150c7290 */ /* 0x000fe2000fffe03f */
[----:B------:R-:W-:Y:S01]  /*7420*/  IMAD R7, R20, UR7, R7 ;  /* 0x0000000714077c24 */ /* 0x000fe2000f8e0207 */
[----:B------:R-:W-:Y:S01]  /*7430*/  LEA.HI.X.SX32 R25, R3, R249, 0x6, P0 ;  /* 0x000000f903197211 */ /* 0x000fe200000f36ff */
[----:B------:R-:W-:Y:S01]  /*7440*/  IMAD.WIDE.U32 R22, R22, UR6, RZ ;  /* 0x0000000616167c25 */ /* 0x000fe2000f8e00ff */
[----:B------:R-:W-:Y:S03]  /*7450*/  @P3 STS.128 [R228+0x10000], RZ ;  /* 0x010000ffe4003388 */ /* 0x000fe60000000c00 */
[----:B------:R-:W-:Y:S01]  /*7460*/  IMAD.WIDE.U32 R20, R20, UR6, RZ ;  /* 0x0000000614147c25 */ /* 0x000fe2000f8e00ff */
[-C--:B------:R-:W-:Y:S03]  /*7470*/  LEA R16, P4, R22, R239.reuse, 0x1 ;  /* 0x000000ef16107211 */ /* 0x080fe600078808ff */
[----:B------:R-:W-:Y:S01]  /*7480*/  IMAD.U32 R10, RZ, RZ, UR20 ;  /* 0x00000014ff0a7e24 */ /* 0x000fe2000f8e00ff */
[----:B------:R-:W-:Y:S01]  /*7490*/  LEA R14, P2, R20, R239, 0x1 ;  /* 0x000000ef140e7211 */ /* 0x000fe200078408ff */
[----:B------:R-:W-:Y:S02]  /*74a0*/  IMAD R6, R19, UR6, RZ ;  /* 0x0000000613067c24 */ /* 0x000fe4000f8e02ff */
[----:B------:R-:W-:Y:S01]  /*74b0*/  IMAD.IADD R8, R23, 0x1, R8 ;  /* 0x0000000117087824 */ /* 0x000fe200078e0208 */
[----:B------:R-:W-:Y:S01]  /*74c0*/  LEA R4, P0, R10, R232, 0x6 ;  /* 0x000000e80a047211 */ /* 0x000fe200078030ff */
[----:B------:R-:W-:Y:S02]  /*74d0*/  IMAD.IADD R7, R21, 0x1, R7 ;  /* 0x0000000115077824 */ /* 0x000fe400078e0207 */
[----:B------:R-:W-:Y:S01]  /*74e0*/  IMAD.U32 R3, RZ, RZ, UR12 ;  /* 0x0000000cff037e24 */ /* 0x000fe2000f8e00ff */
[-C--:B------:R-:W-:Y:S01]  /*74f0*/  LEA.HI.X R17, R22, R238.reuse, R8, 0x1, P4 ;  /* 0x000000ee16117211 */ /* 0x080fe200020f0c08 */
[----:B------:R-:W-:Y:S01]  /*7500*/  IMAD R6, R18, UR7, R6 ;  /* 0x0000000712067c24 */ /* 0x000fe2000f8e0206 */
[----:B------:R-:W-:Y:S01]  /*7510*/  LEA.HI.X R15, R20, R238, R7, 0x1, P2 ;  /* 0x000000ee140f7211 */ /* 0x000fe200010f0c07 */
[----:B------:R-:W-:Y:S01]  /*7520*/  IMAD.WIDE.U32 R18, R18, UR6, RZ ;  /* 0x0000000612127c25 */ /* 0x000fe2000f8e00ff */
[----:B--2---:R-:W-:Y:S01]  /*7530*/  @!P3 LEA R8, P6, R4, R226, 0x1 ;  /* 0x000000e20408b211 */ /* 0x004fe200078c08ff */
[----:B------:R-:W-:Y:S01]  /*7540*/  UIADD3 UR12, UR19, -UR18, URZ ;  /* 0x80000012130c7290 */ /* 0x000fe2000fffe03f */
[----:B------:R-:W-:Y:S01]  /*7550*/  ISETP.GE.AND P2, PT, R231, UR11, PT ;  /* 0x0000000be7007c0c */ /* 0x000fe2000bf46270 */
[----:B------:R-:W-:Y:S01]  /*7560*/  IMAD R5, R25, UR6, RZ ;  /* 0x0000000619057c24 */ /* 0x000fe2000f8e02ff */
[----:B------:R-:W-:Y:S01]  /*7570*/  LEA.HI.X R3, R10, R219, R3, 0x6, P0 ;  /* 0x000000db0a037211 */ /* 0x000fe200000f3403 */
[----:B------:R-:W-:Y:S01]  /*7580*/  IMAD.IADD R6, R19, 0x1, R6 ;  /* 0x0000000113067824 */ /* 0x000fe200078e0206 */
[----:B------:R-:W-:Y:S01]  /*7590*/  LEA R12, P1, R18, R239, 0x1 ;  /* 0x000000ef120c7211 */ /* 0x000fe200078208ff */
[----:B------:R-:W-:Y:S01]  /*75a0*/  IMAD R5, R24, UR7, R5 ;  /* 0x0000000718057c24 */ /* 0x000fe2000f8e0205 */
[----:B------:R-:W-:Y:S01]  /*75b0*/  @!P3 LEA.HI.X R9, R4, R227, R3, 0x1, P6 ;  /* 0x000000e30409b211 */ /* 0x000fe200030f0c03 */
[----:B------:R-:W-:Y:S01]  /*75c0*/  IMAD.WIDE.U32 R24, R24, UR6, RZ ;  /* 0x0000000618187c25 */ /* 0x000fe2000f8e00ff */
[-C--:B------:R-:W-:Y:S02]  /*75d0*/  LEA.HI.X R13, R18, R238.reuse, R6, 0x1, P1 ;  /* 0x000000ee120d7211 */ /* 0x080fe400008f0c06 */
[----:B------:R-:W-:Y:S01]  /*75e0*/  ISETP.GE.AND P1, PT, R230, UR11, PT ;  /* 0x0000000be6007c0c */ /* 0x000fe2000bf26270 */
[----:B------:R-:W-:Y:S01]  /*75f0*/  @!PT LDS RZ, [RZ] ;  /* 0x00000000fffff984 */ /* 0x000fe20000000800 */
[----:B------:R-:W-:Y:S01]  /*7600*/  @!PT LDS RZ, [RZ] ;  /* 0x00000000fffff984 */ /* 0x000fe20000000800 */
[----:B------:R-:W-:Y:S01]  /*7610*/  @!PT LDS RZ, [RZ] ;  /* 0x00000000fffff984 */ /* 0x000fe20000000800 */
[----:B------:R-:W-:Y:S01]  /*7620*/  @!P3 LDGSTS.E.BYPASS.LTC128B.128 [R228+0x10000], desc[UR26][R8.64] ;  /* 0x1000000008e4bfae */ /* 0x000fe2000b901d5a */
[----:B------:R-:W-:Y:S01]  /*7630*/  IMAD.IADD R5, R25, 0x1, R5 ;  /* 0x0000000119057824 */ /* 0x000fe200078e0205 */
[----:B------:R-:W-:Y:S01]  /*7640*/  LEA R10, P0, R24, R239, 0x1 ;  /* 0x000000ef180a7211 */ /* 0x000fe200078008ff */
[----:B------:R-:W-:Y:S01]  /*7650*/  IMAD.U32 R11, RZ, RZ, UR21 ;  /* 0x00000015ff0b7e24 */ /* 0x000fe2000f8e00ff */
[----:B------:R-:W-:Y:S01]  /*7660*/  @P2 STS.128 [R228+0x12000], RZ ;  /* 0x012000ffe4002388 */ /* 0x000fe20000000c00 */
[----:B------:R-:W-:Y:S02]  /*7670*/  IADD3 R6, P5, R4, UR14, RZ ;  /* 0x0000000e04067c10 */ /* 0x000fe4000ffbe0ff */
[----:B------:R-:W-:Y:S01]  /*7680*/  LEA.HI.X R11, R24, R238, R5, 0x1, P0 ;  /* 0x000000ee180b7211 */ /* 0x000fe200000f0c05 */
[----:B------:R-:W-:Y:S01]  /*7690*/  @!PT LDS RZ, [RZ] ;  /* 0x00000000fffff984 */ /* 0x000fe20000000800 */
[----:B------:R-:W-:Y:S01]  /*76a0*/  @!PT LDS RZ, [RZ] ;  /* 0x00000000fffff984 */ /* 0x000fe20000000800 */
[----:B------:R-:W-:Y:S01]  /*76b0*/  @!PT LDS RZ, [RZ] ;  /* 0x00000000fffff984 */ /* 0x000fe20000000800 */
[----:B------:R-:W-:Y:S01]  /*76c0*/  @!P2 LDGSTS.E.BYPASS.LTC128B.128 [R228+0x12000], desc[UR26][R16.64+0x80] ;  /* 0x1200008010e4afae */ /* 0x000fe2000b901d5a */
[----:B------:R-:W-:Y:S02]  /*76d0*/  ISETP.GE.AND P0, PT, R229, UR11, PT ;  /* 0x0000000be5007c0c */ /* 0x000fe4000bf06270 */
[C---:B---3--:R-:W-:Y:S01]  /*76e0*/  @!P3 LEA R18, P6, R6.reuse, R224, 0x1 ;  /* 0x000000e00612b211 */ /* 0x048fe200078c08ff */
[----:B------:R-:W-:Y:S01]  /*76f0*/  @P1 STS.128 [R228+0x14000], RZ ;  /* 0x014000ffe4001388 */ /* 0x000fe20000000c00 */
[----:B------:R-:W-:Y:S02]  /*7700*/  IADD3.X R4, R3, UR13, RZ, P5, !PT ;  /* 0x0000000d03047c10 */ /* 0x000fe4000affe4ff */
[C---:B------:R-:W-:Y:S01]  /*7710*/  IADD3 R5, P4, R6.reuse, UR14, RZ ;  /* 0x0000000e06057c10 */ /* 0x040fe2000ff9e0ff */
[----:B------:R-:W-:Y:S01]  /*7720*/  @!PT LDS RZ, [RZ] ;  /* 0x00000000fffff984 */ /* 0x000fe20000000800 */
[----:B------:R-:W-:Y:S01]  /*7730*/  @!PT LDS RZ, [RZ] ;  /* 0x00000000fffff984 */ /* 0x000fe20000000800 */
[----:B------:R-:W-:Y:S01]  /*7740*/  @!PT LDS RZ, [RZ] ;  /* 0x00000000fffff984 */ /* 0x000fe20000000800 */
[----:B------:R-:W-:Y:S01]  /*7750*/  @!P1 LDGSTS.E.BYPASS.LTC128B.128 [R228+0x14000], desc[UR26][R16.64+0x100] ;  /* 0x1400010010e49fae */ /* 0x000fe2000b901d5a */
[----:B------:R-:W-:Y:S02]  /*7760*/  @!P3 LEA.HI.X R19, R6, R225, R4, 0x1, P6 ;  /* 0x000000e10613b211 */ /* 0x000fe400030f0c04 */
[C---:B-1----:R-:W-:Y:S02]  /*7770*/  @!P3 LEA R22, P6, R5.reuse, R222, 0x1 ;  /* 0x000000de0516b211 */ /* 0x042fe400078c08ff */
[----:B------:R-:W-:Y:S01]  /*7780*/  IADD3.X R6, R4, UR13, RZ, P4, !PT ;  /* 0x0000000d04067c10 */ /* 0x000fe2000a7fe4ff */
[----:B------:R-:W-:Y:S01]  /*7790*/  @P0 STS.128 [R228+0x16000], RZ ;  /* 0x016000ffe4000388 */ /* 0x000fe20000000c00 */
[C---:B------:R-:W-:Y:S02]  /*77a0*/  IADD3 R3, P5, R5.reuse, UR14, RZ ;  /* 0x0000000e05037c10 */ /* 0x040fe4000ffbe0ff */
[----:B------:R-:W-:Y:S01]  /*77b0*/  @!P3 LEA.HI.X R23, R5, R223, R6, 0x1, P6 ;  /* 0x000000df0517b211 */ /* 0x000fe200030f0c06 */
[----:B------:R-:W-:Y:S01]  /*77c0*/  @!PT LDS RZ, [RZ] ;  /* 0x00000000fffff984 */ /* 0x000fe20000000800 */
[----:B------:R-:W-:Y:S01]  /*77d0*/  @!PT LDS RZ, [RZ] ;  /* 0x00000000fffff984 */ /* 0x000fe20000000800 */
[----:B------:R-:W-:Y:S01]  /*77e0*/  @!PT LDS RZ, [RZ] ;  /* 0x00000000fffff984 */ /* 0x000fe20000000800 */
[----:B------:R-:W-:Y:S01]  /*77f0*/  @!P0 LDGSTS.E.BYPASS.LTC128B.128 [R228+0x16000], desc[UR26][R16.64+0x180] ;  /* 0x1600018010e48fae */ /* 0x000fe2000b901d5a */
[C---:B----4-:R-:W-:Y:S02]  /*7800*/  @!P3 LEA R20, P4, R3.reuse, R220, 0x1 ;  /* 0x000000dc0314b211 */ /* 0x050fe400078808ff */
[----:B------:R-:W-:Y:S01]  /*7810*/  IADD3.X R4, R6, UR13, RZ, P5, !PT ;  /* 0x0000000d06047c10 */ /* 0x000fe2000affe4ff */
[----:B------:R-:W-:Y:S03]  /*7820*/  @P3 STS.128 [R228+0x10800], RZ ;  /* 0x010800ffe4003388 */ /* 0x000fe60000000c00 */
[----:B------:R-:W-:Y:S01]  /*7830*/  @!P3 LEA.HI.X R21, R3, R221, R4, 0x1, P4 ;  /* 0x000000dd0315b211 */ /* 0x000fe200020f0c04 */
[----:B------:R-:W-:Y:S01]  /*7840*/  @!PT LDS RZ, [RZ] ;  /* 0x00000000fffff984 */ /* 0x000fe20000000800 */
[----:B------:R-:W-:Y:S01]  /*7850*/  @!PT LDS RZ, [RZ] ;  /* 0x00000000fffff984 */ /* 0x000fe20000000800 */
[----:B------:R-:W-:Y:S01]  /*7860*/  @!PT LDS RZ, [RZ] ;  /* 0x00000000fffff984 */ /* 0x000fe20000000800 */
[----:B------:R1:W-:Y:S01]  /*7870*/  @!P3 LDGSTS.E.BYPASS.LTC128B.128 [R228+0x10800], desc[UR26][R18.64] ;  /* 0x1080000012e4bfae */ /* 0x0003e2000b901d5a */
[----:B------:R-:W-:Y:S03]  /*7880*/  IMAD.U32 R3, RZ, RZ, UR12 ;  /* 0x0000000cff037e24 */ /* 0x000fe6000f8e00ff */
[----:B------:R-:W-:Y:S04]  /*7890*/  @P2 STS.128 [R228+0x12800], RZ ;  /* 0x012800ffe4002388 */ /* 0x000fe80000000c00 */
[----:B------:R-:W-:Y:S01]  /*78a0*/  @!PT LDS RZ, [RZ] ;  /* 0x00000000fffff984 */ /* 0x000fe20000000800 */
[----:B------:R-:W-:Y:S01]  /*78b0*/  @!PT LDS RZ, [RZ] ;  /* 0x00000000fffff984 */ /* 0x000fe20000000800 */
[----:B------:R-:W-:Y:S01]  /*78c0*/  @!PT LDS RZ, [RZ] ;  /* 0x00000000fffff984 */ /* 0x000fe20000000800 */
[----:B------:R-:W-:Y:S04]  /*78d0*/  @!P2 LDGSTS.E.BYPASS.LTC128B.128 [R228+0x12800], desc[UR26][R14.64+0x80] ;  /* 0x128000800ee4afae */ /* 0x000fe8000b901d5a */
        /* <DEDUP_REMOVED lines=49> */
[----:B------:R2:W-:Y:S04]  /*7bf0*/  @!P0 LDGSTS.E.BYPASS.LTC128B.128 [R228+0x17800], desc[UR26][R10.64+0x180] ;  /* 0x178001800ae48fae */ /* 0x0005e8000b901d5a */
[----:B------:R-:W-:Y:S04]  /*7c00*/  LDSM.16.M88.4 R32, [R218] ;  /* 0x00000000da20783b */ /* 0x000fe80000000200 */
[----:B-1----:R-:W-:Y:S04]  /*7c10*/  LDSM.16.M88.4 R16, [R217+0x8800] ;  /* 0x00880000d910783b */ /* 0x002fe80000000200 */
[----:B------:R-:W-:Y:S04]  /*7c20*/  LDSM.16.M88.4 R24, [R217+0x9000] ;  /* 0x00900000d918783b */ /* 0x000fe80000000200 */
[----:B------:R-:W-:Y:S04]  /*7c30*/  LDSM.16.M88.4 R164, [R217+0x9800] ;  /* 0x00980000d9a4783b */ /* 0x000fe80000000200 */
[----:B------:R-:W-:Y:S04]  /*7c40*/  LDSM.16.M88.4 R168, [R216] ;  /* 0x00000000d8a8783b */ /* 0x000fe80000000200 */
[----:B------:R-:W-:Y:S04]  /*7c50*/  LDSM.16.M88.4 R172, [R215] ;  /* 0x00000000d7ac783b */ /* 0x000fe80000000200 */
[----:B--2---:R-:W1:Y:S04]  /*7c60*/  LDSM.16.M88.4 R8, [R217+0x8000] ;  /* 0x00800000d908783b */ /* 0x004e680000000200 */
[----:B------:R-:W0:Y:S04]  /*7c70*/  LDGDEPBAR ;  /* 0x00000000000079af */ /* 0x000e280000000000 */
[----:B------:R-:W2:Y:S04]  /*7c80*/  LDSM.16.M88.4 R176, [R207] ;  /* 0x00000000cfb0783b */ /* 0x000ea80000000200 */
[----:B------:R-:W3:Y:S04]  /*7c90*/  LDSM.16.M88.4 R180, [R206] ;  /* 0x00000000ceb4783b */ /* 0x000ee80000000200 */
[----:B------:R-:W4:Y:S04]  /*7ca0*/  LDSM.16.M88.4 R184, [R205] ;  /* 0x00000000cdb8783b */ /* 0x000f280000000200 */
[----:B------:R-:W-:Y:S01]  /*7cb0*/  LDSM.16.M88.4 R188, [R211+0x8000] ;  /* 0x00800000d3bc783b */ /* 0x000fe20000000200 */
[C---:B-1----:R-:W-:Y:S06]  /*7cc0*/  HMMA.16816.F32 R4, R32.reuse, R8, RZ ;  /* 0x000000082004723c */ /* 0x042fec00000018ff */
[C---:B------:R-:W-:Y:S06]  /*7cd0*/  HMMA.16816.F32 R8, R32.reuse, R10, RZ ;  /* 0x0000000a2008723c */ /* 0x040fec00000018ff */
[C---:B------:R-:W-:Y:S06]  /*7ce0*/  HMMA.16816.F32 R12, R32.reuse, R16, RZ ;  /* 0x00000010200c723c */ /* 0x040fec00000018ff */
[C---:B------:R-:W-:Y:S06]  /*7cf0*/  HMMA.16816.F32 R16, R32.reuse, R18, RZ ;  /* 0x000000122010723c */ /* 0x040fec00000018ff */
[C---:B------:R-:W-:Y:S06]  /*7d00*/  HMMA.16816.F32 R20, R32.reuse, R24, RZ ;  /* 0x000000182014723c */ /* 0x040fec00000018ff */
[C---:B------:R-:W-:Y:S06]  /*7d10*/  HMMA.16816.F32 R24, R32.reuse, R26, RZ ;  /* 0x0000001a2018723c */ /* 0x040fec00000018ff */
[C---:B------:R-:W-:Y:S06]  /*7d20*/  HMMA.16816.F32 R28, R32.reuse, R164, RZ ;  /* 0x000000a4201c723c */ /* 0x040fec00000018ff */
[----:B------:R-:W-:Y:S01]  /*7d30*/  HMMA.16816.F32 R32, R32, R166, RZ ;  /* 0x000000a62020723c */ /* 0x000fe200000018ff */
[----:B------:R-:W1:Y:S05]  /*7d40*/  LDSM.16.M88.4 R164, [R214] ;  /* 0x00000000d6a4783b */ /* 0x000e6a0000000200 */
[C---:B------:R-:W-:Y:S06]  /*7d50*/  HMMA.16816.F32 R4, R168.reuse, R172, R4 ;  /* 0x000000aca804723c */ /* 0x040fec0000001804 */
[C---:B------:R-:W-:Y:S01]  /*7d60*/  HMMA.16816.F32 R8, R168.reuse, R174, R8 ;  /* 0x000000aea808723c */ /* 0x040fe20000001808 */
[----:B-----5:R-:W5:Y:S05]  /*7d70*/  LDSM.16.M88.4 R172, [R211+0x8800] ;  /* 0x00880000d3ac783b */ /* 0x020f6a0000000200 */
[C---:B--2---:R-:W-:Y:S06]  /*7d80*/  HMMA.16816.F32 R12, R168.reuse, R176, R12 ;  /* 0x000000b0a80c723c */ /* 0x044fec000000180c */
[C---:B------:R-:W-:Y:S01]  /*7d90*/  HMMA.16816.F32 R16, R168.reuse, R178, R16 ;  /* 0x000000b2a810723c */ /* 0x040fe20000001810 */
[----:B------:R-:W2:Y:S05]  /*7da0*/  LDSM.16.M88.4 R176, [R211+0x9000] ;  /* 0x00900000d3b0783b */ /* 0x000eaa0000000200 */
[C---:B---3--:R-:W-:Y:S06]  /*7db0*/  HMMA.16816.F32 R20, R168.reuse, R180, R20 ;  /* 0x000000b4a814723c */ /* 0x048fec0000001814 */
[C---:B------:R-:W-:Y:S01]  /*7dc0*/  HMMA.16816.F32 R24, R168.reuse, R182, R24 ;  /* 0x000000b6a818723c */ /* 0x040fe20000001818 */
[----:B------:R-:W-:Y:S05]  /*7dd0*/  LDSM.16.M88.4 R180, [R213] ;  /* 0x00000000d5b4783b */ /* 0x000fea0000000200 */
[C---:B----4-:R-:W-:Y:S06]  /*7de0*/  HMMA.16816.F32 R28, R168.reuse, R184, R28 ;  /* 0x000000b8a81c723c */ /* 0x050fec000000181c */
[----:B------:R-:W-:Y:S01]  /*7df0*/  HMMA.16816.F32 R32, R168, R186, R32 ;  /* 0x000000baa820723c */ /* 0x000fe20000001820 */
[----:B------:R-:W3:Y:S04]  /*7e00*/  LDSM.16.M88.4 R168, [R211+0x9800] ;  /* 0x00980000d3a8783b */ /* 0x000ee80000000200 */
[----:B------:R-:W4:Y:S01]  /*7e10*/  LDSM.16.M88.4 R184, [R204] ;  /* 0x00000000ccb8783b */ /* 0x000f220000000200 */
[C---:B-1----:R-:W-:Y:S06]  /*7e20*/  HMMA.16816.F32 R4, R164.reuse, R188, R4 ;  /* 0x000000bca404723c */ /* 0x042fec0000001804 */
[C---:B------:R-:W-:Y:S01]  /*7e30*/  HMMA.16816.F32 R8, R164.reuse, R190, R8 ;  /* 0x000000bea408723c */ /* 0x040fe20000001808 */
[----:B------:R-:W1:Y:S05]  /*7e40*/  LDSM.16.M88.4 R188, [R204+0x800] ;  /* 0x00080000ccbc783b */ /* 0x000e6a0000000200 */
[C---:B-----5:R-:W-:Y:S06]  /*7e50*/  HMMA.16816.F32 R12, R164.reuse, R172, R12 ;  /* 0x000000aca40c723c */ /* 0x060fec000000180c */
[C---:B------:R-:W-:Y:S01]  /*7e60*/  HMMA.16816.F32 R16, R164.reuse, R174, R16 ;  /* 0x000000aea410723c */ /* 0x040fe20000001810 */
[----:B------:R-:W5:Y:S05]  /*7e70*/  LDSM.16.M88.4 R172, [R204+0x1000] ;  /* 0x00100000ccac783b */ /* 0x000f6a0000000200 */
[C---:B--2---:R-:W-:Y:S06]  /*7e80*/  HMMA.16816.F32 R20, R164.reuse, R176, R20 ;  /* 0x000000b0a414723c */ /* 0x044fec0000001814 */
[C---:B------:R-:W-:Y:S01]  /*7e90*/  HMMA.16816.F32 R24, R164.reuse, R178, R24 ;  /* 0x000000b2a418723c */ /* 0x040fe20000001818 */
[----:B------:R-:W-:Y:S05]  /*7ea0*/  LDSM.16.M88.4 R176, [R217+0xa000] ;  /* 0x00a00000d9b0783b */ /* 0x000fea0000000200 */
[C---:B---3--:R-:W-:Y:S06]  /*7eb0*/  HMMA.16816.F32 R28, R164.reuse, R168, R28 ;  /* 0x000000a8a41c723c */ /* 0x048fec000000181c */
[----:B------:R-:W-:Y:S01]  /*7ec0*/  HMMA.16816.F32 R32, R164, R170, R32 ;  /* 0x000000aaa420723c */ /* 0x000fe20000001820 */
[----:B------:R-:W2:Y:S04]  /*7ed0*/  LDSM.16.M88.4 R164, [R204+0x1800] ;  /* 0x00180000cca4783b */ /* 0x000ea80000000200 */
[----:B------:R-:W3:Y:S01]  /*7ee0*/  LDSM.16.M88.4 R168, [R218+0x2000] ;  /* 0x00200000daa8783b */ /* 0x000ee20000000200 */
[C---:B----4-:R-:W-:Y:S06]  /*7ef0*/  HMMA.16816.F32 R4, R180.reuse, R184, R4 ;  /* 0x000000b8b404723c */ /* 0x050fec0000001804 */
[C---:B------:R-:W-:Y:S01]  /*7f00*/  HMMA.16816.F32 R8, R180.reuse, R186, R8 ;  /* 0x000000bab408723c */ /* 0x040fe20000001808 */
[----:B------:R-:W4:Y:S05]  /*7f10*/  LDSM.16.M88.4 R184, [R217+0xa800] ;  /* 0x00a80000d9b8783b */ /* 0x000f2a0000000200 */
[C---:B-1----:R-:W-:Y:S06]  /*7f20*/  HMMA.16816.F32 R12, R180.reuse, R188, R12 ;  /* 0x000000bcb40c723c */ /* 0x042fec000000180c */
[C---:B------:R-:W-:Y:S01]  /*7f30*/  HMMA.16816.F32 R16, R180.reuse, R190, R16 ;  /* 0x000000beb410723c */ /* 0x040fe20000001810 */
[----:B------:R-:W1:Y:S05]  /*7f40*/  LDSM.16.M88.4 R188, [R217+0xb000] ;  /* 0x00b00000d9bc783b */ /* 0x000e6a0000000200 */
[C---:B-----5:R-:W-:Y:S06]  /*7f50*/  HMMA.16816.F32 R20, R180.reuse, R172, R20 ;  /* 0x000000acb414723c */ /* 0x060fec0000001814 */
[C---:B------:R-:W-:Y:S01]  /*7f60*/  HMMA.16816.F32 R24, R180.reuse, R174, R24 ;  /* 0x000000aeb418723c */ /* 0x040fe20000001818 */
[----:B------:R-:W5:Y:S05]  /*7f70*/  LDSM.16.M88.4 R172, [R217+0xb800] ;  /* 0x00b80000d9ac783b */ /* 0x000f6a0000000200 */
[C---:B--2---:R-:W-:Y:S06]  /*7f80*/  HMMA.16816.F32 R28, R180.reuse, R164, R28 ;  /* 0x000000a4b41c723c */ /* 0x044fec000000181c */
[----:B------:R-:W-:Y:S01]  /*7f90*/  HMMA.16816.F32 R32, R180, R166, R32 ;  /* 0x000000a6b420723c */ /* 0x000fe20000001820 */
[----:B------:R-:W-:Y:S04]  /*7fa0*/  LDSM.16.M88.4 R164, [R216+0x2000] ;  /* 0x00200000d8a4783b */ /* 0x000fe80000000200 */
[----:B------:R-:W-:Y:S01]  /*7fb0*/  LDSM.16.M88.4 R180, [R202] ;  /* 0x00000000cab4783b */ /* 0x000fe20000000200 */
[C---:B---3--:R-:W-:Y:S06]  /*7fc0*/  HMMA.16816.F32 R4, R168.reuse, R176, R4 ;  /* 0x000000b0a804723c */ /* 0x048fec0000001804 */
[C---:B------:R-:W-:Y:S01]  /*7fd0*/  HMMA.16816.F32 R8, R168.reuse, R178, R8 ;  /* 0x000000b2a808723c */ /* 0x040fe20000001808 */
[----:B------:R-:W2:Y:S05]  /*7fe0*/  LDSM.16.M88.4 R176, [R203] ;  /* 0x00000000cbb0783b */ /* 0x000eaa0000000200 */
[C---:B----4-:R-:W-:Y:S06]  /*7ff0*/  HMMA.16816.F32 R12, R168.reuse, R184, R12 ;  /* 0x000000b8a80c723c */ /* 0x050fec000000180c */
[C---:B------:R-:W-:Y:S01]  /*8000*/  HMMA.16816.F32 R16, R168.reuse, R186, R16 ;  /* 0x000000baa810723c */ /* 0x040fe20000001810 */
[----:B------:R-:W3:Y:S05]  /*8010*/  LDSM.16.M88.4 R184, [R201] ;  /* 0x00000000c9b8783b */ /* 0x000eea0000000200 */
[C---:B-1----:R-:W-:Y:S06]  /*8020*/  HMMA.16816.F32 R20, R168.reuse, R188, R20 ;  /* 0x000000bca814723c */ /* 0x042fec0000001814 */
[C---:B------:R-:W-:Y:S01]  /*8030*/  HMMA.16816.F32 R24, R168.reuse, R190, R24 ;  /* 0x000000bea818723c */ /* 0x040fe20000001818 */
[----:B------:R-:W1:Y:S05]  /*8040*/  LDSM.16.M88.4 R188, [R200] ;  /* 0x00000000c8bc783b */ /* 0x000e6a0000000200 */
[C---:B-----5:R-:W-:Y:S06]  /*8050*/  HMMA.16816.F32 R28, R168.reuse, R172, R28 ;  /* 0x000000aca81c723c */ /* 0x060fec000000181c */
[----:B------:R-:W-:Y:S01]  /*8060*/  HMMA.16816.F32 R32, R168, R174, R32 ;  /* 0x000000aea820723c */ /* 0x000fe20000001820 */
[----:B------:R-:W-:Y:S04]  /*8070*/  LDSM.16.M88.4 R168, [R214+0x2000] ;  /* 0x00200000d6a8783b */ /* 0x000fe80000000200 */
[----:B------:R-:W4:Y:S01]  /*8080*/  LDSM.16.M88.4 R172, [R211+0xa000] ;  /* 0x00a00000d3ac783b */ /* 0x000f220000000200 */
        /* <DEDUP_REMOVED lines=8> */
[----:B------:R-:W-:Y:S05]  /*8110*/  LDSM.16.M88.4 R184, [R213+0x2000] ;  /* 0x00200000d5b8783b */ /* 0x000fea0000000200 */
[C---:B-1----:R-:W-:Y:S06]  /*8120*/  HMMA.16816.F32 R28, R164.reuse, R188, R28 ;  /* 0x000000bca41c723c */ /* 0x042fec000000181c */
[----:B------:R-:W-:Y:S01]  /*8130*/  HMMA.16816.F32 R32, R164, R190, R32 ;  /* 0x000000bea420723c */ /* 0x000fe20000001820 */
[----:B------:R-:W1:Y:S04]  /*8140*/  LDSM.16.M88.4 R164, [R211+0xb800] ;  /* 0x00b80000d3a4783b */ /* 0x000e680000000200 */
[----:B------:R-:W3:Y:S01]  /*8150*/  LDSM.16.M88.4 R188, [R204+0x2000] ;  /* 0x00200000ccbc783b */ /* 0x000ee20000000200 */
[C---:B----4-:R-:W-:Y:S06]  /*8160*/  HMMA.16816.F32 R4, R168.reuse, R172, R4 ;  /* 0x000000aca804723c */ /* 0x050fec0000001804 */
[C---:B------:R-:W-:Y:S01]  /*8170*/  HMMA.16816.F32 R8, R168.reuse, R174, R8 ;  /* 0x000000aea808723c */ /* 0x040fe20000001808 */
[----:B------:R-:W4:Y:S05]  /*8180*/  LDSM.16.M88.4 R172, [R204+0x2800] ;  /* 0x00280000ccac783b */ /* 0x000f2a0000000200 */
[C---:B--2---:R-:W-:Y:S06]  /*8190*/  HMMA.16816.F32 R12, R168.reuse, R176, R12 ;  /* 0x000000b0a80c723c */ /* 0x044fec000000180c */
[C---:B------:R-:W-:Y:S01]  /*81a0*/  HMMA.16816.F32 R16, R168.reuse, R178, R16 ;  /* 0x000000b2a810723c */ /* 0x040fe20000001810 */
[----:B------:R-:W2:Y:S05]  /*81b0*/  LDSM.16.M88.4 R176, [R204+0x3000] ;  /* 0x00300000ccb0783b */ /* 0x000eaa0000000200 */
[C---:B-----5:R-:W-:Y:S06]  /*81c0*/  HMMA.16816.F32 R20, R168.reuse, R180, R20 ;  /* 0x000000b4a814723c */ /* 0x060fec0000001814 */
[C---:B------:R-:W-:Y:S01]  /*81d0*/  HMMA.16816.F32 R24, R168.reuse, R182, R24 ;  /* 0x000000b6a818723c */ /* 0x040fe20000001818 */
[----:B------:R-:W-:Y:S05]  /*81e0*/  LDSM.16.M88.4 R180, [R217+0xc000] ;  /* 0x00c00000d9b4783b */ /* 0x000fea0000000200 */
[C---:B-1----:R-:W-:Y:S06]  /*81f0*/  HMMA.16816.F32 R28, R168.reuse, R164, R28 ;  /* 0x000000a4a81c723c */ /* 0x042fec000000181c */
[----:B------:R-:W-:Y:S01]  /*8200*/  HMMA.16816.F32 R32, R168, R166, R32 ;  /* 0x000000a6a820723c */ /* 0x000fe20000001820 */
[----:B------:R-:W1:Y:S04]  /*8210*/  LDSM.16.M88.4 R164, [R204+0x3800] ;  /* 0x00380000cca4783b */ /* 0x000e680000000200 */
[----:B------:R-:W5:Y:S01]  /*8220*/  LDSM.16.M88.4 R168, [R218+0x4000] ;  /* 0x00400000daa8783b */ /* 0x000f620000000200 */
[C---:B---3--:R-:W-:Y:S06]  /*8230*/  HMMA.16816.F32 R4, R184.reuse, R188, R4 ;  /* 0x000000bcb804723c */ /* 0x048fec0000001804 */
[C---:B------:R-:W-:Y:S01]  /*8240*/  HMMA.16816.F32 R8, R184.reuse, R190, R8 ;  /* 0x000000beb808723c */ /* 0x040fe20000001808 */
[----:B------:R-:W3:Y:S05]  /*8250*/  LDSM.16.M88.4 R188, [R217+0xc800] ;  /* 0x00c80000d9bc783b */ /* 0x000eea0000000200 */
[C---:B----4-:R-:W-:Y:S06]  /*8260*/  HMMA.16816.F32 R12, R184.reuse, R172, R12 ;  /* 0x000000acb80c723c */ /* 0x050fec000000180c */
[C---:B------:R-:W-:Y:S01]  /*8270*/  HMMA.16816.F32 R16, R184.reuse, R174, R16 ;  /* 0x000000aeb810723c */ /* 0x040fe20000001810 */
[----:B------:R-:W4:Y:S05]  /*8280*/  LDSM.16.M88.4 R172, [R217+0xd000] ;  /* 0x00d00000d9ac783b */ /* 0x000f2a0000000200 */
[C---:B--2---:R-:W-:Y:S06]  /*8290*/  HMMA.16816.F32 R20, R184.reuse, R176, R20 ;  /* 0x000000b0b814723c */ /* 0x044fec0000001814 */
[C---:B------:R-:W-:Y:S01]  /*82a0*/  HMMA.16816.F32 R24, R184.reuse, R178, R24 ;  /* 0x000000b2b818723c */ /* 0x040fe20000001818 */
[----:B------:R-:W2:Y:S05]  /*82b0*/  LDSM.16.M88.4 R176, [R217+0xd800] ;  /* 0x00d80000d9b0783b */ /* 0x000eaa0000000200 */
[C---:B-1----:R-:W-:Y:S06]  /*82c0*/  HMMA.16816.F32 R28, R184.reuse, R164, R28 ;  /* 0x000000a4b81c723c */ /* 0x042fec000000181c */
[----:B------:R-:W-:Y:S01]  /*82d0*/  HMMA.16816.F32 R32, R184, R166, R32 ;  /* 0x000000a6b820723c */ /* 0x000fe20000001820 */
[----:B------:R-:W-:Y:S04]  /*82e0*/  LDSM.16.M88.4 R164, [R216+0x4000] ;  /* 0x00400000d8a4783b */ /* 0x000fe80000000200 */
[----:B------:R-:W-:Y:S01]  /*82f0*/  LDSM.16.M88.4 R184, [R198] ;  /* 0x00000000c6b8783b */ /* 0x000fe20000000200 */
[C---:B-----5:R-:W-:Y:S06]  /*8300*/  HMMA.16816.F32 R4, R168.reuse, R180, R4 ;  /* 0x000000b4a804723c */ /* 0x060fec0000001804 */
[C---:B------:R-:W-:Y:S01]  /*8310*/  HMMA.16816.F32 R8, R168.reuse, R182, R8 ;  /* 0x000000b6a808723c */ /* 0x040fe20000001808 */
[----:B------:R-:W1:Y:S05]  /*8320*/  LDSM.16.M88.4 R180, [R199] ;  /* 0x00000000c7b4783b */ /* 0x000e6a0000000200 */
[C---:B---3--:R-:W-:Y:S06]  /*8330*/  HMMA.16816.F32 R12, R168.reuse, R188, R12 ;  /* 0x000000bca80c723c */ /* 0x048fec000000180c */
[C---:B------:R-:W-:Y:S01]  /*8340*/  HMMA.16816.F32 R16, R168.reuse, R190, R16 ;  /* 0x000000bea810723c */ /* 0x040fe20000001810 */
[----:B------:R-:W3:Y:S05]  /*8350*/  LDSM.16.M88.4 R188, [R197] ;  /* 0x00000000c5bc783b */ /* 0x000eea0000000200 */
[C---:B----4-:R-:W-:Y:S06]  /*8360*/  HMMA.16816.F32 R20, R168.reuse, R172, R20 ;  /* 0x000000aca814723c */ /* 0x050fec0000001814 */
[C---:B------:R-:W-:Y:S01]  /*8370*/  HMMA.16816.F32 R24, R168.reuse, R174, R24 ;  /* 0x000000aea818723c */ /* 0x040fe20000001818 */
[----:B------:R-:W4:Y:S05]  /*8380*/  LDSM.16.M88.4 R172, [R196] ;  /* 0x00000000c4ac783b */ /* 0x000f2a0000000200 */
[C---:B--2---:R-:W-:Y:S06]  /*8390*/  HMMA.16816.F32 R28, R168.reuse, R176, R28 ;  /* 0x000000b0a81c723c */ /* 0x044fec000000181c */
[----:B------:R-:W-:Y:S01]  /*83a0*/  HMMA.16816.F32 R32, R168, R178, R32 ;  /* 0x000000b2a820723c */ /* 0x000fe20000001820 */
        /* <DEDUP_REMOVED lines=8> */
[C---:B---3--:R-:W-:Y:S06]  /*8430*/  HMMA.16816.F32 R20, R164.reuse, R188, R20 ;  /* 0x000000bca414723c */ /* 0x048fec0000001814 */
[C---:B------:R-:W-:Y:S01]  /*8440*/  HMMA.16816.F32 R24, R164.reuse, R190, R24 ;  /* 0x000000bea418723c */ /* 0x040fe20000001818 */
[----:B------:R-:W-:Y:S05]  /*8450*/  LDSM.16.M88.4 R188, [R204+0x4000] ;  /* 0x00400000ccbc783b */ /* 0x000fea0000000200 */
[C---:B----4-:R-:W-:Y:S06]  /*8460*/  HMMA.16816.F32 R28, R164.reuse, R172, R28 ;  /* 0x000000aca41c723c */ /* 0x050fec000000181c */
        /* <DEDUP_REMOVED lines=11> */
[----:B------:R-:W-:Y:S05]  /*8520*/  LDSM.16.M88.4 R184, [R217+0xe000] ;  /* 0x00e00000d9b8783b */ /* 0x000fea0000000200 */
[C---:B---3--:R-:W-:Y:S06]  /*8530*/  HMMA.16816.F32 R28, R168.reuse, R164, R28 ;  /* 0x000000a4a81c723c */ /* 0x048fec000000181c */
[----:B------:R-:W-:Y:S01]  /*8540*/  HMMA.16816.F32 R32, R168, R166, R32 ;  /* 0x000000a6a820723c */ /* 0x000fe20000001820 */
[----:B------:R-:W3:Y:S04]  /*8550*/  LDSM.16.M88.4 R164, [R204+0x5800] ;  /* 0x00580000cca4783b */ /* 0x000ee80000000200 */
[----:B------:R-:W5:Y:S01]  /*8560*/  LDSM.16.M88.4 R168, [R218+0x6000] ;  /* 0x00600000daa8783b */ /* 0x000f620000000200 */
[C---:B----4-:R-:W-:Y:S06]  /*8570*/  HMMA.16816.F32 R4, R172.reuse, R188, R4 ;  /* 0x000000bcac04723c */ /* 0x050fec0000001804 */
[C---:B------:R-:W-:Y:S01]  /*8580*/  HMMA.16816.F32 R8, R172.reuse, R190, R8 ;  /* 0x000000beac08723c */ /* 0x040fe20000001808 */
[----:B------:R-:W4:Y:S05]  /*8590*/  LDSM.16.M88.4 R188, [R217+0xe800] ;  /* 0x00e80000d9bc783b */ /* 0x000f2a0000000200 */
[C---:B--2---:R-:W-:Y:S06]  /*85a0*/  HMMA.16816.F32 R12, R172.reuse, R176, R12 ;  /* 0x000000b0ac0c723c */ /* 0x044fec000000180c */
[C---:B------:R-:W-:Y:S01]  /*85b0*/  HMMA.16816.F32 R16, R172.reuse, R178, R16 ;  /* 0x000000b2ac10723c */ /* 0x040fe20000001810 */
[----:B------:R-:W2:Y:S05]  /*85c0*/  LDSM.16.M88.4 R176, [R217+0xf000] ;  /* 0x00f00000d9b0783b */ /* 0x000eaa0000000200 */
[C---:B-1----:R-:W-:Y:S06]  /*85d0*/  HMMA.16816.F32 R20, R172.reuse, R180, R20 ;  /* 0x000000b4ac14723c */ /* 0x042fec0000001814 */
[C---:B------:R-:W-:Y:S01]  /*85e0*/  HMMA.16816.F32 R24, R172.reuse, R182, R24 ;  /* 0x000000b6ac18723c */ /* 0x040fe20000001818 */
[----:B------:R-:W1:Y:S05]  /*85f0*/  LDSM.16.M88.4 R180, [R217+0xf800] ;  /* 0x00f80000d9b4783b */ /* 0x000e6a0000000200 */
[C---:B---3--:R-:W-:Y:S06]  /*8600*/  HMMA.16816.F32 R28, R172.reuse, R164, R28 ;  /* 0x000000a4ac1c723c */ /* 0x048fec000000181c */
[----:B------:R-:W-:Y:S01]  /*8610*/  HMMA.16816.F32 R32, R172, R166, R32 ;  /* 0x000000a6ac20723c */ /* 0x000fe20000001820 */
[----:B------:R-:W-:Y:S04]  /*8620*/  LDSM.16.M88.4 R164, [R216+0x6000] ;  /* 0x00600000d8a4783b */ /* 0x000fe80000000200 */
[----:B------:R-:W3:Y:S01]  /*8630*/  LDSM.16.M88.4 R172, [R195] ;  /* 0x00000000c3ac783b */ /* 0x000ee20000000200 */
[C---:B-----5:R-:W-:Y:S06]  /*8640*/  HMMA.16816.F32 R4, R168.reuse, R184, R4 ;  /* 0x000000b8a804723c */ /* 0x060fec0000001804 */
[C---:B------:R-:W-:Y:S01]  /*8650*/  HMMA.16816.F32 R8, R168.reuse, R186, R8 ;  /* 0x000000baa808723c */ /* 0x040fe20000001808 */
[----:B------:R-:W5:Y:S05]  /*8660*/  LDSM.16.M88.4 R184, [R194] ;  /* 0x00000000c2b8783b */ /* 0x000f6a0000000200 */
[C---:B----4-:R-:W-:Y:S06]  /*8670*/  HMMA.16816.F32 R12, R168.reuse, R188, R12 ;  /* 0x000000bca80c723c */ /* 0x050fec000000180c */
[C---:B------:R-:W-:Y:S01]  /*8680*/  HMMA.16816.F32 R16, R168.reuse, R190, R16 ;  /* 0x000000bea810723c */ /* 0x040fe20000001810 */
[----:B------:R-:W4:Y:S05]  /*8690*/  LDSM.16.M88.4 R188, [R193] ;  /* 0x00000000c1bc783b */ /* 0x000f2a0000000200 */
[C---:B--2---:R-:W-:Y:S06]  /*86a0*/  HMMA.16816.F32 R20, R168.reuse, R176, R20 ;  /* 0x000000b0a814723c */ /* 0x044fec0000001814 */
[C---:B------:R-:W-:Y:S01]  /*86b0*/  HMMA.16816.F32 R24, R168.reuse, R178, R24 ;  /* 0x000000b2a818723c */ /* 0x040fe20000001818 */
[----:B------:R-:W2:Y:S05]  /*86c0*/  LDSM.16.M88.4 R176, [R192] ;  /* 0x00000000c0b0783b */ /* 0x000eaa0000000200 */
[C---:B-1----:R-:W-:Y:S06]  /*86d0*/  HMMA.16816.F32 R28, R168.reuse, R180, R28 ;  /* 0x000000b4a81c723c */ /* 0x042fec000000181c */
[----:B------:R-:W-:Y:S01]  /*86e0*/  HMMA.16816.F32 R32, R168, R182, R32 ;  /* 0x000000b6a820723c */ /* 0x000fe20000001820 */
[----:B------:R-:W-:Y:S04]  /*86f0*/  LDSM.16.M88.4 R168, [R214+0x6000] ;  /* 0x00600000d6a8783b */ /* 0x000fe80000000200 */
[----:B------:R-:W1:Y:S01]  /*8700*/  LDSM.16.M88.4 R180, [R211+0xe000] ;  /* 0x00e00000d3b4783b */ /* 0x000e620000000200 */
[C---:B---3--:R-:W-:Y:S06]  /*8710*/  HMMA.16816.F32 R4, R164.reuse, R172, R4 ;  /* 0x000000aca404723c */ /* 0x048fec0000001804 */
[C---:B------:R-:W-:Y:S01]  /*8720*/  HMMA.16816.F32 R8, R164.reuse, R174, R8 ;  /* 0x000000aea408723c */ /* 0x040fe20000001808 */
[----:B------:R-:W3:Y:S05]  /*8730*/  LDSM.16.M88.4 R172, [R211+0xe800] ;  /* 0x00e80000d3ac783b */ /* 0x000eea0000000200 */
[C---:B-----5:R-:W-:Y:S06]  /*8740*/  HMMA.16816.F32 R12, R164.reuse, R184, R12 ;  /* 0x000000b8a40c723c */ /* 0x060fec000000180c */
[C---:B------:R-:W-:Y:S01]  /*8750*/  HMMA.16816.F32 R16, R164.reuse, R186, R16 ;  /* 0x000000baa410723c */ /* 0x040fe20000001810 */
[----:B------:R-:W5:Y:S05]  /*8760*/  LDSM.16.M88.4 R184, [R211+0xf000] ;  /* 0x00f00000d3b8783b */ /* 0x000f6a0000000200 */
[C---:B----4-:R-:W-:Y:S06]  /*8770*/  HMMA.16816.F32 R20, R164.reuse, R188, R20 ;  /* 0x000000bca414723c */ /* 0x050fec0000001814 */
[C---:B------:R-:W-:Y:S01]  /*8780*/  HMMA.16816.F32 R24, R164.reuse, R190, R24 ;  /* 0x000000bea418723c */ /* 0x040fe20000001818 */
[----:B------:R-:W4:Y:S05]  /*8790*/  LDSM.16.M88.4 R188, [R211+0xf800] ;  /* 0x00f80000d3bc783b */ /* 0x000f2a0000000200 */
[C---:B--2---:R-:W-:Y:S06]  /*87a0*/  HMMA.16816.F32 R28, R164.reuse, R176, R28 ;  /* 0x000000b0a41c723c */ /* 0x044fec000000181c */
[----:B------:R-:W-:Y:S01]  /*87b0*/  HMMA.16816.F32 R32, R164, R178, R32 ;  /* 0x000000b2a420723c */ /* 0x000fe20000001820 */
[----:B------:R-:W-:Y:S04]  /*87c0*/  LDSM.16.M88.4 R164, [R213+0x6000] ;  /* 0x00600000d5a4783b */ /* 0x000fe80000000200 */
[----:B------:R-:W2:Y:S01]  /*87d0*/  LDSM.16.M88.4 R176, [R204+0x6000] ;  /* 0x00600000ccb0783b */ /* 0x000ea20000000200 */
[C---:B-1----:R-:W-:Y:S06]  /*87e0*/  HMMA.16816.F32 R4, R168.reuse, R180, R4 ;  /* 0x000000b4a804723c */ /* 0x042fec0000001804 */
[C---:B------:R-:W-:Y:S01]  /*87f0*/  HMMA.16816.F32 R8, R168.reuse, R182, R8 ;  /* 0x000000b6a808723c */ /* 0x040fe20000001808 */
[----:B------:R-:W1:Y:S05]  /*8800*/  LDSM.16.M88.4 R180, [R204+0x6800] ;  /* 0x00680000ccb4783b */ /* 0x000e6a0000000200 */
[C---:B---3--:R-:W-:Y:S06]  /*8810*/  HMMA.16816.F32 R12, R168.reuse, R172, R12 ;  /* 0x000000aca80c723c */ /* 0x048fec000000180c */
[C---:B------:R-:W-:Y:S01]  /*8820*/  HMMA.16816.F32 R16, R168.reuse, R174, R16 ;  /* 0x000000aea810723c */ /* 0x040fe20000001810 */
[----:B------:R-:W3:Y:S05]  /*8830*/  LDSM.16.M88.4 R172, [R204+0x7000] ;  /* 0x00700000ccac783b */ /* 0x000eea0000000200 */
[C---:B-----5:R-:W-:Y:S06]  /*8840*/  HMMA.16816.F32 R20, R168.reuse, R184, R20 ;  /* 0x000000b8a814723c */ /* 0x060fec0000001814 */
[C---:B------:R-:W-:Y:S01]  /*8850*/  HMMA.16816.F32 R24, R168.reuse, R186, R24 ;  /* 0x000000baa818723c */ /* 0x040fe20000001818 */
[----:B------:R-:W5:Y:S01]  /*8860*/  LDSM.16.M88.4 R184, [R204+0x7800] ;  /* 0x00780000ccb8783b */ /* 0x000f620000000200 */
[----:B------:R-:W-:Y:S04]  /*8870*/  DEPBAR.LE SB0, 0x0 ;  /* 0x000080000000791a */ /* 0x000fe80000000000 */
[C---:B----4-:R-:W-:Y:S01]  /*8880*/  HMMA.16816.F32 R28, R168.reuse, R188, R28 ;  /* 0x000000bca81c723c */ /* 0x050fe2000000181c */
[----:B------:R-:W-:Y:S05]  /*8890*/  BAR.SYNC.DEFER_BLOCKING 0x0 ;  /* 0x0000000000007b1d */ /* 0x000fea0000010000 */
[----:B------:R-:W-:Y:S05]  /*88a0*/  HMMA.16816.F32 R32, R168, R190, R32 ;  /* 0x000000bea820723c */ /* 0x000fea0000001820 */
[C---:B------:R-:W-:Y:S01]  /*88b0*/  LEA R188, P5, R3.reuse, R250, 0x6 ;  /* 0x000000fa03bc7211 */ /* 0x040fe200078a30ff */
[C---:B--2---:R-:W-:Y:S05]  /*88c0*/  HMMA.16816.F32 R4, R164.reuse, R176, R4 ;  /* 0x000000b0a404723c */ /* 0x044fea0000001804 */
[C---:B------:R-:W-:Y:S01]  /*88d0*/  LEA.HI.X.SX32 R189, R3.reuse, R251, 0x6, P5 ;  /* 0x000000fb03bd7211 */ /* 0x040fe200028f36ff */
[C---:B------:R-:W-:Y:S05]  /*88e0*/  HMMA.16816.F32 R8, R164.reuse, R178, R8 ;  /* 0x000000b2a408723c */ /* 0x040fea0000001808 */
[C---:B------:R-:W-:Y:S01]  /*88f0*/  LEA R176, P4, R3.reuse, R246, 0x6 ;  /* 0x000000f603b07211 */ /* 0x040fe200078830ff */
[C---:B-1----:R-:W-:Y:S05]  /*8900*/  HMMA.16816.F32 R12, R164.reuse, R180, R12 ;  /* 0x000000b4a40c723c */ /* 0x042fea000000180c */
[----:B------:R-:W-:Y:S01]  /*8910*/  LEA.HI.X.SX32 R177, R3, R247, 0x6, P4 ;  /* 0x000000f703b17211 */ /* 0x000fe200020f36ff */
[C---:B------:R-:W-:Y:S05]  /*8920*/  HMMA.16816.F32 R16, R164.reuse, R182, R16 ;  /* 0x000000b6a410723c */ /* 0x040fea0000001810 */
[----:B------:R-:W-:Y:S01]  /*8930*/  IMAD R168, R177, UR8, RZ ;  /* 0x00000008b1a87c24 */ /* 0x000fe2000f8e02ff */
[C---:B---3--:R-:W-:Y:S05]  /*8940*/  HMMA.16816.F32 R20, R164.reuse, R172, R20 ;  /* 0x000000aca414723c */ /* 0x048fea0000001814 */
[----:B------:R-:W-:Y:S01]  /*8950*/  IMAD R169, R189, UR8, RZ ;  /* 0x00000008bda97c24 */ /* 0x000fe2000f8e02ff */
[C---:B------:R-:W-:Y:S05]  /*8960*/  HMMA.16816.F32 R24, R164.reuse, R174, R24 ;  /* 0x000000aea418723c */ /* 0x040fea0000001818 */
[----:B------:R-:W-:Y:S01]  /*8970*/  IMAD.WIDE.U32 R170, R176, UR8, RZ ;  /* 0x00000008b0aa7c25 */ /* 0x000fe2000f8e00ff */
[C---:B-----5:R-:W-:Y:S05]  /*8980*/  HMMA.16816.F32 R28, R164.reuse, R184, R28 ;  /* 0x000000b8a41c723c */ /* 0x060fea000000181c */
[-C--:B------:R-:W-:Y:S01]  /*8990*/  LEA R172, P4, R170, R241.reuse, 0x1 ;  /* 0x000000f1aaac7211 */ /* 0x080fe200078808ff */
[----:B------:R-:W-:Y:S01]  /*89a0*/  IMAD R168, R176, UR9, R168 ;  /* 0x00000009b0a87c24 */ /* 0x000fe2000f8e02a8 */
[----:B------:R-:W-:Y:S04]  /*89b0*/  HMMA.16816.F32 R32, R164, R186, R32 ;  /* 0x000000baa420723c */ /* 0x000fe80000001820 */
[C---:B------:R-:W-:Y:S04]  /*89c0*/  IMAD.WIDE.U32 R178, R188.reuse, UR8, RZ ;  /* 0x00000008bcb27c25 */ /* 0x040fe8000f8e00ff */
[----:B------:R-:W-:Y:S03]  /*89d0*/  IMAD R169, R188, UR9, R169 ;  /* 0x00000009bca97c24 */ /* 0x000fe6000f8e02a9 */
[----:B------:R-:W-:Y:S01]  /*89e0*/  LEA R176, P5, R178, R241, 0x1 ;  /* 0x000000f1b2b07211 */ /* 0x000fe200078a08ff */
[----:B------:R-:W-:Y:S01]  /*89f0*/  IMAD.IADD R168, R171, 0x1, R168 ;  /* 0x00000001aba87824 */ /* 0x000fe200078e02a8 */
[----:B------:R-:W-:Y:S01]  /*8a00*/  FMNMX.FTZ R171, R4, R2, !PT ;  /* 0x0000000204ab7209 */ /* 0x000fe20007810000 */
[----:B------:R-:W-:Y:S03]  /*8a10*/  IMAD.IADD R169, R179, 0x1, R169 ;  /* 0x00000001b3a97824 */ /* 0x000fe600078e02a9 */
[----:B------:R-:W-:Y:S02]  /*8a20*/  LEA.HI.X R173, R170, R240, R168, 0x1, P4 ;  /* 0x000000f0aaad7211 */ /* 0x000fe400020f0ca8 */
[----:B------:R-:W-:Y:S02]  /*8a30*/  FMNMX.FTZ R168, R6, R0, !PT ;  /* 0x0000000006a87209 */ /* 0x000fe40007810000 */
[----:B------:R-:W-:Y:S02]  /*8a40*/  FMNMX.FTZ R171, R5, R171, !PT ;  /* 0x000000ab05ab7209 */ /* 0x000fe40007810000 */
[----:B------:R-:W-:Y:S02]  /*8a50*/  LEA.HI.X R177, R178, R240, R169, 0x1, P5 ;  /* 0x000000f0b2b17211 */ /* 0x000fe400028f0ca9 */
        /* <DEDUP_REMOVED lines=8> */
[C---:B------:R-:W-:Y:S02]  /*8ae0*/  LEA R174, P4, R3.reuse, R248, 0x6 ;  /* 0x000000f803ae7211 */ /* 0x040fe400078830ff */
[----:B------:R-:W-:Y:S02]  /*8af0*/  LEA R170, P5, R3, R242, 0x6 ;  /* 0x000000f203aa7211 */ /* 0x000fe400078a30ff */
[----:B------:R-:W-:Y:S02]  /*8b00*/  FMNMX.FTZ R165, R15, R165, !PT ;  /* 0x000000a50fa57209 */ /* 0x000fe40007810000 */
[----:B------:R-:W-:Y:S02]  /*8b10*/  FMNMX.FTZ R166, R16, R166, !PT ;  /* 0x000000a610a67209 */ /* 0x000fe40007810000 */
[C---:B------:R-:W-:Y:S02]  /*8b20*/  LEA.HI.X.SX32 R175, R3.reuse, R249, 0x6, P4 ;  /* 0x000000f903af7211 */ /* 0x040fe400020f36ff */
[----:B------:R-:W-:Y:S02]  /*8b30*/  LEA.HI.X.SX32 R171, R3, R243, 0x6, P5 ;  /* 0x000000f303ab7211 */ /* 0x000fe400028f36ff */
[----:B------:R-:W-:Y:S01]  /*8b40*/  FMNMX.FTZ R165, R18, R165, !PT ;  /* 0x000000a512a57209 */ /* 0x000fe20007810000 */
[----:B------:R-:W-:Y:S01]  /*8b50*/  IMAD R164, R175, UR8, RZ ;  /* 0x00000008afa47c24 */ /* 0x000fe2000f8e02ff */
[----:B------:R-:W-:Y:S01]  /*8b60*/  FMNMX.FTZ R166, R17, R166, !PT ;  /* 0x000000a611a67209 */ /* 0x000fe20007810000 */
[----:B------:R-:W-:Y:S01]  /*8b70*/  IMAD R3, R171, UR8, RZ ;  /* 0x00000008ab037c24 */ /* 0x000fe2000f8e02ff */
[----:B------:R-:W-:Y:S01]  /*8b80*/  FMNMX.FTZ R165, R19, R165, !PT ;  /* 0x000000a513a57209 */ /* 0x000fe20007810000 */
[----:B------:R-:W-:Y:S01]  /*8b90*/  IMAD R164, R174, UR9, R164 ;  /* 0x00000009aea47c24 */ /* 0x000fe2000f8e02a4 */
[----:B------:R-:W-:Y:S01]  /*8ba0*/  FMNMX.FTZ R166, R20, R166, !PT ;  /* 0x000000a614a67209 */ /* 0x000fe20007810000 */
[----:B------:R-:W-:Y:S01]  /*8bb0*/  IMAD.WIDE.U32 R174, R174, UR8, RZ ;  /* 0x00000008aeae7c25 */ /* 0x000fe2000f8e00ff */
[----:B------:R-:W-:Y:S02]  /*8bc0*/  FMNMX.FTZ R165, R22, R165, !PT ;  /* 0x000000a516a57209 */ /* 0x000fe40007810000 */
[----:B------:R-:W-:Y:S01]  /*8bd0*/  FMNMX.FTZ R166, R21, R166, !PT ;  /* 0x000000a615a67209 */ /* 0x000fe20007810000 */
[----:B------:R-:W-:Y:S01]  /*8be0*/  IMAD R3, R170, UR9, R3 ;  /* 0x00000009aa037c24 */ /* 0x000fe2000f8e0203 */
[----:B------:R-:W-:Y:S01]  /*8bf0*/  LEA R182, P4, R174, R241, 0x1 ;  /* 0x000000f1aeb67211 */ /* 0x000fe200078808ff */
[----:B------:R-:W-:Y:S01]  /*8c00*/  IMAD.WIDE.U32 R170, R170, UR8, RZ ;  /* 0x00000008aaaa7c25 */ /* 0x000fe2000f8e00ff */
[----:B------:R-:W-:Y:S02]  /*8c10*/  FMNMX.FTZ R165, R23, R165, !PT ;  /* 0x000000a517a57209 */ /* 0x000fe40007810000 */
[----:B------:R-:W-:Y:S01]  /*8c20*/  FMNMX.FTZ R166, R24, R166, !PT ;  /* 0x000000a618a67209 */ /* 0x000fe20007810000 */
[----:B------:R-:W-:Y:S01]  /*8c30*/  IMAD.IADD R164, R175, 0x1, R164 ;  /* 0x00000001afa47824 */ /* 0x000fe200078e02a4 */
[----:B------:R-:W-:Y:S01]  /*8c40*/  LEA R184, P5, R170, R241, 0x1 ;  /* 0x000000f1aab87211 */ /* 0x000fe200078a08ff */
[----:B------:R-:W-:Y:S01]  /*8c50*/  IMAD.IADD R3, R171, 0x1, R3 ;  /* 0x00000001ab037824 */ /* 0x000fe200078e0203 */
[----:B------:R-:W-:Y:S02]  /*8c60*/  FMNMX.FTZ R165, R26, R165, !PT ;  /* 0x000000a51aa57209 */ /* 0x000fe40007810000 */
[----:B------:R-:W-:Y:S02]  /*8c70*/  FMNMX.FTZ R166, R25, R166, !PT ;  /* 0x000000a619a67209 */ /* 0x000fe40007810000 */
[-C--:B------:R-:W-:Y:S02]  /*8c80*/  LEA.HI.X R183, R174, R240.reuse, R164, 0x1, P4 ;  /* 0x000000f0aeb77211 */ /* 0x080fe400020f0ca4 */
[----:B------:R-:W-:Y:S02]  /*8c90*/  ISETP.LT.AND P4, PT, RZ, UR15, PT ;  /* 0x0000000fff007c0c */ /* 0x000fe4000bf81270 */
        /* <DEDUP_REMOVED lines=10> */
.L_x_69:
[----:B------:R-:W-:Y:S01]  /*8d40*/  FMNMX.FTZ R3, R35, R3, !PT ;  /* 0x0000000323037209 */ /* 0x000fe20007810000 */
[----:B-1----:R-:W1:Y:S01]  /*8d50*/  SHFL.BFLY PT, R164, R174, 0x2, 0x1f ;  /* 0x0c401f00aea47f89 */ /* 0x002e6200000e0000 */
[----:B------:R-:W-:Y:S07]  /*8d60*/  UIADD3 UR18, UR18, 0x1, URZ ;  /* 0x0000000112127890 */ /* 0x000fee000fffe03f */
[----:B------:R-:W2:Y:S08]  /*8d70*/  SHFL.BFLY PT, R165, R3, 0x2, 0x1f ;  /* 0x0c401f0003a57f89 */ /* 0x000eb000000e0000 */
[----:B------:R-:W-:Y:S08]  /*8d80*/  LDSM.16.MT88.4 R168, [R212+0x10000] ;  /* 0x01000000d4a8783b */ /* 0x000ff00000004200 */
[----:B------:R-:W-:Y:S08]  /*8d90*/  LDSM.16.MT88.4 R176, [R209+0x10000] ;  /* 0x01000000d1b0783b */ /* 0x000ff00000004200 */
[----:B------:R-:W-:Y:S08]  /*8da0*/  LDSM.16.MT88.4 R180, [R210+0x14000] ;  /* 0x01400000d2b4783b */ /* 0x000ff00000004200 */
[----:B------:R-:W-:Y:S04]  /*8db0*/  STL [R1+0xc], R195 ;  /* 0x00000cc301007387 */ /* 0x000fe80000100800 */
[----:B------:R-:W-:Y:S04]  /*8dc0*/  STL [R1+0x8], R194 ;  /* 0x000008c201007387 */ /* 0x000fe80000100800 */
[----:B------:R-:W-:Y:S04]  /*8dd0*/  STL [R1+0x4], R193 ;  /* 0x000004c101007387 */ /* 0x000fe80000100800 */
[----:B------:R-:W-:Y:S01]  /*8de0*/  STL [R1], R192 ;  /* 0x000000c001007387 */ /* 0x000fe20000100800 */
[----:B-1----:R-:W-:Y:S02]  /*8df0*/  FMNMX.FTZ R174, R174, R164, !PT ;  /* 0x000000a4aeae7209 */ /* 0x002fe40007810000 */
[----:B--2---:R-:W-:Y:S03]  /*8e00*/  FMNMX.FTZ R165, R3, R165, !PT ;  /* 0x000000a503a57209 */ /* 0x004fe60007810000 */
[----:B------:R-:W1:Y:S08]  /*8e10*/  SHFL.BFLY PT, R164, R174, 0x1, 0x1f ;  /* 0x0c201f00aea47f89 */ /* 0x000e7000000e0000 */
[----:B------:R-:W2:Y:S01]  /*8e20*/  SHFL.BFLY PT, R3, R165, 0x1, 0x1f ;  /* 0x0c201f00a5037f89 */ /* 0x000ea200000e0000 */
[----:B-1----:R-:W-:Y:S07]  /*8e30*/  FMNMX.FTZ R164, R174, R164, !PT ;  /* 0x000000a4aea47209 */ /* 0x002fee0007810000 */
[----:B------:R-:W1:Y:S01]  /*8e40*/  LDSM.16.MT88.4 R172, [R210+0x10000] ;  /* 0x01000000d2ac783b */ /* 0x000e620000004200 */
[----:B--2---:R-:W-:Y:S01]  /*8e50*/  FMNMX.FTZ R3, R165, R3, !PT ;  /* 0x00000003a5037209 */ /* 0x004fe20007810000 */
[C---:B------:R-:W-:Y:S01]  /*8e60*/  FMUL.FTZ R190, R164.reuse, UR4 ;  /* 0x00000004a4be7c20 */ /* 0x040fe20008410000 */
[C---:B------:R-:W-:Y:S01]  /*8e70*/  FSETP.NEU.FTZ.AND P0, PT, R164.reuse, -INF , PT ;  /* 0xff800000a400780b */ /* 0x040fe20003f1d000 */
[----:B------:R-:W-:Y:S02]  /*8e80*/  FADD.FTZ R2, -R164, R2 ;  /* 0x00000002a4027221 */ /* 0x000fe40000010100 */
[C---:B------:R-:W-:Y:S01]  /*8e90*/  FMUL.FTZ R189, R3.reuse, UR4 ;  /* 0x0000000403bd7c20 */ /* 0x040fe20008410000 */
[----:B------:R-:W-:Y:S01]  /*8ea0*/  FSEL R190, R190, RZ, P0 ;  /* 0x000000ffbebe7208 */ /* 0x000fe20000000000 */
[C---:B------:R-:W-:Y:S01]  /*8eb0*/  FADD.FTZ R0, -R3.reuse, R0 ;  /* 0x0000000003007221 */ /* 0x040fe20000010100 */
[----:B------:R-:W-:Y:S01]  /*8ec0*/  FSETP.NEU.FTZ.AND P0, PT, R3, -INF , PT ;  /* 0xff8000000300780b */ /* 0x000fe20003f1d000 */
[----:B------:R-:W-:Y:S02]  /*8ed0*/  FMUL.FTZ R2, R2, UR4 ;  /* 0x0000000402027c20 */ /* 0x000fe40008410000 */
[----:B------:R-:W-:Y:S01]  /*8ee0*/  FMUL.FTZ R0, R0, UR4 ;  /* 0x0000000400007c20 */ /* 0x000fe20008410000 */
[----:B------:R-:W-:Y:S01]  /*8ef0*/  FSEL R189, R189, RZ, P0 ;  /* 0x000000ffbdbd7208 */ /* 0x000fe20000000000 */
[--C-:B------:R-:W-:Y:S01]  /*8f00*/  FFMA.FTZ R184, R4, UR4, -R190.reuse ;  /* 0x0000000404b87c23 */ /* 0x100fe200080108be */
[--C-:B------:R-:W-:Y:S01]  /*8f10*/  FFMA.FTZ R165, R5, UR4, -R190.reuse ;  /* 0x0000000405a57c23 */ /* 0x100fe200080108be */
[--C-:B------:R-:W-:Y:S01]  /*8f20*/  FFMA.FTZ R167, R8, UR4, -R190.reuse ;  /* 0x0000000408a77c23 */ /* 0x100fe200080108be */
[--C-:B------:R-:W-:Y:S01]  /*8f30*/  FFMA.FTZ R185, R9, UR4, -R190.reuse ;  /* 0x0000000409b97c23 */ /* 0x100fe200080108be */
[--C-:B------:R-:W-:Y:S01]  /*8f40*/  FFMA.FTZ R187, R6, UR4, -R189.reuse ;  /* 0x0000000406bb7c23 */ /* 0x100fe200080108bd */
[--C-:B------:R-:W-:Y:S01]  /*8f50*/  FFMA.FTZ R166, R7, UR4, -R189.reuse ;  /* 0x0000000407a67c23 */ /* 0x100fe200080108bd */
[--C-:B------:R-:W-:Y:S01]  /*8f60*/  FFMA.FTZ R186, R10, UR4, -R189.reuse ;  /* 0x000000040aba7c23 */ /* 0x100fe200080108bd */
[--C-:B------:R-:W-:Y:S01]  /*8f70*/  FFMA.FTZ R188, R11, UR4, -R189.reuse ;  /* 0x000000040bbc7c23 */ /* 0x100fe200080108bd */
[----:B------:R-:W2:Y:S01]  /*8f80*/  MUFU.EX2 R2, R2 ;  /* 0x0000000200027308 */ /* 0x000ea20000000800 */
[--C-:B------:R-:W-:Y:S01]  /*8f90*/  FFMA.FTZ R26, R26, UR4, -R189.reuse ;  /* 0x000000041a1a7c23 */ /* 0x100fe200080108bd */
[--C-:B------:R-:W-:Y:S01]  /*8fa0*/  FFMA.FTZ R252, R25, UR4, -R190.reuse ;  /* 0x0000000419fc7c23 */ /* 0x100fe200080108be */
[--C-:B------:R-:W-:Y:S01]  /*8fb0*/  FFMA.FTZ R28, R28, UR4, -R190.reuse ;  /* 0x000000041c1c7c23 */ /* 0x100fe200080108be */
[--C-:B------:R-:W-:Y:S01]  /*8fc0*/  FFMA.FTZ R29, R29, UR4, -R190.reuse ;  /* 0x000000041d1d7c23 */ /* 0x100fe200080108be */
[--C-:B------:R-:W-:Y:S01]  /*8fd0*/  FFMA.FTZ R30, R30, UR4, -R189.reuse ;  /* 0x000000041e1e7c23 */ /* 0x100fe200080108bd */
[--C-:B------:R-:W-:Y:S01]  /*8fe0*/  FFMA.FTZ R31, R31, UR4, -R189.reuse ;  /* 0x000000041f1f7c23 */ /* 0x100fe200080108bd */
[--C-:B------:R-:W-:Y:S03]  /*8ff0*/  FFMA.FTZ R32, R32, UR4, -R190.reuse ;  /* 0x0000000420207c23 */ /* 0x100fe600080108be */
[----:B------:R-:W3:Y:S01]  /*9000*/  MUFU.EX2 R0, R0 ;  /* 0x0000000000007308 */ /* 0x000ee20000000800 */
[--C-:B------:R-:W-:Y:S01]  /*9010*/  FFMA.FTZ R34, R34, UR4, -R189.reuse ;  /* 0x0000000422227c23 */ /* 0x100fe200080108bd */
[--C-:B------:R-:W-:Y:S01]  /*9020*/  FFMA.FTZ R191, R20, UR4, -R190.reuse ;  /* 0x0000000414bf7c23 */ /* 0x100fe200080108be */
[--C-:B------:R-:W-:Y:S07]  /*9030*/  FFMA.FTZ R20, R27, UR4, -R189.reuse ;  /* 0x000000041b147c23 */ /* 0x100fee00080108bd */
[----:B------:R-:W-:Y:S01]  /*9040*/  MUFU.EX2 R184, R184 ;  /* 0x000000b800b87308 */ /* 0x000fe20000000800 */
[C---:B--2---:R-:W-:Y:S01]  /*9050*/  FMUL.FTZ R4, R2.reuse, R160 ;  /* 0x000000a002047220 */ /* 0x044fe20000410000 */
[C---:B------:R-:W-:Y:S01]  /*9060*/  FMUL.FTZ R5, R2.reuse, R161 ;  /* 0x000000a102057220 */ /* 0x040fe20000410000 */
[C---:B------:R-:W-:Y:S01]  /*9070*/  FMUL.FTZ R8, R2.reuse, R156 ;  /* 0x0000009c02087220 */ /* 0x040fe20000410000 */
[C---:B------:R-:W-:Y:S01]  /*9080*/  FMUL.FTZ R9, R2.reuse, R157 ;  /* 0x0000009d02097220 */ /* 0x040fe20000410000 */
[C---:B------:R-:W-:Y:S01]  /*9090*/  FMUL.FTZ R36, R2.reuse, R36 ;  /* 0x0000002402247220 */ /* 0x040fe20000410000 */
[C---:B------:R-:W-:Y:S01]  /*90a0*/  FMUL.FTZ R37, R2.reuse, R37 ;  /* 0x0000002502257220 */ /* 0x040fe20000410000 */
[----:B------:R-:W-:Y:S03]  /*90b0*/  FMUL.FTZ R40, R2, R40 ;  /* 0x0000002802287220 */ /* 0x000fe60000410000 */
[----:B------:R-:W2:Y:S01]  /*90c0*/  MUFU.EX2 R165, R165 ;  /* 0x000000a500a57308 */ /* 0x000ea20000000800 */
[C---:B---3--:R-:W-:Y:S01]  /*90d0*/  FMUL.FTZ R6, R0.reuse, R162 ;  /* 0x000000a200067220 */ /* 0x048fe20000410000 */
[C---:B------:R-:W-:Y:S01]  /*90e0*/  FMUL.FTZ R7, R0.reuse, R163 ;  /* 0x000000a300077220 */ /* 0x040fe20000410000 */
[C---:B------:R-:W-:Y:S01]  /*90f0*/  FMUL.FTZ R10, R0.reuse, R158 ;  /* 0x0000009e000a7220 */ /* 0x040fe20000410000 */
[C---:B------:R-:W-:Y:S01]  /*9100*/  FMUL.FTZ R11, R0.reuse, R159 ;  /* 0x0000009f000b7220 */ /* 0x040fe20000410000 */
[C---:B------:R-:W-:Y:S01]  /*9110*/  FMUL.FTZ R38, R0.reuse, R38 ;  /* 0x0000002600267220 */ /* 0x040fe20000410000 */
[----:B------:R-:W3:Y:S01]  /*9120*/  LDSM.16.MT88.4 R156, [R208+0x10000] ;  /* 0x01000000d09c783b */ /* 0x000ee20000004200 */
[----:B------:R-:W-:Y:S03]  /*9130*/  FMUL.FTZ R39, R0, R39 ;  /* 0x0000002700277220 */ /* 0x000fe60000410000 */
        /* <DEDUP_REMOVED lines=8> */
[----:B------:R-:W4:Y:S01]  /*91c0*/  MUFU.EX2 R166, R166 ;  /* 0x000000a600a67308 */ /* 0x000f220000000800 */
[----:B--2---:R-:W-:Y:S01]  /*91d0*/  F2FP.F16.F32.PACK_AB R160, R165, R184 ;  /* 0x000000b8a5a0723e */ /* 0x004fe200000000ff */
[C---:B------:R-:W-:Y:S01]  /*91e0*/  FMUL.FTZ R48, R2.reuse, R48 ;  /* 0x0000003002307220 */ /* 0x040fe20000410000 */
[----:B------:R-:W-:Y:S01]  /*91f0*/  FMUL.FTZ R49, R2, R49 ;  /* 0x0000003102317220 */ /* 0x000fe20000410000 */
[C---:B------:R-:W-:Y:S01]  /*9200*/  FMUL.FTZ R50, R0.reuse, R50 ;  /* 0x0000003200327220 */ /* 0x040fe20000410000 */
[----:B------:R-:W-:Y:S01]  /*9210*/  FMUL.FTZ R51, R0, R51 ;  /* 0x0000003300337220 */ /* 0x000fe20000410000 */
[C---:B------:R-:W-:Y:S01]  /*9220*/  FMUL.FTZ R52, R2.reuse, R52 ;  /* 0x0000003402347220 */ /* 0x040fe20000410000 */
[----:B------:R-:W-:Y:S03]  /*9230*/  FMUL.FTZ R53, R2, R53 ;  /* 0x0000003502357220 */ /* 0x000fe60000410000 */
[----:B------:R-:W-:Y:S01]  /*9240*/  MUFU.EX2 R167, R167 ;  /* 0x000000a700a77308 */ /* 0x000fe20000000800 */
[C---:B------:R-:W-:Y:S01]  /*9250*/  FMUL.FTZ R54, R0.reuse, R54 ;  /* 0x0000003600367220 */ /* 0x040fe20000410000 */
[----:B------:R-:W-:Y:S01]  /*9260*/  FMUL.FTZ R55, R0, R55 ;  /* 0x0000003700377220 */ /* 0x000fe20000410000 */
[C---:B------:R-:W-:Y:S01]  /*9270*/  FMUL.FTZ R56, R2.reuse, R56 ;  /* 0x0000003802387220 */ /* 0x040fe20000410000 */
[----:B------:R-:W-:Y:S01]  /*9280*/  FMUL.FTZ R57, R2, R57 ;  /* 0x0000003902397220 */ /* 0x000fe20000410000 */
[C---:B------:R-:W-:Y:S01]  /*9290*/  FMUL.FTZ R58, R0.reuse, R58 ;  /* 0x0000003a003a7220 */ /* 0x040fe20000410000 */
[----:B------:R-:W-:Y:S01]  /*92a0*/  FMUL.FTZ R59, R0, R59 ;  /* 0x0000003b003b7220 */ /* 0x000fe20000410000 */
[----:B------:R-:W-:Y:S03]  /*92b0*/  FMUL.FTZ R60, R2, R60 ;  /* 0x0000003c023c7220 */ /* 0x000fe60000410000 */
[----:B------:R-:W2:Y:S01]  /*92c0*/  MUFU.EX2 R185, R185 ;  /* 0x000000b900b97308 */ /* 0x000ea20000000800 */
[----:B----4-:R-:W-:Y:S01]  /*92d0*/  F2FP.F16.F32.PACK_AB R161, R166, R187 ;  /* 0x000000bba6a1723e */ /* 0x010fe200000000ff */
        /* <DEDUP_REMOVED lines=30> */
[----:B------:R-:W-:Y:S01]  /*94c0*/  FMUL.FTZ R88, R2, R88 ;  /* 0x0000005802587220 */ /* 0x000fe20000410000 */
[----:B----4-:R-:W-:Y:S01]  /*94d0*/  F2FP.F16.F32.PACK_AB R163, R188, R186 ;  /* 0x000000babca3723e */ /* 0x010fe200000000ff */
[----:B------:R-:W-:Y:S01]  /*94e0*/  MUFU.EX2 R194, R26 ;  /* 0x0000001a00c27308 */ /* 0x000fe20000000800 */
[----:B------:R-:W-:Y:S01]  /*94f0*/  FMUL.FTZ R89, R2, R89 ;  /* 0x0000005902597220 */ /* 0x000fe20000410000 */
[C---:B------:R-:W-:Y:S01]  /*9500*/  FMUL.FTZ R90, R0.reuse, R90 ;  /* 0x0000005a005a7220 */ /* 0x040fe20000410000 */
[----:B------:R-:W-:Y:S01]  /*9510*/  FMUL.FTZ R91, R0, R91 ;  /* 0x0000005b005b7220 */ /* 0x000fe20000410000 */
[C---:B------:R-:W-:Y:S01]  /*9520*/  FMUL.FTZ R92, R2.reuse, R92 ;  /* 0x0000005c025c7220 */ /* 0x040fe20000410000 */
[----:B------:R-:W-:Y:S01]  /*9530*/  FMUL.FTZ R93, R2, R93 ;  /* 0x0000005d025d7220 */ /* 0x000fe20000410000 */
[C---:B------:R-:W-:Y:S04]  /*9540*/  HMMA.16816.F32 R4, R160.reuse, R168, R4 ;  /* 0x000000a8a004723c */ /* 0x040fe80000001804 */
[----:B------:R-:W-:Y:S01]  /*9550*/  MUFU.EX2 R192, R28 ;  /* 0x0000001c00c07308 */ /* 0x000fe20000000800 */
[C---:B------:R-:W-:Y:S01]  /*9560*/  FMUL.FTZ R94, R0.reuse, R94 ;  /* 0x0000005e005e7220 */ /* 0x040fe20000410000 */
[C---:B------:R-:W-:Y:S01]  /*9570*/  HMMA.16816.F32 R8, R160.reuse, R170, R8 ;  /* 0x000000aaa008723c */ /* 0x040fe20000001808 */
[----:B------:R-:W2:Y:S07]  /*9580*/  LDSM.16.MT88.4 R168, [R212+0x12000] ;  /* 0x01200000d4a8783b */ /* 0x000eae0000004200 */
[----:B------:R-:W-:Y:S03]  /*9590*/  MUFU.EX2 R193, R29 ;  /* 0x0000001d00c17308 */ /* 0x000fe60000000800 */
[----:B------:R-:W-:Y:S01]  /*95a0*/  FMUL.FTZ R95, R0, R95 ;  /* 0x0000005f005f7220 */ /* 0x000fe20000410000 */
[C---:B-1----:R-:W-:Y:S03]  /*95b0*/  HMMA.16816.F32 R36, R160.reuse, R172, R36 ;  /* 0x000000aca024723c */ /* 0x042fe60000001824 */
[C---:B------:R-:W-:Y:S03]  /*95c0*/  FMUL.FTZ R96, R2.reuse, R96 ;  /* 0x0000006002607220 */ /* 0x040fe60000410000 */
[C---:B------:R-:W-:Y:S01]  /*95d0*/  HMMA.16816.F32 R40, R160.reuse, R174, R40 ;  /* 0x000000aea028723c */ /* 0x040fe20000001828 */
[----:B------:R-:W1:Y:S01]  /*95e0*/  LDSM.16.MT88.4 R172, [R210+0x12000] ;  /* 0x01200000d2ac783b */ /* 0x000e620000004200 */
[----:B------:R-:W-:Y:S03]  /*95f0*/  MUFU.EX2 R195, R20 ;  /* 0x0000001400c37308 */ /* 0x000fe60000000800 */
[----:B------:R-:W-:Y:S01]  /*9600*/  FMUL.FTZ R97, R2, R97 ;  /* 0x0000006102617220 */ /* 0x000fe20000410000 */
[C---:B------:R-:W-:Y:S06]  /*9610*/  HMMA.16816.F32 R44, R160.reuse, R176, R44 ;  /* 0x000000b0a02c723c */ /* 0x040fec000000182c */
[----:B------:R-:W-:Y:S01]  /*9620*/  MUFU.EX2 R191, R191 ;  /* 0x000000bf00bf7308 */ /* 0x000fe20000000800 */
[C---:B------:R-:W-:Y:S01]  /*9630*/  FMUL.FTZ R98, R0.reuse, R98 ;  /* 0x0000006200627220 */ /* 0x040fe20000410000 */
[C---:B------:R-:W-:Y:S01]  /*9640*/  HMMA.16816.F32 R48, R160.reuse, R178, R48 ;  /* 0x000000b2a030723c */ /* 0x040fe20000001830 */
[----:B------:R-:W-:Y:S02]  /*9650*/  LDSM.16.MT88.4 R176, [R208+0x12000] ;  /* 0x01200000d0b0783b */ /* 0x000fe40000004200 */
[----:B------:R-:W-:Y:S03]  /*9660*/  FMUL.FTZ R99, R0, R99 ;  /* 0x0000006300637220 */ /* 0x000fe60000410000 */
[C---:B---3--:R-:W-:Y:S02]  /*9670*/  HMMA.16816.F32 R52, R160.reuse, R156, R52 ;  /* 0x0000009ca034723c */ /* 0x048fe40000001834 */
[----:B------:R-:W-:Y:S03]  /*9680*/  MUFU.EX2 R252, R252 ;  /* 0x000000fc00fc7308 */ /* 0x000fe60000000800 */
[C---:B------:R-:W-:Y:S01]  /*9690*/  FMUL.FTZ R100, R2.reuse, R100 ;  /* 0x0000006402647220 */ /* 0x040fe20000410000 */
[C---:B------:R-:W-:Y:S01]  /*96a0*/  HMMA.16816.F32 R56, R160.reuse, R158, R56 ;  /* 0x0000009ea038723c */ /* 0x040fe20000001838 */
[----:B------:R-:W3:Y:S04]  /*96b0*/  LDSM.16.MT88.4 R156, [R209+0x12000] ;  /* 0x01200000d19c783b */ /* 0x000ee80000004200 */
[----:B------:R-:W-:Y:S01]  /*96c0*/  FMUL.FTZ R101, R2, R101 ;  /* 0x0000006502657220 */ /* 0x000fe20000410000 */
[C---:B--2---:R-:W-:Y:S05]  /*96d0*/  HMMA.16816.F32 R60, R160.reuse, R168, R60 ;  /* 0x000000a8a03c723c */ /* 0x044fea000000183c */
[C---:B------:R-:W-:Y:S01]  /*96e0*/  FMUL.FTZ R102, R0.reuse, R102 ;  /* 0x0000006600667220 */ /* 0x040fe20000410000 */
[C---:B------:R-:W-:Y:S01]  /*96f0*/  HMMA.16816.F32 R64, R160.reuse, R170, R64 ;  /* 0x000000aaa040723c */ /* 0x040fe20000001840 */
[----:B------:R-:W2:Y:S04]  /*9700*/  LDSM.16.MT88.4 R168, [R212+0x14000] ;  /* 0x01400000d4a8783b */ /* 0x000ea80000004200 */
[----:B------:R-:W-:Y:S01]  /*9710*/  FMUL.FTZ R103, R0, R103 ;  /* 0x0000006700677220 */ /* 0x000fe20000410000 */
[C---:B-1----:R-:W-:Y:S05]  /*9720*/  HMMA.16816.F32 R68, R160.reuse, R172, R68 ;  /* 0x000000aca044723c */ /* 0x042fea0000001844 */
[C---:B------:R-:W-:Y:S01]  /*9730*/  FMUL.FTZ R104, R2.reuse, R104 ;  /* 0x0000006802687220 */ /* 0x040fe20000410000 */
[C---:B------:R-:W-:Y:S01]  /*9740*/  HMMA.16816.F32 R72, R160.reuse, R174, R72 ;  /* 0x000000aea048723c */ /* 0x040fe20000001848 */
[----:B------:R-:W-:Y:S04]  /*9750*/  LDSM.16.MT88.4 R172, [R212+0x16000] ;  /* 0x01600000d4ac783b */ /* 0x000fe80000004200 */
[----:B------:R-:W-:Y:S01]  /*9760*/  FMUL.FTZ R105, R2, R105 ;  /* 0x0000006902697220 */ /* 0x000fe20000410000 */
[C---:B------:R-:W-:Y:S01]  /*9770*/  FMUL.FTZ R106, R0.reuse, R106 ;  /* 0x0000006a006a7220 */ /* 0x040fe20000410000 */
[----:B------:R-:W-:Y:S01]  /*9780*/  FMUL.FTZ R107, R0, R107 ;  /* 0x0000006b006b7220 */ /* 0x000fe20000410000 */
[C---:B------:R-:W-:Y:S03]  /*9790*/  FMUL.FTZ R108, R2.reuse, R108 ;  /* 0x0000006c026c7220 */ /* 0x040fe60000410000 */
[----:B------:R-:W-:Y:S01]  /*97a0*/  FMUL.FTZ R109, R2, R109 ;  /* 0x0000006d026d7220 */ /* 0x000fe20000410000 */
[C---:B------:R-:W-:Y:S01]  /*97b0*/  FMUL.FTZ R110, R0.reuse, R110 ;  /* 0x0000006e006e7220 */ /* 0x040fe20000410000 */
[----:B------:R-:W-:Y:S01]  /*97c0*/  FMUL.FTZ R111, R0, R111 ;  /* 0x0000006f006f7220 */ /* 0x000fe20000410000 */
[C---:B------:R-:W-:Y:S01]  /*97d0*/  FMUL.FTZ R112, R2.reuse, R112 ;  /* 0x0000007002707220 */ /* 0x040fe20000410000 */
[----:B------:R-:W-:Y:S01]  /*97e0*/  FMUL.FTZ R113, R2, R113 ;  /* 0x0000007102717220 */ /* 0x000fe20000410000 */
[C---:B------:R-:W-:Y:S01]  /*97f0*/  FMUL.FTZ R114, R0.reuse, R114 ;  /* 0x0000007200727220 */ /* 0x040fe20000410000 */
[C---:B---3--:R-:W-:Y:S03]  /*9800*/  HMMA.16816.F32 R76, R160.reuse, R156, R76 ;  /* 0x0000009ca04c723c */ /* 0x048fe6000000184c */
[----:B------:R-:W-:Y:S01]  /*9810*/  FMUL.FTZ R115, R0, R115 ;  /* 0x0000007300737220 */ /* 0x000fe20000410000 */
[C---:B------:R-:W-:Y:S01]  /*9820*/  FMUL.FTZ R116, R2.reuse, R116 ;  /* 0x0000007402747220 */ /* 0x040fe20000410000 */
[----:B------:R-:W-:Y:S01]  /*9830*/  FMUL.FTZ R117, R2, R117 ;  /* 0x0000007502757220 */ /* 0x000fe20000410000 */
[C---:B------:R-:W-:Y:S01]  /*9840*/  HMMA.16816.F32 R80, R160.reuse, R158, R80 ;  /* 0x0000009ea050723c */ /* 0x040fe20000001850 */
[----:B------:R-:W1:Y:S04]  /*9850*/  LDSM.16.MT88.4 R156, [R209+0x14000] ;  /* 0x01400000d19c783b */ /* 0x000e680000004200 */
[C---:B------:R-:W-:Y:S01]  /*9860*/  FMUL.FTZ R118, R0.reuse, R118 ;  /* 0x0000007600767220 */ /* 0x040fe20000410000 */
        /* <DEDUP_REMOVED lines=10> */
[C---:B------:R-:W-:Y:S05]  /*9910*/  HMMA.16816.F32 R100, R160.reuse, R180, R100 ;  /* 0x000000b4a064723c */ /* 0x040fea0000001864 */
[----:B------:R-:W-:Y:S01]  /*9920*/  FMUL.FTZ R123, R0, R123 ;  /* 0x0000007b007b7220 */ /* 0x000fe20000410000 */
[C---:B------:R-:W-:Y:S05]  /*9930*/  HMMA.16816.F32 R104, R160.reuse, R182, R104 ;  /* 0x000000b6a068723c */ /* 0x040fea0000001868 */
[--C-:B------:R-:W-:Y:S01]  /*9940*/  FFMA.FTZ R180, R12, UR4, -R190.reuse ;  /* 0x000000040cb47c23 */ /* 0x100fe200080108be */
[C---:B-1----:R-:W-:Y:S05]  /*9950*/  HMMA.16816.F32 R108, R160.reuse, R156, R108 ;  /* 0x0000009ca06c723c */ /* 0x042fea000000186c */
[--C-:B------:R-:W-:Y:S01]  /*9960*/  FFMA.FTZ R181, R13, UR4, -R190.reuse ;  /* 0x000000040db57c23 */ /* 0x100fe200080108be */
[C---:B------:R-:W-:Y:S01]  /*9970*/  HMMA.16816.F32 R112, R160.reuse, R158, R112 ;  /* 0x0000009ea070723c */ /* 0x040fe20000001870 */
[----:B------:R-:W-:Y:S01]  /*9980*/  LDSM.16.MT88.4 R156, [R208+0x16000] ;  /* 0x01600000d09c783b */ /* 0x000fe20000004200 */
[----:B------:R-:W-:Y:S03]  /*9990*/  MUFU.EX2 R180, R180 ;  /* 0x000000b400b47308 */ /* 0x000fe60000000800 */
[--C-:B------:R-:W-:Y:S01]  /*99a0*/  FFMA.FTZ R182, R14, UR4, -R189.reuse ;  /* 0x000000040eb67c23 */ /* 0x100fe200080108bd */
[--C-:B------:R-:W-:Y:S01]  /*99b0*/  FFMA.FTZ R183, R15, UR4, -R189.reuse ;  /* 0x000000040fb77c23 */ /* 0x100fe200080108bd */
[C---:B------:R-:W-:Y:S01]  /*99c0*/  FMUL.FTZ R12, R2.reuse, R152 ;  /* 0x00000098020c7220 */ /* 0x040fe20000410000 */
[----:B------:R-:W-:Y:S04]  /*99d0*/  FMUL.FTZ R13, R2, R153 ;  /* 0x00000099020d7220 */ /* 0x000fe80000410000 */
[----:B------:R-:W1:Y:S01]  /*99e0*/  MUFU.EX2 R181, R181 ;  /* 0x000000b500b57308 */ /* 0x000e620000000800 */
[C---:B------:R-:W-:Y:S01]  /*99f0*/  FMUL.FTZ R14, R0.reuse, R154 ;  /* 0x0000009a000e7220 */ /* 0x040fe20000410000 */
[----:B------:R-:W-:Y:S01]  /*9a00*/  FMUL.FTZ R15, R0, R155 ;  /* 0x0000009b000f7220 */ /* 0x000fe20000410000 */
[C---:B------:R-:W-:Y:S01]  /*9a10*/  FMUL.FTZ R124, R2.reuse, R124 ;  /* 0x0000007c027c7220 */ /* 0x040fe20000410000 */
[----:B------:R-:W3:Y:S01]  /*9a20*/  LDSM.16.MT88.4 R152, [R209+0x16000] ;  /* 0x01600000d198783b */ /* 0x000ee20000004200 */
[----:B------:R-:W-:Y:S01]  /*9a30*/  FMUL.FTZ R125, R2, R125 ;  /* 0x0000007d027d7220 */ /* 0x000fe20000410000 */
[C---:B------:R-:W-:Y:S01]  /*9a40*/  FMUL.FTZ R126, R0.reuse, R126 ;  /* 0x0000007e007e7220 */ /* 0x040fe20000410000 */
[----:B------:R-:W-:Y:S01]  /*9a50*/  FMUL.FTZ R127, R0, R127 ;  /* 0x0000007f007f7220 */ /* 0x000fe20000410000 */
[C---:B------:R-:W-:Y:S01]  /*9a60*/  FMUL.FTZ R128, R2.reuse, R128 ;  /* 0x0000008002807220 */ /* 0x040fe20000410000 */
[C---:B--2---:R-:W-:Y:S01]  /*9a70*/  HMMA.16816.F32 R12, R160.reuse, R168, R12 ;  /* 0x000000a8a00c723c */ /* 0x044fe2000000180c */
[----:B------:R-:W-:Y:S02]  /*9a80*/  MUFU.EX2 R182, R182 ;  /* 0x000000b600b67308 */ /* 0x000fe40000000800 */
[----:B------:R-:W-:Y:S01]  /*9a90*/  FMUL.FTZ R129, R2, R129 ;  /* 0x0000008102817220 */ /* 0x000fe20000410000 */
[C---:B------:R-:W-:Y:S01]  /*9aa0*/  FMUL.FTZ R130, R0.reuse, R130 ;  /* 0x0000008200827220 */ /* 0x040fe20000410000 */
[----:B------:R-:W-:Y:S01]  /*9ab0*/  FMUL.FTZ R131, R0, R131 ;  /* 0x0000008300837220 */ /* 0x000fe20000410000 */
[C---:B------:R-:W-:Y:S01]  /*9ac0*/  HMMA.16816.F32 R116, R160.reuse, R170, R116 ;  /* 0x000000aaa074723c */ /* 0x040fe20000001874 */
[----:B------:R-:W2:Y:S04]  /*9ad0*/  LDSM.16.MT88.4 R168, [R212+0x10800] ;  /* 0x01080000d4a8783b */ /* 0x000ea80000004200 */
[C---:B------:R-:W-:Y:S01]  /*9ae0*/  FMUL.FTZ R132, R2.reuse, R132 ;  /* 0x0000008402847220 */ /* 0x040fe20000410000 */
[C---:B------:R-:W-:Y:S05]  /*9af0*/  HMMA.16816.F32 R120, R160.reuse, R172, R120 ;  /* 0x000000aca078723c */ /* 0x040fea0000001878 */
[----:B------:R-:W-:Y:S01]  /*9b00*/  FMUL.FTZ R133, R2, R133 ;  /* 0x0000008502857220 */ /* 0x000fe20000410000 */
[C---:B------:R-:W-:Y:S01]  /*9b10*/  HMMA.16816.F32 R124, R160.reuse, R174, R124 ;  /* 0x000000aea07c723c */ /* 0x040fe2000000187c */
[----:B------:R-:W4:Y:S04]  /*9b20*/  LDSM.16.MT88.4 R172, [R210+0x10800] ;  /* 0x01080000d2ac783b */ /* 0x000f280000004200 */
[C---:B------:R-:W-:Y:S01]  /*9b30*/  FMUL.FTZ R134, R0.reuse, R134 ;  /* 0x0000008600867220 */ /* 0x040fe20000410000 */
[C---:B------:R-:W-:Y:S01]  /*9b40*/  HMMA.16816.F32 R128, R160.reuse, R176, R128 ;  /* 0x000000b0a080723c */ /* 0x040fe20000001880 */
[----:B------:R1:W2:Y:S04]  /*9b50*/  MUFU.EX2 R176, R183 ;  /* 0x000000b700b07308 */ /* 0x0002a80000000800 */
[----:B------:R-:W-:Y:S01]  /*9b60*/  FMUL.FTZ R135, R0, R135 ;  /* 0x0000008700877220 */ /* 0x000fe20000410000 */
[C---:B------:R-:W-:Y:S01]  /*9b70*/  FMUL.FTZ R136, R2.reuse, R136 ;  /* 0x0000008802887220 */ /* 0x040fe20000410000 */
[----:B------:R-:W-:Y:S01]  /*9b80*/  FMUL.FTZ R137, R2, R137 ;  /* 0x0000008902897220 */ /* 0x000fe20000410000 */
[C---:B------:R-:W-:Y:S03]  /*9b90*/  FMUL.FTZ R138, R0.reuse, R138 ;  /* 0x0000008a008a7220 */ /* 0x040fe60000410000 */
[----:B------:R-:W-:Y:S01]  /*9ba0*/  FMUL.FTZ R139, R0, R139 ;  /* 0x0000008b008b7220 */ /* 0x000fe20000410000 */
[C---:B------:R-:W-:Y:S03]  /*9bb0*/  HMMA.16816.F32 R132, R160.reuse, R178, R132 ;  /* 0x000000b2a084723c */ /* 0x040fe60000001884 */
[--C-:B------:R-:W-:Y:S01]  /*9bc0*/  FFMA.FTZ R177, R16, UR4, -R190.reuse ;  /* 0x0000000410b17c23 */ /* 0x100fe200080108be */
[C---:B------:R-:W-:Y:S01]  /*9bd0*/  FMUL.FTZ R140, R2.reuse, R140 ;  /* 0x0000008c028c7220 */ /* 0x040fe20000410000 */
[----:B------:R-:W-:Y:S01]  /*9be0*/  FMUL.FTZ R141, R2, R141 ;  /* 0x0000008d028d7220 */ /* 0x000fe20000410000 */
[C---:B---3--:R-:W-:Y:S03]  /*9bf0*/  HMMA.16816.F32 R136, R160.reuse, R152, R136 ;  /* 0x00000098a088723c */ /* 0x048fe60000001888 */
[----:B------:R-:W-:Y:S02]  /*9c00*/  MUFU.EX2 R177, R177 ;  /* 0x000000b100b17308 */ /* 0x000fe40000000800 */
[----:B------:R-:W-:Y:S01]  /*9c10*/  FFMA.FTZ R178, R17, UR4, -R190 ;  /* 0x0000000411b27c23 */ /* 0x000fe200080108be */
[--C-:B------:R-:W-:Y:S01]  /*9c20*/  FFMA.FTZ R179, R18, UR4, -R189.reuse ;  /* 0x0000000412b37c23 */ /* 0x100fe200080108bd */
[----:B-1----:R-:W-:Y:S01]  /*9c30*/  FFMA.FTZ R183, R19, UR4, -R189 ;  /* 0x0000000413b77c23 */ /* 0x002fe200080108bd */
[C---:B------:R-:W-:Y:S03]  /*9c40*/  FMUL.FTZ R142, R0.reuse, R142 ;  /* 0x0000008e008e7220 */ /* 0x040fe60000410000 */
[----:B------:R-:W-:Y:S02]  /*9c50*/  FMUL.FTZ R143, R0, R143 ;  /* 0x0000008f008f7220 */ /* 0x000fe40000410000 */
[----:B------:R-:W1:Y:S01]  /*9c60*/  MUFU.EX2 R178, R178 ;  /* 0x000000b200b27308 */ /* 0x000e620000000800 */
[C---:B------:R-:W-:Y:S01]  /*9c70*/  FMUL.FTZ R144, R2.reuse, R144 ;  /* 0x0000009002907220 */ /* 0x040fe20000410000 */
[----:B------:R-:W-:Y:S01]  /*9c80*/  FMUL.FTZ R145, R2, R145 ;  /* 0x0000009102917220 */ /* 0x000fe20000410000 */
[C---:B------:R-:W-:Y:S01]  /*9c90*/  FMUL.FTZ R146, R0.reuse, R146 ;  /* 0x0000009200927220 */ /* 0x040fe20000410000 */
[----:B------:R-:W-:Y:S01]  /*9ca0*/  FMUL.FTZ R147, R0, R147 ;  /* 0x0000009300937220 */ /* 0x000fe20000410000 */
[C---:B------:R-:W-:Y:S01]  /*9cb0*/  FMUL.FTZ R16, R2.reuse, R148 ;  /* 0x0000009402107220 */ /* 0x040fe20000410000 */
[C---:B------:R-:W-:Y:S01]  /*9cc0*/  HMMA.16816.F32 R140, R160.reuse, R154, R140 ;  /* 0x0000009aa08c723c */ /* 0x040fe2000000188c */
[----:B------:R-:W3:Y:S03]  /*9cd0*/  LDSM.16.MT88.4 R152, [R209+0x10800] ;  /* 0x01080000d198783b */ /* 0x000ee60000004200 */
[----:B------:R-:W-:Y:S01]  /*9ce0*/  MUFU.EX2 R179, R179 ;  /* 0x000000b300b37308 */ /* 0x000fe20000000800 */
[----:B------:R-:W-:Y:S01]  /*9cf0*/  FMUL.FTZ R17, R2, R149 ;  /* 0x0000009502117220 */ /* 0x000fe20000410000 */
[C---:B------:R-:W-:Y:S01]  /*9d00*/  FMUL.FTZ R18, R0.reuse, R150 ;  /* 0x0000009600127220 */ /* 0x040fe20000410000 */
[----:B------:R-:W-:Y:S01]  /*9d10*/  FMUL.FTZ R19, R0, R151 ;  /* 0x0000009700137220 */ /* 0x000fe20000410000 */
[C---:B------:R-:W-:Y:S06]  /*9d20*/  HMMA.16816.F32 R144, R160.reuse, R156, R144 ;  /* 0x0000009ca090723c */ /* 0x040fec0000001890 */
[----:B------:R-:W4:Y:S01]  /*9d30*/  MUFU.EX2 R183, R183 ;  /* 0x000000b700b77308 */ /* 0x000f220000000800 */
[----:B------:R-:W-:Y:S01]  /*9d40*/  F2FP.F16.F32.PACK_AB R148, R181, R180 ;  /* 0x000000b4b594723e */ /* 0x000fe200000000ff */
[----:B------:R-:W-:Y:S01]  /*9d50*/  HMMA.16816.F32 R16, R160, R158, R16 ;  /* 0x0000009ea010723c */ /* 0x000fe20000001810 */
[----:B------:R-:W3:Y:S02]  /*9d60*/  LDSM.16.MT88.4 R156, [R208+0x10800] ;  /* 0x01080000d09c783b */ /* 0x000ee40000004200 */
[----:B--2---:R-:W-:Y:S01]  /*9d70*/  F2FP.F16.F32.PACK_AB R149, R176, R182 ;  /* 0x000000b6b095723e */ /* 0x004fe200000000ff */
[----:B------:R-:W-:Y:S01]  /*9d80*/  FFMA.FTZ R184, R2, R245, R184 ;  /* 0x000000f502b87223 */ /* 0x000fe200000100b8 */
[----:B-1----:R-:W-:Y:S01]  /*9d90*/  F2FP.F16.F32.PACK_AB R150, R178, R177 ;  /* 0x000000b1b296723e */ /* 0x002fe200000000ff */
[----:B------:R-:W-:Y:S03]  /*9da0*/  FFMA.FTZ R187, R0, R244, R187 ;  /* 0x000000f400bb7223 */ /* 0x000fe600000100bb */
[----:B------:R-:W1:Y:S02]  /*9db0*/  LDSM.16.MT88.4 R160, [R212+0x12800] ;  /* 0x01280000d4a0783b */ /* 0x000e640000004200 */
[----:B------:R-:W-:Y:S01]  /*9dc0*/  MOV R0, R3 ;  /* 0x0000000300007202 */ /* 0x000fe20000000f00 */
[----:B------:R-:W-:Y:S01]  /*9dd0*/  FADD.FTZ R187, R166, R187 ;  /* 0x000000bba6bb7221 */ /* 0x000fe20000010000 */
[----:B------:R-:W-:Y:S01]  /*9de0*/  FADD.FTZ R184, R165, R184 ;  /* 0x000000b8a5b87221 */ /* 0x000fe20000010000 */
[----:B----4-:R-:W-:Y:S02]  /*9df0*/  F2FP.F16.F32.PACK_AB R151, R183, R179 ;  /* 0x000000b3b797723e */ /* 0x010fe400000000ff */
[----:B------:R-:W-:Y:S01]  /*9e00*/  FADD.FTZ R187, R186, R187 ;  /* 0x000000bbbabb7221 */ /* 0x000fe20000010000 */
[----:B------:R-:W-:Y:S03]  /*9e10*/  FADD.FTZ R184, R167, R184 ;  /* 0x000000b8a7b87221 */ /* 0x000fe60000010000 */
[----:B------:R-:W-:Y:S01]  /*9e20*/  FADD.FTZ R187, R188, R187 ;  /* 0x000000bbbcbb7221 */ /* 0x000fe20000010000 */
        /* <DEDUP_REMOVED lines=9> */
[----:B------:R-:W4:Y:S04]  /*9ec0*/  LDSM.16.MT88.4 R172, [R209+0x12800] ;  /* 0x01280000d1ac783b */ /* 0x000f280000004200 */
[----:B------:R-:W-:Y:S01]  /*9ed0*/  FADD.FTZ R187, R183, R187 ;  /* 0x000000bbb7bb7221 */ /* 0x000fe20000010000 */
[C---:B---3--:R-:W-:Y:S05]  /*9ee0*/  HMMA.16816.F32 R44, R148.reuse, R152, R44 ;  /* 0x00000098942c723c */ /* 0x048fea000000182c */
[----:B------:R-:W-:Y:S01]  /*9ef0*/  FADD.FTZ R184, R180, R184 ;  /* 0x000000b8b4b87221 */ /* 0x000fe20000010000 */
[C---:B------:R-:W-:Y:S01]  /*9f00*/  HMMA.16816.F32 R48, R148.reuse, R154, R48 ;  /* 0x0000009a9430723c */ /* 0x040fe20000001830 */
[----:B------:R-:W3:Y:S04]  /*9f10*/  LDSM.16.MT88.4 R152, [R208+0x12800] ;  /* 0x01280000d098783b */ /* 0x000ee80000004200 */
[----:B------:R-:W-:Y:S01]  /*9f20*/  FADD.FTZ R184, R181, R184 ;  /* 0x000000b8b5b87221 */ /* 0x000fe20000010000 */
[C---:B------:R-:W-:Y:S05]  /*9f30*/  HMMA.16816.F32 R52, R148.reuse, R156, R52 ;  /* 0x0000009c9434723c */ /* 0x040fea0000001834 */
[----:B------:R-:W-:Y:S01]  /*9f40*/  FADD.FTZ R184, R177, R184 ;  /* 0x000000b8b1b87221 */ /* 0x000fe20000010000 */
[C---:B------:R-:W-:Y:S01]  /*9f50*/  HMMA.16816.F32 R56, R148.reuse, R158, R56 ;  /* 0x0000009e9438723c */ /* 0x040fe20000001838 */
[----:B------:R-:W3:Y:S04]  /*9f60*/  LDSM.16.MT88.4 R156, [R212+0x14800] ;  /* 0x01480000d49c783b */ /* 0x000ee80000004200 */
[----:B------:R-:W-:Y:S01]  /*9f70*/  FADD.FTZ R184, R178, R184 ;  /* 0x000000b8b2b87221 */ /* 0x000fe20000010000 */
[C---:B-1----:R-:W-:Y:S05]  /*9f80*/  HMMA.16816.F32 R60, R148.reuse, R160, R60 ;  /* 0x000000a0943c723c */ /* 0x042fea000000183c */
[----:B------:R-:W-:Y:S01]  /*9f90*/  FADD.FTZ R184, R191, R184 ;  /* 0x000000b8bfb87221 */ /* 0x000fe20000010000 */
[C---:B------:R-:W-:Y:S01]  /*9fa0*/  HMMA.16816.F32 R64, R148.reuse, R162, R64 ;  /* 0x000000a29440723c */ /* 0x040fe20000001840 */
[----:B------:R-:W1:Y:S05]  /*9fb0*/  LDSM.16.MT88.4 R160, [R210+0x14800] ;  /* 0x01480000d2a0783b */ /* 0x000e6a0000004200 */
[C---:B--2---:R-:W-:Y:S06]  /*9fc0*/  HMMA.16816.F32 R68, R148.reuse, R168, R68 ;  /* 0x000000a89444723c */ /* 0x044fec0000001844 */
[C---:B------:R-:W-:Y:S01]  /*9fd0*/  HMMA.16816.F32 R72, R148.reuse, R170, R72 ;  /* 0x000000aa9448723c */ /* 0x040fe20000001848 */
[----:B------:R-:W2:Y:S05]  /*9fe0*/  LDSM.16.MT88.4 R168, [R209+0x14800] ;  /* 0x01480000d1a8783b */ /* 0x000eaa0000004200 */
[C---:B----4-:R-:W-:Y:S06]  /*9ff0*/  HMMA.16816.F32 R76, R148.reuse, R172, R76 ;  /* 0x000000ac944c723c */ /* 0x050fec000000184c */
[C---:B------:R-:W-:Y:S01]  /*a000*/  HMMA.16816.F32 R80, R148.reuse, R174, R80 ;  /* 0x000000ae9450723c */ /* 0x040fe20000001850 */
[----:B------:R-:W4:Y:S05]  /*a010*/  LDSM.16.MT88.4 R172, [R208+0x14800] ;  /* 0x01480000d0ac783b */ /* 0x000f2a0000004200 */
[C---:B---3--:R-:W-:Y:S06]  /*a020*/  HMMA.16816.F32 R84, R148.reuse, R152, R84 ;  /* 0x000000989454723c */ /* 0x048fec0000001854 */
[C---:B------:R-:W-:Y:S01]  /*a030*/  HMMA.16816.F32 R88, R148.reuse, R154, R88 ;  /* 0x0000009a9458723c */ /* 0x040fe20000001858 */
[----:B------:R-:W3:Y:S05]  /*a040*/  LDSM.16.MT88.4 R152, [R212+0x16800] ;  /* 0x01680000d498783b */ /* 0x000eea0000004200 */
[C---:B------:R-:W-:Y:S06]  /*a050*/  HMMA.16816.F32 R92, R148.reuse, R156, R92 ;  /* 0x0000009c945c723c */ /* 0x040fec000000185c */
[C---:B------:R-:W-:Y:S01]  /*a060*/  HMMA.16816.F32 R96, R148.reuse, R158, R96 ;  /* 0x0000009e9460723c */ /* 0x040fe20000001860 */
[----:B------:R-:W3:Y:S05]  /*a070*/  LDSM.16.MT88.4 R156, [R210+0x16800] ;  /* 0x01680000d29c783b */ /* 0x000eea0000004200 */
[C---:B-1----:R-:W-:Y:S06]  /*a080*/  HMMA.16816.F32 R100, R148.reuse, R160, R100 ;  /* 0x000000a09464723c */ /* 0x042fec0000001864 */
[C---:B------:R-:W-:Y:S01]  /*a090*/  HMMA.16816.F32 R104, R148.reuse, R162, R104 ;  /* 0x000000a29468723c */ /* 0x040fe20000001868 */
[----:B------:R-:W1:Y:S05]  /*a0a0*/  LDSM.16.MT88.4 R160, [R209+0x16800] ;  /* 0x01680000d1a0783b */ /* 0x000e6a0000004200 */
[C---:B--2---:R-:W-:Y:S06]  /*a0b0*/  HMMA.16816.F32 R108, R148.reuse, R168, R108 ;  /* 0x000000a8946c723c */ /* 0x044fec000000186c */
[C---:B------:R-:W-:Y:S01]  /*a0c0*/  HMMA.16816.F32 R112, R148.reuse, R170, R112 ;  /* 0x000000aa9470723c */ /* 0x040fe20000001870 */
[----:B------:R-:W2:Y:S05]  /*a0d0*/  LDSM.16.MT88.4 R168, [R208+0x16800] ;  /* 0x01680000d0a8783b */ /* 0x000eaa0000004200 */
[C---:B----4-:R-:W-:Y:S06]  /*a0e0*/  HMMA.16816.F32 R12, R148.reuse, R172, R12 ;  /* 0x000000ac940c723c */ /* 0x050fec000000180c */
[C---:B------:R-:W-:Y:S05]  /*a0f0*/  HMMA.16816.F32 R116, R148.reuse, R174, R116 ;  /* 0x000000ae9474723c */ /* 0x040fea0000001874 */
[--C-:B------:R-:W-:Y:S01]  /*a100*/  FFMA.FTZ R172, R21, UR4, -R190.reuse ;  /* 0x0000000415ac7c23 */ /* 0x100fe200080108be */
[C---:B---3--:R-:W-:Y:S05]  /*a110*/  HMMA.16816.F32 R120, R148.reuse, R152, R120 ;  /* 0x000000989478723c */ /* 0x048fea0000001878 */
[--C-:B------:R-:W-:Y:S01]  /*a120*/  FFMA.FTZ R175, R24, UR4, -R190.reuse ;  /* 0x0000000418af7c23 */ /* 0x100fe200080108be */
[C---:B------:R-:W-:Y:S01]  /*a130*/  HMMA.16816.F32 R124, R148.reuse, R154, R124 ;  /* 0x0000009a947c723c */ /* 0x040fe2000000187c */
[----:B------:R-:W3:Y:S01]  /*a140*/  LDSM.16.MT88.4 R152, [R212+0x11000] ;  /* 0x01100000d498783b */ /* 0x000ee20000004200 */
[----:B------:R-:W4:Y:S03]  /*a150*/  MUFU.EX2 R172, R172 ;  /* 0x000000ac00ac7308 */ /* 0x000f260000000800 */
[----:B------:R-:W-:Y:S01]  /*a160*/  FFMA.FTZ R190, R33, UR4, -R190 ;  /* 0x0000000421be7c23 */ /* 0x000fe200080108be */
[C---:B------:R-:W-:Y:S03]  /*a170*/  HMMA.16816.F32 R128, R148.reuse, R156, R128 ;  /* 0x0000009c9480723c */ /* 0x040fe60000001880 */
[----:B------:R-:W3:Y:S03]  /*a180*/  LDSM.16.MT88.4 R24, [R210+0x11000] ;  /* 0x01100000d218783b */ /* 0x000ee60000004200 */
[----:B------:R-:W2:Y:S01]  /*a190*/  MUFU.EX2 R175, R175 ;  /* 0x000000af00af7308 */ /* 0x000ea20000000800 */
[--C-:B------:R-:W-:Y:S01]  /*a1a0*/  FFMA.FTZ R173, R22, UR4, -R189.reuse ;  /* 0x0000000416ad7c23 */ /* 0x100fe200080108bd */
[C---:B------:R-:W-:Y:S03]  /*a1b0*/  HMMA.16816.F32 R132, R148.reuse, R158, R132 ;  /* 0x0000009e9484723c */ /* 0x040fe60000001884 */
[----:B------:R-:W3:Y:S03]  /*a1c0*/  LDSM.16.MT88.4 R156, [R209+0x11000] ;  /* 0x01100000d19c783b */ /* 0x000ee60000004200 */
[C---:B-1----:R-:W-:Y:S02]  /*a1d0*/  HMMA.16816.F32 R136, R148.reuse, R160, R136 ;  /* 0x000000a09488723c */ /* 0x042fe40000001888 */
[----:B------:R-:W1:Y:S03]  /*a1e0*/  MUFU.EX2 R173, R173 ;  /* 0x000000ad00ad7308 */ /* 0x000e660000000800 */
[--C-:B------:R-:W-:Y:S01]  /*a1f0*/  FFMA.FTZ R174, R23, UR4, -R189.reuse ;  /* 0x0000000417ae7c23 */ /* 0x100fe200080108bd */
[C---:B------:R-:W-:Y:S01]  /*a200*/  HMMA.16816.F32 R140, R148.reuse, R162, R140 ;  /* 0x000000a2948c723c */ /* 0x040fe2000000188c */
[----:B------:R-:W3:Y:S05]  /*a210*/  LDSM.16.MT88.4 R160, [R208+0x11000] ;  /* 0x01100000d0a0783b */ /* 0x000eea0000004200 */
[----:B------:R-:W-:Y:S01]  /*a220*/  MUFU.EX2 R190, R190 ;  /* 0x000000be00be7308 */ /* 0x000fe20000000800 */
[----:B----4-:R-:W-:Y:S01]  /*a230*/  F2FP.F16.F32.PACK_AB R20, R172, R191 ;  /* 0x000000bfac14723e */ /* 0x010fe200000000ff */
[C---:B--2---:R-:W-:Y:S08]  /*a240*/  HMMA.16816.F32 R144, R148.reuse, R168, R144 ;  /* 0x000000a89490723c */ /* 0x044ff00000001890 */
[----:B------:R-:W2:Y:S01]  /*a250*/  MUFU.EX2 R174, R174 ;  /* 0x000000ae00ae7308 */ /* 0x000ea20000000800 */
[----:B------:R-:W-:Y:S01]  /*a260*/  HMMA.16816.F32 R16, R148, R170, R16 ;  /* 0x000000aa9410723c */ /* 0x000fe20000001810 */
[----:B------:R-:W4:Y:S02]  /*a270*/  LDSM.16.MT88.4 R148, [R212+0x13000] ;  /* 0x01300000d494783b */ /* 0x000f240000004200 */
[----:B------:R-:W-:Y:S01]  /*a280*/  MOV R168, R194 ;  /* 0x000000c200a87202 */ /* 0x000fe20000000f00 */
[----:B------:R-:W-:Y:S01]  /*a290*/  FFMA.FTZ R189, R35, UR4, -R189 ;  /* 0x0000000423bd7c23 */ /* 0x000fe200080108bd */
[----:B------:R-:W-:Y:S04]  /*a2a0*/  MOV R169, R195 ;  /* 0x000000c300a97202 */ /* 0x000fe80000000f00 */
[----:B------:R-:W4:Y:S02]  /*a2b0*/  MUFU.EX2 R171, R30 ;  /* 0x0000001e00ab7308 */ /* 0x000f240000000800 */
[----:B------:R-:W-:Y:S01]  /*a2c0*/  F2FP.F16.F32.PACK_AB R22, R252, R175 ;  /* 0x000000affc16723e */ /* 0x000fe200000000ff */
[----:B-1----:R-:W-:Y:S01]  /*a2d0*/  FADD.FTZ R187, R173, R187 ;  /* 0x000000bbadbb7221 */ /* 0x002fe20000010000 */
[----:B------:R-:W-:Y:S01]  /*a2e0*/  F2FP.F16.F32.PACK_AB R23, R169, R168 ;  /* 0x000000a8a917723e */ /* 0x000fe200000000ff */
[----:B------:R-:W-:Y:S01]  /*a2f0*/  FADD.FTZ R184, R172, R184 ;  /* 0x000000b8acb87221 */ /* 0x000fe20000010000 */
[C---:B--2---:R-:W-:Y:S04]  /*a300*/  F2FP.F16.F32.PACK_AB R21, R174.reuse, R173 ;  /* 0x000000adae15723e */ /* 0x044fe800000000ff */
[----:B------:R1:W-:Y:S01]  /*a310*/  MUFU.EX2 R194, R31 ;  /* 0x0000001f00c27308 */ /* 0x0003e20000000800 */
[----:B------:R-:W-:Y:S01]  /*a320*/  FADD.FTZ R187, R174, R187 ;  /* 0x000000bbaebb7221 */ /* 0x000fe20000010000 */
[----:B------:R-:W-:Y:S01]  /*a330*/  FADD.FTZ R184, R175, R184 ;  /* 0x000000b8afb87221 */ /* 0x000fe20000010000 */
[C---:B---3--:R-:W-:Y:S07]  /*a340*/  HMMA.16816.F32 R4, R20.reuse, R152, R4 ;  /* 0x000000981404723c */ /* 0x048fee0000001804 */
[----:B------:R-:W2:Y:S01]  /*a350*/  MUFU.EX2 R195, R32 ;  /* 0x0000002000c37308 */ /* 0x000ea20000000800 */
[----:B------:R-:W-:Y:S01]  /*a360*/  FADD.FTZ R184, R252, R184 ;  /* 0x000000b8fcb87221 */ /* 0x000fe20000010000 */
[C---:B------:R-:W-:Y:S01]  /*a370*/  HMMA.16816.F32 R8, R20.reuse, R154, R8 ;  /* 0x0000009a1408723c */ /* 0x040fe20000001808 */
[----:B------:R-:W3:Y:S07]  /*a380*/  LDSM.16.MT88.4 R152, [R210+0x13000] ;  /* 0x01300000d298783b */ /* 0x000eee0000004200 */
[----:B------:R-:W-:Y:S01]  /*a390*/  MUFU.EX2 R189, R189 ;  /* 0x000000bd00bd7308 */ /* 0x000fe20000000800 */
[C---:B------:R-:W-:Y:S01]  /*a3a0*/  HMMA.16816.F32 R36, R20.reuse, R24, R36 ;  /* 0x000000181424723c */ /* 0x040fe20000001824 */
[----:B-1----:R-:W-:Y:S05]  /*a3b0*/  LDSM.16.MT88.4 R28, [R209+0x11800] ;  /* 0x01180000d11c783b */ /* 0x002fea0000004200 */
[C---:B------:R-:W-:Y:S03]  /*a3c0*/  HMMA.16816.F32 R40, R20.reuse, R26, R40 ;  /* 0x0000001a1428723c */ /* 0x040fe60000001828 */
[----:B------:R-:W1:Y:S03]  /*a3d0*/  LDSM.16.MT88.4 R24, [R209+0x13000] ;  /* 0x01300000d118783b */ /* 0x000e660000004200 */
[C---:B------:R-:W-:Y:S06]  /*a3e0*/  HMMA.16816.F32 R44, R20.reuse, R156, R44 ;  /* 0x0000009c142c723c */ /* 0x040fec000000182c */
[C---:B------:R-:W-:Y:S01]  /*a3f0*/  HMMA.16816.F32 R48, R20.reuse, R158, R48 ;  /* 0x0000009e1430723c */ /* 0x040fe20000001830 */
[----:B------:R-:W2:Y:S05]  /*a400*/  LDSM.16.MT88.4 R156, [R208+0x13000] ;  /* 0x01300000d09c783b */ /* 0x000eaa0000004200 */
[C---:B------:R-:W-:Y:S06]  /*a410*/  HMMA.16816.F32 R52, R20.reuse, R160, R52 ;  /* 0x000000a01434723c */ /* 0x040fec0000001834 */
        /* <DEDUP_REMOVED lines=25> */
[----:B------:R-:W-:Y:S05]  /*a5b0*/  LDSM.16.MT88.4 R24, [R210+0x11800] ;  /* 0x01180000d218783b */ /* 0x000fea0000004200 */
[C---:B--2---:R-:W-:Y:S06]  /*a5c0*/  HMMA.16816.F32 R120, R20.reuse, R156, R120 ;  /* 0x0000009c1478723c */ /* 0x044fec0000001878 */
[C---:B------:R-:W-:Y:S01]  /*a5d0*/  HMMA.16816.F32 R124, R20.reuse, R158, R124 ;  /* 0x0000009e147c723c */ /* 0x040fe2000000187c */
[----:B------:R-:W1:Y:S05]  /*a5e0*/  LDSM.16.MT88.4 R156, [R212+0x11800] ;  /* 0x01180000d49c783b */ /* 0x000e6a0000004200 */
[C---:B------:R-:W-:Y:S06]  /*a5f0*/  HMMA.16816.F32 R128, R20.reuse, R160, R128 ;  /* 0x000000a01480723c */ /* 0x040fec0000001880 */
[C---:B------:R-:W-:Y:S05]  /*a600*/  HMMA.16816.F32 R132, R20.reuse, R162, R132 ;  /* 0x000000a21484723c */ /* 0x040fea0000001884 */
[----:B------:R-:W-:Y:S01]  /*a610*/  MOV R160, R171 ;  /* 0x000000ab00a07202 */ /* 0x000fe20000000f00 */
[C---:B----4-:R-:W-:Y:S05]  /*a620*/  HMMA.16816.F32 R136, R20.reuse, R148, R136 ;  /* 0x000000941488723c */ /* 0x050fea0000001888 */
[----:B------:R-:W-:Y:S01]  /*a630*/  MOV R161, R192 ;  /* 0x000000c000a17202 */ /* 0x000fe20000000f00 */
[C---:B------:R-:W-:Y:S01]  /*a640*/  HMMA.16816.F32 R140, R20.reuse, R150, R140 ;  /* 0x00000096148c723c */ /* 0x040fe2000000188c */
[----:B------:R2:W4:Y:S05]  /*a650*/  MUFU.EX2 R192, R34 ;  /* 0x0000002200c07308 */ /* 0x00052a0000000800 */
[C---:B---3--:R-:W-:Y:S05]  /*a660*/  HMMA.16816.F32 R144, R20.reuse, R152, R144 ;  /* 0x000000981490723c */ /* 0x048fea0000001890 */
[----:B------:R-:W-:Y:S01]  /*a670*/  F2FP.F16.F32.PACK_AB R150, R190, R195 ;  /* 0x000000c3be96723e */ /* 0x000fe200000000ff */
[----:B------:R-:W-:Y:S01]  /*a680*/  HMMA.16816.F32 R16, R20, R154, R16 ;  /* 0x0000009a1410723c */ /* 0x000fe20000001810 */
[----:B------:R-:W-:Y:S04]  /*a690*/  LDSM.16.MT88.4 R20, [R210+0x13800] ;  /* 0x01380000d214783b */ /* 0x000fe80000004200 */
[----:B------:R-:W-:Y:S02]  /*a6a0*/  MOV R153, R168 ;  /* 0x000000a800997202 */ /* 0x000fe40000000f00 */
[----:B------:R-:W-:Y:S02]  /*a6b0*/  MOV R154, R160 ;  /* 0x000000a0009a7202 */ /* 0x000fe40000000f00 */
[----:B--2---:R-:W2:Y:S02]  /*a6c0*/  LDSM.16.MT88.4 R32, [R208+0x11800] ;  /* 0x01180000d020783b */ /* 0x004ea40000004200 */
[----:B------:R-:W-:Y:S02]  /*a6d0*/  MOV R155, R161 ;  /* 0x000000a1009b7202 */ /* 0x000fe40000000f00 */
[----:B------:R-:W-:Y:S02]  /*a6e0*/  F2FP.F16.F32.PACK_AB R149, R194, R154 ;  /* 0x0000009ac295723e */ /* 0x000fe400000000ff */
[----:B------:R-:W-:Y:S02]  /*a6f0*/  F2FP.F16.F32.PACK_AB R148, R193, R155 ;  /* 0x0000009bc194723e */ /* 0x000fe400000000ff */
[C---:B----4-:R-:W-:Y:S02]  /*a700*/  F2FP.F16.F32.PACK_AB R151, R189.reuse, R192 ;  /* 0x000000c0bd97723e */ /* 0x050fe400000000ff */
[----:B------:R-:W-:Y:S02]  /*a710*/  MOV R152, R169 ;  /* 0x000000a900987202 */ /* 0x000fe40000000f00 */
[----:B------:R-:W3:Y:S01]  /*a720*/  LDSM.16.MT88.4 R168, [R212+0x13800] ;  /* 0x01380000d4a8783b */ /* 0x000ee20000004200 */
[----:B------:R-:W-:Y:S02]  /*a730*/  MOV R244, R153 ;  /* 0x0000009900f47202 */ /* 0x000fe40000000f00 */
[C---:B-1----:R-:W-:Y:S05]  /*a740*/  HMMA.16816.F32 R160, R148.reuse, R156, R4 ;  /* 0x0000009c94a0723c */ /* 0x042fea0000001804 */
[----:B------:R-:W-:Y:S01]  /*a750*/  MOV R2, R152 ;  /* 0x0000009800027202 */ /* 0x000fe20000000f00 */
[C---:B------:R-:W-:Y:S05]  /*a760*/  HMMA.16816.F32 R156, R148.reuse, R158, R8 ;  /* 0x0000009e949c723c */ /* 0x040fea0000001808 */
[----:B------:R-:W-:Y:S01]  /*a770*/  MOV R6, R194 ;  /* 0x000000c200067202 */ /* 0x000fe20000000f00 */
[C---:B------:R-:W-:Y:S05]  /*a780*/  HMMA.16816.F32 R36, R148.reuse, R24, R36 ;  /* 0x000000189424723c */ /* 0x040fea0000001824 */
[----:B------:R-:W-:Y:S01]  /*a790*/  MOV R11, R6 ;  /* 0x00000006000b7202 */ /* 0x000fe20000000f00 */
[C---:B------:R-:W-:Y:S05]  /*a7a0*/  HMMA.16816.F32 R40, R148.reuse, R26, R40 ;  /* 0x0000001a9428723c */ /* 0x040fea0000001828 */
[----:B------:R-:W-:Y:S01]  /*a7b0*/  MOV R5, R195 ;  /* 0x000000c300057202 */ /* 0x000fe20000000f00 */
[C---:B------:R-:W-:Y:S01]  /*a7c0*/  HMMA.16816.F32 R44, R148.reuse, R28, R44 ;  /* 0x0000001c942c723c */ /* 0x040fe2000000182c */
[----:B------:R1:W5:Y:S04]  /*a7d0*/  LDL.LU R195, [R1+0xc] ;  /* 0x00000c0001c37983 */ /* 0x0003680000300800 */
[----:B------:R1:W5:Y:S01]  /*a7e0*/  LDL.LU R194, [R1+0x8] ;  /* 0x0000080001c27983 */ /* 0x0003620000300800 */
[C---:B------:R-:W-:Y:S05]  /*a7f0*/  HMMA.16816.F32 R48, R148.reuse, R30, R48 ;  /* 0x0000001e9430723c */ /* 0x040fea0000001830 */
[----:B------:R-:W-:Y:S01]  /*a800*/  MOV R29, R11 ;  /* 0x0000000b001d7202 */ /* 0x000fe20000000f00 */
[C---:B--2---:R-:W-:Y:S05]  /*a810*/  HMMA.16816.F32 R52, R148.reuse, R32, R52 ;  /* 0x000000209434723c */ /* 0x044fea0000001834 */
[----:B------:R-:W-:Y:S01]  /*a820*/  MOV R7, R193 ;  /* 0x000000c100077202 */ /* 0x000fe20000000f00 */
[C---:B------:R-:W-:Y:S01]  /*a830*/  HMMA.16816.F32 R56, R148.reuse, R34, R56 ;  /* 0x000000229438723c */ /* 0x040fe20000001838 */
[----:B------:R1:W5:Y:S04]  /*a840*/  LDL.LU R193, [R1+0x4] ;  /* 0x0000040001c17983 */ /* 0x0003680000300800 */
[----:B------:R-:W-:Y:S01]  /*a850*/  MOV R10, R5 ;  /* 0x00000005000a7202 */ /* 0x000fe20000000f00 */
[C---:B---3--:R-:W-:Y:S05]  /*a860*/  HMMA.16816.F32 R60, R148.reuse, R168, R60 ;  /* 0x000000a8943c723c */ /* 0x048fea000000183c */
[----:B------:R-:W-:Y:S01]  /*a870*/  MOV R25, R7 ;  /* 0x0000000700197202 */ /* 0x000fe20000000f00 */
[C---:B------:R-:W-:Y:S01]  /*a880*/  HMMA.16816.F32 R64, R148.reuse, R170, R64 ;  /* 0x000000aa9440723c */ /* 0x040fe20000001840 */
[----:B------:R-:W2:Y:S04]  /*a890*/  LDSM.16.MT88.4 R4, [R209+0x13800] ;  /* 0x01380000d104783b */ /* 0x000ea80000004200 */
[----:B------:R-:W-:Y:S01]  /*a8a0*/  FADD.FTZ R187, R244, R187 ;  /* 0x000000bbf4bb7221 */ /* 0x000fe20000010000 */
[C---:B------:R-:W-:Y:S05]  /*a8b0*/  HMMA.16816.F32 R68, R148.reuse, R20, R68 ;  /* 0x000000149444723c */ /* 0x040fea0000001844 */
[----:B------:R-:W-:Y:S01]  /*a8c0*/  MOV R170, R154 ;  /* 0x0000009a00aa7202 */ /* 0x000fe20000000f00 */
[C---:B------:R-:W-:Y:S01]  /*a8d0*/  HMMA.16816.F32 R72, R148.reuse, R22, R72 ;  /* 0x000000169448723c */ /* 0x040fe20000001848 */
[----:B------:R-:W-:Y:S04]  /*a8e0*/  LDSM.16.MT88.4 R20, [R208+0x15800] ;  /* 0x01580000d014783b */ /* 0x000fe80000004200 */
[----:B------:R-:W-:Y:S01]  /*a8f0*/  FADD.FTZ R187, R2, R187 ;  /* 0x000000bb02bb7221 */ /* 0x000fe20000010000 */
[----:B------:R-:W-:Y:S02]  /*a900*/  MOV R168, R29 ;  /* 0x0000001d00a87202 */ /* 0x000fe40000000f00 */
[----:B------:R-:W-:Y:S02]  /*a910*/  MOV R28, R10 ;  /* 0x0000000a001c7202 */ /* 0x000fe40000000f00 */
[----:B------:R-:W3:Y:S01]  /*a920*/  LDSM.16.MT88.4 R8, [R208+0x13800] ;  /* 0x01380000d008783b */ /* 0x000ee20000004200 */
[----:B------:R-:W-:Y:S01]  /*a930*/  FADD.FTZ R187, R170, R187 ;  /* 0x000000bbaabb7221 */ /* 0x000fe20000010000 */
[----:B------:R-:W-:Y:S02]  /*a940*/  MOV R33, R25 ;  /* 0x0000001900217202 */ /* 0x000fe40000000f00 */
[----:B------:R-:W-:Y:S01]  /*a950*/  MOV R169, R28 ;  /* 0x0000001c00a97202 */ /* 0x000fe20000000f00 */
[----:B------:R-:W-:Y:S01]  /*a960*/  FADD.FTZ R187, R168, R187 ;  /* 0x000000bba8bb7221 */ /* 0x000fe20000010000 */
[----:B------:R-:W-:Y:S02]  /*a970*/  MOV R171, R33 ;  /* 0x0000002100ab7202 */ /* 0x000fe40000000f00 */
[----:B------:R-:W4:Y:S01]  /*a980*/  LDSM.16.MT88.4 R24, [R212+0x15800] ;  /* 0x01580000d418783b */ /* 0x000f220000004200 */
[----:B------:R-:W-:Y:S01]  /*a990*/  FADD.FTZ R187, R192, R187 ;  /* 0x000000bbc0bb7221 */ /* 0x000fe20000010000 */
[----:B------:R-:W-:Y:S02]  /*a9a0*/  MOV R245, R155 ;  /* 0x0000009b00f57202 */ /* 0x000fe40000000f00 */
[----:B------:R-:W-:Y:S01]  /*a9b0*/  MOV R2, R164 ;  /* 0x000000a400027202 */ /* 0x000fe20000000f00 */
[----:B------:R-:W-:Y:S02]  /*a9c0*/  FADD.FTZ R244, R189, R187 ;  /* 0x000000bbbdf47221 */ /* 0x000fe40000010000 */
[----:B------:R-:W-:Y:S01]  /*a9d0*/  FADD.FTZ R184, R245, R184 ;  /* 0x000000b8f5b87221 */ /* 0x000fe20000010000 */
[----:B------:R1:W5:Y:S01]  /*a9e0*/  LDL.LU R192, [R1] ;  /* 0x0000000001c07983 */ /* 0x0003620000300800 */
[C---:B--2---:R-:W-:Y:S03]  /*a9f0*/  HMMA.16816.F32 R76, R148.reuse, R4, R76 ;  /* 0x00000004944c723c */ /* 0x044fe6000000184c */
[----:B------:R-:W2:Y:S01]  /*aa00*/  LDSM.16.MT88.4 R28, [R210+0x15800] ;  /* 0x01580000d21c783b */ /* 0x000ea20000004200 */
[----:B------:R-:W-:Y:S02]  /*aa10*/  FADD.FTZ R184, R171, R184 ;  /* 0x000000b8abb87221 */ /* 0x000fe40000010000 */
[C---:B------:R-:W-:Y:S05]  /*aa20*/  HMMA.16816.F32 R80, R148.reuse, R6, R80 ;  /* 0x000000069450723c */ /* 0x040fea0000001850 */
[----:B------:R-:W1:Y:S01]  /*aa30*/  LDSM.16.MT88.4 R32, [R209+0x15800] ;  /* 0x01580000d120783b */ /* 0x000e620000004200 */
[----:B------:R-:W-:Y:S07]  /*aa40*/  FADD.FTZ R184, R169, R184 ;  /* 0x000000b8a9b87221 */ /* 0x000fee0000010000 */
[----:B------:R-:W1:Y:S01]  /*aa50*/  LDSM.16.MT88.4 R4, [R212+0x17800] ;  /* 0x01780000d404783b */ /* 0x000e620000004200 */
[----:B------:R-:W-:Y:S01]  /*aa60*/  FADD.FTZ R245, R190, R184 ;  /* 0x000000b8bef57221 */ /* 0x000fe20000010000 */
[C---:B---3--:R-:W-:Y:S06]  /*aa70*/  HMMA.16816.F32 R84, R148.reuse, R8, R84 ;  /* 0x000000089454723c */ /* 0x048fec0000001854 */
[C---:B------:R-:W-:Y:S01]  /*aa80*/  HMMA.16816.F32 R88, R148.reuse, R10, R88 ;  /* 0x0000000a9458723c */ /* 0x040fe20000001858 */
[----:B------:R-:W3:Y:S05]  /*aa90*/  LDSM.16.MT88.4 R8, [R210+0x17800] ;  /* 0x01780000d208783b */ /* 0x000eea0000004200 */
[C---:B----4-:R-:W-:Y:S06]  /*aaa0*/  HMMA.16816.F32 R92, R148.reuse, R24, R92 ;  /* 0x00000018945c723c */ /* 0x050fec000000185c */
[C---:B------:R-:W-:Y:S01]  /*aab0*/  HMMA.16816.F32 R96, R148.reuse, R26, R96 ;  /* 0x0000001a9460723c */ /* 0x040fe20000001860 */
[----:B------:R-:W4:Y:S05]  /*aac0*/  LDSM.16.MT88.4 R24, [R209+0x17800] ;  /* 0x01780000d118783b */ /* 0x000f2a0000004200 */
[C---:B--2---:R-:W-:Y:S06]  /*aad0*/  HMMA.16816.F32 R100, R148.reuse, R28, R100 ;  /* 0x0000001c9464723c */ /* 0x044fec0000001864 */
[C---:B------:R-:W-:Y:S01]  /*aae0*/  HMMA.16816.F32 R104, R148.reuse, R30, R104 ;  /* 0x0000001e9468723c */ /* 0x040fe20000001868 */
[----:B------:R-:W2:Y:S05]  /*aaf0*/  LDSM.16.MT88.4 R28, [R208+0x17800] ;  /* 0x01780000d01c783b */ /* 0x000eaa0000004200 */
[C---:B-1----:R-:W-:Y:S06]  /*ab00*/  HMMA.16816.F32 R108, R148.reuse, R32, R108 ;  /* 0x00000020946c723c */ /* 0x042fec000000186c */
[C---:B------:R-:W-:Y:S06]  /*ab10*/  HMMA.16816.F32 R112, R148.reuse, R34, R112 ;  /* 0x000000229470723c */ /* 0x040fec0000001870 */
[C---:B------:R-:W-:Y:S06]  /*ab20*/  HMMA.16816.F32 R152, R148.reuse, R20, R12 ;  /* 0x000000149498723c */ /* 0x040fec000000180c */
[C---:B------:R-:W-:Y:S06]  /*ab30*/  HMMA.16816.F32 R116, R148.reuse, R22, R116 ;  /* 0x000000169474723c */ /* 0x040fec0000001874 */
[C---:B------:R-:W-:Y:S06]  /*ab40*/  HMMA.16816.F32 R120, R148.reuse, R4, R120 ;  /* 0x000000049478723c */ /* 0x040fec0000001878 */
[C---:B------:R-:W-:Y:S06]  /*ab50*/  HMMA.16816.F32 R124, R148.reuse, R6, R124 ;  /* 0x00000006947c723c */ /* 0x040fec000000187c */
[C---:B---3--:R-:W-:Y:S06]  /*ab60*/  HMMA.16816.F32 R128, R148.reuse, R8, R128 ;  /* 0x000000089480723c */ /* 0x048fec0000001880 */
[C---:B------:R-:W-:Y:S06]  /*ab70*/  HMMA.16816.F32 R132, R148.reuse, R10, R132 ;  /* 0x0000000a9484723c */ /* 0x040fec0000001884 */
[C---:B----4-:R-:W-:Y:S06]  /*ab80*/  HMMA.16816.F32 R136, R148.reuse, R24, R136 ;  /* 0x000000189488723c */ /* 0x050fec0000001888 */
[C---:B------:R-:W-:Y:S06]  /*ab90*/  HMMA.16816.F32 R140, R148.reuse, R26, R140 ;  /* 0x0000001a948c723c */ /* 0x040fec000000188c */
[C---:B--2---:R-:W-:Y:S06]  /*aba0*/  HMMA.16816.F32 R144, R148.reuse, R28, R144 ;  /* 0x0000001c9490723c */ /* 0x044fec0000001890 */
[----:B------:R-:W-:Y:S01]  /*abb0*/  HMMA.16816.F32 R148, R148, R30, R16 ;  /* 0x0000001e9494723c */ /* 0x000fe20000001810 */
[----:B------:R-:W-:Y:S11]  /*abc0*/  @!UPT UIADD3 URZ, URZ, URZ, URZ ;  /* 0x0000003f3f3ff290 */ /* 0x000ff6000fffe03f */
[----:B------:R-:W-:Y:S01]  /*abd0*/  @!UPT UIADD3 URZ, URZ, URZ, URZ ;  /* 0x0000003f3f3ff290 */ /* 0x000fe2000fffe03f */
[----:B------:R-:W-:Y:S11]  /*abe0*/  @P4 BRA `(.L_x_68) ;  /* 0xffffffc400a44947 */ /* 0x000ff6000383ffff */
.L_x_67:
[----:B------:R-:W1:Y:S01]  /*abf0*/  S2R R0, SR_TID.X ;  /* 0x0000000000007919 */ /* 0x000e620000002100 */
[----:B------:R-:W2:Y:S01]  /*ac00*/  S2UR UR8, SR_CgaCtaId ;  /* 0x00000000000879c3 */ /* 0x000ea20000008800 */
[----:B------:R-:W-:Y:S01]  /*ac10*/  UISETP.NE.AND UP0, UPT, UR5, -0x1, UPT ;  /* 0xffffffff0500788c */ /* 0x000fe2000bf05270 */
[----:B------:R-:W-:Y:S01]  /*ac20*/  IMAD.MOV.U32 R11, RZ, RZ, 0x3f800000 ;  /* 0x3f800000ff0b7424 */ /* 0x000fe200078e00ff */
[----:B------:R-:W3:Y:S04]  /*ac30*/  SHFL.BFLY PT, R2, R245, 0x2, 0x1f ;  /* 0x0c401f00f5027f89 */ /* 0x000ee800000e0000 */
[----:B------:R-:W4:Y:S01]  /*ac40*/  SHFL.BFLY PT, R9, R244, 0x2, 0x1f ;  /* 0x0c401f00f4097f89 */ /* 0x000f2200000e0000 */
[----:B------:R-:W-:Y:S01]  /*ac50*/  PLOP3.LUT P3, PT, PT, PT, UP0, 0x80, 0x0 ;  /* 0x000000000000781c */ /* 0x000fe20003f6f008 */
[----:B------:R-:W4:Y:S03]  /*ac60*/  S2UR UR4, SR_CTAID.X ;  /* 0x00000000000479c3 */ /* 0x000f260000002500 */
[----:B------:R-:W-:-:S02]  /*ac70*/  @UP0 ULDC.64 UR6, c[0x0][0x298] ;  /* 0x0000a60000060ab9 */ /* 0x000fc40000000a00 */
[----:B------:R-:W-:-:S03]  /*ac80*/  @UP0 UIMAD.WIDE.U32 UR12, UR5, UR6, URZ ;  /* 0x00000006050c02a5 */ /* 0x000fc6000f8e003f */
[----:B------:R-:W-:Y:S01]  /*ac90*/  UMOV UR6, 0x400 ;  /* 0x0000040000067882 */ /* 0x000fe20000000000 */
[----:B------:R-:W-:Y:S02]  /*aca0*/  @UP0 UIMAD UR10, UR5, UR7, UR13 ;  /* 0x00000007050a02a4 */ /* 0x000fe4000f8e020d */
[----:B--2---:R-:W-:Y:S01]  /*acb0*/  ULEA UR8, UR8, UR6, 0x18 ;  /* 0x0000000608087291 */ /* 0x004fe2000f8ec03f */
[----:B---3--:R-:W-:Y:S01]  /*acc0*/  FADD.FTZ R245, R2, R245 ;  /* 0x000000f502f57221 */ /* 0x008fe20000010000 */
[----:B-1----:R-:W-:-:S04]  /*acd0*/  SHF.R.S32.HI R5, RZ, 0x1f, R0 ;  /* 0x0000001fff057819 */ /* 0x002fc80000011400 */
[----:B------:R-:W1:Y:S01]  /*ace0*/  SHFL.BFLY PT, R7, R245, 0x1, 0x1f ;  /* 0x0c201f00f5077f89 */ /* 0x000e6200000e0000 */
[----:B----4-:R-:W-:Y:S01]  /*acf0*/  FADD.FTZ R244, R9, R244 ;  /* 0x000000f409f47221 */ /* 0x010fe20000010000 */
[----:B------:R-:W-:Y:S01]  /*ad00*/  IMAD.MOV.U32 R9, RZ, RZ, 0x20 ;  /* 0x00000020ff097424 */ /* 0x000fe200078e00ff */
[CC--:B------:R-:W-:Y:S02]  /*ad10*/  LEA.HI R10, R5.reuse, R0.reuse, RZ, 0x2 ;  /* 0x00000000050a7211 */ /* 0x0c0fe400078f10ff */
[----:B------:R-:W-:Y:S01]  /*ad20*/  LEA.HI R4, R5, R0, RZ, 0x5 ;  /* 0x0000000005047211 */ /* 0x000fe200078f28ff */
[----:B------:R2:W3:Y:S01]  /*ad30*/  SHFL.BFLY PT, R12, R244, 0x1, 0x1f ;  /* 0x0c201f00f40c7f89 */ /* 0x0004e200000e0000 */
[--C-:B------:R-:W-:Y:S02]  /*ad40*/  SHF.R.S32.HI R2, RZ, 0x2, R10.reuse ;  /* 0x00000002ff027819 */ /* 0x100fe4000001140a */
[----:B------:R-:W-:Y:S02]  /*ad50*/  SHF.R.S32.HI R6, RZ, 0x1f, R10 ;  /* 0x0000001fff067819 */ /* 0x000fe4000001140a */
[----:B------:R-:W-:-:S02]  /*ad60*/  LOP3.LUT R10, R10, 0x3ffffffc, RZ, 0xc0, !PT ;  /* 0x3ffffffc0a0a7812 */ /* 0x000fc400078ec0ff */
[----:B------:R-:W-:-:S03]  /*ad70*/  LEA.HI R6, R6, R2, RZ, 0x3 ;  /* 0x0000000206067211 */ /* 0x000fc600078f18ff */
[----:B------:R-:W-:Y:S01]  /*ad80*/  IMAD.IADD R10, R0, 0x1, -R10 ;  /* 0x00000001000a7824 */ /* 0x000fe200078e0a0a */
[----:B------:R-:W-:-:S05]  /*ad90*/  LOP3.LUT R6, R6, 0xfffffff8, RZ, 0xc0, !PT ;  /* 0xfffffff806067812 */ /* 0x000fca00078ec0ff */
[----:B------:R-:W-:Y:S01]  /*ada0*/  IMAD.IADD R6, R2, 0x1, -R6 ;  /* 0x0000000102067824 */ /* 0x000fe200078e0a06 */
[----:B------:R-:W-:Y:S01]  /*adb0*/  SHF.R.S32.HI R2, RZ, 0x5, R4 ;  /* 0x00000005ff027819 */ /* 0x000fe20000011404 */
[----:B-1----:R-:W-:Y:S02]  /*adc0*/  FADD.FTZ R7, R245, R7 ;  /* 0x00000007f5077221 */ /* 0x002fe40000010000 */
[----:B------:R-:W-:Y:S02]  /*add0*/  IMAD.SHL.U32 R8, R6, 0x40, RZ ;  /* 0x0000004006087824 */ /* 0x000fe400078e00ff */
[----:B------:R-:W-:Y:S01]  /*ade0*/  IMAD R10, R2, 0x200, R10 ;  /* 0x00000200020a7824 */ /* 0x000fe200078e020a */
[----:B------:R-:W-:Y:S02]  /*adf0*/  FSETP.NE.FTZ.AND P0, PT, R7, RZ, PT ;  /* 0x000000ff0700720b */ /* 0x000fe40003f15000 */
[----:B------:R-:W-:Y:S02]  /*ae00*/  LOP3.LUT R8, R8, 0x1c0, RZ, 0xc0, !PT ;  /* 0x000001c008087812 */ /* 0x000fe400078ec0ff */
[----:B------:R-:W-:-:S02]  /*ae10*/  R2P PR, R6, 0x6 ;  /* 0x0000000606007804 */ /* 0x000fc40000000000 */
[----:B------:R-:W-:-:S03]  /*ae20*/  LEA.HI R8, R8, R8, RZ, 0x1d ;  /* 0x0000000808087211 */ /* 0x000fc600078fe8ff */
[----:B------:R-:W-:Y:S02]  /*ae30*/  SEL R9, R9, 0xffffffe0, !P1 ;  /* 0xffffffe009097807 */ /* 0x000fe40004800000 */
[----:B------:R-:W-:Y:S02]  /*ae40*/  IMAD.U32 R10, R10, 0x2, R8 ;  /* 0x000000020a0a7824 */ /* 0x000fe400078e0008 */
[----:B------:R-:W-:-:S03]  /*ae50*/  IMAD.MOV.U32 R8, RZ, RZ, 0x40 ;  /* 0x00000040ff087424 */ /* 0x000fc600078e00ff */
[----:B------:R-:W-:Y:S02]  /*ae60*/  LEA R10, R10, UR8, 0x1 ;  /* 0x000000080a0a7c11 */ /* 0x000fe4000f8e08ff */
[----:B------:R-:W-:Y:S01]  /*ae70*/  SEL R8, R8, 0xffffffc0, !P2 ;  /* 0xffffffc008087807 */ /* 0x000fe20005000000 */
[----:B--23--:R-:W-:Y:S06]  /*ae80*/  @P3 BRA `(.L_x_71) ;  /* 0x00000000001c3947 */ /* 0x00cfec0003800000 */
[----:B------:R-:W1:Y:S01]  /*ae90*/  S2UR UR9, SR_CTAID.Y ;  /* 0x00000000000979c3 */ /* 0x000e620000002600 */
[----:B------:R-:W-:Y:S01]  /*aea0*/  ULDC.64 UR6, c[0x0][0x290] ;  /* 0x0000a40000067ab9 */ /* 0x000fe20000000a00 */
[----:B-1----:R-:W-:Y:S02]  /*aeb0*/  USHF.R.S32.HI UR8, URZ, 0x1f, UR9 ;  /* 0x0000001f3f087899 */ /* 0x002fe40008011409 */
[----:B------:R-:W-:Y:S02]  /*aec0*/  UIMAD.WIDE.U32 UR12, UR9, UR6, URZ ;  /* 0x00000006090c72a5 */ /* 0x000fe4000f8e003f */
[----:B------:R-:W-:-:S04]  /*aed0*/  UIMAD UR8, UR8, UR6, URZ ;  /* 0x00000006080872a4 */ /* 0x000fc8000f8e023f */
[----:B------:R-:W-:-:S04]  /*aee0*/  UIMAD UR7, UR9, UR7, UR8 ;  /* 0x00000007090772a4 */ /* 0x000fc8000f8e0208 */
[----:B------:R-:W-:-:S12]  /*aef0*/  UIADD3 UR10, UR13, UR7, URZ ;  /* 0x000000070d0a7290 */ /* 0x000fd8000fffe03f */
.L_x_71:
[----:B------:R-:W-:Y:S01]  /*af00*/  ULDC.U8 UR6, c[0x0][0x3d8] ;  /* 0x0000f60000067ab9 */ /* 0x000fe20000000000 */
[----:B------:R-:W-:Y:S01]  /*af10*/  ULDC.U8 UR9, c[0x0][0x3d9] ;  /* 0x0000f64000097ab9 */ /* 0x000fe20000000000 */
[----:B------:R-:W-:Y:S01]  /*af20*/  ISETP.NE.AND P2, PT, RZ, UR6, PT ;  /* 0x00000006ff007c0c */ /* 0x000fe2000bf45270 */
[----:B------:R1:W2:Y:S01]  /*af30*/  @P0 MUFU.RCP R11, R7 ;  /* 0x00000007000b0308 */ /* 0x0002a20000001000 */
[----:B------:R-:W-:Y:S01]  /*af40*/  LOP3.LUT R6, R6, 0x1, RZ, 0xc0, !PT ;  /* 0x0000000106067812 */ /* 0x000fe200078ec0ff */
[----:B------:R-:W-:Y:S01]  /*af50*/  UIMAD UR6, UR4, -0x40, UR17 ;  /* 0xffffffc0040678a4 */ /* 0x000fe2000f8e0211 */
[----:B------:R-:W-:Y:S02]  /*af60*/  ISETP.NE.OR P3, PT, RZ, UR9, !P2 ;  /* 0x00000009ff007c0c */ /* 0x000fe4000d765670 */
[----:B------:R-:W-:Y:S01]  /*af70*/  ISETP.NE.U32.AND P1, PT, R6, 0x1, PT ;  /* 0x000000010600780c */ /* 0x000fe20003f25070 */
[----:B------:R-:W-:Y:S01]  /*af80*/  FADD.FTZ R6, R244, R12 ;  /* 0x0000000cf4067221 */ /* 0x000fe20000010000 */
[----:B------:R-:W-:-:S02]  /*af90*/  PLOP3.LUT P6, PT, PT, PT, PT, 0x8, 0x0 ;  /* 0x000000000000781c */ /* 0x000fc40003fce170 */
[----:B------:R-:W-:Y:S02]  /*afa0*/  CS2R R12, SRZ ;  /* 0x00000000000c7805 */ /* 0x000fe4000001ff00 */
[----:B------:R-:W-:-:S05]  /*afb0*/  LEA.HI R5, R5, R0, RZ, 0x3 ;  /* 0x0000000005057211 */ /* 0x000fca00078f18ff */
[----:B------:R-:W-:Y:S05]  /*afc0*/  @P3 BRA `(.L_x_72) ;  /* 0x0000000000203947 */ /* 0x000fea0003800000 */
[----:B------:R-:W3:Y:S01]  /*afd0*/  S2UR UR7, SR_CTAID.Y ;  /* 0x00000000000779c3 */ /* 0x000ee20000002600 */
[----:B------:R-:W-:Y:S01]  /*afe0*/  ULDC UR8, c[0x0][0x2c4] ;  /* 0x0000b10000087ab9 */ /* 0x000fe20000000800 */
[----:B------:R-:W-:Y:S01]  /*aff0*/  PLOP3.LUT P6, PT, PT, PT, PT, 0x80, 0x0 ;  /* 0x000000000000781c */ /* 0x000fe20003fcf070 */
[----:B---3--:R-:W-:-:S04]  /*b000*/  UIMAD UR7, UR7, UR8, URZ ;  /* 0x00000008070772a4 */ /* 0x008fc8000f8e023f */
[----:B------:R-:W-:-:S04]  /*b010*/  USEL UR7, UR7, UR5, !UP0 ;  /* 0x0000000507077287 */ /* 0x000fc8000c000000 */
[----:B------:R-:W-:Y:S02]  /*b020*/  USHF.R.S32.HI UR5, URZ, 0x1f, UR7 ;  /* 0x0000001f3f057899 */ /* 0x000fe40008011407 */
[----:B------:R-:W-:-:S04]  /*b030*/  IMAD.U32 R12, RZ, RZ, UR7 ;  /* 0x00000007ff0c7e24 */ /* 0x000fc8000f8e00ff */
[----:B------:R-:W-:-:S07]  /*b040*/  MOV R13, UR5 ;  /* 0x00000005000d7c02 */ /* 0x000fce0008000f00 */
.L_x_72:
[----:B------:R-:W-:Y:S01]  /*b050*/  FSETP.NE.FTZ.AND P5, PT, R6, RZ, PT ;  /* 0x000000ff0600720b */ /* 0x000fe20003fb5000 */
[C---:B--2---:R-:W-:Y:S01]  /*b060*/  FMUL.FTZ R160, R11.reuse, R160 ;  /* 0x000000a00ba07220 */ /* 0x044fe20000410000 */
[----:B------:R-:W-:Y:S01]  /*b070*/  MOV R15, 0x3f800000 ;  /* 0x3f800000000f7802 */ /* 0x000fe20000000f00 */
[C---:B------:R-:W-:Y:S01]  /*b080*/  FMUL.FTZ R161, R11.reuse, R161 ;  /* 0x000000a10ba17220 */ /* 0x040fe20000410000 */
[----:B------:R-:W-:Y:S01]  /*b090*/  ISETP.NE.AND P4, PT, RZ, UR9, PT ;  /* 0x00000009ff007c0c */ /* 0x000fe2000bf85270 */
[C---:B------:R-:W-:Y:S01]  /*b0a0*/  FMUL.FTZ R156, R11.reuse, R156 ;  /* 0x0000009c0b9c7220 */ /* 0x040fe20000410000 */
[----:B------:R-:W-:Y:S01]  /*b0b0*/  LOP3.LUT R14, R4, 0xffffffe0, RZ, 0xc0, !PT ;  /* 0xffffffe0040e7812 */ /* 0x000fe200078ec0ff */
[C---:B------:R-:W-:Y:S01]  /*b0c0*/  FMUL.FTZ R157, R11.reuse, R157 ;  /* 0x0000009d0b9d7220 */ /* 0x040fe20000410000 */
[----:B------:R-:W-:Y:S01]  /*b0d0*/  SHF.R.S32.HI R4, RZ, 0x3, R5 ;  /* 0x00000003ff047819 */ /* 0x000fe20000011405 */
[C---:B------:R-:W-:Y:S01]  /*b0e0*/  FMUL.FTZ R36, R11.reuse, R36 ;  /* 0x000000240b247220 */ /* 0x040fe20000410000 */
[----:B------:R-:W-:Y:S01]  /*b0f0*/  IADD3 R0, -R14, R0, RZ ;  /* 0x000000000e007210 */ /* 0x000fe20007ffe1ff */
[C---:B------:R-:W-:Y:S01]  /*b100*/  FMUL.FTZ R37, R11.reuse, R37 ;  /* 0x000000250b257220 */ /* 0x040fe20000410000 */
[----:B------:R-:W-:Y:S01]  /*b110*/  ISETP.GE.AND P3, PT, R4, UR6, PT ;  /* 0x0000000604007c0c */ /* 0x000fe2000bf66270 */
[----:B------:R-:W2:Y:S01]  /*b120*/  @P5 MUFU.RCP R15, R6 ;  /* 0x00000006000f5308 */ /* 0x000ea20000001000 */
[C---:B------:R-:W-:Y:S01]  /*b130*/  IADD3 R14, R10.reuse, -0x10, RZ ;  /* 0xfffffff00a0e7810 */ /* 0x040fe20007ffe0ff */
[----:B------:R-:W-:Y:S01]  /*b140*/  FMUL.FTZ R40, R11, R40 ;  /* 0x000000280b287220 */ /* 0x000fe20000410000 */
[----:B------:R-:W-:Y:S01]  /*b150*/  LEA.HI.SX32 R4, R5, 0x10, 0x1d ;  /* 0x0000001005047811 */ /* 0x000fe200078feaff */
[C---:B------:R-:W-:Y:S01]  /*b160*/  FMUL.FTZ R41, R11.reuse, R41 ;  /* 0x000000290b297220 */ /* 0x040fe20000410000 */
[----:B------:R-:W-:Y:S01]  /*b170*/  @P1 IADD3 R14, R10, 0x10, RZ ;  /* 0x000000100a0e1810 */ /* 0x000fe20007ffe0ff */
[C---:B------:R-:W-:Y:S01]  /*b180*/  FMUL.FTZ R44, R11.reuse, R44 ;  /* 0x0000002c0b2c7220 */ /* 0x040fe20000410000 */
[----:B------:R-:W-:Y:S01]  /*b190*/  PLOP3.LUT P1, PT, PT, PT, PT, 0x8, 0x0 ;  /* 0x000000000000781c */ /* 0x000fe20003f2e170 */
[C---:B------:R-:W-:Y:S01]  /*b1a0*/  FMUL.FTZ R45, R11.reuse, R45 ;  /* 0x0000002d0b2d7220 */ /* 0x040fe20000410000 */
[----:B------:R-:W-:Y:S01]  /*b1b0*/  @!P4 PLOP3.LUT P1, PT, P2, PT, PT, 0x80, 0x0 ;  /* 0x000000000000c81c */ /* 0x000fe2000172f070 */
[C---:B------:R-:W-:Y:S01]  /*b1c0*/  FMUL.FTZ R48, R11.reuse, R48 ;  /* 0x000000300b307220 */ /* 0x040fe20000410000 */
[----:B------:R-:W-:Y:S01]  /*b1d0*/  FMUL.FTZ R49, R11, R49 ;  /* 0x000000310b317220 */ /* 0x000fe20000410000 */
[----:B------:R-:W-:Y:S01]  /*b1e0*/  F2FP.F16.F32.PACK_AB R160, R161, R160 ;  /* 0x000000a0a1a0723e */ /* 0x000fe200000000ff */
[C---:B------:R-:W-:Y:S01]  /*b1f0*/  FMUL.FTZ R52, R11.reuse, R52 ;  /* 0x000000340b347220 */ /* 0x040fe20000410000 */
[----:B------:R-:W-:Y:S01]  /*b200*/  ISETP.GE.AND P2, PT, R4, UR6, PT ;  /* 0x0000000604007c0c */ /* 0x000fe2000bf46270 */
[----:B------:R-:W-:Y:S01]  /*b210*/  FMUL.FTZ R53, R11, R53 ;  /* 0x000000350b357220 */ /* 0x000fe20000410000 */
[----:B------:R-:W-:Y:S01]  /*b220*/  F2FP.F16.F32.PACK_AB R156, R157, R156 ;  /* 0x0000009c9d9c723e */ /* 0x000fe200000000ff */
[C---:B--2---:R-:W-:Y:S01]  /*b230*/  FMUL.FTZ R163, R15.reuse, R163 ;  /* 0x000000a30fa37220 */ /* 0x044fe20000410000 */
        /* <DEDUP_REMOVED lines=13> */
[----:B------:R-:W-:Y:S01]  /*b310*/  FMUL.FTZ R54, R15, R54 ;  /* 0x000000360f367220 */ /* 0x000fe20000410000 */
[----:B------:R-:W-:Y:S01]  /*b320*/  F2FP.F16.F32.PACK_AB R158, R159, R158 ;  /* 0x0000009e9f9e723e */ /* 0x000fe200000000ff */
[C---:B------:R-:W-:Y:S01]  /*b330*/  FMUL.FTZ R56, R11.reuse, R56 ;  /* 0x000000380b387220 */ /* 0x040fe20000410000 */
[----:B------:R-:W-:Y:S01]  /*b340*/  FMUL.FTZ R57, R11, R57 ;  /* 0x000000390b397220 */ /* 0x000fe20000410000 */
[C---:B------:R-:W-:Y:S01]  /*b350*/  FMUL.FTZ R59, R15.reuse, R59 ;  /* 0x0000003b0f3b7220 */ /* 0x040fe20000410000 */
[----:B------:R-:W-:Y:S01]  /*b360*/  FMUL.FTZ R58, R15, R58 ;  /* 0x0000003a0f3a7220 */ /* 0x000fe20000410000 */
[----:B------:R-:W-:Y:S01]  /*b370*/  F2FP.F16.F32.PACK_AB R36, R37, R36 ;  /* 0x000000242524723e */ /* 0x000fe200000000ff */
[----:B------:R-:W-:Y:S01]  /*b380*/  FMUL.FTZ R60, R11, R60 ;  /* 0x0000003c0b3c7220 */ /* 0x000fe20000410000 */
[----:B------:R-:W-:Y:S01]  /*b390*/  F2FP.F16.F32.PACK_AB R38, R39, R38 ;  /* 0x000000262726723e */ /* 0x000fe200000000ff */
[----:B------:R-:W-:Y:S01]  /*b3a0*/  FMUL.FTZ R61, R11, R61 ;  /* 0x0000003d0b3d7220 */ /* 0x000fe20000410000 */
[C---:B------:R-:W-:Y:S01]  /*b3b0*/  IADD3 R4, R10.reuse, R9, RZ ;  /* 0x000000090a047210 */ /* 0x040fe20007ffe0ff */
[C---:B------:R-:W-:Y:S01]  /*b3c0*/  FMUL.FTZ R63, R15.reuse, R63 ;  /* 0x0000003f0f3f7220 */ /* 0x040fe20000410000 */
[----:B------:R-:W-:Y:S01]  /*b3d0*/  FMUL.FTZ R62, R15, R62 ;  /* 0x0000003e0f3e7220 */ /* 0x000fe20000410000 */
[----:B------:R-:W-:Y:S01]  /*b3e0*/  F2FP.F16.F32.PACK_AB R40, R41, R40 ;  /* 0x000000282928723e */ /* 0x000fe200000000ff */
[----:B------:R-:W-:Y:S01]  /*b3f0*/  FMUL.FTZ R64, R11, R64 ;  /* 0x000000400b407220 */ /* 0x000fe20000410000 */
[----:B------:R-:W-:Y:S01]  /*b400*/  F2FP.F16.F32.PACK_AB R42, R43, R42 ;  /* 0x0000002a2b2a723e */ /* 0x000fe200000000ff */
[----:B------:R-:W-:Y:S01]  /*b410*/  FMUL.FTZ R65, R11, R65 ;  /* 0x000000410b417220 */ /* 0x000fe20000410000 */
[----:B------:R-:W-:Y:S01]  /*b420*/  IADD3 R9, R9, R14, RZ ;  /* 0x0000000e09097210 */ /* 0x000fe20007ffe0ff */
        /* <DEDUP_REMOVED lines=10> */
[----:B------:R-:W-:Y:S01]  /*b4d0*/  STS [R10], R160 ;  /* 0x000000a00a007388 */ /* 0x000fe20000000800 */
[----:B------:R-:W-:Y:S01]  /*b4e0*/  F2FP.F16.F32.PACK_AB R50, R51, R50 ;  /* 0x000000323332723e */ /* 0x000fe200000000ff */
[C---:B------:R-:W-:Y:S01]  /*b4f0*/  FMUL.FTZ R72, R11.reuse, R72 ;  /* 0x000000480b487220 */ /* 0x040fe20000410000 */
[----:B------:R-:W-:Y:S01]  /*b500*/  IADD3 R17, R8, R14, RZ ;  /* 0x0000000e08117210 */ /* 0x000fe20007ffe0ff */
[----:B------:R-:W-:Y:S01]  /*b510*/  STS [R10+0x400], R162 ;  /* 0x000400a20a007388 */ /* 0x000fe20000000800 */
[----:B------:R-:W-:Y:S01]  /*b520*/  FMUL.FTZ R73, R11, R73 ;  /* 0x000000490b497220 */ /* 0x000fe20000410000 */
        /* <DEDUP_REMOVED lines=14> */
[----:B------:R-:W-:Y:S01]  /*b610*/  FMUL.FTZ R80, R11, R80 ;  /* 0x000000500b507220 */ /* 0x000fe20000410000 */
        /* <DEDUP_REMOVED lines=9> */
[----:B------:R-:W-:Y:S01]  /*b6b0*/  FMUL.FTZ R85, R11, R85 ;  /* 0x000000550b557220 */ /* 0x000fe20000410000 */
[----:B------:R-:W-:Y:S01]  /*b6c0*/  STS [R9+0x400], R42 ;  /* 0x0004002a09007388 */ /* 0x000fe20000000800 */
        /* <DEDUP_REMOVED lines=35> */
[----:B------:R-:W-:Y:S01]  /*b900*/  STS [R10+0x2000], R60 ;  /* 0x0020003c0a007388 */ /* 0x000fe20000000800 */
        /* <DEDUP_REMOVED lines=87> */
[----:B------:R-:W2:Y:S01]  /*be80*/  @!P4 LDC R19, c[0x0][0x2c4] ;  /* 0x0000b100ff13cb82 */ /* 0x000ea20000000800 */
[----:B------:R-:W-:Y:S01]  /*be90*/  F2FP.F16.F32.PACK_AB R122, R123, R122 ;  /* 0x0000007a7b7a723e */ /* 0x000fe200000000ff */
[----:B------:R-:W-:Y:S01]  /*bea0*/  STS [R9+0x4000], R104 ;  /* 0x0040006809007388 */ /* 0x000fe20000000800 */
[C---:B------:R-:W-:Y:S01]  /*beb0*/  FMUL.FTZ R144, R11.reuse, R144 ;  /* 0x000000900b907220 */ /* 0x040fe20000410000 */
[C---:B------:R-:W-:Y:S01]  /*bec0*/  FMUL.FTZ R145, R11.reuse, R145 ;  /* 0x000000910b917220 */ /* 0x040fe20000410000 */
[----:B------:R-:W-:Y:S01]  /*bed0*/  FMUL.FTZ R148, R11, R148 ;  /* 0x000000940b947220 */ /* 0x000fe20000410000 */
[----:B------:R-:W-:Y:S01]  /*bee0*/  STS [R9+0x4400], R106 ;  /* 0x0044006a09007388 */ /* 0x000fe20000000800 */
[C---:B------:R-:W-:Y:S01]  /*bef0*/  FMUL.FTZ R147, R15.reuse, R147 ;  /* 0x000000930f937220 */ /* 0x040fe20000410000 */
[C---:B------:R-:W-:Y:S01]  /*bf00*/  FMUL.FTZ R146, R15.reuse, R146 ;  /* 0x000000920f927220 */ /* 0x040fe20000410000 */
[----:B------:R-:W-:Y:S01]  /*bf10*/  FMUL.FTZ R151, R15, R151 ;  /* 0x000000970f977220 */ /* 0x000fe20000410000 */
[----:B------:R-:W-:Y:S01]  /*bf20*/  F2FP.F16.F32.PACK_AB R124, R125, R124 ;  /* 0x0000007c7d7c723e */ /* 0x000fe200000000ff */
[----:B------:R-:W-:Y:S01]  /*bf30*/  STS [R16+0x4000], R108 ;  /* 0x0040006c10007388 */ /* 0x000fe20000000800 */
[----:B------:R-:W-:Y:S01]  /*bf40*/  F2FP.F16.F32.PACK_AB R126, R127, R126 ;  /* 0x0000007e7f7e723e */ /* 0x000fe200000000ff */
[----:B------:R-:W-:Y:S01]  /*bf50*/  FMUL.FTZ R11, R11, R149 ;  /* 0x000000950b0b7220 */ /* 0x000fe20000410000 */
[----:B------:R-:W-:Y:S01]  /*bf60*/  FMUL.FTZ R15, R15, R150 ;  /* 0x000000960f0f7220 */ /* 0x000fe20000410000 */
[----:B------:R-:W-:Y:S01]  /*bf70*/  STS [R16+0x4400], R110 ;  /* 0x0044006e10007388 */ /* 0x000fe20000000800 */
[----:B------:R-:W-:Y:S01]  /*bf80*/  F2FP.F16.F32.PACK_AB R128, R129, R128 ;  /* 0x000000808180723e */ /* 0x000fe200000000ff */
[----:B------:R-:W3:Y:S01]  /*bf90*/  @P4 LDC.64 R20, c[0x0][0x2c0] ;  /* 0x0000b000ff144b82 */ /* 0x000ee20000000a00 */
[----:B------:R-:W-:Y:S01]  /*bfa0*/  F2FP.F16.F32.PACK_AB R130, R131, R130 ;  /* 0x000000828382723e */ /* 0x000fe200000000ff */
[----:B------:R-:W-:Y:S01]  /*bfb0*/  STS [R17+0x4000], R112 ;  /* 0x0040007011007388 */ /* 0x000fe20000000800 */
[----:B------:R-:W-:Y:S01]  /*bfc0*/  F2FP.F16.F32.PACK_AB R132, R133, R132 ;  /* 0x000000848584723e */ /* 0x000fe200000000ff */
[----:B-1----:R-:W-:Y:S01]  /*bfd0*/  @P0 MUFU.LG2 R7, R7 ;  /* 0x0000000700070308 */ /* 0x002fe20000000c00 */
[----:B------:R-:W-:Y:S01]  /*bfe0*/  F2FP.F16.F32.PACK_AB R134, R135, R134 ;  /* 0x000000868786723e */ /* 0x000fe200000000ff */
[----:B------:R-:W-:Y:S01]  /*bff0*/  STS [R17+0x4400], R114 ;  /* 0x0044007211007388 */ /* 0x000fe20000000800 */
[----:B------:R-:W-:Y:S01]  /*c000*/  F2FP.F16.F32.PACK_AB R136, R137, R136 ;  /* 0x000000888988723e */ /* 0x000fe200000000ff */
[----:B------:R-:W1:Y:S01]  /*c010*/  @!P4 LDC R23, c[0x0][0x270] ;  /* 0x00009c00ff17cb82 */ /* 0x000e620000000800 */
[----:B------:R-:W-:Y:S01]  /*c020*/  F2FP.F16.F32.PACK_AB R138, R139, R138 ;  /* 0x0000008a8b8a723e */ /* 0x000fe200000000ff */
[----:B------:R-:W-:Y:S01]  /*c030*/  STS [R18+0x4000], R152 ;  /* 0x0040009812007388 */ /* 0x000fe20000000800 */
[----:B------:R-:W-:Y:S01]  /*c040*/  F2FP.F16.F32.PACK_AB R140, R141, R140 ;  /* 0x0000008c8d8c723e */ /* 0x000fe200000000ff */
[----:B------:R-:W4:Y:S01]  /*c050*/  @P5 MUFU.LG2 R6, R6 ;  /* 0x0000000600065308 */ /* 0x000f220000000c00 */
[----:B------:R-:W-:Y:S01]  /*c060*/  F2FP.F16.F32.PACK_AB R142, R143, R142 ;  /* 0x0000008e8f8e723e */ /* 0x000fe200000000ff */
[----:B------:R-:W-:Y:S01]  /*c070*/  STS [R18+0x4400], R154 ;  /* 0x0044009a12007388 */ /* 0x000fe20000000800 */
[----:B------:R-:W-:Y:S01]  /*c080*/  F2FP.F16.F32.PACK_AB R144, R145, R144 ;  /* 0x000000909190723e */ /* 0x000fe200000000ff */
[----:B--2---:R-:W2:Y:S01]  /*c090*/  @P1 LDC R19, c[0x0][0x2e4] ;  /* 0x0000b900ff131b82 */ /* 0x004ea20000000800 */
[----:B------:R-:W-:Y:S01]  /*c0a0*/  F2FP.F16.F32.PACK_AB R146, R147, R146 ;  /* 0x000000929392723e */ /* 0x000fe200000000ff */
[----:B------:R-:W-:Y:S01]  /*c0b0*/  STS [R8+0x4000], R116 ;  /* 0x0040007408007388 */ /* 0x000fe20000000800 */
[----:B------:R-:W-:Y:S01]  /*c0c0*/  F2FP.F16.F32.PACK_AB R11, R11, R148 ;  /* 0x000000940b0b723e */ /* 0x000fe200000000ff */
[----:B------:R-:W-:Y:S01]  /*c0d0*/  BSSY B0, `(.L_x_73) ;  /* 0x0000051000007945 */ /* 0x000fe20003800000 */
[----:B------:R-:W-:Y:S01]  /*c0e0*/  F2FP.F16.F32.PACK_AB R15, R151, R15 ;  /* 0x0000000f970f723e */ /* 0x000fe200000000ff */
[----:B------:R-:W-:Y:S01]  /*c0f0*/  STS [R8+0x4400], R118 ;  /* 0x0044007608007388 */ /* 0x000fe20000000800 */
[----:B---3--:R-:W-:-:S03]  /*c100*/  @P4 IMAD R20, R21, R20, RZ ;  /* 0x0000001415144224 */ /* 0x008fc600078e02ff */
[----:B------:R-:W-:Y:S01]  /*c110*/  STS [R10+0x6000], R120 ;  /* 0x006000780a007388 */ /* 0x000fe20000000800 */
[----:B----4-:R-:W-:-:S03]  /*c120*/  @P5 FMUL.FTZ R6, R6, 0.69314718246459960938 ;  /* 0x3f31721806065820 */ /* 0x010fc60000410000 */
[----:B------:R-:W-:Y:S04]  /*c130*/  STS [R10+0x6400], R122 ;  /* 0x0064007a0a007388 */ /* 0x000fe80000000800 */
[----:B------:R-:W-:Y:S04]  /*c140*/  STS [R14+0x6000], R124 ;  /* 0x0060007c0e007388 */ /* 0x000fe80000000800 */
[----:B------:R3:W-:Y:S01]  /*c150*/  STS [R14+0x6400], R126 ;  /* 0x0064007e0e007388 */ /* 0x0007e20000000800 */
[----:B--2---:R-:W-:-:S03]  /*c160*/  @!P4 MOV R20, R19 ;  /* 0x000000130014c202 */ /* 0x004fc60000000f00 */
[----:B------:R-:W-:Y:S04]  /*c170*/  STS [R4+0x6000], R128 ;  /* 0x0060008004007388 */ /* 0x000fe80000000800 */
[----:B------:R-:W-:Y:S04]  /*c180*/  STS [R4+0x6400], R130 ;  /* 0x0064008204007388 */ /* 0x000fe80000000800 */
[----:B------:R-:W-:Y:S04]  /*c190*/  STS [R9+0x6000], R132 ;  /* 0x0060008409007388 */ /* 0x000fe80000000800 */
[----:B------:R-:W-:Y:S04]  /*c1a0*/  STS [R9+0x6400], R134 ;  /* 0x0064008609007388 */ /* 0x000fe80000000800 */
[----:B------:R-:W-:Y:S04]  /*c1b0*/  STS [R16+0x6000], R136 ;  /* 0x0060008810007388 */ /* 0x000fe80000000800 */
[----:B------:R2:W-:Y:S01]  /*c1c0*/  STS [R16+0x6400], R138 ;  /* 0x0064008a10007388 */ /* 0x0005e20000000800 */
[----:B---3--:R-:W3:Y:S03]  /*c1d0*/  @P4 LDC R14, c[0x0][0x2c0] ;  /* 0x0000b000ff0e4b82 */ /* 0x008ee60000000800 */
[----:B------:R-:W-:Y:S04]  /*c1e0*/  STS [R17+0x6000], R140 ;  /* 0x0060008c11007388 */ /* 0x000fe80000000800 */
[----:B------:R4:W-:Y:S04]  /*c1f0*/  STS [R17+0x6400], R142 ;  /* 0x0064008e11007388 */ /* 0x0009e80000000800 */
[----:B------:R-:W-:Y:S04]  /*c200*/  STS [R18+0x6000], R144 ;  /* 0x0060009012007388 */ /* 0x000fe80000000800 */
[----:B------:R3:W-:Y:S04]  /*c210*/  STS [R18+0x6400], R146 ;  /* 0x0064009212007388 */ /* 0x0007e80000000800 */
[----:B------:R-:W-:Y:S04]  /*c220*/  STS [R8+0x6000], R11 ;  /* 0x0060000b08007388 */ /* 0x000fe80000000800 */
[----:B------:R3:W-:Y:S01]  /*c230*/  STS [R8+0x6400], R15 ;  /* 0x0064000f08007388 */ /* 0x0007e20000000800 */
[----:B--2---:R-:W-:Y:S01]  /*c240*/  @P4 MOV R16, 0x1 ;  /* 0x0000000100104802 */ /* 0x004fe20000000f00 */
[----:B-1----:R-:W-:Y:S01]  /*c250*/  @!P4 IMAD R16, R19, R23, RZ ;  /* 0x000000171310c224 */ /* 0x002fe200078e02ff */
[----:B------:R-:W-:Y:S01]  /*c260*/  @!P4 MOV R14, 0x1 ;  /* 0x00000001000ec802 */ /* 0x000fe20000000f00 */
[----:B------:R-:W-:Y:S01]  /*c270*/  BAR.SYNC.DEFER_BLOCKING 0x0 ;  /* 0x0000000000007b1d */ /* 0x000fe20000010000 */
[----:B----4-:R-:W-:-:S05]  /*c280*/  LEA.HI.SX32 R17, R5, 0x20, 0x1d ;  /* 0x0000002005117811 */ /* 0x010fca00078feaff */
[----:B------:R-:W1:Y:S01]  /*c290*/  S2R R22, SR_CTAID.Y ;  /* 0x0000000000167919 */ /* 0x000e620000002600 */
[----:B------:R-:W-:Y:S02]  /*c2a0*/  ISETP.GE.AND P1, PT, R17, UR6, PT ;  /* 0x0000000611007c0c */ /* 0x000fe4000bf26270 */
[----:B------:R-:W-:Y:S01]  /*c2b0*/  SHF.R.S32.HI R17, RZ, 0x1f, R2 ;  /* 0x0000001fff117819 */ /* 0x000fe20000011402 */
[----:B------:R-:W2:Y:S01]  /*c2c0*/  S2R R4, SR_TID.X ;  /* 0x0000000000047919 */ /* 0x000ea20000002100 */
[----:B---3--:R-:W-:Y:S02]  /*c2d0*/  SHF.R.S32.HI R18, RZ, 0x1f, R0 ;  /* 0x0000001fff127819 */ /* 0x008fe40000011400 */
[----:B------:R-:W-:Y:S01]  /*c2e0*/  LEA.HI R21, R17, R2, RZ, 0x2 ;  /* 0x0000000211157211 */ /* 0x000fe200078f10ff */
[----:B------:R-:W3:Y:S01]  /*c2f0*/  S2R R24, SR_CTAID.Z ;  /* 0x0000000000187919 */ /* 0x000ee20000002700 */
[----:B------:R-:W4:Y:S01]  /*c300*/  @P5 LDC R17, c[0x0][0x2e8] ;  /* 0x0000ba00ff115b82 */ /* 0x000f220000000800 */
[----:B------:R-:W-:-:S04]  /*c310*/  LEA.HI R18, R18, R0, RZ, 0x2 ;  /* 0x0000000012127211 */ /* 0x000fc800078f10ff */
[----:B------:R-:W-:Y:S01]  /*c320*/  SHF.R.S32.HI R18, RZ, 0x2, R18 ;  /* 0x00000002ff127819 */ /* 0x000fe20000011412 */
[----:B------:R3:W3:Y:S02]  /*c330*/  LDS.128 R8, [R228+0x1800] ;  /* 0x00180000e4087984 */ /* 0x0006e40000000c00 */
[----:B------:R-:W3:Y:S01]  /*c340*/  @P0 LDC R15, c[0x0][0x2e8] ;  /* 0x0000ba00ff0f0b82 */ /* 0x000ee20000000800 */
[----:B-1----:R-:W-:Y:S01]  /*c350*/  IMAD R16, R22, R16, RZ ;  /* 0x0000001016107224 */ /* 0x002fe200078e02ff */
[----:B------:R-:W-:Y:S01]  /*c360*/  LOP3.LUT R22, R21, 0xffffffc, RZ, 0xc0, !PT ;  /* 0x0ffffffc15167812 */ /* 0x000fe200078ec0ff */
[----:B------:R-:W-:Y:S01]  /*c370*/  @P0 FMUL.FTZ R21, R7, 0.69314718246459960938 ;  /* 0x3f31721807150820 */ /* 0x000fe20000410000 */
[----:B------:R-:W-:Y:S01]  /*c380*/  IMAD R7, R14, UR4, RZ ;  /* 0x000000040e077c24 */ /* 0x000fe2000f8e02ff */
[----:B--2---:R-:W-:Y:S02]  /*c390*/  SHF.R.S32.HI R19, RZ, 0x1f, R4 ;  /* 0x0000001fff137819 */ /* 0x004fe40000011404 */
[----:B------:R-:W-:-:S02]  /*c3a0*/  SEL R16, R16, RZ, !P6 ;  /* 0x000000ff10107207 */ /* 0x000fc40007000000 */
[----:B------:R-:W-:Y:S02]  /*c3b0*/  LOP3.LUT P6, RZ, R0, 0x3, RZ, 0xc0, !PT ;  /* 0x0000000300ff7812 */ /* 0x000fe400078cc0ff */
[----:B------:R-:W-:Y:S01]  /*c3c0*/  MOV R0, 0x7f800000 ;  /* 0x7f80000000007802 */ /* 0x000fe20000000f00 */
[----:B---3--:R-:W-:Y:S01]  /*c3d0*/  @P0 FFMA.FTZ R0, R164, R15, R21 ;  /* 0x0000000fa4000223 */ /* 0x008fe20000010015 */
[----:B------:R-:W-:Y:S01]  /*c3e0*/  IMAD R20, R24, R20, R16 ;  /* 0x0000001418147224 */ /* 0x000fe200078e0210 */
[----:B------:R-:W-:Y:S02]  /*c3f0*/  SHF.L.U32 R21, R7, 0x6, RZ ;  /* 0x0000000607157819 */ /* 0x000fe400000006ff */
[----:B------:R-:W-:Y:S02]  /*c400*/  LEA.HI R15, R19, R4, RZ, 0x3 ;  /* 0x00000004130f7211 */ /* 0x000fe400078f18ff */
[----:B------:R-:W-:Y:S02]  /*c410*/  IADD3 R12, P4, P0, R21, R12, R20 ;  /* 0x0000000c150c7210 */ /* 0x000fe4000789e014 */
[----:B------:R-:W-:-:S02]  /*c420*/  IADD3 R2, -R22, R2, RZ ;  /* 0x0000000216027210 */ /* 0x000fc40007ffe1ff */
[----:B------:R-:W-:Y:S02]  /*c430*/  LOP3.LUT R7, R15, 0xfffffff8, RZ, 0xc0, !PT ;  /* 0xfffffff80f077812 */ /* 0x000fe400078ec0ff */
[----:B------:R-:W-:Y:S02]  /*c440*/  SHF.R.S32.HI R19, RZ, 0x1f, R21 ;  /* 0x0000001fff137819 */ /* 0x000fe40000011415 */
[----:B------:R-:W-:Y:S02]  /*c450*/  SHF.R.S32.HI R20, RZ, 0x1f, R20 ;  /* 0x0000001fff147819 */ /* 0x000fe40000011414 */
[----:B------:R-:W-:Y:S01]  /*c460*/  MOV R16, 0x7f800000 ;  /* 0x7f80000000107802 */ /* 0x000fe20000000f00 */
[----:B----4-:R-:W-:Y:S01]  /*c470*/  @P5 FFMA.FTZ R16, R3, R17, R6 ;  /* 0x0000001103105223 */ /* 0x010fe20000010006 */
[----:B------:R-:W-:Y:S02]  /*c480*/  IADD3 R4, -R7, R4, RZ ;  /* 0x0000000407047210 */ /* 0x000fe40007ffe1ff */
[----:B------:R-:W-:-:S02]  /*c490*/  LEA R18, R2, R18, 0x4 ;  /* 0x0000001202127211 */ /* 0x000fc400078e20ff */
[----:B------:R-:W-:Y:S01]  /*c4a0*/  IADD3.X R19, R19, R13, R20, P4, P0 ;  /* 0x0000000d13137210 */ /* 0x000fe200027e0414 */
[----:B------:R-:W-:Y:S06]  /*c4b0*/  @P6 BRA `(.L_x_74) ;  /* 0x0000000000486947 */ /* 0x000fec0003800000 */
        /* <DEDUP_REMOVED lines=18> */
.L_x_74:
[----:B------:R-:W-:Y:S05]  /*c5e0*/  BSYNC B0 ;  /* 0x0000000000007941 */ /* 0x000fea0003800000 */
.L_x_73:
[----:B-1----:R-:W-:Y:S01]  /*c5f0*/  IMAD.SHL.U32 R0, R4, 0x8, RZ ;  /* 0x0000000804007824 */ /* 0x002fe200078e00ff */
[----:B------:R-:W-:Y:S01]  /*c600*/  SHF.R.S32.HI R3, RZ, 0x1f, R24 ;  /* 0x0000001fff037819 */ /* 0x000fe20000011418 */
[----:B------:R-:W-:Y:S01]  /*c610*/  ULDC.64 UR4, c[0x0][0x2a0] ;  /* 0x0000a80000047ab9 */ /* 0x000fe20000000a00 */
[----:B------:R-:W-:Y:S01]  /*c620*/  SHF.R.S32.HI R12, RZ, 0x3, R15 ;  /* 0x00000003ff0c7819 */ /* 0x000fe2000001140f */
[----:B------:R-:W-:Y:S01]  /*c630*/  IMAD.U32 R2, RZ, RZ, UR16 ;  /* 0x00000010ff027e24 */ /* 0x000fe2000f8e00ff */
[----:B------:R-:W-:Y:S01]  /*c640*/  SHF.R.S32.HI R4, RZ, 0x1f, R0 ;  /* 0x0000001fff047819 */ /* 0x000fe20000011400 */
[----:B------:R-:W-:Y:S01]  /*c650*/  IMAD R26, R3, UR4, RZ ;  /* 0x00000004031a7c24 */ /* 0x000fe2000f8e02ff */
[----:B------:R-:W-:Y:S01]  /*c660*/  IADD3 R6, P0, R0, UR12, RZ ;  /* 0x0000000c00067c10 */ /* 0x000fe2000ff1e0ff */
[----:B------:R1:W2:Y:S01]  /*c670*/  LDS.128 R20, [R228] ;  /* 0x00000000e4147984 */ /* 0x0002a20000000c00 */
[----:B------:R-:W-:Y:S01]  /*c680*/  LEA.HI.SX32 R5, R5, 0x30, 0x1d ;  /* 0x0000003005057811 */ /* 0x000fe200078feaff */
[----:B------:R-:W-:Y:S01]  /*c690*/  IMAD R26, R24, UR5, R26 ;  /* 0x00000005181a7c24 */ /* 0x000fe2000f8e021a */
[--C-:B------:R-:W-:Y:S01]  /*c6a0*/  SHF.R.S32.HI R13, RZ, 0x1f, R12.reuse ;  /* 0x0000001fff0d7819 */ /* 0x100fe2000001140c */
[----:B------:R1:W3:Y:S01]  /*c6b0*/  LDS.128 R16, [R228+0x2000] ;  /* 0x00200000e4107984 */ /* 0x0002e20000000c00 */
[----:B------:R-:W-:Y:S01]  /*c6c0*/  IADD3.X R7, R4, UR10, RZ, P0, !PT ;  /* 0x0000000a04077c10 */ /* 0x000fe200087fe4ff */
[----:B------:R-:W-:Y:S01]  /*c6d0*/  BSSY B0, `(.L_x_75) ;  /* 0x000001a000007945 */ /* 0x000fe20003800000 */
[----:B------:R-:W-:Y:S01]  /*c6e0*/  ISETP.GE.AND P0, PT, R5, UR6, PT ;  /* 0x0000000605007c0c */ /* 0x000fe2000bf06270 */
[----:B------:R-:W-:-:S02]  /*c6f0*/  IMAD.WIDE R2, R2, 0x40, R12 ;  /* 0x0000004002027825 */ /* 0x000fc400078e020c */
[----:B------:R1:W4:Y:S02]  /*c700*/  LDS.128 R12, [R228+0x4000] ;  /* 0x00400000e40c7984 */ /* 0x0003240000000c00 */
[----:B------:R-:W-:Y:S02]  /*c710*/  IMAD.WIDE.U32 R24, R24, UR4, R6 ;  /* 0x0000000418187c25 */ /* 0x000fe4000f8e0006 */
[----:B------:R1:W1:Y:S02]  /*c720*/  LDS.128 R4, [R228+0x6000] ;  /* 0x00600000e4047984 */ /* 0x0002640000000c00 */
[----:B------:R-:W-:Y:S01]  /*c730*/  IMAD.IADD R27, R25, 0x1, R26 ;  /* 0x00000001191b7824 */ /* 0x000fe200078e021a */
[----:B------:R-:W-:Y:S06]  /*c740*/  @P3 BRA `(.L_x_76) ;  /* 0x0000000000483947 */ /* 0x000fec0003800000 */
[----:B------:R-:W-:Y:S01]  /*c750*/  ULDC.64 UR4, c[0x0][0x298] ;  /* 0x0000a60000047ab9 */ /* 0x000fe20000000a00 */
[----:B------:R-:W-:Y:S01]  /*c760*/  IMAD.MOV.U32 R26, RZ, RZ, R24 ;  /* 0x000000ffff1a7224 */ /* 0x000fe200078e0018 */
[----:B------:R-:W-:Y:S01]  /*c770*/  ULDC UR7, c[0x0][0x2d0] ;  /* 0x0000b40000077ab9 */ /* 0x000fe20000000800 */
[----:B------:R-:W-:Y:S01]  /*c780*/  IMAD R28, R3, UR4, RZ ;  /* 0x00000004031c7c24 */ /* 0x000fe2000f8e02ff */
[----:B------:R-:W-:Y:S01]  /*c790*/  ISETP.GE.AND P6, PT, R0, UR7, PT ;  /* 0x0000000700007c0c */ /* 0x000fe2000bfc6270 */
[----:B------:R-:W-:Y:S01]  /*c7a0*/  IMAD.WIDE.U32 R30, R2, UR4, R26 ;  /* 0x00000004021e7c25 */ /* 0x000fe2000f8e001a */
[----:B------:R-:W-:Y:S02]  /*c7b0*/  ISETP.GE.AND P5, PT, R231, UR7, PT ;  /* 0x00000007e7007c0c */ /* 0x000fe4000bfa6270 */
[----:B------:R-:W-:Y:S01]  /*c7c0*/  ISETP.GE.AND P4, PT, R230, UR7, PT ;  /* 0x00000007e6007c0c */ /* 0x000fe2000bf86270 */
[----:B------:R-:W-:Y:S01]  /*c7d0*/  IMAD R28, R2, UR5, R28 ;  /* 0x00000005021c7c24 */ /* 0x000fe2000f8e021c */
[----:B------:R-:W-:-:S02]  /*c7e0*/  ULDC.64 UR4, c[0x0][0x280] ;  /* 0x0000a00000047ab9 */ /* 0x000fc40000000a00 */
[----:B------:R-:W-:Y:S01]  /*c7f0*/  LEA R32, P3, R30, UR4, 0x1 ;  /* 0x000000041e207c11 */ /* 0x000fe2000f8608ff */
[----:B------:R-:W-:-:S05]  /*c800*/  IMAD.IADD R28, R31, 0x1, R28 ;  /* 0x000000011f1c7824 */ /* 0x000fca00078e021c */
[----:B------:R-:W-:Y:S02]  /*c810*/  LEA.HI.X R33, R30, UR5, R28, 0x1, P3 ;  /* 0x000000051e217c11 */ /* 0x000fe400098f0c1c */
[----:B------:R-:W-:-:S03]  /*c820*/  ISETP.GE.AND P3, PT, R229, UR7, PT ;  /* 0x00000007e5007c0c */ /* 0x000fc6000bf66270 */
[----:B--2---:R2:W-:Y:S04]  /*c830*/  @!P6 STG.E.128 desc[UR26][R32.64], R20 ;  /* 0x000000142000e986 */ /* 0x0045e8000c101d1a */
[----:B---3--:R2:W-:Y:S04]  /*c840*/  @!P5 STG.E.128 desc[UR26][R32.64+0x80], R16 ;  /* 0x000080102000d986 */ /* 0x0085e8000c101d1a */
[----:B----4-:R2:W-:Y:S04]  /*c850*/  @!P4 STG.E.128 desc[UR26][R32.64+0x100], R12 ;  /* 0x0001000c2000c986 */ /* 0x0105e8000c101d1a */
[----:B-1----:R2:W-:Y:S02]  /*c860*/  @!P3 STG.E.128 desc[UR26][R32.64+0x180], R4 ;  /* 0x000180042000b986 */ /* 0x0025e4000c101d1a */
.L_x_76:
[----:B------:R-:W-:Y:S05]  /*c870*/  BSYNC B0 ;  /* 0x0000000000007941 */ /* 0x000fea0003800000 */
.L_x_75:
[----:B--2---:R2:W2:Y:S01]  /*c880*/  LDS.128 R20, [R228+0x800] ;  /* 0x00080000e4147984 */ /* 0x0044a20000000c00 */
[----:B------:R-:W-:Y:S03]  /*c890*/  BSSY B0, `(.L_x_77) ;  /* 0x000001a000007945 */ /* 0x000fe60003800000 */
[----:B---3--:R3:W2:Y:S04]  /*c8a0*/  LDS.128 R16, [R228+0x2800] ;  /* 0x00280000e4107984 */ /* 0x0086a80000000c00 */
[----:B----4-:R3:W4:Y:S04]  /*c8b0*/  LDS.128 R12, [R228+0x4800] ;  /* 0x00480000e40c7984 */ /* 0x0107280000000c00 */
[----:B-1----:R3:W1:Y:S01]  /*c8c0*/  LDS.128 R4, [R228+0x6800] ;  /* 0x00680000e4047984 */ /* 0x0026620000000c00 */
[----:B------:R-:W-:Y:S05]  /*c8d0*/  @P2 BRA `(.L_x_78) ;  /* 0x0000000000542947 */ /* 0x000fea0003800000 */
[----:B------:R-:W-:Y:S01]  /*c8e0*/  IADD3 R29, P2, R2, 0x10, RZ ;  /* 0x00000010021d7810 */ /* 0x000fe20007f5e0ff */
[----:B------:R-:W-:Y:S01]  /*c8f0*/  ULDC.64 UR4, c[0x0][0x298] ;  /* 0x0000a60000047ab9 */ /* 0x000fe20000000a00 */
[----:B------:R-:W-:Y:S01]  /*c900*/  IMAD.MOV.U32 R30, RZ, RZ, R24 ;  /* 0x000000ffff1e7224 */ /* 0x000fe200078e0018 */
[----:B------:R-:W-:Y:S01]  /*c910*/  ULDC UR7, c[0x0][0x2d0] ;  /* 0x0000b40000077ab9 */ /* 0x000fe20000000800 */
[----:B------:R-:W-:Y:S01]  /*c920*/  IMAD.MOV.U32 R31, RZ, RZ, R27 ;  /* 0x000000ffff1f7224 */ /* 0x000fe200078e001b */
[----:B------:R-:W-:Y:S01]  /*c930*/  ISETP.GE.AND P5, PT, R0, UR7, PT ;  /* 0x0000000700007c0c */ /* 0x000fe2000bfa6270 */
[----:B------:R-:W-:Y:S01]  /*c940*/  IMAD.X R28, RZ, RZ, R3, P2 ;  /* 0x000000ffff1c7224 */ /* 0x000fe200010e0603 */
[----:B------:R-:W-:Y:S01]  /*c950*/  ISETP.GE.AND P4, PT, R231, UR7, PT ;  /* 0x00000007e7007c0c */ /* 0x000fe2000bf86270 */
[----:B------:R-:W-:Y:S01]  /*c960*/  IMAD.WIDE.U32 R30, R29, UR4, R30 ;  /* 0x000000041d1e7c25 */ /* 0x000fe2000f8e001e */
[----:B------:R-:W-:Y:S02]  /*c970*/  ISETP.GE.AND P3, PT, R230, UR7, PT ;  /* 0x00000007e6007c0c */ /* 0x000fe4000bf66270 */
[----:B------:R-:W-:Y:S01]  /*c980*/  ISETP.GE.AND P2, PT, R229, UR7, PT ;  /* 0x00000007e5007c0c */ /* 0x000fe2000bf46270 */
[----:B------:R-:W-:-:S04]  /*c990*/  IMAD R28, R28, UR4, RZ ;  /* 0x000000041c1c7c24 */ /* 0x000fc8000f8e02ff */
[----:B------:R-:W-:Y:S01]  /*c9a0*/  IMAD R28, R29, UR5, R28 ;  /* 0x000000051d1c7c24 */ /* 0x000fe2000f8e021c */
[----:B------:R-:W-:Y:S02]  /*c9b0*/  ULDC.64 UR4, c[0x0][0x280] ;  /* 0x0000a00000047ab9 */ /* 0x000fe40000000a00 */
[----:B------:R-:W-:Y:S01]  /*c9c0*/  LEA R32, P6, R30, UR4, 0x1 ;  /* 0x000000041e207c11 */ /* 0x000fe2000f8c08ff */
[----:B------:R-:W-:-:S05]  /*c9d0*/  IMAD.IADD R28, R31, 0x1, R28 ;  /* 0x000000011f1c7824 */ /* 0x000fca00078e021c */
[----:B------:R-:W-:-:S05]  /*c9e0*/  LEA.HI.X R33, R30, UR5, R28, 0x1, P6 ;  /* 0x000000051e217c11 */ /* 0x000fca000b0f0c1c */
[----:B--2---:R2:W-:Y:S04]  /*c9f0*/  @!P5 STG.E.128 desc[UR26][R32.64], R20 ;  /* 0x000000142000d986 */ /* 0x0045e8000c101d1a */
[----:B------:R2:W-:Y:S04]  /*ca00*/  @!P4 STG.E.128 desc[UR26][R32.64+0x80], R16 ;  /* 0x000080102000c986 */ /* 0x0005e8000c101d1a */
[----:B----4-:R2:W-:Y:S04]  /*ca10*/  @!P3 STG.E.128 desc[UR26][R32.64+0x100], R12 ;  /* 0x0001000c2000b986 */ /* 0x0105e8000c101d1a */
[----:B-1----:R2:W-:Y:S02]  /*ca20*/  @!P2 STG.E.128 desc[UR26][R32.64+0x180], R4 ;  /* 0x000180042000a986 */ /* 0x0025e4000c101d1a */
.L_x_78:
[----:B------:R-:W-:Y:S05]  /*ca30*/  BSYNC B0 ;  /* 0x0000000000007941 */ /* 0x000fea0003800000 */
.L_x_77:
[----:B--2---:R2:W2:Y:S01]  /*ca40*/  LDS.128 R20, [R228+0x1000] ;  /* 0x00100000e4147984 */ /* 0x0044a20000000c00 */
[----:B------:R-:W-:Y:S03]  /*ca50*/  BSSY B0, `(.L_x_79) ;  /* 0x000001a000007945 */ /* 0x000fe60003800000 */
[----:B------:R2:W2:Y:S04]  /*ca60*/  LDS.128 R16, [R228+0x3000] ;  /* 0x00300000e4107984 */ /* 0x0004a80000000c00 */
[----:B----4-:R4:W2:Y:S04]  /*ca70*/  LDS.128 R12, [R228+0x5000] ;  /* 0x00500000e40c7984 */ /* 0x0108a80000000c00 */
        /* <DEDUP_REMOVED lines=21> */
[----:B------:R2:W-:Y:S04]  /*cbd0*/  @!P2 STG.E.128 desc[UR26][R32.64+0x100], R12 ;  /* 0x0001000c2000a986 */ /* 0x0005e8000c101d1a */
[----:B-1----:R2:W-:Y:S02]  /*cbe0*/  @!P1 STG.E.128 desc[UR26][R32.64+0x180], R4 ;  /* 0x0001800420009986 */ /* 0x0025e4000c101d1a */
.L_x_80:
[----:B------:R-:W-:Y:S05]  /*cbf0*/  BSYNC B0 ;  /* 0x0000000000007941 */ /* 0x000fea0003800000 */
.L_x_79:
[----:B--2---:R2:W2:Y:S04]  /*cc00*/  LDS.128 R12, [R228+0x3800] ;  /* 0x00380000e40c7984 */ /* 0x0044a80000000c00 */
[----:B-1----:R1:W1:Y:S04]  /*cc10*/  LDS.128 R4, [R228+0x5800] ;  /* 0x00580000e4047984 */ /* 0x0022680000000c00 */
[----:B------:R1:W1:Y:S01]  /*cc20*/  LDS.128 R16, [R228+0x7800] ;  /* 0x00780000e4107984 */ /* 0x0002620000000c00 */
[----:B------:R-:W-:Y:S05]  /*cc30*/  @P0 EXIT ;  /* 0x000000000000094d */ /* 0x000fea0003800000 */
        /* <DEDUP_REMOVED lines=9> */
[----:B------:R-:W-:-:S03]  /*ccd0*/  ISETP.GE.AND P1, PT, R230, UR6, PT ;  /* 0x00000006e6007c0c */ /* 0x000fc6000bf26270 */
[----:B------:R-:W-:-:S04]  /*cce0*/  IMAD R3, R3, UR4, RZ ;  /* 0x0000000403037c24 */ /* 0x000fc8000f8e02ff */
[----:B------:R-:W-:Y:S01]  /*ccf0*/  IMAD R3, R2, UR5, R3 ;  /* 0x0000000502037c24 */ /* 0x000fe2000f8e0203 */
[----:B------:R-:W-:Y:S02]  /*cd00*/  ULDC.64 UR4, c[0x0][0x280] ;  /* 0x0000a00000047ab9 */ /* 0x000fe40000000a00 */
[----:B------:R-:W-:Y:S01]  /*cd10*/  LEA R2, P0, R20, UR4, 0x1 ;  /* 0x0000000414027c11 */ /* 0x000fe2000f8008ff */
[----:B------:R-:W-:-:S05]  /*cd20*/  IMAD.IADD R3, R21, 0x1, R3 ;  /* 0x0000000115037824 */ /* 0x000fca00078e0203 */
[----:B------:R-:W-:Y:S02]  /*cd30*/  LEA.HI.X R3, R20, UR5, R3, 0x1, P0 ;  /* 0x0000000514037c11 */ /* 0x000fe400080f0c03 */
[----:B------:R-:W-:-:S03]  /*cd40*/  ISETP.GE.AND P0, PT, R229, UR6, PT ;  /* 0x00000006e5007c0c */ /* 0x000fc6000bf06270 */
[----:B------:R3:W-:Y:S04]  /*cd50*/  @!P3 STG.E.128 desc[UR26][R2.64], R8 ;  /* 0x000000080200b986 */ /* 0x0007e8000c101d1a */
[----:B--2---:R3:W-:Y:S04]  /*cd60*/  @!P2 STG.E.128 desc[UR26][R2.64+0x80], R12 ;  /* 0x0000800c0200a986 */ /* 0x0047e8000c101d1a */
[----:B-1----:R3:W-:Y:S02]  /*cd70*/  @!P1 STG.E.128 desc[UR26][R2.64+0x100], R4 ;  /* 0x0001000402009986 */ /* 0x0027e4000c101d1a */
[----:B------:R-:W-:Y:S05]  /*cd80*/  @P0 EXIT ;  /* 0x000000000000094d */ /* 0x000fea0003800000 */
[----:B------:R-:W-:Y:S01]  /*cd90*/  STG.E.128 desc[UR26][R2.64+0x180], R16 ;  /* 0x0001801002007986 */ /* 0x000fe2000c101d1a */
[----:B------:R-:W-:Y:S05]  /*cda0*/  EXIT ;  /* 0x000000000000794d */ /* 0x000fea0003800000 */
.L_x_37:
[----:B------:R-:W-:Y:S01]  /*cdb0*/  UISETP.NE.AND UP4, UPT, UR5, -0x1, UPT ;  /* 0xffffffff0500788c */ /* 0x000fe2000bf85270 */
[----:B------:R-:W-:Y:S01]  /*cdc0*/  SHF.R.S32.HI R16, RZ, 0x1f, R6 ;  /* 0x0000001fff107819 */ /* 0x000fe20000011406 */
[----:B------:R-:W-:Y:S01]  /*cdd0*/  ULDC.U8 UR4, c[0x0][0x3d9] ;  /* 0x0000f64000047ab9 */ /* 0x000fe20000000000 */
[----:B------:R-:W-:Y:S01]  /*cde0*/  USHF.R.S32.HI UR15, URZ, 0x1f, UR14 ;  /* 0x0000001f3f0f7899 */ /* 0x000fe2000801140e */
[----:B------:R-:W-:Y:S01]  /*cdf0*/  IMAD.U32 R14, RZ, RZ, UR16 ;  /* 0x00000010ff0e7e24 */ /* 0x000fe2000f8e00ff */
[----:B------:R-:W-:Y:S01]  /*ce00*/  UISETP.NE.AND UP2, UPT, UR4, URZ, UPT ;  /* 0x0000003f0400728c */ /* 0x000fe2000bf45270 */
[----:B------:R-:W-:Y:S01]  /*ce10*/  LEA.HI R16, R16, R6, RZ, 0x3 ;  /* 0x0000000610107211 */ /* 0x000fe200078f18ff */
[----:B------:R-:W-:Y:S01]  /*ce20*/  UIADD3 UR17, -UR28, UR17, URZ ;  /* 0x000000111c117290 */ /* 0x000fe2000fffe13f */
[----:B------:R-:W-:Y:S01]  /*ce30*/  BSSY B0, `(.L_x_81) ;  /* 0x0000051000007945 */ /* 0x000fe20003800000 */
[----:B------:R-:W-:Y:S01]  /*ce40*/  UMOV UR22, URZ ;  /* 0x0000003f00167c82 */ /* 0x000fe20008000000 */
[----:B------:R-:W-:Y:S01]  /*ce50*/  LOP3.LUT R0, R16, 0xfffffff8, RZ, 0xc0, !PT ;  /* 0xfffffff810007812 */ /* 0x000fe200078ec0ff */
[----:B------:R-:W-:Y:S01]  /*ce60*/  @UP4 ULDC.64 UR10, c[0x0][0x298] ;  /* 0x0000a600000a4ab9 */ /* 0x000fe20000000a00 */
[----:B------:R-:W-:Y:S01]  /*ce70*/  @!UP4 USHF.R.S32.HI UR8, URZ, 0x1f, UR9 ;  /* 0x0000001f3f08c899 */ /* 0x000fe20008011409 */
[----:B------:R-:W-:Y:S01]  /*ce80*/  SHF.R.S32.HI R16, RZ, 0x3, R16 ;  /* 0x00000003ff107819 */ /* 0x000fe20000011410 */
[----:B------:R-:W-:Y:S01]  /*ce90*/  @UP4 UIMAD.WIDE.U32 UR12, UR5, UR10, URZ ;  /* 0x0000000a050c42a5 */ /* 0x000fe2000f8e003f */
[----:B------:R-:W-:Y:S01]  /*cea0*/  IMAD.IADD R6, R6, 0x1, -R0 ;  /* 0x0000000106067824 */ /* 0x000fe200078e0a00 */
[----:B------:R-:W-:Y:S01]  /*ceb0*/  @!UP4 ULDC.64 UR6, c[0x0][0x290] ;  /* 0x0000a4000006cab9 */ /* 0x000fe20000000a00 */
[----:B------:R-:W-:Y:S01]  /*cec0*/  ULDC.U8 UR10, c[0x0][0x3d8] ;  /* 0x0000f600000a7ab9 */ /* 0x000fe20000000000 */
[----:B------:R-:W-:Y:S01]  /*ced0*/  @!UP4 UIMAD UR8, UR8, UR6, URZ ;  /* 0x000000060808c2a4 */ /* 0x000fe2000f8e023f */
[----:B------:R-:W-:Y:S01]  /*cee0*/  IMAD.SHL.U32 R7, R6, 0x8, RZ ;  /* 0x0000000806077824 */ /* 0x000fe200078e00ff */
[----:B------:R-:W-:Y:S01]  /*cef0*/  UISETP.NE.AND UP0, UPT, UR10, URZ, !UP2 ;  /* 0x0000003f0a00728c */ /* 0x000fe2000d705270 */
[----:B------:R-:W-:Y:S01]  /*cf00*/  ISETP.GE.AND P1, PT, R16, UR17, PT ;  /* 0x0000001110007c0c */ /* 0x000fe2000bf26270 */
[----:B------:R-:W-:Y:S01]  /*cf10*/  UISETP.NE.AND UP3, UPT, UR10, URZ, UPT ;  /* 0x0000003f0a00728c */ /* 0x000fe2000bf65270 */
[--C-:B------:R-:W-:Y:S01]  /*cf20*/  SHF.R.S32.HI R17, RZ, 0x1f, R16.reuse ;  /* 0x0000001fff117819 */ /* 0x100fe20000011410 */
[----:B------:R-:W-:Y:S01]  /*cf30*/  @!UP4 UIMAD.WIDE.U32 UR18, UR9, UR6, URZ ;  /* 0x000000060912c2a5 */ /* 0x000fe2000f8e003f */
[----:B------:R-:W-:Y:S01]  /*cf40*/  ISETP.NE.AND P3, PT, R6, RZ, PT ;  /* 0x000000ff0600720c */ /* 0x000fe20003f65270 */
[----:B------:R-:W-:Y:S01]  /*cf50*/  UISETP.NE.OR UP3, UPT, UR4, URZ, !UP3 ;  /* 0x0000003f0400728c */ /* 0x000fe2000df65670 */
[C---:B------:R-:W-:Y:S01]  /*cf60*/  VIADD R6, R7.reuse, 0x40 ;  /* 0x0000004007067836 */ /* 0x040fe20000000000 */
[----:B------:R-:W-:Y:S01]  /*cf70*/  @!UP4 UIMAD UR8, UR9, UR7, UR8 ;  /* 0x000000070908c2a4 */ /* 0x000fe2000f8e0208 */
[----:B------:R-:W-:Y:S01]  /*cf80*/  IMAD.WIDE R14, R14, 0x40, R16 ;  /* 0x000000400e0e7825 */ /* 0x000fe200078e0210 */
[----:B------:R-:W-:Y:S01]  /*cf90*/  UISETP.NE.OR UP1, UPT, UR5, -0x1, UP3 ;  /* 0xffffffff0500788c */ /* 0x000fe20009f25670 */
[C---:B------:R-:W-:Y:S01]  /*cfa0*/  IADD3 R4, R7.reuse, 0xc0, RZ ;  /* 0x000000c007047810 */ /* 0x040fe20007ffe0ff */
[----:B------:R-:W-:Y:S01]  /*cfb0*/  @!UP2 ULDC UR4, c[0x0][0x2c4] ;  /* 0x0000b1000004aab9 */ /* 0x000fe20000000800 */
[----:B------:R-:W-:Y:S01]  /*cfc0*/  @!UP2 ULDC UR10, c[0x0][0x270] ;  /* 0x00009c00000aaab9 */ /* 0x000fe20000000800 */
[----:B------:R-:W-:Y:S01]  /*cfd0*/  @UP0 ULDC UR4, c[0x0][0x2e4] ;  /* 0x0000b90000040ab9 */ /* 0x000fe20000000800 */
[----:B------:R-:W-:Y:S01]  /*cfe0*/  @UP2 ULDC.64 UR6, c[0x0][0x2c0] ;  /* 0x0000b00000062ab9 */ /* 0x000fe20000000a00 */
[----:B------:R-:W-:Y:S01]  /*cff0*/  @UP2 UMOV UR20, 0x1 ;  /* 0x0000000100142882 */ /* 0x000fe20000000000 */
[----:B------:R-:W-:Y:S01]  /*d000*/  @UP4 UIMAD UR11, UR5, UR11, UR13 ;  /* 0x0000000b050b42a4 */ /* 0x000fe2000f8e020d */
[----:B------:R-:W-:Y:S01]  /*d010*/  VIADD R5, R7, 0x80 ;  /* 0x0000008007057836 */ /* 0x000fe20000000000 */
[----:B------:R-:W-:-:S02]  /*d020*/  @!UP2 UIMAD UR20, UR4, UR10, URZ ;  /* 0x0000000a0414a2a4 */ /* 0x000fc4000f8e023f */
[----:B------:R-:W-:Y:S02]  /*d030*/  @UP2 UIMAD UR13, UR7, UR6, URZ ;  /* 0x00000006070d22a4 */ /* 0x000fe4000f8e023f */
[----:B------:R-:W-:Y:S01]  /*d040*/  UIMAD UR20, UR9, UR20, URZ ;  /* 0x00000014091472a4 */ /* 0x000fe2000f8e023f */
[----:B------:R-:W-:Y:S01]  /*d050*/  ULDC.64 UR6, c[0x0][0x2a0] ;  /* 0x0000a80000067ab9 */ /* 0x000fe20000000a00 */
[----:B------:R-:W-:Y:S01]  /*d060*/  @!UP4 UIADD3 UR11, UR19, UR8, URZ ;  /* 0x00000008130bc290 */ /* 0x000fe2000fffe03f */
[----:B------:R-:W-:Y:S01]  /*d070*/  IMAD.U32 R10, RZ, RZ, UR6 ;  /* 0x00000006ff0a7e24 */ /* 0x000fe2000f8e00ff */
[----:B------:R-:W-:Y:S01]  /*d080*/  UIMAD UR15, UR15, UR6, URZ ;  /* 0x000000060f0f72a4 */ /* 0x000fe2000f8e023f */
[----:B------:R-:W-:Y:S02]  /*d090*/  @!UP4 UMOV UR12, UR18 ;  /* 0x00000012000ccc82 */ /* 0x000fe40008000000 */
[----:B------:R-:W-:Y:S01]  /*d0a0*/  @!UP3 ULDC UR6, c[0x0][0x2c4] ;  /* 0x0000b1000006bab9 */ /* 0x000fe20000000800 */
[C---:B------:R-:W-:Y:S01]  /*d0b0*/  IADD3 R2, P0, R7.reuse, UR12, RZ ;  /* 0x0000000c07027c10 */ /* 0x040fe2000ff1e0ff */
[----:B------:R-:W-:Y:S01]  /*d0c0*/  @!UP1 UIMAD UR5, UR9, UR6, URZ ;  /* 0x00000006090592a4 */ /* 0x000fe2000f8e023f */
[----:B------:R-:W-:Y:S01]  /*d0d0*/  @UP2 ULDC UR21, c[0x0][0x2c0] ;  /* 0x0000b00000152ab9 */ /* 0x000fe20000000800 */
[----:B------:R-:W-:Y:S01]  /*d0e0*/  USEL UR20, UR20, URZ, UP3 ;  /* 0x0000003f14147287 */ /* 0x000fe20009800000 */
[----:B------:R-:W-:Y:S01]  /*d0f0*/  LEA.HI.X.SX32 R3, R7, UR11, 0x1, P0 ;  /* 0x0000000b07037c11 */ /* 0x000fe200080f0eff */
[----:B------:R-:W-:Y:S01]  /*d100*/  @!UP2 UMOV UR21, 0x1 ;  /* 0x000000010015a882 */ /* 0x000fe20000000000 */
[----:B------:R-:W-:Y:S01]  /*d110*/  @!UP2 UMOV UR13, UR4 ;  /* 0x00000004000dac82 */ /* 0x000fe20008000000 */
[----:B------:R-:W-:-:S02]  /*d120*/  UIMAD UR4, UR28, UR21, URZ ;  /* 0x000000151c0472a4 */ /* 0x000fc4000f8e023f */
[----:B------:R-:W-:Y:S01]  /*d130*/  UIMAD UR13, UR14, UR13, UR20 ;  /* 0x0000000d0e0d72a4 */ /* 0x000fe2000f8e0214 */
[----:B------:R-:W-:Y:S01]  /*d140*/  IMAD.WIDE.U32 R10, R10, UR14, R2 ;  /* 0x0000000e0a0a7c25 */ /* 0x000fe2000f8e0002 */
[----:B------:R-:W-:Y:S01]  /*d150*/  UIMAD UR7, UR14, UR7, UR15 ;  /* 0x000000070e0772a4 */ /* 0x000fe2000f8e020f */
[C---:B------:R-:W-:Y:S01]  /*d160*/  IADD3 R2, R16.reuse, 0x20, RZ ;  /* 0x0000002010027810 */ /* 0x040fe20007ffe0ff */
[----:B------:R-:W-:Y:S01]  /*d170*/  @!UP3 UMOV UR22, UR5 ;  /* 0x000000050016bc82 */ /* 0x000fe20008000000 */
[----:B------:R-:W-:Y:S01]  /*d180*/  UMOV UR23, URZ ;  /* 0x0000003f00177c82 */ /* 0x000fe20008000000 */
[----:B------:R-:W-:Y:S01]  /*d190*/  USHF.R.S32.HI UR6, URZ, 0x1f, UR4 ;  /* 0x0000001f3f067899 */ /* 0x000fe20008011404 */
[----:B------:R-:W-:Y:S01]  /*d1a0*/  VIADD R3, R16, 0x10 ;  /* 0x0000001010037836 */ /* 0x000fe20000000000 */
[----:B------:R-:W-:Y:S01]  /*d1b0*/  @!UP3 USHF.R.S32.HI UR23, URZ, 0x1f, UR5 ;  /* 0x0000001f3f17b899 */ /* 0x000fe20008011405 */
[----:B------:R-:W-:Y:S01]  /*d1c0*/  VIADD R13, R11, UR7 ;  /* 0x000000070b0d7c36 */ /* 0x000fe20008000000 */
[----:B------:R-:W-:-:S02]  /*d1d0*/  USHF.R.S32.HI UR8, URZ, 0x1f, UR13 ;  /* 0x0000001f3f087899 */ /* 0x000fc4000801140d */
[----:B------:R-:W-:Y:S01]  /*d1e0*/  UIADD3 UR4, UP1, UP0, UR4, UR22, UR13 ;  /* 0x0000001604047290 */ /* 0x000fe2000f83e00d */
[----:B------:R-:W-:-:S03]  /*d1f0*/  ISETP.GE.AND P0, PT, R3, UR17, PT ;  /* 0x0000001103007c0c */ /* 0x000fc6000bf06270 */
[----:B------:R-:W-:Y:S01]  /*d200*/  UIADD3.X UR22, UR6, UR23, UR8, UP1, UP0 ;  /* 0x0000001706167290 */ /* 0x000fe20008fe0408 */
[----:B------:R-:W-:Y:S11]  /*d210*/  @P1 BRA `(.L_x_82) ;  /* 0x0000000000481947 */ /* 0x000ff60003800000 */
        /* <DEDUP_REMOVED lines=9> */
[----:B------:R-:W-:Y:S01]  /*d2b0*/  ISETP.GE.AND P1, PT, R4, UR8, PT ;  /* 0x0000000804007c0c */ /* 0x000fe2000bf26270 */
[----:B------:R-:W-:-:S02]  /*d2c0*/  ULDC.64 UR6, c[0x0][0x280] ;  /* 0x0000a00000067ab9 */ /* 0x000fc40000000a00 */
[----:B------:R-:W-:Y:S01]  /*d2d0*/  IMAD.IADD R0, R9, 0x1, R0 ;  /* 0x0000000109007824 */ /* 0x000fe200078e0200 */
[----:B------:R-:W-:-:S04]  /*d2e0*/  LEA R18, P6, R8, UR6, 0x1 ;  /* 0x0000000608127c11 */ /* 0x000fc8000f8c08ff */
[----:B------:R-:W-:-:S05]  /*d2f0*/  LEA.HI.X R19, R8, UR7, R0, 0x1, P6 ;  /* 0x0000000708137c11 */ /* 0x000fca000b0f0c00 */
[----:B------:R1:W-:Y:S04]  /*d300*/  @!P5 STG.E.128 desc[UR26][R18.64], RZ ;  /* 0x000000ff1200d986 */ /* 0x0003e8000c101d1a */
[----:B------:R1:W-:Y:S04]  /*d310*/  @!P4 STG.E.128 desc[UR26][R18.64+0x80], RZ ;  /* 0x000080ff1200c986 */ /* 0x0003e8000c101d1a */
[----:B------:R1:W-:Y:S04]  /*d320*/  @!P2 STG.E.128 desc[UR26][R18.64+0x100], RZ ;  /* 0x000100ff1200a986 */ /* 0x0003e8000c101d1a */
[----:B------:R1:W-:Y:S02]  /*d330*/  @!P1 STG.E.128 desc[UR26][R18.64+0x180], RZ ;  /* 0x000180ff12009986 */ /* 0x0003e4000c101d1a */
.L_x_82:
[----:B------:R-:W-:Y:S05]  /*d340*/  BSYNC B0 ;  /* 0x0000000000007941 */ /* 0x000fea0003800000 */
.L_x_81:
[----:B------:R-:W-:Y:S01]  /*d350*/  BSSY B0, `(.L_x_83) ;  /* 0x0000019000007945 */ /* 0x000fe20003800000 */
[----:B------:R-:W-:Y:S02]  /*d360*/  ISETP.GE.AND P1, PT, R2, UR17, PT ;  /* 0x0000001102007c0c */ /* 0x000fe4000bf26270 */
[----:B------:R-:W-:Y:S01]  /*d370*/  IADD3 R0, R16, 0x30, RZ ;  /* 0x0000003010007810 */ /* 0x000fe20007ffe0ff */
[----:B------:R-:W-:Y:S05]  /*d380*/  @P0 BRA `(.L_x_84) ;  /* 0x0000000000540947 */ /* 0x000fea0003800000 */
[----:B------:R-:W-:Y:S01]  /*d390*/  IADD3 R9, P0, R14, 0x10, RZ ;  /* 0x000000100e097810 */ /* 0x000fe20007f1e0ff */
[----:B------:R-:W-:Y:S01]  /*d3a0*/  ULDC.64 UR6, c[0x0][0x298] ;  /* 0x0000a60000067ab9 */ /* 0x000fe20000000a00 */
[----:B-1----:R-:W-:Y:S01]  /*d3b0*/  IMAD.MOV.U32 R18, RZ, RZ, R10 ;  /* 0x000000ffff127224 */ /* 0x002fe200078e000a */
        /* <DEDUP_REMOVED lines=14> */
[----:B------:R2:W-:Y:S04]  /*d4a0*/  @!P5 STG.E.128 desc[UR26][R20.64], RZ ;  /* 0x000000ff1400d986 */ /* 0x0005e8000c101d1a */
[----:B------:R2:W-:Y:S04]  /*d4b0*/  @!P4 STG.E.128 desc[UR26][R20.64+0x80], RZ ;  /* 0x000080ff1400c986 */ /* 0x0005e8000c101d1a */
[----:B------:R2:W-:Y:S04]  /*d4c0*/  @!P2 STG.E.128 desc[UR26][R20.64+0x100], RZ ;  /* 0x000100ff1400a986 */ /* 0x0005e8000c101d1a */
[----:B------:R2:W-:Y:S02]  /*d4d0*/  @!P0 STG.E.128 desc[UR26][R20.64+0x180], RZ ;  /* 0x000180ff14008986 */ /* 0x0005e4000c101d1a */
.L_x_84:
[----:B------:R-:W-:Y:S05]  /*d4e0*/  BSYNC B0 ;  /* 0x0000000000007941 */ /* 0x000fea0003800000 */
.L_x_83:
[----:B------:R-:W-:Y:S01]  /*d4f0*/  BSSY B0, `(.L_x_85) ;  /* 0x0000018000007945 */ /* 0x000fe20003800000 */
[----:B------:R-:W-:-:S03]  /*d500*/  ISETP.GE.AND P0, PT, R0, UR17, PT ;  /* 0x0000001100007c0c */ /* 0x000fc6000bf06270 */
[----:B------:R-:W-:Y:S10]  /*d510*/  @P1 BRA `(.L_x_86) ;  /* 0x0000000000541947 */ /* 0x000ff40003800000 */
        /* <DEDUP_REMOVED lines=14> */
[----:B--2---:R-:W-:Y:S01]  /*d600*/  LEA R20, P6, R18, UR6, 0x1 ;  /* 0x0000000612147c11 */ /* 0x004fe2000f8c08ff */
[----:B------:R-:W-:-:S05]  /*d610*/  IMAD.IADD R8, R19, 0x1, R8 ;  /* 0x0000000113087824 */ /* 0x000fca00078e0208 */
[----:B------:R-:W-:-:S05]  /*d620*/  LEA.HI.X R21, R18, UR7, R8, 0x1, P6 ;  /* 0x0000000712157c11 */ /* 0x000fca000b0f0c08 */
[----:B------:R3:W-:Y:S04]  /*d630*/  @!P5 STG.E.128 desc[UR26][R20.64], RZ ;  /* 0x000000ff1400d986 */ /* 0x0007e8000c101d1a */
[----:B------:R3:W-:Y:S04]  /*d640*/  @!P4 STG.E.128 desc[UR26][R20.64+0x80], RZ ;  /* 0x000080ff1400c986 */ /* 0x0007e8000c101d1a */
[----:B------:R3:W-:Y:S04]  /*d650*/  @!P2 STG.E.128 desc[UR26][R20.64+0x100], RZ ;  /* 0x000100ff1400a986 */ /* 0x0007e8000c101d1a */
[----:B------:R3:W-:Y:S02]  /*d660*/  @!P1 STG.E.128 desc[UR26][R20.64+0x180], RZ ;  /* 0x000180ff14009986 */ /* 0x0007e4000c101d1a */
.L_x_86:
[----:B------:R-:W-:Y:S05]  /*d670*/  BSYNC B0 ;  /* 0x0000000000007941 */ /* 0x000fea0003800000 */
.L_x_85:
[----:B------:R-:W-:Y:S01]  /*d680*/  BSSY B0, `(.L_x_87) ;  /* 0x000001a000007945 */ /* 0x000fe20003800000 */
[----:B------:R-:W-:Y:S02]  /*d690*/  ISETP.GE.OR P6, PT, R16, UR17, P3 ;  /* 0x0000001110007c0c */ /* 0x000fe40009fc6670 */
[----:B------:R-:W-:Y:S02]  /*d6a0*/  ISETP.GE.OR P5, PT, R3, UR17, P3 ;  /* 0x0000001103007c0c */ /* 0x000fe40009fa6670 */
[----:B------:R-:W-:Y:S02]  /*d6b0*/  ISETP.GE.OR P4, PT, R2, UR17, P3 ;  /* 0x0000001102007c0c */ /* 0x000fe40009f86670 */
[----:B------:R-:W-:Y:S01]  /*d6c0*/  ISETP.GE.OR P3, PT, R0, UR17, P3 ;  /* 0x0000001100007c0c */ /* 0x000fe20009f66670 */
[----:B------:R-:W-:-:S12]  /*d6d0*/  @P0 BRA `(.L_x_88) ;  /* 0x0000000000500947 */ /* 0x000fd80003800000 */
[----:B------:R-:W-:Y:S01]  /*d6e0*/  IADD3 R8, P0, R14, 0x30, RZ ;  /* 0x000000300e087810 */ /* 0x000fe20007f1e0ff */
[----:B------:R-:W-:Y:S01]  /*d6f0*/  ULDC.64 UR6, c[0x0][0x298] ;  /* 0x0000a60000067ab9 */ /* 0x000fe20000000a00 */
[----:B------:R-:W-:Y:S01]  /*d700*/  IMAD.MOV.U32 R11, RZ, RZ, R13 ;  /* 0x000000ffff0b7224 */ /* 0x000fe200078e000d */
[----:B------:R-:W-:Y:S02]  /*d710*/  ULDC UR5, c[0x0][0x2d0] ;  /* 0x0000b40000057ab9 */ /* 0x000fe40000000800 */
        /* <DEDUP_REMOVED lines=11> */
[----:B------:R4:W-:Y:S01]  /*d7d0*/  @!P0 STG.E.128 desc[UR26][R8.64], RZ ;  /* 0x000000ff08008986 */ /* 0x0009e2000c101d1a */
[----:B------:R-:W-:-:S03]  /*d7e0*/  ISETP.GE.AND P0, PT, R4, UR5, PT ;  /* 0x0000000504007c0c */ /* 0x000fc6000bf06270 */
[----:B------:R4:W-:Y:S06]  /*d7f0*/  @!P2 STG.E.128 desc[UR26][R8.64+0x80], RZ ;  /* 0x000080ff0800a986 */ /* 0x0009ec000c101d1a */
[----:B------:R4:W-:Y:S04]  /*d800*/  @!P1 STG.E.128 desc[UR26][R8.64+0x100], RZ ;  /* 0x000100ff08009986 */ /* 0x0009e8000c101d1a */
[----:B------:R4:W-:Y:S02]  /*d810*/  @!P0 STG.E.128 desc[UR26][R8.64+0x180], RZ ;  /* 0x000180ff08008986 */ /* 0x0009e4000c101d1a */
.L_x_88:
[----:B------:R-:W-:Y:S05]  /*d820*/  BSYNC B0 ;  /* 0x0000000000007941 */ /* 0x000fea0003800000 */
.L_x_87:
[----:B------:R-:W-:Y:S04]  /*d830*/  BSSY B0, `(.L_x_89) ;  /* 0x000000a000007945 */ /* 0x000fe80003800000 */
[----:B------:R-:W-:Y:S05]  /*d840*/  @P6 BRA `(.L_x_90) ;  /* 0x0000000000206947 */ /* 0x000fea0003800000 */
[----:B------:R-:W-:Y:S01]  /*d850*/  IMAD R4, R16, UR21, RZ ;  /* 0x0000001510047c24 */ /* 0x000fe2000f8e02ff */
[----:B------:R-:W-:-:S04]  /*d860*/  ULDC.64 UR6, c[0x0][0x2b0] ;  /* 0x0000ac0000067ab9 */ /* 0x000fc80000000a00 */
[----:B------:R-:W-:-:S04]  /*d870*/  IADD3 R5, P0, R4, UR4, RZ ;  /* 0x0000000404057c10 */ /* 0x000fc8000ff1e0ff */
[----:B------:R-:W-:Y:S02]  /*d880*/  LEA.HI.X.SX32 R4, R4, UR22, 0x1, P0 ;  /* 0x0000001604047c11 */ /* 0x000fe400080f0eff */
[----:B------:R-:W-:-:S04]  /*d890*/  LEA R6, P0, R5, UR6, 0x2 ;  /* 0x0000000605067c11 */ /* 0x000fc8000f8010ff */
[----:B------:R-:W-:Y:S01]  /*d8a0*/  LEA.HI.X R7, R5, UR7, R4, 0x2, P0 ;  /* 0x0000000705077c11 */ /* 0x000fe200080f1404 */
[----:B------:R-:W-:-:S05]  /*d8b0*/  IMAD.MOV.U32 R4, RZ, RZ, 0x7f800000 ;  /* 0x7f800000ff047424 */ /* 0x000fca00078e00ff */
[----:B------:R1:W-:Y:S03]  /*d8c0*/  STG.E desc[UR26][R6.64], R4 ;  /* 0x0000000406007986 */ /* 0x0003e6000c10191a */
.L_x_90:
[----:B------:R-:W-:Y:S05]  /*d8d0*/  BSYNC B0 ;  /* 0x0000000000007941 */ /* 0x000fea0003800000 */
.L_x_89:
[----:B------:R-:W-:Y:S04]  /*d8e0*/  BSSY B0, `(.L_x_91) ;  /* 0x000000a000007945 */ /* 0x000fe80003800000 */
[----:B------:R-:W-:Y:S05]  /*d8f0*/  @P5 BRA `(.L_x_92) ;  /* 0x0000000000205947 */ /* 0x000fea0003800000 */
[----:B------:R-:W-:Y:S01]  /*d900*/  IMAD R3, R3, UR21, RZ ;  /* 0x0000001503037c24 */ /* 0x000fe2000f8e02ff */
[----:B------:R-:W-:-:S04]  /*d910*/  ULDC.64 UR6, c[0x0][0x2b0] ;  /* 0x0000ac0000067ab9 */ /* 0x000fc80000000a00 */
[----:B-1----:R-:W-:-:S04]  /*d920*/  IADD3 R4, P0, R3, UR4, RZ ;  /* 0x0000000403047c10 */ /* 0x002fc8000ff1e0ff */
[----:B------:R-:W-:Y:S02]  /*d930*/  LEA.HI.X.SX32 R3, R3, UR22, 0x1, P0 ;  /* 0x0000001603037c11 */ /* 0x000fe400080f0eff */
[----:B------:R-:W-:-:S04]  /*d940*/  LEA R6, P0, R4, UR6, 0x2 ;  /* 0x0000000604067c11 */ /* 0x000fc8000f8010ff */
[----:B------:R-:W-:Y:S01]  /*d950*/  LEA.HI.X R7, R4, UR7, R3, 0x2, P0 ;  /* 0x0000000704077c11 */ /* 0x000fe200080f1403 */
[----:B------:R-:W-:-:S05]  /*d960*/  IMAD.MOV.U32 R3, RZ, RZ, 0x7f800000 ;  /* 0x7f800000ff037424 */ /* 0x000fca00078e00ff */
[----:B------:R1:W-:Y:S03]  /*d970*/  STG.E desc[UR26][R6.64], R3 ;  /* 0x0000000306007986 */ /* 0x0003e6000c10191a */
.L_x_92:
[----:B------:R-:W-:Y:S05]  /*d980*/  BSYNC B0 ;  /* 0x0000000000007941 */ /* 0x000fea0003800000 */
.L_x_91:
        /* <DEDUP_REMOVED lines=10> */
.L_x_94:
[----:B------:R-:W-:Y:S05]  /*da30*/  BSYNC B0 ;  /* 0x0000000000007941 */ /* 0x000fea0003800000 */
.L_x_93:
[----:B------:R-:W-:Y:S05]  /*da40*/  @P3 EXIT ;  /* 0x000000000000394d */ /* 0x000fea0003800000 */
[----:B------:R-:W-:Y:S01]  /*da50*/  IMAD R0, R0, UR21, RZ ;  /* 0x0000001500007c24 */ /* 0x000fe2000f8e02ff */
[----:B------:R-:W-:-:S04]  /*da60*/  ULDC.64 UR6, c[0x0][0x2b0] ;  /* 0x0000ac0000067ab9 */ /* 0x000fc80000000a00 */
[----:B-1----:R-:W-:-:S04]  /*da70*/  IADD3 R2, P0, R0, UR4, RZ ;  /* 0x0000000400027c10 */ /* 0x002fc8000ff1e0ff */
[----:B------:R-:W-:Y:S02]  /*da80*/  LEA.HI.X.SX32 R0, R0, UR22, 0x1, P0 ;  /* 0x0000001600007c11 */ /* 0x000fe400080f0eff */
[----:B------:R-:W-:-:S04]  /*da90*/  LEA R4, P0, R2, UR6, 0x2 ;  /* 0x0000000602047c11 */ /* 0x000fc8000f8010ff */
[----:B------:R-:W-:Y:S01]  /*daa0*/  LEA.HI.X R5, R2, UR7, R0, 0x2, P0 ;  /* 0x0000000702057c11 */ /* 0x000fe200080f1400 */
[----:B------:R-:W-:-:S05]  /*dab0*/  IMAD.MOV.U32 R0, RZ, RZ, 0x7f800000 ;  /* 0x7f800000ff007424 */ /* 0x000fca00078e00ff */
[----:B------:R-:W-:Y:S01]  /*dac0*/  STG.E desc[UR26][R4.64], R0 ;  /* 0x0000000004007986 */ /* 0x000fe2000c10191a */
[----:B------:R-:W-:Y:S05]  /*dad0*/  EXIT ;  /* 0x000000000000794d */ /* 0x000fea0003800000 */
.L_x_95:
        /* <DEDUP_REMOVED lines=10> */
.L_x_2388:


//--------------------- .text._ZN5flash16flash_fwd_kernelI23Flash_fwd_kernel_traitsILi256ELi64ELi64ELi4ELb0ELb0EN7cutlass6half_tE19Flash_kernel_traitsILi256ELi64ELi64ELi4ES3_EELb0ELb0ELb0ELb1ELb0ELb0ELb0ELb0EEEvNS_16Flash_fwd_paramsE --------------------------
	.section	.text._ZN5flash16flash_fwd_kernelI23Flash_fwd_kernel_traitsILi256ELi64ELi64ELi4ELb0ELb0EN7cutlass6half_tE19Flash_kernel_traitsILi256ELi64ELi64ELi4ES3_EELb0ELb0ELb0ELb1ELb0ELb0ELb0ELb0EEEvNS_16Flash_fwd_paramsE,"ax",@progbits
	.align	128
        .global         _ZN5flash16flash_fwd_kernelI23Flash_fwd_kernel_traitsILi256ELi64ELi64ELi4ELb0ELb0EN7cutlass6half_tE19Flash_kernel_traitsILi256ELi64ELi64ELi4ES3_EELb0ELb0ELb0ELb1ELb0ELb0ELb0ELb0EEEvNS_16Flash_fwd_paramsE
        .type           _ZN5flash16flash_fwd_kernelI23Flash_fwd_kernel_traitsILi256ELi64ELi64ELi4ELb0ELb0EN7cutlass6half_tE19Flash_kernel_traitsILi256ELi64ELi64ELi4ES3_EELb0ELb0ELb0ELb1ELb0ELb0ELb0ELb0EEEvNS_16Flash_fwd_paramsE,@function
        .size           _ZN5flash16flash_fwd_kernelI23Flash_fwd_kernel_traitsILi256ELi64ELi64ELi4ELb0ELb0EN7cutlass6half_tE19Flash_kernel_traitsILi256ELi64ELi64ELi4ES3_EELb0ELb0ELb0ELb1ELb0ELb0ELb0ELb0EEEvNS_16Flash_fwd_paramsE,(.L_x_2389 - _ZN5flash16flash_fwd_kernelI23Flash_fwd_kernel_traitsILi256ELi64ELi64ELi4ELb0ELb0EN7cutlass6half_tE19Flash_kernel_traitsILi256ELi64ELi64ELi4ES3_EELb0ELb0ELb0ELb1ELb0ELb0ELb0ELb0EEEvNS_16Flash_fwd_paramsE)
        .other          _ZN5flash16flash_fwd_kernelI23Flash_fwd_kernel_traitsILi256ELi64ELi64ELi4ELb0ELb0EN7cutlass6half_tE19Flash_kernel_traitsILi256ELi64ELi64ELi4ES3_EELb0ELb0ELb0ELb1ELb0ELb0ELb0ELb0EEEvNS_16Flash_fwd_paramsE,@"STO_CUDA_ENTRY STV_DEFAULT"
_ZN5flash16flash_fwd_kernelI23Flash_fwd_kernel_traitsILi256ELi64ELi64ELi4ELb0ELb0EN7cutlass6half_tE19Flash_kernel_traitsILi256ELi64ELi64ELi4ES3_EELb0ELb0ELb0ELb1ELb0ELb0ELb0ELb0EEEvNS_16Flash_fwd_paramsE:
.text._ZN5flash16flash_fwd_kernelI23Flash_fwd_kernel_traitsILi256ELi64ELi64ELi4ELb0ELb0EN7cutlass6half_tE19Flash_kernel_traitsILi256ELi64ELi64ELi4ES3_EELb0ELb0ELb0ELb1ELb0ELb0ELb0ELb0EEEvNS_16Flash_fwd_paramsE:
        /* <DEDUP_REMOVED lines=56> */
.L_x_96:
[----:B------:R-:W-:-:S05]  /*0380*/  ULDC UR7, c[0x0][0x2c8] ;  /* 0x0000b20000077ab9 */ /* 0x000fca0000000800 */
.L_x_97:
        /* <DEDUP_REMOVED lines=42> */
[----:B------:R-:W-:Y:S02]  /*0630*/  @UP0 UIADD3 UR21, UR23, UR21, URZ ;  /* 0x0000001517150290 */ /* 0x000fe4000fffe03f */
        /* <DEDUP_REMOVED lines=14> */
[----:B------:R-:W-:-:S12]  /*0720*/  UIADD3 UR21, UR23, UR5, URZ ;  /* 0x0000000517157290 */ /* 0x000fd8000fffe03f */
.L_x_99:
[----:B------:R-:W-:Y:S01]  /*0730*/  ULDC UR4, c[0x0][0x278] ;  /* 0x00009e0000047ab9 */ /* 0x000fe20000000800 */
[----:B------:R-:W1:Y:S01]  /*0740*/  S2R R2, SR_CTAID.Z ;  /* 0x0000000000027919 */ /* 0x000e620000002700 */
[----:B------:R-:W-:Y:S01]  /*0750*/  IMAD.U32 R0, RZ, RZ, UR4 ;  /* 0x00000004ff007e24 */ /* 0x000fe2000f8e00ff */
[----:B------:R-:W-:Y:S01]  /*0760*/  UMOV UR14, URZ ;  /* 0x0000003f000e7c82 */ /* 0x000fe20008000000 */
[----:B------:R-:W-:Y:S01]  /*0770*/  SHF.R.S32.HI R84, RZ, 0x1f, R6 ;  /* 0x0000001fff547819 */ /* 0x000fe20000011406 */
[----:B------:R-:W-:Y:S02]  /*0780*/  IMAD.U32 R22, RZ, RZ, UR17 ;  /* 0x00000011ff167e24 */ /* 0x000fe4000f8e00ff */
[----:B------:R-:W-:Y:S02]  /*0790*/  IABS R0, R0 ;  /* 0x0000000000007213 */ /* 0x000fe40000000000 */
[----:B------:R-:W-:Y:S02]  /*07a0*/  LEA.HI R12, R84, R6, RZ, 0x3 ;  /* 0x00000006540c7211 */ /* 0x000fe400078f18ff */
[----:B------:R-:W-:-:S02]  /*07b0*/  R2UR UR7, R0 ;  /* 0x00000000000772ca */ /* 0x000fc400000e0000 */
[----:B------:R-:W-:Y:S02]  /*07c0*/  SHF.R.S32.HI R16, RZ, 0x3, R12 ;  /* 0x00000003ff107819 */ /* 0x000fe4000001140c */
[----:B------:R-:W-:Y:S02]  /*07d0*/  LOP3.LUT R12, R12, 0xfffffff8, RZ, 0xc0, !PT ;  /* 0xfffffff80c0c7812 */ /* 0x000fe400078ec0ff */
[----:B------:R-:W-:-:S03]  /*07e0*/  SHF.R.S32.HI R17, RZ, 0x1f, R16 ;  /* 0x0000001fff117819 */ /* 0x000fc60000011410 */
[----:B------:R-:W-:Y:S02]  /*07f0*/  IMAD.IADD R12, R6, 0x1, -R12 ;  /* 0x00000001060c7824 */ /* 0x000fe400078e0a0c */
[----:B------:R-:W-:Y:S02]  /*0800*/  IMAD.WIDE R22, R22, 0x40, R16 ;  /* 0x0000004016167825 */ /* 0x000fe400078e0210 */
[----:B------:R-:W2:Y:S02]  /*0810*/  I2F.RP R0, UR7 ;  /* 0x0000000700007d06 */ /* 0x000ea40008209400 */
[----:B------:R-:W-:-:S05]  /*0820*/  IMAD.SHL.U32 R168, R12, 0x8, RZ ;  /* 0x000000080ca87824 */ /* 0x000fca00078e00ff */
[----:B------:R-:W-:Y:S02]  /*0830*/  SHF.R.S32.HI R169, RZ, 0x1f, R168 ;  /* 0x0000001fffa97819 */ /* 0x000fe400000114a8 */
[----:B-1----:R-:W-:-:S04]  /*0840*/  IABS R2, R2 ;  /* 0x0000000200027213 */ /* 0x002fc80000000000 */
[----:B------:R-:W-:Y:S01]  /*0850*/  R2UR UR5, R2 ;  /* 0x00000000020572ca */ /* 0x000fe200000e0000 */
[----:B--2---:R-:W1:Y:S01]  /*0860*/  MUFU.RCP R0, R0 ;  /* 0x0000000000007308 */ /* 0x004e620000001000 */
[----:B------:R-:W-:-:S05]  /*0870*/  LEA.HI R2, R84, R6, RZ, 0x6 ;  /* 0x0000000654027211 */ /* 0x000fca00078f30ff */
[----:B------:R-:W-:Y:S02]  /*0880*/  IMAD.SHL.U32 R2, R2, 0x8, RZ ;  /* 0x0000000802027824 */ /* 0x000fe400078e00ff */
[----:B-1----:R-:W-:-:S06]  /*0890*/  VIADD R0, R0, 0xffffffe ;  /* 0x0ffffffe00007836 */ /* 0x002fcc0000000000 */
[----:B------:R-:W1:Y:S02]  /*08a0*/  F2I.FTZ.U32.TRUNC.NTZ R0, R0 ;  /* 0x0000000000007305 */ /* 0x000e64000021f000 */
[----:B-1----:R-:W-:Y:S01]  /*08b0*/  R2UR UR15, R0 ;  /* 0x00000000000f72ca */ /* 0x002fe200000e0000 */
[----:B------:R-:W-:-:S05]  /*08c0*/  IMAD.SHL.U32 R0, R16, 0x40, RZ ;  /* 0x0000004010007824 */ /* 0x000fca00078e00ff */
[----:B------:R-:W-:-:S04]  /*08d0*/  LOP3.LUT R0, R0, 0x1c0, RZ, 0xc0, !PT ;  /* 0x000001c000007812 */ /* 0x000fc800078ec0ff */
[----:B------:R-:W-:Y:S02]  /*08e0*/  LOP3.LUT R3, R0, 0x38, R168, 0xf8, !PT ;  /* 0x0000003800037812 */ /* 0x000fe400078ef8a8 */
[----:B------:R-:W-:Y:S01]  /*08f0*/  SHF.R.U32.HI R0, RZ, 0x3, R0 ;  /* 0x00000003ff007819 */ /* 0x000fe20000011600 */
[----:B------:R-:W-:-:S03]  /*0900*/  UIADD3 UR9, URZ, -UR15, URZ ;  /* 0x8000000f3f097290 */ /* 0x000fc6000fffe03f */
[----:B------:R-:W-:Y:S01]  /*0910*/  LOP3.LUT R0, R3, R0, RZ, 0x3c, !PT ;  /* 0x0000000003007212 */ /* 0x000fe200078e3cff */
[----:B------:R-:W-:-:S03]  /*0920*/  UIMAD UR9, UR9, UR7, URZ ;  /* 0x00000007090972a4 */ /* 0x000fc6000f8e023f */
[----:B------:R-:W-:Y:S01]  /*0930*/  LOP3.LUT R228, R0, 0xfffffe00, R2, 0xf8, !PT ;  /* 0xfffffe0000e47812 */ /* 0x000fe200078ef802 */
[----:B------:R-:W-:-:S07]  /*0940*/  UIMAD.WIDE.U32 UR14, UR15, UR9, UR14 ;  /* 0x000000090f0e72a5 */ /* 0x000fce000f8e000e */
[----:B------:R-:W-:Y:S02]  /*0950*/  UMOV UR9, UR15 ;  /* 0x0000000f00097c82 */ /* 0x000fe40008000000 */
[----:B------:R-:W-:-:S07]  /*0960*/  UIMAD.WIDE.U32 UR14, UR9, UR5, URZ ;  /* 0x00000005090e72a5 */ /* 0x000fce000f8e003f */
[----:B------:R-:W-:Y:S02]  /*0970*/  UMOV UR19, UR15 ;  /* 0x0000000f00137c82 */ /* 0x000fe40008000000 */
[----:B------:R-:W-:-:S04]  /*0980*/  UIADD3 UR9, -UR19, URZ, URZ ;  /* 0x0000003f13097290 */ /* 0x000fc8000fffe13f */
[----:B------:R-:W-:Y:S02]  /*0990*/  UIMAD UR9, UR7, UR9, UR5 ;  /* 0x00000009070972a4 */ /* 0x000fe4000f8e0205 */
[----:B------:R-:W-:Y:S02]  /*09a0*/  USHF.R.S32.HI UR5, URZ, 0x1f, UR30 ;  /* 0x0000001f3f057899 */ /* 0x000fe4000801141e */
[----:B------:R-:W-:-:S11]  /*09b0*/  UISETP.GT.U32.AND UP1, UPT, UR7, UR9, UPT ;  /* 0x000000090700728c */ /* 0x000fd6000bf24070 */
[----:B------:R-:W-:Y:S02]  /*09c0*/  @!UP1 UIADD3 UR9, UR9, -UR7, URZ ;  /* 0x8000000709099290 */ /* 0x000fe4000fffe03f */
[----:B------:R-:W-:Y:S02]  /*09d0*/  @!UP1 UIADD3 UR19, UR19, 0x1, URZ ;  /* 0x0000000113139890 */ /* 0x000fe4000fffe03f */
[----:B------:R-:W-:Y:S02]  /*09e0*/  UISETP.GE.U32.AND UP2, UPT, UR9, UR7, UPT ;  /* 0x000000070900728c */ /* 0x000fe4000bf46070 */
[----:B------:R-:W-:Y:S02]  /*09f0*/  @UP0 UIADD3 UR9, UR8, UR6, URZ ;  /* 0x0000000608090290 */ /* 0x000fe4000fffe03f */
[----:B------:R-:W-:-:S04]  /*0a00*/  ULOP3.LUT UR6, UR30, UR4, URZ, 0x3c, !UPT ;  /* 0x000000041e067292 */ /* 0x000fc8000f8e3c3f */
[----:B------:R-:W-:-:S03]  /*0a10*/  UISETP.GE.AND UP1, UPT, UR6, URZ, UPT ;  /* 0x0000003f0600728c */ /* 0x000fc6000bf26270 */
[----:B------:R-:W-:Y:S02]  /*0a20*/  @UP2 UIADD3 UR19, UR19, 0x1, URZ ;  /* 0x0000000113132890 */ /* 0x000fe4000fffe03f */
[----:B------:R-:W-:Y:S01]  /*0a30*/  UISETP.NE.AND UP2, UPT, UR4, URZ, UPT ;  /* 0x0000003f0400728c */ /* 0x000fe2000bf45270 */
[----:B------:R-:W-:Y:S02]  /*0a40*/  @UP0 ULDC.64 UR6, c[0x0][0x250] ;  /* 0x0000940000060ab9 */ /* 0x000fe40000000a00 */
[----:B------:R-:W-:-:S03]  /*0a50*/  @UP0 UIMAD.WIDE.U32 UR14, UR9, UR6, URZ ;  /* 0x00000006090e02a5 */ /* 0x000fc6000f8e003f */
[----:B------:R-:W-:Y:S02]  /*0a60*/  @!UP1 UIADD3 UR19, -UR19, URZ, URZ ;  /* 0x0000003f13139290 */ /* 0x000fe4000fffe13f */
[----:B------:R-:W-:-:S03]  /*0a70*/  @UP0 UIMAD UR9, UR9, UR7, URZ ;  /* 0x00000007090902a4 */ /* 0x000fc6000f8e023f */
[----:B------:R-:W-:Y:S01]  /*0a80*/  @!UP2 ULOP3.LUT UR19, URZ, UR4, URZ, 0x33, !UPT ;  /* 0x000000043f13a292 */ /* 0x000fe2000f8e333f */
[----:B------:R-:W-:Y:S01]  /*0a90*/  @UP0 UMOV UR24, UR14 ;  /* 0x0000000e00180c82 */ /* 0x000fe20008000000 */
[----:B------:R-:W-:Y:S02]  /*0aa0*/  @UP0 UIADD3 UR23, UR15, UR9, URZ ;  /* 0x000000090f170290 */ /* 0x000fe4000fffe03f */
[----:B------:R-:W-:Y:S01]  /*0ab0*/  USHF.R.S32.HI UR14, URZ, 0x1f, UR19 ;  /* 0x0000001f3f0e7899 */ /* 0x000fe20008011413 */
[----:B------:R-:W-:Y:S11]  /*0ac0*/  @P0 BRA `(.L_x_100) ;  /* 0x0000000000340947 */ /* 0x000ff60003800000 */
        /* <DEDUP_REMOVED lines=8> */
[----:B------:R-:W-:-:S04]  /*0b50*/  UIMAD UR4, UR4, UR8, URZ ;  /* 0x00000008040472a4 */ /* 0x000fc8000f8e023f */
[----:B------:R-:W-:Y:S02]  /*0b60*/  UIMAD UR4, UR29, UR9, UR4 ;  /* 0x000000091d0472a4 */ /* 0x000fe4000f8e0204 */
[----:B------:R-:W-:-:S04]  /*0b70*/  UIMAD.WIDE.U32 UR8, UR29, UR8, UR34 ;  /* 0x000000081d0872a5 */ /* 0x000fc8000f8e0022 */
[----:B------:R-:W-:-:S03]  /*0b80*/  UIADD3 UR23, UR9, UR4, URZ ;  /* 0x0000000409177290 */ /* 0x000fc6000fffe03f */
[----:B------:R-:W-:-:S09]  /*0b90*/  UMOV UR24, UR8 ;  /* 0x0000000800187c82 */ /* 0x000fd20008000000 */
.L_x_100:
[----:B------:R-:W1:Y:S01]  /*0ba0*/  S2UR UR4, SR_CgaCtaId ;  /* 0x00000000000479c3 */ /* 0x000e620000008800 */
[----:B------:R-:W-:Y:S01]  /*0bb0*/  IMAD R0, R17, UR12, RZ ;  /* 0x0000000c11007c24 */ /* 0x000fe2000f8e02ff */
[----:B------:R-:W-:Y:S01]  /*0bc0*/  IADD3 R2, P0, R168, UR32, RZ ;  /* 0x00000020a8027c10 */ /* 0x000fe2000ff1e0ff */
[C---:B------:R-:W-:Y:S01]  /*0bd0*/  IMAD.WIDE.U32 R4, R16.reuse, UR12, R168 ;  /* 0x0000000c10047c25 */ /* 0x040fe2000f8e00a8 */
[----:B------:R-:W-:Y:S01]  /*0be0*/  UIADD3 UR32, -UR25, UR18, URZ ;  /* 0x0000001219207290 */ /* 0x000fe2000fffe13f */
[C---:B------:R-:W-:Y:S01]  /*0bf0*/  IADD3 R14, R16.reuse, 0x20, RZ ;  /* 0x00000020100e7810 */ /* 0x040fe20007ffe0ff */
[----:B------:R-:W-:Y:S01]  /*0c00*/  ULDC.64 UR8, c[0x0][0x258] ;  /* 0x0000960000087ab9 */ /* 0x000fe20000000a00 */
[----:B------:R-:W-:Y:S01]  /*0c10*/  IMAD R0, R16, UR13, R0 ;  /* 0x0000000d10007c24 */ /* 0x000fe2000f8e0200 */
[----:B------:R-:W-:Y:S01]  /*0c20*/  IADD3 R234, P1, R4, UR22, RZ ;  /* 0x0000001604ea7c10 */ /* 0x000fe2000ff3e0ff */
[----:B------:R-:W-:Y:S01]  /*0c30*/  UIMAD UR15, UR5, UR8, URZ ;  /* 0x00000008050f72a4 */ /* 0x000fe2000f8e023f */
[----:B------:R-:W-:Y:S01]  /*0c40*/  IADD3.X R3, R169, UR10, RZ, P0, !PT ;  /* 0x0000000aa9037c10 */ /* 0x000fe200087fe4ff */
[----:B------:R-:W-:Y:S01]  /*0c50*/  IMAD.U32 R10, RZ, RZ, UR8 ;  /* 0x00000008ff0a7e24 */ /* 0x000fe2000f8e00ff */
[----:B------:R-:W-:Y:S01]  /*0c60*/  IADD3.X R235, R5, UR21, R0, P1, !PT ;  /* 0x0000001505eb7c10 */ /* 0x000fe20008ffe400 */
[----:B------:R-:W-:Y:S01]  /*0c70*/  UIMAD UR15, UR30, UR9, UR15 ;  /* 0x000000091e0f72a4 */ /* 0x000fe2000f8e020f */
[----:B------:R-:W-:Y:S01]  /*0c80*/  ISETP.GE.AND P1, PT, R16, UR32, PT ;  /* 0x0000002010007c0c */ /* 0x000fe2000bf26270 */
[----:B------:R-:W-:Y:S01]  /*0c90*/  ULDC.64 UR10, c[0x0][0x260] ;  /* 0x00009800000a7ab9 */ /* 0x000fe20000000a00 */
[----:B------:R-:W-:Y:S01]  /*0ca0*/  ULDC.64 UR8, c[0x0][0x268] ;  /* 0x00009a0000087ab9 */ /* 0x000fe20000000a00 */
[----:B------:R-:W-:Y:S01]  /*0cb0*/  IMAD.WIDE.U32 R10, R10, UR30, R2 ;  /* 0x0000001e0a0a7c25 */ /* 0x000fe2000f8e0002 */
[----:B------:R-:W-:Y:S01]  /*0cc0*/  UMOV UR33, 0x400 ;  /* 0x0000040000217882 */ /* 0x000fe20000000000 */
[----:B------:R-:W-:Y:S01]  /*0cd0*/  UIMAD UR31, UR14, UR10, URZ ;  /* 0x0000000a0e1f72a4 */ /* 0x000fe2000f8e023f */
[----:B------:R-:W-:Y:S01]  /*0ce0*/  BSSY B0, `(.L_x_101) ;  /* 0x000003d000007945 */ /* 0x000fe20003800000 */
[----:B------:R-:W-:Y:S01]  /*0cf0*/  UIMAD UR14, UR14, UR8, URZ ;  /* 0x000000080e0e72a4 */ /* 0x000fe2000f8e023f */
[C---:B------:R-:W-:Y:S01]  /*0d00*/  VIADD R15, R16.reuse, 0x10 ;  /* 0x00000010100f7836 */ /* 0x040fe20000000000 */
[----:B------:R-:W-:Y:S01]  /*0d10*/  UIMAD UR11, UR19, UR11, UR31 ;  /* 0x0000000b130b72a4 */ /* 0x000fe2000f8e021f */
[----:B------:R-:W-:Y:S01]  /*0d20*/  IADD3 R21, R11, UR15, RZ ;  /* 0x0000000f0b157c10 */ /* 0x000fe2000fffe0ff */
[----:B-1----:R-:W-:Y:S01]  /*0d30*/  ULEA UR4, UR4, UR33, 0x18 ;  /* 0x0000002104047291 */ /* 0x002fe2000f8ec03f */
[----:B------:R-:W-:Y:S01]  /*0d40*/  VIADD R13, R16, 0x30 ;  /* 0x00000030100d7836 */ /* 0x000fe20000000000 */
[----:B------:R-:W-:Y:S01]  /*0d50*/  UIMAD UR31, UR19, UR9, UR14 ;  /* 0x00000009131f72a4 */ /* 0x000fe2000f8e020e */
[----:B------:R-:W-:Y:S01]  /*0d60*/  ISETP.GE.AND P0, PT, R15, UR32, PT ;  /* 0x000000200f007c0c */ /* 0x000fe2000bf06270 */
[----:B------:R-:W-:Y:S01]  /*0d70*/  VIADD R231, R168, 0x40 ;  /* 0x00000040a8e77836 */ /* 0x000fe20000000000 */
[----:B------:R-:W-:Y:S01]  /*0d80*/  ISETP.GE.AND P5, PT, R14, UR32, PT ;  /* 0x000000200e007c0c */ /* 0x000fe2000bfa6270 */
[C---:B------:R-:W-:Y:S01]  /*0d90*/  VIADD R229, R168.reuse, 0xc0 ;  /* 0x000000c0a8e57836 */ /* 0x040fe20000000000 */
[----:B------:R-:W-:Y:S01]  /*0da0*/  IADD3 R230, R168, 0x80, RZ ;  /* 0x00000080a8e67810 */ /* 0x000fe20007ffe0ff */
[----:B------:R-:W-:Y:S01]  /*0db0*/  IMAD.U32 R165, RZ, RZ, UR8 ;  /* 0x00000008ffa57e24 */ /* 0x000fe2000f8e00ff */
[----:B------:R-:W-:-:S02]  /*0dc0*/  MOV R166, UR10 ;  /* 0x0000000a00a67c02 */ /* 0x000fc40008000f00 */
[----:B------:R-:W-:Y:S01]  /*0dd0*/  LEA R228, R228, UR4, 0x1 ;  /* 0x00000004e4e47c11 */ /* 0x000fe2000f8e08ff */
[----:B------:R-:W-:Y:S06]  /*0de0*/  @P1 BRA `(.L_x_102) ;  /* 0x0000000000b01947 */ /* 0x000fec0003800000 */
        /* <DEDUP_REMOVED lines=44> */
.L_x_102:
[----:B------:R-:W-:Y:S05]  /*10b0*/  BSYNC B0 ;  /* 0x0000000000007941 */ /* 0x000fea0003800000 */
.L_x_101:
[----:B------:R-:W-:Y:S01]  /*10c0*/  IMAD R7, R17, UR6, RZ ;  /* 0x0000000611077c24 */ /* 0x000fe2000f8e02ff */
[----:B------:R-:W-:Y:S01]  /*10d0*/  BSSY B0, `(.L_x_103) ;  /* 0x0000035000007945 */ /* 0x000fe20003800000 */
[----:B------:R-:W-:Y:S01]  /*10e0*/  ISETP.GE.AND P6, PT, R13, UR32, PT ;  /* 0x000000200d007c0c */ /* 0x000fe2000bfc6270 */
[----:B------:R-:W-:-:S04]  /*10f0*/  IMAD.WIDE.U32 R18, R16, UR6, R168 ;  /* 0x0000000610127c25 */ /* 0x000fc8000f8e00a8 */
[----:B------:R-:W-:-:S04]  /*1100*/  IMAD.WIDE.U32 R234, R166, UR19, R234 ;  /* 0x00000013a6ea7c25 */ /* 0x000fc8000f8e00ea */
[----:B------:R-:W-:Y:S01]  /*1110*/  IMAD R7, R16, UR7, R7 ;  /* 0x0000000710077c24 */ /* 0x000fe2000f8e0207 */
        /* <DEDUP_REMOVED lines=19> */
[C---:B------:R-:W-:Y:S02]  /*1250*/  @!P3 LEA.HI.X R5, R26.reuse, R5, R0, 0x1, P0 ;  /* 0x000000051a05b211 */ /* 0x040fe400000f0c00 */
[----:B------:R-:W-:Y:S02]  /*1260*/  ISETP.GE.AND P0, PT, R229, UR10, PT ;  /* 0x0000000ae5007c0c */ /* 0x000fe4000bf06270 */
[----:B----4-:R-:W-:-:S04]  /*1270*/  @!P4 LEA R8, P1, R26, R8, 0x1 ;  /* 0x000000081a08c211 */ /* 0x010fc800078208ff */
        /* <DEDUP_REMOVED lines=26> */
.L_x_104:
[----:B------:R-:W-:Y:S05]  /*1420*/  BSYNC B0 ;  /* 0x0000000000007941 */ /* 0x000fea0003800000 */
.L_x_103:
        /* <DEDUP_REMOVED lines=49> */
.L_x_106:
[----:B------:R-:W-:Y:S05]  /*1740*/  BSYNC B0 ;  /* 0x0000000000007941 */ /* 0x000fea0003800000 */
.L_x_105:
        /* <DEDUP_REMOVED lines=48> */
.L_x_108:
[----:B------:R-:W-:Y:S05]  /*1a50*/  BSYNC B0 ;  /* 0x0000000000007941 */ /* 0x000fea0003800000 */
.L_x_107:
[----:B------:R-:W-:Y:S01]  /*1a60*/  ULEA.HI.SX32 UR10, UR20, 0xffffffff, 0x1a ;  /* 0xffffffff140a7891 */ /* 0x000fe2000f8fd23f */
[----:B------:R-:W-:Y:S01]  /*1a70*/  VIADD R237, R235, UR11 ;  /* 0x0000000bebed7c36 */ /* 0x000fe20008000000 */
[----:B------:R-:W-:Y:S01]  /*1a80*/  USHF.L.U32 UR15, UR12, 0x6, URZ ;  /* 0x000000060c0f7899 */ /* 0x000fe2000800063f */
[----:B------:R-:W-:Y:S01]  /*1a90*/  IMAD.MOV.U32 R236, RZ, RZ, R234 ;  /* 0x000000ffffec7224 */ /* 0x000fe200078e00ea */
[----:B------:R-:W-:Y:S01]  /*1aa0*/  UIMAD UR34, UR10, -0x40, UR28 ;  /* 0xffffffc00a2278a4 */ /* 0x000fe2000f8e021c */
[----:B------:R-:W-:Y:S01]  /*1ab0*/  BSSY B0, `(.L_x_109) ;  /* 0x0000032000007945 */ /* 0x000fe20003800000 */
[----:B------:R-:W-:Y:S02]  /*1ac0*/  USHF.L.U64.HI UR14, UR12, 0x6, UR13 ;  /* 0x000000060c0e7899 */ /* 0x000fe4000801020d */
[----:B------:R-:W-:Y:S01]  /*1ad0*/  USHF.R.S32.HI UR35, URZ, 0x1f, UR10 ;  /* 0x0000001f3f237899 */ /* 0x000fe2000801140a */
[----:B--23--:R-:W-:Y:S01]  /*1ae0*/  MOV R5, UR15 ;  /* 0x0000000f00057c02 */ /* 0x00cfe20008000f00 */
[----:B------:R-:W-:Y:S01]  /*1af0*/  UIMAD UR8, UR14, UR10, URZ ;  /* 0x0000000a0e0872a4 */ /* 0x000fe2000f8e023f */
[----:B------:R-:W-:-:S02]  /*1b00*/  ISETP.GE.AND P1, PT, R16, UR34, PT ;  /* 0x0000002210007c0c */ /* 0x000fc4000bf26270 */
[----:B------:R-:W-:Y:S01]  /*1b10*/  ISETP.GE.AND P0, PT, R15, UR34, PT ;  /* 0x000000220f007c0c */ /* 0x000fe2000bf06270 */
[----:B------:R-:W-:Y:S01]  /*1b20*/  UIMAD UR8, UR35, UR15, UR8 ;  /* 0x0000000f230872a4 */ /* 0x000fe2000f8e0208 */
[----:B------:R-:W-:Y:S01]  /*1b30*/  IMAD.WIDE.U32 R20, R5, UR10, R236 ;  /* 0x0000000a05147c25 */ /* 0x000fe2000f8e00ec */
[----:B------:R-:W-:-:S04]  /*1b40*/  ISETP.GE.AND P5, PT, R14, UR34, PT ;  /* 0x000000220e007c0c */ /* 0x000fc8000bfa6270 */
[----:B------:R-:W-:-:S04]  /*1b50*/  VIADD R23, R21, UR8 ;  /* 0x0000000815177c36 */ /* 0x000fc80008000000 */
[----:B------:R-:W-:Y:S05]  /*1b60*/  @P1 BRA `(.L_x_110) ;  /* 0x0000000000981947 */ /* 0x000fea0003800000 */
[----:B------:R-:W-:Y:S02]  /*1b70*/  ULDC UR8, c[0x0][0x2d0] ;  /* 0x0000b40000087ab9 */ /* 0x000fe40000000800 */
[----:B------:R-:W-:Y:S02]  /*1b80*/  ISETP.GE.AND P4, PT, R231, UR8, PT ;  /* 0x00000008e7007c0c */ /* 0x000fe4000bf86270 */
[----:B------:R-:W-:Y:S02]  /*1b90*/  ISETP.GE.AND P6, PT, R168, UR8, PT ;  /* 0x00000008a8007c0c */ /* 0x000fe4000bfc6270 */
[----:B------:R-:W-:-:S09]  /*1ba0*/  ISETP.GE.AND P3, PT, R230, UR8, PT ;  /* 0x00000008e6007c0c */ /* 0x000fd2000bf66270 */
[----:B------:R-:W2:Y:S02]  /*1bb0*/  @!P4 LDC.64 R8, c[0x0][0x218] ;  /* 0x00008600ff08cb82 */ /* 0x000ea40000000a00 */
        /* <DEDUP_REMOVED lines=33> */
.L_x_110:
[----:B------:R-:W-:Y:S05]  /*1dd0*/  BSYNC B0 ;  /* 0x0000000000007941 */ /* 0x000fea0003800000 */
.L_x_109:
[----:B------:R-:W-:Y:S01]  /*1de0*/  USHF.L.U64.HI UR32, UR12, 0x4, UR13 ;  /* 0x000000040c207899 */ /* 0x000fe2000801020d */
[----:B------:R-:W-:Y:S01]  /*1df0*/  BSSY B0, `(.L_x_111) ;  /* 0x000002c000007945 */ /* 0x000fe20003800000 */
[----:B------:R-:W-:Y:S01]  /*1e00*/  USHF.L.U32 UR33, UR12, 0x4, URZ ;  /* 0x000000040c217899 */ /* 0x000fe2000800063f */
[----:B------:R-:W-:Y:S02]  /*1e10*/  ISETP.GE.AND P6, PT, R13, UR34, PT ;  /* 0x000000220d007c0c */ /* 0x000fe4000bfc6270 */
[----:B------:R-:W-:Y:S11]  /*1e20*/  @P0 BRA `(.L_x_112) ;  /* 0x0000000000a00947 */ /* 0x000ff60003800000 */
[----:B------:R-:W-:Y:S01]  /*1e30*/  ULDC UR8, c[0x0][0x2d0] ;  /* 0x0000b40000087ab9 */ /* 0x000fe20000000800 */
[----:B------:R-:W-:Y:S02]  /*1e40*/  IADD3 R4, P0, R20, UR33, RZ ;  /* 0x0000002114047c10 */ /* 0x000fe4000ff1e0ff */
[----:B------:R-:W-:Y:S02]  /*1e50*/  ISETP.GE.AND P3, PT, R231, UR8, PT ;  /* 0x00000008e7007c0c */ /* 0x000fe4000bf66270 */
[----:B------:R-:W-:Y:S02]  /*1e60*/  ISETP.GE.AND P4, PT, R168, UR8, PT ;  /* 0x00000008a8007c0c */ /* 0x000fe4000bf86270 */
[----:B------:R-:W-:Y:S02]  /*1e70*/  ISETP.GE.AND P2, PT, R230, UR8, PT ;  /* 0x00000008e6007c0c */ /* 0x000fe4000bf46270 */
[----:B------:R-:W-:-:S07]  /*1e80*/  IADD3.X R0, R23, UR32, RZ, P0, !PT ;  /* 0x0000002017007c10 */ /* 0x000fce00087fe4ff */
[----:B---3--:R-:W3:Y:S02]  /*1e90*/  @!P3 LDC.64 R8, c[0x0][0x218] ;  /* 0x00008600ff08bb82 */ /* 0x008ee40000000a00 */
[----:B------:R3:W-:Y:S06]  /*1ea0*/  @P4 STS.128 [R228+0x8800], RZ ;  /* 0x008800ffe4004388 */ /* 0x0007ec0000000c00 */
[----:B------:R-:W5:Y:S08]  /*1eb0*/  @!P4 LDC.64 R10, c[0x0][0x218] ;  /* 0x00008600ff0acb82 */ /* 0x000f700000000a00 */
[----:B-12-4-:R-:W1:Y:S01]  /*1ec0*/  @!P2 LDC.64 R2, c[0x0][0x218] ;  /* 0x00008600ff02ab82 */ /* 0x016e620000000a00 */
[----:B---3--:R-:W-:-:S04]  /*1ed0*/  @!P3 LEA R8, P0, R4, R8, 0x1 ;  /* 0x000000080408b211 */ /* 0x008fc800078008ff */
        /* <DEDUP_REMOVED lines=29> */
.L_x_112:
[----:B------:R-:W-:Y:S05]  /*20b0*/  BSYNC B0 ;  /* 0x0000000000007941 */ /* 0x000fea0003800000 */
.L_x_111:
        /* <DEDUP_REMOVED lines=13> */
[----:B--2-4-:R-:W2:Y:S01]  /*2190*/  @!P2 LDC.64 R2, c[0x0][0x218] ;  /* 0x00008600ff02ab82 */ /* 0x014ea20000000a00 */
        /* <DEDUP_REMOVED lines=30> */
.L_x_114:
[----:B------:R-:W-:Y:S05]  /*2380*/  BSYNC B0 ;  /* 0x0000000000007941 */ /* 0x000fea0003800000 */
.L_x_113:
        /* <DEDUP_REMOVED lines=45> */
.L_x_116:
[----:B------:R-:W-:Y:S05]  /*2660*/  BSYNC B0 ;  /* 0x0000000000007941 */ /* 0x000fea0003800000 */
.L_x_115:
[----:B------:R-:W-:Y:S01]  /*2670*/  ULDC.64 UR12, c[0x0][0x3c8] ;  /* 0x0000f200000c7ab9 */ /* 0x000fe20000000a00 */
[----:B------:R-:W0:Y:S01]  /*2680*/  LDGDEPBAR ;  /* 0x00000000000079af */ /* 0x000e220000000000 */
[----:B------:R-:W-:-:S04]  /*2690*/  UISETP.NE.U32.AND UP1, UPT, UR12, URZ, UPT ;  /* 0x0000003f0c00728c */ /* 0x000fc8000bf25070 */
[----:B------:R-:W-:-:S06]  /*26a0*/  UISETP.NE.AND.EX UP1, UPT, UR13, URZ, UPT, UP1 ;  /* 0x0000003f0d00728c */ /* 0x000fcc000bf25310 */
[----:B------:R-:W-:-:S05]  /*26b0*/  PLOP3.LUT P1, PT, PT, PT, UP1, 0x80, 0x0 ;  /* 0x000000000000781c */ /* 0x000fca0003f2f018 */
[----:B------:R-:W-:Y:S01]  /*26c0*/  @UP1 USHF.R.S32.HI UR36, URZ, 0x1f, UR29 ;  /* 0x0000001f3f241899 */ /* 0x000fe2000801141d */
[----:B------:R-:W-:Y:S01]  /*26d0*/  @UP1 ULDC.64 UR8, c[0x0][0x3d0] ;  /* 0x0000f40000081ab9 */ /* 0x000fe20000000a00 */
[----:B------:R-:W-:Y:S02]  /*26e0*/  @UP1 UMOV UR38, UR30 ;  /* 0x0000001e00261c82 */ /* 0x000fe40008000000 */
[----:B------:R-:W-:Y:S01]  /*26f0*/  @UP1 UIMAD UR36, UR36, UR8, URZ ;  /* 0x00000008242412a4 */ /* 0x000fe2000f8e023f */
[----:B------:R-:W-:Y:S01]  /*2700*/  @UP1 UMOV UR39, UR5 ;  /* 0x0000000500271c82 */ /* 0x000fe20008000000 */
[----:B-1-3--:R-:W-:Y:S01]  /*2710*/  LEA.HI R9, R84, R6, RZ, 0x4 ;  /* 0x0000000654097211 */ /* 0x00afe200078f20ff */
[----:B------:R-:W-:Y:S01]  /*2720*/  @UP1 UIMAD.WIDE.U32 UR38, UR29, UR8, UR38 ;  /* 0x000000081d2612a5 */ /* 0x000fe2000f8e0026 */
[----:B------:R-:W-:Y:S01]  /*2730*/  IMAD.SHL.U32 R217, R16, 0x8, RZ ;  /* 0x0000000810d97824 */ /* 0x000fe200078e00ff */
[----:B------:R-:W-:Y:S01]  /*2740*/  @UP1 UIMAD UR9, UR29, UR9, UR36 ;  /* 0x000000091d0912a4 */ /* 0x000fe2000f8e0224 */
[----:B------:R-:W-:-:S04]  /*2750*/  DEPBAR.LE SB0, 0x0 ;  /* 0x000080000000791a */ /* 0x000fc80000000000 */
[----:B------:R-:W-:Y:S02]  /*2760*/  @UP1 ULEA UR12, UP0, UR38, UR12, 0x2 ;  /* 0x0000000c260c1291 */ /* 0x000fe4000f80103f */
[----:B------:R-:W-:Y:S01]  /*2770*/  @UP1 UIADD3 UR9, UR39, UR9, URZ ;  /* 0x0000000927091290 */ /* 0x000fe2000fffe03f */
[----:B------:R-:W-:-:S03]  /*2780*/  @UP1 ULDC UR5, c[0x0][0x2e8] ;  /* 0x0000ba0000051ab9 */ /* 0x000fc60000000800 */
[----:B------:R-:W-:Y:S01]  /*2790*/  @UP1 ULEA.HI.X UR13, UR38, UR13, UR9, 0x2, UP0 ;  /* 0x0000000d260d1291 */ /* 0x000fe200080f1409 */
[----:B--2-4-:R-:W-:-:S05]  /*27a0*/  IMAD.U32 R2, RZ, RZ, UR12 ;  /* 0x0000000cff027e24 */ /* 0x014fca000f8e00ff */
[----:B------:R-:W-:-:S06]  /*27b0*/  IMAD.U32 R3, RZ, RZ, UR13 ;  /* 0x0000000dff037e24 */ /* 0x000fcc000f8e00ff */
[----:B------:R1:W2:Y:S01]  /*27c0*/  @P1 LDG.E R3, desc[UR26][R2.64] ;  /* 0x0000001a02031981 */ /* 0x0002a2000c1e1900 */
[----:B------:R-:W-:Y:S01]  /*27d0*/  SHF.R.S32.HI R4, RZ, 0x4, R9 ;  /* 0x00000004ff047819 */ /* 0x000fe20000011409 */
[----:B------:R-:W-:Y:S01]  /*27e0*/  UIMAD.WIDE.U32 UR8, UR10, UR6, URZ ;  /* 0x000000060a0872a5 */ /* 0x000fe2000f8e003f */
[----:B------:R-:W-:Y:S01]  /*27f0*/  BAR.SYNC.DEFER_BLOCKING 0x0 ;  /* 0x0000000000007b1d */ /* 0x000fe20000010000 */
[----:B------:R-:W-:Y:S02]  /*2800*/  ISETP.GE.AND P3, PT, R16, UR34, PT ;  /* 0x0000002210007c0c */ /* 0x000fe4000bf66270 */
[----:B------:R-:W-:Y:S02]  /*2810*/  IADD3 R232, P0, R18, UR24, RZ ;  /* 0x0000001812e87c10 */ /* 0x000fe4000ff1e0ff */
[----:B------:R-:W-:Y:S01]  /*2820*/  LEA.HI R84, R84, R6, RZ, 0x5 ;  /* 0x0000000654547211 */ /* 0x000fe200078f28ff */
[----:B------:R-:W-:Y:S01]  /*2830*/  BSSY B0, `(.L_x_117) ;  /* 0x0000057000007945 */ /* 0x000fe20003800000 */
[----:B------:R-:W-:-:S02]  /*2840*/  IADD3.X R233, R19, UR23, R7, P0, !PT ;  /* 0x0000001713e97c10 */ /* 0x000fc400087fe407 */
[----:B------:R-:W-:Y:S02]  /*2850*/  SHF.R.S32.HI R7, RZ, 0x5, R84 ;  /* 0x00000005ff077819 */ /* 0x000fe40000011454 */
[----:B------:R-:W-:Y:S01]  /*2860*/  ISETP.GE.AND P0, PT, R15, UR34, PT ;  /* 0x000000220f007c0c */ /* 0x000fe2000bf06270 */
[----:B------:R-:W-:Y:S01]  /*2870*/  IMAD.WIDE.U32 R232, R165, UR19, R232 ;  /* 0x00000013a5e87c25 */ /* 0x000fe2000f8e00e8 */
[----:B------:R-:W-:-:S03]  /*2880*/  ISETP.GE.AND P5, PT, R14, UR34, PT ;  /* 0x000000220e007c0c */ /* 0x000fc6000bfa6270 */
[----:B------:R-:W-:Y:S01]  /*2890*/  VIADD R219, R233, UR31 ;  /* 0x0000001fe9db7c36 */ /* 0x000fe20008000000 */
[C---:B-1----:R-:W-:Y:S02]  /*28a0*/  LOP3.LUT R2, R9.reuse, 0xfffffff0, RZ, 0xc0, !PT ;  /* 0xfffffff009027812 */ /* 0x042fe400078ec0ff */
[----:B------:R-:W-:Y:S01]  /*28b0*/  LEA.HI R9, R9, R4, RZ, 0x1 ;  /* 0x0000000409097211 */ /* 0x000fe200078f08ff */
[----:B------:R1:W-:Y:S02]  /*28c0*/  @P3 STS.128 [R228+0x10000], RZ ;  /* 0x010000ffe4003388 */ /* 0x0003e40000000c00 */
[----:B------:R-:W-:Y:S01]  /*28d0*/  IMAD.IADD R2, R6, 0x1, -R2 ;  /* 0x0000000106027824 */ /* 0x000fe200078e0a02 */
[----:B------:R-:W-:Y:S01]  /*28e0*/  LOP3.LUT R9, R9, 0xfffffffe, RZ, 0xc0, !PT ;  /* 0xfffffffe09097812 */ /* 0x000fe200078ec0ff */
[----:B------:R1:W-:Y:S03]  /*28f0*/  @P3 STS.128 [R228+0x12000], RZ ;  /* 0x012000ffe4003388 */ /* 0x0003e60000000c00 */
[----:B------:R-:W-:Y:S01]  /*2900*/  SHF.R.S32.HI R10, RZ, 0x1f, R2 ;  /* 0x0000001fff0a7819 */ /* 0x000fe20000011402 */
[----:B------:R-:W-:Y:S01]  /*2910*/  IMAD.IADD R9, R4, 0x1, -R9 ;  /* 0x0000000104097824 */ /* 0x000fe200078e0a09 */
[----:B------:R1:W-:Y:S02]  /*2920*/  @P3 STS.128 [R228+0x14000], RZ ;  /* 0x014000ffe4003388 */ /* 0x0003e40000000c00 */
[----:B------:R-:W-:Y:S01]  /*2930*/  LEA.HI R10, R10, R2, RZ, 0x3 ;  /* 0x000000020a0a7211 */ /* 0x000fe200078f18ff */
[----:B------:R-:W-:Y:S01]  /*2940*/  IMAD.SHL.U32 R8, R9, 0x8, RZ ;  /* 0x0000000809087824 */ /* 0x000fe200078e00ff */
[----:B------:R1:W-:Y:S02]  /*2950*/  @P3 STS.128 [R228+0x16000], RZ ;  /* 0x016000ffe4003388 */ /* 0x0003e40000000c00 */
[C---:B------:R-:W-:Y:S01]  /*2960*/  LOP3.LUT R0, R10.reuse, 0xfffffff8, RZ, 0xc0, !PT ;  /* 0xfffffff80a007812 */ /* 0x040fe200078ec0ff */
[----:B------:R-:W-:-:S04]  /*2970*/  IMAD.SHL.U32 R10, R10, 0x40, RZ ;  /* 0x000000400a0a7824 */ /* 0x000fc800078e00ff */
[----:B------:R-:W-:Y:S02]  /*2980*/  IMAD.IADD R0, R2, 0x1, -R0 ;  /* 0x0000000102007824 */ /* 0x000fe400078e0a00 */
[----:B------:R-:W-:Y:S02]  /*2990*/  IMAD.SHL.U32 R2, R12, 0x40, RZ ;  /* 0x000000400c027824 */ /* 0x000fe400078e00ff */
[----:B------:R-:W-:-:S03]  /*29a0*/  IMAD.SHL.U32 R4, R0, 0x40, RZ ;  /* 0x0000004000047824 */ /* 0x000fc600078e00ff */
[----:B------:R-:W-:Y:S02]  /*29b0*/  LOP3.LUT R2, R2, 0x1c0, RZ, 0xc0, !PT ;  /* 0x000001c002027812 */ /* 0x000fe400078ec0ff */
[----:B------:R-:W-:Y:S02]  /*29c0*/  LOP3.LUT R4, R4, 0x1c0, RZ, 0xc0, !PT ;  /* 0x000001c004047812 */ /* 0x000fe400078ec0ff */
[----:B------:R-:W-:Y:S02]  /*29d0*/  LOP3.LUT R217, R2, 0x8, R217, 0xf8, !PT ;  /* 0x0000000802d97812 */ /* 0x000fe400078ef8d9 */
[----:B------:R-:W-:Y:S02]  /*29e0*/  SHF.R.U32.HI R2, RZ, 0x3, R2 ;  /* 0x00000003ff027819 */ /* 0x000fe40000011602 */
[----:B------:R-:W-:Y:S02]  /*29f0*/  LOP3.LUT R8, R4, 0x8, R8, 0xf8, !PT ;  /* 0x0000000804087812 */ /* 0x000fe400078ef808 */
[----:B------:R-:W-:-:S02]  /*2a00*/  LOP3.LUT R217, R217, R2, RZ, 0x3c, !PT ;  /* 0x00000002d9d97212 */ /* 0x000fc400078e3cff */
[----:B------:R-:W2:Y:S01]  /*2a10*/  @P1 MUFU.RCP R2, UR5 ;  /* 0x0000000500021d08 */ /* 0x000ea20008001000 */
[----:B------:R-:W-:Y:S01]  /*2a20*/  SHF.R.U32.HI R4, RZ, 0x3, R4 ;  /* 0x00000003ff047819 */ /* 0x000fe20000011604 */
[----:B------:R-:W-:Y:S01]  /*2a30*/  UIMAD UR5, UR35, UR6, URZ ;  /* 0x00000006230572a4 */ /* 0x000fe2000f8e023f */
[----:B------:R-:W-:Y:S02]  /*2a40*/  IMAD R217, R9, 0x200, R217 ;  /* 0x0000020009d97824 */ /* 0x000fe400078e02d9 */
[----:B------:R-:W-:Y:S01]  /*2a50*/  LOP3.LUT R4, R8, R4, RZ, 0x3c, !PT ;  /* 0x0000000408047212 */ /* 0x000fe200078e3cff */
[----:B------:R-:W-:Y:S01]  /*2a60*/  IMAD.U32 R8, RZ, RZ, UR8 ;  /* 0x00000008ff087e24 */ /* 0x000fe2000f8e00ff */
[----:B------:R-:W-:Y:S01]  /*2a70*/  UIMAD UR5, UR10, UR7, UR5 ;  /* 0x000000070a0572a4 */ /* 0x000fe2000f8e0205 */
[----:B------:R-:W-:Y:S01]  /*2a80*/  IMAD.U32 R9, RZ, RZ, UR9 ;  /* 0x00000009ff097e24 */ /* 0x000fe2000f8e00ff */
[----:B------:R-:W-:Y:S02]  /*2a90*/  LOP3.LUT R4, R4, 0xfffffe00, R10, 0xf8, !PT ;  /* 0xfffffe0004047812 */ /* 0x000fe400078ef80a */
[----:B------:R-:W-:Y:S01]  /*2aa0*/  UIADD3 UR5, UR9, UR5, URZ ;  /* 0x0000000509057290 */ /* 0x000fe2000fffe03f */
[----:B------:R-:W-:-:S02]  /*2ab0*/  LEA R16, P2, R8, R232, 0x6 ;  /* 0x000000e808107211 */ /* 0x000fc400078430ff */
[----:B------:R-:W-:Y:S02]  /*2ac0*/  IMAD R218, R7, 0x400, R4 ;  /* 0x0000040007da7824 */ /* 0x000fe400078e0204 */
[----:B--2---:R-:W-:Y:S01]  /*2ad0*/  @P1 FMUL.FTZ R2, R3, R2 ;  /* 0x0000000203021220 */ /* 0x004fe20000410000 */
[----:B------:R-:W-:Y:S01]  /*2ae0*/  IMAD.U32 R3, RZ, RZ, UR5 ;  /* 0x00000005ff037e24 */ /* 0x000fe2000f8e00ff */
[----:B------:R-:W-:-:S03]  /*2af0*/  UMOV UR5, URZ ;  /* 0x0000003f00057c82 */ /* 0x000fc60008000000 */
[----:B------:R-:W-:Y:S02]  /*2b00*/  @P1 R2UR UR8, R2 ;  /* 0x00000000020812ca */ /* 0x000fe400000e0000 */
[----:B------:R-:W-:-:S11]  /*2b10*/  LEA.HI.X R17, R8, R219, R3, 0x6, P2 ;  /* 0x000000db08117211 */ /* 0x000fd600010f3403 */
[----:B------:R-:W-:Y:S01]  /*2b20*/  @UP1 UMOV UR5, UR8 ;  /* 0x0000000800051c82 */ /* 0x000fe20008000000 */
[----:B-1----:R-:W-:Y:S05]  /*2b30*/  @P3 BRA `(.L_x_118) ;  /* 0x0000000000983947 */ /* 0x002fea0003800000 */
[----:B------:R-:W-:Y:S02]  /*2b40*/  ULDC UR8, c[0x0][0x2d0] ;  /* 0x0000b40000087ab9 */ /* 0x000fe40000000800 */
[----:B------:R-:W-:Y:S02]  /*2b50*/  ISETP.GE.AND P4, PT, R231, UR8, PT ;  /* 0x00000008e7007c0c */ /* 0x000fe4000bf86270 */
[----:B------:R-:W-:Y:S02]  /*2b60*/  ISETP.GE.AND P6, PT, R168, UR8, PT ;  /* 0x00000008a8007c0c */ /* 0x000fe4000bfc6270 */
[----:B------:R-:W-:-:S09]  /*2b70*/  ISETP.GE.AND P3, PT, R230, UR8, PT ;  /* 0x00000008e6007c0c */ /* 0x000fd2000bf66270 */
[----:B------:R-:W1:Y:S02]  /*2b80*/  @!P4 LDC.64 R8, c[0x0][0x220] ;  /* 0x00008800ff08cb82 */ /* 0x000e640000000a00 */
[----:B------:R2:W-:Y:S06]  /*2b90*/  @P6 STS.128 [R228+0x10000], RZ ;  /* 0x010000ffe4006388 */ /* 0x0005ec0000000c00 */
        /* <DEDUP_REMOVED lines=32> */
.L_x_118:
[----:B------:R-:W-:Y:S05]  /*2da0*/  BSYNC B0 ;  /* 0x0000000000007941 */ /* 0x000fea0003800000 */
.L_x_117:
        /* <DEDUP_REMOVED lines=18> */
[----:B--2---:R-:W2:Y:S02]  /*2ed0*/  @!P3 LDC.64 R8, c[0x0][0x220] ;  /* 0x00008800ff08bb82 */ /* 0x004ea40000000a00 */
[----:B------:R4:W-:Y:S06]  /*2ee0*/  @P4 STS.128 [R228+0x10800], RZ ;  /* 0x010800ffe4004388 */ /* 0x0009ec0000000c00 */
[----:B------:R-:W5:Y:S08]  /*2ef0*/  @!P4 LDC.64 R10, c[0x0][0x220] ;  /* 0x00008800ff0acb82 */ /* 0x000f700000000a00 */
[----:B-1----:R-:W1:Y:S01]  /*2f00*/  @!P2 LDC.64 R2, c[0x0][0x220] ;  /* 0x00008800ff02ab82 */ /* 0x002e620000000a00 */
        /* <DEDUP_REMOVED lines=24> */
[----:B----4-:R-:W-:-:S04]  /*3090*/  LEA R2, P0, R14, UR8, 0x1 ;  /* 0x000000080e027c11 */ /* 0x010fc8000f8008ff */
[----:B------:R-:W-:-:S05]  /*30a0*/  LEA.HI.X R3, R14, UR9, R13, 0x1, P0 ;  /* 0x000000090e037c11 */ /* 0x000fca00080f0c0d */
[----:B------:R-:W-:Y:S01]  /*30b0*/  @!PT LDS RZ, [RZ] ;  /* 0x00000000fffff984 */ /* 0x000fe20000000800 */
[----:B------:R-:W-:Y:S01]  /*30c0*/  @!PT LDS RZ, [RZ] ;  /* 0x00000000fffff984 */ /* 0x000fe20000000800 */
[----:B------:R-:W-:Y:S01]  /*30d0*/  @!PT LDS RZ, [RZ] ;  /* 0x00000000fffff984 */ /* 0x000fe20000000800 */
[----:B------:R1:W-:Y:S04]  /*30e0*/  LDGSTS.E.BYPASS.LTC128B.128 [R228+0x16800], desc[UR26][R2.64+0x180] ;  /* 0x1680018002e47fae */ /* 0x0003e8000b901d5a */
.L_x_120:
[----:B------:R-:W-:Y:S05]  /*30f0*/  BSYNC B0 ;  /* 0x0000000000007941 */ /* 0x000fea0003800000 */
.L_x_119:
        /* <DEDUP_REMOVED lines=14> */
[----:B--2-4-:R-:W2:Y:S01]  /*31e0*/  @!P5 LDC.64 R10, c[0x0][0x220] ;  /* 0x00008800ff0adb82 */ /* 0x014ea20000000a00 */
[----:B------:R4:W-:Y:S07]  /*31f0*/  @P5 STS.128 [R228+0x11000], RZ ;  /* 0x011000ffe4005388 */ /* 0x0009ee0000000c00 */
[----:B------:R-:W5:Y:S08]  /*3200*/  @!P4 LDC.64 R8, c[0x0][0x220] ;  /* 0x00008800ff08cb82 */ /* 0x000f700000000a00 */
[----:B-1----:R-:W1:Y:S01]  /*3210*/  @!P2 LDC.64 R2, c[0x0][0x220] ;  /* 0x00008800ff02ab82 */ /* 0x002e620000000a00 */
[----:B--2---:R-:W-:-:S04]  /*3220*/  @!P5 LEA R10, P0, R15, R10, 0x1 ;  /* 0x0000000a0f0ad211 */ /* 0x004fc800078008ff */
[--C-:B------:R-:W-:Y:S02]  /*3230*/  @!P5 LEA.HI.X R11, R15, R11, R13.reuse, 0x1, P0 ;  /* 0x0000000b0f0bd211 */ /* 0x100fe400000f0c0d */
        /* <DEDUP_REMOVED lines=28> */
.L_x_122:
[----:B------:R-:W-:Y:S05]  /*3400*/  BSYNC B0 ;  /* 0x0000000000007941 */ /* 0x000fea0003800000 */
.L_x_121:
        /* <DEDUP_REMOVED lines=14> */
[----:B--2-4-:R-:W2:Y:S01]  /*34f0*/  @!P5 LDC.64 R10, c[0x0][0x220] ;  /* 0x00008800ff0adb82 */ /* 0x014ea20000000a00 */
[----:B------:R4:W-:Y:S07]  /*3500*/  @P5 STS.128 [R228+0x11800], RZ ;  /* 0x011800ffe4005388 */ /* 0x0009ee0000000c00 */
[----:B------:R-:W5:Y:S08]  /*3510*/  @!P4 LDC.64 R8, c[0x0][0x220] ;  /* 0x00008800ff08cb82 */ /* 0x000f700000000a00 */
[----:B-1----:R-:W1:Y:S01]  /*3520*/  @!P2 LDC.64 R2, c[0x0][0x220] ;  /* 0x00008800ff02ab82 */ /* 0x002e620000000a00 */
        /* <DEDUP_REMOVED lines=30> */
.L_x_124:
[----:B------:R-:W-:Y:S05]  /*3710*/  BSYNC B0 ;  /* 0x0000000000007941 */ /* 0x000fea0003800000 */
.L_x_123:
[----:B------:R-:W-:Y:S01]  /*3720*/  LDSM.16.M88.4 R44, [R218] ;  /* 0x00000000da2c783b */ /* 0x000fe20000000200 */
[----:B------:R-:W-:Y:S01]  /*3730*/  R2P PR, R12, 0x6 ;  /* 0x000000060c007804 */ /* 0x000fe20000000000 */
[----:B-12-4-:R-:W-:Y:S01]  /*3740*/  IMAD.MOV.U32 R2, RZ, RZ, 0x10 ;  /* 0x00000010ff027424 */ /* 0x016fe200078e00ff */
        /* <DEDUP_REMOVED lines=9> */
[----:B------:R-:W4:Y:S01]  /*37e0*/  LDSM.16.M88.4 R60, [R217+0x9000] ;  /* 0x00900000d93c783b */ /* 0x000f220000000200 */
[----:B------:R-:W-:-:S02]  /*37f0*/  IMAD R216, R2, 0x2, R218 ;  /* 0x0000000202d87824 */ /* 0x000fc400078e02da */
[----:B------:R-:W-:Y:S01]  /*3800*/  @P1 VIADD R215, R3, 0xffffffe0 ;  /* 0xffffffe003d71836 */ /* 0x000fe20000000000 */
[----:B------:R-:W5:Y:S01]  /*3810*/  LDSM.16.M88.4 R40, [R217+0x9800] ;  /* 0x00980000d928783b */ /* 0x000f620000000200 */
[----:B------:R-:W-:Y:S01]  /*3820*/  IMAD.MOV.U32 R3, RZ, RZ, 0x40 ;  /* 0x00000040ff037424 */ /* 0x000fe200078e00ff */
[----:B------:R-:W-:Y:S01]  /*3830*/  SEL R0, R0, 0xffffffe0, !P0 ;  /* 0xffffffe000007807 */ /* 0x000fe20004000000 */
[C---:B------:R-:W-:Y:S01]  /*3840*/  VIADD R207, R215.reuse, 0x800 ;  /* 0x00000800d7cf7836 */ /* 0x040fe20000000000 */
[----:B------:R-:W-:Y:S01]  /*3850*/  LDSM.16.M88.4 R8, [R216] ;  /* 0x00000000d808783b */ /* 0x000fe20000000200 */
[----:B------:R-:W-:Y:S01]  /*3860*/  VIADD R206, R215, 0x1000 ;  /* 0x00001000d7ce7836 */ /* 0x000fe20000000000 */
[----:B------:R-:W-:Y:S01]  /*3870*/  SEL R3, R3, 0xffffffc0, !P2 ;  /* 0xffffffc003037807 */ /* 0x000fe20005000000 */
[C---:B------:R-:W-:Y:S01]  /*3880*/  IMAD R214, R0.reuse, 0x2, R218 ;  /* 0x0000000200d67824 */ /* 0x040fe200078e02da */
[----:B------:R-:W3:Y:S01]  /*3890*/  LDSM.16.M88.4 R12, [R215] ;  /* 0x00000000d70c783b */ /* 0x000ee20000000200 */
[----:B------:R-:W-:-:S02]  /*38a0*/  IMAD R213, R0, 0x2, R216 ;  /* 0x0000000200d57824 */ /* 0x000fc400078e02d8 */
[----:B------:R-:W-:Y:S01]  /*38b0*/  IMAD.IADD R211, R217, 0x1, R3 ;  /* 0x00000001d9d37824 */ /* 0x000fe200078e0203 */
[----:B------:R-:W3:Y:S01]  /*38c0*/  LDSM.16.M88.4 R36, [R215+0x800] ;  /* 0x00080000d724783b */ /* 0x000ee20000000200 */
[----:B------:R-:W-:Y:S01]  /*38d0*/  IMAD.IADD R204, R3, 0x1, R215 ;  /* 0x0000000103cc7824 */ /* 0x000fe200078e02d7 */
[----:B------:R-:W-:Y:S01]  /*38e0*/  LOP3.LUT R3, R84, 0xffffffe0, RZ, 0xc0, !PT ;  /* 0xffffffe054037812 */ /* 0x000fe200078ec0ff */
[C---:B------:R-:W-:Y:S01]  /*38f0*/  VIADD R205, R215.reuse, 0x1800 ;  /* 0x00001800d7cd7836 */ /* 0x040fe20000000000 */
[----:B------:R-:W3:Y:S01]  /*3900*/  LDSM.16.M88.4 R32, [R215+0x1000] ;  /* 0x00100000d720783b */ /* 0x000ee20000000200 */
[----:B------:R-:W-:Y:S02]  /*3910*/  VIADD R203, R215, 0x2000 ;  /* 0x00002000d7cb7836 */ /* 0x000fe40000000000 */
[C---:B------:R-:W-:Y:S01]  /*3920*/  IMAD.IADD R3, R6.reuse, 0x1, -R3 ;  /* 0x0000000106037824 */ /* 0x040fe200078e0a03 */
[----:B------:R-:W3:Y:S01]  /*3930*/  LDSM.16.M88.4 R72, [R215+0x1800] ;  /* 0x00180000d748783b */ /* 0x000ee20000000200 */
[----:B------:R-:W-:-:S02]  /*3940*/  IMAD.SHL.U32 R6, R6, 0x2, RZ ;  /* 0x0000000206067824 */ /* 0x000fc400078e00ff */
[C---:B------:R-:W-:Y:S01]  /*3950*/  VIADD R202, R215.reuse, 0x2800 ;  /* 0x00002800d7ca7836 */ /* 0x040fe20000000000 */
[----:B------:R-:W-:Y:S01]  /*3960*/  LDSM.16.M88.4 R52, [R214] ;  /* 0x00000000d634783b */ /* 0x000fe20000000200 */
[C---:B------:R-:W-:Y:S02]  /*3970*/  VIADD R201, R215.reuse, 0x3000 ;  /* 0x00003000d7c97836 */ /* 0x040fe40000000000 */
[C---:B------:R-:W-:Y:S01]  /*3980*/  VIADD R200, R215.reuse, 0x3800 ;  /* 0x00003800d7c87836 */ /* 0x040fe20000000000 */
[C---:B-1----:R-:W-:Y:S01]  /*3990*/  HMMA.16816.F32 R28, R44.reuse, R24, RZ ;  /* 0x000000182c1c723c */ /* 0x042fe200000018ff */
[----:B------:R-:W1:Y:S01]  /*39a0*/  LDSM.16.M88.4 R68, [R211+0x8000] ;  /* 0x00800000d344783b */ /* 0x000e620000000200 */
[C---:B------:R-:W-:Y:S02]  /*39b0*/  VIADD R199, R215.reuse, 0x4000 ;  /* 0x00004000d7c77836 */ /* 0x040fe40000000000 */
[C---:B------:R-:W-:Y:S01]  /*39c0*/  VIADD R198, R215.reuse, 0x4800 ;  /* 0x00004800d7c67836 */ /* 0x040fe20000000000 */
[----:B------:R-:W-:Y:S01]  /*39d0*/  LDSM.16.M88.4 R76, [R211+0x9800] ;  /* 0x00980000d34c783b */ /* 0x000fe20000000200 */
[----:B------:R-:W-:Y:S01]  /*39e0*/  HMMA.16816.F32 R24, R44, R26, RZ ;  /* 0x0000001a2c18723c */ /* 0x000fe200000018ff */
[----:B------:R-:W-:-:S02]  /*39f0*/  VIADD R197, R215, 0x5000 ;  /* 0x00005000d7c57836 */ /* 0x000fc40000000000 */
[----:B------:R-:W-:Y:S01]  /*3a00*/  LDSM.16.M88.4 R48, [R213] ;  /* 0x00000000d530783b */ /* 0x000fe20000000200 */
[C---:B------:R-:W-:Y:S02]  /*3a10*/  VIADD R196, R215.reuse, 0x5800 ;  /* 0x00005800d7c47836 */ /* 0x040fe40000000000 */
[C---:B--2---:R-:W-:Y:S01]  /*3a20*/  HMMA.16816.F32 R20, R44.reuse, R16, RZ ;  /* 0x000000102c14723c */ /* 0x044fe200000018ff */
[----:B------:R-:W-:Y:S01]  /*3a30*/  LDSM.16.M88.4 R80, [R204+0x3800] ;  /* 0x00380000cc50783b */ /* 0x000fe20000000200 */
[C---:B------:R-:W-:Y:S02]  /*3a40*/  VIADD R195, R215.reuse, 0x6000 ;  /* 0x00006000d7c37836 */ /* 0x040fe40000000000 */
[C---:B------:R-:W-:Y:S01]  /*3a50*/  VIADD R194, R215.reuse, 0x6800 ;  /* 0x00006800d7c27836 */ /* 0x040fe20000000000 */
[----:B------:R-:W0:Y:S01]  /*3a60*/  LDGDEPBAR ;  /* 0x00000000000079af */ /* 0x000e220000000000 */
[----:B----4-:R-:W-:Y:S01]  /*3a70*/  HMMA.16816.F32 R64, R44, R60, RZ ;  /* 0x0000003c2c40723c */ /* 0x010fe200000018ff */
[----:B------:R-:W-:-:S02]  /*3a80*/  VIADD R193, R215, 0x7000 ;  /* 0x00007000d7c17836 */ /* 0x000fc40000000000 */
[----:B------:R-:W-:-:S03]  /*3a90*/  VIADD R192, R215, 0x7800 ;  /* 0x00007800d7c07836 */ /* 0x000fc60000000000 */
[C---:B------:R-:W-:Y:S06]  /*3aa0*/  HMMA.16816.F32 R16, R44.reuse, R18, RZ ;  /* 0x000000122c10723c */ /* 0x040fec00000018ff */
[C---:B------:R-:W-:Y:S06]  /*3ab0*/  HMMA.16816.F32 R60, R44.reuse, R62, RZ ;  /* 0x0000003e2c3c723c */ /* 0x040fec00000018ff */
[C---:B-----5:R-:W-:Y:S06]  /*3ac0*/  HMMA.16816.F32 R56, R44.reuse, R40, RZ ;  /* 0x000000282c38723c */ /* 0x060fec00000018ff */
[----:B------:R-:W-:Y:S01]  /*3ad0*/  HMMA.16816.F32 R44, R44, R42, RZ ;  /* 0x0000002a2c2c723c */ /* 0x000fe200000018ff */
[----:B------:R-:W-:Y:S05]  /*3ae0*/  LDSM.16.M88.4 R40, [R211+0x9000] ;  /* 0x00900000d328783b */ /* 0x000fea0000000200 */
[C---:B---3--:R-:W-:Y:S06]  /*3af0*/  HMMA.16816.F32 R28, R8.reuse, R12, R28 ;  /* 0x0000000c081c723c */ /* 0x048fec000000181c */
[C---:B------:R-:W-:Y:S01]  /*3b00*/  HMMA.16816.F32 R24, R8.reuse, R14, R24 ;  /* 0x0000000e0818723c */ /* 0x040fe20000001818 */
[----:B------:R-:W2:Y:S05]  /*3b10*/  LDSM.16.M88.4 R12, [R211+0x8800] ;  /* 0x00880000d30c783b */ /* 0x000eaa0000000200 */
[C---:B------:R-:W-:Y:S06]  /*3b20*/  HMMA.16816.F32 R20, R8.reuse, R36, R20 ;  /* 0x000000240814723c */ /* 0x040fec0000001814 */
[C---:B------:R-:W-:Y:S01]  /*3b30*/  HMMA.16816.F32 R16, R8.reuse, R38, R16 ;  /* 0x000000260810723c */ /* 0x040fe20000001810 */
[----:B------:R-:W3:Y:S05]  /*3b40*/  LDSM.16.M88.4 R36, [R204] ;  /* 0x00000000cc24783b */ /* 0x000eea0000000200 */
[C---:B------:R-:W-:Y:S06]  /*3b50*/  HMMA.16816.F32 R64, R8.reuse, R32, R64 ;  /* 0x000000200840723c */ /* 0x040fec0000001840 */
[C---:B------:R-:W-:Y:S01]  /*3b60*/  HMMA.16816.F32 R60, R8.reuse, R34, R60 ;  /* 0x00000022083c723c */ /* 0x040fe2000000183c */
[----:B------:R-:W4:Y:S05]  /*3b70*/  LDSM.16.M88.4 R32, [R204+0x800] ;  /* 0x00080000cc20783b */ /* 0x000f2a0000000200 */
[C---:B------:R-:W-:Y:S06]  /*3b80*/  HMMA.16816.F32 R56, R8.reuse, R72, R56 ;  /* 0x000000480838723c */ /* 0x040fec0000001838 */
[----:B------:R-:W-:Y:S01]  /*3b90*/  HMMA.16816.F32 R44, R8, R74, R44 ;  /* 0x0000004a082c723c */ /* 0x000fe2000000182c */
[----:B------:R-:W5:Y:S04]  /*3ba0*/  LDSM.16.M88.4 R8, [R204+0x1000] ;  /* 0x00100000cc08783b */ /* 0x000f680000000200 */
[----:B------:R-:W5:Y:S01]  /*3bb0*/  LDSM.16.M88.4 R72, [R204+0x1800] ;  /* 0x00180000cc48783b */ /* 0x000f620000000200 */
        /* <DEDUP_REMOVED lines=11> */
[----:B------:R-:W2:Y:S04]  /*3c70*/  LDSM.16.M88.4 R44, [R217+0xb000] ;  /* 0x00b00000d92c783b */ /* 0x000ea80000000200 */
[----:B------:R-:W2:Y:S01]  /*3c80*/  LDSM.16.M88.4 R76, [R217+0xb800] ;  /* 0x00b80000d94c783b */ /* 0x000ea20000000200 */
[C---:B---3--:R-:W-:Y:S06]  /*3c90*/  HMMA.16816.F32 R28, R48.reuse, R36, R28 ;  /* 0x00000024301c723c */ /* 0x048fec000000181c */
[C---:B------:R-:W-:Y:S01]  /*3ca0*/  HMMA.16816.F32 R24, R48.reuse, R38, R24 ;  /* 0x000000263018723c */ /* 0x040fe20000001818 */
[----:B------:R-:W-:Y:S05]  /*3cb0*/  LDSM.16.M88.4 R36, [R215+0x2800] ;  /* 0x00280000d724783b */ /* 0x000fea0000000200 */
[C---:B----4-:R-:W-:Y:S06]  /*3cc0*/  HMMA.16816.F32 R20, R48.reuse, R32, R20 ;  /* 0x000000203014723c */ /* 0x050fec0000001814 */
[C---:B------:R-:W-:Y:S01]  /*3cd0*/  HMMA.16816.F32 R16, R48.reuse, R34, R16 ;  /* 0x000000223010723c */ /* 0x040fe20000001810 */
[----:B------:R-:W-:Y:S05]  /*3ce0*/  LDSM.16.M88.4 R32, [R215+0x2000] ;  /* 0x00200000d720783b */ /* 0x000fea0000000200 */
[C---:B-----5:R-:W-:Y:S06]  /*3cf0*/  HMMA.16816.F32 R64, R48.reuse, R8, R64 ;  /* 0x000000083040723c */ /* 0x060fec0000001840 */
[C---:B------:R-:W-:Y:S01]  /*3d00*/  HMMA.16816.F32 R60, R48.reuse, R10, R60 ;  /* 0x0000000a303c723c */ /* 0x040fe2000000183c */
[----:B------:R-:W3:Y:S05]  /*3d10*/  LDSM.16.M88.4 R8, [R216+0x2000] ;  /* 0x00200000d808783b */ /* 0x000eea0000000200 */
[C---:B------:R-:W-:Y:S06]  /*3d20*/  HMMA.16816.F32 R56, R48.reuse, R72, R56 ;  /* 0x000000483038723c */ /* 0x040fec0000001838 */
[----:B------:R-:W-:Y:S01]  /*3d30*/  HMMA.16816.F32 R52, R48, R74, R52 ;  /* 0x0000004a3034723c */ /* 0x000fe20000001834 */
[----:B------:R-:W-:Y:S04]  /*3d40*/  LDSM.16.M88.4 R72, [R215+0x3800] ;  /* 0x00380000d748783b */ /* 0x000fe80000000200 */
[----:B------:R-:W-:Y:S01]  /*3d50*/  LDSM.16.M88.4 R48, [R211+0xa000] ;  /* 0x00a00000d330783b */ /* 0x000fe20000000200 */
[C---:B-1----:R-:W-:Y:S06]  /*3d60*/  HMMA.16816.F32 R28, R68.reuse, R12, R28 ;  /* 0x0000000c441c723c */ /* 0x042fec000000181c */
[C---:B------:R-:W-:Y:S01]  /*3d70*/  HMMA.16816.F32 R24, R68.reuse, R14, R24 ;  /* 0x0000000e4418723c */ /* 0x040fe20000001818 */
[----:B------:R-:W1:Y:S05]  /*3d80*/  LDSM.16.M88.4 R12, [R215+0x3000] ;  /* 0x00300000d70c783b */ /* 0x000e6a0000000200 */
[C---:B--2---:R-:W-:Y:S06]  /*3d90*/  HMMA.16816.F32 R20, R68.reuse, R40, R20 ;  /* 0x000000284414723c */ /* 0x044fec0000001814 */
[C---:B------:R-:W-:Y:S01]  /*3da0*/  HMMA.16816.F32 R16, R68.reuse, R42, R16 ;  /* 0x0000002a4410723c */ /* 0x040fe20000001810 */
[----:B------:R-:W2:Y:S05]  /*3db0*/  LDSM.16.M88.4 R40, [R214+0x2000] ;  /* 0x00200000d628783b */ /* 0x000eaa0000000200 */
[C---:B------:R-:W-:Y:S06]  /*3dc0*/  HMMA.16816.F32 R64, R68.reuse, R44, R64 ;  /* 0x0000002c4440723c */ /* 0x040fec0000001840 */
[C---:B------:R-:W-:Y:S01]  /*3dd0*/  HMMA.16816.F32 R60, R68.reuse, R46, R60 ;  /* 0x0000002e443c723c */ /* 0x040fe2000000183c */
[----:B------:R-:W4:Y:S05]  /*3de0*/  LDSM.16.M88.4 R44, [R211+0xa800] ;  /* 0x00a80000d32c783b */ /* 0x000f2a0000000200 */
        /* <DEDUP_REMOVED lines=9> */
[----:B------:R-:W5:Y:S05]  /*3e80*/  LDSM.16.M88.4 R36, [R204+0x2000] ;  /* 0x00200000cc24783b */ /* 0x000f6a0000000200 */
[C---:B-1----:R-:W-:Y:S06]  /*3e90*/  HMMA.16816.F32 R64, R8.reuse, R12, R64 ;  /* 0x0000000c0840723c */ /* 0x042fec0000001840 */
[C---:B------:R-:W-:Y:S01]  /*3ea0*/  HMMA.16816.F32 R60, R8.reuse, R14, R60 ;  /* 0x0000000e083c723c */ /* 0x040fe2000000183c */
[----:B------:R-:W1:Y:S05]  /*3eb0*/  LDSM.16.M88.4 R12, [R204+0x2800] ;  /* 0x00280000cc0c783b */ /* 0x000e6a0000000200 */
[C---:B------:R-:W-:Y:S06]  /*3ec0*/  HMMA.16816.F32 R56, R8.reuse, R72, R56 ;  /* 0x000000480838723c */ /* 0x040fec0000001838 */
[----:B------:R-:W-:Y:S01]  /*3ed0*/  HMMA.16816.F32 R52, R8, R74, R52 ;  /* 0x0000004a0834723c */ /* 0x000fe20000001834 */
[----:B------:R-:W1:Y:S04]  /*3ee0*/  LDSM.16.M88.4 R8, [R204+0x3000] ;  /* 0x00300000cc08783b */ /* 0x000e680000000200 */
[----:B------:R-:W-:Y:S01]  /*3ef0*/  LDSM.16.M88.4 R72, [R216+0x4000] ;  /* 0x00400000d848783b */ /* 0x000fe20000000200 */
[C---:B--2---:R-:W-:Y:S06]  /*3f00*/  HMMA.16816.F32 R28, R40.reuse, R48, R28 ;  /* 0x00000030281c723c */ /* 0x044fec000000181c */
[C---:B------:R-:W-:Y:S01]  /*3f10*/  HMMA.16816.F32 R24, R40.reuse, R50, R24 ;  /* 0x000000322818723c */ /* 0x040fe20000001818 */
[----:B------:R-:W-:Y:S05]  /*3f20*/  LDSM.16.M88.4 R48, [R217+0xc000] ;  /* 0x00c00000d930783b */ /* 0x000fea0000000200 */
[C---:B----4-:R-:W-:Y:S06]  /*3f30*/  HMMA.16816.F32 R20, R40.reuse, R44, R20 ;  /* 0x0000002c2814723c */ /* 0x050fec0000001814 */
        /* <DEDUP_REMOVED lines=8> */
[----:B------:R-:W4:Y:S01]  /*3fc0*/  LDSM.16.M88.4 R68, [R217+0xd800] ;  /* 0x00d80000d944783b */ /* 0x000f220000000200 */
[C---:B-----5:R-:W-:Y:S06]  /*3fd0*/  HMMA.16816.F32 R28, R76.reuse, R36, R28 ;  /* 0x000000244c1c723c */ /* 0x060fec000000181c */
[C---:B------:R-:W-:Y:S01]  /*3fe0*/  HMMA.16816.F32 R24, R76.reuse, R38, R24 ;  /* 0x000000264c18723c */ /* 0x040fe20000001818 */
[----:B------:R-:W5:Y:S05]  /*3ff0*/  LDSM.16.M88.4 R36, [R215+0x4000] ;  /* 0x00400000d724783b */ /* 0x000f6a0000000200 */
[C---:B-1----:R-:W-:Y:S06]  /*4000*/  HMMA.16816.F32 R20, R76.reuse, R12, R20 ;  /* 0x0000000c4c14723c */ /* 0x042fec0000001814 */
[C---:B------:R-:W-:Y:S01]  /*4010*/  HMMA.16816.F32 R16, R76.reuse, R14, R16 ;  /* 0x0000000e4c10723c */ /* 0x040fe20000001810 */
[----:B------:R-:W1:Y:S05]  /*4020*/  LDSM.16.M88.4 R12, [R215+0x4800] ;  /* 0x00480000d70c783b */ /* 0x000e6a0000000200 */
[C---:B------:R-:W-:Y:S06]  /*4030*/  HMMA.16816.F32 R64, R76.reuse, R8, R64 ;  /* 0x000000084c40723c */ /* 0x040fec0000001840 */
        /* <DEDUP_REMOVED lines=8> */
[----:B------:R-:W-:Y:S05]  /*40c0*/  LDSM.16.M88.4 R48, [R211+0xc000] ;  /* 0x00c00000d330783b */ /* 0x000fea0000000200 */
[C---:B------:R-:W-:Y:S06]  /*40d0*/  HMMA.16816.F32 R20, R32.reuse, R44, R20 ;  /* 0x0000002c2014723c */ /* 0x040fec0000001814 */
[C---:B------:R-:W-:Y:S01]  /*40e0*/  HMMA.16816.F32 R16, R32.reuse, R46, R16 ;  /* 0x0000002e2010723c */ /* 0x040fe20000001810 */
[----:B------:R-:W-:Y:S05]  /*40f0*/  LDSM.16.M88.4 R44, [R211+0xc800] ;  /* 0x00c80000d32c783b */ /* 0x000fea0000000200 */
[C---:B---3--:R-:W-:Y:S06]  /*4100*/  HMMA.16816.F32 R64, R32.reuse, R40, R64 ;  /* 0x000000282040723c */ /* 0x048fec0000001840 */
[C---:B------:R-:W-:Y:S01]  /*4110*/  HMMA.16816.F32 R60, R32.reuse, R42, R60 ;  /* 0x0000002a203c723c */ /* 0x040fe2000000183c */
[----:B------:R-:W2:Y:S05]  /*4120*/  LDSM.16.M88.4 R40, [R214+0x4000] ;  /* 0x00400000d628783b */ /* 0x000eaa0000000200 */
[C---:B----4-:R-:W-:Y:S06]  /*4130*/  HMMA.16816.F32 R56, R32.reuse, R68, R56 ;  /* 0x000000442038723c */ /* 0x050fec0000001838 */
[----:B------:R-:W-:Y:S01]  /*4140*/  HMMA.16816.F32 R52, R32, R70, R52 ;  /* 0x000000462034723c */ /* 0x000fe20000001834 */
[----:B------:R-:W3:Y:S04]  /*4150*/  LDSM.16.M88.4 R32, [R211+0xd000] ;  /* 0x00d00000d320783b */ /* 0x000ee80000000200 */
[----:B------:R-:W-:Y:S01]  /*4160*/  LDSM.16.M88.4 R68, [R213+0x4000] ;  /* 0x00400000d544783b */ /* 0x000fe20000000200 */
[C---:B-----5:R-:W-:Y:S06]  /*4170*/  HMMA.16816.F32 R28, R72.reuse, R36, R28 ;  /* 0x00000024481c723c */ /* 0x060fec000000181c */
[C---:B------:R-:W-:Y:S01]  /*4180*/  HMMA.16816.F32 R24, R72.reuse, R38, R24 ;  /* 0x000000264818723c */ /* 0x040fe20000001818 */
[----:B------:R-:W4:Y:S05]  /*4190*/  LDSM.16.M88.4 R36, [R204+0x4000] ;  /* 0x00400000cc24783b */ /* 0x000f2a0000000200 */
[C---:B-1----:R-:W-:Y:S06]  /*41a0*/  HMMA.16816.F32 R20, R72.reuse, R12, R20 ;  /* 0x0000000c4814723c */ /* 0x042fec0000001814 */
[C---:B------:R-:W-:Y:S01]  /*41b0*/  HMMA.16816.F32 R16, R72.reuse, R14, R16 ;  /* 0x0000000e4810723c */ /* 0x040fe20000001810 */
[----:B------:R-:W1:Y:S05]  /*41c0*/  LDSM.16.M88.4 R12, [R204+0x4800] ;  /* 0x00480000cc0c783b */ /* 0x000e6a0000000200 */
[C---:B------:R-:W-:Y:S06]  /*41d0*/  HMMA.16816.F32 R64, R72.reuse, R8, R64 ;  /* 0x000000084840723c */ /* 0x040fec0000001840 */
[----:B------:R-:W-:Y:S01]  /*41e0*/  HMMA.16816.F32 R60, R72, R10, R60 ;  /* 0x0000000a483c723c */ /* 0x000fe2000000183c */
[----:B------:R-:W5:Y:S05]  /*41f0*/  LDSM.16.M88.4 R8, [R204+0x5000] ;  /* 0x00500000cc08783b */ /* 0x000f6a0000000200 */
[----:B--2---:R-:W-:Y:S06]  /*4200*/  HMMA.16816.F32 R28, R40, R48, R28 ;  /* 0x00000030281c723c */ /* 0x004fec000000181c */
[----:B------:R-:W-:Y:S06]  /*4210*/  HMMA.16816.F32 R56, R72, R80, R56 ;  /* 0x000000504838723c */ /* 0x000fec0000001838 */
[----:B------:R-:W-:Y:S01]  /*4220*/  HMMA.16816.F32 R24, R40, R50, R24 ;  /* 0x000000322818723c */ /* 0x000fe20000001818 */
[----:B------:R-:W-:Y:S05]  /*4230*/  LDSM.16.M88.4 R48, [R217+0xe000] ;  /* 0x00e00000d930783b */ /* 0x000fea0000000200 */
[----:B------:R-:W-:Y:S01]  /*4240*/  HMMA.16816.F32 R52, R72, R82, R52 ;  /* 0x000000524834723c */ /* 0x000fe20000001834 */
[----:B------:R-:W-:Y:S05]  /*4250*/  LDSM.16.M88.4 R72, [R204+0x5800] ;  /* 0x00580000cc48783b */ /* 0x000fea0000000200 */
[C---:B------:R-:W-:Y:S06]  /*4260*/  HMMA.16816.F32 R20, R40.reuse, R44, R20 ;  /* 0x0000002c2814723c */ /* 0x040fec0000001814 */
[C---:B------:R-:W-:Y:S01]  /*4270*/  HMMA.16816.F32 R16, R40.reuse, R46, R16 ;  /* 0x0000002e2810723c */ /* 0x040fe20000001810 */
[----:B------:R-:W-:Y:S05]  /*4280*/  LDSM.16.M88.4 R44, [R217+0xe800] ;  /* 0x00e80000d92c783b */ /* 0x000fea0000000200 */
[C---:B---3--:R-:W-:Y:S06]  /*4290*/  HMMA.16816.F32 R64, R40.reuse, R32, R64 ;  /* 0x000000202840723c */ /* 0x048fec0000001840 */
[----:B------:R-:W-:Y:S01]  /*42a0*/  HMMA.16816.F32 R60, R40, R34, R60 ;  /* 0x00000022283c723c */ /* 0x000fe2000000183c */
[----:B------:R-:W2:Y:S05]  /*42b0*/  LDSM.16.M88.4 R32, [R218+0x6000] ;  /* 0x00600000da20783b */ /* 0x000eaa0000000200 */
[----:B----4-:R-:W-:Y:S06]  /*42c0*/  HMMA.16816.F32 R28, R68, R36, R28 ;  /* 0x00000024441c723c */ /* 0x010fec000000181c */
[----:B------:R-:W-:Y:S06]  /*42d0*/  HMMA.16816.F32 R56, R40, R76, R56 ;  /* 0x0000004c2838723c */ /* 0x000fec0000001838 */
[----:B------:R-:W-:Y:S01]  /*42e0*/  HMMA.16816.F32 R24, R68, R38, R24 ;  /* 0x000000264418723c */ /* 0x000fe20000001818 */
[----:B------:R-:W-:Y:S05]  /*42f0*/  LDSM.16.M88.4 R36, [R217+0xf800] ;  /* 0x00f80000d924783b */ /* 0x000fea0000000200 */
[----:B------:R-:W-:Y:S01]  /*4300*/  HMMA.16816.F32 R52, R40, R78, R52 ;  /* 0x0000004e2834723c */ /* 0x000fe20000001834 */
[----:B------:R-:W-:Y:S04]  /*4310*/  LDSM.16.M88.4 R76, [R216+0x6000] ;  /* 0x00600000d84c783b */ /* 0x000fe80000000200 */
[----:B------:R-:W-:Y:S01]  /*4320*/  LDSM.16.M88.4 R40, [R217+0xf000] ;  /* 0x00f00000d928783b */ /* 0x000fe20000000200 */
[C---:B-1----:R-:W-:Y:S06]  /*4330*/  HMMA.16816.F32 R20, R68.reuse, R12, R20 ;  /* 0x0000000c4414723c */ /* 0x042fec0000001814 */
[C---:B------:R-:W-:Y:S01]  /*4340*/  HMMA.16816.F32 R16, R68.reuse, R14, R16 ;  /* 0x0000000e4410723c */ /* 0x040fe20000001810 */
[----:B------:R-:W1:Y:S05]  /*4350*/  LDSM.16.M88.4 R12, [R215+0x6000] ;  /* 0x00600000d70c783b */ /* 0x000e6a0000000200 */
[C---:B-----5:R-:W-:Y:S06]  /*4360*/  HMMA.16816.F32 R64, R68.reuse, R8, R64 ;  /* 0x000000084440723c */ /* 0x060fec0000001840 */
[----:B------:R-:W-:Y:S01]  /*4370*/  HMMA.16816.F32 R60, R68, R10, R60 ;  /* 0x0000000a443c723c */ /* 0x000fe2000000183c */
[----:B------:R-:W3:Y:S05]  /*4380*/  LDSM.16.M88.4 R8, [R215+0x6800] ;  /* 0x00680000d708783b */ /* 0x000eea0000000200 */
[----:B--2---:R-:W-:Y:S06]  /*4390*/  HMMA.16816.F32 R28, R32, R48, R28 ;  /* 0x00000030201c723c */ /* 0x004fec000000181c */
[----:B------:R-:W-:Y:S06]  /*43a0*/  HMMA.16816.F32 R56, R68, R72, R56 ;  /* 0x000000484438723c */ /* 0x000fec0000001838 */
[C---:B------:R-:W-:Y:S01]  /*43b0*/  HMMA.16816.F32 R24, R32.reuse, R50, R24 ;  /* 0x000000322018723c */ /* 0x040fe20000001818 */
[----:B------:R-:W-:Y:S05]  /*43c0*/  LDSM.16.M88.4 R48, [R214+0x6000] ;  /* 0x00600000d630783b */ /* 0x000fea0000000200 */
[C---:B------:R-:W-:Y:S06]  /*43d0*/  HMMA.16816.F32 R20, R32.reuse, R44, R20 ;  /* 0x0000002c2014723c */ /* 0x040fec0000001814 */
[----:B------:R-:W-:Y:S01]  /*43e0*/  HMMA.16816.F32 R16, R32, R46, R16 ;  /* 0x0000002e2010723c */ /* 0x000fe20000001810 */
[----:B------:R-:W2:Y:S05]  /*43f0*/  LDSM.16.M88.4 R44, [R211+0xe000] ;  /* 0x00e00000d32c783b */ /* 0x000eaa0000000200 */
[----:B------:R-:W-:Y:S01]  /*4400*/  HMMA.16816.F32 R52, R68, R74, R52 ;  /* 0x0000004a4434723c */ /* 0x000fe20000001834 */
[----:B------:R-:W4:Y:S04]  /*4410*/  LDSM.16.M88.4 R68, [R215+0x7800] ;  /* 0x00780000d744783b */ /* 0x000f280000000200 */
[----:B------:R-:W5:Y:S01]  /*4420*/  LDSM.16.M88.4 R72, [R215+0x7000] ;  /* 0x00700000d748783b */ /* 0x000f620000000200 */
[----:B-1----:R-:W-:Y:S06]  /*4430*/  HMMA.16816.F32 R28, R76, R12, R28 ;  /* 0x0000000c4c1c723c */ /* 0x002fec000000181c */
[----:B------:R-:W-:Y:S06]  /*4440*/  HMMA.16816.F32 R56, R32, R36, R56 ;  /* 0x000000242038723c */ /* 0x000fec0000001838 */
[----:B------:R-:W-:Y:S01]  /*4450*/  HMMA.16816.F32 R24, R76, R14, R24 ;  /* 0x0000000e4c18723c */ /* 0x000fe20000001818 */
[----:B------:R-:W-:Y:S05]  /*4460*/  LDSM.16.M88.4 R12, [R204+0x6000] ;  /* 0x00600000cc0c783b */ /* 0x000fea0000000200 */
[C---:B------:R-:W-:Y:S06]  /*4470*/  HMMA.16816.F32 R60, R32.reuse, R42, R60 ;  /* 0x0000002a203c723c */ /* 0x040fec000000183c */
[C---:B------:R-:W-:Y:S01]  /*4480*/  HMMA.16816.F32 R64, R32.reuse, R40, R64 ;  /* 0x000000282040723c */ /* 0x040fe20000001840 */
[----:B------:R-:W-:Y:S05]  /*4490*/  LDSM.16.M88.4 R40, [R211+0xe800] ;  /* 0x00e80000d328783b */ /* 0x000fea0000000200 */
[----:B------:R-:W-:Y:S01]  /*44a0*/  HMMA.16816.F32 R52, R32, R38, R52 ;  /* 0x000000262034723c */ /* 0x000fe20000001834 */
[----:B------:R-:W1:Y:S04]  /*44b0*/  LDSM.16.M88.4 R32, [R211+0xf800] ;  /* 0x00f80000d320783b */ /* 0x000e680000000200 */
[----:B------:R-:W-:Y:S01]  /*44c0*/  LDSM.16.M88.4 R36, [R211+0xf000] ;  /* 0x00f00000d324783b */ /* 0x000fe20000000200 */
[C---:B---3--:R-:W-:Y:S06]  /*44d0*/  HMMA.16816.F32 R20, R76.reuse, R8, R20 ;  /* 0x000000084c14723c */ /* 0x048fec0000001814 */
[----:B------:R-:W-:Y:S01]  /*44e0*/  HMMA.16816.F32 R16, R76, R10, R16 ;  /* 0x0000000a4c10723c */ /* 0x000fe20000001810 */
[----:B------:R-:W3:Y:S05]  /*44f0*/  LDSM.16.M88.4 R8, [R213+0x6000] ;  /* 0x00600000d508783b */ /* 0x000eea0000000200 */
[----:B--2---:R-:W-:Y:S06]  /*4500*/  HMMA.16816.F32 R28, R48, R44, R28 ;  /* 0x0000002c301c723c */ /* 0x004fec000000181c */
[----:B----4-:R-:W-:Y:S06]  /*4510*/  HMMA.16816.F32 R56, R76, R68, R56 ;  /* 0x000000444c38723c */ /* 0x010fec0000001838 */
[----:B------:R-:W-:Y:S01]  /*4520*/  HMMA.16816.F32 R44, R48, R46, R24 ;  /* 0x0000002e302c723c */ /* 0x000fe20000001818 */
[----:B------:R-:W2:Y:S05]  /*4530*/  LDSM.16.M88.4 R24, [R204+0x7000] ;  /* 0x00700000cc18783b */ /* 0x000eaa0000000200 */
[C---:B-----5:R-:W-:Y:S06]  /*4540*/  HMMA.16816.F32 R60, R76.reuse, R74, R60 ;  /* 0x0000004a4c3c723c */ /* 0x060fec000000183c */
[----:B------:R-:W-:Y:S01]  /*4550*/  HMMA.16816.F32 R68, R76, R70, R52 ;  /* 0x000000464c44723c */ /* 0x000fe20000001834 */
[----:B------:R-:W4:Y:S05]  /*4560*/  LDSM.16.M88.4 R52, [R204+0x6800] ;  /* 0x00680000cc34783b */ /* 0x000f2a0000000200 */
[----:B-1----:R-:W-:Y:S06]  /*4570*/  HMMA.16816.F32 R56, R48, R32, R56 ;  /* 0x000000203038723c */ /* 0x002fec0000001838 */
[----:B---3--:R-:W-:Y:S01]  /*4580*/  HMMA.16816.F32 R28, R8, R12, R28 ;  /* 0x0000000c081c723c */ /* 0x008fe2000000181c */
[----:B------:R-:W-:-:S04]  /*4590*/  SHF.R.S32.HI R32, RZ, 0x1f, R3 ;  /* 0x0000001fff207819 */ /* 0x000fc80000011403 */
[----:B------:R-:W-:Y:S01]  /*45a0*/  LEA.HI R32, R32, R3, RZ, 0x2 ;  /* 0x0000000320207211 */ /* 0x000fe200078f10ff */
[----:B------:R-:W-:Y:S01]  /*45b0*/  HMMA.16816.F32 R44, R8, R14, R44 ;  /* 0x0000000e082c723c */ /* 0x000fe2000000182c */
[----:B------:R-:W1:Y:S01]  /*45c0*/  LDSM.16.M88.4 R12, [R204+0x7800] ;  /* 0x00780000cc0c783b */ /* 0x000e620000000200 */
[----:B------:R-:W-:Y:S01]  /*45d0*/  LOP3.LUT R3, R6, 0x6, RZ, 0xc0, !PT ;  /* 0x0000000606037812 */ /* 0x000fe200078ec0ff */
[----:B------:R-:W-:Y:S01]  /*45e0*/  IMAD.U32 R6, RZ, RZ, UR10 ;  /* 0x0000000aff067e24 */ /* 0x000fe2000f8e00ff */
[----:B------:R-:W-:Y:S01]  /*45f0*/  SHF.R.S32.HI R32, RZ, 0x2, R32 ;  /* 0x00000002ff207819 */ /* 0x000fe20000011420 */
[----:B------:R-:W-:-:S04]  /*4600*/  DEPBAR.LE SB0, 0x0 ;  /* 0x000080000000791a */ /* 0x000fc80000000000 */
[----:B------:R-:W-:Y:S01]  /*4610*/  HMMA.16816.F32 R60, R48, R38, R60 ;  /* 0x00000026303c723c */ /* 0x000fe2000000183c */
[----:B------:R-:W-:Y:S02]  /*4620*/  IMAD R167, R7, 0x10, R32 ;  /* 0x0000001007a77824 */ /* 0x000fe400078e0220 */
[----:B------:R-:W-:Y:S02]  /*4630*/  IMAD.U32 R7, RZ, RZ, UR28 ;  /* 0x0000001cff077e24 */ /* 0x000fe4000f8e00ff */
[----:B------:R-:W-:Y:S01]  /*4640*/  VIADD R167, R167, UR25 ;  /* 0x00000019a7a77c36 */ /* 0x000fe20008000000 */
[----:B------:R-:W-:Y:S01]  /*4650*/  HMMA.16816.F32 R64, R76, R72, R64 ;  /* 0x000000484c40723c */ /* 0x000fe20000001840 */
[----:B------:R-:W-:-:S03]  /*4660*/  IMAD R6, R6, 0x40, R3 ;  /* 0x0000004006067824 */ /* 0x000fc600078e0203 */
[----:B------:R-:W-:Y:S01]  /*4670*/  IADD3 R7, R7, -UR18, R167 ;  /* 0x8000001207077c10 */ /* 0x000fe2000fffe0a7 */
[C---:B------:R-:W-:Y:S01]  /*4680*/  VIADD R38, R6.reuse, 0x10 ;  /* 0x0000001006267836 */ /* 0x040fe20000000000 */
[C---:B------:R-:W-:Y:S01]  /*4690*/  HMMA.16816.F32 R16, R48.reuse, R42, R16 ;  /* 0x0000002a3010723c */ /* 0x040fe20000001810 */
[C---:B------:R-:W-:Y:S01]  /*46a0*/  VIADD R3, R6.reuse, 0x9 ;  /* 0x0000000906037836 */ /* 0x040fe20000000000 */
[----:B------:R-:W-:Y:S02]  /*46b0*/  ISETP.GE.AND P2, PT, R6, UR28, PT ;  /* 0x0000001c06007c0c */ /* 0x000fe4000bf46270 */
[----:B------:R-:W-:Y:S01]  /*46c0*/  ISETP.GE.AND P5, PT, R38, UR28, PT ;  /* 0x0000001c26007c0c */ /* 0x000fe2000bfa6270 */
[----:B------:R-:W-:Y:S01]  /*46d0*/  IMAD.IADD R33, R7, 0x1, -R3 ;  /* 0x0000000107217824 */ /* 0x000fe200078e0a03 */
[----:B------:R-:W-:Y:S01]  /*46e0*/  HMMA.16816.F32 R20, R48, R40, R20 ;  /* 0x000000283014723c */ /* 0x000fe20000001814 */
[----:B------:R-:W-:Y:S01]  /*46f0*/  ISETP.GE.AND P6, PT, R3, UR28, PT ;  /* 0x0000001c03007c0c */ /* 0x000fe2000bfc6270 */
[----:B------:R-:W-:-:S02]  /*4700*/  VIADD R43, R6, 0x31 ;  /* 0x00000031062b7836 */ /* 0x000fc40000000000 */
[----:B------:R-:W-:Y:S01]  /*4710*/  IABS R33, R33 ;  /* 0x0000002100217213 */ /* 0x000fe20000000000 */
[C---:B------:R-:W-:Y:S01]  /*4720*/  VIADD R42, R6.reuse, 0x38 ;  /* 0x00000038062a7836 */ /* 0x040fe20000000000 */
[----:B--2---:R-:W-:Y:S01]  /*4730*/  HMMA.16816.F32 R60, R8, R26, R60 ;  /* 0x0000001a083c723c */ /* 0x004fe2000000183c */
[----:B------:R-:W-:Y:S01]  /*4740*/  VIADD R40, R6, 0x39 ;  /* 0x0000003906287836 */ /* 0x000fe20000000000 */
[----:B------:R-:W-:-:S04]  /*4750*/  I2FP.F32.S32 R33, R33 ;  /* 0x0000002100217245 */ /* 0x000fc80000201400 */
[----:B------:R-:W-:Y:S01]  /*4760*/  HMMA.16816.F32 R64, R48, R36, R64 ;  /* 0x000000243040723c */ /* 0x000fe20000001840 */
[C---:B------:R-:W-:Y:S02]  /*4770*/  VIADD R26, R6.reuse, 0x1 ;  /* 0x00000001061a7836 */ /* 0x040fe40000000000 */
[----:B------:R-:W-:Y:S01]  /*4780*/  FFMA.FTZ R33, R33, -UR5, R45 ;  /* 0x8000000521217c23 */ /* 0x000fe2000801002d */
[C---:B------:R-:W-:Y:S02]  /*4790*/  IMAD.IADD R27, R7.reuse, 0x1, -R6 ;  /* 0x00000001071b7824 */ /* 0x040fe400078e0a06 */
[----:B------:R-:W-:Y:S01]  /*47a0*/  IMAD.IADD R32, R7, 0x1, -R26 ;  /* 0x0000000107207824 */ /* 0x000fe200078e0a1a */
[----:B----4-:R-:W-:Y:S01]  /*47b0*/  HMMA.16816.F32 R16, R8, R54, R16 ;  /* 0x000000360810723c */ /* 0x010fe20000001810 */
[C---:B------:R-:W-:Y:S01]  /*47c0*/  VIADD R36, R6.reuse, 0x18 ;  /* 0x0000001806247836 */ /* 0x040fe20000000000 */
[----:B------:R-:W-:Y:S01]  /*47d0*/  IABS R27, R27 ;  /* 0x0000001b001b7213 */ /* 0x000fe20000000000 */
[----:B------:R-:W-:Y:S01]  /*47e0*/  VIADD R37, R6, 0x11 ;  /* 0x0000001106257836 */ /* 0x000fe20000000000 */
[----:B------:R-:W-:-:S02]  /*47f0*/  IABS R32, R32 ;  /* 0x0000002000207213 */ /* 0x000fc40000000000 */
[----:B------:R-:W-:Y:S01]  /*4800*/  HMMA.16816.F32 R20, R8, R52, R20 ;  /* 0x000000340814723c */ /* 0x000fe20000001814 */
[----:B------:R-:W-:Y:S02]  /*4810*/  I2FP.F32.S32 R27, R27 ;  /* 0x0000001b001b7245 */ /* 0x000fe40000201400 */
[----:B------:R-:W-:Y:S02]  /*4820*/  I2FP.F32.S32 R32, R32 ;  /* 0x0000002000207245 */ /* 0x000fe40000201400 */
[----:B------:R-:W-:Y:S01]  /*4830*/  ISETP.GE.AND P1, PT, R26, UR28, PT ;  /* 0x0000001c1a007c0c */ /* 0x000fe2000bf26270 */
[----:B------:R-:W-:Y:S01]  /*4840*/  HMMA.16816.F32 R68, R48, R34, R68 ;  /* 0x000000223044723c */ /* 0x000fe20000001844 */
[----:B------:R-:W-:Y:S01]  /*4850*/  FFMA.FTZ R27, R27, -UR5, R28 ;  /* 0x800000051b1b7c23 */ /* 0x000fe2000801001c */
[----:B------:R-:W-:Y:S01]  /*4860*/  FFMA.FTZ R32, R32, -UR5, R29 ;  /* 0x8000000520207c23 */ /* 0x000fe2000801001d */
[----:B------:R-:W-:Y:S01]  /*4870*/  IMAD.IADD R29, R7, 0x1, -R37 ;  /* 0x00000001071d7824 */ /* 0x000fe200078e0a25 */
[----:B------:R-:W-:-:S02]  /*4880*/  ISETP.GE.AND P3, PT, R36, UR28, PT ;  /* 0x0000001c24007c0c */ /* 0x000fc4000bf66270 */
[C---:B-1----:R-:W-:Y:S01]  /*4890*/  HMMA.16816.F32 R56, R8.reuse, R12, R56 ;  /* 0x0000000c0838723c */ /* 0x042fe20000001838 */
[----:B------:R-:W-:Y:S01]  /*48a0*/  VIADD R35, R6, 0x19 ;  /* 0x0000001906237836 */ /* 0x000fe20000000000 */
[----:B------:R-:W-:Y:S02]  /*48b0*/  IABS R29, R29 ;  /* 0x0000001d001d7213 */ /* 0x000fe40000000000 */
[----:B------:R-:W-:Y:S01]  /*48c0*/  ISETP.GE.AND P4, PT, R37, UR28, PT ;  /* 0x0000001c25007c0c */ /* 0x000fe2000bf86270 */
[C---:B------:R-:W-:Y:S01]  /*48d0*/  IMAD.IADD R28, R7.reuse, 0x1, -R35 ;  /* 0x00000001071c7824 */ /* 0x040fe200078e0a23 */
[----:B------:R-:W-:Y:S01]  /*48e0*/  HMMA.16816.F32 R64, R8, R24, R64 ;  /* 0x000000180840723c */ /* 0x000fe20000001840 */
[C---:B------:R-:W-:Y:S01]  /*48f0*/  IMAD.IADD R12, R7.reuse, 0x1, -R36 ;  /* 0x00000001070c7824 */ /* 0x040fe200078e0a24 */
[----:B------:R-:W-:Y:S01]  /*4900*/  I2FP.F32.S32 R29, R29 ;  /* 0x0000001d001d7245 */ /* 0x000fe20000201400 */
[----:B------:R-:W-:Y:S01]  /*4910*/  IMAD.IADD R13, R7, 0x1, -R38 ;  /* 0x00000001070d7824 */ /* 0x000fe200078e0a26 */
[----:B------:R-:W-:-:S02]  /*4920*/  IABS R28, R28 ;  /* 0x0000001c001c7213 */ /* 0x000fc40000000000 */
[----:B------:R-:W-:Y:S01]  /*4930*/  IABS R12, R12 ;  /* 0x0000000c000c7213 */ /* 0x000fe20000000000 */
[----:B------:R-:W-:Y:S01]  /*4940*/  VIADD R24, R7, 0x8 ;  /* 0x0000000807187836 */ /* 0x000fe20000000000 */
[----:B------:R-:W-:Y:S01]  /*4950*/  IABS R13, R13 ;  /* 0x0000000d000d7213 */ /* 0x000fe20000000000 */
[----:B------:R-:W-:Y:S01]  /*4960*/  VIADD R25, R6, 0x8 ;  /* 0x0000000806197836 */ /* 0x000fe20000000000 */
[----:B------:R-:W-:Y:S01]  /*4970*/  I2FP.F32.S32 R12, R12 ;  /* 0x0000000c000c7245 */ /* 0x000fe20000201400 */
[----:B------:R-:W-:Y:S01]  /*4980*/  FFMA.FTZ R21, R29, -UR5, R21 ;  /* 0x800000051d157c23 */ /* 0x000fe20008010015 */
[----:B------:R-:W-:Y:S01]  /*4990*/  I2FP.F32.S32 R13, R13 ;  /* 0x0000000d000d7245 */ /* 0x000fe20000201400 */
[----:B------:R-:W-:Y:S01]  /*49a0*/  IMAD.IADD R26, R24, 0x1, -R26 ;  /* 0x00000001181a7824 */ /* 0x000fe200078e0a1a */
[----:B------:R-:W-:Y:S01]  /*49b0*/  I2FP.F32.S32 R28, R28 ;  /* 0x0000001c001c7245 */ /* 0x000fe20000201400 */
[----:B------:R-:W-:Y:S01]  /*49c0*/  FFMA.FTZ R12, R12, -UR5, R16 ;  /* 0x800000050c0c7c23 */ /* 0x000fe20008010010 */
[----:B------:R-:W-:-:S02]  /*49d0*/  IMAD.IADD R34, R7, 0x1, -R25 ;  /* 0x0000000107227824 */ /* 0x000fc400078e0a19 */
[----:B------:R-:W-:Y:S01]  /*49e0*/  FFMA.FTZ R13, R13, -UR5, R20 ;  /* 0x800000050d0d7c23 */ /* 0x000fe20008010014 */
[----:B------:R-:W-:Y:S02]  /*49f0*/  IMAD.IADD R20, R24, 0x1, -R6 ;  /* 0x0000000118147824 */ /* 0x000fe400078e0a06 */
[----:B------:R-:W-:Y:S01]  /*4a00*/  FFMA.FTZ R16, R28, -UR5, R17 ;  /* 0x800000051c107c23 */ /* 0x000fe20008010011 */
[----:B------:R-:W-:Y:S01]  /*4a10*/  VIADD R17, R6, 0x20 ;  /* 0x0000002006117836 */ /* 0x000fe20000000000 */
[----:B------:R-:W-:Y:S01]  /*4a20*/  ISETP.GE.AND P0, PT, R25, UR28, PT ;  /* 0x0000001c19007c0c */ /* 0x000fe2000bf06270 */
[C---:B------:R-:W-:Y:S01]  /*4a30*/  IMAD.IADD R28, R24.reuse, 0x1, -R3 ;  /* 0x00000001181c7824 */ /* 0x040fe200078e0a03 */
[----:B------:R-:W-:Y:S01]  /*4a40*/  IABS R20, R20 ;  /* 0x0000001400147213 */ /* 0x000fe20000000000 */
[----:B------:R-:W-:Y:S01]  /*4a50*/  IMAD.IADD R29, R7, 0x1, -R17 ;  /* 0x00000001071d7824 */ /* 0x000fe200078e0a11 */
[----:B------:R-:W-:Y:S01]  /*4a60*/  IABS R26, R26 ;  /* 0x0000001a001a7213 */ /* 0x000fe20000000000 */
[C---:B------:R-:W-:Y:S01]  /*4a70*/  IMAD.IADD R25, R24.reuse, 0x1, -R25 ;  /* 0x0000000118197824 */ /* 0x040fe200078e0a19 */
[----:B------:R-:W-:Y:S01]  /*4a80*/  I2FP.F32.S32 R20, R20 ;  /* 0x0000001400147245 */ /* 0x000fe20000201400 */
[C---:B------:R-:W-:Y:S01]  /*4a90*/  IMAD.IADD R36, R24.reuse, 0x1, -R36 ;  /* 0x0000000118247824 */ /* 0x040fe200078e0a24 */
[----:B------:R-:W-:Y:S01]  /*4aa0*/  IABS R3, R29 ;  /* 0x0000001d00037213 */ /* 0x000fe20000000000 */
[----:B------:R-:W-:Y:S01]  /*4ab0*/  IMAD.IADD R37, R24, 0x1, -R37 ;  /* 0x0000000118257824 */ /* 0x000fe200078e0a25 */
[----:B------:R-:W-:Y:S01]  /*4ac0*/  I2FP.F32.S32 R26, R26 ;  /* 0x0000001a001a7245 */ /* 0x000fe20000201400 */
[----:B------:R-:W-:Y:S01]  /*4ad0*/  FFMA.FTZ R20, R20, -UR5, R30 ;  /* 0x8000000514147c23 */ /* 0x000fe2000801001e */
[----:B------:R-:W-:Y:S01]  /*4ae0*/  I2FP.F32.S32 R3, R3 ;  /* 0x0000000300037245 */ /* 0x000fe20000201400 */
[----:B------:R-:W-:Y:S01]  /*4af0*/  IMAD.IADD R38, R24, 0x1, -R38 ;  /* 0x0000000118267824 */ /* 0x000fe200078e0a26 */
[----:B------:R-:W-:Y:S01]  /*4b00*/  IABS R34, R34 ;  /* 0x0000002200227213 */ /* 0x000fe20000000000 */
[----:B------:R-:W-:Y:S01]  /*4b10*/  FFMA.FTZ R26, R26, -UR5, R31 ;  /* 0x800000051a1a7c23 */ /* 0x000fe2000801001f */
[----:B------:R-:W-:Y:S01]  /*4b20*/  IABS R25, R25 ;  /* 0x0000001900197213 */ /* 0x000fe20000000000 */
[----:B------:R-:W-:Y:S01]  /*4b30*/  FFMA.FTZ R64, R3, -UR5, R64 ;  /* 0x8000000503407c23 */ /* 0x000fe20008010040 */
[----:B------:R-:W-:Y:S01]  /*4b40*/  IABS R36, R36 ;  /* 0x0000002400247213 */ /* 0x000fe20000000000 */
[----:B------:R-:W-:Y:S01]  /*4b50*/  HMMA.16816.F32 R68, R8, R14, R68 ;  /* 0x0000000e0844723c */ /* 0x000fe20000001844 */
[----:B------:R-:W-:-:S02]  /*4b60*/  I2FP.F32.S32 R34, R34 ;  /* 0x0000002200227245 */ /* 0x000fc40000201400 */
[----:B------:R-:W-:Y:S02]  /*4b70*/  I2FP.F32.S32 R25, R25 ;  /* 0x0000001900197245 */ /* 0x000fe40000201400 */
[----:B------:R-:W-:Y:S01]  /*4b80*/  I2FP.F32.S32 R36, R36 ;  /* 0x0000002400247245 */ /* 0x000fe20000201400 */
[----:B------:R-:W-:Y:S01]  /*4b90*/  FFMA.FTZ R34, R34, -UR5, R44 ;  /* 0x8000000522227c23 */ /* 0x000fe2000801002c */
[----:B------:R-:W-:Y:S01]  /*4ba0*/  FSEL R3, R27, -INF , !P2 ;  /* 0xff8000001b037808 */ /* 0x000fe20005000000 */
[----:B------:R-:W-:Y:S01]  /*4bb0*/  FFMA.FTZ R29, R25, -UR5, R46 ;  /* 0x80000005191d7c23 */ /* 0x000fe2000801002e */
[----:B------:R-:W-:Y:S01]  /*4bc0*/  FSEL R31, R20, -INF , !P2 ;  /* 0xff800000141f7808 */ /* 0x000fe20005000000 */
[----:B------:R-:W-:Y:S01]  /*4bd0*/  FFMA.FTZ R39, R36, -UR5, R18 ;  /* 0x8000000524277c23 */ /* 0x000fe20008010012 */
[----:B------:R-:W-:Y:S01]  /*4be0*/  ISETP.GE.AND P2, PT, R35, UR28, PT ;  /* 0x0000001c23007c0c */ /* 0x000fe2000bf46270 */
[----:B------:R-:W-:Y:S01]  /*4bf0*/  IMAD.IADD R35, R24, 0x1, -R35 ;  /* 0x0000000118237824 */ /* 0x000fe200078e0a23 */
[----:B------:R-:W-:Y:S01]  /*4c00*/  FSEL R32, R32, -INF , !P1 ;  /* 0xff80000020207808 */ /* 0x000fe20004800000 */
[----:B------:R-:W-:Y:S01]  /*4c10*/  VIADD R36, R6, 0x21 ;  /* 0x0000002106247836 */ /* 0x000fe20000000000 */
[----:B------:R-:W-:Y:S01]  /*4c20*/  FSEL R30, R26, -INF , !P1 ;  /* 0xff8000001a1e7808 */ /* 0x000fe20004800000 */
[----:B------:R-:W-:Y:S01]  /*4c30*/  VIADD R18, R6, 0x29 ;  /* 0x0000002906127836 */ /* 0x000fe20000000000 */
[----:B------:R-:W-:Y:S01]  /*4c40*/  ISETP.GE.AND P1, PT, R17, UR28, PT ;  /* 0x0000001c11007c0c */ /* 0x000fe2000bf26270 */
[----:B------:R-:W-:Y:S01]  /*4c50*/  IMAD.IADD R17, R24, 0x1, -R17 ;  /* 0x0000000118117824 */ /* 0x000fe200078e0a11 */
[----:B------:R-:W-:Y:S01]  /*4c60*/  IABS R35, R35 ;  /* 0x0000002300237213 */ /* 0x000fe20000000000 */
[C---:B------:R-:W-:Y:S01]  /*4c70*/  IMAD.IADD R27, R7.reuse, 0x1, -R36 ;  /* 0x00000001071b7824 */ /* 0x040fe200078e0a24 */
[----:B------:R-:W-:Y:S01]  /*4c80*/  IABS R37, R37 ;  /* 0x0000002500257213 */ /* 0x000fe20000000000 */
[----:B------:R-:W-:Y:S01]  /*4c90*/  VIADD R44, R6, 0x30 ;  /* 0x00000030062c7836 */ /* 0x000fe20000000000 */
[----:B------:R-:W-:Y:S01]  /*4ca0*/  IABS R38, R38 ;  /* 0x0000002600267213 */ /* 0x000fe20000000000 */
[----:B------:R-:W-:Y:S01]  /*4cb0*/  IMAD.IADD R25, R7, 0x1, -R18 ;  /* 0x0000000107197824 */ /* 0x000fe200078e0a12 */
[----:B------:R-:W-:-:S02]  /*4cc0*/  FSEL R34, R34, -INF , !P0 ;  /* 0xff80000022227808 */ /* 0x000fc40004000000 */
[----:B------:R-:W-:Y:S02]  /*4cd0*/  FSEL R29, R29, -INF , !P0 ;  /* 0xff8000001d1d7808 */ /* 0x000fe40004000000 */
[----:B------:R-:W-:Y:S02]  /*4ce0*/  IABS R28, R28 ;  /* 0x0000001c001c7213 */ /* 0x000fe40000000000 */
[----:B------:R-:W-:Y:S01]  /*4cf0*/  ISETP.GE.AND P0, PT, R36, UR28, PT ;  /* 0x0000001c24007c0c */ /* 0x000fe2000bf06270 */
[----:B------:R-:W-:Y:S01]  /*4d00*/  IMAD.IADD R36, R24, 0x1, -R36 ;  /* 0x0000000118247824 */ /* 0x000fe200078e0a24 */
[----:B------:R-:W-:Y:S02]  /*4d10*/  IABS R17, R17 ;  /* 0x0000001100117213 */ /* 0x000fe40000000000 */
[----:B------:R-:W-:Y:S02]  /*4d20*/  I2FP.F32.S32 R35, R35 ;  /* 0x0000002300237245 */ /* 0x000fe40000201400 */
[----:B------:R-:W-:-:S02]  /*4d30*/  I2FP.F32.S32 R37, R37 ;  /* 0x0000002500257245 */ /* 0x000fc40000201400 */
[----:B------:R-:W-:Y:S01]  /*4d40*/  I2FP.F32.S32 R38, R38 ;  /* 0x0000002600267245 */ /* 0x000fe20000201400 */
[----:B------:R-:W-:Y:S01]  /*4d50*/  FFMA.FTZ R41, R35, -UR5, R19 ;  /* 0x8000000523297c23 */ /* 0x000fe20008010013 */
[----:B------:R-:W-:Y:S01]  /*4d60*/  I2FP.F32.S32 R28, R28 ;  /* 0x0000001c001c7245 */ /* 0x000fe20000201400 */
[----:B------:R-:W-:Y:S01]  /*4d70*/  VIADD R35, R6, 0x28 ;  /* 0x0000002806237836 */ /* 0x000fe20000000000 */
[----:B------:R-:W-:Y:S01]  /*4d80*/  I2FP.F32.S32 R20, R17 ;  /* 0x0000001100147245 */ /* 0x000fe20000201400 */
[----:B------:R-:W-:Y:S01]  /*4d90*/  FFMA.FTZ R17, R37, -UR5, R23 ;  /* 0x8000000525117c23 */ /* 0x000fe20008010017 */
[----:B------:R-:W-:Y:S01]  /*4da0*/  IABS R27, R27 ;  /* 0x0000001b001b7213 */ /* 0x000fe20000000000 */
[----:B------:R-:W-:Y:S01]  /*4db0*/  FFMA.FTZ R38, R38, -UR5, R22 ;  /* 0x8000000526267c23 */ /* 0x000fe20008010016 */
[----:B------:R-:W-:Y:S01]  /*4dc0*/  IABS R36, R36 ;  /* 0x0000002400247213 */ /* 0x000fe20000000000 */
[----:B------:R-:W-:Y:S01]  /*4dd0*/  FFMA.FTZ R28, R28, -UR5, R47 ;  /* 0x800000051c1c7c23 */ /* 0x000fe2000801002f */
[----:B------:R-:W-:Y:S01]  /*4de0*/  FFMA.FTZ R66, R20, -UR5, R66 ;  /* 0x8000000514427c23 */ /* 0x000fe20008010042 */
[----:B------:R-:W-:Y:S01]  /*4df0*/  I2FP.F32.S32 R27, R27 ;  /* 0x0000001b001b7245 */ /* 0x000fe20000201400 */
[C---:B------:R-:W-:Y:S01]  /*4e00*/  IMAD.IADD R26, R7.reuse, 0x1, -R35 ;  /* 0x00000001071a7824 */ /* 0x040fe200078e0a23 */
[----:B------:R-:W-:Y:S01]  /*4e10*/  I2FP.F32.S32 R36, R36 ;  /* 0x0000002400247245 */ /* 0x000fe20000201400 */
[----:B------:R-:W-:Y:S01]  /*4e20*/  IMAD.IADD R23, R7, 0x1, -R44 ;  /* 0x0000000107177824 */ /* 0x000fe200078e0a2c */
[----:B------:R-:W-:Y:S01]  /*4e30*/  FSEL R19, R13, -INF , !P5 ;  /* 0xff8000000d137808 */ /* 0x000fe20006800000 */
[C---:B------:R-:W-:Y:S01]  /*4e40*/  IMAD.IADD R22, R7.reuse, 0x1, -R43 ;  /* 0x0000000107167824 */ /* 0x040fe200078e0a2b */
[----:B------:R-:W-:Y:S01]  /*4e50*/  FSEL R13, R38, -INF , !P5 ;  /* 0xff800000260d7808 */ /* 0x000fe20006800000 */
[----:B------:R-:W-:Y:S01]  /*4e60*/  IMAD.IADD R20, R7, 0x1, -R42 ;  /* 0x0000000107147824 */ /* 0x000fe200078e0a2a */
[----:B------:R-:W-:Y:S01]  /*4e70*/  FSEL R33, R33, -INF , !P6 ;  /* 0xff80000021217808 */ /* 0x000fe20007000000 */
[----:B------:R-:W-:Y:S01]  /*4e80*/  IMAD.IADD R37, R7, 0x1, -R40 ;  /* 0x0000000107257824 */ /* 0x000fe200078e0a28 */
[----:B------:R-:W-:Y:S01]  /*4e90*/  FSEL R7, R17, -INF , !P4 ;  /* 0xff80000011077808 */ /* 0x000fe20006000000 */
[----:B------:R-:W-:Y:S01]  /*4ea0*/  IMAD.IADD R38, R24, 0x1, -R18 ;  /* 0x0000000118267824 */ /* 0x000fe200078e0a12 */
[----:B------:R-:W-:Y:S01]  /*4eb0*/  FSEL R17, R12, -INF , !P3 ;  /* 0xff8000000c117808 */ /* 0x000fe20005800000 */
[----:B------:R-:W-:Y:S01]  /*4ec0*/  FFMA.FTZ R65, R27, -UR5, R65 ;  /* 0x800000051b417c23 */ /* 0x000fe20008010041 */
[----:B------:R-:W-:Y:S01]  /*4ed0*/  FSEL R28, R28, -INF , !P6 ;  /* 0xff8000001c1c7808 */ /* 0x000fe20007000000 */
[----:B------:R-:W-:Y:S01]  /*4ee0*/  FFMA.FTZ R67, R36, -UR5, R67 ;  /* 0x8000000524437c23 */ /* 0x000fe20008010043 */
[----:B------:R-:W-:-:S02]  /*4ef0*/  ISETP.GE.AND P5, PT, R18, UR28, PT ;  /* 0x0000001c12007c0c */ /* 0x000fc4000bfa6270 */
[----:B------:R-:W-:Y:S02]  /*4f00*/  FSEL R16, R16, -INF , !P2 ;  /* 0xff80000010107808 */ /* 0x000fe40005000000 */
[----:B------:R-:W-:Y:S02]  /*4f10*/  FSEL R12, R41, -INF , !P2 ;  /* 0xff800000290c7808 */ /* 0x000fe40005000000 */
[----:B------:R-:W-:Y:S01]  /*4f20*/  ISETP.GE.AND P6, PT, R35, UR28, PT ;  /* 0x0000001c23007c0c */ /* 0x000fe2000bfc6270 */
[C---:B------:R-:W-:Y:S01]  /*4f30*/  IMAD.IADD R35, R24.reuse, 0x1, -R35 ;  /* 0x0000000118237824 */ /* 0x040fe200078e0a23 */
[----:B------:R-:W-:Y:S01]  /*4f40*/  FSEL R18, R21, -INF , !P4 ;  /* 0xff80000015127808 */ /* 0x000fe20006000000 */
[C---:B------:R-:W-:Y:S01]  /*4f50*/  IMAD.IADD R21, R24.reuse, 0x1, -R44 ;  /* 0x0000000118157824 */ /* 0x040fe200078e0a2c */
[----:B------:R-:W-:Y:S01]  /*4f60*/  FSEL R6, R39, -INF , !P3 ;  /* 0xff80000027067808 */ /* 0x000fe20005800000 */
[----:B------:R-:W-:Y:S01]  /*4f70*/  IMAD.IADD R39, R24, 0x1, -R43 ;  /* 0x0000000118277824 */ /* 0x000fe200078e0a2b */
[----:B------:R-:W-:Y:S01]  /*4f80*/  ISETP.GE.AND P2, PT, R42, UR28, PT ;  /* 0x0000001c2a007c0c */ /* 0x000fe2000bf46270 */
[C---:B------:R-:W-:Y:S01]  /*4f90*/  IMAD.IADD R42, R24.reuse, 0x1, -R42 ;  /* 0x00000001182a7824 */ /* 0x040fe200078e0a2a */
[----:B------:R-:W-:Y:S01]  /*4fa0*/  FSEL R185, R65, -INF , !P0 ;  /* 0xff80000041b97808 */ /* 0x000fe20004000000 */
[----:B------:R-:W-:Y:S01]  /*4fb0*/  IMAD.IADD R24, R24, 0x1, -R40 ;  /* 0x0000000118187824 */ /* 0x000fe200078e0a28 */
[----:B------:R-:W-:-:S02]  /*4fc0*/  FSEL R189, R67, -INF , !P0 ;  /* 0xff80000043bd7808 */ /* 0x000fc40004000000 */
[----:B------:R-:W-:Y:S02]  /*4fd0*/  PLOP3.LUT P0, PT, PT, PT, UP0, 0x80, 0x0 ;  /* 0x000000000000781c */ /* 0x000fe40003f0f008 */
[----:B------:R-:W-:Y:S02]  /*4fe0*/  IABS R26, R26 ;  /* 0x0000001a001a7213 */ /* 0x000fe40000000000 */
[----:B------:R-:W-:Y:S02]  /*4ff0*/  IABS R25, R25 ;  /* 0x0000001900197213 */ /* 0x000fe40000000000 */
[----:B------:R-:W-:Y:S02]  /*5000*/  IABS R23, R23 ;  /* 0x0000001700177213 */ /* 0x000fe40000000000 */
[----:B------:R-:W-:Y:S02]  /*5010*/  IABS R22, R22 ;  /* 0x0000001600167213 */ /* 0x000fe40000000000 */
[----:B------:R-:W-:-:S02]  /*5020*/  IABS R20, R20 ;  /* 0x0000001400147213 */ /* 0x000fc40000000000 */
[----:B------:R-:W-:Y:S02]  /*5030*/  IABS R37, R37 ;  /* 0x0000002500257213 */ /* 0x000fe40000000000 */
[----:B------:R-:W-:Y:S02]  /*5040*/  IABS R35, R35 ;  /* 0x0000002300237213 */ /* 0x000fe40000000000 */
[----:B------:R-:W-:Y:S02]  /*5050*/  IABS R38, R38 ;  /* 0x0000002600267213 */ /* 0x000fe40000000000 */
[----:B------:R-:W-:Y:S02]  /*5060*/  IABS R21, R21 ;  /* 0x0000001500157213 */ /* 0x000fe40000000000 */
[----:B------:R-:W-:Y:S02]  /*5070*/  IABS R39, R39 ;  /* 0x0000002700277213 */ /* 0x000fe40000000000 */
[----:B------:R-:W-:-:S02]  /*5080*/  IABS R42, R42 ;  /* 0x0000002a002a7213 */ /* 0x000fc40000000000 */
[----:B------:R-:W-:Y:S02]  /*5090*/  IABS R24, R24 ;  /* 0x0000001800187213 */ /* 0x000fe40000000000 */
[----:B------:R-:W-:Y:S02]  /*50a0*/  I2FP.F32.S32 R26, R26 ;  /* 0x0000001a001a7245 */ /* 0x000fe40000201400 */
[----:B------:R-:W-:Y:S02]  /*50b0*/  I2FP.F32.S32 R25, R25 ;  /* 0x0000001900197245 */ /* 0x000fe40000201400 */
[----:B------:R-:W-:Y:S01]  /*50c0*/  I2FP.F32.S32 R23, R23 ;  /* 0x0000001700177245 */ /* 0x000fe20000201400 */
[----:B------:R-:W-:Y:S01]  /*50d0*/  FFMA.FTZ R60, R26, -UR5, R60 ;  /* 0x800000051a3c7c23 */ /* 0x000fe2000801003c */
        /* <DEDUP_REMOVED lines=18> */
[----:B------:R-:W-:Y:S01]  /*5200*/  FSEL R184, R64, -INF , !P1 ;  /* 0xff80000040b87808 */ /* 0x000fe20004800000 */
[----:B------:R-:W-:Y:S01]  /*5210*/  FFMA.FTZ R70, R42, -UR5, R70 ;  /* 0x800000052a467c23 */ /* 0x000fe20008010046 */
[----:B------:R-:W-:Y:S01]  /*5220*/  FSEL R188, R66, -INF , !P1 ;  /* 0xff80000042bc7808 */ /* 0x000fe20004800000 */
[----:B------:R-:W-:Y:S01]  /*5230*/  FFMA.FTZ R71, R24, -UR5, R71 ;  /* 0x8000000518477c23 */ /* 0x000fe20008010047 */
[----:B------:R-:W-:-:S02]  /*5240*/  ISETP.GE.AND P4, PT, R44, UR28, PT ;  /* 0x0000001c2c007c0c */ /* 0x000fc4000bf86270 */
[----:B------:R-:W-:Y:S02]  /*5250*/  ISETP.GE.AND P3, PT, R43, UR28, PT ;  /* 0x0000001c2b007c0c */ /* 0x000fe4000bf66270 */
[----:B------:R-:W-:Y:S02]  /*5260*/  ISETP.GE.AND P1, PT, R40, UR28, PT ;  /* 0x0000001c28007c0c */ /* 0x000fe4000bf26270 */
[----:B------:R-:W-:Y:S02]  /*5270*/  FSEL R186, R60, -INF , !P6 ;  /* 0xff8000003cba7808 */ /* 0x000fe40007000000 */
[----:B------:R-:W-:Y:S02]  /*5280*/  FSEL R190, R62, -INF , !P6 ;  /* 0xff8000003ebe7808 */ /* 0x000fe40007000000 */
        /* <DEDUP_REMOVED lines=36> */
[----:B------:R3:W-:Y:S03]  /*54d0*/  @!P6 LDGSTS.E.BYPASS.LTC128B.128 [R228+0x8000], desc[UR26][R38.64] ;  /* 0x0800000026e4efae */ /* 0x0007e6000b901d5a */
[C-C-:B------:R-:W-:Y:S01]  /*54e0*/  @!P5 LEA.HI.X R37, R24.reuse, R11, R5.reuse, 0x1, P2 ;  /* 0x0000000b1825d211 */ /* 0x140fe200010f0c05 */
[----:B------:R2:W-:Y:S01]  /*54f0*/  @P5 STS.128 [R228+0xa000], RZ ;  /* 0x00a000ffe4005388 */ /* 0x0005e20000000c00 */
[C---:B------:R-:W-:Y:S01]  /*5500*/  IADD3 R35, P2, R24.reuse, UR33, RZ ;  /* 0x0000002118237c10 */ /* 0x040fe2000ff5e0ff */
[----:B------:R-:W2:Y:S01]  /*5510*/  @!P5 LDC.64 R14, c[0x0][0x218] ;  /* 0x00008600ff0edb82 */ /* 0x000ea20000000a00 */
[C---:B----4-:R-:W-:Y:S01]  /*5520*/  @!P4 LEA R26, P1, R24.reuse, R8, 0x1 ;  /* 0x00000008181ac211 */ /* 0x050fe200078208ff */
[----:B------:R-:W-:Y:S01]  /*5530*/  @!PT LDS RZ, [RZ] ;  /* 0x00000000fffff984 */ /* 0x000fe20000000800 */
[----:B------:R-:W-:Y:S01]  /*5540*/  @!PT LDS RZ, [RZ] ;  /* 0x00000000fffff984 */ /* 0x000fe20000000800 */
[----:B------:R-:W-:Y:S01]  /*5550*/  @!PT LDS RZ, [RZ] ;  /* 0x00000000fffff984 */ /* 0x000fe20000000800 */
[----:B------:R-:W-:Y:S03]  /*5560*/  @!P5 LDGSTS.E.BYPASS.LTC128B.128 [R228+0xa000], desc[UR26][R36.64+0x80] ;  /* 0x0a00008024e4dfae */ /* 0x000fe6000b901d5a */
[C-C-:B------:R-:W-:Y:S01]  /*5570*/  @!P4 LEA.HI.X R27, R24.reuse, R9, R5.reuse, 0x1, P1 ;  /* 0x00000009181bc211 */ /* 0x140fe200008f0c05 */
[----:B------:R4:W-:Y:S02]  /*5580*/  @P4 STS.128 [R228+0xc000], RZ ;  /* 0x00c000ffe4004388 */ /* 0x0009e40000000c00 */
[----:B------:R-:W3:Y:S01]  /*5590*/  @!P4 LDC.64 R10, c[0x0][0x218] ;  /* 0x00008600ff0acb82 */ /* 0x000ee20000000a00 */
        /* <DEDUP_REMOVED lines=8> */
[----:B------:R-:W4:Y:S01]  /*5620*/  @!P3 LDC.64 R8, c[0x0][0x218] ;  /* 0x00008600ff08bb82 */ /* 0x000f220000000a00 */
[C---:B-1----:R-:W-:Y:S01]  /*5630*/  @!P6 LEA R20, P1, R35.reuse, R20, 0x1 ;  /* 0x000000142314e211 */ /* 0x042fe200078208ff */
[----:B------:R-:W-:Y:S01]  /*5640*/  @!PT LDS RZ, [RZ] ;  /* 0x00000000fffff984 */ /* 0x000fe20000000800 */
[----:B------:R-:W-:Y:S01]  /*5650*/  @!PT LDS RZ, [RZ] ;  /* 0x00000000fffff984 */ /* 0x000fe20000000800 */
[----:B------:R-:W-:Y:S01]  /*5660*/  @!PT LDS RZ, [RZ] ;  /* 0x00000000fffff984 */ /* 0x000fe20000000800 */
[----:B------:R1:W-:Y:S03]  /*5670*/  @!P3 LDGSTS.E.BYPASS.LTC128B.128 [R228+0xe000], desc[UR26][R22.64+0x180] ;  /* 0x0e00018016e4bfae */ /* 0x0003e6000b901d5a */
[C-C-:B------:R-:W-:Y:S01]  /*5680*/  @!P6 LEA.HI.X R21, R35.reuse, R21, R5.reuse, 0x1, P1 ;  /* 0x000000152315e211 */ /* 0x140fe200008f0c05 */
[----:B------:R1:W-:Y:S01]  /*5690*/  @P6 STS.128 [R228+0x8800], RZ ;  /* 0x008800ffe4006388 */ /* 0x0003e20000000c00 */
[C---:B--2---:R-:W-:Y:S01]  /*56a0*/  @!P5 LEA R14, P1, R35.reuse, R14, 0x1 ;  /* 0x0000000e230ed211 */ /* 0x044fe200078208ff */
[----:B------:R-:W2:Y:S02]  /*56b0*/  @!P5 LDC.64 R24, c[0x0][0x218] ;  /* 0x00008600ff18db82 */ /* 0x000ea40000000a00 */
[----:B------:R-:W-:Y:S01]  /*56c0*/  @!PT LDS RZ, [RZ] ;  /* 0x00000000fffff984 */ /* 0x000fe20000000800 */
[----:B------:R-:W-:Y:S01]  /*56d0*/  @!PT LDS RZ, [RZ] ;  /* 0x00000000fffff984 */ /* 0x000fe20000000800 */
[----:B------:R-:W-:Y:S01]  /*56e0*/  @!PT LDS RZ, [RZ] ;  /* 0x00000000fffff984 */ /* 0x000fe20000000800 */
[----:B------:R2:W-:Y:S01]  /*56f0*/  @!P6 LDGSTS.E.BYPASS.LTC128B.128 [R228+0x8800], desc[UR26][R20.64] ;  /* 0x0880000014e4efae */ /* 0x0005e2000b901d5a */
[----:B------:R-:W-:-:S03]  /*5700*/  @!P5 LEA.HI.X R15, R35, R15, R5, 0x1, P1 ;  /* 0x0000000f230fd211 */ /* 0x000fc600008f0c05 */
[----:B------:R2:W-:Y:S01]  /*5710*/  @P5 STS.128 [R228+0xa800], RZ ;  /* 0x00a800ffe4005388 */ /* 0x0005e20000000c00 */
[----:B---3--:R-:W-:-:S03]  /*5720*/  @!P4 LEA R38, P2, R35, R10, 0x1 ;  /* 0x0000000a2326c211 */ /* 0x008fc600078408ff */
        /* <DEDUP_REMOVED lines=8> */
[----:B----4-:R-:W-:-:S03]  /*57b0*/  @!P3 LEA R40, P1, R35, R8, 0x1 ;  /* 0x000000082328b211 */ /* 0x010fc600078208ff */
[----:B------:R-:W-:Y:S01]  /*57c0*/  @!PT LDS RZ, [RZ] ;  /* 0x00000000fffff984 */ /* 0x000fe20000000800 */
[----:B------:R-:W-:Y:S01]  /*57d0*/  @!PT LDS RZ, [RZ] ;  /* 0x00000000fffff984 */ /* 0x000fe20000000800 */
[----:B------:R-:W-:Y:S01]  /*57e0*/  @!PT LDS RZ, [RZ] ;  /* 0x00000000fffff984 */ /* 0x000fe20000000800 */
[----:B------:R4:W-:Y:S01]  /*57f0*/  @!P4 LDGSTS.E.BYPASS.LTC128B.128 [R228+0xc800], desc[UR26][R38.64+0x100] ;  /* 0x0c80010026e4cfae */ /* 0x0009e2000b901d5a */
[----:B------:R-:W-:Y:S01]  /*5800*/  @!P3 LEA.HI.X R41, R35, R9, R5, 0x1, P1 ;  /* 0x000000092329b211 */ /* 0x000fe200008f0c05 */
[----:B-1----:R-:W4:Y:S01]  /*5810*/  @!P4 LDC.64 R22, c[0x0][0x218] ;  /* 0x00008600ff16cb82 */ /* 0x002f220000000a00 */
[----:B------:R-:W-:Y:S01]  /*5820*/  IADD3.X R5, R5, UR32, RZ, P2, !PT ;  /* 0x0000002005057c10 */ /* 0x000fe200097fe4ff */
[----:B------:R1:W-:Y:S01]  /*5830*/  @P3 STS.128 [R228+0xe800], RZ ;  /* 0x00e800ffe4003388 */ /* 0x0003e20000000c00 */
[----:B--2---:R-:W-:-:S03]  /*5840*/  @!P5 LEA R24, P2, R36, R24, 0x1 ;  /* 0x000000182418d211 */ /* 0x004fc600078408ff */
[----:B------:R-:W-:Y:S01]  /*5850*/  @!PT LDS RZ, [RZ] ;  /* 0x00000000fffff984 */ /* 0x000fe20000000800 */
[----:B------:R-:W-:Y:S01]  /*5860*/  @!PT LDS RZ, [RZ] ;  /* 0x00000000fffff984 */ /* 0x000fe20000000800 */
[----:B------:R-:W-:Y:S01]  /*5870*/  @!PT LDS RZ, [RZ] ;  /* 0x00000000fffff984 */ /* 0x000fe20000000800 */
[----:B------:R1:W-:Y:S02]  /*5880*/  @!P3 LDGSTS.E.BYPASS.LTC128B.128 [R228+0xe800], desc[UR26][R40.64+0x180] ;  /* 0x0e80018028e4bfae */ /* 0x0003e4000b901d5a */
[----:B------:R-:W2:Y:S01]  /*5890*/  @!P3 LDC.64 R20, c[0x0][0x218] ;  /* 0x00008600ff14bb82 */ /* 0x000ea20000000a00 */
[C---:B------:R-:W-:Y:S01]  /*58a0*/  @!P5 LEA.HI.X R25, R36.reuse, R25, R5, 0x1, P2 ;  /* 0x000000192419d211 */ /* 0x040fe200010f0c05 */
[----:B------:R1:W-:Y:S06]  /*58b0*/  @P6 STS.128 [R228+0x9000], RZ ;  /* 0x009000ffe4006388 */ /* 0x0003ec0000000c00 */
[----:B---3--:R-:W3:Y:S01]  /*58c0*/  @!P6 LDC.64 R14, c[0x0][0x218] ;  /* 0x00008600ff0eeb82 */ /* 0x008ee20000000a00 */
[----:B-----5:R-:W-:-:S04]  /*58d0*/  @!P6 LEA R26, P1, R36, R26, 0x1 ;  /* 0x0000001a241ae211 */ /* 0x020fc800078208ff */
[----:B------:R-:W-:-:S03]  /*58e0*/  @!P6 LEA.HI.X R27, R36, R27, R5, 0x1, P1 ;  /* 0x0000001b241be211 */ /* 0x000fc600008f0c05 */
[----:B------:R-:W5:Y:S01]  /*58f0*/  @!P5 LDC.64 R10, c[0x0][0x218] ;  /* 0x00008600ff0adb82 */ /* 0x000f620000000a00 */
[C---:B----4-:R-:W-:Y:S01]  /*5900*/  @!P4 LEA R38, P1, R36.reuse, R22, 0x1 ;  /* 0x000000162426c211 */ /* 0x050fe200078208ff */
[----:B------:R-:W-:Y:S01]  /*5910*/  @!PT LDS RZ, [RZ] ;  /* 0x00000000fffff984 */ /* 0x000fe20000000800 */
[----:B------:R-:W-:Y:S01]  /*5920*/  @!PT LDS RZ, [RZ] ;  /* 0x00000000fffff984 */ /* 0x000fe20000000800 */
[----:B------:R-:W-:Y:S01]  /*5930*/  @!PT LDS RZ, [RZ] ;  /* 0x00000000fffff984 */ /* 0x000fe20000000800 */
[----:B------:R1:W-:Y:S01]  /*5940*/  @!P6 LDGSTS.E.BYPASS.LTC128B.128 [R228+0x9000], desc[UR26][R26.64] ;  /* 0x090000001ae4efae */ /* 0x0003e2000b901d5a */
[C---:B------:R-:W-:Y:S02]  /*5950*/  IADD3 R22, P2, R36.reuse, UR33, RZ ;  /* 0x0000002124167c10 */ /* 0x040fe4000ff5e0ff */
[C-C-:B------:R-:W-:Y:S01]  /*5960*/  @!P4 LEA.HI.X R39, R36.reuse, R23, R5.reuse, 0x1, P1 ;  /* 0x000000172427c211 */ /* 0x140fe200008f0c05 */
[----:B------:R1:W-:Y:S02]  /*5970*/  @P5 STS.128 [R228+0xb000], RZ ;  /* 0x00b000ffe4005388 */ /* 0x0003e40000000c00 */
[----:B------:R-:W4:Y:S01]  /*5980*/  @!P4 LDC.64 R8, c[0x0][0x218] ;  /* 0x00008600ff08cb82 */ /* 0x000f220000000a00 */
[C---:B--2---:R-:W-:Y:S01]  /*5990*/  @!P3 LEA R20, P1, R36.reuse, R20, 0x1 ;  /* 0x000000142414b211 */ /* 0x044fe200078208ff */
[----:B------:R-:W-:Y:S01]  /*59a0*/  @!PT LDS RZ, [RZ] ;  /* 0x00000000fffff984 */ /* 0x000fe20000000800 */
[----:B------:R-:W-:Y:S01]  /*59b0*/  @!PT LDS RZ, [RZ] ;  /* 0x00000000fffff984 */ /* 0x000fe20000000800 */
[----:B------:R-:W-:Y:S01]  /*59c0*/  @!PT LDS RZ, [RZ] ;  /* 0x00000000fffff984 */ /* 0x000fe20000000800 */
[----:B------:R1:W-:Y:S03]  /*59d0*/  @!P5 LDGSTS.E.BYPASS.LTC128B.128 [R228+0xb000], desc[UR26][R24.64+0x80] ;  /* 0x0b00008018e4dfae */ /* 0x0003e6000b901d5a */
[----:B------:R-:W-:Y:S01]  /*59e0*/  @!P3 LEA.HI.X R21, R36, R21, R5, 0x1, P1 ;  /* 0x000000152415b211 */ /* 0x000fe200008f0c05 */
[----:B------:R1:W-:Y:S01]  /*59f0*/  @P4 STS.128 [R228+0xd000], RZ ;  /* 0x00d000ffe4004388 */ /* 0x0003e20000000c00 */
[----:B------:R-:W-:-:S02]  /*5a00*/  IADD3.X R5, R5, UR32, RZ, P2, !PT ;  /* 0x0000002005057c10 */ /* 0x000fc400097fe4ff */
[C---:B---3--:R-:W-:Y:S01]  /*5a10*/  @!P6 LEA R14, P1, R22.reuse, R14, 0x1 ;  /* 0x0000000e160ee211 */ /* 0x048fe200078208ff */
        /* <DEDUP_REMOVED lines=38> */
.L_x_127:
[----:B------:R-:W-:Y:S05]  /*5c80*/  BSYNC B0 ;  /* 0x0000000000007941 */ /* 0x000fea0003800000 */
.L_x_126:
[----:B------:R-:W0:Y:S02]  /*5c90*/  LDGDEPBAR ;  /* 0x00000000000079af */ /* 0x000e240000000000 */
.L_x_125:
[----:B-1----:R-:W-:Y:S01]  /*5ca0*/  FMNMX.FTZ R10, R3, R32, !PT ;  /* 0x00000020030a7209 */ /* 0x002fe20007810000 */
        /* <DEDUP_REMOVED lines=31> */
[----:B--2---:R-:W1:Y:S03]  /*5ea0*/  SHFL.BFLY PT, R9, R10, 0x2, 0x1f ;  /* 0x0c401f000a097f89 */ /* 0x004e6600000e0000 */
        /* <DEDUP_REMOVED lines=13> */
[----:B------:R-:W3:Y:S04]  /*5f80*/  LDSM.16.MT88.4 R72, [R210+0x12000] ;  /* 0x01200000d248783b */ /* 0x000ee80000004200 */
[----:B------:R-:W4:Y:S04]  /*5f90*/  LDSM.16.MT88.4 R80, [R209+0x12000] ;  /* 0x01200000d150783b */ /* 0x000f280000004200 */
[----:B------:R-:W5:Y:S04]  /*5fa0*/  LDSM.16.MT88.4 R88, [R208+0x12000] ;  /* 0x01200000d058783b */ /* 0x000f680000004200 */
[----:B------:R-:W5:Y:S01]  /*5fb0*/  LDSM.16.MT88.4 R96, [R212+0x14000] ;  /* 0x01400000d460783b */ /* 0x000f620000004200 */
[----:B-1----:R-:W-:-:S03]  /*5fc0*/  FMNMX.FTZ R164, R9, R164, !PT ;  /* 0x000000a409a47209 */ /* 0x002fc60007810000 */
[----:B------:R-:W1:Y:S01]  /*5fd0*/  LDSM.16.MT88.4 R104, [R210+0x14000] ;  /* 0x01400000d268783b */ /* 0x000e620000004200 */
[C---:B------:R-:W-:Y:S01]  /*5fe0*/  FSETP.NEU.FTZ.AND P1, PT, R164.reuse, -INF , PT ;  /* 0xff800000a400780b */ /* 0x040fe20003f3d000 */
[----:B------:R-:W-:Y:S02]  /*5ff0*/  FMUL.FTZ R226, R164, UR6 ;  /* 0x00000006a4e27c20 */ /* 0x000fe40008410000 */
[----:B------:R-:W1:Y:S03]  /*6000*/  LDSM.16.MT88.4 R112, [R209+0x14000] ;  /* 0x01400000d170783b */ /* 0x000e660000004200 */
[----:B------:R-:W-:Y:S01]  /*6010*/  FSEL R226, R226, RZ, P1 ;  /* 0x000000ffe2e27208 */ /* 0x000fe20000800000 */
[----:B------:R-:W1:Y:S04]  /*6020*/  LDSM.16.MT88.4 R120, [R208+0x14000] ;  /* 0x01400000d078783b */ /* 0x000e680000004200 */
[--C-:B------:R-:W-:Y:S01]  /*6030*/  FFMA.FTZ R181, R3, UR6, -R226.reuse ;  /* 0x0000000603b57c23 */ /* 0x100fe200080108e2 */
[----:B--2---:R-:W-:Y:S01]  /*6040*/  FMNMX.FTZ R3, R8, R5, !PT ;  /* 0x0000000508037209 */ /* 0x004fe20007810000 */
[--C-:B------:R-:W-:Y:S01]  /*6050*/  FFMA.FTZ R180, R32, UR6, -R226.reuse ;  /* 0x0000000620b47c23 */ /* 0x100fe200080108e2 */
[--C-:B------:R-:W-:Y:S01]  /*6060*/  FFMA.FTZ R178, R34, UR6, -R226.reuse ;  /* 0x0000000622b27c23 */ /* 0x100fe200080108e2 */
[--C-:B------:R-:W-:Y:S01]  /*6070*/  FFMA.FTZ R176, R33, UR6, -R226.reuse ;  /* 0x0000000621b07c23 */ /* 0x100fe200080108e2 */
[C---:B------:R-:W-:Y:S01]  /*6080*/  FSETP.NEU.FTZ.AND P1, PT, R3.reuse, -INF , PT ;  /* 0xff8000000300780b */ /* 0x040fe20003f3d000 */
[----:B------:R-:W-:Y:S01]  /*6090*/  FMUL.FTZ R221, R3, UR6 ;  /* 0x0000000603dd7c20 */ /* 0x000fe20008410000 */
[----:B------:R-:W2:Y:S01]  /*60a0*/  LDSM.16.MT88.4 R128, [R212+0x16000] ;  /* 0x01600000d480783b */ /* 0x000ea20000004200 */
[--C-:B------:R-:W-:Y:S01]  /*60b0*/  FFMA.FTZ R175, R19, UR6, -R226.reuse ;  /* 0x0000000613af7c23 */ /* 0x100fe200080108e2 */
[--C-:B------:R-:W-:Y:S01]  /*60c0*/  FFMA.FTZ R173, R18, UR6, -R226.reuse ;  /* 0x0000000612ad7c23 */ /* 0x100fe200080108e2 */
[--C-:B------:R-:W-:Y:S01]  /*60d0*/  FFMA.FTZ R172, R17, UR6, -R226.reuse ;  /* 0x0000000611ac7c23 */ /* 0x100fe200080108e2 */
[----:B------:R-:W-:Y:S01]  /*60e0*/  FSEL R221, R221, RZ, P1 ;  /* 0x000000ffdddd7208 */ /* 0x000fe20000800000 */
[----:B------:R-:W2:Y:S01]  /*60f0*/  LDSM.16.MT88.4 R136, [R210+0x16000] ;  /* 0x01600000d288783b */ /* 0x000ea20000004200 */
[--C-:B------:R-:W-:Y:S01]  /*6100*/  FFMA.FTZ R2, R16, UR6, -R226.reuse ;  /* 0x0000000610027c23 */ /* 0x100fe200080108e2 */
[----:B------:R-:W-:Y:S01]  /*6110*/  MUFU.EX2 R181, R181 ;  /* 0x000000b500b57308 */ /* 0x000fe20000000800 */
[--C-:B------:R-:W-:Y:S01]  /*6120*/  FFMA.FTZ R184, R184, UR6, -R226.reuse ;  /* 0x00000006b8b87c23 */ /* 0x100fe200080108e2 */
[--C-:B------:R-:W-:Y:S01]  /*6130*/  FFMA.FTZ R182, R31, UR6, -R221.reuse ;  /* 0x000000061fb67c23 */ /* 0x100fe200080108dd */
[--C-:B------:R-:W-:Y:S01]  /*6140*/  FFMA.FTZ R183, R30, UR6, -R221.reuse ;  /* 0x000000061eb77c23 */ /* 0x100fe200080108dd */
[--C-:B------:R-:W-:Y:S01]  /*6150*/  FFMA.FTZ R179, R29, UR6, -R221.reuse ;  /* 0x000000061db37c23 */ /* 0x100fe200080108dd */
[--C-:B------:R-:W-:Y:S01]  /*6160*/  FFMA.FTZ R177, R28, UR6, -R221.reuse ;  /* 0x000000061cb17c23 */ /* 0x100fe200080108dd */
[----:B------:R-:W2:Y:S01]  /*6170*/  LDSM.16.MT88.4 R152, [R209+0x16000] ;  /* 0x01600000d198783b */ /* 0x000ea20000004200 */
[--C-:B------:R-:W-:Y:S01]  /*6180*/  FFMA.FTZ R174, R13, UR6, -R221.reuse ;  /* 0x000000060dae7c23 */ /* 0x100fe200080108dd */
[----:B------:R-:W3:Y:S01]  /*6190*/  MUFU.EX2 R180, R180 ;  /* 0x000000b400b47308 */ /* 0x000ee20000000800 */
[--C-:B------:R-:W-:Y:S01]  /*61a0*/  FFMA.FTZ R171, R7, UR6, -R221.reuse ;  /* 0x0000000607ab7c23 */ /* 0x100fe200080108dd */
[----:B------:R-:W2:Y:S01]  /*61b0*/  LDSM.16.MT88.4 R16, [R208+0x16000] ;  /* 0x01600000d010783b */ /* 0x000ea20000004200 */
[--C-:B------:R-:W-:Y:S01]  /*61c0*/  FFMA.FTZ R170, R6, UR6, -R221.reuse ;  /* 0x0000000606aa7c23 */ /* 0x100fe200080108dd */
[--C-:B------:R-:W-:Y:S01]  /*61d0*/  FFMA.FTZ R0, R12, UR6, -R221.reuse ;  /* 0x000000060c007c23 */ /* 0x100fe200080108dd */
[--C-:B------:R-:W-:Y:S01]  /*61e0*/  FFMA.FTZ R185, R185, UR6, -R226.reuse ;  /* 0x00000006b9b97c23 */ /* 0x100fe200080108e2 */
[----:B------:R-:W2:Y:S01]  /*61f0*/  LDSM.16.MT88.4 R8, [R210+0x10800] ;  /* 0x01080000d208783b */ /* 0x000ea20000004200 */
[--C-:B------:R-:W-:Y:S01]  /*6200*/  FFMA.FTZ R186, R186, UR6, -R226.reuse ;  /* 0x00000006baba7c23 */ /* 0x100fe200080108e2 */
[----:B------:R-:W-:Y:S01]  /*6210*/  MUFU.EX2 R178, R178 ;  /* 0x000000b200b27308 */ /* 0x000fe20000000800 */
[--C-:B------:R-:W-:Y:S01]  /*6220*/  FFMA.FTZ R187, R187, UR6, -R226.reuse ;  /* 0x00000006bbbb7c23 */ /* 0x100fe200080108e2 */
[----:B------:R-:W2:Y:S01]  /*6230*/  LDSM.16.MT88.4 R20, [R209+0x10800] ;  /* 0x01080000d114783b */ /* 0x000ea20000004200 */
[--C-:B------:R-:W-:Y:S01]  /*6240*/  FFMA.FTZ R188, R188, UR6, -R221.reuse ;  /* 0x00000006bcbc7c23 */ /* 0x100fe200080108dd */
[--C-:B------:R-:W-:Y:S01]  /*6250*/  FFMA.FTZ R189, R189, UR6, -R221.reuse ;  /* 0x00000006bdbd7c23 */ /* 0x100fe200080108dd */
[--C-:B------:R-:W-:Y:S01]  /*6260*/  FFMA.FTZ R190, R190, UR6, -R221.reuse ;  /* 0x00000006bebe7c23 */ /* 0x100fe200080108dd */
[----:B------:R-:W2:Y:S01]  /*6270*/  LDSM.16.MT88.4 R4, [R208+0x10800] ;  /* 0x01080000d004783b */ /* 0x000ea20000004200 */
[--C-:B------:R-:W-:Y:S01]  /*6280*/  FFMA.FTZ R191, R191, UR6, -R221.reuse ;  /* 0x00000006bfbf7c23 */ /* 0x100fe200080108dd */
[----:B------:R-:W4:Y:S01]  /*6290*/  MUFU.EX2 R176, R176 ;  /* 0x000000b000b07308 */ /* 0x000f220000000800 */
[----:B---3--:R-:W-:Y:S01]  /*62a0*/  F2FP.F16.F32.PACK_AB R148, R180, R181 ;  /* 0x000000b5b494723e */ /* 0x008fe200000000ff */
[----:B------:R-:W3:Y:S01]  /*62b0*/  LDSM.16.MT88.4 R12, [R212+0x12800] ;  /* 0x01280000d40c783b */ /* 0x000ee20000004200 */
[--C-:B------:R-:W-:Y:S01]  /*62c0*/  FFMA.FTZ R239, R239, UR6, -R226.reuse ;  /* 0x00000006efef7c23 */ /* 0x100fe200080108e2 */
[--C-:B------:R-:W-:Y:S01]  /*62d0*/  FFMA.FTZ R238, R238, UR6, -R226.reuse ;  /* 0x00000006eeee7c23 */ /* 0x100fe200080108e2 */
[--C-:B------:R-:W-:Y:S01]  /*62e0*/  FFMA.FTZ R227, R227, UR6, -R226.reuse ;  /* 0x00000006e3e37c23 */ /* 0x100fe200080108e2 */
[----:B------:R-:W-:Y:S01]  /*62f0*/  LDSM.16.MT88.4 R24, [R212+0x10800] ;  /* 0x01080000d418783b */ /* 0x000fe20000004200 */
[----:B------:R-:W-:Y:S01]  /*6300*/  FFMA.FTZ R246, R225, UR6, -R226 ;  /* 0x00000006e1f67c23 */ /* 0x000fe200080108e2 */
[----:B------:R-:W-:Y:S01]  /*6310*/  MUFU.EX2 R182, R182 ;  /* 0x000000b600b67308 */ /* 0x000fe20000000800 */
[--C-:B------:R-:W-:Y:S01]  /*6320*/  FFMA.FTZ R224, R224, UR6, -R221.reuse ;  /* 0x00000006e0e07c23 */ /* 0x100fe200080108dd */
[----:B------:R-:W-:Y:S01]  /*6330*/  LDSM.16.MT88.4 R28, [R208+0x12800] ;  /* 0x01280000d01c783b */ /* 0x000fe20000004200 */
[--C-:B------:R-:W-:Y:S01]  /*6340*/  FFMA.FTZ R223, R223, UR6, -R221.reuse ;  /* 0x00000006dfdf7c23 */ /* 0x100fe200080108dd */
[--C-:B------:R-:W-:Y:S01]  /*6350*/  FFMA.FTZ R222, R222, UR6, -R221.reuse ;  /* 0x00000006dede7c23 */ /* 0x100fe200080108dd */
[----:B------:R-:W-:Y:S01]  /*6360*/  FFMA.FTZ R243, R220, UR6, -R221 ;  /* 0x00000006dcf37c23 */ /* 0x000fe200080108dd */
[----:B------:R-:W-:Y:S01]  /*6370*/  LDSM.16.MT88.4 R32, [R210+0x12800] ;  /* 0x01280000d220783b */ /* 0x000fe20000004200 */
[----:B------:R-:W-:Y:S01]  /*6380*/  FADD.FTZ R180, R181, R180 ;  /* 0x000000b4b5b47221 */ /* 0x000fe20000010000 */
[----:B------:R-:W5:Y:S01]  /*6390*/  MUFU.EX2 R183, R183 ;  /* 0x000000b700b77308 */ /* 0x000f620000000800 */
[----:B----4-:R-:W-:-:S02]  /*63a0*/  F2FP.F16.F32.PACK_AB R150, R176, R178 ;  /* 0x000000b2b096723e */ /* 0x010fc400000000ff */
[----:B------:R-:W-:-:S04]  /*63b0*/  FADD.FTZ R180, R178, R180 ;  /* 0x000000b4b2b47221 */ /* 0x000fc80000010000 */
[----:B------:R-:W-:Y:S01]  /*63c0*/  FADD.FTZ R180, R176, R180 ;  /* 0x000000b4b0b47221 */ /* 0x000fe20000010000 */
[----:B------:R-:W4:Y:S08]  /*63d0*/  MUFU.EX2 R179, R179 ;  /* 0x000000b300b37308 */ /* 0x000f300000000800 */
[----:B------:R-:W1:Y:S01]  /*63e0*/  MUFU.EX2 R177, R177 ;  /* 0x000000b100b17308 */ /* 0x000e620000000800 */
[----:B-----5:R-:W-:Y:S01]  /*63f0*/  F2FP.F16.F32.PACK_AB R149, R183, R182 ;  /* 0x000000b6b795723e */ /* 0x020fe200000000ff */
[----:B------:R-:W-:-:S06]  /*6400*/  FADD.FTZ R182, R182, R183 ;  /* 0x000000b7b6b67221 */ /* 0x000fcc0000010000 */
[----:B------:R-:W5:Y:S01]  /*6410*/  MUFU.EX2 R175, R175 ;  /* 0x000000af00af7308 */ /* 0x000f620000000800 */
[----:B----4-:R-:W-:-:S07]  /*6420*/  FADD.FTZ R182, R179, R182 ;  /* 0x000000b6b3b67221 */ /* 0x010fce0000010000 */
[----:B------:R-:W4:Y:S01]  /*6430*/  MUFU.EX2 R173, R173 ;  /* 0x000000ad00ad7308 */ /* 0x000f220000000800 */
[C---:B-1----:R-:W-:Y:S01]  /*6440*/  F2FP.F16.F32.PACK_AB R151, R177.reuse, R179 ;  /* 0x000000b3b197723e */ /* 0x042fe200000000ff */
[----:B------:R-:W-:-:S06]  /*6450*/  FADD.FTZ R182, R177, R182 ;  /* 0x000000b6b1b67221 */ /* 0x000fcc0000010000 */
[----:B------:R-:W-:Y:S01]  /*6460*/  HMMA.16816.F32 R36, R148, R40, RZ ;  /* 0x000000289424723c */ /* 0x000fe200000018ff */
[----:B------:R-:W-:Y:S01]  /*6470*/  MUFU.EX2 R172, R172 ;  /* 0x000000ac00ac7308 */ /* 0x000fe20000000800 */
[----:B-----5:R-:W-:-:S04]  /*6480*/  FADD.FTZ R180, R175, R180 ;  /* 0x000000b4afb47221 */ /* 0x020fc80000010000 */
[C---:B------:R-:W-:Y:S03]  /*6490*/  HMMA.16816.F32 R40, R148.reuse, R42, RZ ;  /* 0x0000002a9428723c */ /* 0x040fe600000018ff */
[----:B------:R-:W-:Y:S01]  /*64a0*/  MUFU.EX2 R2, R2 ;  /* 0x0000000200027308 */ /* 0x000fe20000000800 */
[----:B----4-:R-:W-:Y:S02]  /*64b0*/  FADD.FTZ R180, R173, R180 ;  /* 0x000000b4adb47221 */ /* 0x010fe40000010000 */
[C---:B------:R-:W-:Y:S05]  /*64c0*/  HMMA.16816.F32 R160, R148.reuse, R156, RZ ;  /* 0x0000009c94a0723c */ /* 0x040fea00000018ff */
[----:B------:R-:W1:Y:S01]  /*64d0*/  MUFU.EX2 R174, R174 ;  /* 0x000000ae00ae7308 */ /* 0x000e620000000800 */
[C---:B------:R-:W-:Y:S06]  /*64e0*/  HMMA.16816.F32 R44, R148.reuse, R48, RZ ;  /* 0x00000030942c723c */ /* 0x040fec00000018ff */
[C---:B------:R-:W-:Y:S01]  /*64f0*/  HMMA.16816.F32 R52, R148.reuse, R56, RZ ;  /* 0x000000389434723c */ /* 0x040fe200000018ff */
[----:B------:R-:W4:Y:S05]  /*6500*/  MUFU.EX2 R171, R171 ;  /* 0x000000ab00ab7308 */ /* 0x000f2a0000000800 */
[----:B------:R-:W-:Y:S03]  /*6510*/  HMMA.16816.F32 R60, R148, R64, RZ ;  /* 0x00000040943c723c */ /* 0x000fe600000018ff */
[----:B------:R-:W-:Y:S01]  /*6520*/  MUFU.EX2 R170, R170 ;  /* 0x000000aa00aa7308 */ /* 0x000fe20000000800 */
[----:B-1----:R-:W-:-:S02]  /*6530*/  FADD.FTZ R182, R174, R182 ;  /* 0x000000b6aeb67221 */ /* 0x002fc40000010000 */
[C---:B------:R-:W-:Y:S05]  /*6540*/  HMMA.16816.F32 R68, R148.reuse, R72, RZ ;  /* 0x000000489444723c */ /* 0x040fea00000018ff */
[----:B------:R-:W1:Y:S01]  /*6550*/  MUFU.EX2 R0, R0 ;  /* 0x0000000000007308 */ /* 0x000e620000000800 */
[----:B------:R-:W-:Y:S01]  /*6560*/  HMMA.16816.F32 R76, R148, R80, RZ ;  /* 0x00000050944c723c */ /* 0x000fe200000018ff */
[----:B----4-:R-:W-:-:S05]  /*6570*/  FADD.FTZ R182, R171, R182 ;  /* 0x000000b6abb67221 */ /* 0x010fca0000010000 */
[C---:B------:R-:W-:Y:S01]  /*6580*/  HMMA.16816.F32 R84, R148.reuse, R88, RZ ;  /* 0x000000589454723c */ /* 0x040fe200000018ff */
[----:B------:R-:W-:Y:S05]  /*6590*/  MUFU.EX2 R184, R184 ;  /* 0x000000b800b87308 */ /* 0x000fea0000000800 */
[C---:B------:R-:W-:Y:S03]  /*65a0*/  HMMA.16816.F32 R92, R148.reuse, R96, RZ ;  /* 0x00000060945c723c */ /* 0x040fe600000018ff */
[----:B------:R-:W4:Y:S03]  /*65b0*/  MUFU.EX2 R185, R185 ;  /* 0x000000b900b97308 */ /* 0x000f260000000800 */
[C---:B------:R-:W-:Y:S05]  /*65c0*/  HMMA.16816.F32 R100, R148.reuse, R104, RZ ;  /* 0x000000689464723c */ /* 0x040fea00000018ff */
[----:B------:R-:W-:Y:S01]  /*65d0*/  MUFU.EX2 R186, R186 ;  /* 0x000000ba00ba7308 */ /* 0x000fe20000000800 */
[C---:B------:R-:W-:Y:S06]  /*65e0*/  HMMA.16816.F32 R108, R148.reuse, R112, RZ ;  /* 0x00000070946c723c */ /* 0x040fec00000018ff */
[C---:B------:R-:W-:Y:S01]  /*65f0*/  HMMA.16816.F32 R116, R148.reuse, R120, RZ ;  /* 0x000000789474723c */ /* 0x040fe200000018ff */
[----:B------:R-:W-:Y:S05]  /*6600*/  MUFU.EX2 R187, R187 ;  /* 0x000000bb00bb7308 */ /* 0x000fea0000000800 */
[C---:B--2---:R-:W-:Y:S03]  /*6610*/  HMMA.16816.F32 R124, R148.reuse, R128, RZ ;  /* 0x00000080947c723c */ /* 0x044fe600000018ff */
[----:B------:R-:W-:Y:S03]  /*6620*/  MUFU.EX2 R188, R188 ;  /* 0x000000bc00bc7308 */ /* 0x000fe60000000800 */
[C---:B------:R-:W-:Y:S05]  /*6630*/  HMMA.16816.F32 R132, R148.reuse, R136, RZ ;  /* 0x000000889484723c */ /* 0x040fea00000018ff */
[----:B------:R-:W2:Y:S01]  /*6640*/  MUFU.EX2 R189, R189 ;  /* 0x000000bd00bd7308 */ /* 0x000ea20000000800 */
[C---:B------:R-:W-:Y:S06]  /*6650*/  HMMA.16816.F32 R140, R148.reuse, R152, RZ ;  /* 0x00000098948c723c */ /* 0x040fec00000018ff */
[C---:B------:R-:W-:Y:S01]  /*6660*/  HMMA.16816.F32 R156, R148.reuse, R158, RZ ;  /* 0x0000009e949c723c */ /* 0x040fe200000018ff */
[----:B------:R-:W-:Y:S05]  /*6670*/  MUFU.EX2 R190, R190 ;  /* 0x000000be00be7308 */ /* 0x000fea0000000800 */
[C---:B------:R-:W-:Y:S03]  /*6680*/  HMMA.16816.F32 R48, R148.reuse, R50, RZ ;  /* 0x000000329430723c */ /* 0x040fe600000018ff */
[----:B------:R-:W5:Y:S03]  /*6690*/  MUFU.EX2 R191, R191 ;  /* 0x000000bf00bf7308 */ /* 0x000f660000000800 */
[C---:B------:R-:W-:Y:S05]  /*66a0*/  HMMA.16816.F32 R56, R148.reuse, R58, RZ ;  /* 0x0000003a9438723c */ /* 0x040fea00000018ff */
[----:B------:R-:W5:Y:S01]  /*66b0*/  MUFU.EX2 R239, R239 ;  /* 0x000000ef00ef7308 */ /* 0x000f620000000800 */
        /* <DEDUP_REMOVED lines=9> */
[----:B------:R-:W5:Y:S05]  /*6750*/  MUFU.EX2 R224, R224 ;  /* 0x000000e000e07308 */ /* 0x000f6a0000000800 */
[C---:B------:R-:W-:Y:S03]  /*6760*/  HMMA.16816.F32 R112, R148.reuse, R114, RZ ;  /* 0x000000729470723c */ /* 0x040fe600000018ff */
[----:B------:R-:W5:Y:S03]  /*6770*/  MUFU.EX2 R223, R223 ;  /* 0x000000df00df7308 */ /* 0x000f660000000800 */
[C---:B------:R-:W-:Y:S05]  /*6780*/  HMMA.16816.F32 R120, R148.reuse, R122, RZ ;  /* 0x0000007a9478723c */ /* 0x040fea00000018ff */
[----:B------:R-:W5:Y:S01]  /*6790*/  MUFU.EX2 R222, R222 ;  /* 0x000000de00de7308 */ /* 0x000f620000000800 */
[C---:B------:R-:W-:Y:S06]  /*67a0*/  HMMA.16816.F32 R128, R148.reuse, R130, RZ ;  /* 0x000000829480723c */ /* 0x040fec00000018ff */
[C---:B------:R-:W-:Y:S01]  /*67b0*/  HMMA.16816.F32 R136, R148.reuse, R138, RZ ;  /* 0x0000008a9488723c */ /* 0x040fe200000018ff */
[----:B------:R-:W5:Y:S05]  /*67c0*/  MUFU.EX2 R243, R243 ;  /* 0x000000f300f37308 */ /* 0x000f6a0000000800 */
[C---:B------:R-:W-:Y:S06]  /*67d0*/  HMMA.16816.F32 R152, R148.reuse, R154, RZ ;  /* 0x0000009a9498723c */ /* 0x040fec00000018ff */
[C---:B------:R-:W-:Y:S06]  /*67e0*/  HMMA.16816.F32 R144, R148.reuse, R16, RZ ;  /* 0x000000109490723c */ /* 0x040fec00000018ff */
        /* <DEDUP_REMOVED lines=9> */
[C---:B------:R-:W-:Y:S06]  /*6880*/  HMMA.16816.F32 R36, R16.reuse, R8, R36 ;  /* 0x000000081024723c */ /* 0x040fec0000001824 */
[C---:B------:R-:W-:Y:S01]  /*6890*/  HMMA.16816.F32 R40, R16.reuse, R10, R40 ;  /* 0x0000000a1028723c */ /* 0x040fe20000001828 */
[----:B------:R-:W1:Y:S05]  /*68a0*/  LDSM.16.MT88.4 R8, [R209+0x12800] ;  /* 0x01280000d108783b */ /* 0x000e6a0000004200 */
[C---:B------:R-:W-:Y:S06]  /*68b0*/  HMMA.16816.F32 R44, R16.reuse, R20, R44 ;  /* 0x00000014102c723c */ /* 0x040fec000000182c */
[C---:B------:R-:W-:Y:S01]  /*68c0*/  HMMA.16816.F32 R48, R16.reuse, R22, R48 ;  /* 0x000000161030723c */ /* 0x040fe20000001830 */
[----:B------:R-:W-:Y:S05]  /*68d0*/  LDSM.16.MT88.4 R20, [R209+0x14800] ;  /* 0x01480000d114783b */ /* 0x000fea0000004200 */
[C---:B------:R-:W-:Y:S06]  /*68e0*/  HMMA.16816.F32 R52, R16.reuse, R4, R52 ;  /* 0x000000041034723c */ /* 0x040fec0000001834 */
        /* <DEDUP_REMOVED lines=8> */
[C---:B------:R-:W-:Y:S06]  /*6970*/  HMMA.16816.F32 R160, R16.reuse, R24, R160 ;  /* 0x0000001810a0723c */ /* 0x040fec00000018a0 */
[C---:B------:R-:W-:Y:S01]  /*6980*/  HMMA.16816.F32 R156, R16.reuse, R26, R156 ;  /* 0x0000001a109c723c */ /* 0x040fe2000000189c */
[----:B------:R-:W2:Y:S05]  /*6990*/  LDSM.16.MT88.4 R24, [R212+0x14800] ;  /* 0x01480000d418783b */ /* 0x000eaa0000004200 */
[C---:B------:R-:W-:Y:S06]  /*69a0*/  HMMA.16816.F32 R84, R16.reuse, R28, R84 ;  /* 0x0000001c1054723c */ /* 0x040fec0000001854 */
[C---:B------:R-:W-:Y:S01]  /*69b0*/  HMMA.16816.F32 R88, R16.reuse, R30, R88 ;  /* 0x0000001e1058723c */ /* 0x040fe20000001858 */
[----:B------:R-:W-:Y:S05]  /*69c0*/  LDSM.16.MT88.4 R28, [R208+0x16800] ;  /* 0x01680000d01c783b */ /* 0x000fea0000004200 */
[C---:B----4-:R-:W-:Y:S06]  /*69d0*/  HMMA.16816.F32 R100, R16.reuse, R4, R100 ;  /* 0x000000041064723c */ /* 0x050fec0000001864 */
[C---:B------:R-:W-:Y:S01]  /*69e0*/  HMMA.16816.F32 R104, R16.reuse, R6, R104 ;  /* 0x000000061068723c */ /* 0x040fe20000001868 */
[----:B------:R-:W4:Y:S05]  /*69f0*/  LDSM.16.MT88.4 R4, [R210+0x16800] ;  /* 0x01680000d204783b */ /* 0x000f2a0000004200 */
[C---:B------:R-:W-:Y:S06]  /*6a00*/  HMMA.16816.F32 R108, R16.reuse, R20, R108 ;  /* 0x00000014106c723c */ /* 0x040fec000000186c */
[C---:B------:R-:W-:Y:S01]  /*6a10*/  HMMA.16816.F32 R112, R16.reuse, R22, R112 ;  /* 0x000000161070723c */ /* 0x040fe20000001870 */
[----:B------:R-:W5:Y:S05]  /*6a20*/  LDSM.16.MT88.4 R20, [R209+0x16800] ;  /* 0x01680000d114783b */ /* 0x000f6a0000004200 */
        /* <DEDUP_REMOVED lines=8> */
[----:B------:R-:W-:Y:S05]  /*6ab0*/  LDSM.16.MT88.4 R32, [R210+0x13000] ;  /* 0x01300000d220783b */ /* 0x000fea0000004200 */
[C---:B--2---:R-:W-:Y:S06]  /*6ac0*/  HMMA.16816.F32 R92, R16.reuse, R24, R92 ;  /* 0x00000018105c723c */ /* 0x044fec000000185c */
[C---:B------:R-:W-:Y:S01]  /*6ad0*/  HMMA.16816.F32 R96, R16.reuse, R26, R96 ;  /* 0x0000001a1060723c */ /* 0x040fe20000001860 */
[----:B------:R-:W-:Y:S05]  /*6ae0*/  LDSM.16.MT88.4 R24, [R212+0x11000] ;  /* 0x01100000d418783b */ /* 0x000fea0000004200 */
[C---:B----4-:R-:W-:Y:S06]  /*6af0*/  HMMA.16816.F32 R132, R16.reuse, R4, R132 ;  /* 0x000000041084723c */ /* 0x050fec0000001884 */
[C---:B------:R-:W-:Y:S01]  /*6b00*/  HMMA.16816.F32 R136, R16.reuse, R6, R136 ;  /* 0x000000061088723c */ /* 0x040fe20000001888 */
[----:B------:R-:W2:Y:S05]  /*6b10*/  LDSM.16.MT88.4 R4, [R208+0x11000] ;  /* 0x01100000d004783b */ /* 0x000eaa0000004200 */
[C---:B-----5:R-:W-:Y:S06]  /*6b20*/  HMMA.16816.F32 R140, R16.reuse, R20, R140 ;  /* 0x00000014108c723c */ /* 0x060fec000000188c */
[C---:B------:R-:W-:Y:S01]  /*6b30*/  HMMA.16816.F32 R152, R16.reuse, R22, R152 ;  /* 0x000000161098723c */ /* 0x040fe20000001898 */
[----:B------:R-:W4:Y:S05]  /*6b40*/  LDSM.16.MT88.4 R20, [R212+0x13000] ;  /* 0x01300000d414783b */ /* 0x000f2a0000004200 */
[C---:B------:R-:W-:Y:S06]  /*6b50*/  HMMA.16816.F32 R144, R16.reuse, R28, R144 ;  /* 0x0000001c1090723c */ /* 0x040fec0000001890 */
[----:B------:R-:W-:Y:S01]  /*6b60*/  HMMA.16816.F32 R148, R16, R30, R148 ;  /* 0x0000001e1094723c */ /* 0x000fe20000001894 */
[----:B------:R-:W-:Y:S06]  /*6b70*/  LDSM.16.MT88.4 R28, [R208+0x13000] ;  /* 0x01300000d01c783b */ /* 0x000fec0000004200 */
[----:B------:R-:W-:Y:S01]  /*6b80*/  F2FP.F16.F32.PACK_AB R16, R185, R184 ;  /* 0x000000b8b910723e */ /* 0x000fe200000000ff */
[----:B------:R-:W-:Y:S01]  /*6b90*/  FADD.FTZ R184, R184, R172 ;  /* 0x000000acb8b87221 */ /* 0x000fe20000010000 */
[----:B------:R-:W-:Y:S01]  /*6ba0*/  F2FP.F16.F32.PACK_AB R17, R189, R188 ;  /* 0x000000bcbd11723e */ /* 0x000fe200000000ff */
[----:B------:R-:W-:Y:S01]  /*6bb0*/  FADD.FTZ R188, R188, R170 ;  /* 0x000000aabcbc7221 */ /* 0x000fe20000010000 */
[----:B------:R-:W-:Y:S01]  /*6bc0*/  F2FP.F16.F32.PACK_AB R18, R187, R186 ;  /* 0x000000babb12723e */ /* 0x000fe200000000ff */
[----:B------:R-:W-:Y:S01]  /*6bd0*/  FADD.FTZ R184, R185, R184 ;  /* 0x000000b8b9b87221 */ /* 0x000fe20000010000 */
[----:B------:R-:W-:Y:S01]  /*6be0*/  F2FP.F16.F32.PACK_AB R19, R191, R190 ;  /* 0x000000bebf13723e */ /* 0x000fe200000000ff */
[----:B------:R-:W-:-:S02]  /*6bf0*/  FADD.FTZ R188, R189, R188 ;  /* 0x000000bcbdbc7221 */ /* 0x000fc40000010000 */
[----:B------:R-:W-:Y:S02]  /*6c00*/  FADD.FTZ R186, R186, R184 ;  /* 0x000000b8baba7221 */ /* 0x000fe40000010000 */
[----:B------:R-:W-:Y:S02]  /*6c10*/  FADD.FTZ R190, R190, R188 ;  /* 0x000000bcbebe7221 */ /* 0x000fe40000010000 */
[----:B---3--:R-:W-:Y:S01]  /*6c20*/  HMMA.16816.F32 R36, R16, R12, R36 ;  /* 0x0000000c1024723c */ /* 0x008fe20000001824 */
[----:B------:R-:W-:Y:S01]  /*6c30*/  FADD.FTZ R186, R187, R186 ;  /* 0x000000babbba7221 */ /* 0x000fe20000010000 */
[----:B------:R-:W-:-:S03]  /*6c40*/  FADD.FTZ R190, R191, R190 ;  /* 0x000000bebfbe7221 */ /* 0x000fc60000010000 */
[----:B------:R-:W-:Y:S01]  /*6c50*/  FADD.FTZ R186, R239, R186 ;  /* 0x000000baefba7221 */ /* 0x000fe20000010000 */
[----:B------:R-:W-:Y:S01]  /*6c60*/  HMMA.16816.F32 R40, R16, R14, R40 ;  /* 0x0000000e1028723c */ /* 0x000fe20000001828 */
[----:B------:R-:W3:Y:S01]  /*6c70*/  LDSM.16.MT88.4 R12, [R209+0x13000] ;  /* 0x01300000d10c783b */ /* 0x000ee20000004200 */
[----:B------:R-:W-:Y:S01]  /*6c80*/  FADD.FTZ R190, R224, R190 ;  /* 0x000000bee0be7221 */ /* 0x000fe20000010000 */
[----:B------:R-:W-:-:S03]  /*6c90*/  FADD.FTZ R186, R238, R186 ;  /* 0x000000baeeba7221 */ /* 0x000fc60000010000 */
[----:B-1----:R-:W-:Y:S01]  /*6ca0*/  HMMA.16816.F32 R44, R16, R8, R44 ;  /* 0x00000008102c723c */ /* 0x002fe2000000182c */
[----:B------:R-:W-:Y:S01]  /*6cb0*/  FADD.FTZ R190, R223, R190 ;  /* 0x000000bedfbe7221 */ /* 0x000fe20000010000 */
[----:B------:R-:W-:-:S03]  /*6cc0*/  FADD.FTZ R186, R227, R186 ;  /* 0x000000bae3ba7221 */ /* 0x000fc60000010000 */
        /* <DEDUP_REMOVED lines=31> */
[----:B------:R-:W-:Y:S01]  /*6ec0*/  HMMA.16816.F32 R152, R16, R6, R152 ;  /* 0x000000061098723c */ /* 0x000fe20000001898 */
[----:B------:R-:W-:-:S02]  /*6ed0*/  F2FP.F16.F32.PACK_AB R4, R238, R239 ;  /* 0x000000efee04723e */ /* 0x000fc400000000ff */
[----:B------:R-:W-:-:S03]  /*6ee0*/  F2FP.F16.F32.PACK_AB R5, R223, R224 ;  /* 0x000000e0df05723e */ /* 0x000fc600000000ff */
[C---:B------:R-:W-:Y:S01]  /*6ef0*/  HMMA.16816.F32 R68, R16.reuse, R32, R68 ;  /* 0x000000201044723c */ /* 0x040fe20000001844 */
[C---:B------:R-:W-:Y:S01]  /*6f00*/  F2FP.F16.F32.PACK_AB R6, R246.reuse, R227 ;  /* 0x000000e3f606723e */ /* 0x040fe200000000ff */
[----:B------:R-:W-:Y:S01]  /*6f10*/  FADD.FTZ R246, R246, R186 ;  /* 0x000000baf6f67221 */ /* 0x000fe20000010000 */
[C---:B------:R-:W-:Y:S01]  /*6f20*/  F2FP.F16.F32.PACK_AB R7, R243.reuse, R222 ;  /* 0x000000def307723e */ /* 0x040fe200000000ff */
[----:B------:R-:W-:Y:S02]  /*6f30*/  FADD.FTZ R243, R243, R190 ;  /* 0x000000bef3f37221 */ /* 0x000fe40000010000 */
[C---:B------:R-:W-:Y:S01]  /*6f40*/  HMMA.16816.F32 R72, R16.reuse, R34, R72 ;  /* 0x000000221048723c */ /* 0x040fe20000001848 */
[----:B------:R-:W2:Y:S05]  /*6f50*/  LDSM.16.MT88.4 R32, [R210+0x11800] ;  /* 0x01180000d220783b */ /* 0x000eaa0000004200 */
[C---:B------:R-:W-:Y:S06]  /*6f60*/  HMMA.16816.F32 R84, R16.reuse, R28, R84 ;  /* 0x0000001c1054723c */ /* 0x040fec0000001854 */
[C---:B------:R-:W-:Y:S01]  /*6f70*/  HMMA.16816.F32 R88, R16.reuse, R30, R88 ;  /* 0x0000001e1058723c */ /* 0x040fe20000001858 */
[----:B------:R-:W2:Y:S05]  /*6f80*/  LDSM.16.MT88.4 R28, [R209+0x11800] ;  /* 0x01180000d11c783b */ /* 0x000eaa0000004200 */
[C---:B-----5:R-:W-:Y:S06]  /*6f90*/  HMMA.16816.F32 R92, R16.reuse, R24, R92 ;  /* 0x00000018105c723c */ /* 0x060fec000000185c */
[C---:B------:R-:W-:Y:S01]  /*6fa0*/  HMMA.16816.F32 R96, R16.reuse, R26, R96 ;  /* 0x0000001a1060723c */ /* 0x040fe20000001860 */
[----:B------:R-:W5:Y:S05]  /*6fb0*/  LDSM.16.MT88.4 R24, [R208+0x11800] ;  /* 0x01180000d018783b */ /* 0x000f6a0000004200 */
[C---:B----4-:R-:W-:Y:S06]  /*6fc0*/  HMMA.16816.F32 R144, R16.reuse, R20, R144 ;  /* 0x000000141090723c */ /* 0x050fec0000001890 */
[----:B------:R-:W-:Y:S01]  /*6fd0*/  HMMA.16816.F32 R148, R16, R22, R148 ;  /* 0x000000161094723c */ /* 0x000fe20000001894 */
[----:B------:R-:W4:Y:S04]  /*6fe0*/  LDSM.16.MT88.4 R20, [R210+0x13800] ;  /* 0x01380000d214783b */ /* 0x000f280000004200 */
[----:B------:R-:W4:Y:S01]  /*6ff0*/  LDSM.16.MT88.4 R16, [R209+0x13800] ;  /* 0x01380000d110783b */ /* 0x000f220000004200 */
        /* <DEDUP_REMOVED lines=16> */
[C---:B------:R-:W-:Y:S01]  /*7100*/  HMMA.16816.F32 R72, R4.reuse, R22, R72 ;  /* 0x000000160448723c */ /* 0x040fe20000001848 */
[----:B------:R-:W4:Y:S05]  /*7110*/  LDSM.16.MT88.4 R20, [R212+0x17800] ;  /* 0x01780000d414783b */ /* 0x000f2a0000004200 */
        /* <DEDUP_REMOVED lines=10> */
[C---:B------:R-:W-:Y:S06]  /*71c0*/  HMMA.16816.F32 R96, R4.reuse, R34, R96 ;  /* 0x000000220460723c */ /* 0x040fec0000001860 */
[C---:B------:R-:W-:Y:S06]  /*71d0*/  HMMA.16816.F32 R100, R4.reuse, R28, R100 ;  /* 0x0000001c0464723c */ /* 0x040fec0000001864 */
[C---:B------:R-:W-:Y:S06]  /*71e0*/  HMMA.16816.F32 R104, R4.reuse, R30, R104 ;  /* 0x0000001e0468723c */ /* 0x040fec0000001868 */
[C---:B-----5:R-:W-:Y:S06]  /*71f0*/  HMMA.16816.F32 R116, R4.reuse, R24, R116 ;  /* 0x000000180474723c */ /* 0x060fec0000001874 */
[C---:B------:R-:W-:Y:S06]  /*7200*/  HMMA.16816.F32 R120, R4.reuse, R26, R120 ;  /* 0x0000001a0478723c */ /* 0x040fec0000001878 */
[C---:B----4-:R-:W-:Y:S06]  /*7210*/  HMMA.16816.F32 R124, R4.reuse, R20, R124 ;  /* 0x00000014047c723c */ /* 0x050fec000000187c */
[C---:B------:R-:W-:Y:S06]  /*7220*/  HMMA.16816.F32 R128, R4.reuse, R22, R128 ;  /* 0x000000160480723c */ /* 0x040fec0000001880 */
[C---:B------:R-:W-:Y:S06]  /*7230*/  HMMA.16816.F32 R132, R4.reuse, R16, R132 ;  /* 0x000000100484723c */ /* 0x040fec0000001884 */
[C---:B------:R-:W-:Y:S06]  /*7240*/  HMMA.16816.F32 R136, R4.reuse, R18, R136 ;  /* 0x000000120488723c */ /* 0x040fec0000001888 */
[C---:B---3--:R-:W-:Y:S06]  /*7250*/  HMMA.16816.F32 R140, R4.reuse, R12, R140 ;  /* 0x0000000c048c723c */ /* 0x048fec000000188c */
[C---:B------:R-:W-:Y:S06]  /*7260*/  HMMA.16816.F32 R152, R4.reuse, R14, R152 ;  /* 0x0000000e0498723c */ /* 0x040fec0000001898 */
[C---:B-1----:R-:W-:Y:S06]  /*7270*/  HMMA.16816.F32 R144, R4.reuse, R8, R144 ;  /* 0x000000080490723c */ /* 0x042fec0000001890 */
        /* <DEDUP_REMOVED lines=8> */
[----:B------:R-:W-:Y:S01]  /*7300*/  ULDC.64 UR6, c[0x0][0x218] ;  /* 0x0000860000067ab9 */ /* 0x000fe20000000a00 */
[----:B------:R-:W-:Y:S01]  /*7310*/  ULDC.64 UR8, c[0x0][0x220] ;  /* 0x0000880000087ab9 */ /* 0x000fe20000000a00 */
[--C-:B------:R-:W-:Y:S01]  /*7320*/  IMAD.WIDE.U32 R8, R166, UR19, R6.reuse ;  /* 0x00000013a6087c25 */ /* 0x100fe2000f8e0006 */
[----:B------:R-:W-:Y:S01]  /*7330*/  UIADD3 UR13, UR28, 0x3f, URZ ;  /* 0x0000003f1c0d7890 */ /* 0x000fe2000fffe03f */
[----:B------:R-:W-:Y:S02]  /*7340*/  UMOV UR10, URZ ;  /* 0x0000003f000a7c82 */ /* 0x000fe40008000000 */
[----:B------:R-:W-:Y:S01]  /*7350*/  IMAD.WIDE.U32 R6, R165, UR19, R6 ;  /* 0x00000013a5067c25 */ /* 0x000fe2000f8e0006 */
[----:B------:R-:W-:Y:S01]  /*7360*/  IADD3 R240, P1, R8, UR22, RZ ;  /* 0x0000001608f07c10 */ /* 0x000fe2000ff3e0ff */
[----:B------:R-:W-:-:S02]  /*7370*/  USHF.R.S32.HI UR4, URZ, 0x1f, UR13 ;  /* 0x0000001f3f047899 */ /* 0x000fc4000801140d */
[----:B------:R-:W-:Y:S01]  /*7380*/  IMAD.U32 R242, RZ, RZ, UR28 ;  /* 0x0000001cfff27e24 */ /* 0x000fe2000f8e00ff */
[----:B------:R-:W-:Y:S01]  /*7390*/  IADD3 R238, P0, R6, UR24, RZ ;  /* 0x0000001806ee7c10 */ /* 0x000fe2000ff1e0ff */
[----:B------:R-:W2:Y:S01]  /*73a0*/  @!P3 LDC.64 R226, c[0x0][0x220] ;  /* 0x00008800ffe2bb82 */ /* 0x000ea20000000a00 */
[----:B------:R-:W-:-:S03]  /*73b0*/  ULEA.HI UR13, UR4, UR13, URZ, 0x6 ;  /* 0x0000000d040d7291 */ /* 0x000fc6000f8f303f */
[----:B------:R-:W-:Y:S01]  /*73c0*/  ULDC UR4, c[0x0][0x2ec] ;  /* 0x0000bb0000047ab9 */ /* 0x000fe20000000800 */
[----:B------:R-:W-:Y:S02]  /*73d0*/  ULEA.HI.SX32 UR12, UR13, 0xfffffffe, 0x1a ;  /* 0xfffffffe0d0c7891 */ /* 0x000fe4000f8fd23f */
[----:B------:R-:W-:Y:S01]  /*73e0*/  ULEA.HI.SX32 UR13, UR13, 0xfffffffd, 0x1a ;  /* 0xfffffffd0d0d7891 */ /* 0x000fe2000f8fd23f */
[----:B------:R-:W3:Y:S01]  /*73f0*/  @!P3 LDC.64 R224, c[0x0][0x220] ;  /* 0x00008800ffe0bb82 */ /* 0x000ee20000000a00 */
[----:B-1----:R-:W-:-:S07]  /*7400*/  SHF.R.S32.HI R0, RZ, 0x1f, R4 ;  /* 0x0000001fff007819 */ /* 0x002fce0000011404 */
[----:B------:R-:W1:Y:S01]  /*7410*/  @!P3 LDC.64 R222, c[0x0][0x220] ;  /* 0x00008800ffdebb82 */ /* 0x000e620000000a00 */
[----:B------:R-:W-:Y:S02]  /*7420*/  LOP3.LUT R2, R4, 0x3, RZ, 0xc0, !PT ;  /* 0x0000000304027812 */ /* 0x000fe400078ec0ff */
[----:B------:R-:W-:Y:S01]  /*7430*/  LEA.HI R0, R0, R4, RZ, 0x3 ;  /* 0x0000000400007211 */ /* 0x000fe200078f18ff */
[----:B------:R-:W-:Y:S02]  /*7440*/  IMAD.U32 R4, RZ, RZ, UR21 ;  /* 0x00000015ff047e24 */ /* 0x000fe4000f8e00ff */
[----:B------:R-:W-:Y:S01]  /*7450*/  IMAD R167, R2, -0x2, R167 ;  /* 0xfffffffe02a77824 */ /* 0x000fe200078e02a7 */
[----:B------:R-:W-:Y:S01]  /*7460*/  SHF.R.S32.HI R10, RZ, 0x3, R0 ;  /* 0x00000003ff0a7819 */ /* 0x000fe20000011400 */
[----:B------:R-:W4:Y:S01]  /*7470*/  @!P3 LDC.64 R220, c[0x0][0x220] ;  /* 0x00008800ffdcbb82 */ /* 0x000f220000000a00 */
[----:B------:R-:W-:Y:S01]  /*7480*/  IMAD.U32 R2, RZ, RZ, UR23 ;  /* 0x00000017ff027e24 */ /* 0x000fe2000f8e00ff */
[----:B------:R-:W-:Y:S01]  /*7490*/  IADD3.X R4, R4, UR11, R9, P1, !PT ;  /* 0x0000000b04047c10 */ /* 0x000fe20008ffe409 */
[----:B------:R-:W-:Y:S01]  /*74a0*/  IMAD.MOV.U32 R0, RZ, RZ, R164 ;  /* 0x000000ffff007224 */ /* 0x000fe200078e00a4 */
[----:B------:R-:W-:Y:S01]  /*74b0*/  SHF.R.S32.HI R11, RZ, 0x1f, R10 ;  /* 0x0000001fff0b7819 */ /* 0x000fe2000001140a */
[----:B------:R-:W-:Y:S01]  /*74c0*/  ULDC UR11, c[0x0][0x2d0] ;  /* 0x0000b400000b7ab9 */ /* 0x000fe20000000800 */
[----:B------:R-:W-:-:S02]  /*74d0*/  IADD3.X R2, R2, UR31, R7, P0, !PT ;  /* 0x0000001f02027c10 */ /* 0x000fc400087fe407 */
[----:B------:R-:W-:Y:S01]  /*74e0*/  LEA R241, P1, R240, UR6, 0x1 ;  /* 0x00000006f0f17c11 */ /* 0x000fe2000f8208ff */
[----:B------:R1:W-:Y:S01]  /*74f0*/  STL.64 [R1], R10 ;  /* 0x0000000a01007387 */ /* 0x0003e20000100a00 */
[----:B------:R-:W-:Y:S02]  /*7500*/  LEA R239, P0, R238, UR8, 0x1 ;  /* 0x00000008eeef7c11 */ /* 0x000fe4000f8008ff */
[----:B------:R-:W-:Y:S01]  /*7510*/  LEA.HI.X R240, R240, UR7, R4, 0x1, P1 ;  /* 0x00000007f0f07c11 */ /* 0x000fe200088f0c04 */
[----:B------:R-:W-:Y:S01]  /*7520*/  ULDC.64 UR6, c[0x0][0x250] ;  /* 0x0000940000067ab9 */ /* 0x000fe20000000a00 */
[----:B------:R-:W-:Y:S01]  /*7530*/  LEA.HI.X R238, R238, UR9, R2, 0x1, P0 ;  /* 0x00000009eeee7c11 */ /* 0x000fe200080f0c02 */
[----:B------:R-:W-:Y:S01]  /*7540*/  IMAD.MOV.U32 R2, RZ, RZ, R3 ;  /* 0x000000ffff027224 */ /* 0x000fe200078e0003 */
[C---:B------:R-:W-:Y:S01]  /*7550*/  IADD3 R250, P2, R10.reuse, 0x30, RZ ;  /* 0x000000300afa7810 */ /* 0x040fe20007f5e0ff */
[----:B------:R-:W-:Y:S01]  /*7560*/  USHF.L.U64.HI UR15, UR6, 0x4, UR7 ;  /* 0x00000004060f7899 */ /* 0x000fe20008010207 */
[C---:B------:R-:W-:Y:S01]  /*7570*/  IADD3 R248, P1, R10.reuse, 0x10, RZ ;  /* 0x000000100af87810 */ /* 0x040fe20007f3e0ff */
[----:B------:R-:W-:Y:S01]  /*7580*/  USHF.L.U32 UR19, UR6, 0x4, URZ ;  /* 0x0000000406137899 */ /* 0x000fe2000800063f */
[----:B------:R-:W-:Y:S01]  /*7590*/  IADD3 R244, P0, R10, 0x20, RZ ;  /* 0x000000200af47810 */ /* 0x000fe20007f1e0ff */
[----:B------:R-:W-:Y:S01]  /*75a0*/  IMAD.X R251, RZ, RZ, R11, P2 ;  /* 0x000000fffffb7224 */ /* 0x000fe200010e060b */
[----:B------:R-:W-:Y:S01]  /*75b0*/  IADD3 R242, R242, -UR18, R167 ;  /* 0x80000012f2f27c10 */ /* 0x000fe2000fffe0a7 */
[--C-:B------:R-:W-:Y:S01]  /*75c0*/  IMAD.X R249, RZ, RZ, R11.reuse, P1 ;  /* 0x000000fffff97224 */ /* 0x100fe200008e060b */
[----:B------:R-:W-:Y:S01]  /*75d0*/  ULDC.64 UR8, c[0x0][0x248] ;  /* 0x0000920000087ab9 */ /* 0x000fe20000000a00 */
[----:B------:R-:W-:Y:S01]  /*75e0*/  IMAD.X R245, RZ, RZ, R11, P0 ;  /* 0x000000fffff57224 */ /* 0x000fe200000e060b */
[----:B--23--:R-:W-:Y:S07]  /*75f0*/  BRA `(.L_x_129) ;  /* 0x0000000400bc7947 */ /* 0x00cfee0003800000 */
.L_x_131:
        /* <DEDUP_REMOVED lines=14> */
[----:B------:R-:W1:Y:S02]  /*76e0*/  @!P3 LDC.64 R164, c[0x0][0x218] ;  /* 0x00008600ffa4bb82 */ /* 0x000e640000000a00 */
        /* <DEDUP_REMOVED lines=22> */
[C---:B-1----:R-:W-:Y:S01]  /*7850*/  @!P3 LEA R164, P5, R168.reuse, R164, 0x1 ;  /* 0x000000a4a8a4b211 */ /* 0x042fe200078a08ff */
        /* <DEDUP_REMOVED lines=73> */
.L_x_129:
[----:B------:R2:W-:Y:S01]  /*7cf0*/  STL.64 [R1+0x8], R36 ;  /* 0x0000082401007387 */ /* 0x0005e20000100a00 */
        /* <DEDUP_REMOVED lines=8> */
[----:B------:R-:W-:Y:S01]  /*7d80*/  UIMAD.WIDE.U32 UR22, UR20, UR6, URZ ;  /* 0x00000006141672a5 */ /* 0x000fe2000f8e003f */
[----:B------:R-:W-:Y:S01]  /*7d90*/  IMAD.U32 R5, RZ, RZ, UR20 ;  /* 0x00000014ff057e24 */ /* 0x000fe2000f8e00ff */
[----:B------:R-:W-:Y:S01]  /*7da0*/  LEA R20, P2, R20, R248, 0x6 ;  /* 0x000000f814147211 */ /* 0x000fe200078430ff */
[----:B------:R-:W-:Y:S01]  /*7db0*/  IMAD.U32 R18, RZ, RZ, UR20 ;  /* 0x00000014ff127e24 */ /* 0x000fe2000f8e00ff */
[----:B------:R-:W-:Y:S01]  /*7dc0*/  UIMAD UR14, UR20, UR7, UR14 ;  /* 0x00000007140e72a4 */ /* 0x000fe2000f8e020e */
[----:B------:R-:W-:Y:S01]  /*7dd0*/  IMAD.U32 R4, RZ, RZ, UR20 ;  /* 0x00000014ff047e24 */ /* 0x000fe2000f8e00ff */
[----:B------:R-:W-:Y:S01]  /*7de0*/  LEA.HI.X.SX32 R21, R5, R249, 0x6, P2 ;  /* 0x000000f905157211 */ /* 0x000fe200010f36ff */
[----:B------:R-:W-:Y:S01]  /*7df0*/  IMAD.U32 R24, RZ, RZ, UR20 ;  /* 0x00000014ff187e24 */ /* 0x000fe2000f8e00ff */
[----:B------:R-:W-:Y:S01]  /*7e00*/  LEA R18, P1, R18, R244, 0x6 ;  /* 0x000000f412127211 */ /* 0x000fe200078230ff */
[----:B------:R-:W-:Y:S01]  /*7e10*/  IMAD.U32 R3, RZ, RZ, UR20 ;  /* 0x00000014ff037e24 */ /* 0x000fe2000f8e00ff */
[----:B------:R-:W-:Y:S01]  /*7e20*/  UIADD3 UR14, UR23, UR14, URZ ;  /* 0x0000000e170e7290 */ /* 0x000fe2000fffe03f */
[----:B------:R-:W-:Y:S01]  /*7e30*/  IMAD R7, R21, UR6, RZ ;  /* 0x0000000615077c24 */ /* 0x000fe2000f8e02ff */
[----:B------:R-:W-:Y:S01]  /*7e40*/  LEA.HI.X.SX32 R19, R4, R245, 0x6, P1 ;  /* 0x000000f504137211 */ /* 0x000fe200008f36ff */
[----:B-1----:R-:W-:Y:S01]  /*7e50*/  IMAD.U32 R10, RZ, RZ, UR22 ;  /* 0x00000016ff0a7e24 */ /* 0x002fe2000f8e00ff */
[----:B------:R-:W-:Y:S01]  /*7e60*/  LEA R24, P0, R24, R250, 0x6 ;  /* 0x000000fa18187211 */ /* 0x000fe200078030ff */
[C---:B------:R-:W-:Y:S02]  /*7e70*/  IMAD R7, R20.reuse, UR7, R7 ;  /* 0x0000000714077c24 */ /* 0x040fe4000f8e0207 */
[----:B------:R-:W-:Y:S01]  /*7e80*/  IMAD.WIDE.U32 R20, R20, UR6, RZ ;  /* 0x0000000614147c25 */ /* 0x000fe2000f8e00ff */
[----:B------:R-:W-:Y:S02]  /*7e90*/  LEA.HI.X.SX32 R25, R3, R251, 0x6, P0 ;  /* 0x000000fb03197211 */ /* 0x000fe400000f36ff */
[----:B------:R-:W-:Y:S01]  /*7ea0*/  LEA R4, P0, R10, R232, 0x6 ;  /* 0x000000e80a047211 */ /* 0x000fe200078030ff */
[----:B--2---:R-:W2:Y:S01]  /*7eb0*/  LDL.64 R36, [R1] ;  /* 0x0000000001247983 */ /* 0x004ea20000100a00 */
[----:B------:R-:W-:Y:S01]  /*7ec0*/  IMAD.IADD R7, R21, 0x1, R7 ;  /* 0x0000000115077824 */ /* 0x000fe200078e0207 */
[C---:B------:R-:W-:Y:S01]  /*7ed0*/  LEA R14, P2, R20.reuse, R239, 0x1 ;  /* 0x000000ef140e7211 */ /* 0x040fe200078408ff */
[----:B------:R-:W-:Y:S01]  /*7ee0*/  IMAD.U32 R3, RZ, RZ, UR14 ;  /* 0x0000000eff037e24 */ /* 0x000fe2000f8e00ff */
[----:B------:R-:W-:Y:S01]  /*7ef0*/  @P3 STS.128 [R228+0x10000], RZ ;  /* 0x010000ffe4003388 */ /* 0x000fe20000000c00 */
[----:B------:R-:W-:Y:S01]  /*7f00*/  IMAD R5, R25, UR6, RZ ;  /* 0x0000000619057c24 */ /* 0x000fe2000f8e02ff */
[-C--:B------:R-:W-:Y:S01]  /*7f10*/  LEA.HI.X R15, R20, R238.reuse, R7, 0x1, P2 ;  /* 0x000000ee140f7211 */ /* 0x080fe200010f0c07 */
[----:B------:R-:W-:Y:S01]  /*7f20*/  IMAD.U32 R11, RZ, RZ, UR23 ;  /* 0x00000017ff0b7e24 */ /* 0x000fe2000f8e00ff */
[----:B------:R-:W-:Y:S01]  /*7f30*/  ISETP.GE.AND P2, PT, R231, UR11, PT ;  /* 0x0000000be7007c0c */ /* 0x000fe2000bf46270 */
[----:B------:R-:W-:Y:S01]  /*7f40*/  IMAD R5, R24, UR7, R5 ;  /* 0x0000000718057c24 */ /* 0x000fe2000f8e0205 */
[----:B------:R-:W-:Y:S01]  /*7f50*/  LEA.HI.X R3, R10, R219, R3, 0x6, P0 ;  /* 0x000000db0a037211 */ /* 0x000fe200000f3403 */
[----:B------:R-:W-:Y:S01]  /*7f60*/  IMAD.WIDE.U32 R24, R24, UR6, RZ ;  /* 0x0000000618187c25 */ /* 0x000fe2000f8e00ff */
[----:B------:R-:W-:Y:S03]  /*7f70*/  UIADD3 UR14, UR13, -UR10, URZ ;  /* 0x8000000a0d0e7290 */ /* 0x000fe6000fffe03f */
[----:B------:R-:W-:Y:S01]  /*7f80*/  IMAD.IADD R5, R25, 0x1, R5 ;  /* 0x0000000119057824 */ /* 0x000fe200078e0205 */
[C---:B------:R-:W-:Y:S04]  /*7f90*/  LEA R10, P0, R24.reuse, R239, 0x1 ;  /* 0x000000ef180a7211 */ /* 0x040fe800078008ff */
[----:B------:R-:W-:Y:S02]  /*7fa0*/  LEA.HI.X R11, R24, R238, R5, 0x1, P0 ;  /* 0x000000ee180b7211 */ /* 0x000fe400000f0c05 */
[----:B------:R-:W-:Y:S02]  /*7fb0*/  ISETP.GE.AND P0, PT, R229, UR11, PT ;  /* 0x0000000be5007c0c */ /* 0x000fe4000bf06270 */
[----:B--2---:R-:W-:Y:S04]  /*7fc0*/  LEA R22, P4, R22, R36, 0x6 ;  /* 0x0000002416167211 */ /* 0x004fe800078830ff */
[----:B------:R-:W-:Y:S01]  /*7fd0*/  LEA.HI.X.SX32 R23, R6, R37, 0x6, P4 ;  /* 0x0000002506177211 */ /* 0x000fe200020f36ff */
[----:B------:R-:W-:Y:S04]  /*7fe0*/  IMAD R6, R19, UR6, RZ ;  /* 0x0000000613067c24 */ /* 0x000fe8000f8e02ff */
[----:B------:R-:W-:Y:S02]  /*7ff0*/  IMAD R8, R23, UR6, RZ ;  /* 0x0000000617087c24 */ /* 0x000fe4000f8e02ff */
[----:B------:R-:W-:Y:S02]  /*8000*/  IMAD R6, R18, UR7, R6 ;  /* 0x0000000712067c24 */ /* 0x000fe4000f8e0206 */
[C---:B------:R-:W-:Y:S02]  /*8010*/  IMAD R8, R22.reuse, UR7, R8 ;  /* 0x0000000716087c24 */ /* 0x040fe4000f8e0208 */
[----:B------:R-:W-:Y:S04]  /*8020*/  IMAD.WIDE.U32 R22, R22, UR6, RZ ;  /* 0x0000000616167c25 */ /* 0x000fe8000f8e00ff */
[----:B------:R-:W-:Y:S01]  /*8030*/  IMAD.IADD R8, R23, 0x1, R8 ;  /* 0x0000000117087824 */ /* 0x000fe200078e0208 */
[-C--:B------:R-:W-:Y:S01]  /*8040*/  LEA R16, P4, R22, R239.reuse, 0x1 ;  /* 0x000000ef16107211 */ /* 0x080fe200078808ff */
[----:B------:R-:W-:Y:S03]  /*8050*/  IMAD.WIDE.U32 R18, R18, UR6, RZ ;  /* 0x0000000612127c25 */ /* 0x000fe6000f8e00ff */
[----:B------:R-:W-:Y:S01]  /*8060*/  LEA.HI.X R17, R22, R238, R8, 0x1, P4 ;  /* 0x000000ee16117211 */ /* 0x000fe200020f0c08 */
[----:B------:R-:W-:Y:S01]  /*8070*/  IMAD.IADD R6, R19, 0x1, R6 ;  /* 0x0000000113067824 */ /* 0x000fe200078e0206 */
[----:B------:R-:W-:Y:S02]  /*8080*/  @!P3 LEA R8, P6, R4, R226, 0x1 ;  /* 0x000000e20408b211 */ /* 0x000fe400078c08ff */
[----:B------:R-:W-:Y:S02]  /*8090*/  LEA R12, P1, R18, R239, 0x1 ;  /* 0x000000ef120c7211 */ /* 0x000fe400078208ff */
[----:B------:R-:W-:Y:S02]  /*80a0*/  @!P3 LEA.HI.X R9, R4, R227, R3, 0x1, P6 ;  /* 0x000000e30409b211 */ /* 0x000fe400030f0c03 */
[----:B------:R-:W-:Y:S02]  /*80b0*/  LEA.HI.X R13, R18, R238, R6, 0x1, P1 ;  /* 0x000000ee120d7211 */ /* 0x000fe400008f0c06 */
[----:B------:R-:W-:Y:S01]  /*80c0*/  ISETP.GE.AND P1, PT, R230, UR11, PT ;  /* 0x0000000be6007c0c */ /* 0x000fe2000bf26270 */
[----:B------:R-:W-:Y:S01]  /*80d0*/  @!PT LDS RZ, [RZ] ;  /* 0x00000000fffff984 */ /* 0x000fe20000000800 */
[----:B------:R-:W-:Y:S01]  /*80e0*/  @!PT LDS RZ, [RZ] ;  /* 0x00000000fffff984 */ /* 0x000fe20000000800 */
[----:B------:R-:W-:Y:S01]  /*80f0*/  @!PT LDS RZ, [RZ] ;  /* 0x00000000fffff984 */ /* 0x000fe20000000800 */
[----:B------:R-:W-:Y:S01]  /*8100*/  @!P3 LDGSTS.E.BYPASS.LTC128B.128 [R228+0x10000], desc[UR26][R8.64] ;  /* 0x1000000008e4bfae */ /* 0x000fe2000b901d5a */
[----:B------:R-:W-:Y:S03]  /*8110*/  IADD3 R6, P5, R4, UR19, RZ ;  /* 0x0000001304067c10 */ /* 0x000fe6000ffbe0ff */
[----:B------:R-:W-:Y:S01]  /*8120*/  @P2 STS.128 [R228+0x12000], RZ ;  /* 0x012000ffe4002388 */ /* 0x000fe20000000c00 */
[C---:B------:R-:W-:Y:S02]  /*8130*/  @!P3 LEA R18, P6, R6.reuse, R224, 0x1 ;  /* 0x000000e00612b211 */ /* 0x040fe400078c08ff */
[----:B------:R-:W-:Y:S01]  /*8140*/  IADD3.X R4, R3, UR15, RZ, P5, !PT ;  /* 0x0000000f03047c10 */ /* 0x000fe2000affe4ff */
[----:B------:R-:W-:Y:S01]  /*8150*/  @!PT LDS RZ, [RZ] ;  /* 0x00000000fffff984 */ /* 0x000fe20000000800 */
[----:B------:R-:W-:Y:S01]  /*8160*/  @!PT LDS RZ, [RZ] ;  /* 0x00000000fffff984 */ /* 0x000fe20000000800 */
[----:B------:R-:W-:Y:S01]  /*8170*/  @!PT LDS RZ, [RZ] ;  /* 0x00000000fffff984 */ /* 0x000fe20000000800 */
[----:B------:R-:W-:Y:S01]  /*8180*/  @!P2 LDGSTS.E.BYPASS.LTC128B.128 [R228+0x12000], desc[UR26][R16.64+0x80] ;  /* 0x1200008010e4afae */ /* 0x000fe2000b901d5a */
[C---:B------:R-:W-:Y:S02]  /*8190*/  IADD3 R5, P4, R6.reuse, UR19, RZ ;  /* 0x0000001306057c10 */ /* 0x040fe4000ff9e0ff */
[----:B------:R-:W-:Y:S01]  /*81a0*/  @!P3 LEA.HI.X R19, R6, R225, R4, 0x1, P6 ;  /* 0x000000e10613b211 */ /* 0x000fe200030f0c04 */
        /* <DEDUP_REMOVED lines=10> */
[C---:B----4-:R-:W-:Y:S02]  /*8250*/  @!P3 LEA R20, P4, R3.reuse, R220, 0x1 ;  /* 0x000000dc0314b211 */ /* 0x050fe400078808ff */
[----:B------:R-:W-:Y:S01]  /*8260*/  IADD3.X R4, R6, UR15, RZ, P5, !PT ;  /* 0x0000000f06047c10 */ /* 0x000fe2000affe4ff */
[----:B------:R-:W-:Y:S01]  /*8270*/  @!PT LDS RZ, [RZ] ;  /* 0x00000000fffff984 */ /* 0x000fe20000000800 */
[----:B------:R-:W-:Y:S01]  /*8280*/  @!PT LDS RZ, [RZ] ;  /* 0x00000000fffff984 */ /* 0x000fe20000000800 */
[----:B------:R-:W-:Y:S01]  /*8290*/  @!PT LDS RZ, [RZ] ;  /* 0x00000000fffff984 */ /* 0x000fe20000000800 */
[----:B------:R-:W-:Y:S03]  /*82a0*/  @!P0 LDGSTS.E.BYPASS.LTC128B.128 [R228+0x16000], desc[UR26][R16.64+0x180] ;  /* 0x1600018010e48fae */ /* 0x000fe6000b901d5a */
[----:B------:R-:W-:Y:S01]  /*82b0*/  @!P3 LEA.HI.X R21, R3, R221, R4, 0x1, P4 ;  /* 0x000000dd0315b211 */ /* 0x000fe200020f0c04 */
[----:B------:R-:W-:Y:S01]  /*82c0*/  @P3 STS.128 [R228+0x10800], RZ ;  /* 0x010800ffe4003388 */ /* 0x000fe20000000c00 */
[----:B------:R-:W-:Y:S03]  /*82d0*/  IMAD.U32 R3, RZ, RZ, UR14 ;  /* 0x0000000eff037e24 */ /* 0x000fe6000f8e00ff */
[----:B------:R-:W-:Y:S01]  /*82e0*/  @!PT LDS RZ, [RZ] ;  /* 0x00000000fffff984 */ /* 0x000fe20000000800 */
[----:B------:R-:W-:Y:S01]  /*82f0*/  @!PT LDS RZ, [RZ] ;  /* 0x00000000fffff984 */ /* 0x000fe20000000800 */
[----:B------:R-:W-:Y:S01]  /*8300*/  @!PT LDS RZ, [RZ] ;  /* 0x00000000fffff984 */ /* 0x000fe20000000800 */
[----:B------:R1:W-:Y:S04]  /*8310*/  @!P3 LDGSTS.E.BYPASS.LTC128B.128 [R228+0x10800], desc[UR26][R18.64] ;  /* 0x1080000012e4bfae */ /* 0x0003e8000b901d5a */
        /* <DEDUP_REMOVED lines=75> */
[----:B------:R-:W-:Y:S05]  /*87d0*/  LDSM.16.M88.4 R164, [R214] ;  /* 0x00000000d6a4783b */ /* 0x000fea0000000200 */
[C---:B------:R-:W-:Y:S06]  /*87e0*/  HMMA.16816.F32 R4, R168.reuse, R172, R4 ;  /* 0x000000aca804723c */ /* 0x040fec0000001804 */
[C---:B------:R-:W-:Y:S01]  /*87f0*/  HMMA.16816.F32 R8, R168.reuse, R174, R8 ;  /* 0x000000aea808723c */ /* 0x040fe20000001808 */
[----:B------:R-:W1:Y:S05]  /*8800*/  LDSM.16.M88.4 R172, [R211+0x8000] ;  /* 0x00800000d3ac783b */ /* 0x000e6a0000000200 */
[C---:B--2---:R-:W-:Y:S06]  /*8810*/  HMMA.16816.F32 R12, R168.reuse, R176, R12 ;  /* 0x000000b0a80c723c */ /* 0x044fec000000180c */
[C---:B------:R-:W-:Y:S01]  /*8820*/  HMMA.16816.F32 R16, R168.reuse, R178, R16 ;  /* 0x000000b2a810723c */ /* 0x040fe20000001810 */
[----:B------:R-:W2:Y:S05]  /*8830*/  LDSM.16.M88.4 R176, [R211+0x9000] ;  /* 0x00900000d3b0783b */ /* 0x000eaa0000000200 */
[C---:B---3--:R-:W-:Y:S06]  /*8840*/  HMMA.16816.F32 R20, R168.reuse, R180, R20 ;  /* 0x000000b4a814723c */ /* 0x048fec0000001814 */
[C---:B------:R-:W-:Y:S01]  /*8850*/  HMMA.16816.F32 R24, R168.reuse, R182, R24 ;  /* 0x000000b6a818723c */ /* 0x040fe20000001818 */
[----:B------:R-:W3:Y:S05]  /*8860*/  LDSM.16.M88.4 R180, [R211+0x9800] ;  /* 0x00980000d3b4783b */ /* 0x000eea0000000200 */
[C---:B----4-:R-:W-:Y:S06]  /*8870*/  HMMA.16816.F32 R28, R168.reuse, R184, R28 ;  /* 0x000000b8a81c723c */ /* 0x050fec000000181c */
[----:B------:R-:W-:Y:S01]  /*8880*/  HMMA.16816.F32 R32, R168, R186, R32 ;  /* 0x000000baa820723c */ /* 0x000fe20000001820 */
[----:B------:R-:W-:Y:S04]  /*8890*/  LDSM.16.M88.4 R168, [R213] ;  /* 0x00000000d5a8783b */ /* 0x000fe80000000200 */
[----:B------:R-:W4:Y:S01]  /*88a0*/  LDSM.16.M88.4 R184, [R204] ;  /* 0x00000000ccb8783b */ /* 0x000f220000000200 */
[C---:B-1----:R-:W-:Y:S06]  /*88b0*/  HMMA.16816.F32 R4, R164.reuse, R172, R4 ;  /* 0x000000aca404723c */ /* 0x042fec0000001804 */
[C---:B------:R-:W-:Y:S01]  /*88c0*/  HMMA.16816.F32 R8, R164.reuse, R174, R8 ;  /* 0x000000aea408723c */ /* 0x040fe20000001808 */
[----:B------:R-:W1:Y:S05]  /*88d0*/  LDSM.16.M88.4 R172, [R204+0x800] ;  /* 0x00080000ccac783b */ /* 0x000e6a0000000200 */
[C---:B------:R-:W-:Y:S06]  /*88e0*/  HMMA.16816.F32 R12, R164.reuse, R188, R12 ;  /* 0x000000bca40c723c */ /* 0x040fec000000180c */
[C---:B------:R-:W-:Y:S01]  /*88f0*/  HMMA.16816.F32 R16, R164.reuse, R190, R16 ;  /* 0x000000bea410723c */ /* 0x040fe20000001810 */
[----:B------:R-:W1:Y:S05]  /*8900*/  LDSM.16.M88.4 R188, [R204+0x1000] ;  /* 0x00100000ccbc783b */ /* 0x000e6a0000000200 */
[C---:B--2---:R-:W-:Y:S06]  /*8910*/  HMMA.16816.F32 R20, R164.reuse, R176, R20 ;  /* 0x000000b0a414723c */ /* 0x044fec0000001814 */
[C---:B------:R-:W-:Y:S01]  /*8920*/  HMMA.16816.F32 R24, R164.reuse, R178, R24 ;  /* 0x000000b2a418723c */ /* 0x040fe20000001818 */
[----:B------:R-:W2:Y:S05]  /*8930*/  LDSM.16.M88.4 R176, [R204+0x1800] ;  /* 0x00180000ccb0783b */ /* 0x000eaa0000000200 */
[C---:B---3--:R-:W-:Y:S06]  /*8940*/  HMMA.16816.F32 R28, R164.reuse, R180, R28 ;  /* 0x000000b4a41c723c */ /* 0x048fec000000181c */
[----:B------:R-:W-:Y:S01]  /*8950*/  HMMA.16816.F32 R32, R164, R182, R32 ;  /* 0x000000b6a420723c */ /* 0x000fe20000001820 */
[----:B------:R-:W-:Y:S04]  /*8960*/  LDSM.16.M88.4 R164, [R218+0x2000] ;  /* 0x00200000daa4783b */ /* 0x000fe80000000200 */
[----:B------:R-:W3:Y:S01]  /*8970*/  LDSM.16.M88.4 R180, [R217+0xa000] ;  /* 0x00a00000d9b4783b */ /* 0x000ee20000000200 */
[C---:B----4-:R-:W-:Y:S06]  /*8980*/  HMMA.16816.F32 R4, R168.reuse, R184, R4 ;  /* 0x000000b8a804723c */ /* 0x050fec0000001804 */
[C---:B------:R-:W-:Y:S01]  /*8990*/  HMMA.16816.F32 R8, R168.reuse, R186, R8 ;  /* 0x000000baa808723c */ /* 0x040fe20000001808 */
[----:B------:R-:W4:Y:S05]  /*89a0*/  LDSM.16.M88.4 R184, [R217+0xa800] ;  /* 0x00a80000d9b8783b */ /* 0x000f2a0000000200 */
[C---:B-1----:R-:W-:Y:S06]  /*89b0*/  HMMA.16816.F32 R12, R168.reuse, R172, R12 ;  /* 0x000000aca80c723c */ /* 0x042fec000000180c */
[C---:B------:R-:W-:Y:S01]  /*89c0*/  HMMA.16816.F32 R16, R168.reuse, R174, R16 ;  /* 0x000000aea810723c */ /* 0x040fe20000001810 */
[----:B------:R-:W1:Y:S05]  /*89d0*/  LDSM.16.M88.4 R172, [R217+0xb000] ;  /* 0x00b00000d9ac783b */ /* 0x000e6a0000000200 */
[C---:B------:R-:W-:Y:S06]  /*89e0*/  HMMA.16816.F32 R20, R168.reuse, R188, R20 ;  /* 0x000000bca814723c */ /* 0x040fec0000001814 */
[C---:B------:R-:W-:Y:S01]  /*89f0*/  HMMA.16816.F32 R24, R168.reuse, R190, R24 ;  /* 0x000000bea818723c */ /* 0x040fe20000001818 */
[----:B------:R-:W1:Y:S05]  /*8a00*/  LDSM.16.M88.4 R188, [R217+0xb800] ;  /* 0x00b80000d9bc783b */ /* 0x000e6a0000000200 */
[C---:B--2---:R-:W-:Y:S06]  /*8a10*/  HMMA.16816.F32 R28, R168.reuse, R176, R28 ;  /* 0x000000b0a81c723c */ /* 0x044fec000000181c */
[----:B------:R-:W-:Y:S01]  /*8a20*/  HMMA.16816.F32 R32, R168, R178, R32 ;  /* 0x000000b2a820723c */ /* 0x000fe20000001820 */
[----:B------:R-:W-:Y:S04]  /*8a30*/  LDSM.16.M88.4 R168, [R216+0x2000] ;  /* 0x00200000d8a8783b */ /* 0x000fe80000000200 */
[----:B------:R-:W2:Y:S01]  /*8a40*/  LDSM.16.M88.4 R176, [R203] ;  /* 0x00000000cbb0783b */ /* 0x000ea20000000200 */
[C---:B---3--:R-:W-:Y:S06]  /*8a50*/  HMMA.16816.F32 R4, R164.reuse, R180, R4 ;  /* 0x000000b4a404723c */ /* 0x048fec0000001804 */
[C---:B------:R-:W-:Y:S01]  /*8a60*/  HMMA.16816.F32 R8, R164.reuse, R182, R8 ;  /* 0x000000b6a408723c */ /* 0x040fe20000001808 */
[----:B------:R-:W3:Y:S05]  /*8a70*/  LDSM.16.M88.4 R180, [R202] ;  /* 0x00000000cab4783b */ /* 0x000eea0000000200 */
[C---:B----4-:R-:W-:Y:S06]  /*8a80*/  HMMA.16816.F32 R12, R164.reuse, R184, R12 ;  /* 0x000000b8a40c723c */ /* 0x050fec000000180c */
[C---:B------:R-:W-:Y:S01]  /*8a90*/  HMMA.16816.F32 R16, R164.reuse, R186, R16 ;  /* 0x000000baa410723c */ /* 0x040fe20000001810 */
[----:B------:R-:W4:Y:S05]  /*8aa0*/  LDSM.16.M88.4 R184, [R201] ;  /* 0x00000000c9b8783b */ /* 0x000f2a0000000200 */
[C---:B-1----:R-:W-:Y:S06]  /*8ab0*/  HMMA.16816.F32 R20, R164.reuse, R172, R20 ;  /* 0x000000aca414723c */ /* 0x042fec0000001814 */
[C---:B------:R-:W-:Y:S01]  /*8ac0*/  HMMA.16816.F32 R24, R164.reuse, R174, R24 ;  /* 0x000000aea418723c */ /* 0x040fe20000001818 */
[----:B------:R-:W1:Y:S05]  /*8ad0*/  LDSM.16.M88.4 R172, [R200] ;  /* 0x00000000c8ac783b */ /* 0x000e6a0000000200 */
        /* <DEDUP_REMOVED lines=9> */
[----:B------:R-:W3:Y:S05]  /*8b70*/  LDSM.16.M88.4 R180, [R211+0xb000] ;  /* 0x00b00000d3b4783b */ /* 0x000eea0000000200 */
[C---:B----4-:R-:W-:Y:S06]  /*8b80*/  HMMA.16816.F32 R20, R168.reuse, R184, R20 ;  /* 0x000000b8a814723c */ /* 0x050fec0000001814 */
[C---:B------:R-:W-:Y:S01]  /*8b90*/  HMMA.16816.F32 R24, R168.reuse, R186, R24 ;  /* 0x000000baa818723c */ /* 0x040fe20000001818 */
[----:B------:R-:W4:Y:S05]  /*8ba0*/  LDSM.16.M88.4 R184, [R211+0xb800] ;  /* 0x00b80000d3b8783b */ /* 0x000f2a0000000200 */
[C---:B-1----:R-:W-:Y:S06]  /*8bb0*/  HMMA.16816.F32 R28, R168.reuse, R172, R28 ;  /* 0x000000aca81c723c */ /* 0x042fec000000181c */
[----:B------:R-:W-:Y:S01]  /*8bc0*/  HMMA.16816.F32 R32, R168, R174, R32 ;  /* 0x000000aea820723c */ /* 0x000fe20000001820 */
[----:B------:R-:W-:Y:S04]  /*8bd0*/  LDSM.16.M88.4 R168, [R213+0x2000] ;  /* 0x00200000d5a8783b */ /* 0x000fe80000000200 */
[----:B------:R-:W1:Y:S01]  /*8be0*/  LDSM.16.M88.4 R172, [R204+0x2000] ;  /* 0x00200000ccac783b */ /* 0x000e620000000200 */
[C---:B--2---:R-:W-:Y:S06]  /*8bf0*/  HMMA.16816.F32 R4, R164.reuse, R176, R4 ;  /* 0x000000b0a404723c */ /* 0x044fec0000001804 */
[C---:B------:R-:W-:Y:S01]  /*8c00*/  HMMA.16816.F32 R8, R164.reuse, R178, R8 ;  /* 0x000000b2a408723c */ /* 0x040fe20000001808 */
[----:B------:R-:W2:Y:S05]  /*8c10*/  LDSM.16.M88.4 R176, [R204+0x2800] ;  /* 0x00280000ccb0783b */ /* 0x000eaa0000000200 */
[C---:B------:R-:W-:Y:S06]  /*8c20*/  HMMA.16816.F32 R12, R164.reuse, R188, R12 ;  /* 0x000000bca40c723c */ /* 0x040fec000000180c */
[C---:B------:R-:W-:Y:S01]  /*8c30*/  HMMA.16816.F32 R16, R164.reuse, R190, R16 ;  /* 0x000000bea410723c */ /* 0x040fe20000001810 */
[----:B------:R-:W2:Y:S05]  /*8c40*/  LDSM.16.M88.4 R188, [R204+0x3000] ;  /* 0x00300000ccbc783b */ /* 0x000eaa0000000200 */
[C---:B---3--:R-:W-:Y:S06]  /*8c50*/  HMMA.16816.F32 R20, R164.reuse, R180, R20 ;  /* 0x000000b4a414723c */ /* 0x048fec0000001814 */
[C---:B------:R-:W-:Y:S01]  /*8c60*/  HMMA.16816.F32 R24, R164.reuse, R182, R24 ;  /* 0x000000b6a418723c */ /* 0x040fe20000001818 */
[----:B------:R-:W3:Y:S05]  /*8c70*/  LDSM.16.M88.4 R180, [R204+0x3800] ;  /* 0x00380000ccb4783b */ /* 0x000eea0000000200 */
[C---:B----4-:R-:W-:Y:S06]  /*8c80*/  HMMA.16816.F32 R28, R164.reuse, R184, R28 ;  /* 0x000000b8a41c723c */ /* 0x050fec000000181c */
[----:B------:R-:W-:Y:S01]  /*8c90*/  HMMA.16816.F32 R32, R164, R186, R32 ;  /* 0x000000baa420723c */ /* 0x000fe20000001820 */
[----:B------:R-:W-:Y:S04]  /*8ca0*/  LDSM.16.M88.4 R164, [R218+0x4000] ;  /* 0x00400000daa4783b */ /* 0x000fe80000000200 */
[----:B------:R-:W4:Y:S01]  /*8cb0*/  LDSM.16.M88.4 R184, [R217+0xc000] ;  /* 0x00c00000d9b8783b */ /* 0x000f220000000200 */
        /* <DEDUP_REMOVED lines=8> */
[----:B------:R-:W2:Y:S05]  /*8d40*/  LDSM.16.M88.4 R188, [R217+0xd800] ;  /* 0x00d80000d9bc783b */ /* 0x000eaa0000000200 */
[C---:B---3--:R-:W-:Y:S06]  /*8d50*/  HMMA.16816.F32 R28, R168.reuse, R180, R28 ;  /* 0x000000b4a81c723c */ /* 0x048fec000000181c */
[----:B------:R-:W-:Y:S01]  /*8d60*/  HMMA.16816.F32 R32, R168, R182, R32 ;  /* 0x000000b6a820723c */ /* 0x000fe20000001820 */
[----:B------:R-:W-:Y:S04]  /*8d70*/  LDSM.16.M88.4 R168, [R216+0x4000] ;  /* 0x00400000d8a8783b */ /* 0x000fe80000000200 */
[----:B------:R-:W3:Y:S01]  /*8d80*/  LDSM.16.M88.4 R180, [R199] ;  /* 0x00000000c7b4783b */ /* 0x000ee20000000200 */
[C---:B----4-:R-:W-:Y:S06]  /*8d90*/  HMMA.16816.F32 R4, R164.reuse, R184, R4 ;  /* 0x000000b8a404723c */ /* 0x050fec0000001804 */
[C---:B------:R-:W-:Y:S01]  /*8da0*/  HMMA.16816.F32 R8, R164.reuse, R186, R8 ;  /* 0x000000baa408723c */ /* 0x040fe20000001808 */
[----:B------:R-:W4:Y:S05]  /*8db0*/  LDSM.16.M88.4 R184, [R198] ;  /* 0x00000000c6b8783b */ /* 0x000f2a0000000200 */
[C---:B-1----:R-:W-:Y:S06]  /*8dc0*/  HMMA.16816.F32 R12, R164.reuse, R172, R12 ;  /* 0x000000aca40c723c */ /* 0x042fec000000180c */
[C---:B------:R-:W-:Y:S01]  /*8dd0*/  HMMA.16816.F32 R16, R164.reuse, R174, R16 ;  /* 0x000000aea410723c */ /* 0x040fe20000001810 */
[----:B------:R-:W1:Y:S05]  /*8de0*/  LDSM.16.M88.4 R172, [R197] ;  /* 0x00000000c5ac783b */ /* 0x000e6a0000000200 */
[C---:B--2---:R-:W-:Y:S06]  /*8df0*/  HMMA.16816.F32 R20, R164.reuse, R176, R20 ;  /* 0x000000b0a414723c */ /* 0x044fec0000001814 */
[C---:B------:R-:W-:Y:S01]  /*8e00*/  HMMA.16816.F32 R24, R164.reuse, R178, R24 ;  /* 0x000000b2a418723c */ /* 0x040fe20000001818 */
[----:B------:R-:W2:Y:S05]  /*8e10*/  LDSM.16.M88.4 R176, [R196] ;  /* 0x00000000c4b0783b */ /* 0x000eaa0000000200 */
[C---:B------:R-:W-:Y:S06]  /*8e20*/  HMMA.16816.F32 R28, R164.reuse, R188, R28 ;  /* 0x000000bca41c723c */ /* 0x040fec000000181c */
[----:B------:R-:W-:Y:S01]  /*8e30*/  HMMA.16816.F32 R32, R164, R190, R32 ;  /* 0x000000bea420723c */ /* 0x000fe20000001820 */
[----:B------:R-:W-:Y:S04]  /*8e40*/  LDSM.16.M88.4 R164, [R214+0x4000] ;  /* 0x00400000d6a4783b */ /* 0x000fe80000000200 */
[----:B------:R-:W-:Y:S01]  /*8e50*/  LDSM.16.M88.4 R188, [R211+0xc800] ;  /* 0x00c80000d3bc783b */ /* 0x000fe20000000200 */
[C---:B---3--:R-:W-:Y:S06]  /*8e60*/  HMMA.16816.F32 R4, R168.reuse, R180, R4 ;  /* 0x000000b4a804723c */ /* 0x048fec0000001804 */
[C---:B------:R-:W-:Y:S01]  /*8e70*/  HMMA.16816.F32 R8, R168.reuse, R182, R8 ;  /* 0x000000b6a808723c */ /* 0x040fe20000001808 */
[----:B------:R-:W3:Y:S05]  /*8e80*/  LDSM.16.M88.4 R180, [R211+0xc000] ;  /* 0x00c00000d3b4783b */ /* 0x000eea0000000200 */
[C---:B----4-:R-:W-:Y:S06]  /*8e90*/  HMMA.16816.F32 R12, R168.reuse, R184, R12 ;  /* 0x000000b8a80c723c */ /* 0x050fec000000180c */
[C---:B------:R-:W-:Y:S01]  /*8ea0*/  HMMA.16816.F32 R16, R168.reuse, R186, R16 ;  /* 0x000000baa810723c */ /* 0x040fe20000001810 */
[----:B------:R-:W4:Y:S05]  /*8eb0*/  LDSM.16.M88.4 R184, [R211+0xd000] ;  /* 0x00d00000d3b8783b */ /* 0x000f2a0000000200 */
[C---:B-1----:R-:W-:Y:S06]  /*8ec0*/  HMMA.16816.F32 R20, R168.reuse, R172, R20 ;  /* 0x000000aca814723c */ /* 0x042fec0000001814 */
[C---:B------:R-:W-:Y:S01]  /*8ed0*/  HMMA.16816.F32 R24, R168.reuse, R174, R24 ;  /* 0x000000aea818723c */ /* 0x040fe20000001818 */
[----:B------:R-:W1:Y:S05]  /*8ee0*/  LDSM.16.M88.4 R172, [R211+0xd800] ;  /* 0x00d80000d3ac783b */ /* 0x000e6a0000000200 */
[C---:B--2---:R-:W-:Y:S06]  /*8ef0*/  HMMA.16816.F32 R28, R168.reuse, R176, R28 ;  /* 0x000000b0a81c723c */ /* 0x044fec000000181c */
[----:B------:R-:W-:Y:S01]  /*8f00*/  HMMA.16816.F32 R32, R168, R178, R32 ;  /* 0x000000b2a820723c */ /* 0x000fe20000001820 */
[----:B------:R-:W-:Y:S04]  /*8f10*/  LDSM.16.M88.4 R168, [R213+0x4000] ;  /* 0x00400000d5a8783b */ /* 0x000fe80000000200 */
[----:B------:R-:W2:Y:S01]  /*8f20*/  LDSM.16.M88.4 R176, [R204+0x4000] ;  /* 0x00400000ccb0783b */ /* 0x000ea20000000200 */
[C---:B---3--:R-:W-:Y:S06]  /*8f30*/  HMMA.16816.F32 R4, R164.reuse, R180, R4 ;  /* 0x000000b4a404723c */ /* 0x048fec0000001804 */
[C---:B------:R-:W-:Y:S01]  /*8f40*/  HMMA.16816.F32 R8, R164.reuse, R182, R8 ;  /* 0x000000b6a408723c */ /* 0x040fe20000001808 */
[----:B------:R-:W3:Y:S05]  /*8f50*/  LDSM.16.M88.4 R180, [R204+0x4800] ;  /* 0x00480000ccb4783b */ /* 0x000eea0000000200 */
[C---:B------:R-:W-:Y:S06]  /*8f60*/  HMMA.16816.F32 R12, R164.reuse, R188, R12 ;  /* 0x000000bca40c723c */ /* 0x040fec000000180c */
        /* <DEDUP_REMOVED lines=20> */
[----:B------:R-:W-:Y:S04]  /*90b0*/  LDSM.16.M88.4 R168, [R216+0x6000] ;  /* 0x00600000d8a8783b */ /* 0x000fe80000000200 */
[----:B------:R-:W4:Y:S01]  /*90c0*/  LDSM.16.M88.4 R184, [R195] ;  /* 0x00000000c3b8783b */ /* 0x000f220000000200 */
[C---:B-1----:R-:W-:Y:S06]  /*90d0*/  HMMA.16816.F32 R4, R164.reuse, R172, R4 ;  /* 0x000000aca404723c */ /* 0x042fec0000001804 */
[C---:B------:R-:W-:Y:S01]  /*90e0*/  HMMA.16816.F32 R8, R164.reuse, R174, R8 ;  /* 0x000000aea408723c */ /* 0x040fe20000001808 */
[----:B------:R-:W1:Y:S05]  /*90f0*/  LDSM.16.M88.4 R172, [R194] ;  /* 0x00000000c2ac783b */ /* 0x000e6a0000000200 */
[C---:B--2---:R-:W-:Y:S06]  /*9100*/  HMMA.16816.F32 R12, R164.reuse, R176, R12 ;  /* 0x000000b0a40c723c */ /* 0x044fec000000180c */
[C---:B------:R-:W-:Y:S01]  /*9110*/  HMMA.16816.F32 R16, R164.reuse, R178, R16 ;  /* 0x000000b2a410723c */ /* 0x040fe20000001810 */
[----:B------:R-:W2:Y:S05]  /*9120*/  LDSM.16.M88.4 R176, [R193] ;  /* 0x00000000c1b0783b */ /* 0x000eaa0000000200 */
[C---:B---3--:R-:W-:Y:S06]  /*9130*/  HMMA.16816.F32 R20, R164.reuse, R180, R20 ;  /* 0x000000b4a414723c */ /* 0x048fec0000001814 */
[C---:B------:R-:W-:Y:S01]  /*9140*/  HMMA.16816.F32 R24, R164.reuse, R182, R24 ;  /* 0x000000b6a418723c */ /* 0x040fe20000001818 */
[----:B------:R-:W3:Y:S05]  /*9150*/  LDSM.16.M88.4 R180, [R192] ;  /* 0x00000000c0b4783b */ /* 0x000eea0000000200 */
[C---:B------:R-:W-:Y:S06]  /*9160*/  HMMA.16816.F32 R28, R164.reuse, R188, R28 ;  /* 0x000000bca41c723c */ /* 0x040fec000000181c */
[----:B------:R-:W-:Y:S01]  /*9170*/  HMMA.16816.F32 R32, R164, R190, R32 ;  /* 0x000000bea420723c */ /* 0x000fe20000001820 */
[----:B------:R-:W-:Y:S04]  /*9180*/  LDSM.16.M88.4 R164, [R214+0x6000] ;  /* 0x00600000d6a4783b */ /* 0x000fe80000000200 */
[----:B------:R-:W-:Y:S01]  /*9190*/  LDSM.16.M88.4 R188, [R211+0xe800] ;  /* 0x00e80000d3bc783b */ /* 0x000fe20000000200 */
[C---:B----4-:R-:W-:Y:S06]  /*91a0*/  HMMA.16816.F32 R4, R168.reuse, R184, R4 ;  /* 0x000000b8a804723c */ /* 0x050fec0000001804 */
[C---:B------:R-:W-:Y:S01]  /*91b0*/  HMMA.16816.F32 R8, R168.reuse, R186, R8 ;  /* 0x000000baa808723c */ /* 0x040fe20000001808 */
[----:B------:R-:W4:Y:S05]  /*91c0*/  LDSM.16.M88.4 R184, [R211+0xe000] ;  /* 0x00e00000d3b8783b */ /* 0x000f2a0000000200 */
[C---:B-1----:R-:W-:Y:S06]  /*91d0*/  HMMA.16816.F32 R12, R168.reuse, R172, R12 ;  /* 0x000000aca80c723c */ /* 0x042fec000000180c */
        /* <DEDUP_REMOVED lines=10> */
[C---:B------:R-:W-:Y:S05]  /*9280*/  HMMA.16816.F32 R8, R164.reuse, R186, R8 ;  /* 0x000000baa408723c */ /* 0x040fea0000001808 */
[C---:B------:R-:W-:Y:S01]  /*9290*/  LEA R184, P4, R3.reuse, R36, 0x6 ;  /* 0x0000002403b87211 */ /* 0x040fe200078830ff */
[C---:B------:R-:W-:Y:S05]  /*92a0*/  HMMA.16816.F32 R12, R164.reuse, R188, R12 ;  /* 0x000000bca40c723c */ /* 0x040fea000000180c */
[----:B------:R-:W-:Y:S01]  /*92b0*/  LEA.HI.X.SX32 R185, R3, R37, 0x6, P4 ;  /* 0x0000002503b97211 */ /* 0x000fe200020f36ff */
[C---:B------:R-:W-:Y:S01]  /*92c0*/  HMMA.16816.F32 R16, R164.reuse, R190, R16 ;  /* 0x000000bea410723c */ /* 0x040fe20000001810 */
[----:B------:R4:W5:Y:S04]  /*92d0*/  LDL.LU.64 R36, [R1+0x8] ;  /* 0x0000080001247983 */ /* 0x0009680000300a00 */
[C---:B------:R-:W-:Y:S01]  /*92e0*/  IMAD.WIDE.U32 R186, R184.reuse, UR8, RZ ;  /* 0x00000008b8ba7c25 */ /* 0x040fe2000f8e00ff */
[C---:B-1----:R-:W-:Y:S06]  /*92f0*/  HMMA.16816.F32 R20, R164.reuse, R172, R20 ;  /* 0x000000aca414723c */ /* 0x042fec0000001814 */
[C---:B------:R-:W-:Y:S05]  /*9300*/  HMMA.16816.F32 R24, R164.reuse, R174, R24 ;  /* 0x000000aea418723c */ /* 0x040fea0000001818 */
[----:B------:R-:W-:Y:S01]  /*9310*/  IMAD R172, R185, UR8, RZ ;  /* 0x00000008b9ac7c24 */ /* 0x000fe2000f8e02ff */
[C---:B--2---:R-:W-:Y:S05]  /*9320*/  HMMA.16816.F32 R28, R164.reuse, R176, R28 ;  /* 0x000000b0a41c723c */ /* 0x044fea000000181c */
[----:B------:R-:W-:Y:S01]  /*9330*/  IMAD R172, R184, UR9, R172 ;  /* 0x00000009b8ac7c24 */ /* 0x000fe2000f8e02ac */
[----:B------:R-:W-:Y:S01]  /*9340*/  LEA R184, P4, R3, R248, 0x6 ;  /* 0x000000f803b87211 */ /* 0x000fe200078830ff */
[----:B------:R-:W-:Y:S04]  /*9350*/  HMMA.16816.F32 R32, R164, R178, R32 ;  /* 0x000000b2a420723c */ /* 0x000fe80000001820 */
[C---:B------:R-:W-:Y:S01]  /*9360*/  LEA R176, P5, R186.reuse, R241, 0x1 ;  /* 0x000000f1bab07211 */ /* 0x040fe200078a08ff */
[----:B------:R-:W-:Y:S01]  /*9370*/  IMAD.IADD R177, R187, 0x1, R172 ;  /* 0x00000001bbb17824 */ /* 0x000fe200078e02ac */
[C---:B------:R-:W-:Y:S01]  /*9380*/  LEA.HI.X.SX32 R185, R3.reuse, R249, 0x6, P4 ;  /* 0x000000f903b97211 */ /* 0x040fe200020f36ff */
[----:B------:R-:W1:Y:S01]  /*9390*/  LDSM.16.M88.4 R172, [R204+0x6800] ;  /* 0x00680000ccac783b */ /* 0x000e620000000200 */
[----:B------:R-:W-:Y:S01]  /*93a0*/  LEA R190, P4, R3, R250, 0x6 ;  /* 0x000000fa03be7211 */ /* 0x000fe200078830ff */
[C---:B---3--:R-:W-:Y:S02]  /*93b0*/  HMMA.16816.F32 R4, R168.reuse, R180, R4 ;  /* 0x000000b4a804723c */ /* 0x048fe40000001804 */
[----:B------:R-:W-:Y:S03]  /*93c0*/  IMAD.U32 R164, RZ, RZ, UR20 ;  /* 0x00000014ffa47e24 */ /* 0x000fe6000f8e00ff */
[----:B------:R-:W-:Y:S01]  /*93d0*/  LEA.HI.X R177, R186, R240, R177, 0x1, P5 ;  /* 0x000000f0bab17211 */ /* 0x000fe200028f0cb1 */
[----:B------:R-:W-:Y:S01]  /*93e0*/  IMAD R165, R185, UR8, RZ ;  /* 0x00000008b9a57c24 */ /* 0x000fe2000f8e02ff */
[C---:B------:R-:W-:Y:S01]  /*93f0*/  LEA R188, P5, R3.reuse, R244, 0x6 ;  /* 0x000000f403bc7211 */ /* 0x040fe200078a30ff */
[C---:B------:R-:W-:Y:S03]  /*9400*/  HMMA.16816.F32 R8, R168.reuse, R182, R8 ;  /* 0x000000b6a808723c */ /* 0x040fe60000001808 */
[C---:B------:R-:W-:Y:S01]  /*9410*/  LEA.HI.X.SX32 R189, R3.reuse, R245, 0x6, P5 ;  /* 0x000000f503bd7211 */ /* 0x040fe200028f36ff */
[----:B------:R-:W-:Y:S01]  /*9420*/  IMAD R165, R184, UR9, R165 ;  /* 0x00000009b8a57c24 */ /* 0x000fe2000f8e02a5 */
[----:B------:R-:W-:Y:S01]  /*9430*/  LEA.HI.X.SX32 R191, R3, R251, 0x6, P4 ;  /* 0x000000fb03bf7211 */ /* 0x000fe200020f36ff */
[----:B------:R-:W-:Y:S02]  /*9440*/  IMAD R3, R164, -0x40, R242 ;  /* 0xffffffc0a4037824 */ /* 0x000fe400078e02f2 */
[----:B------:R-:W-:Y:S03]  /*9450*/  IMAD R164, R189, UR8, RZ ;  /* 0x00000008bda47c24 */ /* 0x000fe6000f8e02ff */
[----:B------:R-:W-:Y:S04]  /*9460*/  IMAD.WIDE.U32 R184, R184, UR8, RZ ;  /* 0x00000008b8b87c25 */ /* 0x000fe8000f8e00ff */
[----:B------:R-:W-:Y:S01]  /*9470*/  IMAD.IADD R165, R185, 0x1, R165 ;  /* 0x00000001b9a57824 */ /* 0x000fe200078e02a5 */
[-C--:B------:R-:W-:Y:S01]  /*9480*/  LEA R178, P4, R184, R241.reuse, 0x1 ;  /* 0x000000f1b8b27211 */ /* 0x080fe200078808ff */
[C---:B------:R-:W-:Y:S02]  /*9490*/  IMAD R164, R188.reuse, UR9, R164 ;  /* 0x00000009bca47c24 */ /* 0x040fe4000f8e02a4 */
[----:B------:R-:W-:Y:S01]  /*94a0*/  IMAD.WIDE.U32 R188, R188, UR8, RZ ;  /* 0x00000008bcbc7c25 */ /* 0x000fe2000f8e00ff */
[-C--:B------:R-:W-:Y:S03]  /*94b0*/  LEA.HI.X R179, R184, R240.reuse, R165, 0x1, P4 ;  /* 0x000000f0b8b37211 */ /* 0x080fe600020f0ca5 */
[----:B------:R-:W-:Y:S01]  /*94c0*/  IMAD.IADD R181, R189, 0x1, R164 ;  /* 0x00000001bdb57824 */ /* 0x000fe200078e02a4 */
[CC--:B------:R-:W-:Y:S01]  /*94d0*/  LEA R180, P4, R188.reuse, R241.reuse, 0x1 ;  /* 0x000000f1bcb47211 */ /* 0x0c0fe200078808ff */
[----:B------:R-:W2:Y:S01]  /*94e0*/  LDSM.16.M88.4 R164, [R204+0x7000] ;  /* 0x00700000cca4783b */ /* 0x000ea20000000200 */
[----:B------:R-:W-:Y:S02]  /*94f0*/  VIADD R184, R3, 0xffffffff ;  /* 0xffffffff03b87836 */ /* 0x000fe40000000000 */
[----:B------:R-:W-:Y:S01]  /*9500*/  LEA.HI.X R181, R188, R240, R181, 0x1, P4 ;  /* 0x000000f0bcb57211 */ /* 0x000fe200020f0cb5 */
[----:B------:R-:W-:Y:S01]  /*9510*/  IMAD R185, R191, UR8, RZ ;  /* 0x00000008bfb97c24 */ /* 0x000fe2000f8e02ff */
[C---:B-1----:R-:W-:Y:S03]  /*9520*/  HMMA.16816.F32 R12, R168.reuse, R172, R12 ;  /* 0x000000aca80c723c */ /* 0x042fe6000000180c */
[----:B------:R-:W-:Y:S01]  /*9530*/  ISETP.GE.AND P4, PT, R184, RZ, PT ;  /* 0x000000ffb800720c */ /* 0x000fe20003f86270 */
[----:B------:R-:W-:Y:S02]  /*9540*/  VIADD R187, R3, 0x8 ;  /* 0x0000000803bb7836 */ /* 0x000fe40000000000 */
[C---:B------:R-:W-:Y:S03]  /*9550*/  HMMA.16816.F32 R16, R168.reuse, R174, R16 ;  /* 0x000000aea810723c */ /* 0x040fe60000001810 */
[----:B------:R-:W-:Y:S02]  /*9560*/  ISETP.GE.AND P6, PT, R187, RZ, PT ;  /* 0x000000ffbb00720c */ /* 0x000fe40003fc6270 */
[C---:B------:R-:W-:Y:S02]  /*9570*/  IMAD R185, R190.reuse, UR9, R185 ;  /* 0x00000009beb97c24 */ /* 0x040fe4000f8e02b9 */
[C---:B------:R-:W-:Y:S04]  /*9580*/  VIADD R173, R3.reuse, 0xfffffff0 ;  /* 0xfffffff003ad7836 */ /* 0x040fe80000000000 */
[----:B------:R-:W-:Y:S01]  /*9590*/  @!P4 IADD3 R184, -R3, 0x1, RZ ;  /* 0x0000000103b8c810 */ /* 0x000fe20007ffe1ff */
[----:B------:R-:W-:Y:S01]  /*95a0*/  IMAD.WIDE.U32 R190, R190, UR8, RZ ;  /* 0x00000008bebe7c25 */ /* 0x000fe2000f8e00ff */
[----:B------:R-:W-:Y:S02]  /*95b0*/  ISETP.GE.AND P4, PT, R173, RZ, PT ;  /* 0x000000ffad00720c */ /* 0x000fe40003f86270 */
[----:B------:R-:W-:Y:S01]  /*95c0*/  I2FP.F32.S32 R184, R184 ;  /* 0x000000b800b87245 */ /* 0x000fe20000201400 */
[----:B------:R-:W-:Y:S01]  /*95d0*/  IMAD.IADD R185, R191, 0x1, R185 ;  /* 0x00000001bfb97824 */ /* 0x000fe200078e02b9 */
[C---:B------:R-:W-:Y:S01]  /*95e0*/  LEA R182, P5, R190.reuse, R241, 0x1 ;  /* 0x000000f1beb67211 */ /* 0x040fe200078a08ff */
[C---:B------:R-:W-:Y:S01]  /*95f0*/  VIADD R186, R3.reuse, 0xfffffff8 ;  /* 0xfffffff803ba7836 */ /* 0x040fe20000000000 */
[C---:B------:R-:W-:Y:S01]  /*9600*/  @!P6 IADD3 R187, -R3.reuse, -0x8, RZ ;  /* 0xfffffff803bbe810 */ /* 0x040fe20007ffe1ff */
[C---:B------:R-:W-:Y:S01]  /*9610*/  VIADD R188, R3.reuse, 0xffffffe7 ;  /* 0xffffffe703bc7836 */ /* 0x040fe20000000000 */
[----:B------:R-:W-:Y:S01]  /*9620*/  LEA.HI.X R183, R190, R240, R185, 0x1, P5 ;  /* 0x000000f0beb77211 */ /* 0x000fe200028f0cb9 */
[C---:B------:R-:W-:Y:S01]  /*9630*/  VIADD R185, R3.reuse, 0xfffffff7 ;  /* 0xfffffff703b97836 */ /* 0x040fe20000000000 */
[----:B------:R-:W-:Y:S01]  /*9640*/  ISETP.GE.AND P6, PT, R186, RZ, PT ;  /* 0x000000ffba00720c */ /* 0x000fe20003fc6270 */
[C---:B------:R-:W-:Y:S01]  /*9650*/  VIADD R190, R3.reuse, 0xffffffef ;  /* 0xffffffef03be7836 */ /* 0x040fe20000000000 */
[----:B------:R-:W-:Y:S01]  /*9660*/  I2FP.F32.S32 R187, R187 ;  /* 0x000000bb00bb7245 */ /* 0x000fe20000201400 */
[----:B------:R-:W-:Y:S01]  /*9670*/  VIADD R189, R3, 0xffffffe8 ;  /* 0xffffffe803bd7836 */ /* 0x000fe20000000000 */
[----:B------:R-:W-:Y:S01]  /*9680*/  ISETP.GE.AND P5, PT, R185, RZ, PT ;  /* 0x000000ffb900720c */ /* 0x000fe20003fa6270 */
[C---:B------:R-:W-:Y:S01]  /*9690*/  VIADD R172, R3.reuse, 0xffffffd8 ;  /* 0xffffffd803ac7836 */ /* 0x040fe20000000000 */
[----:B------:R-:W-:Y:S01]  /*96a0*/  @!P4 IADD3 R173, -R3, 0x10, RZ ;  /* 0x0000001003adc810 */ /* 0x000fe20007ffe1ff */
[C---:B--2---:R-:W-:Y:S03]  /*96b0*/  HMMA.16816.F32 R20, R168.reuse, R164, R20 ;  /* 0x000000a4a814723c */ /* 0x044fe60000001814 */
[----:B------:R-:W-:Y:S01]  /*96c0*/  ISETP.GE.AND P4, PT, R188, RZ, PT ;  /* 0x000000ffbc00720c */ /* 0x000fe20003f86270 */
[----:B------:R-:W-:Y:S01]  /*96d0*/  FFMA.FTZ R6, R187, -UR5, R6 ;  /* 0x80000005bb067c23 */ /* 0x000fe20008010006 */
[----:B------:R-:W-:Y:S01]  /*96e0*/  I2FP.F32.S32 R173, R173 ;  /* 0x000000ad00ad7245 */ /* 0x000fe20000201400 */
[C---:B------:R-:W-:Y:S05]  /*96f0*/  HMMA.16816.F32 R24, R168.reuse, R166, R24 ;  /* 0x000000a6a818723c */ /* 0x040fea0000001818 */
[----:B------:R-:W-:Y:S01]  /*9700*/  IABS R164, R3 ;  /* 0x0000000300a47213 */ /* 0x000fe20000000000 */
[C---:B------:R-:W-:Y:S01]  /*9710*/  VIADD R187, R3.reuse, 0xffffffe0 ;  /* 0xffffffe003bb7836 */ /* 0x040fe20000000000 */
[C---:B------:R-:W-:Y:S01]  /*9720*/  @!P6 IADD3 R186, -R3.reuse, 0x8, RZ ;  /* 0x0000000803bae810 */ /* 0x040fe20007ffe1ff */
[C---:B------:R-:W-:Y:S01]  /*9730*/  VIADD R175, R3.reuse, 0xffffffcf ;  /* 0xffffffcf03af7836 */ /* 0x040fe20000000000 */
[----:B------:R-:W-:Y:S02]  /*9740*/  ISETP.GE.AND P6, PT, R190, RZ, PT ;  /* 0x000000ffbe00720c */ /* 0x000fe40003fc6270 */
[----:B------:R-:W-:Y:S01]  /*9750*/  I2FP.F32.S32 R174, R164 ;  /* 0x000000a400ae7245 */ /* 0x000fe20000201400 */
[C---:B------:R-:W-:Y:S01]  /*9760*/  FFMA.FTZ R5, R184.reuse, -UR5, R5 ;  /* 0x80000005b8057c23 */ /* 0x040fe20008010005 */
[----:B------:R-:W-:Y:S01]  /*9770*/  @!P5 IADD3 R185, -R3, 0x9, RZ ;  /* 0x0000000903b9d810 */ /* 0x000fe20007ffe1ff */
[----:B------:R-:W1:Y:S01]  /*9780*/  LDSM.16.M88.4 R164, [R204+0x7800] ;  /* 0x00780000cca4783b */ /* 0x000e620000000200 */
[----:B------:R-:W-:Y:S01]  /*9790*/  ISETP.GE.AND P5, PT, R189, RZ, PT ;  /* 0x000000ffbd00720c */ /* 0x000fe20003fa6270 */
[----:B------:R-:W-:Y:S04]  /*97a0*/  DEPBAR.LE SB0, 0x0 ;  /* 0x000080000000791a */ /* 0x000fe80000000000 */
[----:B------:R-:W-:Y:S01]  /*97b0*/  I2FP.F32.S32 R186, R186 ;  /* 0x000000ba00ba7245 */ /* 0x000fe20000201400 */
[----:B------:R-:W-:Y:S01]  /*97c0*/  BAR.SYNC.DEFER_BLOCKING 0x0 ;  /* 0x0000000000007b1d */ /* 0x000fe20000010000 */
[C---:B------:R-:W-:Y:S01]  /*97d0*/  @!P4 IADD3 R188, -R3.reuse, 0x19, RZ ;  /* 0x0000001903bcc810 */ /* 0x040fe20007ffe1ff */
[----:B------:R-:W-:Y:S01]  /*97e0*/  FFMA.FTZ R11, R184, -UR5, R11 ;  /* 0x80000005b80b7c23 */ /* 0x000fe2000801000b */
[----:B------:R-:W-:Y:S01]  /*97f0*/  ISETP.GE.AND P4, PT, R172, RZ, PT ;  /* 0x000000ffac00720c */ /* 0x000fe20003f86270 */
[C---:B------:R-:W-:Y:S01]  /*9800*/  FFMA.FTZ R8, R186.reuse, -UR5, R8 ;  /* 0x80000005ba087c23 */ /* 0x040fe20008010008 */
[C---:B------:R-:W-:Y:S01]  /*9810*/  @!P6 IADD3 R190, -R3.reuse, 0x11, RZ ;  /* 0x0000001103bee810 */ /* 0x040fe20007ffe1ff */
[----:B------:R-:W-:Y:S01]  /*9820*/  FFMA.FTZ R14, R186, -UR5, R14 ;  /* 0x80000005ba0e7c23 */ /* 0x000fe2000801000e */
[C---:B------:R-:W-:Y:S01]  /*9830*/  @!P5 IADD3 R189, -R3.reuse, 0x18, RZ ;  /* 0x0000001803bdd810 */ /* 0x040fe20007ffe1ff */
[----:B------:R-:W-:Y:S01]  /*9840*/  VIADD R186, R3, 0xffffffdf ;  /* 0xffffffdf03ba7836 */ /* 0x000fe20000000000 */
[----:B------:R-:W-:Y:S01]  /*9850*/  ISETP.GE.AND P6, PT, R187, RZ, PT ;  /* 0x000000ffbb00720c */ /* 0x000fe20003fc6270 */
[C---:B------:R-:W-:Y:S01]  /*9860*/  VIADD R184, R3.reuse, 0xffffffd0 ;  /* 0xffffffd003b87836 */ /* 0x040fe20000000000 */
[----:B------:R-:W-:Y:S01]  /*9870*/  I2FP.F32.S32 R185, R185 ;  /* 0x000000b900b97245 */ /* 0x000fe20000201400 */
[----:B------:R-:W-:Y:S01]  /*9880*/  VIADD R191, R3, 0x7 ;  /* 0x0000000703bf7836 */ /* 0x000fe20000000000 */
[----:B------:R-:W-:Y:S01]  /*9890*/  ISETP.GE.AND P5, PT, R186, RZ, PT ;  /* 0x000000ffba00720c */ /* 0x000fe20003fa6270 */
[C---:B------:R-:W-:Y:S01]  /*98a0*/  FFMA.FTZ R4, R174.reuse, -UR5, R4 ;  /* 0x80000005ae047c23 */ /* 0x040fe20008010004 */
[----:B------:R-:W-:Y:S01]  /*98b0*/  I2FP.F32.S32 R190, R190 ;  /* 0x000000be00be7245 */ /* 0x000fe20000201400 */
[----:B------:R-:W-:Y:S01]  /*98c0*/  FFMA.FTZ R9, R185, -UR5, R9 ;  /* 0x80000005b9097c23 */ /* 0x000fe20008010009 */
[----:B------:R-:W-:Y:S01]  /*98d0*/  @!P4 IADD3 R172, -R3, 0x28, RZ ;  /* 0x0000002803acc810 */ /* 0x000fe20007ffe1ff */
[----:B------:R-:W-:Y:S01]  /*98e0*/  FFMA.FTZ R15, R185, -UR5, R15 ;  /* 0x80000005b90f7c23 */ /* 0x000fe2000801000f */
[----:B------:R-:W-:Y:S01]  /*98f0*/  ISETP.GE.AND P4, PT, R175, RZ, PT ;  /* 0x000000ffaf00720c */ /* 0x000fe20003f86270 */
[C---:B------:R-:W-:Y:S01]  /*9900*/  VIADD R185, R3.reuse, 0xffffffd7 ;  /* 0xffffffd703b97836 */ /* 0x040fe20000000000 */
[----:B------:R-:W-:Y:S01]  /*9910*/  I2FP.F32.S32 R189, R189 ;  /* 0x000000bd00bd7245 */ /* 0x000fe20000201400 */
[----:B------:R-:W-:Y:S01]  /*9920*/  FFMA.FTZ R10, R174, -UR5, R10 ;  /* 0x80000005ae0a7c23 */ /* 0x000fe2000801000a */
[----:B------:R-:W-:Y:S01]  /*9930*/  @!P6 IADD3 R187, -R3, 0x20, RZ ;  /* 0x0000002003bbe810 */ /* 0x000fe20007ffe1ff */
[----:B------:R-:W-:Y:S01]  /*9940*/  FFMA.FTZ R12, R173, -UR5, R12 ;  /* 0x80000005ad0c7c23 */ /* 0x000fe2000801000c */
[----:B------:R-:W-:Y:S01]  /*9950*/  ISETP.GE.AND P6, PT, R185, RZ, PT ;  /* 0x000000ffb900720c */ /* 0x000fe20003fc6270 */
[----:B------:R-:W-:Y:S01]  /*9960*/  FFMA.FTZ R18, R173, -UR5, R18 ;  /* 0x80000005ad127c23 */ /* 0x000fe20008010012 */
[C---:B------:R-:W-:Y:S01]  /*9970*/  @!P5 IADD3 R186, -R3.reuse, 0x21, RZ ;  /* 0x0000002103bad810 */ /* 0x040fe20007ffe1ff */
[C---:B------:R-:W-:Y:S01]  /*9980*/  VIADD R174, R3.reuse, 0xffffffc8 ;  /* 0xffffffc803ae7836 */ /* 0x040fe20000000000 */
[----:B------:R-:W-:Y:S01]  /*9990*/  ISETP.GE.AND P5, PT, R184, RZ, PT ;  /* 0x000000ffb800720c */ /* 0x000fe20003fa6270 */
[C---:B------:R-:W-:Y:S01]  /*99a0*/  VIADD R173, R3.reuse, 0xffffffc7 ;  /* 0xffffffc703ad7836 */ /* 0x040fe20000000000 */
[----:B------:R-:W-:Y:S01]  /*99b0*/  I2FP.F32.S32 R188, R188 ;  /* 0x000000bc00bc7245 */ /* 0x000fe20000201400 */
[C---:B------:R-:W-:Y:S01]  /*99c0*/  FFMA.FTZ R13, R190.reuse, -UR5, R13 ;  /* 0x80000005be0d7c23 */ /* 0x040fe2000801000d */
[----:B------:R-:W-:Y:S01]  /*99d0*/  @!P4 IADD3 R175, -R3, 0x31, RZ ;  /* 0x0000003103afc810 */ /* 0x000fe20007ffe1ff */
[C---:B-1----:R-:W-:Y:S05]  /*99e0*/  HMMA.16816.F32 R28, R168.reuse, R164, R28 ;  /* 0x000000a4a81c723c */ /* 0x042fea000000181c */
[----:B------:R-:W-:Y:S01]  /*99f0*/  ISETP.GE.AND P4, PT, R191, RZ, PT ;  /* 0x000000ffbf00720c */ /* 0x000fe20003f86270 */
[----:B------:R-:W-:Y:S01]  /*9a00*/  FFMA.FTZ R16, R189, -UR5, R16 ;  /* 0x80000005bd107c23 */ /* 0x000fe20008010010 */
[C---:B------:R-:W-:Y:S01]  /*9a10*/  @!P6 IADD3 R185, -R3.reuse, 0x29, RZ ;  /* 0x0000002903b9e810 */ /* 0x040fe20007ffe1ff */
[----:B------:R-:W-:Y:S01]  /*9a20*/  FFMA.FTZ R19, R190, -UR5, R19 ;  /* 0x80000005be137c23 */ /* 0x000fe20008010013 */
[----:B------:R-:W-:Y:S01]  /*9a30*/  ISETP.GE.AND P6, PT, R174, RZ, PT ;  /* 0x000000ffae00720c */ /* 0x000fe20003fc6270 */
[----:B------:R-:W-:Y:S03]  /*9a40*/  HMMA.16816.F32 R32, R168, R166, R32 ;  /* 0x000000a6a820723c */ /* 0x000fe60000001820 */
[----:B------:R-:W-:Y:S01]  /*9a50*/  @!P5 IADD3 R184, -R3, 0x30, RZ ;  /* 0x0000003003b8d810 */ /* 0x000fe20007ffe1ff */
[----:B------:R-:W-:Y:S01]  /*9a60*/  FFMA.FTZ R17, R188, -UR5, R17 ;  /* 0x80000005bc117c23 */ /* 0x000fe20008010011 */
[----:B------:R-:W-:Y:S01]  /*9a70*/  ISETP.GE.AND P5, PT, R173, RZ, PT ;  /* 0x000000ffad00720c */ /* 0x000fe20003fa6270 */
[----:B------:R-:W-:Y:S01]  /*9a80*/  FFMA.FTZ R22, R189, -UR5, R22 ;  /* 0x80000005bd167c23 */ /* 0x000fe20008010016 */
[----:B------:R-:W-:Y:S01]  /*9a90*/  FMNMX.FTZ R164, R4, R0, !PT ;  /* 0x0000000004a47209 */ /* 0x000fe20007810000 */
[----:B------:R-:W-:Y:S03]  /*9aa0*/  FFMA.FTZ R23, R188, -UR5, R23 ;  /* 0x80000005bc177c23 */ /* 0x000fe60008010017 */
[C---:B------:R-:W-:Y:S02]  /*9ab0*/  @!P4 IADD3 R191, -R3.reuse, -0x7, RZ ;  /* 0xfffffff903bfc810 */ /* 0x040fe40007ffe1ff */
[----:B------:R-:W-:Y:S02]  /*9ac0*/  @!P6 IADD3 R174, -R3, 0x38, RZ ;  /* 0x0000003803aee810 */ /* 0x000fe40007ffe1ff */
[----:B------:R-:W-:Y:S02]  /*9ad0*/  FMNMX.FTZ R164, R5, R164, !PT ;  /* 0x000000a405a47209 */ /* 0x000fe40007810000 */
[----:B------:R-:W-:Y:S02]  /*9ae0*/  I2FP.F32.S32 R187, R187 ;  /* 0x000000bb00bb7245 */ /* 0x000fe40000201400 */
[----:B------:R-:W-:Y:S02]  /*9af0*/  @!P5 IADD3 R173, -R3, 0x39, RZ ;  /* 0x0000003903add810 */ /* 0x000fe40007ffe1ff */
[----:B------:R-:W-:Y:S01]  /*9b00*/  I2FP.F32.S32 R3, R191 ;  /* 0x000000bf00037245 */ /* 0x000fe20000201400 */
[C---:B------:R-:W-:Y:S01]  /*9b10*/  FFMA.FTZ R20, R187.reuse, -UR5, R20 ;  /* 0x80000005bb147c23 */ /* 0x040fe20008010014 */
[----:B------:R-:W-:Y:S01]  /*9b20*/  FMNMX.FTZ R164, R8, R164, !PT ;  /* 0x000000a408a47209 */ /* 0x000fe20007810000 */
[----:B------:R-:W-:Y:S01]  /*9b30*/  FFMA.FTZ R26, R187, -UR5, R26 ;  /* 0x80000005bb1a7c23 */ /* 0x000fe2000801001a */
[----:B------:R-:W-:Y:S01]  /*9b40*/  I2FP.F32.S32 R186, R186 ;  /* 0x000000ba00ba7245 */ /* 0x000fe20000201400 */
[----:B------:R-:W-:Y:S01]  /*9b50*/  FFMA.FTZ R7, R3, -UR5, R7 ;  /* 0x8000000503077c23 */ /* 0x000fe20008010007 */
[----:B------:R-:W-:Y:S02]  /*9b60*/  FMNMX.FTZ R3, R6, R2, !PT ;  /* 0x0000000206037209 */ /* 0x000fe40007810000 */
[----:B------:R-:W-:Y:S01]  /*9b70*/  FMNMX.FTZ R164, R9, R164, !PT ;  /* 0x000000a409a47209 */ /* 0x000fe20007810000 */
[C---:B------:R-:W-:Y:S01]  /*9b80*/  FFMA.FTZ R21, R186.reuse, -UR5, R21 ;  /* 0x80000005ba157c23 */ /* 0x040fe20008010015 */
[----:B------:R-:W-:Y:S01]  /*9b90*/  FMNMX.FTZ R3, R7, R3, !PT ;  /* 0x0000000307037209 */ /* 0x000fe20007810000 */
[----:B------:R-:W-:Y:S01]  /*9ba0*/  FFMA.FTZ R27, R186, -UR5, R27 ;  /* 0x80000005ba1b7c23 */ /* 0x000fe2000801001b */
        /* <DEDUP_REMOVED lines=8> */
[----:B------:R-:W-:Y:S02]  /*9c30*/  I2FP.F32.S32 R172, R172 ;  /* 0x000000ac00ac7245 */ /* 0x000fe40000201400 */
[----:B------:R-:W-:Y:S02]  /*9c40*/  FMNMX.FTZ R165, R18, R3, !PT ;  /* 0x0000000312a57209 */ /* 0x000fe40007810000 */
[----:B------:R-:W-:Y:S01]  /*9c50*/  FMNMX.FTZ R164, R20, R164, !PT ;  /* 0x000000a414a47209 */ /* 0x000fe20007810000 */
[C---:B------:R-:W-:Y:S01]  /*9c60*/  FFMA.FTZ R24, R172.reuse, -UR5, R24 ;  /* 0x80000005ac187c23 */ /* 0x040fe20008010018 */
[----:B------:R-:W-:Y:S01]  /*9c70*/  FMNMX.FTZ R165, R19, R165, !PT ;  /* 0x000000a513a57209 */ /* 0x000fe20007810000 */
[----:B------:R-:W-:Y:S01]  /*9c80*/  FFMA.FTZ R30, R172, -UR5, R30 ;  /* 0x80000005ac1e7c23 */ /* 0x000fe2000801001e */
[----:B------:R-:W-:Y:S02]  /*9c90*/  I2FP.F32.S32 R185, R185 ;  /* 0x000000b900b97245 */ /* 0x000fe40000201400 */
[----:B------:R-:W-:Y:S02]  /*9ca0*/  FMNMX.FTZ R165, R22, R165, !PT ;  /* 0x000000a516a57209 */ /* 0x000fe40007810000 */
[----:B------:R-:W-:Y:S01]  /*9cb0*/  FMNMX.FTZ R164, R21, R164, !PT ;  /* 0x000000a415a47209 */ /* 0x000fe20007810000 */
[----:B------:R-:W-:Y:S01]  /*9cc0*/  FFMA.FTZ R25, R185, -UR5, R25 ;  /* 0x80000005b9197c23 */ /* 0x000fe20008010019 */
[----:B------:R-:W-:Y:S01]  /*9cd0*/  FMNMX.FTZ R165, R23, R165, !PT ;  /* 0x000000a517a57209 */ /* 0x000fe20007810000 */
[----:B------:R-:W-:Y:S01]  /*9ce0*/  FFMA.FTZ R31, R185, -UR5, R31 ;  /* 0x80000005b91f7c23 */ /* 0x000fe2000801001f */
[----:B------:R-:W-:Y:S02]  /*9cf0*/  I2FP.F32.S32 R184, R184 ;  /* 0x000000b800b87245 */ /* 0x000fe40000201400 */
[----:B------:R-:W-:Y:S02]  /*9d00*/  FMNMX.FTZ R165, R26, R165, !PT ;  /* 0x000000a51aa57209 */ /* 0x000fe40007810000 */
[----:B------:R-:W-:Y:S01]  /*9d10*/  FMNMX.FTZ R164, R24, R164, !PT ;  /* 0x000000a418a47209 */ /* 0x000fe20007810000 */
[C---:B------:R-:W-:Y:S01]  /*9d20*/  FFMA.FTZ R28, R184.reuse, -UR5, R28 ;  /* 0x80000005b81c7c23 */ /* 0x040fe2000801001c */
[----:B------:R-:W-:Y:S01]  /*9d30*/  I2FP.F32.S32 R3, R175 ;  /* 0x000000af00037245 */ /* 0x000fe20000201400 */
[----:B------:R-:W-:Y:S01]  /*9d40*/  FFMA.FTZ R34, R184, -UR5, R34 ;  /* 0x80000005b8227c23 */ /* 0x000fe20008010022 */
[----:B------:R-:W-:Y:S02]  /*9d50*/  FMNMX.FTZ R165, R27, R165, !PT ;  /* 0x000000a51ba57209 */ /* 0x000fe40007810000 */
[----:B------:R-:W-:Y:S01]  /*9d60*/  FMNMX.FTZ R164, R25, R164, !PT ;  /* 0x000000a419a47209 */ /* 0x000fe20007810000 */
[C---:B------:R-:W-:Y:S01]  /*9d70*/  FFMA.FTZ R29, R3.reuse, -UR5, R29 ;  /* 0x80000005031d7c23 */ /* 0x040fe2000801001d */
[----:B------:R-:W-:Y:S01]  /*9d80*/  ISETP.LT.AND P4, PT, RZ, UR20, PT ;  /* 0x00000014ff007c0c */ /* 0x000fe2000bf81270 */
[----:B------:R-:W-:Y:S01]  /*9d90*/  FFMA.FTZ R35, R3, -UR5, R35 ;  /* 0x8000000503237c23 */ /* 0x000fe20008010023 */
[----:B------:R-:W-:Y:S02]  /*9da0*/  I2FP.F32.S32 R174, R174 ;  /* 0x000000ae00ae7245 */ /* 0x000fe40000201400 */
[----:B------:R-:W-:Y:S02]  /*9db0*/  FMNMX.FTZ R3, R30, R165, !PT ;  /* 0x000000a51e037209 */ /* 0x000fe40007810000 */
[----:B------:R-:W-:Y:S01]  /*9dc0*/  FMNMX.FTZ R164, R28, R164, !PT ;  /* 0x000000a41ca47209 */ /* 0x000fe20007810000 */
[----:B------:R-:W-:Y:S01]  /*9dd0*/  FFMA.FTZ R32, R174, -UR5, R32 ;  /* 0x80000005ae207c23 */ /* 0x000fe20008010020 */
[----:B------:R-:W-:Y:S02]  /*9de0*/  I2FP.F32.S32 R173, R173 ;  /* 0x000000ad00ad7245 */ /* 0x000fe40000201400 */
[----:B------:R-:W-:Y:S02]  /*9df0*/  FMNMX.FTZ R3, R31, R3, !PT ;  /* 0x000000031f037209 */ /* 0x000fe40007810000 */
[----:B------:R-:W-:Y:S01]  /*9e00*/  FMNMX.FTZ R172, R29, R164, !PT ;  /* 0x000000a41dac7209 */ /* 0x000fe20007810000 */
[----:B------:R-:W-:Y:S01]  /*9e10*/  FFMA.FTZ R33, R173, -UR5, R33 ;  /* 0x80000005ad217c23 */ /* 0x000fe20008010021 */
[----:B------:R-:W-:Y:S02]  /*9e20*/  FMNMX.FTZ R3, R34, R3, !PT ;  /* 0x0000000322037209 */ /* 0x000fe40007810000 */
[----:B------:R-:W-:Y:S02]  /*9e30*/  FMNMX.FTZ R172, R32, R172, !PT ;  /* 0x000000ac20ac7209 */ /* 0x000fe40007810000 */
[----:B------:R-:W-:Y:S02]  /*9e40*/  FMNMX.FTZ R3, R35, R3, !PT ;  /* 0x0000000323037209 */ /* 0x000fe40007810000 */
[----:B------:R-:W-:Y:S01]  /*9e50*/  FMNMX.FTZ R172, R33, R172, !PT ;  /* 0x000000ac21ac7209 */ /* 0x000fe20007810000 */
[----:B----4-:R-:W-:Y:S06]  /*9e60*/  @P4 BRA `(.L_x_131) ;  /* 0xffffffd400e44947 */ /* 0x010fec000383ffff */
.L_x_130:
[----:B--2---:R-:W1:Y:S01]  /*9e70*/  SHFL.BFLY PT, R164, R3, 0x2, 0x1f ;  /* 0x0c401f0003a47f89 */ /* 0x004e6200000e0000 */
[----:B------:R-:W-:Y:S07]  /*9e80*/  UIADD3 UR10, UR10, 0x1, URZ ;  /* 0x000000010a0a7890 */ /* 0x000fee000fffe03f */
[----:B------:R-:W2:Y:S08]  /*9e90*/  SHFL.BFLY PT, R165, R172, 0x2, 0x1f ;  /* 0x0c401f00aca57f89 */ /* 0x000eb000000e0000 */
[----:B------:R-:W-:Y:S08]  /*9ea0*/  LDSM.16.MT88.4 R168, [R212+0x10000] ;  /* 0x01000000d4a8783b */ /* 0x000ff00000004200 */
[----:B------:R-:W-:Y:S01]  /*9eb0*/  LDSM.16.MT88.4 R176, [R209+0x10000] ;  /* 0x01000000d1b0783b */ /* 0x000fe20000004200 */
[----:B-1----:R-:W-:Y:S02]  /*9ec0*/  FMNMX.FTZ R164, R3, R164, !PT ;  /* 0x000000a403a47209 */ /* 0x002fe40007810000 */
[----:B--2---:R-:W-:Y:S05]  /*9ed0*/  FMNMX.FTZ R172, R172, R165, !PT ;  /* 0x000000a5acac7209 */ /* 0x004fea0007810000 */
[----:B------:R-:W1:Y:S08]  /*9ee0*/  SHFL.BFLY PT, R3, R164, 0x1, 0x1f ;  /* 0x0c201f00a4037f89 */ /* 0x000e7000000e0000 */
[----:B------:R-:W2:Y:S01]  /*9ef0*/  SHFL.BFLY PT, R165, R172, 0x1, 0x1f ;  /* 0x0c201f00aca57f89 */ /* 0x000ea200000e0000 */
[----:B-1----:R-:W-:Y:S02]  /*9f00*/  FMNMX.FTZ R3, R164, R3, !PT ;  /* 0x00000003a4037209 */ /* 0x002fe40007810000 */
[----:B--2---:R-:W-:Y:S03]  /*9f10*/  FMNMX.FTZ R164, R172, R165, !PT ;  /* 0x000000a5aca47209 */ /* 0x004fe60007810000 */
[C---:B------:R-:W-:Y:S01]  /*9f20*/  FMUL.FTZ R186, R3.reuse, UR4 ;  /* 0x0000000403ba7c20 */ /* 0x040fe20008410000 */
[C---:B------:R-:W-:Y:S01]  /*9f30*/  FSETP.NEU.FTZ.AND P0, PT, R3.reuse, -INF , PT ;  /* 0xff8000000300780b */ /* 0x040fe20003f1d000 */
[----:B------:R-:W-:Y:S01]  /*9f40*/  FADD.FTZ R2, -R3, R2 ;  /* 0x0000000203027221 */ /* 0x000fe20000010100 */
[----:B------:R-:W1:Y:S01]  /*9f50*/  LDSM.16.MT88.4 R172, [R210+0x10000] ;  /* 0x01000000d2ac783b */ /* 0x000e620000004200 */
[----:B------:R-:W-:Y:S01]  /*9f60*/  FMUL.FTZ R185, R164, UR4 ;  /* 0x00000004a4b97c20 */ /* 0x000fe20008410000 */
        /* <DEDUP_REMOVED lines=25> */
[----:B------:R-:W-:Y:S01]  /*a100*/  FFMA.FTZ R21, R21, UR4, -R185 ;  /* 0x0000000415157c23 */ /* 0x000fe200080108b9 */
[--C-:B------:R-:W-:Y:S01]  /*a110*/  FFMA.FTZ R188, R18, UR4, -R186.reuse ;  /* 0x0000000412bc7c23 */ /* 0x100fe200080108ba */
[----:B------:R-:W-:Y:S05]  /*a120*/  FFMA.FTZ R190, R19, UR4, -R186 ;  /* 0x0000000413be7c23 */ /* 0x000fea00080108ba */
        /* <DEDUP_REMOVED lines=13> */
[C---:B-----5:R-:W-:Y:S01]  /*a200*/  FMUL.FTZ R36, R2.reuse, R36 ;  /* 0x0000002402247220 */ /* 0x060fe20000410000 */
        /* <DEDUP_REMOVED lines=59> */
[----:B----4-:R-:W-:Y:S01]  /*a5c0*/  F2FP.F16.F32.PACK_AB R163, R165, R166 ;  /* 0x000000a6a5a3723e */ /* 0x010fe200000000ff */
[C---:B------:R-:W-:Y:S01]  /*a5d0*/  FMUL.FTZ R14, R0.reuse, R154 ;  /* 0x0000009a000e7220 */ /* 0x040fe20000410000 */
[----:B------:R-:W-:Y:S01]  /*a5e0*/  FMUL.FTZ R15, R0, R155 ;  /* 0x0000009b000f7220 */ /* 0x000fe20000410000 */
[C---:B------:R-:W-:Y:S01]  /*a5f0*/  FMUL.FTZ R12, R2.reuse, R152 ;  /* 0x00000098020c7220 */ /* 0x040fe20000410000 */
[----:B------:R-:W-:Y:S01]  /*a600*/  FMUL.FTZ R13, R2, R153 ;  /* 0x00000099020d7220 */ /* 0x000fe20000410000 */
[----:B------:R-:W-:Y:S01]  /*a610*/  FMUL.FTZ R91, R0, R91 ;  /* 0x0000005b005b7220 */ /* 0x000fe20000410000 */
[----:B------:R-:W-:Y:S01]  /*a620*/  LDSM.16.MT88.4 R152, [R209+0x10800] ;  /* 0x01080000d198783b */ /* 0x000fe20000004200 */
[C---:B------:R-:W-:Y:S01]  /*a630*/  HMMA.16816.F32 R4, R160.reuse, R168, R4 ;  /* 0x000000a8a004723c */ /* 0x040fe20000001804 */
[----:B------:R-:W-:Y:S04]  /*a640*/  MUFU.EX2 R187, R187 ;  /* 0x000000bb00bb7308 */ /* 0x000fe80000000800 */
[C---:B------:R-:W-:Y:S01]  /*a650*/  FMUL.FTZ R88, R2.reuse, R88 ;  /* 0x0000005802587220 */ /* 0x040fe20000410000 */
[C---:B------:R-:W-:Y:S01]  /*a660*/  HMMA.16816.F32 R8, R160.reuse, R170, R8 ;  /* 0x000000aaa008723c */ /* 0x040fe20000001808 */
[----:B------:R-:W2:Y:S04]  /*a670*/  LDSM.16.MT88.4 R168, [R212+0x12000] ;  /* 0x01200000d4a8783b */ /* 0x000ea80000004200 */
[----:B------:R-:W-:Y:S01]  /*a680*/  MUFU.EX2 R189, R189 ;  /* 0x000000bd00bd7308 */ /* 0x000fe20000000800 */
[----:B------:R-:W-:Y:S01]  /*a690*/  FMUL.FTZ R89, R2, R89 ;  /* 0x0000005902597220 */ /* 0x000fe20000410000 */
[C---:B-1----:R-:W-:Y:S04]  /*a6a0*/  HMMA.16816.F32 R36, R160.reuse, R172, R36 ;  /* 0x000000aca024723c */ /* 0x042fe80000001824 */
[C---:B------:R-:W-:Y:S02]  /*a6b0*/  FMUL.FTZ R94, R0.reuse, R94 ;  /* 0x0000005e005e7220 */ /* 0x040fe40000410000 */
[C---:B------:R-:W-:Y:S01]  /*a6c0*/  HMMA.16816.F32 R40, R160.reuse, R174, R40 ;  /* 0x000000aea028723c */ /* 0x040fe20000001828 */
[----:B------:R-:W1:Y:S01]  /*a6d0*/  LDSM.16.MT88.4 R172, [R210+0x12000] ;  /* 0x01200000d2ac783b */ /* 0x000e620000004200 */
[----:B------:R-:W-:Y:S03]  /*a6e0*/  MUFU.EX2 R188, R188 ;  /* 0x000000bc00bc7308 */ /* 0x000fe60000000800 */
[----:B------:R-:W-:Y:S01]  /*a6f0*/  FMUL.FTZ R95, R0, R95 ;  /* 0x0000005f005f7220 */ /* 0x000fe20000410000 */
[C---:B------:R-:W-:Y:S06]  /*a700*/  HMMA.16816.F32 R44, R160.reuse, R176, R44 ;  /* 0x000000b0a02c723c */ /* 0x040fec000000182c */
[----:B------:R-:W4:Y:S01]  /*a710*/  MUFU.EX2 R190, R190 ;  /* 0x000000be00be7308 */ /* 0x000f220000000800 */
        /* <DEDUP_REMOVED lines=8> */
[----:B------:R-:W3:Y:S05]  /*a7a0*/  LDSM.16.MT88.4 R156, [R209+0x12000] ;  /* 0x01200000d19c783b */ /* 0x000eea0000004200 */
[----:B------:R-:W4:Y:S01]  /*a7b0*/  MUFU.EX2 R247, R247 ;  /* 0x000000f700f77308 */ /* 0x000f220000000800 */
[----:B------:R-:W-:Y:S01]  /*a7c0*/  FMUL.FTZ R99, R0, R99 ;  /* 0x0000006300637220 */ /* 0x000fe20000410000 */
[C---:B--2---:R-:W-:Y:S03]  /*a7d0*/  HMMA.16816.F32 R60, R160.reuse, R168, R60 ;  /* 0x000000a8a03c723c */ /* 0x044fe6000000183c */
[C---:B------:R-:W-:Y:S03]  /*a7e0*/  FMUL.FTZ R96, R2.reuse, R96 ;  /* 0x0000006002607220 */ /* 0x040fe60000410000 */
[C---:B------:R-:W-:Y:S01]  /*a7f0*/  HMMA.16816.F32 R64, R160.reuse, R170, R64 ;  /* 0x000000aaa040723c */ /* 0x040fe20000001840 */
[----:B------:R-:W2:Y:S01]  /*a800*/  LDSM.16.MT88.4 R168, [R208+0x12000] ;  /* 0x01200000d0a8783b */ /* 0x000ea20000004200 */
[----:B------:R-:W4:Y:S03]  /*a810*/  MUFU.EX2 R252, R252 ;  /* 0x000000fc00fc7308 */ /* 0x000f260000000800 */
[----:B------:R-:W-:Y:S01]  /*a820*/  FMUL.FTZ R97, R2, R97 ;  /* 0x0000006102617220 */ /* 0x000fe20000410000 */
[C---:B-1----:R-:W-:Y:S05]  /*a830*/  HMMA.16816.F32 R68, R160.reuse, R172, R68 ;  /* 0x000000aca044723c */ /* 0x042fea0000001844 */
[C---:B------:R-:W-:Y:S01]  /*a840*/  FMUL.FTZ R102, R0.reuse, R102 ;  /* 0x0000006600667220 */ /* 0x040fe20000410000 */
[C---:B------:R-:W-:Y:S01]  /*a850*/  HMMA.16816.F32 R72, R160.reuse, R174, R72 ;  /* 0x000000aea048723c */ /* 0x040fe20000001848 */
[----:B------:R-:W1:Y:S04]  /*a860*/  LDSM.16.MT88.4 R172, [R212+0x14000] ;  /* 0x01400000d4ac783b */ /* 0x000e680000004200 */
        /* <DEDUP_REMOVED lines=15> */
[----:B------:R-:W3:Y:S04]  /*a960*/  LDSM.16.MT88.4 R156, [R210+0x14000] ;  /* 0x01400000d29c783b */ /* 0x000ee80000004200 */
[C---:B------:R-:W-:Y:S01]  /*a970*/  FMUL.FTZ R112, R2.reuse, R112 ;  /* 0x0000007002707220 */ /* 0x040fe20000410000 */
[C---:B--2---:R-:W-:Y:S05]  /*a980*/  HMMA.16816.F32 R84, R160.reuse, R168, R84 ;  /* 0x000000a8a054723c */ /* 0x044fea0000001854 */
[----:B------:R-:W-:Y:S01]  /*a990*/  FMUL.FTZ R113, R2, R113 ;  /* 0x0000007102717220 */ /* 0x000fe20000410000 */
[C---:B------:R-:W-:Y:S01]  /*a9a0*/  HMMA.16816.F32 R88, R160.reuse, R170, R88 ;  /* 0x000000aaa058723c */ /* 0x040fe20000001858 */
[----:B------:R-:W2:Y:S04]  /*a9b0*/  LDSM.16.MT88.4 R168, [R209+0x14000] ;  /* 0x01400000d1a8783b */ /* 0x000ea80000004200 */
[C---:B------:R-:W-:Y:S01]  /*a9c0*/  FMUL.FTZ R118, R0.reuse, R118 ;  /* 0x0000007600767220 */ /* 0x040fe20000410000 */
[C---:B-1----:R-:W-:Y:S05]  /*a9d0*/  HMMA.16816.F32 R92, R160.reuse, R172, R92 ;  /* 0x000000aca05c723c */ /* 0x042fea000000185c */
[----:B------:R-:W-:Y:S01]  /*a9e0*/  FMUL.FTZ R119, R0, R119 ;  /* 0x0000007700777220 */ /* 0x000fe20000410000 */
[C---:B------:R-:W-:Y:S01]  /*a9f0*/  HMMA.16816.F32 R96, R160.reuse, R174, R96 ;  /* 0x000000aea060723c */ /* 0x040fe20000001860 */
[----:B------:R-:W1:Y:S04]  /*aa00*/  LDSM.16.MT88.4 R172, [R208+0x14000] ;  /* 0x01400000d0ac783b */ /* 0x000e680000004200 */
        /* <DEDUP_REMOVED lines=11> */
[C---:B------:R-:W-:Y:S01]  /*aac0*/  FMUL.FTZ R130, R0.reuse, R130 ;  /* 0x0000008200827220 */ /* 0x040fe20000410000 */
[----:B------:R-:W-:Y:S01]  /*aad0*/  FMUL.FTZ R131, R0, R131 ;  /* 0x0000008300837220 */ /* 0x000fe20000410000 */
        /* <DEDUP_REMOVED lines=34> */
[----:B----4-:R-:W-:Y:S01]  /*ad00*/  F2FP.F16.F32.PACK_AB R151, R190, R188 ;  /* 0x000000bcbe97723e */ /* 0x010fe200000000ff */
[C---:B-1----:R-:W-:Y:S05]  /*ad10*/  HMMA.16816.F32 R140, R160.reuse, R172, R140 ;  /* 0x000000aca08c723c */ /* 0x042fea000000188c */
[----:B------:R-:W-:Y:S01]  /*ad20*/  FMUL.FTZ R16, R2, R148 ;  /* 0x0000009402107220 */ /* 0x000fe20000410000 */
[C---:B------:R-:W-:Y:S01]  /*ad30*/  HMMA.16816.F32 R12, R160.reuse, R174, R12 ;  /* 0x000000aea00c723c */ /* 0x040fe2000000180c */
[----:B------:R-:W1:Y:S04]  /*ad40*/  LDSM.16.MT88.4 R172, [R208+0x10800] ;  /* 0x01080000d0ac783b */ /* 0x000e680000004200 */
[----:B------:R-:W-:Y:S01]  /*ad50*/  F2FP.F16.F32.PACK_AB R148, R247, R191 ;  /* 0x000000bff794723e */ /* 0x000fe200000000ff */
[----:B------:R-:W-:Y:S01]  /*ad60*/  FFMA.FTZ R183, R0, R243, R183 ;  /* 0x000000f300b77223 */ /* 0x000fe200000100b7 */
[----:B------:R-:W-:Y:S01]  /*ad70*/  MOV R0, R164 ;  /* 0x000000a400007202 */ /* 0x000fe20000000f00 */
[----:B------:R-:W-:Y:S03]  /*ad80*/  FFMA.FTZ R184, R2, R246, R184 ;  /* 0x000000f602b87223 */ /* 0x000fe600000100b8 */
[----:B------:R-:W-:Y:S01]  /*ad90*/  FADD.FTZ R183, R167, R183 ;  /* 0x000000b7a7b77221 */ /* 0x000fe20000010000 */
[----:B------:R-:W-:Y:S03]  /*ada0*/  FADD.FTZ R184, R182, R184 ;  /* 0x000000b8b6b87221 */ /* 0x000fe60000010000 */
[----:B------:R-:W-:Y:S01]  /*adb0*/  FADD.FTZ R183, R166, R183 ;  /* 0x000000b7a6b77221 */ /* 0x000fe20000010000 */
[----:B------:R-:W-:Y:S01]  /*adc0*/  FADD.FTZ R184, R181, R184 ;  /* 0x000000b8b5b87221 */ /* 0x000fe20000010000 */
[C---:B---3--:R-:W-:Y:S01]  /*add0*/  HMMA.16816.F32 R144, R160.reuse, R156, R144 ;  /* 0x0000009ca090723c */ /* 0x048fe20000001890 */
[----:B------:R3:W4:Y:S02]  /*ade0*/  MUFU.EX2 R157, R17 ;  /* 0x00000011009d7308 */ /* 0x0007240000000800 */
[----:B------:R-:W-:Y:S01]  /*adf0*/  FADD.FTZ R183, R165, R183 ;  /* 0x000000b7a5b77221 */ /* 0x000fe20000010000 */
[----:B------:R-:W-:Y:S03]  /*ae00*/  FADD.FTZ R184, R180, R184 ;  /* 0x000000b8b4b87221 */ /* 0x000fe60000010000 */
[----:B------:R-:W-:Y:S01]  /*ae10*/  FADD.FTZ R183, R187, R183 ;  /* 0x000000b7bbb77221 */ /* 0x000fe20000010000 */
[----:B------:R-:W-:Y:S03]  /*ae20*/  FADD.FTZ R184, R191, R184 ;  /* 0x000000b8bfb87221 */ /* 0x000fe60000010000 */
[----:B------:R-:W-:Y:S01]  /*ae30*/  FADD.FTZ R183, R189, R183 ;  /* 0x000000b7bdb77221 */ /* 0x000fe20000010000 */
[----:B------:R-:W-:Y:S03]  /*ae40*/  FADD.FTZ R184, R247, R184 ;  /* 0x000000b8f7b87221 */ /* 0x000fe60000010000 */
[----:B------:R-:W-:Y:S01]  /*ae50*/  FADD.FTZ R183, R188, R183 ;  /* 0x000000b7bcb77221 */ /* 0x000fe20000010000 */
[----:B------:R-:W-:Y:S01]  /*ae60*/  FADD.FTZ R184, R252, R184 ;  /* 0x000000b8fcb87221 */ /* 0x000fe20000010000 */
[----:B---3--:R-:W-:Y:S01]  /*ae70*/  FMUL.FTZ R17, R2, R149 ;  /* 0x0000009502117220 */ /* 0x008fe20000410000 */
[----:B------:R-:W-:Y:S01]  /*ae80*/  F2FP.F16.F32.PACK_AB R149, R189, R187 ;  /* 0x000000bbbd95723e */ /* 0x000fe200000000ff */
[----:B------:R-:W-:Y:S01]  /*ae90*/  FADD.FTZ R183, R190, R183 ;  /* 0x000000b7beb77221 */ /* 0x000fe20000010000 */
[----:B------:R-:W-:Y:S04]  /*aea0*/  MOV R2, R3 ;  /* 0x0000000300027202 */ /* 0x000fe80000000f00 */
[----:B------:R-:W-:Y:S07]  /*aeb0*/  HMMA.16816.F32 R16, R160, R158, R16 ;  /* 0x0000009ea010723c */ /* 0x000fee0000001810 */
[----:B----4-:R-:W-:Y:S02]  /*aec0*/  MOV R163, R157 ;  /* 0x0000009d00a37202 */ /* 0x010fe40000000f00 */
[----:B------:R-:W3:Y:S02]  /*aed0*/  LDSM.16.MT88.4 R156, [R212+0x12800] ;  /* 0x01280000d49c783b */ /* 0x000ee40000004200 */
[----:B------:R-:W-:Y:S07]  /*aee0*/  F2FP.F16.F32.PACK_AB R150, R163, R252 ;  /* 0x000000fca396723e */ /* 0x000fee00000000ff */
[C---:B--2---:R-:W-:Y:S06]  /*aef0*/  HMMA.16816.F32 R4, R148.reuse, R168, R4 ;  /* 0x000000a89404723c */ /* 0x044fec0000001804 */
[C---:B------:R-:W-:Y:S05]  /*af00*/  HMMA.16816.F32 R8, R148.reuse, R170, R8 ;  /* 0x000000aa9408723c */ /* 0x040fea0000001808 */
[----:B------:R-:W-:Y:S01]  /*af10*/  MOV R169, R163 ;  /* 0x000000a300a97202 */ /* 0x000fe20000000f00 */
[C---:B------:R-:W-:Y:S01]  /*af20*/  HMMA.16816.F32 R36, R148.reuse, R176, R36 ;  /* 0x000000b09424723c */ /* 0x040fe20000001824 */
[----:B------:R-:W2:Y:S05]  /*af30*/  LDSM.16.MT88.4 R160, [R210+0x12800] ;  /* 0x01280000d2a0783b */ /* 0x000eaa0000004200 */
[C---:B------:R-:W-:Y:S05]  /*af40*/  HMMA.16816.F32 R40, R148.reuse, R178, R40 ;  /* 0x000000b29428723c */ /* 0x040fea0000001828 */
[--C-:B------:R-:W-:Y:S01]  /*af50*/  FFMA.FTZ R177, R23, UR4, -R186.reuse ;  /* 0x0000000417b17c23 */ /* 0x100fe200080108ba */
[C---:B------:R-:W-:Y:S01]  /*af60*/  HMMA.16816.F32 R44, R148.reuse, R152, R44 ;  /* 0x00000098942c723c */ /* 0x040fe2000000182c */
[----:B------:R-:W-:Y:S04]  /*af70*/  MUFU.EX2 R23, R24 ;  /* 0x0000001800177308 */ /* 0x000fe80000000800 */
[----:B------:R-:W-:Y:S01]  /*af80*/  MOV R179, R169 ;  /* 0x000000a900b37202 */ /* 0x000fe20000000f00 */
[C---:B------:R-:W-:Y:S01]  /*af90*/  HMMA.16816.F32 R48, R148.reuse, R154, R48 ;  /* 0x0000009a9430723c */ /* 0x040fe20000001830 */
[----:B------:R-:W4:Y:S04]  /*afa0*/  LDSM.16.MT88.4 R168, [R209+0x12800] ;  /* 0x01280000d1a8783b */ /* 0x000f280000004200 */
[----:B------:R-:W-:Y:S01]  /*afb0*/  MUFU.EX2 R177, R177 ;  /* 0x000000b100b17308 */ /* 0x000fe20000000800 */
[--C-:B------:R-:W-:Y:S01]  /*afc0*/  FFMA.FTZ R178, R26, UR4, -R186.reuse ;  /* 0x000000041ab27c23 */ /* 0x100fe200080108ba */
[C---:B-1----:R-:W-:Y:S02]  /*afd0*/  HMMA.16816.F32 R52, R148.reuse, R172, R52 ;  /* 0x000000ac9434723c */ /* 0x042fe40000001834 */
[----:B------:R-:W1:Y:S02]  /*afe0*/  LDSM.16.MT88.4 R152, [R208+0x12800] ;  /* 0x01280000d098783b */ /* 0x000e640000004200 */
[----:B------:R-:W-:Y:S02]  /*aff0*/  MOV R26, R179 ;  /* 0x000000b3001a7202 */ /* 0x000fe40000000f00 */
[C---:B------:R-:W-:Y:S02]  /*b000*/  HMMA.16816.F32 R56, R148.reuse, R174, R56 ;  /* 0x000000ae9438723c */ /* 0x040fe40000001838 */
[----:B------:R-:W-:Y:S02]  /*b010*/  MUFU.EX2 R178, R178 ;  /* 0x000000b200b27308 */ /* 0x000fe40000000800 */
[----:B------:R-:W1:Y:S02]  /*b020*/  LDSM.16.MT88.4 R172, [R212+0x14800] ;  /* 0x01480000d4ac783b */ /* 0x000e640000004200 */
[C---:B---3--:R-:W-:Y:S05]  /*b030*/  HMMA.16816.F32 R60, R148.reuse, R156, R60 ;  /* 0x0000009c943c723c */ /* 0x048fea000000183c */
[--C-:B------:R-:W-:Y:S01]  /*b040*/  FFMA.FTZ R179, R27, UR4, -R186.reuse ;  /* 0x000000041bb37c23 */ /* 0x100fe200080108ba */
[C---:B------:R-:W-:Y:S01]  /*b050*/  HMMA.16816.F32 R64, R148.reuse, R158, R64 ;  /* 0x0000009e9440723c */ /* 0x040fe20000001840 */
[----:B------:R-:W3:Y:S01]  /*b060*/  LDSM.16.MT88.4 R156, [R210+0x14800] ;  /* 0x01480000d29c783b */ /* 0x000ee20000004200 */
[----:B------:R-:W-:Y:S03]  /*b070*/  MUFU.EX2 R27, R20 ;  /* 0x00000014001b7308 */ /* 0x000fe60000000800 */
[--C-:B------:R-:W-:Y:S01]  /*b080*/  FFMA.FTZ R176, R22, UR4, -R186.reuse ;  /* 0x0000000416b07c23 */ /* 0x100fe200080108ba */
[C---:B--2---:R-:W-:Y:S06]  /*b090*/  HMMA.16816.F32 R68, R148.reuse, R160, R68 ;  /* 0x000000a09444723c */ /* 0x044fec0000001844 */
[----:B------:R-:W-:Y:S01]  /*b0a0*/  MUFU.EX2 R22, R21 ;  /* 0x0000001500167308 */ /* 0x000fe20000000800 */
[C---:B------:R-:W-:Y:S01]  /*b0b0*/  HMMA.16816.F32 R72, R148.reuse, R162, R72 ;  /* 0x000000a29448723c */ /* 0x040fe20000001848 */
[----:B------:R-:W2:Y:S05]  /*b0c0*/  LDSM.16.MT88.4 R160, [R209+0x14800] ;  /* 0x01480000d1a0783b */ /* 0x000eaa0000004200 */
[C---:B----4-:R-:W-:Y:S03]  /*b0d0*/  HMMA.16816.F32 R76, R148.reuse, R168, R76 ;  /* 0x000000a8944c723c */ /* 0x050fe6000000184c */
[----:B------:R-:W4:Y:S03]  /*b0e0*/  MUFU.EX2 R176, R176 ;  /* 0x000000b000b07308 */ /* 0x000f260000000800 */
[C---:B------:R-:W-:Y:S01]  /*b0f0*/  HMMA.16816.F32 R80, R148.reuse, R170, R80 ;  /* 0x000000aa9450723c */ /* 0x040fe20000001850 */
[----:B------:R-:W2:Y:S06]  /*b100*/  LDSM.16.MT88.4 R168, [R208+0x14800] ;  /* 0x01480000d0a8783b */ /* 0x000eac0000004200 */
[----:B------:R-:W3:Y:S01]  /*b110*/  MUFU.EX2 R179, R179 ;  /* 0x000000b300b37308 */ /* 0x000ee20000000800 */
[C---:B-1----:R-:W-:Y:S06]  /*b120*/  HMMA.16816.F32 R84, R148.reuse, R152, R84 ;  /* 0x000000989454723c */ /* 0x042fec0000001854 */
[C---:B------:R-:W-:Y:S01]  /*b130*/  HMMA.16816.F32 R88, R148.reuse, R154, R88 ;  /* 0x0000009a9458723c */ /* 0x040fe20000001858 */
[----:B------:R-:W1:Y:S04]  /*b140*/  LDSM.16.MT88.4 R152, [R212+0x16800] ;  /* 0x01680000d498783b */ /* 0x000e680000004200 */
[C---:B----4-:R-:W-:Y:S01]  /*b150*/  F2FP.F16.F32.PACK_AB R21, R177.reuse, R176 ;  /* 0x000000b0b115723e */ /* 0x050fe200000000ff */
        /* <DEDUP_REMOVED lines=9> */
[C---:B------:R-:W-:Y:S01]  /*b1f0*/  FADD.FTZ R183, R179.reuse, R183 ;  /* 0x000000b7b3b77221 */ /* 0x040fe20000010000 */
[C---:B--2---:R-:W-:Y:S06]  /*b200*/  HMMA.16816.F32 R108, R148.reuse, R160, R108 ;  /* 0x000000a0946c723c */ /* 0x044fec000000186c */
[C---:B------:R-:W-:Y:S01]  /*b210*/  HMMA.16816.F32 R112, R148.reuse, R162, R112 ;  /* 0x000000a29470723c */ /* 0x040fe20000001870 */
[----:B------:R-:W2:Y:S05]  /*b220*/  LDSM.16.MT88.4 R160, [R208+0x16800] ;  /* 0x01680000d0a0783b */ /* 0x000eaa0000004200 */
[C---:B------:R-:W-:Y:S06]  /*b230*/  HMMA.16816.F32 R116, R148.reuse, R168, R116 ;  /* 0x000000a89474723c */ /* 0x040fec0000001874 */
[C---:B------:R-:W-:Y:S01]  /*b240*/  HMMA.16816.F32 R120, R148.reuse, R170, R120 ;  /* 0x000000aa9478723c */ /* 0x040fe20000001878 */
[----:B------:R-:W-:Y:S05]  /*b250*/  LDSM.16.MT88.4 R168, [R210+0x11000] ;  /* 0x01100000d2a8783b */ /* 0x000fea0000004200 */
[C---:B-1----:R-:W-:Y:S06]  /*b260*/  HMMA.16816.F32 R124, R148.reuse, R152, R124 ;  /* 0x00000098947c723c */ /* 0x042fec000000187c */
[C---:B------:R-:W-:Y:S01]  /*b270*/  HMMA.16816.F32 R128, R148.reuse, R154, R128 ;  /* 0x0000009a9480723c */ /* 0x040fe20000001880 */
[----:B------:R-:W1:Y:S05]  /*b280*/  LDSM.16.MT88.4 R152, [R212+0x11000] ;  /* 0x01100000d498783b */ /* 0x000e6a0000004200 */
[C---:B----4-:R-:W-:Y:S06]  /*b290*/  HMMA.16816.F32 R132, R148.reuse, R172, R132 ;  /* 0x000000ac9484723c */ /* 0x050fec0000001884 */
[C---:B------:R-:W-:Y:S01]  /*b2a0*/  HMMA.16816.F32 R136, R148.reuse, R174, R136 ;  /* 0x000000ae9488723c */ /* 0x040fe20000001888 */
[----:B------:R-:W4:Y:S05]  /*b2b0*/  LDSM.16.MT88.4 R172, [R209+0x11000] ;  /* 0x01100000d1ac783b */ /* 0x000f2a0000004200 */
[C---:B---3--:R-:W-:Y:S01]  /*b2c0*/  HMMA.16816.F32 R140, R148.reuse, R156, R140 ;  /* 0x0000009c948c723c */ /* 0x048fe2000000188c */
[----:B------:R-:W3:Y:S05]  /*b2d0*/  MUFU.EX2 R157, R25 ;  /* 0x00000019009d7308 */ /* 0x000eea0000000800 */
[C---:B------:R-:W-:Y:S06]  /*b2e0*/  HMMA.16816.F32 R12, R148.reuse, R158, R12 ;  /* 0x0000009e940c723c */ /* 0x040fec000000180c */
[C---:B--2---:R-:W-:Y:S06]  /*b2f0*/  HMMA.16816.F32 R144, R148.reuse, R160, R144 ;  /* 0x000000a09490723c */ /* 0x044fec0000001890 */
[----:B------:R-:W-:Y:S01]  /*b300*/  HMMA.16816.F32 R16, R148, R162, R16 ;  /* 0x000000a29410723c */ /* 0x000fe20000001810 */
[----:B------:R-:W-:Y:S04]  /*b310*/  LDSM.16.MT88.4 R148, [R212+0x13000] ;  /* 0x01300000d494783b */ /* 0x000fe80000004200 */
[----:B------:R-:W-:Y:S02]  /*b320*/  MOV R160, R27 ;  /* 0x0000001b00a07202 */ /* 0x000fe40000000f00 */
[----:B------:R-:W-:Y:S04]  /*b330*/  MOV R162, R23 ;  /* 0x0000001700a27202 */ /* 0x000fe80000000f00 */
[----:B------:R-:W-:Y:S02]  /*b340*/  MOV R163, R22 ;  /* 0x0000001600a37202 */ /* 0x000fe40000000f00 */
[----:B------:R-:W-:Y:S02]  /*b350*/  F2FP.F16.F32.PACK_AB R23, R179, R178 ;  /* 0x000000b2b317723e */ /* 0x000fe400000000ff */
[----:B------:R-:W-:Y:S02]  /*b360*/  F2FP.F16.F32.PACK_AB R20, R163, R160 ;  /* 0x000000a0a314723e */ /* 0x000fe400000000ff */
[----:B---3--:R-:W-:Y:S02]  /*b370*/  F2FP.F16.F32.PACK_AB R22, R157, R162 ;  /* 0x000000a29d16723e */ /* 0x008fe400000000ff */
[----:B------:R-:W-:Y:S02]  /*b380*/  MOV R161, R26 ;  /* 0x0000001a00a17202 */ /* 0x000fe40000000f00 */
[----:B------:R-:W2:Y:S03]  /*b390*/  LDSM.16.MT88.4 R24, [R208+0x11000] ;  /* 0x01100000d018783b */ /* 0x000ea60000004200 */
[C---:B-1----:R-:W-:Y:S06]  /*b3a0*/  HMMA.16816.F32 R4, R20.reuse, R152, R4 ;  /* 0x000000981404723c */ /* 0x042fec0000001804 */
[C---:B------:R-:W-:Y:S01]  /*b3b0*/  HMMA.16816.F32 R8, R20.reuse, R154, R8 ;  /* 0x0000009a1408723c */ /* 0x040fe20000001808 */
[----:B------:R-:W1:Y:S05]  /*b3c0*/  LDSM.16.MT88.4 R152, [R210+0x13000] ;  /* 0x01300000d298783b */ /* 0x000e6a0000004200 */
[C---:B------:R-:W-:Y:S06]  /*b3d0*/  HMMA.16816.F32 R36, R20.reuse, R168, R36 ;  /* 0x000000a81424723c */ /* 0x040fec0000001824 */
[C---:B------:R-:W-:Y:S05]  /*b3e0*/  HMMA.16816.F32 R40, R20.reuse, R170, R40 ;  /* 0x000000aa1428723c */ /* 0x040fea0000001828 */
[--C-:B------:R-:W-:Y:S01]  /*b3f0*/  FFMA.FTZ R168, R30, UR4, -R186.reuse ;  /* 0x000000041ea87c23 */ /* 0x100fe200080108ba */
[C---:B----4-:R-:W-:Y:S05]  /*b400*/  HMMA.16816.F32 R44, R20.reuse, R172, R44 ;  /* 0x000000ac142c723c */ /* 0x050fea000000182c */
[----:B------:R-:W-:Y:S01]  /*b410*/  MOV R169, R157 ;  /* 0x0000009d00a97202 */ /* 0x000fe20000000f00 */
[C---:B------:R-:W-:Y:S01]  /*b420*/  HMMA.16816.F32 R48, R20.reuse, R174, R48 ;  /* 0x000000ae1430723c */ /* 0x040fe20000001830 */
[----:B------:R-:W3:Y:S01]  /*b430*/  LDSM.16.MT88.4 R156, [R209+0x13000] ;  /* 0x01300000d19c783b */ /* 0x000ee20000004200 */
[----:B------:R-:W4:Y:S03]  /*b440*/  MUFU.EX2 R168, R168 ;  /* 0x000000a800a87308 */ /* 0x000f260000000800 */
[----:B------:R-:W-:Y:S01]  /*b450*/  MOV R171, R163 ;  /* 0x000000a300ab7202 */ /* 0x000fe20000000f00 */
[--C-:B------:R-:W-:Y:S01]  /*b460*/  FFMA.FTZ R170, R34, UR4, -R186.reuse ;  /* 0x0000000422aa7c23 */ /* 0x100fe200080108ba */
[C---:B--2---:R-:W-:Y:S04]  /*b470*/  HMMA.16816.F32 R52, R20.reuse, R24, R52 ;  /* 0x000000181434723c */ /* 0x044fe80000001834 */
[----:B------:R-:W-:Y:S01]  /*b480*/  MOV R174, R162 ;  /* 0x000000a200ae7202 */ /* 0x000fe20000000f00 */
[----:B------:R-:W-:Y:S01]  /*b490*/  MUFU.EX2 R170, R170 ;  /* 0x000000aa00aa7308 */ /* 0x000fe20000000800 */
[C---:B------:R-:W-:Y:S01]  /*b4a0*/  HMMA.16816.F32 R56, R20.reuse, R26, R56 ;  /* 0x0000001a1438723c */ /* 0x040fe20000001838 */
[----:B------:R-:W-:Y:S04]  /*b4b0*/  LDSM.16.MT88.4 R24, [R212+0x15000] ;  /* 0x01500000d418783b */ /* 0x000fe80000004200 */
[----:B------:R-:W-:Y:S01]  /*b4c0*/  MOV R173, R160 ;  /* 0x000000a000ad7202 */ /* 0x000fe20000000f00 */
[C---:B------:R-:W-:Y:S05]  /*b4d0*/  HMMA.16816.F32 R60, R20.reuse, R148, R60 ;  /* 0x00000094143c723c */ /* 0x040fea000000183c */
[----:B------:R-:W-:Y:S01]  /*b4e0*/  MOV R172, R161 ;  /* 0x000000a100ac7202 */ /* 0x000fe20000000f00 */
[C---:B------:R-:W-:Y:S01]  /*b4f0*/  HMMA.16816.F32 R64, R20.reuse, R150, R64 ;  /* 0x000000961440723c */ /* 0x040fe20000001840 */
[----:B------:R-:W2:Y:S04]  /*b500*/  LDSM.16.MT88.4 R160, [R208+0x13000] ;  /* 0x01300000d0a0783b */ /* 0x000ea80000004200 */
[----:B------:R-:W-:Y:S01]  /*b510*/  MOV R34, R172 ;  /* 0x000000ac00227202 */ /* 0x000fe20000000f00 */
[C---:B-1----:R-:W-:Y:S03]  /*b520*/  HMMA.16816.F32 R68, R20.reuse, R152, R68 ;  /* 0x000000981444723c */ /* 0x042fe60000001844 */
[----:B------:R-:W1:Y:S02]  /*b530*/  LDSM.16.MT88.4 R148, [R210+0x15000] ;  /* 0x01500000d294783b */ /* 0x000e640000004200 */
[--C-:B------:R-:W-:Y:S01]  /*b540*/  FFMA.FTZ R172, R29, UR4, -R185.reuse ;  /* 0x000000041dac7c23 */ /* 0x100fe200080108b9 */
[C---:B------:R-:W-:Y:S05]  /*b550*/  HMMA.16816.F32 R72, R20.reuse, R154, R72 ;  /* 0x0000009a1448723c */ /* 0x040fea0000001848 */
[----:B------:R-:W1:Y:S01]  /*b560*/  LDSM.16.MT88.4 R152, [R209+0x15000] ;  /* 0x01500000d198783b */ /* 0x000e620000004200 */
[C---:B---3--:R-:W-:Y:S01]  /*b570*/  HMMA.16816.F32 R76, R20.reuse, R156, R76 ;  /* 0x0000009c144c723c */ /* 0x048fe2000000184c */
[----:B------:R-:W-:Y:S04]  /*b580*/  MUFU.EX2 R172, R172 ;  /* 0x000000ac00ac7308 */ /* 0x000fe80000000800 */
[----:B------:R-:W-:Y:S01]  /*b590*/  MOV R175, R169 ;  /* 0x000000a900af7202 */ /* 0x000fe20000000f00 */
[C---:B------:R-:W-:Y:S01]  /*b5a0*/  HMMA.16816.F32 R80, R20.reuse, R158, R80 ;  /* 0x0000009e1450723c */ /* 0x040fe20000001850 */
[----:B------:R-:W3:Y:S04]  /*b5b0*/  LDSM.16.MT88.4 R156, [R208+0x15000] ;  /* 0x01500000d09c783b */ /* 0x000ee80000004200 */
[--C-:B------:R-:W-:Y:S01]  /*b5c0*/  FFMA.FTZ R169, R31, UR4, -R186.reuse ;  /* 0x000000041fa97c23 */ /* 0x100fe200080108ba */
[----:B------:R-:W-:Y:S01]  /*b5d0*/  FFMA.FTZ R186, R35, UR4, -R186 ;  /* 0x0000000423ba7c23 */ /* 0x000fe200080108ba */
[----:B------:R-:W-:Y:S01]  /*b5e0*/  MOV R35, R173 ;  /* 0x000000ad00237202 */ /* 0x000fe20000000f00 */
[----:B------:R-:W-:Y:S03]  /*b5f0*/  FFMA.FTZ R173, R32, UR4, -R185 ;  /* 0x0000000420ad7c23 */ /* 0x000fe600080108b9 */
[----:B------:R-:W1:Y:S01]  /*b600*/  MUFU.EX2 R169, R169 ;  /* 0x000000a900a97308 */ /* 0x000e620000000800 */
[----:B----4-:R-:W-:Y:S01]  /*b610*/  FADD.FTZ R183, R168, R183 ;  /* 0x000000b7a8b77221 */ /* 0x010fe20000010000 */
[C---:B--2---:R-:W-:Y:S08]  /*b620*/  HMMA.16816.F32 R84, R20.reuse, R160, R84 ;  /* 0x000000a01454723c */ /* 0x044ff00000001854 */
[----:B------:R-:W2:Y:S01]  /*b630*/  MUFU.EX2 R186, R186 ;  /* 0x000000ba00ba7308 */ /* 0x000ea20000000800 */
[C---:B------:R-:W-:Y:S01]  /*b640*/  HMMA.16816.F32 R88, R20.reuse, R162, R88 ;  /* 0x000000a21458723c */ /* 0x040fe20000001858 */
[----:B------:R-:W4:Y:S08]  /*b650*/  LDSM.16.MT88.4 R160, [R212+0x17000] ;  /* 0x01700000d4a0783b */ /* 0x000f300000004200 */
[----:B------:R-:W-:Y:S02]  /*b660*/  MUFU.EX2 R173, R173 ;  /* 0x000000ad00ad7308 */ /* 0x000fe40000000800 */
[----:B-1----:R-:W-:Y:S01]  /*b670*/  FADD.FTZ R183, R169, R183 ;  /* 0x000000b7a9b77221 */ /* 0x002fe20000010000 */
[C---:B------:R-:W-:Y:S03]  /*b680*/  HMMA.16816.F32 R92, R20.reuse, R24, R92 ;  /* 0x00000018145c723c */ /* 0x040fe6000000185c */
[----:B------:R-:W-:Y:S03]  /*b690*/  FADD.FTZ R183, R170, R183 ;  /* 0x000000b7aab77221 */ /* 0x000fe60000010000 */
[C---:B------:R-:W-:Y:S01]  /*b6a0*/  HMMA.16816.F32 R96, R20.reuse, R26, R96 ;  /* 0x0000001a1460723c */ /* 0x040fe20000001860 */
[----:B------:R-:W1:Y:S04]  /*b6b0*/  LDSM.16.MT88.4 R24, [R210+0x17000] ;  /* 0x01700000d218783b */ /* 0x000e680000004200 */
[----:B--2---:R-:W-:Y:S01]  /*b6c0*/  FADD.FTZ R243, R186, R183 ;  /* 0x000000b7baf37221 */ /* 0x004fe20000010000 */
[C---:B------:R-:W-:Y:S06]  /*b6d0*/  HMMA.16816.F32 R100, R20.reuse, R148, R100 ;  /* 0x000000941464723c */ /* 0x040fec0000001864 */
[C---:B------:R-:W-:Y:S01]  /*b6e0*/  HMMA.16816.F32 R104, R20.reuse, R150, R104 ;  /* 0x000000961468723c */ /* 0x040fe20000001868 */
[----:B------:R-:W2:Y:S05]  /*b6f0*/  LDSM.16.MT88.4 R148, [R209+0x17000] ;  /* 0x01700000d194783b */ /* 0x000eaa0000004200 */
[C---:B------:R-:W-:Y:S06]  /*b700*/  HMMA.16816.F32 R108, R20.reuse, R152, R108 ;  /* 0x00000098146c723c */ /* 0x040fec000000186c */
[C---:B------:R-:W-:Y:S01]  /*b710*/  HMMA.16816.F32 R112, R20.reuse, R154, R112 ;  /* 0x0000009a1470723c */ /* 0x040fe20000001870 */
[----:B------:R-:W2:Y:S05]  /*b720*/  LDSM.16.MT88.4 R152, [R208+0x17000] ;  /* 0x01700000d098783b */ /* 0x000eaa0000004200 */
[C---:B---3--:R-:W-:Y:S06]  /*b730*/  HMMA.16816.F32 R116, R20.reuse, R156, R116 ;  /* 0x0000009c1474723c */ /* 0x048fec0000001874 */
[C---:B------:R-:W-:Y:S01]  /*b740*/  HMMA.16816.F32 R120, R20.reuse, R158, R120 ;  /* 0x0000009e1478723c */ /* 0x040fe20000001878 */
[----:B------:R-:W3:Y:S05]  /*b750*/  LDSM.16.MT88.4 R156, [R212+0x11800] ;  /* 0x01180000d49c783b */ /* 0x000eea0000004200 */
[C---:B----4-:R-:W-:Y:S06]  /*b760*/  HMMA.16816.F32 R124, R20.reuse, R160, R124 ;  /* 0x000000a0147c723c */ /* 0x050fec000000187c */
[C---:B------:R-:W-:Y:S05]  /*b770*/  HMMA.16816.F32 R128, R20.reuse, R162, R128 ;  /* 0x000000a21480723c */ /* 0x040fea0000001880 */
[----:B------:R-:W-:Y:S01]  /*b780*/  MOV R161, R171 ;  /* 0x000000ab00a17202 */ /* 0x000fe20000000f00 */
[C---:B-1----:R-:W-:Y:S05]  /*b790*/  HMMA.16816.F32 R132, R20.reuse, R24, R132 ;  /* 0x000000181484723c */ /* 0x042fea0000001884 */
[--C-:B------:R-:W-:Y:S01]  /*b7a0*/  FFMA.FTZ R171, R28, UR4, -R185.reuse ;  /* 0x000000041cab7c23 */ /* 0x100fe200080108b9 */
[C---:B------:R-:W-:Y:S01]  /*b7b0*/  HMMA.16816.F32 R136, R20.reuse, R26, R136 ;  /* 0x0000001a1488723c */ /* 0x040fe20000001888 */
[----:B------:R-:W1:Y:S04]  /*b7c0*/  LDSM.16.MT88.4 R24, [R210+0x11800] ;  /* 0x01180000d218783b */ /* 0x000e680000004200 */
[----:B------:R-:W-:Y:S01]  /*b7d0*/  FFMA.FTZ R185, R33, UR4, -R185 ;  /* 0x0000000421b97c23 */ /* 0x000fe200080108b9 */
[C---:B--2---:R-:W-:Y:S01]  /*b7e0*/  HMMA.16816.F32 R140, R20.reuse, R148, R140 ;  /* 0x00000094148c723c */ /* 0x044fe2000000188c */
[----:B------:R-:W2:Y:S02]  /*b7f0*/  MUFU.EX2 R171, R171 ;  /* 0x000000ab00ab7308 */ /* 0x000ea40000000800 */
[----:B------:R-:W4:Y:S03]  /*b800*/  LDSM.16.MT88.4 R28, [R209+0x11800] ;  /* 0x01180000d11c783b */ /* 0x000f260000004200 */
[C---:B------:R-:W-:Y:S05]  /*b810*/  HMMA.16816.F32 R12, R20.reuse, R150, R12 ;  /* 0x00000096140c723c */ /* 0x040fea000000180c */
[----:B------:R-:W3:Y:S01]  /*b820*/  MUFU.EX2 R185, R185 ;  /* 0x000000b900b97308 */ /* 0x000ee20000000800 */
[----:B------:R-:W-:Y:S01]  /*b830*/  F2FP.F16.F32.PACK_AB R149, R169, R168 ;  /* 0x000000a8a995723e */ /* 0x000fe200000000ff */
[C---:B------:R-:W-:Y:S04]  /*b840*/  HMMA.16816.F32 R144, R20.reuse, R152, R144 ;  /* 0x000000981490723c */ /* 0x040fe80000001890 */
[----:B------:R-:W-:Y:S02]  /*b850*/  F2FP.F16.F32.PACK_AB R151, R186, R170 ;  /* 0x000000aaba97723e */ /* 0x000fe400000000ff */
[----:B------:R-:W-:Y:S01]  /*b860*/  HMMA.16816.F32 R16, R20, R154, R16 ;  /* 0x0000009a1410723c */ /* 0x000fe20000001810 */
[----:B------:R-:W-:Y:S04]  /*b870*/  LDSM.16.MT88.4 R20, [R212+0x13800] ;  /* 0x01380000d414783b */ /* 0x000fe80000004200 */
[----:B--2---:R-:W-:Y:S02]  /*b880*/  F2FP.F16.F32.PACK_AB R148, R172, R171 ;  /* 0x000000abac94723e */ /* 0x004fe400000000ff */
[----:B------:R-:W-:Y:S04]  /*b890*/  MOV R152, R35 ;  /* 0x0000002300987202 */ /* 0x000fe80000000f00 */
[----:B---3--:R-:W-:Y:S02]  /*b8a0*/  F2FP.F16.F32.PACK_AB R150, R185, R173 ;  /* 0x000000adb996723e */ /* 0x008fe400000000ff */
[----:B------:R-:W-:Y:S02]  /*b8b0*/  MOV R153, R34 ;  /* 0x0000002200997202 */ /* 0x000fe40000000f00 */
[----:B------:R-:W2:Y:S01]  /*b8c0*/  LDSM.16.MT88.4 R32, [R208+0x11800] ;  /* 0x01180000d020783b */ /* 0x000ea20000004200 */
[----:B------:R-:W-:Y:S02]  /*b8d0*/  MOV R155, R161 ;  /* 0x000000a1009b7202 */ /* 0x000fe40000000f00 */
[C---:B------:R-:W-:Y:S05]  /*b8e0*/  HMMA.16816.F32 R160, R148.reuse, R156, R4 ;  /* 0x0000009c94a0723c */ /* 0x040fea0000001804 */
[----:B------:R-:W3:Y:S01]  /*b8f0*/  LDSM.16.MT88.4 R4, [R210+0x13800] ;  /* 0x01380000d204783b */ /* 0x000ee20000004200 */
[C---:B------:R-:W-:Y:S06]  /*b900*/  HMMA.16816.F32 R156, R148.reuse, R158, R8 ;  /* 0x0000009e949c723c */ /* 0x040fec0000001808 */
[C---:B-1----:R-:W-:Y:S01]  /*b910*/  HMMA.16816.F32 R36, R148.reuse, R24, R36 ;  /* 0x000000189424723c */ /* 0x042fe20000001824 */
[----:B------:R-:W1:Y:S05]  /*b920*/  LDSM.16.MT88.4 R8, [R209+0x13800] ;  /* 0x01380000d108783b */ /* 0x000e6a0000004200 */
[C---:B------:R-:W-:Y:S03]  /*b930*/  HMMA.16816.F32 R40, R148.reuse, R26, R40 ;  /* 0x0000001a9428723c */ /* 0x040fe60000001828 */
[----:B------:R-:W1:Y:S03]  /*b940*/  LDSM.16.MT88.4 R24, [R208+0x13800] ;  /* 0x01380000d018783b */ /* 0x000e660000004200 */
[C---:B----4-:R-:W-:Y:S06]  /*b950*/  HMMA.16816.F32 R44, R148.reuse, R28, R44 ;  /* 0x0000001c942c723c */ /* 0x050fec000000182c */
[C---:B------:R-:W-:Y:S01]  /*b960*/  HMMA.16816.F32 R48, R148.reuse, R30, R48 ;  /* 0x0000001e9430723c */ /* 0x040fe20000001830 */
[----:B------:R-:W4:Y:S05]  /*b970*/  LDSM.16.MT88.4 R28, [R212+0x15800] ;  /* 0x01580000d41c783b */ /* 0x000f2a0000004200 */
[C---:B--2---:R-:W-:Y:S06]  /*b980*/  HMMA.16816.F32 R52, R148.reuse, R32, R52 ;  /* 0x000000209434723c */ /* 0x044fec0000001834 */
[C---:B------:R-:W-:Y:S05]  /*b990*/  HMMA.16816.F32 R56, R148.reuse, R34, R56 ;  /* 0x000000229438723c */ /* 0x040fea0000001838 */
[----:B------:R-:W-:Y:S01]  /*b9a0*/  MOV R33, R155 ;  /* 0x0000009b00217202 */ /* 0x000fe20000000f00 */
[C---:B------:R-:W-:Y:S05]  /*b9b0*/  HMMA.16816.F32 R60, R148.reuse, R20, R60 ;  /* 0x00000014943c723c */ /* 0x040fea000000183c */
[----:B------:R-:W-:Y:S01]  /*b9c0*/  MOV R32, R152 ;  /* 0x0000009800207202 */ /* 0x000fe20000000f00 */
[C---:B------:R-:W-:Y:S01]  /*b9d0*/  HMMA.16816.F32 R64, R148.reuse, R22, R64 ;  /* 0x000000169440723c */ /* 0x040fe20000001840 */
[----:B------:R-:W2:Y:S04]  /*b9e0*/  LDSM.16.MT88.4 R20, [R210+0x15800] ;  /* 0x01580000d214783b */ /* 0x000ea80000004200 */
[----:B------:R-:W-:Y:S01]  /*b9f0*/  MOV R35, R153 ;  /* 0x0000009900237202 */ /* 0x000fe20000000f00 */
[C---:B---3--:R-:W-:Y:S03]  /*ba00*/  HMMA.16816.F32 R68, R148.reuse, R4, R68 ;  /* 0x000000049444723c */ /* 0x048fe60000001844 */
[----:B------:R-:W-:Y:S02]  /*ba10*/  LDSM.16.MT88.4 R152, [R209+0x17800] ;  /* 0x01780000d198783b */ /* 0x000fe40000004200 */
[----:B------:R-:W-:Y:S01]  /*ba20*/  FADD.FTZ R184, R35, R184 ;  /* 0x000000b823b87221 */ /* 0x000fe20000010000 */
[C---:B------:R-:W-:Y:S05]  /*ba30*/  HMMA.16816.F32 R72, R148.reuse, R6, R72 ;  /* 0x000000069448723c */ /* 0x040fea0000001848 */
[----:B------:R-:W3:Y:S01]  /*ba40*/  LDSM.16.MT88.4 R4, [R209+0x15800] ;  /* 0x01580000d104783b */ /* 0x000ee20000004200 */
[C---:B-1----:R-:W-:Y:S05]  /*ba50*/  HMMA.16816.F32 R76, R148.reuse, R8, R76 ;  /* 0x00000008944c723c */ /* 0x042fea000000184c */
[----:B------:R-:W-:Y:S01]  /*ba60*/  FADD.FTZ R184, R32, R184 ;  /* 0x000000b820b87221 */ /* 0x000fe20000010000 */
[C---:B------:R-:W-:Y:S01]  /*ba70*/  HMMA.16816.F32 R80, R148.reuse, R10, R80 ;  /* 0x0000000a9450723c */ /* 0x040fe20000001850 */
[----:B------:R-:W1:Y:S04]  /*ba80*/  LDSM.16.MT88.4 R8, [R208+0x15800] ;  /* 0x01580000d008783b */ /* 0x000e680000004200 */
[----:B------:R-:W-:Y:S01]  /*ba90*/  FADD.FTZ R184, R33, R184 ;  /* 0x000000b821b87221 */ /* 0x000fe20000010000 */
[C---:B------:R-:W-:Y:S05]  /*baa0*/  HMMA.16816.F32 R84, R148.reuse, R24, R84 ;  /* 0x000000189454723c */ /* 0x040fea0000001854 */
[----:B------:R-:W-:Y:S01]  /*bab0*/  FADD.FTZ R184, R174, R184 ;  /* 0x000000b8aeb87221 */ /* 0x000fe20000010000 */
[C---:B------:R-:W-:Y:S01]  /*bac0*/  HMMA.16816.F32 R88, R148.reuse, R26, R88 ;  /* 0x0000001a9458723c */ /* 0x040fe20000001858 */
[----:B------:R-:W1:Y:S04]  /*bad0*/  LDSM.16.MT88.4 R24, [R212+0x17800] ;  /* 0x01780000d418783b */ /* 0x000e680000004200 */
[----:B------:R-:W-:Y:S01]  /*bae0*/  FADD.FTZ R184, R175, R184 ;  /* 0x000000b8afb87221 */ /* 0x000fe20000010000 */
[C---:B----4-:R-:W-:Y:S05]  /*baf0*/  HMMA.16816.F32 R92, R148.reuse, R28, R92 ;  /* 0x0000001c945c723c */ /* 0x050fea000000185c */
[----:B------:R-:W-:Y:S01]  /*bb00*/  FADD.FTZ R184, R171, R184 ;  /* 0x000000b8abb87221 */ /* 0x000fe20000010000 */
[C---:B------:R-:W-:Y:S01]  /*bb10*/  HMMA.16816.F32 R96, R148.reuse, R30, R96 ;  /* 0x0000001e9460723c */ /* 0x040fe20000001860 */
[----:B------:R-:W4:Y:S04]  /*bb20*/  LDSM.16.MT88.4 R28, [R210+0x17800] ;  /* 0x01780000d21c783b */ /* 0x000f280000004200 */
[----:B------:R-:W-:Y:S01]  /*bb30*/  FADD.FTZ R184, R172, R184 ;  /* 0x000000b8acb87221 */ /* 0x000fe20000010000 */
[C---:B--2---:R-:W-:Y:S05]  /*bb40*/  HMMA.16816.F32 R100, R148.reuse, R20, R100 ;  /* 0x000000149464723c */ /* 0x044fea0000001864 */
[----:B------:R-:W-:Y:S01]  /*bb50*/  FADD.FTZ R184, R173, R184 ;  /* 0x000000b8adb87221 */ /* 0x000fe20000010000 */
[C---:B------:R-:W-:Y:S01]  /*bb60*/  HMMA.16816.F32 R104, R148.reuse, R22, R104 ;  /* 0x000000169468723c */ /* 0x040fe20000001868 */
[----:B------:R-:W2:Y:S04]  /*bb70*/  LDSM.16.MT88.4 R20, [R208+0x17800] ;  /* 0x01780000d014783b */ /* 0x000ea80000004200 */
[----:B------:R-:W-:Y:S01]  /*bb80*/  FADD.FTZ R246, R185, R184 ;  /* 0x000000b8b9f67221 */ /* 0x000fe20000010000 */
[C---:B---3--:R-:W-:Y:S06]  /*bb90*/  HMMA.16816.F32 R108, R148.reuse, R4, R108 ;  /* 0x00000004946c723c */ /* 0x048fec000000186c */
[C---:B------:R-:W-:Y:S06]  /*bba0*/  HMMA.16816.F32 R112, R148.reuse, R6, R112 ;  /* 0x000000069470723c */ /* 0x040fec0000001870 */
[C---:B-1----:R-:W-:Y:S06]  /*bbb0*/  HMMA.16816.F32 R116, R148.reuse, R8, R116 ;  /* 0x000000089474723c */ /* 0x042fec0000001874 */
[C---:B------:R-:W-:Y:S06]  /*bbc0*/  HMMA.16816.F32 R120, R148.reuse, R10, R120 ;  /* 0x0000000a9478723c */ /* 0x040fec0000001878 */
[C---:B------:R-:W-:Y:S06]  /*bbd0*/  HMMA.16816.F32 R124, R148.reuse, R24, R124 ;  /* 0x00000018947c723c */ /* 0x040fec000000187c */
[C---:B------:R-:W-:Y:S06]  /*bbe0*/  HMMA.16816.F32 R128, R148.reuse, R26, R128 ;  /* 0x0000001a9480723c */ /* 0x040fec0000001880 */
[C---:B----4-:R-:W-:Y:S06]  /*bbf0*/  HMMA.16816.F32 R132, R148.reuse, R28, R132 ;  /* 0x0000001c9484723c */ /* 0x050fec0000001884 */
[C---:B------:R-:W-:Y:S06]  /*bc00*/  HMMA.16816.F32 R136, R148.reuse, R30, R136 ;  /* 0x0000001e9488723c */ /* 0x040fec0000001888 */
[C---:B------:R-:W-:Y:S06]  /*bc10*/  HMMA.16816.F32 R140, R148.reuse, R152, R140 ;  /* 0x00000098948c723c */ /* 0x040fec000000188c */
[C---:B------:R-:W-:Y:S06]  /*bc20*/  HMMA.16816.F32 R152, R148.reuse, R154, R12 ;  /* 0x0000009a9498723c */ /* 0x040fec000000180c */
[C---:B--2---:R-:W-:Y:S06]  /*bc30*/  HMMA.16816.F32 R144, R148.reuse, R20, R144 ;  /* 0x000000149490723c */ /* 0x044fec0000001890 */
[----:B------:R-:W-:Y:S01]  /*bc40*/  HMMA.16816.F32 R148, R148, R22, R16 ;  /* 0x000000169494723c */ /* 0x000fe20000001810 */
[----:B------:R-:W-:Y:S11]  /*bc50*/  @!UPT UIADD3 URZ, URZ, URZ, URZ ;  /* 0x0000003f3f3ff290 */ /* 0x000ff6000fffe03f */
[----:B------:R-:W-:Y:S01]  /*bc60*/  @!UPT UIADD3 URZ, URZ, URZ, URZ ;  /* 0x0000003f3f3ff290 */ /* 0x000fe2000fffe03f */
[----:B------:R-:W-:Y:S11]  /*bc70*/  @P4 BRA `(.L_x_129) ;  /* 0xffffffc0001c4947 */ /* 0x000ff6000383ffff */
.L_x_128:
[----:B------:R-:W1:Y:S01]  /*bc80*/  S2R R2, SR_TID.X ;  /* 0x0000000000027919 */ /* 0x000e620000002100 */
[----:B------:R-:W2:Y:S01]  /*bc90*/  S2UR UR6, SR_CgaCtaId ;  /* 0x00000000000679c3 */ /* 0x000ea20000008800 */
[----:B------:R-:W-:Y:S01]  /*bca0*/  UISETP.NE.AND UP0, UPT, UR16, -0x1, UPT ;  /* 0xffffffff1000788c */ /* 0x000fe2000bf05270 */
[----:B------:R-:W-:Y:S01]  /*bcb0*/  IMAD.MOV.U32 R10, RZ, RZ, 0x20 ;  /* 0x00000020ff0a7424 */ /* 0x000fe200078e00ff */
[----:B------:R-:W3:Y:S01]  /*bcc0*/  SHFL.BFLY PT, R7, R246, 0x2, 0x1f ;  /* 0x0c401f00f6077f89 */ /* 0x000ee200000e0000 */
[----:B------:R-:W-:-:S03]  /*bcd0*/  IMAD.MOV.U32 R9, RZ, RZ, 0x40 ;  /* 0x00000040ff097424 */ /* 0x000fc600078e00ff */
[----:B------:R-:W4:Y:S01]  /*bce0*/  SHFL.BFLY PT, R8, R243, 0x2, 0x1f ;  /* 0x0c401f00f3087f89 */ /* 0x000f2200000e0000 */
[----:B------:R-:W-:-:S04]  /*bcf0*/  PLOP3.LUT P0, PT, PT, PT, UP0, 0x80, 0x0 ;  /* 0x000000000000781c */ /* 0x000fc80003f0f008 */
[----:B------:R-:W-:Y:S02]  /*bd00*/  @UP0 ULDC.64 UR4, c[0x0][0x298] ;  /* 0x0000a60000040ab9 */ /* 0x000fe40000000a00 */
[----:B------:R-:W-:-:S03]  /*bd10*/  @UP0 UIMAD.WIDE.U32 UR8, UR16, UR4, URZ ;  /* 0x00000004100802a5 */ /* 0x000fc6000f8e003f */
[----:B------:R-:W-:Y:S01]  /*bd20*/  UMOV UR4, 0x400 ;  /* 0x0000040000047882 */ /* 0x000fe20000000000 */
[----:B------:R-:W-:Y:S02]  /*bd30*/  @UP0 UIMAD UR7, UR16, UR5, UR9 ;  /* 0x00000005100702a4 */ /* 0x000fe4000f8e0209 */
[----:B--2---:R-:W-:Y:S01]  /*bd40*/  ULEA UR6, UR6, UR4, 0x18 ;  /* 0x0000000406067291 */ /* 0x004fe2000f8ec03f */
[----:B---3--:R-:W-:Y:S01]  /*bd50*/  FADD.FTZ R7, R7, R246 ;  /* 0x000000f607077221 */ /* 0x008fe20000010000 */
[----:B-1----:R-:W-:Y:S01]  /*bd60*/  SHF.R.S32.HI R5, RZ, 0x1f, R2 ;  /* 0x0000001fff057819 */ /* 0x002fe20000011402 */
[----:B----4-:R-:W-:-:S03]  /*bd70*/  FADD.FTZ R243, R8, R243 ;  /* 0x000000f308f37221 */ /* 0x010fc60000010000 */
[----:B------:R1:W2:Y:S01]  /*bd80*/  SHFL.BFLY PT, R8, R7, 0x1, 0x1f ;  /* 0x0c201f0007087f89 */ /* 0x0002a200000e0000 */
[CC--:B------:R-:W-:Y:S02]  /*bd90*/  LEA.HI R12, R5.reuse, R2.reuse, RZ, 0x2 ;  /* 0x00000002050c7211 */ /* 0x0c0fe400078f10ff */
[----:B------:R-:W-:Y:S02]  /*bda0*/  LEA.HI R14, R5, R2, RZ, 0x5 ;  /* 0x00000002050e7211 */ /* 0x000fe400078f28ff */
[--C-:B------:R-:W-:Y:S02]  /*bdb0*/  SHF.R.S32.HI R0, RZ, 0x2, R12.reuse ;  /* 0x00000002ff007819 */ /* 0x100fe4000001140c */
[----:B------:R-:W-:Y:S02]  /*bdc0*/  SHF.R.S32.HI R4, RZ, 0x1f, R12 ;  /* 0x0000001fff047819 */ /* 0x000fe4000001140c */
[----:B------:R-:W-:Y:S02]  /*bdd0*/  LOP3.LUT R12, R12, 0x3ffffffc, RZ, 0xc0, !PT ;  /* 0x3ffffffc0c0c7812 */ /* 0x000fe400078ec0ff */
[----:B------:R-:W-:-:S03]  /*bde0*/  LEA.HI R4, R4, R0, RZ, 0x3 ;  /* 0x0000000004047211 */ /* 0x000fc600078f18ff */
[----:B------:R-:W-:Y:S01]  /*bdf0*/  IMAD.IADD R12, R2, 0x1, -R12 ;  /* 0x00000001020c7824 */ /* 0x000fe200078e0a0c */
[----:B------:R-:W-:-:S05]  /*be00*/  LOP3.LUT R4, R4, 0xfffffff8, RZ, 0xc0, !PT ;  /* 0xfffffff804047812 */ /* 0x000fca00078ec0ff */
[----:B------:R-:W-:Y:S01]  /*be10*/  IMAD.IADD R4, R0, 0x1, -R4 ;  /* 0x0000000100047824 */ /* 0x000fe200078e0a04 */
[----:B------:R-:W-:-:S03]  /*be20*/  SHF.R.S32.HI R0, RZ, 0x5, R14 ;  /* 0x00000005ff007819 */ /* 0x000fc6000001140e */
[C---:B------:R-:W-:Y:S01]  /*be30*/  IMAD.SHL.U32 R6, R4.reuse, 0x40, RZ ;  /* 0x0000004004067824 */ /* 0x040fe200078e00ff */
[----:B------:R-:W-:Y:S01]  /*be40*/  R2P PR, R4, 0x6 ;  /* 0x0000000604007804 */ /* 0x000fe20000000000 */
[----:B------:R-:W-:-:S03]  /*be50*/  IMAD R12, R0, 0x200, R12 ;  /* 0x00000200000c7824 */ /* 0x000fc600078e020c */
[----:B------:R-:W-:Y:S02]  /*be60*/  LOP3.LUT R6, R6, 0x1c0, RZ, 0xc0, !PT ;  /* 0x000001c006067812 */ /* 0x000fe400078ec0ff */
[----:B------:R-:W-:Y:S02]  /*be70*/  SEL R10, R10, 0xffffffe0, !P1 ;  /* 0xffffffe00a0a7807 */ /* 0x000fe40004800000 */
[----:B------:R-:W-:Y:S02]  /*be80*/  LEA.HI R6, R6, R6, RZ, 0x1d ;  /* 0x0000000606067211 */ /* 0x000fe400078fe8ff */
[----:B------:R-:W-:-:S03]  /*be90*/  SEL R9, R9, 0xffffffc0, !P2 ;  /* 0xffffffc009097807 */ /* 0x000fc60005000000 */
[----:B------:R-:W-:Y:S02]  /*bea0*/  IMAD.U32 R12, R12, 0x2, R6 ;  /* 0x000000020c0c7824 */ /* 0x000fe400078e0006 */
[----:B------:R1:W3:Y:S03]  /*beb0*/  SHFL.BFLY PT, R6, R243, 0x1, 0x1f ;  /* 0x0c201f00f3067f89 */ /* 0x0002e600000e0000 */
[----:B------:R-:W-:Y:S01]  /*bec0*/  LEA R12, R12, UR6, 0x1 ;  /* 0x000000060c0c7c11 */ /* 0x000fe2000f8e08ff */
[----:B--2---:R-:W-:Y:S06]  /*bed0*/  @P0 BRA `(.L_x_132) ;  /* 0x00000000001c0947 */ /* 0x004fec0003800000 */
[----:B------:R-:W2:Y:S01]  /*bee0*/  S2UR UR7, SR_CTAID.Y ;  /* 0x00000000000779c3 */ /* 0x000ea20000002600 */
[----:B------:R-:W-:Y:S01]  /*bef0*/  ULDC.64 UR4, c[0x0][0x290] ;  /* 0x0000a40000047ab9 */ /* 0x000fe20000000a00 */
[----:B--2---:R-:W-:Y:S02]  /*bf00*/  USHF.R.S32.HI UR6, URZ, 0x1f, UR7 ;  /* 0x0000001f3f067899 */ /* 0x004fe40008011407 */
[----:B------:R-:W-:Y:S02]  /*bf10*/  UIMAD.WIDE.U32 UR8, UR7, UR4, URZ ;  /* 0x00000004070872a5 */ /* 0x000fe4000f8e003f */
[----:B------:R-:W-:-:S04]  /*bf20*/  UIMAD UR6, UR6, UR4, URZ ;  /* 0x00000004060672a4 */ /* 0x000fc8000f8e023f */
[----:B------:R-:W-:-:S04]  /*bf30*/  UIMAD UR5, UR7, UR5, UR6 ;  /* 0x00000005070572a4 */ /* 0x000fc8000f8e0206 */
[----:B------:R-:W-:-:S12]  /*bf40*/  UIADD3 UR7, UR9, UR5, URZ ;  /* 0x0000000509077290 */ /* 0x000fd8000fffe03f */
.L_x_132:
[----:B------:R-:W-:Y:S01]  /*bf50*/  ULDC.U8 UR4, c[0x0][0x3d8] ;  /* 0x0000f60000047ab9 */ /* 0x000fe20000000000 */
[----:B------:R-:W-:Y:S01]  /*bf60*/  ULDC.U8 UR6, c[0x0][0x3d9] ;  /* 0x0000f64000067ab9 */ /* 0x000fe20000000000 */
[----:B------:R-:W-:Y:S02]  /*bf70*/  ISETP.NE.AND P2, PT, RZ, UR4, PT ;  /* 0x00000004ff007c0c */ /* 0x000fe4000bf45270 */
[----:B------:R-:W-:Y:S02]  /*bf80*/  CS2R R16, SRZ ;  /* 0x0000000000107805 */ /* 0x000fe4000001ff00 */
[----:B------:R-:W-:Y:S02]  /*bf90*/  PLOP3.LUT P6, PT, PT, PT, PT, 0x8, 0x0 ;  /* 0x000000000000781c */ /* 0x000fe40003fce170 */
[----:B------:R-:W-:-:S13]  /*bfa0*/  ISETP.NE.OR P0, PT, RZ, UR6, !P2 ;  /* 0x00000006ff007c0c */ /* 0x000fda000d705670 */
[----:B------:R-:W-:Y:S05]  /*bfb0*/  @P0 BRA `(.L_x_133) ;  /* 0x0000000000200947 */ /* 0x000fea0003800000 */
[----:B------:R-:W2:Y:S01]  /*bfc0*/  S2UR UR4, SR_CTAID.Y ;  /* 0x00000000000479c3 */ /* 0x000ea20000002600 */
[----:B------:R-:W-:Y:S01]  /*bfd0*/  ULDC UR5, c[0x0][0x2c4] ;  /* 0x0000b10000057ab9 */ /* 0x000fe20000000800 */
[----:B------:R-:W-:Y:S01]  /*bfe0*/  PLOP3.LUT P6, PT, PT, PT, PT, 0x80, 0x0 ;  /* 0x000000000000781c */ /* 0x000fe20003fcf070 */
[----:B--2---:R-:W-:-:S04]  /*bff0*/  UIMAD UR4, UR4, UR5, URZ ;  /* 0x00000005040472a4 */ /* 0x004fc8000f8e023f */
[----:B------:R-:W-:-:S04]  /*c000*/  USEL UR16, UR4, UR16, !UP0 ;  /* 0x0000001004107287 */ /* 0x000fc8000c000000 */
[----:B------:R-:W-:Y:S02]  /*c010*/  USHF.R.S32.HI UR4, URZ, 0x1f, UR16 ;  /* 0x0000001f3f047899 */ /* 0x000fe40008011410 */
[----:B------:R-:W-:-:S04]  /*c020*/  IMAD.U32 R16, RZ, RZ, UR16 ;  /* 0x00000010ff107e24 */ /* 0x000fc8000f8e00ff */
[----:B------:R-:W-:-:S07]  /*c030*/  MOV R17, UR4 ;  /* 0x0000000400117c02 */ /* 0x000fce0008000f00 */
.L_x_133:
[----:B-1----:R-:W-:Y:S01]  /*c040*/  FADD.FTZ R7, R7, R8 ;  /* 0x0000000807077221 */ /* 0x002fe20000010000 */
[----:B---3--:R-:W-:Y:S01]  /*c050*/  FADD.FTZ R6, R243, R6 ;  /* 0x00000006f3067221 */ /* 0x008fe20000010000 */
[----:B------:R-:W-:Y:S01]  /*c060*/  ISETP.NE.AND P3, PT, RZ, UR6, PT ;  /* 0x00000006ff007c0c */ /* 0x000fe2000bf65270 */
[----:B------:R-:W1:Y:S01]  /*c070*/  S2UR UR4, SR_CTAID.X ;  /* 0x00000000000479c3 */ /* 0x000e620000002500 */
[----:B------:R-:W-:Y:S01]  /*c080*/  MOV R13, 0x3f800000 ;  /* 0x3f800000000d7802 */ /* 0x000fe20000000f00 */
[----:B------:R-:W2:Y:S01]  /*c090*/  S2R R23, SR_CTAID.Y ;  /* 0x0000000000177919 */ /* 0x000ea20000002600 */
[----:B------:R-:W-:Y:S01]  /*c0a0*/  FSETP.NE.FTZ.AND P5, PT, R7, RZ, PT ;  /* 0x000000ff0700720b */ /* 0x000fe20003fb5000 */
[----:B------:R-:W-:Y:S01]  /*c0b0*/  BSSY B0, `(.L_x_134) ;  /* 0x000015f000007945 */ /* 0x000fe20003800000 */
[----:B------:R-:W-:Y:S01]  /*c0c0*/  FSETP.NE.FTZ.AND P4, PT, R6, RZ, PT ;  /* 0x000000ff0600720b */ /* 0x000fe20003f95000 */
[----:B------:R-:W3:Y:S01]  /*c0d0*/  S2R R22, SR_TID.X ;  /* 0x0000000000167919 */ /* 0x000ee20000002100 */
[----:B------:R-:W-:-:S02]  /*c0e0*/  MOV R15, 0x3f800000 ;  /* 0x3f800000000f7802 */ /* 0x000fc40000000f00 */
[----:B------:R-:W-:Y:S01]  /*c0f0*/  LOP3.LUT R4, R4, 0x1, RZ, 0xc0, !PT ;  /* 0x0000000104047812 */ /* 0x000fe200078ec0ff */
[----:B------:R-:W4:Y:S01]  /*c100*/  S2R R25, SR_CTAID.Z ;  /* 0x0000000000197919 */ /* 0x000f220000002700 */
[----:B------:R-:W-:Y:S01]  /*c110*/  PLOP3.LUT P0, PT, PT, PT, PT, 0x8, 0x0 ;  /* 0x000000000000781c */ /* 0x000fe20003f0e170 */
[----:B------:R-:W5:Y:S01]  /*c120*/  @!P3 LDC R8, c[0x0][0x2c4] ;  /* 0x0000b100ff08bb82 */ /* 0x000f620000000800 */
[----:B------:R-:W-:Y:S02]  /*c130*/  ISETP.NE.U32.AND P1, PT, R4, 0x1, PT ;  /* 0x000000010400780c */ /* 0x000fe40003f25070 */
[----:B------:R-:W-:Y:S01]  /*c140*/  @!P3 PLOP3.LUT P0, PT, P2, PT, PT, 0x80, 0x0 ;  /* 0x000000000000b81c */ /* 0x000fe2000170f070 */
[----:B------:R-:W2:Y:S01]  /*c150*/  @P5 MUFU.RCP R13, R7 ;  /* 0x00000007000d5308 */ /* 0x000ea20000001000 */
[----:B------:R-:W-:Y:S02]  /*c160*/  LEA.HI R5, R5, R2, RZ, 0x3 ;  /* 0x0000000205057211 */ /* 0x000fe400078f18ff */
[----:B------:R-:W-:Y:S01]  /*c170*/  LOP3.LUT R14, R14, 0xffffffe0, RZ, 0xc0, !PT ;  /* 0xffffffe00e0e7812 */ /* 0x000fe200078ec0ff */
[----:B------:R-:W4:Y:S01]  /*c180*/  @!P3 LDC R24, c[0x0][0x270] ;  /* 0x00009c00ff18bb82 */ /* 0x000f220000000800 */
[----:B------:R-:W-:-:S02]  /*c190*/  SHF.R.S32.HI R4, RZ, 0x3, R5 ;  /* 0x00000003ff047819 */ /* 0x000fc40000011405 */
[----:B------:R-:W-:Y:S01]  /*c1a0*/  IADD3 R11, R12, -0x10, RZ ;  /* 0xfffffff00c0b7810 */ /* 0x000fe20007ffe0ff */
[----:B------:R-:W3:Y:S01]  /*c1b0*/  @P4 MUFU.RCP R15, R6 ;  /* 0x00000006000f4308 */ /* 0x000ee20000001000 */
[----:B-1----:R-:W-:Y:S01]  /*c1c0*/  UIMAD UR6, UR4, -0x40, UR18 ;  /* 0xffffffc0040678a4 */ /* 0x002fe2000f8e0212 */
[----:B------:R-:W-:Y:S02]  /*c1d0*/  IADD3 R2, R2, -R14, RZ ;  /* 0x8000000e02027210 */ /* 0x000fe40007ffe0ff */
[----:B------:R-:W-:Y:S01]  /*c1e0*/  LEA.HI.SX32 R14, R5, 0x10, 0x1d ;  /* 0x00000010050e7811 */ /* 0x000fe200078feaff */
[----:B------:R-:W1:Y:S01]  /*c1f0*/  @P3 LDC.64 R20, c[0x0][0x2c0] ;  /* 0x0000b000ff143b82 */ /* 0x000e620000000a00 */
[----:B------:R-:W-:Y:S02]  /*c200*/  @P1 IADD3 R11, R12, 0x10, RZ ;  /* 0x000000100c0b1810 */ /* 0x000fe40007ffe0ff */
[----:B------:R-:W-:Y:S01]  /*c210*/  ISETP.GE.AND P2, PT, R4, UR6, PT ;  /* 0x0000000604007c0c */ /* 0x000fe2000bf46270 */
[C---:B--2---:R-:W-:Y:S01]  /*c220*/  FMUL.FTZ R160, R13.reuse, R160 ;  /* 0x000000a00da07220 */ /* 0x044fe20000410000 */
[C---:B------:R-:W-:Y:S01]  /*c230*/  FMUL.FTZ R161, R13.reuse, R161 ;  /* 0x000000a10da17220 */ /* 0x040fe20000410000 */
[C---:B------:R-:W-:Y:S01]  /*c240*/  FMUL.FTZ R156, R13.reuse, R156 ;  /* 0x0000009c0d9c7220 */ /* 0x040fe20000410000 */
[----:B------:R-:W-:Y:S01]  /*c250*/  FMUL.FTZ R157, R13, R157 ;  /* 0x0000009d0d9d7220 */ /* 0x000fe20000410000 */
[----:B------:R-:W-:Y:S01]  /*c260*/  LEA.HI.SX32 R4, R5, 0x20, 0x1d ;  /* 0x0000002005047811 */ /* 0x000fe200078feaff */
[C---:B------:R-:W-:Y:S01]  /*c270*/  FMUL.FTZ R36, R13.reuse, R36 ;  /* 0x000000240d247220 */ /* 0x040fe20000410000 */
[C---:B------:R-:W-:Y:S01]  /*c280*/  FMUL.FTZ R37, R13.reuse, R37 ;  /* 0x000000250d257220 */ /* 0x040fe20000410000 */
[----:B------:R-:W-:Y:S01]  /*c290*/  FMUL.FTZ R40, R13, R40 ;  /* 0x000000280d287220 */ /* 0x000fe20000410000 */
[C---:B---3--:R-:W-:Y:S01]  /*c2a0*/  FMUL.FTZ R163, R15.reuse, R163 ;  /* 0x000000a30fa37220 */ /* 0x048fe20000410000 */
[C---:B------:R-:W-:Y:S01]  /*c2b0*/  FMUL.FTZ R162, R15.reuse, R162 ;  /* 0x000000a20fa27220 */ /* 0x040fe20000410000 */
[C---:B------:R-:W-:Y:S01]  /*c2c0*/  FMUL.FTZ R159, R15.reuse, R159 ;  /* 0x0000009f0f9f7220 */ /* 0x040fe20000410000 */
[C---:B------:R-:W-:Y:S01]  /*c2d0*/  FMUL.FTZ R158, R15.reuse, R158 ;  /* 0x0000009e0f9e7220 */ /* 0x040fe20000410000 */
[C---:B------:R-:W-:Y:S01]  /*c2e0*/  FMUL.FTZ R39, R15.reuse, R39 ;  /* 0x000000270f277220 */ /* 0x040fe20000410000 */
[----:B------:R-:W-:Y:S01]  /*c2f0*/  FMUL.FTZ R38, R15, R38 ;  /* 0x000000260f267220 */ /* 0x000fe20000410000 */
[----:B------:R-:W-:Y:S01]  /*c300*/  FMUL.FTZ R41, R13, R41 ;  /* 0x000000290d297220 */ /* 0x000fe20000410000 */
[C---:B------:R-:W-:Y:S01]  /*c310*/  FMUL.FTZ R43, R15.reuse, R43 ;  /* 0x0000002b0f2b7220 */ /* 0x040fe20000410000 */
[----:B------:R-:W-:Y:S01]  /*c320*/  FMUL.FTZ R42, R15, R42 ;  /* 0x0000002a0f2a7220 */ /* 0x000fe20000410000 */
[C---:B------:R-:W-:Y:S01]  /*c330*/  FMUL.FTZ R44, R13.reuse, R44 ;  /* 0x0000002c0d2c7220 */ /* 0x040fe20000410000 */
[----:B------:R-:W-:Y:S01]  /*c340*/  FMUL.FTZ R45, R13, R45 ;  /* 0x0000002d0d2d7220 */ /* 0x000fe20000410000 */
[C---:B------:R-:W-:Y:S01]  /*c350*/  FMUL.FTZ R47, R15.reuse, R47 ;  /* 0x0000002f0f2f7220 */ /* 0x040fe20000410000 */
[----:B------:R-:W-:Y:S01]  /*c360*/  FMUL.FTZ R46, R15, R46 ;  /* 0x0000002e0f2e7220 */ /* 0x000fe20000410000 */
[----:B-----5:R-:W2:Y:S01]  /*c370*/  @P0 LDC R8, c[0x0][0x2e4] ;  /* 0x0000b900ff080b82 */ /* 0x020ea20000000800 */
        /* <DEDUP_REMOVED lines=8> */
[----:B------:R-:W-:Y:S01]  /*c400*/  ISETP.GE.AND P0, PT, R4, UR6, PT ;  /* 0x0000000604007c0c */ /* 0x000fe2000bf06270 */
[C---:B------:R-:W-:Y:S01]  /*c410*/  FMUL.FTZ R55, R15.reuse, R55 ;  /* 0x000000370f377220 */ /* 0x040fe20000410000 */
[----:B------:R-:W-:Y:S01]  /*c420*/  FMUL.FTZ R54, R15, R54 ;  /* 0x000000360f367220 */ /* 0x000fe20000410000 */
[----:B------:R-:W-:Y:S01]  /*c430*/  F2FP.F16.F32.PACK_AB R156, R157, R156 ;  /* 0x0000009c9d9c723e */ /* 0x000fe200000000ff */
[----:B------:R-:W-:Y:S01]  /*c440*/  FMUL.FTZ R56, R13, R56 ;  /* 0x000000380d387220 */ /* 0x000fe20000410000 */
[----:B------:R-:W-:Y:S01]  /*c450*/  F2FP.F16.F32.PACK_AB R158, R159, R158 ;  /* 0x0000009e9f9e723e */ /* 0x000fe200000000ff */
[----:B------:R-:W-:Y:S01]  /*c460*/  FMUL.FTZ R57, R13, R57 ;  /* 0x000000390d397220 */ /* 0x000fe20000410000 */
        /* <DEDUP_REMOVED lines=8> */
[----:B------:R-:W-:Y:S01]  /*c4f0*/  ISETP.GE.AND P1, PT, R14, UR6, PT ;  /* 0x000000060e007c0c */ /* 0x000fe2000bf26270 */
        /* <DEDUP_REMOVED lines=174> */
[C---:B------:R-:W-:Y:S01]  /*cfe0*/  FMUL.FTZ R145, R13.reuse, R145 ;  /* 0x000000910d917220 */ /* 0x040fe20000410000 */
[----:B------:R-:W-:Y:S01]  /*cff0*/  STS [R10+0x4400], R106 ;  /* 0x0044006a0a007388 */ /* 0x000fe20000000800 */
[----:B------:R-:W-:Y:S01]  /*d000*/  FMUL.FTZ R148, R13, R148 ;  /* 0x000000940d947220 */ /* 0x000fe20000410000 */
        /* <DEDUP_REMOVED lines=10> */
[----:B------:R-:W3:Y:S01]  /*d0b0*/  @P5 MUFU.LG2 R7, R7 ;  /* 0x0000000700075308 */ /* 0x000ee20000000c00 */
[----:B------:R-:W-:Y:S01]  /*d0c0*/  F2FP.F16.F32.PACK_AB R134, R135, R134 ;  /* 0x000000868786723e */ /* 0x000fe200000000ff */
[----:B------:R-:W-:Y:S01]  /*d0d0*/  STS [R18+0x4000], R112 ;  /* 0x0040007012007388 */ /* 0x000fe20000000800 */
[----:B------:R-:W-:Y:S01]  /*d0e0*/  F2FP.F16.F32.PACK_AB R136, R137, R136 ;  /* 0x000000888988723e */ /* 0x000fe200000000ff */
[----:B-1----:R-:W-:Y:S01]  /*d0f0*/  @P3 IMAD R20, R21, R20, RZ ;  /* 0x0000001415143224 */ /* 0x002fe200078e02ff */
[----:B------:R-:W-:Y:S01]  /*d100*/  F2FP.F16.F32.PACK_AB R138, R139, R138 ;  /* 0x0000008a8b8a723e */ /* 0x000fe200000000ff */
[----:B------:R-:W-:Y:S01]  /*d110*/  STS [R18+0x4400], R114 ;  /* 0x0044007212007388 */ /* 0x000fe20000000800 */
[----:B------:R-:W-:Y:S01]  /*d120*/  F2FP.F16.F32.PACK_AB R140, R141, R140 ;  /* 0x0000008c8d8c723e */ /* 0x000fe200000000ff */
[----:B------:R-:W1:Y:S01]  /*d130*/  @P4 MUFU.LG2 R6, R6 ;  /* 0x0000000600064308 */ /* 0x000e620000000c00 */
[----:B------:R-:W-:Y:S01]  /*d140*/  F2FP.F16.F32.PACK_AB R142, R143, R142 ;  /* 0x0000008e8f8e723e */ /* 0x000fe200000000ff */
[----:B------:R-:W-:Y:S01]  /*d150*/  STS [R19+0x4000], R116 ;  /* 0x0040007413007388 */ /* 0x000fe20000000800 */
[----:B------:R-:W-:-:S02]  /*d160*/  F2FP.F16.F32.PACK_AB R152, R153, R152 ;  /* 0x000000989998723e */ /* 0x000fc400000000ff */
[----:B------:R-:W-:Y:S01]  /*d170*/  F2FP.F16.F32.PACK_AB R154, R155, R154 ;  /* 0x0000009a9b9a723e */ /* 0x000fe200000000ff */
[----:B------:R-:W-:Y:S01]  /*d180*/  STS [R19+0x4400], R118 ;  /* 0x0044007613007388 */ /* 0x000fe20000000800 */
[----:B------:R-:W-:Y:S02]  /*d190*/  F2FP.F16.F32.PACK_AB R144, R145, R144 ;  /* 0x000000909190723e */ /* 0x000fe400000000ff */
[----:B------:R-:W-:Y:S01]  /*d1a0*/  F2FP.F16.F32.PACK_AB R146, R147, R146 ;  /* 0x000000929392723e */ /* 0x000fe200000000ff */
[----:B------:R-:W-:Y:S01]  /*d1b0*/  STS [R9+0x4000], R120 ;  /* 0x0040007809007388 */ /* 0x000fe20000000800 */
[----:B------:R-:W-:Y:S01]  /*d1c0*/  F2FP.F16.F32.PACK_AB R13, R13, R148 ;  /* 0x000000940d0d723e */ /* 0x000fe200000000ff */
[----:B---3--:R-:W-:Y:S01]  /*d1d0*/  @P5 FMUL.FTZ R7, R7, 0.69314718246459960938 ;  /* 0x3f31721807075820 */ /* 0x008fe20000410000 */
[----:B------:R-:W-:Y:S01]  /*d1e0*/  F2FP.F16.F32.PACK_AB R15, R151, R15 ;  /* 0x0000000f970f723e */ /* 0x000fe200000000ff */
[----:B------:R-:W-:Y:S01]  /*d1f0*/  STS [R9+0x4400], R122 ;  /* 0x0044007a09007388 */ /* 0x000fe20000000800 */
[----:B--2---:R-:W-:Y:S01]  /*d200*/  @!P3 MOV R20, R8 ;  /* 0x000000080014b202 */ /* 0x004fe20000000f00 */
[----:B-1----:R-:W-:-:S02]  /*d210*/  @P4 FMUL.FTZ R6, R6, 0.69314718246459960938 ;  /* 0x3f31721806064820 */ /* 0x002fc40000410000 */
[----:B------:R-:W-:Y:S04]  /*d220*/  STS [R12+0x6000], R124 ;  /* 0x0060007c0c007388 */ /* 0x000fe80000000800 */
[----:B------:R-:W-:Y:S04]  /*d230*/  STS [R12+0x6400], R126 ;  /* 0x0064007e0c007388 */ /* 0x000fe80000000800 */
[----:B------:R-:W-:Y:S04]  /*d240*/  STS [R11+0x6000], R128 ;  /* 0x006000800b007388 */ /* 0x000fe80000000800 */
[----:B------:R1:W-:Y:S04]  /*d250*/  STS [R11+0x6400], R130 ;  /* 0x006400820b007388 */ /* 0x0003e80000000800 */
[----:B------:R-:W-:Y:S04]  /*d260*/  STS [R4+0x6000], R132 ;  /* 0x0060008404007388 */ /* 0x000fe80000000800 */
[----:B------:R2:W-:Y:S04]  /*d270*/  STS [R4+0x6400], R134 ;  /* 0x0064008604007388 */ /* 0x0005e80000000800 */
[----:B------:R-:W-:Y:S04]  /*d280*/  STS [R10+0x6000], R136 ;  /* 0x006000880a007388 */ /* 0x000fe80000000800 */
[----:B------:R3:W-:Y:S04]  /*d290*/  STS [R10+0x6400], R138 ;  /* 0x0064008a0a007388 */ /* 0x0007e80000000800 */
[----:B------:R-:W-:Y:S04]  /*d2a0*/  STS [R14+0x6000], R140 ;  /* 0x0060008c0e007388 */ /* 0x000fe80000000800 */
[----:B------:R-:W-:Y:S01]  /*d2b0*/  STS [R14+0x6400], R142 ;  /* 0x0064008e0e007388 */ /* 0x000fe20000000800 */
[----:B-1----:R-:W-:-:S03]  /*d2c0*/  SHF.R.S32.HI R11, RZ, 0x1f, R22 ;  /* 0x0000001fff0b7819 */ /* 0x002fc60000011416 */
[----:B------:R-:W-:Y:S04]  /*d2d0*/  STS [R18+0x6000], R152 ;  /* 0x0060009812007388 */ /* 0x000fe80000000800 */
[----:B------:R1:W-:Y:S01]  /*d2e0*/  STS [R18+0x6400], R154 ;  /* 0x0064009a12007388 */ /* 0x0003e20000000800 */
[----:B--2---:R-:W-:Y:S01]  /*d2f0*/  @P3 MOV R4, 0x1 ;  /* 0x0000000100043802 */ /* 0x004fe20000000f00 */
[----:B----4-:R-:W-:Y:S02]  /*d300*/  @!P3 IMAD R4, R8, R24, RZ ;  /* 0x000000180804b224 */ /* 0x010fe400078e02ff */
[----:B------:R-:W-:Y:S02]  /*d310*/  STS [R19+0x6000], R144 ;  /* 0x0060009013007388 */ /* 0x000fe40000000800 */
[----:B------:R-:W-:Y:S01]  /*d320*/  IMAD R23, R23, R4, RZ ;  /* 0x0000000417177224 */ /* 0x000fe200078e02ff */
[----:B------:R-:W-:Y:S01]  /*d330*/  SHF.R.S32.HI R4, RZ, 0x1f, R0 ;  /* 0x0000001fff047819 */ /* 0x000fe20000011400 */
[----:B------:R2:W-:Y:S01]  /*d340*/  STS [R19+0x6400], R146 ;  /* 0x0064009213007388 */ /* 0x0005e20000000800 */
[----:B---3--:R-:W3:Y:S02]  /*d350*/  @P3 LDC R10, c[0x0][0x2c0] ;  /* 0x0000b000ff0a3b82 */ /* 0x008ee40000000800 */
[----:B------:R-:W-:Y:S01]  /*d360*/  LEA.HI R4, R4, R0, RZ, 0x2 ;  /* 0x0000000004047211 */ /* 0x000fe200078f10ff */
[----:B------:R-:W-:Y:S01]  /*d370*/  STS [R9+0x6000], R13 ;  /* 0x0060000d09007388 */ /* 0x000fe20000000800 */
[----:B------:R-:W-:-:S02]  /*d380*/  SEL R23, R23, RZ, !P6 ;  /* 0x000000ff17177207 */ /* 0x000fc40007000000 */
[----:B------:R-:W-:Y:S01]  /*d390*/  LOP3.LUT R8, R4, 0xffffffc, RZ, 0xc0, !PT ;  /* 0x0ffffffc04087812 */ /* 0x000fe200078ec0ff */
[----:B------:R4:W-:Y:S01]  /*d3a0*/  STS [R9+0x6400], R15 ;  /* 0x0064000f09007388 */ /* 0x0009e20000000800 */
[----:B------:R-:W-:Y:S01]  /*d3b0*/  LOP3.LUT P6, RZ, R2, 0x3, RZ, 0xc0, !PT ;  /* 0x0000000302ff7812 */ /* 0x000fe200078cc0ff */
[----:B------:R-:W-:Y:S01]  /*d3c0*/  IMAD R20, R25, R20, R23 ;  /* 0x0000001419147224 */ /* 0x000fe200078e0217 */
[----:B------:R-:W-:Y:S01]  /*d3d0*/  IADD3 R8, R0, -R8, RZ ;  /* 0x8000000800087210 */ /* 0x000fe20007ffe0ff */
[----:B------:R-:W-:Y:S01]  /*d3e0*/  BAR.SYNC.DEFER_BLOCKING 0x0 ;  /* 0x0000000000007b1d */ /* 0x000fe20000010000 */
[----:B------:R-:W-:-:S07]  /*d3f0*/  MOV R4, 0x7f800000 ;  /* 0x7f80000000047802 */ /* 0x000fce0000000f00 */
[----:B-1----:R-:W1:Y:S01]  /*d400*/  @P5 LDC R18, c[0x0][0x2e8] ;  /* 0x0000ba00ff125b82 */ /* 0x002e620000000800 */
[----:B------:R-:W-:-:S07]  /*d410*/  @!P3 MOV R10, 0x1 ;  /* 0x00000001000ab802 */ /* 0x000fce0000000f00 */
[----:B--2---:R-:W2:Y:S01]  /*d420*/  @P4 LDC R19, c[0x0][0x2e8] ;  /* 0x0000ba00ff134b82 */ /* 0x004ea20000000800 */
[----:B---3--:R-:W-:Y:S01]  /*d430*/  IMAD R0, R10, UR4, RZ ;  /* 0x000000040a007c24 */ /* 0x008fe2000f8e02ff */
[----:B----4-:R-:W-:-:S04]  /*d440*/  LEA.HI R9, R11, R22, RZ, 0x5 ;  /* 0x000000160b097211 */ /* 0x010fc800078f28ff */
[----:B------:R-:W-:Y:S01]  /*d450*/  SHF.L.U32 R0, R0, 0x6, RZ ;  /* 0x0000000600007819 */ /* 0x000fe200000006ff */
[----:B------:R3:W4:Y:S01]  /*d460*/  LDS.128 R12, [R228+0x1800] ;  /* 0x00180000e40c7984 */ /* 0x0007220000000c00 */
[----:B------:R-:W-:Y:S02]  /*d470*/  LOP3.LUT R9, R9, 0xffffffe0, RZ, 0xc0, !PT ;  /* 0xffffffe009097812 */ /* 0x000fe400078ec0ff */
[----:B------:R-:W-:Y:S02]  /*d480*/  LEA.HI R11, R11, R22, RZ, 0x3 ;  /* 0x000000160b0b7211 */ /* 0x000fe400078f18ff */
[----:B------:R-:W-:Y:S01]  /*d490*/  IADD3 R9, R22, -R9, RZ ;  /* 0x8000000916097210 */ /* 0x000fe20007ffe0ff */
[----:B-1----:R-:W-:Y:S01]  /*d4a0*/  @P5 FFMA.FTZ R4, R164, R18, R7 ;  /* 0x00000012a4045223 */ /* 0x002fe20000010007 */
[----:B------:R-:W-:Y:S02]  /*d4b0*/  SHF.R.S32.HI R18, RZ, 0x1f, R0 ;  /* 0x0000001fff127819 */ /* 0x000fe40000011400 */
[----:B------:R-:W-:-:S02]  /*d4c0*/  SHF.R.S32.HI R2, RZ, 0x1f, R9 ;  /* 0x0000001fff027819 */ /* 0x000fc40000011409 */
[----:B------:R-:W-:Y:S02]  /*d4d0*/  IADD3 R0, P5, P3, R0, R16, R20 ;  /* 0x0000001000007210 */ /* 0x000fe40007bbe014 */
[----:B------:R-:W-:Y:S02]  /*d4e0*/  LEA.HI R2, R2, R9, RZ, 0x2 ;  /* 0x0000000902027211 */ /* 0x000fe400078f10ff */
[----:B------:R-:W-:Y:S02]  /*d4f0*/  LOP3.LUT R7, R11, 0xfffffff8, RZ, 0xc0, !PT ;  /* 0xfffffff80b077812 */ /* 0x000fe400078ec0ff */
[----:B------:R-:W-:Y:S02]  /*d500*/  SHF.R.S32.HI R2, RZ, 0x2, R2 ;  /* 0x00000002ff027819 */ /* 0x000fe40000011402 */
[----:B------:R-:W-:Y:S02]  /*d510*/  SHF.R.S32.HI R20, RZ, 0x1f, R20 ;  /* 0x0000001fff147819 */ /* 0x000fe40000011414 */
[----:B------:R-:W-:Y:S01]  /*d520*/  MOV R9, 0x7f800000 ;  /* 0x7f80000000097802 */ /* 0x000fe20000000f00 */
[----:B--2---:R-:W-:Y:S01]  /*d530*/  @P4 FFMA.FTZ R9, R3, R19, R6 ;  /* 0x0000001303094223 */ /* 0x004fe20000010006 */
[----:B------:R-:W-:-:S02]  /*d540*/  IADD3 R22, -R7, R22, RZ ;  /* 0x0000001607167210 */ /* 0x000fc40007ffe1ff */
[----:B------:R-:W-:Y:S02]  /*d550*/  LEA R8, R8, R2, 0x4 ;  /* 0x0000000208087211 */ /* 0x000fe400078e20ff */
[----:B------:R-:W-:Y:S01]  /*d560*/  IADD3.X R18, R18, R17, R20, P5, P3 ;  /* 0x0000001112127210 */ /* 0x000fe20002fe6414 */
[----:B---34-:R-:W-:Y:S06]  /*d570*/  @P6 BRA `(.L_x_135) ;  /* 0x0000000000486947 */ /* 0x018fec0003800000 */
        /* <DEDUP_REMOVED lines=18> */
.L_x_135:
[----:B------:R-:W-:Y:S05]  /*d6a0*/  BSYNC B0 ;  /* 0x0000000000007941 */ /* 0x000fea0003800000 */
.L_x_134:
[----:B------:R-:W-:Y:S01]  /*d6b0*/  IMAD.SHL.U32 R0, R22, 0x8, RZ ;  /* 0x0000000816007824 */ /* 0x000fe200078e00ff */
[----:B-1----:R-:W-:Y:S01]  /*d6c0*/  SHF.R.S32.HI R3, RZ, 0x1f, R25 ;  /* 0x0000001fff037819 */ /* 0x002fe20000011419 */
        /* <DEDUP_REMOVED lines=38> */
.L_x_137:
[----:B------:R-:W-:Y:S05]  /*d930*/  BSYNC B0 ;  /* 0x0000000000007941 */ /* 0x000fea0003800000 */
.L_x_136:
        /* <DEDUP_REMOVED lines=27> */
.L_x_139:
[----:B------:R-:W-:Y:S05]  /*daf0*/  BSYNC B0 ;  /* 0x0000000000007941 */ /* 0x000fea0003800000 */
.L_x_138:
        /* <DEDUP_REMOVED lines=27> */
.L_x_141:
[----:B------:R-:W-:Y:S05]  /*dcb0*/  BSYNC B0 ;  /* 0x0000000000007941 */ /* 0x000fea0003800000 */
.L_x_140:
        /* <DEDUP_REMOVED lines=27> */
.L_x_98:
[----:B------:R-:W1:Y:S01]  /*de70*/  S2R R7, SR_TID.X ;  /* 0x0000000000077919 */ /* 0x000e620000002100 */
[----:B------:R-:W-:Y:S01]  /*de80*/  UISETP.NE.AND UP4, UPT, UR16, -0x1, UPT ;  /* 0xffffffff1000788c */ /* 0x000fe2000bf85270 */
[----:B------:R-:W-:Y:S01]  /*de90*/  IMAD.U32 R14, RZ, RZ, UR17 ;  /* 0x00000011ff0e7e24 */ /* 0x000fe2000f8e00ff */
[----:B------:R-:W-:Y:S01]  /*dea0*/  ULDC.U8 UR8, c[0x0][0x3d9] ;  /* 0x0000f64000087ab9 */ /* 0x000fe20000000000 */
[----:B------:R-:W-:Y:S01]  /*deb0*/  USHF.R.S32.HI UR14, URZ, 0x1f, UR30 ;  /* 0x0000001f3f0e7899 */ /* 0x000fe2000801141e */
[----:B------:R-:W-:Y:S01]  /*dec0*/  BSSY B0, `(.L_x_142) ;  /* 0x0000055000007945 */ /* 0x000fe20003800000 */
[----:B------:R-:W-:Y:S02]  /*ded0*/  UISETP.NE.AND UP2, UPT, UR8, URZ, UPT ;  /* 0x0000003f0800728c */ /* 0x000fe4000bf45270 */
[----:B------:R-:W-:Y:S01]  /*dee0*/  UIADD3 UR18, -UR25, UR18, URZ ;  /* 0x0000001219127290 */ /* 0x000fe2000fffe13f */
[----:B------:R-:W-:Y:S01]  /*def0*/  UMOV UR20, URZ ;  /* 0x0000003f00147c82 */ /* 0x000fe20008000000 */
[----:B------:R-:W-:-:S02]  /*df00*/  UMOV UR21, URZ ;  /* 0x0000003f00157c82 */ /* 0x000fc40008000000 */
[----:B------:R-:W-:Y:S01]  /*df10*/  @!UP4 USHF.R.S32.HI UR9, URZ, 0x1f, UR29 ;  /* 0x0000001f3f09c899 */ /* 0x000fe2000801141d */
[----:B------:R-:W-:Y:S01]  /*df20*/  @UP4 ULDC.64 UR6, c[0x0][0x298] ;  /* 0x0000a60000064ab9 */ /* 0x000fe20000000a00 */
[----:B------:R-:W-:Y:S01]  /*df30*/  @!UP4 ULDC.64 UR4, c[0x0][0x290] ;  /* 0x0000a4000004cab9 */ /* 0x000fe20000000a00 */
[----:B------:R-:W-:Y:S02]  /*df40*/  @UP4 UIMAD.WIDE.U32 UR10, UR16, UR6, URZ ;  /* 0x00000006100a42a5 */ /* 0x000fe4000f8e003f */
[----:B------:R-:W-:Y:S02]  /*df50*/  @!UP4 UIMAD UR6, UR9, UR4, URZ ;  /* 0x000000040906c2a4 */ /* 0x000fe4000f8e023f */
[----:B------:R-:W-:Y:S01]  /*df60*/  @!UP4 UIMAD.WIDE.U32 UR12, UR29, UR4, URZ ;  /* 0x000000041d0cc2a5 */ /* 0x000fe2000f8e003f */
[----:B------:R-:W-:Y:S01]  /*df70*/  ULDC.U8 UR9, c[0x0][0x3d8] ;  /* 0x0000f60000097ab9 */ /* 0x000fe20000000000 */
[----:B------:R-:W-:Y:S02]  /*df80*/  @!UP4 UIMAD UR6, UR29, UR5, UR6 ;  /* 0x000000051d06c2a4 */ /* 0x000fe4000f8e0206 */
[----:B------:R-:W-:-:S02]  /*df90*/  UISETP.NE.AND UP0, UPT, UR9, URZ, !UP2 ;  /* 0x0000003f0900728c */ /* 0x000fc4000d705270 */
[----:B------:R-:W-:Y:S01]  /*dfa0*/  UISETP.NE.AND UP3, UPT, UR9, URZ, UPT ;  /* 0x0000003f0900728c */ /* 0x000fe2000bf65270 */
[----:B------:R-:W-:Y:S01]  /*dfb0*/  @UP2 ULDC.64 UR4, c[0x0][0x2c0] ;  /* 0x0000b00000042ab9 */ /* 0x000fe20000000a00 */
[----:B------:R-:W-:Y:S01]  /*dfc0*/  @UP4 UIMAD UR7, UR16, UR7, UR11 ;  /* 0x00000007100742a4 */ /* 0x000fe2000f8e020b */
[----:B-1----:R-:W-:Y:S01]  /*dfd0*/  SHF.R.S32.HI R16, RZ, 0x1f, R7 ;  /* 0x0000001fff107819 */ /* 0x002fe20000011407 */
[----:B------:R-:W-:Y:S02]  /*dfe0*/  UISETP.NE.OR UP3, UPT, UR8, URZ, !UP3 ;  /* 0x0000003f0800728c */ /* 0x000fe4000df65670 */
[----:B------:R-:W-:Y:S01]  /*dff0*/  @UP2 UIMAD UR11, UR5, UR4, URZ ;  /* 0x00000004050b22a4 */ /* 0x000fe2000f8e023f */
[----:B------:R-:W-:Y:S01]  /*e000*/  LEA.HI R16, R16, R7, RZ, 0x3 ;  /* 0x0000000710107211 */ /* 0x000fe200078f18ff */
[----:B------:R-:W-:Y:S01]  /*e010*/  UISETP.NE.OR UP1, UPT, UR16, -0x1, UP3 ;  /* 0xffffffff1000788c */ /* 0x000fe20009f25670 */
[----:B------:R-:W-:Y:S02]  /*e020*/  ULDC.64 UR4, c[0x0][0x2a0] ;  /* 0x0000a80000047ab9 */ /* 0x000fe40000000a00 */
[----:B------:R-:W-:Y:S01]  /*e030*/  LOP3.LUT R0, R16, 0xfffffff8, RZ, 0xc0, !PT ;  /* 0xfffffff810007812 */ /* 0x000fe200078ec0ff */
[----:B------:R-:W-:Y:S01]  /*e040*/  UIMAD UR8, UR14, UR4, URZ ;  /* 0x000000040e0872a4 */ /* 0x000fe2000f8e023f */
[----:B------:R-:W-:Y:S01]  /*e050*/  SHF.R.S32.HI R16, RZ, 0x3, R16 ;  /* 0x00000003ff107819 */ /* 0x000fe20000011410 */
[----:B------:R-:W-:Y:S01]  /*e060*/  @!UP2 ULDC UR9, c[0x0][0x270] ;  /* 0x00009c000009aab9 */ /* 0x000fe20000000800 */
[----:B------:R-:W-:Y:S01]  /*e070*/  @!UP2 ULDC UR14, c[0x0][0x2c4] ;  /* 0x0000b100000eaab9 */ /* 0x000fe20000000800 */
[----:B------:R-:W-:Y:S01]  /*e080*/  IMAD.IADD R7, R7, 0x1, -R0 ;  /* 0x0000000107077824 */ /* 0x000fe200078e0a00 */
[----:B------:R-:W-:Y:S01]  /*e090*/  @UP0 ULDC UR14, c[0x0][0x2e4] ;  /* 0x0000b900000e0ab9 */ /* 0x000fe20000000800 */
[----:B------:R-:W-:Y:S01]  /*e0a0*/  @UP2 UMOV UR15, 0x1 ;  /* 0x00000001000f2882 */ /* 0x000fe20000000000 */
[----:B------:R-:W-:Y:S01]  /*e0b0*/  @!UP2 UIMAD UR15, UR14, UR9, URZ ;  /* 0x000000090e0fa2a4 */ /* 0x000fe2000f8e023f */
[----:B------:R-:W-:Y:S01]  /*e0c0*/  ISETP.GE.AND P1, PT, R16, UR18, PT ;  /* 0x0000001210007c0c */ /* 0x000fe2000bf26270 */
[----:B------:R-:W-:Y:S01]  /*e0d0*/  UIMAD UR5, UR30, UR5, UR8 ;  /* 0x000000051e0572a4 */ /* 0x000fe2000f8e0208 */
[C---:B------:R-:W-:Y:S01]  /*e0e0*/  ISETP.NE.AND P3, PT, R7.reuse, RZ, PT ;  /* 0x000000ff0700720c */ /* 0x040fe20003f65270 */
[----:B------:R-:W-:Y:S01]  /*e0f0*/  IMAD.SHL.U32 R7, R7, 0x8, RZ ;  /* 0x0000000807077824 */ /* 0x000fe200078e00ff */
[----:B------:R-:W-:Y:S01]  /*e100*/  UIMAD UR15, UR29, UR15, URZ ;  /* 0x0000000f1d0f72a4 */ /* 0x000fe2000f8e023f */
[----:B------:R-:W-:Y:S01]  /*e110*/  IMAD.U32 R10, RZ, RZ, UR4 ;  /* 0x00000004ff0a7e24 */ /* 0x000fe2000f8e00ff */
[----:B------:R-:W-:Y:S01]  /*e120*/  @!UP3 ULDC UR8, c[0x0][0x2c4] ;  /* 0x0000b1000008bab9 */ /* 0x000fe20000000800 */
[----:B------:R-:W-:Y:S01]  /*e130*/  @!UP4 UIADD3 UR7, UR13, UR6, URZ ;  /* 0x000000060d07c290 */ /* 0x000fe2000fffe03f */
[--C-:B------:R-:W-:Y:S01]  /*e140*/  SHF.R.S32.HI R17, RZ, 0x1f, R16.reuse ;  /* 0x0000001fff117819 */ /* 0x100fe20000011410 */
[----:B------:R-:W-:Y:S01]  /*e150*/  @!UP4 UMOV UR10, UR12 ;  /* 0x0000000c000acc82 */ /* 0x000fe20008000000 */
[----:B------:R-:W-:Y:S01]  /*e160*/  @!UP1 UIMAD UR16, UR29, UR8, URZ ;  /* 0x000000081d1092a4 */ /* 0x000fe2000f8e023f */
[C---:B------:R-:W-:Y:S01]  /*e170*/  IADD3 R2, P0, R7.reuse, UR10, RZ ;  /* 0x0000000a07027c10 */ /* 0x040fe2000ff1e0ff */
[----:B------:R-:W-:Y:S01]  /*e180*/  @UP2 ULDC UR19, c[0x0][0x2c0] ;  /* 0x0000b00000132ab9 */ /* 0x000fe20000000800 */
[----:B------:R-:W-:Y:S01]  /*e190*/  USEL UR15, UR15, URZ, UP3 ;  /* 0x0000003f0f0f7287 */ /* 0x000fe20009800000 */
[----:B------:R-:W-:Y:S01]  /*e1a0*/  IMAD.WIDE R14, R14, 0x40, R16 ;  /* 0x000000400e0e7825 */ /* 0x000fe200078e0210 */
[----:B------:R-:W-:Y:S01]  /*e1b0*/  @!UP2 UMOV UR19, 0x1 ;  /* 0x000000010013a882 */ /* 0x000fe20000000000 */
[----:B------:R-:W-:Y:S01]  /*e1c0*/  @!UP2 UMOV UR11, UR14 ;  /* 0x0000000e000bac82 */ /* 0x000fe20008000000 */
[C---:B------:R-:W-:Y:S01]  /*e1d0*/  LEA.HI.X.SX32 R3, R7.reuse, UR7, 0x1, P0 ;  /* 0x0000000707037c11 */ /* 0x040fe200080f0eff */
[----:B------:R-:W-:Y:S01]  /*e1e0*/  UIMAD UR6, UR25, UR19, URZ ;  /* 0x00000013190672a4 */ /* 0x000fe2000f8e023f */
[C---:B------:R-:W-:Y:S01]  /*e1f0*/  VIADD R6, R7.reuse, 0x40 ;  /* 0x0000004007067836 */ /* 0x040fe20000000000 */
[----:B------:R-:W-:Y:S01]  /*e200*/  UIMAD UR11, UR30, UR11, UR15 ;  /* 0x0000000b1e0b72a4 */ /* 0x000fe2000f8e020f */
[----:B------:R-:W-:Y:S01]  /*e210*/  VIADD R5, R7, 0x80 ;  /* 0x0000008007057836 */ /* 0x000fe20000000000 */
[----:B------:R-:W-:Y:S01]  /*e220*/  @!UP3 UMOV UR20, UR16 ;  /* 0x000000100014bc82 */ /* 0x000fe20008000000 */
[----:B------:R-:W-:Y:S01]  /*e230*/  USHF.R.S32.HI UR4, URZ, 0x1f, UR6 ;  /* 0x0000001f3f047899 */ /* 0x000fe20008011406 */
[----:B------:R-:W-:Y:S01]  /*e240*/  IMAD.WIDE.U32 R10, R10, UR30, R2 ;  /* 0x0000001e0a0a7c25 */ /* 0x000fe2000f8e0002 */
[----:B------:R-:W-:Y:S01]  /*e250*/  @!UP3 USHF.R.S32.HI UR21, URZ, 0x1f, UR16 ;  /* 0x0000001f3f15b899 */ /* 0x000fe20008011410 */
[C---:B------:R-:W-:Y:S01]  /*e260*/  IADD3 R2, R16.reuse, 0x20, RZ ;  /* 0x0000002010027810 */ /* 0x040fe20007ffe0ff */
[----:B------:R-:W-:Y:S01]  /*e270*/  USHF.R.S32.HI UR7, URZ, 0x1f, UR11 ;  /* 0x0000001f3f077899 */ /* 0x000fe2000801140b */
[----:B------:R-:W-:Y:S01]  /*e280*/  VIADD R3, R16, 0x10 ;  /* 0x0000001010037836 */ /* 0x000fe20000000000 */
[----:B------:R-:W-:Y:S01]  /*e290*/  UIADD3 UR6, UP1, UP0, UR6, UR20, UR11 ;  /* 0x0000001406067290 */ /* 0x000fe2000f83e00b */
[----:B------:R-:W-:Y:S01]  /*e2a0*/  VIADD R13, R11, UR5 ;  /* 0x000000050b0d7c36 */ /* 0x000fe20008000000 */
[----:B------:R-:W-:-:S02]  /*e2b0*/  IADD3 R4, R7, 0xc0, RZ ;  /* 0x000000c007047810 */ /* 0x000fc40007ffe0ff */
[----:B------:R-:W-:Y:S01]  /*e2c0*/  UIADD3.X UR20, UR4, UR21, UR7, UP1, UP0 ;  /* 0x0000001504147290 */ /* 0x000fe20008fe0407 */
[----:B------:R-:W-:Y:S01]  /*e2d0*/  ISETP.GE.AND P0, PT, R3, UR18, PT ;  /* 0x0000001203007c0c */ /* 0x000fe2000bf06270 */
[----:B------:R-:W-:-:S12]  /*e2e0*/  @P1 BRA `(.L_x_143) ;  /* 0x0000000000481947 */ /* 0x000fd80003800000 */
        /* <DEDUP_REMOVED lines=18> */
.L_x_143:
[----:B------:R-:W-:Y:S05]  /*e410*/  BSYNC B0 ;  /* 0x0000000000007941 */ /* 0x000fea0003800000 */
.L_x_142:
        /* <DEDUP_REMOVED lines=25> */
.L_x_145:
[----:B------:R-:W-:Y:S05]  /*e5b0*/  BSYNC B0 ;  /* 0x0000000000007941 */ /* 0x000fea0003800000 */
.L_x_144:
        /* <DEDUP_REMOVED lines=24> */
.L_x_147:
[----:B------:R-:W-:Y:S05]  /*e740*/  BSYNC B0 ;  /* 0x0000000000007941 */ /* 0x000fea0003800000 */
.L_x_146:
        /* <DEDUP_REMOVED lines=26> */
.L_x_149:
[----:B------:R-:W-:Y:S05]  /*e8f0*/  BSYNC B0 ;  /* 0x0000000000007941 */ /* 0x000fea0003800000 */
.L_x_148:
        /* <DEDUP_REMOVED lines=10> */
.L_x_151:
[----:B------:R-:W-:Y:S05]  /*e9a0*/  BSYNC B0 ;  /* 0x0000000000007941 */ /* 0x000fea0003800000 */
.L_x_150:
        /* <DEDUP_REMOVED lines=10> */
.L_x_153:
[----:B------:R-:W-:Y:S05]  /*ea50*/  BSYNC B0 ;  /* 0x0000000000007941 */ /* 0x000fea0003800000 */
.L_x_152:
        /* <DEDUP_REMOVED lines=10> */
.L_x_155:
[----:B------:R-:W-:Y:S05]  /*eb00*/  BSYNC B0 ;  /* 0x0000000000007941 */ /* 0x000fea0003800000 */
.L_x_154:
        /* <DEDUP_REMOVED lines=10> */
.L_x_156:
        /* <DEDUP_REMOVED lines=13> */
.L_x_2389:


//--------------------- .text._ZN5flash16flash_fwd_kernelI23Flash_fwd_kernel_traitsILi256ELi64ELi64ELi4ELb0ELb0EN7cutlass6half_tE19Flash_kernel_traitsILi256ELi64ELi64ELi4ES3_EELb0ELb0ELb1ELb0ELb0ELb1ELb0ELb0EEEvNS_16Flash_fwd_paramsE --------------------------
	.section	.text._ZN5flash16flash_fwd_kernelI23Flash_fwd_kernel_traitsILi256ELi64ELi64ELi4ELb0ELb0EN7cutlass6half_tE19Flash_kernel_traitsILi256ELi64ELi64ELi4ES3_EELb0ELb0ELb1ELb0ELb0ELb1ELb0ELb0EEEvNS_16Flash_fwd_paramsE,"ax",@progbits
	.align	128
        .global         _ZN5flash16flash_fwd_kernelI23Flash_fwd_kernel_traitsILi256ELi64ELi64ELi4ELb0ELb0EN7cutlass6half_tE19Flash_kernel_traitsILi256ELi64ELi64ELi4ES3_EELb0ELb0ELb1ELb0ELb0ELb1ELb0ELb0EEEvNS_16Flash_fwd_paramsE
        .type           _ZN5flash16flash_fwd_kernelI23Flash_fwd_kernel_traitsILi256ELi64ELi64ELi4ELb0ELb0EN7cutlass6half_tE19Flash_kernel_traitsILi256ELi64ELi64ELi4ES3_EELb0ELb0ELb1ELb0ELb0ELb1ELb0ELb0EEEvNS_16Flash_fwd_paramsE,@function
        .size           _ZN5flash16flash_fwd_kernelI23Flash_fwd_kernel_traitsILi256ELi64ELi64ELi4ELb0ELb0EN7cutlass6half_tE19Flash_kernel_traitsILi256ELi64ELi64ELi4ES3_EELb0ELb0ELb1ELb0ELb0ELb1ELb0ELb0EEEvNS_16Flash_fwd_paramsE,(.L_x_2390 - _ZN5flash16flash_fwd_kernelI23Flash_fwd_kernel_traitsILi256ELi64ELi64ELi4ELb0ELb0EN7cutlass6half_tE19Flash_kernel_traitsILi256ELi64ELi64ELi4ES3_EELb0ELb0ELb1ELb0ELb0ELb1ELb0ELb0EEEvNS_16Flash_fwd_paramsE)
        .other          _ZN5flash16flash_fwd_kernelI23Flash_fwd_kernel_traitsILi256ELi64ELi64ELi4ELb0ELb0EN7cutlass6half_tE19Flash_kernel_traitsILi256ELi64ELi64ELi4ES3_EELb0ELb0ELb1ELb0ELb0ELb1ELb0ELb0EEEvNS_16Flash_fwd_paramsE,@"STO_CUDA_ENTRY STV_DEFAULT"
_ZN5flash16flash_fwd_kernelI23Flash_fwd_kernel_traitsILi256ELi64ELi64ELi4ELb0ELb0EN7cutlass6half_tE19Flash_kernel_traitsILi256ELi64ELi64ELi4ES3_EELb0ELb0ELb1ELb0ELb0ELb1ELb0ELb0EEEvNS_16Flash_fwd_paramsE:
.text._ZN5flash16flash_fwd_kernelI23Flash_fwd_kernel_traitsILi256ELi64ELi64ELi4ELb0ELb0EN7cutlass6half_tE19Flash_kernel_traitsILi256ELi64ELi64ELi4ES3_EELb0ELb0ELb1ELb0ELb0ELb1ELb0ELb0EEEvNS_16Flash_fwd_paramsE:
        /* <DEDUP_REMOVED lines=55> */
.L_x_157:
[----:B------:R-:W-:-:S03]  /*0370*/  ULDC UR6, c[0x0][0x2c8] ;  /* 0x0000b20000067ab9 */ /* 0x000fc60000000800 */
.L_x_158:
        /* <DEDUP_REMOVED lines=19> */
[----:B------:R-:W-:Y:S10]  /*04b0*/  @!P0 EXIT ;  /* 0x000000000000894d */ /* 0x000ff40003800000 */
[----:B------:R-:W-:Y:S02]  /*04c0*/  @!UP2 UIADD3 UR22, UR4, UR6, -UR25 ;  /* 0x000000060416a290 */ /* 0x000fe4000fffe819 */
[----:B------:R-:W-:Y:S02]  /*04d0*/  UIADD3 UR5, -UR15, 0x7f, UR21 ;  /* 0x0000007f0f057890 */ /* 0x000fe4000fffe115 */
[----:B------:R-:W-:Y:S01]  /*04e0*/  UIADD3 UR10, UR22, UR21, -UR15 ;  /* 0x00000015160a7290 */ /* 0x000fe2000fffe80f */
[----:B------:R-:W-:Y:S01]  /*04f0*/  ULDC UR20, c[0x0][0x394] ;  /* 0x0000e50000147ab9 */ /* 0x000fe20000000800 */
[----:B------:R-:W-:Y:S01]  /*0500*/  ULDC UR17, c[0x0][0x398] ;  /* 0x0000e60000117ab9 */ /* 0x000fe20000000800 */
[----:B------:R-:W-:Y:S02]  /*0510*/  UIADD3 UR7, UR22, 0x3f, URZ ;  /* 0x0000003f16077890 */ /* 0x000fe4000fffe03f */
[----:B------:R-:W-:Y:S02]  /*0520*/  UIADD3 UR5, UR5, UR17, UR22 ;  /* 0x0000001105057290 */ /* 0x000fe4000fffe016 */
[----:B------:R-:W-:-:S02]  /*0530*/  UIADD3 UR10, UR10, -UR20, URZ ;  /* 0x800000140a0a7290 */ /* 0x000fc4000fffe03f */
[----:B------:R-:W-:Y:S02]  /*0540*/  USHF.R.S32.HI UR6, URZ, 0x1f, UR7 ;  /* 0x0000001f3f067899 */ /* 0x000fe40008011407 */
[----:B------:R-:W-:Y:S02]  /*0550*/  USHF.R.S32.HI UR4, URZ, 0x1f, UR5 ;  /* 0x0000001f3f047899 */ /* 0x000fe40008011405 */
[----:B------:R-:W-:Y:S02]  /*0560*/  USHF.R.S32.HI UR9, URZ, 0x1f, UR10 ;  /* 0x0000001f3f097899 */ /* 0x000fe4000801140a */
[----:B------:R-:W-:Y:S02]  /*0570*/  ULEA.HI UR6, UR6, UR7, URZ, 0x6 ;  /* 0x0000000706067291 */ /* 0x000fe4000f8f303f */
[----:B------:R-:W-:Y:S02]  /*0580*/  ULEA.HI UR4, UR4, UR5, URZ, 0x6 ;  /* 0x0000000504047291 */ /* 0x000fe4000f8f303f */
[----:B------:R-:W-:-:S02]  /*0590*/  ULEA.HI UR9, UR9, UR10, URZ, 0x6 ;  /* 0x0000000a09097291 */ /* 0x000fc4000f8f303f */
[----:B------:R-:W-:Y:S02]  /*05a0*/  USHF.R.S32.HI UR6, URZ, 0x6, UR6 ;  /* 0x000000063f067899 */ /* 0x000fe40008011406 */
[----:B------:R-:W-:Y:S02]  /*05b0*/  USHF.R.S32.HI UR4, URZ, 0x6, UR4 ;  /* 0x000000063f047899 */ /* 0x000fe40008011404 */
[----:B------:R-:W-:Y:S02]  /*05c0*/  USHF.R.S32.HI UR9, URZ, 0x6, UR9 ;  /* 0x000000063f097899 */ /* 0x000fe40008011409 */
[----:B------:R-:W-:Y:S02]  /*05d0*/  UISETP.LT.AND UP0, UPT, UR6, UR4, UPT ;  /* 0x000000040600728c */ /* 0x000fe4000bf01270 */
[----:B------:R-:W-:Y:S02]  /*05e0*/  UISETP.LT.AND UP1, UPT, URZ, UR9, UPT ;  /* 0x000000093f00728c */ /* 0x000fe4000bf21270 */
[----:B------:R-:W-:-:S02]  /*05f0*/  USEL UR16, UR6, UR4, UP0 ;  /* 0x0000000406107287 */ /* 0x000fc40008000000 */
[----:B------:R-:W-:-:S04]  /*0600*/  USEL UR12, URZ, UR9, !UP1 ;  /* 0x000000093f0c7287 */ /* 0x000fc8000c800000 */
[----:B------:R-:W-:-:S06]  /*0610*/  UISETP.GT.AND UP0, UPT, UR16, UR12, UPT ;  /* 0x0000000c1000728c */ /* 0x000fcc000bf04270 */
[----:B------:R-:W-:-:S13]  /*0620*/  PLOP3.LUT P0, PT, PT, PT, UP0, 0x80, 0x0 ;  /* 0x000000000000781c */ /* 0x000fda0003f0f008 */
[----:B------:R-:W-:Y:S05]  /*0630*/  @P0 BRA `(.L_x_159) ;  /* 0x0000000800f00947 */ /* 0x000fea0003800000 */
        /* <DEDUP_REMOVED lines=11> */
[----:B------:R-:W-:Y:S01]  /*06f0*/  @UP1 ULDC.64 UR6, c[0x0][0x298] ;  /* 0x0000a60000061ab9 */ /* 0x000fe20000000a00 */
[----:B------:R-:W-:Y:S01]  /*0700*/  @!UP1 USHF.R.S32.HI UR12, URZ, 0x1f, UR24 ;  /* 0x0000001f3f0c9899 */ /* 0x000fe20008011418 */
[----:B------:R-:W-:Y:S01]  /*0710*/  SHF.R.S32.HI R12, RZ, 0x3, R12 ;  /* 0x00000003ff0c7819 */ /* 0x000fe2000001140c */
[----:B------:R-:W-:Y:S01]  /*0720*/  @UP1 UIMAD.WIDE.U32 UR10, UR13, UR6, URZ ;  /* 0x000000060d0a12a5 */ /* 0x000fe2000f8e003f */
[----:B------:R-:W-:Y:S01]  /*0730*/  IMAD.IADD R0, R4, 0x1, -R3 ;  /* 0x0000000104007824 */ /* 0x000fe200078e0a03 */
[----:B------:R-:W-:Y:S01]  /*0740*/  @!UP1 ULDC.64 UR4, c[0x0][0x290] ;  /* 0x0000a40000049ab9 */ /* 0x000fe20000000a00 */
[----:B------:R-:W-:Y:S01]  /*0750*/  ISETP.GE.AND P4, PT, R12, UR15, PT ;  /* 0x0000000f0c007c0c */ /* 0x000fe2000bf86270 */
[----:B------:R-:W-:Y:S01]  /*0760*/  @!UP1 UIMAD UR6, UR12, UR4, URZ ;  /* 0x000000040c0692a4 */ /* 0x000fe2000f8e023f */
[----:B------:R-:W-:Y:S01]  /*0770*/  IMAD.SHL.U32 R0, R0, 0x8, RZ ;  /* 0x0000000800007824 */ /* 0x000fe200078e00ff */
[----:B------:R-:W-:Y:S01]  /*0780*/  @UP1 UIMAD UR7, UR13, UR7, UR11 ;  /* 0x000000070d0712a4 */ /* 0x000fe2000f8e020b */
[----:B------:R-:W-:Y:S01]  /*0790*/  SHF.R.S32.HI R13, RZ, 0x1f, R12 ;  /* 0x0000001fff0d7819 */ /* 0x000fe2000001140c */
[----:B------:R-:W-:Y:S01]  /*07a0*/  @!UP1 UIMAD.WIDE.U32 UR16, UR24, UR4, URZ ;  /* 0x00000004181092a5 */ /* 0x000fe2000f8e003f */
[C---:B------:R-:W-:Y:S01]  /*07b0*/  VIADD R5, R12.reuse, 0x10 ;  /* 0x000000100c057836 */ /* 0x040fe20000000000 */
[----:B------:R-:W-:Y:S01]  /*07c0*/  ULDC.U8 UR11, c[0x0][0x3d8] ;  /* 0x0000f600000b7ab9 */ /* 0x000fe20000000000 */
[----:B------:R-:W-:Y:S01]  /*07d0*/  @!UP1 UIMAD UR6, UR24, UR5, UR6 ;  /* 0x00000005180692a4 */ /* 0x000fe2000f8e0206 */
[C---:B------:R-:W-:Y:S01]  /*07e0*/  VIADD R4, R12.reuse, 0x20 ;  /* 0x000000200c047836 */ /* 0x040fe20000000000 */
[----:B------:R-:W-:Y:S01]  /*07f0*/  UISETP.NE.AND UP3, UPT, UR11, URZ, UPT ;  /* 0x0000003f0b00728c */ /* 0x000fe2000bf65270 */
[----:B------:R-:W-:Y:S01]  /*0800*/  BSSY B0, `(.L_x_160) ;  /* 0x000003a000007945 */ /* 0x000fe20003800000 */
[----:B------:R-:W-:Y:S01]  /*0810*/  UISETP.NE.AND UP0, UPT, UR11, URZ, !UP2 ;  /* 0x0000003f0b00728c */ /* 0x000fe2000d705270 */
[----:B------:R-:W-:Y:S01]  /*0820*/  ISETP.GE.OR P6, PT, R12, UR15, P3 ;  /* 0x0000000f0c007c0c */ /* 0x000fe20009fc6670 */
[----:B------:R-:W-:Y:S01]  /*0830*/  @!UP1 UIADD3 UR7, UR17, UR6, URZ ;  /* 0x0000000611079290 */ /* 0x000fe2000fffe03f */
[----:B------:R-:W-:Y:S01]  /*0840*/  ISETP.GE.AND P2, PT, R4, UR15, PT ;  /* 0x0000000f04007c0c */ /* 0x000fe2000bf46270 */
[----:B------:R-:W-:Y:S01]  /*0850*/  @!UP1 UMOV UR10, UR16 ;  /* 0x00000010000a9c82 */ /* 0x000fe20008000000 */
[----:B------:R-:W-:Y:S01]  /*0860*/  UISETP.NE.OR UP3, UPT, UR9, URZ, !UP3 ;  /* 0x0000003f0900728c */ /* 0x000fe2000df65670 */
[C---:B------:R-:W-:Y:S01]  /*0870*/  IADD3 R2, P0, R0.reuse, UR10, RZ ;  /* 0x0000000a00027c10 */ /* 0x040fe2000ff1e0ff */
[----:B------:R-:W-:Y:S01]  /*0880*/  @UP2 ULDC.64 UR4, c[0x0][0x2c0] ;  /* 0x0000b00000042ab9 */ /* 0x000fe20000000a00 */
[----:B------:R-:W-:Y:S01]  /*0890*/  USHF.R.S32.HI UR12, URZ, 0x1f, UR8 ;  /* 0x0000001f3f0c7899 */ /* 0x000fe20008011408 */
[C---:B------:R-:W-:Y:S01]  /*08a0*/  ISETP.GE.OR P5, PT, R5.reuse, UR15, P3 ;  /* 0x0000000f05007c0c */ /* 0x040fe20009fa6670 */
[----:B------:R-:W-:Y:S01]  /*08b0*/  @UP2 UIMAD UR20, UR5, UR4, URZ ;  /* 0x00000004051422a4 */ /* 0x000fe2000f8e023f */
[----:B------:R-:W-:Y:S01]  /*08c0*/  LEA.HI.X.SX32 R3, R0, UR7, 0x1, P0 ;  /* 0x0000000700037c11 */ /* 0x000fe200080f0eff */
[----:B------:R-:W-:Y:S01]  /*08d0*/  @!UP2 ULDC UR7, c[0x0][0x2c4] ;  /* 0x0000b1000007aab9 */ /* 0x000fe20000000800 */
[----:B------:R-:W-:Y:S01]  /*08e0*/  ULDC.64 UR4, c[0x0][0x2a0] ;  /* 0x0000a80000047ab9 */ /* 0x000fe20000000a00 */
[----:B------:R-:W-:Y:S01]  /*08f0*/  @UP0 ULDC UR7, c[0x0][0x2e4] ;  /* 0x0000b90000070ab9 */ /* 0x000fe20000000800 */
[----:B------:R-:W-:Y:S01]  /*0900*/  UIMAD UR12, UR12, UR4, URZ ;  /* 0x000000040c0c72a4 */ /* 0x000fe2000f8e023f */
[----:B------:R-:W-:Y:S01]  /*0910*/  IMAD.U32 R6, RZ, RZ, UR4 ;  /* 0x00000004ff067e24 */ /* 0x000fe2000f8e00ff */
[----:B------:R-:W-:Y:S01]  /*0920*/  @UP2 UMOV UR9, 0x1 ;  /* 0x0000000100092882 */ /* 0x000fe20000000000 */
[----:B------:R-:W-:Y:S01]  /*0930*/  @!UP2 ULDC UR4, c[0x0][0x270] ;  /* 0x00009c000004aab9 */ /* 0x000fe20000000800 */
[----:B------:R-:W-:Y:S01]  /*0940*/  @!UP3 ULDC UR6, c[0x0][0x2c4] ;  /* 0x0000b1000006bab9 */ /* 0x000fe20000000800 */
[----:B------:R-:W-:Y:S01]  /*0950*/  @!UP2 UIMAD UR9, UR7, UR4, URZ ;  /* 0x000000040709a2a4 */ /* 0x000fe2000f8e023f */
[----:B------:R-:W-:Y:S01]  /*0960*/  IMAD.WIDE.U32 R6, R6, UR8, R2 ;  /* 0x0000000806067c25 */ /* 0x000fe2000f8e0002 */
[----:B------:R-:W-:Y:S01]  /*0970*/  @!UP3 UIMAD UR6, UR24, UR6, URZ ;  /* 0x000000061806b2a4 */ /* 0x000fe2000f8e023f */
[----:B------:R-:W-:Y:S01]  /*0980*/  ISETP.GE.AND P0, PT, R5, UR15, PT ;  /* 0x0000000f05007c0c */ /* 0x000fe2000bf06270 */
[----:B------:R-:W-:Y:S01]  /*0990*/  UIMAD UR9, UR24, UR9, URZ ;  /* 0x00000009180972a4 */ /* 0x000fe2000f8e023f */
[----:B------:R-:W-:Y:S01]  /*09a0*/  VIADD R2, R12, 0x30 ;  /* 0x000000300c027836 */ /* 0x000fe20000000000 */
[----:B------:R-:W-:Y:S01]  /*09b0*/  @!UP3 USEL UR6, UR6, UR13, !UP1 ;  /* 0x0000000d0606b287 */ /* 0x000fe2000c800000 */
[----:B------:R-:W-:Y:S01]  /*09c0*/  IMAD.WIDE R10, R11, 0x40, R12 ;  /* 0x000000400b0a7825 */ /* 0x000fe200078e020c */
[----:B------:R-:W-:Y:S01]  /*09d0*/  USEL UR9, UR9, URZ, UP3 ;  /* 0x0000003f09097287 */ /* 0x000fe20009800000 */
[----:B------:R-:W-:Y:S01]  /*09e0*/  @UP2 ULDC UR10, c[0x0][0x2c0] ;  /* 0x0000b000000a2ab9 */ /* 0x000fe20000000800 */
[----:B------:R-:W-:Y:S01]  /*09f0*/  @!UP2 UMOV UR10, 0x1 ;  /* 0x00000001000aa882 */ /* 0x000fe20000000000 */
[----:B------:R-:W-:Y:S01]  /*0a00*/  @!UP2 UMOV UR20, UR7 ;  /* 0x000000070014ac82 */ /* 0x000fe20008000000 */
[----:B------:R-:W-:Y:S01]  /*0a10*/  UIMAD UR21, UR21, UR10, URZ ;  /* 0x0000000a151572a4 */ /* 0x000fe2000f8e023f */
[----:B------:R-:W-:Y:S01]  /*0a20*/  ISETP.GE.AND P1, PT, R2, UR15, PT ;  /* 0x0000000f02007c0c */ /* 0x000fe2000bf26270 */
[----:B------:R-:W-:-:S02]  /*0a30*/  UIMAD UR20, UR8, UR20, UR9 ;  /* 0x00000014081472a4 */ /* 0x000fc4000f8e0209 */
[----:B------:R-:W-:Y:S01]  /*0a40*/  UIMAD UR5, UR8, UR5, UR12 ;  /* 0x00000005080572a4 */ /* 0x000fe2000f8e020c */
[----:B------:R-:W-:Y:S01]  /*0a50*/  @!UP3 UMOV UR22, UR6 ;  /* 0x000000060016bc82 */ /* 0x000fe20008000000 */
[----:B------:R-:W-:Y:S02]  /*0a60*/  @!UP3 USHF.R.S32.HI UR23, URZ, 0x1f, UR6 ;  /* 0x0000001f3f17b899 */ /* 0x000fe40008011406 */
[----:B------:R-:W-:Y:S02]  /*0a70*/  USHF.R.S32.HI UR4, URZ, 0x1f, UR21 ;  /* 0x0000001f3f047899 */ /* 0x000fe40008011415 */
[----:B------:R-:W-:Y:S01]  /*0a80*/  VIADD R9, R7, UR5 ;  /* 0x0000000507097c36 */ /* 0x000fe20008000000 */
        /* <DEDUP_REMOVED lines=17> */
.L_x_161:
[----:B------:R-:W-:Y:S05]  /*0ba0*/  BSYNC B0 ;  /* 0x0000000000007941 */ /* 0x000fea0003800000 */
.L_x_160:
        /* <DEDUP_REMOVED lines=20> */
.L_x_163:
[----:B------:R-:W-:Y:S05]  /*0cf0*/  BSYNC B0 ;  /* 0x0000000000007941 */ /* 0x000fea0003800000 */
.L_x_162:
        /* <DEDUP_REMOVED lines=18> */
.L_x_165:
[----:B------:R-:W-:Y:S05]  /*0e20*/  BSYNC B0 ;  /* 0x0000000000007941 */ /* 0x000fea0003800000 */
.L_x_164:
[----:B------:R-:W-:Y:S04]  /*0e30*/  BSSY B0, `(.L_x_166) ;  /* 0x0000011000007945 */ /* 0x000fe80003800000 */
[----:B------:R-:W-:Y:S05]  /*0e40*/  @P1 BRA `(.L_x_167) ;  /* 0x00000000003c1947 */ /* 0x000fea0003800000 */
[----:B------:R-:W-:Y:S01]  /*0e50*/  IADD3 R0, P0, R10, 0x30, RZ ;  /* 0x000000300a007810 */ /* 0x000fe20007f1e0ff */
[----:B------:R-:W-:Y:S01]  /*0e60*/  ULDC.64 UR4, c[0x0][0x298] ;  /* 0x0000a60000047ab9 */ /* 0x000fe20000000a00 */
[----:B------:R-:W-:Y:S02]  /*0e70*/  MOV R7, R9 ;  /* 0x0000000900077202 */ /* 0x000fe40000000f00 */
[----:B------:R-:W-:Y:S01]  /*0e80*/  IADD3.X R3, RZ, R11, RZ, P0, !PT ;  /* 0x0000000bff037210 */ /* 0x000fe200007fe4ff */
[----:B------:R-:W-:-:S04]  /*0e90*/  IMAD.WIDE.U32 R6, R0, UR4, R6 ;  /* 0x0000000400067c25 */ /* 0x000fc8000f8e0006 */
[----:B------:R-:W-:-:S04]  /*0ea0*/  IMAD R3, R3, UR4, RZ ;  /* 0x0000000403037c24 */ /* 0x000fc8000f8e02ff */
        /* <DEDUP_REMOVED lines=9> */
.L_x_167:
[----:B------:R-:W-:Y:S05]  /*0f40*/  BSYNC B0 ;  /* 0x0000000000007941 */ /* 0x000fea0003800000 */
.L_x_166:
        /* <DEDUP_REMOVED lines=10> */
.L_x_169:
[----:B------:R-:W-:Y:S05]  /*0ff0*/  BSYNC B0 ;  /* 0x0000000000007941 */ /* 0x000fea0003800000 */
.L_x_168:
        /* <DEDUP_REMOVED lines=10> */
.L_x_171:
[----:B------:R-:W-:Y:S05]  /*10a0*/  BSYNC B0 ;  /* 0x0000000000007941 */ /* 0x000fea0003800000 */
.L_x_170:
        /* <DEDUP_REMOVED lines=10> */
.L_x_173:
[----:B------:R-:W-:Y:S05]  /*1150*/  BSYNC B0 ;  /* 0x0000000000007941 */ /* 0x000fea0003800000 */
.L_x_172:
[----:B------:R-:W-:Y:S05]  /*1160*/  @P3 EXIT ;  /* 0x000000000000394d */ /* 0x000fea0003800000 */
[----:B------:R-:W-:Y:S01]  /*1170*/  IMAD R0, R2, UR10, RZ ;  /* 0x0000000a02007c24 */ /* 0x000fe2000f8e02ff */
[----:B------:R-:W-:Y:S01]  /*1180*/  ULDC.64 UR4, c[0x0][0x2b0] ;  /* 0x0000ac0000047ab9 */ /* 0x000fe20000000a00 */
[----:B-1----:R-:W-:-:S03]  /*1190*/  IMAD.MOV.U32 R5, RZ, RZ, 0x7f800000 ;  /* 0x7f800000ff057424 */ /* 0x002fc600078e00ff */
[----:B------:R-:W-:-:S04]  /*11a0*/  IADD3 R3, P0, R0, UR6, RZ ;  /* 0x0000000600037c10 */ /* 0x000fc8000ff1e0ff */
[----:B------:R-:W-:Y:S02]  /*11b0*/  LEA.HI.X.SX32 R0, R0, UR22, 0x1, P0 ;  /* 0x0000001600007c11 */ /* 0x000fe400080f0eff */
[----:B------:R-:W-:-:S04]  /*11c0*/  LEA R2, P0, R3, UR4, 0x2 ;  /* 0x0000000403027c11 */ /* 0x000fc8000f8010ff */
[----:B------:R-:W-:-:S05]  /*11d0*/  LEA.HI.X R3, R3, UR5, R0, 0x2, P0 ;  /* 0x0000000503037c11 */ /* 0x000fca00080f1400 */
[----:B------:R-:W-:Y:S01]  /*11e0*/  STG.E desc[UR18][R2.64], R5 ;  /* 0x0000000502007986 */ /* 0x000fe2000c101912 */
[----:B------:R-:W-:Y:S05]  /*11f0*/  EXIT ;  /* 0x000000000000794d */ /* 0x000fea0003800000 */
.L_x_159:
[----:B------:R-:W1:Y:S01]  /*1200*/  LDC R5, c[0x0][0x278] ;  /* 0x00009e00ff057b82 */ /* 0x000e620000000800 */
[----:B------:R-:W2:Y:S01]  /*1210*/  S2R R6, SR_CTAID.Z ;  /* 0x0000000000067919 */ /* 0x000ea20000002700 */
[----:B------:R-:W-:Y:S01]  /*1220*/  UISETP.NE.AND UP0, UPT, UR13, -0x1, UPT ;  /* 0xffffffff0d00788c */ /* 0x000fe2000bf05270 */
[----:B------:R-:W-:Y:S01]  /*1230*/  SHF.R.S32.HI R13, RZ, 0x1f, R4 ;  /* 0x0000001fff0d7819 */ /* 0x000fe20000011404 */
[----:B------:R-:W-:Y:S01]  /*1240*/  IMAD.U32 R23, RZ, RZ, UR14 ;  /* 0x0000000eff177e24 */ /* 0x000fe2000f8e00ff */
[----:B------:R-:W-:Y:S02]  /*1250*/  UIADD3 UR23, UR16, -0x1, URZ ;  /* 0xffffffff10177890 */ /* 0x000fe4000fffe03f */
[----:B------:R-:W-:Y:S02]  /*1260*/  LEA.HI R26, R13, R4, RZ, 0x6 ;  /* 0x000000040d1a7211 */ /* 0x000fe400078f30ff */
[----:B------:R-:W-:-:S03]  /*1270*/  UIMAD UR26, UR23, -0x40, UR22 ;  /* 0xffffffc0171a78a4 */ /* 0x000fc6000f8e0216 */
[----:B------:R-:W-:Y:S01]  /*1280*/  IMAD.SHL.U32 R26, R26, 0x8, RZ ;  /* 0x000000081a1a7824 */ /* 0x000fe200078e00ff */
[----:B------:R-:W-:Y:S01]  /*1290*/  @!UP0 USHF.R.S32.HI UR9, URZ, 0x1f, UR24 ;  /* 0x0000001f3f098899 */ /* 0x000fe20008011418 */
[----:B------:R-:W-:Y:S01]  /*12a0*/  @UP0 ULDC.64 UR4, c[0x0][0x240] ;  /* 0x0000900000040ab9 */ /* 0x000fe20000000a00 */
[----:B------:R-:W-:Y:S01]  /*12b0*/  @!UP0 ULDC.64 UR6, c[0x0][0x228] ;  /* 0x00008a0000068ab9 */ /* 0x000fe20000000a00 */
[----:B------:R-:W-:Y:S02]  /*12c0*/  @UP0 UIMAD.WIDE.U32 UR10, UR13, UR4, URZ ;  /* 0x000000040d0a02a5 */ /* 0x000fe4000f8e003f */
[----:B------:R-:W-:Y:S02]  /*12d0*/  @!UP0 UIMAD UR9, UR9, UR6, URZ ;  /* 0x00000006090982a4 */ /* 0x000fe4000f8e023f */
[----:B------:R-:W-:Y:S02]  /*12e0*/  @!UP0 UIMAD.WIDE.U32 UR28, UR24, UR6, URZ ;  /* 0x00000006181c82a5 */ /* 0x000fe4000f8e003f */
[----:B------:R-:W-:Y:S01]  /*12f0*/  @UP0 UIMAD UR4, UR13, UR5, UR11 ;  /* 0x000000050d0402a4 */ /* 0x000fe2000f8e020b */
[----:B-1----:R-:W-:Y:S01]  /*1300*/  IABS R2, R5 ;  /* 0x0000000500027213 */ /* 0x002fe20000000000 */
[----:B------:R-:W-:-:S02]  /*1310*/  UIADD3 UR5, -UR21, UR15, URZ ;  /* 0x0000000f15057290 */ /* 0x000fc4000fffe13f */
[----:B------:R-:W-:Y:S01]  /*1320*/  @!UP0 UIMAD UR9, UR24, UR7, UR9 ;  /* 0x00000007180982a4 */ /* 0x000fe2000f8e0209 */
[----:B------:R-:W1:Y:S01]  /*1330*/  I2F.RP R7, R2 ;  /* 0x0000000200077306 */ /* 0x000e620000209400 */
[----:B------:R-:W-:Y:S01]  /*1340*/  @!UP0 UMOV UR10, UR28 ;  /* 0x0000001c000a8c82 */ /* 0x000fe20008000000 */
[----:B------:R-:W-:Y:S01]  /*1350*/  ULDC.64 UR6, c[0x0][0x258] ;  /* 0x0000960000067ab9 */ /* 0x000fe20000000a00 */
[----:B------:R-:W-:Y:S01]  /*1360*/  @!UP0 UIADD3 UR4, UR29, UR9, URZ ;  /* 0x000000091d048290 */ /* 0x000fe2000fffe03f */
[----:B------:R-:W-:Y:S01]  /*1370*/  IMAD.U32 R24, RZ, RZ, UR6 ;  /* 0x00000006ff187e24 */ /* 0x000fe2000f8e00ff */
[----:B--2---:R-:W-:Y:S01]  /*1380*/  IABS R6, R6 ;  /* 0x0000000600067213 */ /* 0x004fe20000000000 */
[----:B------:R-:W-:Y:S02]  /*1390*/  UISETP.NE.AND UP0, UPT, UR27, -0x1, UPT ;  /* 0xffffffff1b00788c */ /* 0x000fe4000bf05270 */
[----:B-1----:R-:W1:Y:S02]  /*13a0*/  MUFU.RCP R8, R7 ;  /* 0x0000000700087308 */ /* 0x002e640000001000 */
[----:B-1----:R-:W-:-:S06]  /*13b0*/  VIADD R8, R8, 0xffffffe ;  /* 0x0ffffffe08087836 */ /* 0x002fcc0000000000 */
[----:B------:R-:W1:Y:S02]  /*13c0*/  F2I.FTZ.U32.TRUNC.NTZ R9, R8 ;  /* 0x0000000800097305 */ /* 0x000e64000021f000 */
[----:B-1----:R-:W-:Y:S02]  /*13d0*/  IMAD.MOV R0, RZ, RZ, -R9 ;  /* 0x000000ffff007224 */ /* 0x002fe400078e0a09 */
[----:B------:R-:W-:Y:S02]  /*13e0*/  IMAD.MOV.U32 R8, RZ, RZ, RZ ;  /* 0x000000ffff087224 */ /* 0x000fe400078e00ff */
[----:B------:R-:W-:Y:S01]  /*13f0*/  IMAD R3, R0, R2, RZ ;  /* 0x0000000200037224 */ /* 0x000fe200078e02ff */
[----:B------:R-:W-:-:S03]  /*1400*/  LEA.HI R0, R13, R4, RZ, 0x3 ;  /* 0x000000040d007211 */ /* 0x000fc600078f18ff */
[----:B------:R-:W-:Y:S01]  /*1410*/  IMAD.HI.U32 R3, R9, R3, R8 ;  /* 0x0000000309037227 */ /* 0x000fe200078e0008 */
[----:B------:R-:W-:Y:S02]  /*1420*/  LOP3.LUT R7, R0, 0xfffffff8, RZ, 0xc0, !PT ;  /* 0xfffffff800077812 */ /* 0x000fe400078ec0ff */
[----:B------:R-:W-:-:S03]  /*1430*/  SHF.R.S32.HI R16, RZ, 0x3, R0 ;  /* 0x00000003ff107819 */ /* 0x000fc60000011400 */
[----:B------:R-:W-:Y:S01]  /*1440*/  IMAD.HI.U32 R14, R3, R6, RZ ;  /* 0x00000006030e7227 */ /* 0x000fe200078e00ff */
[----:B------:R-:W-:Y:S02]  /*1450*/  ISETP.GE.AND P1, PT, R16, UR5, PT ;  /* 0x0000000510007c0c */ /* 0x000fe4000bf26270 */
[----:B------:R-:W-:Y:S01]  /*1460*/  SHF.R.S32.HI R17, RZ, 0x1f, R16 ;  /* 0x0000001fff117819 */ /* 0x000fe20000011410 */
[----:B------:R-:W-:Y:S02]  /*1470*/  IMAD.IADD R0, R4, 0x1, -R7 ;  /* 0x0000000104007824 */ /* 0x000fe400078e0a07 */
[----:B------:R-:W-:Y:S02]  /*1480*/  IMAD.MOV R3, RZ, RZ, -R14 ;  /* 0x000000ffff037224 */ /* 0x000fe400078e0a0e */
[----:B------:R-:W-:Y:S02]  /*1490*/  IMAD.SHL.U32 R18, R0, 0x8, RZ ;  /* 0x0000000800127824 */ /* 0x000fe400078e00ff */
[----:B------:R-:W-:-:S02]  /*14a0*/  IMAD R3, R2, R3, R6 ;  /* 0x0000000302037224 */ /* 0x000fc400078e0206 */
[----:B------:R-:W-:Y:S01]  /*14b0*/  IMAD.SHL.U32 R15, R16, 0x40, RZ ;  /* 0x00000040100f7824 */ /* 0x000fe200078e00ff */
[----:B------:R-:W-:Y:S01]  /*14c0*/  SHF.R.S32.HI R19, RZ, 0x1f, R18 ;  /* 0x0000001fff137819 */ /* 0x000fe20000011412 */
[----:B------:R-:W1:Y:S01]  /*14d0*/  @!P1 LDC.64 R6, c[0x0][0x240] ;  /* 0x00009000ff069b82 */ /* 0x000e620000000a00 */
[----:B------:R-:W-:Y:S01]  /*14e0*/  IADD3 R10, P0, R18, UR10, RZ ;  /* 0x0000000a120a7c10 */ /* 0x000fe2000ff1e0ff */
[----:B------:R-:W-:Y:S01]  /*14f0*/  VIADD R20, R16, 0x10 ;  /* 0x0000001010147836 */ /* 0x000fe20000000000 */
[----:B------:R-:W-:Y:S01]  /*1500*/  ISETP.GT.U32.AND P2, PT, R2, R3, PT ;  /* 0x000000030200720c */ /* 0x000fe20003f44070 */
[----:B------:R-:W-:Y:S01]  /*1510*/  VIADD R12, R16, 0x20 ;  /* 0x00000020100c7836 */ /* 0x000fe20000000000 */
[----:B------:R-:W-:Y:S01]  /*1520*/  IADD3.X R11, R19, UR4, RZ, P0, !PT ;  /* 0x00000004130b7c10 */ /* 0x000fe200087fe4ff */
[----:B------:R-:W-:Y:S01]  /*1530*/  USHF.R.S32.HI UR4, URZ, 0x1f, UR8 ;  /* 0x0000001f3f047899 */ /* 0x000fe20008011408 */
[----:B------:R-:W-:Y:S01]  /*1540*/  LOP3.LUT R15, R15, 0x1c0, RZ, 0xc0, !PT ;  /* 0x000001c00f0f7812 */ /* 0x000fe200078ec0ff */
[----:B------:R-:W-:Y:S01]  /*1550*/  IMAD.WIDE R22, R23, 0x40, R16 ;  /* 0x0000004017167825 */ /* 0x000fe200078e0210 */
[----:B------:R-:W-:Y:S01]  /*1560*/  ISETP.GE.AND P4, PT, R20, UR5, PT ;  /* 0x0000000514007c0c */ /* 0x000fe2000bf86270 */
[----:B------:R-:W-:Y:S01]  /*1570*/  UIMAD UR4, UR4, UR6, URZ ;  /* 0x00000006040472a4 */ /* 0x000fe2000f8e023f */
[----:B------:R-:W-:Y:S01]  /*1580*/  LOP3.LUT R8, R15, 0x38, R18, 0xf8, !PT ;  /* 0x000000380f087812 */ /* 0x000fe200078ef812 */
[----:B------:R-:W-:Y:S01]  /*1590*/  IMAD.WIDE.U32 R24, R24, UR8, R10 ;  /* 0x0000000818187c25 */ /* 0x000fe2000f8e000a */
[----:B------:R-:W-:Y:S01]  /*15a0*/  SHF.R.U32.HI R15, RZ, 0x3, R15 ;  /* 0x00000003ff0f7819 */ /* 0x000fe2000001160f */
[----:B------:R-:W-:Y:S01]  /*15b0*/  UIMAD UR7, UR8, UR7, UR4 ;  /* 0x00000007080772a4 */ /* 0x000fe2000f8e0204 */
[----:B------:R-:W-:Y:S01]  /*15c0*/  ISETP.GE.AND P3, PT, R12, UR5, PT ;  /* 0x000000050c007c0c */ /* 0x000fe2000bf66270 */
[----:B------:R-:W-:Y:S01]  /*15d0*/  @!P2 IMAD.IADD R3, R3, 0x1, -R2 ;  /* 0x000000010303a824 */ /* 0x000fe200078e0a02 */
[----:B------:R-:W-:Y:S01]  /*15e0*/  LOP3.LUT R15, R8, R15, RZ, 0x3c, !PT ;  /* 0x0000000f080f7212 */ /* 0x000fe200078e3cff */
[----:B------:R-:W-:Y:S01]  /*15f0*/  @!P2 VIADD R14, R14, 0x1 ;  /* 0x000000010e0ea836 */ /* 0x000fe20000000000 */
[----:B------:R-:W-:Y:S01]  /*1600*/  LOP3.LUT R8, R5, UR8, RZ, 0x3c, !PT ;  /* 0x0000000805087c12 */ /* 0x000fe2000f8e3cff */
[----:B------:R-:W-:Y:S01]  /*1610*/  VIADD R29, R25, UR7 ;  /* 0x00000007191d7c36 */ /* 0x000fe20008000000 */
[----:B------:R-:W2:Y:S01]  /*1620*/  S2UR UR4, SR_CgaCtaId ;  /* 0x00000000000479c3 */ /* 0x000ea20000008800 */
[----:B------:R-:W-:Y:S01]  /*1630*/  ISETP.GE.U32.AND P5, PT, R3, R2, PT ;  /* 0x000000020300720c */ /* 0x000fe20003fa6070 */
[----:B------:R-:W-:Y:S01]  /*1640*/  @!P1 IMAD.MOV.U32 R28, RZ, RZ, R24 ;  /* 0x000000ffff1c9224 */ /* 0x000fe200078e0018 */
[----:B------:R-:W-:Y:S01]  /*1650*/  ISETP.GE.AND P0, PT, R8, RZ, PT ;  /* 0x000000ff0800720c */ /* 0x000fe20003f06270 */
[-C--:B-1----:R-:W-:Y:S01]  /*1660*/  @!P1 IMAD R8, R23, R6.reuse, RZ ;  /* 0x0000000617089224 */ /* 0x082fe200078e02ff */
[----:B------:R-:W-:Y:S01]  /*1670*/  UMOV UR6, 0x400 ;  /* 0x0000040000067882 */ /* 0x000fe20000000000 */
[C---:B------:R-:W-:Y:S01]  /*1680*/  @!P1 IMAD.WIDE.U32 R30, R22.reuse, R6, R28 ;  /* 0x00000006161e9225 */ /* 0x040fe200078e001c */
[----:B------:R-:W-:Y:S01]  /*1690*/  ISETP.NE.AND P2, PT, R5, RZ, PT ;  /* 0x000000ff0500720c */ /* 0x000fe20003f45270 */
[----:B------:R-:W1:Y:S01]  /*16a0*/  @!P1 LDC.64 R2, c[0x0][0x210] ;  /* 0x00008400ff029b82 */ /* 0x000e620000000a00 */
[----:B------:R-:W-:Y:S01]  /*16b0*/  LOP3.LUT R15, R15, 0xfffffe00, R26, 0xf8, !PT ;  /* 0xfffffe000f0f7812 */ /* 0x000fe200078ef81a */
[----:B------:R-:W-:Y:S01]  /*16c0*/  @!P1 IMAD R8, R22, R7, R8 ;  /* 0x0000000716089224 */ /* 0x000fe200078e0208 */
[----:B------:R-:W-:Y:S01]  /*16d0*/  @UP0 ULDC.64 UR8, c[0x0][0x250] ;  /* 0x0000940000080ab9 */ /* 0x000fe20000000a00 */
[----:B------:R-:W-:Y:S01]  /*16e0*/  @!P4 IMAD.MOV.U32 R34, RZ, RZ, R24 ;  /* 0x000000ffff22c224 */ /* 0x000fe200078e0018 */
[----:B------:R-:W-:Y:S01]  /*16f0*/  @UP0 ULDC.64 UR10, c[0x0][0x248] ;  /* 0x00009200000a0ab9 */ /* 0x000fe20000000a00 */
[----:B------:R-:W-:Y:S01]  /*1700*/  @P5 VIADD R14, R14, 0x1 ;  /* 0x000000010e0e5836 */ /* 0x000fe20000000000 */
[C---:B------:R-:W-:Y:S01]  /*1710*/  ISETP.GE.AND P6, PT, R20.reuse, UR26, PT ;  /* 0x0000001a14007c0c */ /* 0x040fe2000bfc6270 */
[----:B------:R-:W3:Y:S01]  /*1720*/  @!P4 LDC.64 R10, c[0x0][0x240] ;  /* 0x00009000ff0acb82 */ /* 0x000ee20000000a00 */
[----:B------:R-:W-:Y:S01]  /*1730*/  @!P1 IMAD.IADD R8, R31, 0x1, R8 ;  /* 0x000000011f089824 */ /* 0x000fe200078e0208 */
[----:B------:R-:W-:Y:S01]  /*1740*/  ISETP.GE.AND P5, PT, R20, UR26, PT ;  /* 0x0000001a14007c0c */ /* 0x000fe2000bfa6270 */
[----:B------:R-:W-:Y:S01]  /*1750*/  @!P0 IMAD.MOV R14, RZ, RZ, -R14 ;  /* 0x000000ffff0e8224 */ /* 0x000fe200078e0a0e */
[----:B------:R-:W-:Y:S01]  /*1760*/  @!P2 LOP3.LUT R14, RZ, R5, RZ, 0x33, !PT ;  /* 0x00000005ff0ea212 */ /* 0x000fe200078e33ff */
[----:B------:R-:W-:Y:S01]  /*1770*/  VIADD R5, R16, 0x30 ;  /* 0x0000003010057836 */ /* 0x000fe20000000000 */
[----:B------:R-:W-:Y:S01]  /*1780*/  @!P4 IADD3 R27, P2, R22, 0x10, RZ ;  /* 0x00000010161bc810 */ /* 0x000fe20007f5e0ff */
[----:B------:R-:W-:Y:S01]  /*1790*/  @!P4 IMAD.MOV.U32 R35, RZ, RZ, R29 ;  /* 0x000000ffff23c224 */ /* 0x000fe200078e001d */
[----:B--2---:R-:W-:Y:S01]  /*17a0*/  ULEA UR4, UR4, UR6, 0x18 ;  /* 0x0000000604047291 */ /* 0x004fe2000f8ec03f */
[----:B------:R-:W2:Y:S01]  /*17b0*/  @!P3 LDC.64 R6, c[0x0][0x240] ;  /* 0x00009000ff06bb82 */ /* 0x000ea20000000a00 */
[----:B------:R-:W-:Y:S01]  /*17c0*/  @!P3 IMAD.MOV.U32 R32, RZ, RZ, R24 ;  /* 0x000000ffff20b224 */ /* 0x000fe200078e0018 */
[----:B------:R-:W-:Y:S01]  /*17d0*/  @UP0 UIADD3 UR6, UR25, UR27, URZ ;  /* 0x0000001b19060290 */ /* 0x000fe2000fffe03f */
[----:B------:R-:W-:Y:S01]  /*17e0*/  @!P4 IMAD.X R31, RZ, RZ, R23, P2 ;  /* 0x000000ffff1fc224 */ /* 0x000fe200010e0617 */
[----:B------:R-:W-:Y:S01]  /*17f0*/  ISETP.GE.AND P2, PT, R5, UR5, PT ;  /* 0x0000000505007c0c */ /* 0x000fe2000bf46270 */
[----:B------:R-:W-:Y:S01]  /*1800*/  @UP0 UIADD3 UR27, UR25, UR27, URZ ;  /* 0x0000001b191b0290 */ /* 0x000fe2000fffe03f */
[----:B------:R-:W-:Y:S01]  /*1810*/  LEA R235, R15, UR4, 0x1 ;  /* 0x000000040feb7c11 */ /* 0x000fe2000f8e08ff */
[----:B------:R-:W-:Y:S01]  /*1820*/  @UP0 UIMAD.WIDE.U32 UR30, UR6, UR10, URZ ;  /* 0x0000000a061e02a5 */ /* 0x000fe2000f8e003f */
[C---:B-1----:R-:W-:Y:S01]  /*1830*/  @!P1 LEA R38, P0, R30.reuse, R2, 0x1 ;  /* 0x000000021e269211 */ /* 0x042fe200078008ff */
[----:B------:R-:W-:Y:S01]  /*1840*/  @UP0 UIMAD.WIDE.U32 UR28, UR27, UR8, URZ ;  /* 0x000000081b1c02a5 */ /* 0x000fe2000f8e003f */
[----:B------:R-:W-:Y:S01]  /*1850*/  @!P4 MOV R20, 0x400 ;  /* 0x000004000014c802 */ /* 0x000fe20000000f00 */
[----:B------:R-:W-:Y:S01]  /*1860*/  @UP0 UIMAD UR27, UR27, UR9, URZ ;  /* 0x000000091b1b02a4 */ /* 0x000fe2000f8e023f */
[----:B------:R-:W-:Y:S01]  /*1870*/  @!P1 LEA.HI.X R39, R30, R3, R8, 0x1, P0 ;  /* 0x000000031e279211 */ /* 0x000fe200000f0c08 */
[----:B------:R-:W-:Y:S01]  /*1880*/  @UP0 UIMAD UR6, UR6, UR11, URZ ;  /* 0x0000000b060602a4 */ /* 0x000fe2000f8e023f */
[----:B------:R-:W-:Y:S01]  /*1890*/  ISETP.GE.AND P0, PT, R16, UR26, PT ;  /* 0x0000001a10007c0c */ /* 0x000fe2000bf06270 */
[----:B------:R-:W1:Y:S01]  /*18a0*/  @!P4 LDC.64 R8, c[0x0][0x210] ;  /* 0x00008400ff08cb82 */ /* 0x000e620000000a00 */
[-C--:B---3--:R-:W-:Y:S01]  /*18b0*/  @!P4 IMAD R26, R31, R10.reuse, RZ ;  /* 0x0000000a1f1ac224 */ /* 0x088fe200078e02ff */
[----:B------:R-:W-:Y:S01]  /*18c0*/  @!PT LDS RZ, [RZ] ;  /* 0x00000000fffff984 */ /* 0x000fe20000000800 */
[----:B------:R-:W-:Y:S01]  /*18d0*/  @!PT LDS RZ, [RZ] ;  /* 0x00000000fffff984 */ /* 0x000fe20000000800 */
[----:B------:R-:W-:Y:S01]  /*18e0*/  @!PT LDS RZ, [RZ] ;  /* 0x00000000fffff984 */ /* 0x000fe20000000800 */
[----:B------:R3:W-:Y:S01]  /*18f0*/  @!P1 LDGSTS.E.BYPASS.LTC128B.128 [R235], desc[UR18][R38.64] ;  /* 0x0000000026eb9fae */ /* 0x0007e2000b901d52 */
[----:B------:R-:W-:Y:S01]  /*1900*/  P2R R21, PR, RZ, 0x1 ;  /* 0x00000001ff157803 */ /* 0x000fe20000000000 */
[C---:B------:R-:W-:Y:S01]  /*1910*/  @!P4 IMAD.WIDE.U32 R34, R27.reuse, R10, R34 ;  /* 0x0000000a1b22c225 */ /* 0x040fe200078e0022 */
[----:B------:R-:W-:Y:S01]  /*1920*/  @!P3 IADD3 R36, P0, R22, 0x20, RZ ;  /* 0x000000201624b810 */ /* 0x000fe20007f1e0ff */
[----:B------:R3:W-:Y:S01]  /*1930*/  @!P1 LDGSTS.E.BYPASS.LTC128B.128 [R235+0x2000], desc[UR18][R38.64+0x80] ;  /* 0x0200008026eb9fae */ /* 0x0007e2000b901d52 */
[----:B------:R-:W-:Y:S01]  /*1940*/  @UP0 UIADD3 UR27, UR29, UR27, URZ ;  /* 0x0000001b1d1b0290 */ /* 0x000fe2000fffe03f */
[----:B------:R-:W4:Y:S01]  /*1950*/  @!P3 LDC.64 R2, c[0x0][0x210] ;  /* 0x00008400ff02bb82 */ /* 0x000f220000000a00 */
[----:B------:R-:W-:Y:S01]  /*1960*/  @!P4 IMAD R31, R27, R11, R26 ;  /* 0x0000000b1b1fc224 */ /* 0x000fe200078e021a */
[----:B------:R3:W-:Y:S01]  /*1970*/  @!P1 LDGSTS.E.BYPASS.LTC128B.128 [R235+0x4000], desc[UR18][R38.64+0x100] ;  /* 0x0400010026eb9fae */ /* 0x0007e2000b901d52 */
[----:B------:R-:W-:Y:S01]  /*1980*/  @!P3 IMAD.X R33, RZ, RZ, R23, P0 ;  /* 0x000000ffff21b224 */ /* 0x000fe200000e0617 */
[----:B------:R-:W-:-:S02]  /*1990*/  @UP0 UIADD3 UR29, UR31, UR6, URZ ;  /* 0x000000061f1d0290 */ /* 0x000fc4000fffe03f */
[----:B------:R3:W-:Y:S01]  /*19a0*/  @!P1 LDGSTS.E.BYPASS.LTC128B.128 [R235+0x6000], desc[UR18][R38.64+0x180] ;  /* 0x0600018026eb9fae */ /* 0x0007e2000b901d52 */
[----:B------:R-:W-:Y:S01]  /*19b0*/  ISETP.NE.AND P1, PT, R21, RZ, PT ;  /* 0x000000ff1500720c */ /* 0x000fe20003f25270 */
[-C--:B--2---:R-:W-:Y:S01]  /*19c0*/  @!P3 IMAD R30, R33, R6.reuse, RZ ;  /* 0x00000006211eb224 */ /* 0x084fe200078e02ff */
[----:B------:R-:W2:Y:S01]  /*19d0*/  @!P4 S2R R11, SR_CgaCtaId ;  /* 0x00000000000bc919 */ /* 0x000ea20000008800 */
[----:B------:R-:W-:Y:S02]  /*19e0*/  @!P3 IMAD.MOV.U32 R33, RZ, RZ, R29 ;  /* 0x000000ffff21b224 */ /* 0x000fe400078e001d */
[C---:B------:R-:W-:Y:S01]  /*19f0*/  @!P3 IMAD R30, R36.reuse, R7, R30 ;  /* 0x00000007241eb224 */ /* 0x040fe200078e021e */
[----:B------:R-:W2:Y:S01]  /*1a00*/  @!P3 S2R R27, SR_CgaCtaId ;  /* 0x00000000001bb919 */ /* 0x000ea20000008800 */
[----:B------:R-:W-:Y:S01]  /*1a10*/  @!P3 IMAD.WIDE.U32 R36, R36, R6, R32 ;  /* 0x000000062424b225 */ /* 0x000fe200078e0020 */
[----:B-1----:R-:W-:Y:S01]  /*1a20*/  @!P4 LEA R32, P0, R34, R8, 0x1 ;  /* 0x000000082220c211 */ /* 0x002fe200078008ff */
[----:B------:R-:W1:Y:S02]  /*1a30*/  @!P2 S2R R10, SR_CgaCtaId ;  /* 0x00000000000aa919 */ /* 0x000e640000008800 */
[----:B------:R-:W-:-:S02]  /*1a40*/  @!P4 IMAD.IADD R6, R35, 0x1, R31 ;  /* 0x000000012306c824 */ /* 0x000fc400078e021f */
[----:B------:R-:W5:Y:S03]  /*1a50*/  @!P1 S2R R26, SR_CgaCtaId ;  /* 0x00000000001a9919 */ /* 0x000f660000008800 */
[----:B------:R-:W-:Y:S01]  /*1a60*/  @!P4 LEA.HI.X R33, R34, R9, R6, 0x1, P0 ;  /* 0x000000092221c211 */ /* 0x000fe200000f0c06 */
[----:B------:R-:W-:Y:S01]  /*1a70*/  @!P3 IMAD.IADD R34, R37, 0x1, R30 ;  /* 0x000000012522b824 */ /* 0x000fe200078e021e */
[----:B------:R-:W1:Y:S01]  /*1a80*/  @!P2 LDC.64 R8, c[0x0][0x240] ;  /* 0x00009000ff08ab82 */ /* 0x000e620000000a00 */
[----:B----4-:R-:W-:-:S04]  /*1a90*/  @!P3 LEA R30, P0, R36, R2, 0x1 ;  /* 0x00000002241eb211 */ /* 0x010fc800078008ff */
[----:B------:R-:W-:Y:S02]  /*1aa0*/  @!P3 LEA.HI.X R31, R36, R3, R34, 0x1, P0 ;  /* 0x00000003241fb211 */ /* 0x000fe400000f0c22 */
[----:B------:R-:W-:Y:S01]  /*1ab0*/  PLOP3.LUT P0, PT, PT, PT, UP0, 0x80, 0x0 ;  /* 0x000000000000781c */ /* 0x000fe20003f0f008 */
[----:B------:R-:W4:Y:S01]  /*1ac0*/  @!P2 LDC.64 R6, c[0x0][0x210] ;  /* 0x00008400ff06ab82 */ /* 0x000f220000000a00 */
[----:B------:R-:W-:Y:S02]  /*1ad0*/  @!P1 MOV R3, 0x400 ;  /* 0x0000040000039802 */ /* 0x000fe40000000f00 */
[----:B--2---:R-:W-:Y:S02]  /*1ae0*/  @!P4 LEA R20, R11, R20, 0x18 ;  /* 0x000000140b14c211 */ /* 0x004fe400078ec0ff */
[----:B-----5:R-:W-:-:S07]  /*1af0*/  @!P1 LEA R2, R26, R3, 0x18 ;  /* 0x000000031a029211 */ /* 0x020fce00078ec0ff */
[----:B---3--:R-:W-:Y:S05]  /*1b00*/  @P0 BRA `(.L_x_174) ;  /* 0x0000000000340947 */ /* 0x008fea0003800000 */
        /* <DEDUP_REMOVED lines=8> */
[----:B------:R-:W-:Y:S01]  /*1b90*/  UIMAD UR29, UR29, UR6, URZ ;  /* 0x000000061d1d72a4 */ /* 0x000fe2000f8e023f */
[----:B------:R-:W-:-:S03]  /*1ba0*/  UMOV UR30, UR32 ;  /* 0x00000020001e7c82 */ /* 0x000fc60008000000 */
[----:B------:R-:W-:Y:S02]  /*1bb0*/  UIMAD UR7, UR24, UR7, UR29 ;  /* 0x00000007180772a4 */ /* 0x000fe4000f8e021d */
[----:B------:R-:W-:-:S04]  /*1bc0*/  UIMAD.WIDE.U32 UR30, UR24, UR6, UR30 ;  /* 0x00000006181e72a5 */ /* 0x000fc8000f8e001e */
[----:B------:R-:W-:Y:S02]  /*1bd0*/  UIADD3 UR29, UR31, UR7, URZ ;  /* 0x000000071f1d7290 */ /* 0x000fe4000fffe03f */
.L_x_174:
[----:B------:R-:W-:Y:S01]  /*1be0*/  @!P2 IADD3 R3, P1, R22, 0x30, RZ ;  /* 0x000000301603a810 */ /* 0x000fe20007f3e0ff */
[----:B------:R-:W-:-:S12]  /*1bf0*/  @P0 BRA `(.L_x_175) ;  /* 0x0000000000340947 */ /* 0x000fd80003800000 */
        /* <DEDUP_REMOVED lines=8> */
[----:B------:R-:W-:-:S04]  /*1c80*/  UIMAD UR25, UR25, UR6, URZ ;  /* 0x00000006191972a4 */ /* 0x000fc8000f8e023f */
[----:B------:R-:W-:Y:S02]  /*1c90*/  UIMAD UR7, UR24, UR7, UR25 ;  /* 0x00000007180772a4 */ /* 0x000fe4000f8e0219 */
[----:B------:R-:W-:-:S04]  /*1ca0*/  UIMAD.WIDE.U32 UR24, UR24, UR6, UR32 ;  /* 0x00000006181872a5 */ /* 0x000fc8000f8e0020 */
[----:B------:R-:W-:-:S03]  /*1cb0*/  UIADD3 UR27, UR25, UR7, URZ ;  /* 0x00000007191b7290 */ /* 0x000fc6000fffe03f */
[----:B------:R-:W-:-:S09]  /*1cc0*/  UMOV UR28, UR24 ;  /* 0x00000018001c7c82 */ /* 0x000fd20008000000 */
.L_x_175:
[----:B------:R-:W-:Y:S01]  /*1cd0*/  @!P2 IMAD.X R23, RZ, RZ, R23, P1 ;  /* 0x000000ffff17a224 */ /* 0x000fe200008e0617 */
[----:B------:R-:W-:Y:S01]  /*1ce0*/  @!P2 MOV R25, 0x400 ;  /* 0x000004000019a802 */ /* 0x000fe20000000f00 */
[----:B------:R-:W-:Y:S01]  /*1cf0*/  IMAD R11, R17, UR10, RZ ;  /* 0x0000000a110b7c24 */ /* 0x000fe2000f8e02ff */
[----:B------:R-:W-:Y:S01]  /*1d00*/  @!P3 MOV R22, 0x400 ;  /* 0x000004000016b802 */ /* 0x000fe20000000f00 */
[----:B-1----:R-:W-:Y:S01]  /*1d10*/  @!P2 IMAD R26, R23, R8, RZ ;  /* 0x00000008171aa224 */ /* 0x002fe200078e02ff */
[----:B------:R-:W-:Y:S01]  /*1d20*/  @!P2 LEA R10, R10, R25, 0x18 ;  /* 0x000000190a0aa211 */ /* 0x000fe200078ec0ff */
[----:B------:R-:W-:Y:S01]  /*1d30*/  @!P4 IMAD R23, R15, 0x2, R20 ;  /* 0x000000020f17c824 */ /* 0x000fe200078e0214 */
[----:B------:R-:W-:Y:S01]  /*1d40*/  @!P3 LEA R22, R27, R22, 0x18 ;  /* 0x000000161b16b211 */ /* 0x000fe200078ec0ff */
[----:B------:R-:W-:Y:S01]  /*1d50*/  IMAD.WIDE.U32 R34, R16, UR10, R18 ;  /* 0x0000000a10227c25 */ /* 0x000fe2000f8e0012 */
[----:B------:R-:W-:Y:S01]  /*1d60*/  ULDC.64 UR6, c[0x0][0x260] ;  /* 0x0000980000067ab9 */ /* 0x000fe20000000a00 */
[----:B------:R-:W-:Y:S01]  /*1d70*/  USHF.L.U64.HI UR25, UR10, 0x6, UR11 ;  /* 0x000000060a197899 */ /* 0x000fe2000801020b */
[----:B------:R-:W-:Y:S01]  /*1d80*/  @!PT LDS RZ, [RZ] ;  /* 0x00000000fffff984 */ /* 0x000fe20000000800 */
[----:B------:R-:W-:Y:S01]  /*1d90*/  @!PT LDS RZ, [RZ] ;  /* 0x00000000fffff984 */ /* 0x000fe20000000800 */
[----:B------:R-:W-:Y:S01]  /*1da0*/  @!PT LDS RZ, [RZ] ;  /* 0x00000000fffff984 */ /* 0x000fe20000000800 */
[----:B------:R-:W-:Y:S01]  /*1db0*/  @!P4 LDGSTS.E.BYPASS.LTC128B.128 [R23+0x800], desc[UR18][R32.64] ;  /* 0x008000002017cfae */ /* 0x000fe2000b901d52 */
[----:B------:R-:W-:Y:S01]  /*1dc0*/  @!P2 IMAD.MOV.U32 R25, RZ, RZ, R29 ;  /* 0x000000ffff19a224 */ /* 0x000fe200078e001d */
[----:B------:R-:W-:Y:S01]  /*1dd0*/  IADD3 R236, P0, R34, UR30, RZ ;  /* 0x0000001e22ec7c10 */ /* 0x000fe2000ff1e0ff */
[----:B------:R-:W-:Y:S01]  /*1de0*/  IMAD R11, R16, UR11, R11 ;  /* 0x0000000b100b7c24 */ /* 0x000fe2000f8e020b */
[----:B------:R-:W-:Y:S01]  /*1df0*/  @!P4 LDGSTS.E.BYPASS.LTC128B.128 [R23+0x2800], desc[UR18][R32.64+0x80] ;  /* 0x028000802017cfae */ /* 0x000fe2000b901d52 */
[C---:B------:R-:W-:Y:S01]  /*1e00*/  @!P2 IMAD R9, R3.reuse, R9, R26 ;  /* 0x000000090309a224 */ /* 0x040fe200078e021a */
[----:B------:R-:W-:Y:S01]  /*1e10*/  USHF.R.S32.HI UR24, URZ, 0x1f, UR23 ;  /* 0x0000001f3f187899 */ /* 0x000fe20008011417 */
[----:B------:R-:W-:Y:S01]  /*1e20*/  @!P2 IMAD.WIDE.U32 R24, R3, R8, R24 ;  /* 0x000000080318a225 */ /* 0x000fe200078e0018 */
[----:B------:R-:W-:Y:S01]  /*1e30*/  @!P4 LDGSTS.E.BYPASS.LTC128B.128 [R23+0x4800], desc[UR18][R32.64+0x100] ;  /* 0x048001002017cfae */ /* 0x000fe2000b901d52 */
[----:B------:R-:W-:Y:S01]  /*1e40*/  IADD3.X R237, R35, UR29, R11, P0, !PT ;  /* 0x0000001d23ed7c10 */ /* 0x000fe200087fe40b */
[----:B------:R-:W-:Y:S01]  /*1e50*/  USHF.L.U32 UR29, UR10, 0x6, URZ ;  /* 0x000000060a1d7899 */ /* 0x000fe2000800063f */
[----:B------:R-:W-:Y:S01]  /*1e60*/  @!P2 IMAD.IADD R8, R25, 0x1, R9 ;  /* 0x000000011908a824 */ /* 0x000fe200078e0209 */
[----:B------:R1:W-:Y:S01]  /*1e70*/  @!P4 LDGSTS.E.BYPASS.LTC128B.128 [R23+0x6800], desc[UR18][R32.64+0x180] ;  /* 0x068001802017cfae */ /* 0x0003e2000b901d52 */
[----:B------:R-:W-:Y:S01]  /*1e80*/  ISETP.NE.AND P4, PT, R21, RZ, PT ;  /* 0x000000ff1500720c */ /* 0x000fe20003f85270 */
[----:B------:R-:W-:Y:S01]  /*1e90*/  @!P3 IMAD R3, R15, 0x2, R22 ;  /* 0x000000020f03b824 */ /* 0x000fe200078e0216 */
[----:B----4-:R-:W-:Y:S01]  /*1ea0*/  @!P2 LEA R34, P0, R24, R6, 0x1 ;  /* 0x000000061822a211 */ /* 0x010fe200078008ff */
[----:B------:R-:W-:Y:S01]  /*1eb0*/  IMAD.WIDE.U32 R236, R14, UR6, R236 ;  /* 0x000000060eec7c25 */ /* 0x000fe2000f8e00ec */
[----:B------:R-:W-:Y:S01]  /*1ec0*/  SHF.R.S32.HI R11, RZ, 0x1f, R14 ;  /* 0x0000001fff0b7819 */ /* 0x000fe2000001140e */
[----:B------:R-:W-:Y:S01]  /*1ed0*/  UIMAD.WIDE.U32 UR30, UR10, 0x20, URZ ;  /* 0x000000200a1e78a5 */ /* 0x000fe2000f8e003f */
[----:B------:R-:W-:Y:S01]  /*1ee0*/  @!P2 LEA.HI.X R35, R24, R7, R8, 0x1, P0 ;  /* 0x000000071823a211 */ /* 0x000fe200000f0c08 */
[----:B------:R-:W-:Y:S01]  /*1ef0*/  @!P3 LDGSTS.E.BYPASS.LTC128B.128 [R3+0x1000], desc[UR18][R30.64] ;  /* 0x010000001e03bfae */ /* 0x000fe2000b901d52 */
[----:B------:R-:W-:Y:S01]  /*1f00*/  IMAD.MOV.U32 R244, RZ, RZ, R236 ;  /* 0x000000fffff47224 */ /* 0x000fe200078e00ec */
[----:B------:R-:W-:Y:S01]  /*1f10*/  ISETP.GE.AND P1, PT, R12, UR26, PT ;  /* 0x0000001a0c007c0c */ /* 0x000fe2000bf26270 */
[----:B------:R-:W-:Y:S01]  /*1f20*/  IMAD R245, R11, UR6, RZ ;  /* 0x000000060bf57c24 */ /* 0x000fe2000f8e02ff */
[----:B------:R-:W-:Y:S01]  /*1f30*/  @!P3 LDGSTS.E.BYPASS.LTC128B.128 [R3+0x3000], desc[UR18][R30.64+0x80] ;  /* 0x030000801e03bfae */ /* 0x000fe2000b901d52 */
[----:B------:R-:W-:Y:S01]  /*1f40*/  UIMAD UR6, UR25, UR23, URZ ;  /* 0x00000017190672a4 */ /* 0x000fe2000f8e023f */
[----:B------:R-:W2:Y:S01]  /*1f50*/  @!P4 LDC.64 R8, c[0x0][0x218] ;  /* 0x00008600ff08cb82 */ /* 0x000ea20000000a00 */
[----:B------:R-:W-:Y:S01]  /*1f60*/  IMAD R245, R14, UR7, R245 ;  /* 0x000000070ef57c24 */ /* 0x000fe2000f8e02f5 */
[----:B------:R-:W-:Y:S01]  /*1f70*/  @!P3 LDGSTS.E.BYPASS.LTC128B.128 [R3+0x5000], desc[UR18][R30.64+0x100] ;  /* 0x050001001e03bfae */ /* 0x000fe2000b901d52 */
[----:B------:R-:W-:Y:S01]  /*1f80*/  UIMAD UR6, UR24, UR29, UR6 ;  /* 0x0000001d180672a4 */ /* 0x000fe2000f8e0206 */
[----:B------:R-:W-:Y:S01]  /*1f90*/  ISETP.GE.AND P0, PT, R5, UR26, PT ;  /* 0x0000001a05007c0c */ /* 0x000fe2000bf06270 */
[----:B------:R-:W-:Y:S01]  /*1fa0*/  IMAD.IADD R245, R237, 0x1, R245 ;  /* 0x00000001edf57824 */ /* 0x000fe200078e02f5 */
[----:B------:R3:W-:Y:S01]  /*1fb0*/  @!P3 LDGSTS.E.BYPASS.LTC128B.128 [R3+0x7000], desc[UR18][R30.64+0x180] ;  /* 0x070001801e03bfae */ /* 0x0007e2000b901d52 */
[-C--:B------:R-:W-:Y:S01]  /*1fc0*/  LEA.HI R20, R13, R4.reuse, RZ, 0x4 ;  /* 0x000000040d147211 */ /* 0x080fe200078f20ff */
[----:B------:R-:W4:Y:S01]  /*1fd0*/  @!P6 LDC.64 R6, c[0x0][0x218] ;  /* 0x00008600ff06eb82 */ /* 0x000f220000000a00 */
[----:B------:R-:W-:Y:S01]  /*1fe0*/  @!P4 IMAD R27, R15, 0x2, R2 ;  /* 0x000000020f1bc824 */ /* 0x000fe200078e0202 */
[----:B------:R-:W5:Y:S01]  /*1ff0*/  @!P1 S2R R22, SR_CgaCtaId ;  /* 0x0000000000169919 */ /* 0x000f620000008800 */
[----:B------:R-:W-:Y:S01]  /*2000*/  SHF.R.S32.HI R233, RZ, 0x4, R20 ;  /* 0x00000004ffe97819 */ /* 0x000fe20000011414 */
[----:B------:R-:W-:Y:S01]  /*2010*/  IMAD.SHL.U32 R246, R4, 0x2, RZ ;  /* 0x0000000204f67824 */ /* 0x000fe200078e00ff */
[----:B------:R-:W-:Y:S01]  /*2020*/  ISETP.GE.AND P3, PT, R12, UR26, PT ;  /* 0x0000001a0c007c0c */ /* 0x000fe2000bf66270 */
[----:B-1----:R-:W1:Y:S01]  /*2030*/  @!P6 S2R R23, SR_CgaCtaId ;  /* 0x000000000017e919 */ /* 0x002e620000008800 */
[----:B------:R-:W-:Y:S01]  /*2040*/  LEA.HI R26, R20, R233, RZ, 0x1 ;  /* 0x000000e9141a7211 */ /* 0x000fe200078f08ff */
[----:B------:R-:W-:Y:S01]  /*2050*/  IMAD.U32 R242, RZ, RZ, UR22 ;  /* 0x00000016fff27e24 */ /* 0x000fe2000f8e00ff */
[----:B------:R-:W-:Y:S01]  /*2060*/  VOTEU.ALL UP0, P0 ;  /* 0x00000000003f7886 */ /* 0x000fe20000000000 */
[----:B------:R-:W-:Y:S01]  /*2070*/  LEA.HI R80, R13, R4, RZ, 0x5 ;  /* 0x000000040d507211 */ /* 0x000fe200078f28ff */
[----:B------:R-:W-:Y:S01]  /*2080*/  UIADD3 UR20, UR22, -UR20, -UR15 ;  /* 0x8000001416147290 */ /* 0x000fe2000fffe80f */
[----:B------:R-:W-:-:S02]  /*2090*/  LOP3.LUT R26, R26, 0xfffffffe, RZ, 0xc0, !PT ;  /* 0xfffffffe1a1a7812 */ /* 0x000fc400078ec0ff */
[----:B------:R-:W-:-:S03]  /*20a0*/  LOP3.LUT R246, R246, 0x6, RZ, 0xc0, !PT ;  /* 0x00000006f6f67812 */ /* 0x000fc600078ec0ff */
[----:B------:R-:W-:Y:S02]  /*20b0*/  IMAD.IADD R233, R233, 0x1, -R26 ;  /* 0x00000001e9e97824 */ /* 0x000fe400078e0a1a */
[----:B---3--:R-:W-:Y:S02]  /*20c0*/  IMAD.U32 R3, RZ, RZ, UR29 ;  /* 0x0000001dff037e24 */ /* 0x008fe4000f8e00ff */
[----:B------:R-:W-:Y:S02]  /*20d0*/  @!P2 IMAD R30, R15, 0x2, R10 ;  /* 0x000000020f1ea824 */ /* 0x000fe400078e020a */
[----:B------:R-:W-:Y:S01]  /*20e0*/  IMAD.WIDE.U32 R24, R3, UR23, R244 ;  /* 0x0000001703187c25 */ /* 0x000fe2000f8e00f4 */
[----:B------:R-:W3:Y:S03]  /*20f0*/  @!P0 S2R R10, SR_CgaCtaId ;  /* 0x00000000000a8919 */ /* 0x000ee60000008800 */
[----:B------:R-:W-:Y:S01]  /*2100*/  VIADD R21, R25, UR6 ;  /* 0x0000000619157c36 */ /* 0x000fe20008000000 */
[----:B------:R-:W-:Y:S01]  /*2110*/  @!P2 LDGSTS.E.BYPASS.LTC128B.128 [R30+0x1800], desc[UR18][R34.64] ;  /* 0x01800000221eafae */ /* 0x000fe2000b901d52 */
[----:B------:R-:W-:Y:S01]  /*2120*/  IMAD.U32 R25, RZ, RZ, UR10 ;  /* 0x0000000aff197e24 */ /* 0x000fe2000f8e00ff */
[----:B------:R-:W-:-:S02]  /*2130*/  USHF.L.U32 UR6, UR11, 0x5, URZ ;  /* 0x000000050b067899 */ /* 0x000fc4000800063f */
[----:B------:R-:W-:Y:S04]  /*2140*/  @!P2 LDGSTS.E.BYPASS.LTC128B.128 [R30+0x3800], desc[UR18][R34.64+0x80] ;  /* 0x03800080221eafae */ /* 0x000fe8000b901d52 */
[----:B------:R-:W-:Y:S04]  /*2150*/  @!P2 LDGSTS.E.BYPASS.LTC128B.128 [R30+0x5800], desc[UR18][R34.64+0x100] ;  /* 0x05800100221eafae */ /* 0x000fe8000b901d52 */
[----:B------:R-:W-:Y:S01]  /*2160*/  @!P2 LDGSTS.E.BYPASS.LTC128B.128 [R30+0x7800], desc[UR18][R34.64+0x180] ;  /* 0x07800180221eafae */ /* 0x000fe2000b901d52 */
[----:B--2---:R-:W-:Y:S02]  /*2170*/  @!P4 LEA R28, P2, R24, R8, 0x1 ;  /* 0x00000008181cc211 */ /* 0x004fe400078408ff */
[----:B------:R-:W-:-:S02]  /*2180*/  @!P6 MOV R8, 0x400 ;  /* 0x000004000008e802 */ /* 0x000fc40000000f00 */
[----:B------:R-:W-:Y:S01]  /*2190*/  @!P4 LEA.HI.X R29, R24, R9, R21, 0x1, P2 ;  /* 0x00000009181dc211 */ /* 0x000fe200010f0c15 */
[----:B------:R-:W-:Y:S01]  /*21a0*/  IMAD.U32 R9, RZ, RZ, UR11 ;  /* 0x0000000bff097e24 */ /* 0x000fe2000f8e00ff */
[----:B------:R-:W-:Y:S02]  /*21b0*/  ISETP.GE.AND P2, PT, R5, UR26, PT ;  /* 0x0000001a05007c0c */ /* 0x000fe4000bf46270 */
[----:B------:R-:W-:Y:S01]  /*21c0*/  LOP3.LUT R5, R20, 0xfffffff0, RZ, 0xc0, !PT ;  /* 0xfffffff014057812 */ /* 0x000fe200078ec0ff */
[----:B------:R-:W-:Y:S01]  /*21d0*/  @!P4 LDGSTS.E.BYPASS.LTC128B.128 [R27+0x8000], desc[UR18][R28.64] ;  /* 0x080000001c1bcfae */ /* 0x000fe2000b901d52 */
[----:B------:R-:W-:Y:S01]  /*21e0*/  IMAD.U32 R20, RZ, RZ, UR10 ;  /* 0x0000000aff147e24 */ /* 0x000fe2000f8e00ff */
[----:B-1----:R-:W-:Y:S02]  /*21f0*/  @!P6 LEA R8, R23, R8, 0x18 ;  /* 0x000000081708e211 */ /* 0x002fe400078ec0ff */
[----:B------:R-:W-:Y:S01]  /*2200*/  IMAD.IADD R5, R4, 0x1, -R5 ;  /* 0x0000000104057824 */ /* 0x000fe200078e0a05 */
[----:B------:R-:W-:Y:S01]  /*2210*/  @!P4 LDGSTS.E.BYPASS.LTC128B.128 [R27+0xa000], desc[UR18][R28.64+0x80] ;  /* 0x0a0000801c1bcfae */ /* 0x000fe2000b901d52 */
[----:B------:R-:W-:-:S03]  /*2220*/  @!P1 MOV R23, 0x400 ;  /* 0x0000040000179802 */ /* 0x000fc60000000f00 */
[----:B------:R-:W-:Y:S01]  /*2230*/  @!P4 LDGSTS.E.BYPASS.LTC128B.128 [R27+0xc000], desc[UR18][R28.64+0x100] ;  /* 0x0c0001001c1bcfae */ /* 0x000fe2000b901d52 */
[----:B------:R-:W-:Y:S02]  /*2240*/  SHF.R.S32.HI R12, RZ, 0x1f, R5 ;  /* 0x0000001fff0c7819 */ /* 0x000fe40000011405 */
[----:B-----5:R-:W-:Y:S01]  /*2250*/  @!P1 LEA R22, R22, R23, 0x18 ;  /* 0x0000001716169211 */ /* 0x020fe200078ec0ff */
[----:B------:R4:W-:Y:S01]  /*2260*/  @!P4 LDGSTS.E.BYPASS.LTC128B.128 [R27+0xe000], desc[UR18][R28.64+0x180] ;  /* 0x0e0001801c1bcfae */ /* 0x0009e2000b901d52 */
[----:B------:R-:W-:Y:S02]  /*2270*/  @!P6 LEA R2, P4, R25, R24, 0x4 ;  /* 0x000000181902e211 */ /* 0x000fe400078820ff */
[----:B------:R-:W-:Y:S01]  /*2280*/  LEA.HI R12, R12, R5, RZ, 0x3 ;  /* 0x000000050c0c7211 */ /* 0x000fe200078f18ff */
[C---:B------:R-:W-:Y:S01]  /*2290*/  @!P1 IMAD R22, R15.reuse, 0x2, R22 ;  /* 0x000000020f169824 */ /* 0x040fe200078e0216 */
[----:B------:R-:W-:Y:S01]  /*22a0*/  @!P6 LEA.HI.X R9, R20, R21, R9, 0x4, P4 ;  /* 0x000000151409e211 */ /* 0x000fe200020f2409 */
[----:B------:R-:W-:Y:S01]  /*22b0*/  @!P6 IMAD R20, R15, 0x2, R8 ;  /* 0x000000020f14e824 */ /* 0x000fe200078e0208 */
[----:B------:R-:W-:Y:S01]  /*22c0*/  @!P0 MOV R23, 0x400 ;  /* 0x0000040000178802 */ /* 0x000fe20000000f00 */
[----:B------:R-:W-:-:S03]  /*22d0*/  IMAD.SHL.U32 R81, R12, 0x40, RZ ;  /* 0x000000400c517824 */ /* 0x000fc600078e00ff */
[----:B---3--:R-:W-:Y:S01]  /*22e0*/  @!P0 LEA R10, R10, R23, 0x18 ;  /* 0x000000170a0a8211 */ /* 0x008fe200078ec0ff */
[----:B------:R-:W-:Y:S01]  /*22f0*/  IMAD.SHL.U32 R23, R16, 0x8, RZ ;  /* 0x0000000810177824 */ /* 0x000fe200078e00ff */
[----:B------:R-:W-:-:S03]  /*2300*/  LOP3.LUT R81, R81, 0xfffffe00, RZ, 0xc0, !PT ;  /* 0xfffffe0051517812 */ /* 0x000fc600078ec0ff */
[----:B------:R-:W-:Y:S01]  /*2310*/  @!P0 IMAD R15, R15, 0x2, R10 ;  /* 0x000000020f0f8824 */ /* 0x000fe200078e020a */
[----:B----4-:R-:W-:Y:S01]  /*2320*/  @!P6 LEA R28, P4, R2, R6, 0x1 ;  /* 0x00000006021ce211 */ /* 0x010fe200078808ff */
[----:B------:R-:W-:Y:S01]  /*2330*/  IMAD.WIDE.U32 R26, R16, UR8, R18 ;  /* 0x00000008101a7c25 */ /* 0x000fe2000f8e0012 */
[----:B------:R-:W-:Y:S02]  /*2340*/  LOP3.LUT R6, R12, 0xfffffff8, RZ, 0xc0, !PT ;  /* 0xfffffff80c067812 */ /* 0x000fe400078ec0ff */
[----:B------:R-:W-:Y:S01]  /*2350*/  @!P6 LEA.HI.X R29, R2, R7, R9, 0x1, P4 ;  /* 0x00000007021de211 */ /* 0x000fe200020f0c09 */
[----:B------:R-:W-:Y:S01]  /*2360*/  IMAD.U32 R9, RZ, RZ, UR6 ;  /* 0x00000006ff097e24 */ /* 0x000fe2000f8e00ff */
[----:B------:R-:W-:Y:S01]  /*2370*/  ISETP.GE.AND P4, PT, R16, UR26, PT ;  /* 0x0000001a10007c0c */ /* 0x000fe2000bf86270 */
[----:B------:R-:W-:Y:S01]  /*2380*/  IMAD.IADD R5, R5, 0x1, -R6 ;  /* 0x0000000105057824 */ /* 0x000fe200078e0a06 */
[----:B------:R-:W-:Y:S01]  /*2390*/  ULDC.64 UR6, c[0x0][0x268] ;  /* 0x00009a0000067ab9 */ /* 0x000fe20000000a00 */
[----:B------:R-:W1:Y:S01]  /*23a0*/  @!P1 LDC.64 R6, c[0x0][0x218] ;  /* 0x00008600ff069b82 */ /* 0x000e620000000a00 */
[----:B------:R-:W-:Y:S01]  /*23b0*/  @!P6 LDGSTS.E.BYPASS.LTC128B.128 [R20+0x8800], desc[UR18][R28.64] ;  /* 0x088000001c14efae */ /* 0x000fe2000b901d52 */
[----:B------:R-:W-:-:S02]  /*23c0*/  IMAD R19, R17, UR8, RZ ;  /* 0x0000000811137c24 */ /* 0x000fc4000f8e02ff */
[----:B------:R-:W-:Y:S01]  /*23d0*/  IMAD R239, R11, UR6, RZ ;  /* 0x000000060bef7c24 */ /* 0x000fe2000f8e02ff */
[----:B------:R-:W-:Y:S01]  /*23e0*/  @!P6 LDGSTS.E.BYPASS.LTC128B.128 [R20+0xa800], desc[UR18][R28.64+0x80] ;  /* 0x0a8000801c14efae */ /* 0x000fe2000b901d52 */
[----:B------:R-:W-:Y:S02]  /*23f0*/  IMAD R16, R16, UR9, R19 ;  /* 0x0000000910107c24 */ /* 0x000fe4000f8e0213 */
[----:B------:R-:W-:Y:S01]  /*2400*/  IMAD.SHL.U32 R2, R0, 0x40, RZ ;  /* 0x0000004000027824 */ /* 0x000fe200078e00ff */
[----:B------:R-:W-:Y:S01]  /*2410*/  @!P6 LDGSTS.E.BYPASS.LTC128B.128 [R20+0xc800], desc[UR18][R28.64+0x100] ;  /* 0x0c8001001c14efae */ /* 0x000fe2000b901d52 */
[----:B------:R-:W-:Y:S01]  /*2420*/  IMAD R239, R14, UR7, R239 ;  /* 0x000000070eef7c24 */ /* 0x000fe2000f8e02ef */
[----:B------:R-:W-:Y:S02]  /*2430*/  UIMAD UR7, UR24, UR8, URZ ;  /* 0x00000008180772a4 */ /* 0x000fe4000f8e023f */
[----:B------:R2:W-:Y:S01]  /*2440*/  @!P6 LDGSTS.E.BYPASS.LTC128B.128 [R20+0xe800], desc[UR18][R28.64+0x180] ;  /* 0x0e8001801c14efae */ /* 0x0005e2000b901d52 */
[----:B------:R-:W-:Y:S01]  /*2450*/  @!P1 IADD3 R8, P6, R24, UR30, RZ ;  /* 0x0000001e18089c10 */ /* 0x000fe2000ffde0ff */
[----:B------:R-:W-:Y:S01]  /*2460*/  UIMAD UR7, UR23, UR9, UR7 ;  /* 0x00000009170772a4 */ /* 0x000fe2000f8e0207 */
[----:B------:R-:W-:-:S02]  /*2470*/  LOP3.LUT R2, R2, 0x1c0, RZ, 0xc0, !PT ;  /* 0x000001c002027812 */ /* 0x000fc400078ec0ff */
[----:B------:R-:W-:Y:S02]  /*2480*/  @!P1 IADD3.X R9, R21, UR31, R9, P6, !PT ;  /* 0x0000001f15099c10 */ /* 0x000fe4000b7fe409 */
[----:B------:R-:W-:Y:S02]  /*2490*/  IADD3 R166, P6, R26, UR28, RZ ;  /* 0x0000001c1aa67c10 */ /* 0x000fe4000ffde0ff */
[----:B------:R-:W-:Y:S02]  /*24a0*/  LOP3.LUT R17, R2, 0x8, R23, 0xf8, !PT ;  /* 0x0000000802117812 */ /* 0x000fe400078ef817 */
[----:B------:R-:W-:Y:S01]  /*24b0*/  IADD3.X R167, R27, UR27, R16, P6, !PT ;  /* 0x0000001b1ba77c10 */ /* 0x000fe2000b7fe410 */
[----:B------:R-:W-:Y:S01]  /*24c0*/  UIMAD.WIDE.U32 UR26, UR23, UR8, URZ ;  /* 0x00000008171a72a5 */ /* 0x000fe2000f8e003f */
[----:B-1----:R-:W-:Y:S02]  /*24d0*/  @!P1 LEA R10, P6, R8, R6, 0x1 ;  /* 0x00000006080a9211 */ /* 0x002fe400078c08ff */
[----:B------:R-:W-:Y:S01]  /*24e0*/  SHF.R.U32.HI R2, RZ, 0x3, R2 ;  /* 0x00000003ff027819 */ /* 0x000fe20000011602 */
[----:B------:R-:W-:Y:S01]  /*24f0*/  IMAD.WIDE.U32 R166, R14, UR6, R166 ;  /* 0x000000060ea67c25 */ /* 0x000fe2000f8e00a6 */
[----:B------:R-:W-:Y:S01]  /*2500*/  @!P1 LEA.HI.X R11, R8, R7, R9, 0x1, P6 ;  /* 0x00000007080b9211 */ /* 0x000fe200030f0c09 */
[----:B------:R-:W-:Y:S01]  /*2510*/  @!UP0 UIMAD UR6, UR11, 0x30, URZ ;  /* 0x000000300b0688a4 */ /* 0x000fe2000f8e023f */
[----:B------:R-:W1:Y:S01]  /*2520*/  @!P0 LDC.64 R6, c[0x0][0x218] ;  /* 0x00008600ff068b82 */ /* 0x000e620000000a00 */
[----:B------:R-:W-:Y:S01]  /*2530*/  LOP3.LUT R2, R17, R2, RZ, 0x3c, !PT ;  /* 0x0000000211027212 */ /* 0x000fe200078e3cff */
[----:B------:R-:W-:Y:S01]  /*2540*/  IMAD.U32 R17, RZ, RZ, UR10 ;  /* 0x0000000aff117e24 */ /* 0x000fe2000f8e00ff */
[----:B------:R-:W-:Y:S01]  /*2550*/  @!P1 LDGSTS.E.BYPASS.LTC128B.128 [R22+0x9000], desc[UR18][R10.64] ;  /* 0x090000000a169fae */ /* 0x000fe2000b901d52 */
[----:B------:R-:W-:Y:S01]  /*2560*/  IMAD.SHL.U32 R14, R5, 0x40, RZ ;  /* 0x00000040050e7824 */ /* 0x000fe200078e00ff */
[----:B------:R-:W-:Y:S01]  /*2570*/  UIADD3 UR7, UR27, UR7, URZ ;  /* 0x000000071b077290 */ /* 0x000fe2000fffe03f */
[----:B------:R-:W-:Y:S01]  /*2580*/  IMAD.U32 R16, RZ, RZ, UR26 ;  /* 0x0000001aff107e24 */ /* 0x000fe2000f8e00ff */
[----:B------:R-:W-:Y:S01]  /*2590*/  @!P1 LDGSTS.E.BYPASS.LTC128B.128 [R22+0xb000], desc[UR18][R10.64+0x80] ;  /* 0x0b0000800a169fae */ /* 0x000fe2000b901d52 */
[----:B--2---:R-:W-:Y:S01]  /*25a0*/  @!P0 IMAD.MOV.U32 R20, RZ, RZ, R24 ;  /* 0x000000ffff148224 */ /* 0x004fe200078e0018 */
[----:B------:R-:W2:Y:S01]  /*25b0*/  @!P4 LDC.64 R8, c[0x0][0x220] ;  /* 0x00008800ff08cb82 */ /* 0x000ea20000000a00 */
[----:B------:R-:W-:Y:S01]  /*25c0*/  LOP3.LUT R14, R14, 0x1c0, RZ, 0xc0, !PT ;  /* 0x000001c00e0e7812 */ /* 0x000fe200078ec0ff */
[----:B------:R-:W-:Y:S01]  /*25d0*/  @!P1 LDGSTS.E.BYPASS.LTC128B.128 [R22+0xd000], desc[UR18][R10.64+0x100] ;  /* 0x0d0001000a169fae */ /* 0x000fe2000b901d52 */
[----:B------:R-:W-:Y:S01]  /*25e0*/  @!P0 IMAD.WIDE.U32 R18, R17, 0x30, R20 ;  /* 0x0000003011128825 */ /* 0x000fe200078e0014 */
[----:B------:R-:W-:-:S02]  /*25f0*/  VOTEU.ALL UP0, P2 ;  /* 0x00000000003f7886 */ /* 0x000fc40001000000 */
[----:B------:R3:W-:Y:S01]  /*2600*/  @!P1 LDGSTS.E.BYPASS.LTC128B.128 [R22+0xf000], desc[UR18][R10.64+0x180] ;  /* 0x0f0001800a169fae */ /* 0x0007e2000b901d52 */
[----:B------:R-:W-:Y:S01]  /*2610*/  IMAD.SHL.U32 R21, R233, 0x8, RZ ;  /* 0x00000008e9157824 */ /* 0x000fe200078e00ff */
[----:B------:R-:W-:Y:S01]  /*2620*/  LEA R20, P1, R16, R166, 0x6 ;  /* 0x000000a610147211 */ /* 0x000fe200078230ff */
[----:B------:R-:W-:Y:S01]  /*2630*/  IMAD.U32 R17, RZ, RZ, UR27 ;  /* 0x0000001bff117e24 */ /* 0x000fe2000f8e00ff */
[----:B------:R-:W-:Y:S01]  /*2640*/  UIMAD.WIDE.U32 UR26, UR8, 0x20, URZ ;  /* 0x00000020081a78a5 */ /* 0x000fe2000f8e003f */
[----:B------:R-:W-:Y:S01]  /*2650*/  IMAD.IADD R239, R167, 0x1, R239 ;  /* 0x00000001a7ef7824 */ /* 0x000fe200078e02ef */
[----:B------:R-:W-:Y:S01]  /*2660*/  LOP3.LUT R17, R14, 0x8, R21, 0xf8, !PT ;  /* 0x000000080e117812 */ /* 0x000fe200078ef815 */
[----:B------:R-:W-:Y:S01]  /*2670*/  IMAD R233, R233, 0x200, R2 ;  /* 0x00000200e9e97824 */ /* 0x000fe200078e0202 */
[----:B------:R-:W-:-:S04]  /*2680*/  SHF.R.U32.HI R14, RZ, 0x3, R14 ;  /* 0x00000003ff0e7819 */ /* 0x000fc8000001160e */
[----:B------:R-:W-:Y:S01]  /*2690*/  LOP3.LUT R2, R17, R14, RZ, 0x3c, !PT ;  /* 0x0000000e11027212 */ /* 0x000fe200078e3cff */
[----:B------:R-:W-:Y:S01]  /*26a0*/  IMAD.U32 R17, RZ, RZ, UR9 ;  /* 0x00000009ff117e24 */ /* 0x000fe2000f8e00ff */
[----:B------:R-:W-:-:S05]  /*26b0*/  LEA R233, R233, UR4, 0x1 ;  /* 0x00000004e9e97c11 */ /* 0x000fca000f8e08ff */
[----:B------:R-:W-:Y:S02]  /*26c0*/  VIADD R231, R233, 0x8020 ;  /* 0x00008020e9e77836 */ /* 0x000fe40000000000 */
[----:B---3--:R-:W-:Y:S01]  /*26d0*/  @!P0 VIADD R10, R19, UR6 ;  /* 0x00000006130a8c36 */ /* 0x008fe20008000000 */
[C---:B-1----:R-:W-:Y:S01]  /*26e0*/  @!P0 LEA R22, P6, R18.reuse, R6, 0x1 ;  /* 0x0000000612168211 */ /* 0x042fe200078c08ff */
[----:B------:R-:W-:Y:S01]  /*26f0*/  IMAD.U32 R11, RZ, RZ, UR7 ;  /* 0x00000007ff0b7e24 */ /* 0x000fe2000f8e00ff */
[----:B------:R-:W-:Y:S01]  /*2700*/  USHF.L.U32 UR6, UR9, 0x5, URZ ;  /* 0x0000000509067899 */ /* 0x000fe2000800063f */
[----:B------:R-:W-:Y:S01]  /*2710*/  IMAD.U32 R19, RZ, RZ, UR8 ;  /* 0x00000008ff137e24 */ /* 0x000fe2000f8e00ff */
[----:B------:R-:W-:Y:S01]  /*2720*/  @!P0 LEA.HI.X R23, R18, R7, R10, 0x1, P6 ;  /* 0x0000000712178211 */ /* 0x000fe200030f0c0a */
[----:B------:R-:W-:Y:S01]  /*2730*/  IMAD.U32 R18, RZ, RZ, UR8 ;  /* 0x00000008ff127e24 */ /* 0x000fe2000f8e00ff */
[----:B------:R-:W-:Y:S01]  /*2740*/  LEA.HI.X R21, R16, R239, R11, 0x6, P1 ;  /* 0x000000ef10157211 */ /* 0x000fe200008f340b */
[----:B------:R-:W1:Y:S01]  /*2750*/  @!P5 LDC.64 R6, c[0x0][0x220] ;  /* 0x00008800ff06db82 */ /* 0x000e620000000a00 */
[----:B------:R-:W-:Y:S01]  /*2760*/  @!P5 LEA R16, P1, R19, R20, 0x4 ;  /* 0x000000141310d211 */ /* 0x000fe200078220ff */
[----:B------:R-:W-:Y:S01]  /*2770*/  @!P0 LDGSTS.E.BYPASS.LTC128B.128 [R15+0x9800], desc[UR18][R22.64] ;  /* 0x09800000160f8fae */ /* 0x000fe2000b901d52 */
[----:B------:R-:W-:Y:S01]  /*2780*/  IMAD.U32 R19, RZ, RZ, UR6 ;  /* 0x00000006ff137e24 */ /* 0x000fe2000f8e00ff */
[----:B------:R-:W-:Y:S01]  /*2790*/  @!UP0 UIMAD UR6, UR9, 0x30, URZ ;  /* 0x00000030090688a4 */ /* 0x000fe2000f8e023f */
[----:B------:R-:W-:Y:S01]  /*27a0*/  @!P5 LEA.HI.X R18, R18, R21, R17, 0x4, P1 ;  /* 0x000000151212d211 */ /* 0x000fe200008f2411 */
[----:B------:R-:W-:Y:S01]  /*27b0*/  @!P0 LDGSTS.E.BYPASS.LTC128B.128 [R15+0xb800], desc[UR18][R22.64+0x80] ;  /* 0x0b800080160f8fae */ /* 0x000fe2000b901d52 */
[C---:B--2---:R-:W-:Y:S01]  /*27c0*/  @!P4 LEA R24, P1, R20.reuse, R8, 0x1 ;  /* 0x000000081418c211 */ /* 0x044fe200078208ff */
[----:B------:R-:W2:Y:S01]  /*27d0*/  @!P3 LDC.64 R10, c[0x0][0x220] ;  /* 0x00008800ff0abb82 */ /* 0x000ea20000000a00 */
[----:B------:R-:W-:Y:S01]  /*27e0*/  IMAD.U32 R17, RZ, RZ, UR8 ;  /* 0x00000008ff117e24 */ /* 0x000fe2000f8e00ff */
[----:B------:R-:W-:Y:S01]  /*27f0*/  @!P0 LDGSTS.E.BYPASS.LTC128B.128 [R15+0xd800], desc[UR18][R22.64+0x100] ;  /* 0x0d800100160f8fae */ /* 0x000fe2000b901d52 */
[C-C-:B------:R-:W-:Y:S01]  /*2800*/  @!P4 LEA.HI.X R25, R20.reuse, R9, R21.reuse, 0x1, P1 ;  /* 0x000000091419c211 */ /* 0x140fe200008f0c15 */
[----:B------:R-:W-:Y:S01]  /*2810*/  UISETP.GT.AND UP0, UPT, UR23, UR12, UPT ;  /* 0x0000000c1700728c */ /* 0x000fe2000bf04270 */
[----:B------:R-:W-:Y:S01]  /*2820*/  @!P2 IMAD.WIDE.U32 R26, R17, 0x30, R20 ;  /* 0x00000030111aa825 */ /* 0x000fe200078e0014 */
[----:B------:R-:W-:Y:S01]  /*2830*/  @!P0 LDGSTS.E.BYPASS.LTC128B.128 [R15+0xf800], desc[UR18][R22.64+0x180] ;  /* 0x0f800180160f8fae */ /* 0x000fe2000b901d52 */
[----:B------:R-:W-:Y:S01]  /*2840*/  @!P3 IADD3 R14, P0, R20, UR26, RZ ;  /* 0x0000001a140ebc10 */ /* 0x000fe2000ff1e0ff */
[----:B------:R-:W3:Y:S02]  /*2850*/  @!P2 LDC.64 R8, c[0x0][0x220] ;  /* 0x00008800ff08ab82 */ /* 0x000ee40000000a00 */
[----:B------:R-:W0:Y:S01]  /*2860*/  LDGDEPBAR ;  /* 0x00000000000079af */ /* 0x000e220000000000 */
[----:B------:R-:W-:-:S02]  /*2870*/  @!P3 IADD3.X R17, R21, UR27, R19, P0, !PT ;  /* 0x0000001b1511bc10 */ /* 0x000fc400087fe413 */
[C---:B-1----:R-:W-:Y:S02]  /*2880*/  @!P5 LEA R20, P0, R16.reuse, R6, 0x1 ;  /* 0x000000061014d211 */ /* 0x042fe400078008ff */
[----:B------:R-:W-:Y:S02]  /*2890*/  SHF.R.S32.HI R6, RZ, 0x5, R80 ;  /* 0x00000005ff067819 */ /* 0x000fe40000011450 */
[----:B------:R-:W-:Y:S01]  /*28a0*/  @!P5 LEA.HI.X R21, R16, R7, R18, 0x1, P0 ;  /* 0x000000071015d211 */ /* 0x000fe200000f0c12 */
[----:B------:R-:W-:Y:S01]  /*28b0*/  @!P2 VIADD R7, R27, UR6 ;  /* 0x000000061b07ac36 */ /* 0x000fe20008000000 */
[----:B------:R-:W-:Y:S01]  /*28c0*/  LEA R243, R6, UR21, 0x4 ;  /* 0x0000001506f37c11 */ /* 0x000fe2000f8e20ff */
[----:B------:R-:W-:Y:S01]  /*28d0*/  UIADD3 UR6, UR22, 0x1, -UR15 ;  /* 0x0000000116067890 */ /* 0x000fe2000fffe80f */
[----:B--2---:R-:W-:-:S04]  /*28e0*/  @!P3 LEA R12, P0, R14, R10, 0x1 ;  /* 0x0000000a0e0cb211 */ /* 0x004fc800078008ff */
[----:B------:R-:W-:Y:S01]  /*28f0*/  @!P3 LEA.HI.X R13, R14, R11, R17, 0x1, P0 ;  /* 0x0000000b0e0db211 */ /* 0x000fe200000f0c11 */
[----:B------:R-:W-:Y:S02]  /*2900*/  IMAD R11, R6, 0x400, R81 ;  /* 0x00000400060b7824 */ /* 0x000fe400078e0251 */
[----:B------:R-:W-:Y:S01]  /*2910*/  IMAD.U32 R240, RZ, RZ, UR6 ;  /* 0x00000006fff07e24 */ /* 0x000fe2000f8e00ff */
[----:B---3--:R-:W-:Y:S01]  /*2920*/  @!P2 LEA R8, P0, R26, R8, 0x1 ;  /* 0x000000081a08a211 */ /* 0x008fe200078008ff */
[----:B------:R-:W-:Y:S01]  /*2930*/  IMAD.IADD R234, R2, 0x1, R11 ;  /* 0x0000000102ea7824 */ /* 0x000fe200078e020b */
[----:B------:R-:W-:-:S04]  /*2940*/  DEPBAR.LE SB0, 0x0 ;  /* 0x000080000000791a */ /* 0x000fc80000000000 */
[----:B------:R-:W-:Y:S01]  /*2950*/  BAR.SYNC.DEFER_BLOCKING 0x0 ;  /* 0x0000000000007b1d */ /* 0x000fe20000010000 */
[----:B------:R-:W-:Y:S01]  /*2960*/  @!P2 LEA.HI.X R9, R26, R9, R7, 0x1, P0 ;  /* 0x000000091a09a211 */ /* 0x000fe200000f0c07 */
[----:B------:R-:W-:Y:S01]  /*2970*/  IMAD.MOV.U32 R7, RZ, RZ, 0x10 ;  /* 0x00000010ff077424 */ /* 0x000fe200078e00ff */
[----:B------:R-:W-:Y:S01]  /*2980*/  LEA R234, R234, UR4, 0x1 ;  /* 0x00000004eaea7c11 */ /* 0x000fe2000f8e08ff */
[----:B------:R-:W-:Y:S02]  /*2990*/  UIADD3 UR6, UR6, UR17, URZ ;  /* 0x0000001106067290 */ /* 0x000fe4000fffe03f */
        /* <DEDUP_REMOVED lines=48> */
[----:B------:R-:W4:Y:S01]  /*2ca0*/  LDSM.16.M88.4 R36, [R233+0x8000] ;  /* 0x00800000e924783b */ /* 0x000f220000000200 */
[----:B------:R-:W-:Y:S02]  /*2cb0*/  SEL R5, R5, 0xffffffe0, !P2 ;  /* 0xffffffe005057807 */ /* 0x000fe40005000000 */
[----:B------:R-:W-:Y:S01]  /*2cc0*/  R2P PR, R0, 0x6 ;  /* 0x0000000600007804 */ /* 0x000fe20000000000 */
[----:B------:R-:W-:Y:S01]  /*2cd0*/  VIADD R0, R233, 0x8000 ;  /* 0x00008000e9007836 */ /* 0x000fe20000000000 */
[----:B------:R-:W5:Y:S01]  /*2ce0*/  LDSM.16.M88.4 R28, [R233+0x8800] ;  /* 0x00880000e91c783b */ /* 0x000f620000000200 */
[----:B------:R-:W-:-:S02]  /*2cf0*/  IMAD R232, R7, 0x2, R234 ;  /* 0x0000000207e87824 */ /* 0x000fc400078e02ea */
[C---:B------:R-:W-:Y:S01]  /*2d00*/  IMAD R230, R5.reuse, 0x2, R234 ;  /* 0x0000000205e67824 */ /* 0x040fe200078e02ea */
[----:B-1----:R-:W1:Y:S01]  /*2d10*/  LDSM.16.M88.4 R20, [R233+0x9000] ;  /* 0x00900000e914783b */ /* 0x002e620000000200 */
[----:B------:R-:W-:-:S03]  /*2d20*/  IMAD R229, R5, 0x2, R232 ;  /* 0x0000000205e57824 */ /* 0x000fc600078e02e8 */
[----:B------:R-:W1:Y:S03]  /*2d30*/  LDSM.16.M88.4 R52, [R233+0x9800] ;  /* 0x00980000e934783b */ /* 0x000e660000000200 */
[----:B------:R-:W-:Y:S01]  /*2d40*/  @P1 VIADD R231, R0, 0xffffffe0 ;  /* 0xffffffe000e71836 */ /* 0x000fe20000000000 */
[----:B------:R-:W-:Y:S01]  /*2d50*/  LDSM.16.M88.4 R60, [R232] ;  /* 0x00000000e83c783b */ /* 0x000fe20000000200 */
[----:B------:R-:W-:-:S03]  /*2d60*/  IMAD.MOV.U32 R0, RZ, RZ, 0x40 ;  /* 0x00000040ff007424 */ /* 0x000fc600078e00ff */
[----:B--2---:R-:W2:Y:S02]  /*2d70*/  LDSM.16.M88.4 R12, [R231] ;  /* 0x00000000e70c783b */ /* 0x004ea40000000200 */
[----:B------:R-:W-:Y:S02]  /*2d80*/  SEL R0, R0, 0xffffffc0, !P2 ;  /* 0xffffffc000007807 */ /* 0x000fe40005000000 */
[----:B------:R-:W2:Y:S03]  /*2d90*/  LDSM.16.M88.4 R44, [R231+0x800] ;  /* 0x00080000e72c783b */ /* 0x000ea60000000200 */
[----:B------:R-:W-:Y:S01]  /*2da0*/  IMAD.IADD R227, R233, 0x1, R0 ;  /* 0x00000001e9e37824 */ /* 0x000fe200078e0200 */
[----:B------:R-:W2:Y:S01]  /*2db0*/  LDSM.16.M88.4 R16, [R231+0x1000] ;  /* 0x00100000e710783b */ /* 0x000ea20000000200 */
[----:B------:R-:W-:-:S03]  /*2dc0*/  IMAD.IADD R220, R0, 0x1, R231 ;  /* 0x0000000100dc7824 */ /* 0x000fc600078e02e7 */
[----:B------:R-:W2:Y:S04]  /*2dd0*/  LDSM.16.M88.4 R72, [R231+0x1800] ;  /* 0x00180000e748783b */ /* 0x000ea80000000200 */
[----:B------:R-:W-:Y:S01]  /*2de0*/  LDSM.16.M88.4 R64, [R230] ;  /* 0x00000000e640783b */ /* 0x000fe20000000200 */
[C---:B----4-:R-:W-:Y:S03]  /*2df0*/  HMMA.16816.F32 R40, R48.reuse, R36, RZ ;  /* 0x000000243028723c */ /* 0x050fe600000018ff */
[----:B---3--:R-:W3:Y:S04]  /*2e00*/  LDSM.16.M88.4 R8, [R227+0x8000] ;  /* 0x00800000e308783b */ /* 0x008ee80000000200 */
[----:B------:R-:W-:Y:S01]  /*2e10*/  LDSM.16.M88.4 R56, [R227+0x9800] ;  /* 0x00980000e338783b */ /* 0x000fe20000000200 */
[C---:B------:R-:W-:Y:S03]  /*2e20*/  HMMA.16816.F32 R36, R48.reuse, R38, RZ ;  /* 0x000000263024723c */ /* 0x040fe600000018ff */
[----:B------:R-:W-:Y:S03]  /*2e30*/  LDSM.16.M88.4 R76, [R231+0x3800] ;  /* 0x00380000e74c783b */ /* 0x000fe60000000200 */
[C---:B-----5:R-:W-:Y:S01]  /*2e40*/  HMMA.16816.F32 R32, R48.reuse, R28, RZ ;  /* 0x0000001c3020723c */ /* 0x060fe200000018ff */
[----:B------:R-:W0:Y:S05]  /*2e50*/  LDGDEPBAR ;  /* 0x00000000000079af */ /* 0x000e2a0000000000 */
[C---:B-1----:R-:W-:Y:S06]  /*2e60*/  HMMA.16816.F32 R24, R48.reuse, R20, RZ ;  /* 0x000000143018723c */ /* 0x042fec00000018ff */
[C---:B------:R-:W-:Y:S06]  /*2e70*/  HMMA.16816.F32 R28, R48.reuse, R30, RZ ;  /* 0x0000001e301c723c */ /* 0x040fec00000018ff */
[C---:B------:R-:W-:Y:S06]  /*2e80*/  HMMA.16816.F32 R20, R48.reuse, R22, RZ ;  /* 0x000000163014723c */ /* 0x040fec00000018ff */
[C---:B------:R-:W-:Y:S06]  /*2e90*/  HMMA.16816.F32 R68, R48.reuse, R52, RZ ;  /* 0x000000343044723c */ /* 0x040fec00000018ff */
[----:B------:R-:W-:Y:S01]  /*2ea0*/  HMMA.16816.F32 R48, R48, R54, RZ ;  /* 0x000000363030723c */ /* 0x000fe200000018ff */
[----:B------:R-:W1:Y:S05]  /*2eb0*/  LDSM.16.M88.4 R52, [R227+0x8800] ;  /* 0x00880000e334783b */ /* 0x000e6a0000000200 */
[C---:B--2---:R-:W-:Y:S06]  /*2ec0*/  HMMA.16816.F32 R40, R60.reuse, R12, R40 ;  /* 0x0000000c3c28723c */ /* 0x044fec0000001828 */
[C---:B------:R-:W-:Y:S01]  /*2ed0*/  HMMA.16816.F32 R36, R60.reuse, R14, R36 ;  /* 0x0000000e3c24723c */ /* 0x040fe20000001824 */
[----:B------:R-:W2:Y:S05]  /*2ee0*/  LDSM.16.M88.4 R12, [R227+0x9000] ;  /* 0x00900000e30c783b */ /* 0x000eaa0000000200 */
        /* <DEDUP_REMOVED lines=10> */
[C---:B---3--:R-:W-:Y:S06]  /*2f90*/  HMMA.16816.F32 R40, R64.reuse, R8, R40 ;  /* 0x000000084028723c */ /* 0x048fec0000001828 */
[C---:B------:R-:W-:Y:S01]  /*2fa0*/  HMMA.16816.F32 R36, R64.reuse, R10, R36 ;  /* 0x0000000a4024723c */ /* 0x040fe20000001824 */
[----:B------:R-:W3:Y:S05]  /*2fb0*/  LDSM.16.M88.4 R8, [R220+0x1000] ;  /* 0x00100000dc08783b */ /* 0x000eea0000000200 */
[C---:B-1----:R-:W-:Y:S06]  /*2fc0*/  HMMA.16816.F32 R32, R64.reuse, R52, R32 ;  /* 0x000000344020723c */ /* 0x042fec0000001820 */
[C---:B------:R-:W-:Y:S01]  /*2fd0*/  HMMA.16816.F32 R28, R64.reuse, R54, R28 ;  /* 0x00000036401c723c */ /* 0x040fe2000000181c */
[----:B------:R-:W-:Y:S05]  /*2fe0*/  LDSM.16.M88.4 R52, [R234+0x2000] ;  /* 0x00200000ea34783b */ /* 0x000fea0000000200 */
[C---:B--2---:R-:W-:Y:S06]  /*2ff0*/  HMMA.16816.F32 R24, R64.reuse, R12, R24 ;  /* 0x0000000c4018723c */ /* 0x044fec0000001818 */
[C---:B------:R-:W-:Y:S01]  /*3000*/  HMMA.16816.F32 R20, R64.reuse, R14, R20 ;  /* 0x0000000e4014723c */ /* 0x040fe20000001814 */
[----:B------:R-:W1:Y:S05]  /*3010*/  LDSM.16.M88.4 R12, [R233+0xa000] ;  /* 0x00a00000e90c783b */ /* 0x000e6a0000000200 */
[C---:B------:R-:W-:Y:S06]  /*3020*/  HMMA.16816.F32 R68, R64.reuse, R56, R68 ;  /* 0x000000384044723c */ /* 0x040fec0000001844 */
[----:B------:R-:W-:Y:S01]  /*3030*/  HMMA.16816.F32 R64, R64, R58, R48 ;  /* 0x0000003a4040723c */ /* 0x000fe20000001830 */
[----:B------:R-:W2:Y:S04]  /*3040*/  LDSM.16.M88.4 R48, [R233+0xa800] ;  /* 0x00a80000e930783b */ /* 0x000ea80000000200 */
[----:B------:R-:W-:Y:S01]  /*3050*/  LDSM.16.M88.4 R56, [R233+0xb800] ;  /* 0x00b80000e938783b */ /* 0x000fe20000000200 */
[C---:B----4-:R-:W-:Y:S06]  /*3060*/  HMMA.16816.F32 R40, R16.reuse, R44, R40 ;  /* 0x0000002c1028723c */ /* 0x050fec0000001828 */
[C---:B------:R-:W-:Y:S01]  /*3070*/  HMMA.16816.F32 R36, R16.reuse, R46, R36 ;  /* 0x0000002e1024723c */ /* 0x040fe20000001824 */
[----:B------:R-:W4:Y:S05]  /*3080*/  LDSM.16.M88.4 R44, [R233+0xb000] ;  /* 0x00b00000e92c783b */ /* 0x000f2a0000000200 */
[C---:B-----5:R-:W-:Y:S06]  /*3090*/  HMMA.16816.F32 R32, R16.reuse, R60, R32 ;  /* 0x0000003c1020723c */ /* 0x060fec0000001820 */
[C---:B------:R-:W-:Y:S01]  /*30a0*/  HMMA.16816.F32 R28, R16.reuse, R62, R28 ;  /* 0x0000003e101c723c */ /* 0x040fe2000000181c */
[----:B------:R-:W-:Y:S05]  /*30b0*/  LDSM.16.M88.4 R60, [R232+0x2000] ;  /* 0x00200000e83c783b */ /* 0x000fea0000000200 */
[C---:B---3--:R-:W-:Y:S06]  /*30c0*/  HMMA.16816.F32 R24, R16.reuse, R8, R24 ;  /* 0x000000081018723c */ /* 0x048fec0000001818 */
[C---:B------:R-:W-:Y:S01]  /*30d0*/  HMMA.16816.F32 R20, R16.reuse, R10, R20 ;  /* 0x0000000a1014723c */ /* 0x040fe20000001814 */
[----:B------:R-:W3:Y:S05]  /*30e0*/  LDSM.16.M88.4 R8, [R231+0x2000] ;  /* 0x00200000e708783b */ /* 0x000eea0000000200 */
        /* <DEDUP_REMOVED lines=10> */
[C---:B----4-:R-:W-:Y:S06]  /*3190*/  HMMA.16816.F32 R24, R52.reuse, R44, R24 ;  /* 0x0000002c3418723c */ /* 0x050fec0000001818 */
[C---:B------:R-:W-:Y:S01]  /*31a0*/  HMMA.16816.F32 R20, R52.reuse, R46, R20 ;  /* 0x0000002e3414723c */ /* 0x040fe20000001814 */
[----:B------:R-:W2:Y:S05]  /*31b0*/  LDSM.16.M88.4 R44, [R227+0xa000] ;  /* 0x00a00000e32c783b */ /* 0x000eaa0000000200 */
[C---:B------:R-:W-:Y:S06]  /*31c0*/  HMMA.16816.F32 R68, R52.reuse, R56, R68 ;  /* 0x000000383444723c */ /* 0x040fec0000001844 */
[----:B------:R-:W-:Y:S01]  /*31d0*/  HMMA.16816.F32 R64, R52, R58, R64 ;  /* 0x0000003a3440723c */ /* 0x000fe20000001840 */
[----:B------:R-:W4:Y:S04]  /*31e0*/  LDSM.16.M88.4 R56, [R227+0xa800] ;  /* 0x00a80000e338783b */ /* 0x000f280000000200 */
[----:B------:R-:W-:Y:S01]  /*31f0*/  LDSM.16.M88.4 R52, [R220+0x2800] ;  /* 0x00280000dc34783b */ /* 0x000fe20000000200 */
[C---:B---3--:R-:W-:Y:S06]  /*3200*/  HMMA.16816.F32 R40, R60.reuse, R8, R40 ;  /* 0x000000083c28723c */ /* 0x048fec0000001828 */
[C---:B------:R-:W-:Y:S01]  /*3210*/  HMMA.16816.F32 R36, R60.reuse, R10, R36 ;  /* 0x0000000a3c24723c */ /* 0x040fe20000001824 */
[----:B------:R-:W3:Y:S05]  /*3220*/  LDSM.16.M88.4 R8, [R227+0xb000] ;  /* 0x00b00000e308783b */ /* 0x000eea0000000200 */
        /* <DEDUP_REMOVED lines=13> */
[C---:B----4-:R-:W-:Y:S06]  /*3300*/  HMMA.16816.F32 R32, R48.reuse, R56, R32 ;  /* 0x000000383020723c */ /* 0x050fec0000001820 */
[C---:B------:R-:W-:Y:S01]  /*3310*/  HMMA.16816.F32 R28, R48.reuse, R58, R28 ;  /* 0x0000003a301c723c */ /* 0x040fe2000000181c */
[----:B------:R-:W-:Y:S05]  /*3320*/  LDSM.16.M88.4 R56, [R233+0xc000] ;  /* 0x00c00000e938783b */ /* 0x000fea0000000200 */
[C---:B---3--:R-:W-:Y:S06]  /*3330*/  HMMA.16816.F32 R24, R48.reuse, R8, R24 ;  /* 0x000000083018723c */ /* 0x048fec0000001818 */
[C---:B------:R-:W-:Y:S01]  /*3340*/  HMMA.16816.F32 R20, R48.reuse, R10, R20 ;  /* 0x0000000a3014723c */ /* 0x040fe20000001814 */
[----:B------:R-:W3:Y:S05]  /*3350*/  LDSM.16.M88.4 R8, [R234+0x4000] ;  /* 0x00400000ea08783b */ /* 0x000eea0000000200 */
[C---:B------:R-:W-:Y:S06]  /*3360*/  HMMA.16816.F32 R68, R48.reuse, R72, R68 ;  /* 0x000000483044723c */ /* 0x040fec0000001844 */
[----:B------:R-:W-:Y:S01]  /*3370*/  HMMA.16816.F32 R64, R48, R74, R64 ;  /* 0x0000004a3040723c */ /* 0x000fe20000001840 */
[----:B------:R-:W4:Y:S04]  /*3380*/  LDSM.16.M88.4 R48, [R233+0xc800] ;  /* 0x00c80000e930783b */ /* 0x000f280000000200 */
[----:B------:R-:W-:Y:S01]  /*3390*/  LDSM.16.M88.4 R72, [R231+0x4000] ;  /* 0x00400000e748783b */ /* 0x000fe20000000200 */
[C---:B-1----:R-:W-:Y:S06]  /*33a0*/  HMMA.16816.F32 R40, R12.reuse, R16, R40 ;  /* 0x000000100c28723c */ /* 0x042fec0000001828 */
[C---:B------:R-:W-:Y:S01]  /*33b0*/  HMMA.16816.F32 R36, R12.reuse, R18, R36 ;  /* 0x000000120c24723c */ /* 0x040fe20000001824 */
[----:B------:R-:W1:Y:S05]  /*33c0*/  LDSM.16.M88.4 R16, [R233+0xd000] ;  /* 0x00d00000e910783b */ /* 0x000e6a0000000200 */
[C---:B------:R-:W-:Y:S06]  /*33d0*/  HMMA.16816.F32 R32, R12.reuse, R52, R32 ;  /* 0x000000340c20723c */ /* 0x040fec0000001820 */
[C---:B------:R-:W-:Y:S01]  /*33e0*/  HMMA.16816.F32 R28, R12.reuse, R54, R28 ;  /* 0x000000360c1c723c */ /* 0x040fe2000000181c */
[----:B------:R-:W5:Y:S05]  /*33f0*/  LDSM.16.M88.4 R52, [R232+0x4000] ;  /* 0x00400000e834783b */ /* 0x000f6a0000000200 */
[C---:B--2---:R-:W-:Y:S06]  /*3400*/  HMMA.16816.F32 R24, R12.reuse, R44, R24 ;  /* 0x0000002c0c18723c */ /* 0x044fec0000001818 */
[C---:B------:R-:W-:Y:S01]  /*3410*/  HMMA.16816.F32 R20, R12.reuse, R46, R20 ;  /* 0x0000002e0c14723c */ /* 0x040fe20000001814 */
[----:B------:R-:W2:Y:S05]  /*3420*/  LDSM.16.M88.4 R44, [R231+0x4800] ;  /* 0x00480000e72c783b */ /* 0x000eaa0000000200 */
[C---:B------:R-:W-:Y:S06]  /*3430*/  HMMA.16816.F32 R68, R12.reuse, R60, R68 ;  /* 0x0000003c0c44723c */ /* 0x040fec0000001844 */
[----:B------:R-:W-:Y:S01]  /*3440*/  HMMA.16816.F32 R64, R12, R62, R64 ;  /* 0x0000003e0c40723c */ /* 0x000fe20000001840 */
[----:B------:R-:W2:Y:S04]  /*3450*/  LDSM.16.M88.4 R12, [R231+0x5000] ;  /* 0x00500000e70c783b */ /* 0x000ea80000000200 */
        /* <DEDUP_REMOVED lines=10> */
[C---:B------:R-:W-:Y:S06]  /*3500*/  HMMA.16816.F32 R68, R8.reuse, R76, R68 ;  /* 0x0000004c0844723c */ /* 0x040fec0000001844 */
[----:B------:R-:W-:Y:S01]  /*3510*/  HMMA.16816.F32 R64, R8, R78, R64 ;  /* 0x0000004e0840723c */ /* 0x000fe20000001840 */
[----:B------:R-:W1:Y:S04]  /*3520*/  LDSM.16.M88.4 R8, [R227+0xd000] ;  /* 0x00d00000e308783b */ /* 0x000e680000000200 */
[----:B------:R-:W-:Y:S01]  /*3530*/  LDSM.16.M88.4 R76, [R234+0x6000] ;  /* 0x00600000ea4c783b */ /* 0x000fe20000000200 */
[C---:B-----5:R-:W-:Y:S06]  /*3540*/  HMMA.16816.F32 R40, R52.reuse, R72, R40 ;  /* 0x000000483428723c */ /* 0x060fec0000001828 */
[C---:B------:R-:W-:Y:S01]  /*3550*/  HMMA.16816.F32 R36, R52.reuse, R74, R36 ;  /* 0x0000004a3424723c */ /* 0x040fe20000001824 */
[----:B------:R-:W-:Y:S05]  /*3560*/  LDSM.16.M88.4 R72, [R227+0xd800] ;  /* 0x00d80000e348783b */ /* 0x000fea0000000200 */
[C---:B--2---:R-:W-:Y:S06]  /*3570*/  HMMA.16816.F32 R32, R52.reuse, R44, R32 ;  /* 0x0000002c3420723c */ /* 0x044fec0000001820 */
[C---:B------:R-:W-:Y:S01]  /*3580*/  HMMA.16816.F32 R28, R52.reuse, R46, R28 ;  /* 0x0000002e341c723c */ /* 0x040fe2000000181c */
[----:B------:R-:W-:Y:S05]  /*3590*/  LDSM.16.M88.4 R44, [R229+0x4000] ;  /* 0x00400000e52c783b */ /* 0x000fea0000000200 */
[C---:B------:R-:W-:Y:S06]  /*35a0*/  HMMA.16816.F32 R24, R52.reuse, R12, R24 ;  /* 0x0000000c3418723c */ /* 0x040fec0000001818 */
[C---:B------:R-:W-:Y:S01]  /*35b0*/  HMMA.16816.F32 R20, R52.reuse, R14, R20 ;  /* 0x0000000e3414723c */ /* 0x040fe20000001814 */
[----:B------:R-:W2:Y:S05]  /*35c0*/  LDSM.16.M88.4 R12, [R220+0x4000] ;  /* 0x00400000dc0c783b */ /* 0x000eaa0000000200 */
[C---:B---3--:R-:W-:Y:S06]  /*35d0*/  HMMA.16816.F32 R68, R52.reuse, R56, R68 ;  /* 0x000000383444723c */ /* 0x048fec0000001844 */
[----:B------:R-:W-:Y:S01]  /*35e0*/  HMMA.16816.F32 R64, R52, R58, R64 ;  /* 0x0000003a3440723c */ /* 0x000fe20000001840 */
[----:B------:R-:W3:Y:S04]  /*35f0*/  LDSM.16.M88.4 R56, [R220+0x4800] ;  /* 0x00480000dc38783b */ /* 0x000ee80000000200 */
[----:B------:R-:W5:Y:S01]  /*3600*/  LDSM.16.M88.4 R52, [R220+0x5000] ;  /* 0x00500000dc34783b */ /* 0x000f620000000200 */
[C---:B----4-:R-:W-:Y:S06]  /*3610*/  HMMA.16816.F32 R40, R60.reuse, R48, R40 ;  /* 0x000000303c28723c */ /* 0x050fec0000001828 */
[C---:B------:R-:W-:Y:S01]  /*3620*/  HMMA.16816.F32 R36, R60.reuse, R50, R36 ;  /* 0x000000323c24723c */ /* 0x040fe20000001824 */
[----:B------:R-:W4:Y:S05]  /*3630*/  LDSM.16.M88.4 R48, [R220+0x5800] ;  /* 0x00580000dc30783b */ /* 0x000f2a0000000200 */
[C---:B-1----:R-:W-:Y:S06]  /*3640*/  HMMA.16816.F32 R32, R60.reuse, R16, R32 ;  /* 0x000000103c20723c */ /* 0x042fec0000001820 */
[C---:B------:R-:W-:Y:S01]  /*3650*/  HMMA.16816.F32 R28, R60.reuse, R18, R28 ;  /* 0x000000123c1c723c */ /* 0x040fe2000000181c */
[----:B------:R-:W-:Y:S05]  /*3660*/  LDSM.16.M88.4 R16, [R233+0xe000] ;  /* 0x00e00000e910783b */ /* 0x000fea0000000200 */
[C---:B------:R-:W-:Y:S06]  /*3670*/  HMMA.16816.F32 R24, R60.reuse, R8, R24 ;  /* 0x000000083c18723c */ /* 0x040fec0000001818 */
[----:B------:R-:W-:Y:S01]  /*3680*/  HMMA.16816.F32 R20, R60, R10, R20 ;  /* 0x0000000a3c14723c */ /* 0x000fe20000001814 */
[----:B------:R-:W1:Y:S05]  /*3690*/  LDSM.16.M88.4 R8, [R233+0xe800] ;  /* 0x00e80000e908783b */ /* 0x000e6a0000000200 */
[C---:B--2---:R-:W-:Y:S06]  /*36a0*/  HMMA.16816.F32 R40, R44.reuse, R12, R40 ;  /* 0x0000000c2c28723c */ /* 0x044fec0000001828 */
[----:B------:R-:W-:Y:S01]  /*36b0*/  HMMA.16816.F32 R36, R44, R14, R36 ;  /* 0x0000000e2c24723c */ /* 0x000fe20000001824 */
[----:B------:R-:W2:Y:S05]  /*36c0*/  LDSM.16.M88.4 R12, [R233+0xf000] ;  /* 0x00f00000e90c783b */ /* 0x000eaa0000000200 */
[C---:B------:R-:W-:Y:S06]  /*36d0*/  HMMA.16816.F32 R68, R60.reuse, R72, R68 ;  /* 0x000000483c44723c */ /* 0x040fec0000001844 */
[----:B------:R-:W-:Y:S01]  /*36e0*/  HMMA.16816.F32 R64, R60, R74, R64 ;  /* 0x0000004a3c40723c */ /* 0x000fe20000001840 */
[----:B------:R-:W2:Y:S04]  /*36f0*/  LDSM.16.M88.4 R72, [R233+0xf800] ;  /* 0x00f80000e948783b */ /* 0x000ea80000000200 */
[----:B------:R-:W-:Y:S01]  /*3700*/  LDSM.16.M88.4 R60, [R232+0x6000] ;  /* 0x00600000e83c783b */ /* 0x000fe20000000200 */
[C---:B---3--:R-:W-:Y:S06]  /*3710*/  HMMA.16816.F32 R32, R44.reuse, R56, R32 ;  /* 0x000000382c20723c */ /* 0x048fec0000001820 */
[C---:B------:R-:W-:Y:S01]  /*3720*/  HMMA.16816.F32 R28, R44.reuse, R58, R28 ;  /* 0x0000003a2c1c723c */ /* 0x040fe2000000181c */
[----:B------:R-:W-:Y:S05]  /*3730*/  LDSM.16.M88.4 R56, [R231+0x6000] ;  /* 0x00600000e738783b */ /* 0x000fea0000000200 */
[C---:B-----5:R-:W-:Y:S06]  /*3740*/  HMMA.16816.F32 R24, R44.reuse, R52, R24 ;  /* 0x000000342c18723c */ /* 0x060fec0000001818 */
[C---:B------:R-:W-:Y:S01]  /*3750*/  HMMA.16816.F32 R20, R44.reuse, R54, R20 ;  /* 0x000000362c14723c */ /* 0x040fe20000001814 */
[----:B------:R-:W3:Y:S05]  /*3760*/  LDSM.16.M88.4 R52, [R231+0x6800] ;  /* 0x00680000e734783b */ /* 0x000eea0000000200 */
[C---:B----4-:R-:W-:Y:S06]  /*3770*/  HMMA.16816.F32 R68, R44.reuse, R48, R68 ;  /* 0x000000302c44723c */ /* 0x050fec0000001844 */
[----:B------:R-:W-:Y:S01]  /*3780*/  HMMA.16816.F32 R64, R44, R50, R64 ;  /* 0x000000322c40723c */ /* 0x000fe20000001840 */
[----:B------:R-:W4:Y:S04]  /*3790*/  LDSM.16.M88.4 R44, [R231+0x7800] ;  /* 0x00780000e72c783b */ /* 0x000f280000000200 */
[----:B------:R-:W-:Y:S01]  /*37a0*/  LDSM.16.M88.4 R48, [R231+0x7000] ;  /* 0x00700000e730783b */ /* 0x000fe20000000200 */
[C---:B-1----:R-:W-:Y:S06]  /*37b0*/  HMMA.16816.F32 R32, R76.reuse, R8, R32 ;  /* 0x000000084c20723c */ /* 0x042fec0000001820 */
[C---:B------:R-:W-:Y:S01]  /*37c0*/  HMMA.16816.F32 R28, R76.reuse, R10, R28 ;  /* 0x0000000a4c1c723c */ /* 0x040fe2000000181c */
[----:B------:R-:W-:Y:S05]  /*37d0*/  LDSM.16.M88.4 R8, [R230+0x6000] ;  /* 0x00600000e608783b */ /* 0x000fea0000000200 */
[C---:B--2---:R-:W-:Y:S06]  /*37e0*/  HMMA.16816.F32 R24, R76.reuse, R12, R24 ;  /* 0x0000000c4c18723c */ /* 0x044fec0000001818 */
[C---:B------:R-:W-:Y:S01]  /*37f0*/  HMMA.16816.F32 R20, R76.reuse, R14, R20 ;  /* 0x0000000e4c14723c */ /* 0x040fe20000001814 */
[----:B------:R-:W1:Y:S05]  /*3800*/  LDSM.16.M88.4 R12, [R227+0xe800] ;  /* 0x00e80000e30c783b */ /* 0x000e6a0000000200 */
[C---:B------:R-:W-:Y:S06]  /*3810*/  HMMA.16816.F32 R40, R76.reuse, R16, R40 ;  /* 0x000000104c28723c */ /* 0x040fec0000001828 */
[C---:B------:R-:W-:Y:S06]  /*3820*/  HMMA.16816.F32 R68, R76.reuse, R72, R68 ;  /* 0x000000484c44723c */ /* 0x040fec0000001844 */
[C---:B------:R-:W-:Y:S01]  /*3830*/  HMMA.16816.F32 R36, R76.reuse, R18, R36 ;  /* 0x000000124c24723c */ /* 0x040fe20000001824 */
[----:B------:R-:W2:Y:S05]  /*3840*/  LDSM.16.M88.4 R16, [R227+0xe000] ;  /* 0x00e00000e310783b */ /* 0x000eaa0000000200 */
[----:B------:R-:W-:Y:S01]  /*3850*/  HMMA.16816.F32 R72, R76, R74, R64 ;  /* 0x0000004a4c48723c */ /* 0x000fe20000001840 */
[----:B------:R-:W5:Y:S05]  /*3860*/  LDSM.16.M88.4 R64, [R227+0xf000] ;  /* 0x00f00000e340783b */ /* 0x000f6a0000000200 */
[C---:B---3--:R-:W-:Y:S06]  /*3870*/  HMMA.16816.F32 R32, R60.reuse, R52, R32 ;  /* 0x000000343c20723c */ /* 0x048fec0000001820 */
[C---:B------:R-:W-:Y:S06]  /*3880*/  HMMA.16816.F32 R40, R60.reuse, R56, R40 ;  /* 0x000000383c28723c */ /* 0x040fec0000001828 */
[C---:B------:R-:W-:Y:S06]  /*3890*/  HMMA.16816.F32 R36, R60.reuse, R58, R36 ;  /* 0x0000003a3c24723c */ /* 0x040fec0000001824 */
[C---:B----4-:R-:W-:Y:S06]  /*38a0*/  HMMA.16816.F32 R68, R60.reuse, R44, R68 ;  /* 0x0000002c3c44723c */ /* 0x050fec0000001844 */
[C---:B------:R-:W-:Y:S01]  /*38b0*/  HMMA.16816.F32 R72, R60.reuse, R46, R72 ;  /* 0x0000002e3c48723c */ /* 0x040fe20000001848 */
[----:B------:R-:W3:Y:S05]  /*38c0*/  LDSM.16.M88.4 R44, [R227+0xf800] ;  /* 0x00f80000e32c783b */ /* 0x000eea0000000200 */
[----:B------:R-:W-:Y:S01]  /*38d0*/  HMMA.16816.F32 R56, R60, R54, R28 ;  /* 0x000000363c38723c */ /* 0x000fe2000000181c */
[----:B------:R-:W-:Y:S04]  /*38e0*/  LDSM.16.M88.4 R28, [R229+0x6000] ;  /* 0x00600000e51c783b */ /* 0x000fe80000000200 */
[----:B------:R-:W4:Y:S01]  /*38f0*/  LDSM.16.M88.4 R52, [R220+0x6000] ;  /* 0x00600000dc34783b */ /* 0x000f220000000200 */
[----:B-1----:R-:W-:Y:S06]  /*3900*/  HMMA.16816.F32 R32, R8, R12, R32 ;  /* 0x0000000c0820723c */ /* 0x002fec0000001820 */
[----:B------:R-:W-:Y:S01]  /*3910*/  HMMA.16816.F32 R24, R60, R48, R24 ;  /* 0x000000303c18723c */ /* 0x000fe20000001818 */
[----:B------:R-:W-:-:S05]  /*3920*/  LOP3.LUT R13, R80, 0xffffffe0, RZ, 0xc0, !PT ;  /* 0xffffffe0500d7812 */ /* 0x000fca00078ec0ff */
[----:B------:R-:W-:Y:S01]  /*3930*/  IMAD.IADD R13, R4, 0x1, -R13 ;  /* 0x00000001040d7824 */ /* 0x000fe200078e0a0d */
[----:B------:R-:W-:Y:S04]  /*3940*/  HMMA.16816.F32 R20, R60, R50, R20 ;  /* 0x000000323c14723c */ /* 0x000fe80000001814 */
[----:B------:R-:W-:Y:S02]  /*3950*/  SHF.R.S32.HI R0, RZ, 0x1f, R13 ;  /* 0x0000001fff007819 */ /* 0x000fe4000001140d */
[----:B--2---:R-:W-:Y:S02]  /*3960*/  HMMA.16816.F32 R40, R8, R16, R40 ;  /* 0x000000100828723c */ /* 0x004fe40000001828 */
[----:B------:R-:W-:-:S04]  /*3970*/  LEA.HI R13, R0, R13, RZ, 0x2 ;  /* 0x0000000d000d7211 */ /* 0x000fc800078f10ff */
[C---:B------:R-:W-:Y:S01]  /*3980*/  HMMA.16816.F32 R56, R8.reuse, R14, R56 ;  /* 0x0000000e0838723c */ /* 0x040fe20000001838 */
[----:B------:R-:W-:Y:S01]  /*3990*/  SHF.R.S32.HI R0, RZ, 0x2, R13 ;  /* 0x00000002ff007819 */ /* 0x000fe2000001140d */
[----:B------:R-:W-:Y:S01]  /*39a0*/  IMAD.U32 R17, RZ, RZ, UR23 ;  /* 0x00000017ff117e24 */ /* 0x000fe2000f8e00ff */
[----:B------:R-:W1:Y:S03]  /*39b0*/  LDSM.16.M88.4 R12, [R220+0x6800] ;  /* 0x00680000dc0c783b */ /* 0x000e660000000200 */
[----:B------:R-:W-:Y:S01]  /*39c0*/  HMMA.16816.F32 R36, R8, R18, R36 ;  /* 0x000000120824723c */ /* 0x000fe20000001824 */
[----:B------:R-:W-:-:S04]  /*39d0*/  IMAD.IADD R243, R0, 0x1, R243 ;  /* 0x0000000100f37824 */ /* 0x000fc800078e02f3 */
[----:B------:R-:W-:Y:S01]  /*39e0*/  VIADD R241, R243, 0x8 ;  /* 0x00000008f3f17836 */ /* 0x000fe20000000000 */
[C---:B-----5:R-:W-:Y:S01]  /*39f0*/  HMMA.16816.F32 R24, R8.reuse, R64, R24 ;  /* 0x000000400818723c */ /* 0x060fe20000001818 */
[----:B------:R-:W-:Y:S01]  /*3a00*/  IMAD R18, R17, 0x40, R246 ;  /* 0x0000004011127824 */ /* 0x000fe200078e02f6 */
[----:B------:R-:W-:Y:S02]  /*3a10*/  VIADDMNMX R242, R243, UR6, R242, PT ;  /* 0x00000006f3f27c46 */ /* 0x000fe4000b8001f2 */
[----:B------:R-:W-:Y:S01]  /*3a20*/  IADD3 R240, R241, UR17, R240 ;  /* 0x00000011f1f07c10 */ /* 0x000fe2000fffe0f0 */
[C---:B------:R-:W-:Y:S01]  /*3a30*/  VIADD R0, R18.reuse, 0x1 ;  /* 0x0000000112007836 */ /* 0x040fe20000000000 */
[----:B------:R-:W-:Y:S01]  /*3a40*/  HMMA.16816.F32 R20, R8, R66, R20 ;  /* 0x000000420814723c */ /* 0x000fe20000001814 */
[----:B------:R-:W-:Y:S01]  /*3a50*/  VIADDMNMX R243, R243, UR20, RZ, !PT ;  /* 0x00000014f3f37c46 */ /* 0x000fe2000f8001ff */
[----:B------:R-:W-:Y:S01]  /*3a60*/  VIADD R4, R18, 0x8 ;  /* 0x0000000812047836 */ /* 0x000fe20000000000 */
[----:B------:R-:W-:-:S02]  /*3a70*/  VIMNMX R240, R240, UR22, PT ;  /* 0x00000016f0f07c48 */ /* 0x000fc4000bfe0100 */
[----:B------:R-:W-:Y:S01]  /*3a80*/  VIADDMNMX R241, R241, UR20, RZ, !PT ;  /* 0x00000014f1f17c46 */ /* 0x000fe2000f8001ff */
[C---:B---3--:R-:W-:Y:S01]  /*3a90*/  HMMA.16816.F32 R68, R8.reuse, R44, R68 ;  /* 0x0000002c0844723c */ /* 0x048fe20000001844 */
[C---:B------:R-:W-:Y:S02]  /*3aa0*/  ISETP.GE.AND P6, PT, R0.reuse, R242, PT ;  /* 0x000000f20000720c */ /* 0x040fe40003fc6270 */
[----:B------:R-:W-:Y:S02]  /*3ab0*/  ISETP.GE.AND P0, PT, R0, R240, PT ;  /* 0x000000f00000720c */ /* 0x000fe40003f06270 */
[----:B------:R-:W-:Y:S01]  /*3ac0*/  ISETP.GE.AND P5, PT, R18, R242, PT ;  /* 0x000000f21200720c */ /* 0x000fe20003fa6270 */
[----:B------:R-:W-:Y:S01]  /*3ad0*/  HMMA.16816.F32 R72, R8, R46, R72 ;  /* 0x0000002e0848723c */ /* 0x000fe20000001848 */
[----:B------:R-:W2:Y:S01]  /*3ae0*/  LDSM.16.M88.4 R8, [R220+0x7000] ;  /* 0x00700000dc08783b */ /* 0x000ea20000000200 */
[C---:B------:R-:W-:Y:S02]  /*3af0*/  ISETP.LT.OR P6, PT, R0.reuse, R243, P6 ;  /* 0x000000f30000720c */ /* 0x040fe400037c1670 */
[----:B------:R-:W-:Y:S01]  /*3b00*/  ISETP.LT.OR P0, PT, R0, R241, P0 ;  /* 0x000000f10000720c */ /* 0x000fe20000701670 */
[C---:B------:R-:W-:Y:S01]  /*3b10*/  VIADD R0, R18.reuse, 0x9 ;  /* 0x0000000912007836 */ /* 0x040fe20000000000 */
[----:B----4-:R-:W-:Y:S01]  /*3b20*/  HMMA.16816.F32 R40, R28, R52, R40 ;  /* 0x000000341c28723c */ /* 0x010fe20000001828 */
[----:B------:R-:W-:-:S02]  /*3b30*/  ISETP.LT.OR P5, PT, R18, R243, P5 ;  /* 0x000000f31200720c */ /* 0x000fc40002fa1670 */
[-C--:B------:R-:W-:Y:S02]  /*3b40*/  ISETP.GE.AND P3, PT, R4, R242.reuse, PT ;  /* 0x000000f20400720c */ /* 0x080fe40003f66270 */
[----:B------:R-:W-:Y:S01]  /*3b50*/  ISETP.GE.AND P4, PT, R0, R242, PT ;  /* 0x000000f20000720c */ /* 0x000fe20003f86270 */
[C---:B------:R-:W-:Y:S01]  /*3b60*/  HMMA.16816.F32 R36, R28.reuse, R54, R36 ;  /* 0x000000361c24723c */ /* 0x040fe20000001824 */
[-C--:B------:R-:W-:Y:S02]  /*3b70*/  ISETP.GE.AND P2, PT, R4, R240.reuse, PT ;  /* 0x000000f00400720c */ /* 0x080fe40003f46270 */
[----:B------:R-:W-:Y:S02]  /*3b80*/  ISETP.GE.AND P1, PT, R0, R240, PT ;  /* 0x000000f00000720c */ /* 0x000fe40003f26270 */
[C---:B------:R-:W-:Y:S01]  /*3b90*/  ISETP.LT.OR P3, PT, R4.reuse, R243, P3 ;  /* 0x000000f30400720c */ /* 0x040fe20001f61670 */
[----:B-1----:R-:W-:Y:S01]  /*3ba0*/  HMMA.16816.F32 R32, R28, R12, R32 ;  /* 0x0000000c1c20723c */ /* 0x002fe20000001820 */
[----:B------:R-:W-:Y:S01]  /*3bb0*/  ISETP.LT.OR P2, PT, R4, R241, P2 ;  /* 0x000000f10400720c */ /* 0x000fe20001741670 */
[----:B------:R-:W-:Y:S01]  /*3bc0*/  VIADD R4, R18, 0x10 ;  /* 0x0000001012047836 */ /* 0x000fe20000000000 */
[----:B------:R-:W-:-:S02]  /*3bd0*/  ISETP.LT.OR P4, PT, R0, R243, P4 ;  /* 0x000000f30000720c */ /* 0x000fc40002781670 */
[----:B------:R-:W-:Y:S01]  /*3be0*/  ISETP.LT.OR P1, PT, R0, R241, P1 ;  /* 0x000000f10000720c */ /* 0x000fe20000f21670 */
[----:B------:R-:W-:Y:S01]  /*3bf0*/  HMMA.16816.F32 R56, R28, R14, R56 ;  /* 0x0000000e1c38723c */ /* 0x000fe20000001838 */
[----:B------:R-:W-:Y:S01]  /*3c00*/  VIADD R0, R18, 0x11 ;  /* 0x0000001112007836 */ /* 0x000fe20000000000 */
[----:B------:R-:W1:Y:S01]  /*3c10*/  LDSM.16.M88.4 R12, [R220+0x7800] ;  /* 0x00780000dc0c783b */ /* 0x000e620000000200 */
[----:B------:R-:W-:-:S04]  /*3c20*/  DEPBAR.LE SB0, 0x0 ;  /* 0x000080000000791a */ /* 0x000fc80000000000 */
[----:B------:R-:W-:Y:S02]  /*3c30*/  FSEL R45, R40, -INF , !P5 ;  /* 0xff800000282d7808 */ /* 0x000fe40006800000 */
[C---:B------:R-:W-:Y:S02]  /*3c40*/  ISETP.GE.AND P5, PT, R18.reuse, R240, PT ;  /* 0x000000f01200720c */ /* 0x040fe40003fa6270 */
[----:B------:R-:W-:Y:S02]  /*3c50*/  FSEL R40, R43, -INF , !P0 ;  /* 0xff8000002b287808 */ /* 0x000fe40004000000 */
[----:B------:R-:W-:Y:S02]  /*3c60*/  ISETP.LT.OR P5, PT, R18, R241, P5 ;  /* 0x000000f11200720c */ /* 0x000fe40002fa1670 */
[----:B------:R-:W-:Y:S02]  /*3c70*/  FSEL R41, R41, -INF , !P6 ;  /* 0xff80000029297808 */ /* 0x000fe40007000000 */
[----:B------:R-:W-:Y:S01]  /*3c80*/  FSEL R42, R42, -INF , !P5 ;  /* 0xff8000002a2a7808 */ /* 0x000fe20006800000 */
[----:B--2---:R-:W-:Y:S01]  /*3c90*/  HMMA.16816.F32 R24, R28, R8, R24 ;  /* 0x000000081c18723c */ /* 0x004fe20000001818 */
[----:B------:R-:W-:-:S02]  /*3ca0*/  FSEL R43, R36, -INF , !P3 ;  /* 0xff800000242b7808 */ /* 0x000fc40005800000 */
[-C--:B------:R-:W-:Y:S02]  /*3cb0*/  ISETP.GE.AND P0, PT, R4, R242.reuse, PT ;  /* 0x000000f20400720c */ /* 0x080fe40003f06270 */
[----:B------:R-:W-:Y:S01]  /*3cc0*/  ISETP.GE.AND P6, PT, R0, R242, PT ;  /* 0x000000f20000720c */ /* 0x000fe20003fc6270 */
[----:B------:R-:W-:Y:S01]  /*3cd0*/  HMMA.16816.F32 R20, R28, R10, R20 ;  /* 0x0000000a1c14723c */ /* 0x000fe20000001814 */
[-C--:B------:R-:W-:Y:S01]  /*3ce0*/  ISETP.GE.AND P5, PT, R4, R240.reuse, PT ;  /* 0x000000f00400720c */ /* 0x080fe20003fa6270 */
[----:B------:R-:W-:Y:S01]  /*3cf0*/  VIADD R8, R18, 0x20 ;  /* 0x0000002012087836 */ /* 0x000fe20000000000 */
[----:B------:R-:W-:Y:S02]  /*3d00*/  ISETP.GE.AND P3, PT, R0, R240, PT ;  /* 0x000000f00000720c */ /* 0x000fe40003f66270 */
[C---:B------:R-:W-:Y:S02]  /*3d10*/  ISETP.LT.OR P0, PT, R4.reuse, R243, P0 ;  /* 0x000000f30400720c */ /* 0x040fe40000701670 */
[----:B------:R-:W-:Y:S01]  /*3d20*/  ISETP.LT.OR P5, PT, R4, R241, P5 ;  /* 0x000000f10400720c */ /* 0x000fe20002fa1670 */
[----:B------:R-:W-:Y:S01]  /*3d30*/  VIADD R4, R18, 0x18 ;  /* 0x0000001812047836 */ /* 0x000fe20000000000 */
[----:B------:R-:W-:Y:S01]  /*3d40*/  ISETP.LT.OR P6, PT, R0, R243, P6 ;  /* 0x000000f30000720c */ /* 0x000fe200037c1670 */
[----:B------:R-:W-:Y:S01]  /*3d50*/  VIADD R10, R18, 0x28 ;  /* 0x00000028120a7836 */ /* 0x000fe20000000000 */
[----:B------:R-:W-:Y:S01]  /*3d60*/  ISETP.LT.OR P3, PT, R0, R241, P3 ;  /* 0x000000f10000720c */ /* 0x000fe20001f61670 */
[C---:B------:R-:W-:Y:S01]  /*3d70*/  VIADD R0, R18.reuse, 0x19 ;  /* 0x0000001912007836 */ /* 0x040fe20000000000 */
[----:B------:R-:W-:Y:S01]  /*3d80*/  FSEL R37, R37, -INF , !P4 ;  /* 0xff80000025257808 */ /* 0x000fe20006000000 */
[----:B------:R-:W-:Y:S01]  /*3d90*/  VIADD R11, R18, 0x31 ;  /* 0x00000031120b7836 */ /* 0x000fe20000000000 */
[----:B------:R-:W-:-:S02]  /*3da0*/  FSEL R36, R39, -INF , !P1 ;  /* 0xff80000027247808 */ /* 0x000fc40004800000 */
[----:B------:R-:W-:Y:S01]  /*3db0*/  FSEL R38, R38, -INF , !P2 ;  /* 0xff80000026267808 */ /* 0x000fe20005000000 */
[C---:B-1----:R-:W-:Y:S01]  /*3dc0*/  HMMA.16816.F32 R68, R28.reuse, R12, R68 ;  /* 0x0000000c1c44723c */ /* 0x042fe20000001844 */
[----:B------:R-:W-:Y:S01]  /*3dd0*/  BAR.SYNC.DEFER_BLOCKING 0x0 ;  /* 0x0000000000007b1d */ /* 0x000fe20000010000 */
[----:B------:R-:W-:Y:S02]  /*3de0*/  ISETP.GE.AND P4, PT, R0, R242, PT ;  /* 0x000000f20000720c */ /* 0x000fe40003f86270 */
[----:B------:R-:W-:Y:S02]  /*3df0*/  ISETP.GE.AND P1, PT, R4, R240, PT ;  /* 0x000000f00400720c */ /* 0x000fe40003f26270 */
[----:B------:R-:W-:Y:S01]  /*3e00*/  FSEL R19, R32, -INF , !P0 ;  /* 0xff80000020137808 */ /* 0x000fe20004000000 */
[----:B------:R-:W-:Y:S01]  /*3e10*/  HMMA.16816.F32 R72, R28, R14, R72 ;  /* 0x0000000e1c48723c */ /* 0x000fe20000001848 */
[----:B------:R-:W-:Y:S02]  /*3e20*/  ISETP.GE.AND P2, PT, R4, R242, PT ;  /* 0x000000f20400720c */ /* 0x000fe40003f46270 */
[----:B------:R-:W-:-:S02]  /*3e30*/  ISETP.GE.AND P0, PT, R0, R240, PT ;  /* 0x000000f00000720c */ /* 0x000fc40003f06270 */
[----:B------:R-:W-:Y:S02]  /*3e40*/  ISETP.LT.OR P1, PT, R4, R241, P1 ;  /* 0x000000f10400720c */ /* 0x000fe40000f21670 */
[-C--:B------:R-:W-:Y:S02]  /*3e50*/  ISETP.LT.OR P4, PT, R0, R243.reuse, P4 ;  /* 0x000000f30000720c */ /* 0x080fe40002781670 */
[----:B------:R-:W-:Y:S02]  /*3e60*/  ISETP.LT.OR P2, PT, R4, R243, P2 ;  /* 0x000000f30400720c */ /* 0x000fe40001741670 */
[----:B------:R-:W-:Y:S01]  /*3e70*/  ISETP.LT.OR P0, PT, R0, R241, P0 ;  /* 0x000000f10000720c */ /* 0x000fe20000701670 */
[----:B------:R-:W-:Y:S01]  /*3e80*/  VIADD R0, R18, 0x21 ;  /* 0x0000002112007836 */ /* 0x000fe20000000000 */
[----:B------:R-:W-:Y:S02]  /*3e90*/  FSEL R33, R33, -INF , !P6 ;  /* 0xff80000021217808 */ /* 0x000fe40007000000 */
[----:B------:R-:W-:-:S02]  /*3ea0*/  FSEL R4, R35, -INF , !P3 ;  /* 0xff80000023047808 */ /* 0x000fc40005800000 */
[C---:B------:R-:W-:Y:S02]  /*3eb0*/  ISETP.GE.AND P3, PT, R8.reuse, R242, PT ;  /* 0x000000f20800720c */ /* 0x040fe40003f66270 */
[----:B------:R-:W-:Y:S02]  /*3ec0*/  ISETP.GE.AND P6, PT, R8, R240, PT ;  /* 0x000000f00800720c */ /* 0x000fe40003fc6270 */
[----:B------:R-:W-:Y:S02]  /*3ed0*/  FSEL R16, R58, -INF , !P1 ;  /* 0xff8000003a107808 */ /* 0x000fe40004800000 */
[----:B------:R-:W-:Y:S02]  /*3ee0*/  FSEL R9, R57, -INF , !P4 ;  /* 0xff80000039097808 */ /* 0x000fe40006000000 */
[C---:B------:R-:W-:Y:S02]  /*3ef0*/  ISETP.GE.AND P1, PT, R10.reuse, R242, PT ;  /* 0x000000f20a00720c */ /* 0x040fe40003f26270 */
[----:B------:R-:W-:-:S02]  /*3f00*/  ISETP.GE.AND P4, PT, R10, R240, PT ;  /* 0x000000f00a00720c */ /* 0x000fc40003f86270 */
[----:B------:R-:W-:Y:S02]  /*3f10*/  FSEL R6, R34, -INF , !P5 ;  /* 0xff80000022067808 */ /* 0x000fe40006800000 */
[----:B------:R-:W-:Y:S02]  /*3f20*/  FSEL R17, R56, -INF , !P2 ;  /* 0xff80000038117808 */ /* 0x000fe40005000000 */
[C---:B------:R-:W-:Y:S02]  /*3f30*/  ISETP.GE.AND P5, PT, R0.reuse, R242, PT ;  /* 0x000000f20000720c */ /* 0x040fe40003fa6270 */
[----:B------:R-:W-:Y:S02]  /*3f40*/  ISETP.GE.AND P2, PT, R0, R240, PT ;  /* 0x000000f00000720c */ /* 0x000fe40003f46270 */
[C---:B------:R-:W-:Y:S02]  /*3f50*/  ISETP.LT.OR P3, PT, R8.reuse, R243, P3 ;  /* 0x000000f30800720c */ /* 0x040fe40001f61670 */
[----:B------:R-:W-:Y:S01]  /*3f60*/  ISETP.LT.OR P6, PT, R8, R241, P6 ;  /* 0x000000f10800720c */ /* 0x000fe200037c1670 */
[----:B------:R-:W-:Y:S01]  /*3f70*/  VIADD R8, R18, 0x29 ;  /* 0x0000002912087836 */ /* 0x000fe20000000000 */
[----:B------:R-:W-:-:S02]  /*3f80*/  ISETP.LT.OR P1, PT, R10, R243, P1 ;  /* 0x000000f30a00720c */ /* 0x000fc40000f21670 */
[----:B------:R-:W-:Y:S02]  /*3f90*/  ISETP.LT.OR P4, PT, R10, R241, P4 ;  /* 0x000000f10a00720c */ /* 0x000fe40002781670 */
[----:B------:R-:W-:Y:S02]  /*3fa0*/  FMNMX.FTZ R10, R45, R41, !PT ;  /* 0x000000292d0a7209 */ /* 0x000fe40007810000 */
[C---:B------:R-:W-:Y:S02]  /*3fb0*/  ISETP.LT.OR P5, PT, R0.reuse, R243, P5 ;  /* 0x000000f30000720c */ /* 0x040fe40002fa1670 */
[----:B------:R-:W-:Y:S02]  /*3fc0*/  ISETP.LT.OR P2, PT, R0, R241, P2 ;  /* 0x000000f10000720c */ /* 0x000fe40001741670 */
[----:B------:R-:W-:Y:S02]  /*3fd0*/  FSEL R0, R59, -INF , !P0 ;  /* 0xff8000003b007808 */ /* 0x000fe40004000000 */
[----:B------:R-:W-:-:S02]  /*3fe0*/  FSEL R201, R24, -INF , !P3 ;  /* 0xff80000018c97808 */ /* 0x000fc40005800000 */
[C---:B------:R-:W-:Y:S02]  /*3ff0*/  ISETP.GE.AND P0, PT, R8.reuse, R242, PT ;  /* 0x000000f20800720c */ /* 0x040fe40003f06270 */
[C---:B------:R-:W-:Y:S02]  /*4000*/  ISETP.GE.AND P3, PT, R8.reuse, R240, PT ;  /* 0x000000f00800720c */ /* 0x040fe40003f66270 */
[----:B------:R-:W-:Y:S02]  /*4010*/  FMNMX.FTZ R10, R43, R10, !PT ;  /* 0x0000000a2b0a7209 */ /* 0x000fe40007810000 */
[C---:B------:R-:W-:Y:S02]  /*4020*/  ISETP.LT.OR P0, PT, R8.reuse, R243, P0 ;  /* 0x000000f30800720c */ /* 0x040fe40000701670 */
[----:B------:R-:W-:Y:S01]  /*4030*/  ISETP.LT.OR P3, PT, R8, R241, P3 ;  /* 0x000000f10800720c */ /* 0x000fe20001f61670 */
[----:B------:R-:W-:Y:S01]  /*4040*/  VIADD R8, R18, 0x30 ;  /* 0x0000003012087836 */ /* 0x000fe20000000000 */
[----:B------:R-:W-:-:S02]  /*4050*/  FMNMX.FTZ R10, R37, R10, !PT ;  /* 0x0000000a250a7209 */ /* 0x000fc40007810000 */
[----:B------:R-:W-:Y:S02]  /*4060*/  FSEL R182, R26, -INF , !P6 ;  /* 0xff8000001ab67808 */ /* 0x000fe40007000000 */
[----:B------:R-:W-:Y:S02]  /*4070*/  FSEL R180, R27, -INF , !P2 ;  /* 0xff8000001bb47808 */ /* 0x000fe40005000000 */
[----:B------:R-:W-:Y:S02]  /*4080*/  FMNMX.FTZ R10, R19, R10, !PT ;  /* 0x0000000a130a7209 */ /* 0x000fe40007810000 */
[C---:B------:R-:W-:Y:S02]  /*4090*/  ISETP.GE.AND P6, PT, R8.reuse, R242, PT ;  /* 0x000000f20800720c */ /* 0x040fe40003fc6270 */
[----:B------:R-:W-:Y:S02]  /*40a0*/  ISETP.GE.AND P2, PT, R8, R240, PT ;  /* 0x000000f00800720c */ /* 0x000fe40003f46270 */
[----:B------:R-:W-:-:S02]  /*40b0*/  FSEL R199, R25, -INF , !P5 ;  /* 0xff80000019c77808 */ /* 0x000fc40006800000 */
[----:B------:R-:W-:Y:S02]  /*40c0*/  FSEL R183, R20, -INF , !P1 ;  /* 0xff80000014b77808 */ /* 0x000fe40004800000 */
[C---:B------:R-:W-:Y:S02]  /*40d0*/  ISETP.GE.AND P5, PT, R11.reuse, R242, PT ;  /* 0x000000f20b00720c */ /* 0x040fe40003fa6270 */
[----:B------:R-:W-:Y:S02]  /*40e0*/  ISETP.GE.AND P1, PT, R11, R240, PT ;  /* 0x000000f00b00720c */ /* 0x000fe40003f26270 */
[----:B------:R-:W-:Y:S02]  /*40f0*/  FMNMX.FTZ R10, R33, R10, !PT ;  /* 0x0000000a210a7209 */ /* 0x000fe40007810000 */
[C---:B------:R-:W-:Y:S02]  /*4100*/  ISETP.LT.OR P6, PT, R8.reuse, R243, P6 ;  /* 0x000000f30800720c */ /* 0x040fe400037c1670 */
[----:B------:R-:W-:Y:S01]  /*4110*/  ISETP.LT.OR P2, PT, R8, R241, P2 ;  /* 0x000000f10800720c */ /* 0x000fe20001741670 */
[C---:B------:R-:W-:Y:S01]  /*4120*/  VIADD R8, R18.reuse, 0x38 ;  /* 0x0000003812087836 */ /* 0x040fe20000000000 */
[C---:B------:R-:W-:Y:S01]  /*4130*/  ISETP.LT.OR P5, PT, R11.reuse, R243, P5 ;  /* 0x000000f30b00720c */ /* 0x040fe20002fa1670 */
[----:B------:R-:W-:Y:S01]  /*4140*/  VIADD R18, R18, 0x39 ;  /* 0x0000003912127836 */ /* 0x000fe20000000000 */
[----:B------:R-:W-:-:S02]  /*4150*/  ISETP.LT.OR P1, PT, R11, R241, P1 ;  /* 0x000000f10b00720c */ /* 0x000fc40000f21670 */
[----:B------:R-:W-:Y:S02]  /*4160*/  FMNMX.FTZ R11, R42, R40, !PT ;  /* 0x000000282a0b7209 */ /* 0x000fe40007810000 */
[----:B------:R-:W-:Y:S02]  /*4170*/  FMNMX.FTZ R10, R17, R10, !PT ;  /* 0x0000000a110a7209 */ /* 0x000fe40007810000 */
[----:B------:R-:W-:Y:S02]  /*4180*/  FSEL R204, R22, -INF , !P4 ;  /* 0xff80000016cc7808 */ /* 0x000fe40006000000 */
[----:B------:R-:W-:Y:S02]  /*4190*/  FSEL R181, R21, -INF , !P0 ;  /* 0xff80000015b57808 */ /* 0x000fe40004000000 */
[C---:B------:R-:W-:Y:S02]  /*41a0*/  ISETP.GE.AND P4, PT, R8.reuse, R242, PT ;  /* 0x000000f20800720c */ /* 0x040fe40003f86270 */
[----:B------:R-:W-:-:S02]  /*41b0*/  ISETP.GE.AND P0, PT, R8, R240, PT ;  /* 0x000000f00800720c */ /* 0x000fc40003f06270 */
[----:B------:R-:W-:Y:S02]  /*41c0*/  FMNMX.FTZ R11, R38, R11, !PT ;  /* 0x0000000b260b7209 */ /* 0x000fe40007810000 */
[----:B------:R-:W-:Y:S02]  /*41d0*/  FMNMX.FTZ R10, R9, R10, !PT ;  /* 0x0000000a090a7209 */ /* 0x000fe40007810000 */
[C---:B------:R-:W-:Y:S02]  /*41e0*/  ISETP.LT.OR P4, PT, R8.reuse, R243, P4 ;  /* 0x000000f30800720c */ /* 0x040fe40002781670 */
[----:B------:R-:W-:Y:S02]  /*41f0*/  ISETP.LT.OR P0, PT, R8, R241, P0 ;  /* 0x000000f10800720c */ /* 0x000fe40000701670 */
[----:B------:R-:W-:Y:S02]  /*4200*/  FMNMX.FTZ R11, R36, R11, !PT ;  /* 0x0000000b240b7209 */ /* 0x000fe40007810000 */
[----:B------:R-:W-:-:S02]  /*4210*/  FMNMX.FTZ R8, R201, R10, !PT ;  /* 0x0000000ac9087209 */ /* 0x000fc40007810000 */
[----:B------:R-:W-:Y:S02]  /*4220*/  FMNMX.FTZ R11, R6, R11, !PT ;  /* 0x0000000b060b7209 */ /* 0x000fe40007810000 */
[----:B------:R-:W-:Y:S02]  /*4230*/  FMNMX.FTZ R8, R199, R8, !PT ;  /* 0x00000008c7087209 */ /* 0x000fe40007810000 */
[----:B------:R-:W-:Y:S02]  /*4240*/  FSEL R214, R23, -INF , !P3 ;  /* 0xff80000017d67808 */ /* 0x000fe40005800000 */
[----:B------:R-:W-:Y:S02]  /*4250*/  FMNMX.FTZ R11, R4, R11, !PT ;  /* 0x0000000b040b7209 */ /* 0x000fe40007810000 */
[----:B------:R-:W-:Y:S02]  /*4260*/  FMNMX.FTZ R8, R183, R8, !PT ;  /* 0x00000008b7087209 */ /* 0x000fe40007810000 */
[----:B------:R-:W-:-:S02]  /*4270*/  ISETP.GE.AND P3, PT, R18, R242, PT ;  /* 0x000000f21200720c */ /* 0x000fc40003f66270 */
[----:B------:R-:W-:Y:S02]  /*4280*/  FSEL R213, R69, -INF , !P5 ;  /* 0xff80000045d57808 */ /* 0x000fe40006800000 */
[----:B------:R-:W-:Y:S02]  /*4290*/  FSEL R215, R68, -INF , !P6 ;  /* 0xff80000044d77808 */ /* 0x000fe40007000000 */
[----:B------:R-:W-:Y:S02]  /*42a0*/  FMNMX.FTZ R11, R16, R11, !PT ;  /* 0x0000000b100b7209 */ /* 0x000fe40007810000 */
[----:B------:R-:W-:Y:S02]  /*42b0*/  FMNMX.FTZ R8, R181, R8, !PT ;  /* 0x00000008b5087209 */ /* 0x000fe40007810000 */
[----:B------:R-:W-:Y:S02]  /*42c0*/  ISETP.LT.OR P5, PT, R18, R243, P3 ;  /* 0x000000f31200720c */ /* 0x000fe40001fa1670 */
[----:B------:R-:W-:-:S02]  /*42d0*/  PLOP3.LUT P3, PT, PT, PT, UP0, 0x80, 0x0 ;  /* 0x000000000000781c */ /* 0x000fc40003f6f008 */
        /* <DEDUP_REMOVED lines=8> */
[----:B------:R-:W-:Y:S02]  /*4360*/  FMNMX.FTZ R11, R204, R11, !PT ;  /* 0x0000000bcc0b7209 */ /* 0x000fe40007810000 */
[----:B------:R-:W-:Y:S01]  /*4370*/  FMNMX.FTZ R8, R209, R8, !PT ;  /* 0x00000008d1087209 */ /* 0x000fe20007810000 */
[----:B------:R-:W-:Y:S06]  /*4380*/  @!P3 BRA `(.L_x_176) ;  /* 0x000000000094b947 */ /* 0x000fec0003800000 */
[----:B------:R-:W-:Y:S02]  /*4390*/  UIADD3 UR7, UR16, -0x2, URZ ;  /* 0xfffffffe10077890 */ /* 0x000fe4000fffe03f */
[----:B------:R-:W-:Y:S02]  /*43a0*/  USHF.L.U32 UR17, UR10, 0x5, URZ ;  /* 0x000000050a117899 */ /* 0x000fe4000800063f */
[----:B------:R-:W-:Y:S02]  /*43b0*/  USHF.R.S32.HI UR6, URZ, 0x1f, UR7 ;  /* 0x0000001f3f067899 */ /* 0x000fe40008011407 */
[----:B------:R-:W-:Y:S01]  /*43c0*/  UIMAD UR25, UR25, UR7, URZ ;  /* 0x00000007191972a4 */ /* 0x000fe2000f8e023f */
[----:B------:R-:W-:-:S03]  /*43d0*/  IMAD.WIDE.U32 R12, R3, UR7, R244 ;  /* 0x00000007030c7c25 */ /* 0x000fc6000f8e00f4 */
[----:B------:R-:W-:-:S03]  /*43e0*/  UIMAD UR25, UR6, UR29, UR25 ;  /* 0x0000001d061972a4 */ /* 0x000fc6000f8e0219 */
[----:B------:R-:W-:Y:S02]  /*43f0*/  ULDC.64 UR6, c[0x0][0x218] ;  /* 0x0000860000067ab9 */ /* 0x000fe40000000a00 */
[----:B------:R-:W-:Y:S01]  /*4400*/  LEA R20, P5, R12, UR6, 0x1 ;  /* 0x000000060c147c11 */ /* 0x000fe2000f8a08ff */
[----:B------:R-:W-:Y:S01]  /*4410*/  VIADD R3, R13, UR25 ;  /* 0x000000190d037c36 */ /* 0x000fe20008000000 */
[----:B------:R-:W-:Y:S02]  /*4420*/  USHF.L.U64.HI UR6, UR10, 0x5, UR11 ;  /* 0x000000050a067899 */ /* 0x000fe4000801020b */
[----:B------:R-:W-:Y:S02]  /*4430*/  IADD3 R14, P4, R20, UR17, RZ ;  /* 0x00000011140e7c10 */ /* 0x000fe4000ff9e0ff */
[----:B------:R-:W-:Y:S02]  /*4440*/  LEA.HI.X R21, R12, UR7, R3, 0x1, P5 ;  /* 0x000000070c157c11 */ /* 0x000fe4000a8f0c03 */
[----:B------:R-:W-:-:S02]  /*4450*/  IADD3 R22, P5, R14, UR17, RZ ;  /* 0x000000110e167c10 */ /* 0x000fc4000ffbe0ff */
        /* <DEDUP_REMOVED lines=24> */
.L_x_176:
[----:B------:R-:W-:Y:S01]  /*45e0*/  FSEL R210, R70, -INF , !P2 ;  /* 0xff80000046d27808 */ /* 0x000fe20005000000 */
[----:B------:R-:W2:Y:S01]  /*45f0*/  SHFL.BFLY PT, R3, R8, 0x2, 0x1f ;  /* 0x0c401f0008037f89 */ /* 0x000ea200000e0000 */
[----:B------:R-:W-:Y:S01]  /*4600*/  FMNMX.FTZ R11, R214, R11, !PT ;  /* 0x0000000bd60b7209 */ /* 0x000fe20007810000 */
[----:B------:R-:W-:Y:S01]  /*4610*/  ULDC UR17, c[0x0][0x2ec] ;  /* 0x0000bb0000117ab9 */ /* 0x000fe20000000800 */
[----:B------:R-:W-:Y:S02]  /*4620*/  ISETP.GE.AND P2, PT, R18, R240, PT ;  /* 0x000000f01200720c */ /* 0x000fe40003f46270 */
[----:B------:R-:W-:Y:S02]  /*4630*/  FSEL R208, R71, -INF , !P1 ;  /* 0xff80000047d07808 */ /* 0x000fe40004800000 */
[----:B------:R-:W-:Y:S02]  /*4640*/  FMNMX.FTZ R11, R210, R11, !PT ;  /* 0x0000000bd20b7209 */ /* 0x000fe40007810000 */
[----:B------:R-:W-:-:S02]  /*4650*/  ISETP.LT.OR P2, PT, R18, R241, P2 ;  /* 0x000000f11200720c */ /* 0x000fc40001741670 */
[----:B------:R-:W-:Y:S02]  /*4660*/  FSEL R206, R74, -INF , !P0 ;  /* 0xff8000004ace7808 */ /* 0x000fe40004000000 */
[----:B------:R-:W-:Y:S02]  /*4670*/  FMNMX.FTZ R11, R208, R11, !PT ;  /* 0x0000000bd00b7209 */ /* 0x000fe40007810000 */
[----:B------:R-:W-:Y:S02]  /*4680*/  FSEL R202, R75, -INF , !P2 ;  /* 0xff8000004bca7808 */ /* 0x000fe40005000000 */
[----:B------:R-:W-:Y:S02]  /*4690*/  FMNMX.FTZ R11, R206, R11, !PT ;  /* 0x0000000bce0b7209 */ /* 0x000fe40007810000 */
[----:B------:R-:W-:Y:S02]  /*46a0*/  IADD3 R228, R81, R2, RZ ;  /* 0x0000000251e47210 */ /* 0x000fe40007ffe0ff */
[----:B-1----:R-:W-:-:S02]  /*46b0*/  FMNMX.FTZ R13, R202, R11, !PT ;  /* 0x0000000bca0d7209 */ /* 0x002fc40007810000 */
[----:B------:R-:W-:Y:S02]  /*46c0*/  LEA R228, R228, UR4, 0x1 ;  /* 0x00000004e4e47c11 */ /* 0x000fe4000f8e08ff */
[----:B--2---:R-:W-:Y:S01]  /*46d0*/  FMNMX.FTZ R11, R8, R3, !PT ;  /* 0x00000003080b7209 */ /* 0x004fe20007810000 */
[----:B------:R-:W1:Y:S01]  /*46e0*/  SHFL.BFLY PT, R10, R13, 0x2, 0x1f ;  /* 0x0c401f000d0a7f89 */ /* 0x000e6200000e0000 */
[-C--:B------:R-:W-:Y:S02]  /*46f0*/  LEA R226, R7, R228.reuse, 0x1 ;  /* 0x000000e407e27211 */ /* 0x080fe400078e08ff */
[C---:B------:R-:W-:Y:S01]  /*4700*/  LEA R225, R5.reuse, R228, 0x1 ;  /* 0x000000e405e17211 */ /* 0x040fe200078e08ff */
        /* <DEDUP_REMOVED lines=13> */
[----:B-1----:R-:W-:-:S03]  /*47e0*/  FMNMX.FTZ R8, R13, R10, !PT ;  /* 0x0000000a0d087209 */ /* 0x002fc60007810000 */
[----:B------:R-:W-:Y:S01]  /*47f0*/  LDSM.16.MT88.4 R48, [R226+0x12000] ;  /* 0x01200000e230783b */ /* 0x000fe20000004200 */
[----:B--2---:R-:W-:-:S03]  /*4800*/  FMNMX.FTZ R164, R11, R164, !PT ;  /* 0x000000a40ba47209 */ /* 0x004fc60007810000 */
[----:B------:R-:W1:Y:S01]  /*4810*/  SHFL.BFLY PT, R3, R8, 0x1, 0x1f ;  /* 0x0c201f0008037f89 */ /* 0x000e6200000e0000 */
[C---:B------:R-:W-:Y:S01]  /*4820*/  FSETP.NEU.FTZ.AND P0, PT, R164.reuse, -INF , PT ;  /* 0xff800000a400780b */ /* 0x040fe20003f1d000 */
[----:B------:R-:W-:Y:S02]  /*4830*/  FMUL.FTZ R212, R164, UR17 ;  /* 0x00000011a4d47c20 */ /* 0x000fe40008410000 */
[----:B------:R-:W-:Y:S03]  /*4840*/  LDSM.16.MT88.4 R56, [R225+0x12000] ;  /* 0x01200000e138783b */ /* 0x000fe60000004200 */
[----:B------:R-:W-:Y:S01]  /*4850*/  FSEL R212, R212, RZ, P0 ;  /* 0x000000ffd4d47208 */ /* 0x000fe20000000000 */
[----:B------:R-:W-:Y:S04]  /*4860*/  LDSM.16.MT88.4 R64, [R224+0x12000] ;  /* 0x01200000e040783b */ /* 0x000fe80000004200 */
[--C-:B------:R-:W-:Y:S01]  /*4870*/  FFMA.FTZ R194, R41, UR17, -R212.reuse ;  /* 0x0000001129c27c23 */ /* 0x100fe200080108d4 */
[--C-:B------:R-:W-:Y:S01]  /*4880*/  FFMA.FTZ R193, R43, UR17, -R212.reuse ;  /* 0x000000112bc17c23 */ /* 0x100fe200080108d4 */
[----:B------:R-:W-:Y:S01]  /*4890*/  LDSM.16.MT88.4 R72, [R228+0x14000] ;  /* 0x01400000e448783b */ /* 0x000fe20000004200 */
[--C-:B------:R-:W-:Y:S01]  /*48a0*/  FFMA.FTZ R2, R9, UR17, -R212.reuse ;  /* 0x0000001109027c23 */ /* 0x100fe200080108d4 */
[--C-:B------:R-:W-:Y:S01]  /*48b0*/  FFMA.FTZ R197, R45, UR17, -R212.reuse ;  /* 0x000000112dc57c23 */ /* 0x100fe200080108d4 */
[--C-:B------:R-:W-:Y:S01]  /*48c0*/  FFMA.FTZ R188, R37, UR17, -R212.reuse ;  /* 0x0000001125bc7c23 */ /* 0x100fe200080108d4 */
[----:B------:R-:W-:Y:S01]  /*48d0*/  LDSM.16.MT88.4 R80, [R226+0x14000] ;  /* 0x01400000e250783b */ /* 0x000fe20000004200 */
[----:B------:R-:W-:Y:S01]  /*48e0*/  MUFU.EX2 R194, R194 ;  /* 0x000000c200c27308 */ /* 0x000fe20000000800 */
[--C-:B------:R-:W-:Y:S01]  /*48f0*/  FFMA.FTZ R189, R19, UR17, -R212.reuse ;  /* 0x0000001113bd7c23 */ /* 0x100fe200080108d4 */
[--C-:B------:R-:W-:Y:S01]  /*4900*/  FFMA.FTZ R185, R17, UR17, -R212.reuse ;  /* 0x0000001111b97c23 */ /* 0x100fe200080108d4 */
[----:B-1----:R-:W-:Y:S01]  /*4910*/  FMNMX.FTZ R3, R8, R3, !PT ;  /* 0x0000000308037209 */ /* 0x002fe20007810000 */
[----:B------:R-:W-:Y:S01]  /*4920*/  LDSM.16.MT88.4 R88, [R225+0x14000] ;  /* 0x01400000e158783b */ /* 0x000fe20000004200 */
[--C-:B------:R-:W-:Y:S01]  /*4930*/  FFMA.FTZ R186, R33, UR17, -R212.reuse ;  /* 0x0000001121ba7c23 */ /* 0x100fe200080108d4 */
[--C-:B------:R-:W-:Y:S01]  /*4940*/  FFMA.FTZ R196, R201, UR17, -R212.reuse ;  /* 0x00000011c9c47c23 */ /* 0x100fe200080108d4 */
[C---:B------:R-:W-:Y:S01]  /*4950*/  FSETP.NEU.FTZ.AND P0, PT, R3.reuse, -INF , PT ;  /* 0xff8000000300780b */ /* 0x040fe20003f1d000 */
[----:B------:R-:W-:Y:S01]  /*4960*/  FMUL.FTZ R205, R3, UR17 ;  /* 0x0000001103cd7c20 */ /* 0x000fe20008410000 */
[----:B------:R-:W-:Y:S01]  /*4970*/  LDSM.16.MT88.4 R96, [R224+0x14000] ;  /* 0x01400000e060783b */ /* 0x000fe20000004200 */
[----:B------:R-:W1:Y:S01]  /*4980*/  MUFU.EX2 R197, R197 ;  /* 0x000000c500c57308 */ /* 0x000e620000000800 */
[--C-:B------:R-:W-:Y:S01]  /*4990*/  FFMA.FTZ R199, R199, UR17, -R212.reuse ;  /* 0x00000011c7c77c23 */ /* 0x100fe200080108d4 */
[--C-:B------:R-:W-:Y:S01]  /*49a0*/  FFMA.FTZ R198, R183, UR17, -R212.reuse ;  /* 0x00000011b7c67c23 */ /* 0x100fe200080108d4 */
[----:B------:R-:W-:Y:S01]  /*49b0*/  FSEL R205, R205, RZ, P0 ;  /* 0x000000ffcdcd7208 */ /* 0x000fe20000000000 */
[----:B------:R-:W-:Y:S01]  /*49c0*/  LDSM.16.MT88.4 R104, [R228+0x16000] ;  /* 0x01600000e468783b */ /* 0x000fe20000004200 */
[--C-:B------:R-:W-:Y:S01]  /*49d0*/  FFMA.FTZ R201, R181, UR17, -R212.reuse ;  /* 0x00000011b5c97c23 */ /* 0x100fe200080108d4 */
[----:B------:R-:W-:Y:S01]  /*49e0*/  FFMA.FTZ R249, R209, UR17, -R212 ;  /* 0x00000011d1f97c23 */ /* 0x000fe200080108d4 */
[----:B------:R-:W-:Y:S01]  /*49f0*/  IADD3 R209, R231, 0x7000, RZ ;  /* 0x00007000e7d17810 */ /* 0x000fe20007ffe0ff */
[--C-:B------:R-:W-:Y:S01]  /*4a00*/  FFMA.FTZ R191, R42, UR17, -R205.reuse ;  /* 0x000000112abf7c23 */ /* 0x100fe200080108cd */
[--C-:B------:R-:W-:Y:S01]  /*4a10*/  FFMA.FTZ R192, R40, UR17, -R205.reuse ;  /* 0x0000001128c07c23 */ /* 0x100fe200080108cd */
[----:B------:R-:W-:Y:S01]  /*4a20*/  LDSM.16.MT88.4 R112, [R226+0x16000] ;  /* 0x01600000e270783b */ /* 0x000fe20000004200 */
[--C-:B------:R-:W-:Y:S01]  /*4a30*/  FFMA.FTZ R195, R38, UR17, -R205.reuse ;  /* 0x0000001126c37c23 */ /* 0x100fe200080108cd */
[--C-:B------:R-:W-:Y:S01]  /*4a40*/  FFMA.FTZ R190, R36, UR17, -R205.reuse ;  /* 0x0000001124be7c23 */ /* 0x100fe200080108cd */
[----:B------:R-:W-:Y:S01]  /*4a50*/  MUFU.EX2 R193, R193 ;  /* 0x000000c100c17308 */ /* 0x000fe20000000800 */
[----:B------:R-:W2:Y:S01]  /*4a60*/  LDSM.16.MT88.4 R40, [R228+0x12000] ;  /* 0x01200000e428783b */ /* 0x000ea20000004200 */
[--C-:B------:R-:W-:Y:S01]  /*4a70*/  FFMA.FTZ R187, R6, UR17, -R205.reuse ;  /* 0x0000001106bb7c23 */ /* 0x100fe200080108cd */
[--C-:B------:R-:W-:Y:S01]  /*4a80*/  FFMA.FTZ R184, R4, UR17, -R205.reuse ;  /* 0x0000001104b87c23 */ /* 0x100fe200080108cd */
[----:B-1----:R-:W-:Y:S01]  /*4a90*/  F2FP.F16.F32.PACK_AB R128, R194, R197 ;  /* 0x000000c5c280723e */ /* 0x002fe200000000ff */
[----:B------:R-:W1:Y:S01]  /*4aa0*/  LDSM.16.MT88.4 R120, [R225+0x16000] ;  /* 0x01600000e178783b */ /* 0x000e620000004200 */
[--C-:B------:R-:W-:Y:S01]  /*4ab0*/  FFMA.FTZ R165, R16, UR17, -R205.reuse ;  /* 0x0000001110a57c23 */ /* 0x100fe200080108cd */
[--C-:B------:R-:W-:Y:S01]  /*4ac0*/  FFMA.FTZ R0, R0, UR17, -R205.reuse ;  /* 0x0000001100007c23 */ /* 0x100fe200080108cd */
[----:B------:R-:W3:Y:S01]  /*4ad0*/  MUFU.EX2 R188, R188 ;  /* 0x000000bc00bc7308 */ /* 0x000ee20000000800 */
[----:B------:R-:W4:Y:S01]  /*4ae0*/  LDSM.16.MT88.4 R8, [R224+0x16000] ;  /* 0x01600000e008783b */ /* 0x000f220000004200 */
[--C-:B------:R-:W-:Y:S01]  /*4af0*/  FFMA.FTZ R200, R182, UR17, -R205.reuse ;  /* 0x00000011b6c87c23 */ /* 0x100fe200080108cd */
[--C-:B------:R-:W-:Y:S01]  /*4b00*/  FFMA.FTZ R203, R180, UR17, -R205.reuse ;  /* 0x00000011b4cb7c23 */ /* 0x100fe200080108cd */
[--C-:B------:R-:W-:Y:S01]  /*4b10*/  FFMA.FTZ R204, R204, UR17, -R205.reuse ;  /* 0x00000011cccc7c23 */ /* 0x100fe200080108cd */
[----:B------:R-:W5:Y:S01]  /*4b20*/  LDSM.16.MT88.4 R4, [R228+0x10800] ;  /* 0x01080000e404783b */ /* 0x000f620000004200 */
[----:B------:R-:W-:Y:S01]  /*4b30*/  FFMA.FTZ R207, R214, UR17, -R205 ;  /* 0x00000011d6cf7c23 */ /* 0x000fe200080108cd */
[----:B------:R-:W-:Y:S01]  /*4b40*/  FADD.FTZ R194, R197, R194 ;  /* 0x000000c2c5c27221 */ /* 0x000fe20000010000 */
[----:B------:R-:W-:Y:S01]  /*4b50*/  MUFU.EX2 R191, R191 ;  /* 0x000000bf00bf7308 */ /* 0x000fe20000000800 */
[----:B------:R-:W5:Y:S01]  /*4b60*/  LDSM.16.MT88.4 R16, [R224+0x10800] ;  /* 0x01080000e010783b */ /* 0x000f620000004200 */
[----:B------:R-:W-:-:S03]  /*4b70*/  IADD3 R214, R231, 0x4800, RZ ;  /* 0x00004800e7d67810 */ /* 0x000fc60007ffe0ff */
[----:B------:R-:W5:Y:S03]  /*4b80*/  LDSM.16.MT88.4 R20, [R225+0x12800] ;  /* 0x01280000e114783b */ /* 0x000f660000004200 */
[----:B------:R-:W2:Y:S01]  /*4b90*/  MUFU.EX2 R192, R192 ;  /* 0x000000c000c07308 */ /* 0x000ea20000000800 */
[----:B---3--:R-:W-:Y:S01]  /*4ba0*/  F2FP.F16.F32.PACK_AB R130, R188, R193 ;  /* 0x000000c1bc82723e */ /* 0x008fe200000000ff */
[----:B------:R-:W-:Y:S01]  /*4bb0*/  LDSM.16.MT88.4 R32, [R226+0x12800] ;  /* 0x01280000e220783b */ /* 0x000fe20000004200 */
[----:B------:R-:W-:-:S03]  /*4bc0*/  FADD.FTZ R193, R193, R194 ;  /* 0x000000c2c1c17221 */ /* 0x000fc60000010000 */
[----:B------:R-:W-:Y:S01]  /*4bd0*/  LDSM.16.MT88.4 R24, [R228+0x14800] ;  /* 0x01480000e418783b */ /* 0x000fe20000004200 */
[----:B------:R-:W-:Y:S01]  /*4be0*/  FADD.FTZ R188, R188, R193 ;  /* 0x000000c1bcbc7221 */ /* 0x000fe20000010000 */
[----:B------:R-:W-:Y:S02]  /*4bf0*/  MUFU.EX2 R195, R195 ;  /* 0x000000c300c37308 */ /* 0x000fe40000000800 */
[----:B------:R-:W-:Y:S04]  /*4c00*/  LDSM.16.MT88.4 R176, [R226+0x10800] ;  /* 0x01080000e2b0783b */ /* 0x000fe80000004200 */
[----:B------:R-:W-:Y:S02]  /*4c10*/  LDSM.16.MT88.4 R172, [R225+0x10800] ;  /* 0x01080000e1ac783b */ /* 0x000fe40000004200 */
[----:B------:R-:W3:Y:S01]  /*4c20*/  MUFU.EX2 R190, R190 ;  /* 0x000000be00be7308 */ /* 0x000ee20000000800 */
[----:B--2---:R-:W-:Y:S01]  /*4c30*/  F2FP.F16.F32.PACK_AB R129, R192, R191 ;  /* 0x000000bfc081723e */ /* 0x004fe200000000ff */
[----:B------:R-:W-:Y:S01]  /*4c40*/  LDSM.16.MT88.4 R168, [R228+0x12800] ;  /* 0x01280000e4a8783b */ /* 0x000fe20000004200 */
[----:B------:R-:W-:-:S03]  /*4c50*/  FADD.FTZ R192, R191, R192 ;  /* 0x000000c0bfc07221 */ /* 0x000fc60000010000 */
[----:B------:R-:W-:Y:S02]  /*4c60*/  LDSM.16.MT88.4 R28, [R224+0x12800] ;  /* 0x01280000e01c783b */ /* 0x000fe40000004200 */
[----:B------:R-:W-:Y:S02]  /*4c70*/  MUFU.EX2 R189, R189 ;  /* 0x000000bd00bd7308 */ /* 0x000fe40000000800 */
[----:B------:R-:W-:Y:S06]  /*4c80*/  LDSM.16.MT88.4 R180, [R228+0x11000] ;  /* 0x01100000e4b4783b */ /* 0x000fec0000004200 */
[----:B------:R-:W2:Y:S01]  /*4c90*/  MUFU.EX2 R186, R186 ;  /* 0x000000ba00ba7308 */ /* 0x000ea20000000800 */
[----:B---3--:R-:W-:Y:S01]  /*4ca0*/  F2FP.F16.F32.PACK_AB R131, R190, R195 ;  /* 0x000000c3be83723e */ /* 0x008fe200000000ff */
[----:B------:R-:W-:-:S04]  /*4cb0*/  FADD.FTZ R195, R195, R192 ;  /* 0x000000c0c3c37221 */ /* 0x000fc80000010000 */
[----:B------:R-:W-:Y:S02]  /*4cc0*/  FADD.FTZ R190, R190, R195 ;  /* 0x000000c3bebe7221 */ /* 0x000fe40000010000 */
[C---:B------:R-:W-:Y:S01]  /*4cd0*/  HMMA.16816.F32 R160, R128.reuse, R156, RZ ;  /* 0x0000009c80a0723c */ /* 0x040fe200000018ff */
[----:B------:R-:W-:Y:S05]  /*4ce0*/  MUFU.EX2 R185, R185 ;  /* 0x000000b900b97308 */ /* 0x000fea0000000800 */
[C---:B------:R-:W-:Y:S03]  /*4cf0*/  HMMA.16816.F32 R152, R128.reuse, R148, RZ ;  /* 0x000000948098723c */ /* 0x040fe600000018ff */
[----:B------:R-:W3:Y:S01]  /*4d00*/  MUFU.EX2 R2, R2 ;  /* 0x0000000200027308 */ /* 0x000ee20000000800 */
[C---:B--2---:R-:W-:Y:S01]  /*4d10*/  F2FP.F16.F32.PACK_AB R12, R186.reuse, R189 ;  /* 0x000000bdba0c723e */ /* 0x044fe200000000ff */
[----:B------:R-:W-:Y:S01]  /*4d20*/  FADD.FTZ R189, R189, R188 ;  /* 0x000000bcbdbd7221 */ /* 0x000fe20000010000 */
[----:B------:R-:W-:Y:S03]  /*4d30*/  HMMA.16816.F32 R144, R128, R140, RZ ;  /* 0x0000008c8090723c */ /* 0x000fe600000018ff */
[----:B------:R-:W-:-:S02]  /*4d40*/  FADD.FTZ R186, R186, R189 ;  /* 0x000000bdbaba7221 */ /* 0x000fc40000010000 */
[----:B------:R-:W-:Y:S01]  /*4d50*/  MUFU.EX2 R187, R187 ;  /* 0x000000bb00bb7308 */ /* 0x000fe20000000800 */
[C---:B------:R-:W-:Y:S06]  /*4d60*/  HMMA.16816.F32 R136, R128.reuse, R132, RZ ;  /* 0x000000848088723c */ /* 0x040fec00000018ff */
[----:B------:R-:W-:Y:S01]  /*4d70*/  HMMA.16816.F32 R36, R128, R40, RZ ;  /* 0x000000288024723c */ /* 0x000fe200000018ff */
[----:B------:R-:W2:Y:S01]  /*4d80*/  MUFU.EX2 R184, R184 ;  /* 0x000000b800b87308 */ /* 0x000ea20000000800 */
[----:B---3--:R-:W-:Y:S01]  /*4d90*/  F2FP.F16.F32.PACK_AB R14, R2, R185 ;  /* 0x000000b9020e723e */ /* 0x008fe200000000ff */
[----:B------:R-:W-:-:S03]  /*4da0*/  FADD.FTZ R185, R185, R186 ;  /* 0x000000bab9b97221 */ /* 0x000fc60000010000 */
[C---:B------:R-:W-:Y:S01]  /*4db0*/  HMMA.16816.F32 R44, R128.reuse, R48, RZ ;  /* 0x00000030802c723c */ /* 0x040fe200000018ff */
[----:B------:R-:W-:Y:S02]  /*4dc0*/  FADD.FTZ R185, R2, R185 ;  /* 0x000000b902b97221 */ /* 0x000fe40000010000 */
[----:B------:R-:W-:Y:S03]  /*4dd0*/  MUFU.EX2 R165, R165 ;  /* 0x000000a500a57308 */ /* 0x000fe60000000800 */
[C---:B------:R-:W-:Y:S05]  /*4de0*/  HMMA.16816.F32 R52, R128.reuse, R56, RZ ;  /* 0x000000388034723c */ /* 0x040fea00000018ff */
[----:B------:R-:W3:Y:S01]  /*4df0*/  MUFU.EX2 R0, R0 ;  /* 0x0000000000007308 */ /* 0x000ee20000000800 */
[----:B------:R-:W-:Y:S01]  /*4e00*/  HMMA.16816.F32 R60, R128, R64, RZ ;  /* 0x00000040803c723c */ /* 0x000fe200000018ff */
[----:B--2---:R-:W-:Y:S01]  /*4e10*/  F2FP.F16.F32.PACK_AB R13, R184, R187 ;  /* 0x000000bbb80d723e */ /* 0x004fe200000000ff */
[----:B------:R-:W-:-:S04]  /*4e20*/  FADD.FTZ R187, R187, R190 ;  /* 0x000000bebbbb7221 */ /* 0x000fc80000010000 */
[----:B------:R-:W-:Y:S01]  /*4e30*/  HMMA.16816.F32 R68, R128, R72, RZ ;  /* 0x000000488044723c */ /* 0x000fe200000018ff */
[----:B------:R-:W-:Y:S01]  /*4e40*/  MUFU.EX2 R196, R196 ;  /* 0x000000c400c47308 */ /* 0x000fe20000000800 */
[----:B------:R-:W-:-:S04]  /*4e50*/  FADD.FTZ R184, R184, R187 ;  /* 0x000000bbb8b87221 */ /* 0x000fc80000010000 */
[C---:B------:R-:W-:Y:S03]  /*4e60*/  HMMA.16816.F32 R76, R128.reuse, R80, RZ ;  /* 0x00000050804c723c */ /* 0x040fe600000018ff */
[----:B------:R-:W2:Y:S01]  /*4e70*/  MUFU.EX2 R199, R199 ;  /* 0x000000c700c77308 */ /* 0x000ea20000000800 */
[C---:B---3--:R-:W-:Y:S01]  /*4e80*/  F2FP.F16.F32.PACK_AB R15, R0.reuse, R165 ;  /* 0x000000a5000f723e */ /* 0x048fe200000000ff */
[----:B------:R-:W-:Y:S01]  /*4e90*/  FADD.FTZ R165, R165, R184 ;  /* 0x000000b8a5a57221 */ /* 0x000fe20000010000 */
[C---:B------:R-:W-:Y:S03]  /*4ea0*/  HMMA.16816.F32 R84, R128.reuse, R88, RZ ;  /* 0x000000588054723c */ /* 0x040fe600000018ff */
[----:B------:R-:W-:Y:S02]  /*4eb0*/  FADD.FTZ R165, R0, R165 ;  /* 0x000000a500a57221 */ /* 0x000fe40000010000 */
[----:B------:R-:W-:Y:S01]  /*4ec0*/  MUFU.EX2 R198, R198 ;  /* 0x000000c600c67308 */ /* 0x000fe20000000800 */
[C---:B------:R-:W-:Y:S06]  /*4ed0*/  HMMA.16816.F32 R92, R128.reuse, R96, RZ ;  /* 0x00000060805c723c */ /* 0x040fec00000018ff */
[C---:B------:R-:W-:Y:S01]  /*4ee0*/  HMMA.16816.F32 R100, R128.reuse, R104, RZ ;  /* 0x000000688064723c */ /* 0x040fe200000018ff */
[----:B------:R-:W-:Y:S05]  /*4ef0*/  MUFU.EX2 R201, R201 ;  /* 0x000000c900c97308 */ /* 0x000fea0000000800 */
[C---:B------:R-:W-:Y:S03]  /*4f00*/  HMMA.16816.F32 R108, R128.reuse, R112, RZ ;  /* 0x00000070806c723c */ /* 0x040fe600000018ff */
[----:B------:R-:W-:Y:S03]  /*4f10*/  MUFU.EX2 R200, R200 ;  /* 0x000000c800c87308 */ /* 0x000fe60000000800 */
[C---:B-1----:R-:W-:Y:S05]  /*4f20*/  HMMA.16816.F32 R116, R128.reuse, R120, RZ ;  /* 0x000000788074723c */ /* 0x042fea00000018ff */
[----:B------:R-:W1:Y:S01]  /*4f30*/  MUFU.EX2 R203, R203 ;  /* 0x000000cb00cb7308 */ /* 0x000e620000000800 */
        /* <DEDUP_REMOVED lines=18> */
[C---:B----4-:R-:W-:Y:S06]  /*5060*/  HMMA.16816.F32 R124, R128.reuse, R8, RZ ;  /* 0x00000008807c723c */ /* 0x050fec00000018ff */
[----:B------:R-:W-:Y:S01]  /*5070*/  HMMA.16816.F32 R128, R128, R10, RZ ;  /* 0x0000000a8080723c */ /* 0x000fe200000018ff */
[----:B------:R-:W4:Y:S05]  /*5080*/  LDSM.16.MT88.4 R8, [R226+0x14800] ;  /* 0x01480000e208783b */ /* 0x000f2a0000004200 */
[C---:B-----5:R-:W-:Y:S06]  /*5090*/  HMMA.16816.F32 R160, R12.reuse, R4, R160 ;  /* 0x000000040ca0723c */ /* 0x060fec00000018a0 */
[C---:B------:R-:W-:Y:S01]  /*50a0*/  HMMA.16816.F32 R156, R12.reuse, R6, R156 ;  /* 0x000000060c9c723c */ /* 0x040fe2000000189c */
[----:B------:R-:W5:Y:S05]  /*50b0*/  LDSM.16.MT88.4 R4, [R225+0x14800] ;  /* 0x01480000e104783b */ /* 0x000f6a0000004200 */
[C---:B------:R-:W-:Y:S06]  /*50c0*/  HMMA.16816.F32 R136, R12.reuse, R16, R136 ;  /* 0x000000100c88723c */ /* 0x040fec0000001888 */
[C---:B------:R-:W-:Y:S01]  /*50d0*/  HMMA.16816.F32 R132, R12.reuse, R18, R132 ;  /* 0x000000120c84723c */ /* 0x040fe20000001884 */
[----:B------:R-:W2:Y:S05]  /*50e0*/  LDSM.16.MT88.4 R16, [R224+0x14800] ;  /* 0x01480000e010783b */ /* 0x000eaa0000004200 */
[C---:B------:R-:W-:Y:S06]  /*50f0*/  HMMA.16816.F32 R52, R12.reuse, R20, R52 ;  /* 0x000000140c34723c */ /* 0x040fec0000001834 */
[C---:B------:R-:W-:Y:S01]  /*5100*/  HMMA.16816.F32 R56, R12.reuse, R22, R56 ;  /* 0x000000160c38723c */ /* 0x040fe20000001838 */
[----:B------:R-:W1:Y:S05]  /*5110*/  LDSM.16.MT88.4 R20, [R228+0x16800] ;  /* 0x01680000e414783b */ /* 0x000e6a0000004200 */
[C---:B----4-:R-:W-:Y:S06]  /*5120*/  HMMA.16816.F32 R76, R12.reuse, R8, R76 ;  /* 0x000000080c4c723c */ /* 0x050fec000000184c */
[C---:B------:R-:W-:Y:S01]  /*5130*/  HMMA.16816.F32 R80, R12.reuse, R10, R80 ;  /* 0x0000000a0c50723c */ /* 0x040fe20000001850 */
[----:B------:R-:W4:Y:S05]  /*5140*/  LDSM.16.MT88.4 R8, [R226+0x16800] ;  /* 0x01680000e208783b */ /* 0x000f2a0000004200 */
[C---:B-----5:R-:W-:Y:S06]  /*5150*/  HMMA.16816.F32 R84, R12.reuse, R4, R84 ;  /* 0x000000040c54723c */ /* 0x060fec0000001854 */
[C---:B------:R-:W-:Y:S01]  /*5160*/  HMMA.16816.F32 R88, R12.reuse, R6, R88 ;  /* 0x000000060c58723c */ /* 0x040fe20000001858 */
[----:B------:R-:W5:Y:S05]  /*5170*/  LDSM.16.MT88.4 R4, [R225+0x16800] ;  /* 0x01680000e104783b */ /* 0x000f6a0000004200 */
[C---:B--2---:R-:W-:Y:S06]  /*5180*/  HMMA.16816.F32 R92, R12.reuse, R16, R92 ;  /* 0x000000100c5c723c */ /* 0x044fec000000185c */
[C---:B------:R-:W-:Y:S01]  /*5190*/  HMMA.16816.F32 R96, R12.reuse, R18, R96 ;  /* 0x000000120c60723c */ /* 0x040fe20000001860 */
[----:B------:R-:W2:Y:S05]  /*51a0*/  LDSM.16.MT88.4 R16, [R224+0x16800] ;  /* 0x01680000e010783b */ /* 0x000eaa0000004200 */
[C---:B-1----:R-:W-:Y:S06]  /*51b0*/  HMMA.16816.F32 R100, R12.reuse, R20, R100 ;  /* 0x000000140c64723c */ /* 0x042fec0000001864 */
[C---:B------:R-:W-:Y:S01]  /*51c0*/  HMMA.16816.F32 R104, R12.reuse, R22, R104 ;  /* 0x000000160c68723c */ /* 0x040fe20000001868 */
[----:B------:R-:W-:Y:S05]  /*51d0*/  LDSM.16.MT88.4 R20, [R228+0x15000] ;  /* 0x01500000e414783b */ /* 0x000fea0000004200 */
[C---:B----4-:R-:W-:Y:S06]  /*51e0*/  HMMA.16816.F32 R108, R12.reuse, R8, R108 ;  /* 0x000000080c6c723c */ /* 0x050fec000000186c */
        /* <DEDUP_REMOVED lines=20> */
[C---:B-----5:R-:W-:Y:S06]  /*5330*/  HMMA.16816.F32 R116, R12.reuse, R4, R116 ;  /* 0x000000040c74723c */ /* 0x060fec0000001874 */
[----:B------:R-:W-:Y:S01]  /*5340*/  HMMA.16816.F32 R120, R12, R6, R120 ;  /* 0x000000060c78723c */ /* 0x000fe20000001878 */
[----:B------:R-:W-:Y:S01]  /*5350*/  F2FP.F16.F32.PACK_AB R4, R199, R196 ;  /* 0x000000c4c704723e */ /* 0x000fe200000000ff */
[----:B------:R-:W-:Y:S01]  /*5360*/  FADD.FTZ R196, R196, R185 ;  /* 0x000000b9c4c47221 */ /* 0x000fe20000010000 */
[----:B------:R-:W-:Y:S01]  /*5370*/  F2FP.F16.F32.PACK_AB R5, R203, R200 ;  /* 0x000000c8cb05723e */ /* 0x000fe200000000ff */
[----:B------:R-:W-:-:S02]  /*5380*/  FADD.FTZ R200, R200, R165 ;  /* 0x000000a5c8c87221 */ /* 0x000fc40000010000 */
[C---:B--2---:R-:W-:Y:S01]  /*5390*/  HMMA.16816.F32 R124, R12.reuse, R16, R124 ;  /* 0x000000100c7c723c */ /* 0x044fe2000000187c */
[----:B------:R-:W-:Y:S01]  /*53a0*/  F2FP.F16.F32.PACK_AB R6, R201, R198 ;  /* 0x000000c6c906723e */ /* 0x000fe200000000ff */
[----:B------:R-:W-:Y:S01]  /*53b0*/  FADD.FTZ R199, R199, R196 ;  /* 0x000000c4c7c77221 */ /* 0x000fe20000010000 */
[----:B---3--:R-:W-:Y:S01]  /*53c0*/  F2FP.F16.F32.PACK_AB R7, R207, R204 ;  /* 0x000000cccf07723e */ /* 0x008fe200000000ff */
[----:B------:R-:W-:Y:S02]  /*53d0*/  FADD.FTZ R203, R203, R200 ;  /* 0x000000c8cbcb7221 */ /* 0x000fe40000010000 */
[----:B------:R-:W-:Y:S01]  /*53e0*/  HMMA.16816.F32 R128, R12, R18, R128 ;  /* 0x000000120c80723c */ /* 0x000fe20000001880 */
[----:B------:R-:W2:Y:S01]  /*53f0*/  LDSM.16.MT88.4 R16, [R226+0x15000] ;  /* 0x01500000e210783b */ /* 0x000ea20000004200 */
[----:B------:R-:W-:Y:S01]  /*5400*/  FADD.FTZ R198, R198, R199 ;  /* 0x000000c7c6c67221 */ /* 0x000fe20000010000 */
[----:B------:R-:W-:Y:S02]  /*5410*/  FADD.FTZ R204, R204, R203 ;  /* 0x000000cbcccc7221 */ /* 0x000fe40000010000 */
[----:B------:R-:W3:Y:S01]  /*5420*/  LDSM.16.MT88.4 R12, [R225+0x15000] ;  /* 0x01500000e10c783b */ /* 0x000ee20000004200 */
[----:B-1----:R-:W-:Y:S01]  /*5430*/  HMMA.16816.F32 R44, R4, R8, R44 ;  /* 0x00000008042c723c */ /* 0x002fe2000000182c */
[----:B------:R-:W-:Y:S01]  /*5440*/  FADD.FTZ R201, R201, R198 ;  /* 0x000000c6c9c97221 */ /* 0x000fe20000010000 */
[----:B------:R-:W-:-:S04]  /*5450*/  FADD.FTZ R204, R207, R204 ;  /* 0x000000cccfcc7221 */ /* 0x000fc80000010000 */
[C---:B------:R-:W-:Y:S01]  /*5460*/  HMMA.16816.F32 R48, R4.reuse, R10, R48 ;  /* 0x0000000a0430723c */ /* 0x040fe20000001830 */
[----:B------:R-:W1:Y:S05]  /*5470*/  LDSM.16.MT88.4 R8, [R228+0x17000] ;  /* 0x01700000e408783b */ /* 0x000e6a0000004200 */
        /* <DEDUP_REMOVED lines=9> */
[C---:B---3--:R-:W-:Y:S06]  /*5510*/  HMMA.16816.F32 R84, R4.reuse, R12, R84 ;  /* 0x0000000c0454723c */ /* 0x048fec0000001854 */
[C---:B------:R-:W-:Y:S01]  /*5520*/  HMMA.16816.F32 R88, R4.reuse, R14, R88 ;  /* 0x0000000e0458723c */ /* 0x040fe20000001858 */
[----:B------:R-:W3:Y:S05]  /*5530*/  LDSM.16.MT88.4 R12, [R224+0x17000] ;  /* 0x01700000e00c783b */ /* 0x000eea0000004200 */
[C---:B-1----:R-:W-:Y:S06]  /*5540*/  HMMA.16816.F32 R100, R4.reuse, R8, R100 ;  /* 0x000000080464723c */ /* 0x042fec0000001864 */
[C---:B------:R-:W-:Y:S01]  /*5550*/  HMMA.16816.F32 R104, R4.reuse, R10, R104 ;  /* 0x0000000a0468723c */ /* 0x040fe20000001868 */
[----:B------:R-:W1:Y:S05]  /*5560*/  LDSM.16.MT88.4 R8, [R228+0x11800] ;  /* 0x01180000e408783b */ /* 0x000e6a0000004200 */
[C---:B-----5:R-:W-:Y:S06]  /*5570*/  HMMA.16816.F32 R108, R4.reuse, R20, R108 ;  /* 0x00000014046c723c */ /* 0x060fec000000186c */
[C---:B------:R-:W-:Y:S01]  /*5580*/  HMMA.16816.F32 R112, R4.reuse, R22, R112 ;  /* 0x000000160470723c */ /* 0x040fe20000001870 */
[----:B------:R-:W5:Y:S05]  /*5590*/  LDSM.16.MT88.4 R20, [R225+0x11800] ;  /* 0x01180000e114783b */ /* 0x000f6a0000004200 */
[C---:B------:R-:W-:Y:S06]  /*55a0*/  HMMA.16816.F32 R160, R4.reuse, R180, R160 ;  /* 0x000000b404a0723c */ /* 0x040fec00000018a0 */
[----:B------:R-:W-:Y:S01]  /*55b0*/  HMMA.16816.F32 R156, R4, R182, R156 ;  /* 0x000000b6049c723c */ /* 0x000fe2000000189c */
[--C-:B------:R-:W-:Y:S01]  /*55c0*/  FFMA.FTZ R180, R208, UR17, -R205.reuse ;  /* 0x00000011d0b47c23 */ /* 0x100fe200080108cd */
[----:B------:R-:W-:Y:S01]  /*55d0*/  FFMA.FTZ R181, R206, UR17, -R205 ;  /* 0x00000011ceb57c23 */ /* 0x000fe200080108cd */
[----:B------:R-:W-:-:S03]  /*55e0*/  IADD3 R208, R231, 0x7800, RZ ;  /* 0x00007800e7d07810 */ /* 0x000fc60007ffe0ff */
[C---:B------:R-:W-:Y:S01]  /*55f0*/  HMMA.16816.F32 R152, R4.reuse, R176, R152 ;  /* 0x000000b00498723c */ /* 0x040fe20000001898 */
[--C-:B------:R-:W-:Y:S01]  /*5600*/  FFMA.FTZ R182, R202, UR17, -R205.reuse ;  /* 0x00000011cab67c23 */ /* 0x100fe200080108cd */
[----:B------:R-:W-:Y:S04]  /*5610*/  MUFU.EX2 R180, R180 ;  /* 0x000000b400b47308 */ /* 0x000fe80000000800 */
[C---:B------:R-:W-:Y:S01]  /*5620*/  HMMA.16816.F32 R148, R4.reuse, R178, R148 ;  /* 0x000000b20494723c */ /* 0x040fe20000001894 */
[--C-:B------:R-:W-:Y:S01]  /*5630*/  FFMA.FTZ R176, R215, UR17, -R212.reuse ;  /* 0x00000011d7b07c23 */ /* 0x100fe200080108d4 */
[--C-:B------:R-:W-:Y:S01]  /*5640*/  FFMA.FTZ R177, R213, UR17, -R212.reuse ;  /* 0x00000011d5b17c23 */ /* 0x100fe200080108d4 */
[C---:B------:R-:W-:Y:S01]  /*5650*/  IADD3 R215, R231.reuse, 0x4000, RZ ;  /* 0x00004000e7d77810 */ /* 0x040fe20007ffe0ff */
[----:B------:R-:W-:Y:S01]  /*5660*/  MUFU.EX2 R181, R181 ;  /* 0x000000b500b57308 */ /* 0x000fe20000000800 */
[----:B------:R-:W-:Y:S01]  /*5670*/  IADD3 R213, R231, 0x5000, RZ ;  /* 0x00005000e7d57810 */ /* 0x000fe20007ffe0ff */
[----:B------:R-:W-:Y:S01]  /*5680*/  HMMA.16816.F32 R136, R4, R172, R136 ;  /* 0x000000ac0488723c */ /* 0x000fe20000001888 */
[----:B------:R-:W-:Y:S01]  /*5690*/  FFMA.FTZ R178, R211, UR17, -R212 ;  /* 0x00000011d3b27c23 */ /* 0x000fe200080108d4 */
[----:B------:R-:W-:Y:S01]  /*56a0*/  FFMA.FTZ R179, R210, UR17, -R205 ;  /* 0x00000011d2b37c23 */ /* 0x000fe200080108cd */
[----:B------:R-:W-:-:S02]  /*56b0*/  IADD3 R212, R231, 0x5800, RZ ;  /* 0x00005800e7d47810 */ /* 0x000fc40007ffe0ff */
[C---:B------:R-:W-:Y:S01]  /*56c0*/  IADD3 R211, R231.reuse, 0x6000, RZ ;  /* 0x00006000e7d37810 */ /* 0x040fe20007ffe0ff */
[----:B------:R-:W-:Y:S01]  /*56d0*/  MUFU.EX2 R176, R176 ;  /* 0x000000b000b07308 */ /* 0x000fe20000000800 */
[----:B------:R-:W-:Y:S01]  /*56e0*/  HMMA.16816.F32 R132, R4, R174, R132 ;  /* 0x000000ae0484723c */ /* 0x000fe20000001884 */
[----:B------:R-:W-:Y:S01]  /*56f0*/  LDSM.16.MT88.4 R172, [R226+0x13800] ;  /* 0x01380000e2ac783b */ /* 0x000fe20000004200 */
[----:B------:R-:W-:-:S04]  /*5700*/  IADD3 R210, R231, 0x6800, RZ ;  /* 0x00006800e7d27810 */ /* 0x000fc80007ffe0ff */
[C---:B------:R-:W-:Y:S01]  /*5710*/  HMMA.16816.F32 R36, R4.reuse, R168, R36 ;  /* 0x000000a80424723c */ /* 0x040fe20000001824 */
[----:B------:R-:W1:Y:S05]  /*5720*/  MUFU.EX2 R177, R177 ;  /* 0x000000b100b17308 */ /* 0x000e6a0000000800 */
        /* <DEDUP_REMOVED lines=14> */
[C---:B--2---:R-:W-:Y:S06]  /*5810*/  HMMA.16816.F32 R116, R4.reuse, R16, R116 ;  /* 0x000000100474723c */ /* 0x044fec0000001874 */
[C---:B------:R-:W-:Y:S01]  /*5820*/  HMMA.16816.F32 R120, R4.reuse, R18, R120 ;  /* 0x000000120478723c */ /* 0x040fe20000001878 */
[----:B------:R-:W2:Y:S05]  /*5830*/  LDSM.16.MT88.4 R16, [R224+0x11800] ;  /* 0x01180000e010783b */ /* 0x000eaa0000004200 */
[C---:B---3--:R-:W-:Y:S06]  /*5840*/  HMMA.16816.F32 R124, R4.reuse, R12, R124 ;  /* 0x0000000c047c723c */ /* 0x048fec000000187c */
[----:B------:R-:W-:Y:S01]  /*5850*/  HMMA.16816.F32 R128, R4, R14, R128 ;  /* 0x0000000e0480723c */ /* 0x000fe20000001880 */
[----:B------:R-:W3:Y:S06]  /*5860*/  LDSM.16.MT88.4 R12, [R228+0x13800] ;  /* 0x01380000e40c783b */ /* 0x000eec0000004200 */
[----:B-1----:R-:W-:Y:S01]  /*5870*/  F2FP.F16.F32.PACK_AB R4, R177, R176 ;  /* 0x000000b0b104723e */ /* 0x002fe200000000ff */
        /* <DEDUP_REMOVED lines=42> */
[C---:B--2---:R-:W-:Y:S06]  /*5b20*/  HMMA.16816.F32 R100, R4.reuse, R16, R100 ;  /* 0x000000100464723c */ /* 0x044fec0000001864 */
[C---:B------:R-:W-:Y:S06]  /*5b30*/  HMMA.16816.F32 R104, R4.reuse, R18, R104 ;  /* 0x000000120468723c */ /* 0x040fec0000001868 */
[C---:B---3--:R-:W-:Y:S06]  /*5b40*/  HMMA.16816.F32 R108, R4.reuse, R12, R108 ;  /* 0x0000000c046c723c */ /* 0x048fec000000186c */
[C---:B------:R-:W-:Y:S06]  /*5b50*/  HMMA.16816.F32 R112, R4.reuse, R14, R112 ;  /* 0x0000000e0470723c */ /* 0x040fec0000001870 */
[C---:B-1----:R-:W-:Y:S06]  /*5b60*/  HMMA.16816.F32 R116, R4.reuse, R8, R116 ;  /* 0x000000080474723c */ /* 0x042fec0000001874 */
[C---:B------:R-:W-:Y:S06]  /*5b70*/  HMMA.16816.F32 R120, R4.reuse, R10, R120 ;  /* 0x0000000a0478723c */ /* 0x040fec0000001878 */
[C---:B-----5:R-:W-:Y:S06]  /*5b80*/  HMMA.16816.F32 R124, R4.reuse, R20, R124 ;  /* 0x00000014047c723c */ /* 0x060fec000000187c */
[----:B------:R-:W-:Y:S01]  /*5b90*/  HMMA.16816.F32 R128, R4, R22, R128 ;  /* 0x000000160480723c */ /* 0x000fe20000001880 */
[----:B------:R-:W-:-:S08]  /*5ba0*/  NOP ;  /* 0x0000000000007918 */ /* 0x000fd00000000000 */
[----:B------:R-:W-:-:S15]  /*5bb0*/  @!P3 BRA `(.L_x_177) ;  /* 0x000000380014b947 */ /* 0x000fde0003800000 */
[----:B------:R-:W-:Y:S01]  /*5bc0*/  UIADD3 UR23, UR16, -0x2, URZ ;  /* 0xfffffffe10177890 */ /* 0x000fe2000fffe03f */
[----:B------:R-:W-:-:S04]  /*5bd0*/  DEPBAR.LE SB0, 0x0 ;  /* 0x000080000000791a */ /* 0x000fc80000000000 */
[----:B------:R-:W-:Y:S01]  /*5be0*/  USHF.R.S32.HI UR6, URZ, 0x1f, UR23 ;  /* 0x0000001f3f067899 */ /* 0x000fe20008011417 */
[----:B------:R-:W-:Y:S01]  /*5bf0*/  IMAD.U32 R165, RZ, RZ, UR23 ;  /* 0x00000017ffa57e24 */ /* 0x000fe2000f8e00ff */
[----:B------:R-:W-:Y:S02]  /*5c00*/  UIMAD.WIDE.U32 UR20, UR23, UR8, URZ ;  /* 0x00000008171472a5 */ /* 0x000fe4000f8e003f */
[----:B------:R-:W-:Y:S02]  /*5c10*/  UIMAD UR6, UR6, UR8, URZ ;  /* 0x00000008060672a4 */ /* 0x000fe4000f8e023f */
[----:B------:R-:W-:Y:S02]  /*5c20*/  USHF.L.U32 UR4, UR8, 0x5, URZ ;  /* 0x0000000508047899 */ /* 0x000fe4000800063f */
[----:B------:R-:W-:Y:S01]  /*5c30*/  UIMAD UR6, UR23, UR9, UR6 ;  /* 0x00000009170672a4 */ /* 0x000fe2000f8e0206 */
[----:B------:R-:W-:Y:S01]  /*5c40*/  IMAD.U32 R6, RZ, RZ, UR20 ;  /* 0x00000014ff067e24 */ /* 0x000fe2000f8e00ff */
[----:B------:R-:W-:Y:S01]  /*5c50*/  UISETP.GT.AND UP0, UPT, UR23, UR12, UPT ;  /* 0x0000000c1700728c */ /* 0x000fe2000bf04270 */
[----:B------:R-:W-:Y:S01]  /*5c60*/  IMAD.U32 R7, RZ, RZ, UR21 ;  /* 0x00000015ff077e24 */ /* 0x000fe2000f8e00ff */
[----:B------:R-:W-:Y:S01]  /*5c70*/  UIADD3 UR6, UR21, UR6, URZ ;  /* 0x0000000615067290 */ /* 0x000fe2000fffe03f */
[----:B------:R-:W-:Y:S01]  /*5c80*/  BAR.SYNC.DEFER_BLOCKING 0x0 ;  /* 0x0000000000007b1d */ /* 0x000fe20000010000 */
[----:B------:R-:W-:-:S04]  /*5c90*/  LEA R0, P0, R6, R166, 0x6 ;  /* 0x000000a606007211 */ /* 0x000fc800078030ff */
[----:B------:R-:W-:Y:S01]  /*5ca0*/  IMAD.U32 R5, RZ, RZ, UR6 ;  /* 0x00000006ff057e24 */ /* 0x000fe2000f8e00ff */
[----:B------:R-:W-:Y:S02]  /*5cb0*/  ULDC.64 UR6, c[0x0][0x220] ;  /* 0x0000880000067ab9 */ /* 0x000fe40000000a00 */
[----:B------:R-:W-:Y:S01]  /*5cc0*/  LEA R4, P1, R0, UR6, 0x1 ;  /* 0x0000000600047c11 */ /* 0x000fe2000f8208ff */
[----:B------:R-:W-:Y:S01]  /*5cd0*/  USHF.L.U64.HI UR6, UR8, 0x5, UR9 ;  /* 0x0000000508067899 */ /* 0x000fe20008010209 */
[----:B------:R-:W-:Y:S02]  /*5ce0*/  LEA.HI.X R5, R6, R239, R5, 0x6, P0 ;  /* 0x000000ef06057211 */ /* 0x000fe400000f3405 */
[----:B------:R-:W-:Y:S02]  /*5cf0*/  IADD3 R6, P0, R4, UR4, RZ ;  /* 0x0000000404067c10 */ /* 0x000fe4000ff1e0ff */
[----:B------:R-:W-:Y:S01]  /*5d00*/  LEA.HI.X R5, R0, UR7, R5, 0x1, P1 ;  /* 0x0000000700057c11 */ /* 0x000fe200088f0c05 */
[----:B------:R-:W-:Y:S01]  /*5d10*/  IMAD R0, R165, 0x40, R246 ;  /* 0x00000040a5007824 */ /* 0x000fe200078e02f6 */
[----:B------:R-:W-:-:S02]  /*5d20*/  IADD3 R22, P1, R6, UR4, RZ ;  /* 0x0000000406167c10 */ /* 0x000fc4000ff3e0ff */
[----:B------:R-:W-:Y:S01]  /*5d30*/  IADD3.X R7, R5, UR6, RZ, P0, !PT ;  /* 0x0000000605077c10 */ /* 0x000fe200087fe4ff */
[----:B------:R-:W-:Y:S01]  /*5d40*/  VIADD R2, R0, 0x1 ;  /* 0x0000000100027836 */ /* 0x000fe20000000000 */
[----:B------:R-:W-:Y:S02]  /*5d50*/  IADD3 R20, P0, R22, UR4, RZ ;  /* 0x0000000416147c10 */ /* 0x000fe4000ff1e0ff */
[----:B------:R-:W-:Y:S01]  /*5d60*/  IADD3.X R23, R7, UR6, RZ, P1, !PT ;  /* 0x0000000607177c10 */ /* 0x000fe20008ffe4ff */
[----:B------:R-:W-:Y:S01]  /*5d70*/  @!PT LDS RZ, [RZ] ;  /* 0x00000000fffff984 */ /* 0x000fe20000000800 */
[----:B------:R-:W-:Y:S01]  /*5d80*/  @!PT LDS RZ, [RZ] ;  /* 0x00000000fffff984 */ /* 0x000fe20000000800 */
[----:B------:R-:W-:Y:S01]  /*5d90*/  @!PT LDS RZ, [RZ] ;  /* 0x00000000fffff984 */ /* 0x000fe20000000800 */
[----:B------:R-:W-:Y:S01]  /*5da0*/  LDGSTS.E.BYPASS.LTC128B.128 [R235+0x10000], desc[UR18][R4.64] ;  /* 0x1000000004eb7fae */ /* 0x000fe2000b901d52 */
[-C--:B------:R-:W-:Y:S02]  /*5db0*/  ISETP.GE.AND P1, PT, R0, R242.reuse, PT ;  /* 0x000000f20000720c */ /* 0x080fe40003f26270 */
[----:B------:R-:W-:Y:S01]  /*5dc0*/  IADD3.X R21, R23, UR6, RZ, P0, !PT ;  /* 0x0000000617157c10 */ /* 0x000fe200087fe4ff */
[----:B------:R-:W-:Y:S01]  /*5dd0*/  LDGSTS.E.BYPASS.LTC128B.128 [R235+0x12000], desc[UR18][R4.64+0x80] ;  /* 0x1200008004eb7fae */ /* 0x000fe2000b901d52 */
[----:B------:R-:W-:-:S02]  /*5de0*/  ISETP.GE.AND P6, PT, R2, R242, PT ;  /* 0x000000f20200720c */ /* 0x000fc40003fc6270 */
[-C--:B------:R-:W-:Y:S01]  /*5df0*/  ISETP.GE.AND P0, PT, R2, R240.reuse, PT ;  /* 0x000000f00200720c */ /* 0x080fe20003f06270 */
[----:B------:R-:W-:Y:S01]  /*5e00*/  LDGSTS.E.BYPASS.LTC128B.128 [R235+0x14000], desc[UR18][R4.64+0x100] ;  /* 0x1400010004eb7fae */ /* 0x000fe2000b901d52 */
[-C--:B------:R-:W-:Y:S02]  /*5e10*/  ISETP.LT.OR P1, PT, R0, R243.reuse, P1 ;  /* 0x000000f30000720c */ /* 0x080fe40000f21670 */
[C---:B------:R-:W-:Y:S01]  /*5e20*/  ISETP.LT.OR P6, PT, R2.reuse, R243, P6 ;  /* 0x000000f30200720c */ /* 0x040fe200037c1670 */
[----:B------:R-:W-:Y:S01]  /*5e30*/  LDGSTS.E.BYPASS.LTC128B.128 [R235+0x16000], desc[UR18][R4.64+0x180] ;  /* 0x1600018004eb7fae */ /* 0x000fe2000b901d52 */
[-C--:B------:R-:W-:Y:S01]  /*5e40*/  ISETP.LT.OR P0, PT, R2, R241.reuse, P0 ;  /* 0x000000f10200720c */ /* 0x080fe20000701670 */
[C---:B------:R-:W-:Y:S01]  /*5e50*/  VIADD R2, R0.reuse, 0x9 ;  /* 0x0000000900027836 */ /* 0x040fe20000000000 */
[----:B------:R-:W-:Y:S01]  /*5e60*/  ISETP.GE.AND P5, PT, R0, R240, PT ;  /* 0x000000f00000720c */ /* 0x000fe20003fa6270 */
[----:B------:R-:W-:Y:S03]  /*5e70*/  LDGSTS.E.BYPASS.LTC128B.128 [R235+0x10800], desc[UR18][R6.64] ;  /* 0x1080000006eb7fae */ /* 0x000fe6000b901d52 */
[----:B------:R-:W-:Y:S01]  /*5e80*/  ISETP.GE.AND P4, PT, R2, R242, PT ;  /* 0x000000f20200720c */ /* 0x000fe20003f86270 */
[----:B------:R-:W-:Y:S01]  /*5e90*/  LDGSTS.E.BYPASS.LTC128B.128 [R235+0x12800], desc[UR18][R6.64+0x80] ;  /* 0x1280008006eb7fae */ /* 0x000fe2000b901d52 */
[----:B------:R-:W-:-:S02]  /*5ea0*/  ISETP.LT.OR P5, PT, R0, R241, P5 ;  /* 0x000000f10000720c */ /* 0x000fc40002fa1670 */
[----:B------:R-:W-:Y:S01]  /*5eb0*/  ISETP.LT.OR P4, PT, R2, R243, P4 ;  /* 0x000000f30200720c */ /* 0x000fe20002781670 */
[----:B------:R-:W-:Y:S04]  /*5ec0*/  LDGSTS.E.BYPASS.LTC128B.128 [R235+0x14800], desc[UR18][R6.64+0x100] ;  /* 0x1480010006eb7fae */ /* 0x000fe8000b901d52 */
[----:B------:R1:W-:Y:S04]  /*5ed0*/  LDGSTS.E.BYPASS.LTC128B.128 [R235+0x16800], desc[UR18][R6.64+0x180] ;  /* 0x1680018006eb7fae */ /* 0x0003e8000b901d52 */
        /* <DEDUP_REMOVED lines=8> */
[----:B------:R-:W-:Y:S04]  /*5f60*/  LDSM.16.M88.4 R184, [R234] ;  /* 0x00000000eab8783b */ /* 0x000fe80000000200 */
[----:B------:R-:W1:Y:S04]  /*5f70*/  LDSM.16.M88.4 R32, [R233+0x8000] ;  /* 0x00800000e920783b */ /* 0x000e680000000200 */
[----:B------:R-:W3:Y:S04]  /*5f80*/  LDSM.16.M88.4 R24, [R233+0x8800] ;  /* 0x00880000e918783b */ /* 0x000ee80000000200 */
[----:B------:R-:W2:Y:S04]  /*5f90*/  LDSM.16.M88.4 R16, [R233+0x9000] ;  /* 0x00900000e910783b */ /* 0x000ea80000000200 */
[----:B------:R-:W4:Y:S04]  /*5fa0*/  LDSM.16.M88.4 R12, [R233+0x9800] ;  /* 0x00980000e90c783b */ /* 0x000f280000000200 */
[----:B------:R-:W-:Y:S04]  /*5fb0*/  LDSM.16.M88.4 R8, [R232] ;  /* 0x00000000e808783b */ /* 0x000fe80000000200 */
[----:B------:R-:W5:Y:S04]  /*5fc0*/  LDSM.16.M88.4 R196, [R231] ;  /* 0x00000000e7c4783b */ /* 0x000f680000000200 */
[----:B------:R-:W5:Y:S04]  /*5fd0*/  LDSM.16.M88.4 R176, [R223] ;  /* 0x00000000dfb0783b */ /* 0x000f680000000200 */
[----:B------:R-:W5:Y:S04]  /*5fe0*/  LDSM.16.M88.4 R172, [R222] ;  /* 0x00000000deac783b */ /* 0x000f680000000200 */
[----:B------:R-:W5:Y:S04]  /*5ff0*/  LDSM.16.M88.4 R168, [R221] ;  /* 0x00000000dda8783b */ /* 0x000f680000000200 */
[----:B------:R-:W-:Y:S01]  /*6000*/  LDSM.16.M88.4 R192, [R227+0x8000] ;  /* 0x00800000e3c0783b */ /* 0x000fe20000000200 */
[C---:B-1----:R-:W-:Y:S03]  /*6010*/  HMMA.16816.F32 R4, R184.reuse, R32, RZ ;  /* 0x00000020b804723c */ /* 0x042fe600000018ff */
[----:B------:R-:W-:Y:S04]  /*6020*/  LDSM.16.M88.4 R180, [R227+0x8800] ;  /* 0x00880000e3b4783b */ /* 0x000fe80000000200 */
[----:B------:R-:W-:Y:S01]  /*6030*/  LDSM.16.M88.4 R200, [R220+0x800] ;  /* 0x00080000dcc8783b */ /* 0x000fe20000000200 */
[C---:B------:R-:W-:Y:S03]  /*6040*/  HMMA.16816.F32 R32, R184.reuse, R34, RZ ;  /* 0x00000022b820723c */ /* 0x040fe600000018ff */
[----:B------:R-:W0:Y:S03]  /*6050*/  LDGDEPBAR ;  /* 0x00000000000079af */ /* 0x000e260000000000 */
[C---:B---3--:R-:W-:Y:S06]  /*6060*/  HMMA.16816.F32 R28, R184.reuse, R24, RZ ;  /* 0x00000018b81c723c */ /* 0x048fec00000018ff */
[C---:B--2---:R-:W-:Y:S06]  /*6070*/  HMMA.16816.F32 R20, R184.reuse, R16, RZ ;  /* 0x00000010b814723c */ /* 0x044fec00000018ff */
[C---:B------:R-:W-:Y:S06]  /*6080*/  HMMA.16816.F32 R24, R184.reuse, R26, RZ ;  /* 0x0000001ab818723c */ /* 0x040fec00000018ff */
[C---:B------:R-:W-:Y:S06]  /*6090*/  HMMA.16816.F32 R16, R184.reuse, R18, RZ ;  /* 0x00000012b810723c */ /* 0x040fec00000018ff */
[C---:B----4-:R-:W-:Y:S06]  /*60a0*/  HMMA.16816.F32 R188, R184.reuse, R12, RZ ;  /* 0x0000000cb8bc723c */ /* 0x050fec00000018ff */
[----:B------:R-:W-:Y:S01]  /*60b0*/  HMMA.16816.F32 R184, R184, R14, RZ ;  /* 0x0000000eb8b8723c */ /* 0x000fe200000018ff */
[----:B------:R-:W1:Y:S05]  /*60c0*/  LDSM.16.M88.4 R12, [R230] ;  /* 0x00000000e60c783b */ /* 0x000e6a0000000200 */
[C---:B-----5:R-:W-:Y:S06]  /*60d0*/  HMMA.16816.F32 R4, R8.reuse, R196, R4 ;  /* 0x000000c40804723c */ /* 0x060fec0000001804 */
[C---:B------:R-:W-:Y:S01]  /*60e0*/  HMMA.16816.F32 R32, R8.reuse, R198, R32 ;  /* 0x000000c60820723c */ /* 0x040fe20000001820 */
[----:B------:R-:W-:Y:S05]  /*60f0*/  LDSM.16.M88.4 R196, [R220+0x1000] ;  /* 0x00100000dcc4783b */ /* 0x000fea0000000200 */
[C---:B------:R-:W-:Y:S06]  /*6100*/  HMMA.16816.F32 R28, R8.reuse, R176, R28 ;  /* 0x000000b0081c723c */ /* 0x040fec000000181c */
[C---:B------:R-:W-:Y:S01]  /*6110*/  HMMA.16816.F32 R24, R8.reuse, R178, R24 ;  /* 0x000000b20818723c */ /* 0x040fe20000001818 */
[----:B------:R-:W2:Y:S05]  /*6120*/  LDSM.16.M88.4 R176, [R227+0x9000] ;  /* 0x00900000e3b0783b */ /* 0x000eaa0000000200 */
[C---:B------:R-:W-:Y:S06]  /*6130*/  HMMA.16816.F32 R20, R8.reuse, R172, R20 ;  /* 0x000000ac0814723c */ /* 0x040fec0000001814 */
[C---:B------:R-:W-:Y:S01]  /*6140*/  HMMA.16816.F32 R16, R8.reuse, R174, R16 ;  /* 0x000000ae0810723c */ /* 0x040fe20000001810 */
[----:B------:R-:W-:Y:S05]  /*6150*/  LDSM.16.M88.4 R172, [R229] ;  /* 0x00000000e5ac783b */ /* 0x000fea0000000200 */
[C---:B------:R-:W-:Y:S06]  /*6160*/  HMMA.16816.F32 R188, R8.reuse, R168, R188 ;  /* 0x000000a808bc723c */ /* 0x040fec00000018bc */
[----:B------:R-:W-:Y:S01]  /*6170*/  HMMA.16816.F32 R184, R8, R170, R184 ;  /* 0x000000aa08b8723c */ /* 0x000fe200000018b8 */
[----:B------:R-:W3:Y:S04]  /*6180*/  LDSM.16.M88.4 R168, [R227+0x9800] ;  /* 0x00980000e3a8783b */ /* 0x000ee80000000200 */
[----:B------:R-:W4:Y:S01]  /*6190*/  LDSM.16.M88.4 R8, [R220] ;  /* 0x00000000dc08783b */ /* 0x000f220000000200 */
[C---:B-1----:R-:W-:Y:S06]  /*61a0*/  HMMA.16816.F32 R4, R12.reuse, R192, R4 ;  /* 0x000000c00c04723c */ /* 0x042fec0000001804 */
[C---:B------:R-:W-:Y:S01]  /*61b0*/  HMMA.16816.F32 R32, R12.reuse, R194, R32 ;  /* 0x000000c20c20723c */ /* 0x040fe20000001820 */
[----:B------:R-:W1:Y:S05]  /*61c0*/  LDSM.16.M88.4 R192, [R220+0x1800] ;  /* 0x00180000dcc0783b */ /* 0x000e6a0000000200 */
[C---:B------:R-:W-:Y:S06]  /*61d0*/  HMMA.16816.F32 R28, R12.reuse, R180, R28 ;  /* 0x000000b40c1c723c */ /* 0x040fec000000181c */
[C---:B------:R-:W-:Y:S01]  /*61e0*/  HMMA.16816.F32 R24, R12.reuse, R182, R24 ;  /* 0x000000b60c18723c */ /* 0x040fe20000001818 */
[----:B------:R-:W-:Y:S05]  /*61f0*/  LDSM.16.M88.4 R180, [R233+0xa000] ;  /* 0x00a00000e9b4783b */ /* 0x000fea0000000200 */
[C---:B--2---:R-:W-:Y:S06]  /*6200*/  HMMA.16816.F32 R20, R12.reuse, R176, R20 ;  /* 0x000000b00c14723c */ /* 0x044fec0000001814 */
[C---:B------:R-:W-:Y:S01]  /*6210*/  HMMA.16816.F32 R16, R12.reuse, R178, R16 ;  /* 0x000000b20c10723c */ /* 0x040fe20000001810 */
[----:B------:R-:W-:Y:S05]  /*6220*/  LDSM.16.M88.4 R176, [R233+0xa800] ;  /* 0x00a80000e9b0783b */ /* 0x000fea0000000200 */
[C---:B---3--:R-:W-:Y:S06]  /*6230*/  HMMA.16816.F32 R188, R12.reuse, R168, R188 ;  /* 0x000000a80cbc723c */ /* 0x048fec00000018bc */
[----:B------:R-:W-:Y:S01]  /*6240*/  HMMA.16816.F32 R184, R12, R170, R184 ;  /* 0x000000aa0cb8723c */ /* 0x000fe200000018b8 */
[----:B------:R-:W-:Y:S04]  /*6250*/  LDSM.16.M88.4 R168, [R233+0xb000] ;  /* 0x00b00000e9a8783b */ /* 0x000fe80000000200 */
[----:B------:R-:W-:Y:S01]  /*6260*/  LDSM.16.M88.4 R12, [R233+0xb800] ;  /* 0x00b80000e90c783b */ /* 0x000fe20000000200 */
[C---:B----4-:R-:W-:Y:S06]  /*6270*/  HMMA.16816.F32 R4, R172.reuse, R8, R4 ;  /* 0x00000008ac04723c */ /* 0x050fec0000001804 */
[C---:B------:R-:W-:Y:S01]  /*6280*/  HMMA.16816.F32 R32, R172.reuse, R10, R32 ;  /* 0x0000000aac20723c */ /* 0x040fe20000001820 */
[----:B------:R-:W2:Y:S05]  /*6290*/  LDSM.16.M88.4 R8, [R234+0x2000] ;  /* 0x00200000ea08783b */ /* 0x000eaa0000000200 */
[C---:B------:R-:W-:Y:S06]  /*62a0*/  HMMA.16816.F32 R28, R172.reuse, R200, R28 ;  /* 0x000000c8ac1c723c */ /* 0x040fec000000181c */
[C---:B------:R-:W-:Y:S01]  /*62b0*/  HMMA.16816.F32 R24, R172.reuse, R202, R24 ;  /* 0x000000caac18723c */ /* 0x040fe20000001818 */
[----:B------:R-:W-:Y:S05]  /*62c0*/  LDSM.16.M88.4 R200, [R227+0xe000] ;  /* 0x00e00000e3c8783b */ /* 0x000fea0000000200 */
[C---:B------:R-:W-:Y:S06]  /*62d0*/  HMMA.16816.F32 R20, R172.reuse, R196, R20 ;  /* 0x000000c4ac14723c */ /* 0x040fec0000001814 */
[C---:B------:R-:W-:Y:S01]  /*62e0*/  HMMA.16816.F32 R16, R172.reuse, R198, R16 ;  /* 0x000000c6ac10723c */ /* 0x040fe20000001810 */
[----:B------:R-:W-:Y:S05]  /*62f0*/  LDSM.16.M88.4 R196, [R219] ;  /* 0x00000000dbc4783b */ /* 0x000fea0000000200 */
[C---:B-1----:R-:W-:Y:S06]  /*6300*/  HMMA.16816.F32 R188, R172.reuse, R192, R188 ;  /* 0x000000c0acbc723c */ /* 0x042fec00000018bc */
[----:B------:R-:W-:Y:S01]  /*6310*/  HMMA.16816.F32 R184, R172, R194, R184 ;  /* 0x000000c2acb8723c */ /* 0x000fe200000018b8 */
[----:B------:R-:W1:Y:S04]  /*6320*/  LDSM.16.M88.4 R172, [R232+0x2000] ;  /* 0x00200000e8ac783b */ /* 0x000e680000000200 */
[----:B------:R-:W3:Y:S01]  /*6330*/  LDSM.16.M88.4 R192, [R218] ;  /* 0x00000000dac0783b */ /* 0x000ee20000000200 */
[C---:B--2---:R-:W-:Y:S06]  /*6340*/  HMMA.16816.F32 R4, R8.reuse, R180, R4 ;  /* 0x000000b40804723c */ /* 0x044fec0000001804 */
[C---:B------:R-:W-:Y:S01]  /*6350*/  HMMA.16816.F32 R32, R8.reuse, R182, R32 ;  /* 0x000000b60820723c */ /* 0x040fe20000001820 */
[----:B------:R-:W2:Y:S05]  /*6360*/  LDSM.16.M88.4 R180, [R217] ;  /* 0x00000000d9b4783b */ /* 0x000eaa0000000200 */
[C---:B------:R-:W-:Y:S06]  /*6370*/  HMMA.16816.F32 R28, R8.reuse, R176, R28 ;  /* 0x000000b0081c723c */ /* 0x040fec000000181c */
[C---:B------:R-:W-:Y:S01]  /*6380*/  HMMA.16816.F32 R24, R8.reuse, R178, R24 ;  /* 0x000000b20818723c */ /* 0x040fe20000001818 */
[----:B------:R-:W4:Y:S05]  /*6390*/  LDSM.16.M88.4 R176, [R216] ;  /* 0x00000000d8b0783b */ /* 0x000f2a0000000200 */
[C---:B------:R-:W-:Y:S06]  /*63a0*/  HMMA.16816.F32 R20, R8.reuse, R168, R20 ;  /* 0x000000a80814723c */ /* 0x040fec0000001814 */
[C---:B------:R-:W-:Y:S01]  /*63b0*/  HMMA.16816.F32 R16, R8.reuse, R170, R16 ;  /* 0x000000aa0810723c */ /* 0x040fe20000001810 */
[----:B------:R-:W-:Y:S05]  /*63c0*/  LDSM.16.M88.4 R168, [R230+0x2000] ;  /* 0x00200000e6a8783b */ /* 0x000fea0000000200 */
[C---:B------:R-:W-:Y:S06]  /*63d0*/  HMMA.16816.F32 R188, R8.reuse, R12, R188 ;  /* 0x0000000c08bc723c */ /* 0x040fec00000018bc */
[----:B------:R-:W-:Y:S01]  /*63e0*/  HMMA.16816.F32 R184, R8, R14, R184 ;  /* 0x0000000e08b8723c */ /* 0x000fe200000018b8 */
[----:B------:R-:W5:Y:S04]  /*63f0*/  LDSM.16.M88.4 R8, [R227+0xa000] ;  /* 0x00a00000e308783b */ /* 0x000f680000000200 */
[----:B------:R-:W5:Y:S01]  /*6400*/  LDSM.16.M88.4 R12, [R227+0xa800] ;  /* 0x00a80000e30c783b */ /* 0x000f620000000200 */
[C---:B-1----:R-:W-:Y:S06]  /*6410*/  HMMA.16816.F32 R4, R172.reuse, R196, R4 ;  /* 0x000000c4ac04723c */ /* 0x042fec0000001804 */
[C---:B------:R-:W-:Y:S01]  /*6420*/  HMMA.16816.F32 R32, R172.reuse, R198, R32 ;  /* 0x000000c6ac20723c */ /* 0x040fe20000001820 */
[----:B------:R-:W1:Y:S05]  /*6430*/  LDSM.16.M88.4 R196, [R227+0xb000] ;  /* 0x00b00000e3c4783b */ /* 0x000e6a0000000200 */
[C---:B---3--:R-:W-:Y:S06]  /*6440*/  HMMA.16816.F32 R28, R172.reuse, R192, R28 ;  /* 0x000000c0ac1c723c */ /* 0x048fec000000181c */
[C---:B------:R-:W-:Y:S01]  /*6450*/  HMMA.16816.F32 R24, R172.reuse, R194, R24 ;  /* 0x000000c2ac18723c */ /* 0x040fe20000001818 */
[----:B------:R-:W3:Y:S05]  /*6460*/  LDSM.16.M88.4 R192, [R227+0xb800] ;  /* 0x00b80000e3c0783b */ /* 0x000eea0000000200 */
[C---:B--2---:R-:W-:Y:S06]  /*6470*/  HMMA.16816.F32 R20, R172.reuse, R180, R20 ;  /* 0x000000b4ac14723c */ /* 0x044fec0000001814 */
[C---:B------:R-:W-:Y:S01]  /*6480*/  HMMA.16816.F32 R16, R172.reuse, R182, R16 ;  /* 0x000000b6ac10723c */ /* 0x040fe20000001810 */
[----:B------:R-:W-:Y:S05]  /*6490*/  LDSM.16.M88.4 R180, [R220+0x2000] ;  /* 0x00200000dcb4783b */ /* 0x000fea0000000200 */
[C---:B----4-:R-:W-:Y:S06]  /*64a0*/  HMMA.16816.F32 R188, R172.reuse, R176, R188 ;  /* 0x000000b0acbc723c */ /* 0x050fec00000018bc */
[----:B------:R-:W-:Y:S01]  /*64b0*/  HMMA.16816.F32 R184, R172, R178, R184 ;  /* 0x000000b2acb8723c */ /* 0x000fe200000018b8 */
[----:B------:R-:W-:Y:S04]  /*64c0*/  LDSM.16.M88.4 R176, [R220+0x2800] ;  /* 0x00280000dcb0783b */ /* 0x000fe80000000200 */
[----:B------:R-:W-:Y:S01]  /*64d0*/  LDSM.16.M88.4 R172, [R220+0x3000] ;  /* 0x00300000dcac783b */ /* 0x000fe20000000200 */
[C---:B-----5:R-:W-:Y:S06]  /*64e0*/  HMMA.16816.F32 R4, R168.reuse, R8, R4 ;  /* 0x00000008a804723c */ /* 0x060fec0000001804 */
[C---:B------:R-:W-:Y:S01]  /*64f0*/  HMMA.16816.F32 R32, R168.reuse, R10, R32 ;  /* 0x0000000aa820723c */ /* 0x040fe20000001820 */
[----:B------:R-:W2:Y:S05]  /*6500*/  LDSM.16.M88.4 R8, [R229+0x2000] ;  /* 0x00200000e508783b */ /* 0x000eaa0000000200 */
[C---:B------:R-:W-:Y:S06]  /*6510*/  HMMA.16816.F32 R28, R168.reuse, R12, R28 ;  /* 0x0000000ca81c723c */ /* 0x040fec000000181c */
[C---:B------:R-:W-:Y:S01]  /*6520*/  HMMA.16816.F32 R24, R168.reuse, R14, R24 ;  /* 0x0000000ea818723c */ /* 0x040fe20000001818 */
[----:B------:R-:W4:Y:S05]  /*6530*/  LDSM.16.M88.4 R12, [R220+0x3800] ;  /* 0x00380000dc0c783b */ /* 0x000f2a0000000200 */
[C---:B-1----:R-:W-:Y:S06]  /*6540*/  HMMA.16816.F32 R20, R168.reuse, R196, R20 ;  /* 0x000000c4a814723c */ /* 0x042fec0000001814 */
[C---:B------:R-:W-:Y:S01]  /*6550*/  HMMA.16816.F32 R16, R168.reuse, R198, R16 ;  /* 0x000000c6a810723c */ /* 0x040fe20000001810 */
[----:B------:R-:W-:Y:S05]  /*6560*/  LDSM.16.M88.4 R196, [R233+0xc000] ;  /* 0x00c00000e9c4783b */ /* 0x000fea0000000200 */
[C---:B---3--:R-:W-:Y:S06]  /*6570*/  HMMA.16816.F32 R188, R168.reuse, R192, R188 ;  /* 0x000000c0a8bc723c */ /* 0x048fec00000018bc */
[----:B------:R-:W-:Y:S01]  /*6580*/  HMMA.16816.F32 R184, R168, R194, R184 ;  /* 0x000000c2a8b8723c */ /* 0x000fe200000018b8 */
[----:B------:R-:W1:Y:S04]  /*6590*/  LDSM.16.M88.4 R168, [R234+0x4000] ;  /* 0x00400000eaa8783b */ /* 0x000e680000000200 */
[----:B------:R-:W3:Y:S01]  /*65a0*/  LDSM.16.M88.4 R192, [R233+0xc800] ;  /* 0x00c80000e9c0783b */ /* 0x000ee20000000200 */
[C---:B--2---:R-:W-:Y:S06]  /*65b0*/  HMMA.16816.F32 R4, R8.reuse, R180, R4 ;  /* 0x000000b40804723c */ /* 0x044fec0000001804 */
        /* <DEDUP_REMOVED lines=8> */
[C---:B----4-:R-:W-:Y:S06]  /*6640*/  HMMA.16816.F32 R188, R8.reuse, R12, R188 ;  /* 0x0000000c08bc723c */ /* 0x050fec00000018bc */
[----:B------:R-:W-:Y:S01]  /*6650*/  HMMA.16816.F32 R184, R8, R14, R184 ;  /* 0x0000000e08b8723c */ /* 0x000fe200000018b8 */
[----:B------:R-:W-:Y:S04]  /*6660*/  LDSM.16.M88.4 R12, [R232+0x4000] ;  /* 0x00400000e80c783b */ /* 0x000fe80000000200 */
[----:B------:R-:W4:Y:S01]  /*6670*/  LDSM.16.M88.4 R8, [R215] ;  /* 0x00000000d708783b */ /* 0x000f220000000200 */
[C---:B-1----:R-:W-:Y:S06]  /*6680*/  HMMA.16816.F32 R4, R168.reuse, R196, R4 ;  /* 0x000000c4a804723c */ /* 0x042fec0000001804 */
[C---:B------:R-:W-:Y:S01]  /*6690*/  HMMA.16816.F32 R32, R168.reuse, R198, R32 ;  /* 0x000000c6a820723c */ /* 0x040fe20000001820 */
[----:B------:R-:W1:Y:S05]  /*66a0*/  LDSM.16.M88.4 R196, [R213] ;  /* 0x00000000d5c4783b */ /* 0x000e6a0000000200 */
[C---:B---3--:R-:W-:Y:S06]  /*66b0*/  HMMA.16816.F32 R28, R168.reuse, R192, R28 ;  /* 0x000000c0a81c723c */ /* 0x048fec000000181c */
[C---:B------:R-:W-:Y:S01]  /*66c0*/  HMMA.16816.F32 R24, R168.reuse, R194, R24 ;  /* 0x000000c2a818723c */ /* 0x040fe20000001818 */
[----:B------:R-:W3:Y:S05]  /*66d0*/  LDSM.16.M88.4 R192, [R212] ;  /* 0x00000000d4c0783b */ /* 0x000eea0000000200 */
[C---:B--2---:R-:W-:Y:S06]  /*66e0*/  HMMA.16816.F32 R188, R168.reuse, R176, R188 ;  /* 0x000000b0a8bc723c */ /* 0x044fec00000018bc */
[C---:B------:R-:W-:Y:S01]  /*66f0*/  HMMA.16816.F32 R184, R168.reuse, R178, R184 ;  /* 0x000000b2a8b8723c */ /* 0x040fe200000018b8 */
[----:B------:R-:W-:Y:S05]  /*6700*/  LDSM.16.M88.4 R176, [R227+0xc000] ;  /* 0x00c00000e3b0783b */ /* 0x000fea0000000200 */
[----:B------:R-:W-:Y:S06]  /*6710*/  HMMA.16816.F32 R20, R168, R180, R20 ;  /* 0x000000b4a814723c */ /* 0x000fec0000001814 */
[C---:B----4-:R-:W-:Y:S06]  /*6720*/  HMMA.16816.F32 R4, R12.reuse, R8, R4 ;  /* 0x000000080c04723c */ /* 0x050fec0000001804 */
[----:B------:R-:W-:Y:S01]  /*6730*/  HMMA.16816.F32 R32, R12, R10, R32 ;  /* 0x0000000a0c20723c */ /* 0x000fe20000001820 */
[----:B------:R-:W2:Y:S05]  /*6740*/  LDSM.16.M88.4 R8, [R230+0x4000] ;  /* 0x00400000e608783b */ /* 0x000eaa0000000200 */
[----:B------:R-:W-:Y:S01]  /*6750*/  HMMA.16816.F32 R16, R168, R182, R16 ;  /* 0x000000b6a810723c */ /* 0x000fe20000001810 */
[----:B------:R-:W4:Y:S04]  /*6760*/  LDSM.16.M88.4 R168, [R227+0xc800] ;  /* 0x00c80000e3a8783b */ /* 0x000f280000000200 */
[----:B------:R-:W5:Y:S01]  /*6770*/  LDSM.16.M88.4 R180, [R227+0xd000] ;  /* 0x00d00000e3b4783b */ /* 0x000f620000000200 */
[C---:B------:R-:W-:Y:S06]  /*6780*/  HMMA.16816.F32 R28, R12.reuse, R172, R28 ;  /* 0x000000ac0c1c723c */ /* 0x040fec000000181c */
[C---:B------:R-:W-:Y:S01]  /*6790*/  HMMA.16816.F32 R24, R12.reuse, R174, R24 ;  /* 0x000000ae0c18723c */ /* 0x040fe20000001818 */
[----:B------:R-:W5:Y:S05]  /*67a0*/  LDSM.16.M88.4 R172, [R227+0xd800] ;  /* 0x00d80000e3ac783b */ /* 0x000f6a0000000200 */
[C---:B-1----:R-:W-:Y:S06]  /*67b0*/  HMMA.16816.F32 R20, R12.reuse, R196, R20 ;  /* 0x000000c40c14723c */ /* 0x042fec0000001814 */
[C---:B------:R-:W-:Y:S01]  /*67c0*/  HMMA.16816.F32 R16, R12.reuse, R198, R16 ;  /* 0x000000c60c10723c */ /* 0x040fe20000001810 */
[----:B------:R-:W-:Y:S05]  /*67d0*/  LDSM.16.M88.4 R196, [R220+0x4800] ;  /* 0x00480000dcc4783b */ /* 0x000fea0000000200 */
[C---:B---3--:R-:W-:Y:S06]  /*67e0*/  HMMA.16816.F32 R188, R12.reuse, R192, R188 ;  /* 0x000000c00cbc723c */ /* 0x048fec00000018bc */
[----:B------:R-:W-:Y:S01]  /*67f0*/  HMMA.16816.F32 R184, R12, R194, R184 ;  /* 0x000000c20cb8723c */ /* 0x000fe200000018b8 */
[----:B------:R-:W-:Y:S04]  /*6800*/  LDSM.16.M88.4 R12, [R229+0x4000] ;  /* 0x00400000e50c783b */ /* 0x000fe80000000200 */
[----:B------:R-:W1:Y:S01]  /*6810*/  LDSM.16.M88.4 R192, [R220+0x4000] ;  /* 0x00400000dcc0783b */ /* 0x000e620000000200 */
[C---:B--2---:R-:W-:Y:S06]  /*6820*/  HMMA.16816.F32 R4, R8.reuse, R176, R4 ;  /* 0x000000b00804723c */ /* 0x044fec0000001804 */
[C---:B------:R-:W-:Y:S01]  /*6830*/  HMMA.16816.F32 R32, R8.reuse, R178, R32 ;  /* 0x000000b20820723c */ /* 0x040fe20000001820 */
[----:B------:R-:W2:Y:S05]  /*6840*/  LDSM.16.M88.4 R176, [R220+0x5000] ;  /* 0x00500000dcb0783b */ /* 0x000eaa0000000200 */
[C---:B----4-:R-:W-:Y:S06]  /*6850*/  HMMA.16816.F32 R28, R8.reuse, R168, R28 ;  /* 0x000000a8081c723c */ /* 0x050fec000000181c */
[C---:B------:R-:W-:Y:S01]  /*6860*/  HMMA.16816.F32 R24, R8.reuse, R170, R24 ;  /* 0x000000aa0818723c */ /* 0x040fe20000001818 */
[----:B------:R-:W3:Y:S05]  /*6870*/  LDSM.16.M88.4 R168, [R220+0x5800] ;  /* 0x00580000dca8783b */ /* 0x000eea0000000200 */
[C---:B-----5:R-:W-:Y:S06]  /*6880*/  HMMA.16816.F32 R20, R8.reuse, R180, R20 ;  /* 0x000000b40814723c */ /* 0x060fec0000001814 */
[C---:B------:R-:W-:Y:S01]  /*6890*/  HMMA.16816.F32 R16, R8.reuse, R182, R16 ;  /* 0x000000b60810723c */ /* 0x040fe20000001810 */
[----:B------:R-:W-:Y:S05]  /*68a0*/  LDSM.16.M88.4 R180, [R233+0xe000] ;  /* 0x00e00000e9b4783b */ /* 0x000fea0000000200 */
[C---:B------:R-:W-:Y:S06]  /*68b0*/  HMMA.16816.F32 R188, R8.reuse, R172, R188 ;  /* 0x000000ac08bc723c */ /* 0x040fec00000018bc */
[----:B------:R-:W-:Y:S01]  /*68c0*/  HMMA.16816.F32 R184, R8, R174, R184 ;  /* 0x000000ae08b8723c */ /* 0x000fe200000018b8 */
[----:B------:R-:W-:Y:S04]  /*68d0*/  LDSM.16.M88.4 R172, [R234+0x6000] ;  /* 0x00600000eaac783b */ /* 0x000fe80000000200 */
[----:B------:R-:W4:Y:S01]  /*68e0*/  LDSM.16.M88.4 R8, [R233+0xe800] ;  /* 0x00e80000e908783b */ /* 0x000f220000000200 */
        /* <DEDUP_REMOVED lines=8> */
[----:B------:R-:W2:Y:S05]  /*6970*/  LDSM.16.M88.4 R176, [R233+0xf800] ;  /* 0x00f80000e9b0783b */ /* 0x000eaa0000000200 */
[C---:B---3--:R-:W-:Y:S06]  /*6980*/  HMMA.16816.F32 R188, R12.reuse, R168, R188 ;  /* 0x000000a80cbc723c */ /* 0x048fec00000018bc */
[----:B------:R-:W-:Y:S01]  /*6990*/  HMMA.16816.F32 R184, R12, R170, R184 ;  /* 0x000000aa0cb8723c */ /* 0x000fe200000018b8 */
[----:B------:R-:W3:Y:S04]  /*69a0*/  LDSM.16.M88.4 R168, [R211] ;  /* 0x00000000d3a8783b */ /* 0x000ee80000000200 */
[----:B------:R-:W5:Y:S01]  /*69b0*/  LDSM.16.M88.4 R12, [R210] ;  /* 0x00000000d20c783b */ /* 0x000f620000000200 */
[C---:B----4-:R-:W-:Y:S06]  /*69c0*/  HMMA.16816.F32 R28, R172.reuse, R8, R28 ;  /* 0x00000008ac1c723c */ /* 0x050fec000000181c */
[C---:B------:R-:W-:Y:S01]  /*69d0*/  HMMA.16816.F32 R24, R172.reuse, R10, R24 ;  /* 0x0000000aac18723c */ /* 0x040fe20000001818 */
[----:B------:R-:W4:Y:S05]  /*69e0*/  LDSM.16.M88.4 R8, [R209] ;  /* 0x00000000d108783b */ /* 0x000f2a0000000200 */
[C---:B------:R-:W-:Y:S06]  /*69f0*/  HMMA.16816.F32 R4, R172.reuse, R180, R4 ;  /* 0x000000b4ac04723c */ /* 0x040fec0000001804 */
[C---:B------:R-:W-:Y:S01]  /*6a00*/  HMMA.16816.F32 R32, R172.reuse, R182, R32 ;  /* 0x000000b6ac20723c */ /* 0x040fe20000001820 */
[----:B------:R-:W4:Y:S05]  /*6a10*/  LDSM.16.M88.4 R180, [R230+0x6000] ;  /* 0x00600000e6b4783b */ /* 0x000f2a0000000200 */
[C---:B-1----:R-:W-:Y:S06]  /*6a20*/  HMMA.16816.F32 R20, R172.reuse, R192, R20 ;  /* 0x000000c0ac14723c */ /* 0x042fec0000001814 */
[C---:B------:R-:W-:Y:S01]  /*6a30*/  HMMA.16816.F32 R16, R172.reuse, R194, R16 ;  /* 0x000000c2ac10723c */ /* 0x040fe20000001810 */
[----:B------:R-:W-:Y:S05]  /*6a40*/  LDSM.16.M88.4 R192, [R208] ;  /* 0x00000000d0c0783b */ /* 0x000fea0000000200 */
[C---:B--2---:R-:W-:Y:S06]  /*6a50*/  HMMA.16816.F32 R188, R172.reuse, R176, R188 ;  /* 0x000000b0acbc723c */ /* 0x044fec00000018bc */
[----:B------:R-:W-:Y:S01]  /*6a60*/  HMMA.16816.F32 R184, R172, R178, R184 ;  /* 0x000000b2acb8723c */ /* 0x000fe200000018b8 */
[----:B------:R-:W1:Y:S04]  /*6a70*/  LDSM.16.M88.4 R176, [R227+0xe800] ;  /* 0x00e80000e3b0783b */ /* 0x000e680000000200 */
[----:B------:R-:W2:Y:S01]  /*6a80*/  LDSM.16.M88.4 R172, [R227+0xf000] ;  /* 0x00f00000e3ac783b */ /* 0x000ea20000000200 */
[C---:B---3--:R-:W-:Y:S06]  /*6a90*/  HMMA.16816.F32 R4, R196.reuse, R168, R4 ;  /* 0x000000a8c404723c */ /* 0x048fec0000001804 */
[C---:B------:R-:W-:Y:S01]  /*6aa0*/  HMMA.16816.F32 R32, R196.reuse, R170, R32 ;  /* 0x000000aac420723c */ /* 0x040fe20000001820 */
[----:B------:R-:W-:Y:S05]  /*6ab0*/  LDSM.16.M88.4 R168, [R227+0xf800] ;  /* 0x00f80000e3a8783b */ /* 0x000fea0000000200 */
[C---:B-----5:R-:W-:Y:S06]  /*6ac0*/  HMMA.16816.F32 R28, R196.reuse, R12, R28 ;  /* 0x0000000cc41c723c */ /* 0x060fec000000181c */
[C---:B------:R-:W-:Y:S01]  /*6ad0*/  HMMA.16816.F32 R24, R196.reuse, R14, R24 ;  /* 0x0000000ec418723c */ /* 0x040fe20000001818 */
[----:B------:R-:W-:Y:S05]  /*6ae0*/  LDSM.16.M88.4 R12, [R229+0x6000] ;  /* 0x00600000e50c783b */ /* 0x000fea0000000200 */
[C---:B----4-:R-:W-:Y:S06]  /*6af0*/  HMMA.16816.F32 R20, R196.reuse, R8, R20 ;  /* 0x00000008c414723c */ /* 0x050fec0000001814 */
[----:B------:R-:W-:Y:S01]  /*6b00*/  HMMA.16816.F32 R16, R196, R10, R16 ;  /* 0x0000000ac410723c */ /* 0x000fe20000001810 */
[----:B------:R-:W3:Y:S05]  /*6b10*/  LDSM.16.M88.4 R8, [R220+0x6000] ;  /* 0x00600000dc08783b */ /* 0x000eea0000000200 */
[C---:B------:R-:W-:Y:S06]  /*6b20*/  HMMA.16816.F32 R4, R180.reuse, R200, R4 ;  /* 0x000000c8b404723c */ /* 0x040fec0000001804 */
[C---:B------:R-:W-:Y:S06]  /*6b30*/  HMMA.16816.F32 R32, R180.reuse, R202, R32 ;  /* 0x000000cab420723c */ /* 0x040fec0000001820 */
[C---:B-1----:R-:W-:Y:S06]  /*6b40*/  HMMA.16816.F32 R28, R180.reuse, R176, R28 ;  /* 0x000000b0b41c723c */ /* 0x042fec000000181c */
[----:B------:R-:W-:Y:S01]  /*6b50*/  HMMA.16816.F32 R24, R180, R178, R24 ;  /* 0x000000b2b418723c */ /* 0x000fe20000001818 */
[----:B------:R-:W1:Y:S05]  /*6b60*/  LDSM.16.M88.4 R176, [R220+0x6800] ;  /* 0x00680000dcb0783b */ /* 0x000e6a0000000200 */
[----:B------:R-:W-:Y:S06]  /*6b70*/  HMMA.16816.F32 R188, R196, R192, R188 ;  /* 0x000000c0c4bc723c */ /* 0x000fec00000018bc */
[----:B--2---:R-:W-:Y:S06]  /*6b80*/  HMMA.16816.F32 R20, R180, R172, R20 ;  /* 0x000000acb414723c */ /* 0x004fec0000001814 */
[C---:B---3--:R-:W-:Y:S06]  /*6b90*/  HMMA.16816.F32 R4, R12.reuse, R8, R4 ;  /* 0x000000080c04723c */ /* 0x048fec0000001804 */
[----:B------:R-:W-:Y:S01]  /*6ba0*/  HMMA.16816.F32 R32, R12, R10, R32 ;  /* 0x0000000a0c20723c */ /* 0x000fe20000001820 */
[----:B------:R-:W2:Y:S05]  /*6bb0*/  LDSM.16.M88.4 R8, [R220+0x7000] ;  /* 0x00700000dc08783b */ /* 0x000eaa0000000200 */
[C---:B------:R-:W-:Y:S06]  /*6bc0*/  HMMA.16816.F32 R188, R180.reuse, R168, R188 ;  /* 0x000000a8b4bc723c */ /* 0x040fec00000018bc */
[----:B------:R-:W-:Y:S01]  /*6bd0*/  HMMA.16816.F32 R16, R180, R174, R16 ;  /* 0x000000aeb410723c */ /* 0x000fe20000001810 */
[----:B------:R-:W-:-:S05]  /*6be0*/  VIADD R168, R0, 0x8 ;  /* 0x0000000800a87836 */ /* 0x000fca0000000000 */
[----:B------:R-:W-:Y:S01]  /*6bf0*/  ISETP.GE.AND P3, PT, R168, R242, PT ;  /* 0x000000f2a800720c */ /* 0x000fe20003f66270 */
[C---:B-1----:R-:W-:Y:S01]  /*6c00*/  HMMA.16816.F32 R28, R12.reuse, R176, R28 ;  /* 0x000000b00c1c723c */ /* 0x042fe2000000181c */
[----:B------:R-:W-:Y:S01]  /*6c10*/  FSEL R165, R4, -INF , !P1 ;  /* 0xff80000004a57808 */ /* 0x000fe20004800000 */
[----:B------:R-:W-:Y:S01]  /*6c20*/  VIADD R4, R0, 0x11 ;  /* 0x0000001100047836 */ /* 0x000fe20000000000 */
[----:B------:R-:W-:Y:S02]  /*6c30*/  ISETP.LT.OR P3, PT, R168, R243, P3 ;  /* 0x000000f3a800720c */ /* 0x000fe40001f61670 */
[----:B------:R-:W-:Y:S01]  /*6c40*/  ISETP.GE.AND P1, PT, R2, R240, PT ;  /* 0x000000f00200720c */ /* 0x000fe20003f26270 */
[----:B------:R-:W-:Y:S01]  /*6c50*/  HMMA.16816.F32 R24, R12, R178, R24 ;  /* 0x000000b20c18723c */ /* 0x000fe20000001818 */
[----:B------:R-:W-:Y:S02]  /*6c60*/  FSEL R169, R5, -INF , !P6 ;  /* 0xff80000005a97808 */ /* 0x000fe40007000000 */
[----:B------:R-:W-:Y:S01]  /*6c70*/  FSEL R175, R32, -INF , !P3 ;  /* 0xff80000020af7808 */ /* 0x000fe20005800000 */
[----:B------:R-:W-:Y:S01]  /*6c80*/  VIADD R32, R0, 0x18 ;  /* 0x0000001800207836 */ /* 0x000fe20000000000 */
[C---:B------:R-:W-:Y:S01]  /*6c90*/  ISETP.GE.AND P6, PT, R4.reuse, R242, PT ;  /* 0x000000f20400720c */ /* 0x040fe20003fc6270 */
[----:B------:R-:W-:Y:S01]  /*6ca0*/  HMMA.16816.F32 R184, R196, R194, R184 ;  /* 0x000000c2c4b8723c */ /* 0x000fe200000018b8 */
[----:B------:R-:W-:-:S02]  /*6cb0*/  ISETP.GE.AND P3, PT, R4, R240, PT ;  /* 0x000000f00400720c */ /* 0x000fc40003f66270 */
[----:B------:R-:W-:Y:S02]  /*6cc0*/  ISETP.GE.AND P2, PT, R168, R240, PT ;  /* 0x000000f0a800720c */ /* 0x000fe40003f46270 */
[----:B------:R-:W-:Y:S02]  /*6cd0*/  ISETP.LT.OR P1, PT, R2, R241, P1 ;  /* 0x000000f10200720c */ /* 0x000fe40000f21670 */
[----:B------:R-:W-:Y:S02]  /*6ce0*/  FSEL R2, R6, -INF , !P5 ;  /* 0xff80000006027808 */ /* 0x000fe40006800000 */
[----:B------:R-:W-:Y:S01]  /*6cf0*/  FSEL R196, R7, -INF , !P0 ;  /* 0xff80000007c47808 */ /* 0x000fe20004000000 */
[----:B--2---:R-:W-:Y:S01]  /*6d00*/  HMMA.16816.F32 R20, R12, R8, R20 ;  /* 0x000000080c14723c */ /* 0x004fe20000001814 */
[C---:B------:R-:W-:Y:S02]  /*6d10*/  ISETP.LT.OR P6, PT, R4.reuse, R243, P6 ;  /* 0x000000f30400720c */ /* 0x040fe400037c1670 */
[----:B------:R-:W-:-:S02]  /*6d20*/  ISETP.LT.OR P3, PT, R4, R241, P3 ;  /* 0x000000f10400720c */ /* 0x000fc40001f61670 */
[----:B------:R-:W1:Y:S01]  /*6d30*/  LDSM.16.M88.4 R4, [R220+0x7800] ;  /* 0x00780000dc04783b */ /* 0x000e620000000200 */
[----:B------:R-:W-:Y:S01]  /*6d40*/  ISETP.LT.OR P2, PT, R168, R241, P2 ;  /* 0x000000f1a800720c */ /* 0x000fe20001741670 */
[C---:B------:R-:W-:Y:S01]  /*6d50*/  VIADD R168, R0.reuse, 0x10 ;  /* 0x0000001000a87836 */ /* 0x040fe20000000000 */
[----:B------:R-:W-:Y:S01]  /*6d60*/  FSEL R201, R33, -INF , !P4 ;  /* 0xff80000021c97808 */ /* 0x000fe20006000000 */
[----:B------:R-:W-:Y:S01]  /*6d70*/  VIADD R8, R0, 0x21 ;  /* 0x0000002100087836 */ /* 0x000fe20000000000 */
[----:B------:R-:W-:Y:S01]  /*6d80*/  FSEL R200, R34, -INF , !P2 ;  /* 0xff80000022c87808 */ /* 0x000fe20005000000 */
[----:B------:R-:W-:Y:S01]  /*6d90*/  VIADD R33, R0, 0x19 ;  /* 0x0000001900217836 */ /* 0x000fe20000000000 */
[-C--:B------:R-:W-:Y:S01]  /*6da0*/  ISETP.GE.AND P0, PT, R168, R242.reuse, PT ;  /* 0x000000f2a800720c */ /* 0x080fe20003f06270 */
[----:B------:R-:W-:Y:S01]  /*6db0*/  VIADD R9, R0, 0x20 ;  /* 0x0000002000097836 */ /* 0x000fe20000000000 */
[----:B------:R-:W-:Y:S01]  /*6dc0*/  ISETP.GE.AND P2, PT, R32, R242, PT ;  /* 0x000000f22000720c */ /* 0x000fe20003f46270 */
[----:B------:R-:W-:Y:S01]  /*6dd0*/  HMMA.16816.F32 R16, R12, R10, R16 ;  /* 0x0000000a0c10723c */ /* 0x000fe20000001810 */
[----:B------:R-:W-:Y:S01]  /*6de0*/  ISETP.LT.OR P0, PT, R168, R243, P0 ;  /* 0x000000f3a800720c */ /* 0x000fe20000701670 */
[----:B------:R-:W-:-:S04]  /*6df0*/  DEPBAR.LE SB0, 0x0 ;  /* 0x000080000000791a */ /* 0x000fc80000000000 */
[----:B------:R-:W-:Y:S01]  /*6e00*/  ISETP.LT.OR P2, PT, R32, R243, P2 ;  /* 0x000000f32000720c */ /* 0x000fe20001741670 */
[----:B------:R-:W-:Y:S01]  /*6e10*/  HMMA.16816.F32 R184, R180, R170, R184 ;  /* 0x000000aab4b8723c */ /* 0x000fe200000018b8 */
[----:B------:R-:W-:Y:S02]  /*6e20*/  FSEL R193, R29, -INF , !P6 ;  /* 0xff8000001dc17808 */ /* 0x000fe40007000000 */
[----:B------:R-:W-:Y:S02]  /*6e30*/  FSEL R199, R28, -INF , !P0 ;  /* 0xff8000001cc77808 */ /* 0x000fe40004000000 */
[----:B------:R-:W-:Y:S02]  /*6e40*/  FSEL R29, R24, -INF , !P2 ;  /* 0xff800000181d7808 */ /* 0x000fe40005000000 */
[----:B------:R-:W-:Y:S02]  /*6e50*/  FSEL R28, R31, -INF , !P3 ;  /* 0xff8000001f1c7808 */ /* 0x000fe40005800000 */
[----:B------:R-:W-:-:S02]  /*6e60*/  ISETP.GE.AND P6, PT, R8, R242, PT ;  /* 0x000000f20800720c */ /* 0x000fc40003fc6270 */
[-C--:B------:R-:W-:Y:S02]  /*6e70*/  ISETP.GE.AND P2, PT, R8, R240.reuse, PT ;  /* 0x000000f00800720c */ /* 0x080fe40003f46270 */
[----:B------:R-:W-:Y:S02]  /*6e80*/  ISETP.GE.AND P0, PT, R33, R240, PT ;  /* 0x000000f02100720c */ /* 0x000fe40003f06270 */
[----:B------:R-:W-:Y:S02]  /*6e90*/  ISETP.GE.AND P3, PT, R9, R242, PT ;  /* 0x000000f20900720c */ /* 0x000fe40003f66270 */
[----:B------:R-:W-:Y:S02]  /*6ea0*/  ISETP.GE.AND P5, PT, R168, R240, PT ;  /* 0x000000f0a800720c */ /* 0x000fe40003fa6270 */
[C---:B------:R-:W-:Y:S01]  /*6eb0*/  ISETP.LT.OR P6, PT, R8.reuse, R243, P6 ;  /* 0x000000f30800720c */ /* 0x040fe200037c1670 */
[----:B------:R-:W-:Y:S01]  /*6ec0*/  BAR.SYNC.DEFER_BLOCKING 0x0 ;  /* 0x0000000000007b1d */ /* 0x000fe20000010000 */
[-C--:B------:R-:W-:Y:S01]  /*6ed0*/  ISETP.LT.OR P2, PT, R8, R241.reuse, P2 ;  /* 0x000000f10800720c */ /* 0x080fe20001741670 */
[----:B------:R-:W-:Y:S01]  /*6ee0*/  VIADD R8, R0, 0x29 ;  /* 0x0000002900087836 */ /* 0x000fe20000000000 */
[----:B------:R-:W-:Y:S01]  /*6ef0*/  ISETP.LT.OR P0, PT, R33, R241, P0 ;  /* 0x000000f12100720c */ /* 0x000fe20000701670 */
[----:B-1----:R-:W-:Y:S01]  /*6f00*/  HMMA.16816.F32 R188, R12, R4, R188 ;  /* 0x000000040cbc723c */ /* 0x002fe200000018bc */
[----:B------:R-:W-:-:S02]  /*6f10*/  ISETP.LT.OR P3, PT, R9, R243, P3 ;  /* 0x000000f30900720c */ /* 0x000fc40001f61670 */
[----:B------:R-:W-:Y:S02]  /*6f20*/  ISETP.LT.OR P5, PT, R168, R241, P5 ;  /* 0x000000f1a800720c */ /* 0x000fe40002fa1670 */
[----:B------:R-:W-:Y:S02]  /*6f30*/  FSEL R24, R27, -INF , !P0 ;  /* 0xff8000001b187808 */ /* 0x000fe40004000000 */
[----:B------:R-:W-:Y:S01]  /*6f40*/  FSEL R195, R20, -INF , !P3 ;  /* 0xff80000014c37808 */ /* 0x000fe20005800000 */
[----:B------:R-:W-:Y:S01]  /*6f50*/  VIADD R4, R0, 0x30 ;  /* 0x0000003000047836 */ /* 0x000fe20000000000 */
[----:B------:R-:W-:Y:S01]  /*6f60*/  FSEL R30, R30, -INF , !P5 ;  /* 0xff8000001e1e7808 */ /* 0x000fe20006800000 */
[----:B------:R-:W-:Y:S01]  /*6f70*/  VIADD R5, R0, 0x31 ;  /* 0x0000003100057836 */ /* 0x000fe20000000000 */
[C---:B------:R-:W-:Y:S02]  /*6f80*/  ISETP.GE.AND P0, PT, R8.reuse, R242, PT ;  /* 0x000000f20800720c */ /* 0x040fe40003f06270 */
[----:B------:R-:W-:-:S02]  /*6f90*/  ISETP.GE.AND P3, PT, R8, R240, PT ;  /* 0x000000f00800720c */ /* 0x000fc40003f66270 */
[----:B------:R-:W-:Y:S02]  /*6fa0*/  FSEL R198, R35, -INF , !P1 ;  /* 0xff80000023c67808 */ /* 0x000fe40004800000 */
[CC--:B------:R-:W-:Y:S02]  /*6fb0*/  ISETP.GE.AND P5, PT, R9.reuse, R240.reuse, PT ;  /* 0x000000f00900720c */ /* 0x0c0fe40003fa6270 */
[----:B------:R-:W-:Y:S02]  /*6fc0*/  ISETP.GE.AND P1, PT, R32, R240, PT ;  /* 0x000000f02000720c */ /* 0x000fe40003f26270 */
[C---:B------:R-:W-:Y:S02]  /*6fd0*/  ISETP.LT.OR P0, PT, R8.reuse, R243, P0 ;  /* 0x000000f30800720c */ /* 0x040fe40000701670 */
[-C--:B------:R-:W-:Y:S02]  /*6fe0*/  ISETP.LT.OR P3, PT, R8, R241.reuse, P3 ;  /* 0x000000f10800720c */ /* 0x080fe40001f61670 */
[----:B------:R-:W-:Y:S01]  /*6ff0*/  ISETP.LT.OR P5, PT, R9, R241, P5 ;  /* 0x000000f10900720c */ /* 0x000fe20002fa1670 */
[----:B------:R-:W-:Y:S01]  /*7000*/  VIADD R9, R0, 0x28 ;  /* 0x0000002800097836 */ /* 0x000fe20000000000 */
[----:B------:R-:W-:-:S02]  /*7010*/  FMNMX.FTZ R8, R164, R165, !PT ;  /* 0x000000a5a4087209 */ /* 0x000fc40007810000 */
[----:B------:R-:W-:Y:S02]  /*7020*/  ISETP.LT.OR P1, PT, R32, R241, P1 ;  /* 0x000000f12000720c */ /* 0x000fe40000f21670 */
[----:B------:R-:W-:Y:S02]  /*7030*/  FMNMX.FTZ R8, R169, R8, !PT ;  /* 0x00000008a9087209 */ /* 0x000fe40007810000 */
[----:B------:R-:W-:Y:S02]  /*7040*/  FSEL R26, R26, -INF , !P1 ;  /* 0xff8000001a1a7808 */ /* 0x000fe40004800000 */
[-C--:B------:R-:W-:Y:S02]  /*7050*/  ISETP.GE.AND P4, PT, R33, R242.reuse, PT ;  /* 0x000000f22100720c */ /* 0x080fe40003f86270 */
[----:B------:R-:W-:Y:S02]  /*7060*/  ISETP.GE.AND P1, PT, R9, R242, PT ;  /* 0x000000f20900720c */ /* 0x000fe40003f26270 */
[----:B------:R-:W-:-:S02]  /*7070*/  FMNMX.FTZ R8, R175, R8, !PT ;  /* 0x00000008af087209 */ /* 0x000fc40007810000 */
[-C--:B------:R-:W-:Y:S02]  /*7080*/  ISETP.LT.OR P4, PT, R33, R243.reuse, P4 ;  /* 0x000000f32100720c */ /* 0x080fe40002781670 */
[----:B------:R-:W-:Y:S02]  /*7090*/  ISETP.LT.OR P1, PT, R9, R243, P1 ;  /* 0x000000f30900720c */ /* 0x000fe40000f21670 */
[----:B------:R-:W-:Y:S02]  /*70a0*/  FMNMX.FTZ R8, R201, R8, !PT ;  /* 0x00000008c9087209 */ /* 0x000fe40007810000 */
[----:B------:R-:W-:Y:S02]  /*70b0*/  FSEL R25, R25, -INF , !P4 ;  /* 0xff80000019197808 */ /* 0x000fe40006000000 */
[----:B------:R-:W-:Y:S02]  /*70c0*/  FSEL R34, R22, -INF , !P5 ;  /* 0xff80000016227808 */ /* 0x000fe40006800000 */
[----:B------:R-:W-:-:S02]  /*70d0*/  FSEL R35, R21, -INF , !P6 ;  /* 0xff80000015237808 */ /* 0x000fc40007000000 */
[----:B------:R-:W-:Y:S02]  /*70e0*/  FSEL R32, R23, -INF , !P2 ;  /* 0xff80000017207808 */ /* 0x000fe40005000000 */
[----:B------:R-:W-:Y:S02]  /*70f0*/  FSEL R33, R16, -INF , !P1 ;  /* 0xff80000010217808 */ /* 0x000fe40004800000 */
[----:B------:R-:W-:Y:S02]  /*7100*/  ISETP.GE.AND P4, PT, R9, R240, PT ;  /* 0x000000f00900720c */ /* 0x000fe40003f86270 */
[C---:B------:R-:W-:Y:S02]  /*7110*/  ISETP.GE.AND P6, PT, R4.reuse, R242, PT ;  /* 0x000000f20400720c */ /* 0x040fe40003fc6270 */
[----:B------:R-:W-:Y:S02]  /*7120*/  ISETP.GE.AND P2, PT, R4, R240, PT ;  /* 0x000000f00400720c */ /* 0x000fe40003f46270 */
[----:B------:R-:W-:-:S02]  /*7130*/  ISETP.GE.AND P5, PT, R5, R242, PT ;  /* 0x000000f20500720c */ /* 0x000fc40003fa6270 */
[----:B------:R-:W-:Y:S02]  /*7140*/  ISETP.GE.AND P1, PT, R5, R240, PT ;  /* 0x000000f00500720c */ /* 0x000fe40003f26270 */
[----:B------:R-:W-:Y:S02]  /*7150*/  FMNMX.FTZ R8, R199, R8, !PT ;  /* 0x00000008c7087209 */ /* 0x000fe40007810000 */
[----:B------:R-:W-:Y:S02]  /*7160*/  ISETP.LT.OR P4, PT, R9, R241, P4 ;  /* 0x000000f10900720c */ /* 0x000fe40002781670 */
[C---:B------:R-:W-:Y:S02]  /*7170*/  ISETP.LT.OR P6, PT, R4.reuse, R243, P6 ;  /* 0x000000f30400720c */ /* 0x040fe400037c1670 */
[----:B------:R-:W-:Y:S02]  /*7180*/  ISETP.LT.OR P2, PT, R4, R241, P2 ;  /* 0x000000f10400720c */ /* 0x000fe40001741670 */
[----:B------:R-:W-:-:S02]  /*7190*/  ISETP.LT.OR P5, PT, R5, R243, P5 ;  /* 0x000000f30500720c */ /* 0x000fc40002fa1670 */
[----:B------:R-:W-:Y:S02]  /*71a0*/  ISETP.LT.OR P1, PT, R5, R241, P1 ;  /* 0x000000f10500720c */ /* 0x000fe40000f21670 */
[----:B------:R-:W-:Y:S01]  /*71b0*/  HMMA.16816.F32 R4, R12, R6, R184 ;  /* 0x000000060c04723c */ /* 0x000fe200000018b8 */
[----:B------:R-:W-:Y:S02]  /*71c0*/  FMNMX.FTZ R9, R3, R2, !PT ;  /* 0x0000000203097209 */ /* 0x000fe40007810000 */
[----:B------:R-:W-:Y:S01]  /*71d0*/  FMNMX.FTZ R10, R193, R8, !PT ;  /* 0x00000008c10a7209 */ /* 0x000fe20007810000 */
[----:B------:R-:W-:Y:S01]  /*71e0*/  VIADD R8, R0, 0x38 ;  /* 0x0000003800087836 */ /* 0x000fe20000000000 */
[----:B------:R-:W-:Y:S01]  /*71f0*/  FMNMX.FTZ R9, R196, R9, !PT ;  /* 0x00000009c4097209 */ /* 0x000fe20007810000 */
[----:B------:R-:W-:Y:S01]  /*7200*/  VIADD R0, R0, 0x39 ;  /* 0x0000003900007836 */ /* 0x000fe20000000000 */
[----:B------:R-:W-:Y:S02]  /*7210*/  FMNMX.FTZ R10, R29, R10, !PT ;  /* 0x0000000a1d0a7209 */ /* 0x000fe40007810000 */
[----:B------:R-:W-:-:S02]  /*7220*/  FMNMX.FTZ R9, R200, R9, !PT ;  /* 0x00000009c8097209 */ /* 0x000fc40007810000 */
[----:B------:R-:W-:Y:S02]  /*7230*/  FMNMX.FTZ R10, R25, R10, !PT ;  /* 0x0000000a190a7209 */ /* 0x000fe40007810000 */
[----:B------:R-:W-:Y:S02]  /*7240*/  FSEL R194, R18, -INF , !P4 ;  /* 0xff80000012c27808 */ /* 0x000fe40006000000 */
[----:B------:R-:W-:Y:S02]  /*7250*/  FSEL R197, R17, -INF , !P0 ;  /* 0xff80000011c57808 */ /* 0x000fe40004000000 */
[C---:B------:R-:W-:Y:S02]  /*7260*/  ISETP.GE.AND P4, PT, R8.reuse, R242, PT ;  /* 0x000000f20800720c */ /* 0x040fe40003f86270 */
[----:B------:R-:W-:Y:S02]  /*7270*/  ISETP.GE.AND P0, PT, R8, R240, PT ;  /* 0x000000f00800720c */ /* 0x000fe40003f06270 */
[----:B------:R-:W-:-:S02]  /*7280*/  FMNMX.FTZ R9, R198, R9, !PT ;  /* 0x00000009c6097209 */ /* 0x000fc40007810000 */
[----:B------:R-:W-:Y:S02]  /*7290*/  FMNMX.FTZ R10, R195, R10, !PT ;  /* 0x0000000ac30a7209 */ /* 0x000fe40007810000 */
[C---:B------:R-:W-:Y:S02]  /*72a0*/  ISETP.LT.OR P4, PT, R8.reuse, R243, P4 ;  /* 0x000000f30800720c */ /* 0x040fe40002781670 */
[----:B------:R-:W-:Y:S02]  /*72b0*/  ISETP.LT.OR P0, PT, R8, R241, P0 ;  /* 0x000000f10800720c */ /* 0x000fe40000701670 */
[----:B------:R-:W-:Y:S02]  /*72c0*/  FMNMX.FTZ R9, R30, R9, !PT ;  /* 0x000000091e097209 */ /* 0x000fe40007810000 */
[----:B------:R-:W-:Y:S02]  /*72d0*/  FMNMX.FTZ R8, R35, R10, !PT ;  /* 0x0000000a23087209 */ /* 0x000fe40007810000 */
[----:B------:R-:W-:-:S02]  /*72e0*/  FMNMX.FTZ R9, R28, R9, !PT ;  /* 0x000000091c097209 */ /* 0x000fc40007810000 */
[----:B------:R-:W-:Y:S02]  /*72f0*/  FMNMX.FTZ R8, R33, R8, !PT ;  /* 0x0000000821087209 */ /* 0x000fe40007810000 */
[----:B------:R-:W-:Y:S02]  /*7300*/  FSEL R185, R188, -INF , !P6 ;  /* 0xff800000bcb97808 */ /* 0x000fe40007000000 */
[----:B------:R-:W-:Y:S02]  /*7310*/  FMNMX.FTZ R9, R26, R9, !PT ;  /* 0x000000091a097209 */ /* 0x000fe40007810000 */
[----:B------:R-:W-:Y:S02]  /*7320*/  FMNMX.FTZ R8, R197, R8, !PT ;  /* 0x00000008c5087209 */ /* 0x000fe40007810000 */
[----:B------:R-:W-:Y:S02]  /*7330*/  FSEL R181, R4, -INF , !P4 ;  /* 0xff80000004b57808 */ /* 0x000fe40006000000 */
[----:B------:R-:W-:-:S02]  /*7340*/  PLOP3.LUT P4, PT, PT, PT, UP0, 0x80, 0x0 ;  /* 0x000000000000781c */ /* 0x000fc40003f8f008 */
[----:B------:R-:W-:Y:S02]  /*7350*/  FSEL R192, R19, -INF , !P3 ;  /* 0xff80000013c07808 */ /* 0x000fe40005800000 */
[----:B------:R-:W-:Y:S02]  /*7360*/  ISETP.GE.AND P3, PT, R0, R242, PT ;  /* 0x000000f20000720c */ /* 0x000fe40003f66270 */
[----:B------:R-:W-:Y:S02]  /*7370*/  FSEL R183, R189, -INF , !P5 ;  /* 0xff800000bdb77808 */ /* 0x000fe40006800000 */
[----:B------:R-:W-:Y:S02]  /*7380*/  FMNMX.FTZ R11, R24, R9, !PT ;  /* 0x00000009180b7209 */ /* 0x000fe40007810000 */
[----:B------:R-:W-:Y:S02]  /*7390*/  FMNMX.FTZ R8, R185, R8, !PT ;  /* 0x00000008b9087209 */ /* 0x000fe40007810000 */
[----:B------:R-:W-:-:S02]  /*73a0*/  ISETP.LT.OR P3, PT, R0, R243, P3 ;  /* 0x000000f30000720c */ /* 0x000fc40001f61670 */
[----:B------:R-:W-:Y:S02]  /*73b0*/  FMNMX.FTZ R11, R34, R11, !PT ;  /* 0x0000000b220b7209 */ /* 0x000fe40007810000 */
[----:B------:R-:W-:Y:S02]  /*73c0*/  FMNMX.FTZ R4, R183, R8, !PT ;  /* 0x00000008b7047209 */ /* 0x000fe40007810000 */
[----:B------:R-:W-:Y:S02]  /*73d0*/  FSEL R179, R5, -INF , !P3 ;  /* 0xff80000005b37808 */ /* 0x000fe40005800000 */
[----:B------:R-:W-:Y:S02]  /*73e0*/  FMNMX.FTZ R11, R32, R11, !PT ;  /* 0x0000000b200b7209 */ /* 0x000fe40007810000 */
[----:B------:R-:W-:Y:S02]  /*73f0*/  FMNMX.FTZ R4, R181, R4, !PT ;  /* 0x00000004b5047209 */ /* 0x000fe40007810000 */
[----:B------:R-:W-:-:S02]  /*7400*/  FSEL R180, R190, -INF , !P2 ;  /* 0xff800000beb47808 */ /* 0x000fc40005000000 */
[----:B------:R-:W-:Y:S02]  /*7410*/  FMNMX.FTZ R11, R194, R11, !PT ;  /* 0x0000000bc20b7209 */ /* 0x000fe40007810000 */
[----:B------:R-:W-:Y:S01]  /*7420*/  FMNMX.FTZ R5, R179, R4, !PT ;  /* 0x00000004b3057209 */ /* 0x000fe20007810000 */
[----:B------:R-:W-:Y:S06]  /*7430*/  @!P4 BRA `(.L_x_178) ;  /* 0x0000000000a8c947 */ /* 0x000fec0003800000 */
[----:B------:R-:W-:-:S04]  /*7440*/  UIADD3 UR16, UR16, -0x3, URZ ;  /* 0xfffffffd10107890 */ /* 0x000fc8000fffe03f */
[----:B------:R-:W-:Y:S02]  /*7450*/  USHF.R.S32.HI UR4, URZ, 0x1f, UR16 ;  /* 0x0000001f3f047899 */ /* 0x000fe40008011410 */
[----:B------:R-:W-:Y:S02]  /*7460*/  UIMAD.WIDE.U32 UR20, UR16, UR10, URZ ;  /* 0x0000000a101472a5 */ /* 0x000fe4000f8e003f */
[----:B------:R-:W-:-:S04]  /*7470*/  UIMAD UR4, UR4, UR10, URZ ;  /* 0x0000000a040472a4 */ /* 0x000fc8000f8e023f */
[----:B------:R-:W-:Y:S01]  /*7480*/  UIMAD UR4, UR16, UR11, UR4 ;  /* 0x0000000b100472a4 */ /* 0x000fe2000f8e0204 */
[----:B------:R-:W-:Y:S02]  /*7490*/  IMAD.U32 R12, RZ, RZ, UR20 ;  /* 0x00000014ff0c7e24 */ /* 0x000fe4000f8e00ff */
[----:B------:R-:W-:Y:S01]  /*74a0*/  IMAD.U32 R13, RZ, RZ, UR21 ;  /* 0x00000015ff0d7e24 */ /* 0x000fe2000f8e00ff */
[----:B------:R-:W-:Y:S02]  /*74b0*/  UIADD3 UR6, UR21, UR4, URZ ;  /* 0x0000000415067290 */ /* 0x000fe4000fffe03f */
[----:B------:R-:W-:Y:S01]  /*74c0*/  LEA R4, P2, R12, R236, 0x6 ;  /* 0x000000ec0c047211 */ /* 0x000fe200078430ff */
[----:B------:R-:W-:-:S03]  /*74d0*/  USHF.L.U32 UR4, UR10, 0x5, URZ ;  /* 0x000000050a047899 */ /* 0x000fc6000800063f */
[----:B------:R-:W-:Y:S01]  /*74e0*/  IMAD.U32 R9, RZ, RZ, UR6 ;  /* 0x00000006ff097e24 */ /* 0x000fe2000f8e00ff */
[----:B------:R-:W-:Y:S02]  /*74f0*/  ULDC.64 UR6, c[0x0][0x218] ;  /* 0x0000860000067ab9 */ /* 0x000fe40000000a00 */
[----:B------:R-:W-:Y:S01]  /*7500*/  LEA R8, P3, R4, UR6, 0x1 ;  /* 0x0000000604087c11 */ /* 0x000fe2000f8608ff */
[----:B------:R-:W-:Y:S01]  /*7510*/  USHF.L.U64.HI UR6, UR10, 0x5, UR11 ;  /* 0x000000050a067899 */ /* 0x000fe2000801020b */
[----:B------:R-:W-:Y:S02]  /*7520*/  LEA.HI.X R9, R12, R245, R9, 0x6, P2 ;  /* 0x000000f50c097211 */ /* 0x000fe400010f3409 */
        /* <DEDUP_REMOVED lines=27> */
.L_x_178:
[----:B-1----:R-:W-:Y:S01]  /*76e0*/  FMNMX.FTZ R9, R192, R11, !PT ;  /* 0x0000000bc0097209 */ /* 0x002fe20007810000 */
[----:B------:R-:W1:Y:S01]  /*76f0*/  SHFL.BFLY PT, R4, R5, 0x2, 0x1f ;  /* 0x0c401f0005047f89 */ /* 0x000e6200000e0000 */
[----:B------:R-:W-:Y:S02]  /*7700*/  ISETP.GE.AND P2, PT, R0, R240, PT ;  /* 0x000000f00000720c */ /* 0x000fe40003f46270 */
[----:B------:R-:W-:Y:S01]  /*7710*/  FSEL R178, R191, -INF , !P1 ;  /* 0xff800000bfb27808 */ /* 0x000fe20004800000 */
[----:B------:R-:W-:Y:S01]  /*7720*/  LDSM.16.MT88.4 R12, [R228+0x10000] ;  /* 0x01000000e40c783b */ /* 0x000fe20000004200 */
[----:B------:R-:W-:Y:S02]  /*7730*/  FMNMX.FTZ R9, R180, R9, !PT ;  /* 0x00000009b4097209 */ /* 0x000fe40007810000 */
[----:B------:R-:W-:Y:S01]  /*7740*/  ISETP.LT.OR P2, PT, R0, R241, P2 ;  /* 0x000000f10000720c */ /* 0x000fe20001741670 */
[----:B------:R-:W-:Y:S01]  /*7750*/  LDSM.16.MT88.4 R16, [R225+0x10000] ;  /* 0x01000000e110783b */ /* 0x000fe20000004200 */
[----:B------:R-:W-:-:S02]  /*7760*/  FSEL R176, R6, -INF , !P0 ;  /* 0xff80000006b07808 */ /* 0x000fc40004000000 */
[----:B------:R-:W-:Y:S01]  /*7770*/  FMNMX.FTZ R9, R178, R9, !PT ;  /* 0x00000009b2097209 */ /* 0x000fe20007810000 */
[----:B------:R-:W-:Y:S01]  /*7780*/  LDSM.16.MT88.4 R20, [R224+0x10800] ;  /* 0x01080000e014783b */ /* 0x000fe20000004200 */
[----:B------:R-:W-:Y:S02]  /*7790*/  FSEL R174, R7, -INF , !P2 ;  /* 0xff80000007ae7808 */ /* 0x000fe40005000000 */
[----:B------:R-:W-:Y:S02]  /*77a0*/  FMNMX.FTZ R7, R176, R9, !PT ;  /* 0x00000009b0077209 */ /* 0x000fe40007810000 */
[----:B------:R-:W-:Y:S02]  /*77b0*/  LDSM.16.MT88.4 R8, [R226+0x10000] ;  /* 0x01000000e208783b */ /* 0x000fe40000004200 */
[----:B------:R-:W-:-:S05]  /*77c0*/  FMNMX.FTZ R7, R174, R7, !PT ;  /* 0x00000007ae077209 */ /* 0x000fca0007810000 */
[----:B------:R-:W2:Y:S01]  /*77d0*/  SHFL.BFLY PT, R0, R7, 0x2, 0x1f ;  /* 0x0c401f0007007f89 */ /* 0x000ea200000e0000 */
[----:B-1----:R-:W-:-:S05]  /*77e0*/  FMNMX.FTZ R4, R5, R4, !PT ;  /* 0x0000000405047209 */ /* 0x002fca0007810000 */
[----:B------:R-:W1:Y:S01]  /*77f0*/  SHFL.BFLY PT, R173, R4, 0x1, 0x1f ;  /* 0x0c201f0004ad7f89 */ /* 0x000e6200000e0000 */
[----:B--2---:R-:W-:-:S05]  /*7800*/  FMNMX.FTZ R0, R7, R0, !PT ;  /* 0x0000000007007209 */ /* 0x004fca0007810000 */
[----:B------:R-:W2:Y:S01]  /*7810*/  SHFL.BFLY PT, R171, R0, 0x1, 0x1f ;  /* 0x0c201f0000ab7f89 */ /* 0x000ea200000e0000 */
[----:B-1----:R-:W-:-:S04]  /*7820*/  FMNMX.FTZ R173, R4, R173, !PT ;  /* 0x000000ad04ad7209 */ /* 0x002fc80007810000 */
[C---:B------:R-:W-:Y:S01]  /*7830*/  FSETP.NEU.FTZ.AND P1, PT, R173.reuse, -INF , PT ;  /* 0xff800000ad00780b */ /* 0x040fe20003f3d000 */
[----:B------:R-:W-:-:S03]  /*7840*/  FMUL.FTZ R182, R173, UR17 ;  /* 0x00000011adb67c20 */ /* 0x000fc60008410000 */
[----:B------:R-:W-:Y:S02]  /*7850*/  FSEL R5, R173, RZ, P1 ;  /* 0x000000ffad057208 */ /* 0x000fe40000800000 */
[----:B------:R-:W-:-:S03]  /*7860*/  FSEL R182, R182, RZ, P1 ;  /* 0x000000ffb6b67208 */ /* 0x000fc60000800000 */
[----:B------:R-:W-:Y:S02]  /*7870*/  FADD.FTZ R4, R164, -R5 ;  /* 0x80000005a4047221 */ /* 0x000fe40000010000 */
[--C-:B------:R-:W-:Y:S01]  /*7880*/  FFMA.FTZ R172, R165, UR17, -R182.reuse ;  /* 0x00000011a5ac7c23 */ /* 0x100fe200080108b6 */
[--C-:B------:R-:W-:Y:S01]  /*7890*/  FFMA.FTZ R170, R175, UR17, -R182.reuse ;  /* 0x00000011afaa7c23 */ /* 0x100fe200080108b6 */
[--C-:B------:R-:W-:Y:S01]  /*78a0*/  FFMA.FTZ R169, R169, UR17, -R182.reuse ;  /* 0x00000011a9a97c23 */ /* 0x100fe200080108b6 */
[--C-:B------:R-:W-:Y:S01]  /*78b0*/  FFMA.FTZ R165, R201, UR17, -R182.reuse ;  /* 0x00000011c9a57c23 */ /* 0x100fe200080108b6 */
[----:B------:R-:W-:Y:S01]  /*78c0*/  FMUL.FTZ R164, R4, UR17 ;  /* 0x0000001104a47c20 */ /* 0x000fe20008410000 */
[--C-:B------:R-:W-:Y:S01]  /*78d0*/  FFMA.FTZ R187, R193, UR17, -R182.reuse ;  /* 0x00000011c1bb7c23 */ /* 0x100fe200080108b6 */
[----:B------:R-:W-:Y:S01]  /*78e0*/  MUFU.EX2 R172, R172 ;  /* 0x000000ac00ac7308 */ /* 0x000fe20000000800 */
[--C-:B------:R-:W-:Y:S01]  /*78f0*/  FFMA.FTZ R184, R199, UR17, -R182.reuse ;  /* 0x00000011c7b87c23 */ /* 0x100fe200080108b6 */
[----:B--2---:R-:W-:Y:S01]  /*7900*/  FMNMX.FTZ R171, R0, R171, !PT ;  /* 0x000000ab00ab7209 */ /* 0x004fe20007810000 */
[--C-:B------:R-:W-:Y:S01]  /*7910*/  FFMA.FTZ R186, R29, UR17, -R182.reuse ;  /* 0x000000111dba7c23 */ /* 0x100fe200080108b6 */
[--C-:B------:R-:W-:Y:S01]  /*7920*/  FFMA.FTZ R189, R25, UR17, -R182.reuse ;  /* 0x0000001119bd7c23 */ /* 0x100fe200080108b6 */
[--C-:B------:R-:W-:Y:S01]  /*7930*/  FFMA.FTZ R195, R195, UR17, -R182.reuse ;  /* 0x00000011c3c37c23 */ /* 0x100fe200080108b6 */
[C---:B------:R-:W-:Y:S01]  /*7940*/  FSETP.NEU.FTZ.AND P0, PT, R171.reuse, -INF , PT ;  /* 0xff800000ab00780b */ /* 0x040fe20003f1d000 */
[----:B------:R-:W-:Y:S01]  /*7950*/  FMUL.FTZ R177, R171, UR17 ;  /* 0x00000011abb17c20 */ /* 0x000fe20008410000 */
[----:B------:R-:W1:Y:S01]  /*7960*/  MUFU.EX2 R169, R169 ;  /* 0x000000a900a97308 */ /* 0x000e620000000800 */
[--C-:B------:R-:W-:Y:S01]  /*7970*/  FFMA.FTZ R197, R197, UR17, -R182.reuse ;  /* 0x00000011c5c57c23 */ /* 0x100fe200080108b6 */
[----:B------:R-:W-:Y:S01]  /*7980*/  FSEL R6, R171, RZ, P0 ;  /* 0x000000ffab067208 */ /* 0x000fe20000000000 */
[--C-:B------:R-:W-:Y:S01]  /*7990*/  FFMA.FTZ R185, R185, UR17, -R182.reuse ;  /* 0x00000011b9b97c23 */ /* 0x100fe200080108b6 */
[----:B------:R-:W-:Y:S01]  /*79a0*/  FSEL R177, R177, RZ, P0 ;  /* 0x000000ffb1b17208 */ /* 0x000fe20000000000 */
[----:B------:R-:W-:-:S02]  /*79b0*/  FFMA.FTZ R181, R181, UR17, -R182 ;  /* 0x00000011b5b57c23 */ /* 0x000fc400080108b6 */
[----:B------:R-:W-:Y:S01]  /*79c0*/  FADD.FTZ R6, R3, -R6 ;  /* 0x8000000603067221 */ /* 0x000fe20000010000 */
[----:B------:R-:W-:Y:S01]  /*79d0*/  MUFU.EX2 R170, R170 ;  /* 0x000000aa00aa7308 */ /* 0x000fe20000000800 */
[--C-:B------:R-:W-:Y:S01]  /*79e0*/  FFMA.FTZ R168, R2, UR17, -R177.reuse ;  /* 0x0000001102a87c23 */ /* 0x100fe200080108b1 */
[--C-:B------:R-:W-:Y:S01]  /*79f0*/  FFMA.FTZ R2, R196, UR17, -R177.reuse ;  /* 0x00000011c4027c23 */ /* 0x100fe200080108b1 */
[--C-:B------:R-:W-:Y:S01]  /*7a00*/  FFMA.FTZ R0, R200, UR17, -R177.reuse ;  /* 0x00000011c8007c23 */ /* 0x100fe200080108b1 */
[--C-:B------:R-:W-:Y:S01]  /*7a10*/  FFMA.FTZ R175, R198, UR17, -R177.reuse ;  /* 0x00000011c6af7c23 */ /* 0x100fe200080108b1 */
[----:B------:R-:W-:Y:S01]  /*7a20*/  FMUL.FTZ R3, R6, UR17 ;  /* 0x0000001106037c20 */ /* 0x000fe20008410000 */
[--C-:B------:R-:W-:Y:S01]  /*7a30*/  FFMA.FTZ R188, R30, UR17, -R177.reuse ;  /* 0x000000111ebc7c23 */ /* 0x100fe200080108b1 */
[--C-:B------:R-:W-:Y:S01]  /*7a40*/  FFMA.FTZ R191, R28, UR17, -R177.reuse ;  /* 0x000000111cbf7c23 */ /* 0x100fe200080108b1 */
[----:B------:R-:W2:Y:S01]  /*7a50*/  MUFU.EX2 R165, R165 ;  /* 0x000000a500a57308 */ /* 0x000ea20000000800 */
[----:B-1----:R-:W-:Y:S01]  /*7a60*/  F2FP.F16.F32.PACK_AB R4, R169, R172 ;  /* 0x000000aca904723e */ /* 0x002fe200000000ff */
[--C-:B------:R-:W-:Y:S01]  /*7a70*/  FFMA.FTZ R190, R26, UR17, -R177.reuse ;  /* 0x000000111abe7c23 */ /* 0x100fe200080108b1 */
[--C-:B------:R-:W-:Y:S01]  /*7a80*/  FFMA.FTZ R193, R24, UR17, -R177.reuse ;  /* 0x0000001118c17c23 */ /* 0x100fe200080108b1 */
[----:B------:R-:W-:Y:S01]  /*7a90*/  LDSM.16.MT88.4 R28, [R226+0x10800] ;  /* 0x01080000e21c783b */ /* 0x000fe20000004200 */
[--C-:B------:R-:W-:Y:S01]  /*7aa0*/  FFMA.FTZ R196, R35, UR17, -R182.reuse ;  /* 0x0000001123c47c23 */ /* 0x100fe200080108b6 */
[--C-:B------:R-:W-:Y:S01]  /*7ab0*/  FFMA.FTZ R198, R33, UR17, -R182.reuse ;  /* 0x0000001121c67c23 */ /* 0x100fe200080108b6 */
[--C-:B------:R-:W-:Y:S01]  /*7ac0*/  FFMA.FTZ R199, R34, UR17, -R177.reuse ;  /* 0x0000001122c77c23 */ /* 0x100fe200080108b1 */
[----:B------:R-:W-:Y:S01]  /*7ad0*/  MUFU.EX2 R168, R168 ;  /* 0x000000a800a87308 */ /* 0x000fe20000000800 */
[----:B------:R-:W-:Y:S01]  /*7ae0*/  LDSM.16.MT88.4 R24, [R225+0x10800] ;  /* 0x01080000e118783b */ /* 0x000fe20000004200 */
[--C-:B------:R-:W-:Y:S01]  /*7af0*/  FFMA.FTZ R200, R32, UR17, -R177.reuse ;  /* 0x0000001120c87c23 */ /* 0x100fe200080108b1 */
[--C-:B------:R-:W-:Y:S01]  /*7b00*/  FFMA.FTZ R194, R194, UR17, -R177.reuse ;  /* 0x00000011c2c27c23 */ /* 0x100fe200080108b1 */
[--C-:B------:R-:W-:Y:S01]  /*7b10*/  FFMA.FTZ R201, R192, UR17, -R177.reuse ;  /* 0x00000011c0c97c23 */ /* 0x100fe200080108b1 */
[----:B------:R-:W-:Y:S01]  /*7b20*/  LDSM.16.MT88.4 R32, [R228+0x11000] ;  /* 0x01100000e420783b */ /* 0x000fe20000004200 */
[--C-:B------:R-:W-:Y:S01]  /*7b30*/  FFMA.FTZ R192, R183, UR17, -R182.reuse ;  /* 0x00000011b7c07c23 */ /* 0x100fe200080108b6 */
[----:B------:R-:W-:Y:S01]  /*7b40*/  FFMA.FTZ R182, R179, UR17, -R182 ;  /* 0x00000011b3b67c23 */ /* 0x000fe200080108b6 */
[----:B------:R-:W1:Y:S01]  /*7b50*/  MUFU.EX2 R2, R2 ;  /* 0x0000000200027308 */ /* 0x000e620000000800 */
[----:B--2---:R-:W-:Y:S01]  /*7b60*/  F2FP.F16.F32.PACK_AB R6, R165, R170 ;  /* 0x000000aaa506723e */ /* 0x004fe200000000ff */
[--C-:B------:R-:W-:Y:S01]  /*7b70*/  FFMA.FTZ R179, R180, UR17, -R177.reuse ;  /* 0x00000011b4b37c23 */ /* 0x100fe200080108b1 */
[--C-:B------:R-:W-:Y:S01]  /*7b80*/  FFMA.FTZ R178, R178, UR17, -R177.reuse ;  /* 0x00000011b2b27c23 */ /* 0x100fe200080108b1 */
[--C-:B------:R-:W-:Y:S01]  /*7b90*/  FFMA.FTZ R176, R176, UR17, -R177.reuse ;  /* 0x00000011b0b07c23 */ /* 0x100fe200080108b1 */
[----:B------:R-:W-:-:S03]  /*7ba0*/  FFMA.FTZ R177, R174, UR17, -R177 ;  /* 0x00000011aeb17c23 */ /* 0x000fc600080108b1 */
[----:B------:R-:W-:Y:S08]  /*7bb0*/  MUFU.EX2 R0, R0 ;  /* 0x0000000000007308 */ /* 0x000ff00000000800 */
[----:B------:R-:W2:Y:S01]  /*7bc0*/  MUFU.EX2 R175, R175 ;  /* 0x000000af00af7308 */ /* 0x000ea20000000800 */
[----:B-1----:R-:W-:-:S07]  /*7bd0*/  F2FP.F16.F32.PACK_AB R5, R2, R168 ;  /* 0x000000a80205723e */ /* 0x002fce00000000ff */
[----:B------:R-:W1:Y:S08]  /*7be0*/  MUFU.EX2 R164, R164 ;  /* 0x000000a400a47308 */ /* 0x000e700000000800 */
[----:B------:R-:W3:Y:S01]  /*7bf0*/  MUFU.EX2 R3, R3 ;  /* 0x0000000300037308 */ /* 0x000ee20000000800 */
[----:B--2---:R-:W-:-:S07]  /*7c00*/  F2FP.F16.F32.PACK_AB R7, R175, R0 ;  /* 0x00000000af07723e */ /* 0x004fce00000000ff */
[----:B------:R-:W-:Y:S01]  /*7c10*/  MUFU.EX2 R184, R184 ;  /* 0x000000b800b87308 */ /* 0x000fe20000000800 */
[-C--:B-1----:R-:W-:Y:S01]  /*7c20*/  FMUL.FTZ R160, R160, R164.reuse ;  /* 0x000000a4a0a07220 */ /* 0x082fe20000410000 */
[-C--:B------:R-:W-:Y:S01]  /*7c30*/  FMUL.FTZ R161, R161, R164.reuse ;  /* 0x000000a4a1a17220 */ /* 0x080fe20000410000 */
[-C--:B------:R-:W-:Y:S01]  /*7c40*/  FMUL.FTZ R156, R156, R164.reuse ;  /* 0x000000a49c9c7220 */ /* 0x080fe20000410000 */
[-C--:B------:R-:W-:Y:S01]  /*7c50*/  FMUL.FTZ R157, R157, R164.reuse ;  /* 0x000000a49d9d7220 */ /* 0x080fe20000410000 */
[-C--:B------:R-:W-:Y:S01]  /*7c60*/  FMUL.FTZ R144, R144, R164.reuse ;  /* 0x000000a490907220 */ /* 0x080fe20000410000 */
[-C--:B------:R-:W-:Y:S01]  /*7c70*/  FMUL.FTZ R145, R145, R164.reuse ;  /* 0x000000a491917220 */ /* 0x080fe20000410000 */
[-C--:B------:R-:W-:Y:S01]  /*7c80*/  FMUL.FTZ R140, R140, R164.reuse ;  /* 0x000000a48c8c7220 */ /* 0x080fe20000410000 */
[-C--:B------:R-:W-:Y:S01]  /*7c90*/  FMUL.FTZ R141, R141, R164.reuse ;  /* 0x000000a48d8d7220 */ /* 0x080fe20000410000 */
[-C--:B---3--:R-:W-:Y:S01]  /*7ca0*/  FMUL.FTZ R162, R162, R3.reuse ;  /* 0x00000003a2a27220 */ /* 0x088fe20000410000 */
[-C--:B------:R-:W-:Y:S01]  /*7cb0*/  FMUL.FTZ R163, R163, R3.reuse ;  /* 0x00000003a3a37220 */ /* 0x080fe20000410000 */
[-C--:B------:R-:W-:Y:S01]  /*7cc0*/  FMUL.FTZ R158, R158, R3.reuse ;  /* 0x000000039e9e7220 */ /* 0x080fe20000410000 */
[-C--:B------:R-:W-:Y:S01]  /*7cd0*/  FMUL.FTZ R159, R159, R3.reuse ;  /* 0x000000039f9f7220 */ /* 0x080fe20000410000 */
[-C--:B------:R-:W-:Y:S01]  /*7ce0*/  FMUL.FTZ R146, R146, R3.reuse ;  /* 0x0000000392927220 */ /* 0x080fe20000410000 */
[-C--:B------:R-:W-:Y:S01]  /*7cf0*/  FMUL.FTZ R147, R147, R3.reuse ;  /* 0x0000000393937220 */ /* 0x080fe20000410000 */
[-C--:B------:R-:W-:Y:S01]  /*7d00*/  FMUL.FTZ R142, R142, R3.reuse ;  /* 0x000000038e8e7220 */ /* 0x080fe20000410000 */
[-C--:B------:R-:W-:Y:S01]  /*7d10*/  FMUL.FTZ R143, R143, R3.reuse ;  /* 0x000000038f8f7220 */ /* 0x080fe20000410000 */
[C---:B------:R-:W-:Y:S01]  /*7d20*/  HMMA.16816.F32 R160, R4.reuse, R12, R160 ;  /* 0x0000000c04a0723c */ /* 0x040fe200000018a0 */
[-C--:B------:R-:W-:Y:S01]  /*7d30*/  FMUL.FTZ R152, R152, R164.reuse ;  /* 0x000000a498987220 */ /* 0x080fe20000410000 */
[-C--:B------:R-:W-:Y:S01]  /*7d40*/  FMUL.FTZ R153, R153, R164.reuse ;  /* 0x000000a499997220 */ /* 0x080fe20000410000 */
[-C--:B------:R-:W-:Y:S01]  /*7d50*/  FMUL.FTZ R148, R148, R164.reuse ;  /* 0x000000a494947220 */ /* 0x080fe20000410000 */
[-C--:B------:R-:W-:Y:S01]  /*7d60*/  FMUL.FTZ R149, R149, R164.reuse ;  /* 0x000000a495957220 */ /* 0x080fe20000410000 */
[-C--:B------:R-:W-:Y:S01]  /*7d70*/  FMUL.FTZ R154, R154, R3.reuse ;  /* 0x000000039a9a7220 */ /* 0x080fe20000410000 */
[C---:B------:R-:W-:Y:S01]  /*7d80*/  HMMA.16816.F32 R156, R4.reuse, R14, R156 ;  /* 0x0000000e049c723c */ /* 0x040fe2000000189c */
[----:B------:R-:W1:Y:S01]  /*7d90*/  LDSM.16.MT88.4 R12, [R224+0x10000] ;  /* 0x01000000e00c783b */ /* 0x000e620000004200 */
        /* <DEDUP_REMOVED lines=11> */
[----:B------:R-:W2:Y:S01]  /*7e50*/  LDSM.16.MT88.4 R16, [R226+0x12000] ;  /* 0x01200000e210783b */ /* 0x000ea20000004200 */
        /* <DEDUP_REMOVED lines=11> */
[----:B------:R-:W3:Y:S01]  /*7f10*/  LDSM.16.MT88.4 R8, [R228+0x12000] ;  /* 0x01200000e408783b */ /* 0x000ee20000004200 */
[-C--:B------:R-:W-:Y:S01]  /*7f20*/  FMUL.FTZ R51, R51, R3.reuse ;  /* 0x0000000333337220 */ /* 0x080fe20000410000 */
        /* <DEDUP_REMOVED lines=14> */
[C---:B-1----:R-:W-:Y:S01]  /*8010*/  HMMA.16816.F32 R136, R4.reuse, R12, R136 ;  /* 0x0000000c0488723c */ /* 0x042fe20000001888 */
        /* <DEDUP_REMOVED lines=11> */
[C---:B--2---:R-:W-:Y:S01]  /*80d0*/  HMMA.16816.F32 R44, R4.reuse, R16, R44 ;  /* 0x00000010042c723c */ /* 0x044fe2000000182c */
        /* <DEDUP_REMOVED lines=11> */
[C---:B---3--:R-:W-:Y:S01]  /*8190*/  HMMA.16816.F32 R36, R4.reuse, R8, R36 ;  /* 0x000000080424723c */ /* 0x048fe20000001824 */
        /* <DEDUP_REMOVED lines=59> */
[----:B------:R-:W4:Y:S01]  /*8550*/  MUFU.EX2 R187, R187 ;  /* 0x000000bb00bb7308 */ /* 0x000f220000000800 */
[-C--:B------:R-:W-:Y:S01]  /*8560*/  FMUL.FTZ R124, R124, R164.reuse ;  /* 0x000000a47c7c7220 */ /* 0x080fe20000410000 */
[-C--:B------:R-:W-:Y:S01]  /*8570*/  FMUL.FTZ R125, R125, R164.reuse ;  /* 0x000000a47d7d7220 */ /* 0x080fe20000410000 */
[-C--:B------:R-:W-:Y:S01]  /*8580*/  FMUL.FTZ R128, R128, R164.reuse ;  /* 0x000000a480807220 */ /* 0x080fe20000410000 */
[-C--:B------:R-:W-:Y:S01]  /*8590*/  FMUL.FTZ R126, R126, R3.reuse ;  /* 0x000000037e7e7220 */ /* 0x080fe20000410000 */
[-C--:B------:R-:W-:Y:S01]  /*85a0*/  FMUL.FTZ R127, R127, R3.reuse ;  /* 0x000000037f7f7220 */ /* 0x080fe20000410000 */
[-C--:B------:R-:W-:Y:S01]  /*85b0*/  FMUL.FTZ R129, R129, R164.reuse ;  /* 0x000000a481817220 */ /* 0x080fe20000410000 */
[-C--:B------:R-:W-:Y:S01]  /*85c0*/  FMUL.FTZ R130, R130, R3.reuse ;  /* 0x0000000382827220 */ /* 0x080fe20000410000 */
[----:B------:R-:W-:Y:S01]  /*85d0*/  MUFU.EX2 R186, R186 ;  /* 0x000000ba00ba7308 */ /* 0x000fe20000000800 */
[-C--:B------:R-:W-:Y:S01]  /*85e0*/  FMUL.FTZ R131, R131, R3.reuse ;  /* 0x0000000383837220 */ /* 0x080fe20000410000 */
[----:B-1----:R-:W-:Y:S01]  /*85f0*/  HMMA.16816.F32 R76, R4, R12, R76 ;  /* 0x0000000c044c723c */ /* 0x002fe2000000184c */
[----:B------:R-:W-:Y:S01]  /*8600*/  FFMA.FTZ R164, R249, R164, R172 ;  /* 0x000000a4f9a47223 */ /* 0x000fe200000100ac */
[----:B------:R-:W-:-:S03]  /*8610*/  FFMA.FTZ R3, R247, R3, R168 ;  /* 0x00000003f7037223 */ /* 0x000fc600000100a8 */
[----:B------:R-:W-:Y:S01]  /*8620*/  FADD.FTZ R169, R169, R164 ;  /* 0x000000a4a9a97221 */ /* 0x000fe20000010000 */
[C---:B------:R-:W-:Y:S01]  /*8630*/  HMMA.16816.F32 R80, R4.reuse, R14, R80 ;  /* 0x0000000e0450723c */ /* 0x040fe20000001850 */
[----:B------:R-:W1:Y:S01]  /*8640*/  LDSM.16.MT88.4 R12, [R228+0x16000] ;  /* 0x01600000e40c783b */ /* 0x000e620000004200 */
[----:B------:R-:W-:Y:S01]  /*8650*/  MUFU.EX2 R189, R189 ;  /* 0x000000bd00bd7308 */ /* 0x000fe20000000800 */
[----:B------:R-:W-:Y:S01]  /*8660*/  FADD.FTZ R3, R2, R3 ;  /* 0x0000000302037221 */ /* 0x000fe20000010000 */
[----:B------:R-:W-:Y:S01]  /*8670*/  FADD.FTZ R170, R170, R169 ;  /* 0x000000a9aaaa7221 */ /* 0x000fe20000010000 */
[----:B------:R-:W-:Y:S01]  /*8680*/  MOV R164, R173 ;  /* 0x000000ad00a47202 */ /* 0x000fe20000000f00 */
[C---:B--2---:R-:W-:Y:S01]  /*8690*/  HMMA.16816.F32 R92, R4.reuse, R16, R92 ;  /* 0x00000010045c723c */ /* 0x044fe2000000185c */
[----:B------:R-:W-:Y:S01]  /*86a0*/  FADD.FTZ R0, R0, R3 ;  /* 0x0000000300007221 */ /* 0x000fe20000010000 */
[----:B------:R-:W-:Y:S02]  /*86b0*/  FADD.FTZ R165, R165, R170 ;  /* 0x000000aaa5a57221 */ /* 0x000fe40000010000 */
[----:B------:R-:W-:Y:S01]  /*86c0*/  MUFU.EX2 R188, R188 ;  /* 0x000000bc00bc7308 */ /* 0x000fe20000000800 */
[----:B------:R-:W-:Y:S01]  /*86d0*/  FADD.FTZ R175, R175, R0 ;  /* 0x00000000afaf7221 */ /* 0x000fe20000010000 */
[C---:B------:R-:W-:Y:S01]  /*86e0*/  HMMA.16816.F32 R96, R4.reuse, R18, R96 ;  /* 0x000000120460723c */ /* 0x040fe20000001860 */
[----:B------:R-:W2:Y:S05]  /*86f0*/  LDSM.16.MT88.4 R16, [R225+0x16000] ;  /* 0x01600000e110783b */ /* 0x000eaa0000004200 */
[C---:B---3--:R-:W-:Y:S01]  /*8700*/  HMMA.16816.F32 R84, R4.reuse, R8, R84 ;  /* 0x000000080454723c */ /* 0x048fe20000001854 */
[----:B------:R-:W3:Y:S05]  /*8710*/  MUFU.EX2 R191, R191 ;  /* 0x000000bf00bf7308 */ /* 0x000eea0000000800 */
[C---:B------:R-:W-:Y:S01]  /*8720*/  HMMA.16816.F32 R88, R4.reuse, R10, R88 ;  /* 0x0000000a0458723c */ /* 0x040fe20000001858 */
[----:B------:R-:W5:Y:S02]  /*8730*/  LDSM.16.MT88.4 R8, [R226+0x16000] ;  /* 0x01600000e208783b */ /* 0x000f640000004200 */
[----:B------:R-:W-:Y:S08]  /*8740*/  MUFU.EX2 R190, R190 ;  /* 0x000000be00be7308 */ /* 0x000ff00000000800 */
[----:B------:R-:W3:Y:S01]  /*8750*/  MUFU.EX2 R193, R193 ;  /* 0x000000c100c17308 */ /* 0x000ee20000000800 */
[C---:B-1----:R-:W-:Y:S07]  /*8760*/  HMMA.16816.F32 R100, R4.reuse, R12, R100 ;  /* 0x0000000c0464723c */ /* 0x042fee0000001864 */
[----:B------:R-:W1:Y:S01]  /*8770*/  MUFU.EX2 R195, R195 ;  /* 0x000000c300c37308 */ /* 0x000e620000000800 */
[C---:B------:R-:W-:Y:S01]  /*8780*/  HMMA.16816.F32 R104, R4.reuse, R14, R104 ;  /* 0x0000000e0468723c */ /* 0x040fe20000001868 */
[----:B------:R-:W4:Y:S06]  /*8790*/  LDSM.16.MT88.4 R12, [R224+0x16000] ;  /* 0x01600000e00c783b */ /* 0x000f2c0000004200 */
[----:B------:R-:W1:Y:S01]  /*87a0*/  MUFU.EX2 R196, R196 ;  /* 0x000000c400c47308 */ /* 0x000e620000000800 */
[C---:B--2---:R-:W-:Y:S06]  /*87b0*/  HMMA.16816.F32 R116, R4.reuse, R16, R116 ;  /* 0x000000100474723c */ /* 0x044fec0000001874 */
[C---:B------:R-:W-:Y:S01]  /*87c0*/  HMMA.16816.F32 R120, R4.reuse, R18, R120 ;  /* 0x000000120478723c */ /* 0x040fe20000001878 */
[----:B------:R-:W2:Y:S01]  /*87d0*/  LDSM.16.MT88.4 R16, [R228+0x12800] ;  /* 0x01280000e410783b */ /* 0x000ea20000004200 */
[----:B------:R-:W1:Y:S04]  /*87e0*/  MUFU.EX2 R198, R198 ;  /* 0x000000c600c67308 */ /* 0x000e680000000800 */
[C---:B-----5:R-:W-:Y:S04]  /*87f0*/  HMMA.16816.F32 R108, R4.reuse, R8, R108 ;  /* 0x00000008046c723c */ /* 0x060fe8000000186c */
[----:B------:R-:W5:Y:S02]  /*8800*/  MUFU.EX2 R197, R197 ;  /* 0x000000c500c57308 */ /* 0x000f640000000800 */
[C---:B------:R-:W-:Y:S01]  /*8810*/  HMMA.16816.F32 R112, R4.reuse, R10, R112 ;  /* 0x0000000a0470723c */ /* 0x040fe20000001870 */
[----:B------:R-:W5:Y:S05]  /*8820*/  LDSM.16.MT88.4 R8, [R228+0x10800] ;  /* 0x01080000e408783b */ /* 0x000f6a0000004200 */
[----:B------:R-:W-:Y:S08]  /*8830*/  MUFU.EX2 R199, R199 ;  /* 0x000000c700c77308 */ /* 0x000ff00000000800 */
[----:B------:R-:W5:Y:S01]  /*8840*/  MUFU.EX2 R200, R200 ;  /* 0x000000c800c87308 */ /* 0x000f620000000800 */
[C---:B----4-:R-:W-:Y:S07]  /*8850*/  HMMA.16816.F32 R124, R4.reuse, R12, R124 ;  /* 0x0000000c047c723c */ /* 0x050fee000000187c */
[----:B------:R-:W-:Y:S01]  /*8860*/  MUFU.EX2 R194, R194 ;  /* 0x000000c200c27308 */ /* 0x000fe20000000800 */
[----:B------:R-:W-:Y:S01]  /*8870*/  HMMA.16816.F32 R128, R4, R14, R128 ;  /* 0x0000000e0480723c */ /* 0x000fe20000001880 */
[----:B------:R-:W4:Y:S06]  /*8880*/  LDSM.16.MT88.4 R12, [R226+0x12800] ;  /* 0x01280000e20c783b */ /* 0x000f2c0000004200 */
[----:B------:R-:W-:Y:S01]  /*8890*/  F2FP.F16.F32.PACK_AB R4, R187, R184 ;  /* 0x000000b8bb04723e */ /* 0x000fe200000000ff */
[----:B------:R-:W4:Y:S01]  /*88a0*/  MUFU.EX2 R201, R201 ;  /* 0x000000c900c97308 */ /* 0x000f220000000800 */
[----:B---3--:R-:W-:Y:S01]  /*88b0*/  F2FP.F16.F32.PACK_AB R5, R191, R188 ;  /* 0x000000bcbf05723e */ /* 0x008fe200000000ff */
[----:B------:R-:W-:Y:S01]  /*88c0*/  FADD.FTZ R184, R184, R165 ;  /* 0x000000a5b8b87221 */ /* 0x000fe20000010000 */
[----:B------:R-:W-:Y:S01]  /*88d0*/  F2FP.F16.F32.PACK_AB R6, R189, R186 ;  /* 0x000000babd06723e */ /* 0x000fe200000000ff */
[----:B------:R-:W-:Y:S01]  /*88e0*/  FADD.FTZ R188, R188, R175 ;  /* 0x000000afbcbc7221 */ /* 0x000fe20000010000 */
[----:B------:R-:W-:Y:S01]  /*88f0*/  F2FP.F16.F32.PACK_AB R7, R193, R190 ;  /* 0x000000bec107723e */ /* 0x000fe200000000ff */
[----:B------:R-:W-:-:S02]  /*8900*/  FADD.FTZ R187, R187, R184 ;  /* 0x000000b8bbbb7221 */ /* 0x000fc40000010000 */
[----:B------:R-:W-:Y:S01]  /*8910*/  MUFU.EX2 R185, R185 ;  /* 0x000000b900b97308 */ /* 0x000fe20000000800 */
[----:B------:R-:W-:Y:S01]  /*8920*/  FADD.FTZ R191, R191, R188 ;  /* 0x000000bcbfbf7221 */ /* 0x000fe20000010000 */
[----:B------:R-:W-:Y:S02]  /*8930*/  FADD.FTZ R0, R186, R187 ;  /* 0x000000bbba007221 */ /* 0x000fe40000010000 */
[C---:B--2---:R-:W-:Y:S01]  /*8940*/  HMMA.16816.F32 R36, R4.reuse, R16, R36 ;  /* 0x000000100424723c */ /* 0x044fe20000001824 */
[----:B------:R-:W-:Y:S01]  /*8950*/  FADD.FTZ R2, R190, R191 ;  /* 0x000000bfbe027221 */ /* 0x000fe20000010000 */
[----:B------:R-:W-:Y:S02]  /*8960*/  FADD.FTZ R0, R189, R0 ;  /* 0x00000000bd007221 */ /* 0x000fe40000010000 */
[----:B------:R-:W2:Y:S01]  /*8970*/  MUFU.EX2 R192, R192 ;  /* 0x000000c000c07308 */ /* 0x000ea20000000800 */
[----:B------:R-:W-:Y:S01]  /*8980*/  FADD.FTZ R2, R193, R2 ;  /* 0x00000002c1027221 */ /* 0x000fe20000010000 */
[----:B------:R-:W-:Y:S01]  /*8990*/  HMMA.16816.F32 R40, R4, R18, R40 ;  /* 0x000000120428723c */ /* 0x000fe20000001828 */
[----:B------:R-:W3:Y:S01]  /*89a0*/  LDSM.16.MT88.4 R16, [R225+0x14800] ;  /* 0x01480000e110783b */ /* 0x000ee20000004200 */
[----:B-1----:R-:W-:-:S04]  /*89b0*/  FADD.FTZ R3, R195, R0 ;  /* 0x00000000c3037221 */ /* 0x002fc80000010000 */
[----:B-----5:R-:W-:Y:S01]  /*89c0*/  HMMA.16816.F32 R160, R4, R8, R160 ;  /* 0x0000000804a0723c */ /* 0x020fe200000018a0 */
[----:B------:R-:W-:Y:S01]  /*89d0*/  MUFU.EX2 R181, R181 ;  /* 0x000000b500b57308 */ /* 0x000fe20000000800 */
[----:B------:R-:W-:-:S04]  /*89e0*/  FADD.FTZ R3, R196, R3 ;  /* 0x00000003c4037221 */ /* 0x000fc80000010000 */
[C---:B------:R-:W-:Y:S01]  /*89f0*/  HMMA.16816.F32 R156, R4.reuse, R10, R156 ;  /* 0x0000000a049c723c */ /* 0x040fe2000000189c */
[----:B------:R-:W1:Y:S01]  /*8a00*/  LDSM.16.MT88.4 R8, [R225+0x12800] ;  /* 0x01280000e108783b */ /* 0x000e620000004200 */
[----:B------:R-:W-:Y:S01]  /*8a10*/  FADD.FTZ R0, R198, R3 ;  /* 0x00000003c6007221 */ /* 0x000fe20000010000 */
[----:B------:R-:W-:Y:S01]  /*8a20*/  MUFU.EX2 R182, R182 ;  /* 0x000000b600b67308 */ /* 0x000fe20000000800 */
[----:B------:R-:W-:Y:S02]  /*8a30*/  MOV R3, R171 ;  /* 0x000000ab00037202 */ /* 0x000fe40000000f00 */
[----:B------:R-:W-:Y:S01]  /*8a40*/  HMMA.16816.F32 R136, R4, R20, R136 ;  /* 0x000000140488723c */ /* 0x000fe20000001888 */
[----:B------:R-:W-:-:S04]  /*8a50*/  FADD.FTZ R0, R197, R0 ;  /* 0x00000000c5007221 */ /* 0x000fc80000010000 */
[----:B------:R-:W-:Y:S01]  /*8a60*/  MUFU.EX2 R179, R179 ;  /* 0x000000b300b37308 */ /* 0x000fe20000000800 */
[C---:B------:R-:W-:Y:S01]  /*8a70*/  HMMA.16816.F32 R132, R4.reuse, R22, R132 ;  /* 0x000000160484723c */ /* 0x040fe20000001884 */
[----:B------:R-:W5:Y:S05]  /*8a80*/  LDSM.16.MT88.4 R20, [R226+0x14800] ;  /* 0x01480000e214783b */ /* 0x000f6a0000004200 */
[C---:B------:R-:W-:Y:S01]  /*8a90*/  HMMA.16816.F32 R152, R4.reuse, R28, R152 ;  /* 0x0000001c0498723c */ /* 0x040fe20000001898 */
[----:B------:R-:W2:Y:S05]  /*8aa0*/  MUFU.EX2 R178, R178 ;  /* 0x000000b200b27308 */ /* 0x000eaa0000000800 */
[C---:B------:R-:W-:Y:S01]  /*8ab0*/  HMMA.16816.F32 R148, R4.reuse, R30, R148 ;  /* 0x0000001e0494723c */ /* 0x040fe20000001894 */
[----:B------:R-:W2:Y:S02]  /*8ac0*/  LDSM.16.MT88.4 R28, [R224+0x12800] ;  /* 0x01280000e01c783b */ /* 0x000ea40000004200 */
[----:B------:R-:W-:Y:S03]  /*8ad0*/  MUFU.EX2 R176, R176 ;  /* 0x000000b000b07308 */ /* 0x000fe60000000800 */
[C---:B------:R-:W-:Y:S05]  /*8ae0*/  HMMA.16816.F32 R144, R4.reuse, R24, R144 ;  /* 0x000000180490723c */ /* 0x040fea0000001890 */
[----:B------:R-:W2:Y:S01]  /*8af0*/  MUFU.EX2 R177, R177 ;  /* 0x000000b100b17308 */ /* 0x000ea20000000800 */
        /* <DEDUP_REMOVED lines=22> */
[----:B------:R-:W-:Y:S05]  /*8c60*/  LDSM.16.MT88.4 R12, [R228+0x13000] ;  /* 0x01300000e40c783b */ /* 0x000fea0000004200 */
        /* <DEDUP_REMOVED lines=8> */
[----:B------:R-:W4:Y:S05]  /*8cf0*/  LDSM.16.MT88.4 R20, [R224+0x13000] ;  /* 0x01300000e014783b */ /* 0x000f2a0000004200 */
[C---:B--2---:R-:W-:Y:S06]  /*8d00*/  HMMA.16816.F32 R108, R4.reuse, R28, R108 ;  /* 0x0000001c046c723c */ /* 0x044fec000000186c */
[----:B------:R-:W-:Y:S01]  /*8d10*/  HMMA.16816.F32 R112, R4, R30, R112 ;  /* 0x0000001e0470723c */ /* 0x000fe20000001870 */
[----:B------:R-:W2:Y:S06]  /*8d20*/  LDSM.16.MT88.4 R28, [R225+0x11000] ;  /* 0x01100000e11c783b */ /* 0x000eac0000004200 */
[----:B------:R-:W-:-:S02]  /*8d30*/  F2FP.F16.F32.PACK_AB R4, R196, R195 ;  /* 0x000000c3c404723e */ /* 0x000fc400000000ff */
[----:B------:R-:W-:Y:S02]  /*8d40*/  F2FP.F16.F32.PACK_AB R5, R200, R199 ;  /* 0x000000c7c805723e */ /* 0x000fe400000000ff */
[----:B------:R-:W-:Y:S02]  /*8d50*/  F2FP.F16.F32.PACK_AB R6, R197, R198 ;  /* 0x000000c6c506723e */ /* 0x000fe400000000ff */
[----:B------:R-:W-:-:S07]  /*8d60*/  F2FP.F16.F32.PACK_AB R7, R201, R194 ;  /* 0x000000c2c907723e */ /* 0x000fce00000000ff */
        /* <DEDUP_REMOVED lines=12> */
[C---:B----4-:R-:W-:Y:S06]  /*8e30*/  HMMA.16816.F32 R60, R4.reuse, R20, R60 ;  /* 0x00000014043c723c */ /* 0x050fec000000183c */
[C---:B------:R-:W-:Y:S01]  /*8e40*/  HMMA.16816.F32 R64, R4.reuse, R22, R64 ;  /* 0x000000160440723c */ /* 0x040fe20000001840 */
[----:B------:R-:W4:Y:S05]  /*8e50*/  LDSM.16.MT88.4 R20, [R226+0x17000] ;  /* 0x01700000e214783b */ /* 0x000f2a0000004200 */
[C---:B--2---:R-:W-:Y:S06]  /*8e60*/  HMMA.16816.F32 R144, R4.reuse, R28, R144 ;  /* 0x0000001c0490723c */ /* 0x044fec0000001890 */
[C---:B------:R-:W-:Y:S01]  /*8e70*/  HMMA.16816.F32 R140, R4.reuse, R30, R140 ;  /* 0x0000001e048c723c */ /* 0x040fe2000000188c */
[----:B------:R-:W2:Y:S05]  /*8e80*/  LDSM.16.MT88.4 R28, [R228+0x15000] ;  /* 0x01500000e41c783b */ /* 0x000eaa0000004200 */
[C---:B-----5:R-:W-:Y:S06]  /*8e90*/  HMMA.16816.F32 R52, R4.reuse, R24, R52 ;  /* 0x000000180434723c */ /* 0x060fec0000001834 */
        /* <DEDUP_REMOVED lines=14> */
[C---:B------:R-:W-:Y:S06]  /*8f80*/  HMMA.16816.F32 R160, R4.reuse, R32, R160 ;  /* 0x0000002004a0723c */ /* 0x040fec00000018a0 */
[C---:B------:R-:W-:Y:S01]  /*8f90*/  HMMA.16816.F32 R156, R4.reuse, R34, R156 ;  /* 0x00000022049c723c */ /* 0x040fe2000000189c */
[----:B------:R-:W4:Y:S05]  /*8fa0*/  LDSM.16.MT88.4 R32, [R228+0x11800] ;  /* 0x01180000e420783b */ /* 0x000f2a0000004200 */
[C---:B--2---:R-:W-:Y:S06]  /*8fb0*/  HMMA.16816.F32 R68, R4.reuse, R28, R68 ;  /* 0x0000001c0444723c */ /* 0x044fec0000001844 */
[C---:B------:R-:W-:Y:S01]  /*8fc0*/  HMMA.16816.F32 R72, R4.reuse, R30, R72 ;  /* 0x0000001e0448723c */ /* 0x040fe20000001848 */
[----:B------:R-:W-:Y:S05]  /*8fd0*/  LDSM.16.MT88.4 R28, [R224+0x11800] ;  /* 0x01180000e01c783b */ /* 0x000fea0000004200 */
[C---:B-----5:R-:W-:Y:S06]  /*8fe0*/  HMMA.16816.F32 R100, R4.reuse, R24, R100 ;  /* 0x000000180464723c */ /* 0x060fec0000001864 */
[C---:B------:R-:W-:Y:S01]  /*8ff0*/  HMMA.16816.F32 R104, R4.reuse, R26, R104 ;  /* 0x0000001a0468723c */ /* 0x040fe20000001868 */
[----:B------:R-:W2:Y:S05]  /*9000*/  LDSM.16.MT88.4 R24, [R225+0x11800] ;  /* 0x01180000e118783b */ /* 0x000eaa0000004200 */
[C---:B---3--:R-:W-:Y:S06]  /*9010*/  HMMA.16816.F32 R116, R4.reuse, R16, R116 ;  /* 0x000000100474723c */ /* 0x048fec0000001874 */
[C---:B------:R-:W-:Y:S01]  /*9020*/  HMMA.16816.F32 R120, R4.reuse, R18, R120 ;  /* 0x000000120478723c */ /* 0x040fe20000001878 */
[----:B------:R-:W-:Y:S05]  /*9030*/  LDSM.16.MT88.4 R16, [R226+0x13800] ;  /* 0x01380000e210783b */ /* 0x000fea0000004200 */
[C---:B------:R-:W-:Y:S06]  /*9040*/  HMMA.16816.F32 R124, R4.reuse, R12, R124 ;  /* 0x0000000c047c723c */ /* 0x040fec000000187c */
[----:B------:R-:W-:Y:S01]  /*9050*/  HMMA.16816.F32 R128, R4, R14, R128 ;  /* 0x0000000e0480723c */ /* 0x000fe20000001880 */
[----:B------:R-:W-:Y:S06]  /*9060*/  LDSM.16.MT88.4 R12, [R225+0x13800] ;  /* 0x01380000e10c783b */ /* 0x000fec0000004200 */
[----:B------:R-:W-:Y:S01]  /*9070*/  F2FP.F16.F32.PACK_AB R4, R192, R185 ;  /* 0x000000b9c004723e */ /* 0x000fe200000000ff */
[----:B------:R-:W-:Y:S01]  /*9080*/  FADD.FTZ R185, R185, R0 ;  /* 0x00000000b9b97221 */ /* 0x000fe20000010000 */
[----:B------:R-:W-:-:S02]  /*9090*/  F2FP.F16.F32.PACK_AB R5, R178, R179 ;  /* 0x000000b3b205723e */ /* 0x000fc400000000ff */
[----:B------:R-:W-:Y:S01]  /*90a0*/  F2FP.F16.F32.PACK_AB R6, R182, R181 ;  /* 0x000000b5b606723e */ /* 0x000fe200000000ff */
[----:B------:R-:W-:Y:S01]  /*90b0*/  FADD.FTZ R192, R192, R185 ;  /* 0x000000b9c0c07221 */ /* 0x000fe20000010000 */
[----:B------:R-:W-:-:S03]  /*90c0*/  F2FP.F16.F32.PACK_AB R7, R177, R176 ;  /* 0x000000b0b107723e */ /* 0x000fc600000000ff */
[----:B------:R-:W-:-:S04]  /*90d0*/  FADD.FTZ R181, R181, R192 ;  /* 0x000000c0b5b57221 */ /* 0x000fc80000010000 */
[----:B-1----:R-:W-:Y:S01]  /*90e0*/  HMMA.16816.F32 R152, R4, R8, R152 ;  /* 0x000000080498723c */ /* 0x002fe20000001898 */
[----:B------:R-:W-:-:S05]  /*90f0*/  FADD.FTZ R249, R182, R181 ;  /* 0x000000b5b6f97221 */ /* 0x000fca0000010000 */
[C---:B------:R-:W-:Y:S01]  /*9100*/  HMMA.16816.F32 R148, R4.reuse, R10, R148 ;  /* 0x0000000a0494723c */ /* 0x040fe20000001894 */
[----:B------:R-:W1:Y:S05]  /*9110*/  LDSM.16.MT88.4 R8, [R224+0x13800] ;  /* 0x01380000e008783b */ /* 0x000e6a0000004200 */
[C---:B----4-:R-:W-:Y:S06]  /*9120*/  HMMA.16816.F32 R36, R4.reuse, R20, R36 ;  /* 0x000000140424723c */ /* 0x050fec0000001824 */
[C---:B------:R-:W-:Y:S01]  /*9130*/  HMMA.16816.F32 R40, R4.reuse, R22, R40 ;  /* 0x000000160428723c */ /* 0x040fe20000001828 */
[----:B------:R-:W3:Y:S05]  /*9140*/  LDSM.16.MT88.4 R20, [R224+0x15800] ;  /* 0x01580000e014783b */ /* 0x000eea0000004200 */
[C---:B------:R-:W-:Y:S06]  /*9150*/  HMMA.16816.F32 R160, R4.reuse, R32, R160 ;  /* 0x0000002004a0723c */ /* 0x040fec00000018a0 */
[C---:B------:R-:W-:Y:S01]  /*9160*/  HMMA.16816.F32 R156, R4.reuse, R34, R156 ;  /* 0x00000022049c723c */ /* 0x040fe2000000189c */
[----:B------:R-:W-:Y:S05]  /*9170*/  LDSM.16.MT88.4 R32, [R226+0x15800] ;  /* 0x01580000e220783b */ /* 0x000fea0000004200 */
[C---:B--2---:R-:W-:Y:S06]  /*9180*/  HMMA.16816.F32 R144, R4.reuse, R24, R144 ;  /* 0x000000180490723c */ /* 0x044fec0000001890 */
[C---:B------:R-:W-:Y:S01]  /*9190*/  HMMA.16816.F32 R140, R4.reuse, R26, R140 ;  /* 0x0000001a048c723c */ /* 0x040fe2000000188c */
[----:B------:R-:W-:Y:S05]  /*91a0*/  LDSM.16.MT88.4 R24, [R228+0x15800] ;  /* 0x01580000e418783b */ /* 0x000fea0000004200 */
        /* <DEDUP_REMOVED lines=16> */
[----:B------:R-:W-:Y:S01]  /*92b0*/  HMMA.16816.F32 R68, R4, R24, R68 ;  /* 0x000000180444723c */ /* 0x000fe20000001844 */
[----:B------:R-:W-:-:S04]  /*92c0*/  FADD.FTZ R9, R199, R2 ;  /* 0x00000002c7097221 */ /* 0x000fc80000010000 */
[----:B------:R-:W-:Y:S01]  /*92d0*/  FADD.FTZ R9, R200, R9 ;  /* 0x00000009c8097221 */ /* 0x000fe20000010000 */
[----:B------:R-:W-:Y:S03]  /*92e0*/  HMMA.16816.F32 R72, R4, R26, R72 ;  /* 0x0000001a0448723c */ /* 0x000fe60000001848 */
[----:B------:R-:W-:-:S03]  /*92f0*/  FADD.FTZ R2, R194, R9 ;  /* 0x00000009c2027221 */ /* 0x000fc60000010000 */
[----:B------:R-:W-:Y:S01]  /*9300*/  HMMA.16816.F32 R76, R4, R32, R76 ;  /* 0x00000020044c723c */ /* 0x000fe2000000184c */
[----:B------:R-:W-:-:S04]  /*9310*/  FADD.FTZ R2, R201, R2 ;  /* 0x00000002c9027221 */ /* 0x000fc80000010000 */
[----:B------:R-:W-:Y:S01]  /*9320*/  FADD.FTZ R179, R179, R2 ;  /* 0x00000002b3b37221 */ /* 0x000fe20000010000 */
[----:B------:R-:W-:Y:S03]  /*9330*/  HMMA.16816.F32 R80, R4, R34, R80 ;  /* 0x000000220450723c */ /* 0x000fe60000001850 */
[----:B------:R-:W-:-:S03]  /*9340*/  FADD.FTZ R179, R178, R179 ;  /* 0x000000b3b2b37221 */ /* 0x000fc60000010000 */
[----:B--2---:R-:W-:Y:S01]  /*9350*/  HMMA.16816.F32 R84, R4, R28, R84 ;  /* 0x0000001c0454723c */ /* 0x004fe20000001854 */
[----:B------:R-:W-:-:S04]  /*9360*/  FADD.FTZ R176, R176, R179 ;  /* 0x000000b3b0b07221 */ /* 0x000fc80000010000 */
[----:B------:R-:W-:Y:S01]  /*9370*/  FADD.FTZ R247, R177, R176 ;  /* 0x000000b0b1f77221 */ /* 0x000fe20000010000 */
[C---:B------:R-:W-:Y:S06]  /*9380*/  HMMA.16816.F32 R88, R4.reuse, R30, R88 ;  /* 0x0000001e0458723c */ /* 0x040fec0000001858 */
[C---:B----4-:R-:W-:Y:S06]  /*9390*/  HMMA.16816.F32 R100, R4.reuse, R16, R100 ;  /* 0x000000100464723c */ /* 0x050fec0000001864 */
[C---:B------:R-:W-:Y:S06]  /*93a0*/  HMMA.16816.F32 R104, R4.reuse, R18, R104 ;  /* 0x000000120468723c */ /* 0x040fec0000001868 */
[C---:B-----5:R-:W-:Y:S06]  /*93b0*/  HMMA.16816.F32 R108, R4.reuse, R12, R108 ;  /* 0x0000000c046c723c */ /* 0x060fec000000186c */
[C---:B------:R-:W-:Y:S06]  /*93c0*/  HMMA.16816.F32 R112, R4.reuse, R14, R112 ;  /* 0x0000000e0470723c */ /* 0x040fec0000001870 */
[C---:B------:R-:W-:Y:S06]  /*93d0*/  HMMA.16816.F32 R120, R4.reuse, R10, R120 ;  /* 0x0000000a0478723c */ /* 0x040fec0000001878 */
[C---:B---3--:R-:W-:Y:S06]  /*93e0*/  HMMA.16816.F32 R124, R4.reuse, R20, R124 ;  /* 0x00000014047c723c */ /* 0x048fec000000187c */
[----:B------:R-:W-:-:S15]  /*93f0*/  HMMA.16816.F32 R128, R4, R22, R128 ;  /* 0x000000160480723c */ /* 0x000fde0000001880 */
[----:B------:R-:W-:-:S09]  /*9400*/  NOP ;  /* 0x0000000000007918 */ /* 0x000fd20000000000 */
.L_x_177:
[----:B------:R-:W-:-:S06]  /*9410*/  UISETP.GT.AND UP0, UPT, UR23, UR12, UPT ;  /* 0x0000000c1700728c */ /* 0x000fcc000bf04270 */
[----:B------:R-:W-:-:S13]  /*9420*/  PLOP3.LUT P0, PT, PT, PT, UP0, 0x80, 0x0 ;  /* 0x000000000000781c */ /* 0x000fda0003f0f008 */
[----:B------:R-:W-:Y:S05]  /*9430*/  @!P0 BRA `(.L_x_179) ;  /* 0x0000003800708947 */ /* 0x000fea0003800000 */
[----:B------:R-:W-:Y:S01]  /*9440*/  MOV R2, R3 ;  /* 0x0000000300027202 */ /* 0x000fe20000000f00 */
[----:B------:R-:W-:Y:S01]  /*9450*/  USHF.L.U64.HI UR16, UR10, 0x5, UR11 ;  /* 0x000000050a107899 */ /* 0x000fe2000801020b */
[----:B------:R-:W-:Y:S01]  /*9460*/  MOV R0, R164 ;  /* 0x000000a400007202 */ /* 0x000fe20000000f00 */
[----:B------:R-:W-:Y:S01]  /*9470*/  USHF.L.U32 UR17, UR10, 0x5, URZ ;  /* 0x000000050a117899 */ /* 0x000fe2000800063f */
[----:B------:R-:W-:Y:S01]  /*9480*/  MOV R238, R166 ;  /* 0x000000a600ee7202 */ /* 0x000fe20000000f00 */
[----:B------:R-:W-:Y:S02]  /*9490*/  USHF.L.U64.HI UR21, UR8, 0x5, UR9 ;  /* 0x0000000508157899 */ /* 0x000fe40008010209 */
[----:B------:R-:W-:Y:S02]  /*94a0*/  USHF.L.U32 UR20, UR8, 0x5, URZ ;  /* 0x0000000508147899 */ /* 0x000fe4000800063f */
[----:B------:R-:W-:Y:S02]  /*94b0*/  USHF.L.U64.HI UR22, UR8, 0x6, UR9 ;  /* 0x0000000608167899 */ /* 0x000fe40008010209 */
[----:B------:R-:W-:Y:S01]  /*94c0*/  USHF.L.U32 UR25, UR8, 0x6, URZ ;  /* 0x0000000608197899 */ /* 0x000fe2000800063f */
[----:B------:R-:W-:Y:S01]  /*94d0*/  ULDC UR4, c[0x0][0x2ec] ;  /* 0x0000bb0000047ab9 */ /* 0x000fe20000000800 */
[----:B------:R-:W-:Y:S01]  /*94e0*/  ULDC.64 UR6, c[0x0][0x218] ;  /* 0x0000860000067ab9 */ /* 0x000fe20000000a00 */
[----:B------:R-:W-:Y:S01]  /*94f0*/  ULDC.64 UR10, c[0x0][0x220] ;  /* 0x00008800000a7ab9 */ /* 0x000fe20000000a00 */
[----:B------:R-:W-:Y:S01]  /*9500*/  ULDC.64 UR8, c[0x0][0x248] ;  /* 0x0000920000087ab9 */ /* 0x000fe20000000a00 */
[----:B------:R-:W-:Y:S07]  /*9510*/  BRA `(.L_x_180) ;  /* 0x0000000000a07947 */ /* 0x000fee0003800000 */
.L_x_182:
        /* <DEDUP_REMOVED lines=40> */
.L_x_180:
[----:B------:R-:W-:Y:S04]  /*97a0*/  DEPBAR.LE SB0, 0x0 ;  /* 0x000080000000791a */ /* 0x000fe80000000000 */
[----:B------:R-:W-:Y:S01]  /*97b0*/  BAR.SYNC.DEFER_BLOCKING 0x0 ;  /* 0x0000000000007b1d */ /* 0x000fe20000010000 */
[----:B------:R-:W-:Y:S04]  /*97c0*/  UIADD3 UR24, UR23, -0x1, URZ ;  /* 0xffffffff17187890 */ /* 0x000fe8000fffe03f */
[----:B------:R-:W-:Y:S02]  /*97d0*/  USHF.R.S32.HI UR27, URZ, 0x1f, UR24 ;  /* 0x0000001f3f1b7899 */ /* 0x000fe40008011418 */
[----:B------:R-:W-:Y:S01]  /*97e0*/  UIMAD UR26, UR22, UR24, URZ ;  /* 0x00000018161a72a4 */ /* 0x000fe2000f8e023f */
[----:B------:R-:W-:Y:S01]  /*97f0*/  IMAD.U32 R3, RZ, RZ, UR24 ;  /* 0x00000018ff037e24 */ /* 0x000fe2000f8e00ff */
[----:B------:R-:W-:Y:S02]  /*9800*/  UISETP.GT.AND UP0, UPT, UR24, UR12, UPT ;  /* 0x0000000c1800728c */ /* 0x000fe4000bf04270 */
[----:B------:R-:W-:Y:S01]  /*9810*/  UIMAD UR26, UR27, UR25, UR26 ;  /* 0x000000191b1a72a4 */ /* 0x000fe2000f8e021a */
[----:B------:R-:W-:Y:S05]  /*9820*/  IMAD.WIDE.U32 R34, R3, UR25, R238 ;  /* 0x0000001903227c25 */ /* 0x000fea000f8e00ee */
[----:B------:R-:W-:Y:S01]  /*9830*/  VIADD R3, R35, UR26 ;  /* 0x0000001a23037c36 */ /* 0x000fe20008000000 */
[C---:B------:R-:W-:Y:S04]  /*9840*/  LEA R32, P0, R34.reuse, UR10, 0x1 ;  /* 0x0000000a22207c11 */ /* 0x040fe8000f8008ff */
[----:B------:R-:W-:Y:S01]  /*9850*/  LEA.HI.X R33, R34, UR11, R3, 0x1, P0 ;  /* 0x0000000b22217c11 */ /* 0x000fe200080f0c03 */
[----:B------:R-:W-:Y:S01]  /*9860*/  IMAD.U32 R3, RZ, RZ, UR24 ;  /* 0x00000018ff037e24 */ /* 0x000fe2000f8e00ff */
[----:B------:R-:W-:Y:S03]  /*9870*/  IADD3 R6, P0, R32, UR20, RZ ;  /* 0x0000001420067c10 */ /* 0x000fe6000ff1e0ff */
[----:B------:R-:W-:Y:S01]  /*9880*/  @!PT LDS RZ, [RZ] ;  /* 0x00000000fffff984 */ /* 0x000fe20000000800 */
[----:B------:R-:W-:Y:S01]  /*9890*/  @!PT LDS RZ, [RZ] ;  /* 0x00000000fffff984 */ /* 0x000fe20000000800 */
[----:B------:R-:W-:Y:S01]  /*98a0*/  @!PT LDS RZ, [RZ] ;  /* 0x00000000fffff984 */ /* 0x000fe20000000800 */
[----:B------:R-:W-:Y:S01]  /*98b0*/  LDGSTS.E.BYPASS.LTC128B.128 [R235+0x10000], desc[UR18][R32.64] ;  /* 0x1000000020eb7fae */ /* 0x000fe2000b901d52 */
[----:B------:R-:W-:Y:S01]  /*98c0*/  IADD3.X R7, R33, UR21, RZ, P0, !PT ;  /* 0x0000001521077c10 */ /* 0x000fe200087fe4ff */
[----:B------:R-:W-:Y:S01]  /*98d0*/  IMAD R3, R3, 0x40, R246 ;  /* 0x0000004003037824 */ /* 0x000fe200078e02f6 */
[----:B------:R-:W-:Y:S01]  /*98e0*/  IADD3 R250, P0, R6, UR20, RZ ;  /* 0x0000001406fa7c10 */ /* 0x000fe2000ff1e0ff */
[----:B------:R-:W-:Y:S02]  /*98f0*/  LDGSTS.E.BYPASS.LTC128B.128 [R235+0x12000], desc[UR18][R32.64+0x80] ;  /* 0x1200008020eb7fae */ /* 0x000fe4000b901d52 */
[----:B------:R-:W-:Y:S01]  /*9900*/  VIADD R248, R3, 0x8 ;  /* 0x0000000803f87836 */ /* 0x000fe20000000000 */
[----:B------:R-:W-:Y:S01]  /*9910*/  IADD3.X R251, R7, UR21, RZ, P0, !PT ;  /* 0x0000001507fb7c10 */ /* 0x000fe200087fe4ff */
[----:B------:R-:W-:Y:S01]  /*9920*/  LDGSTS.E.BYPASS.LTC128B.128 [R235+0x14000], desc[UR18][R32.64+0x100] ;  /* 0x1400010020eb7fae */ /* 0x000fe2000b901d52 */
[----:B------:R-:W-:Y:S02]  /*9930*/  IADD3 R34, P0, R250, UR20, RZ ;  /* 0x00000014fa227c10 */ /* 0x000fe4000ff1e0ff */
[CC--:B------:R-:W-:Y:S01]  /*9940*/  ISETP.GE.AND P4, PT, R248.reuse, R243.reuse, PT ;  /* 0x000000f3f800720c */ /* 0x0c0fe20003f86270 */
[----:B------:R-:W-:Y:S01]  /*9950*/  LDGSTS.E.BYPASS.LTC128B.128 [R235+0x16000], desc[UR18][R32.64+0x180] ;  /* 0x1600018020eb7fae */ /* 0x000fe2000b901d52 */
[----:B------:R-:W-:Y:S02]  /*9960*/  IADD3.X R35, R251, UR21, RZ, P0, !PT ;  /* 0x00000015fb237c10 */ /* 0x000fe400087fe4ff */
[C---:B------:R-:W-:Y:S01]  /*9970*/  ISETP.GE.AND P0, PT, R3.reuse, R243, PT ;  /* 0x000000f30300720c */ /* 0x040fe20003f06270 */
[----:B------:R-:W-:Y:S01]  /*9980*/  LDGSTS.E.BYPASS.LTC128B.128 [R235+0x10800], desc[UR18][R6.64] ;  /* 0x1080000006eb7fae */ /* 0x000fe2000b901d52 */
[C---:B------:R-:W-:Y:S02]  /*9990*/  ISETP.GE.AND P2, PT, R248.reuse, R241, PT ;  /* 0x000000f1f800720c */ /* 0x040fe40003f46270 */
[CC--:B------:R-:W-:Y:S01]  /*99a0*/  ISETP.GE.OR P0, PT, R3.reuse, R242.reuse, !P0 ;  /* 0x000000f20300720c */ /* 0x0c0fe20004706670 */
[----:B------:R-:W-:Y:S01]  /*99b0*/  LDGSTS.E.BYPASS.LTC128B.128 [R235+0x12800], desc[UR18][R6.64+0x80] ;  /* 0x1280008006eb7fae */ /* 0x000fe2000b901d52 */
[C---:B------:R-:W-:Y:S02]  /*99c0*/  ISETP.GE.OR P4, PT, R248.reuse, R242, !P4 ;  /* 0x000000f2f800720c */ /* 0x040fe40006786670 */
[----:B------:R-:W-:Y:S01]  /*99d0*/  ISETP.GE.OR P2, PT, R248, R240, !P2 ;  /* 0x000000f0f800720c */ /* 0x000fe20005746670 */
[----:B------:R-:W-:Y:S01]  /*99e0*/  LDGSTS.E.BYPASS.LTC128B.128 [R235+0x14800], desc[UR18][R6.64+0x100] ;  /* 0x1480010006eb7fae */ /* 0x000fe2000b901d52 */
[C---:B------:R-:W-:Y:S03]  /*99f0*/  VIADD R248, R3.reuse, 0x11 ;  /* 0x0000001103f87836 */ /* 0x040fe60000000000 */
        /* <DEDUP_REMOVED lines=10> */
[----:B------:R-:W3:Y:S01]  /*9aa0*/  LDSM.16.M88.4 R168, [R233+0x8000] ;  /* 0x00800000e9a8783b */ /* 0x000ee20000000200 */
[C---:B-1----:R-:W-:Y:S03]  /*9ab0*/  VIADD R250, R3.reuse, 0x1 ;  /* 0x0000000103fa7836 */ /* 0x042fe60000000000 */
[----:B------:R-:W1:Y:S04]  /*9ac0*/  LDSM.16.M88.4 R172, [R233+0x8800] ;  /* 0x00880000e9ac783b */ /* 0x000e680000000200 */
[----:B------:R-:W4:Y:S01]  /*9ad0*/  LDSM.16.M88.4 R176, [R233+0x9000] ;  /* 0x00900000e9b0783b */ /* 0x000f220000000200 */
[C---:B------:R-:W-:Y:S02]  /*9ae0*/  ISETP.GE.AND P6, PT, R250.reuse, R243, PT ;  /* 0x000000f3fa00720c */ /* 0x040fe40003fc6270 */
[C---:B------:R-:W-:Y:S01]  /*9af0*/  ISETP.GE.AND P5, PT, R250.reuse, R241, PT ;  /* 0x000000f1fa00720c */ /* 0x040fe20003fa6270 */
[----:B------:R-:W5:Y:S01]  /*9b00*/  LDSM.16.M88.4 R180, [R233+0x9800] ;  /* 0x00980000e9b4783b */ /* 0x000f620000000200 */
[C---:B------:R-:W-:Y:S02]  /*9b10*/  ISETP.GE.OR P6, PT, R250.reuse, R242, !P6 ;  /* 0x000000f2fa00720c */ /* 0x040fe400077c6670 */
[----:B------:R-:W-:Y:S01]  /*9b20*/  ISETP.GE.OR P5, PT, R250, R240, !P5 ;  /* 0x000000f0fa00720c */ /* 0x000fe20006fa6670 */
[----:B------:R-:W0:Y:S01]  /*9b30*/  LDGDEPBAR ;  /* 0x00000000000079af */ /* 0x000e220000000000 */
[C---:B------:R-:W-:Y:S03]  /*9b40*/  VIADD R250, R3.reuse, 0x9 ;  /* 0x0000000903fa7836 */ /* 0x040fe60000000000 */
[----:B------:R-:W-:Y:S02]  /*9b50*/  LDSM.16.M88.4 R184, [R232] ;  /* 0x00000000e8b8783b */ /* 0x000fe40000000200 */
[C---:B------:R-:W-:Y:S02]  /*9b60*/  ISETP.GE.AND P3, PT, R250.reuse, R243, PT ;  /* 0x000000f3fa00720c */ /* 0x040fe40003f66270 */
[----:B------:R-:W2:Y:S01]  /*9b70*/  LDSM.16.M88.4 R188, [R231] ;  /* 0x00000000e7bc783b */ /* 0x000ea20000000200 */
[CC--:B------:R-:W-:Y:S02]  /*9b80*/  ISETP.GE.AND P1, PT, R250.reuse, R241.reuse, PT ;  /* 0x000000f1fa00720c */ /* 0x0c0fe40003f26270 */
[C---:B------:R-:W-:Y:S01]  /*9b90*/  ISETP.GE.OR P3, PT, R250.reuse, R242, !P3 ;  /* 0x000000f2fa00720c */ /* 0x040fe20005f66670 */
[----:B------:R-:W2:Y:S01]  /*9ba0*/  LDSM.16.M88.4 R192, [R223] ;  /* 0x00000000dfc0783b */ /* 0x000ea20000000200 */
[-C--:B------:R-:W-:Y:S01]  /*9bb0*/  ISETP.GE.OR P1, PT, R250, R240.reuse, !P1 ;  /* 0x000000f0fa00720c */ /* 0x080fe20004f26670 */
[C---:B------:R-:W-:Y:S02]  /*9bc0*/  VIADD R250, R3.reuse, 0x10 ;  /* 0x0000001003fa7836 */ /* 0x040fe40000000000 */
[----:B------:R-:W2:Y:S04]  /*9bd0*/  LDSM.16.M88.4 R196, [R222] ;  /* 0x00000000dec4783b */ /* 0x000ea80000000200 */
[----:B------:R-:W2:Y:S01]  /*9be0*/  LDSM.16.M88.4 R200, [R221] ;  /* 0x00000000ddc8783b */ /* 0x000ea20000000200 */
[C---:B---3--:R-:W-:Y:S03]  /*9bf0*/  HMMA.16816.F32 R4, R164.reuse, R168, RZ ;  /* 0x000000a8a404723c */ /* 0x048fe600000018ff */
[----:B------:R-:W-:Y:S03]  /*9c00*/  LDSM.16.M88.4 R204, [R227+0x9000] ;  /* 0x00900000e3cc783b */ /* 0x000fe60000000200 */
[C---:B------:R-:W-:Y:S01]  /*9c10*/  HMMA.16816.F32 R8, R164.reuse, R170, RZ ;  /* 0x000000aaa408723c */ /* 0x040fe200000018ff */
[----:B------:R-:W-:Y:S05]  /*9c20*/  LDSM.16.M88.4 R168, [R230] ;  /* 0x00000000e6a8783b */ /* 0x000fea0000000200 */
[C---:B-1----:R-:W-:Y:S06]  /*9c30*/  HMMA.16816.F32 R12, R164.reuse, R172, RZ ;  /* 0x000000aca40c723c */ /* 0x042fec00000018ff */
[C---:B------:R-:W-:Y:S01]  /*9c40*/  HMMA.16816.F32 R16, R164.reuse, R174, RZ ;  /* 0x000000aea410723c */ /* 0x040fe200000018ff */
[----:B------:R-:W1:Y:S05]  /*9c50*/  LDSM.16.M88.4 R172, [R227+0x8000] ;  /* 0x00800000e3ac783b */ /* 0x000e6a0000000200 */
[C---:B----4-:R-:W-:Y:S06]  /*9c60*/  HMMA.16816.F32 R20, R164.reuse, R176, RZ ;  /* 0x000000b0a414723c */ /* 0x050fec00000018ff */
[C---:B------:R-:W-:Y:S01]  /*9c70*/  HMMA.16816.F32 R24, R164.reuse, R178, RZ ;  /* 0x000000b2a418723c */ /* 0x040fe200000018ff */
[----:B------:R-:W3:Y:S05]  /*9c80*/  LDSM.16.M88.4 R176, [R227+0x8800] ;  /* 0x00880000e3b0783b */ /* 0x000eea0000000200 */
[C---:B-----5:R-:W-:Y:S06]  /*9c90*/  HMMA.16816.F32 R28, R164.reuse, R180, RZ ;  /* 0x000000b4a41c723c */ /* 0x060fec00000018ff */
[----:B--2---:R-:W-:Y:S01]  /*9ca0*/  HMMA.16816.F32 R32, R164, R182, RZ ;  /* 0x000000b6a420723c */ /* 0x004fe200000018ff */
[----:B------:R-:W2:Y:S04]  /*9cb0*/  LDSM.16.M88.4 R164, [R227+0x9800] ;  /* 0x00980000e3a4783b */ /* 0x000ea80000000200 */
[----:B------:R-:W-:Y:S01]  /*9cc0*/  LDSM.16.M88.4 R180, [R229] ;  /* 0x00000000e5b4783b */ /* 0x000fe20000000200 */
[C---:B------:R-:W-:Y:S06]  /*9cd0*/  HMMA.16816.F32 R4, R184.reuse, R188, R4 ;  /* 0x000000bcb804723c */ /* 0x040fec0000001804 */
[C---:B------:R-:W-:Y:S01]  /*9ce0*/  HMMA.16816.F32 R8, R184.reuse, R190, R8 ;  /* 0x000000beb808723c */ /* 0x040fe20000001808 */
[----:B------:R-:W4:Y:S05]  /*9cf0*/  LDSM.16.M88.4 R188, [R220] ;  /* 0x00000000dcbc783b */ /* 0x000f2a0000000200 */
[C---:B------:R-:W-:Y:S06]  /*9d00*/  HMMA.16816.F32 R12, R184.reuse, R192, R12 ;  /* 0x000000c0b80c723c */ /* 0x040fec000000180c */
[C---:B------:R-:W-:Y:S01]  /*9d10*/  HMMA.16816.F32 R16, R184.reuse, R194, R16 ;  /* 0x000000c2b810723c */ /* 0x040fe20000001810 */
[----:B------:R-:W5:Y:S05]  /*9d20*/  LDSM.16.M88.4 R192, [R220+0x800] ;  /* 0x00080000dcc0783b */ /* 0x000f6a0000000200 */
[C---:B------:R-:W-:Y:S06]  /*9d30*/  HMMA.16816.F32 R20, R184.reuse, R196, R20 ;  /* 0x000000c4b814723c */ /* 0x040fec0000001814 */
[C---:B------:R-:W-:Y:S01]  /*9d40*/  HMMA.16816.F32 R24, R184.reuse, R198, R24 ;  /* 0x000000c6b818723c */ /* 0x040fe20000001818 */
[----:B------:R-:W5:Y:S05]  /*9d50*/  LDSM.16.M88.4 R196, [R220+0x1000] ;  /* 0x00100000dcc4783b */ /* 0x000f6a0000000200 */
[C---:B------:R-:W-:Y:S06]  /*9d60*/  HMMA.16816.F32 R28, R184.reuse, R200, R28 ;  /* 0x000000c8b81c723c */ /* 0x040fec000000181c */
[----:B------:R-:W-:Y:S01]  /*9d70*/  HMMA.16816.F32 R32, R184, R202, R32 ;  /* 0x000000cab820723c */ /* 0x000fe20000001820 */
[----:B------:R-:W5:Y:S04]  /*9d80*/  LDSM.16.M88.4 R184, [R220+0x1800] ;  /* 0x00180000dcb8783b */ /* 0x000f680000000200 */
[----:B------:R-:W-:Y:S01]  /*9d90*/  LDSM.16.M88.4 R200, [R233+0xa800] ;  /* 0x00a80000e9c8783b */ /* 0x000fe20000000200 */
[C---:B-1----:R-:W-:Y:S06]  /*9da0*/  HMMA.16816.F32 R4, R168.reuse, R172, R4 ;  /* 0x000000aca804723c */ /* 0x042fec0000001804 */
[C---:B------:R-:W-:Y:S01]  /*9db0*/  HMMA.16816.F32 R8, R168.reuse, R174, R8 ;  /* 0x000000aea808723c */ /* 0x040fe20000001808 */
[----:B------:R-:W-:Y:S05]  /*9dc0*/  LDSM.16.M88.4 R172, [R234+0x2000] ;  /* 0x00200000eaac783b */ /* 0x000fea0000000200 */
[C---:B---3--:R-:W-:Y:S06]  /*9dd0*/  HMMA.16816.F32 R12, R168.reuse, R176, R12 ;  /* 0x000000b0a80c723c */ /* 0x048fec000000180c */
[C---:B------:R-:W-:Y:S01]  /*9de0*/  HMMA.16816.F32 R16, R168.reuse, R178, R16 ;  /* 0x000000b2a810723c */ /* 0x040fe20000001810 */
[----:B------:R-:W1:Y:S05]  /*9df0*/  LDSM.16.M88.4 R176, [R233+0xa000] ;  /* 0x00a00000e9b0783b */ /* 0x000e6a0000000200 */
[C---:B------:R-:W-:Y:S06]  /*9e00*/  HMMA.16816.F32 R20, R168.reuse, R204, R20 ;  /* 0x000000cca814723c */ /* 0x040fec0000001814 */
[C---:B------:R-:W-:Y:S01]  /*9e10*/  HMMA.16816.F32 R24, R168.reuse, R206, R24 ;  /* 0x000000cea818723c */ /* 0x040fe20000001818 */
[----:B------:R-:W3:Y:S05]  /*9e20*/  LDSM.16.M88.4 R204, [R233+0xb000] ;  /* 0x00b00000e9cc783b */ /* 0x000eea0000000200 */
[C---:B--2---:R-:W-:Y:S06]  /*9e30*/  HMMA.16816.F32 R28, R168.reuse, R164, R28 ;  /* 0x000000a4a81c723c */ /* 0x044fec000000181c */
[----:B------:R-:W-:Y:S01]  /*9e40*/  HMMA.16816.F32 R32, R168, R166, R32 ;  /* 0x000000a6a820723c */ /* 0x000fe20000001820 */
[----:B------:R-:W2:Y:S04]  /*9e50*/  LDSM.16.M88.4 R164, [R233+0xb800] ;  /* 0x00b80000e9a4783b */ /* 0x000ea80000000200 */
[----:B------:R-:W-:Y:S01]  /*9e60*/  LDSM.16.M88.4 R168, [R232+0x2000] ;  /* 0x00200000e8a8783b */ /* 0x000fe20000000200 */
[C---:B----4-:R-:W-:Y:S06]  /*9e70*/  HMMA.16816.F32 R4, R180.reuse, R188, R4 ;  /* 0x000000bcb404723c */ /* 0x050fec0000001804 */
[C---:B------:R-:W-:Y:S01]  /*9e80*/  HMMA.16816.F32 R8, R180.reuse, R190, R8 ;  /* 0x000000beb408723c */ /* 0x040fe20000001808 */
[----:B------:R-:W4:Y:S05]  /*9e90*/  LDSM.16.M88.4 R188, [R219] ;  /* 0x00000000dbbc783b */ /* 0x000f2a0000000200 */
[C---:B-----5:R-:W-:Y:S06]  /*9ea0*/  HMMA.16816.F32 R12, R180.reuse, R192, R12 ;  /* 0x000000c0b40c723c */ /* 0x060fec000000180c */
[C---:B------:R-:W-:Y:S01]  /*9eb0*/  HMMA.16816.F32 R16, R180.reuse, R194, R16 ;  /* 0x000000c2b410723c */ /* 0x040fe20000001810 */
[----:B------:R-:W5:Y:S05]  /*9ec0*/  LDSM.16.M88.4 R192, [R218] ;  /* 0x00000000dac0783b */ /* 0x000f6a0000000200 */
[C---:B------:R-:W-:Y:S06]  /*9ed0*/  HMMA.16816.F32 R20, R180.reuse, R196, R20 ;  /* 0x000000c4b414723c */ /* 0x040fec0000001814 */
[C---:B------:R-:W-:Y:S01]  /*9ee0*/  HMMA.16816.F32 R24, R180.reuse, R198, R24 ;  /* 0x000000c6b418723c */ /* 0x040fe20000001818 */
[----:B------:R-:W5:Y:S05]  /*9ef0*/  LDSM.16.M88.4 R196, [R217] ;  /* 0x00000000d9c4783b */ /* 0x000f6a0000000200 */
[C---:B------:R-:W-:Y:S06]  /*9f00*/  HMMA.16816.F32 R28, R180.reuse, R184, R28 ;  /* 0x000000b8b41c723c */ /* 0x040fec000000181c */
[----:B------:R-:W-:Y:S01]  /*9f10*/  HMMA.16816.F32 R32, R180, R186, R32 ;  /* 0x000000bab420723c */ /* 0x000fe20000001820 */
[----:B------:R-:W5:Y:S04]  /*9f20*/  LDSM.16.M88.4 R180, [R216] ;  /* 0x00000000d8b4783b */ /* 0x000f680000000200 */
[----:B------:R-:W-:Y:S01]  /*9f30*/  LDSM.16.M88.4 R184, [R227+0xa000] ;  /* 0x00a00000e3b8783b */ /* 0x000fe20000000200 */
[C---:B-1----:R-:W-:Y:S06]  /*9f40*/  HMMA.16816.F32 R4, R172.reuse, R176, R4 ;  /* 0x000000b0ac04723c */ /* 0x042fec0000001804 */
[C---:B------:R-:W-:Y:S01]  /*9f50*/  HMMA.16816.F32 R8, R172.reuse, R178, R8 ;  /* 0x000000b2ac08723c */ /* 0x040fe20000001808 */
[----:B------:R-:W1:Y:S05]  /*9f60*/  LDSM.16.M88.4 R176, [R230+0x2000] ;  /* 0x00200000e6b0783b */ /* 0x000e6a0000000200 */
[C---:B------:R-:W-:Y:S06]  /*9f70*/  HMMA.16816.F32 R12, R172.reuse, R200, R12 ;  /* 0x000000c8ac0c723c */ /* 0x040fec000000180c */
[C---:B------:R-:W-:Y:S01]  /*9f80*/  HMMA.16816.F32 R16, R172.reuse, R202, R16 ;  /* 0x000000caac10723c */ /* 0x040fe20000001810 */
[----:B------:R-:W1:Y:S05]  /*9f90*/  LDSM.16.M88.4 R200, [R227+0xa800] ;  /* 0x00a80000e3c8783b */ /* 0x000e6a0000000200 */
[C---:B---3--:R-:W-:Y:S06]  /*9fa0*/  HMMA.16816.F32 R20, R172.reuse, R204, R20 ;  /* 0x000000ccac14723c */ /* 0x048fec0000001814 */
        /* <DEDUP_REMOVED lines=114> */
[C---:B------:R-:W-:Y:S06]  /*a6d0*/  HMMA.16816.F32 R16, R172.reuse, R194, R16 ;  /* 0x000000c2ac10723c */ /* 0x040fec0000001810 */
[C---:B------:R-:W-:Y:S06]  /*a6e0*/  HMMA.16816.F32 R20, R172.reuse, R196, R20 ;  /* 0x000000c4ac14723c */ /* 0x040fec0000001814 */
[C---:B------:R-:W-:Y:S06]  /*a6f0*/  HMMA.16816.F32 R24, R172.reuse, R198, R24 ;  /* 0x000000c6ac18723c */ /* 0x040fec0000001818 */
[C---:B------:R-:W-:Y:S06]  /*a700*/  HMMA.16816.F32 R28, R172.reuse, R168, R28 ;  /* 0x000000a8ac1c723c */ /* 0x040fec000000181c */
[----:B------:R-:W-:Y:S01]  /*a710*/  HMMA.16816.F32 R32, R172, R170, R32 ;  /* 0x000000aaac20723c */ /* 0x000fe20000001820 */
[----:B------:R-:W5:Y:S05]  /*a720*/  LDSM.16.M88.4 R168, [R220+0x6800] ;  /* 0x00680000dca8783b */ /* 0x000f6a0000000200 */
[C---:B-1----:R-:W-:Y:S06]  /*a730*/  HMMA.16816.F32 R4, R180.reuse, R184, R4 ;  /* 0x000000b8b404723c */ /* 0x042fec0000001804 */
[C---:B------:R-:W-:Y:S06]  /*a740*/  HMMA.16816.F32 R8, R180.reuse, R186, R8 ;  /* 0x000000bab408723c */ /* 0x040fec0000001808 */
[C---:B------:R-:W-:Y:S06]  /*a750*/  HMMA.16816.F32 R12, R180.reuse, R200, R12 ;  /* 0x000000c8b40c723c */ /* 0x040fec000000180c */
[C---:B------:R-:W-:Y:S06]  /*a760*/  HMMA.16816.F32 R16, R180.reuse, R202, R16 ;  /* 0x000000cab410723c */ /* 0x040fec0000001810 */
[C---:B---3--:R-:W-:Y:S06]  /*a770*/  HMMA.16816.F32 R20, R180.reuse, R204, R20 ;  /* 0x000000ccb414723c */ /* 0x048fec0000001814 */
[C---:B------:R-:W-:Y:S06]  /*a780*/  HMMA.16816.F32 R24, R180.reuse, R206, R24 ;  /* 0x000000ceb418723c */ /* 0x040fec0000001818 */
[C---:B--2---:R-:W-:Y:S06]  /*a790*/  HMMA.16816.F32 R28, R180.reuse, R164, R28 ;  /* 0x000000a4b41c723c */ /* 0x044fec000000181c */
[----:B------:R-:W-:Y:S01]  /*a7a0*/  HMMA.16816.F32 R32, R180, R166, R32 ;  /* 0x000000a6b420723c */ /* 0x000fe20000001820 */
[----:B------:R-:W1:Y:S05]  /*a7b0*/  LDSM.16.M88.4 R164, [R220+0x7000] ;  /* 0x00700000dca4783b */ /* 0x000e6a0000000200 */
[C---:B----4-:R-:W-:Y:S06]  /*a7c0*/  HMMA.16816.F32 R4, R176.reuse, R188, R4 ;  /* 0x000000bcb004723c */ /* 0x050fec0000001804 */
[C---:B------:R-:W-:Y:S06]  /*a7d0*/  HMMA.16816.F32 R8, R176.reuse, R190, R8 ;  /* 0x000000beb008723c */ /* 0x040fec0000001808 */
[C---:B-----5:R-:W-:Y:S06]  /*a7e0*/  HMMA.16816.F32 R12, R176.reuse, R168, R12 ;  /* 0x000000a8b00c723c */ /* 0x060fec000000180c */
[C---:B------:R-:W-:Y:S01]  /*a7f0*/  HMMA.16816.F32 R16, R176.reuse, R170, R16 ;  /* 0x000000aab010723c */ /* 0x040fe20000001810 */
[----:B------:R-:W2:Y:S01]  /*a800*/  LDSM.16.M88.4 R168, [R220+0x7800] ;  /* 0x00780000dca8783b */ /* 0x000ea20000000200 */
[----:B------:R-:W-:Y:S04]  /*a810*/  DEPBAR.LE SB0, 0x0 ;  /* 0x000080000000791a */ /* 0x000fe80000000000 */
[----:B------:R-:W-:Y:S01]  /*a820*/  FSEL R190, R4, -INF , !P0 ;  /* 0xff80000004be7808 */ /* 0x000fe20004000000 */
[----:B------:R-:W-:Y:S01]  /*a830*/  BAR.SYNC.DEFER_BLOCKING 0x0 ;  /* 0x0000000000007b1d */ /* 0x000fe20000010000 */
[----:B------:R-:W-:Y:S03]  /*a840*/  ISETP.GE.AND P0, PT, R3, R241, PT ;  /* 0x000000f10300720c */ /* 0x000fe60003f06270 */
[----:B------:R-:W-:Y:S02]  /*a850*/  FSEL R189, R5, -INF , !P6 ;  /* 0xff80000005bd7808 */ /* 0x000fe40007000000 */
[----:B------:R-:W-:Y:S02]  /*a860*/  ISETP.GE.OR P0, PT, R3, R240, !P0 ;  /* 0x000000f00300720c */ /* 0x000fe40004706670 */
[----:B------:R-:W-:Y:S02]  /*a870*/  FSEL R191, R8, -INF , !P4 ;  /* 0xff80000008bf7808 */ /* 0x000fe40006000000 */
[----:B------:R-:W-:Y:S01]  /*a880*/  FSEL R5, R6, -INF , !P0 ;  /* 0xff80000006057808 */ /* 0x000fe20004000000 */
[C---:B-1----:R-:W-:Y:S05]  /*a890*/  HMMA.16816.F32 R20, R176.reuse, R164, R20 ;  /* 0x000000a4b014723c */ /* 0x042fea0000001814 */
[----:B------:R-:W-:Y:S01]  /*a8a0*/  FSEL R7, R7, -INF , !P5 ;  /* 0xff80000007077808 */ /* 0x000fe20006800000 */
[C---:B------:R-:W-:Y:S03]  /*a8b0*/  HMMA.16816.F32 R24, R176.reuse, R166, R24 ;  /* 0x000000a6b018723c */ /* 0x040fe60000001818 */
[C---:B------:R-:W-:Y:S02]  /*a8c0*/  ISETP.GE.AND P6, PT, R248.reuse, R243, PT ;  /* 0x000000f3f800720c */ /* 0x040fe40003fc6270 */
[----:B------:R-:W-:Y:S02]  /*a8d0*/  ISETP.GE.AND P4, PT, R248, R241, PT ;  /* 0x000000f1f800720c */ /* 0x000fe40003f86270 */
[C---:B------:R-:W-:Y:S02]  /*a8e0*/  ISETP.GE.AND P0, PT, R250.reuse, R243, PT ;  /* 0x000000f3fa00720c */ /* 0x040fe40003f06270 */
[----:B------:R-:W-:Y:S02]  /*a8f0*/  ISETP.GE.AND P5, PT, R250, R241, PT ;  /* 0x000000f1fa00720c */ /* 0x000fe40003fa6270 */
[C---:B------:R-:W-:Y:S02]  /*a900*/  ISETP.GE.OR P6, PT, R248.reuse, R242, !P6 ;  /* 0x000000f2f800720c */ /* 0x040fe400077c6670 */
[----:B------:R-:W-:Y:S01]  /*a910*/  ISETP.GE.OR P4, PT, R248, R240, !P4 ;  /* 0x000000f0f800720c */ /* 0x000fe20006786670 */
[C---:B------:R-:W-:Y:S01]  /*a920*/  VIADD R248, R3.reuse, 0x19 ;  /* 0x0000001903f87836 */ /* 0x040fe20000000000 */
[C---:B------:R-:W-:Y:S02]  /*a930*/  ISETP.GE.OR P0, PT, R250.reuse, R242, !P0 ;  /* 0x000000f2fa00720c */ /* 0x040fe40004706670 */
[----:B------:R-:W-:Y:S01]  /*a940*/  ISETP.GE.OR P5, PT, R250, R240, !P5 ;  /* 0x000000f0fa00720c */ /* 0x000fe20006fa6670 */
[----:B------:R-:W-:Y:S01]  /*a950*/  VIADD R250, R3, 0x18 ;  /* 0x0000001803fa7836 */ /* 0x000fe20000000000 */
[----:B------:R-:W-:Y:S01]  /*a960*/  FSEL R195, R9, -INF , !P3 ;  /* 0xff80000009c37808 */ /* 0x000fe20005800000 */
[C---:B--2---:R-:W-:Y:S03]  /*a970*/  HMMA.16816.F32 R28, R176.reuse, R168, R28 ;  /* 0x000000a8b01c723c */ /* 0x044fe6000000181c */
[----:B------:R-:W-:Y:S02]  /*a980*/  FSEL R9, R10, -INF , !P2 ;  /* 0xff8000000a097808 */ /* 0x000fe40005000000 */
[----:B------:R-:W-:Y:S01]  /*a990*/  FSEL R197, R12, -INF , !P0 ;  /* 0xff8000000cc57808 */ /* 0x000fe20004000000 */
[----:B------:R-:W-:Y:S03]  /*a9a0*/  HMMA.16816.F32 R32, R176, R170, R32 ;  /* 0x000000aab020723c */ /* 0x000fe60000001820 */
[C---:B------:R-:W-:Y:S02]  /*a9b0*/  ISETP.GE.AND P2, PT, R248.reuse, R243, PT ;  /* 0x000000f3f800720c */ /* 0x040fe40003f46270 */
[----:B------:R-:W-:Y:S02]  /*a9c0*/  FSEL R10, R11, -INF , !P1 ;  /* 0xff8000000b0a7808 */ /* 0x000fe40004800000 */
        /* <DEDUP_REMOVED lines=9> */
[----:B------:R-:W-:Y:S02]  /*aa60*/  FSEL R173, R13, -INF , !P6 ;  /* 0xff8000000dad7808 */ /* 0x000fe40007000000 */
[----:B------:R-:W-:Y:S02]  /*aa70*/  FSEL R194, R16, -INF , !P3 ;  /* 0xff80000010c27808 */ /* 0x000fe40005800000 */
[----:B------:R-:W-:Y:S02]  /*aa80*/  FSEL R201, R15, -INF , !P4 ;  /* 0xff8000000fc97808 */ /* 0x000fe40006000000 */
[C---:B------:R-:W-:Y:S02]  /*aa90*/  ISETP.GE.AND P6, PT, R248.reuse, R243, PT ;  /* 0x000000f3f800720c */ /* 0x040fe40003fc6270 */
[----:B------:R-:W-:Y:S02]  /*aaa0*/  ISETP.GE.AND P3, PT, R248, R241, PT ;  /* 0x000000f1f800720c */ /* 0x000fe40003f66270 */
[----:B------:R-:W-:Y:S02]  /*aab0*/  ISETP.GE.AND P4, PT, R250, R243, PT ;  /* 0x000000f3fa00720c */ /* 0x000fe40003f86270 */
[C---:B------:R-:W-:Y:S02]  /*aac0*/  ISETP.GE.OR P6, PT, R248.reuse, R242, !P6 ;  /* 0x000000f2f800720c */ /* 0x040fe400077c6670 */
[----:B------:R-:W-:Y:S01]  /*aad0*/  ISETP.GE.OR P3, PT, R248, R240, !P3 ;  /* 0x000000f0f800720c */ /* 0x000fe20005f66670 */
[C---:B------:R-:W-:Y:S01]  /*aae0*/  VIADD R248, R3.reuse, 0x29 ;  /* 0x0000002903f87836 */ /* 0x040fe20000000000 */
[----:B------:R-:W-:Y:S02]  /*aaf0*/  FSEL R174, R14, -INF , !P5 ;  /* 0xff8000000eae7808 */ /* 0x000fe40006800000 */
[C---:B------:R-:W-:Y:S02]  /*ab00*/  ISETP.GE.OR P4, PT, R250.reuse, R242, !P4 ;  /* 0x000000f2fa00720c */ /* 0x040fe40006786670 */
[----:B------:R-:W-:Y:S02]  /*ab10*/  ISETP.GE.AND P5, PT, R250, R241, PT ;  /* 0x000000f1fa00720c */ /* 0x000fe40003fa6270 */
[----:B------:R-:W-:Y:S02]  /*ab20*/  FSEL R198, R18, -INF , !P1 ;  /* 0xff80000012c67808 */ /* 0x000fe40004800000 */
[----:B------:R-:W-:Y:S02]  /*ab30*/  FSEL R184, R20, -INF , !P4 ;  /* 0xff80000014b87808 */ /* 0x000fe40006000000 */
[----:B------:R-:W-:Y:S01]  /*ab40*/  ISETP.GE.OR P5, PT, R250, R240, !P5 ;  /* 0x000000f0fa00720c */ /* 0x000fe20006fa6670 */
[----:B------:R-:W-:Y:S01]  /*ab50*/  VIADD R250, R3, 0x28 ;  /* 0x0000002803fa7836 */ /* 0x000fe20000000000 */
[C---:B------:R-:W-:Y:S02]  /*ab60*/  ISETP.GE.AND P1, PT, R248.reuse, R243, PT ;  /* 0x000000f3f800720c */ /* 0x040fe40003f26270 */
[C---:B------:R-:W-:Y:S02]  /*ab70*/  ISETP.GE.AND P4, PT, R248.reuse, R241, PT ;  /* 0x000000f1f800720c */ /* 0x040fe40003f86270 */
[C---:B------:R-:W-:Y:S02]  /*ab80*/  ISETP.GE.OR P1, PT, R248.reuse, R242, !P1 ;  /* 0x000000f2f800720c */ /* 0x040fe40004f26670 */
[----:B------:R-:W-:Y:S02]  /*ab90*/  ISETP.GE.OR P4, PT, R248, R240, !P4 ;  /* 0x000000f0f800720c */ /* 0x000fe40006786670 */
[----:B------:R-:W-:Y:S02]  /*aba0*/  FSEL R199, R17, -INF , !P2 ;  /* 0xff80000011c77808 */ /* 0x000fe40005000000 */
[----:B------:R-:W-:Y:S02]  /*abb0*/  FSEL R203, R19, -INF , !P0 ;  /* 0xff80000013cb7808 */ /* 0x000fe40004000000 */
[----:B------:R-:W-:Y:S02]  /*abc0*/  FMNMX.FTZ R248, R190, R0, !PT ;  /* 0x00000000bef87209 */ /* 0x000fe40007810000 */
[C---:B------:R-:W-:Y:S02]  /*abd0*/  ISETP.GE.AND P2, PT, R250.reuse, R243, PT ;  /* 0x000000f3fa00720c */ /* 0x040fe40003f46270 */
[C---:B------:R-:W-:Y:S02]  /*abe0*/  ISETP.GE.AND P0, PT, R250.reuse, R241, PT ;  /* 0x000000f1fa00720c */ /* 0x040fe40003f06270 */
[----:B------:R-:W-:Y:S01]  /*abf0*/  FMNMX.FTZ R252, R189, R248, !PT ;  /* 0x000000f8bdfc7209 */ /* 0x000fe20007810000 */
[C---:B------:R-:W-:Y:S01]  /*ac00*/  VIADD R248, R3.reuse, 0x31 ;  /* 0x0000003103f87836 */ /* 0x040fe20000000000 */
[C---:B------:R-:W-:Y:S02]  /*ac10*/  ISETP.GE.OR P2, PT, R250.reuse, R242, !P2 ;  /* 0x000000f2fa00720c */ /* 0x040fe40005746670 */
[----:B------:R-:W-:Y:S01]  /*ac20*/  ISETP.GE.OR P0, PT, R250, R240, !P0 ;  /* 0x000000f0fa00720c */ /* 0x000fe20004706670 */
[----:B------:R-:W-:Y:S01]  /*ac30*/  VIADD R250, R3, 0x30 ;  /* 0x0000003003fa7836 */ /* 0x000fe20000000000 */
[----:B------:R-:W-:Y:S02]  /*ac40*/  FMNMX.FTZ R252, R191, R252, !PT ;  /* 0x000000fcbffc7209 */ /* 0x000fe40007810000 */
[----:B------:R-:W-:Y:S02]  /*ac50*/  FSEL R205, R21, -INF , !P6 ;  /* 0xff80000015cd7808 */ /* 0x000fe40007000000 */
[----:B------:R-:W-:Y:S02]  /*ac60*/  FSEL R202, R23, -INF , !P3 ;  /* 0xff80000017ca7808 */ /* 0x000fe40005800000 */
[C---:B------:R-:W-:Y:S02]  /*ac70*/  ISETP.GE.AND P6, PT, R250.reuse, R243, PT ;  /* 0x000000f3fa00720c */ /* 0x040fe40003fc6270 */
[----:B------:R-:W-:Y:S02]  /*ac80*/  ISETP.GE.AND P3, PT, R250, R241, PT ;  /* 0x000000f1fa00720c */ /* 0x000fe40003f66270 */
[----:B------:R-:W-:Y:S02]  /*ac90*/  FMNMX.FTZ R252, R195, R252, !PT ;  /* 0x000000fcc3fc7209 */ /* 0x000fe40007810000 */
[----:B------:R-:W-:Y:S02]  /*aca0*/  FSEL R206, R22, -INF , !P5 ;  /* 0xff80000016ce7808 */ /* 0x000fe40006800000 */
[----:B------:R-:W-:Y:S02]  /*acb0*/  FSEL R207, R24, -INF , !P2 ;  /* 0xff80000018cf7808 */ /* 0x000fe40005000000 */
[C---:B------:R-:W-:Y:S02]  /*acc0*/  ISETP.GE.AND P5, PT, R248.reuse, R243, PT ;  /* 0x000000f3f800720c */ /* 0x040fe40003fa6270 */
[----:B------:R-:W-:Y:S02]  /*acd0*/  ISETP.GE.AND P2, PT, R248, R241, PT ;  /* 0x000000f1f800720c */ /* 0x000fe40003f46270 */
[C---:B------:R-:W-:Y:S02]  /*ace0*/  ISETP.GE.OR P6, PT, R250.reuse, R242, !P6 ;  /* 0x000000f2fa00720c */ /* 0x040fe400077c6670 */
[----:B------:R-:W-:Y:S02]  /*acf0*/  ISETP.GE.OR P3, PT, R250, R240, !P3 ;  /* 0x000000f0fa00720c */ /* 0x000fe40005f66670 */
[----:B------:R-:W-:Y:S02]  /*ad00*/  FMNMX.FTZ R250, R197, R252, !PT ;  /* 0x000000fcc5fa7209 */ /* 0x000fe40007810000 */
[C---:B------:R-:W-:Y:S02]  /*ad10*/  ISETP.GE.OR P5, PT, R248.reuse, R242, !P5 ;  /* 0x000000f2f800720c */ /* 0x040fe40006fa6670 */
[----:B------:R-:W-:Y:S02]  /*ad20*/  ISETP.GE.OR P2, PT, R248, R240, !P2 ;  /* 0x000000f0f800720c */ /* 0x000fe40005746670 */
[----:B------:R-:W-:Y:S02]  /*ad30*/  FMNMX.FTZ R248, R5, R2, !PT ;  /* 0x0000000205f87209 */ /* 0x000fe40007810000 */
[----:B------:R-:W-:Y:S01]  /*ad40*/  FMNMX.FTZ R251, R173, R250, !PT ;  /* 0x000000faadfb7209 */ /* 0x000fe20007810000 */
[----:B------:R-:W-:Y:S01]  /*ad50*/  VIADD R250, R3, 0x38 ;  /* 0x0000003803fa7836 */ /* 0x000fe20000000000 */
[----:B------:R-:W-:Y:S01]  /*ad60*/  FMNMX.FTZ R248, R7, R248, !PT ;  /* 0x000000f807f87209 */ /* 0x000fe20007810000 */
[----:B------:R-:W-:Y:S01]  /*ad70*/  VIADD R3, R3, 0x39 ;  /* 0x0000003903037836 */ /* 0x000fe20000000000 */
[----:B------:R-:W-:Y:S02]  /*ad80*/  FMNMX.FTZ R252, R194, R251, !PT ;  /* 0x000000fbc2fc7209 */ /* 0x000fe40007810000 */
[----:B------:R-:W-:Y:S02]  /*ad90*/  FMNMX.FTZ R251, R9, R248, !PT ;  /* 0x000000f809fb7209 */ /* 0x000fe40007810000 */
[----:B------:R-:W-:Y:S02]  /*ada0*/  FMNMX.FTZ R248, R199, R252, !PT ;  /* 0x000000fcc7f87209 */ /* 0x000fe40007810000 */
[----:B------:R-:W-:Y:S02]  /*adb0*/  FSEL R200, R25, -INF , !P1 ;  /* 0xff80000019c87808 */ /* 0x000fe40004800000 */
[----:B------:R-:W-:Y:S02]  /*adc0*/  FSEL R187, R26, -INF , !P0 ;  /* 0xff8000001abb7808 */ /* 0x000fe40004000000 */
[C---:B------:R-:W-:Y:S02]  /*add0*/  ISETP.GE.AND P1, PT, R250.reuse, R243, PT ;  /* 0x000000f3fa00720c */ /* 0x040fe40003f26270 */
[----:B------:R-:W-:Y:S02]  /*ade0*/  ISETP.GE.AND P0, PT, R250, R241, PT ;  /* 0x000000f1fa00720c */ /* 0x000fe40003f06270 */
[----:B------:R-:W-:Y:S02]  /*adf0*/  FMNMX.FTZ R251, R10, R251, !PT ;  /* 0x000000fb0afb7209 */ /* 0x000fe40007810000 */
[----:B------:R-:W-:Y:S02]  /*ae00*/  FMNMX.FTZ R248, R184, R248, !PT ;  /* 0x000000f8b8f87209 */ /* 0x000fe40007810000 */
[C---:B------:R-:W-:Y:S02]  /*ae10*/  ISETP.GE.OR P1, PT, R250.reuse, R242, !P1 ;  /* 0x000000f2fa00720c */ /* 0x040fe40004f26670 */
[----:B------:R-:W-:Y:S02]  /*ae20*/  ISETP.GE.OR P0, PT, R250, R240, !P0 ;  /* 0x000000f0fa00720c */ /* 0x000fe40004706670 */
[----:B------:R-:W-:Y:S02]  /*ae30*/  FMNMX.FTZ R250, R174, R251, !PT ;  /* 0x000000fbaefa7209 */ /* 0x000fe40007810000 */
[----:B------:R-:W-:Y:S02]  /*ae40*/  FMNMX.FTZ R248, R205, R248, !PT ;  /* 0x000000f8cdf87209 */ /* 0x000fe40007810000 */
[----:B------:R-:W-:Y:S02]  /*ae50*/  FMNMX.FTZ R251, R201, R250, !PT ;  /* 0x000000fac9fb7209 */ /* 0x000fe40007810000 */
[----:B------:R-:W-:Y:S02]  /*ae60*/  FMNMX.FTZ R248, R207, R248, !PT ;  /* 0x000000f8cff87209 */ /* 0x000fe40007810000 */
[----:B------:R-:W-:Y:S02]  /*ae70*/  FMNMX.FTZ R250, R198, R251, !PT ;  /* 0x000000fbc6fa7209 */ /* 0x000fe40007810000 */
[----:B------:R-:W-:Y:S02]  /*ae80*/  FSEL R186, R28, -INF , !P6 ;  /* 0xff8000001cba7808 */ /* 0x000fe40007000000 */
[----:B------:R-:W-:Y:S02]  /*ae90*/  FMNMX.FTZ R251, R200, R248, !PT ;  /* 0x000000f8c8fb7209 */ /* 0x000fe40007810000 */
[----:B------:R-:W-:Y:S02]  /*aea0*/  FSEL R185, R27, -INF , !P4 ;  /* 0xff8000001bb97808 */ /* 0x000fe40006000000 */
[----:B------:R-:W-:Y:S02]  /*aeb0*/  FMNMX.FTZ R248, R186, R251, !PT ;  /* 0x000000fbbaf87209 */ /* 0x000fe40007810000 */
[----:B------:R-:W-:Y:S02]  /*aec0*/  FSEL R251, R32, -INF , !P1 ;  /* 0xff80000020fb7808 */ /* 0x000fe40004800000 */
[----:B------:R-:W-:Y:S02]  /*aed0*/  PLOP3.LUT P1, PT, PT, PT, UP0, 0x80, 0x0 ;  /* 0x000000000000781c */ /* 0x000fe40003f2f008 */
[----:B------:R-:W-:Y:S02]  /*aee0*/  ISETP.GE.AND P4, PT, R3, R243, PT ;  /* 0x000000f30300720c */ /* 0x000fe40003f86270 */
[----:B------:R-:W-:Y:S02]  /*aef0*/  FSEL R252, R29, -INF , !P5 ;  /* 0xff8000001dfc7808 */ /* 0x000fe40006800000 */
[----:B------:R-:W-:Y:S02]  /*af00*/  FMNMX.FTZ R250, R203, R250, !PT ;  /* 0x000000facbfa7209 */ /* 0x000fe40007810000 */
[----:B------:R-:W-:Y:S02]  /*af10*/  ISETP.GE.OR P4, PT, R3, R242, !P4 ;  /* 0x000000f20300720c */ /* 0x000fe40006786670 */
[----:B------:R-:W-:Y:S02]  /*af20*/  FMNMX.FTZ R32, R206, R250, !PT ;  /* 0x000000face207209 */ /* 0x000fe40007810000 */
[----:B------:R-:W-:Y:S02]  /*af30*/  FMNMX.FTZ R248, R252, R248, !PT ;  /* 0x000000f8fcf87209 */ /* 0x000fe40007810000 */
[----:B------:R-:W-:Y:S02]  /*af40*/  FSEL R250, R33, -INF , !P4 ;  /* 0xff80000021fa7808 */ /* 0x000fe40006000000 */
[----:B------:R-:W-:Y:S02]  /*af50*/  FMNMX.FTZ R32, R202, R32, !PT ;  /* 0x00000020ca207209 */ /* 0x000fe40007810000 */
[----:B------:R-:W-:Y:S02]  /*af60*/  FMNMX.FTZ R33, R251, R248, !PT ;  /* 0x000000f8fb217209 */ /* 0x000fe40007810000 */
[----:B------:R-:W-:Y:S02]  /*af70*/  FSEL R248, R30, -INF , !P3 ;  /* 0xff8000001ef87808 */ /* 0x000fe40005800000 */
[----:B------:R-:W-:Y:S02]  /*af80*/  FMNMX.FTZ R32, R187, R32, !PT ;  /* 0x00000020bb207209 */ /* 0x000fe40007810000 */
[----:B------:R-:W-:Y:S01]  /*af90*/  FMNMX.FTZ R33, R250, R33, !PT ;  /* 0x00000021fa217209 */ /* 0x000fe20007810000 */
[----:B------:R-:W-:Y:S06]  /*afa0*/  @P1 BRA `(.L_x_182) ;  /* 0xffffffe4005c1947 */ /* 0x000fec000383ffff */
.L_x_181:
[----:B------:R-:W-:Y:S01]  /*afb0*/  FMNMX.FTZ R11, R185, R32, !PT ;  /* 0x00000020b90b7209 */ /* 0x000fe20007810000 */
[----:B------:R-:W2:Y:S01]  /*afc0*/  SHFL.BFLY PT, R4, R33, 0x2, 0x1f ;  /* 0x0c401f0021047f89 */ /* 0x000ea200000e0000 */
[----:B------:R-:W-:Y:S01]  /*afd0*/  FSEL R182, R31, -INF , !P2 ;  /* 0xff8000001fb67808 */ /* 0x000fe20005000000 */
[----:B------:R-:W-:Y:S01]  /*afe0*/  UISETP.GT.AND UP0, UPT, UR24, UR12, UPT ;  /* 0x0000000c1800728c */ /* 0x000fe2000bf04270 */
[C---:B------:R-:W-:Y:S05]  /*aff0*/  ISETP.GE.AND P1, PT, R3.reuse, R241, PT ;  /* 0x000000f10300720c */ /* 0x040fea0003f26270 */
[----:B-1----:R-:W-:Y:S01]  /*b000*/  LDSM.16.MT88.4 R16, [R228+0x10000] ;  /* 0x01000000e410783b */ /* 0x002fe20000004200 */
[----:B------:R-:W-:Y:S01]  /*b010*/  FMNMX.FTZ R11, R248, R11, !PT ;  /* 0x0000000bf80b7209 */ /* 0x000fe20007810000 */
[----:B------:R-:W-:Y:S01]  /*b020*/  UMOV UR23, UR24 ;  /* 0x0000001800177c82 */ /* 0x000fe20008000000 */
[----:B------:R-:W-:Y:S02]  /*b030*/  FSEL R180, R34, -INF , !P0 ;  /* 0xff80000022b47808 */ /* 0x000fe40004000000 */
[----:B------:R-:W-:Y:S02]  /*b040*/  ISETP.GE.OR P1, PT, R3, R240, !P1 ;  /* 0x000000f00300720c */ /* 0x000fe40004f26670 */
[----:B------:R-:W-:Y:S01]  /*b050*/  FMNMX.FTZ R11, R182, R11, !PT ;  /* 0x0000000bb60b7209 */ /* 0x000fe20007810000 */
[----:B------:R-:W-:Y:S01]  /*b060*/  LDSM.16.MT88.4 R24, [R226+0x10000] ;  /* 0x01000000e218783b */ /* 0x000fe20000004200 */
[----:B------:R-:W-:Y:S02]  /*b070*/  FSEL R165, R35, -INF , !P1 ;  /* 0xff80000023a57808 */ /* 0x000fe40004800000 */
[----:B------:R-:W-:Y:S04]  /*b080*/  FMNMX.FTZ R8, R180, R11, !PT ;  /* 0x0000000bb4087209 */ /* 0x000fe80007810000 */
[----:B------:R-:W-:Y:S01]  /*b090*/  FMNMX.FTZ R6, R165, R8, !PT ;  /* 0x00000008a5067209 */ /* 0x000fe20007810000 */
[----:B------:R-:W-:Y:S08]  /*b0a0*/  LDSM.16.MT88.4 R176, [R224+0x14800] ;  /* 0x01480000e0b0783b */ /* 0x000ff00000004200 */
[----:B------:R-:W1:Y:S01]  /*b0b0*/  SHFL.BFLY PT, R3, R6, 0x2, 0x1f ;  /* 0x0c401f0006037f89 */ /* 0x000e6200000e0000 */
[----:B--2---:R-:W-:Y:S07]  /*b0c0*/  FMNMX.FTZ R33, R33, R4, !PT ;  /* 0x0000000421217209 */ /* 0x004fee0007810000 */
[----:B------:R-:W2:Y:S01]  /*b0d0*/  SHFL.BFLY PT, R164, R33, 0x1, 0x1f ;  /* 0x0c201f0021a47f89 */ /* 0x000ea200000e0000 */
[----:B-1----:R-:W-:Y:S07]  /*b0e0*/  FMNMX.FTZ R4, R6, R3, !PT ;  /* 0x0000000306047209 */ /* 0x002fee0007810000 */
[----:B------:R-:W1:Y:S01]  /*b0f0*/  SHFL.BFLY PT, R3, R4, 0x1, 0x1f ;  /* 0x0c201f0004037f89 */ /* 0x000e6200000e0000 */
[----:B--2---:R-:W-:Y:S07]  /*b100*/  FMNMX.FTZ R164, R33, R164, !PT ;  /* 0x000000a421a47209 */ /* 0x004fee0007810000 */
[----:B------:R-:W2:Y:S01]  /*b110*/  LDSM.16.MT88.4 R32, [R225+0x10000] ;  /* 0x01000000e120783b */ /* 0x000ea20000004200 */
[C---:B------:R-:W-:Y:S01]  /*b120*/  FSETP.NEU.FTZ.AND P1, PT, R164.reuse, -INF , PT ;  /* 0xff800000a400780b */ /* 0x040fe20003f3d000 */
[----:B------:R-:W-:Y:S05]  /*b130*/  FMUL.FTZ R183, R164, UR4 ;  /* 0x00000004a4b77c20 */ /* 0x000fea0008410000 */
[----:B------:R-:W-:Y:S05]  /*b140*/  FSEL R183, R183, RZ, P1 ;  /* 0x000000ffb7b77208 */ /* 0x000fea0000800000 */
[--C-:B------:R-:W-:Y:S01]  /*b150*/  FFMA.FTZ R188, R195, UR4, -R183.reuse ;  /* 0x00000004c3bc7c23 */ /* 0x100fe200080108b7 */
[--C-:B------:R-:W-:Y:S01]  /*b160*/  FFMA.FTZ R193, R190, UR4, -R183.reuse ;  /* 0x00000004bec17c23 */ /* 0x100fe200080108b7 */
[--C-:B------:R-:W-:Y:S01]  /*b170*/  FFMA.FTZ R190, R189, UR4, -R183.reuse ;  /* 0x00000004bdbe7c23 */ /* 0x100fe200080108b7 */
[--C-:B------:R-:W-:Y:S01]  /*b180*/  FFMA.FTZ R189, R191, UR4, -R183.reuse ;  /* 0x00000004bfbd7c23 */ /* 0x100fe200080108b7 */
[--C-:B------:R-:W-:Y:S01]  /*b190*/  FFMA.FTZ R186, R186, UR4, -R183.reuse ;  /* 0x00000004baba7c23 */ /* 0x100fe200080108b7 */
[--C-:B------:R-:W-:Y:S01]  /*b1a0*/  FFMA.FTZ R192, R197, UR4, -R183.reuse ;  /* 0x00000004c5c07c23 */ /* 0x100fe200080108b7 */
[----:B------:R-:W-:Y:S01]  /*b1b0*/  MUFU.EX2 R188, R188 ;  /* 0x000000bc00bc7308 */ /* 0x000fe20000000800 */
[--C-:B------:R-:W-:Y:S01]  /*b1c0*/  FFMA.FTZ R197, R173, UR4, -R183.reuse ;  /* 0x00000004adc57c23 */ /* 0x100fe200080108b7 */
[----:B-1----:R-:W-:Y:S01]  /*b1d0*/  FMNMX.FTZ R3, R4, R3, !PT ;  /* 0x0000000304037209 */ /* 0x002fe20007810000 */
[--C-:B------:R-:W-:Y:S01]  /*b1e0*/  FFMA.FTZ R194, R194, UR4, -R183.reuse ;  /* 0x00000004c2c27c23 */ /* 0x100fe200080108b7 */
[--C-:B------:R-:W-:Y:S01]  /*b1f0*/  FFMA.FTZ R199, R199, UR4, -R183.reuse ;  /* 0x00000004c7c77c23 */ /* 0x100fe200080108b7 */
[--C-:B------:R-:W-:Y:S01]  /*b200*/  FFMA.FTZ R204, R184, UR4, -R183.reuse ;  /* 0x00000004b8cc7c23 */ /* 0x100fe200080108b7 */
[C---:B------:R-:W-:Y:S01]  /*b210*/  FSETP.NEU.FTZ.AND P0, PT, R3.reuse, -INF , PT ;  /* 0xff8000000300780b */ /* 0x040fe20003f1d000 */
[----:B------:R-:W-:Y:S03]  /*b220*/  FMUL.FTZ R181, R3, UR4 ;  /* 0x0000000403b57c20 */ /* 0x000fe60008410000 */
[----:B------:R-:W-:Y:S01]  /*b230*/  MUFU.EX2 R193, R193 ;  /* 0x000000c100c17308 */ /* 0x000fe20000000800 */
[--C-:B------:R-:W-:Y:S01]  /*b240*/  FFMA.FTZ R205, R205, UR4, -R183.reuse ;  /* 0x00000004cdcd7c23 */ /* 0x100fe200080108b7 */
[--C-:B------:R-:W-:Y:S01]  /*b250*/  FFMA.FTZ R207, R207, UR4, -R183.reuse ;  /* 0x00000004cfcf7c23 */ /* 0x100fe200080108b7 */
[--C-:B------:R-:W-:Y:S01]  /*b260*/  FFMA.FTZ R200, R200, UR4, -R183.reuse ;  /* 0x00000004c8c87c23 */ /* 0x100fe200080108b7 */
[----:B------:R-:W-:Y:S01]  /*b270*/  FSEL R181, R181, RZ, P0 ;  /* 0x000000ffb5b57208 */ /* 0x000fe20000000000 */
[--C-:B------:R-:W-:Y:S01]  /*b280*/  FFMA.FTZ R252, R252, UR4, -R183.reuse ;  /* 0x00000004fcfc7c23 */ /* 0x100fe200080108b7 */
[--C-:B------:R-:W-:Y:S01]  /*b290*/  FFMA.FTZ R251, R251, UR4, -R183.reuse ;  /* 0x00000004fbfb7c23 */ /* 0x100fe200080108b7 */
[----:B------:R-:W-:Y:S03]  /*b2a0*/  FFMA.FTZ R183, R250, UR4, -R183 ;  /* 0x00000004fab77c23 */ /* 0x000fe600080108b7 */
[----:B------:R-:W1:Y:S01]  /*b2b0*/  MUFU.EX2 R190, R190 ;  /* 0x000000be00be7308 */ /* 0x000e620000000800 */
[--C-:B------:R-:W-:Y:S01]  /*b2c0*/  FFMA.FTZ R195, R5, UR4, -R181.reuse ;  /* 0x0000000405c37c23 */ /* 0x100fe200080108b5 */
[----:B------:R-:W-:Y:S01]  /*b2d0*/  FSEL R5, R164, RZ, P1 ;  /* 0x000000ffa4057208 */ /* 0x000fe20000800000 */
[--C-:B------:R-:W-:Y:S01]  /*b2e0*/  FFMA.FTZ R167, R7, UR4, -R181.reuse ;  /* 0x0000000407a77c23 */ /* 0x100fe200080108b5 */
[--C-:B------:R-:W-:Y:S01]  /*b2f0*/  FFMA.FTZ R166, R9, UR4, -R181.reuse ;  /* 0x0000000409a67c23 */ /* 0x100fe200080108b5 */
[--C-:B------:R-:W-:Y:S01]  /*b300*/  FFMA.FTZ R191, R10, UR4, -R181.reuse ;  /* 0x000000040abf7c23 */ /* 0x100fe200080108b5 */
[--C-:B------:R-:W-:Y:S01]  /*b310*/  FFMA.FTZ R196, R174, UR4, -R181.reuse ;  /* 0x00000004aec47c23 */ /* 0x100fe200080108b5 */
[----:B------:R-:W-:Y:S01]  /*b320*/  FADD.FTZ R0, -R5, R0 ;  /* 0x0000000005007221 */ /* 0x000fe20000010100 */
[----:B------:R-:W-:Y:S02]  /*b330*/  FSEL R5, R3, RZ, P0 ;  /* 0x000000ff03057208 */ /* 0x000fe40000000000 */
[----:B------:R-:W3:Y:S01]  /*b340*/  MUFU.EX2 R189, R189 ;  /* 0x000000bd00bd7308 */ /* 0x000ee20000000800 */
[----:B------:R-:W-:Y:S01]  /*b350*/  LDSM.16.MT88.4 R172, [R228+0x14800] ;  /* 0x01480000e4ac783b */ /* 0x000fe20000004200 */
[----:B------:R-:W-:Y:S01]  /*b360*/  FMUL.FTZ R6, R0, UR4 ;  /* 0x0000000400067c20 */ /* 0x000fe20008410000 */
[--C-:B------:R-:W-:Y:S01]  /*b370*/  FFMA.FTZ R187, R187, UR4, -R181.reuse ;  /* 0x00000004bbbb7c23 */ /* 0x100fe200080108b5 */
[----:B------:R-:W-:Y:S01]  /*b380*/  FADD.FTZ R0, -R5, R2 ;  /* 0x0000000205007221 */ /* 0x000fe20000010100 */
[--C-:B------:R-:W-:Y:S01]  /*b390*/  FFMA.FTZ R185, R185, UR4, -R181.reuse ;  /* 0x00000004b9b97c23 */ /* 0x100fe200080108b5 */
[--C-:B------:R-:W-:Y:S01]  /*b3a0*/  FFMA.FTZ R182, R182, UR4, -R181.reuse ;  /* 0x00000004b6b67c23 */ /* 0x100fe200080108b5 */
[--C-:B------:R-:W-:Y:S01]  /*b3b0*/  FFMA.FTZ R201, R201, UR4, -R181.reuse ;  /* 0x00000004c9c97c23 */ /* 0x100fe200080108b5 */
[----:B------:R-:W-:Y:S02]  /*b3c0*/  FMUL.FTZ R8, R0, UR4 ;  /* 0x0000000400087c20 */ /* 0x000fe40008410000 */
[----:B------:R-:W-:Y:S01]  /*b3d0*/  MUFU.EX2 R195, R195 ;  /* 0x000000c300c37308 */ /* 0x000fe20000000800 */
[----:B-1----:R-:W-:Y:S01]  /*b3e0*/  F2FP.F16.F32.PACK_AB R168, R190, R193 ;  /* 0x000000c1bea8723e */ /* 0x002fe200000000ff */
[--C-:B------:R-:W-:Y:S01]  /*b3f0*/  FFMA.FTZ R198, R198, UR4, -R181.reuse ;  /* 0x00000004c6c67c23 */ /* 0x100fe200080108b5 */
[--C-:B------:R-:W-:Y:S01]  /*b400*/  FFMA.FTZ R203, R203, UR4, -R181.reuse ;  /* 0x00000004cbcb7c23 */ /* 0x100fe200080108b5 */
[--C-:B------:R-:W-:Y:S01]  /*b410*/  FFMA.FTZ R206, R206, UR4, -R181.reuse ;  /* 0x00000004cece7c23 */ /* 0x100fe200080108b5 */
[--C-:B------:R-:W-:Y:S01]  /*b420*/  FFMA.FTZ R202, R202, UR4, -R181.reuse ;  /* 0x00000004caca7c23 */ /* 0x100fe200080108b5 */
[----:B------:R-:W-:Y:S01]  /*b430*/  FFMA.FTZ R248, R248, UR4, -R181 ;  /* 0x00000004f8f87c23 */ /* 0x000fe200080108b5 */
[----:B------:R-:W-:Y:S03]  /*b440*/  PLOP3.LUT P0, PT, PT, PT, UP0, 0x80, 0x0 ;  /* 0x000000000000781c */ /* 0x000fe60003f0f008 */
[----:B------:R-:W1:Y:S01]  /*b450*/  MUFU.EX2 R167, R167 ;  /* 0x000000a700a77308 */ /* 0x000e620000000800 */
[----:B---3--:R-:W-:Y:S09]  /*b460*/  F2FP.F16.F32.PACK_AB R170, R188, R189 ;  /* 0x000000bdbcaa723e */ /* 0x008ff200000000ff */
[----:B------:R-:W-:Y:S10]  /*b470*/  MUFU.EX2 R166, R166 ;  /* 0x000000a600a67308 */ /* 0x000ff40000000800 */
[----:B------:R-:W3:Y:S01]  /*b480*/  MUFU.EX2 R191, R191 ;  /* 0x000000bf00bf7308 */ /* 0x000ee20000000800 */
[----:B-1----:R-:W-:Y:S09]  /*b490*/  F2FP.F16.F32.PACK_AB R169, R167, R195 ;  /* 0x000000c3a7a9723e */ /* 0x002ff200000000ff */
[----:B------:R-:W1:Y:S10]  /*b4a0*/  MUFU.EX2 R2, R6 ;  /* 0x0000000600027308 */ /* 0x000e740000000800 */
[----:B------:R-:W4:Y:S01]  /*b4b0*/  MUFU.EX2 R0, R8 ;  /* 0x0000000800007308 */ /* 0x000f220000000800 */
[----:B---3--:R-:W-:Y:S09]  /*b4c0*/  F2FP.F16.F32.PACK_AB R171, R191, R166 ;  /* 0x000000a6bfab723e */ /* 0x008ff200000000ff */
[----:B------:R-:W-:Y:S01]  /*b4d0*/  MUFU.EX2 R184, R187 ;  /* 0x000000bb00b87308 */ /* 0x000fe20000000800 */
[C---:B-1----:R-:W-:Y:S01]  /*b4e0*/  FMUL.FTZ R4, R2.reuse, R160 ;  /* 0x000000a002047220 */ /* 0x042fe20000410000 */
[C---:B------:R-:W-:Y:S01]  /*b4f0*/  FMUL.FTZ R5, R2.reuse, R161 ;  /* 0x000000a102057220 */ /* 0x040fe20000410000 */
[C---:B------:R-:W-:Y:S01]  /*b500*/  FMUL.FTZ R9, R2.reuse, R157 ;  /* 0x0000009d02097220 */ /* 0x040fe20000410000 */
[C---:B------:R-:W-:Y:S01]  /*b510*/  FMUL.FTZ R12, R2.reuse, R152 ;  /* 0x00000098020c7220 */ /* 0x040fe20000410000 */
[C---:B------:R-:W-:Y:S01]  /*b520*/  FMUL.FTZ R13, R2.reuse, R153 ;  /* 0x00000099020d7220 */ /* 0x040fe20000410000 */
[C---:B------:R-:W-:Y:S01]  /*b530*/  FMUL.FTZ R20, R2.reuse, R144 ;  /* 0x0000009002147220 */ /* 0x040fe20000410000 */
[C---:B------:R-:W-:Y:S01]  /*b540*/  FMUL.FTZ R21, R2.reuse, R145 ;  /* 0x0000009102157220 */ /* 0x040fe20000410000 */
[----:B------:R-:W-:Y:S01]  /*b550*/  FMUL.FTZ R28, R2, R136 ;  /* 0x00000088021c7220 */ /* 0x000fe20000410000 */
[C---:B----4-:R-:W-:Y:S01]  /*b560*/  FMUL.FTZ R6, R0.reuse, R162 ;  /* 0x000000a200067220 */ /* 0x050fe20000410000 */
[----:B------:R-:W-:Y:S01]  /*b570*/  FMUL.FTZ R7, R0, R163 ;  /* 0x000000a300077220 */ /* 0x000fe20000410000 */
[----:B------:R-:W-:Y:S01]  /*b580*/  FMUL.FTZ R8, R2, R156 ;  /* 0x0000009c02087220 */ /* 0x000fe20000410000 */
[C---:B------:R-:W-:Y:S01]  /*b590*/  FMUL.FTZ R10, R0.reuse, R158 ;  /* 0x0000009e000a7220 */ /* 0x040fe20000410000 */
[C---:B------:R-:W-:Y:S01]  /*b5a0*/  FMUL.FTZ R11, R0.reuse, R159 ;  /* 0x0000009f000b7220 */ /* 0x040fe20000410000 */
[----:B------:R-:W1:Y:S01]  /*b5b0*/  LDSM.16.MT88.4 R160, [R224+0x10000] ;  /* 0x01000000e0a0783b */ /* 0x000e620000004200 */
[C---:B------:R-:W-:Y:S01]  /*b5c0*/  FMUL.FTZ R14, R0.reuse, R154 ;  /* 0x0000009a000e7220 */ /* 0x040fe20000410000 */
[----:B------:R-:W-:Y:S01]  /*b5d0*/  FMUL.FTZ R15, R0, R155 ;  /* 0x0000009b000f7220 */ /* 0x000fe20000410000 */
[C---:B------:R-:W-:Y:S01]  /*b5e0*/  HMMA.16816.F32 R4, R168.reuse, R16, R4 ;  /* 0x00000010a804723c */ /* 0x040fe20000001804 */
[----:B------:R-:W-:Y:S04]  /*b5f0*/  MUFU.EX2 R250, R183 ;  /* 0x000000b700fa7308 */ /* 0x000fe80000000800 */
[----:B------:R-:W3:Y:S01]  /*b600*/  LDSM.16.MT88.4 R152, [R228+0x12000] ;  /* 0x01200000e498783b */ /* 0x000ee20000004200 */
[C---:B------:R-:W-:Y:S05]  /*b610*/  HMMA.16816.F32 R8, R168.reuse, R18, R8 ;  /* 0x00000012a808723c */ /* 0x040fea0000001808 */
[----:B------:R-:W-:Y:S01]  /*b620*/  MUFU.EX2 R192, R192 ;  /* 0x000000c000c07308 */ /* 0x000fe20000000800 */
[C---:B------:R-:W-:Y:S01]  /*b630*/  FMUL.FTZ R16, R2.reuse, R148 ;  /* 0x0000009402107220 */ /* 0x040fe20000410000 */
[C---:B------:R-:W-:Y:S01]  /*b640*/  HMMA.16816.F32 R12, R168.reuse, R24, R12 ;  /* 0x00000018a80c723c */ /* 0x040fe2000000180c */
[----:B------:R-:W-:Y:S03]  /*b650*/  LDSM.16.MT88.4 R156, [R228+0x12800] ;  /* 0x01280000e49c783b */ /* 0x000fe60000004200 */
[----:B------:R-:W-:Y:S01]  /*b660*/  FMUL.FTZ R17, R2, R149 ;  /* 0x0000009502117220 */ /* 0x000fe20000410000 */
[C---:B------:R-:W-:Y:S01]  /*b670*/  FMUL.FTZ R18, R0.reuse, R150 ;  /* 0x0000009600127220 */ /* 0x040fe20000410000 */
[C---:B------:R-:W-:Y:S01]  /*b680*/  FMUL.FTZ R19, R0.reuse, R151 ;  /* 0x0000009700137220 */ /* 0x040fe20000410000 */
[C---:B------:R-:W-:Y:S02]  /*b690*/  FMUL.FTZ R22, R0.reuse, R146 ;  /* 0x0000009200167220 */ /* 0x040fe40000410000 */
[----:B------:R-:W-:Y:S01]  /*b6a0*/  LDSM.16.MT88.4 R148, [R225+0x10800] ;  /* 0x01080000e194783b */ /* 0x000fe20000004200 */
[----:B------:R-:W4:Y:S01]  /*b6b0*/  MUFU.EX2 R197, R197 ;  /* 0x000000c500c57308 */ /* 0x000f220000000800 */
[----:B------:R-:W-:Y:S01]  /*b6c0*/  FMUL.FTZ R23, R0, R147 ;  /* 0x0000009300177220 */ /* 0x000fe20000410000 */
[C---:B------:R-:W-:Y:S01]  /*b6d0*/  FMUL.FTZ R24, R2.reuse, R140 ;  /* 0x0000008c02187220 */ /* 0x040fe20000410000 */
[C---:B------:R-:W-:Y:S01]  /*b6e0*/  FMUL.FTZ R25, R2.reuse, R141 ;  /* 0x0000008d02197220 */ /* 0x040fe20000410000 */
[C---:B------:R-:W-:Y:S03]  /*b6f0*/  HMMA.16816.F32 R16, R168.reuse, R26, R16 ;  /* 0x0000001aa810723c */ /* 0x040fe60000001810 */
[----:B------:R-:W5:Y:S01]  /*b700*/  LDSM.16.MT88.4 R144, [R226+0x12000] ;  /* 0x01200000e290783b */ /* 0x000f620000004200 */
[----:B------:R-:W-:Y:S01]  /*b710*/  FMUL.FTZ R29, R2, R137 ;  /* 0x00000089021d7220 */ /* 0x000fe20000410000 */
[C---:B------:R-:W-:Y:S01]  /*b720*/  FMUL.FTZ R30, R0.reuse, R138 ;  /* 0x0000008a001e7220 */ /* 0x040fe20000410000 */
[C---:B--2---:R-:W-:Y:S01]  /*b730*/  HMMA.16816.F32 R20, R168.reuse, R32, R20 ;  /* 0x00000020a814723c */ /* 0x044fe20000001814 */
[----:B------:R-:W-:Y:S04]  /*b740*/  MUFU.EX2 R194, R194 ;  /* 0x000000c200c27308 */ /* 0x000fe80000000800 */
[C---:B------:R-:W-:Y:S01]  /*b750*/  FMUL.FTZ R26, R0.reuse, R142 ;  /* 0x0000008e001a7220 */ /* 0x040fe20000410000 */
[C---:B------:R-:W-:Y:S01]  /*b760*/  FMUL.FTZ R27, R0.reuse, R143 ;  /* 0x0000008f001b7220 */ /* 0x040fe20000410000 */
[----:B------:R-:W-:Y:S01]  /*b770*/  FMUL.FTZ R31, R0, R139 ;  /* 0x0000008b001f7220 */ /* 0x000fe20000410000 */
[----:B------:R-:W-:Y:S03]  /*b780*/  LDSM.16.MT88.4 R140, [R228+0x14000] ;  /* 0x01400000e48c783b */ /* 0x000fe60000004200 */
[----:B------:R-:W2:Y:S01]  /*b790*/  MUFU.EX2 R199, R199 ;  /* 0x000000c700c77308 */ /* 0x000ea20000000800 */
[C---:B------:R-:W-:Y:S01]  /*b7a0*/  FMUL.FTZ R32, R2.reuse, R132 ;  /* 0x0000008402207220 */ /* 0x040fe20000410000 */
[C---:B------:R-:W-:Y:S01]  /*b7b0*/  FMUL.FTZ R33, R2.reuse, R133 ;  /* 0x0000008502217220 */ /* 0x040fe20000410000 */
[C---:B------:R-:W-:Y:S02]  /*b7c0*/  HMMA.16816.F32 R24, R168.reuse, R34, R24 ;  /* 0x00000022a818723c */ /* 0x040fe40000001818 */
[----:B------:R-:W4:Y:S01]  /*b7d0*/  LDSM.16.MT88.4 R136, [R225+0x12000] ;  /* 0x01200000e188783b */ /* 0x000f220000004200 */
[C---:B------:R-:W-:Y:S01]  /*b7e0*/  FMUL.FTZ R36, R2.reuse, R36 ;  /* 0x0000002402247220 */ /* 0x040fe20000410000 */
[----:B------:R-:W-:Y:S02]  /*b7f0*/  FMUL.FTZ R37, R2, R37 ;  /* 0x0000002502257220 */ /* 0x000fe40000410000 */
[C---:B-1----:R-:W-:Y:S01]  /*b800*/  HMMA.16816.F32 R28, R168.reuse, R160, R28 ;  /* 0x000000a0a81c723c */ /* 0x042fe2000000181c */
[----:B------:R-:W-:Y:S04]  /*b810*/  MUFU.EX2 R196, R196 ;  /* 0x000000c400c47308 */ /* 0x000fe80000000800 */
[C---:B------:R-:W-:Y:S01]  /*b820*/  FMUL.FTZ R34, R0.reuse, R134 ;  /* 0x0000008600227220 */ /* 0x040fe20000410000 */
[C---:B------:R-:W-:Y:S01]  /*b830*/  FMUL.FTZ R35, R0.reuse, R135 ;  /* 0x0000008700237220 */ /* 0x040fe20000410000 */
[C---:B------:R-:W-:Y:S01]  /*b840*/  FMUL.FTZ R38, R0.reuse, R38 ;  /* 0x0000002600267220 */ /* 0x040fe20000410000 */
[----:B------:R-:W-:Y:S01]  /*b850*/  FMUL.FTZ R39, R0, R39 ;  /* 0x0000002700277220 */ /* 0x000fe20000410000 */
[----:B------:R-:W1:Y:S02]  /*b860*/  LDSM.16.MT88.4 R132, [R224+0x12000] ;  /* 0x01200000e084783b */ /* 0x000e640000004200 */
[----:B------:R-:W2:Y:S01]  /*b870*/  MUFU.EX2 R201, R201 ;  /* 0x000000c900c97308 */ /* 0x000ea20000000800 */
[C---:B------:R-:W-:Y:S01]  /*b880*/  FMUL.FTZ R40, R2.reuse, R40 ;  /* 0x0000002802287220 */ /* 0x040fe20000410000 */
[----:B------:R-:W-:Y:S01]  /*b890*/  FMUL.FTZ R41, R2, R41 ;  /* 0x0000002902297220 */ /* 0x000fe20000410000 */
[C---:B------:R-:W-:Y:S03]  /*b8a0*/  HMMA.16816.F32 R32, R168.reuse, R162, R32 ;  /* 0x000000a2a820723c */ /* 0x040fe60000001820 */
[C---:B------:R-:W-:Y:S01]  /*b8b0*/  FMUL.FTZ R42, R0.reuse, R42 ;  /* 0x0000002a002a7220 */ /* 0x040fe20000410000 */
[----:B------:R-:W-:Y:S01]  /*b8c0*/  FMUL.FTZ R43, R0, R43 ;  /* 0x0000002b002b7220 */ /* 0x000fe20000410000 */
[----:B------:R-:W-:Y:S01]  /*b8d0*/  LDSM.16.MT88.4 R160, [R226+0x12800] ;  /* 0x01280000e2a0783b */ /* 0x000fe20000004200 */
[C---:B---3--:R-:W-:Y:S01]  /*b8e0*/  HMMA.16816.F32 R36, R168.reuse, R152, R36 ;  /* 0x00000098a824723c */ /* 0x048fe20000001824 */
[----:B------:R-:W-:Y:S04]  /*b8f0*/  MUFU.EX2 R198, R198 ;  /* 0x000000c600c67308 */ /* 0x000fe80000000800 */
[C---:B------:R-:W-:Y:S01]  /*b900*/  FMUL.FTZ R44, R2.reuse, R44 ;  /* 0x0000002c022c7220 */ /* 0x040fe20000410000 */
[C---:B------:R-:W-:Y:S01]  /*b910*/  HMMA.16816.F32 R40, R168.reuse, R154, R40 ;  /* 0x0000009aa828723c */ /* 0x040fe20000001828 */
[----:B------:R-:W-:Y:S04]  /*b920*/  LDSM.16.MT88.4 R152, [R224+0x10800] ;  /* 0x01080000e098783b */ /* 0x000fe80000004200 */
[----:B------:R-:W3:Y:S01]  /*b930*/  MUFU.EX2 R203, R203 ;  /* 0x000000cb00cb7308 */ /* 0x000ee20000000800 */
[----:B------:R-:W-:Y:S01]  /*b940*/  FMUL.FTZ R45, R2, R45 ;  /* 0x0000002d022d7220 */ /* 0x000fe20000410000 */
[C---:B------:R-:W-:Y:S01]  /*b950*/  FMUL.FTZ R46, R0.reuse, R46 ;  /* 0x0000002e002e7220 */ /* 0x040fe20000410000 */
[----:B------:R-:W-:Y:S03]  /*b960*/  FMUL.FTZ R47, R0, R47 ;  /* 0x0000002f002f7220 */ /* 0x000fe60000410000 */
[C---:B------:R-:W-:Y:S01]  /*b970*/  FMUL.FTZ R48, R2.reuse, R48 ;  /* 0x0000003002307220 */ /* 0x040fe20000410000 */
[----:B------:R-:W-:Y:S01]  /*b980*/  FMUL.FTZ R49, R2, R49 ;  /* 0x0000003102317220 */ /* 0x000fe20000410000 */
[C---:B------:R-:W-:Y:S01]  /*b990*/  FMUL.FTZ R50, R0.reuse, R50 ;  /* 0x0000003200327220 */ /* 0x040fe20000410000 */
[----:B------:R-:W-:Y:S01]  /*b9a0*/  FMUL.FTZ R51, R0, R51 ;  /* 0x0000003300337220 */ /* 0x000fe20000410000 */
[C---:B-----5:R-:W-:Y:S01]  /*b9b0*/  HMMA.16816.F32 R44, R168.reuse, R144, R44 ;  /* 0x00000090a82c723c */ /* 0x060fe2000000182c */
[----:B------:R-:W-:Y:S02]  /*b9c0*/  MUFU.EX2 R204, R204 ;  /* 0x000000cc00cc7308 */ /* 0x000fe40000000800 */
[C---:B------:R-:W-:Y:S01]  /*b9d0*/  FMUL.FTZ R52, R2.reuse, R52 ;  /* 0x0000003402347220 */ /* 0x040fe20000410000 */
[----:B------:R-:W-:Y:S01]  /*b9e0*/  FMUL.FTZ R53, R2, R53 ;  /* 0x0000003502357220 */ /* 0x000fe20000410000 */
[C---:B------:R-:W-:Y:S01]  /*b9f0*/  FMUL.FTZ R54, R0.reuse, R54 ;  /* 0x0000003600367220 */ /* 0x040fe20000410000 */
[C---:B------:R-:W-:Y:S01]  /*ba00*/  HMMA.16816.F32 R48, R168.reuse, R146, R48 ;  /* 0x00000092a830723c */ /* 0x040fe20000001830 */
[----:B------:R-:W5:Y:S04]  /*ba10*/  LDSM.16.MT88.4 R144, [R226+0x14000] ;  /* 0x01400000e290783b */ /* 0x000f680000004200 */
[----:B------:R-:W-:Y:S01]  /*ba20*/  MUFU.EX2 R205, R205 ;  /* 0x000000cd00cd7308 */ /* 0x000fe20000000800 */
[----:B------:R-:W-:Y:S01]  /*ba30*/  FMUL.FTZ R55, R0, R55 ;  /* 0x0000003700377220 */ /* 0x000fe20000410000 */
[C---:B------:R-:W-:Y:S01]  /*ba40*/  FMUL.FTZ R56, R2.reuse, R56 ;  /* 0x0000003802387220 */ /* 0x040fe20000410000 */
[----:B------:R-:W-:Y:S03]  /*ba50*/  FMUL.FTZ R57, R2, R57 ;  /* 0x0000003902397220 */ /* 0x000fe60000410000 */
[C---:B------:R-:W-:Y:S01]  /*ba60*/  FMUL.FTZ R58, R0.reuse, R58 ;  /* 0x0000003a003a7220 */ /* 0x040fe20000410000 */
[----:B------:R-:W-:Y:S01]  /*ba70*/  FMUL.FTZ R59, R0, R59 ;  /* 0x0000003b003b7220 */ /* 0x000fe20000410000 */
[C---:B----4-:R-:W-:Y:S02]  /*ba80*/  HMMA.16816.F32 R52, R168.reuse, R136, R52 ;  /* 0x00000088a834723c */ /* 0x050fe40000001834 */
[----:B------:R-:W-:Y:S01]  /*ba90*/  MUFU.EX2 R207, R207 ;  /* 0x000000cf00cf7308 */ /* 0x000fe20000000800 */
[C---:B------:R-:W-:Y:S01]  /*baa0*/  FMUL.FTZ R60, R2.reuse, R60 ;  /* 0x0000003c023c7220 */ /* 0x040fe20000410000 */
[----:B------:R-:W-:Y:S01]  /*bab0*/  FMUL.FTZ R61, R2, R61 ;  /* 0x0000003d023d7220 */ /* 0x000fe20000410000 */
[C---:B------:R-:W-:Y:S01]  /*bac0*/  FMUL.FTZ R62, R0.reuse, R62 ;  /* 0x0000003e003e7220 */ /* 0x040fe20000410000 */
[C---:B------:R-:W-:Y:S01]  /*bad0*/  HMMA.16816.F32 R56, R168.reuse, R138, R56 ;  /* 0x0000008aa838723c */ /* 0x040fe20000001838 */
[----:B------:R-:W4:Y:S05]  /*bae0*/  LDSM.16.MT88.4 R136, [R225+0x14000] ;  /* 0x01400000e188783b */ /* 0x000f2a0000004200 */
[----:B------:R-:W-:Y:S01]  /*baf0*/  MUFU.EX2 R200, R200 ;  /* 0x000000c800c87308 */ /* 0x000fe20000000800 */
[----:B------:R-:W-:Y:S01]  /*bb00*/  FMUL.FTZ R63, R0, R63 ;  /* 0x0000003f003f7220 */ /* 0x000fe20000410000 */
[C---:B------:R-:W-:Y:S03]  /*bb10*/  FMUL.FTZ R64, R2.reuse, R64 ;  /* 0x0000004002407220 */ /* 0x040fe60000410000 */
[----:B------:R-:W-:Y:S01]  /*bb20*/  FMUL.FTZ R65, R2, R65 ;  /* 0x0000004102417220 */ /* 0x000fe20000410000 */
[C---:B------:R-:W-:Y:S01]  /*bb30*/  FMUL.FTZ R66, R0.reuse, R66 ;  /* 0x0000004200427220 */ /* 0x040fe20000410000 */
[----:B------:R-:W-:Y:S01]  /*bb40*/  FMUL.FTZ R67, R0, R67 ;  /* 0x0000004300437220 */ /* 0x000fe20000410000 */
[C---:B-1----:R-:W-:Y:S02]  /*bb50*/  HMMA.16816.F32 R60, R168.reuse, R132, R60 ;  /* 0x00000084a83c723c */ /* 0x042fe4000000183c */
[----:B------:R-:W1:Y:S01]  /*bb60*/  MUFU.EX2 R206, R206 ;  /* 0x000000ce00ce7308 */ /* 0x000e620000000800 */
[C---:B------:R-:W-:Y:S01]  /*bb70*/  FMUL.FTZ R68, R2.reuse, R68 ;  /* 0x0000004402447220 */ /* 0x040fe20000410000 */
[----:B------:R-:W-:Y:S01]  /*bb80*/  FMUL.FTZ R69, R2, R69 ;  /* 0x0000004502457220 */ /* 0x000fe20000410000 */
[C---:B------:R-:W-:Y:S01]  /*bb90*/  FMUL.FTZ R70, R0.reuse, R70 ;  /* 0x0000004600467220 */ /* 0x040fe20000410000 */
[C---:B------:R-:W-:Y:S01]  /*bba0*/  HMMA.16816.F32 R64, R168.reuse, R134, R64 ;  /* 0x00000086a840723c */ /* 0x040fe20000001840 */
[----:B------:R-:W2:Y:S05]  /*bbb0*/  LDSM.16.MT88.4 R132, [R224+0x14000] ;  /* 0x01400000e084783b */ /* 0x000eaa0000004200 */
[----:B------:R-:W1:Y:S01]  /*bbc0*/  MUFU.EX2 R202, R202 ;  /* 0x000000ca00ca7308 */ /* 0x000e620000000800 */
[----:B------:R-:W-:Y:S01]  /*bbd0*/  FMUL.FTZ R71, R0, R71 ;  /* 0x0000004700477220 */ /* 0x000fe20000410000 */
[C---:B------:R-:W-:Y:S03]  /*bbe0*/  FMUL.FTZ R72, R2.reuse, R72 ;  /* 0x0000004802487220 */ /* 0x040fe60000410000 */
[----:B------:R-:W-:Y:S01]  /*bbf0*/  FMUL.FTZ R73, R2, R73 ;  /* 0x0000004902497220 */ /* 0x000fe20000410000 */
[C---:B------:R-:W-:Y:S01]  /*bc00*/  FMUL.FTZ R74, R0.reuse, R74 ;  /* 0x0000004a004a7220 */ /* 0x040fe20000410000 */
[----:B------:R-:W-:Y:S01]  /*bc10*/  FMUL.FTZ R75, R0, R75 ;  /* 0x0000004b004b7220 */ /* 0x000fe20000410000 */
[C---:B------:R-:W-:Y:S02]  /*bc20*/  HMMA.16816.F32 R68, R168.reuse, R140, R68 ;  /* 0x0000008ca844723c */ /* 0x040fe40000001844 */
[----:B------:R-:W-:Y:S01]  /*bc30*/  MUFU.EX2 R252, R252 ;  /* 0x000000fc00fc7308 */ /* 0x000fe20000000800 */
[C---:B------:R-:W-:Y:S01]  /*bc40*/  FMUL.FTZ R76, R2.reuse, R76 ;  /* 0x0000004c024c7220 */ /* 0x040fe20000410000 */
[----:B------:R-:W-:Y:S01]  /*bc50*/  FMUL.FTZ R77, R2, R77 ;  /* 0x0000004d024d7220 */ /* 0x000fe20000410000 */
[C---:B------:R-:W-:Y:S01]  /*bc60*/  FMUL.FTZ R78, R0.reuse, R78 ;  /* 0x0000004e004e7220 */ /* 0x040fe20000410000 */
[C---:B------:R-:W-:Y:S01]  /*bc70*/  HMMA.16816.F32 R72, R168.reuse, R142, R72 ;  /* 0x0000008ea848723c */ /* 0x040fe20000001848 */
[----:B------:R-:W3:Y:S05]  /*bc80*/  LDSM.16.MT88.4 R140, [R228+0x16000] ;  /* 0x01600000e48c783b */ /* 0x000eea0000004200 */
[----:B------:R-:W-:Y:S01]  /*bc90*/  MUFU.EX2 R251, R251 ;  /* 0x000000fb00fb7308 */ /* 0x000fe20000000800 */
[----:B------:R-:W-:Y:S01]  /*bca0*/  FMUL.FTZ R79, R0, R79 ;  /* 0x0000004f004f7220 */ /* 0x000fe20000410000 */
[C---:B------:R-:W-:Y:S03]  /*bcb0*/  FMUL.FTZ R80, R2.reuse, R80 ;  /* 0x0000005002507220 */ /* 0x040fe60000410000 */
[----:B------:R-:W-:Y:S01]  /*bcc0*/  FMUL.FTZ R81, R2, R81 ;  /* 0x0000005102517220 */ /* 0x000fe20000410000 */
[C---:B------:R-:W-:Y:S01]  /*bcd0*/  FMUL.FTZ R82, R0.reuse, R82 ;  /* 0x0000005200527220 */ /* 0x040fe20000410000 */
[----:B------:R-:W-:Y:S01]  /*bce0*/  FMUL.FTZ R83, R0, R83 ;  /* 0x0000005300537220 */ /* 0x000fe20000410000 */
[C---:B-----5:R-:W-:Y:S02]  /*bcf0*/  HMMA.16816.F32 R76, R168.reuse, R144, R76 ;  /* 0x00000090a84c723c */ /* 0x060fe4000000184c */
[----:B------:R-:W-:Y:S01]  /*bd00*/  MUFU.EX2 R248, R248 ;  /* 0x000000f800f87308 */ /* 0x000fe20000000800 */
[C---:B------:R-:W-:Y:S01]  /*bd10*/  FMUL.FTZ R84, R2.reuse, R84 ;  /* 0x0000005402547220 */ /* 0x040fe20000410000 */
[----:B------:R-:W-:Y:S01]  /*bd20*/  FMUL.FTZ R85, R2, R85 ;  /* 0x0000005502557220 */ /* 0x000fe20000410000 */
        /* <DEDUP_REMOVED lines=15> */
[C---:B------:R-:W-:Y:S01]  /*be20*/  FMUL.FTZ R96, R2.reuse, R96 ;  /* 0x0000006002607220 */ /* 0x040fe20000410000 */
[----:B------:R-:W-:Y:S01]  /*be30*/  FMUL.FTZ R97, R2, R97 ;  /* 0x0000006102617220 */ /* 0x000fe20000410000 */
[C---:B------:R-:W-:Y:S03]  /*be40*/  FMUL.FTZ R98, R0.reuse, R98 ;  /* 0x0000006200627220 */ /* 0x040fe60000410000 */
[----:B------:R-:W-:Y:S01]  /*be50*/  FMUL.FTZ R99, R0, R99 ;  /* 0x0000006300637220 */ /* 0x000fe20000410000 */
[C---:B--2---:R-:W-:Y:S03]  /*be60*/  HMMA.16816.F32 R92, R168.reuse, R132, R92 ;  /* 0x00000084a85c723c */ /* 0x044fe6000000185c */
[C---:B------:R-:W-:Y:S01]  /*be70*/  FMUL.FTZ R100, R2.reuse, R100 ;  /* 0x0000006402647220 */ /* 0x040fe20000410000 */
[----:B------:R-:W-:Y:S01]  /*be80*/  FMUL.FTZ R101, R2, R101 ;  /* 0x0000006502657220 */ /* 0x000fe20000410000 */
[C---:B------:R-:W-:Y:S01]  /*be90*/  FMUL.FTZ R102, R0.reuse, R102 ;  /* 0x0000006600667220 */ /* 0x040fe20000410000 */
[C---:B------:R-:W-:Y:S01]  /*bea0*/  HMMA.16816.F32 R96, R168.reuse, R134, R96 ;  /* 0x00000086a860723c */ /* 0x040fe20000001860 */
[----:B------:R-:W2:Y:S04]  /*beb0*/  LDSM.16.MT88.4 R132, [R225+0x16000] ;  /* 0x01600000e184783b */ /* 0x000ea80000004200 */
[----:B------:R-:W-:Y:S01]  /*bec0*/  FMUL.FTZ R103, R0, R103 ;  /* 0x0000006700677220 */ /* 0x000fe20000410000 */
[C---:B------:R-:W-:Y:S01]  /*bed0*/  FMUL.FTZ R104, R2.reuse, R104 ;  /* 0x0000006802687220 */ /* 0x040fe20000410000 */
[----:B------:R-:W-:Y:S01]  /*bee0*/  FMUL.FTZ R105, R2, R105 ;  /* 0x0000006902697220 */ /* 0x000fe20000410000 */
[C---:B------:R-:W-:Y:S03]  /*bef0*/  FMUL.FTZ R106, R0.reuse, R106 ;  /* 0x0000006a006a7220 */ /* 0x040fe60000410000 */
        /* <DEDUP_REMOVED lines=27> */
[C---:B------:R-:W-:Y:S05]  /*c0b0*/  HMMA.16816.F32 R120, R168.reuse, R134, R120 ;  /* 0x00000086a878723c */ /* 0x040fea0000001878 */
[----:B------:R-:W-:Y:S01]  /*c0c0*/  FMUL.FTZ R127, R0, R127 ;  /* 0x0000007f007f7220 */ /* 0x000fe20000410000 */
[C---:B------:R-:W-:Y:S01]  /*c0d0*/  FMUL.FTZ R128, R2.reuse, R128 ;  /* 0x0000008002807220 */ /* 0x040fe20000410000 */
[----:B------:R-:W-:Y:S01]  /*c0e0*/  FMUL.FTZ R129, R2, R129 ;  /* 0x0000008102817220 */ /* 0x000fe20000410000 */
[C---:B------:R-:W-:Y:S03]  /*c0f0*/  FMUL.FTZ R130, R0.reuse, R130 ;  /* 0x0000008200827220 */ /* 0x040fe60000410000 */
[----:B------:R-:W-:Y:S01]  /*c100*/  FMUL.FTZ R131, R0, R131 ;  /* 0x0000008300837220 */ /* 0x000fe20000410000 */
[C---:B---3--:R-:W-:Y:S03]  /*c110*/  HMMA.16816.F32 R124, R168.reuse, R140, R124 ;  /* 0x0000008ca87c723c */ /* 0x048fe6000000187c */
[----:B------:R-:W-:Y:S01]  /*c120*/  F2FP.F16.F32.PACK_AB R132, R197, R192 ;  /* 0x000000c0c584723e */ /* 0x000fe200000000ff */
[----:B------:R-:W-:Y:S01]  /*c130*/  FFMA.FTZ R193, R2, R249, R193 ;  /* 0x000000f902c17223 */ /* 0x000fe200000100c1 */
[----:B------:R-:W-:Y:S01]  /*c140*/  F2FP.F16.F32.PACK_AB R134, R199, R194 ;  /* 0x000000c2c786723e */ /* 0x000fe200000000ff */
[----:B------:R-:W-:Y:S01]  /*c150*/  HMMA.16816.F32 R128, R168, R142, R128 ;  /* 0x0000008ea880723c */ /* 0x000fe20000001880 */
[----:B------:R-:W2:Y:S04]  /*c160*/  LDSM.16.MT88.4 R140, [R225+0x12800] ;  /* 0x01280000e18c783b */ /* 0x000ea80000004200 */
[----:B------:R-:W-:Y:S01]  /*c170*/  F2FP.F16.F32.PACK_AB R133, R201, R196 ;  /* 0x000000c4c985723e */ /* 0x000fe200000000ff */
[----:B------:R-:W-:Y:S01]  /*c180*/  FFMA.FTZ R195, R0, R247, R195 ;  /* 0x000000f700c37223 */ /* 0x000fe200000100c3 */
[----:B------:R-:W-:Y:S01]  /*c190*/  F2FP.F16.F32.PACK_AB R135, R203, R198 ;  /* 0x000000c6cb87723e */ /* 0x000fe200000000ff */
[----:B------:R-:W-:Y:S01]  /*c1a0*/  FADD.FTZ R190, R190, R193 ;  /* 0x000000c1bebe7221 */ /* 0x000fe20000010000 */
[----:B------:R-:W3:Y:S02]  /*c1b0*/  LDSM.16.MT88.4 R168, [R224+0x12800] ;  /* 0x01280000e0a8783b */ /* 0x000ee40000004200 */
[----:B------:R-:W-:Y:S01]  /*c1c0*/  MOV R2, R3 ;  /* 0x0000000300027202 */ /* 0x000fe20000000f00 */
[----:B------:R-:W-:Y:S02]  /*c1d0*/  FADD.FTZ R195, R167, R195 ;  /* 0x000000c3a7c37221 */ /* 0x000fe40000010000 */
[C---:B----4-:R-:W-:Y:S05]  /*c1e0*/  HMMA.16816.F32 R4, R132.reuse, R136, R4 ;  /* 0x000000888404723c */ /* 0x050fea0000001804 */
[----:B------:R-:W-:Y:S01]  /*c1f0*/  FADD.FTZ R166, R166, R195 ;  /* 0x000000c3a6a67221 */ /* 0x000fe20000010000 */
[C---:B------:R-:W-:Y:S01]  /*c200*/  HMMA.16816.F32 R8, R132.reuse, R138, R8 ;  /* 0x0000008a8408723c */ /* 0x040fe20000001808 */
[----:B------:R-:W4:Y:S04]  /*c210*/  LDSM.16.MT88.4 R136, [R226+0x14800] ;  /* 0x01480000e288783b */ /* 0x000f280000004200 */
[----:B------:R-:W-:Y:S01]  /*c220*/  FADD.FTZ R191, R191, R166 ;  /* 0x000000a6bfbf7221 */ /* 0x000fe20000010000 */
[C---:B------:R-:W-:Y:S05]  /*c230*/  HMMA.16816.F32 R12, R132.reuse, R144, R12 ;  /* 0x00000090840c723c */ /* 0x040fea000000180c */
[----:B------:R-:W-:Y:S01]  /*c240*/  FADD.FTZ R196, R196, R191 ;  /* 0x000000bfc4c47221 */ /* 0x000fe20000010000 */
[C---:B------:R-:W-:Y:S01]  /*c250*/  HMMA.16816.F32 R16, R132.reuse, R146, R16 ;  /* 0x000000928410723c */ /* 0x040fe20000001810 */
[----:B------:R-:W5:Y:S04]  /*c260*/  LDSM.16.MT88.4 R144, [R225+0x14800] ;  /* 0x01480000e190783b */ /* 0x000f680000004200 */
[----:B------:R-:W-:Y:S01]  /*c270*/  FADD.FTZ R201, R201, R196 ;  /* 0x000000c4c9c97221 */ /* 0x000fe20000010000 */
[C---:B------:R-:W-:Y:S05]  /*c280*/  HMMA.16816.F32 R20, R132.reuse, R148, R20 ;  /* 0x000000948414723c */ /* 0x040fea0000001814 */
[----:B------:R-:W-:Y:S01]  /*c290*/  FADD.FTZ R198, R198, R201 ;  /* 0x000000c9c6c67221 */ /* 0x000fe20000010000 */
[C---:B------:R-:W-:Y:S01]  /*c2a0*/  HMMA.16816.F32 R24, R132.reuse, R150, R24 ;  /* 0x000000968418723c */ /* 0x040fe20000001818 */
[----:B------:R-:W5:Y:S04]  /*c2b0*/  LDSM.16.MT88.4 R148, [R228+0x16800] ;  /* 0x01680000e494783b */ /* 0x000f680000004200 */
[----:B------:R-:W-:Y:S01]  /*c2c0*/  FADD.FTZ R203, R203, R198 ;  /* 0x000000c6cbcb7221 */ /* 0x000fe20000010000 */
[C---:B------:R-:W-:Y:S05]  /*c2d0*/  HMMA.16816.F32 R28, R132.reuse, R152, R28 ;  /* 0x00000098841c723c */ /* 0x040fea000000181c */
[----:B-1----:R-:W-:Y:S01]  /*c2e0*/  FADD.FTZ R203, R206, R203 ;  /* 0x000000cbcecb7221 */ /* 0x002fe20000010000 */
[C---:B------:R-:W-:Y:S01]  /*c2f0*/  HMMA.16816.F32 R32, R132.reuse, R154, R32 ;  /* 0x0000009a8420723c */ /* 0x040fe20000001820 */
[----:B------:R-:W-:Y:S04]  /*c300*/  LDSM.16.MT88.4 R152, [R225+0x11000] ;  /* 0x01100000e198783b */ /* 0x000fe80000004200 */
[----:B------:R-:W-:Y:S01]  /*c310*/  FADD.FTZ R203, R202, R203 ;  /* 0x000000cbcacb7221 */ /* 0x000fe20000010000 */
[C---:B------:R-:W-:Y:S06]  /*c320*/  HMMA.16816.F32 R36, R132.reuse, R156, R36 ;  /* 0x0000009c8424723c */ /* 0x040fec0000001824 */
[C---:B------:R-:W-:Y:S01]  /*c330*/  HMMA.16816.F32 R40, R132.reuse, R158, R40 ;  /* 0x0000009e8428723c */ /* 0x040fe20000001828 */
[----:B------:R-:W-:Y:S05]  /*c340*/  LDSM.16.MT88.4 R156, [R224+0x11000] ;  /* 0x01100000e09c783b */ /* 0x000fea0000004200 */
[C---:B------:R-:W-:Y:S06]  /*c350*/  HMMA.16816.F32 R44, R132.reuse, R160, R44 ;  /* 0x000000a0842c723c */ /* 0x040fec000000182c */
[C---:B------:R-:W-:Y:S01]  /*c360*/  HMMA.16816.F32 R48, R132.reuse, R162, R48 ;  /* 0x000000a28430723c */ /* 0x040fe20000001830 */
[----:B------:R-:W-:Y:S05]  /*c370*/  LDSM.16.MT88.4 R160, [R228+0x13000] ;  /* 0x01300000e4a0783b */ /* 0x000fea0000004200 */
[C---:B--2---:R-:W-:Y:S06]  /*c380*/  HMMA.16816.F32 R52, R132.reuse, R140, R52 ;  /* 0x0000008c8434723c */ /* 0x044fec0000001834 */
[C---:B------:R-:W-:Y:S01]  /*c390*/  HMMA.16816.F32 R56, R132.reuse, R142, R56 ;  /* 0x0000008e8438723c */ /* 0x040fe20000001838 */
[----:B------:R-:W1:Y:S05]  /*c3a0*/  LDSM.16.MT88.4 R140, [R226+0x16800] ;  /* 0x01680000e28c783b */ /* 0x000e6a0000004200 */
[C---:B---3--:R-:W-:Y:S06]  /*c3b0*/  HMMA.16816.F32 R60, R132.reuse, R168, R60 ;  /* 0x000000a8843c723c */ /* 0x048fec000000183c */
[C---:B------:R-:W-:Y:S01]  /*c3c0*/  HMMA.16816.F32 R64, R132.reuse, R170, R64 ;  /* 0x000000aa8440723c */ /* 0x040fe20000001840 */
[----:B------:R-:W-:Y:S05]  /*c3d0*/  LDSM.16.MT88.4 R168, [R226+0x13000] ;  /* 0x01300000e2a8783b */ /* 0x000fea0000004200 */
[C---:B------:R-:W-:Y:S06]  /*c3e0*/  HMMA.16816.F32 R68, R132.reuse, R172, R68 ;  /* 0x000000ac8444723c */ /* 0x040fec0000001844 */
[C---:B------:R-:W-:Y:S01]  /*c3f0*/  HMMA.16816.F32 R72, R132.reuse, R174, R72 ;  /* 0x000000ae8448723c */ /* 0x040fe20000001848 */
[----:B------:R-:W-:Y:S05]  /*c400*/  LDSM.16.MT88.4 R172, [R225+0x13000] ;  /* 0x01300000e1ac783b */ /* 0x000fea0000004200 */
[C---:B----4-:R-:W-:Y:S06]  /*c410*/  HMMA.16816.F32 R76, R132.reuse, R136, R76 ;  /* 0x00000088844c723c */ /* 0x050fec000000184c */
[C---:B------:R-:W-:Y:S01]  /*c420*/  HMMA.16816.F32 R80, R132.reuse, R138, R80 ;  /* 0x0000008a8450723c */ /* 0x040fe20000001850 */
[----:B------:R-:W2:Y:S05]  /*c430*/  LDSM.16.MT88.4 R136, [R225+0x16800] ;  /* 0x01680000e188783b */ /* 0x000eaa0000004200 */
[C---:B-----5:R-:W-:Y:S06]  /*c440*/  HMMA.16816.F32 R84, R132.reuse, R144, R84 ;  /* 0x000000908454723c */ /* 0x060fec0000001854 */
[C---:B------:R-:W-:Y:S01]  /*c450*/  HMMA.16816.F32 R88, R132.reuse, R146, R88 ;  /* 0x000000928458723c */ /* 0x040fe20000001858 */
[----:B------:R-:W3:Y:S05]  /*c460*/  LDSM.16.MT88.4 R144, [R224+0x16800] ;  /* 0x01680000e090783b */ /* 0x000eea0000004200 */
[C---:B------:R-:W-:Y:S01]  /*c470*/  HMMA.16816.F32 R92, R132.reuse, R176, R92 ;  /* 0x000000b0845c723c */ /* 0x040fe2000000185c */
[----:B------:R-:W4:Y:S05]  /*c480*/  MUFU.EX2 R177, R185 ;  /* 0x000000b900b17308 */ /* 0x000f2a0000000800 */
[C---:B------:R-:W-:Y:S05]  /*c490*/  HMMA.16816.F32 R96, R132.reuse, R178, R96 ;  /* 0x000000b28460723c */ /* 0x040fea0000001860 */
[----:B------:R-:W-:Y:S01]  /*c4a0*/  MUFU.EX2 R176, R186 ;  /* 0x000000ba00b07308 */ /* 0x000fe20000000800 */
[C---:B------:R-:W-:Y:S09]  /*c4b0*/  HMMA.16816.F32 R100, R132.reuse, R148, R100 ;  /* 0x000000948464723c */ /* 0x040ff20000001864 */
[----:B------:R-:W-:Y:S01]  /*c4c0*/  MUFU.EX2 R179, R182 ;  /* 0x000000b600b37308 */ /* 0x000fe20000000800 */
[C---:B------:R-:W-:Y:S01]  /*c4d0*/  HMMA.16816.F32 R104, R132.reuse, R150, R104 ;  /* 0x000000968468723c */ /* 0x040fe20000001868 */
[----:B------:R-:W5:Y:S05]  /*c4e0*/  LDSM.16.MT88.4 R148, [R228+0x11000] ;  /* 0x01100000e494783b */ /* 0x000f6a0000004200 */
[C---:B-1----:R-:W-:Y:S06]  /*c4f0*/  HMMA.16816.F32 R108, R132.reuse, R140, R108 ;  /* 0x0000008c846c723c */ /* 0x042fec000000186c */
[C---:B------:R-:W-:Y:S01]  /*c500*/  HMMA.16816.F32 R112, R132.reuse, R142, R112 ;  /* 0x0000008e8470723c */ /* 0x040fe20000001870 */
[----:B------:R-:W1:Y:S05]  /*c510*/  LDSM.16.MT88.4 R140, [R226+0x11000] ;  /* 0x01100000e28c783b */ /* 0x000e6a0000004200 */
[C---:B--2---:R-:W-:Y:S06]  /*c520*/  HMMA.16816.F32 R116, R132.reuse, R136, R116 ;  /* 0x000000888474723c */ /* 0x044fec0000001874 */
[C---:B------:R-:W-:Y:S05]  /*c530*/  HMMA.16816.F32 R120, R132.reuse, R138, R120 ;  /* 0x0000008a8478723c */ /* 0x040fea0000001878 */
[----:B------:R-:W-:Y:S01]  /*c540*/  F2FP.F16.F32.PACK_AB R136, R205, R204 ;  /* 0x000000cccd88723e */ /* 0x000fe200000000ff */
[C---:B---3--:R-:W-:Y:S05]  /*c550*/  HMMA.16816.F32 R124, R132.reuse, R144, R124 ;  /* 0x00000090847c723c */ /* 0x048fea000000187c */
[----:B----4-:R-:W-:Y:S01]  /*c560*/  F2FP.F16.F32.PACK_AB R139, R177, R184 ;  /* 0x000000b8b18b723e */ /* 0x010fe200000000ff */
[----:B------:R-:W-:Y:S01]  /*c570*/  HMMA.16816.F32 R128, R132, R146, R128 ;  /* 0x000000928480723c */ /* 0x000fe20000001880 */
[----:B------:R-:W2:Y:S04]  /*c580*/  LDSM.16.MT88.4 R132, [R224+0x13000] ;  /* 0x01300000e084783b */ /* 0x000ea80000004200 */
[----:B------:R-:W-:Y:S02]  /*c590*/  F2FP.F16.F32.PACK_AB R138, R200, R207 ;  /* 0x000000cfc88a723e */ /* 0x000fe400000000ff */
[----:B------:R-:W-:Y:S02]  /*c5a0*/  F2FP.F16.F32.PACK_AB R137, R202, R206 ;  /* 0x000000ceca89723e */ /* 0x000fe400000000ff */
[----:B------:R-:W3:Y:S05]  /*c5b0*/  LDSM.16.MT88.4 R144, [R228+0x15000] ;  /* 0x01500000e490783b */ /* 0x000eea0000004200 */
[C---:B-----5:R-:W-:Y:S06]  /*c5c0*/  HMMA.16816.F32 R4, R136.reuse, R148, R4 ;  /* 0x000000948804723c */ /* 0x060fec0000001804 */
[C---:B------:R-:W-:Y:S01]  /*c5d0*/  HMMA.16816.F32 R8, R136.reuse, R150, R8 ;  /* 0x000000968808723c */ /* 0x040fe20000001808 */
[----:B------:R-:W4:Y:S05]  /*c5e0*/  LDSM.16.MT88.4 R148, [R226+0x15000] ;  /* 0x01500000e294783b */ /* 0x000f2a0000004200 */
[C---:B-1----:R-:W-:Y:S06]  /*c5f0*/  HMMA.16816.F32 R12, R136.reuse, R140, R12 ;  /* 0x0000008c880c723c */ /* 0x042fec000000180c */
[C---:B------:R-:W-:Y:S01]  /*c600*/  HMMA.16816.F32 R16, R136.reuse, R142, R16 ;  /* 0x0000008e8810723c */ /* 0x040fe20000001810 */
[----:B------:R-:W1:Y:S05]  /*c610*/  LDSM.16.MT88.4 R140, [R225+0x15000] ;  /* 0x01500000e18c783b */ /* 0x000e6a0000004200 */
[C---:B------:R-:W-:Y:S06]  /*c620*/  HMMA.16816.F32 R20, R136.reuse, R152, R20 ;  /* 0x000000988814723c */ /* 0x040fec0000001814 */
[C---:B------:R-:W-:Y:S01]  /*c630*/  HMMA.16816.F32 R24, R136.reuse, R154, R24 ;  /* 0x0000009a8818723c */ /* 0x040fe20000001818 */
[----:B------:R-:W5:Y:S05]  /*c640*/  LDSM.16.MT88.4 R152, [R224+0x15000] ;  /* 0x01500000e098783b */ /* 0x000f6a0000004200 */
[C---:B------:R-:W-:Y:S06]  /*c650*/  HMMA.16816.F32 R28, R136.reuse, R156, R28 ;  /* 0x0000009c881c723c */ /* 0x040fec000000181c */
[C---:B------:R-:W-:Y:S01]  /*c660*/  HMMA.16816.F32 R32, R136.reuse, R158, R32 ;  /* 0x0000009e8820723c */ /* 0x040fe20000001820 */
[----:B------:R-:W5:Y:S05]  /*c670*/  LDSM.16.MT88.4 R156, [R228+0x17000] ;  /* 0x01700000e49c783b */ /* 0x000f6a0000004200 */
[C---:B------:R-:W-:Y:S06]  /*c680*/  HMMA.16816.F32 R36, R136.reuse, R160, R36 ;  /* 0x000000a08824723c */ /* 0x040fec0000001824 */
[C---:B------:R-:W-:Y:S06]  /*c690*/  HMMA.16816.F32 R40, R136.reuse, R162, R40 ;  /* 0x000000a28828723c */ /* 0x040fec0000001828 */
[C---:B------:R-:W-:Y:S06]  /*c6a0*/  HMMA.16816.F32 R44, R136.reuse, R168, R44 ;  /* 0x000000a8882c723c */ /* 0x040fec000000182c */
[C---:B------:R-:W-:Y:S06]  /*c6b0*/  HMMA.16816.F32 R48, R136.reuse, R170, R48 ;  /* 0x000000aa8830723c */ /* 0x040fec0000001830 */
[C---:B------:R-:W-:Y:S05]  /*c6c0*/  HMMA.16816.F32 R52, R136.reuse, R172, R52 ;  /* 0x000000ac8834723c */ /* 0x040fea0000001834 */
[----:B------:R-:W-:Y:S01]  /*c6d0*/  F2FP.F16.F32.PACK_AB R170, R250, R251 ;  /* 0x000000fbfaaa723e */ /* 0x000fe200000000ff */
[C---:B------:R-:W-:Y:S01]  /*c6e0*/  HMMA.16816.F32 R56, R136.reuse, R174, R56 ;  /* 0x000000ae8838723c */ /* 0x040fe20000001838 */
[----:B------:R-:W-:Y:S05]  /*c6f0*/  LDSM.16.MT88.4 R172, [R224+0x11800] ;  /* 0x01180000e0ac783b */ /* 0x000fea0000004200 */
        /* <DEDUP_REMOVED lines=8> */
[----:B------:R-:W-:Y:S05]  /*c780*/  LDSM.16.MT88.4 R148, [R226+0x11800] ;  /* 0x01180000e294783b */ /* 0x000fea0000004200 */
[C---:B-1----:R-:W-:Y:S06]  /*c790*/  HMMA.16816.F32 R84, R136.reuse, R140, R84 ;  /* 0x0000008c8854723c */ /* 0x042fec0000001854 */
[C---:B------:R-:W-:Y:S01]  /*c7a0*/  HMMA.16816.F32 R88, R136.reuse, R142, R88 ;  /* 0x0000008e8858723c */ /* 0x040fe20000001858 */
[----:B------:R-:W1:Y:S05]  /*c7b0*/  LDSM.16.MT88.4 R140, [R225+0x17000] ;  /* 0x01700000e18c783b */ /* 0x000e6a0000004200 */
[C---:B-----5:R-:W-:Y:S06]  /*c7c0*/  HMMA.16816.F32 R92, R136.reuse, R152, R92 ;  /* 0x00000098885c723c */ /* 0x060fec000000185c */
[C---:B------:R-:W-:Y:S05]  /*c7d0*/  HMMA.16816.F32 R96, R136.reuse, R154, R96 ;  /* 0x0000009a8860723c */ /* 0x040fea0000001860 */
[--C-:B------:R-:W-:Y:S01]  /*c7e0*/  FFMA.FTZ R152, R180, UR4, -R181.reuse ;  /* 0x00000004b4987c23 */ /* 0x100fe200080108b5 */
[C---:B------:R-:W-:Y:S03]  /*c7f0*/  HMMA.16816.F32 R100, R136.reuse, R156, R100 ;  /* 0x0000009c8864723c */ /* 0x040fe60000001864 */
[----:B------:R-:W3:Y:S02]  /*c800*/  MUFU.EX2 R178, R152 ;  /* 0x0000009800b27308 */ /* 0x000ee40000000800 */
[----:B------:R-:W-:Y:S01]  /*c810*/  FFMA.FTZ R181, R165, UR4, -R181 ;  /* 0x00000004a5b57c23 */ /* 0x000fe200080108b5 */
[C---:B------:R-:W-:Y:S01]  /*c820*/  HMMA.16816.F32 R104, R136.reuse, R158, R104 ;  /* 0x0000009e8868723c */ /* 0x040fe20000001868 */
[----:B------:R-:W4:Y:S06]  /*c830*/  LDSM.16.MT88.4 R156, [R228+0x11800] ;  /* 0x01180000e49c783b */ /* 0x000f2c0000004200 */
[----:B------:R5:W4:Y:S01]  /*c840*/  MUFU.EX2 R165, R181 ;  /* 0x000000b500a57308 */ /* 0x000b220000000800 */
[C---:B--2---:R-:W-:Y:S06]  /*c850*/  HMMA.16816.F32 R108, R136.reuse, R132, R108 ;  /* 0x00000084886c723c */ /* 0x044fec000000186c */
[C---:B------:R-:W-:Y:S01]  /*c860*/  HMMA.16816.F32 R112, R136.reuse, R134, R112 ;  /* 0x000000868870723c */ /* 0x040fe20000001870 */
[----:B------:R-:W2:Y:S05]  /*c870*/  LDSM.16.MT88.4 R132, [R225+0x11800] ;  /* 0x01180000e184783b */ /* 0x000eaa0000004200 */
[C---:B-1----:R-:W-:Y:S03]  /*c880*/  HMMA.16816.F32 R116, R136.reuse, R140, R116 ;  /* 0x0000008c8874723c */ /* 0x042fe60000001874 */
[----:B-----5:R-:W-:Y:S03]  /*c890*/  LDSM.16.MT88.4 R180, [R226+0x13800] ;  /* 0x01380000e2b4783b */ /* 0x020fe60000004200 */
[C---:B------:R-:W-:Y:S05]  /*c8a0*/  HMMA.16816.F32 R120, R136.reuse, R142, R120 ;  /* 0x0000008e8878723c */ /* 0x040fea0000001878 */
[----:B---3--:R-:W-:Y:S01]  /*c8b0*/  MOV R140, R178 ;  /* 0x000000b2008c7202 */ /* 0x008fe20000000f00 */
[C---:B------:R-:W-:Y:S05]  /*c8c0*/  HMMA.16816.F32 R124, R136.reuse, R144, R124 ;  /* 0x00000090887c723c */ /* 0x040fea000000187c */
[----:B------:R-:W-:Y:S01]  /*c8d0*/  MOV R141, R179 ;  /* 0x000000b3008d7202 */ /* 0x000fe20000000f00 */
[----:B------:R-:W-:Y:S05]  /*c8e0*/  HMMA.16816.F32 R128, R136, R146, R128 ;  /* 0x000000928880723c */ /* 0x000fea0000001880 */
[----:B------:R-:W-:Y:S02]  /*c8f0*/  F2FP.F16.F32.PACK_AB R169, R141, R248 ;  /* 0x000000f88da9723e */ /* 0x000fe400000000ff */
[----:B------:R-:W-:Y:S04]  /*c900*/  MOV R137, R176 ;  /* 0x000000b000897202 */ /* 0x000fe80000000f00 */
[----:B------:R-:W-:Y:S02]  /*c910*/  F2FP.F16.F32.PACK_AB R168, R252, R137 ;  /* 0x00000089fca8723e */ /* 0x000fe400000000ff */
[----:B----4-:R-:W-:Y:S02]  /*c920*/  F2FP.F16.F32.PACK_AB R171, R165, R140 ;  /* 0x0000008ca5ab723e */ /* 0x010fe400000000ff */
[----:B------:R-:W-:Y:S02]  /*c930*/  MOV R138, R177 ;  /* 0x000000b1008a7202 */ /* 0x000fe40000000f00 */
[----:B------:R-:W1:Y:S01]  /*c940*/  LDSM.16.MT88.4 R176, [R228+0x13800] ;  /* 0x01380000e4b0783b */ /* 0x000e620000004200 */
[----:B------:R-:W-:Y:S02]  /*c950*/  MOV R139, R184 ;  /* 0x000000b8008b7202 */ /* 0x000fe40000000f00 */
[C---:B------:R-:W-:Y:S05]  /*c960*/  HMMA.16816.F32 R160, R168.reuse, R156, R4 ;  /* 0x0000009ca8a0723c */ /* 0x040fea0000001804 */
[----:B------:R-:W3:Y:S01]  /*c970*/  LDSM.16.MT88.4 R184, [R225+0x13800] ;  /* 0x01380000e1b8783b */ /* 0x000ee20000004200 */
[C---:B------:R-:W-:Y:S06]  /*c980*/  HMMA.16816.F32 R156, R168.reuse, R158, R8 ;  /* 0x0000009ea89c723c */ /* 0x040fec0000001808 */
[C---:B------:R-:W-:Y:S01]  /*c990*/  HMMA.16816.F32 R152, R168.reuse, R148, R12 ;  /* 0x00000094a898723c */ /* 0x040fe2000000180c */
[----:B------:R-:W4:Y:S05]  /*c9a0*/  LDSM.16.MT88.4 R4, [R224+0x13800] ;  /* 0x01380000e004783b */ /* 0x000f2a0000004200 */
[C---:B------:R-:W-:Y:S03]  /*c9b0*/  HMMA.16816.F32 R148, R168.reuse, R150, R16 ;  /* 0x00000096a894723c */ /* 0x040fe60000001810 */
[----:B------:R-:W5:Y:S03]  /*c9c0*/  LDSM.16.MT88.4 R8, [R228+0x15800] ;  /* 0x01580000e408783b */ /* 0x000f660000004200 */
[C---:B--2---:R-:W-:Y:S05]  /*c9d0*/  HMMA.16816.F32 R144, R168.reuse, R132, R20 ;  /* 0x00000084a890723c */ /* 0x044fea0000001814 */
[----:B------:R-:W2:Y:S02]  /*c9e0*/  LDSM.16.MT88.4 R12, [R226+0x15800] ;  /* 0x01580000e20c783b */ /* 0x000ea40000004200 */
[----:B------:R-:W-:Y:S04]  /*c9f0*/  MOV R132, R140 ;  /* 0x0000008c00847202 */ /* 0x000fe80000000f00 */
[----:B------:R-:W-:Y:S02]  /*ca00*/  MOV R133, R141 ;  /* 0x0000008d00857202 */ /* 0x000fe40000000f00 */
[C---:B------:R-:W-:Y:S01]  /*ca10*/  HMMA.16816.F32 R140, R168.reuse, R134, R24 ;  /* 0x00000086a88c723c */ /* 0x040fe20000001818 */
[----:B------:R-:W2:Y:S06]  /*ca20*/  LDSM.16.MT88.4 R16, [R225+0x15800] ;  /* 0x01580000e110783b */ /* 0x000eac0000004200 */
[----:B------:R-:W-:Y:S02]  /*ca30*/  MOV R25, R137 ;  /* 0x0000008900197202 */ /* 0x000fe40000000f00 */
[----:B------:R-:W2:Y:S02]  /*ca40*/  LDSM.16.MT88.4 R20, [R224+0x15800] ;  /* 0x01580000e014783b */ /* 0x000ea40000004200 */
[----:B------:R-:W-:Y:S02]  /*ca50*/  MOV R26, R138 ;  /* 0x0000008a001a7202 */ /* 0x000fe40000000f00 */
[----:B------:R-:W-:Y:S02]  /*ca60*/  MOV R27, R139 ;  /* 0x0000008b001b7202 */ /* 0x000fe40000000f00 */
[C---:B------:R-:W-:Y:S02]  /*ca70*/  HMMA.16816.F32 R136, R168.reuse, R172, R28 ;  /* 0x000000aca888723c */ /* 0x040fe4000000181c */
[----:B------:R-:W-:Y:S05]  /*ca80*/  LDSM.16.MT88.4 R28, [R226+0x17800] ;  /* 0x01780000e21c783b */ /* 0x000fea0000004200 */
[----:B------:R-:W-:Y:S04]  /*ca90*/  MOV R173, R132 ;  /* 0x0000008400ad7202 */ /* 0x000fe80000000f00 */
[----:B------:R-:W-:Y:S02]  /*caa0*/  MOV R172, R133 ;  /* 0x0000008500ac7202 */ /* 0x000fe40000000f00 */
[C---:B------:R-:W-:Y:S06]  /*cab0*/  HMMA.16816.F32 R132, R168.reuse, R174, R32 ;  /* 0x000000aea884723c */ /* 0x040fec0000001820 */
[C---:B-1----:R-:W-:Y:S05]  /*cac0*/  HMMA.16816.F32 R36, R168.reuse, R176, R36 ;  /* 0x000000b0a824723c */ /* 0x042fea0000001824 */
[----:B------:R-:W-:Y:S01]  /*cad0*/  MOV R35, R25 ;  /* 0x0000001900237202 */ /* 0x000fe20000000f00 */
[C---:B------:R-:W-:Y:S05]  /*cae0*/  HMMA.16816.F32 R40, R168.reuse, R178, R40 ;  /* 0x000000b2a828723c */ /* 0x040fea0000001828 */
[----:B------:R-:W-:Y:S01]  /*caf0*/  MOV R34, R26 ;  /* 0x0000001a00227202 */ /* 0x000fe20000000f00 */
[C---:B------:R-:W-:Y:S05]  /*cb00*/  HMMA.16816.F32 R44, R168.reuse, R180, R44 ;  /* 0x000000b4a82c723c */ /* 0x040fea000000182c */
[----:B------:R-:W-:Y:S01]  /*cb10*/  MOV R33, R27 ;  /* 0x0000001b00217202 */ /* 0x000fe20000000f00 */
[C---:B------:R-:W-:Y:S01]  /*cb20*/  HMMA.16816.F32 R48, R168.reuse, R182, R48 ;  /* 0x000000b6a830723c */ /* 0x040fe20000001830 */
[----:B------:R-:W1:Y:S05]  /*cb30*/  LDSM.16.MT88.4 R24, [R228+0x17800] ;  /* 0x01780000e418783b */ /* 0x000e6a0000004200 */
[C---:B---3--:R-:W-:Y:S06]  /*cb40*/  HMMA.16816.F32 R52, R168.reuse, R184, R52 ;  /* 0x000000b8a834723c */ /* 0x048fec0000001834 */
[C---:B------:R-:W-:Y:S06]  /*cb50*/  HMMA.16816.F32 R56, R168.reuse, R186, R56 ;  /* 0x000000baa838723c */ /* 0x040fec0000001838 */
[C---:B----4-:R-:W-:Y:S06]  /*cb60*/  HMMA.16816.F32 R60, R168.reuse, R4, R60 ;  /* 0x00000004a83c723c */ /* 0x050fec000000183c */
[C---:B------:R-:W-:Y:S01]  /*cb70*/  HMMA.16816.F32 R64, R168.reuse, R6, R64 ;  /* 0x00000006a840723c */ /* 0x040fe20000001840 */
[----:B------:R-:W3:Y:S05]  /*cb80*/  LDSM.16.MT88.4 R4, [R225+0x17800] ;  /* 0x01780000e104783b */ /* 0x000eea0000004200 */
[C---:B-----5:R-:W-:Y:S06]  /*cb90*/  HMMA.16816.F32 R68, R168.reuse, R8, R68 ;  /* 0x00000008a844723c */ /* 0x060fec0000001844 */
[C---:B------:R-:W-:Y:S01]  /*cba0*/  HMMA.16816.F32 R72, R168.reuse, R10, R72 ;  /* 0x0000000aa848723c */ /* 0x040fe20000001848 */
[----:B------:R-:W4:Y:S05]  /*cbb0*/  LDSM.16.MT88.4 R8, [R224+0x17800] ;  /* 0x01780000e008783b */ /* 0x000f2a0000004200 */
[C---:B--2---:R-:W-:Y:S06]  /*cbc0*/  HMMA.16816.F32 R76, R168.reuse, R12, R76 ;  /* 0x0000000ca84c723c */ /* 0x044fec000000184c */
[C---:B------:R-:W-:Y:S05]  /*cbd0*/  HMMA.16816.F32 R80, R168.reuse, R14, R80 ;  /* 0x0000000ea850723c */ /* 0x040fea0000001850 */
[----:B------:R-:W-:Y:S01]  /*cbe0*/  FADD.FTZ R13, R189, R190 ;  /* 0x000000bebd0d7221 */ /* 0x000fe20000010000 */
        /* <DEDUP_REMOVED lines=8> */
[C---:B-1----:R-:W-:Y:S05]  /*cc70*/  HMMA.16816.F32 R100, R168.reuse, R24, R100 ;  /* 0x00000018a864723c */ /* 0x042fea0000001864 */
[----:B------:R-:W-:Y:S01]  /*cc80*/  FADD.FTZ R199, R199, R194 ;  /* 0x000000c2c7c77221 */ /* 0x000fe20000010000 */
[C---:B------:R-:W-:Y:S05]  /*cc90*/  HMMA.16816.F32 R104, R168.reuse, R26, R104 ;  /* 0x0000001aa868723c */ /* 0x040fea0000001868 */
[----:B------:R-:W-:Y:S01]  /*cca0*/  FADD.FTZ R0, R204, R199 ;  /* 0x000000c7cc007221 */ /* 0x000fe20000010000 */
[C---:B------:R-:W-:Y:S05]  /*ccb0*/  HMMA.16816.F32 R108, R168.reuse, R28, R108 ;  /* 0x0000001ca86c723c */ /* 0x040fea000000186c */
[----:B------:R-:W-:Y:S01]  /*ccc0*/  FADD.FTZ R0, R205, R0 ;  /* 0x00000000cd007221 */ /* 0x000fe20000010000 */
[C---:B------:R-:W-:Y:S05]  /*ccd0*/  HMMA.16816.F32 R112, R168.reuse, R30, R112 ;  /* 0x0000001ea870723c */ /* 0x040fea0000001870 */
[----:B------:R-:W-:Y:S01]  /*cce0*/  FADD.FTZ R207, R207, R0 ;  /* 0x00000000cfcf7221 */ /* 0x000fe20000010000 */
[C---:B---3--:R-:W-:Y:S05]  /*ccf0*/  HMMA.16816.F32 R116, R168.reuse, R4, R116 ;  /* 0x00000004a874723c */ /* 0x048fea0000001874 */
[----:B------:R-:W-:Y:S01]  /*cd00*/  FADD.FTZ R0, R33, R203 ;  /* 0x000000cb21007221 */ /* 0x000fe20000010000 */
[C---:B------:R-:W-:Y:S05]  /*cd10*/  HMMA.16816.F32 R120, R168.reuse, R6, R120 ;  /* 0x00000006a878723c */ /* 0x040fea0000001878 */
[----:B------:R-:W-:Y:S01]  /*cd20*/  FADD.FTZ R5, R34, R0 ;  /* 0x0000000022057221 */ /* 0x000fe20000010000 */
[C---:B----4-:R-:W-:Y:S05]  /*cd30*/  HMMA.16816.F32 R124, R168.reuse, R8, R124 ;  /* 0x00000008a87c723c */ /* 0x050fea000000187c */
[----:B------:R-:W-:Y:S01]  /*cd40*/  FADD.FTZ R7, R200, R207 ;  /* 0x000000cfc8077221 */ /* 0x000fe20000010000 */
[----:B------:R-:W-:Y:S05]  /*cd50*/  HMMA.16816.F32 R128, R168, R10, R128 ;  /* 0x0000000aa880723c */ /* 0x000fea0000001880 */
[----:B------:R-:W-:Y:S01]  /*cd60*/  FADD.FTZ R5, R248, R5 ;  /* 0x00000005f8057221 */ /* 0x000fe20000010000 */
[----:B------:R-:W-:Y:S05]  /*cd70*/  FADD.FTZ R7, R35, R7 ;  /* 0x0000000723077221 */ /* 0x000fea0000010000 */
[----:B------:R-:W-:Y:S01]  /*cd80*/  FADD.FTZ R5, R172, R5 ;  /* 0x00000005ac057221 */ /* 0x000fe20000010000 */
[----:B------:R-:W-:Y:S03]  /*cd90*/  FADD.FTZ R252, R252, R7 ;  /* 0x00000007fcfc7221 */ /* 0x000fe60000010000 */
[----:B------:R-:W-:Y:S01]  /*cda0*/  FADD.FTZ R0, R173, R5 ;  /* 0x00000005ad007221 */ /* 0x000fe20000010000 */
[----:B------:R-:W-:Y:S03]  /*cdb0*/  FADD.FTZ R249, R251, R252 ;  /* 0x000000fcfbf97221 */ /* 0x000fe60000010000 */
[----:B------:R-:W-:Y:S01]  /*cdc0*/  FADD.FTZ R247, R165, R0 ;  /* 0x00000000a5f77221 */ /* 0x000fe20000010000 */
[----:B------:R-:W-:Y:S01]  /*cdd0*/  MOV R0, R164 ;  /* 0x000000a400007202 */ /* 0x000fe20000000f00 */
[----:B------:R-:W-:Y:S01]  /*cde0*/  FADD.FTZ R249, R250, R249 ;  /* 0x000000f9faf97221 */ /* 0x000fe20000010000 */
[----:B------:R-:W-:Y:S06]  /*cdf0*/  @P0 BRA `(.L_x_180) ;  /* 0xffffffc800680947 */ /* 0x000fec000383ffff */
.L_x_179:
[----:B------:R-:W1:Y:S01]  /*ce00*/  SHFL.BFLY PT, R2, R249, 0x2, 0x1f ;  /* 0x0c401f00f9027f89 */ /* 0x000e6200000e0000 */
[----:B------:R-:W2:Y:S01]  /*ce10*/  S2UR UR4, SR_CgaCtaId ;  /* 0x00000000000479c3 */ /* 0x000ea20000008800 */
[----:B------:R-:W-:Y:S01]  /*ce20*/  MOV R12, 0x3f800000 ;  /* 0x3f800000000c7802 */ /* 0x000fe20000000f00 */
[----:B------:R-:W-:Y:S01]  /*ce30*/  UMOV UR6, 0x400 ;  /* 0x0000040000067882 */ /* 0x000fe20000000000 */
[----:B------:R-:W3:Y:S01]  /*ce40*/  SHFL.BFLY PT, R4, R247, 0x2, 0x1f ;  /* 0x0c401f00f7047f89 */ /* 0x000ee200000e0000 */
[----:B------:R-:W-:Y:S01]  /*ce50*/  UISETP.NE.AND UP0, UPT, UR13, -0x1, UPT ;  /* 0xffffffff0d00788c */ /* 0x000fe2000bf05270 */
[----:B------:R-:W4:Y:S01]  /*ce60*/  S2R R6, SR_TID.X ;  /* 0x0000000000067919 */ /* 0x000f220000002100 */
[----:B------:R-:W5:Y:S01]  /*ce70*/  S2R R0, SR_TID.X ;  /* 0x0000000000007919 */ /* 0x000f620000002100 */
[----:B-1----:R-:W-:Y:S01]  /*ce80*/  FADD.FTZ R2, R2, R249 ;  /* 0x000000f902027221 */ /* 0x002fe20000010000 */
[----:B--2---:R-:W-:Y:S01]  /*ce90*/  ULEA UR4, UR4, UR6, 0x18 ;  /* 0x0000000604047291 */ /* 0x004fe2000f8ec03f */
[----:B---3--:R-:W-:-:S03]  /*cea0*/  FADD.FTZ R13, R4, R247 ;  /* 0x000000f7040d7221 */ /* 0x008fc60000010000 */
[----:B------:R-:W1:Y:S03]  /*ceb0*/  SHFL.BFLY PT, R9, R2, 0x1, 0x1f ;  /* 0x0c201f0002097f89 */ /* 0x000e6600000e0000 */
[----:B------:R-:W-:Y:S02]  /*cec0*/  @UP0 ULDC.64 UR6, c[0x0][0x298] ;  /* 0x0000a60000060ab9 */ /* 0x000fe40000000a00 */
[----:B------:R-:W-:Y:S01]  /*ced0*/  @UP0 UIMAD.WIDE.U32 UR10, UR13, UR6, URZ ;  /* 0x000000060d0a02a5 */ /* 0x000fe2000f8e003f */
[----:B------:R-:W2:Y:S01]  /*cee0*/  SHFL.BFLY PT, R8, R13, 0x1, 0x1f ;  /* 0x0c201f000d087f89 */ /* 0x000ea200000e0000 */
[----:B----4-:R-:W-:-:S04]  /*cef0*/  SHF.R.S32.HI R11, RZ, 0x1f, R6 ;  /* 0x0000001fff0b7819 */ /* 0x010fc80000011406 */
[CC--:B------:R-:W-:Y:S02]  /*cf00*/  LEA.HI R7, R11.reuse, R6.reuse, RZ, 0x5 ;  /* 0x000000060b077211 */ /* 0x0c0fe400078f28ff */
[----:B-----5:R-:W-:Y:S02]  /*cf10*/  SHF.R.S32.HI R5, RZ, 0x1f, R0 ;  /* 0x0000001fff057819 */ /* 0x020fe40000011400 */
[----:B------:R-:W-:Y:S02]  /*cf20*/  LEA.HI R11, R11, R6, RZ, 0x2 ;  /* 0x000000060b0b7211 */ /* 0x000fe400078f10ff */
[-C--:B------:R-:W-:Y:S02]  /*cf30*/  LEA.HI R15, R5, R0.reuse, RZ, 0x5 ;  /* 0x00000000050f7211 */ /* 0x080fe400078f28ff */
[----:B------:R-:W-:Y:S01]  /*cf40*/  LOP3.LUT R17, R11, 0x3ffffffc, RZ, 0xc0, !PT ;  /* 0x3ffffffc0b117812 */ /* 0x000fe200078ec0ff */
[----:B-1----:R-:W-:Y:S01]  /*cf50*/  FADD.FTZ R9, R2, R9 ;  /* 0x0000000902097221 */ /* 0x002fe20000010000 */
[----:B------:R-:W-:-:S02]  /*cf60*/  LEA.HI R2, R5, R0, RZ, 0x3 ;  /* 0x0000000005027211 */ /* 0x000fc400078f18ff */
[----:B------:R-:W-:Y:S01]  /*cf70*/  LOP3.LUT R15, R15, 0xffffffe0, RZ, 0xc0, !PT ;  /* 0xffffffe00f0f7812 */ /* 0x000fe200078ec0ff */
[----:B--2---:R-:W-:Y:S01]  /*cf80*/  FADD.FTZ R8, R13, R8 ;  /* 0x000000080d087221 */ /* 0x004fe20000010000 */
[----:B------:R-:W-:Y:S02]  /*cf90*/  LOP3.LUT R13, R7, 0xffffffe0, RZ, 0xc0, !PT ;  /* 0xffffffe0070d7812 */ /* 0x000fe400078ec0ff */
[----:B------:R-:W-:Y:S02]  /*cfa0*/  IADD3 R10, -R17, R6, RZ ;  /* 0x00000006110a7210 */ /* 0x000fe40007ffe1ff */
[----:B------:R-:W-:Y:S02]  /*cfb0*/  LOP3.LUT R5, R2, 0xfffffff8, RZ, 0xc0, !PT ;  /* 0xfffffff802057812 */ /* 0x000fe400078ec0ff */
[----:B------:R-:W-:Y:S02]  /*cfc0*/  IADD3 R6, R6, -R13, RZ ;  /* 0x8000000d06067210 */ /* 0x000fe40007ffe0ff */
[----:B------:R-:W-:-:S02]  /*cfd0*/  IADD3 R4, R0, -R15, RZ ;  /* 0x8000000f00047210 */ /* 0x000fc40007ffe0ff */
[----:B------:R-:W-:Y:S02]  /*cfe0*/  IADD3 R0, -R5, R0, RZ ;  /* 0x0000000005007210 */ /* 0x000fe40007ffe1ff */
[----:B------:R-:W-:Y:S02]  /*cff0*/  LOP3.LUT P4, RZ, R6, 0x3, RZ, 0xc0, !PT ;  /* 0x0000000306ff7812 */ /* 0x000fe4000788c0ff */
[--C-:B------:R-:W-:Y:S02]  /*d000*/  SHF.R.S32.HI R5, RZ, 0x2, R11.reuse ;  /* 0x00000002ff057819 */ /* 0x100fe4000001140b */
[----:B------:R-:W-:Y:S02]  /*d010*/  SHF.R.S32.HI R6, RZ, 0x1f, R11 ;  /* 0x0000001fff067819 */ /* 0x000fe4000001140b */
[----:B------:R-:W-:Y:S02]  /*d020*/  FSETP.NE.FTZ.AND P3, PT, R9, RZ, PT ;  /* 0x000000ff0900720b */ /* 0x000fe40003f75000 */
[----:B------:R-:W-:-:S02]  /*d030*/  FSETP.NE.FTZ.AND P0, PT, R8, RZ, PT ;  /* 0x000000ff0800720b */ /* 0x000fc40003f15000 */
[----:B------:R-:W-:Y:S02]  /*d040*/  LEA.HI R6, R6, R5, RZ, 0x3 ;  /* 0x0000000506067211 */ /* 0x000fe400078f18ff */
[----:B------:R-:W-:Y:S02]  /*d050*/  MOV R13, 0x3f800000 ;  /* 0x3f800000000d7802 */ /* 0x000fe40000000f00 */
[----:B------:R-:W-:Y:S02]  /*d060*/  LOP3.LUT R6, R6, 0xfffffff8, RZ, 0xc0, !PT ;  /* 0xfffffff806067812 */ /* 0x000fe400078ec0ff */
[----:B------:R-:W-:Y:S02]  /*d070*/  SHF.R.S32.HI R7, RZ, 0x5, R7 ;  /* 0x00000005ff077819 */ /* 0x000fe40000011407 */
[----:B------:R-:W-:Y:S01]  /*d080*/  IADD3 R6, R5, -R6, RZ ;  /* 0x8000000605067210 */ /* 0x000fe20007ffe0ff */
[----:B------:R-:W1:Y:S01]  /*d090*/  @P3 MUFU.RCP R12, R9 ;  /* 0x00000009000c3308 */ /* 0x000e620000001000 */
[----:B------:R-:W-:-:S02]  /*d0a0*/  LEA R10, R7, R10, 0x9 ;  /* 0x0000000a070a7211 */ /* 0x000fc400078e48ff */
[C---:B------:R-:W-:Y:S02]  /*d0b0*/  SHF.L.U32 R5, R6.reuse, 0x6, RZ ;  /* 0x0000000606057819 */ /* 0x040fe400000006ff */
[C---:B------:R-:W-:Y:S02]  /*d0c0*/  LOP3.LUT R11, R6.reuse, 0x1, RZ, 0xc0, !PT ;  /* 0x00000001060b7812 */ /* 0x040fe400078ec0ff */
[----:B------:R-:W-:Y:S01]  /*d0d0*/  LOP3.LUT R5, R5, 0x1c0, RZ, 0xc0, !PT ;  /* 0x000001c005057812 */ /* 0x000fe200078ec0ff */
[----:B------:R-:W2:Y:S01]  /*d0e0*/  @P0 MUFU.RCP R13, R8 ;  /* 0x00000008000d0308 */ /* 0x000ea20000001000 */
[----:B------:R-:W-:Y:S02]  /*d0f0*/  ISETP.NE.U32.AND P5, PT, R11, 0x1, PT ;  /* 0x000000010b00780c */ /* 0x000fe40003fa5070 */
[----:B------:R-:W-:Y:S02]  /*d100*/  LEA.HI R5, R5, R5, RZ, 0x1d ;  /* 0x0000000505057211 */ /* 0x000fe400078fe8ff */
[----:B------:R-:W-:-:S02]  /*d110*/  R2P PR, R6, 0x6 ;  /* 0x0000000606007804 */ /* 0x000fc40000000000 */
[----:B------:R-:W-:Y:S02]  /*d120*/  LEA R5, R10, R5, 0x1 ;  /* 0x000000050a057211 */ /* 0x000fe400078e08ff */
[----:B------:R-:W-:Y:S01]  /*d130*/  MOV R6, 0x20 ;  /* 0x0000002000067802 */ /* 0x000fe20000000f00 */
[C---:B-1----:R-:W-:Y:S01]  /*d140*/  FMUL.FTZ R160, R12.reuse, R160 ;  /* 0x000000a00ca07220 */ /* 0x042fe20000410000 */
[----:B------:R-:W-:Y:S01]  /*d150*/  LEA R5, R5, UR4, 0x1 ;  /* 0x0000000405057c11 */ /* 0x000fe2000f8e08ff */
[C---:B------:R-:W-:Y:S01]  /*d160*/  FMUL.FTZ R161, R12.reuse, R161 ;  /* 0x000000a10ca17220 */ /* 0x040fe20000410000 */
[C---:B------:R-:W-:Y:S01]  /*d170*/  FMUL.FTZ R156, R12.reuse, R156 ;  /* 0x0000009c0c9c7220 */ /* 0x040fe20000410000 */
[C---:B------:R-:W-:Y:S01]  /*d180*/  FMUL.FTZ R157, R12.reuse, R157 ;  /* 0x0000009d0c9d7220 */ /* 0x040fe20000410000 */
[----:B------:R-:W-:Y:S01]  /*d190*/  MOV R10, 0x40 ;  /* 0x00000040000a7802 */ /* 0x000fe20000000f00 */
[C---:B------:R-:W-:Y:S01]  /*d1a0*/  FMUL.FTZ R152, R12.reuse, R152 ;  /* 0x000000980c987220 */ /* 0x040fe20000410000 */
        /* <DEDUP_REMOVED lines=102> */
[----:B------:R-:W-:Y:S01]  /*d810*/  FMUL.FTZ R44, R12, R44 ;  /* 0x0000002c0c2c7220 */ /* 0x000fe20000410000 */
        /* <DEDUP_REMOVED lines=11> */
[C---:B------:R-:W-:Y:S01]  /*d8d0*/  FMUL.FTZ R49, R12.reuse, R49 ;  /* 0x000000310c317220 */ /* 0x040fe20000410000 */
[----:B------:R-:W-:Y:S01]  /*d8e0*/  IADD3 R23, R15, R10, RZ ;  /* 0x0000000a0f177210 */ /* 0x000fe20007ffe0ff */
        /* <DEDUP_REMOVED lines=40> */
[----:B------:R-:W-:Y:S01]  /*db70*/  @UP0 UIMAD UR4, UR13, UR7, UR11 ;  /* 0x000000070d0402a4 */ /* 0x000fe2000f8e020b */
        /* <DEDUP_REMOVED lines=56> */
.L_x_183:
        /* <DEDUP_REMOVED lines=19> */
[----:B-1----:R-:W-:-:S04]  /*e030*/  @!UP0 UIMAD UR13, UR7, UR6, URZ ;  /* 0x00000006070d82a4 */ /* 0x002fc8000f8e023f */
[----:B------:R-:W-:Y:S02]  /*e040*/  USHF.R.S32.HI UR6, URZ, 0x1f, UR13 ;  /* 0x0000001f3f067899 */ /* 0x000fe4000801140d */
[----:B------:R-:W-:-:S04]  /*e050*/  IMAD.U32 R24, RZ, RZ, UR13 ;  /* 0x0000000dff187e24 */ /* 0x000fc8000f8e00ff */
[----:B------:R-:W-:-:S07]  /*e060*/  MOV R25, UR6 ;  /* 0x0000000600197c02 */ /* 0x000fce0008000f00 */
.L_x_184:
[----:B------:R-:W-:Y:S01]  /*e070*/  ISETP.NE.AND P6, PT, RZ, UR8, PT ;  /* 0x00000008ff007c0c */ /* 0x000fe2000bfc5270 */
[----:B------:R-:W-:Y:S01]  /*e080*/  STS [R23+0x400], R134 ;  /* 0x0004008617007388 */ /* 0x000fe20000000800 */
[----:B------:R-:W-:Y:S01]  /*e090*/  PLOP3.LUT P2, PT, PT, PT, PT, 0x8, 0x0 ;  /* 0x000000000000781c */ /* 0x000fe20003f4e170 */
[----:B------:R-:W1:Y:S01]  /*e0a0*/  S2UR UR6, SR_CTAID.X ;  /* 0x00000000000679c3 */ /* 0x000e620000002500 */
[----:B------:R-:W-:Y:S01]  /*e0b0*/  SHF.R.S32.HI R2, RZ, 0x3, R2 ;  /* 0x00000003ff027819 */ /* 0x000fe20000011402 */
[----:B------:R-:W-:Y:S01]  /*e0c0*/  STS [R5+0x2000], R36 ;  /* 0x0020002405007388 */ /* 0x000fe20000000800 */
[----:B------:R-:W-:Y:S01]  /*e0d0*/  @P3 MUFU.LG2 R9, R9 ;  /* 0x0000000900093308 */ /* 0x000fe20000000c00 */
[----:B------:R-:W-:Y:S01]  /*e0e0*/  SHF.R.S32.HI R20, RZ, 0x1f, R7 ;  /* 0x0000001fff147819 */ /* 0x000fe20000011407 */
[----:B------:R-:W-:Y:S01]  /*e0f0*/  BSSY B0, `(.L_x_185) ;  /* 0x0000072000007945 */ /* 0x000fe20003800000 */
[----:B------:R-:W-:Y:S01]  /*e100*/  STS [R5+0x2400], R38 ;  /* 0x0024002605007388 */ /* 0x000fe20000000800 */
[----:B------:R-:W-:-:S02]  /*e110*/  VIADD R18, R2, 0x10 ;  /* 0x0000001002127836 */ /* 0x000fc40000000000 */
[----:B------:R-:W-:Y:S01]  /*e120*/  IMAD.SHL.U32 R0, R0, 0x8, RZ ;  /* 0x0000000800007824 */ /* 0x000fe200078e00ff */
[----:B------:R-:W-:Y:S01]  /*e130*/  STS [R11+0x2000], R40 ;  /* 0x002000280b007388 */ /* 0x000fe20000000800 */
[----:B------:R-:W2:Y:S01]  /*e140*/  @!P6 LDC R6, c[0x0][0x2c4] ;  /* 0x0000b100ff06eb82 */ /* 0x000ea20000000800 */
[----:B------:R-:W-:Y:S01]  /*e150*/  @!P6 PLOP3.LUT P2, PT, P5, PT, PT, 0x80, 0x0 ;  /* 0x000000000000e81c */ /* 0x000fe20002f4f070 */
[----:B------:R-:W3:Y:S01]  /*e160*/  @P0 MUFU.LG2 R8, R8 ;  /* 0x0000000800080308 */ /* 0x000ee20000000c00 */
[----:B------:R-:W-:Y:S01]  /*e170*/  STS [R11+0x2400], R42 ;  /* 0x0024002a0b007388 */ /* 0x000fe20000000800 */
[----:B------:R-:W-:-:S03]  /*e180*/  ISETP.GE.AND P5, PT, R18, UR5, PT ;  /* 0x0000000512007c0c */ /* 0x000fc6000bfa6270 */
[----:B------:R-:W-:Y:S01]  /*e190*/  STS [R13+0x2000], R44 ;  /* 0x0020002c0d007388 */ /* 0x000fe20000000800 */
[----:B------:R-:W4:Y:S03]  /*e1a0*/  @!P6 LDC R29, c[0x0][0x270] ;  /* 0x00009c00ff1deb82 */ /* 0x000f260000000800 */
[----:B------:R-:W-:Y:S04]  /*e1b0*/  STS [R13+0x2400], R46 ;  /* 0x0024002e0d007388 */ /* 0x000fe80000000800 */
[----:B------:R-:W-:Y:S01]  /*e1c0*/  STS [R15+0x2000], R48 ;  /* 0x002000300f007388 */ /* 0x000fe20000000800 */
[----:B------:R-:W1:Y:S03]  /*e1d0*/  @P6 LDC R16, c[0x0][0x2c0] ;  /* 0x0000b000ff106b82 */ /* 0x000e660000000800 */
[----:B------:R-:W-:Y:S01]  /*e1e0*/  STS [R15+0x2400], R50 ;  /* 0x002400320f007388 */ /* 0x000fe20000000800 */
[----:B---3--:R-:W-:-:S03]  /*e1f0*/  @P0 FMUL.FTZ R8, R8, 0.69314718246459960938 ;  /* 0x3f31721808080820 */ /* 0x008fc60000410000 */
[----:B------:R-:W-:Y:S01]  /*e200*/  STS [R17+0x2000], R52 ;  /* 0x0020003411007388 */ /* 0x000fe20000000800 */
[----:B--2---:R-:W2:Y:S03]  /*e210*/  @P2 LDC R6, c[0x0][0x2e4] ;  /* 0x0000b900ff062b82 */ /* 0x004ea60000000800 */
[----:B------:R-:W-:Y:S04]  /*e220*/  STS [R17+0x2400], R54 ;  /* 0x0024003611007388 */ /* 0x000fe80000000800 */
[----:B------:R-:W-:Y:S01]  /*e230*/  STS [R19+0x2000], R56 ;  /* 0x0020003813007388 */ /* 0x000fe20000000800 */
[----:B------:R-:W3:Y:S03]  /*e240*/  @P6 LDC.64 R26, c[0x0][0x2c0] ;  /* 0x0000b000ff1a6b82 */ /* 0x000ee60000000a00 */
[----:B------:R-:W-:Y:S04]  /*e250*/  STS [R19+0x2400], R58 ;  /* 0x0024003a13007388 */ /* 0x000fe80000000800 */
[----:B------:R-:W-:Y:S01]  /*e260*/  STS [R21+0x2000], R60 ;  /* 0x0020003c15007388 */ /* 0x000fe20000000800 */
[----:B------:R-:W5:Y:S01]  /*e270*/  @P0 LDC R18, c[0x0][0x2e8] ;  /* 0x0000ba00ff120b82 */ /* 0x000f620000000800 */
[----:B------:R-:W-:-:S02]  /*e280*/  @!P6 IMAD.MOV.U32 R16, RZ, RZ, 0x1 ;  /* 0x00000001ff10e424 */ /* 0x000fc400078e00ff */
[----:B------:R-:W-:Y:S04]  /*e290*/  STS [R21+0x2400], R62 ;  /* 0x0024003e15007388 */ /* 0x000fe80000000800 */
[----:B------:R-:W-:Y:S04]  /*e2a0*/  STS [R23+0x2000], R64 ;  /* 0x0020004017007388 */ /* 0x000fe80000000800 */
[----:B------:R-:W-:Y:S04]  /*e2b0*/  STS [R23+0x2400], R66 ;  /* 0x0024004217007388 */ /* 0x000fe80000000800 */
[----:B------:R-:W-:Y:S01]  /*e2c0*/  STS [R5+0x4000], R68 ;  /* 0x0040004405007388 */ /* 0x000fe20000000800 */
[----:B---3--:R-:W-:Y:S01]  /*e2d0*/  @P6 IMAD R26, R27, R26, RZ ;  /* 0x0000001a1b1a6224 */ /* 0x008fe200078e02ff */
[----:B--2---:R-:W-:-:S02]  /*e2e0*/  @!P6 MOV R26, R6 ;  /* 0x00000006001ae202 */ /* 0x004fc40000000f00 */
        /* <DEDUP_REMOVED lines=20> */
[----:B------:R-:W-:Y:S04]  /*e430*/  STS [R13+0x6400], R110 ;  /* 0x0064006e0d007388 */ /* 0x000fe80000000800 */
[----:B------:R-:W-:Y:S04]  /*e440*/  STS [R15+0x6000], R112 ;  /* 0x006000700f007388 */ /* 0x000fe80000000800 */
[----:B------:R-:W-:Y:S04]  /*e450*/  STS [R15+0x6400], R114 ;  /* 0x006400720f007388 */ /* 0x000fe80000000800 */
[----:B------:R-:W-:Y:S04]  /*e460*/  STS [R17+0x6000], R116 ;  /* 0x0060007411007388 */ /* 0x000fe80000000800 */
[----:B------:R3:W-:Y:S01]  /*e470*/  STS [R17+0x6400], R118 ;  /* 0x0064007611007388 */ /* 0x0007e20000000800 */
[----:B--2---:R-:W-:-:S02]  /*e480*/  @P6 IMAD.MOV.U32 R11, RZ, RZ, 0x1 ;  /* 0x00000001ff0b6424 */ /* 0x004fc400078e00ff */
[----:B----4-:R-:W-:Y:S01]  /*e490*/  @!P6 IMAD R11, R6, R29, RZ ;  /* 0x0000001d060be224 */ /* 0x010fe200078e02ff */
[----:B------:R-:W-:Y:S01]  /*e4a0*/  STS [R19+0x6000], R120 ;  /* 0x0060007813007388 */ /* 0x000fe20000000800 */
[----:B------:R-:W-:-:S03]  /*e4b0*/  LEA.HI R6, R20, R7, RZ, 0x2 ;  /* 0x0000000714067211 */ /* 0x000fc600078f10ff */
[----:B------:R2:W-:Y:S01]  /*e4c0*/  STS [R19+0x6400], R122 ;  /* 0x0064007a13007388 */ /* 0x0005e20000000800 */
[----:B------:R-:W-:-:S03]  /*e4d0*/  LOP3.LUT R6, R6, 0xffffffc, RZ, 0xc0, !PT ;  /* 0x0ffffffc06067812 */ /* 0x000fc600078ec0ff */
[----:B------:R-:W-:Y:S01]  /*e4e0*/  STS [R21+0x6000], R124 ;  /* 0x0060007c15007388 */ /* 0x000fe20000000800 */
[----:B------:R-:W-:-:S03]  /*e4f0*/  IADD3 R6, R7, -R6, RZ ;  /* 0x8000000607067210 */ /* 0x000fc60007ffe0ff */
[----:B------:R4:W-:Y:S04]  /*e500*/  STS [R21+0x6400], R126 ;  /* 0x0064007e15007388 */ /* 0x0009e80000000800 */
[----:B------:R5:W-:Y:S04]  /*e510*/  STS [R23+0x6000], R128 ;  /* 0x0060008017007388 */ /* 0x000be80000000800 */
[----:B------:R5:W-:Y:S01]  /*e520*/  STS [R23+0x6400], R130 ;  /* 0x0064008217007388 */ /* 0x000be20000000800 */
[----:B---3--:R-:W-:Y:S01]  /*e530*/  VIADD R17, R2, 0x20 ;  /* 0x0000002002117836 */ /* 0x008fe20000000000 */
[----:B------:R-:W-:Y:S04]  /*e540*/  BAR.SYNC.DEFER_BLOCKING 0x0 ;  /* 0x0000000000007b1d */ /* 0x000fe80000010000 */
[----:B------:R-:W-:-:S04]  /*e550*/  ISETP.GE.AND P2, PT, R17, UR5, PT ;  /* 0x0000000511007c0c */ /* 0x000fc8000bf46270 */
[----:B--2---:R-:W2:Y:S01]  /*e560*/  @P3 LDC R19, c[0x0][0x2e8] ;  /* 0x0000ba00ff133b82 */ /* 0x004ea20000000800 */
[----:B------:R-:W3:Y:S01]  /*e570*/  S2R R10, SR_CTAID.Y ;  /* 0x00000000000a7919 */ /* 0x000ee20000002600 */
[----:B------:R-:W5:Y:S01]  /*e580*/  S2R R5, SR_CTAID.Z ;  /* 0x0000000000057919 */ /* 0x000f620000002700 */
[----:B----4-:R-:W-:Y:S01]  /*e590*/  @P3 FMUL.FTZ R21, R9, 0.69314718246459960938 ;  /* 0x3f31721809153820 */ /* 0x010fe20000410000 */
[----:B-1----:R-:W-:-:S04]  /*e5a0*/  IMAD R9, R16, UR6, RZ ;  /* 0x0000000610097c24 */ /* 0x002fc8000f8e02ff */
[----:B------:R-:W-:-:S05]  /*e5b0*/  IMAD.SHL.U32 R9, R9, 0x40, RZ ;  /* 0x0000004009097824 */ /* 0x000fca00078e00ff */
[----:B------:R-:W-:Y:S01]  /*e5c0*/  SHF.R.S32.HI R7, RZ, 0x1f, R9 ;  /* 0x0000001fff077819 */ /* 0x000fe20000011409 */
[----:B------:R1:W4:Y:S01]  /*e5d0*/  LDS.128 R12, [R235+0x1800] ;  /* 0x00180000eb0c7984 */ /* 0x0003220000000c00 */
[----:B---3--:R-:W-:Y:S02]  /*e5e0*/  IMAD R10, R10, R11, RZ ;  /* 0x0000000b0a0a7224 */ /* 0x008fe400078e02ff */
[----:B------:R-:W-:-:S03]  /*e5f0*/  VIADD R11, R2, 0x30 ;  /* 0x00000030020b7836 */ /* 0x000fc60000000000 */
[----:B------:R-:W-:Y:S01]  /*e600*/  SEL R17, R10, RZ, !P1 ;  /* 0x000000ff0a117207 */ /* 0x000fe20004800000 */
[----:B------:R-:W-:Y:S01]  /*e610*/  IMAD.MOV.U32 R10, RZ, RZ, 0x7f800000 ;  /* 0x7f800000ff0a7424 */ /* 0x000fe200078e00ff */
[----:B------:R-:W-:Y:S01]  /*e620*/  ISETP.GE.AND P1, PT, R11, UR5, PT ;  /* 0x000000050b007c0c */ /* 0x000fe2000bf26270 */
[----:B--2---:R-:W-:Y:S01]  /*e630*/  @P3 FFMA.FTZ R10, R164, R19, R21 ;  /* 0x00000013a40a3223 */ /* 0x004fe20000010015 */
[----:B------:R-:W-:Y:S01]  /*e640*/  SHF.R.S32.HI R11, RZ, 0x1f, R4 ;  /* 0x0000001fff0b7819 */ /* 0x000fe20000011404 */
[----:B-----5:R-:W-:-:S03]  /*e650*/  IMAD R17, R5, R26, R17 ;  /* 0x0000001a05117224 */ /* 0x020fc600078e0211 */
[----:B------:R-:W-:Y:S01]  /*e660*/  LEA.HI R11, R11, R4, RZ, 0x2 ;  /* 0x000000040b0b7211 */ /* 0x000fe200078f10ff */
[----:B------:R-:W-:Y:S02]  /*e670*/  IMAD.MOV.U32 R4, RZ, RZ, 0x7f800000 ;  /* 0x7f800000ff047424 */ /* 0x000fe400078e00ff */
[----:B------:R-:W-:Y:S01]  /*e680*/  @P0 FFMA.FTZ R4, R3, R18, R8 ;  /* 0x0000001203040223 */ /* 0x000fe20000010008 */
[----:B------:R-:W-:Y:S02]  /*e690*/  SHF.R.S32.HI R19, RZ, 0x2, R11 ;  /* 0x00000002ff137819 */ /* 0x000fe4000001140b */
[--C-:B------:R-:W-:Y:S02]  /*e6a0*/  IADD3 R11, P6, P3, R9, R24, R17.reuse ;  /* 0x00000018090b7210 */ /* 0x100fe40007bde011 */
[----:B------:R-:W-:Y:S02]  /*e6b0*/  SHF.R.S32.HI R24, RZ, 0x1f, R17 ;  /* 0x0000001fff187819 */ /* 0x000fe40000011411 */
[----:B------:R-:W-:-:S02]  /*e6c0*/  LEA R17, R6, R19, 0x4 ;  /* 0x0000001306117211 */ /* 0x000fc400078e20ff */
[----:B------:R-:W-:Y:S01]  /*e6d0*/  IADD3.X R24, R7, R25, R24, P6, P3 ;  /* 0x0000001907187210 */ /* 0x000fe200037e6418 */
[----:B-1--4-:R-:W-:Y:S06]  /*e6e0*/  @P4 BRA `(.L_x_186) ;  /* 0x0000000000484947 */ /* 0x012fec0003800000 */
        /* <DEDUP_REMOVED lines=18> */
.L_x_186:
[----:B------:R-:W-:Y:S05]  /*e810*/  BSYNC B0 ;  /* 0x0000000000007941 */ /* 0x000fea0003800000 */
.L_x_185:
[----:B-1----:R-:W-:Y:S01]  /*e820*/  SHF.R.S32.HI R4, RZ, 0x1f, R0 ;  /* 0x0000001fff047819 */ /* 0x002fe20000011400 */
[----:B------:R-:W-:Y:S01]  /*e830*/  ULDC.64 UR6, c[0x0][0x2a0] ;  /* 0x0000a80000067ab9 */ /* 0x000fe20000000a00 */
[----:B------:R-:W-:Y:S01]  /*e840*/  IADD3 R26, P0, R0, UR10, RZ ;  /* 0x0000000a001a7c10 */ /* 0x000fe2000ff1e0ff */
[----:B------:R1:W2:Y:S01]  /*e850*/  LDS.128 R20, [R235] ;  /* 0x00000000eb147984 */ /* 0x0002a20000000c00 */
[----:B------:R-:W-:Y:S01]  /*e860*/  SHF.R.S32.HI R0, RZ, 0x1f, R5 ;  /* 0x0000001fff007819 */ /* 0x000fe20000011405 */
[----:B------:R-:W-:Y:S01]  /*e870*/  IMAD.U32 R25, RZ, RZ, UR14 ;  /* 0x0000000eff197e24 */ /* 0x000fe2000f8e00ff */
[----:B------:R-:W-:Y:S01]  /*e880*/  IADD3.X R27, R4, UR4, RZ, P0, !PT ;  /* 0x00000004041b7c10 */ /* 0x000fe200087fe4ff */
[----:B------:R1:W3:Y:S01]  /*e890*/  LDS.128 R16, [R235+0x2000] ;  /* 0x00200000eb107984 */ /* 0x0002e20000000c00 */
[----:B------:R-:W-:Y:S01]  /*e8a0*/  ISETP.GE.AND P0, PT, R2, UR5, PT ;  /* 0x0000000502007c0c */ /* 0x000fe2000bf06270 */
[----:B------:R-:W-:Y:S01]  /*e8b0*/  IMAD R0, R0, UR6, RZ ;  /* 0x0000000600007c24 */ /* 0x000fe2000f8e02ff */
[----:B------:R-:W-:Y:S01]  /*e8c0*/  SHF.R.S32.HI R3, RZ, 0x1f, R2 ;  /* 0x0000001fff037819 */ /* 0x000fe20000011402 */
[C---:B------:R-:W-:Y:S01]  /*e8d0*/  IMAD.WIDE.U32 R26, R5.reuse, UR6, R26 ;  /* 0x00000006051a7c25 */ /* 0x040fe2000f8e001a */
[----:B------:R1:W4:Y:S01]  /*e8e0*/  LDS.128 R8, [R235+0x4000] ;  /* 0x00400000eb087984 */ /* 0x0003220000000c00 */
[----:B------:R-:W-:Y:S02]  /*e8f0*/  BSSY B0, `(.L_x_187) ;  /* 0x0000013000007945 */ /* 0x000fe40003800000 */
[----:B------:R-:W-:-:S02]  /*e900*/  IMAD R29, R5, UR7, R0 ;  /* 0x00000007051d7c24 */ /* 0x000fc4000f8e0200 */
[----:B------:R1:W1:Y:S01]  /*e910*/  LDS.128 R4, [R235+0x6000] ;  /* 0x00600000eb047984 */ /* 0x0002620000000c00 */
[----:B------:R-:W-:-:S04]  /*e920*/  IMAD.WIDE R24, R25, 0x40, R2 ;  /* 0x0000004019187825 */ /* 0x000fc800078e0202 */
[----:B------:R-:W-:Y:S01]  /*e930*/  IMAD.IADD R29, R29, 0x1, R27 ;  /* 0x000000011d1d7824 */ /* 0x000fe200078e021b */
[----:B------:R-:W-:Y:S06]  /*e940*/  @P0 BRA `(.L_x_188) ;  /* 0x0000000000340947 */ /* 0x000fec0003800000 */
        /* <DEDUP_REMOVED lines=10> */
[----:B---3--:R2:W-:Y:S04]  /*e9f0*/  STG.E.128 desc[UR18][R2.64+0x80], R16 ;  /* 0x0000801002007986 */ /* 0x0085e8000c101d12 */
[----:B----4-:R2:W-:Y:S04]  /*ea00*/  STG.E.128 desc[UR18][R2.64+0x100], R8 ;  /* 0x0001000802007986 */ /* 0x0105e8000c101d12 */
[----:B-1----:R2:W-:Y:S02]  /*ea10*/  STG.E.128 desc[UR18][R2.64+0x180], R4 ;  /* 0x0001800402007986 */ /* 0x0025e4000c101d12 */
.L_x_188:
[----:B------:R-:W-:Y:S05]  /*ea20*/  BSYNC B0 ;  /* 0x0000000000007941 */ /* 0x000fea0003800000 */
.L_x_187:
        /* <DEDUP_REMOVED lines=20> */
[----:B----4-:R2:W-:Y:S04]  /*eb70*/  STG.E.128 desc[UR18][R2.64+0x100], R8 ;  /* 0x0001000802007986 */ /* 0x0105e8000c101d12 */
[----:B-1----:R2:W-:Y:S02]  /*eb80*/  STG.E.128 desc[UR18][R2.64+0x180], R4 ;  /* 0x0001800402007986 */ /* 0x0025e4000c101d12 */
.L_x_190:
[----:B------:R-:W-:Y:S05]  /*eb90*/  BSYNC B0 ;  /* 0x0000000000007941 */ /* 0x000fea0003800000 */
.L_x_189:
        /* <DEDUP_REMOVED lines=20> */
[----:B------:R2:W-:Y:S04]  /*ece0*/  STG.E.128 desc[UR18][R2.64+0x100], R8 ;  /* 0x0001000802007986 */ /* 0x0005e8000c101d12 */
[----:B-1----:R2:W-:Y:S02]  /*ecf0*/  STG.E.128 desc[UR18][R2.64+0x180], R4 ;  /* 0x0001800402007986 */ /* 0x0025e4000c101d12 */
.L_x_192:
[----:B------:R-:W-:Y:S05]  /*ed00*/  BSYNC B0 ;  /* 0x0000000000007941 */ /* 0x000fea0003800000 */
.L_x_191:
[----:B--2---:R2:W2:Y:S04]  /*ed10*/  LDS.128 R8, [R235+0x3800] ;  /* 0x00380000eb087984 */ /* 0x0044a80000000c00 */
[----:B-1----:R1:W1:Y:S04]  /*ed20*/  LDS.128 R4, [R235+0x5800] ;  /* 0x00580000eb047984 */ /* 0x0022680000000c00 */
        /* <DEDUP_REMOVED lines=19> */
.L_x_193:
        /* <DEDUP_REMOVED lines=10> */
.L_x_2390:


//--------------------- .text._ZN5flash16flash_fwd_kernelI23Flash_fwd_kernel_traitsILi256ELi64ELi64ELi4ELb0ELb0EN7cutlass6half_tE19Flash_kernel_traitsILi256ELi64ELi64ELi4ES3_EELb0ELb0ELb1ELb0ELb0ELb0ELb0ELb0EEEvNS_16Flash_fwd_paramsE --------------------------
	.section	.text._ZN5flash16flash_fwd_kernelI23Flash_fwd_kernel_traitsILi256ELi64ELi64ELi4ELb0ELb0EN7cutlass6half_tE19Flash_kernel_traitsILi256ELi64ELi64ELi4ES3_EELb0ELb0ELb1ELb0ELb0ELb0ELb0ELb0EEEvNS_16Flash_fwd_paramsE,"ax",@progbits
	.align	128
        .global         _ZN5flash16flash_fwd_kernelI23Flash_fwd_kernel_traitsILi256ELi64ELi64ELi4ELb0ELb0EN7cutlass6half_tE19Flash_kernel_traitsILi256ELi64ELi64ELi4ES3_EELb0ELb0ELb1ELb0ELb0ELb0ELb0ELb0EEEvNS_16Flash_fwd_paramsE
        .type           _ZN5flash16flash_fwd_kernelI23Flash_fwd_kernel_traitsILi256ELi64ELi64ELi4ELb0ELb0EN7cutlass6half_tE19Flash_kernel_traitsILi256ELi64ELi64ELi4ES3_EELb0ELb0ELb1ELb0ELb0ELb0ELb0ELb0EEEvNS_16Flash_fwd_paramsE,@function
        .size           _ZN5flash16flash_fwd_kernelI23Flash_fwd_kernel_traitsILi256ELi64ELi64ELi4ELb0ELb0EN7cutlass6half_tE19Flash_kernel_traitsILi256ELi64ELi64ELi4ES3_EELb0ELb0ELb1ELb0ELb0ELb0ELb0ELb0EEEvNS_16Flash_fwd_paramsE,(.L_x_2391 - _ZN5flash16flash_fwd_kernelI23Flash_fwd_kernel_traitsILi256ELi64ELi64ELi4ELb0ELb0EN7cutlass6half_tE19Flash_kernel_traitsILi256ELi64ELi64ELi4ES3_EELb0ELb0ELb1ELb0ELb0ELb0ELb0ELb0EEEvNS_16Flash_fwd_paramsE)
        .other          _ZN5flash16flash_fwd_kernelI23Flash_fwd_kernel_traitsILi256ELi64ELi64ELi4ELb0ELb0EN7cutlass6half_tE19Flash_kernel_traitsILi256ELi64ELi64ELi4ES3_EELb0ELb0ELb1ELb0ELb0ELb0ELb0ELb0EEEvNS_16Flash_fwd_paramsE,@"STO_CUDA_ENTRY STV_DEFAULT"
_ZN5flash16flash_fwd_kernelI23Flash_fwd_kernel_traitsILi256ELi64ELi64ELi4ELb0ELb0EN7cutlass6half_tE19Flash_kernel_traitsILi256ELi64ELi64ELi4ES3_EELb0ELb0ELb1ELb0ELb0ELb0ELb0ELb0EEEvNS_16Flash_fwd_paramsE:
.text._ZN5flash16flash_fwd_kernelI23Flash_fwd_kernel_traitsILi256ELi64ELi64ELi4ELb0ELb0EN7cutlass6half_tE19Flash_kernel_traitsILi256ELi64ELi64ELi4ES3_EELb0ELb0ELb1ELb0ELb0ELb0ELb0ELb0EEEvNS_16Flash_fwd_paramsE:
[----:B------:R-:W1:Y:S08]  /*0000*/  LDC R1, c[0x0][0x28] ;  /* 0x00000a00ff017b82 */ /* 0x000e700000000800 */
[----:B------:R-:W2:Y:S01]  /*0010*/  S2UR UR12, SR_CTAID.Y ;  /* 0x00000000000c79c3 */ /* 0x000ea20000002600 */
[----:B------:R-:W-:Y:S01]  /*0020*/  ULDC.64 UR4, c[0x0][0x300] ;  /* 0x0000c00000047ab9 */ /* 0x000fe20000000a00 */
[----:B------:R-:W-:Y:S01]  /*0030*/  ULDC.64 UR6, c[0x0][0x2f0] ;  /* 0x0000bc0000067ab9 */ /* 0x000fe20000000a00 */
[----:B------:R-:W-:Y:S01]  /*0040*/  UISETP.NE.U32.AND UP1, UPT, UR4, URZ, UPT ;  /* 0x0000003f0400728c */ /* 0x000fe2000bf25070 */
[----:B-1----:R-:W-:Y:S01]  /*0050*/  VIADD R1, R1, 0xffffff68 ;  /* 0xffffff6801017836 */ /* 0x002fe20000000000 */
[----:B------:R-:W-:-:S02]  /*0060*/  UISETP.NE.U32.AND UP2, UPT, UR6, URZ, UPT ;  /* 0x0000003f0600728c */ /* 0x000fc4000bf45070 */
[----:B------:R-:W-:Y:S01]  /*0070*/  UISETP.NE.AND.EX UP1, UPT, UR5, URZ, UPT, UP1 ;  /* 0x0000003f0500728c */ /* 0x000fe2000bf25310 */
[----:B------:R-:W-:Y:S01]  /*0080*/  ULDC.64 UR8, c[0x0][0x2f0] ;  /* 0x0000bc0000087ab9 */ /* 0x000fe20000000a00 */
[----:B------:R-:W-:Y:S01]  /*0090*/  UISETP.NE.AND.EX UP2, UPT, UR7, URZ, UPT, UP2 ;  /* 0x0000003f0700728c */ /* 0x000fe2000bf45320 */
[----:B------:R-:W-:-:S03]  /*00a0*/  ULDC.U8 UR4, c[0x0][0x3c2] ;  /* 0x0000f08000047ab9 */ /* 0x000fc60000000000 */
[----:B------:R-:W-:Y:S01]  /*00b0*/  PLOP3.LUT P0, PT, PT, PT, UP1, 0x80, 0x0 ;  /* 0x000000000000781c */ /* 0x000fe20003f0f018 */
[----:B------:R-:W-:Y:S01]  /*00c0*/  ULDC.64 UR6, c[0x0][0x2f8] ;  /* 0x0000be0000067ab9 */ /* 0x000fe20000000a00 */
[----:B------:R-:W-:Y:S01]  /*00d0*/  UISETP.NE.AND UP3, UPT, UR4, URZ, UPT ;  /* 0x0000003f0400728c */ /* 0x000fe2000bf65270 */
[----:B------:R-:W-:Y:S01]  /*00e0*/  PLOP3.LUT P2, PT, PT, PT, UP2, 0x80, 0x0 ;  /* 0x000000000000781c */ /* 0x000fe20003f4f028 */
[----:B------:R-:W-:Y:S01]  /*00f0*/  UISETP.EQ.U32.AND UP0, UPT, UR6, URZ, UPT ;  /* 0x0000003f0600728c */ /* 0x000fe2000bf02070 */
[----:B------:R-:W-:Y:S01]  /*0100*/  ULDC.64 UR30, c[0x0][0x208] ;  /* 0x00008200001e7ab9 */ /* 0x000fe20000000a00 */
[----:B------:R-:W-:Y:S02]  /*0110*/  ULDC.64 UR4, c[0x0][0x2f8] ;  /* 0x0000be0000047ab9 */ /* 0x000fe40000000a00 */
[----:B------:R-:W-:Y:S02]  /*0120*/  UISETP.EQ.OR.EX UP0, UPT, UR7, URZ, !UP3, UP0 ;  /* 0x0000003f0700728c */ /* 0x000fe4000df02700 */
[----:B--2---:R-:W-:-:S06]  /*0130*/  UIMAD.WIDE UR8, UR12, 0x4, UR8 ;  /* 0x000000040c0878a5 */ /* 0x004fcc000f8e0208 */
[----:B------:R-:W-:Y:S02]  /*0140*/  IMAD.U32 R2, RZ, RZ, UR8 ;  /* 0x00000008ff027e24 */ /* 0x000fe4000f8e00ff */
[----:B------:R-:W-:Y:S01]  /*0150*/  IMAD.U32 R3, RZ, RZ, UR9 ;  /* 0x00000009ff037e24 */ /* 0x000fe2000f8e00ff */
[----:B------:R-:W-:Y:S02]  /*0160*/  @UP1 ULDC.64 UR8, c[0x0][0x300] ;  /* 0x0000c00000081ab9 */ /* 0x000fe40000000a00 */
[----:B------:R-:W-:Y:S02]  /*0170*/  @UP1 UIMAD.WIDE UR8, UR12, 0x4, UR8 ;  /* 0x000000040c0818a5 */ /* 0x000fe4000f8e0208 */
[----:B------:R-:W2:Y:S04]  /*0180*/  @P2 LDG.E R7, desc[UR30][R2.64] ;  /* 0x0000001e02072981 */ /* 0x000ea8000c1e1900 */
[----:B------:R-:W-:Y:S01]  /*0190*/  IMAD.U32 R4, RZ, RZ, UR8 ;  /* 0x00000008ff047e24 */ /* 0x000fe2000f8e00ff */
[----:B------:R1:W3:Y:S01]  /*01a0*/  @P2 LDG.E R6, desc[UR30][R2.64+0x4] ;  /* 0x0000041e02062981 */ /* 0x0002e2000c1e1900 */
[----:B------:R-:W-:Y:S01]  /*01b0*/  IMAD.U32 R5, RZ, RZ, UR9 ;  /* 0x00000009ff057e24 */ /* 0x000fe2000f8e00ff */
[----:B------:R-:W-:Y:S01]  /*01c0*/  PLOP3.LUT P1, PT, PT, PT, UP0, 0x80, 0x0 ;  /* 0x000000000000781c */ /* 0x000fe20003f2f008 */
[----:B------:R-:W-:-:S03]  /*01d0*/  UIMAD.WIDE UR4, UR12, 0x4, UR4 ;  /* 0x000000040c0478a5 */ /* 0x000fc6000f8e0204 */
[----:B------:R-:W4:Y:S03]  /*01e0*/  @P0 LDG.E R4, desc[UR30][R4.64] ;  /* 0x0000001e04040981 */ /* 0x000f26000c1e1900 */
[----:B-1----:R-:W-:Y:S02]  /*01f0*/  IMAD.U32 R2, RZ, RZ, UR4 ;  /* 0x00000004ff027e24 */ /* 0x002fe4000f8e00ff */
        /* <DEDUP_REMOVED lines=13> */
[----:B------:R-:W-:-:S07]  /*02d0*/  @UP2 UIADD3 UR16, UR16, -UR14, URZ ;  /* 0x8000000e10102290 */ /* 0x000fce000fffe03f */
[----:B------:R-:W-:Y:S01]  /*02e0*/  @!UP2 ULDC UR16, c[0x0][0x2c4] ;  /* 0x0000b1000010aab9 */ /* 0x000fe20000000800 */
[----:B-----5:R-:W-:Y:S01]  /*02f0*/  @!P1 R2UR UR8, R0 ;  /* 0x00000000000892ca */ /* 0x020fe200000e0000 */
[----:B-1----:R-:W-:-:S14]  /*0300*/  @!P0 BRA `(.L_x_194) ;  /* 0x00000000001c8947 */ /* 0x002fdc0003800000 */
[----:B------:R-:W-:-:S13]  /*0310*/  PLOP3.LUT P0, PT, PT, PT, UP3, 0x80, 0x0 ;  /* 0x000000000000781c */ /* 0x000fda0003f0f038 */
[----:B------:R-:W2:Y:S04]  /*0320*/  @P0 LDG.E R0, desc[UR30][R2.64+0x4] ;  /* 0x0000041e02000981 */ /* 0x000ea8000c1e1900 */
[----:B------:R-:W3:Y:S01]  /*0330*/  @!P0 LDG.E R2, desc[UR30][R2.64] ;  /* 0x0000001e02028981 */ /* 0x000ee2000c1e1900 */
[----:B--2---:R-:W-:-:S13]  /*0340*/  @P0 R2UR UR5, R0 ;  /* 0x00000000000502ca */ /* 0x004fda00000e0000 */
[----:B------:R-:W-:-:S07]  /*0350*/  @UP3 UIADD3 UR5, UR5, -UR8, URZ ;  /* 0x8000000805053290 */ /* 0x000fce000fffe03f */
[----:B---3--:R-:W-:Y:S01]  /*0360*/  @!P0 R2UR UR5, R2 ;  /* 0x00000000020582ca */ /* 0x008fe200000e0000 */
[----:B------:R-:W-:-:S14]  /*0370*/  BRA `(.L_x_195) ;  /* 0x0000000000047947 */ /* 0x000fdc0003800000 */
.L_x_194:
[----:B------:R-:W-:-:S05]  /*0380*/  ULDC UR5, c[0x0][0x2c8] ;  /* 0x0000b20000057ab9 */ /* 0x000fca0000000800 */
.L_x_195:
        /* <DEDUP_REMOVED lines=48> */
[----:B------:R-:W-:Y:S01]  /*0690*/  IMAD.U32 R6, RZ, RZ, UR15 ;  /* 0x0000000fff067e24 */ /* 0x000fe2000f8e00ff */
[----:B------:R-:W-:Y:S01]  /*06a0*/  UISETP.NE.AND UP2, UPT, UR5, URZ, UPT ;  /* 0x0000003f0500728c */ /* 0x000fe2000bf45270 */
[----:B------:R-:W-:Y:S01]  /*06b0*/  LEA.HI R10, R10, R107, RZ, 0x3 ;  /* 0x0000006b0a0a7211 */ /* 0x000fe200078f18ff */
[----:B------:R-:W-:Y:S01]  /*06c0*/  UMOV UR20, URZ ;  /* 0x0000003f00147c82 */ /* 0x000fe20008000000 */
[----:B------:R-:W-:Y:S01]  /*06d0*/  UMOV UR21, URZ ;  /* 0x0000003f00157c82 */ /* 0x000fe20008000000 */
[----:B------:R-:W-:Y:S01]  /*06e0*/  BSSY B0, `(.L_x_197) ;  /* 0x0000051000007945 */ /* 0x000fe20003800000 */
        /* <DEDUP_REMOVED lines=8> */
[----:B------:R-:W-:Y:S01]  /*0770*/  @UP1 UIMAD UR9, UR14, UR9, UR11 ;  /* 0x000000090e0912a4 */ /* 0x000fe2000f8e020b */
[--C-:B------:R-:W-:Y:S01]  /*0780*/  SHF.R.S32.HI R11, RZ, 0x1f, R10.reuse ;  /* 0x0000001fff0b7819 */ /* 0x100fe2000001140a */
[----:B------:R-:W-:Y:S01]  /*0790*/  @!UP1 UIMAD UR8, UR13, UR6, URZ ;  /* 0x000000060d0892a4 */ /* 0x000fe2000f8e023f */
[C---:B------:R-:W-:Y:S01]  /*07a0*/  ISETP.NE.AND P3, PT, R0.reuse, RZ, PT ;  /* 0x000000ff0000720c */ /* 0x040fe20003f65270 */
[----:B------:R-:W-:Y:S01]  /*07b0*/  ULDC.U8 UR11, c[0x0][0x3d8] ;  /* 0x0000f600000b7ab9 */ /* 0x000fe20000000000 */
[----:B------:R-:W-:Y:S01]  /*07c0*/  @!UP1 UIMAD.WIDE.U32 UR18, UR12, UR6, URZ ;  /* 0x000000060c1292a5 */ /* 0x000fe2000f8e003f */
[----:B------:R-:W-:Y:S01]  /*07d0*/  IMAD.SHL.U32 R0, R0, 0x8, RZ ;  /* 0x0000000800007824 */ /* 0x000fe200078e00ff */
[----:B------:R-:W-:Y:S01]  /*07e0*/  UISETP.NE.AND UP3, UPT, UR11, URZ, UPT ;  /* 0x0000003f0b00728c */ /* 0x000fe2000bf65270 */
[----:B------:R-:W-:Y:S01]  /*07f0*/  VIADD R14, R10, 0x10 ;  /* 0x000000100a0e7836 */ /* 0x000fe20000000000 */
[----:B------:R-:W-:Y:S01]  /*0800*/  UISETP.NE.AND UP0, UPT, UR11, URZ, !UP2 ;  /* 0x0000003f0b00728c */ /* 0x000fe2000d705270 */
[----:B------:R-:W-:Y:S01]  /*0810*/  IMAD.WIDE R6, R6, 0x40, R10 ;  /* 0x0000004006067825 */ /* 0x000fe200078e020a */
[----:B------:R-:W-:Y:S01]  /*0820*/  @!UP1 UIMAD UR8, UR12, UR7, UR8 ;  /* 0x000000070c0892a4 */ /* 0x000fe2000f8e0208 */
[----:B------:R-:W-:Y:S01]  /*0830*/  IADD3 R16, R10, 0x20, RZ ;  /* 0x000000200a107810 */ /* 0x000fe20007ffe0ff */
[----:B------:R-:W-:Y:S01]  /*0840*/  UISETP.NE.OR UP3, UPT, UR5, URZ, !UP3 ;  /* 0x0000003f0500728c */ /* 0x000fe2000df65670 */
[C---:B------:R-:W-:Y:S01]  /*0850*/  VIADD R19, R0.reuse, 0x40 ;  /* 0x0000004000137836 */ /* 0x040fe20000000000 */
[----:B------:R-:W-:Y:S01]  /*0860*/  @UP2 ULDC.64 UR6, c[0x0][0x2c0] ;  /* 0x0000b00000062ab9 */ /* 0x000fe20000000a00 */
[----:B------:R-:W-:Y:S01]  /*0870*/  USHF.R.S32.HI UR13, URZ, 0x1f, UR4 ;  /* 0x0000001f3f0d7899 */ /* 0x000fe20008011404 */
[C---:B------:R-:W-:Y:S01]  /*0880*/  VIADD R18, R0.reuse, 0x80 ;  /* 0x0000008000127836 */ /* 0x040fe20000000000 */
[----:B------:R-:W-:Y:S01]  /*0890*/  @UP2 UIMAD UR17, UR7, UR6, URZ ;  /* 0x00000006071122a4 */ /* 0x000fe2000f8e023f */
[----:B------:R-:W-:Y:S01]  /*08a0*/  IADD3 R17, R0, 0xc0, RZ ;  /* 0x000000c000117810 */ /* 0x000fe20007ffe0ff */
[----:B------:R-:W-:Y:S01]  /*08b0*/  @!UP2 ULDC UR5, c[0x0][0x270] ;  /* 0x00009c000005aab9 */ /* 0x000fe20000000800 */
[----:B------:R-:W-:Y:S01]  /*08c0*/  ULDC.64 UR6, c[0x0][0x2a0] ;  /* 0x0000a80000067ab9 */ /* 0x000fe20000000a00 */
[----:B------:R-:W-:Y:S01]  /*08d0*/  @UP2 UMOV UR11, 0x1 ;  /* 0x00000001000b2882 */ /* 0x000fe20000000000 */
[----:B------:R-:W-:Y:S01]  /*08e0*/  UIMAD UR13, UR13, UR6, URZ ;  /* 0x000000060d0d72a4 */ /* 0x000fe2000f8e023f */
[----:B------:R-:W-:Y:S01]  /*08f0*/  IMAD.U32 R12, RZ, RZ, UR6 ;  /* 0x00000006ff0c7e24 */ /* 0x000fe2000f8e00ff */
[----:B------:R-:W-:Y:S01]  /*0900*/  @UP1 UMOV UR22, UR10 ;  /* 0x0000000a00161c82 */ /* 0x000fe20008000000 */
[----:B------:R-:W-:Y:S01]  /*0910*/  @!UP2 ULDC UR6, c[0x0][0x2c4] ;  /* 0x0000b1000006aab9 */ /* 0x000fe20000000800 */
[----:B------:R-:W-:Y:S01]  /*0920*/  @UP0 ULDC UR6, c[0x0][0x2e4] ;  /* 0x0000b90000060ab9 */ /* 0x000fe20000000800 */
[----:B------:R-:W-:Y:S01]  /*0930*/  @!UP3 ULDC UR10, c[0x0][0x2c4] ;  /* 0x0000b100000abab9 */ /* 0x000fe20000000800 */
[----:B------:R-:W-:-:S02]  /*0940*/  @!UP2 UIMAD UR11, UR6, UR5, URZ ;  /* 0x00000005060ba2a4 */ /* 0x000fc4000f8e023f */
[----:B------:R-:W-:Y:S01]  /*0950*/  @!UP1 UIADD3 UR9, UR19, UR8, URZ ;  /* 0x0000000813099290 */ /* 0x000fe2000fffe03f */
[----:B------:R-:W-:Y:S01]  /*0960*/  @!UP1 UMOV UR22, UR18 ;  /* 0x0000001200169c82 */ /* 0x000fe20008000000 */
[----:B------:R-:W-:Y:S01]  /*0970*/  @!UP3 UIMAD UR10, UR12, UR10, URZ ;  /* 0x0000000a0c0ab2a4 */ /* 0x000fe2000f8e023f */
[C---:B------:R-:W-:Y:S01]  /*0980*/  IADD3 R2, P0, R0.reuse, UR22, RZ ;  /* 0x0000001600027c10 */ /* 0x040fe2000ff1e0ff */
[----:B------:R-:W-:Y:S02]  /*0990*/  UIMAD UR11, UR12, UR11, URZ ;  /* 0x0000000b0c0b72a4 */ /* 0x000fe4000f8e023f */
[----:B------:R-:W-:Y:S01]  /*09a0*/  UIMAD UR7, UR4, UR7, UR13 ;  /* 0x00000007040772a4 */ /* 0x000fe2000f8e020d */
[----:B------:R-:W-:Y:S01]  /*09b0*/  LEA.HI.X.SX32 R3, R0, UR9, 0x1, P0 ;  /* 0x0000000900037c11 */ /* 0x000fe200080f0eff */
[----:B------:R-:W-:Y:S01]  /*09c0*/  @!UP3 USEL UR10, UR10, UR14, !UP1 ;  /* 0x0000000e0a0ab287 */ /* 0x000fe2000c800000 */
[----:B------:R-:W-:Y:S01]  /*09d0*/  ISETP.GE.AND P0, PT, R14, UR16, PT ;  /* 0x000000100e007c0c */ /* 0x000fe2000bf06270 */
[----:B------:R-:W-:Y:S01]  /*09e0*/  @UP2 ULDC UR13, c[0x0][0x2c0] ;  /* 0x0000b000000d2ab9 */ /* 0x000fe20000000800 */
[----:B------:R-:W-:Y:S01]  /*09f0*/  USEL UR11, UR11, URZ, UP3 ;  /* 0x0000003f0b0b7287 */ /* 0x000fe20009800000 */
[----:B------:R-:W-:Y:S01]  /*0a00*/  IMAD.WIDE.U32 R12, R12, UR4, R2 ;  /* 0x000000040c0c7c25 */ /* 0x000fe2000f8e0002 */
[----:B------:R-:W-:Y:S01]  /*0a10*/  @!UP2 UMOV UR13, 0x1 ;  /* 0x00000001000da882 */ /* 0x000fe20000000000 */
[----:B------:R-:W-:Y:S01]  /*0a20*/  @!UP2 UMOV UR17, UR6 ;  /* 0x000000060011ac82 */ /* 0x000fe20008000000 */
[----:B------:R-:W-:Y:S01]  /*0a30*/  UIMAD UR6, UR27, UR13, URZ ;  /* 0x0000000d1b0672a4 */ /* 0x000fe2000f8e023f */
[----:B------:R-:W-:Y:S01]  /*0a40*/  VIADD R9, R13, UR7 ;  /* 0x000000070d097c36 */ /* 0x000fe20008000000 */
        /* <DEDUP_REMOVED lines=26> */
.L_x_198:
[----:B------:R-:W-:Y:S05]  /*0bf0*/  BSYNC B0 ;  /* 0x0000000000007941 */ /* 0x000fea0003800000 */
.L_x_197:
[----:B------:R-:W-:Y:S01]  /*0c00*/  BSSY B0, `(.L_x_199) ;  /* 0x0000019000007945 */ /* 0x000fe20003800000 */
[----:B------:R-:W-:Y:S02]  /*0c10*/  ISETP.GE.AND P1, PT, R16, UR16, PT ;  /* 0x0000001010007c0c */ /* 0x000fe4000bf26270 */
[----:B------:R-:W-:Y:S01]  /*0c20*/  IADD3 R15, R10, 0x30, RZ ;  /* 0x000000300a0f7810 */ /* 0x000fe20007ffe0ff */
[----:B------:R-:W-:Y:S05]  /*0c30*/  @P0 BRA `(.L_x_200) ;  /* 0x0000000000540947 */ /* 0x000fea0003800000 */
[----:B-1----:R-:W-:Y:S01]  /*0c40*/  IADD3 R2, P0, R6, 0x10, RZ ;  /* 0x0000001006027810 */ /* 0x002fe20007f1e0ff */
        /* <DEDUP_REMOVED lines=20> */
.L_x_200:
[----:B------:R-:W-:Y:S05]  /*0d90*/  BSYNC B0 ;  /* 0x0000000000007941 */ /* 0x000fea0003800000 */
.L_x_199:
[----:B------:R-:W-:Y:S01]  /*0da0*/  BSSY B0, `(.L_x_201) ;  /* 0x0000018000007945 */ /* 0x000fe20003800000 */
[----:B------:R-:W-:-:S03]  /*0db0*/  ISETP.GE.AND P0, PT, R15, UR16, PT ;  /* 0x000000100f007c0c */ /* 0x000fc6000bf06270 */
[----:B------:R-:W-:Y:S10]  /*0dc0*/  @P1 BRA `(.L_x_202) ;  /* 0x0000000000541947 */ /* 0x000ff40003800000 */
[----:B-12---:R-:W-:Y:S01]  /*0dd0*/  IADD3 R2, P1, R6, 0x20, RZ ;  /* 0x0000002006027810 */ /* 0x006fe20007f3e0ff */
        /* <DEDUP_REMOVED lines=20> */
.L_x_202:
[----:B------:R-:W-:Y:S05]  /*0f20*/  BSYNC B0 ;  /* 0x0000000000007941 */ /* 0x000fea0003800000 */
.L_x_201:
        /* <DEDUP_REMOVED lines=8> */
[----:B-123--:R-:W-:Y:S01]  /*0fb0*/  IMAD.MOV.U32 R2, RZ, RZ, R12 ;  /* 0x000000ffff027224 */ /* 0x00efe200078e000c */
[----:B------:R-:W-:Y:S01]  /*0fc0*/  ULDC UR7, c[0x0][0x2d0] ;  /* 0x0000b40000077ab9 */ /* 0x000fe20000000800 */
[----:B------:R-:W-:Y:S01]  /*0fd0*/  IMAD.MOV.U32 R3, RZ, RZ, R9 ;  /* 0x000000ffff037224 */ /* 0x000fe200078e0009 */
[----:B------:R-:W-:Y:S01]  /*0fe0*/  ISETP.GE.AND P2, PT, R19, UR7, PT ;  /* 0x0000000713007c0c */ /* 0x000fe2000bf46270 */
[----:B------:R-:W-:Y:S01]  /*0ff0*/  IMAD.X R6, RZ, RZ, R7, P0 ;  /* 0x000000ffff067224 */ /* 0x000fe200000e0607 */
[----:B------:R-:W-:Y:S01]  /*1000*/  ISETP.GE.AND P0, PT, R0, UR7, PT ;  /* 0x0000000700007c0c */ /* 0x000fe2000bf06270 */
[----:B------:R-:W-:-:S04]  /*1010*/  IMAD.WIDE.U32 R4, R8, UR4, R2 ;  /* 0x0000000408047c25 */ /* 0x000fc8000f8e0002 */
        /* <DEDUP_REMOVED lines=12> */
.L_x_204:
[----:B------:R-:W-:Y:S05]  /*10e0*/  BSYNC B0 ;  /* 0x0000000000007941 */ /* 0x000fea0003800000 */
.L_x_203:
[----:B------:R-:W-:Y:S04]  /*10f0*/  BSSY B0, `(.L_x_205) ;  /* 0x000000a000007945 */ /* 0x000fe80003800000 */
[----:B------:R-:W-:Y:S05]  /*1100*/  @P6 BRA `(.L_x_206) ;  /* 0x0000000000206947 */ /* 0x000fea0003800000 */
[----:B------:R-:W-:Y:S01]  /*1110*/  IMAD R0, R10, UR13, RZ ;  /* 0x0000000d0a007c24 */ /* 0x000fe2000f8e02ff */
[----:B------:R-:W-:-:S04]  /*1120*/  ULDC.64 UR4, c[0x0][0x2b0] ;  /* 0x0000ac0000047ab9 */ /* 0x000fc80000000a00 */
[----:B-1234-:R-:W-:-:S04]  /*1130*/  IADD3 R3, P0, R0, UR6, RZ ;  /* 0x0000000600037c10 */ /* 0x01efc8000ff1e0ff */
[----:B------:R-:W-:Y:S02]  /*1140*/  LEA.HI.X.SX32 R0, R0, UR20, 0x1, P0 ;  /* 0x0000001400007c11 */ /* 0x000fe400080f0eff */
[----:B------:R-:W-:-:S04]  /*1150*/  LEA R2, P0, R3, UR4, 0x2 ;  /* 0x0000000403027c11 */ /* 0x000fc8000f8010ff */
[----:B------:R-:W-:Y:S01]  /*1160*/  LEA.HI.X R3, R3, UR5, R0, 0x2, P0 ;  /* 0x0000000503037c11 */ /* 0x000fe200080f1400 */
[----:B------:R-:W-:-:S05]  /*1170*/  IMAD.MOV.U32 R0, RZ, RZ, 0x7f800000 ;  /* 0x7f800000ff007424 */ /* 0x000fca00078e00ff */
[----:B------:R1:W-:Y:S03]  /*1180*/  STG.E desc[UR30][R2.64], R0 ;  /* 0x0000000002007986 */ /* 0x0003e6000c10191e */
.L_x_206:
[----:B------:R-:W-:Y:S05]  /*1190*/  BSYNC B0 ;  /* 0x0000000000007941 */ /* 0x000fea0003800000 */
.L_x_205:
[----:B------:R-:W-:Y:S04]  /*11a0*/  BSSY B0, `(.L_x_207) ;  /* 0x000000a000007945 */ /* 0x000fe80003800000 */
[----:B------:R-:W-:Y:S05]  /*11b0*/  @P5 BRA `(.L_x_208) ;  /* 0x0000000000205947 */ /* 0x000fea0003800000 */
[----:B-1----:R-:W-:Y:S01]  /*11c0*/  IMAD R0, R14, UR13, RZ ;  /* 0x0000000d0e007c24 */ /* 0x002fe2000f8e02ff */
[----:B------:R-:W-:-:S04]  /*11d0*/  ULDC.64 UR4, c[0x0][0x2b0] ;  /* 0x0000ac0000047ab9 */ /* 0x000fc80000000a00 */
[----:B--234-:R-:W-:-:S04]  /*11e0*/  IADD3 R3, P0, R0, UR6, RZ ;  /* 0x0000000600037c10 */ /* 0x01cfc8000ff1e0ff */
[----:B------:R-:W-:Y:S02]  /*11f0*/  LEA.HI.X.SX32 R0, R0, UR20, 0x1, P0 ;  /* 0x0000001400007c11 */ /* 0x000fe400080f0eff */
[----:B------:R-:W-:-:S04]  /*1200*/  LEA R2, P0, R3, UR4, 0x2 ;  /* 0x0000000403027c11 */ /* 0x000fc8000f8010ff */
[----:B------:R-:W-:Y:S01]  /*1210*/  LEA.HI.X R3, R3, UR5, R0, 0x2, P0 ;  /* 0x0000000503037c11 */ /* 0x000fe200080f1400 */
[----:B------:R-:W-:-:S05]  /*1220*/  IMAD.MOV.U32 R0, RZ, RZ, 0x7f800000 ;  /* 0x7f800000ff007424 */ /* 0x000fca00078e00ff */
[----:B------:R1:W-:Y:S03]  /*1230*/  STG.E desc[UR30][R2.64], R0 ;  /* 0x0000000002007986 */ /* 0x0003e6000c10191e */
.L_x_208:
[----:B------:R-:W-:Y:S05]  /*1240*/  BSYNC B0 ;  /* 0x0000000000007941 */ /* 0x000fea0003800000 */
.L_x_207:
        /* <DEDUP_REMOVED lines=10> */
.L_x_210:
[----:B------:R-:W-:Y:S05]  /*12f0*/  BSYNC B0 ;  /* 0x0000000000007941 */ /* 0x000fea0003800000 */
.L_x_209:
[----:B------:R-:W-:Y:S05]  /*1300*/  @P3 EXIT ;  /* 0x000000000000394d */ /* 0x000fea0003800000 */
[----:B-1----:R-:W-:Y:S01]  /*1310*/  IMAD R0, R15, UR13, RZ ;  /* 0x0000000d0f007c24 */ /* 0x002fe2000f8e02ff */
[----:B------:R-:W-:-:S04]  /*1320*/  ULDC.64 UR4, c[0x0][0x2b0] ;  /* 0x0000ac0000047ab9 */ /* 0x000fc80000000a00 */
[----:B--234-:R-:W-:-:S04]  /*1330*/  IADD3 R3, P0, R0, UR6, RZ ;  /* 0x0000000600037c10 */ /* 0x01cfc8000ff1e0ff */
[----:B------:R-:W-:Y:S02]  /*1340*/  LEA.HI.X.SX32 R0, R0, UR20, 0x1, P0 ;  /* 0x0000001400007c11 */ /* 0x000fe400080f0eff */
[----:B------:R-:W-:-:S04]  /*1350*/  LEA R2, P0, R3, UR4, 0x2 ;  /* 0x0000000403027c11 */ /* 0x000fc8000f8010ff */
[----:B------:R-:W-:Y:S01]  /*1360*/  LEA.HI.X R3, R3, UR5, R0, 0x2, P0 ;  /* 0x0000000503037c11 */ /* 0x000fe200080f1400 */
[----:B------:R-:W-:-:S05]  /*1370*/  IMAD.MOV.U32 R0, RZ, RZ, 0x7f800000 ;  /* 0x7f800000ff007424 */ /* 0x000fca00078e00ff */
[----:B------:R-:W-:Y:S01]  /*1380*/  STG.E desc[UR30][R2.64], R0 ;  /* 0x0000000002007986 */ /* 0x000fe2000c10191e */
[----:B------:R-:W-:Y:S05]  /*1390*/  EXIT ;  /* 0x000000000000794d */ /* 0x000fea0003800000 */
.L_x_196:
        /* <DEDUP_REMOVED lines=11> */
[----:B------:R-:W-:Y:S02]  /*1450*/  @!UP1 UIMAD UR9, UR9, UR6, URZ ;  /* 0x00000006090992a4 */ /* 0x000fe4000f8e023f */
[----:B------:R-:W-:Y:S02]  /*1460*/  @!UP1 UIMAD.WIDE.U32 UR18, UR12, UR6, URZ ;  /* 0x000000060c1292a5 */ /* 0x000fe4000f8e003f */
        /* <DEDUP_REMOVED lines=16> */
[----:B------:R-:W-:Y:S02]  /*1570*/  UMOV UR18, UR24 ;  /* 0x0000001800127c82 */ /* 0x000fe40008000000 */
[----:B------:R-:W-:Y:S02]  /*1580*/  UIMAD.WIDE.U32 UR18, UR12, UR6, UR18 ;  /* 0x000000060c1272a5 */ /* 0x000fe4000f8e0012 */
[----:B------:R-:W-:-:S04]  /*1590*/  UIMAD UR7, UR12, UR7, UR9 ;  /* 0x000000070c0772a4 */ /* 0x000fc8000f8e0209 */
[----:B------:R-:W-:Y:S01]  /*15a0*/  UIADD3 UR24, UR19, UR7, URZ ;  /* 0x0000000713187290 */ /* 0x000fe2000fffe03f */
[----:B------:R-:W-:-:S11]  /*15b0*/  UMOV UR26, UR18 ;  /* 0x00000012001a7c82 */ /* 0x000fd60008000000 */
.L_x_211:
[----:B------:R-:W-:Y:S01]  /*15c0*/  ULDC UR6, c[0x0][0x278] ;  /* 0x00009e0000067ab9 */ /* 0x000fe20000000800 */
[----:B------:R-:W1:Y:S01]  /*15d0*/  S2R R2, SR_CTAID.Z ;  /* 0x0000000000027919 */ /* 0x000e620000002700 */
[----:B------:R-:W-:Y:S01]  /*15e0*/  IMAD.U32 R0, RZ, RZ, UR6 ;  /* 0x00000006ff007e24 */ /* 0x000fe2000f8e00ff */
[----:B------:R-:W-:Y:S01]  /*15f0*/  SHF.R.S32.HI R32, RZ, 0x1f, R107 ;  /* 0x0000001fff207819 */ /* 0x000fe2000001146b */
[----:B------:R-:W-:Y:S01]  /*1600*/  IMAD.U32 R12, RZ, RZ, UR15 ;  /* 0x0000000fff0c7e24 */ /* 0x000fe2000f8e00ff */
[----:B------:R-:W-:Y:S02]  /*1610*/  UIADD3 UR32, -UR27, UR16, URZ ;  /* 0x000000101b207290 */ /* 0x000fe4000fffe13f */
[----:B------:R-:W-:Y:S02]  /*1620*/  IABS R0, R0 ;  /* 0x0000000000007213 */ /* 0x000fe40000000000 */
[----:B------:R-:W-:Y:S02]  /*1630*/  LEA.HI R3, R32, R107, RZ, 0x6 ;  /* 0x0000006b20037211 */ /* 0x000fe400078f30ff */
[----:B------:R-:W-:-:S13]  /*1640*/  R2UR UR7, R0 ;  /* 0x00000000000772ca */ /* 0x000fda00000e0000 */
[----:B------:R-:W2:Y:S08]  /*1650*/  I2F.RP R0, UR7 ;  /* 0x0000000700007d06 */ /* 0x000eb00008209400 */
[----:B--2---:R-:W2:Y:S02]  /*1660*/  MUFU.RCP R0, R0 ;  /* 0x0000000000007308 */ /* 0x004ea40000001000 */
[----:B--2---:R-:W-:-:S06]  /*1670*/  VIADD R0, R0, 0xffffffe ;  /* 0x0ffffffe00007836 */ /* 0x004fcc0000000000 */
[----:B------:R-:W2:Y:S02]  /*1680*/  F2I.FTZ.U32.TRUNC.NTZ R0, R0 ;  /* 0x0000000000007305 */ /* 0x000ea4000021f000 */
[----:B--2---:R-:W-:Y:S02]  /*1690*/  R2UR UR19, R0 ;  /* 0x00000000001372ca */ /* 0x004fe400000e0000 */
[----:B-1----:R-:W-:-:S04]  /*16a0*/  IABS R0, R2 ;  /* 0x0000000200007213 */ /* 0x002fc80000000000 */
[----:B------:R-:W-:Y:S02]  /*16b0*/  R2UR UR9, R0 ;  /* 0x00000000000972ca */ /* 0x000fe400000e0000 */
[----:B------:R-:W-:-:S04]  /*16c0*/  LEA.HI R0, R32, R107, RZ, 0x3 ;  /* 0x0000006b20007211 */ /* 0x000fc800078f18ff */
[----:B------:R-:W-:Y:S01]  /*16d0*/  SHF.R.S32.HI R244, RZ, 0x3, R0 ;  /* 0x00000003fff47819 */ /* 0x000fe20000011400 */
[----:B------:R-:W-:Y:S01]  /*16e0*/  UIADD3 UR18, URZ, -UR19, URZ ;  /* 0x800000133f127290 */ /* 0x000fe2000fffe03f */
[----:B------:R-:W-:Y:S02]  /*16f0*/  LOP3.LUT R0, R0, 0xfffffff8, RZ, 0xc0, !PT ;  /* 0xfffffff800007812 */ /* 0x000fe400078ec0ff */
[----:B------:R-:W-:Y:S01]  /*1700*/  SHF.R.S32.HI R245, RZ, 0x1f, R244 ;  /* 0x0000001ffff57819 */ /* 0x000fe200000114f4 */
[----:B------:R-:W-:Y:S01]  /*1710*/  UIMAD UR23, UR18, UR7, URZ ;  /* 0x00000007121772a4 */ /* 0x000fe2000f8e023f */
[----:B------:R-:W-:Y:S02]  /*1720*/  IMAD.SHL.U32 R2, R244, 0x40, RZ ;  /* 0x00000040f4027824 */ /* 0x000fe400078e00ff */
[----:B------:R-:W-:Y:S01]  /*1730*/  UMOV UR18, URZ ;  /* 0x0000003f00127c82 */ /* 0x000fe20008000000 */
[----:B------:R-:W-:Y:S01]  /*1740*/  IMAD.IADD R31, R107, 0x1, -R0 ;  /* 0x000000016b1f7824 */ /* 0x000fe200078e0a00 */
[----:B------:R-:W-:Y:S01]  /*1750*/  UIMAD.WIDE.U32 UR18, UR19, UR23, UR18 ;  /* 0x00000017131272a5 */ /* 0x000fe2000f8e0012 */
[----:B------:R-:W-:Y:S01]  /*1760*/  LOP3.LUT R0, R2, 0x1c0, RZ, 0xc0, !PT ;  /* 0x000001c002007812 */ /* 0x000fe200078ec0ff */
[----:B------:R-:W-:-:S02]  /*1770*/  IMAD.WIDE R12, R12, 0x40, R244 ;  /* 0x000000400c0c7825 */ /* 0x000fc400078e02f4 */
[----:B------:R-:W-:Y:S02]  /*1780*/  UIMAD.WIDE.U32 UR18, UR19, UR9, URZ ;  /* 0x00000009131272a5 */ /* 0x000fe4000f8e003f */
[----:B------:R-:W-:Y:S02]  /*1790*/  IMAD.SHL.U32 R28, R31, 0x8, RZ ;  /* 0x000000081f1c7824 */ /* 0x000fe400078e00ff */
[----:B------:R-:W-:-:S03]  /*17a0*/  UIADD3 UR18, -UR19, URZ, URZ ;  /* 0x0000003f13127290 */ /* 0x000fc6000fffe13f */
[----:B------:R-:W-:Y:S01]  /*17b0*/  LOP3.LUT R2, R0, 0x38, R28, 0xf8, !PT ;  /* 0x0000003800027812 */ /* 0x000fe200078ef81c */
[----:B------:R-:W-:Y:S01]  /*17c0*/  UIMAD UR9, UR7, UR18, UR9 ;  /* 0x00000012070972a4 */ /* 0x000fe2000f8e0209 */
[----:B------:R-:W-:Y:S01]  /*17d0*/  SHF.R.U32.HI R0, RZ, 0x3, R0 ;  /* 0x00000003ff007819 */ /* 0x000fe20000011600 */
[----:B------:R-:W-:Y:S01]  /*17e0*/  USHF.R.S32.HI UR18, URZ, 0x1f, UR4 ;  /* 0x0000001f3f127899 */ /* 0x000fe20008011404 */
[----:B------:R-:W-:Y:S01]  /*17f0*/  SHF.R.S32.HI R29, RZ, 0x1f, R28 ;  /* 0x0000001fff1d7819 */ /* 0x000fe2000001141c */
[----:B------:R-:W-:Y:S01]  /*1800*/  UISETP.GT.U32.AND UP1, UPT, UR7, UR9, UPT ;  /* 0x000000090700728c */ /* 0x000fe2000bf24070 */
[----:B------:R-:W-:Y:S01]  /*1810*/  LOP3.LUT R0, R2, R0, RZ, 0x3c, !PT ;  /* 0x0000000002007212 */ /* 0x000fe200078e3cff */
[----:B------:R-:W-:-:S05]  /*1820*/  IMAD.SHL.U32 R2, R3, 0x8, RZ ;  /* 0x0000000803027824 */ /* 0x000fca00078e00ff */
[----:B------:R-:W-:-:S04]  /*1830*/  LOP3.LUT R219, R0, 0xfffffe00, R2, 0xf8, !PT ;  /* 0xfffffe0000db7812 */ /* 0x000fc800078ef802 */
        /* <DEDUP_REMOVED lines=12> */
[----:B------:R-:W-:Y:S02]  /*1900*/  @!UP2 ULOP3.LUT UR19, URZ, UR6, URZ, 0x33, !UPT ;  /* 0x000000063f13a292 */ /* 0x000fe4000f8e333f */
[----:B------:R-:W-:Y:S01]  /*1910*/  @UP0 UIADD3 UR25, UR37, UR7, URZ ;  /* 0x0000000725190290 */ /* 0x000fe2000fffe03f */
[----:B------:R-:W-:Y:S01]  /*1920*/  @UP0 UMOV UR28, UR36 ;  /* 0x00000024001c0c82 */ /* 0x000fe20008000000 */
        /* <DEDUP_REMOVED lines=15> */
.L_x_212:
[----:B------:R-:W-:Y:S01]  /*1a20*/  ULDC.64 UR12, c[0x0][0x258] ;  /* 0x00009600000c7ab9 */ /* 0x000fe20000000a00 */
[----:B------:R-:W-:Y:S01]  /*1a30*/  IMAD R0, R245, UR10, RZ ;  /* 0x0000000af5007c24 */ /* 0x000fe2000f8e02ff */
[----:B------:R-:W-:Y:S01]  /*1a40*/  UIMAD UR18, UR18, UR12, URZ ;  /* 0x0000000c121272a4 */ /* 0x000fe2000f8e023f */
[----:B------:R-:W-:Y:S01]  /*1a50*/  IADD3 R2, P0, R28, UR34, RZ ;  /* 0x000000221c027c10 */ /* 0x000fe2000ff1e0ff */
[----:B------:R-:W1:Y:S01]  /*1a60*/  S2UR UR35, SR_CgaCtaId ;  /* 0x00000000002379c3 */ /* 0x000e620000008800 */
[----:B------:R-:W-:Y:S01]  /*1a70*/  IMAD R6, R244, UR11, R0 ;  /* 0x0000000bf4067c24 */ /* 0x000fe2000f8e0200 */
[----:B------:R-:W-:Y:S01]  /*1a80*/  UIMAD UR34, UR4, UR13, UR18 ;  /* 0x0000000d042272a4 */ /* 0x000fe2000f8e0212 */
[----:B------:R-:W-:Y:S01]  /*1a90*/  IMAD.U32 R0, RZ, RZ, UR12 ;  /* 0x0000000cff007e24 */ /* 0x000fe2000f8e00ff */
[C---:B------:R-:W-:Y:S01]  /*1aa0*/  IADD3 R112, R28.reuse, 0x40, RZ ;  /* 0x000000401c707810 */ /* 0x040fe20007ffe0ff */
[----:B------:R-:W-:Y:S01]  /*1ab0*/  ULDC.64 UR12, c[0x0][0x268] ;  /* 0x00009a00000c7ab9 */ /* 0x000fe20000000a00 */
[C---:B------:R-:W-:Y:S01]  /*1ac0*/  VIADD R111, R28.reuse, 0x80 ;  /* 0x000000801c6f7836 */ /* 0x040fe20000000000 */
[----:B------:R-:W-:Y:S01]  /*1ad0*/  IADD3 R110, R28, 0xc0, RZ ;  /* 0x000000c01c6e7810 */ /* 0x000fe20007ffe0ff */
[----:B------:R-:W-:Y:S01]  /*1ae0*/  IMAD.U32 R33, RZ, RZ, UR12 ;  /* 0x0000000cff217e24 */ /* 0x000fe2000f8e00ff */
[----:B------:R2:W-:Y:S01]  /*1af0*/  STL [R1+0x58], R112 ;  /* 0x0000587001007387 */ /* 0x0005e20000100800 */
[----:B------:R-:W-:Y:S01]  /*1b00*/  IMAD.WIDE.U32 R4, R244, UR10, R28 ;  /* 0x0000000af4047c25 */ /* 0x000fe2000f8e001c */
[----:B------:R-:W-:Y:S01]  /*1b10*/  IADD3.X R3, R29, UR17, RZ, P0, !PT ;  /* 0x000000111d037c10 */ /* 0x000fe200087fe4ff */
[----:B------:R-:W-:Y:S01]  /*1b20*/  ULDC.64 UR6, c[0x0][0x260] ;  /* 0x0000980000067ab9 */ /* 0x000fe20000000a00 */
[----:B------:R2:W-:Y:S01]  /*1b30*/  STL [R1+0x2c], R111 ;  /* 0x00002c6f01007387 */ /* 0x0005e20000100800 */
[----:B------:R-:W-:Y:S01]  /*1b40*/  UIADD3 UR18, UR20, -0x1, URZ ;  /* 0xffffffff14127890 */ /* 0x000fe2000fffe03f */
[----:B------:R-:W-:Y:S01]  /*1b50*/  IADD3 R10, P0, R4, UR26, RZ ;  /* 0x0000001a040a7c10 */ /* 0x000fe2000ff1e0ff */
[----:B------:R-:W-:Y:S01]  /*1b60*/  IMAD.WIDE.U32 R16, R0, UR4, R2 ;  /* 0x0000000400107c25 */ /* 0x000fe2000f8e0002 */
[----:B------:R2:W-:Y:S01]  /*1b70*/  STL [R1+0x88], R33 ;  /* 0x0000882101007387 */ /* 0x0005e20000100800 */
[----:B------:R-:W-:Y:S01]  /*1b80*/  UIMAD UR23, UR33, UR6, URZ ;  /* 0x00000006211772a4 */ /* 0x000fe2000f8e023f */
[----:B------:R-:W-:Y:S01]  /*1b90*/  IADD3.X R11, R5, UR24, R6, P0, !PT ;  /* 0x00000018050b7c10 */ /* 0x000fe200087fe406 */
[----:B------:R-:W-:Y:S01]  /*1ba0*/  UMOV UR4, 0x400 ;  /* 0x0000040000047882 */ /* 0x000fe20000000000 */
[----:B------:R2:W-:Y:S01]  /*1bb0*/  STL [R1+0x5c], R110 ;  /* 0x00005c6e01007387 */ /* 0x0005e20000100800 */
[C---:B------:R-:W-:Y:S01]  /*1bc0*/  ISETP.GE.AND P0, PT, R244.reuse, UR32, PT ;  /* 0x00000020f4007c0c */ /* 0x040fe2000bf06270 */
[----:B------:R-:W-:Y:S01]  /*1bd0*/  UIMAD UR33, UR33, UR12, URZ ;  /* 0x0000000c212172a4 */ /* 0x000fe2000f8e023f */
[----:B------:R-:W-:Y:S01]  /*1be0*/  IADD3 R0, R244, 0x10, RZ ;  /* 0x00000010f4007810 */ /* 0x000fe20007ffe0ff */
[----:B------:R-:W-:Y:S01]  /*1bf0*/  UIMAD UR17, UR18, -0x40, UR29 ;  /* 0xffffffc0121178a4 */ /* 0x000fe2000f8e021d */
[----:B------:R-:W-:Y:S01]  /*1c00*/  IMAD.U32 R19, RZ, RZ, UR6 ;  /* 0x00000006ff137e24 */ /* 0x000fe2000f8e00ff */
[----:B-1----:R-:W-:Y:S01]  /*1c10*/  ULEA UR4, UR35, UR4, 0x18 ;  /* 0x0000000423047291 */ /* 0x002fe2000f8ec03f */
[----:B------:R-:W-:Y:S01]  /*1c20*/  IADD3 R15, R17, UR34, RZ ;  /* 0x00000022110f7c10 */ /* 0x000fe2000fffe0ff */
[----:B------:R-:W-:Y:S01]  /*1c30*/  UIMAD UR23, UR19, UR7, UR23 ;  /* 0x00000007131772a4 */ /* 0x000fe2000f8e0217 */
[----:B------:R-:W-:Y:S01]  /*1c40*/  BSSY B0, `(.L_x_213) ;  /* 0x0000035000007945 */ /* 0x000fe20003800000 */
[----:B------:R-:W-:Y:S01]  /*1c50*/  UIMAD UR13, UR19, UR13, UR33 ;  /* 0x0000000d130d72a4 */ /* 0x000fe2000f8e0221 */
[----:B------:R-:W-:Y:S01]  /*1c60*/  LEA.HI R24, R32, R107, RZ, 0x4 ;  /* 0x0000006b20187211 */ /* 0x000fe200078f20ff */
[----:B------:R-:W-:Y:S01]  /*1c70*/  VIADD R26, R244, 0x20 ;  /* 0x00000020f41a7836 */ /* 0x000fe20000000000 */
[----:B------:R-:W-:Y:S01]  /*1c80*/  ISETP.GE.AND P2, PT, R0, UR32, PT ;  /* 0x0000002000007c0c */ /* 0x000fe2000bf46270 */
[----:B------:R-:W-:Y:S01]  /*1c90*/  VIADD R27, R244, 0x30 ;  /* 0x00000030f41b7836 */ /* 0x000fe20000000000 */
[----:B------:R-:W-:-:S02]  /*1ca0*/  ISETP.GE.AND P1, PT, R0, UR17, PT ;  /* 0x0000001100007c0c */ /* 0x000fc4000bf26270 */
[----:B------:R-:W-:Y:S01]  /*1cb0*/  LEA R219, R219, UR4, 0x1 ;  /* 0x00000004dbdb7c11 */ /* 0x000fe2000f8e08ff */
[----:B------:R-:W-:Y:S10]  /*1cc0*/  @P0 BRA `(.L_x_214) ;  /* 0x0000000000b00947 */ /* 0x000ff40003800000 */
        /* <DEDUP_REMOVED lines=12> */
[----:B------:R-:W4:Y:S08]  /*1d90*/  @!P6 LDC.64 R6, c[0x0][0x210] ;  /* 0x00008400ff06eb82 */ /* 0x000f300000000a00 */
[----:B------:R-:W5:Y:S01]  /*1da0*/  @!P4 LDC.64 R20, c[0x0][0x210] ;  /* 0x00008400ff14cb82 */ /* 0x000f620000000a00 */
[----:B-1----:R-:W-:-:S04]  /*1db0*/  @!P5 LEA R4, P3, R8, R4, 0x1 ;  /* 0x000000040804d211 */ /* 0x002fc800078608ff */
[----:B------:R-:W-:Y:S02]  /*1dc0*/  @!P5 LEA.HI.X R5, R8, R5, R18, 0x1, P3 ;  /* 0x000000050805d211 */ /* 0x000fe400018f0c12 */
[----:B------:R-:W-:Y:S02]  /*1dd0*/  ISETP.GE.AND P3, PT, R110, UR33, PT ;  /* 0x000000216e007c0c */ /* 0x000fe4000bf66270 */
[----:B----4-:R-:W-:-:S04]  /*1de0*/  @!P6 LEA R6, P0, R8, R6, 0x1 ;  /* 0x000000060806e211 */ /* 0x010fc800078008ff */
[C---:B------:R-:W-:Y:S02]  /*1df0*/  @!P6 LEA.HI.X R7, R8.reuse, R7, R18, 0x1, P0 ;  /* 0x000000070807e211 */ /* 0x040fe400000f0c12 */
[----:B-----5:R-:W-:-:S03]  /*1e00*/  @!P4 LEA R2, P0, R8, R20, 0x1 ;  /* 0x000000140802c211 */ /* 0x020fc600078008ff */
        /* <DEDUP_REMOVED lines=24> */
.L_x_214:
[----:B------:R-:W-:Y:S05]  /*1f90*/  BSYNC B0 ;  /* 0x0000000000007941 */ /* 0x000fea0003800000 */
.L_x_213:
[----:B------:R-:W-:Y:S01]  /*1fa0*/  IMAD.WIDE.U32 R34, R19, UR19, R10 ;  /* 0x0000001313227c25 */ /* 0x000fe2000f8e000a */
[----:B------:R-:W-:Y:S01]  /*1fb0*/  ISETP.GE.AND P0, PT, R0, UR17, PT ;  /* 0x0000001100007c0c */ /* 0x000fe2000bf06270 */
[----:B------:R-:W-:Y:S01]  /*1fc0*/  BSSY B0, `(.L_x_215) ;  /* 0x000003a000007945 */ /* 0x000fe20003800000 */
[----:B-1-3--:R-:W-:Y:S01]  /*1fd0*/  LOP3.LUT R2, R24, 0xfffffff0, RZ, 0xc0, !PT ;  /* 0xfffffff018027812 */ /* 0x00afe200078ec0ff */
[----:B------:R-:W-:Y:S01]  /*1fe0*/  IMAD R0, R245, UR8, RZ ;  /* 0x00000008f5007c24 */ /* 0x000fe2000f8e02ff */
[----:B------:R1:W-:Y:S01]  /*1ff0*/  STL.64 [R1+0x70], R34 ;  /* 0x0000702201007387 */ /* 0x0003e20000100a00 */
[----:B------:R-:W-:Y:S01]  /*2000*/  ISETP.GE.AND P5, PT, R26, UR32, PT ;  /* 0x000000201a007c0c */ /* 0x000fe2000bfa6270 */
[C---:B------:R-:W-:Y:S01]  /*2010*/  IMAD.WIDE.U32 R22, R244.reuse, UR8, R28 ;  /* 0x00000008f4167c25 */ /* 0x040fe2000f8e001c */
[----:B------:R-:W-:Y:S02]  /*2020*/  ISETP.GE.AND P6, PT, R27, UR32, PT ;  /* 0x000000201b007c0c */ /* 0x000fe4000bfc6270 */
[----:B------:R-:W-:Y:S01]  /*2030*/  SHF.R.S32.HI R21, RZ, 0x4, R24 ;  /* 0x00000004ff157819 */ /* 0x000fe20000011418 */
[----:B------:R-:W-:Y:S01]  /*2040*/  IMAD R25, R244, UR9, R0 ;  /* 0x00000009f4197c24 */ /* 0x000fe2000f8e0200 */
[----:B------:R-:W-:Y:S01]  /*2050*/  IADD3 R20, -R2, R107, RZ ;  /* 0x0000006b02147210 */ /* 0x000fe20007ffe1ff */
[----:B------:R-:W-:Y:S08]  /*2060*/  @P2 BRA `(.L_x_216) ;  /* 0x0000000000bc2947 */ /* 0x000ff00003800000 */
[----:B------:R-:W-:Y:S01]  /*2070*/  ULDC UR12, c[0x0][0x2d0] ;  /* 0x0000b400000c7ab9 */ /* 0x000fe20000000800 */
[----:B------:R-:W-:Y:S01]  /*2080*/  IADD3 R4, P3, R12, 0x10, RZ ;  /* 0x000000100c047810 */ /* 0x000fe20007f7e0ff */
[----:B------:R-:W-:Y:S01]  /*2090*/  ULDC.64 UR6, c[0x0][0x240] ;  /* 0x0000900000067ab9 */ /* 0x000fe20000000a00 */
[----:B------:R-:W-:Y:S01]  /*20a0*/  ISETP.GE.AND P2, PT, R28, UR12, PT ;  /* 0x0000000c1c007c0c */ /* 0x000fe2000bf46270 */
[----:B------:R-:W-:Y:S01]  /*20b0*/  IMAD.MOV.U32 R2, RZ, RZ, R16 ;  /* 0x000000ffff027224 */ /* 0x000fe200078e0010 */
[----:B------:R-:W-:Y:S01]  /*20c0*/  ISETP.GE.AND P4, PT, R112, UR12, PT ;  /* 0x0000000c70007c0c */ /* 0x000fe2000bf86270 */
[----:B------:R-:W-:Y:S02]  /*20d0*/  IMAD.X R0, RZ, RZ, R13, P3 ;  /* 0x000000ffff007224 */ /* 0x000fe400018e060d */
[----:B------:R-:W-:Y:S02]  /*20e0*/  IMAD.MOV.U32 R3, RZ, RZ, R15 ;  /* 0x000000ffff037224 */ /* 0x000fe400078e000f */
[----:B------:R-:W-:-:S02]  /*20f0*/  IMAD R0, R0, UR6, RZ ;  /* 0x0000000600007c24 */ /* 0x000fc4000f8e02ff */
[----:B------:R-:W-:-:S04]  /*2100*/  IMAD.WIDE.U32 R2, R4, UR6, R2 ;  /* 0x0000000604027c25 */ /* 0x000fc8000f8e0002 */
[----:B------:R-:W3:Y:S01]  /*2110*/  @!P2 LDC.64 R6, c[0x0][0x210] ;  /* 0x00008400ff06ab82 */ /* 0x000ee20000000a00 */
[----:B------:R-:W-:Y:S01]  /*2120*/  IMAD R0, R4, UR7, R0 ;  /* 0x0000000704007c24 */ /* 0x000fe2000f8e0200 */
[----:B------:R4:W-:Y:S03]  /*2130*/  @P2 STS.128 [R219+0x800], RZ ;  /* 0x000800ffdb002388 */ /* 0x0009e60000000c00 */
[----:B------:R-:W-:Y:S01]  /*2140*/  IMAD.IADD R0, R3, 0x1, R0 ;  /* 0x0000000103007824 */ /* 0x000fe200078e0200 */
[----:B---3--:R-:W-:-:S04]  /*2150*/  @!P2 LEA R4, P3, R2, R6, 0x1 ;  /* 0x000000060204a211 */ /* 0x008fc800078608ff */
[C---:B------:R-:W-:Y:S02]  /*2160*/  @!P2 LEA.HI.X R5, R2.reuse, R7, R0, 0x1, P3 ;  /* 0x000000070205a211 */ /* 0x040fe400018f0c00 */
[----:B------:R-:W-:Y:S01]  /*2170*/  ISETP.GE.AND P3, PT, R111, UR12, PT ;  /* 0x0000000c6f007c0c */ /* 0x000fe2000bf66270 */
[----:B------:R-:W3:Y:S02]  /*2180*/  @!P4 LDC.64 R6, c[0x0][0x210] ;  /* 0x00008400ff06cb82 */ /* 0x000ee40000000a00 */
[----:B------:R-:W-:Y:S01]  /*2190*/  @!PT LDS RZ, [RZ] ;  /* 0x00000000fffff984 */ /* 0x000fe20000000800 */
[----:B------:R-:W-:Y:S01]  /*21a0*/  @!PT LDS RZ, [RZ] ;  /* 0x00000000fffff984 */ /* 0x000fe20000000800 */
[----:B------:R-:W-:Y:S01]  /*21b0*/  @!PT LDS RZ, [RZ] ;  /* 0x00000000fffff984 */ /* 0x000fe20000000800 */
[----:B------:R5:W-:Y:S04]  /*21c0*/  @!P2 LDGSTS.E.BYPASS.LTC128B.128 [R219+0x800], desc[UR30][R4.64] ;  /* 0x0080000004dbafae */ /* 0x000be8000b901d5e */
[----:B------:R4:W-:Y:S06]  /*21d0*/  @P4 STS.128 [R219+0x2800], RZ ;  /* 0x002800ffdb004388 */ /* 0x0009ec0000000c00 */
[----:B------:R-:W5:Y:S01]  /*21e0*/  @!P3 LDC.64 R8, c[0x0][0x210] ;  /* 0x00008400ff08bb82 */ /* 0x000f620000000a00 */
[----:B---3--:R-:W-:-:S04]  /*21f0*/  @!P4 LEA R6, P2, R2, R6, 0x1 ;  /* 0x000000060206c211 */ /* 0x008fc800078408ff */
[----:B------:R-:W-:-:S05]  /*2200*/  @!P4 LEA.HI.X R7, R2, R7, R0, 0x1, P2 ;  /* 0x000000070207c211 */ /* 0x000fca00010f0c00 */
[----:B------:R-:W-:Y:S01]  /*2210*/  @!PT LDS RZ, [RZ] ;  /* 0x00000000fffff984 */ /* 0x000fe20000000800 */
[----:B------:R-:W-:Y:S01]  /*2220*/  @!PT LDS RZ, [RZ] ;  /* 0x00000000fffff984 */ /* 0x000fe20000000800 */
[----:B------:R-:W-:Y:S01]  /*2230*/  @!PT LDS RZ, [RZ] ;  /* 0x00000000fffff984 */ /* 0x000fe20000000800 */
[----:B------:R4:W-:Y:S01]  /*2240*/  @!P4 LDGSTS.E.BYPASS.LTC128B.128 [R219+0x2800], desc[UR30][R6.64+0x80] ;  /* 0x0280008006dbcfae */ /* 0x0009e2000b901d5e */
[----:B-----5:R-:W-:-:S03]  /*2250*/  @!P3 LEA R4, P2, R2, R8, 0x1 ;  /* 0x000000080204b211 */ /* 0x020fc600078408ff */
[----:B------:R4:W-:Y:S01]  /*2260*/  @P3 STS.128 [R219+0x4800], RZ ;  /* 0x004800ffdb003388 */ /* 0x0009e20000000c00 */
[----:B------:R-:W-:Y:S02]  /*2270*/  @!P3 LEA.HI.X R5, R2, R9, R0, 0x1, P2 ;  /* 0x000000090205b211 */ /* 0x000fe400010f0c00 */
[----:B------:R-:W-:-:S03]  /*2280*/  ISETP.GE.AND P2, PT, R110, UR12, PT ;  /* 0x0000000c6e007c0c */ /* 0x000fc6000bf46270 */
[----:B------:R-:W-:Y:S01]  /*2290*/  @!PT LDS RZ, [RZ] ;  /* 0x00000000fffff984 */ /* 0x000fe20000000800 */
[----:B------:R-:W-:Y:S01]  /*22a0*/  @!PT LDS RZ, [RZ] ;  /* 0x00000000fffff984 */ /* 0x000fe20000000800 */
[----:B------:R-:W-:Y:S01]  /*22b0*/  @!PT LDS RZ, [RZ] ;  /* 0x00000000fffff984 */ /* 0x000fe20000000800 */
[----:B------:R4:W-:Y:S10]  /*22c0*/  @!P3 LDGSTS.E.BYPASS.LTC128B.128 [R219+0x4800], desc[UR30][R4.64+0x100] ;  /* 0x0480010004dbbfae */ /* 0x0009f4000b901d5e */
        /* <DEDUP_REMOVED lines=9> */
.L_x_216:
[----:B------:R-:W-:Y:S05]  /*2360*/  BSYNC B0 ;  /* 0x0000000000007941 */ /* 0x000fea0003800000 */
.L_x_215:
[----:B------:R-:W-:Y:S04]  /*2370*/  BSSY B0, `(.L_x_217) ;  /* 0x0000031000007945 */ /* 0x000fe80003800000 */
[----:B------:R-:W-:Y:S05]  /*2380*/  @P5 BRA `(.L_x_218) ;  /* 0x0000000000bc5947 */ /* 0x000fea0003800000 */
[----:B------:R-:W-:Y:S01]  /*2390*/  ULDC UR12, c[0x0][0x2d0] ;  /* 0x0000b400000c7ab9 */ /* 0x000fe20000000800 */
[----:B---34-:R-:W-:Y:S01]  /*23a0*/  IADD3 R4, P2, R12, 0x20, RZ ;  /* 0x000000200c047810 */ /* 0x018fe20007f5e0ff */
        /* <DEDUP_REMOVED lines=9> */
[----:B------:R-:W3:Y:S01]  /*2440*/  @!P3 LDC.64 R6, c[0x0][0x210] ;  /* 0x00008400ff06bb82 */ /* 0x000ee20000000a00 */
[----:B------:R-:W-:Y:S01]  /*2450*/  IMAD R0, R4, UR7, R0 ;  /* 0x0000000704007c24 */ /* 0x000fe2000f8e0200 */
[----:B------:R4:W-:Y:S03]  /*2460*/  @P3 STS.128 [R219+0x1000], RZ ;  /* 0x001000ffdb003388 */ /* 0x0009e60000000c00 */
[----:B------:R-:W-:-:S03]  /*2470*/  IMAD.IADD R0, R3, 0x1, R0 ;  /* 0x0000000103007824 */ /* 0x000fc600078e0200 */
[----:B------:R-:W5:Y:S08]  /*2480*/  @!P5 LDC.64 R8, c[0x0][0x210] ;  /* 0x00008400ff08db82 */ /* 0x000f700000000a00 */
[----:B------:R-:W1:Y:S01]  /*2490*/  @!P4 LDC.64 R10, c[0x0][0x210] ;  /* 0x00008400ff0acb82 */ /* 0x000e620000000a00 */
[----:B---3--:R-:W-:-:S04]  /*24a0*/  @!P3 LEA R4, P2, R2, R6, 0x1 ;  /* 0x000000060204b211 */ /* 0x008fc800078408ff */
[C---:B------:R-:W-:Y:S02]  /*24b0*/  @!P3 LEA.HI.X R5, R2.reuse, R7, R0, 0x1, P2 ;  /* 0x000000070205b211 */ /* 0x040fe400010f0c00 */
[----:B-----5:R-:W-:-:S03]  /*24c0*/  @!P5 LEA R6, P2, R2, R8, 0x1 ;  /* 0x000000080206d211 */ /* 0x020fc600078408ff */
[----:B------:R-:W-:Y:S01]  /*24d0*/  @!PT LDS RZ, [RZ] ;  /* 0x00000000fffff984 */ /* 0x000fe20000000800 */
[----:B------:R-:W-:Y:S01]  /*24e0*/  @!PT LDS RZ, [RZ] ;  /* 0x00000000fffff984 */ /* 0x000fe20000000800 */
[----:B------:R-:W-:Y:S01]  /*24f0*/  @!PT LDS RZ, [RZ] ;  /* 0x00000000fffff984 */ /* 0x000fe20000000800 */
[----:B------:R1:W-:Y:S01]  /*2500*/  @!P3 LDGSTS.E.BYPASS.LTC128B.128 [R219+0x1000], desc[UR30][R4.64] ;  /* 0x0100000004dbbfae */ /* 0x0003e2000b901d5e */
[----:B------:R-:W-:-:S03]  /*2510*/  @!P5 LEA.HI.X R7, R2, R9, R0, 0x1, P2 ;  /* 0x000000090207d211 */ /* 0x000fc600010f0c00 */
[----:B------:R4:W-:Y:S01]  /*2520*/  @P5 STS.128 [R219+0x3000], RZ ;  /* 0x003000ffdb005388 */ /* 0x0009e20000000c00 */
[----:B------:R-:W-:-:S03]  /*2530*/  ISETP.GE.AND P2, PT, R110, UR12, PT ;  /* 0x0000000c6e007c0c */ /* 0x000fc6000bf46270 */
[----:B------:R-:W-:Y:S01]  /*2540*/  @!PT LDS RZ, [RZ] ;  /* 0x00000000fffff984 */ /* 0x000fe20000000800 */
[----:B------:R-:W-:Y:S01]  /*2550*/  @!PT LDS RZ, [RZ] ;  /* 0x00000000fffff984 */ /* 0x000fe20000000800 */
[----:B------:R-:W-:Y:S01]  /*2560*/  @!PT LDS RZ, [RZ] ;  /* 0x00000000fffff984 */ /* 0x000fe20000000800 */
[----:B------:R4:W-:Y:S04]  /*2570*/  @!P5 LDGSTS.E.BYPASS.LTC128B.128 [R219+0x3000], desc[UR30][R6.64+0x80] ;  /* 0x0300008006dbdfae */ /* 0x0009e8000b901d5e */
[----:B------:R4:W-:Y:S01]  /*2580*/  @P4 STS.128 [R219+0x5000], RZ ;  /* 0x005000ffdb004388 */ /* 0x0009e20000000c00 */
[----:B-1----:R-:W-:-:S04]  /*2590*/  @!P4 LEA R4, P3, R2, R10, 0x1 ;  /* 0x0000000a0204c211 */ /* 0x002fc800078608ff */
[----:B------:R-:W-:-:S05]  /*25a0*/  @!P4 LEA.HI.X R5, R2, R11, R0, 0x1, P3 ;  /* 0x0000000b0205c211 */ /* 0x000fca00018f0c00 */
        /* <DEDUP_REMOVED lines=13> */
.L_x_218:
[----:B------:R-:W-:Y:S05]  /*2680*/  BSYNC B0 ;  /* 0x0000000000007941 */ /* 0x000fea0003800000 */
.L_x_217:
[----:B------:R-:W-:Y:S04]  /*2690*/  BSSY B0, `(.L_x_219) ;  /* 0x0000031000007945 */ /* 0x000fe80003800000 */
[----:B------:R-:W-:Y:S05]  /*26a0*/  @P6 BRA `(.L_x_220) ;  /* 0x0000000000bc6947 */ /* 0x000fea0003800000 */
[----:B------:R-:W-:Y:S01]  /*26b0*/  ULDC UR12, c[0x0][0x2d0] ;  /* 0x0000b400000c7ab9 */ /* 0x000fe20000000800 */
[----:B-1-34-:R-:W-:Y:S01]  /*26c0*/  IADD3 R4, P2, R12, 0x30, RZ ;  /* 0x000000300c047810 */ /* 0x01afe20007f5e0ff */
        /* <DEDUP_REMOVED lines=45> */
.L_x_220:
[----:B------:R-:W-:Y:S05]  /*29a0*/  BSYNC B0 ;  /* 0x0000000000007941 */ /* 0x000fea0003800000 */
.L_x_219:
[----:B------:R-:W-:Y:S01]  /*29b0*/  VIADD R109, R35, UR23 ;  /* 0x00000017236d7c36 */ /* 0x000fe20008000000 */
[----:B------:R-:W-:Y:S01]  /*29c0*/  USHF.L.U32 UR32, UR10, 0x6, URZ ;  /* 0x000000060a207899 */ /* 0x000fe2000800063f */
[----:B------:R-:W-:Y:S01]  /*29d0*/  IMAD.MOV.U32 R108, RZ, RZ, R34 ;  /* 0x000000ffff6c7224 */ /* 0x000fe200078e0022 */
[----:B------:R-:W-:Y:S01]  /*29e0*/  USHF.L.U64.HI UR12, UR10, 0x6, UR11 ;  /* 0x000000060a0c7899 */ /* 0x000fe2000801020b */
[----:B------:R-:W-:Y:S01]  /*29f0*/  ISETP.GE.AND P3, PT, R244, UR17, PT ;  /* 0x00000011f4007c0c */ /* 0x000fe2000bf66270 */
[----:B------:R-:W-:Y:S01]  /*2a00*/  USHF.R.S32.HI UR37, URZ, 0x1f, UR18 ;  /* 0x0000001f3f257899 */ /* 0x000fe20008011412 */
[----:B-1-3--:R-:W-:Y:S01]  /*2a10*/  SHF.R.S32.HI R2, RZ, 0x1f, R20 ;  /* 0x0000001fff027819 */ /* 0x00afe20000011414 */
[----:B------:R1:W-:Y:S01]  /*2a20*/  STL.64 [R1+0x68], R108 ;  /* 0x0000686c01007387 */ /* 0x0003e20000100a00 */
[----:B------:R-:W-:Y:S01]  /*2a30*/  UIMAD UR6, UR12, UR18, URZ ;  /* 0x000000120c0672a4 */ /* 0x000fe2000f8e023f */
[----:B------:R-:W-:Y:S01]  /*2a40*/  IMAD.U32 R104, RZ, RZ, UR32 ;  /* 0x00000020ff687e24 */ /* 0x000fe2000f8e00ff */
[----:B------:R-:W-:Y:S01]  /*2a50*/  LEA.HI R0, R24, R21, RZ, 0x1 ;  /* 0x0000001518007211 */ /* 0x000fe200078f08ff */
[----:B------:R-:W-:Y:S01]  /*2a60*/  BSSY B0, `(.L_x_221) ;  /* 0x0000032000007945 */ /* 0x000fe20003800000 */
[----:B------:R-:W-:Y:S01]  /*2a70*/  LEA.HI R24, R2, R20, RZ, 0x3 ;  /* 0x0000001402187211 */ /* 0x000fe200078f18ff */
[----:B------:R-:W-:Y:S01]  /*2a80*/  UIMAD UR6, UR37, UR32, UR6 ;  /* 0x00000020250672a4 */ /* 0x000fe2000f8e0206 */
[----:B------:R-:W-:Y:S01]  /*2a90*/  IMAD.WIDE.U32 R2, R104, UR18, R108 ;  /* 0x0000001268027c25 */ /* 0x000fe2000f8e006c */
[----:B------:R-:W-:-:S02]  /*2aa0*/  LOP3.LUT R0, R0, 0xfffffffe, RZ, 0xc0, !PT ;  /* 0xfffffffe00007812 */ /* 0x000fc400078ec0ff */
[----:B----4-:R-:W-:Y:S02]  /*2ab0*/  LOP3.LUT R4, R24, 0xfffffff8, RZ, 0xc0, !PT ;  /* 0xfffffff818047812 */ /* 0x010fe400078ec0ff */
[----:B------:R-:W-:Y:S01]  /*2ac0*/  IADD3 R18, P2, R22, UR28, RZ ;  /* 0x0000001c16127c10 */ /* 0x000fe2000ff5e0ff */
[----:B------:R-:W-:Y:S02]  /*2ad0*/  VIADD R5, R3, UR6 ;  /* 0x0000000603057c36 */ /* 0x000fe40008000000 */
[----:B------:R-:W-:Y:S01]  /*2ae0*/  IMAD.IADD R21, R21, 0x1, -R0 ;  /* 0x0000000115157824 */ /* 0x000fe200078e0a00 */
[----:B------:R-:W-:Y:S01]  /*2af0*/  IADD3.X R19, R23, UR25, R25, P2, !PT ;  /* 0x0000001917137c10 */ /* 0x000fe200097fe419 */
[----:B------:R-:W-:Y:S01]  /*2b00*/  IMAD.IADD R30, R20, 0x1, -R4 ;  /* 0x00000001141e7824 */ /* 0x000fe200078e0a04 */
[----:B------:R-:W-:Y:S07]  /*2b10*/  @P3 BRA `(.L_x_222) ;  /* 0x0000000000983947 */ /* 0x000fee0003800000 */
[----:B------:R-:W-:Y:S02]  /*2b20*/  ULDC UR6, c[0x0][0x2d0] ;  /* 0x0000b40000067ab9 */ /* 0x000fe40000000800 */
[----:B------:R-:W-:Y:S02]  /*2b30*/  ISETP.GE.AND P5, PT, R112, UR6, PT ;  /* 0x0000000670007c0c */ /* 0x000fe4000bfa6270 */
[----:B------:R-:W-:Y:S02]  /*2b40*/  ISETP.GE.AND P6, PT, R28, UR6, PT ;  /* 0x000000061c007c0c */ /* 0x000fe4000bfc6270 */
[----:B------:R-:W-:-:S09]  /*2b50*/  ISETP.GE.AND P4, PT, R111, UR6, PT ;  /* 0x000000066f007c0c */ /* 0x000fd2000bf86270 */
[----:B------:R-:W3:Y:S02]  /*2b60*/  @!P5 LDC.64 R8, c[0x0][0x218] ;  /* 0x00008600ff08db82 */ /* 0x000ee40000000a00 */
[----:B------:R4:W-:Y:S06]  /*2b70*/  @P6 STS.128 [R219+0x8000], RZ ;  /* 0x008000ffdb006388 */ /* 0x0009ec0000000c00 */
[----:B------:R-:W5:Y:S08]  /*2b80*/  @!P6 LDC.64 R10, c[0x0][0x218] ;  /* 0x00008600ff0aeb82 */ /* 0x000f700000000a00 */
[----:B------:R-:W2:Y:S01]  /*2b90*/  @!P4 LDC.64 R6, c[0x0][0x218] ;  /* 0x00008600ff06cb82 */ /* 0x000ea20000000a00 */
        /* <DEDUP_REMOVED lines=30> */
.L_x_222:
[----:B------:R-:W-:Y:S05]  /*2d80*/  BSYNC B0 ;  /* 0x0000000000007941 */ /* 0x000fea0003800000 */
.L_x_221:
[----:B---34-:R-:W-:Y:S01]  /*2d90*/  IMAD.SHL.U32 R6, R31, 0x40, RZ ;  /* 0x000000401f067824 */ /* 0x018fe200078e00ff */
[----:B------:R-:W-:Y:S01]  /*2da0*/  USHF.L.U64.HI UR33, UR10, 0x4, UR11 ;  /* 0x000000040a217899 */ /* 0x000fe2000801020b */
[----:B------:R-:W-:Y:S01]  /*2db0*/  IMAD.SHL.U32 R0, R30, 0x40, RZ ;  /* 0x000000401e007824 */ /* 0x000fe200078e00ff */
[----:B------:R-:W-:Y:S01]  /*2dc0*/  USHF.L.U32 UR34, UR10, 0x4, URZ ;  /* 0x000000040a227899 */ /* 0x000fe2000800063f */
[----:B------:R-:W-:Y:S01]  /*2dd0*/  BSSY B0, `(.L_x_223) ;  /* 0x0000030000007945 */ /* 0x000fe20003800000 */
[----:B------:R-:W-:Y:S01]  /*2de0*/  ISETP.GE.AND P5, PT, R26, UR17, PT ;  /* 0x000000111a007c0c */ /* 0x000fe2000bfa6270 */
[----:B------:R-:W-:Y:S01]  /*2df0*/  IMAD.SHL.U32 R20, R244, 0x8, RZ ;  /* 0x00000008f4147824 */ /* 0x000fe200078e00ff */
[----:B------:R-:W-:Y:S01]  /*2e00*/  ISETP.GE.AND P6, PT, R27, UR17, PT ;  /* 0x000000111b007c0c */ /* 0x000fe2000bfc6270 */
[----:B------:R-:W-:Y:S01]  /*2e10*/  IMAD.SHL.U32 R22, R21, 0x8, RZ ;  /* 0x0000000815167824 */ /* 0x000fe200078e00ff */
[----:B------:R-:W-:Y:S02]  /*2e20*/  LOP3.LUT R16, R6, 0x1c0, RZ, 0xc0, !PT ;  /* 0x000001c006107812 */ /* 0x000fe400078ec0ff */
[----:B------:R-:W-:Y:S01]  /*2e30*/  LOP3.LUT R17, R0, 0x1c0, RZ, 0xc0, !PT ;  /* 0x000001c000117812 */ /* 0x000fe200078ec0ff */
[----:B------:R-:W-:Y:S08]  /*2e40*/  @P1 BRA `(.L_x_224) ;  /* 0x0000000000a01947 */ /* 0x000ff00003800000 */
[----:B------:R-:W-:Y:S01]  /*2e50*/  ULDC UR6, c[0x0][0x2d0] ;  /* 0x0000b40000067ab9 */ /* 0x000fe20000000800 */
[----:B------:R-:W-:Y:S02]  /*2e60*/  IADD3 R0, P1, R2, UR34, RZ ;  /* 0x0000002202007c10 */ /* 0x000fe4000ff3e0ff */
[----:B------:R-:W-:Y:S02]  /*2e70*/  ISETP.GE.AND P2, PT, R28, UR6, PT ;  /* 0x000000061c007c0c */ /* 0x000fe4000bf46270 */
[----:B------:R-:W-:Y:S02]  /*2e80*/  ISETP.GE.AND P4, PT, R112, UR6, PT ;  /* 0x0000000670007c0c */ /* 0x000fe4000bf86270 */
[----:B------:R-:W-:Y:S02]  /*2e90*/  ISETP.GE.AND P3, PT, R111, UR6, PT ;  /* 0x000000066f007c0c */ /* 0x000fe4000bf66270 */
[----:B------:R-:W-:-:S07]  /*2ea0*/  IADD3.X R10, R5, UR33, RZ, P1, !PT ;  /* 0x00000021050a7c10 */ /* 0x000fce0008ffe4ff */
[----:B------:R-:W3:Y:S01]  /*2eb0*/  @!P2 LDC.64 R6, c[0x0][0x218] ;  /* 0x00008600ff06ab82 */ /* 0x000ee20000000a00 */
[----:B------:R4:W-:Y:S07]  /*2ec0*/  @P2 STS.128 [R219+0x8800], RZ ;  /* 0x008800ffdb002388 */ /* 0x0009ee0000000c00 */
        /* <DEDUP_REMOVED lines=32> */
.L_x_224:
[----:B------:R-:W-:Y:S05]  /*30d0*/  BSYNC B0 ;  /* 0x0000000000007941 */ /* 0x000fea0003800000 */
.L_x_223:
[----:B------:R-:W-:Y:S04]  /*30e0*/  BSSY B0, `(.L_x_225) ;  /* 0x000002d000007945 */ /* 0x000fe80003800000 */
[----:B------:R-:W-:Y:S05]  /*30f0*/  @P5 BRA `(.L_x_226) ;  /* 0x0000000000ac5947 */ /* 0x000fea0003800000 */
[----:B------:R-:W-:Y:S01]  /*3100*/  ULDC UR6, c[0x0][0x2d0] ;  /* 0x0000b40000067ab9 */ /* 0x000fe20000000800 */
[----:B------:R-:W-:Y:S01]  /*3110*/  IMAD.U32 R0, RZ, RZ, UR10 ;  /* 0x0000000aff007e24 */ /* 0x000fe2000f8e00ff */
[----:B------:R-:W-:Y:S01]  /*3120*/  ISETP.GE.AND P4, PT, R112, UR6, PT ;  /* 0x0000000670007c0c */ /* 0x000fe2000bf86270 */
[----:B---34-:R-:W-:Y:S01]  /*3130*/  IMAD.U32 R6, RZ, RZ, UR10 ;  /* 0x0000000aff067e24 */ /* 0x018fe2000f8e00ff */
[----:B------:R-:W-:Y:S01]  /*3140*/  ISETP.GE.AND P5, PT, R28, UR6, PT ;  /* 0x000000061c007c0c */ /* 0x000fe2000bfa6270 */
[----:B------:R-:W-:Y:S01]  /*3150*/  IMAD.U32 R12, RZ, RZ, UR11 ;  /* 0x0000000bff0c7e24 */ /* 0x000fe2000f8e00ff */
[----:B------:R-:W-:Y:S02]  /*3160*/  ISETP.GE.AND P3, PT, R111, UR6, PT ;  /* 0x000000066f007c0c */ /* 0x000fe4000bf66270 */
[----:B------:R-:W-:-:S04]  /*3170*/  LEA R0, P1, R0, R2, 0x5 ;  /* 0x0000000200007211 */ /* 0x000fc800078228ff */
[----:B------:R-:W-:-:S03]  /*3180*/  LEA.HI.X R12, R6, R5, R12, 0x5, P1 ;  /* 0x00000005060c7211 */ /* 0x000fc600008f2c0c */
[----:B------:R-:W3:Y:S02]  /*3190*/  @!P4 LDC.64 R8, c[0x0][0x218] ;  /* 0x00008600ff08cb82 */ /* 0x000ee40000000a00 */
[----:B------:R4:W-:Y:S06]  /*31a0*/  @P5 STS.128 [R219+0x9000], RZ ;  /* 0x009000ffdb005388 */ /* 0x0009ec0000000c00 */
[----:B------:R-:W5:Y:S08]  /*31b0*/  @!P5 LDC.64 R10, c[0x0][0x218] ;  /* 0x00008600ff0adb82 */ /* 0x000f700000000a00 */
[----:B------:R-:W1:Y:S01]  /*31c0*/  @!P3 LDC.64 R14, c[0x0][0x218] ;  /* 0x00008600ff0ebb82 */ /* 0x000e620000000a00 */
[----:B---3--:R-:W-:-:S04]  /*31d0*/  @!P4 LEA R8, P1, R0, R8, 0x1 ;  /* 0x000000080008c211 */ /* 0x008fc800078208ff */
        /* <DEDUP_REMOVED lines=29> */
.L_x_226:
[----:B------:R-:W-:Y:S05]  /*33b0*/  BSYNC B0 ;  /* 0x0000000000007941 */ /* 0x000fea0003800000 */
.L_x_225:
        /* <DEDUP_REMOVED lines=11> */
[----:B----4-:R-:W4:Y:S01]  /*3470*/  @!P6 LDC.64 R8, c[0x0][0x218] ;  /* 0x00008600ff08eb82 */ /* 0x010f220000000a00 */
[----:B------:R2:W-:Y:S07]  /*3480*/  @P6 STS.128 [R219+0x9800], RZ ;  /* 0x009800ffdb006388 */ /* 0x0005ee0000000c00 */
[----:B-1-3--:R-:W1:Y:S08]  /*3490*/  @!P5 LDC.64 R6, c[0x0][0x218] ;  /* 0x00008600ff06db82 */ /* 0x00ae700000000a00 */
[----:B------:R-:W3:Y:S01]  /*34a0*/  @!P3 LDC.64 R10, c[0x0][0x218] ;  /* 0x00008600ff0abb82 */ /* 0x000ee20000000a00 */
[----:B----4-:R-:W-:-:S04]  /*34b0*/  @!P6 LEA R8, P1, R2, R8, 0x1 ;  /* 0x000000080208e211 */ /* 0x010fc800078208ff */
[--C-:B------:R-:W-:Y:S02]  /*34c0*/  @!P6 LEA.HI.X R9, R2, R9, R0.reuse, 0x1, P1 ;  /* 0x000000090209e211 */ /* 0x100fe400008f0c00 */
[----:B------:R-:W-:Y:S02]  /*34d0*/  ISETP.GE.AND P1, PT, R110, UR6, PT ;  /* 0x000000066e007c0c */ /* 0x000fe4000bf26270 */
[C---:B-1----:R-:W-:Y:S01]  /*34e0*/  @!P5 LEA R6, P4, R2.reuse, R6, 0x1 ;  /* 0x000000060206d211 */ /* 0x042fe200078808ff */
[----:B------:R-:W-:Y:S01]  /*34f0*/  @!PT LDS RZ, [RZ] ;  /* 0x00000000fffff984 */ /* 0x000fe20000000800 */
[----:B------:R-:W-:Y:S01]  /*3500*/  @!PT LDS RZ, [RZ] ;  /* 0x00000000fffff984 */ /* 0x000fe20000000800 */
[----:B------:R-:W-:Y:S01]  /*3510*/  @!PT LDS RZ, [RZ] ;  /* 0x00000000fffff984 */ /* 0x000fe20000000800 */
[----:B------:R2:W-:Y:S03]  /*3520*/  @!P6 LDGSTS.E.BYPASS.LTC128B.128 [R219+0x9800], desc[UR30][R8.64] ;  /* 0x0980000008dbefae */ /* 0x0005e6000b901d5e */
[C---:B------:R-:W-:Y:S01]  /*3530*/  @!P5 LEA.HI.X R7, R2.reuse, R7, R0, 0x1, P4 ;  /* 0x000000070207d211 */ /* 0x040fe200020f0c00 */
[----:B------:R2:W-:Y:S01]  /*3540*/  @P5 STS.128 [R219+0xb800], RZ ;  /* 0x00b800ffdb005388 */ /* 0x0005e20000000c00 */
[----:B---3--:R-:W-:-:S03]  /*3550*/  @!P3 LEA R4, P2, R2, R10, 0x1 ;  /* 0x0000000a0204b211 */ /* 0x008fc600078408ff */
        /* <DEDUP_REMOVED lines=19> */
.L_x_228:
[----:B------:R-:W-:Y:S05]  /*3690*/  BSYNC B0 ;  /* 0x0000000000007941 */ /* 0x000fea0003800000 */
.L_x_227:
[----:B------:R-:W0:Y:S01]  /*36a0*/  LDGDEPBAR ;  /* 0x00000000000079af */ /* 0x000e220000000000 */
[----:B------:R-:W-:Y:S01]  /*36b0*/  ISETP.GE.AND P1, PT, R244, UR17, PT ;  /* 0x00000011f4007c0c */ /* 0x000fe2000bf26270 */
[----:B----4-:R-:W-:Y:S01]  /*36c0*/  IMAD.WIDE.U32 R10, R33, UR19, R18 ;  /* 0x00000013210a7c25 */ /* 0x010fe2000f8e0012 */
[----:B------:R-:W-:Y:S01]  /*36d0*/  USHF.L.U64.HI UR35, UR8, 0x6, UR9 ;  /* 0x0000000608237899 */ /* 0x000fe20008010209 */
[----:B------:R-:W-:Y:S01]  /*36e0*/  LOP3.LUT R2, R17, 0x8, R22, 0xf8, !PT ;  /* 0x0000000811027812 */ /* 0x000fe200078ef816 */
[----:B------:R-:W-:Y:S01]  /*36f0*/  USHF.L.U32 UR36, UR8, 0x6, URZ ;  /* 0x0000000608247899 */ /* 0x000fe2000800063f */
[----:B--2---:R-:W-:Y:S01]  /*3700*/  VIADD R9, R11, UR13 ;  /* 0x0000000d0b097c36 */ /* 0x004fe20008000000 */
[----:B------:R2:W-:Y:S01]  /*3710*/  STL.64 [R1+0x80], R10 ;  /* 0x0000800a01007387 */ /* 0x0005e20000100a00 */
[----:B------:R-:W-:Y:S01]  /*3720*/  IMAD.MOV.U32 R8, RZ, RZ, R10 ;  /* 0x000000ffff087224 */ /* 0x000fe200078e000a */
[----:B-1----:R-:W-:Y:S01]  /*3730*/  SHF.R.U32.HI R5, RZ, 0x3, R17 ;  /* 0x00000003ff057819 */ /* 0x002fe20000011611 */
[----:B------:R-:W-:Y:S01]  /*3740*/  UIMAD UR6, UR35, UR18, URZ ;  /* 0x00000012230672a4 */ /* 0x000fe2000f8e023f */
[----:B---3--:R-:W-:Y:S01]  /*3750*/  IMAD.U32 R6, RZ, RZ, UR18 ;  /* 0x00000012ff067e24 */ /* 0x008fe2000f8e00ff */
[----:B------:R-:W-:Y:S01]  /*3760*/  LOP3.LUT R0, R16, 0x8, R20, 0xf8, !PT ;  /* 0x0000000810007812 */ /* 0x000fe200078ef814 */
[----:B------:R2:W-:Y:S01]  /*3770*/  STL.64 [R1+0x78], R8 ;  /* 0x0000780801007387 */ /* 0x0005e20000100a00 */
[----:B------:R-:W-:Y:S01]  /*3780*/  LOP3.LUT R5, R2, R5, RZ, 0x3c, !PT ;  /* 0x0000000502057212 */ /* 0x000fe200078e3cff */
[----:B------:R-:W-:Y:S01]  /*3790*/  IMAD.SHL.U32 R2, R24, 0x40, RZ ;  /* 0x0000004018027824 */ /* 0x000fe200078e00ff */
[----:B------:R-:W-:Y:S01]  /*37a0*/  SHF.R.U32.HI R3, RZ, 0x3, R16 ;  /* 0x00000003ff037819 */ /* 0x000fe20000011610 */
[----:B------:R-:W-:Y:S01]  /*37b0*/  UIMAD UR6, UR37, UR36, UR6 ;  /* 0x00000024250672a4 */ /* 0x000fe2000f8e0206 */
[----:B------:R-:W-:Y:S01]  /*37c0*/  LEA.HI R106, R32, R107, RZ, 0x5 ;  /* 0x0000006b206a7211 */ /* 0x000fe200078f28ff */
[----:B------:R-:W-:Y:S01]  /*37d0*/  IMAD.WIDE.U32 R6, R6, UR36, R8 ;  /* 0x0000002406067c25 */ /* 0x000fe2000f8e0008 */
[----:B------:R-:W-:Y:S01]  /*37e0*/  LOP3.LUT R0, R0, R3, RZ, 0x3c, !PT ;  /* 0x0000000300007212 */ /* 0x000fe200078e3cff */
[----:B------:R-:W-:Y:S01]  /*37f0*/  BSSY B0, `(.L_x_229) ;  /* 0x0000034000007945 */ /* 0x000fe20003800000 */
[----:B------:R-:W-:Y:S01]  /*3800*/  LOP3.LUT R5, R5, 0xfffffe00, R2, 0xf8, !PT ;  /* 0xfffffe0005057812 */ /* 0x000fe200078ef802 */
[----:B------:R-:W-:Y:S01]  /*3810*/  VIADD R3, R7, UR6 ;  /* 0x0000000607037c36 */ /* 0x000fe20008000000 */
[----:B------:R-:W-:-:S04]  /*3820*/  DEPBAR.LE SB0, 0x0 ;  /* 0x000080000000791a */ /* 0x000fc80000000000 */
[----:B------:R-:W-:Y:S01]  /*3830*/  BAR.SYNC.DEFER_BLOCKING 0x0 ;  /* 0x0000000000007b1d */ /* 0x000fe20000010000 */
[----:B------:R-:W-:Y:S01]  /*3840*/  SHF.R.S32.HI R105, RZ, 0x5, R106 ;  /* 0x00000005ff697819 */ /* 0x000fe2000001146a */
[----:B------:R-:W-:Y:S01]  /*3850*/  IMAD R0, R21, 0x200, R0 ;  /* 0x0000020015007824 */ /* 0x000fe200078e0200 */
[----:B------:R-:W-:-:S03]  /*3860*/  ISETP.GE.AND P5, PT, R26, UR17, PT ;  /* 0x000000111a007c0c */ /* 0x000fc6000bfa6270 */
[----:B------:R-:W-:Y:S01]  /*3870*/  IMAD R2, R105, 0x400, R5 ;  /* 0x0000040069027824 */ /* 0x000fe200078e0205 */
        /* <DEDUP_REMOVED lines=9> */
[----:B--2---:R-:W1:Y:S02]  /*3910*/  @!P4 LDC.64 R10, c[0x0][0x220] ;  /* 0x00008800ff0acb82 */ /* 0x004e640000000a00 */
[----:B------:R3:W-:Y:S06]  /*3920*/  @P6 STS.128 [R219+0x10000], RZ ;  /* 0x010000ffdb006388 */ /* 0x0007ec0000000c00 */
[----:B------:R-:W2:Y:S08]  /*3930*/  @!P6 LDC.64 R12, c[0x0][0x220] ;  /* 0x00008800ff0ceb82 */ /* 0x000eb00000000a00 */
[----:B------:R-:W4:Y:S01]  /*3940*/  @!P3 LDC.64 R8, c[0x0][0x220] ;  /* 0x00008800ff08bb82 */ /* 0x000f220000000a00 */
[----:B-1----:R-:W-:-:S04]  /*3950*/  @!P4 LEA R10, P1, R6, R10, 0x1 ;  /* 0x0000000a060ac211 */ /* 0x002fc800078208ff */
[----:B------:R-:W-:Y:S02]  /*3960*/  @!P4 LEA.HI.X R11, R6, R11, R3, 0x1, P1 ;  /* 0x0000000b060bc211 */ /* 0x000fe400008f0c03 */
[----:B------:R-:W-:Y:S02]  /*3970*/  ISETP.GE.AND P1, PT, R110, UR6, PT ;  /* 0x000000066e007c0c */ /* 0x000fe4000bf26270 */
[----:B--2---:R-:W-:-:S04]  /*3980*/  @!P6 LEA R12, P2, R6, R12, 0x1 ;  /* 0x0000000c060ce211 */ /* 0x004fc800078408ff */
        /* <DEDUP_REMOVED lines=26> */
.L_x_230:
[----:B------:R-:W-:Y:S05]  /*3b30*/  BSYNC B0 ;  /* 0x0000000000007941 */ /* 0x000fea0003800000 */
.L_x_229:
[----:B------:R4:W-:Y:S01]  /*3b40*/  @P0 STS.128 [R219+0x10800], RZ ;  /* 0x010800ffdb000388 */ /* 0x0009e20000000c00 */
[----:B------:R-:W-:Y:S01]  /*3b50*/  USHF.L.U64.HI UR37, UR8, 0x4, UR9 ;  /* 0x0000000408257899 */ /* 0x000fe20008010209 */
[----:B------:R-:W-:Y:S01]  /*3b60*/  BSSY B0, `(.L_x_231) ;  /* 0x0000031000007945 */ /* 0x000fe20003800000 */
[----:B------:R-:W-:Y:S01]  /*3b70*/  USHF.L.U32 UR38, UR8, 0x4, URZ ;  /* 0x0000000408267899 */ /* 0x000fe2000800063f */
[----:B------:R4:W-:Y:S01]  /*3b80*/  @P0 STS.128 [R219+0x12800], RZ ;  /* 0x012800ffdb000388 */ /* 0x0009e20000000c00 */
[----:B------:R-:W-:Y:S02]  /*3b90*/  ISETP.GE.AND P6, PT, R27, UR17, PT ;  /* 0x000000111b007c0c */ /* 0x000fe4000bfc6270 */
[----:B------:R-:W-:Y:S01]  /*3ba0*/  LEA R192, R0, UR4, 0x1 ;  /* 0x0000000400c07c11 */ /* 0x000fe2000f8e08ff */
[----:B------:R4:W-:Y:S01]  /*3bb0*/  @P0 STS.128 [R219+0x14800], RZ ;  /* 0x014800ffdb000388 */ /* 0x0009e20000000c00 */
[----:B------:R-:W-:-:S03]  /*3bc0*/  LEA R199, R2, UR4, 0x1 ;  /* 0x0000000402c77c11 */ /* 0x000fc6000f8e08ff */
[----:B------:R4:W-:Y:S01]  /*3bd0*/  @P0 STS.128 [R219+0x16800], RZ ;  /* 0x016800ffdb000388 */ /* 0x0009e20000000c00 */
[----:B------:R-:W-:Y:S05]  /*3be0*/  @P0 BRA `(.L_x_232) ;  /* 0x0000000000a00947 */ /* 0x000fea0003800000 */
        /* <DEDUP_REMOVED lines=9> */
[----:B-1----:R-:W1:Y:S01]  /*3c80*/  @!P2 LDC.64 R8, c[0x0][0x220] ;  /* 0x00008800ff08ab82 */ /* 0x002e620000000a00 */
        /* <DEDUP_REMOVED lines=30> */
.L_x_232:
[----:B------:R-:W-:Y:S05]  /*3e70*/  BSYNC B0 ;  /* 0x0000000000007941 */ /* 0x000fea0003800000 */
.L_x_231:
        /* <DEDUP_REMOVED lines=9> */
[----:B-123--:R-:W-:Y:S01]  /*3f10*/  IMAD.U32 R8, RZ, RZ, UR9 ;  /* 0x00000009ff087e24 */ /* 0x00efe2000f8e00ff */
[----:B------:R-:W-:Y:S02]  /*3f20*/  ISETP.GE.AND P4, PT, R112, UR6, PT ;  /* 0x0000000670007c0c */ /* 0x000fe4000bf86270 */
[----:B------:R-:W-:Y:S02]  /*3f30*/  ISETP.GE.AND P2, PT, R111, UR6, PT ;  /* 0x000000066f007c0c */ /* 0x000fe4000bf46270 */
[----:B------:R-:W-:-:S04]  /*3f40*/  LEA R0, P0, R4, R6, 0x5 ;  /* 0x0000000604007211 */ /* 0x000fc800078028ff */
[----:B------:R-:W-:-:S03]  /*3f50*/  LEA.HI.X R4, R4, R3, R8, 0x5, P0 ;  /* 0x0000000304047211 */ /* 0x000fc600000f2c08 */
[----:B------:R-:W1:Y:S01]  /*3f60*/  @!P5 LDC.64 R12, c[0x0][0x220] ;  /* 0x00008800ff0cdb82 */ /* 0x000e620000000a00 */
[----:B------:R2:W-:Y:S07]  /*3f70*/  @P5 STS.128 [R219+0x11000], RZ ;  /* 0x011000ffdb005388 */ /* 0x0005ee0000000c00 */
[----:B------:R-:W3:Y:S08]  /*3f80*/  @!P4 LDC.64 R10, c[0x0][0x220] ;  /* 0x00008800ff0acb82 */ /* 0x000ef00000000a00 */
[----:B------:R-:W5:Y:S01]  /*3f90*/  @!P2 LDC.64 R14, c[0x0][0x220] ;  /* 0x00008800ff0eab82 */ /* 0x000f620000000a00 */
[----:B-1----:R-:W-:-:S04]  /*3fa0*/  @!P5 LEA R12, P0, R0, R12, 0x1 ;  /* 0x0000000c000cd211 */ /* 0x002fc800078008ff */
[--C-:B------:R-:W-:Y:S02]  /*3fb0*/  @!P5 LEA.HI.X R13, R0, R13, R4.reuse, 0x1, P0 ;  /* 0x0000000d000dd211 */ /* 0x100fe400000f0c04 */
[----:B------:R-:W-:Y:S02]  /*3fc0*/  ISETP.GE.AND P0, PT, R110, UR6, PT ;  /* 0x000000066e007c0c */ /* 0x000fe4000bf06270 */
        /* <DEDUP_REMOVED lines=27> */
.L_x_234:
[----:B------:R-:W-:Y:S05]  /*4180*/  BSYNC B0 ;  /* 0x0000000000007941 */ /* 0x000fea0003800000 */
.L_x_233:
        /* <DEDUP_REMOVED lines=17> */
[----:B-1----:R-:W1:Y:S08]  /*42a0*/  @!P4 LDC.64 R8, c[0x0][0x220] ;  /* 0x00008800ff08cb82 */ /* 0x002e700000000a00 */
[----:B------:R-:W5:Y:S01]  /*42b0*/  @!P2 LDC.64 R12, c[0x0][0x220] ;  /* 0x00008800ff0cab82 */ /* 0x000f620000000a00 */
[----:B--2---:R-:W-:-:S04]  /*42c0*/  @!P5 LEA R10, P0, R2, R10, 0x1 ;  /* 0x0000000a020ad211 */ /* 0x004fc800078008ff */
        /* <DEDUP_REMOVED lines=29> */
.L_x_236:
[----:B------:R-:W-:Y:S05]  /*44a0*/  BSYNC B0 ;  /* 0x0000000000007941 */ /* 0x000fea0003800000 */
.L_x_235:
[----:B-123--:R-:W-:Y:S01]  /*44b0*/  LDSM.16.M88.4 R8, [R199] ;  /* 0x00000000c708783b */ /* 0x00efe20000000200 */
[----:B------:R-:W-:Y:S01]  /*44c0*/  R2P PR, R31, 0x6 ;  /* 0x000000061f007804 */ /* 0x000fe20000000000 */
[----:B------:R-:W-:Y:S01]  /*44d0*/  IMAD.MOV.U32 R4, RZ, RZ, 0x10 ;  /* 0x00000010ff047424 */ /* 0x000fe200078e00ff */
[----:B------:R-:W-:Y:S01]  /*44e0*/  LOP3.LUT P0, RZ, R30, 0x2, RZ, 0xc0, !PT ;  /* 0x000000021eff7812 */ /* 0x000fe2000780c0ff */
[----:B------:R-:W1:Y:S01]  /*44f0*/  LDSM.16.M88.4 R20, [R192+0x8000] ;  /* 0x00800000c014783b */ /* 0x000e620000000200 */
[C---:B------:R-:W-:Y:S01]  /*4500*/  VIADD R0, R192.reuse, 0x8000 ;  /* 0x00008000c0007836 */ /* 0x040fe20000000000 */
[----:B------:R-:W-:Y:S01]  /*4510*/  LEA R6, R105, UR27, 0x4 ;  /* 0x0000001b69067c11 */ /* 0x000fe2000f8e20ff */
[----:B------:R-:W-:Y:S01]  /*4520*/  VIADD R203, R192, 0x8020 ;  /* 0x00008020c0cb7836 */ /* 0x000fe20000000000 */
[----:B------:R-:W2:Y:S01]  /*4530*/  LDSM.16.M88.4 R16, [R192+0x8800] ;  /* 0x00880000c010783b */ /* 0x000ea20000000200 */
[----:B------:R-:W-:Y:S01]  /*4540*/  SEL R4, R4, 0xfffffff0, !P0 ;  /* 0xfffffff004047807 */ /* 0x000fe20004000000 */
[----:B------:R-:W-:Y:S01]  /*4550*/  IMAD.MOV.U32 R2, RZ, RZ, 0x40 ;  /* 0x00000040ff027424 */ /* 0x000fe200078e00ff */
[----:B------:R-:W-:Y:S01]  /*4560*/  LOP3.LUT P0, RZ, R30, 0x4, RZ, 0xc0, !PT ;  /* 0x000000041eff7812 */ /* 0x000fe2000780c0ff */
[----:B------:R-:W3:Y:S01]  /*4570*/  LDSM.16.M88.4 R24, [R192+0x9000] ;  /* 0x00900000c018783b */ /* 0x000ee20000000200 */
[----:B------:R-:W-:Y:S01]  /*4580*/  UIADD3 UR6, UR29, 0x1, -UR16 ;  /* 0x000000011d067890 */ /* 0x000fe2000fffe810 */
[----:B------:R-:W-:Y:S01]  /*4590*/  IMAD R200, R4, 0x2, R199 ;  /* 0x0000000204c87824 */ /* 0x000fe200078e02c7 */
[----:B------:R-:W-:Y:S01]  /*45a0*/  SEL R2, R2, 0xffffffc0, !P2 ;  /* 0xffffffc002027807 */ /* 0x000fe20005000000 */
[----:B------:R-:W-:Y:S01]  /*45b0*/  @P1 VIADD R203, R0, 0xffffffe0 ;  /* 0xffffffe000cb1836 */ /* 0x000fe20000000000 */
[----:B------:R-:W5:Y:S01]  /*45c0*/  LDSM.16.M88.4 R48, [R192+0x9800] ;  /* 0x00980000c030783b */ /* 0x000f620000000200 */
[----:B------:R-:W-:Y:S01]  /*45d0*/  IMAD.MOV.U32 R0, RZ, RZ, 0x20 ;  /* 0x00000020ff007424 */ /* 0x000fe200078e00ff */
[----:B------:R-:W-:Y:S01]  /*45e0*/  UIADD3 UR22, UR29, -UR22, -UR16 ;  /* 0x800000161d167290 */ /* 0x000fe2000fffe810 */
[----:B------:R-:W-:Y:S01]  /*45f0*/  IMAD.IADD R198, R192, 0x1, R2 ;  /* 0x00000001c0c67824 */ /* 0x000fe200078e0202 */
[----:B------:R-:W-:Y:S01]  /*4600*/  LDSM.16.M88.4 R12, [R200] ;  /* 0x00000000c80c783b */ /* 0x000fe20000000200 */
[----:B------:R-:W-:Y:S01]  /*4610*/  IMAD.IADD R197, R2, 0x1, R203 ;  /* 0x0000000102c57824 */ /* 0x000fe200078e02cb */
[----:B------:R-:W-:Y:S01]  /*4620*/  SEL R0, R0, 0xffffffe0, !P0 ;  /* 0xffffffe000007807 */ /* 0x000fe20004000000 */
[----:B------:R-:W-:Y:S01]  /*4630*/  UISETP.GT.AND UP0, UPT, UR18, UR5, UPT ;  /* 0x000000051200728c */ /* 0x000fe2000bf04270 */
[----:B------:R-:W4:Y:S01]  /*4640*/  LDSM.16.M88.4 R44, [R203] ;  /* 0x00000000cb2c783b */ /* 0x000f220000000200 */
[----:B------:R-:W-:Y:S01]  /*4650*/  LOP3.LUT R2, R106, 0xffffffe0, RZ, 0xc0, !PT ;  /* 0xffffffe06a027812 */ /* 0x000fe200078ec0ff */
[----:B------:R-:W-:-:S02]  /*4660*/  VIADD R218, R203, 0x800 ;  /* 0x00000800cbda7836 */ /* 0x000fc40000000000 */
[----:B------:R-:W4:Y:S01]  /*4670*/  LDSM.16.M88.4 R56, [R203+0x800] ;  /* 0x00080000cb38783b */ /* 0x000f220000000200 */
[C---:B------:R-:W-:Y:S02]  /*4680*/  IMAD R202, R0.reuse, 0x2, R199 ;  /* 0x0000000200ca7824 */ /* 0x040fe400078e02c7 */
[----:B------:R-:W-:Y:S01]  /*4690*/  IMAD R201, R0, 0x2, R200 ;  /* 0x0000000200c97824 */ /* 0x000fe200078e02c8 */
[----:B------:R-:W4:Y:S01]  /*46a0*/  LDSM.16.M88.4 R64, [R203+0x1000] ;  /* 0x00100000cb40783b */ /* 0x000f220000000200 */
[C---:B------:R-:W-:Y:S02]  /*46b0*/  IMAD.IADD R2, R107.reuse, 0x1, -R2 ;  /* 0x000000016b027824 */ /* 0x040fe400078e0a02 */
[----:B------:R-:W-:Y:S01]  /*46c0*/  IMAD.SHL.U32 R107, R107, 0x2, RZ ;  /* 0x000000026b6b7824 */ /* 0x000fe200078e00ff */
[----:B------:R-:W4:Y:S01]  /*46d0*/  LDSM.16.M88.4 R80, [R203+0x1800] ;  /* 0x00180000cb50783b */ /* 0x000f220000000200 */
[C---:B------:R-:W-:Y:S01]  /*46e0*/  VIADD R217, R203.reuse, 0x1000 ;  /* 0x00001000cbd97836 */ /* 0x040fe20000000000 */
[----:B------:R-:W-:Y:S01]  /*46f0*/  SHF.R.S32.HI R3, RZ, 0x1f, R2 ;  /* 0x0000001fff037819 */ /* 0x000fe20000011402 */
[----:B------:R-:W-:Y:S01]  /*4700*/  VIADD R216, R203, 0x1800 ;  /* 0x00001800cbd87836 */ /* 0x000fe20000000000 */
[----:B------:R-:W-:Y:S01]  /*4710*/  LDSM.16.M88.4 R92, [R198+0x8000] ;  /* 0x00800000c65c783b */ /* 0x000fe20000000200 */
[----:B------:R-:W-:Y:S01]  /*4720*/  LOP3.LUT R113, R107, 0x6, RZ, 0xc0, !PT ;  /* 0x000000066b717812 */ /* 0x000fe200078ec0ff */
[----:B------:R-:W-:Y:S01]  /*4730*/  VIADD R215, R203, 0x2000 ;  /* 0x00002000cbd77836 */ /* 0x000fe20000000000 */
[C---:B-1----:R-:W-:Y:S01]  /*4740*/  HMMA.16816.F32 R36, R8.reuse, R20, RZ ;  /* 0x000000140824723c */ /* 0x042fe200000018ff */
[----:B------:R-:W-:Y:S01]  /*4750*/  LDSM.16.M88.4 R88, [R198+0x8800] ;  /* 0x00880000c658783b */ /* 0x000fe20000000200 */
[----:B------:R-:W-:Y:S01]  /*4760*/  LEA.HI R2, R3, R2, RZ, 0x2 ;  /* 0x0000000203027211 */ /* 0x000fe200078f10ff */
[----:B------:R-:W-:Y:S01]  /*4770*/  IMAD.U32 R3, RZ, RZ, UR6 ;  /* 0x00000006ff037e24 */ /* 0x000fe2000f8e00ff */
[----:B------:R-:W-:Y:S01]  /*4780*/  UIADD3 UR6, UR6, UR21, URZ ;  /* 0x0000001506067290 */ /* 0x000fe2000fffe03f */
[----:B------:R-:W-:Y:S01]  /*4790*/  LDSM.16.M88.4 R84, [R198+0x9000] ;  /* 0x00900000c654783b */ /* 0x000fe20000000200 */
[----:B------:R-:W-:Y:S01]  /*47a0*/  HMMA.16816.F32 R20, R8, R22, RZ ;  /* 0x000000160814723c */ /* 0x000fe200000018ff */
[----:B------:R-:W-:Y:S01]  /*47b0*/  SHF.R.S32.HI R2, RZ, 0x2, R2 ;  /* 0x00000002ff027819 */ /* 0x000fe20000011402 */
[C---:B------:R-:W-:Y:S01]  /*47c0*/  VIADD R214, R203.reuse, 0x2800 ;  /* 0x00002800cbd67836 */ /* 0x040fe20000000000 */
[----:B------:R-:W-:Y:S01]  /*47d0*/  LDSM.16.M88.4 R96, [R198+0x9800] ;  /* 0x00980000c660783b */ /* 0x000fe20000000200 */
[----:B------:R-:W-:-:S02]  /*47e0*/  VIADD R213, R203, 0x3000 ;  /* 0x00003000cbd57836 */ /* 0x000fc40000000000 */
[C---:B--2---:R-:W-:Y:S01]  /*47f0*/  HMMA.16816.F32 R32, R8.reuse, R16, RZ ;  /* 0x000000100820723c */ /* 0x044fe200000018ff */
[----:B------:R-:W-:Y:S01]  /*4800*/  LDSM.16.M88.4 R100, [R197] ;  /* 0x00000000c564783b */ /* 0x000fe20000000200 */
[----:B------:R-:W-:Y:S02]  /*4810*/  IMAD.IADD R6, R2, 0x1, R6 ;  /* 0x0000000102067824 */ /* 0x000fe400078e0206 */
[----:B------:R-:W-:Y:S01]  /*4820*/  IMAD.U32 R2, RZ, RZ, UR18 ;  /* 0x00000012ff027e24 */ /* 0x000fe2000f8e00ff */
[----:B------:R-:W0:Y:S01]  /*4830*/  LDGDEPBAR ;  /* 0x00000000000079af */ /* 0x000e220000000000 */
[----:B------:R-:W-:Y:S01]  /*4840*/  HMMA.16816.F32 R40, R8, R18, RZ ;  /* 0x000000120828723c */ /* 0x000fe200000018ff */
[C---:B------:R-:W-:Y:S01]  /*4850*/  VIADD R7, R6.reuse, 0x8 ;  /* 0x0000000806077836 */ /* 0x040fe20000000000 */
[----:B------:R-:W-:Y:S01]  /*4860*/  VIADDMNMX R221, R6, UR22, RZ, !PT ;  /* 0x0000001606dd7c46 */ /* 0x000fe2000f8001ff */
[----:B------:R-:W1:Y:S01]  /*4870*/  LDSM.16.M88.4 R16, [R202] ;  /* 0x00000000ca10783b */ /* 0x000e620000000200 */
[----:B------:R-:W-:-:S02]  /*4880*/  IMAD R2, R2, 0x40, R113 ;  /* 0x0000004002027824 */ /* 0x000fc400078e0271 */
[C---:B---3--:R-:W-:Y:S01]  /*4890*/  HMMA.16816.F32 R52, R8.reuse, R24, RZ ;  /* 0x000000180834723c */ /* 0x048fe200000018ff */
[----:B------:R-:W-:Y:S01]  /*48a0*/  VIADDMNMX R220, R7, UR22, RZ, !PT ;  /* 0x0000001607dc7c46 */ /* 0x000fe2000f8001ff */
[C---:B------:R-:W-:Y:S02]  /*48b0*/  VIADD R212, R203.reuse, 0x3800 ;  /* 0x00003800cbd47836 */ /* 0x040fe40000000000 */
[C---:B------:R-:W-:Y:S02]  /*48c0*/  VIADD R211, R203.reuse, 0x4000 ;  /* 0x00004000cbd37836 */ /* 0x040fe40000000000 */
[C---:B------:R-:W-:Y:S01]  /*48d0*/  HMMA.16816.F32 R60, R8.reuse, R26, RZ ;  /* 0x0000001a083c723c */ /* 0x040fe200000018ff */
[C---:B------:R-:W-:Y:S02]  /*48e0*/  VIADD R210, R203.reuse, 0x4800 ;  /* 0x00004800cbd27836 */ /* 0x040fe40000000000 */
[C---:B------:R-:W-:Y:S02]  /*48f0*/  VIADD R209, R203.reuse, 0x5000 ;  /* 0x00005000cbd17836 */ /* 0x040fe40000000000 */
[C---:B------:R-:W-:Y:S01]  /*4900*/  VIADD R208, R203.reuse, 0x5800 ;  /* 0x00005800cbd07836 */ /* 0x040fe20000000000 */
[----:B-----5:R-:W-:Y:S01]  /*4910*/  HMMA.16816.F32 R72, R8, R48, RZ ;  /* 0x000000300848723c */ /* 0x020fe200000018ff */
[----:B------:R-:W-:-:S02]  /*4920*/  VIADD R207, R203, 0x6000 ;  /* 0x00006000cbcf7836 */ /* 0x000fc40000000000 */
[C---:B------:R-:W-:Y:S02]  /*4930*/  VIADD R206, R203.reuse, 0x6800 ;  /* 0x00006800cbce7836 */ /* 0x040fe40000000000 */
[C---:B------:R-:W-:Y:S01]  /*4940*/  VIADD R205, R203.reuse, 0x7000 ;  /* 0x00007000cbcd7836 */ /* 0x040fe20000000000 */
[----:B------:R-:W-:Y:S01]  /*4950*/  HMMA.16816.F32 R76, R8, R50, RZ ;  /* 0x00000032084c723c */ /* 0x000fe200000018ff */
[----:B------:R-:W2:Y:S01]  /*4960*/  LDSM.16.M88.4 R8, [R201] ;  /* 0x00000000c908783b */ /* 0x000ea20000000200 */
[----:B------:R-:W-:-:S04]  /*4970*/  VIADD R204, R203, 0x7800 ;  /* 0x00007800cbcc7836 */ /* 0x000fc80000000000 */
[C---:B----4-:R-:W-:Y:S06]  /*4980*/  HMMA.16816.F32 R68, R12.reuse, R44, R36 ;  /* 0x0000002c0c44723c */ /* 0x050fec0000001824 */
[C---:B------:R-:W-:Y:S06]  /*4990*/  HMMA.16816.F32 R24, R12.reuse, R46, R20 ;  /* 0x0000002e0c18723c */ /* 0x040fec0000001814 */
[C---:B------:R-:W-:Y:S06]  /*49a0*/  HMMA.16816.F32 R20, R12.reuse, R56, R32 ;  /* 0x000000380c14723c */ /* 0x040fec0000001820 */
[C---:B------:R-:W-:Y:S01]  /*49b0*/  HMMA.16816.F32 R32, R12.reuse, R58, R40 ;  /* 0x0000003a0c20723c */ /* 0x040fe20000001828 */
[----:B------:R-:W-:Y:S05]  /*49c0*/  LDSM.16.M88.4 R56, [R197+0x1000] ;  /* 0x00100000c538783b */ /* 0x000fea0000000200 */
[C---:B------:R-:W-:Y:S06]  /*49d0*/  HMMA.16816.F32 R36, R12.reuse, R64, R52 ;  /* 0x000000400c24723c */ /* 0x040fec0000001834 */
[C---:B------:R-:W-:Y:S01]  /*49e0*/  HMMA.16816.F32 R44, R12.reuse, R66, R60 ;  /* 0x000000420c2c723c */ /* 0x040fe2000000183c */
[----:B------:R-:W3:Y:S05]  /*49f0*/  LDSM.16.M88.4 R64, [R197+0x800] ;  /* 0x00080000c540783b */ /* 0x000eea0000000200 */
[C---:B------:R-:W-:Y:S01]  /*4a00*/  HMMA.16816.F32 R48, R12.reuse, R80, R72 ;  /* 0x000000500c30723c */ /* 0x040fe20000001848 */
[----:B------:R-:W-:Y:S05]  /*4a10*/  LDSM.16.M88.4 R72, [R192+0xa800] ;  /* 0x00a80000c048783b */ /* 0x000fea0000000200 */
[----:B------:R-:W-:Y:S01]  /*4a20*/  HMMA.16816.F32 R52, R12, R82, R76 ;  /* 0x000000520c34723c */ /* 0x000fe2000000184c */
[----:B------:R-:W-:Y:S04]  /*4a30*/  LDSM.16.M88.4 R12, [R199+0x2000] ;  /* 0x00200000c70c783b */ /* 0x000fe80000000200 */
[----:B------:R-:W-:Y:S01]  /*4a40*/  LDSM.16.M88.4 R76, [R192+0xa000] ;  /* 0x00a00000c04c783b */ /* 0x000fe20000000200 */
[C---:B-1----:R-:W-:Y:S03]  /*4a50*/  HMMA.16816.F32 R60, R16.reuse, R92, R68 ;  /* 0x0000005c103c723c */ /* 0x042fe60000001844 */
[----:B------:R-:W1:Y:S03]  /*4a60*/  LDSM.16.M88.4 R68, [R197+0x1800] ;  /* 0x00180000c544783b */ /* 0x000e660000000200 */
[C---:B------:R-:W-:Y:S01]  /*4a70*/  HMMA.16816.F32 R40, R16.reuse, R94, R24 ;  /* 0x0000005e1028723c */ /* 0x040fe20000001818 */
[----:B------:R-:W-:Y:S04]  /*4a80*/  LDSM.16.M88.4 R80, [R203+0x3800] ;  /* 0x00380000cb50783b */ /* 0x000fe80000000200 */
[----:B------:R-:W-:Y:S01]  /*4a90*/  LDSM.16.M88.4 R92, [R197+0x2000] ;  /* 0x00200000c55c783b */ /* 0x000fe20000000200 */
        /* <DEDUP_REMOVED lines=8> */
[----:B------:R-:W-:Y:S05]  /*4b20*/  LDSM.16.M88.4 R96, [R197+0x4800] ;  /* 0x00480000c560783b */ /* 0x000fea0000000200 */
[C---:B--2---:R-:W-:Y:S06]  /*4b30*/  HMMA.16816.F32 R60, R8.reuse, R100, R60 ;  /* 0x00000064083c723c */ /* 0x044fec000000183c */
[C---:B------:R-:W-:Y:S06]  /*4b40*/  HMMA.16816.F32 R44, R8.reuse, R102, R40 ;  /* 0x00000066082c723c */ /* 0x040fec0000001828 */
[C---:B---3--:R-:W-:Y:S06]  /*4b50*/  HMMA.16816.F32 R40, R8.reuse, R64, R24 ;  /* 0x000000400828723c */ /* 0x048fec0000001818 */
[C---:B------:R-:W-:Y:S01]  /*4b60*/  HMMA.16816.F32 R24, R8.reuse, R66, R20 ;  /* 0x000000420818723c */ /* 0x040fe20000001814 */
[----:B------:R-:W2:Y:S04]  /*4b70*/  LDSM.16.M88.4 R64, [R192+0xb800] ;  /* 0x00b80000c040783b */ /* 0x000ea80000000200 */
[----:B------:R-:W-:Y:S01]  /*4b80*/  LDSM.16.M88.4 R20, [R200+0x2000] ;  /* 0x00200000c814783b */ /* 0x000fe20000000200 */
[C---:B------:R-:W-:Y:S06]  /*4b90*/  HMMA.16816.F32 R16, R8.reuse, R56, R32 ;  /* 0x000000380810723c */ /* 0x040fec0000001820 */
[C---:B------:R-:W-:Y:S01]  /*4ba0*/  HMMA.16816.F32 R32, R8.reuse, R58, R36 ;  /* 0x0000003a0820723c */ /* 0x040fe20000001824 */
[----:B------:R-:W3:Y:S05]  /*4bb0*/  LDSM.16.M88.4 R56, [R203+0x2000] ;  /* 0x00200000cb38783b */ /* 0x000eea0000000200 */
[C---:B-1----:R-:W-:Y:S06]  /*4bc0*/  HMMA.16816.F32 R36, R8.reuse, R68, R48 ;  /* 0x000000440824723c */ /* 0x042fec0000001830 */
[----:B------:R-:W-:Y:S01]  /*4bd0*/  HMMA.16816.F32 R52, R8, R70, R52 ;  /* 0x000000460834723c */ /* 0x000fe20000001834 */
[----:B------:R-:W1:Y:S04]  /*4be0*/  LDSM.16.M88.4 R68, [R203+0x2800] ;  /* 0x00280000cb44783b */ /* 0x000e680000000200 */
[----:B------:R-:W-:Y:S01]  /*4bf0*/  LDSM.16.M88.4 R8, [R202+0x2000] ;  /* 0x00200000ca08783b */ /* 0x000fe20000000200 */
[C---:B------:R-:W-:Y:S06]  /*4c00*/  HMMA.16816.F32 R60, R12.reuse, R76, R60 ;  /* 0x0000004c0c3c723c */ /* 0x040fec000000183c */
[C---:B------:R-:W-:Y:S01]  /*4c10*/  HMMA.16816.F32 R48, R12.reuse, R78, R44 ;  /* 0x0000004e0c30723c */ /* 0x040fe2000000182c */
[----:B------:R-:W5:Y:S05]  /*4c20*/  LDSM.16.M88.4 R76, [R203+0x3000] ;  /* 0x00300000cb4c783b */ /* 0x000f6a0000000200 */
[C---:B------:R-:W-:Y:S06]  /*4c30*/  HMMA.16816.F32 R44, R12.reuse, R72, R40 ;  /* 0x000000480c2c723c */ /* 0x040fec0000001828 */
[C---:B------:R-:W-:Y:S01]  /*4c40*/  HMMA.16816.F32 R40, R12.reuse, R74, R24 ;  /* 0x0000004a0c28723c */ /* 0x040fe20000001818 */
[----:B------:R-:W-:Y:S05]  /*4c50*/  LDSM.16.M88.4 R72, [R198+0xa800] ;  /* 0x00a80000c648783b */ /* 0x000fea0000000200 */
[C---:B----4-:R-:W-:Y:S06]  /*4c60*/  HMMA.16816.F32 R24, R12.reuse, R84, R16 ;  /* 0x000000540c18723c */ /* 0x050fec0000001810 */
[C---:B------:R-:W-:Y:S01]  /*4c70*/  HMMA.16816.F32 R16, R12.reuse, R86, R32 ;  /* 0x000000560c10723c */ /* 0x040fe20000001820 */
[----:B------:R-:W4:Y:S05]  /*4c80*/  LDSM.16.M88.4 R84, [R198+0xa000] ;  /* 0x00a00000c654783b */ /* 0x000f2a0000000200 */
[C---:B--2---:R-:W-:Y:S06]  /*4c90*/  HMMA.16816.F32 R32, R12.reuse, R64, R36 ;  /* 0x000000400c20723c */ /* 0x044fec0000001824 */
[----:B------:R-:W-:Y:S01]  /*4ca0*/  HMMA.16816.F32 R36, R12, R66, R52 ;  /* 0x000000420c24723c */ /* 0x000fe20000001834 */
[----:B------:R-:W2:Y:S05]  /*4cb0*/  LDSM.16.M88.4 R64, [R198+0xb000] ;  /* 0x00b00000c640783b */ /* 0x000eaa0000000200 */
[C---:B---3--:R-:W-:Y:S06]  /*4cc0*/  HMMA.16816.F32 R60, R20.reuse, R56, R60 ;  /* 0x00000038143c723c */ /* 0x048fec000000183c */
[C---:B-1----:R-:W-:Y:S06]  /*4cd0*/  HMMA.16816.F32 R52, R20.reuse, R68, R44 ;  /* 0x000000441434723c */ /* 0x042fec000000182c */
[C---:B------:R-:W-:Y:S06]  /*4ce0*/  HMMA.16816.F32 R56, R20.reuse, R58, R48 ;  /* 0x0000003a1438723c */ /* 0x040fec0000001830 */
[C---:B-----5:R-:W-:Y:S06]  /*4cf0*/  HMMA.16816.F32 R44, R20.reuse, R76, R24 ;  /* 0x0000004c142c723c */ /* 0x060fec0000001818 */
[C---:B------:R-:W-:Y:S01]  /*4d00*/  HMMA.16816.F32 R12, R20.reuse, R78, R16 ;  /* 0x0000004e140c723c */ /* 0x040fe20000001810 */
[----:B------:R-:W1:Y:S04]  /*4d10*/  LDSM.16.M88.4 R16, [R201+0x2000] ;  /* 0x00200000c910783b */ /* 0x000e680000000200 */
[----:B------:R-:W3:Y:S01]  /*4d20*/  LDSM.16.M88.4 R76, [R197+0x2800] ;  /* 0x00280000c54c783b */ /* 0x000ee20000000200 */
[C---:B------:R-:W-:Y:S03]  /*4d30*/  HMMA.16816.F32 R48, R20.reuse, R70, R40 ;  /* 0x000000461430723c */ /* 0x040fe60000001828 */
[----:B------:R-:W-:Y:S03]  /*4d40*/  LDSM.16.M88.4 R68, [R192+0xc000] ;  /* 0x00c00000c044783b */ /* 0x000fe60000000200 */
[C---:B------:R-:W-:Y:S01]  /*4d50*/  HMMA.16816.F32 R24, R20.reuse, R82, R36 ;  /* 0x000000521418723c */ /* 0x040fe20000001824 */
[----:B------:R-:W5:Y:S05]  /*4d60*/  LDSM.16.M88.4 R36, [R197+0x3000] ;  /* 0x00300000c524783b */ /* 0x000f6a0000000200 */
[----:B------:R-:W-:Y:S01]  /*4d70*/  HMMA.16816.F32 R32, R20, R80, R32 ;  /* 0x000000501420723c */ /* 0x000fe20000001820 */
[----:B------:R-:W-:Y:S04]  /*4d80*/  LDSM.16.M88.4 R20, [R199+0x4000] ;  /* 0x00400000c714783b */ /* 0x000fe80000000200 */
[----:B------:R-:W-:Y:S01]  /*4d90*/  LDSM.16.M88.4 R80, [R203+0x4800] ;  /* 0x00480000cb50783b */ /* 0x000fe20000000200 */
[C---:B----4-:R-:W-:Y:S03]  /*4da0*/  HMMA.16816.F32 R40, R8.reuse, R84, R60 ;  /* 0x000000540828723c */ /* 0x050fe6000000183c */
[----:B------:R-:W-:Y:S03]  /*4db0*/  LDSM.16.M88.4 R60, [R192+0xc800] ;  /* 0x00c80000c03c783b */ /* 0x000fe60000000200 */
[C---:B------:R-:W-:Y:S01]  /*4dc0*/  HMMA.16816.F32 R56, R8.reuse, R86, R56 ;  /* 0x000000560838723c */ /* 0x040fe20000001838 */
[----:B------:R-:W-:Y:S05]  /*4dd0*/  LDSM.16.M88.4 R84, [R203+0x4000] ;  /* 0x00400000cb54783b */ /* 0x000fea0000000200 */
        /* <DEDUP_REMOVED lines=8> */
[----:B------:R-:W4:Y:S05]  /*4e60*/  LDSM.16.M88.4 R88, [R192+0xd800] ;  /* 0x00d80000c058783b */ /* 0x000f2a0000000200 */
[C---:B-1----:R-:W-:Y:S06]  /*4e70*/  HMMA.16816.F32 R40, R16.reuse, R92, R40 ;  /* 0x0000005c1028723c */ /* 0x042fec0000001828 */
[C---:B------:R-:W-:Y:S01]  /*4e80*/  HMMA.16816.F32 R56, R16.reuse, R94, R56 ;  /* 0x0000005e1038723c */ /* 0x040fe20000001838 */
[----:B------:R-:W-:Y:S05]  /*4e90*/  LDSM.16.M88.4 R92, [R198+0xd000] ;  /* 0x00d00000c65c783b */ /* 0x000fea0000000200 */
[C---:B---3--:R-:W-:Y:S06]  /*4ea0*/  HMMA.16816.F32 R52, R16.reuse, R76, R52 ;  /* 0x0000004c1034723c */ /* 0x048fec0000001834 */
[C---:B------:R-:W-:Y:S01]  /*4eb0*/  HMMA.16816.F32 R48, R16.reuse, R78, R48 ;  /* 0x0000004e1030723c */ /* 0x040fe20000001830 */
[----:B------:R-:W-:Y:S05]  /*4ec0*/  LDSM.16.M88.4 R76, [R203+0x5000] ;  /* 0x00500000cb4c783b */ /* 0x000fea0000000200 */
[C---:B-----5:R-:W-:Y:S06]  /*4ed0*/  HMMA.16816.F32 R44, R16.reuse, R36, R44 ;  /* 0x00000024102c723c */ /* 0x060fec000000182c */
[C---:B------:R-:W-:Y:S01]  /*4ee0*/  HMMA.16816.F32 R36, R16.reuse, R38, R12 ;  /* 0x000000261024723c */ /* 0x040fe2000000180c */
[----:B------:R-:W1:Y:S05]  /*4ef0*/  LDSM.16.M88.4 R12, [R200+0x4000] ;  /* 0x00400000c80c783b */ /* 0x000e6a0000000200 */
[C---:B--2---:R-:W-:Y:S06]  /*4f00*/  HMMA.16816.F32 R32, R16.reuse, R64, R32 ;  /* 0x000000401020723c */ /* 0x044fec0000001820 */
[----:B------:R-:W-:Y:S01]  /*4f10*/  HMMA.16816.F32 R24, R16, R66, R8 ;  /* 0x000000421018723c */ /* 0x000fe20000001808 */
[----:B------:R-:W2:Y:S04]  /*4f20*/  LDSM.16.M88.4 R64, [R203+0x5800] ;  /* 0x00580000cb40783b */ /* 0x000ea80000000200 */
[----:B------:R-:W-:Y:S01]  /*4f30*/  LDSM.16.M88.4 R8, [R202+0x4000] ;  /* 0x00400000ca08783b */ /* 0x000fe20000000200 */
[C---:B------:R-:W-:Y:S06]  /*4f40*/  HMMA.16816.F32 R16, R20.reuse, R68, R40 ;  /* 0x000000441410723c */ /* 0x040fec0000001828 */
[C---:B------:R-:W-:Y:S01]  /*4f50*/  HMMA.16816.F32 R56, R20.reuse, R70, R56 ;  /* 0x000000461438723c */ /* 0x040fe20000001838 */
[----:B------:R-:W-:Y:S05]  /*4f60*/  LDSM.16.M88.4 R68, [R198+0xc800] ;  /* 0x00c80000c644783b */ /* 0x000fea0000000200 */
[C---:B------:R-:W-:Y:S06]  /*4f70*/  HMMA.16816.F32 R40, R20.reuse, R60, R52 ;  /* 0x0000003c1428723c */ /* 0x040fec0000001834 */
[C---:B------:R-:W-:Y:S06]  /*4f80*/  HMMA.16816.F32 R48, R20.reuse, R62, R48 ;  /* 0x0000003e1430723c */ /* 0x040fec0000001830 */
[C---:B----4-:R-:W-:Y:S06]  /*4f90*/  HMMA.16816.F32 R44, R20.reuse, R72, R44 ;  /* 0x00000048142c723c */ /* 0x050fec000000182c */
        /* <DEDUP_REMOVED lines=9> */
[C---:B------:R-:W-:Y:S06]  /*5030*/  HMMA.16816.F32 R40, R12.reuse, R80, R40 ;  /* 0x000000500c28723c */ /* 0x040fec0000001828 */
[C---:B------:R-:W-:Y:S01]  /*5040*/  HMMA.16816.F32 R52, R12.reuse, R82, R48 ;  /* 0x000000520c34723c */ /* 0x040fe20000001830 */
[----:B------:R-:W-:Y:S05]  /*5050*/  LDSM.16.M88.4 R80, [R192+0xe000] ;  /* 0x00e00000c050783b */ /* 0x000fea0000000200 */
[C---:B------:R-:W-:Y:S06]  /*5060*/  HMMA.16816.F32 R60, R12.reuse, R78, R60 ;  /* 0x0000004e0c3c723c */ /* 0x040fec000000183c */
[C---:B--2---:R-:W-:Y:S06]  /*5070*/  HMMA.16816.F32 R56, R12.reuse, R64, R36 ;  /* 0x000000400c38723c */ /* 0x044fec0000001824 */
[C---:B------:R-:W-:Y:S01]  /*5080*/  HMMA.16816.F32 R36, R12.reuse, R66, R32 ;  /* 0x000000420c24723c */ /* 0x040fe20000001820 */
[----:B------:R-:W2:Y:S05]  /*5090*/  LDSM.16.M88.4 R64, [R197+0x5000] ;  /* 0x00500000c540783b */ /* 0x000eaa0000000200 */
[----:B------:R-:W-:Y:S01]  /*50a0*/  HMMA.16816.F32 R48, R12, R76, R44 ;  /* 0x0000004c0c30723c */ /* 0x000fe2000000182c */
[----:B------:R-:W-:Y:S05]  /*50b0*/  LDSM.16.M88.4 R76, [R192+0xf000] ;  /* 0x00f00000c04c783b */ /* 0x000fea0000000200 */
[C---:B---3--:R-:W-:Y:S06]  /*50c0*/  HMMA.16816.F32 R32, R8.reuse, R72, R24 ;  /* 0x000000480820723c */ /* 0x048fec0000001818 */
[C---:B------:R-:W-:Y:S01]  /*50d0*/  HMMA.16816.F32 R24, R8.reuse, R74, R16 ;  /* 0x0000004a0818723c */ /* 0x040fe20000001810 */
[----:B------:R-:W-:Y:S04]  /*50e0*/  LDSM.16.M88.4 R16, [R199+0x6000] ;  /* 0x00600000c710783b */ /* 0x000fe80000000200 */
[----:B------:R-:W-:Y:S01]  /*50f0*/  LDSM.16.M88.4 R72, [R192+0xe800] ;  /* 0x00e80000c048783b */ /* 0x000fe20000000200 */
[C---:B------:R-:W-:Y:S06]  /*5100*/  HMMA.16816.F32 R12, R8.reuse, R68, R40 ;  /* 0x00000044080c723c */ /* 0x040fec0000001828 */
[C---:B------:R-:W-:Y:S01]  /*5110*/  HMMA.16816.F32 R44, R8.reuse, R70, R52 ;  /* 0x00000046082c723c */ /* 0x040fe20000001834 */
[----:B------:R-:W3:Y:S05]  /*5120*/  LDSM.16.M88.4 R68, [R197+0x5800] ;  /* 0x00580000c544783b */ /* 0x000eea0000000200 */
[C---:B------:R-:W-:Y:S06]  /*5130*/  HMMA.16816.F32 R60, R8.reuse, R94, R60 ;  /* 0x0000005e083c723c */ /* 0x040fec000000183c */
[C---:B------:R-:W-:Y:S01]  /*5140*/  HMMA.16816.F32 R48, R8.reuse, R92, R48 ;  /* 0x0000005c0830723c */ /* 0x040fe20000001830 */
[----:B------:R-:W-:Y:S05]  /*5150*/  LDSM.16.M88.4 R92, [R203+0x6000] ;  /* 0x00600000cb5c783b */ /* 0x000fea0000000200 */
[C---:B-1----:R-:W-:Y:S06]  /*5160*/  HMMA.16816.F32 R52, R8.reuse, R84, R56 ;  /* 0x000000540834723c */ /* 0x042fec0000001838 */
[----:B------:R-:W-:Y:S01]  /*5170*/  HMMA.16816.F32 R40, R8, R86, R36 ;  /* 0x000000560828723c */ /* 0x000fe20000001824 */
[----:B------:R-:W-:Y:S04]  /*5180*/  LDSM.16.M88.4 R8, [R200+0x6000] ;  /* 0x00600000c808783b */ /* 0x000fe80000000200 */
[----:B------:R-:W-:Y:S01]  /*5190*/  LDSM.16.M88.4 R84, [R203+0x7000] ;  /* 0x00700000cb54783b */ /* 0x000fe20000000200 */
[C---:B------:R-:W-:Y:S06]  /*51a0*/  HMMA.16816.F32 R36, R20.reuse, R88, R32 ;  /* 0x000000581424723c */ /* 0x040fec0000001820 */
[C---:B------:R-:W-:Y:S01]  /*51b0*/  HMMA.16816.F32 R32, R20.reuse, R90, R24 ;  /* 0x0000005a1420723c */ /* 0x040fe20000001818 */
[----:B------:R-:W1:Y:S05]  /*51c0*/  LDSM.16.M88.4 R88, [R192+0xf800] ;  /* 0x00f80000c058783b */ /* 0x000e6a0000000200 */
[C---:B------:R-:W-:Y:S06]  /*51d0*/  HMMA.16816.F32 R24, R20.reuse, R96, R12 ;  /* 0x000000601418723c */ /* 0x040fec000000180c */
[C---:B------:R-:W-:Y:S06]  /*51e0*/  HMMA.16816.F32 R12, R20.reuse, R98, R44 ;  /* 0x00000062140c723c */ /* 0x040fec000000182c */
[C---:B--2---:R-:W-:Y:S01]  /*51f0*/  HMMA.16816.F32 R56, R20.reuse, R66, R60 ;  /* 0x000000421438723c */ /* 0x044fe2000000183c */
[----:B------:R-:W2:Y:S05]  /*5200*/  LDSM.16.M88.4 R60, [R203+0x6800] ;  /* 0x00680000cb3c783b */ /* 0x000eaa0000000200 */
[C---:B------:R-:W-:Y:S01]  /*5210*/  HMMA.16816.F32 R48, R20.reuse, R64, R48 ;  /* 0x000000401430723c */ /* 0x040fe20000001830 */
[----:B------:R-:W-:Y:S05]  /*5220*/  LDSM.16.M88.4 R64, [R198+0xf000] ;  /* 0x00f00000c640783b */ /* 0x000fea0000000200 */
[C---:B---3--:R-:W-:Y:S06]  /*5230*/  HMMA.16816.F32 R52, R20.reuse, R68, R52 ;  /* 0x000000441434723c */ /* 0x048fec0000001834 */
[----:B------:R-:W-:Y:S01]  /*5240*/  HMMA.16816.F32 R44, R20, R70, R40 ;  /* 0x00000046142c723c */ /* 0x000fe20000001828 */
[----:B------:R-:W-:Y:S05]  /*5250*/  LDSM.16.M88.4 R68, [R198+0xe800] ;  /* 0x00e80000c644783b */ /* 0x000fea0000000200 */
[C---:B------:R-:W-:Y:S06]  /*5260*/  HMMA.16816.F32 R40, R16.reuse, R80, R36 ;  /* 0x000000501028723c */ /* 0x040fec0000001824 */
[C---:B------:R-:W-:Y:S01]  /*5270*/  HMMA.16816.F32 R36, R16.reuse, R82, R32 ;  /* 0x000000521024723c */ /* 0x040fe20000001820 */
[----:B------:R-:W-:Y:S05]  /*5280*/  LDSM.16.M88.4 R80, [R198+0xe000] ;  /* 0x00e00000c650783b */ /* 0x000fea0000000200 */
[C---:B------:R-:W-:Y:S06]  /*5290*/  HMMA.16816.F32 R32, R16.reuse, R72, R24 ;  /* 0x000000481020723c */ /* 0x040fec0000001818 */
[C---:B------:R-:W-:Y:S01]  /*52a0*/  HMMA.16816.F32 R24, R16.reuse, R74, R12 ;  /* 0x0000004a1018723c */ /* 0x040fe2000000180c */
[----:B------:R-:W3:Y:S04]  /*52b0*/  LDSM.16.M88.4 R72, [R203+0x7800] ;  /* 0x00780000cb48783b */ /* 0x000ee80000000200 */
[----:B------:R-:W4:Y:S01]  /*52c0*/  LDSM.16.M88.4 R12, [R202+0x6000] ;  /* 0x00600000ca0c783b */ /* 0x000f220000000200 */
[C---:B------:R-:W-:Y:S06]  /*52d0*/  HMMA.16816.F32 R20, R16.reuse, R76, R48 ;  /* 0x0000004c1014723c */ /* 0x040fec0000001830 */
[C---:B-1----:R-:W-:Y:S06]  /*52e0*/  HMMA.16816.F32 R52, R16.reuse, R88, R52 ;  /* 0x000000581034723c */ /* 0x042fec0000001834 */
[C---:B------:R-:W-:Y:S01]  /*52f0*/  HMMA.16816.F32 R56, R16.reuse, R78, R56 ;  /* 0x0000004e1038723c */ /* 0x040fe20000001838 */
[----:B------:R-:W-:Y:S05]  /*5300*/  LDSM.16.M88.4 R76, [R197+0x6000] ;  /* 0x00600000c54c783b */ /* 0x000fea0000000200 */
[----:B------:R-:W-:Y:S01]  /*5310*/  HMMA.16816.F32 R48, R16, R90, R44 ;  /* 0x0000005a1030723c */ /* 0x000fe2000000182c */
[----:B------:R-:W1:Y:S05]  /*5320*/  LDSM.16.M88.4 R16, [R201+0x6000] ;  /* 0x00600000c910783b */ /* 0x000e6a0000000200 */
[C---:B------:R-:W-:Y:S06]  /*5330*/  HMMA.16816.F32 R44, R8.reuse, R92, R40 ;  /* 0x0000005c082c723c */ /* 0x040fec0000001828 */
[C---:B------:R-:W-:Y:S06]  /*5340*/  HMMA.16816.F32 R40, R8.reuse, R94, R36 ;  /* 0x0000005e0828723c */ /* 0x040fec0000001824 */
[C---:B--2---:R-:W-:Y:S06]  /*5350*/  HMMA.16816.F32 R36, R8.reuse, R60, R32 ;  /* 0x0000003c0824723c */ /* 0x044fec0000001820 */
[C---:B------:R-:W-:Y:S06]  /*5360*/  HMMA.16816.F32 R32, R8.reuse, R62, R24 ;  /* 0x0000003e0820723c */ /* 0x040fec0000001818 */
[C---:B------:R-:W-:Y:S06]  /*5370*/  HMMA.16816.F32 R20, R8.reuse, R84, R20 ;  /* 0x000000540814723c */ /* 0x040fec0000001814 */
[C---:B---3--:R-:W-:Y:S06]  /*5380*/  HMMA.16816.F32 R52, R8.reuse, R72, R52 ;  /* 0x000000480834723c */ /* 0x048fec0000001834 */
[C---:B------:R-:W-:Y:S06]  /*5390*/  HMMA.16816.F32 R24, R8.reuse, R86, R56 ;  /* 0x000000560818723c */ /* 0x040fec0000001838 */
[----:B------:R-:W-:Y:S06]  /*53a0*/  HMMA.16816.F32 R72, R8, R74, R48 ;  /* 0x0000004a0848723c */ /* 0x000fec0000001830 */
[C---:B----4-:R-:W-:Y:S01]  /*53b0*/  HMMA.16816.F32 R8, R12.reuse, R80, R44 ;  /* 0x000000500c08723c */ /* 0x050fe2000000182c */
[----:B------:R-:W2:Y:S05]  /*53c0*/  LDSM.16.M88.4 R44, [R198+0xf800] ;  /* 0x00f80000c62c783b */ /* 0x000eaa0000000200 */
[C---:B------:R-:W-:Y:S01]  /*53d0*/  HMMA.16816.F32 R56, R12.reuse, R70, R32 ;  /* 0x000000460c38723c */ /* 0x040fe20000001820 */
[----:B------:R-:W3:Y:S05]  /*53e0*/  LDSM.16.M88.4 R32, [R197+0x6800] ;  /* 0x00680000c520783b */ /* 0x000eea0000000200 */
[C---:B------:R-:W-:Y:S06]  /*53f0*/  HMMA.16816.F32 R40, R12.reuse, R82, R40 ;  /* 0x000000520c28723c */ /* 0x040fec0000001828 */
[C---:B------:R-:W-:Y:S06]  /*5400*/  HMMA.16816.F32 R60, R12.reuse, R64, R20 ;  /* 0x000000400c3c723c */ /* 0x040fec0000001814 */
[----:B------:R-:W-:Y:S06]  /*5410*/  HMMA.16816.F32 R64, R12, R66, R24 ;  /* 0x000000420c40723c */ /* 0x000fec0000001818 */
[----:B-1----:R-:W-:Y:S06]  /*5420*/  HMMA.16816.F32 R24, R16, R76, R8 ;  /* 0x0000004c1018723c */ /* 0x002fec0000001808 */
[----:B------:R-:W-:Y:S01]  /*5430*/  HMMA.16816.F32 R48, R12, R68, R36 ;  /* 0x000000440c30723c */ /* 0x000fe20000001824 */
[----:B------:R-:W1:Y:S01]  /*5440*/  LDSM.16.M88.4 R36, [R197+0x7000] ;  /* 0x00700000c524783b */ /* 0x000e620000000200 */
[----:B------:R-:W-:Y:S01]  /*5450*/  IMAD.U32 R9, RZ, RZ, UR29 ;  /* 0x0000001dff097e24 */ /* 0x000fe2000f8e00ff */
[----:B------:R-:W-:Y:S01]  /*5460*/  IADD3 R8, R7, UR21, R3 ;  /* 0x0000001507087c10 */ /* 0x000fe2000fffe003 */
[----:B------:R-:W-:-:S02]  /*5470*/  VIADD R3, R2, 0x1 ;  /* 0x0000000102037836 */ /* 0x000fc40000000000 */
[----:B------:R-:W-:Y:S01]  /*5480*/  HMMA.16816.F32 R20, R16, R78, R40 ;  /* 0x0000004e1014723c */ /* 0x000fe20000001828 */
[----:B------:R-:W-:Y:S01]  /*5490*/  VIADDMNMX R223, R6, UR6, R9, PT ;  /* 0x0000000606df7c46 */ /* 0x000fe2000b800109 */
[----:B------:R-:W-:Y:S01]  /*54a0*/  VIADD R6, R2, 0x8 ;  /* 0x0000000802067836 */ /* 0x000fe20000000000 */
[----:B------:R-:W-:Y:S02]  /*54b0*/  VIMNMX R222, R8, UR29, PT ;  /* 0x0000001d08de7c48 */ /* 0x000fe4000bfe0100 */
[CC--:B------:R-:W-:Y:S01]  /*54c0*/  ISETP.GE.AND P6, PT, R3.reuse, R223.reuse, PT ;  /* 0x000000df0300720c */ /* 0x0c0fe20003fc6270 */
[C---:B--2---:R-:W-:Y:S01]  /*54d0*/  HMMA.16816.F32 R52, R12.reuse, R44, R52 ;  /* 0x0000002c0c34723c */ /* 0x044fe20000001834 */
[CC--:B------:R-:W-:Y:S02]  /*54e0*/  ISETP.GE.AND P2, PT, R3.reuse, R222.reuse, PT ;  /* 0x000000de0300720c */ /* 0x0c0fe40003f46270 */
[C---:B------:R-:W-:Y:S02]  /*54f0*/  ISETP.GE.AND P0, PT, R2.reuse, R223, PT ;  /* 0x000000df0200720c */ /* 0x040fe40003f06270 */
[----:B------:R-:W-:Y:S01]  /*5500*/  ISETP.GE.AND P3, PT, R2, R222, PT ;  /* 0x000000de0200720c */ /* 0x000fe20003f66270 */
[----:B------:R-:W-:Y:S01]  /*5510*/  HMMA.16816.F32 R44, R12, R46, R72 ;  /* 0x0000002e0c2c723c */ /* 0x000fe20000001848 */
[----:B------:R-:W-:-:S02]  /*5520*/  ISETP.LT.OR P6, PT, R3, R221, P6 ;  /* 0x000000dd0300720c */ /* 0x000fc400037c1670 */
[-C--:B------:R-:W-:Y:S01]  /*5530*/  ISETP.LT.OR P2, PT, R3, R220.reuse, P2 ;  /* 0x000000dc0300720c */ /* 0x080fe20001741670 */
[C---:B------:R-:W-:Y:S01]  /*5540*/  VIADD R3, R2.reuse, 0x9 ;  /* 0x0000000902037836 */ /* 0x040fe20000000000 */
[C---:B------:R-:W-:Y:S01]  /*5550*/  ISETP.LT.OR P0, PT, R2.reuse, R221, P0 ;  /* 0x000000dd0200720c */ /* 0x040fe20000701670 */
[----:B---3--:R-:W-:Y:S01]  /*5560*/  HMMA.16816.F32 R8, R16, R32, R48 ;  /* 0x000000201008723c */ /* 0x008fe20000001830 */
[----:B------:R-:W-:Y:S02]  /*5570*/  ISETP.LT.OR P3, PT, R2, R220, P3 ;  /* 0x000000dc0200720c */ /* 0x000fe40001f61670 */
[----:B------:R-:W-:Y:S02]  /*5580*/  FSEL R43, R24, -INF , !P0 ;  /* 0xff800000182b7808 */ /* 0x000fe40004000000 */
[----:B------:R-:W-:Y:S02]  /*5590*/  FSEL R42, R26, -INF , !P3 ;  /* 0xff8000001a2a7808 */ /* 0x000fe40005800000 */
[----:B------:R-:W-:-:S02]  /*55a0*/  FSEL R31, R25, -INF , !P6 ;  /* 0xff800000191f7808 */ /* 0x000fc40007000000 */
[----:B------:R-:W-:Y:S02]  /*55b0*/  FSEL R41, R27, -INF , !P2 ;  /* 0xff8000001b297808 */ /* 0x000fe40005000000 */
[----:B------:R-:W-:Y:S01]  /*55c0*/  HMMA.16816.F32 R24, R16, R34, R56 ;  /* 0x000000221018723c */ /* 0x000fe20000001838 */
[----:B------:R-:W2:Y:S01]  /*55d0*/  LDSM.16.M88.4 R32, [R197+0x7800] ;  /* 0x00780000c520783b */ /* 0x000ea20000000200 */
[----:B------:R-:W-:Y:S01]  /*55e0*/  ISETP.GE.AND P5, PT, R3, R223, PT ;  /* 0x000000df0300720c */ /* 0x000fe20003fa6270 */
[----:B------:R-:W-:-:S04]  /*55f0*/  DEPBAR.LE SB0, 0x0 ;  /* 0x000080000000791a */ /* 0x000fc80000000000 */
[----:B------:R-:W-:Y:S01]  /*5600*/  BAR.SYNC.DEFER_BLOCKING 0x0 ;  /* 0x0000000000007b1d */ /* 0x000fe20000010000 */
[CC--:B------:R-:W-:Y:S01]  /*5610*/  ISETP.GE.AND P0, PT, R3.reuse, R222.reuse, PT ;  /* 0x000000de0300720c */ /* 0x0c0fe20003f06270 */
[----:B-1----:R-:W-:Y:S01]  /*5620*/  HMMA.16816.F32 R12, R16, R36, R60 ;  /* 0x00000024100c723c */ /* 0x002fe2000000183c */
[C---:B------:R-:W-:Y:S02]  /*5630*/  ISETP.GE.AND P1, PT, R6.reuse, R223, PT ;  /* 0x000000df0600720c */ /* 0x040fe40003f26270 */
[----:B------:R-:W-:Y:S02]  /*5640*/  ISETP.GE.AND P4, PT, R6, R222, PT ;  /* 0x000000de0600720c */ /* 0x000fe40003f86270 */
[CC--:B------:R-:W-:Y:S02]  /*5650*/  ISETP.LT.OR P5, PT, R3.reuse, R221.reuse, P5 ;  /* 0x000000dd0300720c */ /* 0x0c0fe40002fa1670 */
[----:B------:R-:W-:Y:S01]  /*5660*/  ISETP.LT.OR P0, PT, R3, R220, P0 ;  /* 0x000000dc0300720c */ /* 0x000fe20000701670 */
[----:B------:R-:W-:Y:S01]  /*5670*/  VIADD R3, R2, 0x11 ;  /* 0x0000001102037836 */ /* 0x000fe20000000000 */
[----:B------:R-:W-:-:S02]  /*5680*/  ISETP.LT.OR P1, PT, R6, R221, P1 ;  /* 0x000000dd0600720c */ /* 0x000fc40000f21670 */
[----:B------:R-:W-:Y:S01]  /*5690*/  ISETP.LT.OR P4, PT, R6, R220, P4 ;  /* 0x000000dc0600720c */ /* 0x000fe20002781670 */
[----:B------:R-:W-:Y:S01]  /*56a0*/  VIADD R6, R2, 0x10 ;  /* 0x0000001002067836 */ /* 0x000fe20000000000 */
[----:B------:R-:W-:Y:S02]  /*56b0*/  FSEL R40, R20, -INF , !P1 ;  /* 0xff80000014287808 */ /* 0x000fe40004800000 */
[CC--:B------:R-:W-:Y:S02]  /*56c0*/  ISETP.GE.AND P6, PT, R3.reuse, R223.reuse, PT ;  /* 0x000000df0300720c */ /* 0x0c0fe40003fc6270 */
[-C--:B------:R-:W-:Y:S02]  /*56d0*/  ISETP.GE.AND P1, PT, R3, R222.reuse, PT ;  /* 0x000000de0300720c */ /* 0x080fe40003f26270 */
[C---:B------:R-:W-:Y:S02]  /*56e0*/  ISETP.GE.AND P2, PT, R6.reuse, R223, PT ;  /* 0x000000df0600720c */ /* 0x040fe40003f46270 */
[----:B------:R-:W-:-:S02]  /*56f0*/  ISETP.GE.AND P3, PT, R6, R222, PT ;  /* 0x000000de0600720c */ /* 0x000fc40003f66270 */
[CC--:B------:R-:W-:Y:S02]  /*5700*/  ISETP.LT.OR P6, PT, R3.reuse, R221.reuse, P6 ;  /* 0x000000dd0300720c */ /* 0x0c0fe400037c1670 */
[-C--:B------:R-:W-:Y:S01]  /*5710*/  ISETP.LT.OR P1, PT, R3, R220.reuse, P1 ;  /* 0x000000dc0300720c */ /* 0x080fe20000f21670 */
[----:B------:R-:W-:Y:S01]  /*5720*/  VIADD R3, R2, 0x19 ;  /* 0x0000001902037836 */ /* 0x000fe20000000000 */
[C---:B------:R-:W-:Y:S02]  /*5730*/  ISETP.LT.OR P2, PT, R6.reuse, R221, P2 ;  /* 0x000000dd0600720c */ /* 0x040fe40001741670 */
[----:B------:R-:W-:Y:S01]  /*5740*/  ISETP.LT.OR P3, PT, R6, R220, P3 ;  /* 0x000000dc0600720c */ /* 0x000fe20001f61670 */
[----:B------:R-:W-:Y:S01]  /*5750*/  VIADD R6, R2, 0x18 ;  /* 0x0000001802067836 */ /* 0x000fe20000000000 */
[----:B------:R-:W-:Y:S02]  /*5760*/  FSEL R30, R21, -INF , !P5 ;  /* 0xff800000151e7808 */ /* 0x000fe40006800000 */
[----:B------:R-:W-:-:S02]  /*5770*/  FSEL R128, R8, -INF , !P2 ;  /* 0xff80000008807808 */ /* 0x000fc40005000000 */
[----:B------:R-:W-:Y:S02]  /*5780*/  FSEL R48, R22, -INF , !P4 ;  /* 0xff80000016307808 */ /* 0x000fe40006000000 */
[----:B------:R-:W-:Y:S02]  /*5790*/  FSEL R49, R23, -INF , !P0 ;  /* 0xff80000017317808 */ /* 0x000fe40004000000 */
[CC--:B------:R-:W-:Y:S01]  /*57a0*/  ISETP.GE.AND P5, PT, R3.reuse, R223.reuse, PT ;  /* 0x000000df0300720c */ /* 0x0c0fe20003fa6270 */
[----:B------:R-:W-:Y:S01]  /*57b0*/  HMMA.16816.F32 R20, R16, R38, R64 ;  /* 0x000000261014723c */ /* 0x000fe20000001840 */
        /* <DEDUP_REMOVED lines=21> */
[----:B------:R-:W-:Y:S01]  /*5910*/  VIADD R3, R2, 0x29 ;  /* 0x0000002902037836 */ /* 0x000fe20000000000 */
[C---:B------:R-:W-:Y:S02]  /*5920*/  ISETP.LT.OR P1, PT, R6.reuse, R221, P1 ;  /* 0x000000dd0600720c */ /* 0x040fe40000f21670 */
[----:B------:R-:W-:Y:S01]  /*5930*/  ISETP.LT.OR P3, PT, R6, R220, P3 ;  /* 0x000000dc0600720c */ /* 0x000fe20001f61670 */
[----:B------:R-:W-:Y:S01]  /*5940*/  VIADD R6, R2, 0x28 ;  /* 0x0000002802067836 */ /* 0x000fe20000000000 */
[----:B------:R-:W-:Y:S02]  /*5950*/  FSEL R133, R25, -INF , !P5 ;  /* 0xff80000019857808 */ /* 0x000fe40006800000 */
[----:B------:R-:W-:Y:S02]  /*5960*/  FSEL R186, R12, -INF , !P1 ;  /* 0xff8000000cba7808 */ /* 0x000fe40004800000 */
[----:B------:R-:W-:-:S02]  /*5970*/  FSEL R145, R27, -INF , !P2 ;  /* 0xff8000001b917808 */ /* 0x000fc40005000000 */
[CC--:B------:R-:W-:Y:S02]  /*5980*/  ISETP.GE.AND P5, PT, R3.reuse, R223.reuse, PT ;  /* 0x000000df0300720c */ /* 0x0c0fe40003fa6270 */
[CC--:B------:R-:W-:Y:S02]  /*5990*/  ISETP.GE.AND P1, PT, R3.reuse, R222.reuse, PT ;  /* 0x000000de0300720c */ /* 0x0c0fe40003f26270 */
[----:B------:R-:W-:Y:S02]  /*59a0*/  FSEL R144, R26, -INF , !P4 ;  /* 0xff8000001a907808 */ /* 0x000fe40006000000 */
[C---:B------:R-:W-:Y:S02]  /*59b0*/  ISETP.GE.AND P2, PT, R6.reuse, R223, PT ;  /* 0x000000df0600720c */ /* 0x040fe40003f46270 */
[----:B------:R-:W-:Y:S02]  /*59c0*/  ISETP.GE.AND P4, PT, R6, R222, PT ;  /* 0x000000de0600720c */ /* 0x000fe40003f86270 */
        /* <DEDUP_REMOVED lines=8> */
[----:B------:R-:W-:-:S02]  /*5a50*/  ISETP.GE.AND P6, PT, R3, R223, PT ;  /* 0x000000df0300720c */ /* 0x000fc40003fc6270 */
[----:B------:R-:W-:Y:S02]  /*5a60*/  ISETP.GE.AND P2, PT, R3, R222, PT ;  /* 0x000000de0300720c */ /* 0x000fe40003f46270 */
[----:B------:R-:W-:Y:S02]  /*5a70*/  FSEL R252, R15, -INF , !P0 ;  /* 0xff8000000ffc7808 */ /* 0x000fe40004000000 */
[----:B------:R-:W-:Y:S02]  /*5a80*/  ISETP.GE.AND P0, PT, R6, R223, PT ;  /* 0x000000df0600720c */ /* 0x000fe40003f06270 */
[CC--:B------:R-:W-:Y:S02]  /*5a90*/  ISETP.LT.OR P6, PT, R3.reuse, R221.reuse, P6 ;  /* 0x000000dd0300720c */ /* 0x0c0fe400037c1670 */
[----:B------:R-:W-:Y:S01]  /*5aa0*/  ISETP.LT.OR P2, PT, R3, R220, P2 ;  /* 0x000000dc0300720c */ /* 0x000fe20001741670 */
[----:B------:R-:W-:Y:S01]  /*5ab0*/  VIADD R3, R2, 0x38 ;  /* 0x0000003802037836 */ /* 0x000fe20000000000 */
[----:B------:R-:W-:Y:S01]  /*5ac0*/  ISETP.LT.OR P0, PT, R6, R221, P0 ;  /* 0x000000dd0600720c */ /* 0x000fe20000701670 */
[----:B------:R-:W-:Y:S01]  /*5ad0*/  VIADD R2, R2, 0x39 ;  /* 0x0000003902027836 */ /* 0x000fe20000000000 */
[----:B------:R-:W-:-:S02]  /*5ae0*/  FSEL R247, R14, -INF , !P3 ;  /* 0xff8000000ef77808 */ /* 0x000fc40005800000 */
[-C--:B------:R-:W-:Y:S02]  /*5af0*/  ISETP.GE.AND P3, PT, R6, R222.reuse, PT ;  /* 0x000000de0600720c */ /* 0x080fe40003f66270 */
[----:B------:R-:W-:Y:S02]  /*5b00*/  FSEL R246, R22, -INF , !P4 ;  /* 0xff80000016f67808 */ /* 0x000fe40006000000 */
[----:B------:R-:W-:Y:S02]  /*5b10*/  FSEL R177, R8, -INF , !P0 ;  /* 0xff80000008b17808 */ /* 0x000fe40004000000 */
[C---:B------:R-:W-:Y:S02]  /*5b20*/  ISETP.GE.AND P4, PT, R2.reuse, R223, PT ;  /* 0x000000df0200720c */ /* 0x040fe40003f86270 */
[----:B------:R-:W-:Y:S02]  /*5b30*/  ISETP.GE.AND P0, PT, R2, R222, PT ;  /* 0x000000de0200720c */ /* 0x000fe40003f06270 */
[----:B------:R-:W-:-:S02]  /*5b40*/  ISETP.LT.OR P3, PT, R6, R220, P3 ;  /* 0x000000dc0600720c */ /* 0x000fc40001f61670 */
[----:B------:R-:W-:Y:S02]  /*5b50*/  FSEL R184, R21, -INF , !P5 ;  /* 0xff80000015b87808 */ /* 0x000fe40006800000 */
[C---:B------:R-:W-:Y:S02]  /*5b60*/  ISETP.GE.AND P5, PT, R3.reuse, R223, PT ;  /* 0x000000df0300720c */ /* 0x040fe40003fa6270 */
[CC--:B------:R-:W-:Y:S02]  /*5b70*/  ISETP.LT.OR P4, PT, R2.reuse, R221.reuse, P4 ;  /* 0x000000dd0200720c */ /* 0x0c0fe40002781670 */
[----:B------:R-:W-:Y:S02]  /*5b80*/  ISETP.LT.OR P0, PT, R2, R220, P0 ;  /* 0x000000dc0200720c */ /* 0x000fe40000701670 */
[----:B------:R-:W-:Y:S02]  /*5b90*/  FSEL R2, R10, -INF , !P3 ;  /* 0xff8000000a027808 */ /* 0x000fe40005800000 */
[----:B------:R-:W-:-:S02]  /*5ba0*/  ISETP.LT.OR P5, PT, R3, R221, P5 ;  /* 0x000000dd0300720c */ /* 0x000fc40002fa1670 */
[----:B------:R-:W-:Y:S01]  /*5bb0*/  FSEL R178, R19, -INF , !P0 ;  /* 0xff80000013b27808 */ /* 0x000fe20004000000 */
[----:B------:R1:W-:Y:S01]  /*5bc0*/  STL [R1+0x60], R2 ;  /* 0x0000600201007387 */ /* 0x0003e20000100800 */
[----:B------:R-:W-:Y:S02]  /*5bd0*/  PLOP3.LUT P0, PT, PT, PT, UP0, 0x80, 0x0 ;  /* 0x000000000000781c */ /* 0x000fe40003f0f008 */
[----:B------:R-:W-:Y:S02]  /*5be0*/  FSEL R234, R23, -INF , !P1 ;  /* 0xff80000017ea7808 */ /* 0x000fe40004800000 */
[----:B------:R-:W-:Y:S02]  /*5bf0*/  ISETP.GE.AND P1, PT, R3, R222, PT ;  /* 0x000000de0300720c */ /* 0x000fe40003f26270 */
[----:B------:R-:W-:Y:S02]  /*5c00*/  FSEL R225, R9, -INF , !P6 ;  /* 0xff80000009e17808 */ /* 0x000fe40007000000 */
[----:B------:R-:W-:-:S02]  /*5c10*/  ISETP.LT.OR P1, PT, R3, R220, P1 ;  /* 0x000000dc0300720c */ /* 0x000fc40000f21670 */
[----:B------:R-:W-:Y:S02]  /*5c20*/  FSEL R235, R11, -INF , !P2 ;  /* 0xff8000000beb7808 */ /* 0x000fe40005000000 */
[----:B------:R-:W-:Y:S02]  /*5c30*/  FSEL R7, R18, -INF , !P1 ;  /* 0xff80000012077808 */ /* 0x000fe40004800000 */
[----:B------:R-:W-:Y:S02]  /*5c40*/  FSEL R232, R17, -INF , !P4 ;  /* 0xff80000011e87808 */ /* 0x000fe40006000000 */
[----:B-1----:R-:W-:-:S05]  /*5c50*/  FSEL R2, R16, -INF , !P5 ;  /* 0xff80000010027808 */ /* 0x002fca0006800000 */
[----:B------:R1:W-:Y:S01]  /*5c60*/  STL [R1+0x50], R2 ;  /* 0x0000500201007387 */ /* 0x0003e20000100800 */
[----:B------:R-:W-:Y:S05]  /*5c70*/  @!P0 BRA `(.L_x_237) ;  /* 0x0000000800548947 */ /* 0x000fea0003800000 */
[----:B------:R-:W-:Y:S01]  /*5c80*/  ULDC UR6, c[0x0][0x2d0] ;  /* 0x0000b40000067ab9 */ /* 0x000fe20000000800 */
[----:B------:R-:W-:Y:S01]  /*5c90*/  UIADD3 UR7, UR20, -0x2, URZ ;  /* 0xfffffffe14077890 */ /* 0x000fe2000fffe03f */
[----:B------:R-:W-:Y:S01]  /*5ca0*/  ISETP.GE.AND P6, PT, R28, UR6, PT ;  /* 0x000000061c007c0c */ /* 0x000fe2000bfc6270 */
[----:B------:R-:W-:Y:S01]  /*5cb0*/  BSSY B0, `(.L_x_238) ;  /* 0x0000090000007945 */ /* 0x000fe20003800000 */
[----:B------:R-:W-:Y:S01]  /*5cc0*/  ISETP.GE.AND P5, PT, R112, UR6, PT ;  /* 0x0000000670007c0c */ /* 0x000fe2000bfa6270 */
[----:B------:R-:W-:Y:S01]  /*5cd0*/  UIMAD UR12, UR12, UR7, URZ ;  /* 0x000000070c0c72a4 */ /* 0x000fe2000f8e023f */
[----:B------:R-:W-:Y:S01]  /*5ce0*/  ISETP.GE.AND P4, PT, R111, UR6, PT ;  /* 0x000000066f007c0c */ /* 0x000fe2000bf86270 */
[----:B-1----:R-:W-:Y:S01]  /*5cf0*/  IMAD.WIDE.U32 R2, R104, UR7, R108 ;  /* 0x0000000768027c25 */ /* 0x002fe2000f8e006c */
        /* <DEDUP_REMOVED lines=37> */
[----:B------:R-:W2:Y:S02]  /*5f50*/  @!P3 LDC.64 R18, c[0x0][0x218] ;  /* 0x00008600ff12bb82 */ /* 0x000ea40000000a00 */
[----:B------:R-:W-:Y:S01]  /*5f60*/  @!PT LDS RZ, [RZ] ;  /* 0x00000000fffff984 */ /* 0x000fe20000000800 */
[----:B------:R-:W-:Y:S01]  /*5f70*/  @!PT LDS RZ, [RZ] ;  /* 0x00000000fffff984 */ /* 0x000fe20000000800 */
[----:B------:R-:W-:Y:S01]  /*5f80*/  @!PT LDS RZ, [RZ] ;  /* 0x00000000fffff984 */ /* 0x000fe20000000800 */
[----:B------:R3:W-:Y:S04]  /*5f90*/  @!P3 LDGSTS.E.BYPASS.LTC128B.128 [R219+0xe000], desc[UR30][R12.64+0x180] ;  /* 0x0e0001800cdbbfae */ /* 0x0007e8000b901d5e */
[----:B------:R2:W-:Y:S02]  /*5fa0*/  @P6 STS.128 [R219+0x8800], RZ ;  /* 0x008800ffdb006388 */ /* 0x0005e40000000c00 */
[----:B------:R-:W2:Y:S01]  /*5fb0*/  @!P4 LDC.64 R28, c[0x0][0x218] ;  /* 0x00008600ff1ccb82 */ /* 0x000ea20000000a00 */
[----:B-1----:R-:W-:-:S07]  /*5fc0*/  @!P6 LEA R10, P1, R3, R16, 0x1 ;  /* 0x00000010030ae211 */ /* 0x002fce00078208ff */
[----:B------:R-:W1:Y:S01]  /*5fd0*/  @!P3 LDC.64 R26, c[0x0][0x218] ;  /* 0x00008600ff1abb82 */ /* 0x000e620000000a00 */
[C---:B------:R-:W-:Y:S02]  /*5fe0*/  @!P6 LEA.HI.X R11, R3.reuse, R17, R6, 0x1, P1 ;  /* 0x00000011030be211 */ /* 0x040fe400008f0c06 */
[----:B----4-:R-:W-:-:S03]  /*5ff0*/  @!P5 LEA R8, P1, R3, R22, 0x1 ;  /* 0x000000160308d211 */ /* 0x010fc600078208ff */
[----:B------:R-:W-:Y:S01]  /*6000*/  @!PT LDS RZ, [RZ] ;  /* 0x00000000fffff984 */ /* 0x000fe20000000800 */
[----:B------:R-:W-:Y:S01]  /*6010*/  @!PT LDS RZ, [RZ] ;  /* 0x00000000fffff984 */ /* 0x000fe20000000800 */
[----:B------:R-:W-:Y:S01]  /*6020*/  @!PT LDS RZ, [RZ] ;  /* 0x00000000fffff984 */ /* 0x000fe20000000800 */
[----:B------:R2:W-:Y:S01]  /*6030*/  @!P6 LDGSTS.E.BYPASS.LTC128B.128 [R219+0x8800], desc[UR30][R10.64] ;  /* 0x088000000adbefae */ /* 0x0005e2000b901d5e */
[C---:B------:R-:W-:Y:S01]  /*6040*/  @!P5 LEA.HI.X R9, R3.reuse, R23, R6, 0x1, P1 ;  /* 0x000000170309d211 */ /* 0x040fe200008f0c06 */
[----:B-----5:R-:W4:Y:S02]  /*6050*/  @!P6 LDC.64 R14, c[0x0][0x218] ;  /* 0x00008600ff0eeb82 */ /* 0x020f240000000a00 */
        /* <DEDUP_REMOVED lines=9> */
[----:B------:R-:W-:-:S03]  /*60f0*/  IADD3 R2, P2, R3, UR34, RZ ;  /* 0x0000002203027c10 */ /* 0x000fc6000ff5e0ff */
[----:B------:R-:W-:Y:S01]  /*6100*/  @!PT LDS RZ, [RZ] ;  /* 0x00000000fffff984 */ /* 0x000fe20000000800 */
[----:B------:R-:W-:Y:S01]  /*6110*/  @!PT LDS RZ, [RZ] ;  /* 0x00000000fffff984 */ /* 0x000fe20000000800 */
[----:B------:R-:W-:Y:S01]  /*6120*/  @!PT LDS RZ, [RZ] ;  /* 0x00000000fffff984 */ /* 0x000fe20000000800 */
[----:B------:R5:W-:Y:S02]  /*6130*/  @!P4 LDGSTS.E.BYPASS.LTC128B.128 [R219+0xc800], desc[UR30][R12.64+0x100] ;  /* 0x0c8001000cdbcfae */ /* 0x000be4000b901d5e */
[----:B------:R-:W5:Y:S02]  /*6140*/  @!P6 LDC.64 R20, c[0x0][0x218] ;  /* 0x00008600ff14eb82 */ /* 0x000f640000000a00 */
[----:B------:R1:W-:Y:S06]  /*6150*/  @P3 STS.128 [R219+0xe800], RZ ;  /* 0x00e800ffdb003388 */ /* 0x0003ec0000000c00 */
[----:B------:R-:W5:Y:S01]  /*6160*/  @!P5 LDC.64 R22, c[0x0][0x218] ;  /* 0x00008600ff16db82 */ /* 0x000f620000000a00 */
[----:B--2---:R-:W-:-:S04]  /*6170*/  @!P3 LEA R10, P1, R3, R18, 0x1 ;  /* 0x00000012030ab211 */ /* 0x004fc800078208ff */
[----:B------:R-:W-:Y:S02]  /*6180*/  @!P3 LEA.HI.X R11, R3, R19, R6, 0x1, P1 ;  /* 0x00000013030bb211 */ /* 0x000fe400008f0c06 */
[----:B----4-:R-:W-:Y:S01]  /*6190*/  @!P6 LEA R14, P1, R2, R14, 0x1 ;  /* 0x0000000e020ee211 */ /* 0x010fe200078208ff */
[----:B------:R-:W2:Y:S01]  /*61a0*/  @!P4 LDC.64 R24, c[0x0][0x218] ;  /* 0x00008600ff18cb82 */ /* 0x000ea20000000a00 */
[----:B------:R-:W-:Y:S01]  /*61b0*/  IADD3.X R6, R6, UR33, RZ, P2, !PT ;  /* 0x0000002106067c10 */ /* 0x000fe200097fe4ff */
[----:B------:R-:W-:Y:S01]  /*61c0*/  @!PT LDS RZ, [RZ] ;  /* 0x00000000fffff984 */ /* 0x000fe20000000800 */
[----:B------:R-:W-:Y:S01]  /*61d0*/  @!PT LDS RZ, [RZ] ;  /* 0x00000000fffff984 */ /* 0x000fe20000000800 */
[----:B------:R-:W-:Y:S01]  /*61e0*/  @!PT LDS RZ, [RZ] ;  /* 0x00000000fffff984 */ /* 0x000fe20000000800 */
[----:B------:R4:W-:Y:S01]  /*61f0*/  @!P3 LDGSTS.E.BYPASS.LTC128B.128 [R219+0xe800], desc[UR30][R10.64+0x180] ;  /* 0x0e8001800adbbfae */ /* 0x0009e2000b901d5e */
[C---:B---3--:R-:W-:Y:S02]  /*6200*/  @!P5 LEA R8, P2, R2.reuse, R16, 0x1 ;  /* 0x000000100208d211 */ /* 0x048fe400078408ff */
[C---:B------:R-:W-:Y:S01]  /*6210*/  @!P6 LEA.HI.X R15, R2.reuse, R15, R6, 0x1, P1 ;  /* 0x0000000f020fe211 */ /* 0x040fe200008f0c06 */
[----:B------:R3:W-:Y:S01]  /*6220*/  @P6 STS.128 [R219+0x9000], RZ ;  /* 0x009000ffdb006388 */ /* 0x0007e20000000c00 */
[----:B------:R-:W-:-:S02]  /*6230*/  @!P4 LEA R18, P1, R2, R28, 0x1 ;  /* 0x0000001c0212c211 */ /* 0x000fc400078208ff */
[C-C-:B------:R-:W-:Y:S01]  /*6240*/  @!P5 LEA.HI.X R9, R2.reuse, R17, R6.reuse, 0x1, P2 ;  /* 0x000000110209d211 */ /* 0x140fe200010f0c06 */
[----:B------:R-:W-:Y:S01]  /*6250*/  @!PT LDS RZ, [RZ] ;  /* 0x00000000fffff984 */ /* 0x000fe20000000800 */
[----:B------:R-:W-:Y:S01]  /*6260*/  @!PT LDS RZ, [RZ] ;  /* 0x00000000fffff984 */ /* 0x000fe20000000800 */
[----:B------:R-:W-:Y:S01]  /*6270*/  @!PT LDS RZ, [RZ] ;  /* 0x00000000fffff984 */ /* 0x000fe20000000800 */
[----:B------:R-:W-:Y:S01]  /*6280*/  @!P6 LDGSTS.E.BYPASS.LTC128B.128 [R219+0x9000], desc[UR30][R14.64] ;  /* 0x090000000edbefae */ /* 0x000fe2000b901d5e */
[C-C-:B------:R-:W-:Y:S02]  /*6290*/  @!P4 LEA.HI.X R19, R2.reuse, R29, R6.reuse, 0x1, P1 ;  /* 0x0000001d0213c211 */ /* 0x140fe400008f0c06 */
[C---:B-1----:R-:W-:Y:S01]  /*62a0*/  @!P3 LEA R16, P1, R2.reuse, R26, 0x1 ;  /* 0x0000001a0210b211 */ /* 0x042fe200078208ff */
[----:B------:R3:W-:Y:S01]  /*62b0*/  @P5 STS.128 [R219+0xb000], RZ ;  /* 0x00b000ffdb005388 */ /* 0x0007e20000000c00 */
[C---:B------:R-:W-:Y:S02]  /*62c0*/  IADD3 R3, P2, R2.reuse, UR34, RZ ;  /* 0x0000002202037c10 */ /* 0x040fe4000ff5e0ff */
[----:B------:R-:W-:Y:S01]  /*62d0*/  @!P3 LEA.HI.X R17, R2, R27, R6, 0x1, P1 ;  /* 0x0000001b0211b211 */ /* 0x000fe200008f0c06 */
[----:B------:R-:W-:Y:S01]  /*62e0*/  @!PT LDS RZ, [RZ] ;  /* 0x00000000fffff984 */ /* 0x000fe20000000800 */
[----:B------:R-:W-:Y:S01]  /*62f0*/  @!PT LDS RZ, [RZ] ;  /* 0x00000000fffff984 */ /* 0x000fe20000000800 */
[----:B------:R-:W-:Y:S01]  /*6300*/  @!PT LDS RZ, [RZ] ;  /* 0x00000000fffff984 */ /* 0x000fe20000000800 */
[----:B------:R2:W-:Y:S01]  /*6310*/  @!P5 LDGSTS.E.BYPASS.LTC128B.128 [R219+0xb000], desc[UR30][R8.64+0x80] ;  /* 0x0b00008008dbdfae */ /* 0x0005e2000b901d5e */
[----:B-----5:R-:W-:-:S02]  /*6320*/  @!P6 LEA R12, P1, R3, R20, 0x1 ;  /* 0x00000014030ce211 */ /* 0x020fc400078208ff */
[----:B------:R-:W-:Y:S01]  /*6330*/  IADD3.X R6, R6, UR33, RZ, P2, !PT ;  /* 0x0000002106067c10 */ /* 0x000fe200097fe4ff */
[----:B------:R3:W-:Y:S03]  /*6340*/  @P4 STS.128 [R219+0xd000], RZ ;  /* 0x00d000ffdb004388 */ /* 0x0007e60000000c00 */
[C---:B------:R-:W-:Y:S01]  /*6350*/  @!P6 LEA.HI.X R13, R3.reuse, R21, R6, 0x1, P1 ;  /* 0x00000015030de211 */ /* 0x040fe200008f0c06 */
[----:B------:R-:W-:Y:S01]  /*6360*/  @!PT LDS RZ, [RZ] ;  /* 0x00000000fffff984 */ /* 0x000fe20000000800 */
[----:B------:R-:W-:Y:S01]  /*6370*/  @!PT LDS RZ, [RZ] ;  /* 0x00000000fffff984 */ /* 0x000fe20000000800 */
[----:B------:R-:W-:Y:S01]  /*6380*/  @!PT LDS RZ, [RZ] ;  /* 0x00000000fffff984 */ /* 0x000fe20000000800 */
[----:B------:R3:W-:Y:S01]  /*6390*/  @!P4 LDGSTS.E.BYPASS.LTC128B.128 [R219+0xd000], desc[UR30][R18.64+0x100] ;  /* 0x0d00010012dbcfae */ /* 0x0007e2000b901d5e */
[----:B----4-:R-:W-:-:S03]  /*63a0*/  @!P5 LEA R10, P2, R3, R22, 0x1 ;  /* 0x00000016030ad211 */ /* 0x010fc600078408ff */
[----:B------:R3:W-:Y:S01]  /*63b0*/  @P3 STS.128 [R219+0xf000], RZ ;  /* 0x00f000ffdb003388 */ /* 0x0007e20000000c00 */
[----:B------:R-:W-:-:S03]  /*63c0*/  @!P5 LEA.HI.X R11, R3, R23, R6, 0x1, P2 ;  /* 0x00000017030bd211 */ /* 0x000fc600010f0c06 */
        /* <DEDUP_REMOVED lines=8> */
[----:B------:R3:W-:Y:S01]  /*6450*/  @!P6 LDGSTS.E.BYPASS.LTC128B.128 [R219+0x9800], desc[UR30][R12.64] ;  /* 0x098000000cdbefae */ /* 0x0007e2000b901d5e */
[----:B--2---:R-:W-:-:S03]  /*6460*/  @!P4 LEA R8, P1, R3, R24, 0x1 ;  /* 0x000000180308c211 */ /* 0x004fc600078208ff */
        /* <DEDUP_REMOVED lines=14> */
[----:B------:R-:W-:-:S04]  /*6550*/  LEA R2, P1, R3, UR6, 0x1 ;  /* 0x0000000603027c11 */ /* 0x000fc8000f8208ff */
[----:B------:R-:W-:-:S05]  /*6560*/  LEA.HI.X R3, R3, UR7, R6, 0x1, P1 ;  /* 0x0000000703037c11 */ /* 0x000fca00088f0c06 */
[----:B------:R-:W-:Y:S01]  /*6570*/  @!PT LDS RZ, [RZ] ;  /* 0x00000000fffff984 */ /* 0x000fe20000000800 */
[----:B------:R-:W-:Y:S01]  /*6580*/  @!PT LDS RZ, [RZ] ;  /* 0x00000000fffff984 */ /* 0x000fe20000000800 */
[----:B------:R-:W-:Y:S01]  /*6590*/  @!PT LDS RZ, [RZ] ;  /* 0x00000000fffff984 */ /* 0x000fe20000000800 */
[----:B------:R1:W-:Y:S04]  /*65a0*/  LDGSTS.E.BYPASS.LTC128B.128 [R219+0xf800], desc[UR30][R2.64+0x180] ;  /* 0x0f80018002db7fae */ /* 0x0003e8000b901d5e */
.L_x_239:
[----:B------:R-:W-:Y:S05]  /*65b0*/  BSYNC B0 ;  /* 0x0000000000007941 */ /* 0x000fea0003800000 */
.L_x_238:
[----:B------:R-:W0:Y:S02]  /*65c0*/  LDGDEPBAR ;  /* 0x00000000000079af */ /* 0x000e240000000000 */
.L_x_237:
[----:B------:R2:W-:Y:S01]  /*65d0*/  STL [R1+0x94], R198 ;  /* 0x000094c601007387 */ /* 0x0005e20000100800 */
[----:B-1----:R-:W-:Y:S01]  /*65e0*/  FMNMX.FTZ R2, R43, R31, !PT ;  /* 0x0000001f2b027209 */ /* 0x002fe20007810000 */
[----:B------:R-:W-:Y:S02]  /*65f0*/  ULDC UR8, c[0x0][0x2ec] ;  /* 0x0000bb0000087ab9 */ /* 0x000fe40000000800 */
[----:B--2---:R-:W2:Y:S04]  /*6600*/  LDL.LU R198, [R1+0x50] ;  /* 0x0000500001c67983 */ /* 0x004ea80000300800 */
[----:B------:R1:W-:Y:S04]  /*6610*/  STL [R1+0x90], R197 ;  /* 0x000090c501007387 */ /* 0x0003e80000100800 */
[----:B-1----:R-:W4:Y:S01]  /*6620*/  LDL.LU R197, [R1+0x60] ;  /* 0x0000600001c57983 */ /* 0x002f220000300800 */
[----:B------:R-:W-:-:S02]  /*6630*/  FMNMX.FTZ R2, R40, R2, !PT ;  /* 0x0000000228027209 */ /* 0x000fc40007810000 */
[----:B---3--:R-:W-:Y:S01]  /*6640*/  MOV R9, R7 ;  /* 0x0000000700097202 */ /* 0x008fe20000000f00 */
[----:B------:R-:W-:Y:S01]  /*6650*/  STL [R1+0x8c], R192 ;  /* 0x00008cc001007387 */ /* 0x000fe20000100800 */
[----:B------:R-:W-:Y:S02]  /*6660*/  FMNMX.FTZ R2, R30, R2, !PT ;  /* 0x000000021e027209 */ /* 0x000fe40007810000 */
[----:B------:R-:W-:Y:S02]  /*6670*/  LEA R193, R5, UR4, 0x1 ;  /* 0x0000000405c17c11 */ /* 0x000fe4000f8e08ff */
[----:B------:R-:W-:Y:S02]  /*6680*/  FMNMX.FTZ R2, R128, R2, !PT ;  /* 0x0000000280027209 */ /* 0x000fe40007810000 */
[----:B------:R-:W-:Y:S01]  /*6690*/  LEA R196, R0, R193, 0x1 ;  /* 0x000000c100c47211 */ /* 0x000fe200078e08ff */
[----:B------:R-:W-:Y:S01]  /*66a0*/  IMAD R194, R4, 0x2, R193 ;  /* 0x0000000204c27824 */ /* 0x000fe200078e02c1 */
[----:B------:R-:W-:Y:S01]  /*66b0*/  FMNMX.FTZ R3, R134, R2, !PT ;  /* 0x0000000286037209 */ /* 0x000fe20007810000 */
[----:B------:R-:W-:Y:S01]  /*66c0*/  LDSM.16.MT88.4 R44, [R193+0x10000] ;  /* 0x01000000c12c783b */ /* 0x000fe20000004200 */
[----:B------:R-:W-:Y:S01]  /*66d0*/  FMNMX.FTZ R2, R42, R41, !PT ;  /* 0x000000292a027209 */ /* 0x000fe20007810000 */
[----:B------:R-:W-:Y:S01]  /*66e0*/  IMAD R195, R0, 0x2, R194 ;  /* 0x0000000200c37824 */ /* 0x000fe200078e02c2 */
[----:B------:R-:W-:Y:S01]  /*66f0*/  FMNMX.FTZ R3, R135, R3, !PT ;  /* 0x0000000387037209 */ /* 0x000fe20007810000 */
[----:B------:R-:W-:Y:S01]  /*6700*/  LDSM.16.MT88.4 R24, [R196+0x10000] ;  /* 0x01000000c418783b */ /* 0x000fe20000004200 */
[----:B------:R-:W-:-:S02]  /*6710*/  FMNMX.FTZ R2, R48, R2, !PT ;  /* 0x0000000230027209 */ /* 0x000fc40007810000 */
[----:B------:R-:W-:Y:S01]  /*6720*/  FMNMX.FTZ R132, R133, R3, !PT ;  /* 0x0000000385847209 */ /* 0x000fe20007810000 */
[----:B------:R-:W-:Y:S01]  /*6730*/  LDSM.16.MT88.4 R20, [R195+0x10000] ;  /* 0x01000000c314783b */ /* 0x000fe20000004200 */
[----:B------:R-:W-:Y:S02]  /*6740*/  FMNMX.FTZ R2, R49, R2, !PT ;  /* 0x0000000231027209 */ /* 0x000fe40007810000 */
[----:B------:R-:W-:Y:S01]  /*6750*/  FMNMX.FTZ R132, R186, R132, !PT ;  /* 0x00000084ba847209 */ /* 0x000fe20007810000 */
[----:B------:R-:W-:Y:S01]  /*6760*/  LDSM.16.MT88.4 R16, [R193+0x12000] ;  /* 0x01200000c110783b */ /* 0x000fe20000004200 */
[----:B------:R-:W-:Y:S02]  /*6770*/  FMNMX.FTZ R2, R147, R2, !PT ;  /* 0x0000000293027209 */ /* 0x000fe40007810000 */
        /* <DEDUP_REMOVED lines=12> */
[----:B------:R-:W-:Y:S02]  /*6840*/  FMNMX.FTZ R132, R225, R132, !PT ;  /* 0x00000084e1847209 */ /* 0x000fe40007810000 */
[----:B------:R-:W-:-:S04]  /*6850*/  FMNMX.FTZ R2, R252, R2, !PT ;  /* 0x00000002fc027209 */ /* 0x000fc80007810000 */
[----:B------:R-:W-:-:S04]  /*6860*/  FMNMX.FTZ R2, R246, R2, !PT ;  /* 0x00000002f6027209 */ /* 0x000fc80007810000 */
[----:B------:R-:W-:Y:S02]  /*6870*/  FMNMX.FTZ R2, R234, R2, !PT ;  /* 0x00000002ea027209 */ /* 0x000fe40007810000 */
[----:B--2---:R-:W-:-:S04]  /*6880*/  FMNMX.FTZ R132, R198, R132, !PT ;  /* 0x00000084c6847209 */ /* 0x004fc80007810000 */
[----:B------:R-:W-:-:S05]  /*6890*/  FMNMX.FTZ R132, R232, R132, !PT ;  /* 0x00000084e8847209 */ /* 0x000fca0007810000 */
[----:B------:R-:W1:Y:S01]  /*68a0*/  SHFL.BFLY PT, R6, R132, 0x2, 0x1f ;  /* 0x0c401f0084067f89 */ /* 0x000e6200000e0000 */
[----:B----4-:R-:W-:-:S04]  /*68b0*/  FMNMX.FTZ R2, R197, R2, !PT ;  /* 0x00000002c5027209 */ /* 0x010fc80007810000 */
[----:B------:R-:W-:Y:S02]  /*68c0*/  FMNMX.FTZ R2, R235, R2, !PT ;  /* 0x00000002eb027209 */ /* 0x000fe40007810000 */
[----:B-1----:R-:W-:Y:S02]  /*68d0*/  FMNMX.FTZ R132, R132, R6, !PT ;  /* 0x0000000684847209 */ /* 0x002fe40007810000 */
[----:B------:R-:W-:-:S03]  /*68e0*/  FMNMX.FTZ R2, R9, R2, !PT ;  /* 0x0000000209027209 */ /* 0x000fc60007810000 */
[----:B------:R-:W1:Y:S01]  /*68f0*/  SHFL.BFLY PT, R6, R132, 0x1, 0x1f ;  /* 0x0c201f0084067f89 */ /* 0x000e6200000e0000 */
[----:B------:R-:W-:-:S05]  /*6900*/  FMNMX.FTZ R2, R178, R2, !PT ;  /* 0x00000002b2027209 */ /* 0x000fca0007810000 */
[----:B------:R-:W2:Y:S01]  /*6910*/  SHFL.BFLY PT, R3, R2, 0x2, 0x1f ;  /* 0x0c401f0002037f89 */ /* 0x000ea200000e0000 */
[----:B-1----:R-:W-:-:S04]  /*6920*/  FMNMX.FTZ R132, R132, R6, !PT ;  /* 0x0000000684847209 */ /* 0x002fc80007810000 */
[C---:B------:R-:W-:Y:S01]  /*6930*/  FSETP.NEU.FTZ.AND P1, PT, R132.reuse, -INF , PT ;  /* 0xff8000008400780b */ /* 0x040fe20003f3d000 */
[----:B------:R-:W-:Y:S01]  /*6940*/  FMUL.FTZ R8, R132, UR8 ;  /* 0x0000000884087c20 */ /* 0x000fe20008410000 */
[----:B--2---:R-:W-:-:S04]  /*6950*/  FMNMX.FTZ R2, R2, R3, !PT ;  /* 0x0000000302027209 */ /* 0x004fc80007810000 */
[----:B------:R-:W-:Y:S01]  /*6960*/  FSEL R8, R8, RZ, P1 ;  /* 0x000000ff08087208 */ /* 0x000fe20000800000 */
[----:B------:R-:W1:Y:S04]  /*6970*/  SHFL.BFLY PT, R7, R2, 0x1, 0x1f ;  /* 0x0c201f0002077f89 */ /* 0x000e6800000e0000 */
[--C-:B------:R-:W-:Y:S01]  /*6980*/  FFMA.FTZ R3, R43, UR8, -R8.reuse ;  /* 0x000000082b037c23 */ /* 0x100fe20008010808 */
[----:B------:R-:W-:-:S03]  /*6990*/  FFMA.FTZ R6, R40, UR8, -R8 ;  /* 0x0000000828067c23 */ /* 0x000fc60008010808 */
[----:B------:R1:W-:Y:S08]  /*69a0*/  MUFU.EX2 R176, R3 ;  /* 0x0000000300b07308 */ /* 0x0003f00000000800 */
[----:B------:R2:W-:Y:S01]  /*69b0*/  MUFU.EX2 R10, R6 ;  /* 0x00000006000a7308 */ /* 0x0005e20000000800 */
[----:B-1----:R-:W-:Y:S01]  /*69c0*/  FMNMX.FTZ R3, R2, R7, !PT ;  /* 0x0000000702037209 */ /* 0x002fe20007810000 */
[----:B------:R-:W-:-:S03]  /*69d0*/  FFMA.FTZ R2, R31, UR8, -R8 ;  /* 0x000000081f027c23 */ /* 0x000fc60008010808 */
[----:B------:R-:W-:-:S03]  /*69e0*/  FSETP.NEU.FTZ.AND P1, PT, R3, -INF , PT ;  /* 0xff8000000300780b */ /* 0x000fc60003f3d000 */
[----:B------:R1:W3:Y:S01]  /*69f0*/  MUFU.EX2 R168, R2 ;  /* 0x0000000200a87308 */ /* 0x0002e20000000800 */
[----:B--2---:R-:W-:Y:S02]  /*6a00*/  FFMA.FTZ R6, R30, UR8, -R8 ;  /* 0x000000081e067c23 */ /* 0x004fe40008010808 */
[----:B------:R-:W-:Y:S05]  /*6a10*/  LDSM.16.MT88.4 R28, [R194+0x10000] ;  /* 0x01000000c21c783b */ /* 0x000fea0000004200 */
[----:B------:R2:W4:Y:S01]  /*6a20*/  MUFU.EX2 R169, R6 ;  /* 0x0000000600a97308 */ /* 0x0005220000000800 */
[----:B-1----:R-:W-:-:S05]  /*6a30*/  FMUL.FTZ R2, R3, UR8 ;  /* 0x0000000803027c20 */ /* 0x002fca0008410000 */
[----:B------:R-:W-:-:S05]  /*6a40*/  FSEL R2, R2, RZ, P1 ;  /* 0x000000ff02027208 */ /* 0x000fca0000800000 */
[--C-:B------:R-:W-:Y:S01]  /*6a50*/  FFMA.FTZ R4, R48, UR8, -R2.reuse ;  /* 0x0000000830047c23 */ /* 0x100fe20008010802 */
[--C-:B------:R-:W-:Y:S01]  /*6a60*/  FFMA.FTZ R0, R49, UR8, -R2.reuse ;  /* 0x0000000831007c23 */ /* 0x100fe20008010802 */
[--C-:B--2---:R-:W-:Y:S01]  /*6a70*/  FFMA.FTZ R6, R42, UR8, -R2.reuse ;  /* 0x000000082a067c23 */ /* 0x104fe20008010802 */
[----:B------:R-:W1:Y:S01]  /*6a80*/  LDSM.16.MT88.4 R48, [R194+0x14000] ;  /* 0x01400000c230783b */ /* 0x000e620000004200 */
[----:B------:R-:W-:Y:S01]  /*6a90*/  FFMA.FTZ R5, R41, UR8, -R2 ;  /* 0x0000000829057c23 */ /* 0x000fe20008010802 */
[----:B------:R3:W-:Y:S02]  /*6aa0*/  MUFU.EX2 R11, R4 ;  /* 0x00000004000b7308 */ /* 0x0007e40000000800 */
[----:B------:R-:W2:Y:S06]  /*6ab0*/  LDSM.16.MT88.4 R40, [R196+0x12000] ;  /* 0x01200000c428783b */ /* 0x000eac0000004200 */
[----:B------:R4:W-:Y:S08]  /*6ac0*/  MUFU.EX2 R233, R6 ;  /* 0x0000000600e97308 */ /* 0x0009f00000000800 */
[----:B------:R-:W1:Y:S01]  /*6ad0*/  MUFU.EX2 R140, R5 ;  /* 0x00000005008c7308 */ /* 0x000e620000000800 */
[----:B---3--:R-:W-:-:S07]  /*6ae0*/  F2FP.F16.F32.PACK_AB R4, R168, R176 ;  /* 0x000000b0a804723e */ /* 0x008fce00000000ff */
[----:B------:R3:W2:Y:S01]  /*6af0*/  MUFU.EX2 R224, R0 ;  /* 0x0000000000e07308 */ /* 0x0006a20000000800 */
[----:B----4-:R-:W-:Y:S02]  /*6b00*/  F2FP.F16.F32.PACK_AB R6, R169, R10 ;  /* 0x0000000aa906723e */ /* 0x010fe400000000ff */
[----:B-1----:R-:W-:Y:S01]  /*6b10*/  F2FP.F16.F32.PACK_AB R5, R140, R233 ;  /* 0x000000e98c05723e */ /* 0x002fe200000000ff */
[----:B---3--:R-:W-:Y:S01]  /*6b20*/  FFMA.FTZ R0, R128, UR8, -R8 ;  /* 0x0000000880007c23 */ /* 0x008fe20008010808 */
[----:B--2---:R-:W-:-:S03]  /*6b30*/  F2FP.F16.F32.PACK_AB R7, R224, R11 ;  /* 0x0000000be007723e */ /* 0x004fc600000000ff */
[----:B------:R1:W-:Y:S04]  /*6b40*/  MUFU.EX2 R170, R0 ;  /* 0x0000000000aa7308 */ /* 0x0003e80000000800 */
[C---:B------:R-:W-:Y:S06]  /*6b50*/  HMMA.16816.F32 R92, R4.reuse, R44, RZ ;  /* 0x0000002c045c723c */ /* 0x040fec00000018ff */
[C---:B------:R-:W-:Y:S06]  /*6b60*/  HMMA.16816.F32 R116, R4.reuse, R46, RZ ;  /* 0x0000002e0474723c */ /* 0x040fec00000018ff */
[----:B------:R-:W-:Y:S01]  /*6b70*/  HMMA.16816.F32 R124, R4, R50, RZ ;  /* 0x00000032047c723c */ /* 0x000fe200000018ff */
[----:B-1----:R-:W-:-:S04]  /*6b80*/  FFMA.FTZ R0, R134, UR8, -R8 ;  /* 0x0000000886007c23 */ /* 0x002fc80008010808 */
[----:B------:R1:W2:Y:S01]  /*6b90*/  MUFU.EX2 R192, R0 ;  /* 0x0000000000c07308 */ /* 0x0002a20000000800 */
[----:B------:R-:W-:Y:S01]  /*6ba0*/  HMMA.16816.F32 R88, R4, R28, RZ ;  /* 0x0000001c0458723c */ /* 0x000fe200000018ff */
[----:B------:R-:W-:-:S05]  /*6bb0*/  MOV R51, R225 ;  /* 0x000000e100337202 */ /* 0x000fca0000000f00 */
[C---:B------:R-:W-:Y:S01]  /*6bc0*/  HMMA.16816.F32 R112, R4.reuse, R30, RZ ;  /* 0x0000001e0470723c */ /* 0x040fe200000018ff */
[----:B------:R-:W3:Y:S05]  /*6bd0*/  LDSM.16.MT88.4 R28, [R195+0x14000] ;  /* 0x01400000c31c783b */ /* 0x000eea0000004200 */
[----:B------:R-:W-:Y:S01]  /*6be0*/  HMMA.16816.F32 R84, R4, R24, RZ ;  /* 0x000000180454723c */ /* 0x000fe200000018ff */
[----:B-1----:R-:W-:Y:S01]  /*6bf0*/  FFMA.FTZ R0, R135, UR8, -R8 ;  /* 0x0000000887007c23 */ /* 0x002fe20008010808 */
[----:B------:R-:W-:-:S04]  /*6c00*/  MOV R135, R140 ;  /* 0x0000008c00877202 */ /* 0x000fc80000000f00 */
[C---:B------:R-:W-:Y:S01]  /*6c10*/  HMMA.16816.F32 R64, R4.reuse, R26, RZ ;  /* 0x0000001a0440723c */ /* 0x040fe200000018ff */
[----:B------:R-:W-:Y:S01]  /*6c20*/  LDSM.16.MT88.4 R24, [R195+0x16000] ;  /* 0x01600000c318783b */ /* 0x000fe20000004200 */
[----:B------:R1:W-:Y:S04]  /*6c30*/  MUFU.EX2 R50, R0 ;  /* 0x0000000000327308 */ /* 0x0003e80000000800 */
[C---:B------:R-:W-:Y:S06]  /*6c40*/  HMMA.16816.F32 R80, R4.reuse, R20, RZ ;  /* 0x000000140450723c */ /* 0x040fec00000018ff */
[C---:B------:R-:W-:Y:S01]  /*6c50*/  HMMA.16816.F32 R60, R4.reuse, R22, RZ ;  /* 0x00000016043c723c */ /* 0x040fe200000018ff */
[----:B------:R-:W-:Y:S05]  /*6c60*/  LDSM.16.MT88.4 R20, [R196+0x16000] ;  /* 0x01600000c414783b */ /* 0x000fea0000004200 */
[----:B------:R-:W-:Y:S01]  /*6c70*/  HMMA.16816.F32 R44, R4, R16, RZ ;  /* 0x00000010042c723c */ /* 0x000fe200000018ff */
[----:B-1----:R-:W-:Y:S01]  /*6c80*/  FFMA.FTZ R0, R133, UR8, -R8 ;  /* 0x0000000885007c23 */ /* 0x002fe20008010808 */
[----:B------:R-:W-:-:S04]  /*6c90*/  IMAD.MOV.U32 R133, RZ, RZ, R235 ;  /* 0x000000ffff857224 */ /* 0x000fc800078e00eb */
[C---:B------:R-:W-:Y:S01]  /*6ca0*/  HMMA.16816.F32 R56, R4.reuse, R18, RZ ;  /* 0x000000120438723c */ /* 0x040fe200000018ff */
[----:B------:R-:W-:Y:S05]  /*6cb0*/  LDSM.16.MT88.4 R16, [R194+0x16000] ;  /* 0x01600000c210783b */ /* 0x000fea0000004200 */
[C---:B------:R-:W-:Y:S06]  /*6cc0*/  HMMA.16816.F32 R76, R4.reuse, R12, RZ ;  /* 0x0000000c044c723c */ /* 0x040fec00000018ff */
[C---:B------:R-:W-:Y:S01]  /*6cd0*/  HMMA.16816.F32 R108, R4.reuse, R14, RZ ;  /* 0x0000000e046c723c */ /* 0x040fe200000018ff */
[----:B------:R-:W1:Y:S05]  /*6ce0*/  LDSM.16.MT88.4 R12, [R193+0x16000] ;  /* 0x01600000c10c783b */ /* 0x000e6a0000004200 */
[C---:B------:R-:W-:Y:S01]  /*6cf0*/  HMMA.16816.F32 R120, R4.reuse, R48, RZ ;  /* 0x000000300478723c */ /* 0x040fe200000018ff */
[----:B------:R4:W-:Y:S05]  /*6d00*/  MUFU.EX2 R49, R0 ;  /* 0x0000000000317308 */ /* 0x0009ea0000000800 */
[C---:B------:R-:W-:Y:S06]  /*6d10*/  HMMA.16816.F32 R68, R4.reuse, R36, RZ ;  /* 0x000000240444723c */ /* 0x040fec00000018ff */
[----:B------:R-:W-:Y:S01]  /*6d20*/  HMMA.16816.F32 R100, R4, R38, RZ ;  /* 0x000000260464723c */ /* 0x000fe200000018ff */
[----:B------:R-:W2:Y:S01]  /*6d30*/  LDSM.16.MT88.4 R36, [R193+0x10800] ;  /* 0x01080000c124783b */ /* 0x000ea20000004200 */
[----:B----4-:R-:W-:-:S04]  /*6d40*/  FFMA.FTZ R0, R147, UR8, -R2 ;  /* 0x0000000893007c23 */ /* 0x010fc80008010802 */
[C---:B------:R-:W-:Y:S01]  /*6d50*/  HMMA.16816.F32 R72, R4.reuse, R40, RZ ;  /* 0x000000280448723c */ /* 0x040fe200000018ff */
[----:B------:R-:W-:Y:S01]  /*6d60*/  MOV R147, R234 ;  /* 0x000000ea00937202 */ /* 0x000fe20000000f00 */
[----:B------:R4:W-:Y:S04]  /*6d70*/  MUFU.EX2 R171, R0 ;  /* 0x0000000000ab7308 */ /* 0x0009e80000000800 */
[C---:B------:R-:W-:Y:S06]  /*6d80*/  HMMA.16816.F32 R104, R4.reuse, R42, RZ ;  /* 0x0000002a0468723c */ /* 0x040fec00000018ff */
[C---:B------:R-:W-:Y:S06]  /*6d90*/  HMMA.16816.F32 R128, R4.reuse, R52, RZ ;  /* 0x000000340480723c */ /* 0x040fec00000018ff */
[----:B------:R-:W-:Y:S01]  /*6da0*/  HMMA.16816.F32 R40, R4, R32, RZ ;  /* 0x000000200428723c */ /* 0x000fe200000018ff */
[----:B----4-:R-:W-:Y:S01]  /*6db0*/  FFMA.FTZ R0, R146, UR8, -R2 ;  /* 0x0000000892007c23 */ /* 0x010fe20008010802 */
[----:B------:R-:W-:-:S03]  /*6dc0*/  MOV R146, R232 ;  /* 0x000000e800927202 */ /* 0x000fc60000000f00 */
[----:B------:R4:W2:Y:S01]  /*6dd0*/  MUFU.EX2 R179, R0 ;  /* 0x0000000000b37308 */ /* 0x0008a20000000800 */
[C---:B------:R-:W-:Y:S06]  /*6de0*/  HMMA.16816.F32 R96, R4.reuse, R34, RZ ;  /* 0x000000220460723c */ /* 0x040fec00000018ff */
[C---:B------:R-:W-:Y:S06]  /*6df0*/  HMMA.16816.F32 R52, R4.reuse, R54, RZ ;  /* 0x000000360434723c */ /* 0x040fec00000018ff */
[----:B---3--:R-:W-:Y:S01]  /*6e00*/  HMMA.16816.F32 R136, R4, R28, RZ ;  /* 0x0000001c0488723c */ /* 0x008fe200000018ff */
[----:B----4-:R-:W-:-:S05]  /*6e10*/  FFMA.FTZ R0, R144, UR8, -R2 ;  /* 0x0000000890007c23 */ /* 0x010fca0008010802 */
[C---:B------:R-:W-:Y:S01]  /*6e20*/  HMMA.16816.F32 R140, R4.reuse, R30, RZ ;  /* 0x0000001e048c723c */ /* 0x040fe200000018ff */
[----:B------:R-:W-:Y:S01]  /*6e30*/  LDSM.16.MT88.4 R28, [R194+0x10800] ;  /* 0x01080000c21c783b */ /* 0x000fe20000004200 */
[----:B------:R3:W-:Y:S04]  /*6e40*/  MUFU.EX2 R48, R0 ;  /* 0x0000000000307308 */ /* 0x0007e80000000800 */
[C---:B-1----:R-:W-:Y:S06]  /*6e50*/  HMMA.16816.F32 R148, R4.reuse, R12, RZ ;  /* 0x0000000c0494723c */ /* 0x042fec00000018ff */
[C---:B------:R-:W-:Y:S01]  /*6e60*/  HMMA.16816.F32 R152, R4.reuse, R14, RZ ;  /* 0x0000000e0498723c */ /* 0x040fe200000018ff */
[----:B------:R-:W-:Y:S05]  /*6e70*/  LDSM.16.MT88.4 R12, [R195+0x10800] ;  /* 0x01080000c30c783b */ /* 0x000fea0000004200 */
[----:B------:R-:W-:Y:S01]  /*6e80*/  HMMA.16816.F32 R156, R4, R16, RZ ;  /* 0x00000010049c723c */ /* 0x000fe200000018ff */
[----:B---3--:R-:W-:-:S04]  /*6e90*/  FFMA.FTZ R0, R145, UR8, -R2 ;  /* 0x0000000891007c23 */ /* 0x008fc80008010802 */
[----:B------:R-:W1:Y:S01]  /*6ea0*/  MUFU.EX2 R134, R0 ;  /* 0x0000000000867308 */ /* 0x000e620000000800 */
[C---:B------:R-:W-:Y:S01]  /*6eb0*/  HMMA.16816.F32 R160, R4.reuse, R18, RZ ;  /* 0x0000001204a0723c */ /* 0x040fe200000018ff */
[----:B------:R-:W3:Y:S05]  /*6ec0*/  LDSM.16.MT88.4 R16, [R196+0x10800] ;  /* 0x01080000c410783b */ /* 0x000eea0000004200 */
[C---:B------:R-:W-:Y:S06]  /*6ed0*/  HMMA.16816.F32 R164, R4.reuse, R20, RZ ;  /* 0x0000001404a4723c */ /* 0x040fec00000018ff */
[C---:B------:R-:W-:Y:S01]  /*6ee0*/  HMMA.16816.F32 R172, R4.reuse, R22, RZ ;  /* 0x0000001604ac723c */ /* 0x040fe200000018ff */
[----:B------:R-:W4:Y:S05]  /*6ef0*/  LDSM.16.MT88.4 R20, [R193+0x12800] ;  /* 0x01280000c114783b */ /* 0x000f2a0000004200 */
[C---:B------:R-:W-:Y:S06]  /*6f00*/  HMMA.16816.F32 R188, R4.reuse, R24, RZ ;  /* 0x0000001804bc723c */ /* 0x040fec00000018ff */
[----:B------:R-:W-:Y:S07]  /*6f10*/  HMMA.16816.F32 R180, R4, R26, RZ ;  /* 0x0000001a04b4723c */ /* 0x000fee00000018ff */
[----:B--2---:R-:W-:-:S02]  /*6f20*/  F2FP.F16.F32.PACK_AB R4, R192, R170 ;  /* 0x000000aac004723e */ /* 0x004fc400000000ff */
[----:B------:R-:W-:Y:S02]  /*6f30*/  F2FP.F16.F32.PACK_AB R5, R179, R171 ;  /* 0x000000abb305723e */ /* 0x000fe400000000ff */
[----:B------:R-:W-:Y:S02]  /*6f40*/  F2FP.F16.F32.PACK_AB R6, R49, R50 ;  /* 0x000000323106723e */ /* 0x000fe400000000ff */
[----:B-1----:R-:W-:-:S07]  /*6f50*/  F2FP.F16.F32.PACK_AB R7, R134, R48 ;  /* 0x000000308607723e */ /* 0x002fce00000000ff */
[C---:B------:R-:W-:Y:S06]  /*6f60*/  HMMA.16816.F32 R32, R4.reuse, R36, R92 ;  /* 0x000000240420723c */ /* 0x040fec000000185c */
[----:B------:R-:W-:Y:S01]  /*6f70*/  HMMA.16816.F32 R36, R4, R38, R116 ;  /* 0x000000260424723c */ /* 0x000fe20000001874 */
[----:B------:R-:W-:Y:S01]  /*6f80*/  MOV R94, R224 ;  /* 0x000000e0005e7202 */ /* 0x000fe20000000f00 */
[----:B------:R-:W-:Y:S02]  /*6f90*/  IMAD.MOV.U32 R95, RZ, RZ, R49 ;  /* 0x000000ffff5f7224 */ /* 0x000fe400078e0031 */
[----:B------:R-:W-:-:S02]  /*6fa0*/  IMAD.MOV.U32 R49, RZ, RZ, R233 ;  /* 0x000000ffff317224 */ /* 0x000fc400078e00e9 */
[C---:B---3--:R-:W-:Y:S06]  /*6fb0*/  HMMA.16816.F32 R240, R4.reuse, R16, R84 ;  /* 0x0000001004f0723c */ /* 0x048fec0000001854 */
[C---:B------:R-:W-:Y:S01]  /*6fc0*/  HMMA.16816.F32 R224, R4.reuse, R18, R64 ;  /* 0x0000001204e0723c */ /* 0x040fe20000001840 */
[----:B------:R-:W1:Y:S01]  /*6fd0*/  LDSM.16.MT88.4 R16, [R193+0x14800] ;  /* 0x01480000c110783b */ /* 0x000e620000004200 */
[----:B------:R-:W-:Y:S01]  /*6fe0*/  IMAD.MOV.U32 R87, RZ, RZ, R146 ;  /* 0x000000ffff577224 */ /* 0x000fe200078e0092 */
[----:B------:R-:W-:Y:S01]  /*6ff0*/  MOV R85, R171 ;  /* 0x000000ab00557202 */ /* 0x000fe20000000f00 */
[----:B------:R-:W-:Y:S01]  /*7000*/  IMAD.MOV.U32 R86, RZ, RZ, R133 ;  /* 0x000000ffff567224 */ /* 0x000fe200078e0085 */
[----:B------:R-:W-:Y:S01]  /*7010*/  MOV R133, R169 ;  /* 0x000000a900857202 */ /* 0x000fe20000000f00 */
[----:B------:R-:W-:Y:S01]  /*7020*/  IMAD.MOV.U32 R26, RZ, RZ, R34 ;  /* 0x000000ffff1a7224 */ /* 0x000fe200078e0022 */
[----:B------:R-:W-:Y:S01]  /*7030*/  MOV R93, R35 ;  /* 0x00000023005d7202 */ /* 0x000fe20000000f00 */
[----:B------:R-:W-:Y:S01]  /*7040*/  IMAD.MOV.U32 R92, RZ, RZ, R33 ;  /* 0x000000ffff5c7224 */ /* 0x000fe200078e0021 */
[----:B------:R-:W-:Y:S01]  /*7050*/  MOV R0, R32 ;  /* 0x0000002000007202 */ /* 0x000fe20000000f00 */
[C---:B------:R-:W-:Y:S01]  /*7060*/  HMMA.16816.F32 R228, R4.reuse, R30, R112 ;  /* 0x0000001e04e4723c */ /* 0x040fe20000001870 */
[----:B------:R-:W2:Y:S01]  /*7070*/  LDSM.16.MT88.4 R32, [R194+0x12800] ;  /* 0x01280000c220783b */ /* 0x000ea20000004200 */
[----:B------:R-:W-:Y:S01]  /*7080*/  IMAD.MOV.U32 R25, RZ, RZ, R37 ;  /* 0x000000ffff197224 */ /* 0x000fe200078e0025 */
[----:B------:R-:W-:Y:S01]  /*7090*/  MOV R24, R36 ;  /* 0x0000002400187202 */ /* 0x000fe20000000f00 */
[----:B------:R-:W-:Y:S01]  /*70a0*/  IMAD.MOV.U32 R145, RZ, RZ, R38 ;  /* 0x000000ffff917224 */ /* 0x000fe200078e0026 */
[----:B------:R-:W-:Y:S01]  /*70b0*/  MOV R144, R39 ;  /* 0x0000002700907202 */ /* 0x000fe20000000f00 */
[C---:B------:R-:W-:Y:S01]  /*70c0*/  HMMA.16816.F32 R112, R4.reuse, R12, R80 ;  /* 0x0000000c0470723c */ /* 0x040fe20000001850 */
[----:B------:R-:W3:Y:S01]  /*70d0*/  LDSM.16.MT88.4 R36, [R196+0x12800] ;  /* 0x01280000c424783b */ /* 0x000ee20000004200 */
[----:B------:R-:W-:Y:S01]  /*70e0*/  MOV R67, R93 ;  /* 0x0000005d00437202 */ /* 0x000fe20000000f00 */
[----:B------:R-:W-:Y:S01]  /*70f0*/  IMAD.MOV.U32 R93, RZ, RZ, R177 ;  /* 0x000000ffff5d7224 */ /* 0x000fe200078e00b1 */
[----:B------:R-:W-:Y:S01]  /*7100*/  MOV R64, R145 ;  /* 0x0000009100407202 */ /* 0x000fe20000000f00 */
[----:B------:R-:W-:Y:S01]  /*7110*/  IMAD.MOV.U32 R65, RZ, RZ, R144 ;  /* 0x000000ffff417224 */ /* 0x000fe200078e0090 */
[----:B------:R-:W-:Y:S01]  /*7120*/  HMMA.16816.F32 R116, R4, R14, R60 ;  /* 0x0000000e0474723c */ /* 0x000fe2000000183c */
[----:B------:R-:W3:Y:S01]  /*7130*/  LDSM.16.MT88.4 R12, [R194+0x14800] ;  /* 0x01480000c20c783b */ /* 0x000ee20000004200 */
[----:B------:R-:W-:-:S02]  /*7140*/  IMAD.MOV.U32 R84, RZ, RZ, R170 ;  /* 0x000000ffff547224 */ /* 0x000fc400078e00aa */
[----:B------:R-:W-:Y:S02]  /*7150*/  IMAD.MOV.U32 R66, RZ, RZ, R168 ;  /* 0x000000ffff427224 */ /* 0x000fe400078e00a8 */
[C---:B------:R-:W-:Y:S06]  /*7160*/  HMMA.16816.F32 R248, R4.reuse, R28, R88 ;  /* 0x0000001c04f8723c */ /* 0x040fec0000001858 */
[----:B----4-:R-:W-:Y:S01]  /*7170*/  HMMA.16816.F32 R236, R4, R20, R44 ;  /* 0x0000001404ec723c */ /* 0x010fe2000000182c */
[----:B------:R-:W-:Y:S01]  /*7180*/  IMAD.MOV.U32 R91, RZ, RZ, R26 ;  /* 0x000000ffff5b7224 */ /* 0x000fe200078e001a */
[----:B------:R-:W-:Y:S01]  /*7190*/  MOV R90, R24 ;  /* 0x00000018005a7202 */ /* 0x000fe20000000f00 */
[----:B------:R-:W-:-:S02]  /*71a0*/  IMAD.MOV.U32 R89, RZ, RZ, R25 ;  /* 0x000000ffff597224 */ /* 0x000fc400078e0019 */
[----:B------:R-:W4:Y:S01]  /*71b0*/  LDSM.16.MT88.4 R24, [R195+0x12800] ;  /* 0x01280000c318783b */ /* 0x000f220000004200 */
[C---:B------:R-:W-:Y:S01]  /*71c0*/  HMMA.16816.F32 R56, R4.reuse, R22, R56 ;  /* 0x000000160438723c */ /* 0x040fe20000001838 */
[----:B------:R-:W-:Y:S01]  /*71d0*/  IMAD.MOV.U32 R61, RZ, RZ, R89 ;  /* 0x000000ffff3d7224 */ /* 0x000fe200078e0059 */
[----:B------:R-:W-:Y:S01]  /*71e0*/  MOV R62, R90 ;  /* 0x0000005a003e7202 */ /* 0x000fe20000000f00 */
[----:B------:R-:W4:Y:S01]  /*71f0*/  LDSM.16.MT88.4 R20, [R196+0x14800] ;  /* 0x01480000c414783b */ /* 0x000f220000004200 */
[----:B------:R-:W-:Y:S01]  /*7200*/  IMAD.MOV.U32 R63, RZ, RZ, R91 ;  /* 0x000000ffff3f7224 */ /* 0x000fe200078e005b */
[----:B------:R-:W-:Y:S01]  /*7210*/  MOV R89, R0 ;  /* 0x0000000000597202 */ /* 0x000fe20000000f00 */
[----:B------:R-:W-:Y:S01]  /*7220*/  IMAD.MOV.U32 R88, RZ, RZ, R92 ;  /* 0x000000ffff587224 */ /* 0x000fe200078e005c */
[----:B------:R-:W-:Y:S01]  /*7230*/  MOV R91, R178 ;  /* 0x000000b2005b7202 */ /* 0x000fe20000000f00 */
[----:B------:R-:W-:Y:S01]  /*7240*/  IMAD.MOV.U32 R90, RZ, RZ, R179 ;  /* 0x000000ffff5a7224 */ /* 0x000fe200078e00b3 */
[----:B------:R-:W-:Y:S01]  /*7250*/  MOV R92, R176 ;  /* 0x000000b0005c7202 */ /* 0x000fe20000000f00 */
[----:B-1----:R-:W-:Y:S01]  /*7260*/  HMMA.16816.F32 R44, R4, R16, R40 ;  /* 0x00000010042c723c */ /* 0x002fe20000001828 */
[----:B------:R-:W-:-:S05]  /*7270*/  MOV R0, R147 ;  /* 0x0000009300007202 */ /* 0x000fca0000000f00 */
[C---:B--2---:R-:W-:Y:S01]  /*7280*/  HMMA.16816.F32 R232, R4.reuse, R32, R76 ;  /* 0x0000002004e8723c */ /* 0x044fe2000000184c */
[----:B------:R-:W-:Y:S01]  /*7290*/  MOV R40, R90 ;  /* 0x0000005a00287202 */ /* 0x000fe20000000f00 */
[----:B------:R-:W-:Y:S01]  /*72a0*/  IMAD.MOV.U32 R16, RZ, RZ, R91 ;  /* 0x000000ffff107224 */ /* 0x000fe200078e005b */
[----:B------:R-:W-:Y:S01]  /*72b0*/  MOV R42, R88 ;  /* 0x00000058002a7202 */ /* 0x000fe20000000f00 */
[----:B------:R-:W-:Y:S02]  /*72c0*/  IMAD.MOV.U32 R41, RZ, RZ, R89 ;  /* 0x000000ffff297224 */ /* 0x000fe400078e0059 */
[C---:B------:R-:W-:Y:S01]  /*72d0*/  HMMA.16816.F32 R28, R4.reuse, R34, R108 ;  /* 0x00000022041c723c */ /* 0x040fe2000000186c */
[----:B------:R-:W-:Y:S01]  /*72e0*/  IMAD.MOV.U32 R43, RZ, RZ, R93 ;  /* 0x000000ffff2b7224 */ /* 0x000fe200078e005d */
[----:B------:R-:W-:Y:S01]  /*72f0*/  MOV R82, R57 ;  /* 0x0000003900527202 */ /* 0x000fe20000000f00 */
[----:B------:R-:W-:Y:S01]  /*7300*/  IMAD.MOV.U32 R83, RZ, RZ, R56 ;  /* 0x000000ffff537224 */ /* 0x000fe200078e0038 */
[----:B------:R-:W-:Y:S01]  /*7310*/  MOV R80, R59 ;  /* 0x0000003b00507202 */ /* 0x000fe20000000f00 */
[----:B------:R-:W-:Y:S01]  /*7320*/  IMAD.MOV.U32 R81, RZ, RZ, R58 ;  /* 0x000000ffff517224 */ /* 0x000fe200078e003a */
[C---:B---3--:R-:W-:Y:S06]  /*7330*/  HMMA.16816.F32 R32, R4.reuse, R38, R104 ;  /* 0x000000260420723c */ /* 0x048fec0000001868 */
[----:B------:R-:W-:Y:S01]  /*7340*/  HMMA.16816.F32 R176, R4, R36, R72 ;  /* 0x0000002404b0723c */ /* 0x000fe20000001848 */
[----:B------:R-:W-:Y:S01]  /*7350*/  IMAD.MOV.U32 R39, RZ, RZ, R51 ;  /* 0x000000ffff277224 */ /* 0x000fe200078e0033 */
[----:B------:R-:W-:-:S04]  /*7360*/  MOV R38, R48 ;  /* 0x0000003000267202 */ /* 0x000fc80000000f00 */
[----:B------:R-:W-:Y:S01]  /*7370*/  HMMA.16816.F32 R56, R4, R18, R96 ;  /* 0x000000120438723c */ /* 0x000fe20000001860 */
[----:B------:R-:W-:Y:S01]  /*7380*/  MOV R36, R50 ;  /* 0x0000003200247202 */ /* 0x000fe20000000f00 */
[----:B------:R-:W-:-:S04]  /*7390*/  IMAD.MOV.U32 R37, RZ, RZ, R95 ;  /* 0x000000ffff257224 */ /* 0x000fc800078e005f */
[C---:B------:R-:W-:Y:S01]  /*73a0*/  HMMA.16816.F32 R76, R4.reuse, R14, R124 ;  /* 0x0000000e044c723c */ /* 0x040fe2000000187c */
        /* <DEDUP_REMOVED lines=8> */
[----:B------:R-:W-:Y:S01]  /*7430*/  IMAD.MOV.U32 R105, RZ, RZ, R34 ;  /* 0x000000ffff697224 */ /* 0x000fe200078e0022 */
[----:B------:R-:W-:Y:S01]  /*7440*/  HMMA.16816.F32 R48, R4, R12, R120 ;  /* 0x0000000c0430723c */ /* 0x000fe20000001878 */
[----:B------:R-:W1:Y:S01]  /*7450*/  LDSM.16.MT88.4 R32, [R193+0x16800] ;  /* 0x01680000c120783b */ /* 0x000e620000004200 */
[----:B------:R-:W-:-:S03]  /*7460*/  MOV R19, R92 ;  /* 0x0000005c00137202 */ /* 0x000fc60000000f00 */
[----:B------:R-:W-:Y:S01]  /*7470*/  LDSM.16.MT88.4 R12, [R194+0x16800] ;  /* 0x01680000c20c783b */ /* 0x000fe20000004200 */
[C---:B----4-:R-:W-:Y:S01]  /*7480*/  HMMA.16816.F32 R144, R4.reuse, R26, R100 ;  /* 0x0000001a0490723c */ /* 0x050fe20000001864 */
[----:B------:R-:W-:Y:S01]  /*7490*/  MOV R122, R0 ;  /* 0x00000000007a7202 */ /* 0x000fe20000000f00 */
[----:B------:R-:W-:Y:S01]  /*74a0*/  FFMA.FTZ R0, R186, UR8, -R8 ;  /* 0x00000008ba007c23 */ /* 0x000fe20008010808 */
[----:B------:R-:W2:Y:S01]  /*74b0*/  LDSM.16.MT88.4 R28, [R195+0x14800] ;  /* 0x01480000c31c783b */ /* 0x000ea20000004200 */
[----:B------:R-:W-:Y:S01]  /*74c0*/  IMAD.MOV.U32 R123, RZ, RZ, R134 ;  /* 0x000000ffff7b7224 */ /* 0x000fe200078e0086 */
[----:B------:R-:W-:Y:S01]  /*74d0*/  MOV R121, R19 ;  /* 0x0000001300797202 */ /* 0x000fe20000000f00 */
[----:B------:R3:W-:Y:S01]  /*74e0*/  MUFU.EX2 R125, R0 ;  /* 0x00000000007d7308 */ /* 0x0007e20000000800 */
[----:B------:R-:W-:Y:S01]  /*74f0*/  MOV R103, R61 ;  /* 0x0000003d00677202 */ /* 0x000fe20000000f00 */
[----:B------:R-:W-:Y:S01]  /*7500*/  IMAD.MOV.U32 R102, RZ, RZ, R62 ;  /* 0x000000ffff667224 */ /* 0x000fe200078e003e */
[----:B------:R-:W-:Y:S01]  /*7510*/  MOV R100, R63 ;  /* 0x0000003f00647202 */ /* 0x000fe20000000f00 */
[C---:B------:R-:W-:Y:S01]  /*7520*/  HMMA.16816.F32 R168, R4.reuse, R24, R68 ;  /* 0x0000001804a8723c */ /* 0x040fe20000001844 */
[----:B------:R-:W-:Y:S01]  /*7530*/  IMAD.MOV.U32 R101, RZ, RZ, R67 ;  /* 0x000000ffff657224 */ /* 0x000fe200078e0043 */
[----:B------:R-:W4:Y:S01]  /*7540*/  LDSM.16.MT88.4 R24, [R195+0x16800] ;  /* 0x01680000c318783b */ /* 0x000f220000004200 */
[----:B------:R-:W-:Y:S01]  /*7550*/  IMAD.MOV.U32 R126, RZ, RZ, R122 ;  /* 0x000000ffff7e7224 */ /* 0x000fe200078e007a */
[----:B------:R-:W-:Y:S01]  /*7560*/  MOV R127, R123 ;  /* 0x0000007b007f7202 */ /* 0x000fe20000000f00 */
[----:B------:R-:W-:Y:S01]  /*7570*/  IMAD.MOV.U32 R122, RZ, RZ, R16 ;  /* 0x000000ffff7a7224 */ /* 0x000fe200078e0010 */
[C---:B------:R-:W-:Y:S01]  /*7580*/  HMMA.16816.F32 R60, R4.reuse, R20, R128 ;  /* 0x00000014043c723c */ /* 0x040fe20000001880 */
[----:B------:R-:W-:Y:S01]  /*7590*/  MOV R123, R40 ;  /* 0x00000028007b7202 */ /* 0x000fe20000000f00 */
[----:B------:R-:W-:Y:S01]  /*75a0*/  IMAD.MOV.U32 R16, RZ, RZ, R100 ;  /* 0x000000ffff107224 */ /* 0x000fe200078e0064 */
[----:B------:R-:W-:Y:S01]  /*75b0*/  MOV R40, R101 ;  /* 0x0000006500287202 */ /* 0x000fe20000000f00 */
[----:B------:R-:W-:Y:S01]  /*75c0*/  IMAD.MOV.U32 R100, RZ, RZ, R102 ;  /* 0x000000ffff647224 */ /* 0x000fe200078e0066 */
[----:B------:R-:W-:Y:S01]  /*75d0*/  MOV R19, R42 ;  /* 0x0000002a00137202 */ /* 0x000fe20000000f00 */
[C---:B------:R-:W-:Y:S01]  /*75e0*/  HMMA.16816.F32 R88, R4.reuse, R22, R52 ;  /* 0x000000160458723c */ /* 0x040fe20000001834 */
[----:B---3--:R-:W-:Y:S01]  /*75f0*/  FFMA.FTZ R0, R185, UR8, -R8 ;  /* 0x00000008b9007c23 */ /* 0x008fe20008010808 */
[----:B------:R-:W3:Y:S01]  /*7600*/  LDSM.16.MT88.4 R20, [R196+0x16800] ;  /* 0x01680000c414783b */ /* 0x000ee20000004200 */
[----:B------:R-:W-:Y:S01]  /*7610*/  MOV R101, R103 ;  /* 0x0000006700657202 */ /* 0x000fe20000000f00 */
[----:B------:R-:W-:Y:S01]  /*7620*/  IMAD.MOV.U32 R102, RZ, RZ, R64 ;  /* 0x000000ffff667224 */ /* 0x000fe200078e0040 */
[----:B------:R2:W4:Y:S01]  /*7630*/  MUFU.EX2 R128, R0 ;  /* 0x0000000000807308 */ /* 0x0005220000000800 */
[----:B------:R-:W-:Y:S01]  /*7640*/  MOV R103, R65 ;  /* 0x0000004100677202 */ /* 0x000fe20000000f00 */
[----:B------:R-:W-:Y:S01]  /*7650*/  IMAD.MOV.U32 R64, RZ, RZ, R85 ;  /* 0x000000ffff407224 */ /* 0x000fe200078e0055 */
[----:B------:R-:W-:Y:S01]  /*7660*/  MOV R42, R84 ;  /* 0x00000054002a7202 */ /* 0x000fe20000000f00 */
[----:B------:R-:W-:Y:S01]  /*7670*/  IMAD.MOV.U32 R130, RZ, RZ, R122 ;  /* 0x000000ffff827224 */ /* 0x000fe200078e007a */
[----:B------:R-:W-:Y:S01]  /*7680*/  MOV R67, R94 ;  /* 0x0000005e00437202 */ /* 0x000fe20000000f00 */
[----:B------:R-:W-:Y:S01]  /*7690*/  IMAD.MOV.U32 R54, RZ, RZ, R126 ;  /* 0x000000ffff367224 */ /* 0x000fe200078e007e */
[----:B------:R-:W-:Y:S01]  /*76a0*/  MOV R65, R86 ;  /* 0x0000005600417202 */ /* 0x000fe20000000f00 */
[----:B-1----:R-:W-:Y:S01]  /*76b0*/  HMMA.16816.F32 R68, R4, R34, R152 ;  /* 0x000000220444723c */ /* 0x002fe20000001898 */
[----:B------:R-:W-:-:S02]  /*76c0*/  MOV R129, R121 ;  /* 0x0000007900817202 */ /* 0x000fc40000000f00 */
[----:B------:R-:W-:Y:S01]  /*76d0*/  MOV R131, R123 ;  /* 0x0000007b00837202 */ /* 0x000fe20000000f00 */
[----:B------:R-:W-:Y:S01]  /*76e0*/  IMAD.MOV.U32 R123, RZ, RZ, R64 ;  /* 0x000000ffff7b7224 */ /* 0x000fe200078e0040 */
[----:B------:R-:W-:Y:S01]  /*76f0*/  MOV R122, R42 ;  /* 0x0000002a007a7202 */ /* 0x000fe20000000f00 */
[C---:B------:R-:W-:Y:S01]  /*7700*/  HMMA.16816.F32 R92, R4.reuse, R32, R148 ;  /* 0x00000020045c723c */ /* 0x040fe20000001894 */
[----:B------:R-:W-:Y:S01]  /*7710*/  MOV R42, R67 ;  /* 0x00000043002a7202 */ /* 0x000fe20000000f00 */
[----:B------:R-:W-:Y:S01]  /*7720*/  LDSM.16.MT88.4 R32, [R194+0x13000] ;  /* 0x01300000c220783b */ /* 0x000fe20000004200 */
[----:B--2---:R-:W-:Y:S01]  /*7730*/  FFMA.FTZ R0, R187, UR8, -R8 ;  /* 0x00000008bb007c23 */ /* 0x004fe20008010808 */
[----:B------:R-:W-:Y:S01]  /*7740*/  MOV R55, R127 ;  /* 0x0000007f00377202 */ /* 0x000fe20000000f00 */
[----:B------:R-:W-:Y:S01]  /*7750*/  IMAD.MOV.U32 R127, RZ, RZ, R16 ;  /* 0x000000ffff7f7224 */ /* 0x000fe200078e0010 */
[----:B------:R-:W-:Y:S01]  /*7760*/  MOV R126, R19 ;  /* 0x00000013007e7202 */ /* 0x000fe20000000f00 */
[----:B------:R1:W2:Y:S01]  /*7770*/  MUFU.EX2 R120, R0 ;  /* 0x0000000000787308 */ /* 0x0002a20000000800 */
[C---:B------:R-:W-:Y:S01]  /*7780*/  HMMA.16816.F32 R96, R4.reuse, R28, R136 ;  /* 0x0000001c0460723c */ /* 0x040fe20000001888 */
[----:B------:R-:W-:Y:S01]  /*7790*/  MOV R185, R130 ;  /* 0x0000008200b97202 */ /* 0x000fe20000000f00 */
[----:B------:R-:W-:Y:S01]  /*77a0*/  IMAD.MOV.U32 R151, RZ, RZ, R198 ;  /* 0x000000ffff977224 */ /* 0x000fe200078e00c6 */
[----:B------:R-:W-:Y:S01]  /*77b0*/  MOV R187, R127 ;  /* 0x0000007f00bb7202 */ /* 0x000fe20000000f00 */
[----:B------:R-:W-:Y:S01]  /*77c0*/  IMAD.MOV.U32 R127, RZ, RZ, R42 ;  /* 0x000000ffff7f7224 */ /* 0x000fe200078e002a */
[----:B------:R-:W-:Y:S01]  /*77d0*/  MOV R149, R39 ;  /* 0x0000002700957202 */ /* 0x000fe20000000f00 */
[----:B------:R-:W-:Y:S01]  /*77e0*/  HMMA.16816.F32 R72, R4, R30, R140 ;  /* 0x0000001e0448723c */ /* 0x000fe2000000188c */
[----:B------:R-:W-:Y:S01]  /*77f0*/  LDSM.16.MT88.4 R28, [R193+0x11000] ;  /* 0x01100000c11c783b */ /* 0x000fe20000004200 */
[----:B------:R-:W-:Y:S01]  /*7800*/  MOV R137, R55 ;  /* 0x0000003700897202 */ /* 0x000fe20000000f00 */
[----:B------:R-:W-:Y:S01]  /*7810*/  IMAD.MOV.U32 R138, RZ, RZ, R131 ;  /* 0x000000ffff8a7224 */ /* 0x000fe200078e0083 */
[----:B------:R-:W-:Y:S01]  /*7820*/  MOV R131, R123 ;  /* 0x0000007b00837202 */ /* 0x000fe20000000f00 */
[----:B------:R3:W5:Y:S01]  /*7830*/  LDL.LU R198, [R1+0x94] ;  /* 0x0000940001c67983 */ /* 0x0007620000300800 */
[----:B------:R-:W-:Y:S01]  /*7840*/  MOV R148, R137 ;  /* 0x0000008900947202 */ /* 0x000fe20000000f00 */
[----:B------:R-:W-:Y:S01]  /*7850*/  IMAD.MOV.U32 R143, RZ, RZ, R126 ;  /* 0x000000ffff8f7224 */ /* 0x000fe200078e007e */
[----:B----4-:R-:W-:Y:S01]  /*7860*/  MOV R141, R128 ;  /* 0x00000080008d7202 */ /* 0x010fe20000000f00 */
[----:B------:R-:W-:-:S02]  /*7870*/  IMAD.MOV.U32 R137, RZ, RZ, R36 ;  /* 0x000000ffff897224 */ /* 0x000fc400078e0024 */
[----:B-1----:R-:W-:Y:S01]  /*7880*/  FFMA.FTZ R0, R184, UR8, -R8 ;  /* 0x00000008b8007c23 */ /* 0x002fe20008010808 */
[----:B--2---:R-:W-:Y:S01]  /*7890*/  MOV R153, R120 ;  /* 0x0000007800997202 */ /* 0x004fe20000000f00 */
[----:B------:R-:W-:Y:S01]  /*78a0*/  IMAD.MOV.U32 R120, RZ, RZ, R18 ;  /* 0x000000ffff787224 */ /* 0x000fe200078e0012 */
[----:B------:R-:W-:Y:S01]  /*78b0*/  MOV R128, R43 ;  /* 0x0000002b00807202 */ /* 0x000fe20000000f00 */
[----:B------:R1:W-:Y:S01]  /*78c0*/  MUFU.EX2 R134, R0 ;  /* 0x0000000000867308 */ /* 0x0003e20000000800 */
[----:B------:R-:W-:Y:S01]  /*78d0*/  IMAD.MOV.U32 R18, RZ, RZ, R41 ;  /* 0x000000ffff127224 */ /* 0x000fe200078e0029 */
[----:B------:R-:W-:Y:S01]  /*78e0*/  MOV R123, R80 ;  /* 0x00000050007b7202 */ /* 0x000fe20000000f00 */
[----:B------:R-:W-:Y:S01]  /*78f0*/  IMAD.MOV.U32 R41, RZ, RZ, R66 ;  /* 0x000000ffff297224 */ /* 0x000fe200078e0042 */
[----:B------:R-:W-:Y:S01]  /*7900*/  MOV R150, R37 ;  /* 0x0000002500967202 */ /* 0x000fe20000000f00 */
[----:B------:R-:W-:Y:S02]  /*7910*/  IMAD.MOV.U32 R66, RZ, RZ, R87 ;  /* 0x000000ffff427224 */ /* 0x000fe400078e0057 */
[----:B------:R-:W-:Y:S01]  /*7920*/  IMAD.MOV.U32 R186, RZ, RZ, R120 ;  /* 0x000000ffffba7224 */ /* 0x000fe200078e0078 */
[----:B------:R-:W-:Y:S01]  /*7930*/  MOV R120, R40 ;  /* 0x0000002800787202 */ /* 0x000fe20000000f00 */
[----:B------:R-:W-:Y:S01]  /*7940*/  IMAD.MOV.U32 R121, RZ, RZ, R41 ;  /* 0x000000ffff797224 */ /* 0x000fe200078e0029 */
[----:B------:R-:W-:Y:S01]  /*7950*/  MOV R40, R65 ;  /* 0x0000004100287202 */ /* 0x000fe20000000f00 */
[----:B------:R-:W-:Y:S01]  /*7960*/  IMAD.MOV.U32 R41, RZ, RZ, R66 ;  /* 0x000000ffff297224 */ /* 0x000fe200078e0042 */
[C---:B------:R-:W-:Y:S01]  /*7970*/  HMMA.16816.F32 R84, R4.reuse, R12, R156 ;  /* 0x0000000c0454723c */ /* 0x040fe2000000189c */
[----:B------:R-:W-:Y:S01]  /*7980*/  IMAD.MOV.U32 R139, RZ, RZ, R186 ;  /* 0x000000ffff8b7224 */ /* 0x000fe200078e00ba */
[----:B------:R-:W-:Y:S01]  /*7990*/  MOV R126, R121 ;  /* 0x00000079007e7202 */ /* 0x000fe20000000f00 */
[----:B------:R-:W-:Y:S01]  /*79a0*/  IMAD.MOV.U32 R186, RZ, RZ, R129 ;  /* 0x000000ffffba7224 */ /* 0x000fe200078e0081 */
[----:B------:R-:W-:Y:S01]  /*79b0*/  MOV R129, R41 ;  /* 0x0000002900817202 */ /* 0x000fe20000000f00 */
[----:B-1----:R-:W-:Y:S01]  /*79c0*/  FFMA.FTZ R0, R247, UR8, -R2 ;  /* 0x00000008f7007c23 */ /* 0x002fe20008010802 */
[C---:B------:R-:W-:Y:S01]  /*79d0*/  HMMA.16816.F32 R64, R4.reuse, R14, R160 ;  /* 0x0000000e0440723c */ /* 0x040fe200000018a0 */
[----:B------:R-:W1:Y:S01]  /*79e0*/  LDSM.16.MT88.4 R12, [R196+0x11000] ;  /* 0x01100000c40c783b */ /* 0x000e620000004200 */
[----:B------:R-:W-:Y:S01]  /*79f0*/  IMAD.MOV.U32 R136, RZ, RZ, R120 ;  /* 0x000000ffff887224 */ /* 0x000fe200078e0078 */
[----:B------:R2:W4:Y:S01]  /*7a00*/  MUFU.EX2 R17, R0 ;  /* 0x0000000000117308 */ /* 0x0005220000000800 */
[----:B------:R-:W-:Y:S01]  /*7a10*/  IMAD.MOV.U32 R130, RZ, RZ, R40 ;  /* 0x000000ffff827224 */ /* 0x000fe200078e0028 */
[----:B------:R-:W-:Y:S01]  /*7a20*/  MOV R121, R82 ;  /* 0x0000005200797202 */ /* 0x000fe20000000f00 */
[----:B------:R-:W-:Y:S01]  /*7a30*/  HMMA.16816.F32 R40, R4, R24, R188 ;  /* 0x000000180428723c */ /* 0x000fe200000018bc */
[----:B------:R-:W-:-:S06]  /*7a40*/  IMAD.MOV.U32 R120, RZ, RZ, R83 ;  /* 0x000000ffff787224 */ /* 0x000fcc00078e0053 */
[----:B------:R-:W-:Y:S02]  /*7a50*/  IMAD.MOV.U32 R191, RZ, RZ, R141 ;  /* 0x000000ffffbf7224 */ /* 0x000fe400078e008d */
[----:B------:R-:W-:Y:S02]  /*7a60*/  IMAD.MOV.U32 R141, RZ, RZ, R143 ;  /* 0x000000ffff8d7224 */ /* 0x000fe400078e008f */
[----:B------:R-:W-:Y:S02]  /*7a70*/  IMAD.MOV.U32 R143, RZ, RZ, R136 ;  /* 0x000000ffff8f7224 */ /* 0x000fe400078e0088 */
[----:B------:R-:W-:Y:S02]  /*7a80*/  IMAD.MOV.U32 R136, RZ, RZ, R38 ;  /* 0x000000ffff887224 */ /* 0x000fe400078e0026 */
[----:B--2---:R-:W-:Y:S01]  /*7a90*/  FFMA.FTZ R0, R252, UR8, -R2 ;  /* 0x00000008fc007c23 */ /* 0x004fe20008010802 */
[----:B----4-:R-:W-:-:S03]  /*7aa0*/  IMAD.MOV.U32 R161, RZ, RZ, R17 ;  /* 0x000000ffffa17224 */ /* 0x010fc600078e0011 */
[----:B------:R2:W4:Y:S02]  /*7ab0*/  MUFU.EX2 R154, R0 ;  /* 0x00000000009a7308 */ /* 0x0005240000000800 */
[----:B--2---:R-:W-:Y:S01]  /*7ac0*/  FFMA.FTZ R0, R246, UR8, -R2 ;  /* 0x00000008f6007c23 */ /* 0x004fe20008010802 */
[----:B------:R-:W-:Y:S01]  /*7ad0*/  MOV R246, R125 ;  /* 0x0000007d00f67202 */ /* 0x000fe20000000f00 */
[----:B------:R-:W-:Y:S02]  /*7ae0*/  IMAD.MOV.U32 R125, RZ, RZ, R18 ;  /* 0x000000ffff7d7224 */ /* 0x000fe400078e0012 */
[----:B------:R-:W2:Y:S02]  /*7af0*/  LDSM.16.MT88.4 R16, [R194+0x11000] ;  /* 0x01100000c210783b */ /* 0x000ea40000004200 */
[----:B------:R1:W-:Y:S01]  /*7b00*/  MUFU.EX2 R124, R0 ;  /* 0x00000000007c7308 */ /* 0x0003e20000000800 */
[----:B------:R-:W-:Y:S01]  /*7b10*/  MOV R142, R125 ;  /* 0x0000007d008e7202 */ /* 0x000fe20000000f00 */
[----:B------:R-:W-:Y:S01]  /*7b20*/  IMAD.MOV.U32 R125, RZ, RZ, R122 ;  /* 0x000000ffff7d7224 */ /* 0x000fe200078e007a */
[----:B------:R-:W-:Y:S01]  /*7b30*/  HMMA.16816.F32 R36, R4, R26, R180 ;  /* 0x0000001a0424723c */ /* 0x000fe200000018b4 */
[----:B------:R-:W-:Y:S01]  /*7b40*/  IMAD.MOV.U32 R122, RZ, RZ, R81 ;  /* 0x000000ffff7a7224 */ /* 0x000fe200078e0051 */
[----:B------:R-:W-:-:S02]  /*7b50*/  MOV R140, R142 ;  /* 0x0000008e008c7202 */ /* 0x000fc40000000f00 */
[----:B------:R-:W-:Y:S01]  /*7b60*/  MOV R184, R197 ;  /* 0x000000c500b87202 */ /* 0x000fe20000000f00 */
[----:B------:R-:W-:Y:S01]  /*7b70*/  IMAD.MOV.U32 R247, RZ, RZ, R185 ;  /* 0x000000fffff77224 */ /* 0x000fe200078e00b9 */
[----:B---3--:R-:W-:Y:S01]  /*7b80*/  HMMA.16816.F32 R80, R4, R20, R164 ;  /* 0x000000140450723c */ /* 0x008fe200000018a4 */
[----:B------:R-:W-:Y:S01]  /*7b90*/  MOV R142, R187 ;  /* 0x000000bb008e7202 */ /* 0x000fe20000000f00 */
[----:B-1----:R-:W-:Y:S01]  /*7ba0*/  FFMA.FTZ R0, R54, UR8, -R2 ;  /* 0x0000000836007c23 */ /* 0x002fe20008010802 */
[----:B------:R-:W-:-:S03]  /*7bb0*/  MOV R163, R138 ;  /* 0x0000008a00a37202 */ /* 0x000fc60000000f00 */
[----:B------:R-:W-:Y:S01]  /*7bc0*/  HMMA.16816.F32 R52, R4, R22, R172 ;  /* 0x000000160434723c */ /* 0x000fe200000018ac */
[----:B------:R-:W-:Y:S01]  /*7bd0*/  MOV R252, R148 ;  /* 0x0000009400fc7202 */ /* 0x000fe20000000f00 */
[----:B------:R-:W1:Y:S01]  /*7be0*/  MUFU.EX2 R160, R0 ;  /* 0x0000000000a07308 */ /* 0x000e620000000800 */
[----:B------:R-:W-:Y:S01]  /*7bf0*/  IMAD.MOV.U32 R187, RZ, RZ, R192 ;  /* 0x000000ffffbb7224 */ /* 0x000fe200078e00c0 */
[----:B------:R-:W-:Y:S01]  /*7c00*/  MOV R162, R184 ;  /* 0x000000b800a27202 */ /* 0x000fe20000000f00 */
[----:B------:R-:W-:Y:S02]  /*7c10*/  LDSM.16.MT88.4 R24, [R193+0x13000] ;  /* 0x01300000c118783b */ /* 0x000fe40000004200 */
[----:B------:R-:W-:Y:S02]  /*7c20*/  F2FP.F16.F32.PACK_AB R4, R191, R246 ;  /* 0x000000f6bf04723e */ /* 0x000fe400000000ff */
[----:B----4-:R-:W-:Y:S01]  /*7c30*/  F2FP.F16.F32.PACK_AB R5, R154, R161 ;  /* 0x000000a19a05723e */ /* 0x010fe200000000ff */
[----:B------:R3:W5:Y:S01]  /*7c40*/  LDL.LU R197, [R1+0x90] ;  /* 0x0000900001c57983 */ /* 0x0007620000300800 */
[----:B------:R-:W-:Y:S01]  /*7c50*/  F2FP.F16.F32.PACK_AB R6, R134, R153 ;  /* 0x000000998606723e */ /* 0x000fe200000000ff */
[----:B------:R-:W-:Y:S01]  /*7c60*/  IMAD.MOV.U32 R152, RZ, RZ, R187 ;  /* 0x000000ffff987224 */ /* 0x000fe200078e00bb */
[----:B------:R-:W-:Y:S01]  /*7c70*/  MOV R138, R186 ;  /* 0x000000ba008a7202 */ /* 0x000fe20000000f00 */
[----:B------:R-:W4:Y:S01]  /*7c80*/  LDSM.16.MT88.4 R20, [R195+0x11000] ;  /* 0x01100000c314783b */ /* 0x000f220000004200 */
[----:B-1----:R-:W-:Y:S01]  /*7c90*/  F2FP.F16.F32.PACK_AB R7, R160, R124 ;  /* 0x0000007ca007723e */ /* 0x002fe200000000ff */
[----:B------:R-:W-:Y:S01]  /*7ca0*/  IMAD.MOV.U32 R184, RZ, RZ, R111 ;  /* 0x000000ffffb87224 */ /* 0x000fe200078e006f */
[----:B------:R-:W-:Y:S01]  /*7cb0*/  MOV R185, R110 ;  /* 0x0000006e00b97202 */ /* 0x000fe20000000f00 */
[----:B------:R-:W-:Y:S01]  /*7cc0*/  IMAD.MOV.U32 R186, RZ, RZ, R109 ;  /* 0x000000ffffba7224 */ /* 0x000fe200078e006d */
[----:B------:R-:W-:Y:S01]  /*7cd0*/  MOV R187, R108 ;  /* 0x0000006c00bb7202 */ /* 0x000fe20000000f00 */
[----:B------:R-:W-:Y:S01]  /*7ce0*/  IMAD.MOV.U32 R175, RZ, RZ, R149 ;  /* 0x000000ffffaf7224 */ /* 0x000fe200078e0095 */
[----:B------:R-:W-:Y:S01]  /*7cf0*/  MOV R155, R150 ;  /* 0x00000096009b7202 */ /* 0x000fe20000000f00 */
[C---:B------:R-:W-:Y:S01]  /*7d00*/  HMMA.16816.F32 R156, R4.reuse, R12, R240 ;  /* 0x0000000c049c723c */ /* 0x040fe200000018f0 */
[----:B------:R-:W-:Y:S01]  /*7d10*/  IMAD.MOV.U32 R0, RZ, RZ, R151 ;  /* 0x000000ffff007224 */ /* 0x000fe200078e0097 */
[----:B------:R-:W-:Y:S01]  /*7d20*/  MOV R189, R163 ;  /* 0x000000a300bd7202 */ /* 0x000fe20000000f00 */
[----:B------:R-:W-:Y:S01]  /*7d30*/  IMAD.MOV.U32 R188, RZ, RZ, R162 ;  /* 0x000000ffffbc7224 */ /* 0x000fe200078e00a2 */
[----:B------:R3:W5:Y:S02]  /*7d40*/  LDL.LU R192, [R1+0x8c] ;  /* 0x00008c0001c07983 */ /* 0x0007640000300800 */
[C---:B------:R-:W-:Y:S02]  /*7d50*/  HMMA.16816.F32 R108, R4.reuse, R14, R224 ;  /* 0x0000000e046c723c */ /* 0x040fe400000018e0 */
[----:B------:R-:W1:Y:S04]  /*7d60*/  LDSM.16.MT88.4 R12, [R193+0x15000] ;  /* 0x01500000c10c783b */ /* 0x000e680000004200 */
[C---:B--2---:R-:W-:Y:S06]  /*7d70*/  HMMA.16816.F32 R148, R4.reuse, R16, R248 ;  /* 0x000000100494723c */ /* 0x044fec00000018f8 */
[----:B------:R-:W-:Y:S01]  /*7d80*/  HMMA.16816.F32 R140, R4, R28, R140 ;  /* 0x0000001c048c723c */ /* 0x000fe2000000188c */
[----:B------:R-:W-:Y:S01]  /*7d90*/  IMAD.MOV.U32 R248, RZ, RZ, R107 ;  /* 0x000000fffff87224 */ /* 0x000fe200078e006b */
[----:B------:R-:W-:Y:S01]  /*7da0*/  MOV R249, R106 ;  /* 0x0000006a00f97202 */ /* 0x000fe20000000f00 */
[----:B------:R-:W-:Y:S01]  /*7db0*/  IMAD.MOV.U32 R250, RZ, RZ, R105 ;  /* 0x000000fffffa7224 */ /* 0x000fe200078e0069 */
[----:B------:R-:W-:-:S02]  /*7dc0*/  MOV R251, R104 ;  /* 0x0000006800fb7202 */ /* 0x000fc40000000f00 */
[C---:B------:R-:W-:Y:S01]  /*7dd0*/  HMMA.16816.F32 R100, R4.reuse, R30, R100 ;  /* 0x0000001e0464723c */ /* 0x040fe20000001864 */
[----:B------:R-:W2:Y:S05]  /*7de0*/  LDSM.16.MT88.4 R28, [R196+0x13000] ;  /* 0x01300000c41c783b */ /* 0x000eaa0000004200 */
[C---:B------:R-:W-:Y:S01]  /*7df0*/  HMMA.16816.F32 R104, R4.reuse, R18, R228 ;  /* 0x000000120468723c */ /* 0x040fe200000018e4 */
[----:B------:R-:W3:Y:S05]  /*7e00*/  LDSM.16.MT88.4 R16, [R195+0x13000] ;  /* 0x01300000c310783b */ /* 0x000eea0000004200 */
[C---:B----4-:R-:W-:Y:S06]  /*7e10*/  HMMA.16816.F32 R164, R4.reuse, R20, R112 ;  /* 0x0000001404a4723c */ /* 0x050fec0000001870 */
[C---:B------:R-:W-:Y:S01]  /*7e20*/  HMMA.16816.F32 R112, R4.reuse, R22, R116 ;  /* 0x000000160470723c */ /* 0x040fe20000001874 */
[----:B------:R-:W4:Y:S05]  /*7e30*/  LDSM.16.MT88.4 R20, [R194+0x15000] ;  /* 0x01500000c214783b */ /* 0x000f2a0000004200 */
[C---:B-1----:R-:W-:Y:S06]  /*7e40*/  HMMA.16816.F32 R56, R4.reuse, R14, R56 ;  /* 0x0000000e0438723c */ /* 0x042fec0000001838 */
[C---:B------:R-:W-:Y:S06]  /*7e50*/  HMMA.16816.F32 R116, R4.reuse, R24, R236 ;  /* 0x000000180474723c */ /* 0x040fec00000018ec */
[C---:B------:R-:W-:Y:S06]  /*7e60*/  HMMA.16816.F32 R224, R4.reuse, R34, R184 ;  /* 0x0000002204e0723c */ /* 0x040fec00000018b8 */
[C---:B--2---:R-:W-:Y:S06]  /*7e70*/  HMMA.16816.F32 R184, R4.reuse, R28, R176 ;  /* 0x0000001c04b8723c */ /* 0x044fec00000018b0 */
[C---:B------:R-:W-:Y:S06]  /*7e80*/  HMMA.16816.F32 R236, R4.reuse, R30, R248 ;  /* 0x0000001e04ec723c */ /* 0x040fec00000018f8 */
[----:B---3--:R-:W-:Y:S01]  /*7e90*/  HMMA.16816.F32 R28, R4, R16, R168 ;  /* 0x00000010041c723c */ /* 0x008fe200000018a8 */
[----:B------:R-:W-:-:S02]  /*7ea0*/  MOV R183, R0 ;  /* 0x0000000000b77202 */ /* 0x000fc40000000f00 */
[----:B------:R-:W-:Y:S01]  /*7eb0*/  MOV R0, R128 ;  /* 0x0000008000007202 */ /* 0x000fe20000000f00 */
[----:B------:R-:W-:Y:S02]  /*7ec0*/  IMAD.MOV.U32 R182, RZ, RZ, R175 ;  /* 0x000000ffffb67224 */ /* 0x000fe400078e00af */
[C---:B------:R-:W-:Y:S01]  /*7ed0*/  HMMA.16816.F32 R248, R4.reuse, R12, R44 ;  /* 0x0000000c04f8723c */ /* 0x040fe2000000182c */
[----:B------:R-:W-:Y:S02]  /*7ee0*/  IMAD.MOV.U32 R190, RZ, RZ, R247 ;  /* 0x000000ffffbe7224 */ /* 0x000fe400078e00f7 */
[--C-:B------:R-:W-:Y:S01]  /*7ef0*/  FFMA.FTZ R0, R0, UR8, -R8.reuse ;  /* 0x0000000800007c23 */ /* 0x100fe20008010808 */
[----:B------:R-:W-:Y:S01]  /*7f00*/  MOV R162, R138 ;  /* 0x0000008a00a27202 */ /* 0x000fe20000000f00 */
[----:B------:R-:W-:Y:S01]  /*7f10*/  IMAD.MOV.U32 R163, RZ, RZ, R139 ;  /* 0x000000ffffa37224 */ /* 0x000fe200078e008b */
[C---:B------:R-:W-:Y:S01]  /*7f20*/  HMMA.16816.F32 R120, R4.reuse, R26, R120 ;  /* 0x0000001a0478723c */ /* 0x040fe20000001878 */
[----:B------:R-:W-:Y:S01]  /*7f30*/  IMAD.MOV.U32 R46, RZ, RZ, R57 ;  /* 0x000000ffff2e7224 */ /* 0x000fe200078e0039 */
[----:B------:R-:W-:Y:S01]  /*7f40*/  MOV R138, R130 ;  /* 0x00000082008a7202 */ /* 0x000fe20000000f00 */
[----:B------:R1:W-:Y:S01]  /*7f50*/  MUFU.EX2 R57, R0 ;  /* 0x0000000000397308 */ /* 0x0003e20000000800 */
[----:B------:R-:W-:Y:S01]  /*7f60*/  IMAD.MOV.U32 R247, RZ, RZ, R129 ;  /* 0x000000fffff77224 */ /* 0x000fe200078e0081 */
[----:B------:R-:W2:Y:S01]  /*7f70*/  LDSM.16.MT88.4 R24, [R196+0x15000] ;  /* 0x01500000c418783b */ /* 0x000ea20000004200 */
[C---:B------:R-:W-:Y:S01]  /*7f80*/  HMMA.16816.F32 R172, R4.reuse, R32, R232 ;  /* 0x0000002004ac723c */ /* 0x040fe200000018e8 */
[----:B------:R-:W-:Y:S01]  /*7f90*/  IMAD.MOV.U32 R139, RZ, RZ, R131 ;  /* 0x000000ffff8b7224 */ /* 0x000fe200078e0083 */
[----:B------:R-:W-:Y:S01]  /*7fa0*/  MOV R47, R56 ;  /* 0x00000038002f7202 */ /* 0x000fe20000000f00 */
[----:B------:R-:W3:Y:S03]  /*7fb0*/  LDSM.16.MT88.4 R32, [R195+0x15000] ;  /* 0x01500000c320783b */ /* 0x000ee60000004200 */
[----:B------:R-:W-:Y:S01]  /*7fc0*/  MOV R131, R28 ;  /* 0x0000001c00837202 */ /* 0x000fe20000000f00 */
[----:B------:R-:W-:Y:S01]  /*7fd0*/  IMAD.MOV.U32 R130, RZ, RZ, R29 ;  /* 0x000000ffff827224 */ /* 0x000fe200078e001d */
[----:B------:R-:W-:Y:S01]  /*7fe0*/  MOV R129, R30 ;  /* 0x0000001e00817202 */ /* 0x000fe20000000f00 */
[----:B------:R-:W-:Y:S01]  /*7ff0*/  IMAD.MOV.U32 R128, RZ, RZ, R31 ;  /* 0x000000ffff807224 */ /* 0x000fe200078e001f */
[----:B------:R-:W-:Y:S01]  /*8000*/  HMMA.16816.F32 R232, R4, R18, R144 ;  /* 0x0000001204e8723c */ /* 0x000fe20000001890 */
[----:B------:R-:W-:Y:S01]  /*8010*/  LDSM.16.MT88.4 R28, [R193+0x17000] ;  /* 0x01700000c11c783b */ /* 0x000fe20000004200 */
[----:B-1----:R-:W-:-:S03]  /*8020*/  FFMA.FTZ R0, R182, UR8, -R8 ;  /* 0x00000008b6007c23 */ /* 0x002fc60008010808 */
[----:B------:R-:W1:Y:S01]  /*8030*/  LDSM.16.MT88.4 R16, [R194+0x17000] ;  /* 0x01700000c210783b */ /* 0x000e620000004200 */
[----:B------:R4:W1:Y:S01]  /*8040*/  MUFU.EX2 R56, R0 ;  /* 0x0000000000387308 */ /* 0x0008620000000800 */
[----:B------:R-:W-:Y:S01]  /*8050*/  IMAD.MOV.U32 R171, RZ, RZ, R246 ;  /* 0x000000ffffab7224 */ /* 0x000fe200078e00f6 */
[----:B------:R-:W-:Y:S01]  /*8060*/  MOV R246, R252 ;  /* 0x000000fc00f67202 */ /* 0x000fe20000000f00 */
[----:B------:R-:W-:Y:S01]  /*8070*/  IMAD.MOV.U32 R147, RZ, RZ, R11 ;  /* 0x000000ffff937224 */ /* 0x000fe200078e000b */
[----:B------:R-:W-:Y:S01]  /*8080*/  MOV R170, R161 ;  /* 0x000000a100aa7202 */ /* 0x000fe20000000f00 */
[----:B------:R-:W-:Y:S01]  /*8090*/  IMAD.MOV.U32 R146, RZ, RZ, R9 ;  /* 0x000000ffff927224 */ /* 0x000fe200078e0009 */
[----:B------:R-:W-:Y:S01]  /*80a0*/  MOV R161, R10 ;  /* 0x0000000a00a17202 */ /* 0x000fe20000000f00 */
[----:B------:R-:W-:Y:S01]  /*80b0*/  LDSM.16.MT88.4 R12, [R196+0x17000] ;  /* 0x01700000c40c783b */ /* 0x000fe20000004200 */
[----:B----4-:R-:W-:-:S04]  /*80c0*/  FFMA.FTZ R0, R183, UR8, -R8 ;  /* 0x00000008b7007c23 */ /* 0x010fc80008010808 */
[----:B------:R4:W-:Y:S01]  /*80d0*/  MUFU.EX2 R252, R0 ;  /* 0x0000000000fc7308 */ /* 0x0009e20000000800 */
[----:B------:R-:W-:Y:S01]  /*80e0*/  MOV R144, R188 ;  /* 0x000000bc00907202 */ /* 0x000fe20000000f00 */
[----:B----4-:R-:W-:Y:S02]  /*80f0*/  FFMA.FTZ R0, R247, UR8, -R8 ;  /* 0x00000008f7007c23 */ /* 0x010fe40008010808 */
[----:B------:R-:W4:Y:S04]  /*8100*/  LDSM.16.MT88.4 R8, [R195+0x17000] ;  /* 0x01700000c308783b */ /* 0x000f280000004200 */
[----:B------:R2:W-:Y:S01]  /*8110*/  MUFU.EX2 R247, R0 ;  /* 0x0000000000f77308 */ /* 0x0005e20000000800 */
[----:B------:R-:W-:Y:S01]  /*8120*/  HMMA.16816.F32 R240, R4, R20, R48 ;  /* 0x0000001404f0723c */ /* 0x000fe20000001830 */
[----:B------:R-:W-:Y:S01]  /*8130*/  MOV R45, R58 ;  /* 0x0000003a002d7202 */ /* 0x000fe20000000f00 */
[----:B------:R-:W-:-:S05]  /*8140*/  IMAD.MOV.U32 R58, RZ, RZ, R137 ;  /* 0x000000ffff3a7224 */ /* 0x000fca00078e0089 */
[----:B------:R-:W-:Y:S01]  /*8150*/  IMAD.MOV.U32 R20, RZ, RZ, R246 ;  /* 0x000000ffff147224 */ /* 0x000fe200078e00f6 */
[----:B------:R-:W-:Y:S01]  /*8160*/  MOV R49, R136 ;  /* 0x0000008800317202 */ /* 0x000fe20000000f00 */
[----:B------:R-:W-:Y:S01]  /*8170*/  IMAD.MOV.U32 R48, RZ, RZ, R154 ;  /* 0x000000ffff307224 */ /* 0x000fe200078e009a */
[----:B------:R-:W-:Y:S01]  /*8180*/  MOV R154, R139 ;  /* 0x0000008b009a7202 */ /* 0x000fe20000000f00 */
[----:B--2---:R-:W-:-:S04]  /*8190*/  FFMA.FTZ R0, R144, UR8, -R2 ;  /* 0x0000000890007c23 */ /* 0x004fc80008010802 */
[----:B------:R2:W-:Y:S01]  /*81a0*/  MUFU.EX2 R246, R0 ;  /* 0x0000000000f67308 */ /* 0x0005e20000000800 */
[----:B------:R-:W-:Y:S02]  /*81b0*/  MOV R168, R190 ;  /* 0x000000be00a87202 */ /* 0x000fe40000000f00 */
[----:B------:R-:W-:Y:S01]  /*81c0*/  MOV R21, R155 ;  /* 0x0000009b00157202 */ /* 0x000fe20000000f00 */
[----:B------:R-:W-:Y:S01]  /*81d0*/  IMAD.MOV.U32 R155, RZ, RZ, R125 ;  /* 0x000000ffff9b7224 */ /* 0x000fe200078e007d */
[----:B------:R-:W-:Y:S01]  /*81e0*/  HMMA.16816.F32 R228, R4, R22, R76 ;  /* 0x0000001604e4723c */ /* 0x000fe2000000184c */
[----:B------:R-:W-:Y:S01]  /*81f0*/  IMAD.MOV.U32 R169, RZ, RZ, R191 ;  /* 0x000000ffffa97224 */ /* 0x000fe200078e00bf */
[----:B------:R-:W-:Y:S01]  /*8200*/  MOV R125, R126 ;  /* 0x0000007e007d7202 */ /* 0x000fe20000000f00 */
[----:B------:R-:W-:Y:S02]  /*8210*/  IMAD.MOV.U32 R126, RZ, RZ, R127 ;  /* 0x000000ffff7e7224 */ /* 0x000fe400078e007f */
[----:B--2---:R-:W-:-:S02]  /*8220*/  FFMA.FTZ R0, R138, UR8, -R2 ;  /* 0x000000088a007c23 */ /* 0x004fc40008010802 */
[----:B------:R-:W2:Y:S01]  /*8230*/  LDSM.16.MT88.4 R136, [R193+0x11800] ;  /* 0x01180000c188783b */ /* 0x000ea20000004200 */
[----:B------:R-:W-:Y:S01]  /*8240*/  IMAD.MOV.U32 R76, RZ, RZ, R168 ;  /* 0x000000ffff4c7224 */ /* 0x000fe200078e00a8 */
[----:B------:R-:W-:Y:S01]  /*8250*/  MOV R127, R135 ;  /* 0x00000087007f7202 */ /* 0x000fe20000000f00 */
[----:B------:R-:W-:Y:S01]  /*8260*/  IMAD.MOV.U32 R145, RZ, RZ, R189 ;  /* 0x000000ffff917224 */ /* 0x000fe200078e00bd */
[----:B------:R3:W2:Y:S01]  /*8270*/  MUFU.EX2 R135, R0 ;  /* 0x0000000000877308 */ /* 0x0006a20000000800 */
[----:B------:R-:W-:Y:S01]  /*8280*/  MOV R79, R169 ;  /* 0x000000a9004f7202 */ /* 0x000fe20000000f00 */
[----:B------:R-:W-:Y:S01]  /*8290*/  IMAD.MOV.U32 R78, RZ, RZ, R170 ;  /* 0x000000ffff4e7224 */ /* 0x000fe200078e00aa */
[----:B------:R-:W-:Y:S01]  /*82a0*/  MOV R77, R171 ;  /* 0x000000ab004d7202 */ /* 0x000fe20000000f00 */
[----:B------:R-:W-:Y:S01]  /*82b0*/  HMMA.16816.F32 R188, R4, R24, R60 ;  /* 0x0000001804bc723c */ /* 0x000fe2000000183c */
[----:B------:R-:W-:Y:S01]  /*82c0*/  IMAD.MOV.U32 R44, RZ, RZ, R59 ;  /* 0x000000ffff2c7224 */ /* 0x000fe200078e003b */
[----:B------:R-:W-:-:S02]  /*82d0*/  MOV R59, R145 ;  /* 0x00000091003b7202 */ /* 0x000fc40000000f00 */
[----:B------:R-:W-:Y:S02]  /*82e0*/  MOV R50, R134 ;  /* 0x0000008600327202 */ /* 0x000fe40000000f00 */
[----:B------:R-:W-:Y:S01]  /*82f0*/  HMMA.16816.F32 R176, R4, R26, R88 ;  /* 0x0000001a04b0723c */ /* 0x000fe20000001858 */
[--C-:B---3--:R-:W-:Y:S01]  /*8300*/  FFMA.FTZ R0, R146, UR8, -R2.reuse ;  /* 0x0000000892007c23 */ /* 0x108fe20008010802 */
[----:B------:R-:W-:-:S04]  /*8310*/  FFMA.FTZ R2, R76, UR8, -R2 ;  /* 0x000000084c027c23 */ /* 0x000fc80008010802 */
[C---:B------:R-:W-:Y:S06]  /*8320*/  HMMA.16816.F32 R180, R4.reuse, R32, R96 ;  /* 0x0000002004b4723c */ /* 0x040fec0000001860 */
[C---:B------:R-:W-:Y:S01]  /*8330*/  HMMA.16816.F32 R168, R4.reuse, R34, R72 ;  /* 0x0000002204a8723c */ /* 0x040fe20000001848 */
[----:B------:R3:W-:Y:S05]  /*8340*/  MUFU.EX2 R134, R0 ;  /* 0x0000000000867308 */ /* 0x0007ea0000000800 */
[C---:B-1----:R-:W-:Y:S01]  /*8350*/  HMMA.16816.F32 R24, R4.reuse, R16, R84 ;  /* 0x000000100418723c */ /* 0x042fe20000001854 */
        /* <DEDUP_REMOVED lines=8> */
[----:B------:R-:W1:Y:S01]  /*83e0*/  MUFU.EX2 R133, R2 ;  /* 0x0000000200857308 */ /* 0x000e620000000800 */
[----:B------:R-:W-:Y:S01]  /*83f0*/  IMAD.MOV.U32 R86, RZ, RZ, R124 ;  /* 0x000000ffff567224 */ /* 0x000fe200078e007c */
[----:B------:R-:W-:Y:S01]  /*8400*/  LDSM.16.MT88.4 R72, [R193+0x15800] ;  /* 0x01580000c148783b */ /* 0x000fe20000004200 */
[----:B------:R-:W-:Y:S01]  /*8410*/  HMMA.16816.F32 R28, R4, R30, R68 ;  /* 0x0000001e041c723c */ /* 0x000fe20000001844 */
[----:B------:R-:W-:Y:S01]  /*8420*/  IMAD.MOV.U32 R92, RZ, RZ, R58 ;  /* 0x000000ffff5c7224 */ /* 0x000fe200078e003a */
[----:B------:R-:W-:Y:S01]  /*8430*/  MOV R58, R125 ;  /* 0x0000007d003a7202 */ /* 0x000fe20000000f00 */
[----:B------:R-:W-:Y:S01]  /*8440*/  IMAD.MOV.U32 R85, RZ, RZ, R126 ;  /* 0x000000ffff557224 */ /* 0x000fe200078e007e */
[----:B------:R-:W-:Y:S03]  /*8450*/  LDSM.16.MT88.4 R144, [R194+0x11800] ;  /* 0x01180000c290783b */ /* 0x000fe60000004200 */
[----:B------:R-:W-:Y:S01]  /*8460*/  IMAD.MOV.U32 R70, RZ, RZ, R152 ;  /* 0x000000ffff467224 */ /* 0x000fe200078e0098 */
[----:B------:R-:W-:Y:S01]  /*8470*/  MOV R69, R153 ;  /* 0x0000009900457202 */ /* 0x000fe20000000f00 */
[----:B------:R-:W-:Y:S01]  /*8480*/  IMAD.MOV.U32 R68, RZ, RZ, R154 ;  /* 0x000000ffff447224 */ /* 0x000fe200078e009a */
[----:B------:R-:W-:Y:S01]  /*8490*/  LDSM.16.MT88.4 R88, [R196+0x15800] ;  /* 0x01580000c458783b */ /* 0x000fe20000004200 */
[----:B------:R-:W-:-:S03]  /*84a0*/  MOV R71, R59 ;  /* 0x0000003b00477202 */ /* 0x000fc60000000f00 */
[----:B------:R-:W1:Y:S01]  /*84b0*/  LDSM.16.MT88.4 R152, [R196+0x11800] ;  /* 0x01180000c498783b */ /* 0x000e620000004200 */
[----:B------:R-:W-:Y:S02]  /*84c0*/  MOV R59, R127 ;  /* 0x0000007f003b7202 */ /* 0x000fe40000000f00 */
[----:B----4-:R-:W-:Y:S01]  /*84d0*/  HMMA.16816.F32 R124, R4, R8, R40 ;  /* 0x00000008047c723c */ /* 0x010fe20000001828 */
[----:B------:R-:W-:Y:S01]  /*84e0*/  MOV R95, R21 ;  /* 0x00000015005f7202 */ /* 0x000fe20000000f00 */
[----:B------:R-:W4:Y:S01]  /*84f0*/  LDSM.16.MT88.4 R40, [R193+0x13800] ;  /* 0x01380000c128783b */ /* 0x000f220000004200 */
[----:B------:R-:W-:-:S03]  /*8500*/  IMAD.MOV.U32 R94, RZ, RZ, R48 ;  /* 0x000000ffff5e7224 */ /* 0x000fc600078e0030 */
[C---:B------:R-:W-:Y:S01]  /*8510*/  HMMA.16816.F32 R20, R4.reuse, R18, R64 ;  /* 0x000000120414723c */ /* 0x040fe20000001840 */
[----:B------:R-:W-:Y:S01]  /*8520*/  MOV R93, R49 ;  /* 0x00000031005d7202 */ /* 0x000fe20000000f00 */
[----:B------:R-:W-:Y:S01]  /*8530*/  IMAD.MOV.U32 R63, RZ, RZ, R128 ;  /* 0x000000ffff3f7224 */ /* 0x000fe200078e0080 */
[----:B------:R-:W-:Y:S03]  /*8540*/  LDSM.16.MT88.4 R96, [R195+0x15800] ;  /* 0x01580000c360783b */ /* 0x000fe60000004200 */
[C---:B------:R-:W-:Y:S06]  /*8550*/  HMMA.16816.F32 R16, R4.reuse, R12, R80 ;  /* 0x0000000c0410723c */ /* 0x040fec0000001850 */
[C---:B------:R-:W-:Y:S01]  /*8560*/  HMMA.16816.F32 R8, R4.reuse, R10, R36 ;  /* 0x0000000a0408723c */ /* 0x040fe20000001824 */
[----:B------:R-:W-:Y:S01]  /*8570*/  F2FP.F16.F32.PACK_AB R128, R56, R57 ;  /* 0x000000393880723e */ /* 0x000fe200000000ff */
[----:B---3--:R-:W-:Y:S01]  /*8580*/  IMAD.MOV.U32 R0, RZ, RZ, R163 ;  /* 0x000000ffff007224 */ /* 0x008fe200078e00a3 */
[----:B--2---:R-:W-:Y:S01]  /*8590*/  F2FP.F16.F32.PACK_AB R129, R135, R246 ;  /* 0x000000f68781723e */ /* 0x004fe200000000ff */
[----:B------:R-:W-:Y:S02]  /*85a0*/  LDSM.16.MT88.4 R64, [R195+0x13800] ;  /* 0x01380000c340783b */ /* 0x000fe40000004200 */
[----:B------:R-:W-:Y:S01]  /*85b0*/  HMMA.16816.F32 R12, R4, R14, R52 ;  /* 0x0000000e040c723c */ /* 0x000fe20000001834 */
[----:B------:R-:W-:Y:S01]  /*85c0*/  F2FP.F16.F32.PACK_AB R130, R247, R252 ;  /* 0x000000fcf782723e */ /* 0x000fe200000000ff */
[----:B------:R-:W-:Y:S05]  /*85d0*/  LDSM.16.MT88.4 R80, [R194+0x15800] ;  /* 0x01580000c250783b */ /* 0x000fea0000004200 */
[----:B------:R-:W-:Y:S01]  /*85e0*/  MOV R7, R50 ;  /* 0x0000003200077202 */ /* 0x000fe20000000f00 */
[----:B------:R-:W-:-:S02]  /*85f0*/  IMAD.MOV.U32 R6, RZ, RZ, R51 ;  /* 0x000000ffff067224 */ /* 0x000fc400078e0033 */
[----:B------:R-:W2:Y:S01]  /*8600*/  LDSM.16.MT88.4 R48, [R194+0x13800] ;  /* 0x01380000c230783b */ /* 0x000ea20000004200 */
[----:B-1----:R-:W-:-:S07]  /*8610*/  F2FP.F16.F32.PACK_AB R131, R133, R134 ;  /* 0x000000868583723e */ /* 0x002fce00000000ff */
[C---:B------:R-:W-:Y:S06]  /*8620*/  HMMA.16816.F32 R140, R128.reuse, R136, R140 ;  /* 0x00000088808c723c */ /* 0x040fec000000188c */
[----:B------:R-:W-:Y:S07]  /*8630*/  HMMA.16816.F32 R136, R128, R138, R100 ;  /* 0x0000008a8088723c */ /* 0x000fee0000001864 */
[----:B------:R-:W-:Y:S01]  /*8640*/  MOV R100, R57 ;  /* 0x0000003900647202 */ /* 0x000fe20000000f00 */
[----:B------:R-:W-:Y:S01]  /*8650*/  IMAD.MOV.U32 R101, RZ, RZ, R58 ;  /* 0x000000ffff657224 */ /* 0x000fe200078e003a */
[----:B------:R-:W-:Y:S01]  /*8660*/  MOV R102, R56 ;  /* 0x0000003800667202 */ /* 0x000fe20000000f00 */
[----:B------:R-:W-:-:S02]  /*8670*/  IMAD.MOV.U32 R103, RZ, RZ, R59 ;  /* 0x000000ffff677224 */ /* 0x000fc400078e003b */
[----:B------:R-:W1:Y:S01]  /*8680*/  LDSM.16.MT88.4 R56, [R196+0x13800] ;  /* 0x01380000c438783b */ /* 0x000e620000004200 */
[C---:B------:R-:W-:Y:S06]  /*8690*/  HMMA.16816.F32 R156, R128.reuse, R152, R156 ;  /* 0x00000098809c723c */ /* 0x040fec000000189c */
[----:B------:R-:W-:Y:S01]  /*86a0*/  HMMA.16816.F32 R152, R128, R154, R108 ;  /* 0x0000009a8098723c */ /* 0x000fe2000000186c */
[----:B------:R-:W-:-:S06]  /*86b0*/  MOV R5, R161 ;  /* 0x000000a100057202 */ /* 0x000fcc0000000f00 */
[----:B------:R-:W-:Y:S02]  /*86c0*/  IMAD.MOV.U32 R109, RZ, RZ, R46 ;  /* 0x000000ffff6d7224 */ /* 0x000fe400078e002e */
[----:B------:R-:W-:Y:S01]  /*86d0*/  IMAD.MOV.U32 R111, RZ, RZ, R44 ;  /* 0x000000ffff6f7224 */ /* 0x000fe200078e002c */
[----:B----4-:R-:W-:Y:S01]  /*86e0*/  HMMA.16816.F32 R36, R128, R40, R116 ;  /* 0x000000288024723c */ /* 0x010fe20000001874 */
[----:B------:R-:W-:Y:S02]  /*86f0*/  MOV R108, R47 ;  /* 0x0000002f006c7202 */ /* 0x000fe40000000f00 */
[----:B------:R-:W-:-:S04]  /*8700*/  MOV R110, R45 ;  /* 0x0000002d006e7202 */ /* 0x000fc80000000f00 */
[----:B------:R-:W-:Y:S02]  /*8710*/  IMAD.MOV.U32 R117, RZ, RZ, R109 ;  /* 0x000000ffff757224 */ /* 0x000fe400078e006d */
[----:B------:R-:W-:Y:S02]  /*8720*/  IMAD.MOV.U32 R119, RZ, RZ, R111 ;  /* 0x000000ffff777224 */ /* 0x000fe400078e006f */
[----:B------:R-:W-:Y:S02]  /*8730*/  IMAD.MOV.U32 R109, RZ, RZ, R101 ;  /* 0x000000ffff6d7224 */ /* 0x000fe400078e0065 */
[----:B------:R-:W-:Y:S01]  /*8740*/  IMAD.MOV.U32 R111, RZ, RZ, R103 ;  /* 0x000000ffff6f7224 */ /* 0x000fe200078e0067 */
[----:B--2---:R-:W-:Y:S01]  /*8750*/  HMMA.16816.F32 R44, R128, R48, R172 ;  /* 0x00000030802c723c */ /* 0x004fe200000018ac */
[----:B------:R-:W-:Y:S01]  /*8760*/  IMAD.MOV.U32 R4, RZ, RZ, R160 ;  /* 0x000000ffff047224 */ /* 0x000fe200078e00a0 */
[----:B------:R-:W-:Y:S02]  /*8770*/  MOV R116, R108 ;  /* 0x0000006c00747202 */ /* 0x000fe40000000f00 */
[----:B------:R-:W-:Y:S01]  /*8780*/  MOV R118, R110 ;  /* 0x0000006e00767202 */ /* 0x000fe20000000f00 */
[----:B------:R-:W-:Y:S01]  /*8790*/  IMAD.MOV.U32 R101, RZ, RZ, R5 ;  /* 0x000000ffff657224 */ /* 0x000fe200078e0005 */
[----:B------:R-:W-:Y:S01]  /*87a0*/  MOV R2, R162 ;  /* 0x000000a200027202 */ /* 0x000fe20000000f00 */
[----:B------:R-:W-:Y:S01]  /*87b0*/  IMAD.MOV.U32 R175, RZ, RZ, R109 ;  /* 0x000000ffffaf7224 */ /* 0x000fe200078e006d */
[----:B------:R-:W-:Y:S01]  /*87c0*/  MOV R108, R100 ;  /* 0x00000064006c7202 */ /* 0x000fe20000000f00 */
[----:B------:R-:W2:Y:S01]  /*87d0*/  LDSM.16.MT88.4 R160, [R195+0x11800] ;  /* 0x01180000c3a0783b */ /* 0x000ea20000004200 */
[----:B------:R-:W-:-:S02]  /*87e0*/  MOV R110, R102 ;  /* 0x00000066006e7202 */ /* 0x000fc40000000f00 */
[----:B------:R-:W-:Y:S02]  /*87f0*/  MOV R102, R6 ;  /* 0x0000000600667202 */ /* 0x000fe40000000f00 */
        /* <DEDUP_REMOVED lines=11> */
[----:B------:R-:W-:Y:S01]  /*88b0*/  FADD.FTZ R0, R0, R109 ;  /* 0x0000006d00007221 */ /* 0x000fe20000010000 */
[----:B------:R-:W-:Y:S01]  /*88c0*/  MOV R111, R102 ;  /* 0x00000066006f7202 */ /* 0x000fe20000000f00 */
[----:B------:R-:W-:Y:S01]  /*88d0*/  FADD.FTZ R2, R2, R175 ;  /* 0x000000af02027221 */ /* 0x000fe20000010000 */
[----:B------:R-:W-:-:S02]  /*88e0*/  MOV R84, R68 ;  /* 0x0000004400547202 */ /* 0x000fc40000000f00 */
[----:B------:R-:W-:Y:S02]  /*88f0*/  MOV R86, R70 ;  /* 0x0000004600567202 */ /* 0x000fe40000000f00 */
[----:B------:R-:W-:Y:S01]  /*8900*/  MOV R110, R101 ;  /* 0x00000065006e7202 */ /* 0x000fe20000000f00 */
[----:B------:R-:W-:Y:S01]  /*8910*/  HMMA.16816.F32 R68, R128, R72, R248 ;  /* 0x000000488044723c */ /* 0x000fe200000018f8 */
[----:B------:R-:W-:-:S05]  /*8920*/  FADD.FTZ R0, R111, R0 ;  /* 0x000000006f007221 */ /* 0x000fca0000010000 */
[----:B------:R-:W-:Y:S01]  /*8930*/  HMMA.16816.F32 R72, R128, R74, R116 ;  /* 0x0000004a8048723c */ /* 0x000fe20000001874 */
[----:B------:R-:W-:-:S06]  /*8940*/  FADD.FTZ R2, R110, R2 ;  /* 0x000000026e027221 */ /* 0x000fcc0000010000 */
[----:B------:R-:W-:Y:S02]  /*8950*/  MOV R117, R5 ;  /* 0x0000000500757202 */ /* 0x000fe40000000f00 */
[----:B------:R-:W-:Y:S02]  /*8960*/  MOV R116, R4 ;  /* 0x0000000400747202 */ /* 0x000fe40000000f00 */
[----:B------:R-:W-:Y:S01]  /*8970*/  MOV R119, R84 ;  /* 0x0000005400777202 */ /* 0x000fe20000000f00 */
[----:B------:R-:W-:Y:S01]  /*8980*/  FADD.FTZ R0, R117, R0 ;  /* 0x0000000075007221 */ /* 0x000fe20000010000 */
[----:B------:R-:W-:Y:S01]  /*8990*/  MOV R118, R7 ;  /* 0x0000000700767202 */ /* 0x000fe20000000f00 */
[----:B-1----:R-:W-:Y:S01]  /*89a0*/  HMMA.16816.F32 R52, R128, R56, R184 ;  /* 0x000000388034723c */ /* 0x002fe200000018b8 */
[----:B------:R-:W-:Y:S01]  /*89b0*/  FADD.FTZ R2, R116, R2 ;  /* 0x0000000274027221 */ /* 0x000fe20000010000 */
[----:B------:R-:W-:-:S04]  /*89c0*/  FADD.FTZ R0, R119, R0 ;  /* 0x0000000077007221 */ /* 0x000fc80000010000 */
[----:B------:R-:W-:Y:S01]  /*89d0*/  HMMA.16816.F32 R56, R128, R58, R236 ;  /* 0x0000003a8038723c */ /* 0x000fe200000018ec */
[----:B------:R-:W-:-:S06]  /*89e0*/  FADD.FTZ R2, R118, R2 ;  /* 0x0000000276027221 */ /* 0x000fcc0000010000 */
[----:B------:R-:W-:Y:S02]  /*89f0*/  MOV R237, R87 ;  /* 0x0000005700ed7202 */ /* 0x000fe40000000f00 */
[----:B------:R-:W-:Y:S02]  /*8a00*/  MOV R236, R86 ;  /* 0x0000005600ec7202 */ /* 0x000fe40000000f00 */
[----:B------:R-:W-:Y:S01]  /*8a10*/  MOV R239, R93 ;  /* 0x0000005d00ef7202 */ /* 0x000fe20000000f00 */
[----:B------:R-:W-:Y:S01]  /*8a20*/  FADD.FTZ R0, R237, R0 ;  /* 0x00000000ed007221 */ /* 0x000fe20000010000 */
[----:B------:R-:W-:Y:S02]  /*8a30*/  IMAD.MOV.U32 R238, RZ, RZ, R92 ;  /* 0x000000ffffee7224 */ /* 0x000fe400078e005c */
[----:B------:R-:W-:Y:S01]  /*8a40*/  FADD.FTZ R2, R236, R2 ;  /* 0x00000002ec027221 */ /* 0x000fe20000010000 */
[----:B------:R-:W-:Y:S01]  /*8a50*/  MOV R185, R76 ;  /* 0x0000004c00b97202 */ /* 0x000fe20000000f00 */
[----:B------:R-:W-:Y:S01]  /*8a60*/  FADD.FTZ R0, R239, R0 ;  /* 0x00000000ef007221 */ /* 0x000fe20000010000 */
[----:B------:R-:W-:-:S02]  /*8a70*/  IMAD.MOV.U32 R184, RZ, RZ, R95 ;  /* 0x000000ffffb87224 */ /* 0x000fc400078e005f */
[----:B------:R-:W-:Y:S01]  /*8a80*/  FADD.FTZ R2, R238, R2 ;  /* 0x00000002ee027221 */ /* 0x000fe20000010000 */
[----:B------:R-:W-:Y:S01]  /*8a90*/  MOV R186, R77 ;  /* 0x0000004d00ba7202 */ /* 0x000fe20000000f00 */
[----:B------:R-:W-:Y:S02]  /*8aa0*/  IMAD.MOV.U32 R187, RZ, RZ, R78 ;  /* 0x000000ffffbb7224 */ /* 0x000fe400078e004e */
[----:B------:R-:W-:Y:S01]  /*8ab0*/  FADD.FTZ R0, R185, R0 ;  /* 0x00000000b9007221 */ /* 0x000fe20000010000 */
[----:B------:R-:W-:Y:S01]  /*8ac0*/  FADD.FTZ R2, R184, R2 ;  /* 0x00000002b8027221 */ /* 0x000fe20000010000 */
[----:B------:R-:W-:Y:S02]  /*8ad0*/  HMMA.16816.F32 R48, R128, R50, R224 ;  /* 0x000000328030723c */ /* 0x000fe400000018e0 */
[----:B------:R-:W-:Y:S01]  /*8ae0*/  FADD.FTZ R0, R187, R0 ;  /* 0x00000000bb007221 */ /* 0x000fe20000010000 */
[----:B------:R-:W-:-:S04]  /*8af0*/  FADD.FTZ R2, R186, R2 ;  /* 0x00000002ba027221 */ /* 0x000fc80000010000 */
[----:B------:R-:W-:Y:S02]  /*8b00*/  MOV R225, R94 ;  /* 0x0000005e00e17202 */ /* 0x000fe40000000f00 */
[----:B------:R-:W-:Y:S01]  /*8b10*/  MOV R224, R79 ;  /* 0x0000004f00e07202 */ /* 0x000fe20000000f00 */
[----:B------:R-:W-:Y:S02]  /*8b20*/  IMAD.MOV.U32 R227, RZ, RZ, R6 ;  /* 0x000000ffffe37224 */ /* 0x000fe400078e0006 */
[----:B------:R-:W-:Y:S01]  /*8b30*/  FADD.FTZ R0, R225, R0 ;  /* 0x00000000e1007221 */ /* 0x000fe20000010000 */
[----:B------:R-:W-:Y:S02]  /*8b40*/  IMAD.MOV.U32 R226, RZ, RZ, R85 ;  /* 0x000000ffffe27224 */ /* 0x000fe400078e0055 */
[----:B------:R-:W-:Y:S01]  /*8b50*/  FADD.FTZ R2, R224, R2 ;  /* 0x00000002e0027221 */ /* 0x000fe20000010000 */
[----:B------:R-:W-:Y:S01]  /*8b60*/  HMMA.16816.F32 R148, R128, R144, R148 ;  /* 0x000000908094723c */ /* 0x000fe20000001894 */
[----:B------:R-:W-:-:S02]  /*8b70*/  IMAD.MOV.U32 R173, RZ, RZ, R100 ;  /* 0x000000ffffad7224 */ /* 0x000fc400078e0064 */
[----:B------:R-:W-:Y:S01]  /*8b80*/  FADD.FTZ R0, R227, R0 ;  /* 0x00000000e3007221 */ /* 0x000fe20000010000 */
[----:B------:R-:W-:Y:S02]  /*8b90*/  IMAD.MOV.U32 R172, RZ, RZ, R103 ;  /* 0x000000ffffac7224 */ /* 0x000fe400078e0067 */
[----:B------:R-:W-:Y:S01]  /*8ba0*/  FADD.FTZ R2, R226, R2 ;  /* 0x00000002e2027221 */ /* 0x000fe20000010000 */
[----:B------:R-:W-:Y:S01]  /*8bb0*/  LDSM.16.MT88.4 R4, [R195+0x17800] ;  /* 0x01780000c304783b */ /* 0x000fe20000004200 */
[----:B--2---:R-:W-:Y:S01]  /*8bc0*/  HMMA.16816.F32 R164, R128, R160, R164 ;  /* 0x000000a080a4723c */ /* 0x004fe200000018a4 */
[----:B------:R-:W-:-:S05]  /*8bd0*/  FADD.FTZ R0, R173, R0 ;  /* 0x00000000ad007221 */ /* 0x000fca0000010000 */
[C---:B------:R-:W-:Y:S01]  /*8be0*/  HMMA.16816.F32 R144, R128.reuse, R146, R104 ;  /* 0x000000928090723c */ /* 0x040fe20000001868 */
[----:B------:R-:W1:Y:S05]  /*8bf0*/  LDSM.16.MT88.4 R104, [R193+0x17800] ;  /* 0x01780000c168783b */ /* 0x000e6a0000004200 */
[C---:B------:R-:W-:Y:S01]  /*8c00*/  HMMA.16816.F32 R160, R128.reuse, R162, R112 ;  /* 0x000000a280a0723c */ /* 0x040fe20000001870 */
[----:B------:R-:W2:Y:S05]  /*8c10*/  LDSM.16.MT88.4 R112, [R194+0x17800] ;  /* 0x01780000c270783b */ /* 0x000eaa0000004200 */
[----:B------:R-:W-:Y:S01]  /*8c20*/  HMMA.16816.F32 R40, R128, R42, R120 ;  /* 0x0000002a8028723c */ /* 0x000fe20000001878 */
[----:B------:R-:W3:Y:S01]  /*8c30*/  LDSM.16.MT88.4 R120, [R196+0x17800] ;  /* 0x01780000c478783b */ /* 0x000ee20000004200 */
[----:B------:R-:W-:Y:S01]  /*8c40*/  FADD.FTZ R2, R172, R2 ;  /* 0x00000002ac027221 */ /* 0x000fe20000010000 */
[----:B------:R-:W-:Y:S01]  /*8c50*/  MOV R175, R108 ;  /* 0x0000006c00af7202 */ /* 0x000fe20000000f00 */
[----:B------:R-:W-:-:S02]  /*8c60*/  FADD.FTZ R0, R246, R0 ;  /* 0x00000000f6007221 */ /* 0x000fc40000010000 */
[----:B------:R-:W-:Y:S02]  /*8c70*/  FADD.FTZ R2, R174, R2 ;  /* 0x00000002ae027221 */ /* 0x000fe40000010000 */
[----:B------:R-:W-:Y:S02]  /*8c80*/  FADD.FTZ R0, R135, R0 ;  /* 0x0000000087007221 */ /* 0x000fe40000010000 */
[----:B------:R-:W-:Y:S02]  /*8c90*/  FADD.FTZ R2, R175, R2 ;  /* 0x00000002af027221 */ /* 0x000fe40000010000 */
[----:B------:R-:W-:Y:S02]  /*8ca0*/  FADD.FTZ R0, R134, R0 ;  /* 0x0000000086007221 */ /* 0x000fe40000010000 */
[----:B------:R-:W-:Y:S02]  /*8cb0*/  FADD.FTZ R2, R252, R2 ;  /* 0x00000002fc027221 */ /* 0x000fe40000010000 */
[----:B------:R-:W-:-:S02]  /*8cc0*/  FADD.FTZ R252, R133, R0 ;  /* 0x0000000085fc7221 */ /* 0x000fc40000010000 */
[----:B------:R-:W-:-:S03]  /*8cd0*/  FADD.FTZ R248, R247, R2 ;  /* 0x00000002f7f87221 */ /* 0x000fc60000010000 */
[----:B------:R4:W-:Y:S04]  /*8ce0*/  STL [R1+0x28], R252 ;  /* 0x000028fc01007387 */ /* 0x0009e80000100800 */
[----:B------:R4:W-:Y:S01]  /*8cf0*/  STL [R1+0x24], R248 ;  /* 0x000024f801007387 */ /* 0x0009e20000100800 */
[C---:B------:R-:W-:Y:S06]  /*8d00*/  HMMA.16816.F32 R60, R128.reuse, R64, R60 ;  /* 0x00000040803c723c */ /* 0x040fec000000183c */
[C---:B------:R-:W-:Y:S06]  /*8d10*/  HMMA.16816.F32 R76, R128.reuse, R80, R240 ;  /* 0x00000050804c723c */ /* 0x040fec00000018f0 */
[C---:B------:R-:W-:Y:S06]  /*8d20*/  HMMA.16816.F32 R84, R128.reuse, R88, R188 ;  /* 0x000000588054723c */ /* 0x040fec00000018bc */
[C---:B------:R-:W-:Y:S06]  /*8d30*/  HMMA.16816.F32 R92, R128.reuse, R96, R180 ;  /* 0x00000060805c723c */ /* 0x040fec00000018b4 */
[C---:B-1----:R-:W-:Y:S06]  /*8d40*/  HMMA.16816.F32 R100, R128.reuse, R104, R32 ;  /* 0x000000688064723c */ /* 0x042fec0000001820 */
[C---:B--2---:R-:W-:Y:S06]  /*8d50*/  HMMA.16816.F32 R108, R128.reuse, R112, R24 ;  /* 0x00000070806c723c */ /* 0x044fec0000001818 */
[C---:B---3--:R-:W-:Y:S06]  /*8d60*/  HMMA.16816.F32 R116, R128.reuse, R120, R16 ;  /* 0x000000788074723c */ /* 0x048fec0000001810 */
        /* <DEDUP_REMOVED lines=8> */
[----:B------:R-:W-:Y:S01]  /*8df0*/  HMMA.16816.F32 R128, R128, R6, R8 ;  /* 0x000000068080723c */ /* 0x000fe20000001808 */
[----:B------:R-:W-:-:S08]  /*8e00*/  NOP ;  /* 0x0000000000007918 */ /* 0x000fd00000000000 */
[----:B----4-:R-:W-:-:S15]  /*8e10*/  @!P0 BRA `(.L_x_240) ;  /* 0x0000005400008947 */ /* 0x010fde0003800000 */
[----:B------:R-:W2:Y:S01]  /*8e20*/  LDL R225, [R1+0x58] ;  /* 0x0000580001e17983 */ /* 0x000ea20000100800 */
[----:B------:R-:W-:-:S03]  /*8e30*/  ULDC UR4, c[0x0][0x2d0] ;  /* 0x0000b40000047ab9 */ /* 0x000fc60000000800 */
[----:B------:R-:W3:Y:S04]  /*8e40*/  LDL R226, [R1+0x2c] ;  /* 0x00002c0001e27983 */ /* 0x000ee80000100800 */
[----:B------:R-:W4:Y:S04]  /*8e50*/  LDL R227, [R1+0x5c] ;  /* 0x00005c0001e37983 */ /* 0x000f280000100800 */
[----:B------:R-:W4:Y:S04]  /*8e60*/  LDL.64 R172, [R1+0x78] ;  /* 0x0000780001ac7983 */ /* 0x000f280000100a00 */
[----:B------:R-:W4:Y:S01]  /*8e70*/  LDL.64 R174, [R1+0x80] ;  /* 0x0000800001ae7983 */ /* 0x000f220000100a00 */
[----:B------:R-:W-:Y:S01]  /*8e80*/  UIADD3 UR18, UR20, -0x2, URZ ;  /* 0xfffffffe14127890 */ /* 0x000fe2000fffe03f */
[----:B------:R-:W-:-:S04]  /*8e90*/  DEPBAR.LE SB0, 0x0 ;  /* 0x000080000000791a */ /* 0x000fc80000000000 */
[----:B------:R-:W1:Y:S01]  /*8ea0*/  S2R R2, SR_TID.X ;  /* 0x0000000000027919 */ /* 0x000e620000002100 */
[----:B------:R-:W-:Y:S02]  /*8eb0*/  USHF.R.S32.HI UR6, URZ, 0x1f, UR18 ;  /* 0x0000001f3f067899 */ /* 0x000fe40008011412 */
[----:B------:R-:W-:Y:S01]  /*8ec0*/  UISETP.GT.AND UP0, UPT, UR18, UR5, UPT ;  /* 0x000000051200728c */ /* 0x000fe2000bf04270 */
[----:B-1----:R-:W-:-:S04]  /*8ed0*/  SHF.R.S32.HI R0, RZ, 0x1f, R2 ;  /* 0x0000001fff007819 */ /* 0x002fc80000011402 */
[----:B------:R-:W-:-:S04]  /*8ee0*/  LEA.HI R0, R0, R2, RZ, 0x3 ;  /* 0x0000000200007211 */ /* 0x000fc800078f18ff */
[----:B------:R-:W-:-:S05]  /*8ef0*/  LOP3.LUT R0, R0, 0xfffffff8, RZ, 0xc0, !PT ;  /* 0xfffffff800007812 */ /* 0x000fca00078ec0ff */
[----:B------:R-:W-:-:S04]  /*8f00*/  IMAD.IADD R0, R2, 0x1, -R0 ;  /* 0x0000000102007824 */ /* 0x000fc800078e0a00 */
[----:B------:R-:W-:Y:S01]  /*8f10*/  IMAD.SHL.U32 R0, R0, 0x8, RZ ;  /* 0x0000000800007824 */ /* 0x000fe200078e00ff */
[----:B------:R-:W-:Y:S04]  /*8f20*/  BAR.SYNC.DEFER_BLOCKING 0x0 ;  /* 0x0000000000007b1d */ /* 0x000fe80000010000 */
[----:B------:R-:W-:Y:S01]  /*8f30*/  ISETP.GE.AND P5, PT, R0, UR4, PT ;  /* 0x0000000400007c0c */ /* 0x000fe2000bfa6270 */
[----:B------:R-:W-:-:S12]  /*8f40*/  IMAD.U32 R0, RZ, RZ, UR18 ;  /* 0x00000012ff007e24 */ /* 0x000fd8000f8e00ff */
[----:B------:R-:W1:Y:S01]  /*8f50*/  @!P5 LDC.64 R6, c[0x0][0x220] ;  /* 0x00008800ff06db82 */ /* 0x000e620000000a00 */
[----:B------:R-:W-:Y:S07]  /*8f60*/  @P5 STS.128 [R219+0x10000], RZ ;  /* 0x010000ffdb005388 */ /* 0x000fee0000000c00 */
[----:B------:R-:W1:Y:S08]  /*8f70*/  @!P5 LDC.64 R14, c[0x0][0x220] ;  /* 0x00008800ff0edb82 */ /* 0x000e700000000a00 */
[----:B------:R-:W1:Y:S08]  /*8f80*/  @!P5 LDC.64 R18, c[0x0][0x220] ;  /* 0x00008800ff12db82 */ /* 0x000e700000000a00 */
[----:B------:R-:W1:Y:S01]  /*8f90*/  @!P5 LDC.64 R24, c[0x0][0x220] ;  /* 0x00008800ff18db82 */ /* 0x000e620000000a00 */
[----:B--2---:R-:W-:-:S02]  /*8fa0*/  ISETP.GE.AND P4, PT, R225, UR4, PT ;  /* 0x00000004e1007c0c */ /* 0x004fc4000bf86270 */
[----:B---3--:R-:W-:Y:S02]  /*8fb0*/  ISETP.GE.AND P3, PT, R226, UR4, PT ;  /* 0x00000004e2007c0c */ /* 0x008fe4000bf66270 */
[----:B----4-:R-:W-:Y:S01]  /*8fc0*/  ISETP.GE.AND P2, PT, R227, UR4, PT ;  /* 0x00000004e3007c0c */ /* 0x010fe2000bf46270 */
[----:B------:R-:W-:Y:S01]  /*8fd0*/  UIMAD UR4, UR35, UR18, URZ ;  /* 0x00000012230472a4 */ /* 0x000fe2000f8e023f */
[----:B------:R-:W-:-:S07]  /*8fe0*/  IMAD.MOV.U32 R5, RZ, RZ, R173 ;  /* 0x000000ffff057224 */ /* 0x000fce00078e00ad */
[----:B------:R-:W2:Y:S01]  /*8ff0*/  @!P4 LDC.64 R8, c[0x0][0x220] ;  /* 0x00008800ff08cb82 */ /* 0x000ea20000000a00 */
[----:B------:R-:W-:Y:S01]  /*9000*/  UIMAD UR4, UR6, UR36, UR4 ;  /* 0x00000024060472a4 */ /* 0x000fe2000f8e0204 */
[----:B------:R-:W-:-:S04]  /*9010*/  IMAD.MOV.U32 R4, RZ, RZ, R174 ;  /* 0x000000ffff047224 */ /* 0x000fc800078e00ae */
[----:B------:R-:W-:Y:S02]  /*9020*/  IMAD.WIDE.U32 R4, R0, UR36, R4 ;  /* 0x0000002400047c25 */ /* 0x000fe4000f8e0004 */
[----:B------:R-:W3:Y:S02]  /*9030*/  @!P3 LDC.64 R12, c[0x0][0x220] ;  /* 0x00008800ff0cbb82 */ /* 0x000ee40000000a00 */
[----:B------:R-:W-:Y:S01]  /*9040*/  VIADD R0, R5, UR4 ;  /* 0x0000000405007c36 */ /* 0x000fe20008000000 */
[----:B-1----:R-:W-:-:S05]  /*9050*/  @!P5 LEA R6, P1, R4, R6, 0x1 ;  /* 0x000000060406d211 */ /* 0x002fca00078208ff */
[----:B------:R-:W1:Y:S01]  /*9060*/  @!P2 LDC.64 R10, c[0x0][0x220] ;  /* 0x00008800ff0aab82 */ /* 0x000e620000000a00 */
[C---:B------:R-:W-:Y:S02]  /*9070*/  @!P5 LEA.HI.X R7, R4.reuse, R7, R0, 0x1, P1 ;  /* 0x000000070407d211 */ /* 0x040fe400008f0c00 */
[----:B------:R-:W-:-:S03]  /*9080*/  IADD3 R2, P1, R4, UR38, RZ ;  /* 0x0000002604027c10 */ /* 0x000fc6000ff3e0ff */
[----:B------:R-:W-:Y:S01]  /*9090*/  @!PT LDS RZ, [RZ] ;  /* 0x00000000fffff984 */ /* 0x000fe20000000800 */
[----:B------:R-:W-:Y:S01]  /*90a0*/  @!PT LDS RZ, [RZ] ;  /* 0x00000000fffff984 */ /* 0x000fe20000000800 */
[----:B------:R-:W-:Y:S01]  /*90b0*/  @!PT LDS RZ, [RZ] ;  /* 0x00000000fffff984 */ /* 0x000fe20000000800 */
[----:B------:R4:W-:Y:S02]  /*90c0*/  @!P5 LDGSTS.E.BYPASS.LTC128B.128 [R219+0x10000], desc[UR30][R6.64] ;  /* 0x1000000006dbdfae */ /* 0x0009e4000b901d5e */
[----:B------:R-:W4:Y:S01]  /*90d0*/  @!P4 LDC.64 R16, c[0x0][0x220] ;  /* 0x00008800ff10cb82 */ /* 0x000f220000000a00 */
[C---:B--2---:R-:W-:Y:S01]  /*90e0*/  @!P4 LEA R8, P0, R4.reuse, R8, 0x1 ;  /* 0x000000080408c211 */ /* 0x044fe200078008ff */
[----:B------:R-:W-:Y:S03]  /*90f0*/  @P4 STS.128 [R219+0x12000], RZ ;  /* 0x012000ffdb004388 */ /* 0x000fe60000000c00 */
[----:B------:R-:W-:-:S03]  /*9100*/  @!P4 LEA.HI.X R9, R4, R9, R0, 0x1, P0 ;  /* 0x000000090409c211 */ /* 0x000fc600000f0c00 */
[----:B------:R-:W2:Y:S01]  /*9110*/  @!P3 LDC.64 R22, c[0x0][0x220] ;  /* 0x00008800ff16bb82 */ /* 0x000ea20000000a00 */
[C---:B---3--:R-:W-:Y:S01]  /*9120*/  @!P3 LEA R12, P0, R4.reuse, R12, 0x1 ;  /* 0x0000000c040cb211 */ /* 0x048fe200078008ff */
[----:B------:R-:W-:Y:S01]  /*9130*/  @!PT LDS RZ, [RZ] ;  /* 0x00000000fffff984 */ /* 0x000fe20000000800 */
[----:B------:R-:W-:Y:S01]  /*9140*/  @!PT LDS RZ, [RZ] ;  /* 0x00000000fffff984 */ /* 0x000fe20000000800 */
[----:B------:R-:W-:Y:S01]  /*9150*/  @!PT LDS RZ, [RZ] ;  /* 0x00000000fffff984 */ /* 0x000fe20000000800 */
[----:B------:R3:W-:Y:S03]  /*9160*/  @!P4 LDGSTS.E.BYPASS.LTC128B.128 [R219+0x12000], desc[UR30][R8.64+0x80] ;  /* 0x1200008008dbcfae */ /* 0x0007e6000b901d5e */
[C-C-:B------:R-:W-:Y:S01]  /*9170*/  @!P3 LEA.HI.X R13, R4.reuse, R13, R0.reuse, 0x1, P0 ;  /* 0x0000000d040db211 */ /* 0x140fe200000f0c00 */
[----:B------:R-:W-:Y:S01]  /*9180*/  @P3 STS.128 [R219+0x14000], RZ ;  /* 0x014000ffdb003388 */ /* 0x000fe20000000c00 */
[C---:B-1----:R-:W-:Y:S01]  /*9190*/  @!P2 LEA R10, P0, R4.reuse, R10, 0x1 ;  /* 0x0000000a040aa211 */ /* 0x042fe200078008ff */
[----:B------:R-:W1:Y:S02]  /*91a0*/  @!P2 LDC.64 R20, c[0x0][0x220] ;  /* 0x00008800ff14ab82 */ /* 0x000e640000000a00 */
[----:B------:R-:W-:Y:S01]  /*91b0*/  @!PT LDS RZ, [RZ] ;  /* 0x00000000fffff984 */ /* 0x000fe20000000800 */
[----:B------:R-:W-:Y:S01]  /*91c0*/  @!PT LDS RZ, [RZ] ;  /* 0x00000000fffff984 */ /* 0x000fe20000000800 */
[----:B------:R-:W-:Y:S01]  /*91d0*/  @!PT LDS RZ, [RZ] ;  /* 0x00000000fffff984 */ /* 0x000fe20000000800 */
[----:B------:R2:W-:Y:S01]  /*91e0*/  @!P3 LDGSTS.E.BYPASS.LTC128B.128 [R219+0x14000], desc[UR30][R12.64+0x100] ;  /* 0x140001000cdbbfae */ /* 0x0005e2000b901d5e */
[----:B------:R-:W-:-:S02]  /*91f0*/  @!P2 LEA.HI.X R11, R4, R11, R0, 0x1, P0 ;  /* 0x0000000b040ba211 */ /* 0x000fc400000f0c00 */
[----:B------:R-:W-:Y:S01]  /*9200*/  IADD3.X R4, R0, UR37, RZ, P1, !PT ;  /* 0x0000002500047c10 */ /* 0x000fe20008ffe4ff */
[----:B------:R-:W-:Y:S01]  /*9210*/  @P2 STS.128 [R219+0x16000], RZ ;  /* 0x016000ffdb002388 */ /* 0x000fe20000000c00 */
[C---:B------:R-:W-:Y:S02]  /*9220*/  IADD3 R0, P1, R2.reuse, UR38, RZ ;  /* 0x0000002602007c10 */ /* 0x040fe4000ff3e0ff */
[----:B----4-:R-:W-:Y:S01]  /*9230*/  @!P5 LEA R6, P0, R2, R14, 0x1 ;  /* 0x0000000e0206d211 */ /* 0x010fe200078008ff */
[----:B------:R-:W-:Y:S01]  /*9240*/  @!PT LDS RZ, [RZ] ;  /* 0x00000000fffff984 */ /* 0x000fe20000000800 */
[----:B------:R-:W-:Y:S01]  /*9250*/  @!PT LDS RZ, [RZ] ;  /* 0x00000000fffff984 */ /* 0x000fe20000000800 */
[----:B------:R-:W-:Y:S01]  /*9260*/  @!PT LDS RZ, [RZ] ;  /* 0x00000000fffff984 */ /* 0x000fe20000000800 */
[----:B------:R4:W-:Y:S01]  /*9270*/  @!P2 LDGSTS.E.BYPASS.LTC128B.128 [R219+0x16000], desc[UR30][R10.64+0x180] ;  /* 0x160001800adbafae */ /* 0x0009e2000b901d5e */
[----:B------:R-:W-:Y:S02]  /*9280*/  IADD3.X R5, R4, UR37, RZ, P1, !PT ;  /* 0x0000002504057c10 */ /* 0x000fe40008ffe4ff */
[C---:B------:R-:W-:Y:S01]  /*9290*/  @!P5 LEA.HI.X R7, R2.reuse, R15, R4, 0x1, P0 ;  /* 0x0000000f0207d211 */ /* 0x040fe200000f0c04 */
[----:B------:R-:W-:Y:S01]  /*92a0*/  @P5 STS.128 [R219+0x10800], RZ ;  /* 0x010800ffdb005388 */ /* 0x000fe20000000c00 */
[----:B------:R-:W1:Y:S03]  /*92b0*/  @!P3 LDC.64 R14, c[0x0][0x220] ;  /* 0x00008800ff0ebb82 */ /* 0x000e660000000a00 */
[----:B------:R-:W-:Y:S01]  /*92c0*/  @!PT LDS RZ, [RZ] ;  /* 0x00000000fffff984 */ /* 0x000fe20000000800 */
[----:B------:R-:W-:Y:S01]  /*92d0*/  @!PT LDS RZ, [RZ] ;  /* 0x00000000fffff984 */ /* 0x000fe20000000800 */
[----:B------:R-:W-:Y:S01]  /*92e0*/  @!PT LDS RZ, [RZ] ;  /* 0x00000000fffff984 */ /* 0x000fe20000000800 */
[----:B------:R-:W-:Y:S01]  /*92f0*/  @!P5 LDGSTS.E.BYPASS.LTC128B.128 [R219+0x10800], desc[UR30][R6.64] ;  /* 0x1080000006dbdfae */ /* 0x000fe2000b901d5e */
[----:B---3--:R-:W-:-:S03]  /*9300*/  @!P4 LEA R8, P0, R2, R16, 0x1 ;  /* 0x000000100208c211 */ /* 0x008fc600078008ff */
[----:B------:R-:W-:Y:S01]  /*9310*/  @P4 STS.128 [R219+0x12800], RZ ;  /* 0x012800ffdb004388 */ /* 0x000fe20000000c00 */
[----:B------:R-:W-:Y:S02]  /*9320*/  @!P4 LEA.HI.X R9, R2, R17, R4, 0x1, P0 ;  /* 0x000000110209c211 */ /* 0x000fe400000f0c04 */
[----:B------:R-:W3:Y:S01]  /*9330*/  @!P4 LDC.64 R16, c[0x0][0x220] ;  /* 0x00008800ff10cb82 */ /* 0x000ee20000000a00 */
[C---:B--2---:R-:W-:Y:S02]  /*9340*/  @!P5 LEA R12, P1, R0.reuse, R18, 0x1 ;  /* 0x00000012000cd211 */ /* 0x044fe400078208ff */
[----:B------:R-:W-:Y:S01]  /*9350*/  @!PT LDS RZ, [RZ] ;  /* 0x00000000fffff984 */ /* 0x000fe20000000800 */
[----:B------:R-:W-:Y:S01]  /*9360*/  @!PT LDS RZ, [RZ] ;  /* 0x00000000fffff984 */ /* 0x000fe20000000800 */
[----:B------:R-:W-:Y:S01]  /*9370*/  @!PT LDS RZ, [RZ] ;  /* 0x00000000fffff984 */ /* 0x000fe20000000800 */
[----:B------:R1:W-:Y:S02]  /*9380*/  @!P4 LDGSTS.E.BYPASS.LTC128B.128 [R219+0x12800], desc[UR30][R8.64+0x80] ;  /* 0x1280008008dbcfae */ /* 0x0003e4000b901d5e */
[----:B------:R-:W-:Y:S02]  /*9390*/  @!P5 LEA.HI.X R13, R0, R19, R5, 0x1, P1 ;  /* 0x00000013000dd211 */ /* 0x000fe400008f0c05 */
[----:B------:R-:W-:Y:S01]  /*93a0*/  @P3 STS.128 [R219+0x14800], RZ ;  /* 0x014800ffdb003388 */ /* 0x000fe20000000c00 */
[----:B------:R-:W2:Y:S01]  /*93b0*/  @!P3 LDC.64 R18, c[0x0][0x220] ;  /* 0x00008800ff12bb82 */ /* 0x000ea20000000a00 */
[----:B----4-:R-:W-:-:S04]  /*93c0*/  @!P3 LEA R10, P0, R2, R22, 0x1 ;  /* 0x00000016020ab211 */ /* 0x010fc800078008ff */
[----:B------:R-:W-:-:S03]  /*93d0*/  @!P3 LEA.HI.X R11, R2, R23, R4, 0x1, P0 ;  /* 0x00000017020bb211 */ /* 0x000fc600000f0c04 */
[----:B------:R-:W4:Y:S02]  /*93e0*/  @!P2 LDC.64 R22, c[0x0][0x220] ;  /* 0x00008800ff16ab82 */ /* 0x000f240000000a00 */
[----:B------:R-:W-:Y:S01]  /*93f0*/  @!PT LDS RZ, [RZ] ;  /* 0x00000000fffff984 */ /* 0x000fe20000000800 */
[----:B------:R-:W-:Y:S01]  /*9400*/  @!PT LDS RZ, [RZ] ;  /* 0x00000000fffff984 */ /* 0x000fe20000000800 */
[----:B------:R-:W-:Y:S01]  /*9410*/  @!PT LDS RZ, [RZ] ;  /* 0x00000000fffff984 */ /* 0x000fe20000000800 */
[----:B------:R3:W-:Y:S04]  /*9420*/  @!P3 LDGSTS.E.BYPASS.LTC128B.128 [R219+0x14800], desc[UR30][R10.64+0x100] ;  /* 0x148001000adbbfae */ /* 0x0007e8000b901d5e */
[----:B------:R-:W-:Y:S01]  /*9430*/  @P2 STS.128 [R219+0x16800], RZ ;  /* 0x016800ffdb002388 */ /* 0x000fe20000000c00 */
[----:B-1----:R-:W-:-:S04]  /*9440*/  @!P2 LEA R8, P0, R2, R20, 0x1 ;  /* 0x000000140208a211 */ /* 0x002fc800078008ff */
[----:B------:R-:W-:Y:S02]  /*9450*/  @!P2 LEA.HI.X R9, R2, R21, R4, 0x1, P0 ;  /* 0x000000150209a211 */ /* 0x000fe400000f0c04 */
[----:B------:R-:W1:Y:S01]  /*9460*/  @!P2 LDC.64 R20, c[0x0][0x220] ;  /* 0x00008800ff14ab82 */ /* 0x000e620000000a00 */
[C---:B---3--:R-:W-:Y:S02]  /*9470*/  @!P4 LEA R6, P0, R0.reuse, R16, 0x1 ;  /* 0x000000100006c211 */ /* 0x048fe400078008ff */
[----:B------:R-:W-:Y:S01]  /*9480*/  @!PT LDS RZ, [RZ] ;  /* 0x00000000fffff984 */ /* 0x000fe20000000800 */
[----:B------:R-:W-:Y:S01]  /*9490*/  @!PT LDS RZ, [RZ] ;  /* 0x00000000fffff984 */ /* 0x000fe20000000800 */
[----:B------:R-:W-:Y:S01]  /*94a0*/  @!PT LDS RZ, [RZ] ;  /* 0x00000000fffff984 */ /* 0x000fe20000000800 */
[----:B------:R3:W-:Y:S01]  /*94b0*/  @!P2 LDGSTS.E.BYPASS.LTC128B.128 [R219+0x16800], desc[UR30][R8.64+0x180] ;  /* 0x1680018008dbafae */ /* 0x0007e2000b901d5e */
[C---:B------:R-:W-:Y:S02]  /*94c0*/  IADD3 R2, P1, R0.reuse, UR38, RZ ;  /* 0x0000002600027c10 */ /* 0x040fe4000ff3e0ff */
[C---:B------:R-:W-:Y:S01]  /*94d0*/  @!P4 LEA.HI.X R7, R0.reuse, R17, R5, 0x1, P0 ;  /* 0x000000110007c211 */ /* 0x040fe200000f0c05 */
[----:B------:R-:W-:Y:S01]  /*94e0*/  @P5 STS.128 [R219+0x11000], RZ ;  /* 0x011000ffdb005388 */ /* 0x000fe20000000c00 */
[----:B------:R-:W-:Y:S01]  /*94f0*/  IADD3.X R4, R5, UR37, RZ, P1, !PT ;  /* 0x0000002505047c10 */ /* 0x000fe20008ffe4ff */
[----:B------:R-:W2:Y:S02]  /*9500*/  @!P4 LDC.64 R10, c[0x0][0x220] ;  /* 0x00008800ff0acb82 */ /* 0x000ea40000000a00 */
        /* <DEDUP_REMOVED lines=8> */
[----:B------:R1:W-:Y:S04]  /*9590*/  @!P4 LDGSTS.E.BYPASS.LTC128B.128 [R219+0x13000], desc[UR30][R6.64+0x80] ;  /* 0x1300008006dbcfae */ /* 0x0003e8000b901d5e */
[----:B------:R-:W-:Y:S01]  /*95a0*/  @P3 STS.128 [R219+0x15000], RZ ;  /* 0x015000ffdb003388 */ /* 0x000fe20000000c00 */
[----:B---3--:R-:W-:-:S02]  /*95b0*/  @!P3 LEA R8, P0, R0, R14, 0x1 ;  /* 0x0000000e0008b211 */ /* 0x008fc400078008ff */
[----:B------:R-:W-:Y:S02]  /*95c0*/  @!P5 LEA R14, P1, R2, R24, 0x1 ;  /* 0x00000018020ed211 */ /* 0x000fe400078208ff */
[--C-:B------:R-:W-:Y:S02]  /*95d0*/  @!P3 LEA.HI.X R9, R0, R15, R5.reuse, 0x1, P0 ;  /* 0x0000000f0009b211 */ /* 0x100fe400000f0c05 */
[C---:B--2---:R-:W-:Y:S02]  /*95e0*/  @!P4 LEA R10, P6, R2.reuse, R10, 0x1 ;  /* 0x0000000a020ac211 */ /* 0x044fe400078c08ff */
[--C-:B------:R-:W-:Y:S01]  /*95f0*/  @!P5 LEA.HI.X R15, R2, R25, R4.reuse, 0x1, P1 ;  /* 0x00000019020fd211 */ /* 0x100fe200008f0c04 */
[----:B------:R-:W-:Y:S01]  /*9600*/  @!PT LDS RZ, [RZ] ;  /* 0x00000000fffff984 */ /* 0x000fe20000000800 */
[----:B------:R-:W-:Y:S01]  /*9610*/  @!PT LDS RZ, [RZ] ;  /* 0x00000000fffff984 */ /* 0x000fe20000000800 */
[----:B------:R-:W-:Y:S01]  /*9620*/  @!PT LDS RZ, [RZ] ;  /* 0x00000000fffff984 */ /* 0x000fe20000000800 */
[----:B------:R2:W-:Y:S01]  /*9630*/  @!P3 LDGSTS.E.BYPASS.LTC128B.128 [R219+0x15000], desc[UR30][R8.64+0x100] ;  /* 0x1500010008dbbfae */ /* 0x0005e2000b901d5e */
[----:B----4-:R-:W-:Y:S02]  /*9640*/  @!P2 LEA R12, P0, R0, R22, 0x1 ;  /* 0x00000016000ca211 */ /* 0x010fe400078008ff */
[----:B------:R-:W-:Y:S01]  /*9650*/  @!P4 LEA.HI.X R11, R2, R11, R4, 0x1, P6 ;  /* 0x0000000b020bc211 */ /* 0x000fe200030f0c04 */
[----:B------:R-:W-:Y:S01]  /*9660*/  @P2 STS.128 [R219+0x17000], RZ ;  /* 0x017000ffdb002388 */ /* 0x000fe20000000c00 */
[----:B------:R-:W-:-:S02]  /*9670*/  @!P2 LEA.HI.X R13, R0, R23, R5, 0x1, P0 ;  /* 0x00000017000da211 */ /* 0x000fc400000f0c05 */
[----:B-1----:R-:W-:-:S03]  /*9680*/  @!P2 LEA R6, P0, R2, R20, 0x1 ;  /* 0x000000140206a211 */ /* 0x002fc600078008ff */
[----:B------:R-:W-:Y:S01]  /*9690*/  @!PT LDS RZ, [RZ] ;  /* 0x00000000fffff984 */ /* 0x000fe20000000800 */
[----:B------:R-:W-:Y:S01]  /*96a0*/  @!PT LDS RZ, [RZ] ;  /* 0x00000000fffff984 */ /* 0x000fe20000000800 */
[----:B------:R-:W-:Y:S01]  /*96b0*/  @!PT LDS RZ, [RZ] ;  /* 0x00000000fffff984 */ /* 0x000fe20000000800 */
[----:B------:R-:W-:Y:S01]  /*96c0*/  @!P2 LDGSTS.E.BYPASS.LTC128B.128 [R219+0x17000], desc[UR30][R12.64+0x180] ;  /* 0x170001800cdbafae */ /* 0x000fe2000b901d5e */
[----:B------:R-:W-:-:S03]  /*96d0*/  @!P2 LEA.HI.X R7, R2, R21, R4, 0x1, P0 ;  /* 0x000000150207a211 */ /* 0x000fc600000f0c04 */
[----:B------:R-:W-:Y:S01]  /*96e0*/  @P5 STS.128 [R219+0x11800], RZ ;  /* 0x011800ffdb005388 */ /* 0x000fe20000000c00 */
[----:B------:R-:W-:-:S03]  /*96f0*/  PLOP3.LUT P0, PT, PT, PT, UP0, 0x80, 0x0 ;  /* 0x000000000000781c */ /* 0x000fc60003f0f008 */
        /* <DEDUP_REMOVED lines=8> */
[----:B------:R-:W-:Y:S01]  /*9780*/  @!P4 LDGSTS.E.BYPASS.LTC128B.128 [R219+0x13800], desc[UR30][R10.64+0x80] ;  /* 0x138000800adbcfae */ /* 0x000fe2000b901d5e */
[----:B--2---:R-:W-:-:S03]  /*9790*/  @!P3 LEA R8, P1, R2, R18, 0x1 ;  /* 0x000000120208b211 */ /* 0x004fc600078208ff */
[----:B------:R-:W-:Y:S01]  /*97a0*/  @P3 STS.128 [R219+0x15800], RZ ;  /* 0x015800ffdb003388 */ /* 0x000fe20000000c00 */
[----:B------:R-:W-:-:S05]  /*97b0*/  @!P3 LEA.HI.X R9, R2, R19, R4, 0x1, P1 ;  /* 0x000000130209b211 */ /* 0x000fca00008f0c04 */
        /* <DEDUP_REMOVED lines=9> */
[----:B-1---5:R-:W-:Y:S04]  /*9850*/  LDSM.16.M88.4 R12, [R192+0x8000] ;  /* 0x00800000c00c783b */ /* 0x022fe80000000200 */
[----:B------:R-:W-:Y:S04]  /*9860*/  LDSM.16.M88.4 R20, [R192+0x8800] ;  /* 0x00880000c014783b */ /* 0x000fe80000000200 */
[----:B------:R-:W-:Y:S04]  /*9870*/  LDSM.16.M88.4 R172, [R192+0x9000] ;  /* 0x00900000c0ac783b */ /* 0x000fe80000000200 */
[----:B------:R-:W-:Y:S04]  /*9880*/  LDSM.16.M88.4 R168, [R192+0x9800] ;  /* 0x00980000c0a8783b */ /* 0x000fe80000000200 */
[----:B--2---:R-:W-:Y:S04]  /*9890*/  LDSM.16.M88.4 R8, [R200] ;  /* 0x00000000c808783b */ /* 0x004fe80000000200 */
[----:B------:R-:W-:Y:S04]  /*98a0*/  LDSM.16.M88.4 R32, [R203] ;  /* 0x00000000cb20783b */ /* 0x000fe80000000200 */
[----:B---3--:R-:W1:Y:S04]  /*98b0*/  LDSM.16.M88.4 R4, [R199] ;  /* 0x00000000c704783b */ /* 0x008e680000000200 */
[----:B------:R-:W2:Y:S04]  /*98c0*/  LDSM.16.M88.4 R176, [R218] ;  /* 0x00000000dab0783b */ /* 0x000ea80000000200 */
[----:B------:R-:W3:Y:S04]  /*98d0*/  LDSM.16.M88.4 R232, [R217] ;  /* 0x00000000d9e8783b */ /* 0x000ee80000000200 */
[----:B------:R-:W4:Y:S04]  /*98e0*/  LDSM.16.M88.4 R236, [R216] ;  /* 0x00000000d8ec783b */ /* 0x000f280000000200 */
[----:B------:R-:W-:Y:S04]  /*98f0*/  LDSM.16.M88.4 R240, [R192+0xa800] ;  /* 0x00a80000c0f0783b */ /* 0x000fe80000000200 */
[----:B------:R-:W0:Y:S01]  /*9900*/  LDGDEPBAR ;  /* 0x00000000000079af */ /* 0x000e220000000000 */
        /* <DEDUP_REMOVED lines=9> */
[C---:B------:R-:W-:Y:S01]  /*99a0*/  HMMA.16816.F32 R224, R8.reuse, R32, R28 ;  /* 0x0000002008e0723c */ /* 0x040fe2000000181c */
[----:B------:R-:W-:Y:S05]  /*99b0*/  LDSM.16.M88.4 R28, [R198+0x8800] ;  /* 0x00880000c61c783b */ /* 0x000fea0000000200 */
[C---:B------:R-:W-:Y:S01]  /*99c0*/  HMMA.16816.F32 R184, R8.reuse, R34, R24 ;  /* 0x0000002208b8723c */ /* 0x040fe20000001818 */
[----:B------:R-:W1:Y:S04]  /*99d0*/  LDSM.16.M88.4 R32, [R198+0x8000] ;  /* 0x00800000c620783b */ /* 0x000e680000000200 */
[----:B------:R-:W1:Y:S01]  /*99e0*/  LDSM.16.M88.4 R24, [R198+0x9000] ;  /* 0x00900000c618783b */ /* 0x000e620000000200 */
[C---:B--2---:R-:W-:Y:S06]  /*99f0*/  HMMA.16816.F32 R168, R8.reuse, R176, R16 ;  /* 0x000000b008a8723c */ /* 0x044fec0000001810 */
[C---:B------:R-:W-:Y:S06]  /*9a00*/  HMMA.16816.F32 R20, R8.reuse, R178, R12 ;  /* 0x000000b20814723c */ /* 0x040fec000000180c */
[C---:B---3--:R-:W-:Y:S06]  /*9a10*/  HMMA.16816.F32 R16, R8.reuse, R232, R180 ;  /* 0x000000e80810723c */ /* 0x048fec00000018b4 */
[C---:B------:R-:W-:Y:S01]  /*9a20*/  HMMA.16816.F32 R12, R8.reuse, R234, R172 ;  /* 0x000000ea080c723c */ /* 0x040fe200000018ac */
[----:B------:R-:W2:Y:S05]  /*9a30*/  LDSM.16.M88.4 R232, [R198+0x9800] ;  /* 0x00980000c6e8783b */ /* 0x000eaa0000000200 */
[C---:B----4-:R-:W-:Y:S06]  /*9a40*/  HMMA.16816.F32 R176, R8.reuse, R238, R188 ;  /* 0x000000ee08b0723c */ /* 0x050fec00000018bc */
[----:B------:R-:W-:Y:S01]  /*9a50*/  HMMA.16816.F32 R172, R8, R236, R228 ;  /* 0x000000ec08ac723c */ /* 0x000fe200000018e4 */
[----:B------:R-:W-:Y:S04]  /*9a60*/  LDSM.16.M88.4 R8, [R201] ;  /* 0x00000000c908783b */ /* 0x000fe80000000200 */
[----:B------:R-:W3:Y:S01]  /*9a70*/  LDSM.16.M88.4 R236, [R197] ;  /* 0x00000000c5ec783b */ /* 0x000ee20000000200 */
[C---:B-1----:R-:W-:Y:S06]  /*9a80*/  HMMA.16816.F32 R188, R4.reuse, R32, R224 ;  /* 0x0000002004bc723c */ /* 0x042fec00000018e0 */
[C---:B------:R-:W-:Y:S01]  /*9a90*/  HMMA.16816.F32 R224, R4.reuse, R28, R168 ;  /* 0x0000001c04e0723c */ /* 0x040fe200000018a8 */
[----:B------:R-:W1:Y:S05]  /*9aa0*/  LDSM.16.M88.4 R168, [R197+0x800] ;  /* 0x00080000c5a8783b */ /* 0x000e6a0000000200 */
[C---:B------:R-:W-:Y:S01]  /*9ab0*/  HMMA.16816.F32 R228, R4.reuse, R34, R184 ;  /* 0x0000002204e4723c */ /* 0x040fe200000018b8 */
[----:B------:R-:W4:Y:S05]  /*9ac0*/  LDSM.16.M88.4 R32, [R197+0x1000] ;  /* 0x00100000c520783b */ /* 0x000f2a0000000200 */
[C---:B------:R-:W-:Y:S01]  /*9ad0*/  HMMA.16816.F32 R184, R4.reuse, R30, R20 ;  /* 0x0000001e04b8723c */ /* 0x040fe20000001814 */
[----:B------:R-:W4:Y:S05]  /*9ae0*/  LDSM.16.M88.4 R20, [R197+0x1800] ;  /* 0x00180000c514783b */ /* 0x000f2a0000000200 */
[C---:B------:R-:W-:Y:S06]  /*9af0*/  HMMA.16816.F32 R180, R4.reuse, R24, R16 ;  /* 0x0000001804b4723c */ /* 0x040fec0000001810 */
[C---:B------:R-:W-:Y:S06]  /*9b00*/  HMMA.16816.F32 R28, R4.reuse, R26, R12 ;  /* 0x0000001a041c723c */ /* 0x040fec000000180c */
[C---:B--2---:R-:W-:Y:S01]  /*9b10*/  HMMA.16816.F32 R24, R4.reuse, R232, R172 ;  /* 0x000000e80418723c */ /* 0x044fe200000018ac */
[----:B------:R-:W-:Y:S05]  /*9b20*/  LDSM.16.M88.4 R172, [R192+0xa000] ;  /* 0x00a00000c0ac783b */ /* 0x000fea0000000200 */
[----:B------:R-:W-:Y:S01]  /*9b30*/  HMMA.16816.F32 R16, R4, R234, R176 ;  /* 0x000000ea0410723c */ /* 0x000fe200000018b0 */
[----:B------:R-:W2:Y:S05]  /*9b40*/  LDSM.16.M88.4 R4, [R199+0x2000] ;  /* 0x00200000c704783b */ /* 0x000eaa0000000200 */
[C---:B---3--:R-:W-:Y:S06]  /*9b50*/  HMMA.16816.F32 R12, R8.reuse, R236, R188 ;  /* 0x000000ec080c723c */ /* 0x048fec00000018bc */
[C---:B------:R-:W-:Y:S06]  /*9b60*/  HMMA.16816.F32 R176, R8.reuse, R238, R228 ;  /* 0x000000ee08b0723c */ /* 0x040fec00000018e4 */
[C---:B-1----:R-:W-:Y:S01]  /*9b70*/  HMMA.16816.F32 R236, R8.reuse, R168, R224 ;  /* 0x000000a808ec723c */ /* 0x042fe200000018e0 */
[----:B------:R-:W1:Y:S05]  /*9b80*/  LDSM.16.M88.4 R224, [R192+0xb000] ;  /* 0x00b00000c0e0783b */ /* 0x000e6a0000000200 */
[C---:B------:R-:W-:Y:S01]  /*9b90*/  HMMA.16816.F32 R232, R8.reuse, R170, R184 ;  /* 0x000000aa08e8723c */ /* 0x040fe200000018b8 */
[----:B------:R-:W3:Y:S05]  /*9ba0*/  LDSM.16.M88.4 R184, [R192+0xb800] ;  /* 0x00b80000c0b8783b */ /* 0x000eea0000000200 */
[C---:B----4-:R-:W-:Y:S06]  /*9bb0*/  HMMA.16816.F32 R228, R8.reuse, R32, R180 ;  /* 0x0000002008e4723c */ /* 0x050fec00000018b4 */
[C---:B------:R-:W-:Y:S01]  /*9bc0*/  HMMA.16816.F32 R188, R8.reuse, R34, R28 ;  /* 0x0000002208bc723c */ /* 0x040fe2000000181c */
[----:B------:R-:W-:Y:S04]  /*9bd0*/  LDSM.16.M88.4 R32, [R215] ;  /* 0x00000000d720783b */ /* 0x000fe80000000200 */
[----:B------:R-:W-:Y:S01]  /*9be0*/  LDSM.16.M88.4 R28, [R214] ;  /* 0x00000000d61c783b */ /* 0x000fe20000000200 */
[C---:B------:R-:W-:Y:S06]  /*9bf0*/  HMMA.16816.F32 R180, R8.reuse, R20, R24 ;  /* 0x0000001408b4723c */ /* 0x040fec0000001818 */
[----:B------:R-:W-:Y:S01]  /*9c00*/  HMMA.16816.F32 R168, R8, R22, R16 ;  /* 0x0000001608a8723c */ /* 0x000fe20000001810 */
[----:B------:R-:W4:Y:S05]  /*9c10*/  LDSM.16.M88.4 R8, [R200+0x2000] ;  /* 0x00200000c808783b */ /* 0x000f2a0000000200 */
[C---:B--2---:R-:W-:Y:S06]  /*9c20*/  HMMA.16816.F32 R24, R4.reuse, R172, R12 ;  /* 0x000000ac0418723c */ /* 0x044fec000000180c */
[C---:B------:R-:W-:Y:S06]  /*9c30*/  HMMA.16816.F32 R20, R4.reuse, R174, R176 ;  /* 0x000000ae0414723c */ /* 0x040fec00000018b0 */
[C---:B------:R-:W-:Y:S01]  /*9c40*/  HMMA.16816.F32 R16, R4.reuse, R240, R236 ;  /* 0x000000f00410723c */ /* 0x040fe200000018ec */
[----:B------:R-:W2:Y:S05]  /*9c50*/  LDSM.16.M88.4 R236, [R213] ;  /* 0x00000000d5ec783b */ /* 0x000eaa0000000200 */
[C---:B------:R-:W-:Y:S01]  /*9c60*/  HMMA.16816.F32 R12, R4.reuse, R242, R232 ;  /* 0x000000f2040c723c */ /* 0x040fe200000018e8 */
[----:B------:R-:W2:Y:S04]  /*9c70*/  LDSM.16.M88.4 R232, [R212] ;  /* 0x00000000d4e8783b */ /* 0x000ea80000000200 */
[----:B------:R-:W-:Y:S01]  /*9c80*/  LDSM.16.M88.4 R240, [R198+0xb800] ;  /* 0x00b80000c6f0783b */ /* 0x000fe20000000200 */
[C---:B-1----:R-:W-:Y:S06]  /*9c90*/  HMMA.16816.F32 R228, R4.reuse, R224, R228 ;  /* 0x000000e004e4723c */ /* 0x042fec00000018e4 */
[C---:B------:R-:W-:Y:S06]  /*9ca0*/  HMMA.16816.F32 R188, R4.reuse, R226, R188 ;  /* 0x000000e204bc723c */ /* 0x040fec00000018bc */
[C---:B---3--:R-:W-:Y:S06]  /*9cb0*/  HMMA.16816.F32 R180, R4.reuse, R184, R180 ;  /* 0x000000b804b4723c */ /* 0x048fec00000018b4 */
[----:B------:R-:W-:Y:S01]  /*9cc0*/  HMMA.16816.F32 R184, R4, R186, R168 ;  /* 0x000000ba04b8723c */ /* 0x000fe200000018a8 */
[----:B------:R-:W-:Y:S05]  /*9cd0*/  LDSM.16.M88.4 R4, [R202+0x2000] ;  /* 0x00200000ca04783b */ /* 0x000fea0000000200 */
[C---:B----4-:R-:W-:Y:S01]  /*9ce0*/  HMMA.16816.F32 R176, R8.reuse, R32, R24 ;  /* 0x0000002008b0723c */ /* 0x050fe20000001818 */
[----:B------:R-:W-:Y:S05]  /*9cf0*/  LDSM.16.M88.4 R24, [R198+0xb000] ;  /* 0x00b00000c618783b */ /* 0x000fea0000000200 */
[C---:B------:R-:W-:Y:S01]  /*9d00*/  HMMA.16816.F32 R172, R8.reuse, R34, R20 ;  /* 0x0000002208ac723c */ /* 0x040fe20000001814 */
[----:B------:R-:W1:Y:S05]  /*9d10*/  LDSM.16.M88.4 R32, [R198+0xa000] ;  /* 0x00a00000c620783b */ /* 0x000e6a0000000200 */
[C---:B------:R-:W-:Y:S06]  /*9d20*/  HMMA.16816.F32 R168, R8.reuse, R28, R16 ;  /* 0x0000001c08a8723c */ /* 0x040fec0000001810 */
[C---:B------:R-:W-:Y:S01]  /*9d30*/  HMMA.16816.F32 R20, R8.reuse, R30, R12 ;  /* 0x0000001e0814723c */ /* 0x040fe2000000180c */
[----:B------:R-:W3:Y:S05]  /*9d40*/  LDSM.16.M88.4 R28, [R198+0xa800] ;  /* 0x00a80000c61c783b */ /* 0x000eea0000000200 */
[C---:B--2---:R-:W-:Y:S06]  /*9d50*/  HMMA.16816.F32 R16, R8.reuse, R236, R228 ;  /* 0x000000ec0810723c */ /* 0x044fec00000018e4 */
[C---:B------:R-:W-:Y:S01]  /*9d60*/  HMMA.16816.F32 R12, R8.reuse, R238, R188 ;  /* 0x000000ee080c723c */ /* 0x040fe200000018bc */
[----:B------:R-:W-:Y:S05]  /*9d70*/  LDSM.16.M88.4 R236, [R197+0x2000] ;  /* 0x00200000c5ec783b */ /* 0x000fea0000000200 */
[C---:B------:R-:W-:Y:S06]  /*9d80*/  HMMA.16816.F32 R224, R8.reuse, R232, R180 ;  /* 0x000000e808e0723c */ /* 0x040fec00000018b4 */
[----:B------:R-:W-:Y:S01]  /*9d90*/  HMMA.16816.F32 R188, R8, R234, R184 ;  /* 0x000000ea08bc723c */ /* 0x000fe200000018b8 */
[----:B------:R-:W2:Y:S04]  /*9da0*/  LDSM.16.M88.4 R8, [R201+0x2000] ;  /* 0x00200000c908783b */ /* 0x000ea80000000200 */
        /* <DEDUP_REMOVED lines=10> */
[C---:B------:R-:W-:Y:S06]  /*9e50*/  HMMA.16816.F32 R16, R4.reuse, R240, R224 ;  /* 0x000000f00410723c */ /* 0x040fec00000018e0 */
[----:B------:R-:W-:Y:S01]  /*9e60*/  HMMA.16816.F32 R12, R4, R242, R188 ;  /* 0x000000f2040c723c */ /* 0x000fe200000018bc */
[----:B------:R-:W4:Y:S04]  /*9e70*/  LDSM.16.M88.4 R4, [R199+0x4000] ;  /* 0x00400000c704783b */ /* 0x000f280000000200 */
[----:B------:R-:W-:Y:S01]  /*9e80*/  LDSM.16.M88.4 R240, [R209] ;  /* 0x00000000d1f0783b */ /* 0x000fe20000000200 */
[C---:B--2---:R-:W-:Y:S03]  /*9e90*/  HMMA.16816.F32 R172, R8.reuse, R236, R228 ;  /* 0x000000ec08ac723c */ /* 0x044fe600000018e4 */
[----:B------:R-:W-:Y:S03]  /*9ea0*/  LDSM.16.M88.4 R228, [R210] ;  /* 0x00000000d2e4783b */ /* 0x000fe60000000200 */
[C---:B------:R-:W-:Y:S01]  /*9eb0*/  HMMA.16816.F32 R224, R8.reuse, R238, R184 ;  /* 0x000000ee08e0723c */ /* 0x040fe200000018b8 */
[----:B------:R-:W2:Y:S05]  /*9ec0*/  LDSM.16.M88.4 R236, [R192+0xc800] ;  /* 0x00c80000c0ec783b */ /* 0x000eaa0000000200 */
[C---:B-1----:R-:W-:Y:S06]  /*9ed0*/  HMMA.16816.F32 R184, R8.reuse, R28, R180 ;  /* 0x0000001c08b8723c */ /* 0x042fec00000018b4 */
[C---:B------:R-:W-:Y:S01]  /*9ee0*/  HMMA.16816.F32 R188, R8.reuse, R30, R176 ;  /* 0x0000001e08bc723c */ /* 0x040fe200000018b0 */
[----:B------:R-:W-:Y:S05]  /*9ef0*/  LDSM.16.M88.4 R28, [R211] ;  /* 0x00000000d31c783b */ /* 0x000fea0000000200 */
[C---:B---3--:R-:W-:Y:S01]  /*9f00*/  HMMA.16816.F32 R180, R8.reuse, R24, R168 ;  /* 0x0000001808b4723c */ /* 0x048fe200000018a8 */
[----:B------:R-:W1:Y:S05]  /*9f10*/  LDSM.16.M88.4 R168, [R192+0xd000] ;  /* 0x00d00000c0a8783b */ /* 0x000e6a0000000200 */
[C---:B------:R-:W-:Y:S01]  /*9f20*/  HMMA.16816.F32 R176, R8.reuse, R26, R20 ;  /* 0x0000001a08b0723c */ /* 0x040fe20000001814 */
[----:B------:R-:W3:Y:S05]  /*9f30*/  LDSM.16.M88.4 R20, [R192+0xd800] ;  /* 0x00d80000c014783b */ /* 0x000eea0000000200 */
[C---:B------:R-:W-:Y:S06]  /*9f40*/  HMMA.16816.F32 R24, R8.reuse, R32, R16 ;  /* 0x000000200818723c */ /* 0x040fec0000001810 */
[----:B------:R-:W-:Y:S01]  /*9f50*/  HMMA.16816.F32 R16, R8, R34, R12 ;  /* 0x000000220810723c */ /* 0x000fe2000000180c */
[----:B------:R-:W3:Y:S05]  /*9f60*/  LDSM.16.M88.4 R8, [R200+0x4000] ;  /* 0x00400000c808783b */ /* 0x000eea0000000200 */
[C---:B----4-:R-:W-:Y:S06]  /*9f70*/  HMMA.16816.F32 R12, R4.reuse, R232, R172 ;  /* 0x000000e8040c723c */ /* 0x050fec00000018ac */
[C---:B------:R-:W-:Y:S06]  /*9f80*/  HMMA.16816.F32 R32, R4.reuse, R234, R224 ;  /* 0x000000ea0420723c */ /* 0x040fec00000018e0 */
[C---:B--2---:R-:W-:Y:S06]  /*9f90*/  HMMA.16816.F32 R172, R4.reuse, R236, R184 ;  /* 0x000000ec04ac723c */ /* 0x044fec00000018b8 */
[C---:B------:R-:W-:Y:S06]  /*9fa0*/  HMMA.16816.F32 R188, R4.reuse, R238, R188 ;  /* 0x000000ee04bc723c */ /* 0x040fec00000018bc */
[C---:B-1----:R-:W-:Y:S06]  /*9fb0*/  HMMA.16816.F32 R224, R4.reuse, R168, R180 ;  /* 0x000000a804e0723c */ /* 0x042fec00000018b4 */
[C---:B---3--:R-:W-:Y:S01]  /*9fc0*/  HMMA.16816.F32 R184, R4.reuse, R20, R24 ;  /* 0x0000001404b8723c */ /* 0x048fe20000001818 */
[----:B------:R-:W1:Y:S05]  /*9fd0*/  LDSM.16.M88.4 R24, [R208] ;  /* 0x00000000d018783b */ /* 0x000e6a0000000200 */
[C---:B------:R-:W-:Y:S01]  /*9fe0*/  HMMA.16816.F32 R232, R4.reuse, R170, R176 ;  /* 0x000000aa04e8723c */ /* 0x040fe200000018b0 */
[----:B------:R-:W-:Y:S04]  /*9ff0*/  LDSM.16.M88.4 R168, [R198+0xc800] ;  /* 0x00c80000c6a8783b */ /* 0x000fe80000000200 */
[----:B------:R-:W-:Y:S01]  /*a000*/  LDSM.16.M88.4 R176, [R198+0xd000] ;  /* 0x00d00000c6b0783b */ /* 0x000fe20000000200 */
[----:B------:R-:W-:Y:S03]  /*a010*/  HMMA.16816.F32 R180, R4, R22, R16 ;  /* 0x0000001604b4723c */ /* 0x000fe60000001810 */
[----:B------:R-:W2:Y:S03]  /*a020*/  LDSM.16.M88.4 R4, [R202+0x4000] ;  /* 0x00400000ca04783b */ /* 0x000ea60000000200 */
[C---:B------:R-:W-:Y:S01]  /*a030*/  HMMA.16816.F32 R16, R8.reuse, R28, R12 ;  /* 0x0000001c0810723c */ /* 0x040fe2000000180c */
[----:B------:R-:W3:Y:S05]  /*a040*/  LDSM.16.M88.4 R20, [R198+0xc000] ;  /* 0x00c00000c614783b */ /* 0x000eea0000000200 */
[C---:B------:R-:W-:Y:S06]  /*a050*/  HMMA.16816.F32 R12, R8.reuse, R30, R32 ;  /* 0x0000001e080c723c */ /* 0x040fec0000001820 */
[C---:B------:R-:W-:Y:S06]  /*a060*/  HMMA.16816.F32 R32, R8.reuse, R228, R172 ;  /* 0x000000e40820723c */ /* 0x040fec00000018ac */
[C---:B------:R-:W-:Y:S01]  /*a070*/  HMMA.16816.F32 R28, R8.reuse, R230, R188 ;  /* 0x000000e6081c723c */ /* 0x040fe200000018bc */
[----:B------:R-:W-:Y:S05]  /*a080*/  LDSM.16.M88.4 R188, [R197+0x4000] ;  /* 0x00400000c5bc783b */ /* 0x000fea0000000200 */
[C---:B------:R-:W-:Y:S06]  /*a090*/  HMMA.16816.F32 R172, R8.reuse, R240, R224 ;  /* 0x000000f008ac723c */ /* 0x040fec00000018e0 */
[C---:B------:R-:W-:Y:S01]  /*a0a0*/  HMMA.16816.F32 R228, R8.reuse, R242, R232 ;  /* 0x000000f208e4723c */ /* 0x040fe200000018e8 */
[----:B------:R-:W4:Y:S05]  /*a0b0*/  LDSM.16.M88.4 R240, [R198+0xd800] ;  /* 0x00d80000c6f0783b */ /* 0x000f2a0000000200 */
[C---:B-1----:R-:W-:Y:S06]  /*a0c0*/  HMMA.16816.F32 R236, R8.reuse, R24, R184 ;  /* 0x0000001808ec723c */ /* 0x042fec00000018b8 */
[----:B------:R-:W-:Y:S01]  /*a0d0*/  HMMA.16816.F32 R184, R8, R26, R180 ;  /* 0x0000001a08b8723c */ /* 0x000fe200000018b4 */
[----:B------:R-:W1:Y:S05]  /*a0e0*/  LDSM.16.M88.4 R8, [R201+0x4000] ;  /* 0x00400000c908783b */ /* 0x000e6a0000000200 */
[C---:B--2---:R-:W-:Y:S06]  /*a0f0*/  HMMA.16816.F32 R180, R4.reuse, R168, R32 ;  /* 0x000000a804b4723c */ /* 0x044fec0000001820 */
[C---:B------:R-:W-:Y:S01]  /*a100*/  HMMA.16816.F32 R32, R4.reuse, R170, R28 ;  /* 0x000000aa0420723c */ /* 0x040fe2000000181c */
[----:B------:R-:W-:Y:S05]  /*a110*/  LDSM.16.M88.4 R168, [R197+0x5000] ;  /* 0x00500000c5a8783b */ /* 0x000fea0000000200 */
[C---:B------:R-:W-:Y:S01]  /*a120*/  HMMA.16816.F32 R28, R4.reuse, R176, R172 ;  /* 0x000000b0041c723c */ /* 0x040fe200000018ac */
[----:B------:R-:W2:Y:S05]  /*a130*/  LDSM.16.M88.4 R172, [R197+0x4800] ;  /* 0x00480000c5ac783b */ /* 0x000eaa0000000200 */
[C---:B---3--:R-:W-:Y:S01]  /*a140*/  HMMA.16816.F32 R232, R4.reuse, R20, R16 ;  /* 0x0000001404e8723c */ /* 0x048fe20000001810 */
[----:B------:R-:W3:Y:S05]  /*a150*/  LDSM.16.M88.4 R16, [R197+0x5800] ;  /* 0x00580000c510783b */ /* 0x000eea0000000200 */
[C---:B------:R-:W-:Y:S06]  /*a160*/  HMMA.16816.F32 R224, R4.reuse, R22, R12 ;  /* 0x0000001604e0723c */ /* 0x040fec000000180c */
[C---:B------:R-:W-:Y:S06]  /*a170*/  HMMA.16816.F32 R24, R4.reuse, R178, R228 ;  /* 0x000000b20418723c */ /* 0x040fec00000018e4 */
[C---:B----4-:R-:W-:Y:S01]  /*a180*/  HMMA.16816.F32 R20, R4.reuse, R240, R236 ;  /* 0x000000f00414723c */ /* 0x050fe200000018ec */
[----:B------:R-:W-:Y:S05]  /*a190*/  LDSM.16.M88.4 R236, [R192+0xe000] ;  /* 0x00e00000c0ec783b */ /* 0x000fea0000000200 */
[----:B------:R-:W-:Y:S01]  /*a1a0*/  HMMA.16816.F32 R12, R4, R242, R184 ;  /* 0x000000f2040c723c */ /* 0x000fe200000018b8 */
[----:B------:R-:W4:Y:S04]  /*a1b0*/  LDSM.16.M88.4 R4, [R199+0x6000] ;  /* 0x00600000c704783b */ /* 0x000f280000000200 */
[----:B------:R-:W-:Y:S01]  /*a1c0*/  LDSM.16.M88.4 R240, [R198+0xf000] ;  /* 0x00f00000c6f0783b */ /* 0x000fe20000000200 */
[C---:B-1----:R-:W-:Y:S03]  /*a1d0*/  HMMA.16816.F32 R176, R8.reuse, R188, R232 ;  /* 0x000000bc08b0723c */ /* 0x042fe600000018e8 */
[----:B------:R-:W-:Y:S03]  /*a1e0*/  LDSM.16.M88.4 R232, [R206] ;  /* 0x00000000cee8783b */ /* 0x000fe60000000200 */
[C---:B------:R-:W-:Y:S01]  /*a1f0*/  HMMA.16816.F32 R228, R8.reuse, R190, R224 ;  /* 0x000000be08e4723c */ /* 0x040fe200000018e0 */
[----:B------:R-:W1:Y:S05]  /*a200*/  LDSM.16.M88.4 R188, [R192+0xe800] ;  /* 0x00e80000c0bc783b */ /* 0x000e6a0000000200 */
[C---:B--2---:R-:W-:Y:S01]  /*a210*/  HMMA.16816.F32 R224, R8.reuse, R172, R180 ;  /* 0x000000ac08e0723c */ /* 0x044fe200000018b4 */
[----:B------:R-:W-:Y:S05]  /*a220*/  LDSM.16.M88.4 R180, [R192+0xf000] ;  /* 0x00f00000c0b4783b */ /* 0x000fea0000000200 */
[C---:B------:R-:W-:Y:S06]  /*a230*/  HMMA.16816.F32 R184, R8.reuse, R174, R32 ;  /* 0x000000ae08b8723c */ /* 0x040fec0000001820 */
[C---:B------:R-:W-:Y:S01]  /*a240*/  HMMA.16816.F32 R172, R8.reuse, R168, R28 ;  /* 0x000000a808ac723c */ /* 0x040fe2000000181c */
[----:B------:R-:W2:Y:S05]  /*a250*/  LDSM.16.M88.4 R28, [R192+0xf800] ;  /* 0x00f80000c01c783b */ /* 0x000eaa0000000200 */
[C---:B------:R-:W-:Y:S06]  /*a260*/  HMMA.16816.F32 R168, R8.reuse, R170, R24 ;  /* 0x000000aa08a8723c */ /* 0x040fec0000001818 */
[C---:B---3--:R-:W-:Y:S01]  /*a270*/  HMMA.16816.F32 R32, R8.reuse, R16, R20 ;  /* 0x000000100820723c */ /* 0x048fe20000001814 */
[----:B------:R-:W-:Y:S05]  /*a280*/  LDSM.16.M88.4 R20, [R207] ;  /* 0x00000000cf14783b */ /* 0x000fea0000000200 */
[----:B------:R-:W-:Y:S01]  /*a290*/  HMMA.16816.F32 R24, R8, R18, R12 ;  /* 0x000000120818723c */ /* 0x000fe2000000180c */
[----:B------:R-:W3:Y:S05]  /*a2a0*/  LDSM.16.M88.4 R12, [R200+0x6000] ;  /* 0x00600000c80c783b */ /* 0x000eea0000000200 */
[C---:B----4-:R-:W-:Y:S06]  /*a2b0*/  HMMA.16816.F32 R16, R4.reuse, R236, R176 ;  /* 0x000000ec0410723c */ /* 0x050fec00000018b0 */
[C---:B------:R-:W-:Y:S01]  /*a2c0*/  HMMA.16816.F32 R8, R4.reuse, R238, R228 ;  /* 0x000000ee0408723c */ /* 0x040fe200000018e4 */
[----:B------:R-:W-:Y:S05]  /*a2d0*/  LDSM.16.M88.4 R236, [R198+0xf800] ;  /* 0x00f80000c6ec783b */ /* 0x000fea0000000200 */
[C---:B-1----:R-:W-:Y:S06]  /*a2e0*/  HMMA.16816.F32 R228, R4.reuse, R188, R224 ;  /* 0x000000bc04e4723c */ /* 0x042fec00000018e0 */
[C---:B------:R-:W-:Y:S01]  /*a2f0*/  HMMA.16816.F32 R184, R4.reuse, R190, R184 ;  /* 0x000000be04b8723c */ /* 0x040fe200000018b8 */
[----:B------:R-:W1:Y:S05]  /*a300*/  LDSM.16.M88.4 R188, [R205] ;  /* 0x00000000cdbc783b */ /* 0x000e6a0000000200 */
[C---:B--2---:R-:W-:Y:S01]  /*a310*/  HMMA.16816.F32 R176, R4.reuse, R28, R32 ;  /* 0x0000001c04b0723c */ /* 0x044fe20000001820 */
[----:B------:R-:W2:Y:S05]  /*a320*/  LDSM.16.M88.4 R32, [R204] ;  /* 0x00000000cc20783b */ /* 0x000eaa0000000200 */
[C---:B------:R-:W-:Y:S06]  /*a330*/  HMMA.16816.F32 R224, R4.reuse, R180, R172 ;  /* 0x000000b404e0723c */ /* 0x040fec00000018ac */
[----:B------:R-:W-:Y:S06]  /*a340*/  HMMA.16816.F32 R180, R4, R182, R168 ;  /* 0x000000b604b4723c */ /* 0x000fec00000018a8 */
[----:B---3--:R-:W-:Y:S06]  /*a350*/  HMMA.16816.F32 R168, R12, R20, R16 ;  /* 0x000000140ca8723c */ /* 0x008fec0000001810 */
[----:B------:R-:W-:Y:S01]  /*a360*/  HMMA.16816.F32 R172, R4, R30, R24 ;  /* 0x0000001e04ac723c */ /* 0x000fe20000001818 */
[----:B------:R-:W-:Y:S04]  /*a370*/  LDSM.16.M88.4 R24, [R198+0xe800] ;  /* 0x00e80000c618783b */ /* 0x000fe80000000200 */
[----:B------:R-:W-:Y:S01]  /*a380*/  LDSM.16.M88.4 R28, [R198+0xe000] ;  /* 0x00e00000c61c783b */ /* 0x000fe20000000200 */
[C---:B------:R-:W-:Y:S03]  /*a390*/  HMMA.16816.F32 R20, R12.reuse, R22, R8 ;  /* 0x000000160c14723c */ /* 0x040fe60000001808 */
[----:B------:R-:W3:Y:S03]  /*a3a0*/  LDSM.16.M88.4 R8, [R202+0x6000] ;  /* 0x00600000ca08783b */ /* 0x000ee60000000200 */
[C---:B------:R-:W-:Y:S06]  /*a3b0*/  HMMA.16816.F32 R16, R12.reuse, R232, R228 ;  /* 0x000000e80c10723c */ /* 0x040fec00000018e4 */
[C---:B------:R-:W-:Y:S06]  /*a3c0*/  HMMA.16816.F32 R4, R12.reuse, R234, R184 ;  /* 0x000000ea0c04723c */ /* 0x040fec00000018b8 */
[C---:B-1----:R-:W-:Y:S06]  /*a3d0*/  HMMA.16816.F32 R224, R12.reuse, R188, R224 ;  /* 0x000000bc0ce0723c */ /* 0x042fec00000018e0 */
[C---:B------:R-:W-:Y:S06]  /*a3e0*/  HMMA.16816.F32 R232, R12.reuse, R190, R180 ;  /* 0x000000be0ce8723c */ /* 0x040fec00000018b4 */
[C---:B--2---:R-:W-:Y:S06]  /*a3f0*/  HMMA.16816.F32 R228, R12.reuse, R32, R176 ;  /* 0x000000200ce4723c */ /* 0x044fec00000018b0 */
[----:B------:R-:W-:Y:S01]  /*a400*/  HMMA.16816.F32 R188, R12, R34, R172 ;  /* 0x000000220cbc723c */ /* 0x000fe200000018ac */
[----:B------:R-:W-:Y:S04]  /*a410*/  LDSM.16.M88.4 R172, [R197+0x6000] ;  /* 0x00600000c5ac783b */ /* 0x000fe80000000200 */
[----:B------:R-:W-:Y:S01]  /*a420*/  LDSM.16.M88.4 R32, [R197+0x7000] ;  /* 0x00700000c520783b */ /* 0x000fe20000000200 */
[C---:B---3--:R-:W-:Y:S06]  /*a430*/  HMMA.16816.F32 R176, R8.reuse, R24, R16 ;  /* 0x0000001808b0723c */ /* 0x048fec0000001810 */
[C---:B------:R-:W-:Y:S01]  /*a440*/  HMMA.16816.F32 R184, R8.reuse, R28, R168 ;  /* 0x0000001c08b8723c */ /* 0x040fe200000018a8 */
[----:B------:R-:W-:Y:S05]  /*a450*/  LDSM.16.M88.4 R168, [R197+0x6800] ;  /* 0x00680000c5a8783b */ /* 0x000fea0000000200 */
[C---:B------:R-:W-:Y:S01]  /*a460*/  HMMA.16816.F32 R24, R8.reuse, R26, R4 ;  /* 0x0000001a0818723c */ /* 0x040fe20000001804 */
[----:B------:R-:W1:Y:S05]  /*a470*/  LDSM.16.M88.4 R4, [R201+0x6000] ;  /* 0x00600000c904783b */ /* 0x000e6a0000000200 */
[----:B------:R-:W-:Y:S01]  /*a480*/  HMMA.16816.F32 R180, R8, R30, R20 ;  /* 0x0000001e08b4723c */ /* 0x000fe20000001814 */
[----:B------:R-:W2:Y:S01]  /*a490*/  LDSM.16.M88.4 R28, [R197+0x7800] ;  /* 0x00780000c51c783b */ /* 0x000ea20000000200 */
[----:B------:R-:W-:-:S04]  /*a4a0*/  DEPBAR.LE SB0, 0x0 ;  /* 0x000080000000791a */ /* 0x000fc80000000000 */
[C---:B------:R-:W-:Y:S06]  /*a4b0*/  HMMA.16816.F32 R20, R8.reuse, R240, R224 ;  /* 0x000000f00814723c */ /* 0x040fec00000018e0 */
[C---:B------:R-:W-:Y:S06]  /*a4c0*/  HMMA.16816.F32 R16, R8.reuse, R242, R232 ;  /* 0x000000f20810723c */ /* 0x040fec00000018e8 */
[C---:B------:R-:W-:Y:S06]  /*a4d0*/  HMMA.16816.F32 R12, R8.reuse, R236, R228 ;  /* 0x000000ec080c723c */ /* 0x040fec00000018e4 */
[----:B------:R-:W-:Y:S06]  /*a4e0*/  HMMA.16816.F32 R8, R8, R238, R188 ;  /* 0x000000ee0808723c */ /* 0x000fec00000018bc */
[C---:B-1----:R-:W-:Y:S06]  /*a4f0*/  HMMA.16816.F32 R184, R4.reuse, R172, R184 ;  /* 0x000000ac04b8723c */ /* 0x042fec00000018b8 */
[C---:B------:R-:W-:Y:S06]  /*a500*/  HMMA.16816.F32 R180, R4.reuse, R174, R180 ;  /* 0x000000ae04b4723c */ /* 0x040fec00000018b4 */
[C---:B------:R-:W-:Y:S06]  /*a510*/  HMMA.16816.F32 R176, R4.reuse, R168, R176 ;  /* 0x000000a804b0723c */ /* 0x040fec00000018b0 */
[C---:B------:R-:W-:Y:S06]  /*a520*/  HMMA.16816.F32 R24, R4.reuse, R170, R24 ;  /* 0x000000aa0418723c */ /* 0x040fec0000001818 */
[C---:B------:R-:W-:Y:S06]  /*a530*/  HMMA.16816.F32 R168, R4.reuse, R32, R20 ;  /* 0x0000002004a8723c */ /* 0x040fec0000001814 */
[C---:B------:R-:W-:Y:S06]  /*a540*/  HMMA.16816.F32 R224, R4.reuse, R34, R16 ;  /* 0x0000002204e0723c */ /* 0x040fec0000001810 */
[C---:B--2---:R-:W-:Y:S06]  /*a550*/  HMMA.16816.F32 R188, R4.reuse, R28, R12 ;  /* 0x0000001c04bc723c */ /* 0x044fec000000180c */
[----:B------:R-:W-:Y:S01]  /*a560*/  HMMA.16816.F32 R172, R4, R30, R8 ;  /* 0x0000001e04ac723c */ /* 0x000fe20000001808 */
[----:B------:R-:W-:Y:S06]  /*a570*/  BAR.SYNC.DEFER_BLOCKING 0x0 ;  /* 0x0000000000007b1d */ /* 0x000fec0000010000 */
[----:B------:R-:W-:-:S02]  /*a580*/  NOP ;  /* 0x0000000000007918 */ /* 0x000fc40000000000 */
[----:B------:R-:W-:-:S15]  /*a590*/  @!P0 BRA `(.L_x_241) ;  /* 0x00000008005c8947 */ /* 0x000fde0003800000 */
[----:B------:R-:W2:Y:S04]  /*a5a0*/  LDL.64 R134, [R1+0x70] ;  /* 0x0000700001867983 */ /* 0x000ea80000100a00 */
[----:B------:R-:W3:Y:S01]  /*a5b0*/  LDL.64 R250, [R1+0x68] ;  /* 0x0000680001fa7983 */ /* 0x000ee20000100a00 */
[----:B------:R-:W-:Y:S01]  /*a5c0*/  UIADD3 UR20, UR20, -0x3, URZ ;  /* 0xfffffffd14147890 */ /* 0x000fe2000fffe03f */
[----:B------:R-:W1:Y:S01]  /*a5d0*/  @!P5 LDC.64 R6, c[0x0][0x218] ;  /* 0x00008600ff06db82 */ /* 0x000e620000000a00 */
[----:B------:R-:W-:Y:S01]  /*a5e0*/  BSSY B0, `(.L_x_242) ;  /* 0x0000091000007945 */ /* 0x000fe20003800000 */
[----:B------:R4:W-:Y:S01]  /*a5f0*/  @P5 STS.128 [R219+0x8000], RZ ;  /* 0x008000ffdb005388 */ /* 0x0009e20000000c00 */
[----:B------:R-:W-:Y:S02]  /*a600*/  USHF.R.S32.HI UR4, URZ, 0x1f, UR20 ;  /* 0x0000001f3f047899 */ /* 0x000fe40008011414 */
[----:B------:R-:W-:-:S02]  /*a610*/  UIMAD.WIDE.U32 UR6, UR20, UR10, URZ ;  /* 0x0000000a140672a5 */ /* 0x000fc4000f8e003f */
[----:B------:R-:W-:Y:S01]  /*a620*/  UIMAD UR4, UR4, UR10, URZ ;  /* 0x0000000a040472a4 */ /* 0x000fe2000f8e023f */
[----:B------:R-:W5:Y:S03]  /*a630*/  @!P3 LDC.64 R10, c[0x0][0x218] ;  /* 0x00008600ff0abb82 */ /* 0x000f660000000a00 */
[----:B------:R-:W-:Y:S01]  /*a640*/  UIMAD UR4, UR20, UR11, UR4 ;  /* 0x0000000b140472a4 */ /* 0x000fe2000f8e0204 */
[----:B------:R-:W-:Y:S02]  /*a650*/  IMAD.U32 R4, RZ, RZ, UR6 ;  /* 0x00000006ff047e24 */ /* 0x000fe4000f8e00ff */
[----:B------:R-:W-:Y:S01]  /*a660*/  IMAD.U32 R5, RZ, RZ, UR7 ;  /* 0x00000007ff057e24 */ /* 0x000fe2000f8e00ff */
[----:B------:R-:W-:Y:S01]  /*a670*/  UIADD3 UR4, UR7, UR4, URZ ;  /* 0x0000000407047290 */ /* 0x000fe2000fffe03f */
[----:B------:R-:W4:Y:S05]  /*a680*/  @!P4 LDC.64 R8, c[0x0][0x218] ;  /* 0x00008600ff08cb82 */ /* 0x000f2a0000000a00 */
[----:B------:R-:W-:-:S03]  /*a690*/  IMAD.U32 R0, RZ, RZ, UR4 ;  /* 0x00000004ff007e24 */ /* 0x000fc6000f8e00ff */
[----:B------:R-:W5:Y:S08]  /*a6a0*/  @!P2 LDC.64 R14, c[0x0][0x218] ;  /* 0x00008600ff0eab82 */ /* 0x000f700000000a00 */
[----:B------:R-:W5:Y:S08]  /*a6b0*/  @!P5 LDC.64 R18, c[0x0][0x218] ;  /* 0x00008600ff12db82 */ /* 0x000f700000000a00 */
[----:B------:R-:W5:Y:S08]  /*a6c0*/  @!P4 LDC.64 R22, c[0x0][0x218] ;  /* 0x00008600ff16cb82 */ /* 0x000f700000000a00 */
[----:B------:R-:W5:Y:S08]  /*a6d0*/  @!P3 LDC.64 R16, c[0x0][0x218] ;  /* 0x00008600ff10bb82 */ /* 0x000f700000000a00 */
[----:B------:R-:W5:Y:S01]  /*a6e0*/  @!P2 LDC.64 R20, c[0x0][0x218] ;  /* 0x00008600ff14ab82 */ /* 0x000f620000000a00 */
[----:B--2---:R-:W-:-:S04]  /*a6f0*/  LEA R2, P0, R4, R134, 0x6 ;  /* 0x0000008604027211 */ /* 0x004fc800078030ff */
[----:B---3--:R-:W-:Y:S02]  /*a700*/  LEA.HI.X R4, R4, R251, R0, 0x6, P0 ;  /* 0x000000fb04047211 */ /* 0x008fe400000f3400 */
[C---:B-1----:R-:W-:Y:S02]  /*a710*/  @!P5 LEA R6, P0, R2.reuse, R6, 0x1 ;  /* 0x000000060206d211 */ /* 0x042fe400078008ff */
[C---:B----4-:R-:W-:Y:S02]  /*a720*/  @!P4 LEA R8, P1, R2.reuse, R8, 0x1 ;  /* 0x000000080208c211 */ /* 0x050fe400078208ff */
[C-C-:B------:R-:W-:Y:S02]  /*a730*/  @!P5 LEA.HI.X R7, R2.reuse, R7, R4.reuse, 0x1, P0 ;  /* 0x000000070207d211 */ /* 0x140fe400000f0c04 */
[C---:B-----5:R-:W-:Y:S02]  /*a740*/  @!P3 LEA R12, P0, R2.reuse, R10, 0x1 ;  /* 0x0000000a020cb211 */ /* 0x060fe400078008ff */
[C-C-:B------:R-:W-:Y:S01]  /*a750*/  @!P4 LEA.HI.X R9, R2.reuse, R9, R4.reuse, 0x1, P1 ;  /* 0x000000090209c211 */ /* 0x140fe200008f0c04 */
[----:B------:R-:W-:Y:S01]  /*a760*/  @!PT LDS RZ, [RZ] ;  /* 0x00000000fffff984 */ /* 0x000fe20000000800 */
[----:B------:R-:W-:Y:S01]  /*a770*/  @!PT LDS RZ, [RZ] ;  /* 0x00000000fffff984 */ /* 0x000fe20000000800 */
[----:B------:R-:W-:Y:S01]  /*a780*/  @!PT LDS RZ, [RZ] ;  /* 0x00000000fffff984 */ /* 0x000fe20000000800 */
[----:B------:R1:W-:Y:S01]  /*a790*/  @!P5 LDGSTS.E.BYPASS.LTC128B.128 [R219+0x8000], desc[UR30][R6.64] ;  /* 0x0800000006dbdfae */ /* 0x0003e2000b901d5e */
[----:B------:R-:W-:-:S02]  /*a7a0*/  @!P3 LEA.HI.X R13, R2, R11, R4, 0x1, P0 ;  /* 0x0000000b020db211 */ /* 0x000fc400000f0c04 */
[C---:B------:R-:W-:Y:S01]  /*a7b0*/  @!P2 LEA R10, P0, R2.reuse, R14, 0x1 ;  /* 0x0000000e020aa211 */ /* 0x040fe200078008ff */
[----:B------:R2:W-:Y:S01]  /*a7c0*/  @P4 STS.128 [R219+0xa000], RZ ;  /* 0x00a000ffdb004388 */ /* 0x0005e20000000c00 */
[C---:B------:R-:W-:Y:S02]  /*a7d0*/  IADD3 R0, P1, R2.reuse, UR34, RZ ;  /* 0x0000002202007c10 */ /* 0x040fe4000ff3e0ff */
[----:B------:R-:W-:Y:S01]  /*a7e0*/  @!P2 LEA.HI.X R11, R2, R15, R4, 0x1, P0 ;  /* 0x0000000f020ba211 */ /* 0x000fe200000f0c04 */
[----:B------:R-:W-:Y:S01]  /*a7f0*/  @!PT LDS RZ, [RZ] ;  /* 0x00000000fffff984 */ /* 0x000fe20000000800 */
[----:B------:R-:W-:Y:S01]  /*a800*/  @!PT LDS RZ, [RZ] ;  /* 0x00000000fffff984 */ /* 0x000fe20000000800 */
[----:B------:R-:W-:Y:S01]  /*a810*/  @!PT LDS RZ, [RZ] ;  /* 0x00000000fffff984 */ /* 0x000fe20000000800 */
[----:B------:R3:W-:Y:S01]  /*a820*/  @!P4 LDGSTS.E.BYPASS.LTC128B.128 [R219+0xa000], desc[UR30][R8.64+0x80] ;  /* 0x0a00008008dbcfae */ /* 0x0007e2000b901d5e */
[----:B------:R-:W-:Y:S01]  /*a830*/  IADD3.X R2, R4, UR33, RZ, P1, !PT ;  /* 0x0000002104027c10 */ /* 0x000fe20008ffe4ff */
[----:B------:R-:W4:Y:S02]  /*a840*/  @!P3 LDC.64 R14, c[0x0][0x218] ;  /* 0x00008600ff0ebb82 */ /* 0x000f240000000a00 */
        /* <DEDUP_REMOVED lines=10> */
[----:B-1----:R-:W-:-:S03]  /*a8f0*/  @!P5 LEA R6, P0, R0, R18, 0x1 ;  /* 0x000000120006d211 */ /* 0x002fc600078008ff */
[----:B------:R1:W-:Y:S01]  /*a900*/  @P5 STS.128 [R219+0x8800], RZ ;  /* 0x008800ffdb005388 */ /* 0x0003e20000000c00 */
[C-C-:B------:R-:W-:Y:S02]  /*a910*/  @!P5 LEA.HI.X R7, R0.reuse, R19, R2.reuse, 0x1, P0 ;  /* 0x000000130007d211 */ /* 0x140fe400000f0c02 */
[C---:B------:R-:W-:Y:S01]  /*a920*/  @!P4 LEA R4, P0, R0.reuse, R22, 0x1 ;  /* 0x000000160004c211 */ /* 0x040fe200078008ff */
[----:B------:R-:W1:Y:S02]  /*a930*/  @!P4 LDC.64 R18, c[0x0][0x218] ;  /* 0x00008600ff12cb82 */ /* 0x000e640000000a00 */
[----:B------:R-:W-:Y:S01]  /*a940*/  @!PT LDS RZ, [RZ] ;  /* 0x00000000fffff984 */ /* 0x000fe20000000800 */
[----:B------:R-:W-:Y:S01]  /*a950*/  @!PT LDS RZ, [RZ] ;  /* 0x00000000fffff984 */ /* 0x000fe20000000800 */
[----:B------:R-:W-:Y:S01]  /*a960*/  @!PT LDS RZ, [RZ] ;  /* 0x00000000fffff984 */ /* 0x000fe20000000800 */
[----:B------:R4:W-:Y:S01]  /*a970*/  @!P5 LDGSTS.E.BYPASS.LTC128B.128 [R219+0x8800], desc[UR30][R6.64] ;  /* 0x0880000006dbdfae */ /* 0x0009e2000b901d5e */
[----:B------:R-:W-:-:S03]  /*a980*/  @!P4 LEA.HI.X R5, R0, R23, R2, 0x1, P0 ;  /* 0x000000170005c211 */ /* 0x000fc600000f0c02 */
[----:B------:R1:W-:Y:S02]  /*a990*/  @P4 STS.128 [R219+0xa800], RZ ;  /* 0x00a800ffdb004388 */ /* 0x0003e40000000c00 */
[----:B---3--:R-:W3:Y:S02]  /*a9a0*/  @!P5 LDC.64 R8, c[0x0][0x218] ;  /* 0x00008600ff08db82 */ /* 0x008ee40000000a00 */
[----:B------:R-:W-:Y:S01]  /*a9b0*/  @!PT LDS RZ, [RZ] ;  /* 0x00000000fffff984 */ /* 0x000fe20000000800 */
[----:B------:R-:W-:Y:S01]  /*a9c0*/  @!PT LDS RZ, [RZ] ;  /* 0x00000000fffff984 */ /* 0x000fe20000000800 */
[----:B------:R-:W-:Y:S01]  /*a9d0*/  @!PT LDS RZ, [RZ] ;  /* 0x00000000fffff984 */ /* 0x000fe20000000800 */
[----:B------:R3:W-:Y:S04]  /*a9e0*/  @!P4 LDGSTS.E.BYPASS.LTC128B.128 [R219+0xa800], desc[UR30][R4.64+0x80] ;  /* 0x0a80008004dbcfae */ /* 0x0007e8000b901d5e */
[----:B------:R1:W-:Y:S02]  /*a9f0*/  @P3 STS.128 [R219+0xc800], RZ ;  /* 0x00c800ffdb003388 */ /* 0x0003e40000000c00 */
[----:B-----5:R-:W5:Y:S01]  /*aa00*/  @!P4 LDC.64 R12, c[0x0][0x218] ;  /* 0x00008600ff0ccb82 */ /* 0x020f620000000a00 */
[----:B--2---:R-:W-:-:S04]  /*aa10*/  @!P2 LEA R10, P0, R0, R20, 0x1 ;  /* 0x00000014000aa211 */ /* 0x004fc800078008ff */
[----:B------:R-:W-:-:S03]  /*aa20*/  @!P2 LEA.HI.X R11, R0, R21, R2, 0x1, P0 ;  /* 0x00000015000ba211 */ /* 0x000fc600000f0c02 */
[----:B------:R-:W2:Y:S01]  /*aa30*/  @!P2 LDC.64 R22, c[0x0][0x218] ;  /* 0x00008600ff16ab82 */ /* 0x000ea20000000a00 */
[----:B----4-:R-:W-:-:S07]  /*aa40*/  @!P3 LEA R6, P1, R0, R16, 0x1 ;  /* 0x000000100006b211 */ /* 0x010fce00078208ff */
[----:B------:R-:W4:Y:S01]  /*aa50*/  @!P3 LDC.64 R20, c[0x0][0x218] ;  /* 0x00008600ff14bb82 */ /* 0x000f220000000a00 */
[C---:B------:R-:W-:Y:S02]  /*aa60*/  @!P3 LEA.HI.X R7, R0.reuse, R17, R2, 0x1, P1 ;  /* 0x000000110007b211 */ /* 0x040fe400008f0c02 */
[----:B------:R-:W-:-:S03]  /*aa70*/  IADD3 R0, P1, R0, UR34, RZ ;  /* 0x0000002200007c10 */ /* 0x000fc6000ff3e0ff */
[----:B------:R-:W-:Y:S01]  /*aa80*/  @!PT LDS RZ, [RZ] ;  /* 0x00000000fffff984 */ /* 0x000fe20000000800 */
[----:B------:R-:W-:Y:S01]  /*aa90*/  @!PT LDS RZ, [RZ] ;  /* 0x00000000fffff984 */ /* 0x000fe20000000800 */
[----:B------:R-:W-:Y:S01]  /*aaa0*/  @!PT LDS RZ, [RZ] ;  /* 0x00000000fffff984 */ /* 0x000fe20000000800 */
[----:B------:R5:W-:Y:S01]  /*aab0*/  @!P3 LDGSTS.E.BYPASS.LTC128B.128 [R219+0xc800], desc[UR30][R6.64+0x100] ;  /* 0x0c80010006dbbfae */ /* 0x000be2000b901d5e */
[----:B---3--:R-:W-:Y:S01]  /*aac0*/  @!P5 LEA R8, P0, R0, R8, 0x1 ;  /* 0x000000080008d211 */ /* 0x008fe200078008ff */
[----:B------:R-:W3:Y:S01]  /*aad0*/  @!P5 LDC.64 R16, c[0x0][0x218] ;  /* 0x00008600ff10db82 */ /* 0x000ee20000000a00 */
[----:B------:R-:W-:Y:S01]  /*aae0*/  IADD3.X R4, R2, UR33, RZ, P1, !PT ;  /* 0x0000002102047c10 */ /* 0x000fe20008ffe4ff */
[----:B------:R1:W-:Y:S03]  /*aaf0*/  @P2 STS.128 [R219+0xe800], RZ ;  /* 0x00e800ffdb002388 */ /* 0x0003e60000000c00 */
[C---:B------:R-:W-:Y:S01]  /*ab00*/  @!P5 LEA.HI.X R9, R0.reuse, R9, R4, 0x1, P0 ;  /* 0x000000090009d211 */ /* 0x040fe200000f0c04 */
        /* <DEDUP_REMOVED lines=10> */
[----:B-----5:R-:W-:-:S02]  /*abb0*/  @!P4 LEA R6, P0, R0, R12, 0x1 ;  /* 0x0000000c0006c211 */ /* 0x020fc400078008ff */
[C---:B------:R-:W-:Y:S02]  /*abc0*/  @!P3 LEA R12, P6, R0.reuse, R14, 0x1 ;  /* 0x0000000e000cb211 */ /* 0x040fe400078c08ff */
[C-C-:B------:R-:W-:Y:S02]  /*abd0*/  @!P4 LEA.HI.X R7, R0.reuse, R13, R4.reuse, 0x1, P0 ;  /* 0x0000000d0007c211 */ /* 0x140fe400000f0c04 */
[C---:B------:R-:W-:Y:S02]  /*abe0*/  IADD3 R2, P0, R0.reuse, UR34, RZ ;  /* 0x0000002200027c10 */ /* 0x040fe4000ff1e0ff */
[C---:B--2---:R-:W-:Y:S01]  /*abf0*/  @!P2 LEA R10, P1, R0.reuse, R22, 0x1 ;  /* 0x00000016000aa211 */ /* 0x044fe200078208ff */
[----:B------:R-:W-:Y:S01]  /*ac00*/  @!PT LDS RZ, [RZ] ;  /* 0x00000000fffff984 */ /* 0x000fe20000000800 */
[----:B------:R-:W-:Y:S01]  /*ac10*/  @!PT LDS RZ, [RZ] ;  /* 0x00000000fffff984 */ /* 0x000fe20000000800 */
[----:B------:R-:W-:Y:S01]  /*ac20*/  @!PT LDS RZ, [RZ] ;  /* 0x00000000fffff984 */ /* 0x000fe20000000800 */
[----:B------:R1:W-:Y:S01]  /*ac30*/  @!P4 LDGSTS.E.BYPASS.LTC128B.128 [R219+0xb000], desc[UR30][R6.64+0x80] ;  /* 0x0b00008006dbcfae */ /* 0x0003e2000b901d5e */
[C-C-:B------:R-:W-:Y:S02]  /*ac40*/  @!P3 LEA.HI.X R13, R0.reuse, R15, R4.reuse, 0x1, P6 ;  /* 0x0000000f000db211 */ /* 0x140fe400030f0c04 */
[----:B------:R-:W-:Y:S01]  /*ac50*/  @!P2 LEA.HI.X R11, R0, R23, R4, 0x1, P1 ;  /* 0x00000017000ba211 */ /* 0x000fe200008f0c04 */
[----:B------:R2:W-:Y:S01]  /*ac60*/  @P3 STS.128 [R219+0xd000], RZ ;  /* 0x00d000ffdb003388 */ /* 0x0005e20000000c00 */
[----:B------:R-:W-:-:S02]  /*ac70*/  IADD3.X R0, R4, UR33, RZ, P0, !PT ;  /* 0x0000002104007c10 */ /* 0x000fc400087fe4ff */
[C---:B---3--:R-:W-:Y:S01]  /*ac80*/  @!P5 LEA R8, P6, R2.reuse, R16, 0x1 ;  /* 0x000000100208d211 */ /* 0x048fe200078c08ff */
[----:B------:R-:W-:Y:S01]  /*ac90*/  @!PT LDS RZ, [RZ] ;  /* 0x00000000fffff984 */ /* 0x000fe20000000800 */
[----:B------:R-:W-:Y:S01]  /*aca0*/  @!PT LDS RZ, [RZ] ;  /* 0x00000000fffff984 */ /* 0x000fe20000000800 */
[----:B------:R-:W-:Y:S01]  /*acb0*/  @!PT LDS RZ, [RZ] ;  /* 0x00000000fffff984 */ /* 0x000fe20000000800 */
[----:B------:R2:W-:Y:S01]  /*acc0*/  @!P3 LDGSTS.E.BYPASS.LTC128B.128 [R219+0xd000], desc[UR30][R12.64+0x100] ;  /* 0x0d0001000cdbbfae */ /* 0x0005e2000b901d5e */
[C---:B----4-:R-:W-:Y:S02]  /*acd0*/  @!P3 LEA R4, P0, R2.reuse, R20, 0x1 ;  /* 0x000000140204b211 */ /* 0x050fe400078008ff */
[C-C-:B------:R-:W-:Y:S01]  /*ace0*/  @!P5 LEA.HI.X R9, R2.reuse, R17, R0.reuse, 0x1, P6 ;  /* 0x000000110209d211 */ /* 0x140fe200030f0c00 */
        /* <DEDUP_REMOVED lines=13> */
[----:B------:R-:W-:-:S05]  /*adc0*/  @!P4 LEA.HI.X R7, R2, R19, R0, 0x1, P1 ;  /* 0x000000130207c211 */ /* 0x000fca00008f0c00 */
        /* <DEDUP_REMOVED lines=18> */
.L_x_243:
[----:B------:R-:W-:Y:S05]  /*aef0*/  BSYNC B0 ;  /* 0x0000000000007941 */ /* 0x000fea0003800000 */
.L_x_242:
[----:B------:R-:W0:Y:S02]  /*af00*/  LDGDEPBAR ;  /* 0x00000000000079af */ /* 0x000e240000000000 */
.L_x_241:
[----:B------:R-:W3:Y:S01]  /*af10*/  S2R R2, SR_TID.X ;  /* 0x0000000000027919 */ /* 0x000ee20000002100 */
[----:B------:R-:W-:Y:S01]  /*af20*/  IMAD.U32 R0, RZ, RZ, UR18 ;  /* 0x00000012ff007e24 */ /* 0x000fe2000f8e00ff */
[----:B------:R-:W-:Y:S04]  /*af30*/  LDSM.16.MT88.4 R16, [R193+0x10000] ;  /* 0x01000000c110783b */ /* 0x000fe80000004200 */
[----:B------:R-:W-:Y:S01]  /*af40*/  LDSM.16.MT88.4 R20, [R196+0x10000] ;  /* 0x01000000c414783b */ /* 0x000fe20000004200 */
[----:B---3--:R-:W-:-:S04]  /*af50*/  SHF.L.U32 R2, R2, 0x1, RZ ;  /* 0x0000000102027819 */ /* 0x008fc800000006ff */
[----:B------:R-:W-:-:S04]  /*af60*/  LOP3.LUT R2, R2, 0x6, RZ, 0xc0, !PT ;  /* 0x0000000602027812 */ /* 0x000fc800078ec0ff */
[----:B------:R-:W-:-:S04]  /*af70*/  LEA R0, R0, R2, 0x6 ;  /* 0x0000000200007211 */ /* 0x000fc800078e30ff */
[C---:B------:R-:W-:Y:S01]  /*af80*/  IADD3 R2, R0.reuse, 0x8, RZ ;  /* 0x0000000800027810 */ /* 0x040fe20007ffe0ff */
[C---:B-12---:R-:W-:Y:S01]  /*af90*/  VIADD R4, R0.reuse, 0x1 ;  /* 0x0000000100047836 */ /* 0x046fe20000000000 */
[-C--:B------:R-:W-:Y:S02]  /*afa0*/  ISETP.GE.AND P2, PT, R0, R223.reuse, PT ;  /* 0x000000df0000720c */ /* 0x080fe40003f46270 */
[C---:B------:R-:W-:Y:S02]  /*afb0*/  ISETP.GE.AND P0, PT, R2.reuse, R223, PT ;  /* 0x000000df0200720c */ /* 0x040fe40003f06270 */
[C---:B------:R-:W-:Y:S02]  /*afc0*/  ISETP.GE.AND P3, PT, R2.reuse, R222, PT ;  /* 0x000000de0200720c */ /* 0x040fe40003f66270 */
[CC--:B------:R-:W-:Y:S02]  /*afd0*/  ISETP.LT.OR P0, PT, R2.reuse, R221.reuse, P0 ;  /* 0x000000dd0200720c */ /* 0x0c0fe40000701670 */
[----:B------:R-:W-:Y:S01]  /*afe0*/  ISETP.LT.OR P3, PT, R2, R220, P3 ;  /* 0x000000dc0200720c */ /* 0x000fe20001f61670 */
[C---:B------:R-:W-:Y:S01]  /*aff0*/  VIADD R2, R0.reuse, 0x9 ;  /* 0x0000000900027836 */ /* 0x040fe20000000000 */
[----:B------:R-:W-:-:S02]  /*b000*/  ISETP.LT.OR P2, PT, R0, R221, P2 ;  /* 0x000000dd0000720c */ /* 0x000fc40001741670 */
[CC--:B------:R-:W-:Y:S02]  /*b010*/  ISETP.GE.AND P1, PT, R4.reuse, R223.reuse, PT ;  /* 0x000000df0400720c */ /* 0x0c0fe40003f26270 */
[-C--:B------:R-:W-:Y:S02]  /*b020*/  ISETP.GE.AND P4, PT, R4, R222.reuse, PT ;  /* 0x000000de0400720c */ /* 0x080fe40003f86270 */
[-C--:B------:R-:W-:Y:S02]  /*b030*/  ISETP.GE.AND P5, PT, R0, R222.reuse, PT ;  /* 0x000000de0000720c */ /* 0x080fe40003fa6270 */
[----:B------:R-:W-:Y:S02]  /*b040*/  FSEL R6, R184, -INF , !P2 ;  /* 0xff800000b8067808 */ /* 0x000fe40005000000 */
[C---:B------:R-:W-:Y:S02]  /*b050*/  ISETP.GE.AND P6, PT, R2.reuse, R223, PT ;  /* 0x000000df0200720c */ /* 0x040fe40003fc6270 */
[----:B------:R-:W-:-:S02]  /*b060*/  ISETP.GE.AND P2, PT, R2, R222, PT ;  /* 0x000000de0200720c */ /* 0x000fc40003f46270 */
[CC--:B------:R-:W-:Y:S02]  /*b070*/  ISETP.LT.OR P1, PT, R4.reuse, R221.reuse, P1 ;  /* 0x000000dd0400720c */ /* 0x0c0fe40000f21670 */
[-C--:B------:R-:W-:Y:S02]  /*b080*/  ISETP.LT.OR P4, PT, R4, R220.reuse, P4 ;  /* 0x000000dc0400720c */ /* 0x080fe40002781670 */
[CC--:B------:R-:W-:Y:S02]  /*b090*/  ISETP.LT.OR P5, PT, R0.reuse, R220.reuse, P5 ;  /* 0x000000dc0000720c */ /* 0x0c0fe40002fa1670 */
[----:B------:R-:W-:Y:S02]  /*b0a0*/  IADD3 R4, R0, 0x10, RZ ;  /* 0x0000001000047810 */ /* 0x000fe40007ffe0ff */
[C---:B------:R-:W-:Y:S02]  /*b0b0*/  ISETP.LT.OR P6, PT, R2.reuse, R221, P6 ;  /* 0x000000dd0200720c */ /* 0x040fe400037c1670 */
[----:B------:R-:W-:Y:S01]  /*b0c0*/  ISETP.LT.OR P2, PT, R2, R220, P2 ;  /* 0x000000dc0200720c */ /* 0x000fe20001741670 */
[----:B------:R-:W-:Y:S01]  /*b0d0*/  VIADD R2, R0, 0x11 ;  /* 0x0000001100027836 */ /* 0x000fe20000000000 */
[----:B------:R-:W-:-:S02]  /*b0e0*/  FSEL R7, R186, -INF , !P5 ;  /* 0xff800000ba077808 */ /* 0x000fc40006800000 */
[----:B------:R-:W-:Y:S02]  /*b0f0*/  FSEL R12, R185, -INF , !P1 ;  /* 0xff800000b90c7808 */ /* 0x000fe40004800000 */
[C---:B------:R-:W-:Y:S02]  /*b100*/  ISETP.GE.AND P5, PT, R4.reuse, R223, PT ;  /* 0x000000df0400720c */ /* 0x040fe40003fa6270 */
[C---:B------:R-:W-:Y:S02]  /*b110*/  ISETP.GE.AND P1, PT, R4.reuse, R222, PT ;  /* 0x000000de0400720c */ /* 0x040fe40003f26270 */
[----:B------:R-:W-:Y:S02]  /*b120*/  FSEL R11, R187, -INF , !P4 ;  /* 0xff800000bb0b7808 */ /* 0x000fe40006000000 */
[C---:B------:R-:W-:Y:S02]  /*b130*/  ISETP.LT.OR P5, PT, R4.reuse, R221, P5 ;  /* 0x000000dd0400720c */ /* 0x040fe40002fa1670 */
[----:B------:R-:W-:-:S02]  /*b140*/  ISETP.LT.OR P1, PT, R4, R220, P1 ;  /* 0x000000dc0400720c */ /* 0x000fc40000f21670 */
[----:B------:R-:W-:Y:S02]  /*b150*/  ISETP.GE.AND P4, PT, R2, R223, PT ;  /* 0x000000df0200720c */ /* 0x000fe40003f86270 */
[----:B------:R-:W-:Y:S02]  /*b160*/  FSEL R9, R180, -INF , !P0 ;  /* 0xff800000b4097808 */ /* 0x000fe40004000000 */
[----:B------:R-:W-:Y:S02]  /*b170*/  IADD3 R4, R0, 0x18, RZ ;  /* 0x0000001800047810 */ /* 0x000fe40007ffe0ff */
[----:B------:R-:W-:Y:S02]  /*b180*/  ISETP.GE.AND P0, PT, R2, R222, PT ;  /* 0x000000de0200720c */ /* 0x000fe40003f06270 */
[----:B------:R-:W-:Y:S02]  /*b190*/  FSEL R10, R182, -INF , !P3 ;  /* 0xff800000b60a7808 */ /* 0x000fe40005800000 */
[----:B------:R-:W-:-:S02]  /*b1a0*/  FSEL R14, R181, -INF , !P6 ;  /* 0xff800000b50e7808 */ /* 0x000fc40007000000 */
[----:B------:R-:W-:Y:S02]  /*b1b0*/  ISETP.LT.OR P4, PT, R2, R221, P4 ;  /* 0x000000dd0200720c */ /* 0x000fe40002781670 */
[C---:B------:R-:W-:Y:S02]  /*b1c0*/  ISETP.GE.AND P3, PT, R4.reuse, R223, PT ;  /* 0x000000df0400720c */ /* 0x040fe40003f66270 */
[----:B------:R-:W-:Y:S02]  /*b1d0*/  ISETP.GE.AND P6, PT, R4, R222, PT ;  /* 0x000000de0400720c */ /* 0x000fe40003fc6270 */
[----:B------:R-:W-:Y:S01]  /*b1e0*/  ISETP.LT.OR P0, PT, R2, R220, P0 ;  /* 0x000000dc0200720c */ /* 0x000fe20000701670 */
[C---:B------:R-:W-:Y:S01]  /*b1f0*/  VIADD R2, R0.reuse, 0x19 ;  /* 0x0000001900027836 */ /* 0x040fe20000000000 */
[----:B------:R-:W-:Y:S02]  /*b200*/  IADD3 R5, R0, 0x20, RZ ;  /* 0x0000002000057810 */ /* 0x000fe40007ffe0ff */
[----:B------:R-:W-:-:S02]  /*b210*/  FSEL R32, R178, -INF , !P1 ;  /* 0xff800000b2207808 */ /* 0x000fc40004800000 */
[----:B------:R-:W-:Y:S02]  /*b220*/  FSEL R29, R177, -INF , !P4 ;  /* 0xff800000b11d7808 */ /* 0x000fe40006000000 */
[C---:B------:R-:W-:Y:S02]  /*b230*/  ISETP.LT.OR P3, PT, R4.reuse, R221, P3 ;  /* 0x000000dd0400720c */ /* 0x040fe40001f61670 */
[----:B------:R-:W-:Y:S01]  /*b240*/  ISETP.LT.OR P6, PT, R4, R220, P6 ;  /* 0x000000dc0400720c */ /* 0x000fe200037c1670 */
[----:B------:R-:W-:Y:S01]  /*b250*/  VIADD R4, R0, 0x21 ;  /* 0x0000002100047836 */ /* 0x000fe20000000000 */
[C---:B------:R-:W-:Y:S02]  /*b260*/  ISETP.GE.AND P1, PT, R5.reuse, R223, PT ;  /* 0x000000df0500720c */ /* 0x040fe40003f26270 */
[----:B------:R-:W-:Y:S02]  /*b270*/  ISETP.GE.AND P4, PT, R5, R222, PT ;  /* 0x000000de0500720c */ /* 0x000fe40003f86270 */
[----:B------:R-:W-:-:S02]  /*b280*/  FSEL R8, R183, -INF , !P2 ;  /* 0xff800000b7087808 */ /* 0x000fc40005000000 */
[----:B------:R-:W-:Y:S02]  /*b290*/  FSEL R28, R176, -INF , !P5 ;  /* 0xff800000b01c7808 */ /* 0x000fe40006800000 */
[C---:B------:R-:W-:Y:S02]  /*b2a0*/  ISETP.GE.AND P2, PT, R2.reuse, R223, PT ;  /* 0x000000df0200720c */ /* 0x040fe40003f46270 */
[----:B------:R-:W-:Y:S02]  /*b2b0*/  ISETP.GE.AND P5, PT, R2, R222, PT ;  /* 0x000000de0200720c */ /* 0x000fe40003fa6270 */
[C---:B------:R-:W-:Y:S02]  /*b2c0*/  ISETP.LT.OR P1, PT, R5.reuse, R221, P1 ;  /* 0x000000dd0500720c */ /* 0x040fe40000f21670 */
[----:B------:R-:W-:Y:S02]  /*b2d0*/  ISETP.LT.OR P4, PT, R5, R220, P4 ;  /* 0x000000dc0500720c */ /* 0x000fe40002781670 */
[----:B------:R-:W-:-:S02]  /*b2e0*/  FSEL R33, R179, -INF , !P0 ;  /* 0xff800000b3217808 */ /* 0x000fc40004000000 */
[----:B------:R-:W-:Y:S02]  /*b2f0*/  FSEL R30, R24, -INF , !P3 ;  /* 0xff800000181e7808 */ /* 0x000fe40005800000 */
[----:B------:R-:W-:Y:S02]  /*b300*/  FMNMX.FTZ R5, R132, R6, !PT ;  /* 0x0000000684057209 */ /* 0x000fe40007810000 */
[C---:B------:R-:W-:Y:S02]  /*b310*/  ISETP.LT.OR P2, PT, R2.reuse, R221, P2 ;  /* 0x000000dd0200720c */ /* 0x040fe40001741670 */
[----:B------:R-:W-:Y:S02]  /*b320*/  ISETP.LT.OR P5, PT, R2, R220, P5 ;  /* 0x000000dc0200720c */ /* 0x000fe40002fa1670 */
[C---:B------:R-:W-:Y:S02]  /*b330*/  ISETP.GE.AND P0, PT, R4.reuse, R223, PT ;  /* 0x000000df0400720c */ /* 0x040fe40003f06270 */
[----:B------:R-:W-:-:S02]  /*b340*/  ISETP.GE.AND P3, PT, R4, R222, PT ;  /* 0x000000de0400720c */ /* 0x000fc40003f66270 */
[----:B------:R-:W-:Y:S02]  /*b350*/  IADD3 R2, R0, 0x28, RZ ;  /* 0x0000002800027810 */ /* 0x000fe40007ffe0ff */
[----:B------:R-:W-:Y:S02]  /*b360*/  FMNMX.FTZ R5, R12, R5, !PT ;  /* 0x000000050c057209 */ /* 0x000fe40007810000 */
[----:B------:R-:W-:Y:S02]  /*b370*/  FSEL R34, R26, -INF , !P6 ;  /* 0xff8000001a227808 */ /* 0x000fe40007000000 */
[----:B------:R-:W-:Y:S02]  /*b380*/  FSEL R31, R25, -INF , !P2 ;  /* 0xff800000191f7808 */ /* 0x000fe40005000000 */
[C---:B------:R-:W-:Y:S02]  /*b390*/  ISETP.LT.OR P0, PT, R4.reuse, R221, P0 ;  /* 0x000000dd0400720c */ /* 0x040fe40000701670 */
[----:B------:R-:W-:Y:S01]  /*b3a0*/  ISETP.LT.OR P3, PT, R4, R220, P3 ;  /* 0x000000dc0400720c */ /* 0x000fe20001f61670 */
[----:B------:R-:W-:Y:S01]  /*b3b0*/  VIADD R4, R0, 0x29 ;  /* 0x0000002900047836 */ /* 0x000fe20000000000 */
[----:B------:R-:W-:-:S02]  /*b3c0*/  ISETP.GE.AND P6, PT, R2, R223, PT ;  /* 0x000000df0200720c */ /* 0x000fc40003fc6270 */
[C---:B------:R-:W-:Y:S02]  /*b3d0*/  ISETP.GE.AND P2, PT, R2.reuse, R222, PT ;  /* 0x000000de0200720c */ /* 0x040fe40003f46270 */
[----:B------:R-:W-:Y:S02]  /*b3e0*/  FMNMX.FTZ R5, R9, R5, !PT ;  /* 0x0000000509057209 */ /* 0x000fe40007810000 */
[C---:B------:R-:W-:Y:S02]  /*b3f0*/  ISETP.LT.OR P6, PT, R2.reuse, R221, P6 ;  /* 0x000000dd0200720c */ /* 0x040fe400037c1670 */
[----:B------:R-:W-:Y:S02]  /*b400*/  ISETP.LT.OR P2, PT, R2, R220, P2 ;  /* 0x000000dc0200720c */ /* 0x000fe40001741670 */
[----:B------:R-:W-:Y:S02]  /*b410*/  FSEL R35, R27, -INF , !P5 ;  /* 0xff8000001b237808 */ /* 0x000fe40006800000 */
[----:B------:R-:W-:-:S02]  /*b420*/  FSEL R230, R168, -INF , !P1 ;  /* 0xff800000a8e67808 */ /* 0x000fc40004800000 */
[----:B------:R-:W-:Y:S02]  /*b430*/  IADD3 R2, R0, 0x30, RZ ;  /* 0x0000003000027810 */ /* 0x000fe40007ffe0ff */
[C---:B------:R-:W-:Y:S02]  /*b440*/  ISETP.GE.AND P5, PT, R4.reuse, R223, PT ;  /* 0x000000df0400720c */ /* 0x040fe40003fa6270 */
[----:B------:R-:W-:Y:S02]  /*b450*/  ISETP.GE.AND P1, PT, R4, R222, PT ;  /* 0x000000de0400720c */ /* 0x000fe40003f26270 */
[----:B------:R-:W-:Y:S02]  /*b460*/  FMNMX.FTZ R5, R14, R5, !PT ;  /* 0x000000050e057209 */ /* 0x000fe40007810000 */
[----:B------:R-:W-:Y:S02]  /*b470*/  FSEL R247, R170, -INF , !P4 ;  /* 0xff800000aaf77808 */ /* 0x000fe40006000000 */
[----:B------:R-:W-:-:S02]  /*b480*/  FSEL R231, R169, -INF , !P0 ;  /* 0xff800000a9e77808 */ /* 0x000fc40004000000 */
[C---:B------:R-:W-:Y:S02]  /*b490*/  ISETP.GE.AND P4, PT, R2.reuse, R223, PT ;  /* 0x000000df0200720c */ /* 0x040fe40003f86270 */
[----:B------:R-:W-:Y:S02]  /*b4a0*/  ISETP.GE.AND P0, PT, R2, R222, PT ;  /* 0x000000de0200720c */ /* 0x000fe40003f06270 */
[C---:B------:R-:W-:Y:S02]  /*b4b0*/  ISETP.LT.OR P5, PT, R4.reuse, R221, P5 ;  /* 0x000000dd0400720c */ /* 0x040fe40002fa1670 */
[----:B------:R-:W-:Y:S02]  /*b4c0*/  ISETP.LT.OR P1, PT, R4, R220, P1 ;  /* 0x000000dc0400720c */ /* 0x000fe40000f21670 */
[----:B------:R-:W-:Y:S02]  /*b4d0*/  FMNMX.FTZ R4, R28, R5, !PT ;  /* 0x000000051c047209 */ /* 0x000fe40007810000 */
[----:B------:R-:W-:-:S02]  /*b4e0*/  FMNMX.FTZ R5, R3, R7, !PT ;  /* 0x0000000703057209 */ /* 0x000fc40007810000 */
[C---:B------:R-:W-:Y:S02]  /*b4f0*/  ISETP.LT.OR P4, PT, R2.reuse, R221, P4 ;  /* 0x000000dd0200720c */ /* 0x040fe40002781670 */
[----:B------:R-:W-:Y:S02]  /*b500*/  ISETP.LT.OR P0, PT, R2, R220, P0 ;  /* 0x000000dc0200720c */ /* 0x000fe40000701670 */
[----:B------:R-:W-:Y:S01]  /*b510*/  FMNMX.FTZ R2, R29, R4, !PT ;  /* 0x000000041d027209 */ /* 0x000fe20007810000 */
[----:B------:R-:W-:Y:S01]  /*b520*/  VIADD R4, R0, 0x31 ;  /* 0x0000003100047836 */ /* 0x000fe20000000000 */
[----:B------:R-:W-:Y:S02]  /*b530*/  FMNMX.FTZ R5, R11, R5, !PT ;  /* 0x000000050b057209 */ /* 0x000fe40007810000 */
[----:B------:R-:W-:Y:S02]  /*b540*/  FMNMX.FTZ R15, R30, R2, !PT ;  /* 0x000000021e0f7209 */ /* 0x000fe40007810000 */
[----:B------:R-:W-:-:S02]  /*b550*/  FMNMX.FTZ R5, R10, R5, !PT ;  /* 0x000000050a057209 */ /* 0x000fc40007810000 */
[----:B------:R-:W-:Y:S02]  /*b560*/  FMNMX.FTZ R15, R31, R15, !PT ;  /* 0x0000000f1f0f7209 */ /* 0x000fe40007810000 */
[----:B------:R-:W-:Y:S02]  /*b570*/  FMNMX.FTZ R5, R8, R5, !PT ;  /* 0x0000000508057209 */ /* 0x000fe40007810000 */
[----:B------:R-:W-:Y:S02]  /*b580*/  FMNMX.FTZ R15, R230, R15, !PT ;  /* 0x0000000fe60f7209 */ /* 0x000fe40007810000 */
[----:B------:R-:W-:Y:S02]  /*b590*/  FMNMX.FTZ R5, R32, R5, !PT ;  /* 0x0000000520057209 */ /* 0x000fe40007810000 */
[----:B------:R-:W-:Y:S02]  /*b5a0*/  FSEL R228, R224, -INF , !P6 ;  /* 0xff800000e0e47808 */ /* 0x000fe40007000000 */
[----:B------:R-:W-:-:S02]  /*b5b0*/  FMNMX.FTZ R15, R231, R15, !PT ;  /* 0x0000000fe70f7209 */ /* 0x000fc40007810000 */
[----:B------:R-:W-:Y:S02]  /*b5c0*/  FMNMX.FTZ R5, R33, R5, !PT ;  /* 0x0000000521057209 */ /* 0x000fe40007810000 */
[----:B------:R-:W-:Y:S02]  /*b5d0*/  FSEL R246, R171, -INF , !P3 ;  /* 0xff800000abf67808 */ /* 0x000fe40005800000 */
[C---:B------:R-:W-:Y:S01]  /*b5e0*/  IADD3 R2, R0.reuse, 0x38, RZ ;  /* 0x0000003800027810 */ /* 0x040fe20007ffe0ff */
[----:B------:R-:W-:Y:S01]  /*b5f0*/  VIADD R0, R0, 0x39 ;  /* 0x0000003900007836 */ /* 0x000fe20000000000 */
[----:B------:R-:W-:Y:S02]  /*b600*/  ISETP.GE.AND P3, PT, R4, R223, PT ;  /* 0x000000df0400720c */ /* 0x000fe40003f66270 */
[----:B------:R-:W-:Y:S02]  /*b610*/  FSEL R229, R225, -INF , !P5 ;  /* 0xff800000e1e57808 */ /* 0x000fe40006800000 */
[----:B------:R-:W-:-:S02]  /*b620*/  FMNMX.FTZ R15, R228, R15, !PT ;  /* 0x0000000fe40f7209 */ /* 0x000fc40007810000 */
[----:B------:R-:W-:Y:S02]  /*b630*/  FMNMX.FTZ R5, R34, R5, !PT ;  /* 0x0000000522057209 */ /* 0x000fe40007810000 */
[----:B------:R-:W-:Y:S02]  /*b640*/  ISETP.GE.AND P6, PT, R2, R223, PT ;  /* 0x000000df0200720c */ /* 0x000fe40003fc6270 */
[----:B------:R-:W-:Y:S02]  /*b650*/  ISETP.LT.OR P3, PT, R4, R221, P3 ;  /* 0x000000dd0400720c */ /* 0x000fe40001f61670 */
[----:B------:R-:W-:Y:S02]  /*b660*/  FSEL R188, R188, -INF , !P4 ;  /* 0xff800000bcbc7808 */ /* 0x000fe40006000000 */
[----:B------:R-:W-:Y:S02]  /*b670*/  FMNMX.FTZ R15, R229, R15, !PT ;  /* 0x0000000fe50f7209 */ /* 0x000fe40007810000 */
[----:B------:R-:W-:-:S02]  /*b680*/  FMNMX.FTZ R5, R35, R5, !PT ;  /* 0x0000000523057209 */ /* 0x000fc40007810000 */
[----:B------:R-:W-:Y:S02]  /*b690*/  ISETP.GE.AND P5, PT, R0, R223, PT ;  /* 0x000000df0000720c */ /* 0x000fe40003fa6270 */
[----:B------:R-:W-:Y:S02]  /*b6a0*/  ISETP.LT.OR P6, PT, R2, R221, P6 ;  /* 0x000000dd0200720c */ /* 0x000fe400037c1670 */
[----:B------:R-:W-:Y:S02]  /*b6b0*/  FSEL R189, R189, -INF , !P3 ;  /* 0xff800000bdbd7808 */ /* 0x000fe40005800000 */
[----:B------:R-:W-:Y:S02]  /*b6c0*/  FMNMX.FTZ R15, R188, R15, !PT ;  /* 0x0000000fbc0f7209 */ /* 0x000fe40007810000 */
[----:B------:R-:W-:Y:S02]  /*b6d0*/  FMNMX.FTZ R5, R247, R5, !PT ;  /* 0x00000005f7057209 */ /* 0x000fe40007810000 */
[----:B------:R-:W-:-:S02]  /*b6e0*/  ISETP.LT.OR P5, PT, R0, R221, P5 ;  /* 0x000000dd0000720c */ /* 0x000fc40002fa1670 */
[----:B------:R-:W-:Y:S02]  /*b6f0*/  FSEL R172, R172, -INF , !P6 ;  /* 0xff800000acac7808 */ /* 0x000fe40007000000 */
[----:B------:R-:W-:Y:S02]  /*b700*/  FMNMX.FTZ R15, R189, R15, !PT ;  /* 0x0000000fbd0f7209 */ /* 0x000fe40007810000 */
[----:B------:R-:W-:Y:S02]  /*b710*/  FSEL R238, R226, -INF , !P2 ;  /* 0xff800000e2ee7808 */ /* 0x000fe40005000000 */
[----:B------:R-:W-:Y:S02]  /*b720*/  FMNMX.FTZ R5, R246, R5, !PT ;  /* 0x00000005f6057209 */ /* 0x000fe40007810000 */
[----:B------:R-:W-:Y:S02]  /*b730*/  FSEL R239, R227, -INF , !P1 ;  /* 0xff800000e3ef7808 */ /* 0x000fe40004800000 */
[----:B------:R-:W-:-:S02]  /*b740*/  FSEL R173, R173, -INF , !P5 ;  /* 0xff800000adad7808 */ /* 0x000fc40006800000 */
[----:B------:R-:W-:Y:S02]  /*b750*/  FMNMX.FTZ R15, R172, R15, !PT ;  /* 0x0000000fac0f7209 */ /* 0x000fe40007810000 */
[-C--:B------:R-:W-:Y:S02]  /*b760*/  ISETP.GE.AND P1, PT, R2, R222.reuse, PT ;  /* 0x000000de0200720c */ /* 0x080fe40003f26270 */
[----:B------:R-:W-:Y:S02]  /*b770*/  ISETP.GE.AND P2, PT, R4, R222, PT ;  /* 0x000000de0400720c */ /* 0x000fe40003f46270 */
[----:B------:R-:W-:Y:S02]  /*b780*/  FMNMX.FTZ R13, R238, R5, !PT ;  /* 0x00000005ee0d7209 */ /* 0x000fe40007810000 */
[----:B------:R-:W-:Y:S02]  /*b790*/  FMNMX.FTZ R5, R173, R15, !PT ;  /* 0x0000000fad057209 */ /* 0x000fe40007810000 */
[----:B------:R-:W-:-:S02]  /*b7a0*/  ISETP.LT.OR P1, PT, R2, R220, P1 ;  /* 0x000000dc0200720c */ /* 0x000fc40000f21670 */
[----:B------:R-:W-:Y:S02]  /*b7b0*/  ISETP.LT.OR P2, PT, R4, R220, P2 ;  /* 0x000000dc0400720c */ /* 0x000fe40001741670 */
[----:B------:R-:W-:Y:S02]  /*b7c0*/  FSEL R15, R190, -INF , !P0 ;  /* 0xff800000be0f7808 */ /* 0x000fe40004000000 */
[----:B------:R-:W-:Y:S02]  /*b7d0*/  FMNMX.FTZ R2, R239, R13, !PT ;  /* 0x0000000def027209 */ /* 0x000fe40007810000 */
[----:B------:R-:W-:Y:S01]  /*b7e0*/  ISETP.GE.AND P0, PT, R0, R222, PT ;  /* 0x000000de0000720c */ /* 0x000fe20003f06270 */
[----:B------:R-:W1:Y:S01]  /*b7f0*/  SHFL.BFLY PT, R13, R5, 0x2, 0x1f ;  /* 0x0c401f00050d7f89 */ /* 0x000e6200000e0000 */
[----:B------:R-:W-:Y:S02]  /*b800*/  FSEL R191, R191, -INF , !P2 ;  /* 0xff800000bfbf7808 */ /* 0x000fe40005000000 */
[----:B------:R-:W-:-:S02]  /*b810*/  FMNMX.FTZ R2, R15, R2, !PT ;  /* 0x000000020f027209 */ /* 0x000fc40007810000 */
[----:B------:R-:W-:Y:S02]  /*b820*/  ISETP.LT.OR P0, PT, R0, R220, P0 ;  /* 0x000000dc0000720c */ /* 0x000fe40000701670 */
[----:B------:R-:W-:Y:S02]  /*b830*/  FSEL R174, R174, -INF , !P1 ;  /* 0xff800000aeae7808 */ /* 0x000fe40004800000 */
[----:B------:R-:W-:Y:S02]  /*b840*/  FMNMX.FTZ R0, R191, R2, !PT ;  /* 0x00000002bf007209 */ /* 0x000fe40007810000 */
[----:B------:R-:W-:Y:S02]  /*b850*/  FSEL R175, R175, -INF , !P0 ;  /* 0xff800000afaf7808 */ /* 0x000fe40004000000 */
[----:B------:R-:W-:-:S04]  /*b860*/  FMNMX.FTZ R0, R174, R0, !PT ;  /* 0x00000000ae007209 */ /* 0x000fc80007810000 */
        /* <DEDUP_REMOVED lines=8> */
[----:B------:R-:W-:-:S05]  /*b8f0*/  FMUL.FTZ R13, R237, UR8 ;  /* 0x00000008ed0d7c20 */ /* 0x000fca0008410000 */
[----:B------:R-:W-:-:S05]  /*b900*/  FSEL R13, R13, RZ, P1 ;  /* 0x000000ff0d0d7208 */ /* 0x000fca0000800000 */
[--C-:B------:R-:W-:Y:S01]  /*b910*/  FFMA.FTZ R12, R12, UR8, -R13.reuse ;  /* 0x000000080c0c7c23 */ /* 0x100fe2000801080d */
[--C-:B------:R-:W-:Y:S01]  /*b920*/  FFMA.FTZ R6, R6, UR8, -R13.reuse ;  /* 0x0000000806067c23 */ /* 0x100fe2000801080d */
[--C-:B------:R-:W-:Y:S01]  /*b930*/  FFMA.FTZ R9, R9, UR8, -R13.reuse ;  /* 0x0000000809097c23 */ /* 0x100fe2000801080d */
[----:B------:R-:W-:Y:S01]  /*b940*/  FFMA.FTZ R14, R14, UR8, -R13 ;  /* 0x000000080e0e7c23 */ /* 0x000fe2000801080d */
[----:B------:R1:W-:Y:S01]  /*b950*/  MUFU.EX2 R242, R12 ;  /* 0x0000000c00f27308 */ /* 0x0003e20000000800 */
[----:B--2---:R-:W-:Y:S02]  /*b960*/  FMNMX.FTZ R236, R0, R4, !PT ;  /* 0x0000000400ec7209 */ /* 0x004fe40007810000 */
[----:B------:R-:W-:Y:S02]  /*b970*/  FSEL R4, R237, RZ, P1 ;  /* 0x000000ffed047208 */ /* 0x000fe40000800000 */
[----:B------:R-:W-:-:S03]  /*b980*/  FSETP.NEU.FTZ.AND P0, PT, R236, -INF , PT ;  /* 0xff800000ec00780b */ /* 0x000fc60003f1d000 */
[----:B------:R-:W-:Y:S01]  /*b990*/  MUFU.EX2 R232, R6 ;  /* 0x0000000600e87308 */ /* 0x000fe20000000800 */
[----:B------:R-:W-:Y:S01]  /*b9a0*/  FADD.FTZ R4, R132, -R4 ;  /* 0x8000000484047221 */ /* 0x000fe20000010000 */
[----:B------:R-:W-:-:S03]  /*b9b0*/  FSEL R2, R236, RZ, P0 ;  /* 0x000000ffec027208 */ /* 0x000fc60000000000 */
[----:B------:R-:W-:-:S03]  /*b9c0*/  FMUL.FTZ R4, R4, UR8 ;  /* 0x0000000804047c20 */ /* 0x000fc60008410000 */
[----:B------:R-:W-:Y:S01]  /*b9d0*/  MUFU.EX2 R233, R9 ;  /* 0x0000000900e97308 */ /* 0x000fe20000000800 */
[----:B-1----:R-:W-:-:S05]  /*b9e0*/  FMUL.FTZ R12, R236, UR8 ;  /* 0x00000008ec0c7c20 */ /* 0x002fca0008410000 */
[----:B------:R-:W-:Y:S02]  /*b9f0*/  FSEL R12, R12, RZ, P0 ;  /* 0x000000ff0c0c7208 */ /* 0x000fe40000000000 */
[----:B------:R-:W1:Y:S03]  /*ba00*/  MUFU.EX2 R235, R14 ;  /* 0x0000000e00eb7308 */ /* 0x000e660000000800 */
[--C-:B------:R-:W-:Y:S01]  /*ba10*/  FFMA.FTZ R0, R8, UR8, -R12.reuse ;  /* 0x0000000808007c23 */ /* 0x100fe2000801080c */
[--C-:B------:R-:W-:Y:S01]  /*ba20*/  FFMA.FTZ R7, R7, UR8, -R12.reuse ;  /* 0x0000000807077c23 */ /* 0x100fe2000801080c */
[--C-:B------:R-:W-:Y:S01]  /*ba30*/  FFMA.FTZ R11, R11, UR8, -R12.reuse ;  /* 0x000000080b0b7c23 */ /* 0x100fe2000801080c */
[----:B------:R-:W-:Y:S02]  /*ba40*/  FFMA.FTZ R10, R10, UR8, -R12 ;  /* 0x000000080a0a7c23 */ /* 0x000fe4000801080c */
[----:B------:R2:W-:Y:S08]  /*ba50*/  MUFU.EX2 R234, R0 ;  /* 0x0000000000ea7308 */ /* 0x0005f00000000800 */
[----:B------:R-:W-:Y:S01]  /*ba60*/  MUFU.EX2 R135, R7 ;  /* 0x0000000700877308 */ /* 0x000fe20000000800 */
[----:B-1----:R-:W-:Y:S01]  /*ba70*/  F2FP.F16.F32.PACK_AB R6, R235, R233 ;  /* 0x000000e9eb06723e */ /* 0x002fe200000000ff */
[----:B------:R-:W-:-:S06]  /*ba80*/  IMAD.MOV.U32 R14, RZ, RZ, R174 ;  /* 0x000000ffff0e7224 */ /* 0x000fcc00078e00ae */
[----:B------:R-:W1:Y:S01]  /*ba90*/  MUFU.EX2 R241, R11 ;  /* 0x0000000b00f17308 */ /* 0x000e620000000800 */
[----:B--2---:R-:W-:-:S04]  /*baa0*/  FADD.FTZ R0, R3, -R2 ;  /* 0x8000000203007221 */ /* 0x004fc80000010000 */
[----:B------:R-:W-:-:S03]  /*bab0*/  FMUL.FTZ R0, R0, UR8 ;  /* 0x0000000800007c20 */ /* 0x000fc60008410000 */
[----:B------:R-:W2:Y:S08]  /*bac0*/  MUFU.EX2 R240, R10 ;  /* 0x0000000a00f07308 */ /* 0x000eb00000000800 */
[----:B------:R3:W4:Y:S01]  /*bad0*/  MUFU.EX2 R2, R4 ;  /* 0x0000000400027308 */ /* 0x0007220000000800 */
[----:B-1----:R-:W-:-:S07]  /*bae0*/  F2FP.F16.F32.PACK_AB R5, R241, R135 ;  /* 0x00000087f105723e */ /* 0x002fce00000000ff */
[----:B------:R-:W1:Y:S01]  /*baf0*/  MUFU.EX2 R0, R0 ;  /* 0x0000000000007308 */ /* 0x000e620000000800 */
[----:B--2---:R-:W-:Y:S01]  /*bb00*/  F2FP.F16.F32.PACK_AB R7, R234, R240 ;  /* 0x000000f0ea07723e */ /* 0x004fe200000000ff */
[----:B------:R-:W2:Y:S01]  /*bb10*/  LDSM.16.MT88.4 R8, [R194+0x10000] ;  /* 0x01000000c208783b */ /* 0x000ea20000004200 */
[----:B---3--:R-:W-:Y:S01]  /*bb20*/  F2FP.F16.F32.PACK_AB R4, R242, R232 ;  /* 0x000000e8f204723e */ /* 0x008fe200000000ff */
[-C--:B----4-:R-:W-:Y:S01]  /*bb30*/  FMUL.FTZ R140, R140, R2.reuse ;  /* 0x000000028c8c7220 */ /* 0x090fe20000410000 */
[-C--:B------:R-:W-:Y:S01]  /*bb40*/  FMUL.FTZ R141, R141, R2.reuse ;  /* 0x000000028d8d7220 */ /* 0x080fe20000410000 */
[-C--:B------:R-:W-:Y:S01]  /*bb50*/  FMUL.FTZ R136, R136, R2.reuse ;  /* 0x0000000288887220 */ /* 0x080fe20000410000 */
[-C--:B------:R-:W-:Y:S01]  /*bb60*/  FMUL.FTZ R137, R137, R2.reuse ;  /* 0x0000000289897220 */ /* 0x080fe20000410000 */
[-C--:B------:R-:W-:Y:S01]  /*bb70*/  FMUL.FTZ R148, R148, R2.reuse ;  /* 0x0000000294947220 */ /* 0x080fe20000410000 */
[-C--:B------:R-:W-:Y:S01]  /*bb80*/  FMUL.FTZ R149, R149, R2.reuse ;  /* 0x0000000295957220 */ /* 0x080fe20000410000 */
[----:B------:R-:W-:Y:S01]  /*bb90*/  FMUL.FTZ R144, R144, R2 ;  /* 0x0000000290907220 */ /* 0x000fe20000410000 */
[-C--:B-1----:R-:W-:Y:S01]  /*bba0*/  FMUL.FTZ R142, R142, R0.reuse ;  /* 0x000000008e8e7220 */ /* 0x082fe20000410000 */
[-C--:B------:R-:W-:Y:S01]  /*bbb0*/  FMUL.FTZ R143, R143, R0.reuse ;  /* 0x000000008f8f7220 */ /* 0x080fe20000410000 */
[-C--:B------:R-:W-:Y:S01]  /*bbc0*/  FMUL.FTZ R138, R138, R0.reuse ;  /* 0x000000008a8a7220 */ /* 0x080fe20000410000 */
[----:B------:R-:W-:Y:S01]  /*bbd0*/  FMUL.FTZ R139, R139, R0 ;  /* 0x000000008b8b7220 */ /* 0x000fe20000410000 */
[----:B------:R-:W-:Y:S01]  /*bbe0*/  FMUL.FTZ R145, R145, R2 ;  /* 0x0000000291917220 */ /* 0x000fe20000410000 */
[-C--:B------:R-:W-:Y:S01]  /*bbf0*/  FMUL.FTZ R150, R150, R0.reuse ;  /* 0x0000000096967220 */ /* 0x080fe20000410000 */
[-C--:B------:R-:W-:Y:S01]  /*bc00*/  FMUL.FTZ R151, R151, R0.reuse ;  /* 0x0000000097977220 */ /* 0x080fe20000410000 */
[-C--:B------:R-:W-:Y:S01]  /*bc10*/  FMUL.FTZ R146, R146, R0.reuse ;  /* 0x0000000092927220 */ /* 0x080fe20000410000 */
[C---:B------:R-:W-:Y:S01]  /*bc20*/  HMMA.16816.F32 R184, R4.reuse, R16, R140 ;  /* 0x0000001004b8723c */ /* 0x040fe2000000188c */
[----:B------:R-:W-:Y:S01]  /*bc30*/  FMUL.FTZ R147, R147, R0 ;  /* 0x0000000093937220 */ /* 0x000fe20000410000 */
[-C--:B------:R-:W-:Y:S01]  /*bc40*/  FMUL.FTZ R152, R152, R2.reuse ;  /* 0x0000000298987220 */ /* 0x080fe20000410000 */
[----:B------:R-:W-:Y:S01]  /*bc50*/  FMUL.FTZ R153, R153, R2 ;  /* 0x0000000299997220 */ /* 0x000fe20000410000 */
[-C--:B------:R-:W-:Y:S01]  /*bc60*/  FMUL.FTZ R154, R154, R0.reuse ;  /* 0x000000009a9a7220 */ /* 0x080fe20000410000 */
[----:B------:R-:W-:Y:S01]  /*bc70*/  FMUL.FTZ R155, R155, R0 ;  /* 0x000000009b9b7220 */ /* 0x000fe20000410000 */
[----:B------:R-:W-:Y:S01]  /*bc80*/  HMMA.16816.F32 R16, R4, R18, R136 ;  /* 0x000000120410723c */ /* 0x000fe20000001888 */
[-C--:B------:R-:W-:Y:S01]  /*bc90*/  FMUL.FTZ R164, R164, R2.reuse ;  /* 0x00000002a4a47220 */ /* 0x080fe20000410000 */
[-C--:B------:R-:W-:Y:S01]  /*bca0*/  FMUL.FTZ R165, R165, R2.reuse ;  /* 0x00000002a5a57220 */ /* 0x080fe20000410000 */
[-C--:B------:R-:W-:Y:S01]  /*bcb0*/  FMUL.FTZ R160, R160, R2.reuse ;  /* 0x00000002a0a07220 */ /* 0x080fe20000410000 */
[----:B------:R-:W-:Y:S01]  /*bcc0*/  FMUL.FTZ R161, R161, R2 ;  /* 0x00000002a1a17220 */ /* 0x000fe20000410000 */
[-C--:B------:R-:W-:Y:S01]  /*bcd0*/  FMUL.FTZ R166, R166, R0.reuse ;  /* 0x00000000a6a67220 */ /* 0x080fe20000410000 */
[----:B------:R-:W-:Y:S01]  /*bce0*/  FMUL.FTZ R167, R167, R0 ;  /* 0x00000000a7a77220 */ /* 0x000fe20000410000 */
[----:B------:R-:W-:-:S02]  /*bcf0*/  IMAD.MOV.U32 R139, RZ, RZ, R233 ;  /* 0x000000ffff8b7224 */ /* 0x000fc400078e00e9 */
[-C--:B------:R-:W-:Y:S01]  /*bd00*/  FMUL.FTZ R162, R162, R0.reuse ;  /* 0x00000000a2a27220 */ /* 0x080fe20000410000 */
[----:B------:R-:W-:Y:S01]  /*bd10*/  FMUL.FTZ R163, R163, R0 ;  /* 0x00000000a3a37220 */ /* 0x000fe20000410000 */
[----:B------:R-:W-:Y:S01]  /*bd20*/  IMAD.MOV.U32 R233, RZ, RZ, R248 ;  /* 0x000000ffffe97224 */ /* 0x000fe200078e00f8 */
[C---:B--2---:R-:W-:Y:S01]  /*bd30*/  HMMA.16816.F32 R148, R4.reuse, R8, R148 ;  /* 0x000000080494723c */ /* 0x044fe20000001894 */
[----:B------:R-:W-:Y:S01]  /*bd40*/  MOV R142, R242 ;  /* 0x000000f2008e7202 */ /* 0x000fe20000000f00 */
[----:B------:R-:W-:Y:S01]  /*bd50*/  IMAD.MOV.U32 R141, RZ, RZ, R241 ;  /* 0x000000ffff8d7224 */ /* 0x000fe200078e00f1 */
[----:B------:R-:W-:Y:S01]  /*bd60*/  MOV R140, R240 ;  /* 0x000000f0008c7202 */ /* 0x000fe20000000f00 */
[-C--:B------:R-:W-:Y:S01]  /*bd70*/  FMUL.FTZ R36, R36, R2.reuse ;  /* 0x0000000224247220 */ /* 0x080fe20000410000 */
[----:B------:R-:W-:Y:S01]  /*bd80*/  MOV R137, R235 ;  /* 0x000000eb00897202 */ /* 0x000fe20000000f00 */
[C---:B------:R-:W-:Y:S01]  /*bd90*/  HMMA.16816.F32 R248, R4.reuse, R10, R144 ;  /* 0x0000000a04f8723c */ /* 0x040fe20000001890 */
[----:B------:R-:W1:Y:S01]  /*bda0*/  LDSM.16.MT88.4 R8, [R193+0x12000] ;  /* 0x01200000c108783b */ /* 0x000e620000004200 */
[-C--:B------:R-:W-:Y:S01]  /*bdb0*/  FMUL.FTZ R37, R37, R2.reuse ;  /* 0x0000000225257220 */ /* 0x080fe20000410000 */
[-C--:B------:R-:W-:Y:S01]  /*bdc0*/  FMUL.FTZ R40, R40, R2.reuse ;  /* 0x0000000228287220 */ /* 0x080fe20000410000 */
[----:B------:R-:W-:Y:S01]  /*bdd0*/  FMUL.FTZ R41, R41, R2 ;  /* 0x0000000229297220 */ /* 0x000fe20000410000 */
[----:B------:R-:W-:Y:S01]  /*bde0*/  FMUL.FTZ R38, R38, R0 ;  /* 0x0000000026267220 */ /* 0x000fe20000410000 */
[----:B------:R-:W-:Y:S01]  /*bdf0*/  HMMA.16816.F32 R240, R4, R22, R152 ;  /* 0x0000001604f0723c */ /* 0x000fe20000001898 */
[----:B------:R-:W-:Y:S01]  /*be00*/  MOV R134, R16 ;  /* 0x0000001000867202 */ /* 0x000fe20000000f00 */
[----:B------:R-:W-:Y:S01]  /*be10*/  IMAD.MOV.U32 R133, RZ, RZ, R17 ;  /* 0x000000ffff857224 */ /* 0x000fe200078e0011 */
[----:B------:R-:W-:Y:S01]  /*be20*/  MOV R132, R18 ;  /* 0x0000001200847202 */ /* 0x000fe20000000f00 */
[----:B------:R-:W-:Y:S01]  /*be30*/  IMAD.MOV.U32 R27, RZ, RZ, R19 ;  /* 0x000000ffff1b7224 */ /* 0x000fe200078e0013 */
[----:B------:R-:W-:Y:S01]  /*be40*/  MOV R147, R234 ;  /* 0x000000ea00937202 */ /* 0x000fe20000000f00 */
[----:B------:R-:W2:Y:S01]  /*be50*/  LDSM.16.MT88.4 R16, [R195+0x10000] ;  /* 0x01000000c310783b */ /* 0x000ea20000004200 */
[----:B------:R-:W-:Y:S01]  /*be60*/  MOV R155, R233 ;  /* 0x000000e9009b7202 */ /* 0x000fe20000000f00 */
[----:B------:R-:W-:-:S02]  /*be70*/  IMAD.MOV.U32 R154, RZ, RZ, R232 ;  /* 0x000000ffff9a7224 */ /* 0x000fc400078e00e8 */
[-C--:B------:R-:W-:Y:S01]  /*be80*/  FMUL.FTZ R39, R39, R0.reuse ;  /* 0x0000000027277220 */ /* 0x080fe20000410000 */
[-C--:B------:R-:W-:Y:S01]  /*be90*/  FMUL.FTZ R42, R42, R0.reuse ;  /* 0x000000002a2a7220 */ /* 0x080fe20000410000 */
[----:B------:R-:W-:Y:S01]  /*bea0*/  FMUL.FTZ R43, R43, R0 ;  /* 0x000000002b2b7220 */ /* 0x000fe20000410000 */
[-C--:B------:R-:W-:Y:S01]  /*beb0*/  FMUL.FTZ R156, R156, R2.reuse ;  /* 0x000000029c9c7220 */ /* 0x080fe20000410000 */
[----:B------:R-:W-:Y:S01]  /*bec0*/  FMUL.FTZ R157, R157, R2 ;  /* 0x000000029d9d7220 */ /* 0x000fe20000410000 */
[-C--:B------:R-:W-:Y:S01]  /*bed0*/  FMUL.FTZ R158, R158, R0.reuse ;  /* 0x000000009e9e7220 */ /* 0x080fe20000410000 */
[----:B------:R-:W-:Y:S01]  /*bee0*/  FMUL.FTZ R159, R159, R0 ;  /* 0x000000009f9f7220 */ /* 0x000fe20000410000 */
[-C--:B------:R-:W-:Y:S01]  /*bef0*/  FMUL.FTZ R52, R52, R2.reuse ;  /* 0x0000000234347220 */ /* 0x080fe20000410000 */
[-C--:B------:R-:W-:Y:S01]  /*bf00*/  FMUL.FTZ R53, R53, R2.reuse ;  /* 0x0000000235357220 */ /* 0x080fe20000410000 */
[-C--:B------:R-:W-:Y:S01]  /*bf10*/  FMUL.FTZ R56, R56, R2.reuse ;  /* 0x0000000238387220 */ /* 0x080fe20000410000 */
[----:B------:R-:W-:Y:S01]  /*bf20*/  FMUL.FTZ R57, R57, R2 ;  /* 0x0000000239397220 */ /* 0x000fe20000410000 */
[-C--:B------:R-:W-:Y:S01]  /*bf30*/  FMUL.FTZ R54, R54, R0.reuse ;  /* 0x0000000036367220 */ /* 0x080fe20000410000 */
[-C--:B------:R-:W-:Y:S01]  /*bf40*/  FMUL.FTZ R55, R55, R0.reuse ;  /* 0x0000000037377220 */ /* 0x080fe20000410000 */
[-C--:B------:R-:W-:Y:S01]  /*bf50*/  FMUL.FTZ R58, R58, R0.reuse ;  /* 0x000000003a3a7220 */ /* 0x080fe20000410000 */
[----:B------:R-:W-:Y:S01]  /*bf60*/  FMUL.FTZ R59, R59, R0 ;  /* 0x000000003b3b7220 */ /* 0x000fe20000410000 */
        /* <DEDUP_REMOVED lines=10> */
[C---:B------:R-:W-:Y:S01]  /*c010*/  HMMA.16816.F32 R156, R4.reuse, R20, R156 ;  /* 0x00000014049c723c */ /* 0x040fe2000000189c */
[----:B------:R-:W3:Y:S01]  /*c020*/  LDSM.16.MT88.4 R20, [R194+0x12000] ;  /* 0x01200000c214783b */ /* 0x000ee20000004200 */
[-C--:B------:R-:W-:Y:S01]  /*c030*/  FMUL.FTZ R60, R60, R2.reuse ;  /* 0x000000023c3c7220 */ /* 0x080fe20000410000 */
[-C--:B------:R-:W-:Y:S01]  /*c040*/  FMUL.FTZ R61, R61, R2.reuse ;  /* 0x000000023d3d7220 */ /* 0x080fe20000410000 */
[-C--:B------:R-:W-:Y:S01]  /*c050*/  FMUL.FTZ R64, R64, R2.reuse ;  /* 0x0000000240407220 */ /* 0x080fe20000410000 */
[----:B------:R-:W-:Y:S01]  /*c060*/  FMUL.FTZ R65, R65, R2 ;  /* 0x0000000241417220 */ /* 0x000fe20000410000 */
[C---:B-1----:R-:W-:Y:S01]  /*c070*/  HMMA.16816.F32 R184, R4.reuse, R8, R36 ;  /* 0x0000000804b8723c */ /* 0x042fe20000001824 */
[-C--:B------:R-:W-:Y:S01]  /*c080*/  FMUL.FTZ R62, R62, R0.reuse ;  /* 0x000000003e3e7220 */ /* 0x080fe20000410000 */
[-C--:B------:R-:W-:Y:S01]  /*c090*/  FMUL.FTZ R63, R63, R0.reuse ;  /* 0x000000003f3f7220 */ /* 0x080fe20000410000 */
[-C--:B------:R-:W-:Y:S01]  /*c0a0*/  FMUL.FTZ R66, R66, R0.reuse ;  /* 0x0000000042427220 */ /* 0x080fe20000410000 */
[----:B------:R-:W-:Y:S01]  /*c0b0*/  FMUL.FTZ R67, R67, R0 ;  /* 0x0000000043437220 */ /* 0x000fe20000410000 */
[-C--:B------:R-:W-:Y:S01]  /*c0c0*/  FMUL.FTZ R44, R44, R2.reuse ;  /* 0x000000022c2c7220 */ /* 0x080fe20000410000 */
[C---:B--2---:R-:W-:Y:S01]  /*c0d0*/  HMMA.16816.F32 R232, R4.reuse, R16, R164 ;  /* 0x0000001004e8723c */ /* 0x044fe200000018a4 */
[-C--:B------:R-:W-:Y:S01]  /*c0e0*/  FMUL.FTZ R45, R45, R2.reuse ;  /* 0x000000022d2d7220 */ /* 0x080fe20000410000 */
[-C--:B------:R-:W-:Y:S01]  /*c0f0*/  FMUL.FTZ R48, R48, R2.reuse ;  /* 0x0000000230307220 */ /* 0x080fe20000410000 */
[----:B------:R-:W-:Y:S01]  /*c100*/  FMUL.FTZ R49, R49, R2 ;  /* 0x0000000231317220 */ /* 0x000fe20000410000 */
[-C--:B------:R-:W-:Y:S01]  /*c110*/  FMUL.FTZ R46, R46, R0.reuse ;  /* 0x000000002e2e7220 */ /* 0x080fe20000410000 */
[-C--:B------:R-:W-:Y:S01]  /*c120*/  FMUL.FTZ R47, R47, R0.reuse ;  /* 0x000000002f2f7220 */ /* 0x080fe20000410000 */
[C---:B------:R-:W-:Y:S01]  /*c130*/  HMMA.16816.F32 R224, R4.reuse, R18, R160 ;  /* 0x0000001204e0723c */ /* 0x040fe200000018a0 */
[----:B------:R-:W1:Y:S01]  /*c140*/  LDSM.16.MT88.4 R16, [R196+0x12000] ;  /* 0x01200000c410783b */ /* 0x000e620000004200 */
[-C--:B------:R-:W-:Y:S01]  /*c150*/  FMUL.FTZ R50, R50, R0.reuse ;  /* 0x0000000032327220 */ /* 0x080fe20000410000 */
[----:B------:R-:W-:Y:S01]  /*c160*/  FMUL.FTZ R51, R51, R0 ;  /* 0x0000000033337220 */ /* 0x000fe20000410000 */
[-C--:B------:R-:W-:Y:S01]  /*c170*/  FMUL.FTZ R76, R76, R2.reuse ;  /* 0x000000024c4c7220 */ /* 0x080fe20000410000 */
[-C--:B------:R-:W-:Y:S01]  /*c180*/  FMUL.FTZ R77, R77, R2.reuse ;  /* 0x000000024d4d7220 */ /* 0x080fe20000410000 */
[----:B------:R-:W-:Y:S01]  /*c190*/  HMMA.16816.F32 R188, R4, R10, R40 ;  /* 0x0000000a04bc723c */ /* 0x000fe20000001828 */
[----:B------:R-:W2:Y:S01]  /*c1a0*/  LDSM.16.MT88.4 R8, [R195+0x12000] ;  /* 0x01200000c308783b */ /* 0x000ea20000004200 */
[-C--:B------:R-:W-:Y:S01]  /*c1b0*/  FMUL.FTZ R80, R80, R2.reuse ;  /* 0x0000000250507220 */ /* 0x080fe20000410000 */
[----:B------:R-:W-:Y:S01]  /*c1c0*/  FMUL.FTZ R81, R81, R2 ;  /* 0x0000000251517220 */ /* 0x000fe20000410000 */
[-C--:B------:R-:W-:Y:S01]  /*c1d0*/  FMUL.FTZ R78, R78, R0.reuse ;  /* 0x000000004e4e7220 */ /* 0x080fe20000410000 */
[-C--:B------:R-:W-:Y:S01]  /*c1e0*/  FMUL.FTZ R79, R79, R0.reuse ;  /* 0x000000004f4f7220 */ /* 0x080fe20000410000 */
[-C--:B------:R-:W-:Y:S01]  /*c1f0*/  FMUL.FTZ R82, R82, R0.reuse ;  /* 0x0000000052527220 */ /* 0x080fe20000410000 */
[----:B------:R-:W-:Y:S01]  /*c200*/  FMUL.FTZ R83, R83, R0 ;  /* 0x0000000053537220 */ /* 0x000fe20000410000 */
[----:B------:R-:W-:Y:S01]  /*c210*/  MOV R42, R136 ;  /* 0x00000088002a7202 */ /* 0x000fe20000000f00 */
[----:B------:R-:W-:-:S02]  /*c220*/  IMAD.MOV.U32 R41, RZ, RZ, R137 ;  /* 0x000000ffff297224 */ /* 0x000fc400078e0089 */
[-C--:B------:R-:W-:Y:S01]  /*c230*/  FMUL.FTZ R84, R84, R2.reuse ;  /* 0x0000000254547220 */ /* 0x080fe20000410000 */
[----:B------:R-:W-:Y:S01]  /*c240*/  FMUL.FTZ R85, R85, R2 ;  /* 0x0000000255557220 */ /* 0x000fe20000410000 */
[-C--:B------:R-:W-:Y:S01]  /*c250*/  FMUL.FTZ R86, R86, R0.reuse ;  /* 0x0000000056567220 */ /* 0x080fe20000410000 */
[----:B------:R-:W-:Y:S01]  /*c260*/  FMUL.FTZ R87, R87, R0 ;  /* 0x0000000057577220 */ /* 0x000fe20000410000 */
[----:B------:R-:W-:Y:S01]  /*c270*/  IMAD.MOV.U32 R36, RZ, RZ, R26 ;  /* 0x000000ffff247224 */ /* 0x000fe200078e001a */
[----:B------:R-:W-:Y:S01]  /*c280*/  MOV R37, R25 ;  /* 0x0000001900257202 */ /* 0x000fe20000000f00 */
[----:B------:R-:W-:Y:S01]  /*c290*/  IMAD.MOV.U32 R38, RZ, RZ, R24 ;  /* 0x000000ffff267224 */ /* 0x000fe200078e0018 */
[C---:B---3--:R-:W-:Y:S01]  /*c2a0*/  HMMA.16816.F32 R176, R4.reuse, R20, R44 ;  /* 0x0000001404b0723c */ /* 0x048fe2000000182c */
[-C--:B------:R-:W-:Y:S01]  /*c2b0*/  FMUL.FTZ R68, R68, R2.reuse ;  /* 0x0000000244447220 */ /* 0x080fe20000410000 */
[----:B------:R-:W-:Y:S01]  /*c2c0*/  FMUL.FTZ R69, R69, R2 ;  /* 0x0000000245457220 */ /* 0x000fe20000410000 */
[-C--:B------:R-:W-:Y:S01]  /*c2d0*/  FMUL.FTZ R70, R70, R0.reuse ;  /* 0x0000000046467220 */ /* 0x080fe20000410000 */
[----:B------:R-:W-:Y:S01]  /*c2e0*/  FMUL.FTZ R71, R71, R0 ;  /* 0x0000000047477220 */ /* 0x000fe20000410000 */
[-C--:B------:R-:W-:Y:S01]  /*c2f0*/  FMUL.FTZ R100, R100, R2.reuse ;  /* 0x0000000264647220 */ /* 0x080fe20000410000 */
[C---:B------:R-:W-:Y:S01]  /*c300*/  HMMA.16816.F32 R180, R4.reuse, R22, R48 ;  /* 0x0000001604b4723c */ /* 0x040fe20000001830 */
[----:B------:R-:W3:Y:S01]  /*c310*/  LDSM.16.MT88.4 R20, [R193+0x14000] ;  /* 0x01400000c114783b */ /* 0x000ee20000004200 */
[----:B------:R-:W-:Y:S01]  /*c320*/  MOV R47, R27 ;  /* 0x0000001b002f7202 */ /* 0x000fe20000000f00 */
[----:B------:R-:W-:Y:S01]  /*c330*/  FMUL.FTZ R101, R101, R2 ;  /* 0x0000000265657220 */ /* 0x000fe20000410000 */
[-C--:B------:R-:W-:Y:S01]  /*c340*/  FMUL.FTZ R102, R102, R0.reuse ;  /* 0x0000000066667220 */ /* 0x080fe20000410000 */
[----:B------:R-:W4:Y:S01]  /*c350*/  LDSM.16.MT88.4 R24, [R195+0x14000] ;  /* 0x01400000c318783b */ /* 0x000f220000004200 */
[----:B------:R-:W-:Y:S01]  /*c360*/  FMUL.FTZ R103, R103, R0 ;  /* 0x0000000067677220 */ /* 0x000fe20000410000 */
[-C--:B------:R-:W-:Y:S01]  /*c370*/  FMUL.FTZ R104, R104, R2.reuse ;  /* 0x0000000268687220 */ /* 0x080fe20000410000 */
[----:B------:R-:W-:Y:S01]  /*c380*/  FMUL.FTZ R105, R105, R2 ;  /* 0x0000000269697220 */ /* 0x000fe20000410000 */
[-C--:B------:R-:W-:Y:S01]  /*c390*/  FMUL.FTZ R106, R106, R0.reuse ;  /* 0x000000006a6a7220 */ /* 0x080fe20000410000 */
[----:B------:R-:W-:Y:S01]  /*c3a0*/  FMUL.FTZ R107, R107, R0 ;  /* 0x000000006b6b7220 */ /* 0x000fe20000410000 */
[-C--:B------:R-:W-:Y:S01]  /*c3b0*/  FMUL.FTZ R72, R72, R2.reuse ;  /* 0x0000000248487220 */ /* 0x080fe20000410000 */
[C---:B-1----:R-:W-:Y:S01]  /*c3c0*/  HMMA.16816.F32 R168, R4.reuse, R16, R52 ;  /* 0x0000001004a8723c */ /* 0x042fe20000001834 */
[----:B------:R-:W-:Y:S01]  /*c3d0*/  FMUL.FTZ R73, R73, R2 ;  /* 0x0000000249497220 */ /* 0x000fe20000410000 */
[-C--:B------:R-:W-:Y:S01]  /*c3e0*/  FMUL.FTZ R74, R74, R0.reuse ;  /* 0x000000004a4a7220 */ /* 0x080fe20000410000 */
[----:B------:R-:W-:Y:S01]  /*c3f0*/  FMUL.FTZ R75, R75, R0 ;  /* 0x000000004b4b7220 */ /* 0x000fe20000410000 */
[-C--:B------:R-:W-:Y:S01]  /*c400*/  FMUL.FTZ R88, R88, R2.reuse ;  /* 0x0000000258587220 */ /* 0x080fe20000410000 */
[----:B------:R-:W-:Y:S01]  /*c410*/  FMUL.FTZ R89, R89, R2 ;  /* 0x0000000259597220 */ /* 0x000fe20000410000 */
[----:B------:R-:W-:Y:S01]  /*c420*/  HMMA.16816.F32 R172, R4, R18, R56 ;  /* 0x0000001204ac723c */ /* 0x000fe20000001838 */
[----:B------:R-:W1:Y:S01]  /*c430*/  LDSM.16.MT88.4 R16, [R194+0x14000] ;  /* 0x01400000c210783b */ /* 0x000e620000004200 */
[----:B------:R-:W-:Y:S01]  /*c440*/  MOV R55, R138 ;  /* 0x0000008a00377202 */ /* 0x000fe20000000f00 */
[----:B------:R-:W-:-:S02]  /*c450*/  IMAD.MOV.U32 R54, RZ, RZ, R139 ;  /* 0x000000ffff367224 */ /* 0x000fc400078e008b */
[-C--:B------:R-:W-:Y:S01]  /*c460*/  FMUL.FTZ R90, R90, R0.reuse ;  /* 0x000000005a5a7220 */ /* 0x080fe20000410000 */
[----:B------:R-:W-:Y:S01]  /*c470*/  FMUL.FTZ R91, R91, R0 ;  /* 0x000000005b5b7220 */ /* 0x000fe20000410000 */
[C---:B--2---:R-:W-:Y:S01]  /*c480*/  HMMA.16816.F32 R160, R4.reuse, R8, R60 ;  /* 0x0000000804a0723c */ /* 0x044fe2000000183c */
[----:B------:R-:W-:Y:S01]  /*c490*/  MOV R59, R154 ;  /* 0x0000009a003b7202 */ /* 0x000fe20000000f00 */
[----:B------:R-:W-:Y:S01]  /*c4a0*/  IMAD.MOV.U32 R58, RZ, RZ, R155 ;  /* 0x000000ffff3a7224 */ /* 0x000fe200078e009b */
[----:B------:R-:W-:Y:S01]  /*c4b0*/  MOV R57, R144 ;  /* 0x0000009000397202 */ /* 0x000fe20000000f00 */
[----:B------:R-:W-:Y:S01]  /*c4c0*/  IMAD.MOV.U32 R56, RZ, RZ, R145 ;  /* 0x000000ffff387224 */ /* 0x000fe200078e0091 */
[----:B------:R-:W-:Y:S01]  /*c4d0*/  MOV R53, R140 ;  /* 0x0000008c00357202 */ /* 0x000fe20000000f00 */
[C---:B------:R-:W-:Y:S01]  /*c4e0*/  HMMA.16816.F32 R136, R4.reuse, R10, R64 ;  /* 0x0000000a0488723c */ /* 0x040fe20000001840 */
[----:B------:R-:W2:Y:S01]  /*c4f0*/  LDSM.16.MT88.4 R8, [R196+0x14000] ;  /* 0x01400000c408783b */ /* 0x000ea20000004200 */
[----:B------:R-:W-:Y:S01]  /*c500*/  MOV R63, R146 ;  /* 0x00000092003f7202 */ /* 0x000fe20000000f00 */
[----:B------:R-:W-:Y:S01]  /*c510*/  IMAD.MOV.U32 R43, RZ, RZ, R147 ;  /* 0x000000ffff2b7224 */ /* 0x000fe200078e0093 */
[----:B------:R-:W-:Y:S01]  /*c520*/  MOV R61, R142 ;  /* 0x0000008e003d7202 */ /* 0x000fe20000000f00 */
[----:B------:R-:W-:Y:S01]  /*c530*/  IMAD.MOV.U32 R62, RZ, RZ, R141 ;  /* 0x000000ffff3e7224 */ /* 0x000fe200078e008d */
[----:B------:R-:W-:Y:S01]  /*c540*/  MOV R39, R3 ;  /* 0x0000000300277202 */ /* 0x000fe20000000f00 */
[----:B------:R-:W-:Y:S01]  /*c550*/  FFMA.FTZ R3, R28, UR8, -R13 ;  /* 0x000000081c037c23 */ /* 0x000fe2000801080d */
[-C--:B------:R-:W-:Y:S01]  /*c560*/  FMUL.FTZ R92, R92, R2.reuse ;  /* 0x000000025c5c7220 */ /* 0x080fe20000410000 */
[----:B------:R-:W-:Y:S01]  /*c570*/  FMUL.FTZ R93, R93, R2 ;  /* 0x000000025d5d7220 */ /* 0x000fe20000410000 */
[-C--:B------:R-:W-:Y:S01]  /*c580*/  FMUL.FTZ R94, R94, R0.reuse ;  /* 0x000000005e5e7220 */ /* 0x080fe20000410000 */
[C---:B---3--:R-:W-:Y:S01]  /*c590*/  HMMA.16816.F32 R144, R4.reuse, R20, R68 ;  /* 0x000000140490723c */ /* 0x048fe20000001844 */
[----:B------:R3:W-:Y:S01]  /*c5a0*/  MUFU.EX2 R60, R3 ;  /* 0x00000003003c7308 */ /* 0x0007e20000000800 */
[----:B------:R-:W-:Y:S01]  /*c5b0*/  FMUL.FTZ R95, R95, R0 ;  /* 0x000000005f5f7220 */ /* 0x000fe20000410000 */
[-C--:B------:R-:W-:Y:S01]  /*c5c0*/  FMUL.FTZ R96, R96, R2.reuse ;  /* 0x0000000260607220 */ /* 0x080fe20000410000 */
[----:B------:R-:W-:Y:S01]  /*c5d0*/  FMUL.FTZ R97, R97, R2 ;  /* 0x0000000261617220 */ /* 0x000fe20000410000 */
[-C--:B------:R-:W-:Y:S01]  /*c5e0*/  FMUL.FTZ R98, R98, R0.reuse ;  /* 0x0000000062627220 */ /* 0x080fe20000410000 */
[C---:B------:R-:W-:Y:S01]  /*c5f0*/  HMMA.16816.F32 R72, R4.reuse, R22, R72 ;  /* 0x000000160448723c */ /* 0x040fe20000001848 */
[----:B------:R-:W-:Y:S01]  /*c600*/  IMAD.MOV.U32 R70, RZ, RZ, R143 ;  /* 0x000000ffff467224 */ /* 0x000fe200078e008f */
[----:B------:R-:W5:Y:S01]  /*c610*/  LDSM.16.MT88.4 R20, [R194+0x16000] ;  /* 0x01600000c214783b */ /* 0x000f620000004200 */
[----:B------:R-:W-:Y:S01]  /*c620*/  FMUL.FTZ R99, R99, R0 ;  /* 0x0000000063637220 */ /* 0x000fe20000410000 */
[----:B------:R-:W-:Y:S01]  /*c630*/  MOV R51, R135 ;  /* 0x0000008700337202 */ /* 0x000fe20000000f00 */
[----:B------:R-:W-:Y:S01]  /*c640*/  IMAD.MOV.U32 R44, RZ, RZ, R134 ;  /* 0x000000ffff2c7224 */ /* 0x000fe200078e0086 */
[----:B------:R-:W-:Y:S01]  /*c650*/  MOV R45, R133 ;  /* 0x00000085002d7202 */ /* 0x000fe20000000f00 */
[----:B------:R-:W-:Y:S01]  /*c660*/  IMAD.MOV.U32 R46, RZ, RZ, R132 ;  /* 0x000000ffff2e7224 */ /* 0x000fe200078e0084 */
[C---:B----4-:R-:W-:Y:S01]  /*c670*/  HMMA.16816.F32 R92, R4.reuse, R24, R92 ;  /* 0x00000018045c723c */ /* 0x050fe2000000185c */
[-C--:B------:R-:W-:Y:S01]  /*c680*/  FMUL.FTZ R124, R124, R2.reuse ;  /* 0x000000027c7c7220 */ /* 0x080fe20000410000 */
[----:B------:R-:W-:Y:S01]  /*c690*/  FMUL.FTZ R125, R125, R2 ;  /* 0x000000027d7d7220 */ /* 0x000fe20000410000 */
[-C--:B------:R-:W-:Y:S01]  /*c6a0*/  FMUL.FTZ R126, R126, R0.reuse ;  /* 0x000000007e7e7220 */ /* 0x080fe20000410000 */
[--C-:B---3--:R-:W-:Y:S01]  /*c6b0*/  FFMA.FTZ R3, R30, UR8, -R13.reuse ;  /* 0x000000081e037c23 */ /* 0x108fe2000801080d */
[----:B------:R-:W-:Y:S01]  /*c6c0*/  FMUL.FTZ R127, R127, R0 ;  /* 0x000000007f7f7220 */ /* 0x000fe20000410000 */
[C---:B-1----:R-:W-:Y:S01]  /*c6d0*/  HMMA.16816.F32 R164, R4.reuse, R16, R76 ;  /* 0x0000001004a4723c */ /* 0x042fe2000000184c */
[-C--:B------:R-:W-:Y:S01]  /*c6e0*/  FMUL.FTZ R128, R128, R2.reuse ;  /* 0x0000000280807220 */ /* 0x080fe20000410000 */
[----:B------:R1:W-:Y:S01]  /*c6f0*/  MUFU.EX2 R66, R3 ;  /* 0x0000000300427308 */ /* 0x0003e20000000800 */
[----:B------:R-:W-:Y:S01]  /*c700*/  FMUL.FTZ R129, R129, R2 ;  /* 0x0000000281817220 */ /* 0x000fe20000410000 */
[-C--:B------:R-:W-:Y:S01]  /*c710*/  FMUL.FTZ R130, R130, R0.reuse ;  /* 0x0000000082827220 */ /* 0x080fe20000410000 */
[----:B------:R-:W-:Y:S01]  /*c720*/  FMUL.FTZ R131, R131, R0 ;  /* 0x0000000083837220 */ /* 0x000fe20000410000 */
[C---:B------:R-:W-:Y:S01]  /*c730*/  HMMA.16816.F32 R80, R4.reuse, R18, R80 ;  /* 0x000000120450723c */ /* 0x040fe20000001850 */
[----:B------:R-:W3:Y:S01]  /*c740*/  LDSM.16.MT88.4 R16, [R193+0x16000] ;  /* 0x01600000c110783b */ /* 0x000ee20000004200 */
[-C--:B------:R-:W-:Y:S01]  /*c750*/  FMUL.FTZ R108, R108, R2.reuse ;  /* 0x000000026c6c7220 */ /* 0x080fe20000410000 */
[----:B------:R-:W-:Y:S01]  /*c760*/  FMUL.FTZ R109, R109, R2 ;  /* 0x000000026d6d7220 */ /* 0x000fe20000410000 */
[-C--:B------:R-:W-:Y:S01]  /*c770*/  FMUL.FTZ R110, R110, R0.reuse ;  /* 0x000000006e6e7220 */ /* 0x080fe20000410000 */
[----:B------:R-:W-:Y:S01]  /*c780*/  FMUL.FTZ R111, R111, R0 ;  /* 0x000000006f6f7220 */ /* 0x000fe20000410000 */
[C---:B--2---:R-:W-:Y:S01]  /*c790*/  HMMA.16816.F32 R152, R4.reuse, R8, R84 ;  /* 0x000000080498723c */ /* 0x044fe20000001854 */
[-C--:B------:R-:W-:Y:S01]  /*c7a0*/  FMUL.FTZ R112, R112, R2.reuse ;  /* 0x0000000270707220 */ /* 0x080fe20000410000 */
[----:B------:R-:W-:Y:S01]  /*c7b0*/  FMUL.FTZ R113, R113, R2 ;  /* 0x0000000271717220 */ /* 0x000fe20000410000 */
[-C--:B------:R-:W-:Y:S01]  /*c7c0*/  FMUL.FTZ R114, R114, R0.reuse ;  /* 0x0000000072727220 */ /* 0x080fe20000410000 */
[----:B------:R-:W-:Y:S01]  /*c7d0*/  FMUL.FTZ R115, R115, R0 ;  /* 0x0000000073737220 */ /* 0x000fe20000410000 */
[-C--:B------:R-:W-:Y:S01]  /*c7e0*/  FMUL.FTZ R116, R116, R2.reuse ;  /* 0x0000000274747220 */ /* 0x080fe20000410000 */
[C---:B------:R-:W-:Y:S01]  /*c7f0*/  HMMA.16816.F32 R140, R4.reuse, R10, R88 ;  /* 0x0000000a048c723c */ /* 0x040fe20000001858 */
[--C-:B------:R-:W-:Y:S01]  /*c800*/  FFMA.FTZ R8, R29, UR8, -R13.reuse ;  /* 0x000000081d087c23 */ /* 0x100fe2000801080d */
[----:B-1----:R-:W-:Y:S01]  /*c810*/  FFMA.FTZ R3, R31, UR8, -R13 ;  /* 0x000000081f037c23 */ /* 0x002fe2000801080d */
[----:B------:R-:W-:Y:S01]  /*c820*/  FMUL.FTZ R117, R117, R2 ;  /* 0x0000000275757220 */ /* 0x000fe20000410000 */
[-C--:B------:R-:W-:Y:S01]  /*c830*/  FMUL.FTZ R118, R118, R0.reuse ;  /* 0x0000000076767220 */ /* 0x080fe20000410000 */
[----:B------:R1:W2:Y:S01]  /*c840*/  MUFU.EX2 R79, R8 ;  /* 0x00000008004f7308 */ /* 0x0002a20000000800 */
[C---:B------:R-:W-:Y:S01]  /*c850*/  HMMA.16816.F32 R132, R4.reuse, R26, R96 ;  /* 0x0000001a0484723c */ /* 0x040fe20000001860 */
[----:B------:R-:W-:Y:S01]  /*c860*/  LDSM.16.MT88.4 R24, [R193+0x10800] ;  /* 0x01080000c118783b */ /* 0x000fe20000004200 */
[----:B------:R-:W-:Y:S01]  /*c870*/  FMUL.FTZ R119, R119, R0 ;  /* 0x0000000077777220 */ /* 0x000fe20000410000 */
[-C--:B------:R-:W-:Y:S01]  /*c880*/  FMUL.FTZ R120, R120, R2.reuse ;  /* 0x0000000278787220 */ /* 0x080fe20000410000 */
[----:B------:R-:W-:Y:S01]  /*c890*/  FMUL.FTZ R121, R121, R2 ;  /* 0x0000000279797220 */ /* 0x000fe20000410000 */
[-C--:B------:R-:W-:Y:S01]  /*c8a0*/  FMUL.FTZ R122, R122, R0.reuse ;  /* 0x000000007a7a7220 */ /* 0x080fe20000410000 */
[----:B------:R-:W-:Y:S01]  /*c8b0*/  FMUL.FTZ R123, R123, R0 ;  /* 0x000000007b7b7220 */ /* 0x000fe20000410000 */
[----:B------:R4:W-:Y:S01]  /*c8c0*/  MUFU.EX2 R40, R3 ;  /* 0x0000000300287308 */ /* 0x0009e20000000800 */
[----:B------:R-:W-:Y:S01]  /*c8d0*/  LDSM.16.MT88.4 R28, [R194+0x10800] ;  /* 0x01080000c21c783b */ /* 0x000fe20000004200 */
[C---:B-----5:R-:W-:Y:S01]  /*c8e0*/  HMMA.16816.F32 R108, R4.reuse, R20, R108 ;  /* 0x00000014046c723c */ /* 0x060fe2000000186c */
[----:B------:R-:W-:Y:S01]  /*c8f0*/  IMAD.MOV.U32 R64, RZ, RZ, R51 ;  /* 0x000000ffff407224 */ /* 0x000fe200078e0033 */
[----:B------:R-:W-:Y:S01]  /*c900*/  MOV R77, R53 ;  /* 0x00000035004d7202 */ /* 0x000fe20000000f00 */
[----:B------:R-:W-:Y:S01]  /*c910*/  IMAD.MOV.U32 R78, RZ, RZ, R54 ;  /* 0x000000ffff4e7224 */ /* 0x000fe200078e0036 */
[----:B------:R-:W-:Y:S01]  /*c920*/  MOV R87, R61 ;  /* 0x0000003d00577202 */ /* 0x000fe20000000f00 */
[----:B------:R-:W-:Y:S01]  /*c930*/  IMAD.MOV.U32 R76, RZ, RZ, R62 ;  /* 0x000000ffff4c7224 */ /* 0x000fe200078e003e */
[C---:B------:R-:W-:Y:S01]  /*c940*/  HMMA.16816.F32 R112, R4.reuse, R22, R112 ;  /* 0x000000160470723c */ /* 0x040fe20000001870 */
[----:B-1----:R-:W1:Y:S04]  /*c950*/  LDSM.16.MT88.4 R8, [R196+0x16000] ;  /* 0x01600000c408783b */ /* 0x002e680000004200 */
[----:B------:R-:W-:Y:S01]  /*c960*/  LDSM.16.MT88.4 R20, [R193+0x12800] ;  /* 0x01280000c114783b */ /* 0x000fe20000004200 */
[----:B---3--:R-:W-:Y:S01]  /*c970*/  HMMA.16816.F32 R100, R4, R16, R100 ;  /* 0x000000100464723c */ /* 0x008fe20000001864 */
[----:B----4-:R-:W-:-:S04]  /*c980*/  FFMA.FTZ R3, R32, UR8, -R12 ;  /* 0x0000000820037c23 */ /* 0x010fc8000801080c */
[----:B------:R3:W-:Y:S01]  /*c990*/  MUFU.EX2 R71, R3 ;  /* 0x0000000300477308 */ /* 0x0007e20000000800 */
[----:B------:R-:W-:Y:S01]  /*c9a0*/  HMMA.16816.F32 R104, R4, R18, R104 ;  /* 0x000000120468723c */ /* 0x000fe20000001868 */
[----:B------:R-:W4:Y:S01]  /*c9b0*/  LDSM.16.MT88.4 R16, [R195+0x16000] ;  /* 0x01600000c310783b */ /* 0x000f220000004200 */
[----:B---3--:R-:W-:-:S05]  /*c9c0*/  FFMA.FTZ R3, R33, UR8, -R12 ;  /* 0x0000000821037c23 */ /* 0x008fca000801080c */
[----:B------:R3:W5:Y:S01]  /*c9d0*/  MUFU.EX2 R67, R3 ;  /* 0x0000000300437308 */ /* 0x0007620000000800 */
[C---:B-1----:R-:W-:Y:S06]  /*c9e0*/  HMMA.16816.F32 R116, R4.reuse, R8, R116 ;  /* 0x000000080474723c */ /* 0x042fec0000001874 */
[----:B------:R-:W-:Y:S01]  /*c9f0*/  HMMA.16816.F32 R120, R4, R10, R120 ;  /* 0x0000000a0478723c */ /* 0x000fe20000001878 */
[----:B--2---:R-:W-:Y:S01]  /*ca00*/  F2FP.F16.F32.PACK_AB R8, R79, R60 ;  /* 0x0000003c4f08723e */ /* 0x004fe200000000ff */
[----:B---3--:R-:W-:Y:S01]  /*ca10*/  FFMA.FTZ R3, R34, UR8, -R12 ;  /* 0x0000000822037c23 */ /* 0x008fe2000801080c */
[----:B-----5:R-:W-:-:S04]  /*ca20*/  F2FP.F16.F32.PACK_AB R9, R67, R71 ;  /* 0x000000474309723e */ /* 0x020fc800000000ff */
[----:B------:R-:W-:Y:S01]  /*ca30*/  F2FP.F16.F32.PACK_AB R10, R40, R66 ;  /* 0x00000042280a723e */ /* 0x000fe200000000ff */
[C---:B----4-:R-:W-:Y:S01]  /*ca40*/  HMMA.16816.F32 R124, R4.reuse, R16, R124 ;  /* 0x00000010047c723c */ /* 0x050fe2000000187c */
[----:B------:R1:W-:Y:S05]  /*ca50*/  MUFU.EX2 R65, R3 ;  /* 0x0000000300417308 */ /* 0x0003ea0000000800 */
[----:B------:R-:W-:Y:S01]  /*ca60*/  HMMA.16816.F32 R128, R4, R18, R128 ;  /* 0x000000120480723c */ /* 0x000fe20000001880 */
[----:B------:R-:W2:Y:S04]  /*ca70*/  LDSM.16.MT88.4 R16, [R196+0x10800] ;  /* 0x01080000c410783b */ /* 0x000ea80000004200 */
[----:B------:R-:W3:Y:S01]  /*ca80*/  LDSM.16.MT88.4 R4, [R195+0x10800] ;  /* 0x01080000c304783b */ /* 0x000ee20000004200 */
[----:B-1----:R-:W-:-:S03]  /*ca90*/  FFMA.FTZ R3, R35, UR8, -R12 ;  /* 0x0000000823037c23 */ /* 0x002fc6000801080c */
[----:B------:R-:W-:Y:S01]  /*caa0*/  LDSM.16.MT88.4 R32, [R193+0x16800] ;  /* 0x01680000c120783b */ /* 0x000fe20000004200 */
[----:B------:R-:W1:Y:S02]  /*cab0*/  MUFU.EX2 R52, R3 ;  /* 0x0000000300347308 */ /* 0x000e640000000800 */
[----:B-1----:R-:W-:Y:S01]  /*cac0*/  F2FP.F16.F32.PACK_AB R11, R52, R65 ;  /* 0x00000041340b723e */ /* 0x002fe200000000ff */
[----:B------:R-:W-:-:S06]  /*cad0*/  FFMA.FTZ R3, R230, UR8, -R13 ;  /* 0x00000008e6037c23 */ /* 0x000fcc000801080d */
[C---:B------:R-:W-:Y:S06]  /*cae0*/  HMMA.16816.F32 R36, R8.reuse, R24, R36 ;  /* 0x000000180824723c */ /* 0x040fec0000001824 */
[C---:B------:R-:W-:Y:S01]  /*caf0*/  HMMA.16816.F32 R44, R8.reuse, R26, R44 ;  /* 0x0000001a082c723c */ /* 0x040fe2000000182c */
[----:B------:R-:W1:Y:S05]  /*cb00*/  LDSM.16.MT88.4 R24, [R194+0x12800] ;  /* 0x01280000c218783b */ /* 0x000e6a0000004200 */
[C---:B------:R-:W-:Y:S06]  /*cb10*/  HMMA.16816.F32 R48, R8.reuse, R30, R248 ;  /* 0x0000001e0830723c */ /* 0x040fec00000018f8 */
[C---:B------:R-:W-:Y:S01]  /*cb20*/  HMMA.16816.F32 R148, R8.reuse, R28, R148 ;  /* 0x0000001c0894723c */ /* 0x040fe20000001894 */
[----:B------:R-:W-:Y:S01]  /*cb30*/  MOV R249, R52 ;  /* 0x0000003400f97202 */ /* 0x000fe20000000f00 */
[----:B------:R-:W-:Y:S01]  /*cb40*/  IMAD.MOV.U32 R248, RZ, RZ, R55 ;  /* 0x000000fffff87224 */ /* 0x000fe200078e0037 */
[----:B------:R-:W-:Y:S01]  /*cb50*/  MOV R251, R70 ;  /* 0x0000004600fb7202 */ /* 0x000fe20000000f00 */
[----:B------:R-:W-:Y:S01]  /*cb60*/  IMAD.MOV.U32 R250, RZ, RZ, R71 ;  /* 0x000000fffffa7224 */ /* 0x000fe200078e0047 */
[----:B------:R-:W4:Y:S01]  /*cb70*/  LDSM.16.MT88.4 R28, [R196+0x12800] ;  /* 0x01280000c41c783b */ /* 0x000f220000004200 */
[C---:B--2---:R-:W-:Y:S06]  /*cb80*/  HMMA.16816.F32 R52, R8.reuse, R18, R240 ;  /* 0x000000120834723c */ /* 0x044fec00000018f0 */
[C---:B------:R-:W-:Y:S01]  /*cb90*/  HMMA.16816.F32 R68, R8.reuse, R22, R188 ;  /* 0x000000160844723c */ /* 0x040fe200000018bc */
[----:B------:R-:W-:Y:S01]  /*cba0*/  MOV R243, R41 ;  /* 0x0000002900f37202 */ /* 0x000fe20000000f00 */
[----:B------:R-:W-:Y:S01]  /*cbb0*/  IMAD.MOV.U32 R242, RZ, RZ, R40 ;  /* 0x000000fffff27224 */ /* 0x000fe200078e0028 */
[----:B------:R-:W-:Y:S01]  /*cbc0*/  MOV R241, R42 ;  /* 0x0000002a00f17202 */ /* 0x000fe20000000f00 */
[----:B------:R-:W-:Y:S01]  /*cbd0*/  IMAD.MOV.U32 R240, RZ, RZ, R43 ;  /* 0x000000fffff07224 */ /* 0x000fe200078e002b */
[----:B------:R-:W-:Y:S01]  /*cbe0*/  MOV R230, R243 ;  /* 0x000000f300e67202 */ /* 0x000fe20000000f00 */
[----:B---3--:R-:W-:Y:S01]  /*cbf0*/  HMMA.16816.F32 R40, R8, R4, R232 ;  /* 0x000000040828723c */ /* 0x008fe200000018e8 */
[----:B------:R-:W-:Y:S01]  /*cc00*/  MOV R191, R64 ;  /* 0x0000004000bf7202 */ /* 0x000fe20000000f00 */
[----:B------:R-:W-:Y:S01]  /*cc10*/  IMAD.MOV.U32 R190, RZ, RZ, R65 ;  /* 0x000000ffffbe7224 */ /* 0x000fe200078e0041 */
[----:B------:R-:W-:Y:S01]  /*cc20*/  MOV R189, R66 ;  /* 0x0000004200bd7202 */ /* 0x000fe20000000f00 */
[----:B------:R-:W-:-:S02]  /*cc30*/  IMAD.MOV.U32 R188, RZ, RZ, R67 ;  /* 0x000000ffffbc7224 */ /* 0x000fc400078e0043 */
[C---:B------:R-:W-:Y:S01]  /*cc40*/  HMMA.16816.F32 R156, R8.reuse, R16, R156 ;  /* 0x00000010089c723c */ /* 0x040fe2000000189c */
[----:B------:R-:W-:Y:S01]  /*cc50*/  MOV R235, R60 ;  /* 0x0000003c00eb7202 */ /* 0x000fe20000000f00 */
[----:B------:R-:W-:Y:S01]  /*cc60*/  IMAD.MOV.U32 R234, RZ, RZ, R63 ;  /* 0x000000ffffea7224 */ /* 0x000fe200078e003f */
[----:B------:R-:W-:Y:S01]  /*cc70*/  MOV R233, R56 ;  /* 0x0000003800e97202 */ /* 0x000fe20000000f00 */
[----:B------:R-:W-:Y:S01]  /*cc80*/  IMAD.MOV.U32 R232, RZ, RZ, R57 ;  /* 0x000000ffffe87224 */ /* 0x000fe200078e0039 */
[----:B------:R-:W2:Y:S01]  /*cc90*/  LDSM.16.MT88.4 R16, [R195+0x12800] ;  /* 0x01280000c310783b */ /* 0x000ea20000004200 */
[C---:B------:R-:W-:Y:S03]  /*cca0*/  HMMA.16816.F32 R60, R8.reuse, R6, R224 ;  /* 0x00000006083c723c */ /* 0x040fe600000018e0 */
[----:B------:R-:W-:Y:S03]  /*ccb0*/  LDSM.16.MT88.4 R4, [R193+0x14800] ;  /* 0x01480000c104783b */ /* 0x000fe60000004200 */
[C---:B-1----:R-:W-:Y:S01]  /*ccc0*/  HMMA.16816.F32 R64, R8.reuse, R24, R176 ;  /* 0x000000180840723c */ /* 0x042fe200000018b0 */
[----:B------:R-:W-:Y:S01]  /*ccd0*/  MOV R227, R58 ;  /* 0x0000003a00e37202 */ /* 0x000fe20000000f00 */
[----:B------:R-:W-:Y:S01]  /*cce0*/  IMAD.MOV.U32 R224, RZ, RZ, R59 ;  /* 0x000000ffffe07224 */ /* 0x000fe200078e003b */
[----:B------:R1:W3:Y:S03]  /*ccf0*/  MUFU.EX2 R176, R3 ;  /* 0x0000000300b07308 */ /* 0x0002e60000000800 */
[----:B------:R-:W-:Y:S01]  /*cd00*/  HMMA.16816.F32 R56, R8, R20, R184 ;  /* 0x000000140838723c */ /* 0x000fe200000018b8 */
[----:B------:R-:W5:Y:S01]  /*cd10*/  LDSM.16.MT88.4 R20, [R194+0x14800] ;  /* 0x01480000c214783b */ /* 0x000f620000004200 */
[----:B------:R-:W-:Y:S01]  /*cd20*/  IMAD.MOV.U32 R179, RZ, RZ, R76 ;  /* 0x000000ffffb37224 */ /* 0x000fe200078e004c */
[----:B------:R-:W-:Y:S01]  /*cd30*/  MOV R178, R87 ;  /* 0x0000005700b27202 */ /* 0x000fe20000000f00 */
[----:B------:R-:W-:-:S02]  /*cd40*/  IMAD.MOV.U32 R177, RZ, RZ, R188 ;  /* 0x000000ffffb17224 */ /* 0x000fc400078e00bc */
[C---:B----4-:R-:W-:Y:S01]  /*cd50*/  HMMA.16816.F32 R84, R8.reuse, R28, R168 ;  /* 0x0000001c0854723c */ /* 0x050fe200000018a8 */
[----:B------:R-:W-:Y:S01]  /*cd60*/  MOV R184, R77 ;  /* 0x0000004d00b87202 */ /* 0x000fe20000000f00 */
[----:B------:R-:W-:Y:S01]  /*cd70*/  IMAD.MOV.U32 R185, RZ, RZ, R78 ;  /* 0x000000ffffb97224 */ /* 0x000fe200078e004e */
[----:B------:R-:W-:Y:S01]  /*cd80*/  MOV R186, R79 ;  /* 0x0000004f00ba7202 */ /* 0x000fe20000000f00 */
[----:B------:R-:W-:Y:S02]  /*cd90*/  IMAD.MOV.U32 R187, RZ, RZ, R252 ;  /* 0x000000ffffbb7224 */ /* 0x000fe400078e00fc */
[----:B------:R-:W-:Y:S01]  /*cda0*/  HMMA.16816.F32 R76, R8, R26, R180 ;  /* 0x0000001a084c723c */ /* 0x000fe200000018b4 */
[----:B------:R-:W4:Y:S01]  /*cdb0*/  LDSM.16.MT88.4 R24, [R196+0x14800] ;  /* 0x01480000c418783b */ /* 0x000f220000004200 */
[----:B-1----:R-:W-:Y:S01]  /*cdc0*/  FFMA.FTZ R3, R231, UR8, -R13 ;  /* 0x00000008e7037c23 */ /* 0x002fe2000801080d */
[----:B------:R-:W-:Y:S01]  /*cdd0*/  IMAD.MOV.U32 R188, RZ, RZ, R248 ;  /* 0x000000ffffbc7224 */ /* 0x000fe200078e00f8 */
[----:B------:R-:W-:-:S02]  /*cde0*/  MOV R231, R242 ;  /* 0x000000f200e77202 */ /* 0x000fc40000000f00 */
[C---:B------:R-:W-:Y:S01]  /*cdf0*/  HMMA.16816.F32 R88, R8.reuse, R30, R172 ;  /* 0x0000001e0858723c */ /* 0x040fe200000018ac */
[----:B------:R-:W-:Y:S01]  /*ce00*/  LDSM.16.MT88.4 R28, [R195+0x14800] ;  /* 0x01480000c31c783b */ /* 0x000fe20000004200 */
[----:B------:R1:W3:Y:S04]  /*ce10*/  MUFU.EX2 R225, R3 ;  /* 0x0000000300e17308 */ /* 0x0002e80000000800 */
[C---:B------:R-:W-:Y:S06]  /*ce20*/  HMMA.16816.F32 R104, R8.reuse, R34, R104 ;  /* 0x000000220868723c */ /* 0x040fec0000001868 */
[C---:B--2---:R-:W-:Y:S06]  /*ce30*/  HMMA.16816.F32 R96, R8.reuse, R16, R160 ;  /* 0x000000100860723c */ /* 0x044fec00000018a0 */
[----:B------:R-:W-:Y:S01]  /*ce40*/  HMMA.16816.F32 R136, R8, R18, R136 ;  /* 0x000000120888723c */ /* 0x000fe20000001888 */
[----:B------:R-:W2:Y:S01]  /*ce50*/  LDSM.16.MT88.4 R16, [R194+0x16800] ;  /* 0x01680000c210783b */ /* 0x000ea20000004200 */
[----:B-1----:R-:W-:Y:S01]  /*ce60*/  FFMA.FTZ R3, R228, UR8, -R13 ;  /* 0x00000008e4037c23 */ /* 0x002fe2000801080d */
[----:B------:R-:W-:-:S03]  /*ce70*/  IMAD.MOV.U32 R228, RZ, RZ, R241 ;  /* 0x000000ffffe47224 */ /* 0x000fc600078e00f1 */
[C---:B-----5:R-:W-:Y:S01]  /*ce80*/  HMMA.16816.F32 R164, R8.reuse, R20, R164 ;  /* 0x0000001408a4723c */ /* 0x060fe200000018a4 */
[----:B------:R1:W-:Y:S05]  /*ce90*/  MUFU.EX2 R226, R3 ;  /* 0x0000000300e27308 */ /* 0x0003ea0000000800 */
[C---:B------:R-:W-:Y:S01]  /*cea0*/  HMMA.16816.F32 R168, R8.reuse, R22, R80 ;  /* 0x0000001608a8723c */ /* 0x040fe20000001850 */
[----:B------:R-:W5:Y:S05]  /*ceb0*/  LDSM.16.MT88.4 R20, [R195+0x16800] ;  /* 0x01680000c314783b */ /* 0x000f6a0000004200 */
[C---:B------:R-:W-:Y:S06]  /*cec0*/  HMMA.16816.F32 R144, R8.reuse, R4, R144 ;  /* 0x000000040890723c */ /* 0x040fec0000001890 */
[----:B------:R-:W-:Y:S01]  /*ced0*/  HMMA.16816.F32 R160, R8, R6, R72 ;  /* 0x0000000608a0723c */ /* 0x000fe20000001848 */
[----:B------:R-:W3:Y:S01]  /*cee0*/  LDSM.16.MT88.4 R4, [R196+0x16800] ;  /* 0x01680000c404783b */ /* 0x000ee20000004200 */
[----:B-1----:R-:W-:Y:S01]  /*cef0*/  FFMA.FTZ R3, R229, UR8, -R13 ;  /* 0x00000008e5037c23 */ /* 0x002fe2000801080d */
[----:B------:R-:W-:-:S03]  /*cf00*/  MOV R229, R240 ;  /* 0x000000f000e57202 */ /* 0x000fc60000000f00 */
[----:B------:R1:W-:Y:S01]  /*cf10*/  MUFU.EX2 R252, R3 ;  /* 0x0000000300fc7308 */ /* 0x0003e20000000800 */
[C---:B----4-:R-:W-:Y:S06]  /*cf20*/  HMMA.16816.F32 R152, R8.reuse, R24, R152 ;  /* 0x000000180898723c */ /* 0x050fec0000001898 */
[C---:B------:R-:W-:Y:S01]  /*cf30*/  HMMA.16816.F32 R140, R8.reuse, R26, R140 ;  /* 0x0000001a088c723c */ /* 0x040fe2000000188c */
[----:B------:R-:W4:Y:S05]  /*cf40*/  LDSM.16.MT88.4 R24, [R193+0x11000] ;  /* 0x01100000c118783b */ /* 0x000f2a0000004200 */
[----:B------:R-:W-:Y:S01]  /*cf50*/  HMMA.16816.F32 R72, R8, R32, R100 ;  /* 0x000000200848723c */ /* 0x000fe20000001864 */
[----:B------:R-:W4:Y:S01]  /*cf60*/  LDSM.16.MT88.4 R32, [R194+0x11000] ;  /* 0x01100000c220783b */ /* 0x000f220000004200 */
[----:B-1----:R-:W-:-:S04]  /*cf70*/  FFMA.FTZ R3, R247, UR8, -R12 ;  /* 0x00000008f7037c23 */ /* 0x002fc8000801080c */
[C---:B--2---:R-:W-:Y:S01]  /*cf80*/  HMMA.16816.F32 R108, R8.reuse, R16, R108 ;  /* 0x00000010086c723c */ /* 0x044fe2000000186c */
[----:B------:R1:W-:Y:S05]  /*cf90*/  MUFU.EX2 R247, R3 ;  /* 0x0000000300f77308 */ /* 0x0003ea0000000800 */
[C---:B-----5:R-:W-:Y:S06]  /*cfa0*/  HMMA.16816.F32 R172, R8.reuse, R20, R124 ;  /* 0x0000001408ac723c */ /* 0x060fec000000187c */
[----:B------:R-:W-:Y:S01]  /*cfb0*/  HMMA.16816.F32 R128, R8, R22, R128 ;  /* 0x000000160880723c */ /* 0x000fe20000001880 */
[----:B------:R-:W2:Y:S01]  /*cfc0*/  LDSM.16.MT88.4 R20, [R196+0x11000] ;  /* 0x01100000c414783b */ /* 0x000ea20000004200 */
[----:B---3--:R-:W-:-:S02]  /*cfd0*/  MOV R126, R176 ;  /* 0x000000b0007e7202 */ /* 0x008fc40000000f00 */
[----:B------:R-:W-:Y:S02]  /*cfe0*/  MOV R176, R189 ;  /* 0x000000bd00b07202 */ /* 0x000fe40000000f00 */
[C---:B------:R-:W-:Y:S01]  /*cff0*/  HMMA.16816.F32 R112, R8.reuse, R18, R112 ;  /* 0x000000120870723c */ /* 0x040fe20000001870 */
[----:B-1----:R-:W-:Y:S01]  /*d000*/  FFMA.FTZ R3, R246, UR8, -R12 ;  /* 0x00000008f6037c23 */ /* 0x002fe2000801080c */
[----:B------:R-:W1:Y:S01]  /*d010*/  LDSM.16.MT88.4 R16, [R195+0x11000] ;  /* 0x01100000c310783b */ /* 0x000e620000004200 */
[----:B------:R-:W-:Y:S02]  /*d020*/  MOV R189, R249 ;  /* 0x000000f900bd7202 */ /* 0x000fe40000000f00 */
[----:B------:R3:W5:Y:S01]  /*d030*/  MUFU.EX2 R246, R3 ;  /* 0x0000000300f67308 */ /* 0x0007620000000800 */
[----:B------:R-:W-:Y:S01]  /*d040*/  HMMA.16816.F32 R80, R8, R28, R92 ;  /* 0x0000001c0850723c */ /* 0x000fe2000000185c */
[----:B------:R-:W-:-:S05]  /*d050*/  MOV R127, R189 ;  /* 0x000000bd007f7202 */ /* 0x000fca0000000f00 */
[C---:B------:R-:W-:Y:S01]  /*d060*/  HMMA.16816.F32 R132, R8.reuse, R30, R132 ;  /* 0x0000001e0884723c */ /* 0x040fe20000001884 */
[----:B------:R-:W-:Y:S01]  /*d070*/  MOV R125, R174 ;  /* 0x000000ae007d7202 */ /* 0x000fe20000000f00 */
[----:B------:R-:W-:Y:S01]  /*d080*/  IMAD.MOV.U32 R124, RZ, RZ, R175 ;  /* 0x000000ffff7c7224 */ /* 0x000fe200078e00af */
[----:B------:R-:W-:Y:S01]  /*d090*/  MOV R174, R191 ;  /* 0x000000bf00ae7202 */ /* 0x000fe20000000f00 */
[----:B------:R-:W-:Y:S01]  /*d0a0*/  IMAD.MOV.U32 R175, RZ, RZ, R190 ;  /* 0x000000ffffaf7224 */ /* 0x000fe200078e00be */
[----:B------:R-:W-:Y:S01]  /*d0b0*/  LDSM.16.MT88.4 R28, [R194+0x13000] ;  /* 0x01300000c21c783b */ /* 0x000fe20000004200 */
[C---:B------:R-:W-:Y:S01]  /*d0c0*/  HMMA.16816.F32 R180, R8.reuse, R4, R116 ;  /* 0x0000000408b4723c */ /* 0x040fe20000001874 */
[----:B------:R-:W-:Y:S01]  /*d0d0*/  MOV R190, R250 ;  /* 0x000000fa00be7202 */ /* 0x000fe20000000f00 */
[----:B------:R-:W-:Y:S01]  /*d0e0*/  IMAD.MOV.U32 R191, RZ, RZ, R251 ;  /* 0x000000ffffbf7224 */ /* 0x000fe200078e00fb */
[----:B------:R-:W-:Y:S01]  /*d0f0*/  MOV R93, R173 ;  /* 0x000000ad005d7202 */ /* 0x000fe20000000f00 */
[----:B---3--:R-:W-:Y:S01]  /*d100*/  FFMA.FTZ R3, R238, UR8, -R12 ;  /* 0x00000008ee037c23 */ /* 0x008fe2000801080c */
[----:B------:R-:W-:Y:S01]  /*d110*/  IMAD.MOV.U32 R92, RZ, RZ, R172 ;  /* 0x000000ffff5c7224 */ /* 0x000fe200078e00ac */
[----:B------:R-:W-:Y:S01]  /*d120*/  HMMA.16816.F32 R120, R8, R6, R120 ;  /* 0x000000060878723c */ /* 0x000fe20000001878 */
[----:B------:R-:W3:Y:S01]  /*d130*/  LDSM.16.MT88.4 R8, [R193+0x13000] ;  /* 0x01300000c108783b */ /* 0x000ee20000004200 */
[----:B------:R4:W-:Y:S01]  /*d140*/  MUFU.EX2 R238, R3 ;  /* 0x0000000300ee7308 */ /* 0x0009e20000000800 */
[----:B------:R-:W-:Y:S01]  /*d150*/  F2FP.F16.F32.PACK_AB R4, R225, R126 ;  /* 0x0000007ee104723e */ /* 0x000fe200000000ff */
[----:B------:R-:W-:Y:S01]  /*d160*/  IMAD.MOV.U32 R172, RZ, RZ, R227 ;  /* 0x000000ffffac7224 */ /* 0x000fe200078e00e3 */
[----:B-----5:R-:W-:Y:S01]  /*d170*/  F2FP.F16.F32.PACK_AB R5, R246, R247 ;  /* 0x000000f7f605723e */ /* 0x020fe200000000ff */
[----:B------:R-:W-:Y:S01]  /*d180*/  IMAD.MOV.U32 R94, RZ, RZ, R234 ;  /* 0x000000ffff5e7224 */ /* 0x000fe200078e00ea */
[----:B------:R-:W-:-:S02]  /*d190*/  F2FP.F16.F32.PACK_AB R6, R252, R226 ;  /* 0x000000e2fc06723e */ /* 0x000fc400000000ff */
[----:B------:R-:W-:Y:S02]  /*d1a0*/  MOV R173, R224 ;  /* 0x000000e000ad7202 */ /* 0x000fe40000000f00 */
[----:B------:R-:W-:Y:S02]  /*d1b0*/  MOV R227, R232 ;  /* 0x000000e800e37202 */ /* 0x000fe40000000f00 */
[----:B------:R-:W-:Y:S02]  /*d1c0*/  MOV R224, R233 ;  /* 0x000000e900e07202 */ /* 0x000fe40000000f00 */
[----:B------:R-:W-:Y:S01]  /*d1d0*/  MOV R95, R235 ;  /* 0x000000eb005f7202 */ /* 0x000fe20000000f00 */
[----:B----4-:R-:W-:-:S04]  /*d1e0*/  FFMA.FTZ R3, R239, UR8, -R12 ;  /* 0x00000008ef037c23 */ /* 0x010fc8000801080c */
[----:B------:R-:W4:Y:S02]  /*d1f0*/  MUFU.EX2 R239, R3 ;  /* 0x0000000300ef7308 */ /* 0x000f240000000800 */
[----:B----4-:R-:W-:Y:S02]  /*d200*/  F2FP.F16.F32.PACK_AB R7, R239, R238 ;  /* 0x000000eeef07723e */ /* 0x010fe400000000ff */
[----:B------:R-:W-:-:S05]  /*d210*/  MOV R3, R188 ;  /* 0x000000bc00037202 */ /* 0x000fca0000000f00 */
[----:B------:R-:W-:Y:S01]  /*d220*/  HMMA.16816.F32 R248, R4, R24, R36 ;  /* 0x0000001804f8723c */ /* 0x000fe20000001824 */
[----:B------:R-:W4:Y:S01]  /*d230*/  LDSM.16.MT88.4 R36, [R196+0x13000] ;  /* 0x01300000c424783b */ /* 0x000f220000004200 */
[----:B------:R-:W-:-:S04]  /*d240*/  FFMA.FTZ R3, R3, UR8, -R13 ;  /* 0x0000000803037c23 */ /* 0x000fc8000801080d */
[C---:B------:R-:W-:Y:S06]  /*d250*/  HMMA.16816.F32 R148, R4.reuse, R32, R148 ;  /* 0x000000200494723c */ /* 0x040fec0000001894 */
[C---:B------:R-:W-:Y:S01]  /*d260*/  HMMA.16816.F32 R48, R4.reuse, R34, R48 ;  /* 0x000000220430723c */ /* 0x040fe20000001830 */
[----:B------:R-:W5:Y:S05]  /*d270*/  LDSM.16.MT88.4 R32, [R195+0x13000] ;  /* 0x01300000c320783b */ /* 0x000f6a0000004200 */
[C---:B------:R-:W-:Y:S01]  /*d280*/  HMMA.16816.F32 R44, R4.reuse, R26, R44 ;  /* 0x0000001a042c723c */ /* 0x040fe2000000182c */
[----:B------:R-:W5:Y:S05]  /*d290*/  LDSM.16.MT88.4 R24, [R193+0x15000] ;  /* 0x01500000c118783b */ /* 0x000f6a0000004200 */
[C---:B--2---:R-:W-:Y:S06]  /*d2a0*/  HMMA.16816.F32 R156, R4.reuse, R20, R156 ;  /* 0x00000014049c723c */ /* 0x044fec000000189c */
[C---:B------:R-:W-:Y:S01]  /*d2b0*/  HMMA.16816.F32 R52, R4.reuse, R22, R52 ;  /* 0x000000160434723c */ /* 0x040fe20000001834 */
[----:B------:R-:W-:Y:S05]  /*d2c0*/  LDSM.16.MT88.4 R20, [R195+0x15000] ;  /* 0x01500000c314783b */ /* 0x000fea0000004200 */
[C---:B-1----:R-:W-:Y:S06]  /*d2d0*/  HMMA.16816.F32 R240, R4.reuse, R16, R40 ;  /* 0x0000001004f0723c */ /* 0x042fec0000001828 */
[----:B------:R-:W-:Y:S01]  /*d2e0*/  HMMA.16816.F32 R60, R4, R18, R60 ;  /* 0x00000012043c723c */ /* 0x000fe2000000183c */
[----:B------:R-:W1:Y:S01]  /*d2f0*/  LDSM.16.MT88.4 R16, [R194+0x15000] ;  /* 0x01500000c210783b */ /* 0x000e620000004200 */
[----:B------:R-:W-:Y:S01]  /*d300*/  IMAD.MOV.U32 R43, RZ, RZ, R229 ;  /* 0x000000ffff2b7224 */ /* 0x000fe200078e00e5 */
[----:B------:R-:W-:Y:S01]  /*d310*/  MOV R42, R95 ;  /* 0x0000005f002a7202 */ /* 0x000fe20000000f00 */
[----:B------:R-:W-:-:S02]  /*d320*/  IMAD.MOV.U32 R41, RZ, RZ, R190 ;  /* 0x000000ffff297224 */ /* 0x000fc400078e00be */
[C---:B---3--:R-:W-:Y:S06]  /*d330*/  HMMA.16816.F32 R232, R4.reuse, R8, R56 ;  /* 0x0000000804e8723c */ /* 0x048fec0000001838 */
[----:B------:R-:W-:Y:S01]  /*d340*/  HMMA.16816.F32 R68, R4, R10, R68 ;  /* 0x0000000a0444723c */ /* 0x000fe20000001844 */
[----:B------:R-:W2:Y:S01]  /*d350*/  LDSM.16.MT88.4 R8, [R196+0x15000] ;  /* 0x01500000c408783b */ /* 0x000ea20000004200 */
[----:B------:R-:W-:Y:S01]  /*d360*/  MOV R58, R228 ;  /* 0x000000e4003a7202 */ /* 0x000fe20000000f00 */
[----:B------:R-:W-:Y:S01]  /*d370*/  IMAD.MOV.U32 R56, RZ, RZ, R230 ;  /* 0x000000ffff387224 */ /* 0x000fe200078e00e6 */
[----:B------:R-:W-:-:S02]  /*d380*/  MOV R57, R231 ;  /* 0x000000e700397202 */ /* 0x000fc40000000f00 */
[----:B------:R-:W-:Y:S01]  /*d390*/  HMMA.16816.F32 R228, R4, R28, R64 ;  /* 0x0000001c04e4723c */ /* 0x000fe20000001840 */
[----:B------:R-:W-:-:S05]  /*d3a0*/  MOV R59, R94 ;  /* 0x0000005e003b7202 */ /* 0x000fca0000000f00 */
[C---:B----4-:R-:W-:Y:S01]  /*d3b0*/  HMMA.16816.F32 R84, R4.reuse, R36, R84 ;  /* 0x000000240454723c */ /* 0x050fe20000001854 */
[----:B------:R-:W-:Y:S01]  /*d3c0*/  MOV R64, R191 ;  /* 0x000000bf00407202 */ /* 0x000fe20000000f00 */
[----:B------:R-:W-:Y:S01]  /*d3d0*/  IMAD.MOV.U32 R66, RZ, RZ, R225 ;  /* 0x000000ffff427224 */ /* 0x000fe200078e00e1 */
[----:B------:R-:W-:Y:S02]  /*d3e0*/  MOV R65, R224 ;  /* 0x000000e000417202 */ /* 0x000fe40000000f00 */
[----:B------:R-:W-:Y:S01]  /*d3f0*/  MOV R67, R226 ;  /* 0x000000e200437202 */ /* 0x000fe20000000f00 */
[----:B------:R-:W-:Y:S01]  /*d400*/  HMMA.16816.F32 R88, R4, R38, R88 ;  /* 0x000000260458723c */ /* 0x000fe20000001858 */
[----:B------:R-:W-:Y:S01]  /*d410*/  MOV R36, R93 ;  /* 0x0000005d00247202 */ /* 0x000fe20000000f00 */
[----:B------:R-:W-:-:S04]  /*d420*/  IMAD.MOV.U32 R37, RZ, RZ, R92 ;  /* 0x000000ffff257224 */ /* 0x000fc800078e005c */
[----:B-----5:R-:W-:Y:S01]  /*d430*/  HMMA.16816.F32 R92, R4, R32, R96 ;  /* 0x00000020045c723c */ /* 0x020fe20000001860 */
[----:B------:R-:W-:-:S05]  /*d440*/  MOV R39, R227 ;  /* 0x000000e300277202 */ /* 0x000fca0000000f00 */
[C---:B------:R-:W-:Y:S01]  /*d450*/  HMMA.16816.F32 R224, R4.reuse, R24, R144 ;  /* 0x0000001804e0723c */ /* 0x040fe20000001890 */
        /* <DEDUP_REMOVED lines=8> */
[----:B------:R3:W-:Y:S01]  /*d4e0*/  MUFU.EX2 R33, R3 ;  /* 0x0000000300217308 */ /* 0x0007e20000000800 */
        /* <DEDUP_REMOVED lines=12> */
[----:B------:R-:W-:Y:S01]  /*d5b0*/  MOV R57, R174 ;  /* 0x000000ae00397202 */ /* 0x000fe20000000f00 */
[----:B------:R-:W-:Y:S01]  /*d5c0*/  IMAD.MOV.U32 R174, RZ, RZ, R186 ;  /* 0x000000ffffae7224 */ /* 0x000fe200078e00ba */
[----:B------:R-:W-:Y:S01]  /*d5d0*/  MOV R66, R177 ;  /* 0x000000b100427202 */ /* 0x000fe20000000f00 */
[----:B------:R-:W4:Y:S01]  /*d5e0*/  LDSM.16.MT88.4 R28, [R193+0x17000] ;  /* 0x01700000c11c783b */ /* 0x000f220000004200 */
[----:B---3--:R-:W-:Y:S01]  /*d5f0*/  FFMA.FTZ R3, R32, UR8, -R13 ;  /* 0x0000000820037c23 */ /* 0x008fe2000801080d */
[----:B------:R-:W-:Y:S01]  /*d600*/  MOV R67, R178 ;  /* 0x000000b200437202 */ /* 0x000fe20000000f00 */
[----:B-1----:R-:W-:Y:S01]  /*d610*/  HMMA.16816.F32 R188, R4, R16, R164 ;  /* 0x0000001004bc723c */ /* 0x002fe200000018a4 */
[----:B------:R-:W-:Y:S01]  /*d620*/  MOV R172, R184 ;  /* 0x000000b800ac7202 */ /* 0x000fe20000000f00 */
[----:B------:R1:W3:Y:S01]  /*d630*/  MUFU.EX2 R32, R3 ;  /* 0x0000000300207308 */ /* 0x0002e20000000800 */
[----:B------:R-:W-:-:S02]  /*d640*/  MOV R173, R185 ;  /* 0x000000b900ad7202 */ /* 0x000fc40000000f00 */
[----:B------:R-:W-:Y:S01]  /*d650*/  MOV R175, R187 ;  /* 0x000000bb00af7202 */ /* 0x000fe20000000f00 */
[C---:B------:R-:W-:Y:S01]  /*d660*/  HMMA.16816.F32 R168, R4.reuse, R18, R168 ;  /* 0x0000001204a8723c */ /* 0x040fe200000018a8 */
[----:B------:R-:W-:Y:S01]  /*d670*/  MOV R137, R139 ;  /* 0x0000008b00897202 */ /* 0x000fe20000000f00 */
[----:B------:R-:W5:Y:S01]  /*d680*/  LDSM.16.MT88.4 R16, [R196+0x17000] ;  /* 0x01700000c410783b */ /* 0x000f620000004200 */
[----:B------:R-:W-:Y:S02]  /*d690*/  MOV R146, R96 ;  /* 0x0000006000927202 */ /* 0x000fe40000000f00 */
[----:B------:R-:W-:Y:S01]  /*d6a0*/  MOV R139, R97 ;  /* 0x00000061008b7202 */ /* 0x000fe20000000f00 */
[----:B------:R-:W-:Y:S01]  /*d6b0*/  IMAD.MOV.U32 R97, RZ, RZ, R65 ;  /* 0x000000ffff617224 */ /* 0x000fe200078e0041 */
[----:B------:R-:W-:Y:S01]  /*d6c0*/  MOV R136, R99 ;  /* 0x0000006300887202 */ /* 0x000fe20000000f00 */
[----:B--2---:R-:W-:Y:S01]  /*d6d0*/  HMMA.16816.F32 R184, R4, R8, R152 ;  /* 0x0000000804b8723c */ /* 0x004fe20000001898 */
[----:B------:R-:W-:Y:S01]  /*d6e0*/  MOV R96, R64 ;  /* 0x0000004000607202 */ /* 0x000fe20000000f00 */
[----:B------:R-:W-:Y:S01]  /*d6f0*/  IMAD.MOV.U32 R64, RZ, RZ, R56 ;  /* 0x000000ffff407224 */ /* 0x000fe200078e0038 */
[----:B------:R-:W-:Y:S01]  /*d700*/  MOV R98, R66 ;  /* 0x0000004200627202 */ /* 0x000fe20000000f00 */
[----:B------:R-:W-:-:S02]  /*d710*/  IMAD.MOV.U32 R144, RZ, RZ, R136 ;  /* 0x000000ffff907224 */ /* 0x000fc400078e0088 */
[----:B-1----:R-:W-:Y:S01]  /*d720*/  FFMA.FTZ R3, R145, UR8, -R13 ;  /* 0x0000000891037c23 */ /* 0x002fe2000801080d */
[----:B------:R-:W-:Y:S01]  /*d730*/  MOV R99, R67 ;  /* 0x0000004300637202 */ /* 0x000fe20000000f00 */
[----:B------:R-:W-:Y:S01]  /*d740*/  IMAD.MOV.U32 R67, RZ, RZ, R174 ;  /* 0x000000ffff437224 */ /* 0x000fe200078e00ae */
[----:B------:R-:W-:Y:S01]  /*d750*/  MOV R65, R172 ;  /* 0x000000ac00417202 */ /* 0x000fe20000000f00 */
[C---:B------:R-:W-:Y:S01]  /*d760*/  HMMA.16816.F32 R176, R4.reuse, R10, R140 ;  /* 0x0000000a04b0723c */ /* 0x040fe2000000188c */
[----:B------:R-:W-:Y:S01]  /*d770*/  MOV R66, R173 ;  /* 0x000000ad00427202 */ /* 0x000fe20000000f00 */
[----:B------:R-:W1:Y:S01]  /*d780*/  LDSM.16.MT88.4 R8, [R195+0x17000] ;  /* 0x01700000c308783b */ /* 0x000e620000004200 */
[----:B------:R-:W-:Y:S02]  /*d790*/  MOV R56, R175 ;  /* 0x000000af00387202 */ /* 0x000fe40000000f00 */
[----:B------:R-:W-:Y:S01]  /*d7a0*/  MOV R145, R137 ;  /* 0x0000008900917202 */ /* 0x000fe20000000f00 */
[C---:B------:R-:W-:Y:S01]  /*d7b0*/  HMMA.16816.F32 R172, R4.reuse, R20, R80 ;  /* 0x0000001404ac723c */ /* 0x040fe20000001850 */
[----:B------:R2:W-:Y:S01]  /*d7c0*/  MUFU.EX2 R21, R3 ;  /* 0x0000000300157308 */ /* 0x0005e20000000800 */
[----:B------:R-:W-:Y:S01]  /*d7d0*/  MOV R136, R124 ;  /* 0x0000007c00887202 */ /* 0x000fe20000000f00 */
[----:B------:R-:W-:Y:S01]  /*d7e0*/  IMAD.MOV.U32 R38, RZ, RZ, R169 ;  /* 0x000000ffff267224 */ /* 0x000fe200078e00a9 */
[----:B------:R-:W-:Y:S01]  /*d7f0*/  MOV R140, R145 ;  /* 0x00000091008c7202 */ /* 0x000fe20000000f00 */
[----:B------:R-:W-:Y:S01]  /*d800*/  LDSM.16.MT88.4 R152, [R196+0x11800] ;  /* 0x01180000c498783b */ /* 0x000fe20000004200 */
[C---:B------:R-:W-:Y:S01]  /*d810*/  HMMA.16816.F32 R116, R4.reuse, R26, R160 ;  /* 0x0000001a0474723c */ /* 0x040fe200000018a0 */
[----:B------:R-:W-:Y:S01]  /*d820*/  MOV R137, R126 ;  /* 0x0000007e00897202 */ /* 0x000fe20000000f00 */
[----:B------:R-:W-:Y:S01]  /*d830*/  IMAD.MOV.U32 R82, RZ, RZ, R65 ;  /* 0x000000ffff527224 */ /* 0x000fe200078e0041 */
[----:B------:R-:W-:Y:S01]  /*d840*/  MOV R143, R136 ;  /* 0x00000088008f7202 */ /* 0x000fe20000000f00 */
[----:B------:R-:W3:Y:S01]  /*d850*/  LDSM.16.MT88.4 R24, [R194+0x17000] ;  /* 0x01700000c218783b */ /* 0x000ee20000004200 */
[----:B------:R-:W-:Y:S01]  /*d860*/  MOV R40, R168 ;  /* 0x000000a800287202 */ /* 0x000fe20000000f00 */
[----:B------:R-:W-:Y:S01]  /*d870*/  IMAD.MOV.U32 R165, RZ, RZ, R137 ;  /* 0x000000ffffa57224 */ /* 0x000fe200078e0089 */
[----:B------:R-:W-:Y:S01]  /*d880*/  MOV R163, R147 ;  /* 0x0000009300a37202 */ /* 0x000fe20000000f00 */
[----:B------:R-:W-:Y:S01]  /*d890*/  IMAD.MOV.U32 R147, RZ, RZ, R125 ;  /* 0x000000ffff937224 */ /* 0x000fe200078e007d */
[----:B------:R-:W-:Y:S01]  /*d8a0*/  MOV R167, R139 ;  /* 0x0000008b00a77202 */ /* 0x000fe20000000f00 */
[C---:B------:R-:W-:Y:S01]  /*d8b0*/  HMMA.16816.F32 R132, R4.reuse, R22, R132 ;  /* 0x000000160484723c */ /* 0x040fe20000001884 */
[----:B------:R-:W-:Y:S01]  /*d8c0*/  MOV R35, R170 ;  /* 0x000000aa00237202 */ /* 0x000fe20000000f00 */
[----:B--2---:R-:W-:Y:S01]  /*d8d0*/  FFMA.FTZ R3, R146, UR8, -R13 ;  /* 0x0000000892037c23 */ /* 0x004fe2000801080d */
[----:B------:R-:W-:Y:S01]  /*d8e0*/  MOV R146, R138 ;  /* 0x0000008a00927202 */ /* 0x000fe20000000f00 */
[----:B------:R-:W-:Y:S01]  /*d8f0*/  IMAD.MOV.U32 R138, RZ, RZ, R127 ;  /* 0x000000ffff8a7224 */ /* 0x000fe200078e007f */
[----:B------:R-:W-:Y:S01]  /*d900*/  MOV R142, R147 ;  /* 0x00000093008e7202 */ /* 0x000fe20000000f00 */
[----:B------:R2:W3:Y:S01]  /*d910*/  MUFU.EX2 R20, R3 ;  /* 0x0000000300147308 */ /* 0x0004e20000000800 */
[----:B------:R-:W-:Y:S01]  /*d920*/  MOV R34, R171 ;  /* 0x000000ab00227202 */ /* 0x000fe20000000f00 */
[----:B------:R-:W-:Y:S01]  /*d930*/  IMAD.MOV.U32 R141, RZ, RZ, R146 ;  /* 0x000000ffff8d7224 */ /* 0x000fe200078e0092 */
[----:B------:R-:W-:Y:S01]  /*d940*/  MOV R166, R138 ;  /* 0x0000008a00a67202 */ /* 0x000fe20000000f00 */
[C---:B----4-:R-:W-:Y:S01]  /*d950*/  HMMA.16816.F32 R124, R4.reuse, R28, R72 ;  /* 0x0000001c047c723c */ /* 0x050fe20000001848 */
[----:B------:R-:W-:Y:S01]  /*d960*/  LDSM.16.MT88.4 R136, [R193+0x11800] ;  /* 0x01180000c188783b */ /* 0x000fe20000004200 */
[----:B------:R-:W-:Y:S01]  /*d970*/  MOV R80, R99 ;  /* 0x0000006300507202 */ /* 0x000fe20000000f00 */
[----:B------:R-:W-:Y:S01]  /*d980*/  IMAD.MOV.U32 R23, RZ, RZ, R165 ;  /* 0x000000ffff177224 */ /* 0x000fe200078e00a5 */
[----:B------:R-:W-:Y:S01]  /*d990*/  MOV R81, R64 ;  /* 0x0000004000517202 */ /* 0x000fe20000000f00 */
[----:B------:R-:W-:Y:S01]  /*d9a0*/  IMAD.MOV.U32 R99, RZ, RZ, R56 ;  /* 0x000000ffff637224 */ /* 0x000fe200078e0038 */
[----:B-----5:R-:W-:Y:S01]  /*d9b0*/  HMMA.16816.F32 R168, R4, R16, R180 ;  /* 0x0000001004a8723c */ /* 0x020fe200000018b4 */
[----:B------:R-:W-:Y:S01]  /*d9c0*/  IMAD.MOV.U32 R75, RZ, RZ, R40 ;  /* 0x000000ffff4b7224 */ /* 0x000fe200078e0028 */
[----:B------:R-:W-:Y:S01]  /*d9d0*/  MOV R72, R41 ;  /* 0x0000002900487202 */ /* 0x000fe20000000f00 */
[----:B------:R-:W-:Y:S01]  /*d9e0*/  IMAD.MOV.U32 R74, RZ, RZ, R43 ;  /* 0x000000ffff4a7224 */ /* 0x000fe200078e002b */
[----:B------:R-:W-:-:S02]  /*d9f0*/  MOV R73, R42 ;  /* 0x0000002a00497202 */ /* 0x000fc40000000f00 */
[C---:B-1----:R-:W-:Y:S01]  /*da00*/  HMMA.16816.F32 R180, R4.reuse, R8, R140 ;  /* 0x0000000804b4723c */ /* 0x042fe2000000188c */
[----:B--2---:R-:W-:Y:S01]  /*da10*/  FFMA.FTZ R3, R15, UR8, -R12 ;  /* 0x000000080f037c23 */ /* 0x004fe2000801080c */
[----:B------:R-:W-:Y:S01]  /*da20*/  LDSM.16.MT88.4 R40, [R193+0x13800] ;  /* 0x01380000c128783b */ /* 0x000fe20000004200 */
[----:B------:R-:W-:Y:S02]  /*da30*/  MOV R83, R66 ;  /* 0x0000004200537202 */ /* 0x000fe40000000f00 */
[----:B------:R1:W-:Y:S01]  /*da40*/  MUFU.EX2 R15, R3 ;  /* 0x00000003000f7308 */ /* 0x0003e20000000800 */
[----:B------:R-:W-:Y:S01]  /*da50*/  HMMA.16816.F32 R8, R4, R10, R128 ;  /* 0x0000000a0408723c */ /* 0x000fe20000001880 */
[----:B------:R-:W-:-:S05]  /*da60*/  MOV R22, R166 ;  /* 0x000000a600167202 */ /* 0x000fca0000000f00 */
[----:B---3--:R-:W-:Y:S01]  /*da70*/  HMMA.16816.F32 R108, R4, R24, R108 ;  /* 0x00000018046c723c */ /* 0x008fe2000000186c */
[----:B------:R-:W-:Y:S02]  /*da80*/  F2FP.F16.F32.PACK_AB R128, R32, R33 ;  /* 0x000000212080723e */ /* 0x000fe400000000ff */
[----:B------:R-:W-:-:S03]  /*da90*/  F2FP.F16.F32.PACK_AB R130, R20, R21 ;  /* 0x000000151482723e */ /* 0x000fc600000000ff */
[----:B------:R-:W-:Y:S01]  /*daa0*/  HMMA.16816.F32 R28, R4, R30, R104 ;  /* 0x0000001e041c723c */ /* 0x000fe20000001868 */
[----:B------:R-:W-:Y:S01]  /*dab0*/  LDSM.16.MT88.4 R104, [R193+0x17800] ;  /* 0x01780000c168783b */ /* 0x000fe20000004200 */
[----:B-1----:R-:W-:Y:S01]  /*dac0*/  FFMA.FTZ R3, R163, UR8, -R12 ;  /* 0x00000008a3037c23 */ /* 0x002fe2000801080c */
[----:B------:R-:W-:-:S03]  /*dad0*/  MOV R163, R144 ;  /* 0x0000009000a37202 */ /* 0x000fc60000000f00 */
[C---:B------:R-:W-:Y:S01]  /*dae0*/  HMMA.16816.F32 R24, R4.reuse, R26, R112 ;  /* 0x0000001a0418723c */ /* 0x040fe20000001870 */
[----:B------:R-:W1:Y:S01]  /*daf0*/  LDSM.16.MT88.4 R144, [R194+0x11800] ;  /* 0x01180000c290783b */ /* 0x000e620000004200 */
[----:B------:R2:W3:Y:S03]  /*db00*/  MUFU.EX2 R13, R3 ;  /* 0x00000003000d7308 */ /* 0x0004e60000000800 */
[----:B------:R-:W-:Y:S01]  /*db10*/  LDSM.16.MT88.4 R112, [R194+0x17800] ;  /* 0x01780000c270783b */ /* 0x000fe20000004200 */
[----:B------:R-:W-:Y:S03]  /*db20*/  HMMA.16816.F32 R16, R4, R18, R120 ;  /* 0x000000120410723c */ /* 0x000fe60000001878 */
[----:B------:R-:W-:Y:S04]  /*db30*/  LDSM.16.MT88.4 R120, [R196+0x17800] ;  /* 0x01780000c478783b */ /* 0x000fe80000004200 */
[----:B------:R-:W-:Y:S01]  /*db40*/  IMAD.MOV.U32 R6, RZ, RZ, R35 ;  /* 0x000000ffff067224 */ /* 0x000fe200078e0023 */
[----:B------:R-:W-:Y:S01]  /*db50*/  MOV R7, R34 ;  /* 0x0000002200077202 */ /* 0x000fe20000000f00 */
[----:B------:R-:W-:Y:S01]  /*db60*/  IMAD.MOV.U32 R35, RZ, RZ, R36 ;  /* 0x000000ffff237224 */ /* 0x000fe200078e0024 */
[----:B------:R-:W-:-:S02]  /*db70*/  MOV R5, R38 ;  /* 0x0000002600057202 */ /* 0x000fc40000000f00 */
[----:B------:R-:W-:Y:S01]  /*db80*/  MOV R34, R39 ;  /* 0x0000002700227202 */ /* 0x000fe20000000f00 */
[--C-:B--2---:R-:W-:Y:S01]  /*db90*/  FFMA.FTZ R3, R14, UR8, -R12.reuse ;  /* 0x000000080e037c23 */ /* 0x104fe2000801080c */
[----:B---3--:R-:W-:Y:S02]  /*dba0*/  F2FP.F16.F32.PACK_AB R129, R13, R15 ;  /* 0x0000000f0d81723e */ /* 0x008fe400000000ff */
[----:B------:R-:W-:Y:S01]  /*dbb0*/  MOV R4, R75 ;  /* 0x0000004b00047202 */ /* 0x000fe20000000f00 */
[----:B------:R2:W-:Y:S02]  /*dbc0*/  MUFU.EX2 R14, R3 ;  /* 0x00000003000e7308 */ /* 0x0005e40000000800 */
[----:B--2---:R-:W-:Y:S01]  /*dbd0*/  FFMA.FTZ R3, R163, UR8, -R12 ;  /* 0x00000008a3037c23 */ /* 0x004fe2000801080c */
[----:B------:R-:W-:Y:S01]  /*dbe0*/  MOV R12, R167 ;  /* 0x000000a7000c7202 */ /* 0x000fe20000000f00 */
[----:B------:R-:W2:Y:S04]  /*dbf0*/  LDSM.16.MT88.4 R160, [R195+0x11800] ;  /* 0x01180000c3a0783b */ /* 0x000ea80000004200 */
[----:B------:R-:W3:Y:S02]  /*dc00*/  MUFU.EX2 R3, R3 ;  /* 0x0000000300037308 */ /* 0x000ee40000000800 */
[----:B---3--:R-:W-:-:S07]  /*dc10*/  F2FP.F16.F32.PACK_AB R131, R3, R14 ;  /* 0x0000000e0383723e */ /* 0x008fce00000000ff */
[C---:B-1----:R-:W-:Y:S06]  /*dc20*/  HMMA.16816.F32 R148, R128.reuse, R144, R148 ;  /* 0x000000908094723c */ /* 0x042fec0000001894 */
[C---:B------:R-:W-:Y:S01]  /*dc30*/  HMMA.16816.F32 R144, R128.reuse, R146, R48 ;  /* 0x000000928090723c */ /* 0x040fe20000001830 */
[----:B------:R-:W1:Y:S05]  /*dc40*/  LDSM.16.MT88.4 R48, [R194+0x13800] ;  /* 0x01380000c230783b */ /* 0x000e6a0000004200 */
[C---:B------:R-:W-:Y:S06]  /*dc50*/  HMMA.16816.F32 R140, R128.reuse, R136, R248 ;  /* 0x00000088808c723c */ /* 0x040fec00000018f8 */
[C---:B--2---:R-:W-:Y:S01]  /*dc60*/  HMMA.16816.F32 R164, R128.reuse, R160, R240 ;  /* 0x000000a080a4723c */ /* 0x044fe200000018f0 */
[----:B------:R-:W-:Y:S01]  /*dc70*/  MOV R251, R96 ;  /* 0x0000006000fb7202 */ /* 0x000fe20000000f00 */
[----:B------:R-:W-:Y:S01]  /*dc80*/  IMAD.MOV.U32 R249, RZ, RZ, R98 ;  /* 0x000000fffff97224 */ /* 0x000fe200078e0062 */
[----:B------:R-:W-:Y:S01]  /*dc90*/  MOV R250, R97 ;  /* 0x0000006100fa7202 */ /* 0x000fe20000000f00 */
[----:B------:R-:W-:Y:S01]  /*dca0*/  IMAD.MOV.U32 R97, RZ, RZ, R59 ;  /* 0x000000ffff617224 */ /* 0x000fe200078e003b */
[----:B------:R-:W-:Y:S01]  /*dcb0*/  MOV R98, R57 ;  /* 0x0000003900627202 */ /* 0x000fe20000000f00 */
[----:B------:R-:W-:Y:S01]  /*dcc0*/  HMMA.16816.F32 R136, R128, R138, R44 ;  /* 0x0000008a8088723c */ /* 0x000fe2000000182c */
[----:B------:R-:W-:Y:S01]  /*dcd0*/  MOV R240, R37 ;  /* 0x0000002500f07202 */ /* 0x000fe20000000f00 */
[----:B------:R-:W-:Y:S01]  /*dce0*/  IMAD.MOV.U32 R241, RZ, RZ, R74 ;  /* 0x000000fffff17224 */ /* 0x000fe200078e004a */
[----:B------:R-:W-:-:S02]  /*dcf0*/  MOV R96, R58 ;  /* 0x0000003a00607202 */ /* 0x000fc40000000f00 */
[----:B------:R-:W2:Y:S01]  /*dd00*/  LDSM.16.MT88.4 R56, [R196+0x13800] ;  /* 0x01380000c438783b */ /* 0x000ea20000004200 */
[C---:B------:R-:W-:Y:S01]  /*dd10*/  HMMA.16816.F32 R36, R128.reuse, R40, R232 ;  /* 0x000000288024723c */ /* 0x040fe200000018e8 */
[----:B------:R-:W-:Y:S02]  /*dd20*/  MOV R242, R73 ;  /* 0x0000004900f27202 */ /* 0x000fe40000000f00 */
[----:B------:R-:W-:Y:S02]  /*dd30*/  MOV R243, R72 ;  /* 0x0000004800f37202 */ /* 0x000fe40000000f00 */
[----:B------:R-:W-:Y:S01]  /*dd40*/  MOV R248, R67 ;  /* 0x0000004300f87202 */ /* 0x000fe20000000f00 */
[C---:B------:R-:W-:Y:S01]  /*dd50*/  HMMA.16816.F32 R156, R128.reuse, R152, R156 ;  /* 0x00000098809c723c */ /* 0x040fe2000000189c */
[----:B------:R-:W-:Y:S01]  /*dd60*/  MOV R232, R80 ;  /* 0x0000005000e87202 */ /* 0x000fe20000000f00 */
[----:B------:R-:W-:Y:S01]  /*dd70*/  IMAD.MOV.U32 R233, RZ, RZ, R81 ;  /* 0x000000ffffe97224 */ /* 0x000fe200078e0051 */
[----:B------:R-:W-:Y:S01]  /*dd80*/  MOV R235, R82 ;  /* 0x0000005200eb7202 */ /* 0x000fe20000000f00 */
[----:B------:R-:W-:Y:S01]  /*dd90*/  LDSM.16.MT88.4 R64, [R195+0x13800] ;  /* 0x01380000c340783b */ /* 0x000fe20000004200 */
[----:B------:R-:W-:Y:S01]  /*dda0*/  MOV R234, R83 ;  /* 0x0000005300ea7202 */ /* 0x000fe20000000f00 */
[C---:B------:R-:W-:Y:S02]  /*ddb0*/  HMMA.16816.F32 R152, R128.reuse, R154, R52 ;  /* 0x0000009a8098723c */ /* 0x040fe40000001834 */
[----:B------:R-:W3:Y:S04]  /*ddc0*/  LDSM.16.MT88.4 R80, [R194+0x15800] ;  /* 0x01580000c250783b */ /* 0x000ee80000004200 */
[C---:B-1----:R-:W-:Y:S01]  /*ddd0*/  HMMA.16816.F32 R44, R128.reuse, R48, R228 ;  /* 0x00000030802c723c */ /* 0x042fe200000018e4 */
[----:B------:R-:W1:Y:S05]  /*dde0*/  LDSM.16.MT88.4 R72, [R193+0x15800] ;  /* 0x01580000c148783b */ /* 0x000e6a0000004200 */
[----:B------:R-:W-:Y:S01]  /*ddf0*/  HMMA.16816.F32 R48, R128, R50, R76 ;  /* 0x000000328030723c */ /* 0x000fe2000000184c */
[----:B------:R-:W-:Y:S01]  /*de00*/  MOV R229, R97 ;  /* 0x0000006100e57202 */ /* 0x000fe20000000f00 */
[----:B------:R-:W-:Y:S01]  /*de10*/  IMAD.MOV.U32 R228, RZ, RZ, R96 ;  /* 0x000000ffffe47224 */ /* 0x000fe200078e0060 */
[----:B------:R-:W-:Y:S01]  /*de20*/  MOV R230, R98 ;  /* 0x0000006200e67202 */ /* 0x000fe20000000f00 */
[----:B------:R-:W-:-:S02]  /*de30*/  IMAD.MOV.U32 R231, RZ, RZ, R99 ;  /* 0x000000ffffe77224 */ /* 0x000fc400078e0063 */
[----:B------:R-:W-:Y:S01]  /*de40*/  FFMA.FTZ R2, R229, R2, R228 ;  /* 0x00000002e5027223 */ /* 0x000fe200000100e4 */
[----:B------:R-:W-:Y:S01]  /*de50*/  LDSM.16.MT88.4 R96, [R195+0x15800] ;  /* 0x01580000c360783b */ /* 0x000fe20000004200 */
[----:B------:R-:W-:Y:S01]  /*de60*/  FFMA.FTZ R0, R231, R0, R230 ;  /* 0x00000000e7007223 */ /* 0x000fe200000100e6 */
[C---:B------:R-:W-:Y:S01]  /*de70*/  HMMA.16816.F32 R160, R128.reuse, R162, R60 ;  /* 0x000000a280a0723c */ /* 0x040fe2000000183c */
[----:B------:R-:W-:Y:S02]  /*de80*/  FADD.FTZ R2, R232, R2 ;  /* 0x00000002e8027221 */ /* 0x000fe40000010000 */
[----:B------:R-:W-:Y:S02]  /*de90*/  FADD.FTZ R0, R233, R0 ;  /* 0x00000000e9007221 */ /* 0x000fe40000010000 */
[----:B------:R-:W-:Y:S01]  /*dea0*/  FADD.FTZ R2, R234, R2 ;  /* 0x00000002ea027221 */ /* 0x000fe20000010000 */
[----:B--2---:R-:W-:Y:S01]  /*deb0*/  HMMA.16816.F32 R52, R128, R56, R84 ;  /* 0x000000388034723c */ /* 0x004fe20000001854 */
[----:B------:R-:W-:-:S02]  /*dec0*/  FADD.FTZ R0, R235, R0 ;  /* 0x00000000eb007221 */ /* 0x000fc40000010000 */
[----:B------:R-:W-:Y:S02]  /*ded0*/  FADD.FTZ R2, R240, R2 ;  /* 0x00000002f0027221 */ /* 0x000fe40000010000 */
[----:B------:R-:W-:Y:S01]  /*dee0*/  FADD.FTZ R0, R241, R0 ;  /* 0x00000000f1007221 */ /* 0x000fe20000010000 */
[C---:B------:R-:W-:Y:S01]  /*def0*/  HMMA.16816.F32 R56, R128.reuse, R58, R88 ;  /* 0x0000003a8038723c */ /* 0x040fe20000001858 */
[----:B------:R-:W-:Y:S01]  /*df00*/  FADD.FTZ R2, R242, R2 ;  /* 0x00000002f2027221 */ /* 0x000fe20000010000 */
[----:B------:R-:W2:Y:S01]  /*df10*/  LDSM.16.MT88.4 R88, [R196+0x15800] ;  /* 0x01580000c458783b */ /* 0x000ea20000004200 */
[----:B------:R-:W-:Y:S02]  /*df20*/  FADD.FTZ R0, R243, R0 ;  /* 0x00000000f3007221 */ /* 0x000fe40000010000 */
[----:B------:R-:W-:Y:S01]  /*df30*/  FADD.FTZ R2, R248, R2 ;  /* 0x00000002f8027221 */ /* 0x000fe20000010000 */
[----:B------:R-:W-:Y:S01]  /*df40*/  HMMA.16816.F32 R40, R128, R42, R68 ;  /* 0x0000002a8028723c */ /* 0x000fe20000001844 */
[----:B------:R-:W-:-:S02]  /*df50*/  FADD.FTZ R0, R249, R0 ;  /* 0x00000000f9007221 */ /* 0x000fc40000010000 */
[----:B------:R-:W-:Y:S02]  /*df60*/  FADD.FTZ R2, R250, R2 ;  /* 0x00000002fa027221 */ /* 0x000fe40000010000 */
[----:B------:R-:W-:Y:S01]  /*df70*/  FADD.FTZ R0, R251, R0 ;  /* 0x00000000fb007221 */ /* 0x000fe20000010000 */
[C---:B---3--:R-:W-:Y:S01]  /*df80*/  HMMA.16816.F32 R76, R128.reuse, R80, R188 ;  /* 0x00000050804c723c */ /* 0x048fe200000018bc */
[----:B------:R-:W-:Y:S02]  /*df90*/  FADD.FTZ R2, R12, R2 ;  /* 0x000000020c027221 */ /* 0x000fe40000010000 */
[----:B------:R-:W-:Y:S02]  /*dfa0*/  FADD.FTZ R0, R22, R0 ;  /* 0x0000000016007221 */ /* 0x000fe40000010000 */
[----:B------:R-:W-:Y:S01]  /*dfb0*/  FADD.FTZ R2, R23, R2 ;  /* 0x0000000217027221 */ /* 0x000fe20000010000 */
[----:B------:R-:W-:Y:S01]  /*dfc0*/  HMMA.16816.F32 R80, R128, R82, R4 ;  /* 0x000000528050723c */ /* 0x000fe20000001804 */
[----:B------:R-:W3:Y:S01]  /*dfd0*/  LDSM.16.MT88.4 R4, [R195+0x17800] ;  /* 0x01780000c304783b */ /* 0x000ee20000004200 */
[----:B------:R-:W-:Y:S01]  /*dfe0*/  FADD.FTZ R0, R247, R0 ;  /* 0x00000000f7007221 */ /* 0x000fe20000010000 */
[----:B------:R-:W-:-:S03]  /*dff0*/  FADD.FTZ R2, R34, R2 ;  /* 0x0000000222027221 */ /* 0x000fc60000010000 */
[----:B------:R-:W-:Y:S01]  /*e000*/  FADD.FTZ R0, R246, R0 ;  /* 0x00000000f6007221 */ /* 0x000fe20000010000 */
[----:B------:R-:W-:Y:S01]  /*e010*/  FADD.FTZ R2, R35, R2 ;  /* 0x0000000223027221 */ /* 0x000fe20000010000 */
[----:B------:R-:W-:Y:S02]  /*e020*/  HMMA.16816.F32 R60, R128, R64, R92 ;  /* 0x00000040803c723c */ /* 0x000fe4000000185c */
[----:B------:R-:W-:Y:S01]  /*e030*/  FADD.FTZ R0, R238, R0 ;  /* 0x00000000ee007221 */ /* 0x000fe20000010000 */
[----:B------:R-:W-:-:S03]  /*e040*/  FADD.FTZ R2, R252, R2 ;  /* 0x00000002fc027221 */ /* 0x000fc60000010000 */
[----:B------:R-:W-:Y:S01]  /*e050*/  FADD.FTZ R0, R239, R0 ;  /* 0x00000000ef007221 */ /* 0x000fe20000010000 */
[----:B------:R-:W-:Y:S01]  /*e060*/  FADD.FTZ R2, R33, R2 ;  /* 0x0000000221027221 */ /* 0x000fe20000010000 */
[----:B-1----:R-:W-:Y:S02]  /*e070*/  HMMA.16816.F32 R68, R128, R72, R224 ;  /* 0x000000488044723c */ /* 0x002fe400000018e0 */
        /* <DEDUP_REMOVED lines=8> */
[----:B------:R-:W-:Y:S01]  /*e100*/  HMMA.16816.F32 R72, R128, R74, R116 ;  /* 0x0000004a8048723c */ /* 0x000fe20000001874 */
[----:B------:R1:W-:Y:S01]  /*e110*/  STL [R1+0x24], R2 ;  /* 0x0000240201007387 */ /* 0x0003e20000100800 */
[----:B------:R-:W-:-:S03]  /*e120*/  MOV R3, R236 ;  /* 0x000000ec00037202 */ /* 0x000fc60000000f00 */
[----:B------:R1:W-:Y:S01]  /*e130*/  STL [R1+0x28], R0 ;  /* 0x0000280001007387 */ /* 0x0003e20000100800 */
[C---:B--2---:R-:W-:Y:S06]  /*e140*/  HMMA.16816.F32 R84, R128.reuse, R88, R184 ;  /* 0x000000588054723c */ /* 0x044fec00000018b8 */
[C---:B------:R-:W-:Y:S06]  /*e150*/  HMMA.16816.F32 R92, R128.reuse, R96, R172 ;  /* 0x00000060805c723c */ /* 0x040fec00000018ac */
[C---:B------:R-:W-:Y:S06]  /*e160*/  HMMA.16816.F32 R100, R128.reuse, R104, R124 ;  /* 0x000000688064723c */ /* 0x040fec000000187c */
[C---:B------:R-:W-:Y:S06]  /*e170*/  HMMA.16816.F32 R108, R128.reuse, R112, R108 ;  /* 0x00000070806c723c */ /* 0x040fec000000186c */
[C---:B------:R-:W-:Y:S06]  /*e180*/  HMMA.16816.F32 R116, R128.reuse, R120, R168 ;  /* 0x000000788074723c */ /* 0x040fec00000018a8 */
[C---:B------:R-:W-:Y:S06]  /*e190*/  HMMA.16816.F32 R88, R128.reuse, R90, R176 ;  /* 0x0000005a8058723c */ /* 0x040fec00000018b0 */
[C---:B------:R-:W-:Y:S06]  /*e1a0*/  HMMA.16816.F32 R96, R128.reuse, R98, R132 ;  /* 0x000000628060723c */ /* 0x040fec0000001884 */
[----:B------:R-:W-:Y:S01]  /*e1b0*/  HMMA.16816.F32 R104, R128, R106, R28 ;  /* 0x0000006a8068723c */ /* 0x000fe2000000181c */
[----:B------:R-:W-:-:S05]  /*e1c0*/  MOV R132, R237 ;  /* 0x000000ed00847202 */ /* 0x000fca0000000f00 */
[C---:B------:R-:W-:Y:S06]  /*e1d0*/  HMMA.16816.F32 R112, R128.reuse, R114, R24 ;  /* 0x000000728070723c */ /* 0x040fec0000001818 */
[C---:B------:R-:W-:Y:S06]  /*e1e0*/  HMMA.16816.F32 R120, R128.reuse, R122, R16 ;  /* 0x0000007a8078723c */ /* 0x040fec0000001810 */
[C---:B---3--:R-:W-:Y:S06]  /*e1f0*/  HMMA.16816.F32 R124, R128.reuse, R4, R180 ;  /* 0x00000004807c723c */ /* 0x048fec00000018b4 */
[----:B-1----:R-:W-:-:S15]  /*e200*/  HMMA.16816.F32 R128, R128, R6, R8 ;  /* 0x000000068080723c */ /* 0x002fde0000001808 */
[----:B------:R-:W-:-:S09]  /*e210*/  NOP ;  /* 0x0000000000007918 */ /* 0x000fd20000000000 */
.L_x_240:
[----:B------:R-:W-:-:S06]  /*e220*/  UISETP.GT.AND UP0, UPT, UR18, UR5, UPT ;  /* 0x000000051200728c */ /* 0x000fcc000bf04270 */
[----:B------:R-:W-:-:S13]  /*e230*/  PLOP3.LUT P0, PT, PT, PT, UP0, 0x80, 0x0 ;  /* 0x000000000000781c */ /* 0x000fda0003f0f008 */
[----:B------:R-:W-:Y:S05]  /*e240*/  @!P0 BRA `(.L_x_244) ;  /* 0x0000004800bc8947 */ /* 0x000fea0003800000 */
[----:B------:R-:W2:Y:S01]  /*e250*/  LDL.LU R2, [R1+0x88] ;  /* 0x0000880001027983 */ /* 0x000ea20000300800 */
[----:B------:R-:W-:Y:S01]  /*e260*/  ULDC UR4, c[0x0][0x260] ;  /* 0x0000980000047ab9 */ /* 0x000fe20000000800 */
[----:B------:R-:W-:Y:S01]  /*e270*/  IMAD.U32 R8, RZ, RZ, UR24 ;  /* 0x00000018ff087e24 */ /* 0x000fe2000f8e00ff */
[----:B------:R-:W-:Y:S01]  /*e280*/  ULDC.64 UR8, c[0x0][0x218] ;  /* 0x0000860000087ab9 */ /* 0x000fe20000000a00 */
[----:B------:R-:W1:Y:S01]  /*e290*/  S2R R0, SR_TID.X ;  /* 0x0000000000007919 */ /* 0x000e620000002100 */
[----:B------:R-:W-:Y:S01]  /*e2a0*/  IMAD.U32 R6, RZ, RZ, UR4 ;  /* 0x00000004ff067e24 */ /* 0x000fe2000f8e00ff */
[----:B------:R-:W-:Y:S01]  /*e2b0*/  ULDC UR4, c[0x0][0x2d0] ;  /* 0x0000b40000047ab9 */ /* 0x000fe20000000800 */
[----:B------:R-:W-:Y:S01]  /*e2c0*/  ULDC.64 UR6, c[0x0][0x220] ;  /* 0x0000880000067ab9 */ /* 0x000fe20000000a00 */
[----:B------:R-:W-:Y:S01]  /*e2d0*/  SHF.R.S32.HI R251, RZ, 0x1f, R244 ;  /* 0x0000001ffffb7819 */ /* 0x000fe200000114f4 */
[----:B------:R-:W-:Y:S01]  /*e2e0*/  IMAD.MOV.U32 R134, RZ, RZ, R3 ;  /* 0x000000ffff867224 */ /* 0x000fe200078e0003 */
[----:B------:R-:W-:Y:S01]  /*e2f0*/  UIADD3 UR10, UR18, -0x2, URZ ;  /* 0xfffffffe120a7890 */ /* 0x000fe2000fffe03f */
[----:B------:R-:W-:Y:S01]  /*e300*/  IMAD.MOV.U32 R133, RZ, RZ, R132 ;  /* 0x000000ffff857224 */ /* 0x000fe200078e0084 */
[----:B------:R-:W-:Y:S01]  /*e310*/  UMOV UR20, URZ ;  /* 0x0000003f00147c82 */ /* 0x000fe20008000000 */
[----:B------:R-:W-:Y:S01]  /*e320*/  ULDC UR11, c[0x0][0x2d0] ;  /* 0x0000b400000b7ab9 */ /* 0x000fe20000000800 */
[----:B-1----:R-:W-:-:S04]  /*e330*/  SHF.R.S32.HI R4, RZ, 0x1f, R0 ;  /* 0x0000001fff047819 */ /* 0x002fc80000011400 */
[----:B------:R-:W-:-:S04]  /*e340*/  LEA.HI R4, R4, R0, RZ, 0x3 ;  /* 0x0000000004047211 */ /* 0x000fc800078f18ff */
[----:B------:R-:W-:-:S05]  /*e350*/  LOP3.LUT R4, R4, 0xfffffff8, RZ, 0xc0, !PT ;  /* 0xfffffff804047812 */ /* 0x000fca00078ec0ff */
[----:B------:R-:W-:-:S04]  /*e360*/  IMAD.IADD R4, R0, 0x1, -R4 ;  /* 0x0000000100047824 */ /* 0x000fc800078e0a04 */
[----:B------:R-:W-:-:S05]  /*e370*/  IMAD.SHL.U32 R4, R4, 0x8, RZ ;  /* 0x0000000804047824 */ /* 0x000fca00078e00ff */
[----:B------:R-:W-:Y:S01]  /*e380*/  ISETP.GE.AND P2, PT, R4, UR4, PT ;  /* 0x0000000404007c0c */ /* 0x000fe2000bf46270 */
[----:B------:R-:W-:Y:S01]  /*e390*/  IMAD.MOV.U32 R250, RZ, RZ, R244 ;  /* 0x000000fffffa7224 */ /* 0x000fe200078e00f4 */
[--C-:B------:R-:W-:Y:S01]  /*e3a0*/  SHF.R.S32.HI R5, RZ, 0x1f, R4.reuse ;  /* 0x0000001fff057819 */ /* 0x100fe20000011404 */
[----:B------:R-:W-:Y:S02]  /*e3b0*/  ULDC UR4, c[0x0][0x2ec] ;  /* 0x0000bb0000047ab9 */ /* 0x000fe40000000800 */
[----:B------:R-:W-:-:S03]  /*e3c0*/  IMAD.WIDE.U32 R6, R6, UR19, R4 ;  /* 0x0000001306067c25 */ /* 0x000fc6000f8e0004 */
[----:B------:R-:W-:-:S05]  /*e3d0*/  IADD3 R0, P1, R6, UR26, RZ ;  /* 0x0000001a06007c10 */ /* 0x000fca000ff3e0ff */
[----:B------:R-:W1:Y:S01]  /*e3e0*/  @!P2 LDC.64 R10, c[0x0][0x220] ;  /* 0x00008800ff0aab82 */ /* 0x000e620000000a00 */
[----:B------:R-:W-:Y:S02]  /*e3f0*/  IADD3.X R8, R8, UR23, R7, P1, !PT ;  /* 0x0000001708087c10 */ /* 0x000fe40008ffe407 */
[----:B------:R-:W-:-:S05]  /*e400*/  LEA R6, P1, R0, UR8, 0x1 ;  /* 0x0000000800067c11 */ /* 0x000fca000f8208ff */
[----:B------:R-:W3:Y:S01]  /*e410*/  @!P2 LDC.64 R12, c[0x0][0x220] ;  /* 0x00008800ff0cab82 */ /* 0x000ee20000000a00 */
[----:B------:R-:W-:Y:S01]  /*e420*/  LEA.HI.X R0, R0, UR9, R8, 0x1, P1 ;  /* 0x0000000900007c11 */ /* 0x000fe200088f0c08 */
[----:B------:R-:W-:Y:S01]  /*e430*/  ULDC.64 UR8, c[0x0][0x248] ;  /* 0x0000920000087ab9 */ /* 0x000fe20000000a00 */
[----:B-1----:R1:W-:Y:S04]  /*e440*/  @!P2 STL.64 [R1+0x50], R10 ;  /* 0x0000500a0100a387 */ /* 0x0023e80000100a00 */
[----:B---3--:R-:W-:Y:S04]  /*e450*/  @!P2 STL.64 [R1+0x48], R12 ;  /* 0x0000480c0100a387 */ /* 0x008fe80000100a00 */
[----:B------:R3:W-:Y:S01]  /*e460*/  STL [R1+0x20], R6 ;  /* 0x0000200601007387 */ /* 0x0007e20000100800 */
[----:B-1----:R-:W1:Y:S08]  /*e470*/  @!P2 LDC.64 R10, c[0x0][0x220] ;  /* 0x00008800ff0aab82 */ /* 0x002e700000000a00 */
[----:B---3--:R-:W3:Y:S01]  /*e480*/  @!P2 LDC.64 R6, c[0x0][0x220] ;  /* 0x00008800ff06ab82 */ /* 0x008ee20000000a00 */
[----:B-1----:R-:W-:Y:S01]  /*e490*/  @!P2 STL.64 [R1+0x40], R10 ;  /* 0x0000400a0100a387 */ /* 0x002fe20000100a00 */
[----:B--2---:R-:W-:-:S04]  /*e4a0*/  IMAD.WIDE.U32 R4, R2, UR19, R4 ;  /* 0x0000001302047c25 */ /* 0x004fc8000f8e0004 */
[----:B------:R-:W-:Y:S01]  /*e4b0*/  IMAD.U32 R2, RZ, RZ, UR25 ;  /* 0x00000019ff027e24 */ /* 0x000fe2000f8e00ff */
[----:B------:R-:W-:-:S04]  /*e4c0*/  IADD3 R252, P0, R4, UR28, RZ ;  /* 0x0000001c04fc7c10 */ /* 0x000fc8000ff1e0ff */
[----:B------:R-:W-:Y:S01]  /*e4d0*/  IADD3.X R4, R2, UR13, R5, P0, !PT ;  /* 0x0000000d02047c10 */ /* 0x000fe200087fe405 */
[----:B------:R-:W-:Y:S01]  /*e4e0*/  UIADD3 UR13, UR18, -0x1, URZ ;  /* 0xffffffff120d7890 */ /* 0x000fe2000fffe03f */
[----:B------:R-:W-:-:S04]  /*e4f0*/  LEA R2, P0, R252, UR6, 0x1 ;  /* 0x00000006fc027c11 */ /* 0x000fc8000f8008ff */
[----:B------:R-:W-:Y:S01]  /*e500*/  LEA.HI.X R252, R252, UR7, R4, 0x1, P0 ;  /* 0x00000007fcfc7c11 */ /* 0x000fe200080f0c04 */
[----:B------:R1:W-:Y:S01]  /*e510*/  STL [R1+0x18], R2 ;  /* 0x0000180201007387 */ /* 0x0003e20000100800 */
[C---:B------:R-:W-:Y:S01]  /*e520*/  IADD3 R4, P1, R244.reuse, 0x10, RZ ;  /* 0x00000010f4047810 */ /* 0x040fe20007f3e0ff */
[----:B------:R-:W-:Y:S02]  /*e530*/  ULDC.64 UR6, c[0x0][0x250] ;  /* 0x0000940000067ab9 */ /* 0x000fe40000000a00 */
[----:B---3--:R2:W-:Y:S04]  /*e540*/  @!P2 STL.64 [R1+0x38], R6 ;  /* 0x000038060100a387 */ /* 0x0085e80000100a00 */
[----:B------:R-:W-:Y:S04]  /*e550*/  STL [R1+0x1c], R0 ;  /* 0x00001c0001007387 */ /* 0x000fe80000100800 */
[----:B------:R3:W-:Y:S01]  /*e560*/  STL [R1+0x8], R4 ;  /* 0x0000080401007387 */ /* 0x0007e20000100800 */
[----:B-1----:R-:W-:-:S05]  /*e570*/  IADD3 R2, P0, R244, 0x30, RZ ;  /* 0x00000030f4027810 */ /* 0x002fca0007f1e0ff */
[----:B------:R1:W-:Y:S01]  /*e580*/  STL [R1], R2 ;  /* 0x0000000201007387 */ /* 0x0003e20000100800 */
[----:B--2---:R-:W-:-:S05]  /*e590*/  IADD3 R6, P3, R244, 0x20, RZ ;  /* 0x00000020f4067810 */ /* 0x004fca0007f7e0ff */
[----:B------:R-:W-:-:S05]  /*e5a0*/  IMAD.X R7, RZ, RZ, R251, P3 ;  /* 0x000000ffff077224 */ /* 0x000fca00018e06fb */
[----:B------:R-:W-:Y:S04]  /*e5b0*/  STL.64 [R1+0x10], R6 ;  /* 0x0000100601007387 */ /* 0x000fe80000100a00 */
[----:B------:R-:W2:Y:S04]  /*e5c0*/  LDL.LU.64 R12, [R1+0x78] ;  /* 0x00007800010c7983 */ /* 0x000ea80000300a00 */
[----:B------:R-:W1:Y:S04]  /*e5d0*/  LDL.LU.64 R10, [R1+0x80] ;  /* 0x00008000010a7983 */ /* 0x000e680000300a00 */
[----:B---3--:R3:W4:Y:S01]  /*e5e0*/  LDL.64 R4, [R1+0x8] ;  /* 0x0000080001047983 */ /* 0x0087220000100a00 */
[----:B------:R-:W-:-:S02]  /*e5f0*/  IMAD.X R3, RZ, RZ, R251, P0 ;  /* 0x000000ffff037224 */ /* 0x000fc400000e06fb */
[----:B-1----:R-:W-:Y:S02]  /*e600*/  IMAD.MOV.U32 R2, RZ, RZ, R10 ;  /* 0x000000ffff027224 */ /* 0x002fe400078e000a */
[----:B----4-:R-:W-:-:S05]  /*e610*/  IMAD.X R5, RZ, RZ, R251, P1 ;  /* 0x000000ffff057224 */ /* 0x010fca00008e06fb */
[----:B------:R-:W-:Y:S04]  /*e620*/  STL [R1+0xc], R5 ;  /* 0x00000c0501007387 */ /* 0x000fe80000100800 */
[----:B------:R2:W-:Y:S02]  /*e630*/  STL [R1+0x4], R3 ;  /* 0x0000040301007387 */ /* 0x0005e40000100800 */
[----:B--2---:R-:W-:-:S05]  /*e640*/  IMAD.MOV.U32 R3, RZ, RZ, R13 ;  /* 0x000000ffff037224 */ /* 0x004fca00078e000d */
[----:B------:R3:W-:Y:S01]  /*e650*/  STL.64 [R1+0x30], R2 ;  /* 0x0000300201007387 */ /* 0x0007e20000100a00 */
[----:B------:R-:W-:Y:S05]  /*e660*/  BRA `(.L_x_245) ;  /* 0x0000000400c47947 */ /* 0x000fea0003800000 */
.L_x_247:
[----:B------:R-:W2:Y:S01]  /*e670*/  LDL.64 R188, [R1+0x70] ;  /* 0x0000700001bc7983 */ /* 0x000ea20000100a00 */
[----:B------:R-:W1:Y:S01]  /*e680*/  @!P2 LDC.64 R180, c[0x0][0x218] ;  /* 0x00008600ffb4ab82 */ /* 0x000e620000000a00 */
[----:B------:R-:W-:Y:S02]  /*e690*/  UIADD3 UR19, UR18, -0x2, URZ ;  /* 0xfffffffe12137890 */ /* 0x000fe4000fffe03f */
[----:B------:R-:W3:Y:S02]  /*e6a0*/  LDL.64 R186, [R1+0x68] ;  /* 0x0000680001ba7983 */ /* 0x000ee40000100a00 */
[----:B------:R-:W-:Y:S02]  /*e6b0*/  USHF.R.S32.HI UR17, URZ, 0x1f, UR19 ;  /* 0x0000001f3f117899 */ /* 0x000fe40008011413 */
[----:B------:R4:W-:Y:S01]  /*e6c0*/  @P2 STS.128 [R219+0x8000], RZ ;  /* 0x008000ffdb002388 */ /* 0x0009e20000000c00 */
[----:B------:R-:W-:Y:S01]  /*e6d0*/  UIMAD.WIDE.U32 UR22, UR19, UR8, URZ ;  /* 0x00000008131672a5 */ /* 0x000fe2000f8e003f */
[----:B------:R-:W5:Y:S01]  /*e6e0*/  @!P2 LDC.64 R178, c[0x0][0x218] ;  /* 0x00008600ffb2ab82 */ /* 0x000f620000000a00 */
[----:B------:R-:W-:Y:S04]  /*e6f0*/  UIMAD UR17, UR17, UR8, URZ ;  /* 0x00000008111172a4 */ /* 0x000fe8000f8e023f */
[----:B------:R-:W-:Y:S01]  /*e700*/  UIMAD UR17, UR19, UR9, UR17 ;  /* 0x00000009131172a4 */ /* 0x000fe2000f8e0211 */
[----:B------:R-:W-:Y:S02]  /*e710*/  IMAD.U32 R174, RZ, RZ, UR22 ;  /* 0x00000016ffae7e24 */ /* 0x000fe4000f8e00ff */
[----:B------:R-:W-:Y:S01]  /*e720*/  IMAD.U32 R175, RZ, RZ, UR23 ;  /* 0x00000017ffaf7e24 */ /* 0x000fe2000f8e00ff */
[----:B------:R-:W-:Y:S01]  /*e730*/  UIADD3 UR17, UR23, UR17, URZ ;  /* 0x0000001117117290 */ /* 0x000fe2000fffe03f */
[----:B------:R-:W4:Y:S05]  /*e740*/  @!P2 LDC.64 R176, c[0x0][0x218] ;  /* 0x00008600ffb0ab82 */ /* 0x000f2a0000000a00 */
[----:B------:R-:W-:Y:S03]  /*e750*/  IMAD.U32 R175, RZ, RZ, UR17 ;  /* 0x00000011ffaf7e24 */ /* 0x000fe6000f8e00ff */
[----:B------:R-:W4:Y:S01]  /*e760*/  @!P2 LDC.64 R182, c[0x0][0x218] ;  /* 0x00008600ffb6ab82 */ /* 0x000f220000000a00 */
[C---:B--2---:R-:W-:Y:S04]  /*e770*/  LEA R135, P0, R174.reuse, R188, 0x6 ;  /* 0x000000bcae877211 */ /* 0x044fe800078030ff */
[----:B---3--:R-:W-:Y:S02]  /*e780*/  LEA.HI.X R174, R174, R187, R175, 0x6, P0 ;  /* 0x000000bbaeae7211 */ /* 0x008fe400000f34af */
[C---:B-1----:R-:W-:Y:S04]  /*e790*/  @!P2 LEA R180, P0, R135.reuse, R180, 0x1 ;  /* 0x000000b487b4a211 */ /* 0x042fe800078008ff */
[C---:B------:R-:W-:Y:S02]  /*e7a0*/  @!P2 LEA.HI.X R181, R135.reuse, R181, R174, 0x1, P0 ;  /* 0x000000b587b5a211 */ /* 0x040fe400000f0cae */
[----:B------:R-:W-:Y:S03]  /*e7b0*/  IADD3 R135, P0, R135, UR34, RZ ;  /* 0x0000002287877c10 */ /* 0x000fe6000ff1e0ff */
[----:B------:R-:W-:Y:S01]  /*e7c0*/  @!PT LDS RZ, [RZ] ;  /* 0x00000000fffff984 */ /* 0x000fe20000000800 */
[----:B------:R-:W-:Y:S01]  /*e7d0*/  @!PT LDS RZ, [RZ] ;  /* 0x00000000fffff984 */ /* 0x000fe20000000800 */
[----:B------:R-:W-:Y:S01]  /*e7e0*/  @!PT LDS RZ, [RZ] ;  /* 0x00000000fffff984 */ /* 0x000fe20000000800 */
[----:B------:R1:W-:Y:S01]  /*e7f0*/  @!P2 LDGSTS.E.BYPASS.LTC128B.128 [R219+0x8000], desc[UR30][R180.64] ;  /* 0x08000000b4dbafae */ /* 0x0003e2000b901d5e */
[----:B------:R-:W-:Y:S02]  /*e800*/  IADD3.X R174, R174, UR33, RZ, P0, !PT ;  /* 0x00000021aeae7c10 */ /* 0x000fe400087fe4ff */
[C---:B-----5:R-:W-:Y:S01]  /*e810*/  @!P2 LEA R178, P0, R135.reuse, R178, 0x1 ;  /* 0x000000b287b2a211 */ /* 0x060fe200078008ff */
[----:B------:R1:W-:Y:S03]  /*e820*/  @P6 STS.128 [R219+0xa000], RZ ;  /* 0x00a000ffdb006388 */ /* 0x0003e60000000c00 */
[C---:B------:R-:W-:Y:S01]  /*e830*/  @!P2 LEA.HI.X R179, R135.reuse, R179, R174, 0x1, P0 ;  /* 0x000000b387b3a211 */ /* 0x040fe200000f0cae */
[----:B------:R-:W-:Y:S01]  /*e840*/  @!PT LDS RZ, [RZ] ;  /* 0x00000000fffff984 */ /* 0x000fe20000000800 */
[----:B------:R-:W-:Y:S01]  /*e850*/  @!PT LDS RZ, [RZ] ;  /* 0x00000000fffff984 */ /* 0x000fe20000000800 */
[----:B------:R-:W-:Y:S01]  /*e860*/  @!PT LDS RZ, [RZ] ;  /* 0x00000000fffff984 */ /* 0x000fe20000000800 */
[----:B------:R1:W-:Y:S01]  /*e870*/  @!P6 LDGSTS.E.BYPASS.LTC128B.128 [R219+0xa000], desc[UR30][R172.64+0x80] ;  /* 0x0a000080acdbefae */ /* 0x0003e2000b901d5e */
[----:B------:R-:W-:Y:S03]  /*e880*/  IADD3 R135, P0, R135, UR34, RZ ;  /* 0x0000002287877c10 */ /* 0x000fe6000ff1e0ff */
[----:B------:R1:W-:Y:S01]  /*e890*/  @P5 STS.128 [R219+0xc000], RZ ;  /* 0x00c000ffdb005388 */ /* 0x0003e20000000c00 */
[----:B------:R-:W-:Y:S02]  /*e8a0*/  IADD3.X R174, R174, UR33, RZ, P0, !PT ;  /* 0x00000021aeae7c10 */ /* 0x000fe400087fe4ff */
[C---:B----4-:R-:W-:Y:S01]  /*e8b0*/  @!P2 LEA R176, P0, R135.reuse, R176, 0x1 ;  /* 0x000000b087b0a211 */ /* 0x050fe200078008ff */
[----:B------:R-:W-:Y:S01]  /*e8c0*/  @!PT LDS RZ, [RZ] ;  /* 0x00000000fffff984 */ /* 0x000fe20000000800 */
[----:B------:R-:W-:Y:S01]  /*e8d0*/  @!PT LDS RZ, [RZ] ;  /* 0x00000000fffff984 */ /* 0x000fe20000000800 */
[----:B------:R-:W-:Y:S01]  /*e8e0*/  @!PT LDS RZ, [RZ] ;  /* 0x00000000fffff984 */ /* 0x000fe20000000800 */
[----:B------:R1:W-:Y:S03]  /*e8f0*/  @!P5 LDGSTS.E.BYPASS.LTC128B.128 [R219+0xc000], desc[UR30][R172.64+0x100] ;  /* 0x0c000100acdbdfae */ /* 0x0003e6000b901d5e */
[C---:B------:R-:W-:Y:S01]  /*e900*/  @!P2 LEA.HI.X R177, R135.reuse, R177, R174, 0x1, P0 ;  /* 0x000000b187b1a211 */ /* 0x040fe200000f0cae */
[----:B------:R1:W-:Y:S01]  /*e910*/  @P4 STS.128 [R219+0xe000], RZ ;  /* 0x00e000ffdb004388 */ /* 0x0003e20000000c00 */
[----:B------:R-:W-:Y:S03]  /*e920*/  IADD3 R135, P0, R135, UR34, RZ ;  /* 0x0000002287877c10 */ /* 0x000fe6000ff1e0ff */
[----:B------:R-:W-:Y:S01]  /*e930*/  @!PT LDS RZ, [RZ] ;  /* 0x00000000fffff984 */ /* 0x000fe20000000800 */
[----:B------:R-:W-:Y:S01]  /*e940*/  @!PT LDS RZ, [RZ] ;  /* 0x00000000fffff984 */ /* 0x000fe20000000800 */
[----:B------:R-:W-:Y:S01]  /*e950*/  @!PT LDS RZ, [RZ] ;  /* 0x00000000fffff984 */ /* 0x000fe20000000800 */
[----:B------:R1:W-:Y:S01]  /*e960*/  @!P4 LDGSTS.E.BYPASS.LTC128B.128 [R219+0xe000], desc[UR30][R172.64+0x180] ;  /* 0x0e000180acdbcfae */ /* 0x0003e2000b901d5e */
[----:B------:R-:W-:Y:S02]  /*e970*/  IADD3.X R175, R174, UR33, RZ, P0, !PT ;  /* 0x00000021aeaf7c10 */ /* 0x000fe400087fe4ff */
[C---:B------:R-:W-:Y:S01]  /*e980*/  @!P2 LEA R174, P0, R135.reuse, R182, 0x1 ;  /* 0x000000b687aea211 */ /* 0x040fe200078008ff */
        /* <DEDUP_REMOVED lines=63> */
.L_x_245:
[----:B-1-3--:R-:W2:Y:S01]  /*ed80*/  LDL.64 R2, [R1+0x30] ;  /* 0x0000300001027983 */ /* 0x00aea20000100a00 */
[----:B------:R-:W-:Y:S01]  /*ed90*/  UIADD3 UR12, UR18, -0x1, URZ ;  /* 0xffffffff120c7890 */ /* 0x000fe2000fffe03f */
[----:B------:R-:W-:Y:S04]  /*eda0*/  DEPBAR.LE SB0, 0x0 ;  /* 0x000080000000791a */ /* 0x000fe80000000000 */
[----:B------:R-:W3:Y:S01]  /*edb0*/  LDL R0, [R1+0x50] ;  /* 0x0000500001007983 */ /* 0x000ee20000100800 */
[----:B------:R-:W-:Y:S01]  /*edc0*/  UIADD3 UR21, UR13, -UR20, URZ ;  /* 0x800000140d157290 */ /* 0x000fe2000fffe03f */
[----:B------:R-:W-:Y:S01]  /*edd0*/  IMAD.U32 R4, RZ, RZ, UR12 ;  /* 0x0000000cff047e24 */ /* 0x000fe2000f8e00ff */
[----:B------:R-:W-:Y:S01]  /*ede0*/  USHF.R.S32.HI UR19, URZ, 0x1f, UR12 ;  /* 0x0000001f3f137899 */ /* 0x000fe2000801140c */
[----:B------:R-:W4:Y:S01]  /*edf0*/  LDL R23, [R1+0x58] ;  /* 0x0000580001177983 */ /* 0x000f220000100800 */
[----:B------:R-:W-:Y:S02]  /*ee00*/  UIMAD UR17, UR35, UR12, URZ ;  /* 0x0000000c231172a4 */ /* 0x000fe4000f8e023f */
[----:B------:R-:W-:Y:S01]  /*ee10*/  IMAD.U32 R20, RZ, RZ, UR21 ;  /* 0x00000015ff147e24 */ /* 0x000fe2000f8e00ff */
[----:B------:R-:W4:Y:S01]  /*ee20*/  LDL R12, [R1+0x54] ;  /* 0x00005400010c7983 */ /* 0x000f220000100800 */
[----:B------:R-:W-:Y:S02]  /*ee30*/  UIMAD UR17, UR19, UR36, UR17 ;  /* 0x00000024131172a4 */ /* 0x000fe4000f8e0211 */
[----:B------:R-:W-:Y:S01]  /*ee40*/  UISETP.GT.AND UP0, UPT, UR12, UR5, UPT ;  /* 0x000000050c00728c */ /* 0x000fe2000bf04270 */
[----:B------:R-:W4:Y:S04]  /*ee50*/  LDL R24, [R1+0x18] ;  /* 0x0000180001187983 */ /* 0x000f280000100800 */
[----:B------:R-:W4:Y:S04]  /*ee60*/  LDL R22, [R1+0x2c] ;  /* 0x00002c0001167983 */ /* 0x000f280000100800 */
[----:B------:R-:W4:Y:S04]  /*ee70*/  LDL R10, [R1+0x40] ;  /* 0x00004000010a7983 */ /* 0x000f280000100800 */
[----:B------:R-:W4:Y:S04]  /*ee80*/  LDL R9, [R1+0x38] ;  /* 0x0000380001097983 */ /* 0x000f280000100800 */
[----:B------:R-:W4:Y:S04]  /*ee90*/  LDL R21, [R1+0x5c] ;  /* 0x00005c0001157983 */ /* 0x000f280000100800 */
[----:B------:R-:W4:Y:S04]  /*eea0*/  LDL R11, [R1+0x48] ;  /* 0x00004800010b7983 */ /* 0x000f280000100800 */
[----:B------:R-:W4:Y:S04]  /*eeb0*/  LDL R27, [R1+0x4c] ;  /* 0x00004c00011b7983 */ /* 0x000f280000100800 */
[----:B------:R-:W4:Y:S04]  /*eec0*/  LDL.64 R230, [R1+0x8] ;  /* 0x0000080001e67983 */ /* 0x000f280000100a00 */
[----:B------:R-:W4:Y:S04]  /*eed0*/  LDL R26, [R1+0x44] ;  /* 0x00004400011a7983 */ /* 0x000f280000100800 */
[----:B------:R-:W4:Y:S04]  /*eee0*/  LDL R25, [R1+0x3c] ;  /* 0x00003c0001197983 */ /* 0x000f280000100800 */
[----:B------:R-:W4:Y:S04]  /*eef0*/  LDL.64 R228, [R1+0x10] ;  /* 0x0000100001e47983 */ /* 0x000f280000100a00 */
[----:B------:R-:W4:Y:S01]  /*ef00*/  LDL.64 R226, [R1] ;  /* 0x0000000001e27983 */ /* 0x000f220000100a00 */
[----:B------:R-:W-:Y:S06]  /*ef10*/  BAR.SYNC.DEFER_BLOCKING 0x0 ;  /* 0x0000000000007b1d */ /* 0x000fec0000010000 */
[----:B------:R-:W-:Y:S04]  /*ef20*/  @P2 STS.128 [R219+0x10000], RZ ;  /* 0x010000ffdb002388 */ /* 0x000fe80000000c00 */
[----:B------:R-:W4:Y:S04]  /*ef30*/  LDL R225, [R1+0x20] ;  /* 0x0000200001e17983 */ /* 0x000f280000100800 */
[----:B------:R-:W4:Y:S01]  /*ef40*/  LDL R224, [R1+0x1c] ;  /* 0x00001c0001e07983 */ /* 0x000f220000100800 */
[----:B------:R-:W1:Y:S02]  /*ef50*/  S2R R135, SR_TID.X ;  /* 0x0000000000877919 */ /* 0x000e640000002100 */
[----:B-1----:R-:W-:Y:S05]  /*ef60*/  IMAD.SHL.U32 R135, R135, 0x2, RZ ;  /* 0x0000000287877824 */ /* 0x002fea00078e00ff */
[----:B------:R-:W-:Y:S01]  /*ef70*/  LOP3.LUT R135, R135, 0x6, RZ, 0xc0, !PT ;  /* 0x0000000687877812 */ /* 0x000fe200078ec0ff */
[----:B--2---:R-:W-:Y:S01]  /*ef80*/  IMAD.WIDE.U32 R4, R4, UR36, R2 ;  /* 0x0000002404047c25 */ /* 0x004fe2000f8e0002 */
[C---:B------:R-:W-:Y:S03]  /*ef90*/  LEA R2, P0, R20.reuse, R250, 0x6 ;  /* 0x000000fa14027211 */ /* 0x040fe600078030ff */
[----:B------:R-:W-:Y:S01]  /*efa0*/  VIADD R6, R5, UR17 ;  /* 0x0000001105067c36 */ /* 0x000fe20008000000 */
[----:B------:R-:W-:Y:S01]  /*efb0*/  LEA.HI.X.SX32 R3, R20, R251, 0x6, P0 ;  /* 0x000000fb14037211 */ /* 0x000fe200000f36ff */
[----:B------:R-:W-:Y:S01]  /*efc0*/  IMAD.WIDE.U32 R18, R2, UR6, RZ ;  /* 0x0000000602127c25 */ /* 0x000fe2000f8e00ff */
[C---:B------:R-:W-:Y:S01]  /*efd0*/  IADD3 R5, P1, R4.reuse, UR38, RZ ;  /* 0x0000002604057c10 */ /* 0x040fe2000ff3e0ff */
[----:B------:R-:W-:Y:S01]  /*efe0*/  UIADD3 UR17, UR10, -UR20, URZ ;  /* 0x800000140a117290 */ /* 0x000fe2000fffe03f */
[----:B---3--:R-:W-:Y:S01]  /*eff0*/  @!P2 LEA R16, P0, R4, R0, 0x1 ;  /* 0x000000000410a211 */ /* 0x008fe200078008ff */
[----:B------:R-:W-:Y:S01]  /*f000*/  IMAD R8, R3, UR6, RZ ;  /* 0x0000000603087c24 */ /* 0x000fe2000f8e02ff */
[----:B----4-:R-:W-:Y:S02]  /*f010*/  ISETP.GE.AND P6, PT, R23, UR11, PT ;  /* 0x0000000b17007c0c */ /* 0x010fe4000bfc6270 */
[----:B------:R-:W-:Y:S01]  /*f020*/  IADD3.X R7, R6, UR37, RZ, P1, !PT ;  /* 0x0000002506077c10 */ /* 0x000fe20008ffe4ff */
[----:B------:R-:W-:Y:S01]  /*f030*/  IMAD.U32 R132, RZ, RZ, UR17 ;  /* 0x00000011ff847e24 */ /* 0x000fe2000f8e00ff */
[----:B------:R-:W-:Y:S01]  /*f040*/  @!P2 LEA.HI.X R17, R4, R12, R6, 0x1, P0 ;  /* 0x0000000c0411a211 */ /* 0x000fe200000f0c06 */
[----:B------:R-:W-:Y:S01]  /*f050*/  IMAD R6, R2, UR7, R8 ;  /* 0x0000000702067c24 */ /* 0x000fe2000f8e0208 */
[----:B------:R-:W-:Y:S02]  /*f060*/  IADD3 R0, P1, R5, UR38, RZ ;  /* 0x0000002605007c10 */ /* 0x000fe4000ff3e0ff */
[----:B------:R-:W-:Y:S01]  /*f070*/  LEA R8, P4, R18, R24, 0x1 ;  /* 0x0000001812087211 */ /* 0x000fe200078808ff */
[----:B------:R-:W-:Y:S01]  /*f080*/  IMAD.IADD R6, R19, 0x1, R6 ;  /* 0x0000000113067824 */ /* 0x000fe200078e0206 */
[----:B------:R-:W-:Y:S01]  /*f090*/  IADD3.X R3, R7, UR37, RZ, P1, !PT ;  /* 0x0000002507037c10 */ /* 0x000fe20008ffe4ff */
[----:B------:R-:W-:Y:S01]  /*f0a0*/  @!PT LDS RZ, [RZ] ;  /* 0x00000000fffff984 */ /* 0x000fe20000000800 */
[----:B------:R-:W-:Y:S01]  /*f0b0*/  @!PT LDS RZ, [RZ] ;  /* 0x00000000fffff984 */ /* 0x000fe20000000800 */
[----:B------:R-:W-:Y:S01]  /*f0c0*/  @!PT LDS RZ, [RZ] ;  /* 0x00000000fffff984 */ /* 0x000fe20000000800 */
[----:B------:R-:W-:Y:S01]  /*f0d0*/  @!P2 LDGSTS.E.BYPASS.LTC128B.128 [R219+0x10000], desc[UR30][R16.64] ;  /* 0x1000000010dbafae */ /* 0x000fe2000b901d5e */
[----:B------:R-:W-:Y:S02]  /*f0e0*/  @!P2 IADD3 R4, P0, R0, UR38, RZ ;  /* 0x000000260004ac10 */ /* 0x000fe4000ff1e0ff */
[----:B------:R-:W-:Y:S01]  /*f0f0*/  ISETP.GE.AND P5, PT, R22, UR11, PT ;  /* 0x0000000b16007c0c */ /* 0x000fe2000bfa6270 */
[----:B------:R-:W-:Y:S01]  /*f100*/  @P6 STS.128 [R219+0x12000], RZ ;  /* 0x012000ffdb006388 */ /* 0x000fe20000000c00 */
[----:B------:R-:W-:Y:S02]  /*f110*/  @!P2 LEA R12, P1, R0, R10, 0x1 ;  /* 0x0000000a000ca211 */ /* 0x000fe400078208ff */
[----:B------:R-:W-:Y:S02]  /*f120*/  @!P2 IADD3.X R2, R3, UR37, RZ, P0, !PT ;  /* 0x000000250302ac10 */ /* 0x000fe400087fe4ff */
[----:B------:R-:W-:Y:S02]  /*f130*/  @!P2 LEA R10, P0, R4, R9, 0x1 ;  /* 0x00000009040aa211 */ /* 0x000fe400078008ff */
[----:B------:R-:W-:Y:S02]  /*f140*/  LEA.HI.X R9, R18, R252, R6, 0x1, P4 ;  /* 0x000000fc12097211 */ /* 0x000fe400020f0c06 */
[----:B------:R-:W-:Y:S03]  /*f150*/  ISETP.GE.AND P4, PT, R21, UR11, PT ;  /* 0x0000000b15007c0c */ /* 0x000fe6000bf86270 */
[----:B------:R-:W-:Y:S01]  /*f160*/  @!PT LDS RZ, [RZ] ;  /* 0x00000000fffff984 */ /* 0x000fe20000000800 */
[----:B------:R-:W-:Y:S01]  /*f170*/  @!PT LDS RZ, [RZ] ;  /* 0x00000000fffff984 */ /* 0x000fe20000000800 */
[----:B------:R-:W-:Y:S01]  /*f180*/  @!PT LDS RZ, [RZ] ;  /* 0x00000000fffff984 */ /* 0x000fe20000000800 */
[----:B------:R-:W-:Y:S01]  /*f190*/  @!P6 LDGSTS.E.BYPASS.LTC128B.128 [R219+0x12000], desc[UR30][R8.64+0x80] ;  /* 0x1200008008dbefae */ /* 0x000fe2000b901d5e */
[C---:B------:R-:W-:Y:S03]  /*f1a0*/  @!P2 LEA R14, P3, R5.reuse, R11, 0x1 ;  /* 0x0000000b050ea211 */ /* 0x040fe600078608ff */
[----:B------:R-:W-:Y:S01]  /*f1b0*/  @P5 STS.128 [R219+0x14000], RZ ;  /* 0x014000ffdb005388 */ /* 0x000fe20000000c00 */
[----:B------:R-:W-:Y:S02]  /*f1c0*/  @!P2 LEA.HI.X R15, R5, R27, R7, 0x1, P3 ;  /* 0x0000001b050fa211 */ /* 0x000fe400018f0c07 */
[C---:B------:R-:W-:Y:S01]  /*f1d0*/  LEA R6, P3, R20.reuse, R230, 0x6 ;  /* 0x000000e614067211 */ /* 0x040fe200078630ff */
[----:B------:R-:W-:Y:S01]  /*f1e0*/  @!PT LDS RZ, [RZ] ;  /* 0x00000000fffff984 */ /* 0x000fe20000000800 */
[----:B------:R-:W-:Y:S01]  /*f1f0*/  @!PT LDS RZ, [RZ] ;  /* 0x00000000fffff984 */ /* 0x000fe20000000800 */
[----:B------:R-:W-:Y:S01]  /*f200*/  @!PT LDS RZ, [RZ] ;  /* 0x00000000fffff984 */ /* 0x000fe20000000800 */
[----:B------:R-:W-:Y:S03]  /*f210*/  @!P5 LDGSTS.E.BYPASS.LTC128B.128 [R219+0x14000], desc[UR30][R8.64+0x100] ;  /* 0x1400010008dbdfae */ /* 0x000fe6000b901d5e */
[----:B------:R-:W-:Y:S01]  /*f220*/  LEA.HI.X.SX32 R7, R20, R231, 0x6, P3 ;  /* 0x000000e714077211 */ /* 0x000fe200018f36ff */
[----:B------:R-:W-:Y:S01]  /*f230*/  @P4 STS.128 [R219+0x16000], RZ ;  /* 0x016000ffdb004388 */ /* 0x000fe20000000c00 */
[----:B------:R-:W-:Y:S01]  /*f240*/  @!P2 LEA.HI.X R13, R0, R26, R3, 0x1, P1 ;  /* 0x0000001a000da211 */ /* 0x000fe200008f0c03 */
[----:B------:R-:W-:Y:S01]  /*f250*/  IMAD.WIDE.U32 R22, R6, UR6, RZ ;  /* 0x0000000606167c25 */ /* 0x000fe2000f8e00ff */
[----:B------:R-:W-:Y:S01]  /*f260*/  @!P2 LEA.HI.X R11, R4, R25, R2, 0x1, P0 ;  /* 0x00000019040ba211 */ /* 0x000fe200000f0c02 */
[----:B------:R-:W-:Y:S01]  /*f270*/  @!PT LDS RZ, [RZ] ;  /* 0x00000000fffff984 */ /* 0x000fe20000000800 */
[----:B------:R-:W-:Y:S01]  /*f280*/  @!PT LDS RZ, [RZ] ;  /* 0x00000000fffff984 */ /* 0x000fe20000000800 */
[----:B------:R-:W-:Y:S01]  /*f290*/  @!PT LDS RZ, [RZ] ;  /* 0x00000000fffff984 */ /* 0x000fe20000000800 */
[----:B------:R-:W-:Y:S02]  /*f2a0*/  @!P4 LDGSTS.E.BYPASS.LTC128B.128 [R219+0x16000], desc[UR30][R8.64+0x180] ;  /* 0x1600018008dbcfae */ /* 0x000fe4000b901d5e */
[----:B------:R-:W-:Y:S01]  /*f2b0*/  IMAD R0, R7, UR6, RZ ;  /* 0x0000000607007c24 */ /* 0x000fe2000f8e02ff */
[----:B------:R-:W-:Y:S01]  /*f2c0*/  LEA R4, P1, R20, R228, 0x6 ;  /* 0x000000e414047211 */ /* 0x000fe200078230ff */
[----:B------:R-:W-:Y:S02]  /*f2d0*/  @P2 STS.128 [R219+0x10800], RZ ;  /* 0x010800ffdb002388 */ /* 0x000fe40000000c00 */
[----:B------:R-:W-:Y:S01]  /*f2e0*/  IMAD R0, R6, UR7, R0 ;  /* 0x0000000706007c24 */ /* 0x000fe2000f8e0200 */
[----:B------:R-:W-:Y:S01]  /*f2f0*/  LEA R6, P3, R22, R24, 0x1 ;  /* 0x0000001816067211 */ /* 0x000fe200078608ff */
[----:B------:R-:W-:Y:S01]  /*f300*/  @!PT LDS RZ, [RZ] ;  /* 0x00000000fffff984 */ /* 0x000fe20000000800 */
[----:B------:R-:W-:Y:S01]  /*f310*/  @!PT LDS RZ, [RZ] ;  /* 0x00000000fffff984 */ /* 0x000fe20000000800 */
[----:B------:R-:W-:Y:S01]  /*f320*/  @!PT LDS RZ, [RZ] ;  /* 0x00000000fffff984 */ /* 0x000fe20000000800 */
[----:B------:R-:W-:Y:S01]  /*f330*/  @!P2 LDGSTS.E.BYPASS.LTC128B.128 [R219+0x10800], desc[UR30][R14.64] ;  /* 0x108000000edbafae */ /* 0x000fe2000b901d5e */
[C---:B------:R-:W-:Y:S01]  /*f340*/  LEA.HI.X.SX32 R5, R20.reuse, R229, 0x6, P1 ;  /* 0x000000e514057211 */ /* 0x040fe200008f36ff */
[----:B------:R-:W-:Y:S01]  /*f350*/  IMAD.IADD R0, R23, 0x1, R0 ;  /* 0x0000000117007824 */ /* 0x000fe200078e0200 */
[----:B------:R-:W-:Y:S01]  /*f360*/  LEA R2, P0, R20, R226, 0x6 ;  /* 0x000000e214027211 */ /* 0x000fe200078030ff */
[----:B------:R-:W-:Y:S02]  /*f370*/  @P6 STS.128 [R219+0x12800], RZ ;  /* 0x012800ffdb006388 */ /* 0x000fe40000000c00 */
[----:B------:R-:W-:Y:S01]  /*f380*/  IMAD R5, R5, UR6, RZ ;  /* 0x0000000605057c24 */ /* 0x000fe2000f8e02ff */
[----:B------:R-:W-:Y:S01]  /*f390*/  LEA.HI.X R7, R22, R252, R0, 0x1, P3 ;  /* 0x000000fc16077211 */ /* 0x000fe200018f0c00 */
[----:B------:R-:W-:Y:S01]  /*f3a0*/  IMAD.WIDE.U32 R18, R2, UR6, RZ ;  /* 0x0000000602127c25 */ /* 0x000fe2000f8e00ff */
[----:B------:R-:W-:Y:S03]  /*f3b0*/  LEA.HI.X.SX32 R3, R20, R227, 0x6, P0 ;  /* 0x000000e314037211 */ /* 0x000fe600000f36ff */
[----:B------:R-:W-:Y:S01]  /*f3c0*/  @!PT LDS RZ, [RZ] ;  /* 0x00000000fffff984 */ /* 0x000fe20000000800 */
[----:B------:R-:W-:Y:S01]  /*f3d0*/  @!PT LDS RZ, [RZ] ;  /* 0x00000000fffff984 */ /* 0x000fe20000000800 */
[----:B------:R-:W-:Y:S01]  /*f3e0*/  @!PT LDS RZ, [RZ] ;  /* 0x00000000fffff984 */ /* 0x000fe20000000800 */
[----:B------:R-:W-:Y:S01]  /*f3f0*/  @!P6 LDGSTS.E.BYPASS.LTC128B.128 [R219+0x12800], desc[UR30][R6.64+0x80] ;  /* 0x1280008006dbefae */ /* 0x000fe2000b901d5e */
[C---:B------:R-:W-:Y:S02]  /*f400*/  IMAD R5, R4.reuse, UR7, R5 ;  /* 0x0000000704057c24 */ /* 0x040fe4000f8e0205 */
[----:B------:R-:W-:Y:S01]  /*f410*/  IMAD.WIDE.U32 R20, R4, UR6, RZ ;  /* 0x0000000604147c25 */ /* 0x000fe2000f8e00ff */
[----:B------:R-:W-:Y:S03]  /*f420*/  @P5 STS.128 [R219+0x14800], RZ ;  /* 0x014800ffdb005388 */ /* 0x000fe60000000c00 */
[----:B------:R-:W-:Y:S01]  /*f430*/  IMAD.IADD R5, R21, 0x1, R5 ;  /* 0x0000000115057824 */ /* 0x000fe200078e0205 */
[----:B------:R-:W-:Y:S01]  /*f440*/  @!PT LDS RZ, [RZ] ;  /* 0x00000000fffff984 */ /* 0x000fe20000000800 */
[----:B------:R-:W-:Y:S01]  /*f450*/  @!PT LDS RZ, [RZ] ;  /* 0x00000000fffff984 */ /* 0x000fe20000000800 */
[----:B------:R-:W-:Y:S01]  /*f460*/  @!PT LDS RZ, [RZ] ;  /* 0x00000000fffff984 */ /* 0x000fe20000000800 */
[----:B------:R-:W-:Y:S01]  /*f470*/  @!P5 LDGSTS.E.BYPASS.LTC128B.128 [R219+0x14800], desc[UR30][R6.64+0x100] ;  /* 0x1480010006dbdfae */ /* 0x000fe2000b901d5e */
[C---:B------:R-:W-:Y:S01]  /*f480*/  LEA R4, P1, R20.reuse, R24, 0x1 ;  /* 0x0000001814047211 */ /* 0x040fe200078208ff */
[----:B------:R-:W-:Y:S02]  /*f490*/  IMAD R3, R3, UR6, RZ ;  /* 0x0000000603037c24 */ /* 0x000fe4000f8e02ff */
[----:B------:R-:W-:Y:S01]  /*f4a0*/  @P4 STS.128 [R219+0x16800], RZ ;  /* 0x016800ffdb004388 */ /* 0x000fe20000000c00 */
[----:B------:R-:W-:Y:S01]  /*f4b0*/  LEA.HI.X R5, R20, R252, R5, 0x1, P1 ;  /* 0x000000fc14057211 */ /* 0x000fe200008f0c05 */
[----:B------:R-:W-:Y:S01]  /*f4c0*/  IMAD R3, R2, UR7, R3 ;  /* 0x0000000702037c24 */ /* 0x000fe2000f8e0203 */
[C---:B------:R-:W-:Y:S01]  /*f4d0*/  LEA R2, P0, R18.reuse, R24, 0x1 ;  /* 0x0000001812027211 */ /* 0x040fe200078008ff */
[----:B------:R-:W-:Y:S01]  /*f4e0*/  @!PT LDS RZ, [RZ] ;  /* 0x00000000fffff984 */ /* 0x000fe20000000800 */
[----:B------:R-:W-:Y:S01]  /*f4f0*/  @!PT LDS RZ, [RZ] ;  /* 0x00000000fffff984 */ /* 0x000fe20000000800 */
[----:B------:R-:W-:Y:S01]  /*f500*/  @!PT LDS RZ, [RZ] ;  /* 0x00000000fffff984 */ /* 0x000fe20000000800 */
[----:B------:R-:W-:Y:S02]  /*f510*/  @!P4 LDGSTS.E.BYPASS.LTC128B.128 [R219+0x16800], desc[UR30][R6.64+0x180] ;  /* 0x1680018006dbcfae */ /* 0x000fe4000b901d5e */
[----:B------:R-:W-:Y:S02]  /*f520*/  IMAD.IADD R3, R19, 0x1, R3 ;  /* 0x0000000113037824 */ /* 0x000fe400078e0203 */
[----:B------:R-:W-:Y:S03]  /*f530*/  @P2 STS.128 [R219+0x11000], RZ ;  /* 0x011000ffdb002388 */ /* 0x000fe60000000c00 */
[----:B------:R-:W-:Y:S01]  /*f540*/  LEA.HI.X R3, R18, R252, R3, 0x1, P0 ;  /* 0x000000fc12037211 */ /* 0x000fe200000f0c03 */
        /* <DEDUP_REMOVED lines=40> */
[----:B-1---5:R-:W1:Y:S04]  /*f7d0*/  LDSM.16.M88.4 R8, [R192+0x8000] ;  /* 0x00800000c008783b */ /* 0x022e680000000200 */
[----:B------:R-:W3:Y:S04]  /*f7e0*/  LDSM.16.M88.4 R16, [R192+0x8800] ;  /* 0x00880000c010783b */ /* 0x000ee80000000200 */
[----:B------:R-:W4:Y:S04]  /*f7f0*/  LDSM.16.M88.4 R24, [R192+0x9000] ;  /* 0x00900000c018783b */ /* 0x000f280000000200 */
[----:B------:R-:W4:Y:S04]  /*f800*/  LDSM.16.M88.4 R168, [R192+0x9800] ;  /* 0x00980000c0a8783b */ /* 0x000f280000000200 */
[----:B------:R-:W0:Y:S01]  /*f810*/  LDGDEPBAR ;  /* 0x00000000000079af */ /* 0x000e220000000000 */
[C---:B--2---:R-:W-:Y:S03]  /*f820*/  LEA R2, P0, R132.reuse, R250, 0x6 ;  /* 0x000000fa84027211 */ /* 0x044fe600078030ff */
[----:B------:R-:W-:Y:S01]  /*f830*/  LDSM.16.M88.4 R172, [R200] ;  /* 0x00000000c8ac783b */ /* 0x000fe20000000200 */
[----:B------:R-:W-:Y:S03]  /*f840*/  LEA.HI.X.SX32 R3, R132, R251, 0x6, P0 ;  /* 0x000000fb84037211 */ /* 0x000fe600000f36ff */
[----:B------:R-:W2:Y:S04]  /*f850*/  LDSM.16.M88.4 R176, [R203] ;  /* 0x00000000cbb0783b */ /* 0x000ea80000000200 */
[----:B------:R-:W-:Y:S01]  /*f860*/  LDSM.16.M88.4 R180, [R217] ;  /* 0x00000000d9b4783b */ /* 0x000fe20000000200 */
[----:B------:R-:W-:Y:S03]  /*f870*/  IMAD R0, R3, UR8, RZ ;  /* 0x0000000803007c24 */ /* 0x000fe6000f8e02ff */
[----:B------:R-:W-:Y:S04]  /*f880*/  LDSM.16.M88.4 R184, [R202] ;  /* 0x00000000cab8783b */ /* 0x000fe80000000200 */
[----:B------:R-:W-:Y:S01]  /*f890*/  LDSM.16.M88.4 R188, [R198+0x8000] ;  /* 0x00800000c6bc783b */ /* 0x000fe20000000200 */
[C---:B-1----:R-:W-:Y:S06]  /*f8a0*/  HMMA.16816.F32 R4, R32.reuse, R8, RZ ;  /* 0x000000082004723c */ /* 0x042fec00000018ff */
[C---:B------:R-:W-:Y:S06]  /*f8b0*/  HMMA.16816.F32 R8, R32.reuse, R10, RZ ;  /* 0x0000000a2008723c */ /* 0x040fec00000018ff */
[C---:B---3--:R-:W-:Y:S06]  /*f8c0*/  HMMA.16816.F32 R12, R32.reuse, R16, RZ ;  /* 0x00000010200c723c */ /* 0x048fec00000018ff */
[C---:B------:R-:W-:Y:S06]  /*f8d0*/  HMMA.16816.F32 R16, R32.reuse, R18, RZ ;  /* 0x000000122010723c */ /* 0x040fec00000018ff */
[C---:B----4-:R-:W-:Y:S06]  /*f8e0*/  HMMA.16816.F32 R20, R32.reuse, R24, RZ ;  /* 0x000000182014723c */ /* 0x050fec00000018ff */
[C---:B------:R-:W-:Y:S06]  /*f8f0*/  HMMA.16816.F32 R24, R32.reuse, R26, RZ ;  /* 0x0000001a2018723c */ /* 0x040fec00000018ff */
[C---:B------:R-:W-:Y:S06]  /*f900*/  HMMA.16816.F32 R28, R32.reuse, R168, RZ ;  /* 0x000000a8201c723c */ /* 0x040fec00000018ff */
[----:B------:R-:W-:Y:S01]  /*f910*/  HMMA.16816.F32 R32, R32, R170, RZ ;  /* 0x000000aa2020723c */ /* 0x000fe200000018ff */
[----:B------:R-:W1:Y:S05]  /*f920*/  LDSM.16.M88.4 R168, [R218] ;  /* 0x00000000daa8783b */ /* 0x000e6a0000000200 */
[C---:B--2---:R-:W-:Y:S06]  /*f930*/  HMMA.16816.F32 R4, R172.reuse, R176, R4 ;  /* 0x000000b0ac04723c */ /* 0x044fec0000001804 */
[C---:B------:R-:W-:Y:S01]  /*f940*/  HMMA.16816.F32 R8, R172.reuse, R178, R8 ;  /* 0x000000b2ac08723c */ /* 0x040fe20000001808 */
[----:B------:R-:W2:Y:S05]  /*f950*/  LDSM.16.M88.4 R176, [R216] ;  /* 0x00000000d8b0783b */ /* 0x000eaa0000000200 */
[C---:B-1----:R-:W-:Y:S06]  /*f960*/  HMMA.16816.F32 R12, R172.reuse, R168, R12 ;  /* 0x000000a8ac0c723c */ /* 0x042fec000000180c */
[C---:B------:R-:W-:Y:S01]  /*f970*/  HMMA.16816.F32 R16, R172.reuse, R170, R16 ;  /* 0x000000aaac10723c */ /* 0x040fe20000001810 */
[----:B------:R-:W1:Y:S05]  /*f980*/  LDSM.16.M88.4 R168, [R198+0x8800] ;  /* 0x00880000c6a8783b */ /* 0x000e6a0000000200 */
[C---:B------:R-:W-:Y:S06]  /*f990*/  HMMA.16816.F32 R20, R172.reuse, R180, R20 ;  /* 0x000000b4ac14723c */ /* 0x040fec0000001814 */
[C---:B------:R-:W-:Y:S01]  /*f9a0*/  HMMA.16816.F32 R24, R172.reuse, R182, R24 ;  /* 0x000000b6ac18723c */ /* 0x040fe20000001818 */
[----:B------:R-:W-:Y:S05]  /*f9b0*/  LDSM.16.M88.4 R180, [R201] ;  /* 0x00000000c9b4783b */ /* 0x000fea0000000200 */
[C---:B--2---:R-:W-:Y:S06]  /*f9c0*/  HMMA.16816.F32 R28, R172.reuse, R176, R28 ;  /* 0x000000b0ac1c723c */ /* 0x044fec000000181c */
[----:B------:R-:W-:Y:S01]  /*f9d0*/  HMMA.16816.F32 R32, R172, R178, R32 ;  /* 0x000000b2ac20723c */ /* 0x000fe20000001820 */
[----:B------:R-:W2:Y:S04]  /*f9e0*/  LDSM.16.M88.4 R172, [R198+0x9000] ;  /* 0x00900000c6ac783b */ /* 0x000ea80000000200 */
[----:B------:R-:W3:Y:S01]  /*f9f0*/  LDSM.16.M88.4 R176, [R198+0x9800] ;  /* 0x00980000c6b0783b */ /* 0x000ee20000000200 */
[C---:B------:R-:W-:Y:S06]  /*fa00*/  HMMA.16816.F32 R4, R184.reuse, R188, R4 ;  /* 0x000000bcb804723c */ /* 0x040fec0000001804 */
[C---:B------:R-:W-:Y:S01]  /*fa10*/  HMMA.16816.F32 R8, R184.reuse, R190, R8 ;  /* 0x000000beb808723c */ /* 0x040fe20000001808 */
[----:B------:R-:W4:Y:S05]  /*fa20*/  LDSM.16.M88.4 R188, [R197] ;  /* 0x00000000c5bc783b */ /* 0x000f2a0000000200 */
        /* <DEDUP_REMOVED lines=8> */
[----:B------:R-:W3:Y:S04]  /*fab0*/  LDSM.16.M88.4 R176, [R197+0x1800] ;  /* 0x00180000c5b0783b */ /* 0x000ee80000000200 */
        /* <DEDUP_REMOVED lines=23> */
[C---:B---3--:R-:W-:Y:S06]  /*fc30*/  HMMA.16816.F32 R28, R184.reuse, R176, R28 ;  /* 0x000000b0b81c723c */ /* 0x048fec000000181c */
[----:B------:R-:W-:Y:S01]  /*fc40*/  HMMA.16816.F32 R32, R184, R178, R32 ;  /* 0x000000b2b820723c */ /* 0x000fe20000001820 */
[----:B------:R-:W3:Y:S04]  /*fc50*/  LDSM.16.M88.4 R176, [R212] ;  /* 0x00000000d4b0783b */ /* 0x000ee80000000200 */
        /* <DEDUP_REMOVED lines=129> */
[----:B------:R-:W3:Y:S01]  /*10470*/  LDSM.16.M88.4 R176, [R197+0x7800] ;  /* 0x00780000c5b0783b */ /* 0x000ee20000000200 */
[----:B------:R-:W-:Y:S04]  /*10480*/  DEPBAR.LE SB0, 0x0 ;  /* 0x000080000000791a */ /* 0x000fe80000000000 */
[C---:B----4-:R-:W-:Y:S01]  /*10490*/  HMMA.16816.F32 R4, R180.reuse, R188, R4 ;  /* 0x000000bcb404723c */ /* 0x050fe20000001804 */
[----:B------:R-:W-:Y:S05]  /*104a0*/  BAR.SYNC.DEFER_BLOCKING 0x0 ;  /* 0x0000000000007b1d */ /* 0x000fea0000010000 */
[C---:B------:R-:W-:Y:S06]  /*104b0*/  HMMA.16816.F32 R8, R180.reuse, R190, R8 ;  /* 0x000000beb408723c */ /* 0x040fec0000001808 */
[C---:B-1----:R-:W-:Y:S06]  /*104c0*/  HMMA.16816.F32 R12, R180.reuse, R168, R12 ;  /* 0x000000a8b40c723c */ /* 0x042fec000000180c */
[C---:B------:R-:W-:Y:S05]  /*104d0*/  HMMA.16816.F32 R16, R180.reuse, R170, R16 ;  /* 0x000000aab410723c */ /* 0x040fea0000001810 */
[C---:B------:R-:W-:Y:S01]  /*104e0*/  IMAD.WIDE.U32 R168, R2.reuse, UR8, RZ ;  /* 0x0000000802a87c25 */ /* 0x040fe2000f8e00ff */
[C---:B--2---:R-:W-:Y:S05]  /*104f0*/  HMMA.16816.F32 R20, R180.reuse, R172, R20 ;  /* 0x000000acb414723c */ /* 0x044fea0000001814 */
[----:B------:R-:W-:Y:S01]  /*10500*/  IMAD R2, R2, UR9, R0 ;  /* 0x0000000902027c24 */ /* 0x000fe2000f8e0200 */
[C---:B------:R-:W-:Y:S01]  /*10510*/  HMMA.16816.F32 R24, R180.reuse, R174, R24 ;  /* 0x000000aeb418723c */ /* 0x040fe20000001818 */
[----:B------:R-:W-:Y:S04]  /*10520*/  IMAD.U32 R0, RZ, RZ, UR12 ;  /* 0x0000000cff007e24 */ /* 0x000fe8000f8e00ff */
[----:B------:R-:W-:Y:S01]  /*10530*/  IMAD.IADD R2, R169, 0x1, R2 ;  /* 0x00000001a9027824 */ /* 0x000fe200078e0202 */
[----:B------:R-:W-:Y:S01]  /*10540*/  LEA R172, P0, R168, R225, 0x1 ;  /* 0x000000e1a8ac7211 */ /* 0x000fe200078008ff */
[----:B------:R-:W-:Y:S01]  /*10550*/  IMAD R0, R0, 0x40, R135 ;  /* 0x0000004000007824 */ /* 0x000fe200078e0287 */
[----:B------:R-:W-:Y:S01]  /*10560*/  LEA R170, P3, R132, R230, 0x6 ;  /* 0x000000e684aa7211 */ /* 0x000fe200078630ff */
[C---:B---3--:R-:W-:Y:S03]  /*10570*/  HMMA.16816.F32 R28, R180.reuse, R176, R28 ;  /* 0x000000b0b41c723c */ /* 0x048fe6000000181c */
[----:B------:R-:W-:Y:S01]  /*10580*/  LEA.HI.X R173, R168, R224, R2, 0x1, P0 ;  /* 0x000000e0a8ad7211 */ /* 0x000fe200000f0c02 */
[----:B------:R-:W-:Y:S01]  /*10590*/  IMAD.WIDE.U32 R184, R170, UR8, RZ ;  /* 0x00000008aab87c25 */ /* 0x000fe2000f8e00ff */
[----:B------:R-:W-:Y:S01]  /*105a0*/  LEA R2, P0, R132, R226, 0x6 ;  /* 0x000000e284027211 */ /* 0x000fe200078030ff */
[----:B------:R-:W-:Y:S05]  /*105b0*/  HMMA.16816.F32 R32, R180, R178, R32 ;  /* 0x000000b2b420723c */ /* 0x000fea0000001820 */
[----:B------:R-:W-:Y:S01]  /*105c0*/  IMAD.WIDE.U32 R174, R2, UR8, RZ ;  /* 0x0000000802ae7c25 */ /* 0x000fe2000f8e00ff */
[C---:B------:R-:W-:Y:S02]  /*105d0*/  LEA.HI.X.SX32 R3, R132.reuse, R227, 0x6, P0 ;  /* 0x000000e384037211 */ /* 0x040fe400000f36ff */
[C---:B------:R-:W-:Y:S03]  /*105e0*/  LEA R168, P1, R132.reuse, R228, 0x6 ;  /* 0x000000e484a87211 */ /* 0x040fe600078230ff */
[----:B------:R-:W-:Y:S01]  /*105f0*/  IMAD R3, R3, UR8, RZ ;  /* 0x0000000803037c24 */ /* 0x000fe2000f8e02ff */
[----:B------:R-:W-:Y:S01]  /*10600*/  LEA.HI.X.SX32 R171, R132, R231, 0x6, P3 ;  /* 0x000000e784ab7211 */ /* 0x000fe200018f36ff */
[----:B------:R-:W-:Y:S01]  /*10610*/  IMAD.WIDE.U32 R176, R168, UR8, RZ ;  /* 0x00000008a8b07c25 */ /* 0x000fe2000f8e00ff */
[----:B------:R-:W-:Y:S03]  /*10620*/  LEA.HI.X.SX32 R169, R132, R229, 0x6, P1 ;  /* 0x000000e584a97211 */ /* 0x000fe600008f36ff */
[----:B------:R-:W-:Y:S01]  /*10630*/  IMAD R3, R2, UR9, R3 ;  /* 0x0000000902037c24 */ /* 0x000fe2000f8e0203 */
[-C--:B------:R-:W-:Y:S01]  /*10640*/  LEA R2, P0, R174, R225.reuse, 0x1 ;  /* 0x000000e1ae027211 */ /* 0x080fe200078008ff */
[----:B------:R-:W-:Y:S02]  /*10650*/  IMAD R132, R171, UR8, RZ ;  /* 0x00000008ab847c24 */ /* 0x000fe4000f8e02ff */
[----:B------:R-:W-:Y:S02]  /*10660*/  IMAD.IADD R3, R175, 0x1, R3 ;  /* 0x00000001af037824 */ /* 0x000fe400078e0203 */
[----:B------:R-:W-:Y:S01]  /*10670*/  IMAD R132, R170, UR9, R132 ;  /* 0x00000009aa847c24 */ /* 0x000fe2000f8e0284 */
[-C--:B------:R-:W-:Y:S01]  /*10680*/  LEA R170, P3, R184, R225.reuse, 0x1 ;  /* 0x000000e1b8aa7211 */ /* 0x080fe200078608ff */
[----:B------:R-:W-:Y:S01]  /*10690*/  IMAD R135, R169, UR8, RZ ;  /* 0x00000008a9877c24 */ /* 0x000fe2000f8e02ff */
[-C--:B------:R-:W-:Y:S01]  /*106a0*/  LEA.HI.X R3, R174, R224.reuse, R3, 0x1, P0 ;  /* 0x000000e0ae037211 */ /* 0x080fe200000f0c03 */
[----:B------:R-:W-:Y:S01]  /*106b0*/  IMAD.IADD R132, R185, 0x1, R132 ;  /* 0x00000001b9847824 */ /* 0x000fe200078e0284 */
[----:B------:R-:W-:Y:S01]  /*106c0*/  PLOP3.LUT P0, PT, PT, PT, UP0, 0x80, 0x0 ;  /* 0x000000000000781c */ /* 0x000fe20003f0f008 */
[----:B------:R-:W-:Y:S01]  /*106d0*/  IMAD R135, R168, UR9, R135 ;  /* 0x00000009a8877c24 */ /* 0x000fe2000f8e0287 */
[----:B------:R-:W-:Y:S02]  /*106e0*/  LEA R168, P1, R176, R225, 0x1 ;  /* 0x000000e1b0a87211 */ /* 0x000fe400078208ff */
[-C--:B------:R-:W-:Y:S01]  /*106f0*/  LEA.HI.X R171, R184, R224.reuse, R132, 0x1, P3 ;  /* 0x000000e0b8ab7211 */ /* 0x080fe200018f0c84 */
[----:B------:R-:W-:Y:S02]  /*10700*/  IMAD.IADD R135, R177, 0x1, R135 ;  /* 0x00000001b1877824 */ /* 0x000fe400078e0287 */
[----:B------:R-:W-:Y:S03]  /*10710*/  VIADD R132, R0, 0x1 ;  /* 0x0000000100847836 */ /* 0x000fe60000000000 */
[----:B------:R-:W-:Y:S02]  /*10720*/  LEA.HI.X R169, R176, R224, R135, 0x1, P1 ;  /* 0x000000e0b0a97211 */ /* 0x000fe400008f0c87 */
[C---:B------:R-:W-:Y:S02]  /*10730*/  ISETP.GE.AND P3, PT, R132.reuse, R221, PT ;  /* 0x000000dd8400720c */ /* 0x040fe40003f66270 */
[----:B------:R-:W-:Y:S01]  /*10740*/  ISETP.GE.AND P1, PT, R132, R220, PT ;  /* 0x000000dc8400720c */ /* 0x000fe20003f26270 */
[----:B------:R-:W-:Y:S01]  /*10750*/  @!UPT UIADD3 URZ, URZ, URZ, URZ ;  /* 0x0000003f3f3ff290 */ /* 0x000fe2000fffe03f */
[----:B------:R-:W-:Y:S11]  /*10760*/  @P0 BRA `(.L_x_247) ;  /* 0xffffffdc00c00947 */ /* 0x000ff6000383ffff */
.L_x_246:
[----:B------:R-:W-:Y:S01]  /*10770*/  ISETP.GE.AND P0, PT, R0, R221, PT ;  /* 0x000000dd0000720c */ /* 0x000fe20003f06270 */
[----:B------:R-:W-:Y:S01]  /*10780*/  UISETP.GT.AND UP0, UPT, UR12, UR5, UPT ;  /* 0x000000050c00728c */ /* 0x000fe2000bf04270 */
[-C--:B------:R-:W-:Y:S01]  /*10790*/  ISETP.GE.OR P3, PT, R132, R223.reuse, !P3 ;  /* 0x000000df8400720c */ /* 0x080fe20005f66670 */
[----:B------:R-:W-:Y:S01]  /*107a0*/  UIADD3 UR20, UR20, 0x1, URZ ;  /* 0x0000000114147890 */ /* 0x000fe2000fffe03f */
[C---:B------:R-:W-:Y:S01]  /*107b0*/  ISETP.GE.OR P4, PT, R0.reuse, R223, !P0 ;  /* 0x000000df0000720c */ /* 0x040fe20004786670 */
[----:B------:R-:W-:Y:S01]  /*107c0*/  UIADD3 UR18, UR18, -0x1, URZ ;  /* 0xffffffff12127890 */ /* 0x000fe2000fffe03f */
[C---:B-1----:R-:W-:Y:S02]  /*107d0*/  IADD3 R3, R0.reuse, 0x8, RZ ;  /* 0x0000000800037810 */ /* 0x042fe40007ffe0ff */
[----:B------:R-:W-:Y:S02]  /*107e0*/  IADD3 R2, R0, 0x9, RZ ;  /* 0x0000000900027810 */ /* 0x000fe40007ffe0ff */
[----:B------:R-:W-:Y:S02]  /*107f0*/  ISETP.GE.OR P6, PT, R132, R222, !P1 ;  /* 0x000000de8400720c */ /* 0x000fe40004fc6670 */
[----:B------:R-:W-:Y:S02]  /*10800*/  FSEL R4, R4, -INF , !P4 ;  /* 0xff80000004047808 */ /* 0x000fe40006000000 */
[----:B------:R-:W-:Y:S02]  /*10810*/  FSEL R5, R5, -INF , !P3 ;  /* 0xff80000005057808 */ /* 0x000fe40005800000 */
[CC--:B------:R-:W-:Y:S02]  /*10820*/  ISETP.GE.AND P5, PT, R3.reuse, R221.reuse, PT ;  /* 0x000000dd0300720c */ /* 0x0c0fe40003fa6270 */
[CC--:B------:R-:W-:Y:S02]  /*10830*/  ISETP.GE.AND P0, PT, R3.reuse, R220.reuse, PT ;  /* 0x000000dc0300720c */ /* 0x0c0fe40003f06270 */
[C---:B------:R-:W-:Y:S02]  /*10840*/  ISETP.GE.AND P4, PT, R2.reuse, R221, PT ;  /* 0x000000dd0200720c */ /* 0x040fe40003f86270 */
[-C--:B------:R-:W-:Y:S02]  /*10850*/  ISETP.GE.AND P3, PT, R2, R220.reuse, PT ;  /* 0x000000dc0200720c */ /* 0x080fe40003f66270 */
[C---:B------:R-:W-:Y:S02]  /*10860*/  ISETP.GE.AND P1, PT, R0.reuse, R220, PT ;  /* 0x000000dc0000720c */ /* 0x040fe40003f26270 */
[CC--:B------:R-:W-:Y:S02]  /*10870*/  ISETP.GE.OR P5, PT, R3.reuse, R223.reuse, !P5 ;  /* 0x000000df0300720c */ /* 0x0c0fe40006fa6670 */
[-C--:B------:R-:W-:Y:S02]  /*10880*/  ISETP.GE.OR P0, PT, R3, R222.reuse, !P0 ;  /* 0x000000de0300720c */ /* 0x080fe40004706670 */
[-C--:B------:R-:W-:Y:S02]  /*10890*/  ISETP.GE.OR P1, PT, R0, R222.reuse, !P1 ;  /* 0x000000de0000720c */ /* 0x080fe40004f26670 */
[C---:B------:R-:W-:Y:S02]  /*108a0*/  ISETP.GE.OR P4, PT, R2.reuse, R223, !P4 ;  /* 0x000000df0200720c */ /* 0x040fe40006786670 */
[----:B------:R-:W-:Y:S02]  /*108b0*/  ISETP.GE.OR P3, PT, R2, R222, !P3 ;  /* 0x000000de0200720c */ /* 0x000fe40005f66670 */
[C---:B------:R-:W-:Y:S02]  /*108c0*/  IADD3 R3, R0.reuse, 0x10, RZ ;  /* 0x0000001000037810 */ /* 0x040fe40007ffe0ff */
[----:B------:R-:W-:Y:S02]  /*108d0*/  IADD3 R2, R0, 0x11, RZ ;  /* 0x0000001100027810 */ /* 0x000fe40007ffe0ff */
[----:B------:R-:W-:Y:S02]  /*108e0*/  FSEL R6, R6, -INF , !P1 ;  /* 0xff80000006067808 */ /* 0x000fe40004800000 */
[----:B------:R-:W-:Y:S02]  /*108f0*/  FSEL R7, R7, -INF , !P6 ;  /* 0xff80000007077808 */ /* 0x000fe40007000000 */
[----:B------:R-:W-:Y:S02]  /*10900*/  FSEL R8, R8, -INF , !P5 ;  /* 0xff80000008087808 */ /* 0x000fe40006800000 */
[----:B------:R-:W-:Y:S02]  /*10910*/  FSEL R9, R9, -INF , !P4 ;  /* 0xff80000009097808 */ /* 0x000fe40006000000 */
[CC--:B------:R-:W-:Y:S02]  /*10920*/  ISETP.GE.AND P6, PT, R3.reuse, R221.reuse, PT ;  /* 0x000000dd0300720c */ /* 0x0c0fe40003fc6270 */
[CC--:B------:R-:W-:Y:S02]  /*10930*/  ISETP.GE.AND P1, PT, R3.reuse, R220.reuse, PT ;  /* 0x000000dc0300720c */ /* 0x0c0fe40003f26270 */
[C---:B------:R-:W-:Y:S02]  /*10940*/  ISETP.GE.AND P5, PT, R2.reuse, R221, PT ;  /* 0x000000dd0200720c */ /* 0x040fe40003fa6270 */
[C---:B------:R-:W-:Y:S02]  /*10950*/  ISETP.GE.AND P4, PT, R2.reuse, R220, PT ;  /* 0x000000dc0200720c */ /* 0x040fe40003f86270 */
[CC--:B------:R-:W-:Y:S02]  /*10960*/  ISETP.GE.OR P6, PT, R3.reuse, R223.reuse, !P6 ;  /* 0x000000df0300720c */ /* 0x0c0fe400077c6670 */
        /* <DEDUP_REMOVED lines=10> */
[C---:B------:R-:W-:Y:S02]  /*10a10*/  ISETP.GE.AND P6, PT, R2.reuse, R221, PT ;  /* 0x000000dd0200720c */ /* 0x040fe40003fc6270 */
[CC--:B------:R-:W-:Y:S02]  /*10a20*/  ISETP.GE.AND P0, PT, R3.reuse, R220.reuse, PT ;  /* 0x000000dc0300720c */ /* 0x0c0fe40003f06270 */
[C---:B------:R-:W-:Y:S02]  /*10a30*/  ISETP.GE.AND P5, PT, R2.reuse, R220, PT ;  /* 0x000000dc0200720c */ /* 0x040fe40003fa6270 */
[CC--:B------:R-:W-:Y:S02]  /*10a40*/  ISETP.GE.OR P3, PT, R3.reuse, R223.reuse, !P3 ;  /* 0x000000df0300720c */ /* 0x0c0fe40005f66670 */
[C---:B------:R-:W-:Y:S02]  /*10a50*/  ISETP.GE.OR P6, PT, R2.reuse, R223, !P6 ;  /* 0x000000df0200720c */ /* 0x040fe400077c6670 */
[-C--:B------:R-:W-:Y:S02]  /*10a60*/  ISETP.GE.OR P0, PT, R3, R222.reuse, !P0 ;  /* 0x000000de0300720c */ /* 0x080fe40004706670 */
[----:B------:R-:W-:Y:S02]  /*10a70*/  ISETP.GE.OR P5, PT, R2, R222, !P5 ;  /* 0x000000de0200720c */ /* 0x000fe40006fa6670 */
[C---:B------:R-:W-:Y:S02]  /*10a80*/  IADD3 R2, R0.reuse, 0x20, RZ ;  /* 0x0000002000027810 */ /* 0x040fe40007ffe0ff */
[----:B------:R-:W-:Y:S02]  /*10a90*/  IADD3 R3, R0, 0x21, RZ ;  /* 0x0000002100037810 */ /* 0x000fe40007ffe0ff */
[----:B------:R-:W-:Y:S02]  /*10aa0*/  FSEL R179, R15, -INF , !P4 ;  /* 0xff8000000fb37808 */ /* 0x000fe40006000000 */
[----:B------:R-:W-:Y:S02]  /*10ab0*/  FSEL R177, R16, -INF , !P3 ;  /* 0xff80000010b17808 */ /* 0x000fe40005800000 */
[----:B------:R-:W-:Y:S02]  /*10ac0*/  FSEL R176, R17, -INF , !P6 ;  /* 0xff80000011b07808 */ /* 0x000fe40007000000 */
[-C--:B------:R-:W-:Y:S02]  /*10ad0*/  ISETP.GE.AND P4, PT, R2, R221.reuse, PT ;  /* 0x000000dd0200720c */ /* 0x080fe40003f86270 */
[C---:B------:R-:W-:Y:S02]  /*10ae0*/  ISETP.GE.AND P3, PT, R3.reuse, R221, PT ;  /* 0x000000dd0300720c */ /* 0x040fe40003f66270 */
[C---:B------:R-:W-:Y:S02]  /*10af0*/  ISETP.GE.AND P6, PT, R3.reuse, R220, PT ;  /* 0x000000dc0300720c */ /* 0x040fe40003fc6270 */
[----:B------:R-:W-:Y:S02]  /*10b00*/  FMNMX.FTZ R12, R4, R133, !PT ;  /* 0x00000085040c7209 */ /* 0x000fe40007810000 */
[-C--:B------:R-:W-:Y:S02]  /*10b10*/  ISETP.GE.OR P4, PT, R2, R223.reuse, !P4 ;  /* 0x000000df0200720c */ /* 0x080fe40006786670 */
[C---:B------:R-:W-:Y:S02]  /*10b20*/  ISETP.GE.OR P3, PT, R3.reuse, R223, !P3 ;  /* 0x000000df0300720c */ /* 0x040fe40005f66670 */
[----:B------:R-:W-:Y:S02]  /*10b30*/  ISETP.GE.OR P6, PT, R3, R222, !P6 ;  /* 0x000000de0300720c */ /* 0x000fe400077c6670 */
[----:B------:R-:W-:Y:S02]  /*10b40*/  IADD3 R3, R0, 0x29, RZ ;  /* 0x0000002900037810 */ /* 0x000fe40007ffe0ff */
[----:B------:R-:W-:Y:S02]  /*10b50*/  FMNMX.FTZ R12, R5, R12, !PT ;  /* 0x0000000c050c7209 */ /* 0x000fe40007810000 */
[----:B------:R-:W-:Y:S02]  /*10b60*/  FSEL R183, R20, -INF , !P4 ;  /* 0xff80000014b77808 */ /* 0x000fe40006000000 */
[----:B------:R-:W-:Y:S02]  /*10b70*/  FSEL R184, R21, -INF , !P3 ;  /* 0xff80000015b87808 */ /* 0x000fe40005800000 */
[C---:B------:R-:W-:Y:S02]  /*10b80*/  ISETP.GE.AND P4, PT, R3.reuse, R221, PT ;  /* 0x000000dd0300720c */ /* 0x040fe40003f86270 */
[C---:B------:R-:W-:Y:S02]  /*10b90*/  ISETP.GE.AND P3, PT, R3.reuse, R220, PT ;  /* 0x000000dc0300720c */ /* 0x040fe40003f66270 */
[----:B------:R-:W-:Y:S02]  /*10ba0*/  FMNMX.FTZ R12, R8, R12, !PT ;  /* 0x0000000c080c7209 */ /* 0x000fe40007810000 */
[C---:B------:R-:W-:Y:S02]  /*10bb0*/  ISETP.GE.OR P3, PT, R3.reuse, R222, !P3 ;  /* 0x000000de0300720c */ /* 0x040fe40005f66670 */
[----:B------:R-:W-:Y:S02]  /*10bc0*/  ISETP.GE.OR P4, PT, R3, R223, !P4 ;  /* 0x000000df0300720c */ /* 0x000fe40006786670 */
[----:B------:R-:W-:Y:S02]  /*10bd0*/  FMNMX.FTZ R3, R9, R12, !PT ;  /* 0x0000000c09037209 */ /* 0x000fe40007810000 */
[----:B------:R-:W-:Y:S02]  /*10be0*/  FMNMX.FTZ R12, R6, R134, !PT ;  /* 0x00000086060c7209 */ /* 0x000fe40007810000 */
[----:B------:R-:W-:Y:S02]  /*10bf0*/  FSEL R178, R14, -INF , !P1 ;  /* 0xff8000000eb27808 */ /* 0x000fe40004800000 */
[C---:B------:R-:W-:Y:S02]  /*10c00*/  ISETP.GE.AND P1, PT, R2.reuse, R220, PT ;  /* 0x000000dc0200720c */ /* 0x040fe40003f26270 */
[----:B------:R-:W-:Y:S02]  /*10c10*/  FMNMX.FTZ R12, R7, R12, !PT ;  /* 0x0000000c070c7209 */ /* 0x000fe40007810000 */
[----:B------:R-:W-:Y:S02]  /*10c20*/  ISETP.GE.OR P1, PT, R2, R222, !P1 ;  /* 0x000000de0200720c */ /* 0x000fe40004f26670 */
[----:B------:R-:W-:Y:S02]  /*10c30*/  FMNMX.FTZ R12, R10, R12, !PT ;  /* 0x0000000c0a0c7209 */ /* 0x000fe40007810000 */
[----:B------:R-:W-:Y:S02]  /*10c40*/  IADD3 R2, R0, 0x28, RZ ;  /* 0x0000002800027810 */ /* 0x000fe40007ffe0ff */
[----:B------:R-:W-:Y:S02]  /*10c50*/  FMNMX.FTZ R3, R174, R3, !PT ;  /* 0x00000003ae037209 */ /* 0x000fe40007810000 */
[----:B------:R-:W-:Y:S02]  /*10c60*/  FSEL R181, R18, -INF , !P0 ;  /* 0xff80000012b57808 */ /* 0x000fe40004000000 */
[----:B------:R-:W-:Y:S02]  /*10c70*/  FSEL R180, R19, -INF , !P5 ;  /* 0xff80000013b47808 */ /* 0x000fe40006800000 */
[----:B------:R-:W-:Y:S02]  /*10c80*/  FMNMX.FTZ R12, R11, R12, !PT ;  /* 0x0000000c0b0c7209 */ /* 0x000fe40007810000 */
[C---:B------:R-:W-:Y:S02]  /*10c90*/  ISETP.GE.AND P5, PT, R2.reuse, R221, PT ;  /* 0x000000dd0200720c */ /* 0x040fe40003fa6270 */
[----:B------:R-:W-:Y:S02]  /*10ca0*/  ISETP.GE.AND P0, PT, R2, R220, PT ;  /* 0x000000dc0200720c */ /* 0x000fe40003f06270 */
[----:B------:R-:W-:Y:S02]  /*10cb0*/  FMNMX.FTZ R13, R175, R3, !PT ;  /* 0x00000003af0d7209 */ /* 0x000fe40007810000 */
[----:B------:R-:W-:Y:S02]  /*10cc0*/  FMNMX.FTZ R12, R178, R12, !PT ;  /* 0x0000000cb20c7209 */ /* 0x000fe40007810000 */
[C---:B------:R-:W-:Y:S02]  /*10cd0*/  ISETP.GE.OR P5, PT, R2.reuse, R223, !P5 ;  /* 0x000000df0200720c */ /* 0x040fe40006fa6670 */
[----:B------:R-:W-:Y:S02]  /*10ce0*/  ISETP.GE.OR P0, PT, R2, R222, !P0 ;  /* 0x000000de0200720c */ /* 0x000fe40004706670 */
[----:B------:R-:W-:Y:S02]  /*10cf0*/  IADD3 R2, R0, 0x30, RZ ;  /* 0x0000003000027810 */ /* 0x000fe40007ffe0ff */
[----:B------:R-:W-:Y:S02]  /*10d00*/  FMNMX.FTZ R13, R177, R13, !PT ;  /* 0x0000000db10d7209 */ /* 0x000fe40007810000 */
[----:B------:R-:W-:Y:S02]  /*10d10*/  FSEL R187, R22, -INF , !P1 ;  /* 0xff80000016bb7808 */ /* 0x000fe40004800000 */
[----:B------:R-:W-:Y:S02]  /*10d20*/  FSEL R188, R23, -INF , !P6 ;  /* 0xff80000017bc7808 */ /* 0x000fe40007000000 */
[----:B------:R-:W-:Y:S01]  /*10d30*/  FMNMX.FTZ R12, R179, R12, !PT ;  /* 0x0000000cb30c7209 */ /* 0x000fe20007810000 */
[----:B------:R-:W-:Y:S01]  /*10d40*/  LDSM.16.MT88.4 R20, [R194+0x10000] ;  /* 0x01000000c214783b */ /* 0x000fe20000004200 */
[C---:B------:R-:W-:Y:S02]  /*10d50*/  ISETP.GE.AND P1, PT, R2.reuse, R221, PT ;  /* 0x000000dd0200720c */ /* 0x040fe40003f26270 */
[----:B------:R-:W-:Y:S02]  /*10d60*/  ISETP.GE.AND P6, PT, R2, R220, PT ;  /* 0x000000dc0200720c */ /* 0x000fe40003fc6270 */
[----:B------:R-:W-:Y:S02]  /*10d70*/  FMNMX.FTZ R132, R176, R13, !PT ;  /* 0x0000000db0847209 */ /* 0x000fe40007810000 */
[----:B------:R-:W-:Y:S02]  /*10d80*/  FMNMX.FTZ R12, R181, R12, !PT ;  /* 0x0000000cb50c7209 */ /* 0x000fe40007810000 */
[C---:B------:R-:W-:Y:S02]  /*10d90*/  ISETP.GE.OR P1, PT, R2.reuse, R223, !P1 ;  /* 0x000000df0200720c */ /* 0x040fe40004f26670 */
[----:B------:R-:W-:Y:S02]  /*10da0*/  ISETP.GE.OR P6, PT, R2, R222, !P6 ;  /* 0x000000de0200720c */ /* 0x000fe400077c6670 */
[C---:B------:R-:W-:Y:S02]  /*10db0*/  IADD3 R2, R0.reuse, 0x38, RZ ;  /* 0x0000003800027810 */ /* 0x040fe40007ffe0ff */
[C---:B------:R-:W-:Y:S02]  /*10dc0*/  IADD3 R3, R0.reuse, 0x31, RZ ;  /* 0x0000003100037810 */ /* 0x040fe40007ffe0ff */
[----:B------:R-:W-:Y:S02]  /*10dd0*/  FMNMX.FTZ R132, R183, R132, !PT ;  /* 0x00000084b7847209 */ /* 0x000fe40007810000 */
[----:B------:R-:W-:Y:S02]  /*10de0*/  IADD3 R0, R0, 0x39, RZ ;  /* 0x0000003900007810 */ /* 0x000fe40007ffe0ff */
[----:B------:R-:W-:Y:S02]  /*10df0*/  FMNMX.FTZ R12, R180, R12, !PT ;  /* 0x0000000cb40c7209 */ /* 0x000fe40007810000 */
[----:B------:R-:W-:Y:S02]  /*10e00*/  FSEL R235, R28, -INF , !P1 ;  /* 0xff8000001ceb7808 */ /* 0x000fe40004800000 */
[----:B------:R-:W-:Y:S02]  /*10e10*/  FSEL R182, R24, -INF , !P5 ;  /* 0xff80000018b67808 */ /* 0x000fe40006800000 */
[----:B------:R-:W-:Y:S02]  /*10e20*/  FMNMX.FTZ R132, R184, R132, !PT ;  /* 0x00000084b8847209 */ /* 0x000fe40007810000 */
[-C--:B------:R-:W-:Y:S02]  /*10e30*/  ISETP.GE.AND P1, PT, R0, R221.reuse, PT ;  /* 0x000000dd0000720c */ /* 0x080fe40003f26270 */
[----:B------:R-:W-:Y:S02]  /*10e40*/  FMNMX.FTZ R12, R187, R12, !PT ;  /* 0x0000000cbb0c7209 */ /* 0x000fe40007810000 */
[----:B------:R-:W-:Y:S02]  /*10e50*/  FSEL R185, R25, -INF , !P4 ;  /* 0xff80000019b97808 */ /* 0x000fe40006000000 */
[----:B------:R-:W-:Y:S02]  /*10e60*/  FMNMX.FTZ R132, R182, R132, !PT ;  /* 0x00000084b6847209 */ /* 0x000fe40007810000 */
[C---:B------:R-:W-:Y:S02]  /*10e70*/  ISETP.GE.AND P5, PT, R3.reuse, R221, PT ;  /* 0x000000dd0300720c */ /* 0x040fe40003fa6270 */
[----:B------:R-:W-:Y:S02]  /*10e80*/  ISETP.GE.OR P1, PT, R0, R223, !P1 ;  /* 0x000000df0000720c */ /* 0x000fe40004f26670 */
[----:B------:R-:W-:Y:S02]  /*10e90*/  FSEL R186, R26, -INF , !P0 ;  /* 0xff8000001aba7808 */ /* 0x000fe40004000000 */
[----:B------:R-:W-:Y:S02]  /*10ea0*/  FMNMX.FTZ R12, R188, R12, !PT ;  /* 0x0000000cbc0c7209 */ /* 0x000fe40007810000 */
[C---:B------:R-:W-:Y:S02]  /*10eb0*/  ISETP.GE.AND P4, PT, R2.reuse, R221, PT ;  /* 0x000000dd0200720c */ /* 0x040fe40003f86270 */
[-C--:B------:R-:W-:Y:S02]  /*10ec0*/  ISETP.GE.OR P5, PT, R3, R223.reuse, !P5 ;  /* 0x000000df0300720c */ /* 0x080fe40006fa6670 */
[----:B------:R-:W-:Y:S02]  /*10ed0*/  FMNMX.FTZ R132, R185, R132, !PT ;  /* 0x00000084b9847209 */ /* 0x000fe40007810000 */
[----:B------:R-:W-:Y:S02]  /*10ee0*/  FSEL R239, R33, -INF , !P1 ;  /* 0xff80000021ef7808 */ /* 0x000fe40004800000 */
[----:B------:R-:W-:Y:S02]  /*10ef0*/  ISETP.GE.AND P0, PT, R2, R220, PT ;  /* 0x000000dc0200720c */ /* 0x000fe40003f06270 */
[----:B------:R-:W-:Y:S02]  /*10f00*/  FSEL R226, R27, -INF , !P3 ;  /* 0xff8000001be27808 */ /* 0x000fe40005800000 */
[----:B------:R-:W-:Y:S02]  /*10f10*/  FMNMX.FTZ R12, R186, R12, !PT ;  /* 0x0000000cba0c7209 */ /* 0x000fe40007810000 */
[----:B------:R-:W-:Y:S02]  /*10f20*/  ISETP.GE.AND P1, PT, R3, R220, PT ;  /* 0x000000dc0300720c */ /* 0x000fe40003f26270 */
[----:B------:R-:W-:Y:S02]  /*10f30*/  FSEL R236, R29, -INF , !P5 ;  /* 0xff8000001dec7808 */ /* 0x000fe40006800000 */
[----:B------:R-:W-:Y:S02]  /*10f40*/  FMNMX.FTZ R132, R235, R132, !PT ;  /* 0x00000084eb847209 */ /* 0x000fe40007810000 */
[C---:B------:R-:W-:Y:S02]  /*10f50*/  ISETP.GE.OR P4, PT, R2.reuse, R223, !P4 ;  /* 0x000000df0200720c */ /* 0x040fe40006786670 */
[----:B------:R-:W-:Y:S02]  /*10f60*/  ISETP.GE.OR P0, PT, R2, R222, !P0 ;  /* 0x000000de0200720c */ /* 0x000fe40004706670 */
[----:B------:R-:W-:Y:S02]  /*10f70*/  FSEL R238, R30, -INF , !P6 ;  /* 0xff8000001eee7808 */ /* 0x000fe40007000000 */
[----:B------:R-:W-:Y:S02]  /*10f80*/  FMNMX.FTZ R2, R226, R12, !PT ;  /* 0x0000000ce2027209 */ /* 0x000fe40007810000 */
[----:B------:R-:W-:Y:S01]  /*10f90*/  ISETP.GE.OR P1, PT, R3, R222, !P1 ;  /* 0x000000de0300720c */ /* 0x000fe20004f26670 */
[----:B------:R-:W-:Y:S01]  /*10fa0*/  LDSM.16.MT88.4 R12, [R193+0x10000] ;  /* 0x01000000c10c783b */ /* 0x000fe20000004200 */
[----:B------:R-:W-:Y:S02]  /*10fb0*/  FSEL R237, R32, -INF , !P4 ;  /* 0xff80000020ed7808 */ /* 0x000fe40006000000 */
[----:B------:R-:W-:Y:S02]  /*10fc0*/  FMNMX.FTZ R132, R236, R132, !PT ;  /* 0x00000084ec847209 */ /* 0x000fe40007810000 */
[----:B------:R-:W-:Y:S02]  /*10fd0*/  ISETP.GE.AND P3, PT, R0, R220, PT ;  /* 0x000000dc0000720c */ /* 0x000fe40003f66270 */
[----:B------:R-:W-:Y:S02]  /*10fe0*/  FSEL R240, R31, -INF , !P1 ;  /* 0xff8000001ff07808 */ /* 0x000fe40004800000 */
[----:B------:R-:W-:Y:S01]  /*10ff0*/  FMNMX.FTZ R2, R238, R2, !PT ;  /* 0x00000002ee027209 */ /* 0x000fe20007810000 */
[----:B------:R-:W-:Y:S01]  /*11000*/  LDSM.16.MT88.4 R28, [R196+0x10000] ;  /* 0x01000000c41c783b */ /* 0x000fe20000004200 */
[----:B------:R-:W-:Y:S02]  /*11010*/  FMNMX.FTZ R132, R237, R132, !PT ;  /* 0x00000084ed847209 */ /* 0x000fe40007810000 */
[----:B------:R-:W-:Y:S02]  /*11020*/  ISETP.GE.OR P3, PT, R0, R222, !P3 ;  /* 0x000000de0000720c */ /* 0x000fe40005f66670 */
[----:B------:R-:W-:Y:S02]  /*11030*/  FSEL R241, R34, -INF , !P0 ;  /* 0xff80000022f17808 */ /* 0x000fe40004000000 */
[----:B------:R-:W-:Y:S02]  /*11040*/  FMNMX.FTZ R0, R240, R2, !PT ;  /* 0x00000002f0007209 */ /* 0x000fe40007810000 */
[----:B------:R-:W-:Y:S02]  /*11050*/  FMNMX.FTZ R132, R239, R132, !PT ;  /* 0x00000084ef847209 */ /* 0x000fe40007810000 */
[----:B------:R-:W-:Y:S02]  /*11060*/  FSEL R135, R35, -INF , !P3 ;  /* 0xff80000023877808 */ /* 0x000fe40005800000 */
[----:B------:R-:W-:Y:S01]  /*11070*/  FMNMX.FTZ R0, R241, R0, !PT ;  /* 0x00000000f1007209 */ /* 0x000fe20007810000 */
[----:B------:R-:W-:Y:S03]  /*11080*/  SHFL.BFLY PT, R3, R132, 0x2, 0x1f ;  /* 0x0c401f0084037f89 */ /* 0x000fe600000e0000 */
[----:B------:R-:W-:Y:S05]  /*11090*/  FMNMX.FTZ R0, R135, R0, !PT ;  /* 0x0000000087007209 */ /* 0x000fea0007810000 */
[----:B------:R-:W1:Y:S02]  /*110a0*/  SHFL.BFLY PT, R2, R0, 0x2, 0x1f ;  /* 0x0c401f0000027f89 */ /* 0x000e6400000e0000 */
[----:B-1----:R-:W-:Y:S02]  /*110b0*/  FMNMX.FTZ R0, R0, R2, !PT ;  /* 0x0000000200007209 */ /* 0x002fe40007810000 */
[----:B------:R-:W-:Y:S04]  /*110c0*/  FMNMX.FTZ R132, R132, R3, !PT ;  /* 0x0000000384847209 */ /* 0x000fe80007810000 */
[----:B------:R-:W-:Y:S08]  /*110d0*/  SHFL.BFLY PT, R2, R0, 0x1, 0x1f ;  /* 0x0c201f0000027f89 */ /* 0x000ff000000e0000 */
[----:B------:R-:W1:Y:S02]  /*110e0*/  SHFL.BFLY PT, R3, R132, 0x1, 0x1f ;  /* 0x0c201f0084037f89 */ /* 0x000e6400000e0000 */
[----:B-1----:R-:W-:Y:S02]  /*110f0*/  FMNMX.FTZ R132, R132, R3, !PT ;  /* 0x0000000384847209 */ /* 0x002fe40007810000 */
[----:B------:R-:W-:Y:S02]  /*11100*/  FMNMX.FTZ R3, R0, R2, !PT ;  /* 0x0000000200037209 */ /* 0x000fe40007810000 */
[C---:B------:R-:W-:Y:S01]  /*11110*/  FSETP.NEU.FTZ.AND P1, PT, R132.reuse, -INF , PT ;  /* 0xff8000008400780b */ /* 0x040fe20003f3d000 */
[C---:B------:R-:W-:Y:S01]  /*11120*/  FMUL.FTZ R172, R132.reuse, UR4 ;  /* 0x0000000484ac7c20 */ /* 0x040fe20008410000 */
[C---:B------:R-:W-:Y:S01]  /*11130*/  FSETP.NEU.FTZ.AND P0, PT, R3.reuse, -INF , PT ;  /* 0xff8000000300780b */ /* 0x040fe20003f1d000 */
[----:B------:R-:W-:Y:S01]  /*11140*/  FMUL.FTZ R173, R3, UR4 ;  /* 0x0000000403ad7c20 */ /* 0x000fe20008410000 */
[----:B------:R-:W-:Y:S02]  /*11150*/  FSEL R0, R132, RZ, P1 ;  /* 0x000000ff84007208 */ /* 0x000fe40000800000 */
[----:B------:R-:W-:Y:S02]  /*11160*/  FSEL R172, R172, RZ, P1 ;  /* 0x000000ffacac7208 */ /* 0x000fe40000800000 */
[----:B------:R-:W-:Y:S01]  /*11170*/  FSEL R173, R173, RZ, P0 ;  /* 0x000000ffadad7208 */ /* 0x000fe20000000000 */
[----:B------:R-:W-:Y:S01]  /*11180*/  FADD.FTZ R2, -R0, R133 ;  /* 0x0000008500027221 */ /* 0x000fe20000010100 */
[----:B------:R-:W-:Y:S01]  /*11190*/  FSEL R0, R3, RZ, P0 ;  /* 0x000000ff03007208 */ /* 0x000fe20000000000 */
[--C-:B------:R-:W-:Y:S01]  /*111a0*/  FFMA.FTZ R4, R4, UR4, -R172.reuse ;  /* 0x0000000404047c23 */ /* 0x100fe200080108ac */
[--C-:B------:R-:W-:Y:S01]  /*111b0*/  FFMA.FTZ R5, R5, UR4, -R172.reuse ;  /* 0x0000000405057c23 */ /* 0x100fe200080108ac */
[----:B------:R-:W-:Y:S01]  /*111c0*/  FMUL.FTZ R2, R2, UR4 ;  /* 0x0000000402027c20 */ /* 0x000fe20008410000 */
[----:B------:R-:W-:Y:S01]  /*111d0*/  FFMA.FTZ R8, R8, UR4, -R172 ;  /* 0x0000000408087c23 */ /* 0x000fe200080108ac */
[----:B------:R-:W-:Y:S01]  /*111e0*/  FADD.FTZ R0, -R0, R134 ;  /* 0x0000008600007221 */ /* 0x000fe20000010100 */
[--C-:B------:R-:W-:Y:S01]  /*111f0*/  FFMA.FTZ R9, R9, UR4, -R172.reuse ;  /* 0x0000000409097c23 */ /* 0x100fe200080108ac */
[--C-:B------:R-:W-:Y:S01]  /*11200*/  FFMA.FTZ R6, R6, UR4, -R173.reuse ;  /* 0x0000000406067c23 */ /* 0x100fe200080108ad */
[--C-:B------:R-:W-:Y:S01]  /*11210*/  FFMA.FTZ R7, R7, UR4, -R173.reuse ;  /* 0x0000000407077c23 */ /* 0x100fe200080108ad */
[----:B------:R-:W-:Y:S01]  /*11220*/  FMUL.FTZ R0, R0, UR4 ;  /* 0x0000000400007c20 */ /* 0x000fe20008410000 */
[--C-:B------:R-:W-:Y:S01]  /*11230*/  FFMA.FTZ R10, R10, UR4, -R173.reuse ;  /* 0x000000040a0a7c23 */ /* 0x100fe200080108ad */
[--C-:B------:R-:W-:Y:S01]  /*11240*/  FFMA.FTZ R11, R11, UR4, -R173.reuse ;  /* 0x000000040b0b7c23 */ /* 0x100fe200080108ad */
[----:B------:R-:W-:Y:S01]  /*11250*/  MUFU.EX2 R247, R4 ;  /* 0x0000000400f77308 */ /* 0x000fe20000000800 */
[--C-:B------:R-:W-:Y:S01]  /*11260*/  FFMA.FTZ R133, R174, UR4, -R172.reuse ;  /* 0x00000004ae857c23 */ /* 0x100fe200080108ac */
[--C-:B------:R-:W-:Y:S01]  /*11270*/  FFMA.FTZ R134, R178, UR4, -R173.reuse ;  /* 0x00000004b2867c23 */ /* 0x100fe200080108ad */
[----:B------:R-:W-:Y:S07]  /*11280*/  PLOP3.LUT P0, PT, PT, PT, UP0, 0x80, 0x0 ;  /* 0x000000000000781c */ /* 0x000fee0003f0f008 */
[----:B------:R-:W1:Y:S10]  /*11290*/  MUFU.EX2 R246, R5 ;  /* 0x0000000500f67308 */ /* 0x000e740000000800 */
[----:B------:R-:W-:Y:S10]  /*112a0*/  MUFU.EX2 R249, R8 ;  /* 0x0000000800f97308 */ /* 0x000ff40000000800 */
[----:B------:R-:W2:Y:S01]  /*112b0*/  MUFU.EX2 R248, R9 ;  /* 0x0000000900f87308 */ /* 0x000ea20000000800 */
[----:B-1----:R-:W-:Y:S09]  /*112c0*/  F2FP.F16.F32.PACK_AB R168, R246, R247 ;  /* 0x000000f7f6a8723e */ /* 0x002ff200000000ff */
[----:B------:R-:W-:Y:S10]  /*112d0*/  MUFU.EX2 R242, R6 ;  /* 0x0000000600f27308 */ /* 0x000ff40000000800 */
[----:B------:R-:W1:Y:S01]  /*112e0*/  MUFU.EX2 R245, R7 ;  /* 0x0000000700f57308 */ /* 0x000e620000000800 */
[----:B--2---:R-:W-:Y:S09]  /*112f0*/  F2FP.F16.F32.PACK_AB R170, R248, R249 ;  /* 0x000000f9f8aa723e */ /* 0x004ff200000000ff */
[----:B------:R-:W-:Y:S10]  /*11300*/  MUFU.EX2 R244, R10 ;  /* 0x0000000a00f47308 */ /* 0x000ff40000000800 */
[----:B------:R-:W2:Y:S01]  /*11310*/  MUFU.EX2 R243, R11 ;  /* 0x0000000b00f37308 */ /* 0x000ea20000000800 */
[----:B-1----:R-:W-:Y:S09]  /*11320*/  F2FP.F16.F32.PACK_AB R169, R245, R242 ;  /* 0x000000f2f5a9723e */ /* 0x002ff200000000ff */
[----:B------:R-:W1:Y:S10]  /*11330*/  MUFU.EX2 R2, R2 ;  /* 0x0000000200027308 */ /* 0x000e740000000800 */
[----:B------:R-:W3:Y:S01]  /*11340*/  MUFU.EX2 R0, R0 ;  /* 0x0000000000007308 */ /* 0x000ee20000000800 */
[----:B--2---:R-:W-:Y:S09]  /*11350*/  F2FP.F16.F32.PACK_AB R171, R243, R244 ;  /* 0x000000f4f3ab723e */ /* 0x004ff200000000ff */
[----:B------:R2:W-:Y:S01]  /*11360*/  MUFU.EX2 R234, R133 ;  /* 0x0000008500ea7308 */ /* 0x0005e20000000800 */
        /* <DEDUP_REMOVED lines=8> */
[C---:B---3--:R-:W-:Y:S01]  /*113f0*/  FMUL.FTZ R6, R0.reuse, R142 ;  /* 0x0000008e00067220 */ /* 0x048fe20000410000 */
[C---:B------:R-:W-:Y:S01]  /*11400*/  FMUL.FTZ R7, R0.reuse, R143 ;  /* 0x0000008f00077220 */ /* 0x040fe20000410000 */
[C---:B------:R-:W-:Y:S01]  /*11410*/  FMUL.FTZ R10, R0.reuse, R138 ;  /* 0x0000008a000a7220 */ /* 0x040fe20000410000 */
[C---:B------:R-:W-:Y:S01]  /*11420*/  FMUL.FTZ R11, R0.reuse, R139 ;  /* 0x0000008b000b7220 */ /* 0x040fe20000410000 */
[----:B------:R-:W-:Y:S01]  /*11430*/  LDSM.16.MT88.4 R140, [R193+0x12000] ;  /* 0x01200000c18c783b */ /* 0x000fe20000004200 */
[C---:B------:R-:W-:Y:S01]  /*11440*/  FMUL.FTZ R18, R0.reuse, R146 ;  /* 0x0000009200127220 */ /* 0x040fe20000410000 */
[C---:B------:R-:W-:Y:S01]  /*11450*/  FMUL.FTZ R19, R0.reuse, R147 ;  /* 0x0000009300137220 */ /* 0x040fe20000410000 */
[C---:B------:R-:W-:Y:S01]  /*11460*/  FMUL.FTZ R26, R0.reuse, R154 ;  /* 0x0000009a001a7220 */ /* 0x040fe20000410000 */
[C---:B------:R-:W-:Y:S01]  /*11470*/  HMMA.16816.F32 R4, R168.reuse, R12, R4 ;  /* 0x0000000ca804723c */ /* 0x040fe20000001804 */
[----:B------:R-:W-:Y:S03]  /*11480*/  MUFU.EX2 R230, R134 ;  /* 0x0000008600e67308 */ /* 0x000fe60000000800 */
[----:B------:R-:W1:Y:S01]  /*11490*/  LDSM.16.MT88.4 R136, [R195+0x10000] ;  /* 0x01000000c388783b */ /* 0x000e620000004200 */
[----:B------:R-:W-:Y:S01]  /*114a0*/  FMUL.FTZ R27, R0, R155 ;  /* 0x0000009b001b7220 */ /* 0x000fe20000410000 */
[C---:B------:R-:W-:Y:S05]  /*114b0*/  HMMA.16816.F32 R8, R168.reuse, R14, R8 ;  /* 0x0000000ea808723c */ /* 0x040fea0000001808 */
[C---:B------:R-:W-:Y:S01]  /*114c0*/  FMUL.FTZ R12, R2.reuse, R148 ;  /* 0x00000094020c7220 */ /* 0x040fe20000410000 */
[----:B------:R-:W-:Y:S01]  /*114d0*/  FMUL.FTZ R13, R2, R149 ;  /* 0x00000095020d7220 */ /* 0x000fe20000410000 */
[C---:B------:R-:W-:Y:S01]  /*114e0*/  FMUL.FTZ R14, R0.reuse, R150 ;  /* 0x00000096000e7220 */ /* 0x040fe20000410000 */
[----:B------:R-:W-:Y:S01]  /*114f0*/  FMUL.FTZ R15, R0, R151 ;  /* 0x00000097000f7220 */ /* 0x000fe20000410000 */
[----:B------:R-:W3:Y:S02]  /*11500*/  LDSM.16.MT88.4 R144, [R194+0x12000] ;  /* 0x01200000c290783b */ /* 0x000ee40000004200 */
[C---:B------:R-:W-:Y:S01]  /*11510*/  FMUL.FTZ R32, R2.reuse, R160 ;  /* 0x000000a002207220 */ /* 0x040fe20000410000 */
[----:B------:R-:W-:Y:S01]  /*11520*/  FMUL.FTZ R33, R2, R161 ;  /* 0x000000a102217220 */ /* 0x000fe20000410000 */
[C---:B------:R-:W-:Y:S01]  /*11530*/  FMUL.FTZ R34, R0.reuse, R162 ;  /* 0x000000a200227220 */ /* 0x040fe20000410000 */
[----:B------:R-:W-:Y:S01]  /*11540*/  FMUL.FTZ R35, R0, R163 ;  /* 0x000000a300237220 */ /* 0x000fe20000410000 */
[C---:B------:R-:W-:Y:S02]  /*11550*/  HMMA.16816.F32 R12, R168.reuse, R20, R12 ;  /* 0x00000014a80c723c */ /* 0x040fe4000000180c */
[----:B------:R-:W-:Y:S01]  /*11560*/  LDSM.16.MT88.4 R148, [R196+0x10800] ;  /* 0x01080000c494783b */ /* 0x000fe20000004200 */
[--C-:B--2---:R-:W-:Y:S01]  /*11570*/  FFMA.FTZ R133, R175, UR4, -R172.reuse ;  /* 0x00000004af857c23 */ /* 0x104fe200080108ac */
[C---:B------:R-:W-:Y:S01]  /*11580*/  FMUL.FTZ R36, R2.reuse, R36 ;  /* 0x0000002402247220 */ /* 0x040fe20000410000 */
[C---:B------:R-:W-:Y:S01]  /*11590*/  FMUL.FTZ R37, R2.reuse, R37 ;  /* 0x0000002502257220 */ /* 0x040fe20000410000 */
[C---:B------:R-:W-:Y:S01]  /*115a0*/  HMMA.16816.F32 R16, R168.reuse, R22, R16 ;  /* 0x00000016a810723c */ /* 0x040fe20000001810 */
[----:B------:R2:W4:Y:S03]  /*115b0*/  MUFU.EX2 R233, R133 ;  /* 0x0000008500e97308 */ /* 0x0005260000000800 */
[----:B------:R-:W-:Y:S01]  /*115c0*/  LDSM.16.MT88.4 R152, [R195+0x10800] ;  /* 0x01080000c398783b */ /* 0x000fe20000004200 */
[C---:B------:R-:W-:Y:S01]  /*115d0*/  FMUL.FTZ R20, R2.reuse, R156 ;  /* 0x0000009c02147220 */ /* 0x040fe20000410000 */
[----:B------:R-:W-:Y:S01]  /*115e0*/  FMUL.FTZ R21, R2, R157 ;  /* 0x0000009d02157220 */ /* 0x000fe20000410000 */
[C---:B------:R-:W-:Y:S01]  /*115f0*/  FMUL.FTZ R22, R0.reuse, R158 ;  /* 0x0000009e00167220 */ /* 0x040fe20000410000 */
[C---:B------:R-:W-:Y:S03]  /*11600*/  FMUL.FTZ R23, R0.reuse, R159 ;  /* 0x0000009f00177220 */ /* 0x040fe60000410000 */
[C---:B------:R-:W-:Y:S01]  /*11610*/  FMUL.FTZ R38, R0.reuse, R38 ;  /* 0x0000002600267220 */ /* 0x040fe20000410000 */
[----:B------:R-:W-:Y:S01]  /*11620*/  LDSM.16.MT88.4 R156, [R194+0x11800] ;  /* 0x01180000c29c783b */ /* 0x000fe20000004200 */
[----:B------:R-:W-:Y:S01]  /*11630*/  FMUL.FTZ R39, R0, R39 ;  /* 0x0000002700277220 */ /* 0x000fe20000410000 */
[C---:B------:R-:W-:Y:S01]  /*11640*/  FMUL.FTZ R40, R2.reuse, R40 ;  /* 0x0000002802287220 */ /* 0x040fe20000410000 */
[C---:B------:R-:W-:Y:S03]  /*11650*/  HMMA.16816.F32 R20, R168.reuse, R28, R20 ;  /* 0x0000001ca814723c */ /* 0x040fe60000001814 */
[--C-:B--2---:R-:W-:Y:S01]  /*11660*/  FFMA.FTZ R133, R177, UR4, -R172.reuse ;  /* 0x00000004b1857c23 */ /* 0x104fe200080108ac */
[C---:B------:R-:W-:Y:S01]  /*11670*/  FMUL.FTZ R41, R2.reuse, R41 ;  /* 0x0000002902297220 */ /* 0x040fe20000410000 */
[----:B------:R-:W-:Y:S01]  /*11680*/  LDSM.16.MT88.4 R160, [R196+0x11800] ;  /* 0x01180000c4a0783b */ /* 0x000fe20000004200 */
[C---:B------:R-:W-:Y:S01]  /*11690*/  HMMA.16816.F32 R24, R168.reuse, R30, R24 ;  /* 0x0000001ea818723c */ /* 0x040fe20000001818 */
[----:B------:R2:W-:Y:S04]  /*116a0*/  MUFU.EX2 R232, R133 ;  /* 0x0000008500e87308 */ /* 0x0005e80000000800 */
[C---:B------:R-:W-:Y:S01]  /*116b0*/  FMUL.FTZ R28, R2.reuse, R164 ;  /* 0x000000a4021c7220 */ /* 0x040fe20000410000 */
[----:B------:R-:W-:Y:S01]  /*116c0*/  FMUL.FTZ R29, R2, R165 ;  /* 0x000000a5021d7220 */ /* 0x000fe20000410000 */
[C---:B------:R-:W-:Y:S01]  /*116d0*/  FMUL.FTZ R30, R0.reuse, R166 ;  /* 0x000000a6001e7220 */ /* 0x040fe20000410000 */
[C---:B------:R-:W-:Y:S03]  /*116e0*/  FMUL.FTZ R31, R0.reuse, R167 ;  /* 0x000000a7001f7220 */ /* 0x040fe60000410000 */
[C---:B------:R-:W-:Y:S01]  /*116f0*/  FMUL.FTZ R42, R0.reuse, R42 ;  /* 0x0000002a002a7220 */ /* 0x040fe20000410000 */
[----:B------:R-:W-:Y:S01]  /*11700*/  FMUL.FTZ R43, R0, R43 ;  /* 0x0000002b002b7220 */ /* 0x000fe20000410000 */
[C---:B------:R-:W-:Y:S01]  /*11710*/  FMUL.FTZ R44, R2.reuse, R44 ;  /* 0x0000002c022c7220 */ /* 0x040fe20000410000 */
[----:B------:R-:W-:Y:S01]  /*11720*/  FMUL.FTZ R45, R2, R45 ;  /* 0x0000002d022d7220 */ /* 0x000fe20000410000 */
[C---:B-1----:R-:W-:Y:S03]  /*11730*/  HMMA.16816.F32 R28, R168.reuse, R136, R28 ;  /* 0x00000088a81c723c */ /* 0x042fe6000000181c */
[--C-:B--2---:R-:W-:Y:S01]  /*11740*/  FFMA.FTZ R133, R176, UR4, -R172.reuse ;  /* 0x00000004b0857c23 */ /* 0x104fe200080108ac */
[C---:B------:R-:W-:Y:S01]  /*11750*/  FMUL.FTZ R46, R0.reuse, R46 ;  /* 0x0000002e002e7220 */ /* 0x040fe20000410000 */
[----:B------:R-:W-:Y:S01]  /*11760*/  FMUL.FTZ R47, R0, R47 ;  /* 0x0000002f002f7220 */ /* 0x000fe20000410000 */
[C---:B------:R-:W-:Y:S01]  /*11770*/  HMMA.16816.F32 R32, R168.reuse, R138, R32 ;  /* 0x0000008aa820723c */ /* 0x040fe20000001820 */
[----:B------:R-:W1:Y:S01]  /*11780*/  LDSM.16.MT88.4 R136, [R196+0x12000] ;  /* 0x01200000c488783b */ /* 0x000e620000004200 */
[----:B------:R2:W5:Y:S03]  /*11790*/  MUFU.EX2 R231, R133 ;  /* 0x0000008500e77308 */ /* 0x0005660000000800 */
[C---:B------:R-:W-:Y:S01]  /*117a0*/  FMUL.FTZ R48, R2.reuse, R48 ;  /* 0x0000003002307220 */ /* 0x040fe20000410000 */
[C---:B------:R-:W-:Y:S05]  /*117b0*/  HMMA.16816.F32 R36, R168.reuse, R140, R36 ;  /* 0x0000008ca824723c */ /* 0x040fea0000001824 */
[----:B------:R-:W-:Y:S01]  /*117c0*/  FMUL.FTZ R49, R2, R49 ;  /* 0x0000003102317220 */ /* 0x000fe20000410000 */
[C---:B------:R-:W-:Y:S01]  /*117d0*/  HMMA.16816.F32 R40, R168.reuse, R142, R40 ;  /* 0x0000008ea828723c */ /* 0x040fe20000001828 */
[----:B------:R-:W4:Y:S04]  /*117e0*/  LDSM.16.MT88.4 R140, [R195+0x12000] ;  /* 0x01200000c38c783b */ /* 0x000f280000004200 */
[C---:B------:R-:W-:Y:S01]  /*117f0*/  FMUL.FTZ R50, R0.reuse, R50 ;  /* 0x0000003200327220 */ /* 0x040fe20000410000 */
[C---:B---3--:R-:W-:Y:S05]  /*11800*/  HMMA.16816.F32 R44, R168.reuse, R144, R44 ;  /* 0x00000090a82c723c */ /* 0x048fea000000182c */
[----:B------:R-:W-:Y:S01]  /*11810*/  FMUL.FTZ R51, R0, R51 ;  /* 0x0000003300337220 */ /* 0x000fe20000410000 */
[--C-:B--2---:R-:W-:Y:S01]  /*11820*/  FFMA.FTZ R133, R179, UR4, -R173.reuse ;  /* 0x00000004b3857c23 */ /* 0x104fe200080108ad */
[C---:B------:R-:W-:Y:S01]  /*11830*/  FMUL.FTZ R52, R2.reuse, R52 ;  /* 0x0000003402347220 */ /* 0x040fe20000410000 */
[----:B------:R-:W-:Y:S02]  /*11840*/  LDSM.16.MT88.4 R176, [R193+0x13800] ;  /* 0x01380000c1b0783b */ /* 0x000fe40000004200 */
[----:B------:R2:W3:Y:S01]  /*11850*/  MUFU.EX2 R229, R133 ;  /* 0x0000008500e57308 */ /* 0x0004e20000000800 */
[----:B------:R-:W-:Y:S01]  /*11860*/  FMUL.FTZ R53, R2, R53 ;  /* 0x0000003502357220 */ /* 0x000fe20000410000 */
[C---:B------:R-:W-:Y:S03]  /*11870*/  HMMA.16816.F32 R48, R168.reuse, R146, R48 ;  /* 0x00000092a830723c */ /* 0x040fe60000001830 */
[C---:B------:R-:W-:Y:S01]  /*11880*/  FMUL.FTZ R54, R0.reuse, R54 ;  /* 0x0000003600367220 */ /* 0x040fe20000410000 */
[----:B------:R-:W5:Y:S01]  /*11890*/  LDSM.16.MT88.4 R144, [R193+0x14000] ;  /* 0x01400000c190783b */ /* 0x000f620000004200 */
[----:B------:R-:W-:Y:S01]  /*118a0*/  FMUL.FTZ R55, R0, R55 ;  /* 0x0000003700377220 */ /* 0x000fe20000410000 */
[C---:B------:R-:W-:Y:S01]  /*118b0*/  FMUL.FTZ R56, R2.reuse, R56 ;  /* 0x0000003802387220 */ /* 0x040fe20000410000 */
[----:B------:R-:W-:Y:S01]  /*118c0*/  FMUL.FTZ R57, R2, R57 ;  /* 0x0000003902397220 */ /* 0x000fe20000410000 */
[C---:B------:R-:W-:Y:S03]  /*118d0*/  FMUL.FTZ R58, R0.reuse, R58 ;  /* 0x0000003a003a7220 */ /* 0x040fe60000410000 */
[----:B------:R-:W-:Y:S01]  /*118e0*/  FMUL.FTZ R59, R0, R59 ;  /* 0x0000003b003b7220 */ /* 0x000fe20000410000 */
[C---:B-1----:R-:W-:Y:S03]  /*118f0*/  HMMA.16816.F32 R52, R168.reuse, R136, R52 ;  /* 0x00000088a834723c */ /* 0x042fe60000001834 */
[C---:B------:R-:W-:Y:S01]  /*11900*/  FMUL.FTZ R60, R2.reuse, R60 ;  /* 0x0000003c023c7220 */ /* 0x040fe20000410000 */
[----:B------:R-:W-:Y:S01]  /*11910*/  FMUL.FTZ R61, R2, R61 ;  /* 0x0000003d023d7220 */ /* 0x000fe20000410000 */
        /* <DEDUP_REMOVED lines=19> */
[C---:B-----5:R-:W-:Y:S03]  /*11a50*/  HMMA.16816.F32 R68, R168.reuse, R144, R68 ;  /* 0x00000090a844723c */ /* 0x060fe60000001844 */
[C---:B------:R-:W-:Y:S01]  /*11a60*/  FMUL.FTZ R76, R2.reuse, R76 ;  /* 0x0000004c024c7220 */ /* 0x040fe20000410000 */
[----:B------:R-:W-:Y:S01]  /*11a70*/  FMUL.FTZ R77, R2, R77 ;  /* 0x0000004d024d7220 */ /* 0x000fe20000410000 */
[C---:B------:R-:W-:Y:S01]  /*11a80*/  FMUL.FTZ R78, R0.reuse, R78 ;  /* 0x0000004e004e7220 */ /* 0x040fe20000410000 */
[C---:B------:R-:W-:Y:S01]  /*11a90*/  HMMA.16816.F32 R72, R168.reuse, R146, R72 ;  /* 0x00000092a848723c */ /* 0x040fe20000001848 */
[----:B------:R-:W5:Y:S04]  /*11aa0*/  LDSM.16.MT88.4 R144, [R195+0x14000] ;  /* 0x01400000c390783b */ /* 0x000f680000004200 */
        /* <DEDUP_REMOVED lines=45> */
[--C-:B--2---:R-:W-:Y:S01]  /*11d80*/  FFMA.FTZ R133, R181, UR4, -R173.reuse ;  /* 0x00000004b5857c23 */ /* 0x104fe200080108ad */
[C---:B------:R-:W-:Y:S01]  /*11d90*/  FMUL.FTZ R112, R2.reuse, R112 ;  /* 0x0000007002707220 */ /* 0x040fe20000410000 */
[----:B------:R-:W-:Y:S02]  /*11da0*/  FMUL.FTZ R113, R2, R113 ;  /* 0x0000007102717220 */ /* 0x000fe40000410000 */
[----:B------:R2:W-:Y:S01]  /*11db0*/  MUFU.EX2 R228, R133 ;  /* 0x0000008500e47308 */ /* 0x0005e20000000800 */
[C---:B------:R-:W-:Y:S01]  /*11dc0*/  FMUL.FTZ R114, R0.reuse, R114 ;  /* 0x0000007200727220 */ /* 0x040fe20000410000 */
[C---:B----4-:R-:W-:Y:S03]  /*11dd0*/  HMMA.16816.F32 R108, R168.reuse, R140, R108 ;  /* 0x0000008ca86c723c */ /* 0x050fe6000000186c */
[----:B------:R-:W-:Y:S01]  /*11de0*/  FMUL.FTZ R115, R0, R115 ;  /* 0x0000007300737220 */ /* 0x000fe20000410000 */
[C---:B------:R-:W-:Y:S01]  /*11df0*/  FMUL.FTZ R116, R2.reuse, R116 ;  /* 0x0000007402747220 */ /* 0x040fe20000410000 */
[----:B------:R-:W-:Y:S01]  /*11e00*/  FMUL.FTZ R117, R2, R117 ;  /* 0x0000007502757220 */ /* 0x000fe20000410000 */
[C---:B------:R-:W-:Y:S01]  /*11e10*/  FMUL.FTZ R118, R0.reuse, R118 ;  /* 0x0000007600767220 */ /* 0x040fe20000410000 */
[----:B------:R-:W-:Y:S01]  /*11e20*/  FMUL.FTZ R119, R0, R119 ;  /* 0x0000007700777220 */ /* 0x000fe20000410000 */
[C---:B------:R-:W-:Y:S02]  /*11e30*/  FMUL.FTZ R120, R2.reuse, R120 ;  /* 0x0000007802787220 */ /* 0x040fe40000410000 */
[C---:B------:R-:W-:Y:S01]  /*11e40*/  HMMA.16816.F32 R112, R168.reuse, R142, R112 ;  /* 0x0000008ea870723c */ /* 0x040fe20000001870 */
[----:B------:R-:W4:Y:S02]  /*11e50*/  LDSM.16.MT88.4 R140, [R193+0x10800] ;  /* 0x01080000c18c783b */ /* 0x000f240000004200 */
[----:B------:R-:W-:Y:S01]  /*11e60*/  FMUL.FTZ R121, R2, R121 ;  /* 0x0000007902797220 */ /* 0x000fe20000410000 */
[C---:B------:R-:W-:Y:S01]  /*11e70*/  FMUL.FTZ R122, R0.reuse, R122 ;  /* 0x0000007a007a7220 */ /* 0x040fe20000410000 */
[----:B------:R-:W-:Y:S01]  /*11e80*/  FMUL.FTZ R123, R0, R123 ;  /* 0x0000007b007b7220 */ /* 0x000fe20000410000 */
[C---:B-----5:R-:W-:Y:S05]  /*11e90*/  HMMA.16816.F32 R116, R168.reuse, R144, R116 ;  /* 0x00000090a874723c */ /* 0x060fea0000001874 */
[--C-:B--2---:R-:W-:Y:S01]  /*11ea0*/  FFMA.FTZ R133, R180, UR4, -R173.reuse ;  /* 0x00000004b4857c23 */ /* 0x104fe200080108ad */
[C---:B------:R-:W-:Y:S01]  /*11eb0*/  HMMA.16816.F32 R120, R168.reuse, R146, R120 ;  /* 0x00000092a878723c */ /* 0x040fe20000001878 */
[----:B------:R-:W2:Y:S02]  /*11ec0*/  LDSM.16.MT88.4 R144, [R194+0x10800] ;  /* 0x01080000c290783b */ /* 0x000ea40000004200 */
[----:B------:R5:W3:Y:S02]  /*11ed0*/  MUFU.EX2 R227, R133 ;  /* 0x0000008500e37308 */ /* 0x000ae40000000800 */
        /* <DEDUP_REMOVED lines=8> */
[C---:B-1----:R-:W-:Y:S03]  /*11f60*/  HMMA.16816.F32 R124, R168.reuse, R136, R124 ;  /* 0x00000088a87c723c */ /* 0x042fe6000000187c */
[--C-:B-----5:R-:W-:Y:S03]  /*11f70*/  FFMA.FTZ R133, R183, UR4, -R172.reuse ;  /* 0x00000004b7857c23 */ /* 0x120fe600080108ac */
[----:B------:R-:W-:Y:S01]  /*11f80*/  HMMA.16816.F32 R128, R168, R138, R128 ;  /* 0x0000008aa880723c */ /* 0x000fe20000001880 */
[----:B------:R1:W-:Y:S04]  /*11f90*/  MUFU.EX2 R225, R133 ;  /* 0x0000008500e17308 */ /* 0x0003e80000000800 */
[----:B------:R-:W-:Y:S02]  /*11fa0*/  F2FP.F16.F32.PACK_AB R136, R233, R234 ;  /* 0x000000eae988723e */ /* 0x000fe400000000ff */
[----:B------:R-:W-:Y:S04]  /*11fb0*/  F2FP.F16.F32.PACK_AB R138, R231, R232 ;  /* 0x000000e8e78a723e */ /* 0x000fe800000000ff */
[----:B---3--:R-:W-:Y:S02]  /*11fc0*/  F2FP.F16.F32.PACK_AB R137, R229, R230 ;  /* 0x000000e6e589723e */ /* 0x008fe400000000ff */
[----:B------:R-:W-:Y:S07]  /*11fd0*/  F2FP.F16.F32.PACK_AB R139, R227, R228 ;  /* 0x000000e4e38b723e */ /* 0x000fee00000000ff */
[C---:B----4-:R-:W-:Y:S05]  /*11fe0*/  HMMA.16816.F32 R4, R136.reuse, R140, R4 ;  /* 0x0000008c8804723c */ /* 0x050fea0000001804 */
[--C-:B-1----:R-:W-:Y:S01]  /*11ff0*/  FFMA.FTZ R133, R184, UR4, -R172.reuse ;  /* 0x00000004b8857c23 */ /* 0x102fe200080108ac */
[C---:B------:R-:W-:Y:S01]  /*12000*/  HMMA.16816.F32 R8, R136.reuse, R142, R8 ;  /* 0x0000008e8808723c */ /* 0x040fe20000001808 */
[----:B------:R-:W1:Y:S02]  /*12010*/  LDSM.16.MT88.4 R140, [R193+0x12800] ;  /* 0x01280000c18c783b */ /* 0x000e640000004200 */
[----:B------:R3:W4:Y:S03]  /*12020*/  MUFU.EX2 R224, R133 ;  /* 0x0000008500e07308 */ /* 0x0007260000000800 */
[C---:B--2---:R-:W-:Y:S06]  /*12030*/  HMMA.16816.F32 R12, R136.reuse, R144, R12 ;  /* 0x00000090880c723c */ /* 0x044fec000000180c */
[C---:B------:R-:W-:Y:S01]  /*12040*/  HMMA.16816.F32 R16, R136.reuse, R146, R16 ;  /* 0x000000928810723c */ /* 0x040fe20000001810 */
[----:B------:R-:W2:Y:S05]  /*12050*/  LDSM.16.MT88.4 R144, [R194+0x12800] ;  /* 0x01280000c290783b */ /* 0x000eaa0000004200 */
[C---:B------:R-:W-:Y:S05]  /*12060*/  HMMA.16816.F32 R20, R136.reuse, R148, R20 ;  /* 0x000000948814723c */ /* 0x040fea0000001814 */
[--C-:B---3--:R-:W-:Y:S01]  /*12070*/  FFMA.FTZ R133, R182, UR4, -R172.reuse ;  /* 0x00000004b6857c23 */ /* 0x108fe200080108ac */
[C---:B------:R-:W-:Y:S01]  /*12080*/  HMMA.16816.F32 R24, R136.reuse, R150, R24 ;  /* 0x000000968818723c */ /* 0x040fe20000001818 */
[----:B------:R-:W3:Y:S02]  /*12090*/  LDSM.16.MT88.4 R148, [R196+0x12800] ;  /* 0x01280000c494783b */ /* 0x000ee40000004200 */
[----:B------:R5:W-:Y:S03]  /*120a0*/  MUFU.EX2 R190, R133 ;  /* 0x0000008500be7308 */ /* 0x000be60000000800 */
[C---:B------:R-:W-:Y:S06]  /*120b0*/  HMMA.16816.F32 R28, R136.reuse, R152, R28 ;  /* 0x00000098881c723c */ /* 0x040fec000000181c */
[C---:B------:R-:W-:Y:S01]  /*120c0*/  HMMA.16816.F32 R32, R136.reuse, R154, R32 ;  /* 0x0000009a8820723c */ /* 0x040fe20000001820 */
[----:B------:R-:W4:Y:S05]  /*120d0*/  LDSM.16.MT88.4 R152, [R195+0x12800] ;  /* 0x01280000c398783b */ /* 0x000f2a0000004200 */
[C---:B-1----:R-:W-:Y:S05]  /*120e0*/  HMMA.16816.F32 R36, R136.reuse, R140, R36 ;  /* 0x0000008c8824723c */ /* 0x042fea0000001824 */
[--C-:B-----5:R-:W-:Y:S01]  /*120f0*/  FFMA.FTZ R133, R185, UR4, -R172.reuse ;  /* 0x00000004b9857c23 */ /* 0x120fe200080108ac */
[C---:B------:R-:W-:Y:S01]  /*12100*/  HMMA.16816.F32 R40, R136.reuse, R142, R40 ;  /* 0x0000008e8828723c */ /* 0x040fe20000001828 */
[----:B------:R-:W1:Y:S02]  /*12110*/  LDSM.16.MT88.4 R140, [R193+0x14800] ;  /* 0x01480000c18c783b */ /* 0x000e640000004200 */
[----:B------:R5:W1:Y:S03]  /*12120*/  MUFU.EX2 R191, R133 ;  /* 0x0000008500bf7308 */ /* 0x000a660000000800 */
[C---:B--2---:R-:W-:Y:S06]  /*12130*/  HMMA.16816.F32 R44, R136.reuse, R144, R44 ;  /* 0x00000090882c723c */ /* 0x044fec000000182c */
[C---:B------:R-:W-:Y:S01]  /*12140*/  HMMA.16816.F32 R48, R136.reuse, R146, R48 ;  /* 0x000000928830723c */ /* 0x040fe20000001830 */
[----:B------:R-:W2:Y:S05]  /*12150*/  LDSM.16.MT88.4 R144, [R194+0x14800] ;  /* 0x01480000c290783b */ /* 0x000eaa0000004200 */
[C---:B---3--:R-:W-:Y:S05]  /*12160*/  HMMA.16816.F32 R52, R136.reuse, R148, R52 ;  /* 0x000000948834723c */ /* 0x048fea0000001834 */
[--C-:B-----5:R-:W-:Y:S01]  /*12170*/  FFMA.FTZ R133, R187, UR4, -R173.reuse ;  /* 0x00000004bb857c23 */ /* 0x120fe200080108ad */
[C---:B------:R-:W-:Y:S01]  /*12180*/  HMMA.16816.F32 R56, R136.reuse, R150, R56 ;  /* 0x000000968838723c */ /* 0x040fe20000001838 */
[----:B------:R-:W3:Y:S02]  /*12190*/  LDSM.16.MT88.4 R148, [R196+0x14800] ;  /* 0x01480000c494783b */ /* 0x000ee40000004200 */
[----:B------:R5:W-:Y:S03]  /*121a0*/  MUFU.EX2 R189, R133 ;  /* 0x0000008500bd7308 */ /* 0x000be60000000800 */
[C---:B----4-:R-:W-:Y:S06]  /*121b0*/  HMMA.16816.F32 R60, R136.reuse, R152, R60 ;  /* 0x00000098883c723c */ /* 0x050fec000000183c */
        /* <DEDUP_REMOVED lines=21> */
[----:B------:R-:W5:Y:S02]  /*12310*/  LDL.LU R226, [R1+0x28] ;  /* 0x0000280001e27983 */ /* 0x000f640000300800 */
[----:B------:R1:W4:Y:S02]  /*12320*/  MUFU.EX2 R186, R133 ;  /* 0x0000008500ba7308 */ /* 0x0003240000000800 */
[----:B------:R-:W4:Y:S01]  /*12330*/  LDSM.16.MT88.4 R140, [R193+0x11000] ;  /* 0x01100000c18c783b */ /* 0x000f220000004200 */
[C---:B--2---:R-:W-:Y:S06]  /*12340*/  HMMA.16816.F32 R108, R136.reuse, R144, R108 ;  /* 0x00000090886c723c */ /* 0x044fec000000186c */
[C---:B------:R-:W-:Y:S01]  /*12350*/  HMMA.16816.F32 R112, R136.reuse, R146, R112 ;  /* 0x000000928870723c */ /* 0x040fe20000001870 */
[----:B------:R-:W2:Y:S05]  /*12360*/  LDSM.16.MT88.4 R144, [R194+0x11000] ;  /* 0x01100000c290783b */ /* 0x000eaa0000004200 */
[C---:B---3--:R-:W-:Y:S05]  /*12370*/  HMMA.16816.F32 R116, R136.reuse, R148, R116 ;  /* 0x000000948874723c */ /* 0x048fea0000001874 */
[--C-:B-1----:R-:W-:Y:S01]  /*12380*/  FFMA.FTZ R133, R235, UR4, -R172.reuse ;  /* 0x00000004eb857c23 */ /* 0x102fe200080108ac */
[C---:B------:R-:W-:Y:S01]  /*12390*/  HMMA.16816.F32 R120, R136.reuse, R150, R120 ;  /* 0x000000968878723c */ /* 0x040fe20000001878 */
[----:B------:R-:W3:Y:S02]  /*123a0*/  LDL.LU R235, [R1+0x24] ;  /* 0x0000240001eb7983 */ /* 0x000ee40000300800 */
[----:B------:R1:W-:Y:S02]  /*123b0*/  MUFU.EX2 R185, R133 ;  /* 0x0000008500b97308 */ /* 0x0003e40000000800 */
[----:B------:R-:W2:Y:S01]  /*123c0*/  LDSM.16.MT88.4 R148, [R196+0x11000] ;  /* 0x01100000c494783b */ /* 0x000ea20000004200 */
[C---:B----4-:R-:W-:Y:S06]  /*123d0*/  HMMA.16816.F32 R124, R136.reuse, R152, R124 ;  /* 0x00000098887c723c */ /* 0x050fec000000187c */
[----:B------:R-:W-:Y:S01]  /*123e0*/  HMMA.16816.F32 R128, R136, R154, R128 ;  /* 0x0000009a8880723c */ /* 0x000fe20000001880 */
[----:B------:R-:W4:Y:S06]  /*123f0*/  LDSM.16.MT88.4 R152, [R195+0x11000] ;  /* 0x01100000c398783b */ /* 0x000f2c0000004200 */
[----:B------:R-:W-:Y:S01]  /*12400*/  F2FP.F16.F32.PACK_AB R136, R224, R225 ;  /* 0x000000e1e088723e */ /* 0x000fe200000000ff */
[--C-:B-1----:R-:W-:Y:S03]  /*12410*/  FFMA.FTZ R133, R236, UR4, -R172.reuse ;  /* 0x00000004ec857c23 */ /* 0x102fe600080108ac */
[----:B------:R-:W-:Y:S01]  /*12420*/  F2FP.F16.F32.PACK_AB R138, R191, R190 ;  /* 0x000000bebf8a723e */ /* 0x000fe200000000ff */
[----:B------:R1:W4:Y:S01]  /*12430*/  MUFU.EX2 R184, R133 ;  /* 0x0000008500b87308 */ /* 0x0003220000000800 */
[----:B------:R-:W-:Y:S02]  /*12440*/  F2FP.F16.F32.PACK_AB R137, R188, R189 ;  /* 0x000000bdbc89723e */ /* 0x000fe400000000ff */
[----:B------:R-:W-:Y:S07]  /*12450*/  F2FP.F16.F32.PACK_AB R139, R186, R187 ;  /* 0x000000bbba8b723e */ /* 0x000fee00000000ff */
[C---:B------:R-:W-:Y:S06]  /*12460*/  HMMA.16816.F32 R4, R136.reuse, R140, R4 ;  /* 0x0000008c8804723c */ /* 0x040fec0000001804 */
[C---:B------:R-:W-:Y:S01]  /*12470*/  HMMA.16816.F32 R8, R136.reuse, R142, R8 ;  /* 0x0000008e8808723c */ /* 0x040fe20000001808 */
[----:B------:R-:W4:Y:S04]  /*12480*/  LDSM.16.MT88.4 R140, [R193+0x13000] ;  /* 0x01300000c18c783b */ /* 0x000f280000004200 */
[--C-:B-1----:R-:W-:Y:S01]  /*12490*/  FFMA.FTZ R133, R237, UR4, -R172.reuse ;  /* 0x00000004ed857c23 */ /* 0x102fe200080108ac */
[C---:B--2---:R-:W-:Y:S03]  /*124a0*/  HMMA.16816.F32 R12, R136.reuse, R144, R12 ;  /* 0x00000090880c723c */ /* 0x044fe6000000180c */
[----:B------:R1:W-:Y:S02]  /*124b0*/  MUFU.EX2 R183, R133 ;  /* 0x0000008500b77308 */ /* 0x0003e40000000800 */
[----:B------:R-:W-:Y:S01]  /*124c0*/  FFMA.FTZ R172, R239, UR4, -R172 ;  /* 0x00000004efac7c23 */ /* 0x000fe200080108ac */
[C---:B------:R-:W-:Y:S01]  /*124d0*/  HMMA.16816.F32 R16, R136.reuse, R146, R16 ;  /* 0x000000928810723c */ /* 0x040fe20000001810 */
[----:B------:R-:W2:Y:S06]  /*124e0*/  LDSM.16.MT88.4 R144, [R194+0x13000] ;  /* 0x01300000c290783b */ /* 0x000eac0000004200 */
[----:B------:R-:W1:Y:S01]  /*124f0*/  MUFU.EX2 R182, R172 ;  /* 0x000000ac00b67308 */ /* 0x000e620000000800 */
[C---:B------:R-:W-:Y:S03]  /*12500*/  HMMA.16816.F32 R20, R136.reuse, R148, R20 ;  /* 0x000000948814723c */ /* 0x040fe60000001814 */
[----:B----4-:R-:W-:Y:S03]  /*12510*/  F2FP.F16.F32.PACK_AB R168, R184, R185 ;  /* 0x000000b9b8a8723e */ /* 0x010fe600000000ff */
[C---:B------:R-:W-:Y:S01]  /*12520*/  HMMA.16816.F32 R24, R136.reuse, R150, R24 ;  /* 0x000000968818723c */ /* 0x040fe20000001818 */
[----:B------:R-:W4:Y:S04]  /*12530*/  LDSM.16.MT88.4 R148, [R196+0x13000] ;  /* 0x01300000c494783b */ /* 0x000f280000004200 */
[--C-:B-1----:R-:W-:Y:S01]  /*12540*/  FFMA.FTZ R133, R238, UR4, -R173.reuse ;  /* 0x00000004ee857c23 */ /* 0x102fe200080108ad */
[C---:B------:R-:W-:Y:S03]  /*12550*/  HMMA.16816.F32 R28, R136.reuse, R152, R28 ;  /* 0x00000098881c723c */ /* 0x040fe6000000181c */
[----:B------:R1:W-:Y:S02]  /*12560*/  MUFU.EX2 R181, R133 ;  /* 0x0000008500b57308 */ /* 0x0003e40000000800 */
[----:B------:R-:W-:Y:S01]  /*12570*/  F2FP.F16.F32.PACK_AB R170, R182, R183 ;  /* 0x000000b7b6aa723e */ /* 0x000fe200000000ff */
[C---:B------:R-:W-:Y:S01]  /*12580*/  HMMA.16816.F32 R32, R136.reuse, R154, R32 ;  /* 0x0000009a8820723c */ /* 0x040fe20000001820 */
[----:B------:R-:W4:Y:S05]  /*12590*/  LDSM.16.MT88.4 R152, [R195+0x13000] ;  /* 0x01300000c398783b */ /* 0x000f2a0000004200 */
[C---:B------:R-:W-:Y:S06]  /*125a0*/  HMMA.16816.F32 R36, R136.reuse, R140, R36 ;  /* 0x0000008c8824723c */ /* 0x040fec0000001824 */
[C---:B------:R-:W-:Y:S01]  /*125b0*/  HMMA.16816.F32 R40, R136.reuse, R142, R40 ;  /* 0x0000008e8828723c */ /* 0x040fe20000001828 */
[----:B------:R-:W4:Y:S04]  /*125c0*/  LDSM.16.MT88.4 R140, [R193+0x15000] ;  /* 0x01500000c18c783b */ /* 0x000f280000004200 */
[--C-:B-1----:R-:W-:Y:S01]  /*125d0*/  FFMA.FTZ R133, R240, UR4, -R173.reuse ;  /* 0x00000004f0857c23 */ /* 0x102fe200080108ad */
[C---:B--2---:R-:W-:Y:S03]  /*125e0*/  HMMA.16816.F32 R44, R136.reuse, R144, R44 ;  /* 0x00000090882c723c */ /* 0x044fe6000000182c */
[----:B------:R1:W2:Y:S03]  /*125f0*/  MUFU.EX2 R134, R133 ;  /* 0x0000008500867308 */ /* 0x0002a60000000800 */
[C---:B------:R-:W-:Y:S01]  /*12600*/  HMMA.16816.F32 R48, R136.reuse, R146, R48 ;  /* 0x000000928830723c */ /* 0x040fe20000001830 */
[----:B------:R-:W2:Y:S05]  /*12610*/  LDSM.16.MT88.4 R144, [R194+0x15000] ;  /* 0x01500000c290783b */ /* 0x000eaa0000004200 */
[C---:B----4-:R-:W-:Y:S06]  /*12620*/  HMMA.16816.F32 R52, R136.reuse, R148, R52 ;  /* 0x000000948834723c */ /* 0x050fec0000001834 */
[C---:B------:R-:W-:Y:S01]  /*12630*/  HMMA.16816.F32 R56, R136.reuse, R150, R56 ;  /* 0x000000968838723c */ /* 0x040fe20000001838 */
[----:B------:R-:W4:Y:S04]  /*12640*/  LDSM.16.MT88.4 R148, [R196+0x15000] ;  /* 0x01500000c494783b */ /* 0x000f280000004200 */
[--C-:B-1----:R-:W-:Y:S01]  /*12650*/  FFMA.FTZ R133, R241, UR4, -R173.reuse ;  /* 0x00000004f1857c23 */ /* 0x102fe200080108ad */
[C---:B------:R-:W-:Y:S03]  /*12660*/  HMMA.16816.F32 R60, R136.reuse, R152, R60 ;  /* 0x00000098883c723c */ /* 0x040fe6000000183c */
[----:B------:R-:W-:Y:S02]  /*12670*/  MUFU.EX2 R180, R133 ;  /* 0x0000008500b47308 */ /* 0x000fe40000000800 */
[----:B------:R-:W-:Y:S01]  /*12680*/  FFMA.FTZ R173, R135, UR4, -R173 ;  /* 0x0000000487ad7c23 */ /* 0x000fe200080108ad */
[C---:B------:R-:W-:Y:S01]  /*12690*/  HMMA.16816.F32 R64, R136.reuse, R154, R64 ;  /* 0x0000009a8840723c */ /* 0x040fe20000001840 */
[----:B------:R-:W1:Y:S06]  /*126a0*/  LDSM.16.MT88.4 R152, [R195+0x15000] ;  /* 0x01500000c398783b */ /* 0x000e6c0000004200 */
[----:B------:R4:W4:Y:S01]  /*126b0*/  MUFU.EX2 R133, R173 ;  /* 0x000000ad00857308 */ /* 0x0009220000000800 */
[C---:B------:R-:W-:Y:S03]  /*126c0*/  HMMA.16816.F32 R68, R136.reuse, R140, R68 ;  /* 0x0000008c8844723c */ /* 0x040fe60000001844 */
[----:B--2---:R-:W-:Y:S03]  /*126d0*/  F2FP.F16.F32.PACK_AB R169, R134, R181 ;  /* 0x000000b586a9723e */ /* 0x004fe600000000ff */
[C---:B------:R-:W-:Y:S01]  /*126e0*/  HMMA.16816.F32 R72, R136.reuse, R142, R72 ;  /* 0x0000008e8848723c */ /* 0x040fe20000001848 */
[----:B------:R-:W2:Y:S05]  /*126f0*/  LDSM.16.MT88.4 R140, [R193+0x17000] ;  /* 0x01700000c18c783b */ /* 0x000eaa0000004200 */
[C---:B------:R-:W-:Y:S03]  /*12700*/  HMMA.16816.F32 R76, R136.reuse, R144, R76 ;  /* 0x00000090884c723c */ /* 0x040fe6000000184c */
[----:B----4-:R-:W-:Y:S02]  /*12710*/  LDSM.16.MT88.4 R172, [R195+0x11800] ;  /* 0x01180000c3ac783b */ /* 0x010fe40000004200 */
[----:B------:R-:W-:Y:S01]  /*12720*/  F2FP.F16.F32.PACK_AB R171, R133, R180 ;  /* 0x000000b485ab723e */ /* 0x000fe200000000ff */
[C---:B------:R-:W-:Y:S06]  /*12730*/  HMMA.16816.F32 R80, R136.reuse, R146, R80 ;  /* 0x000000928850723c */ /* 0x040fec0000001850 */
[C---:B------:R-:W-:Y:S01]  /*12740*/  HMMA.16816.F32 R84, R136.reuse, R148, R84 ;  /* 0x000000948854723c */ /* 0x040fe20000001854 */
[----:B------:R-:W4:Y:S05]  /*12750*/  LDSM.16.MT88.4 R144, [R194+0x17000] ;  /* 0x01700000c290783b */ /* 0x000f2a0000004200 */
[C---:B------:R-:W-:Y:S03]  /*12760*/  HMMA.16816.F32 R88, R136.reuse, R150, R88 ;  /* 0x000000968858723c */ /* 0x040fe60000001858 */
[----:B------:R-:W4:Y:S03]  /*12770*/  LDSM.16.MT88.4 R148, [R196+0x17000] ;  /* 0x01700000c494783b */ /* 0x000f260000004200 */
[C---:B-1----:R-:W-:Y:S06]  /*12780*/  HMMA.16816.F32 R92, R136.reuse, R152, R92 ;  /* 0x00000098885c723c */ /* 0x042fec000000185c */
[C---:B------:R-:W-:Y:S01]  /*12790*/  HMMA.16816.F32 R96, R136.reuse, R154, R96 ;  /* 0x0000009a8860723c */ /* 0x040fe20000001860 */
[----:B------:R-:W1:Y:S05]  /*127a0*/  LDSM.16.MT88.4 R152, [R195+0x17000] ;  /* 0x01700000c398783b */ /* 0x000e6a0000004200 */
[C---:B--2---:R-:W-:Y:S06]  /*127b0*/  HMMA.16816.F32 R100, R136.reuse, R140, R100 ;  /* 0x0000008c8864723c */ /* 0x044fec0000001864 */
[C---:B------:R-:W-:Y:S06]  /*127c0*/  HMMA.16816.F32 R104, R136.reuse, R142, R104 ;  /* 0x0000008e8868723c */ /* 0x040fec0000001868 */
[C---:B----4-:R-:W-:Y:S06]  /*127d0*/  HMMA.16816.F32 R108, R136.reuse, R144, R108 ;  /* 0x00000090886c723c */ /* 0x050fec000000186c */
[C---:B------:R-:W-:Y:S01]  /*127e0*/  HMMA.16816.F32 R112, R136.reuse, R146, R112 ;  /* 0x000000928870723c */ /* 0x040fe20000001870 */
[----:B------:R-:W2:Y:S05]  /*127f0*/  LDSM.16.MT88.4 R144, [R193+0x11800] ;  /* 0x01180000c190783b */ /* 0x000eaa0000004200 */
[C---:B------:R-:W-:Y:S06]  /*12800*/  HMMA.16816.F32 R116, R136.reuse, R148, R116 ;  /* 0x000000948874723c */ /* 0x040fec0000001874 */
[C---:B------:R-:W-:Y:S06]  /*12810*/  HMMA.16816.F32 R120, R136.reuse, R150, R120 ;  /* 0x000000968878723c */ /* 0x040fec0000001878 */
[C---:B-1----:R-:W-:Y:S06]  /*12820*/  HMMA.16816.F32 R124, R136.reuse, R152, R124 ;  /* 0x00000098887c723c */ /* 0x042fec000000187c */
[----:B------:R-:W-:Y:S06]  /*12830*/  HMMA.16816.F32 R128, R136, R154, R128 ;  /* 0x0000009a8880723c */ /* 0x000fec0000001880 */
[C---:B--2---:R-:W-:Y:S01]  /*12840*/  HMMA.16816.F32 R140, R168.reuse, R144, R4 ;  /* 0x00000090a88c723c */ /* 0x044fe20000001804 */
[----:B------:R-:W1:Y:S05]  /*12850*/  LDSM.16.MT88.4 R4, [R194+0x13800] ;  /* 0x01380000c204783b */ /* 0x000e6a0000004200 */
[C---:B------:R-:W-:Y:S03]  /*12860*/  HMMA.16816.F32 R136, R168.reuse, R146, R8 ;  /* 0x00000092a888723c */ /* 0x040fe60000001808 */
[----:B------:R-:W2:Y:S03]  /*12870*/  LDSM.16.MT88.4 R8, [R196+0x13800] ;  /* 0x01380000c408783b */ /* 0x000ea60000004200 */
[C---:B------:R-:W-:Y:S05]  /*12880*/  HMMA.16816.F32 R148, R168.reuse, R156, R12 ;  /* 0x0000009ca894723c */ /* 0x040fea000000180c */
[----:B------:R-:W4:Y:S01]  /*12890*/  LDSM.16.MT88.4 R12, [R195+0x13800] ;  /* 0x01380000c30c783b */ /* 0x000f220000004200 */
[C---:B------:R-:W-:Y:S06]  /*128a0*/  HMMA.16816.F32 R144, R168.reuse, R158, R16 ;  /* 0x0000009ea890723c */ /* 0x040fec0000001810 */
[C---:B------:R-:W-:Y:S01]  /*128b0*/  HMMA.16816.F32 R156, R168.reuse, R160, R20 ;  /* 0x000000a0a89c723c */ /* 0x040fe20000001814 */
[----:B------:R-:W5:Y:S05]  /*128c0*/  LDSM.16.MT88.4 R16, [R193+0x15800] ;  /* 0x01580000c110783b */ /* 0x000f6a0000004200 */
[C---:B------:R-:W-:Y:S03]  /*128d0*/  HMMA.16816.F32 R152, R168.reuse, R162, R24 ;  /* 0x000000a2a898723c */ /* 0x040fe60000001818 */
[----:B------:R-:W5:Y:S03]  /*128e0*/  LDSM.16.MT88.4 R20, [R194+0x15800] ;  /* 0x01580000c214783b */ /* 0x000f660000004200 */
[C---:B------:R-:W-:Y:S06]  /*128f0*/  HMMA.16816.F32 R164, R168.reuse, R172, R28 ;  /* 0x000000aca8a4723c */ /* 0x040fec000000181c */
[C---:B------:R-:W-:Y:S06]  /*12900*/  HMMA.16816.F32 R160, R168.reuse, R174, R32 ;  /* 0x000000aea8a0723c */ /* 0x040fec0000001820 */
[C---:B------:R-:W-:Y:S06]  /*12910*/  HMMA.16816.F32 R36, R168.reuse, R176, R36 ;  /* 0x000000b0a824723c */ /* 0x040fec0000001824 */
[C---:B------:R-:W-:Y:S05]  /*12920*/  HMMA.16816.F32 R40, R168.reuse, R178, R40 ;  /* 0x000000b2a828723c */ /* 0x040fea0000001828 */
[----:B---3--:R-:W-:Y:S01]  /*12930*/  FFMA.FTZ R2, R2, R235, R247 ;  /* 0x000000eb02027223 */ /* 0x008fe200000100f7 */
[C---:B-1----:R-:W-:Y:S06]  /*12940*/  HMMA.16816.F32 R44, R168.reuse, R4, R44 ;  /* 0x00000004a82c723c */ /* 0x042fec000000182c */
[C---:B------:R-:W-:Y:S01]  /*12950*/  HMMA.16816.F32 R48, R168.reuse, R6, R48 ;  /* 0x00000006a830723c */ /* 0x040fe20000001830 */
[----:B------:R-:W1:Y:S05]  /*12960*/  LDSM.16.MT88.4 R4, [R196+0x15800] ;  /* 0x01580000c404783b */ /* 0x000e6a0000004200 */
[C---:B--2---:R-:W-:Y:S06]  /*12970*/  HMMA.16816.F32 R52, R168.reuse, R8, R52 ;  /* 0x00000008a834723c */ /* 0x044fec0000001834 */
[C---:B------:R-:W-:Y:S01]  /*12980*/  HMMA.16816.F32 R56, R168.reuse, R10, R56 ;  /* 0x0000000aa838723c */ /* 0x040fe20000001838 */
[----:B------:R-:W2:Y:S05]  /*12990*/  LDSM.16.MT88.4 R8, [R195+0x15800] ;  /* 0x01580000c308783b */ /* 0x000eaa0000004200 */
[C---:B----4-:R-:W-:Y:S06]  /*129a0*/  HMMA.16816.F32 R60, R168.reuse, R12, R60 ;  /* 0x0000000ca83c723c */ /* 0x050fec000000183c */
[C---:B------:R-:W-:Y:S01]  /*129b0*/  HMMA.16816.F32 R64, R168.reuse, R14, R64 ;  /* 0x0000000ea840723c */ /* 0x040fe20000001840 */
[----:B------:R-:W3:Y:S05]  /*129c0*/  LDSM.16.MT88.4 R12, [R193+0x17800] ;  /* 0x01780000c10c783b */ /* 0x000eea0000004200 */
[C---:B-----5:R-:W-:Y:S06]  /*129d0*/  HMMA.16816.F32 R68, R168.reuse, R16, R68 ;  /* 0x00000010a844723c */ /* 0x060fec0000001844 */
[C---:B------:R-:W-:Y:S01]  /*129e0*/  HMMA.16816.F32 R72, R168.reuse, R18, R72 ;  /* 0x00000012a848723c */ /* 0x040fe20000001848 */
[----:B------:R-:W4:Y:S05]  /*129f0*/  LDSM.16.MT88.4 R16, [R194+0x17800] ;  /* 0x01780000c210783b */ /* 0x000f2a0000004200 */
[C---:B------:R-:W-:Y:S06]  /*12a00*/  HMMA.16816.F32 R76, R168.reuse, R20, R76 ;  /* 0x00000014a84c723c */ /* 0x040fec000000184c */
[C---:B------:R-:W-:Y:S05]  /*12a10*/  HMMA.16816.F32 R80, R168.reuse, R22, R80 ;  /* 0x00000016a850723c */ /* 0x040fea0000001850 */
[----:B------:R-:W-:Y:S01]  /*12a20*/  FFMA.FTZ R20, R0, R226, R242 ;  /* 0x000000e200147223 */ /* 0x000fe200000100f2 */
[C---:B-1----:R-:W-:Y:S05]  /*12a30*/  HMMA.16816.F32 R84, R168.reuse, R4, R84 ;  /* 0x00000004a854723c */ /* 0x042fea0000001854 */
[----:B------:R-:W-:Y:S01]  /*12a40*/  FADD.FTZ R0, R246, R2 ;  /* 0x00000002f6007221 */ /* 0x000fe20000010000 */
[C---:B------:R-:W-:Y:S01]  /*12a50*/  HMMA.16816.F32 R88, R168.reuse, R6, R88 ;  /* 0x00000006a858723c */ /* 0x040fe20000001858 */
[----:B------:R-:W1:Y:S04]  /*12a60*/  LDSM.16.MT88.4 R4, [R196+0x17800] ;  /* 0x01780000c404783b */ /* 0x000e680000004200 */
[----:B------:R-:W-:Y:S01]  /*12a70*/  FADD.FTZ R2, R245, R20 ;  /* 0x00000014f5027221 */ /* 0x000fe20000010000 */
[C---:B--2---:R-:W-:Y:S05]  /*12a80*/  HMMA.16816.F32 R92, R168.reuse, R8, R92 ;  /* 0x00000008a85c723c */ /* 0x044fea000000185c */
[----:B------:R-:W-:Y:S01]  /*12a90*/  FADD.FTZ R20, R249, R0 ;  /* 0x00000000f9147221 */ /* 0x000fe20000010000 */
[C---:B------:R-:W-:Y:S01]  /*12aa0*/  HMMA.16816.F32 R96, R168.reuse, R10, R96 ;  /* 0x0000000aa860723c */ /* 0x040fe20000001860 */
[----:B------:R-:W2:Y:S04]  /*12ab0*/  LDSM.16.MT88.4 R8, [R195+0x17800] ;  /* 0x01780000c308783b */ /* 0x000ea80000004200 */
[----:B------:R-:W-:Y:S01]  /*12ac0*/  FADD.FTZ R0, R244, R2 ;  /* 0x00000002f4007221 */ /* 0x000fe20000010000 */
[C---:B---3--:R-:W-:Y:S05]  /*12ad0*/  HMMA.16816.F32 R100, R168.reuse, R12, R100 ;  /* 0x0000000ca864723c */ /* 0x048fea0000001864 */
[----:B------:R-:W-:Y:S01]  /*12ae0*/  FADD.FTZ R2, R243, R0 ;  /* 0x00000000f3027221 */ /* 0x000fe20000010000 */
[C---:B------:R-:W-:Y:S05]  /*12af0*/  HMMA.16816.F32 R104, R168.reuse, R14, R104 ;  /* 0x0000000ea868723c */ /* 0x040fea0000001868 */
[----:B------:R-:W-:Y:S01]  /*12b00*/  FADD.FTZ R12, R248, R20 ;  /* 0x00000014f80c7221 */ /* 0x000fe20000010000 */
[C---:B----4-:R-:W-:Y:S05]  /*12b10*/  HMMA.16816.F32 R108, R168.reuse, R16, R108 ;  /* 0x00000010a86c723c */ /* 0x050fea000000186c */
[----:B------:R-:W-:Y:S01]  /*12b20*/  FADD.FTZ R0, R234, R12 ;  /* 0x0000000cea007221 */ /* 0x000fe20000010000 */
[C---:B------:R-:W-:Y:S05]  /*12b30*/  HMMA.16816.F32 R112, R168.reuse, R18, R112 ;  /* 0x00000012a870723c */ /* 0x040fea0000001870 */
[----:B------:R-:W-:Y:S01]  /*12b40*/  FADD.FTZ R2, R230, R2 ;  /* 0x00000002e6027221 */ /* 0x000fe20000010000 */
[C---:B-1----:R-:W-:Y:S05]  /*12b50*/  HMMA.16816.F32 R116, R168.reuse, R4, R116 ;  /* 0x00000004a874723c */ /* 0x042fea0000001874 */
[----:B------:R-:W-:Y:S01]  /*12b60*/  FADD.FTZ R12, R233, R0 ;  /* 0x00000000e90c7221 */ /* 0x000fe20000010000 */
[----:B------:R-:W-:Y:S01]  /*12b70*/  FADD.FTZ R0, R229, R2 ;  /* 0x00000002e5007221 */ /* 0x000fe20000010000 */
[C---:B------:R-:W-:Y:S04]  /*12b80*/  HMMA.16816.F32 R120, R168.reuse, R6, R120 ;  /* 0x00000006a878723c */ /* 0x040fe80000001878 */
[----:B------:R-:W-:Y:S01]  /*12b90*/  FADD.FTZ R12, R232, R12 ;  /* 0x0000000ce80c7221 */ /* 0x000fe20000010000 */
[----:B------:R-:W-:Y:S01]  /*12ba0*/  FADD.FTZ R2, R228, R0 ;  /* 0x00000000e4027221 */ /* 0x000fe20000010000 */
[C---:B--2---:R-:W-:Y:S05]  /*12bb0*/  HMMA.16816.F32 R124, R168.reuse, R8, R124 ;  /* 0x00000008a87c723c */ /* 0x044fea000000187c */
[----:B------:R-:W-:Y:S01]  /*12bc0*/  FADD.FTZ R2, R227, R2 ;  /* 0x00000002e3027221 */ /* 0x000fe20000010000 */
[----:B------:R-:W-:Y:S01]  /*12bd0*/  FADD.FTZ R0, R231, R12 ;  /* 0x0000000ce7007221 */ /* 0x000fe20000010000 */
[----:B------:R-:W-:Y:S04]  /*12be0*/  HMMA.16816.F32 R128, R168, R10, R128 ;  /* 0x0000000aa880723c */ /* 0x000fe80000001880 */
[----:B------:R-:W-:Y:S01]  /*12bf0*/  FADD.FTZ R12, R225, R0 ;  /* 0x00000000e10c7221 */ /* 0x000fe20000010000 */
[----:B------:R-:W-:Y:S03]  /*12c00*/  FADD.FTZ R0, R189, R2 ;  /* 0x00000002bd007221 */ /* 0x000fe60000010000 */
[----:B------:R-:W-:Y:S03]  /*12c10*/  FADD.FTZ R4, R224, R12 ;  /* 0x0000000ce0047221 */ /* 0x000fe60000010000 */
[----:B------:R-:W-:Y:S01]  /*12c20*/  FADD.FTZ R2, R188, R0 ;  /* 0x00000000bc027221 */ /* 0x000fe20000010000 */
        /* <DEDUP_REMOVED lines=9> */
[----:B------:R-:W-:Y:S02]  /*12cc0*/  MOV R134, R3 ;  /* 0x0000000300867202 */ /* 0x000fe40000000f00 */
[----:B------:R-:W-:Y:S01]  /*12cd0*/  FADD.FTZ R0, R180, R0 ;  /* 0x00000000b4007221 */ /* 0x000fe20000010000 */
[----:B------:R-:W-:Y:S03]  /*12ce0*/  FADD.FTZ R2, R182, R2 ;  /* 0x00000002b6027221 */ /* 0x000fe60000010000 */
[----:B------:R-:W-:Y:S01]  /*12cf0*/  FADD.FTZ R0, R133, R0 ;  /* 0x0000000085007221 */ /* 0x000fe20000010000 */
[----:B------:R-:W-:Y:S01]  /*12d00*/  MOV R133, R132 ;  /* 0x0000008400857202 */ /* 0x000fe20000000f00 */
[----:B------:R1:W-:Y:S04]  /*12d10*/  STL [R1+0x24], R2 ;  /* 0x0000240201007387 */ /* 0x0003e80000100800 */
[----:B------:R1:W-:Y:S01]  /*12d20*/  STL [R1+0x28], R0 ;  /* 0x0000280001007387 */ /* 0x0003e20000100800 */
[----:B------:R-:W-:Y:S05]  /*12d30*/  @P0 BRA `(.L_x_245) ;  /* 0xffffffc000100947 */ /* 0x000fea000383ffff */
.L_x_244:
[----:B------:R-:W2:Y:S04]  /*12d40*/  LDL.LU R13, [R1+0x24] ;  /* 0x00002400010d7983 */ /* 0x000ea80000300800 */
[----:B------:R-:W3:Y:S01]  /*12d50*/  LDL.LU R12, [R1+0x28] ;  /* 0x00002800010c7983 */ /* 0x000ee20000300800 */
[----:B------:R-:W4:Y:S01]  /*12d60*/  S2UR UR6, SR_CgaCtaId ;  /* 0x00000000000679c3 */ /* 0x000f220000008800 */
[----:B------:R-:W-:Y:S01]  /*12d70*/  UISETP.NE.AND UP0, UPT, UR14, -0x1, UPT ;  /* 0xffffffff0e00788c */ /* 0x000fe2000bf05270 */
[----:B------:R-:W-:Y:S01]  /*12d80*/  IMAD.MOV.U32 R172, RZ, RZ, 0x20 ;  /* 0x00000020ffac7424 */ /* 0x000fe200078e00ff */
[----:B------:R-:W1:Y:S01]  /*12d90*/  S2R R10, SR_TID.X ;  /* 0x00000000000a7919 */ /* 0x000e620000002100 */
[----:B------:R-:W-:-:S03]  /*12da0*/  IMAD.MOV.U32 R134, RZ, RZ, 0x40 ;  /* 0x00000040ff867424 */ /* 0x000fc600078e00ff */
[----:B------:R-:W-:-:S05]  /*12db0*/  PLOP3.LUT P0, PT, PT, PT, UP0, 0x80, 0x0 ;  /* 0x000000000000781c */ /* 0x000fca0003f0f008 */
[----:B------:R-:W-:Y:S02]  /*12dc0*/  @UP0 ULDC.64 UR4, c[0x0][0x298] ;  /* 0x0000a60000040ab9 */ /* 0x000fe40000000a00 */
[----:B------:R-:W-:-:S03]  /*12dd0*/  @UP0 UIMAD.WIDE.U32 UR8, UR14, UR4, URZ ;  /* 0x000000040e0802a5 */ /* 0x000fc6000f8e003f */
[----:B------:R-:W-:Y:S01]  /*12de0*/  UMOV UR4, 0x400 ;  /* 0x0000040000047882 */ /* 0x000fe20000000000 */
[----:B------:R-:W-:Y:S02]  /*12df0*/  @UP0 UIMAD UR7, UR14, UR5, UR9 ;  /* 0x000000050e0702a4 */ /* 0x000fe4000f8e0209 */
[----:B----4-:R-:W-:Y:S01]  /*12e00*/  ULEA UR6, UR6, UR4, 0x18 ;  /* 0x0000000406067291 */ /* 0x010fe2000f8ec03f */
[----:B-1----:R-:W-:-:S04]  /*12e10*/  SHF.R.S32.HI R11, RZ, 0x1f, R10 ;  /* 0x0000001fff0b7819 */ /* 0x002fc8000001140a */
[CC--:B------:R-:W-:Y:S02]  /*12e20*/  LEA.HI R2, R11.reuse, R10.reuse, RZ, 0x2 ;  /* 0x0000000a0b027211 */ /* 0x0c0fe400078f10ff */
[----:B------:R-:W-:Y:S02]  /*12e30*/  LEA.HI R9, R11, R10, RZ, 0x5 ;  /* 0x0000000a0b097211 */ /* 0x000fe400078f28ff */
[--C-:B------:R-:W-:Y:S02]  /*12e40*/  SHF.R.S32.HI R4, RZ, 0x2, R2.reuse ;  /* 0x00000002ff047819 */ /* 0x100fe40000011402 */
[----:B------:R-:W-:Y:S02]  /*12e50*/  SHF.R.S32.HI R0, RZ, 0x1f, R2 ;  /* 0x0000001fff007819 */ /* 0x000fe40000011402 */
[----:B------:R-:W-:Y:S02]  /*12e60*/  LOP3.LUT R2, R2, 0x3ffffffc, RZ, 0xc0, !PT ;  /* 0x3ffffffc02027812 */ /* 0x000fe400078ec0ff */
[----:B------:R-:W-:-:S02]  /*12e70*/  LEA.HI R0, R0, R4, RZ, 0x3 ;  /* 0x0000000400007211 */ /* 0x000fc400078f18ff */
[----:B------:R-:W-:Y:S01]  /*12e80*/  SHF.R.S32.HI R184, RZ, 0x5, R9 ;  /* 0x00000005ffb87819 */ /* 0x000fe20000011409 */
[----:B------:R-:W-:Y:S01]  /*12e90*/  IMAD.IADD R2, R10, 0x1, -R2 ;  /* 0x000000010a027824 */ /* 0x000fe200078e0a02 */
[----:B------:R-:W-:-:S03]  /*12ea0*/  LOP3.LUT R0, R0, 0xfffffff8, RZ, 0xc0, !PT ;  /* 0xfffffff800007812 */ /* 0x000fc600078ec0ff */
[----:B------:R-:W-:Y:S02]  /*12eb0*/  IMAD R6, R184, 0x200, R2 ;  /* 0x00000200b8067824 */ /* 0x000fe400078e0202 */
[----:B------:R-:W-:-:S04]  /*12ec0*/  IMAD.IADD R0, R4, 0x1, -R0 ;  /* 0x0000000104007824 */ /* 0x000fc800078e0a00 */
[C---:B------:R-:W-:Y:S01]  /*12ed0*/  IMAD.SHL.U32 R4, R0.reuse, 0x40, RZ ;  /* 0x0000004000047824 */ /* 0x040fe200078e00ff */
[----:B------:R-:W-:-:S04]  /*12ee0*/  R2P PR, R0, 0x6 ;  /* 0x0000000600007804 */ /* 0x000fc80000000000 */
[----:B------:R-:W-:Y:S02]  /*12ef0*/  LOP3.LUT R4, R4, 0x1c0, RZ, 0xc0, !PT ;  /* 0x000001c004047812 */ /* 0x000fe400078ec0ff */
[----:B------:R-:W-:Y:S02]  /*12f00*/  SEL R172, R172, 0xffffffe0, !P1 ;  /* 0xffffffe0acac7807 */ /* 0x000fe40004800000 */
[----:B------:R-:W-:Y:S02]  /*12f10*/  LEA.HI R5, R4, R4, RZ, 0x1d ;  /* 0x0000000404057211 */ /* 0x000fe400078fe8ff */
[----:B------:R-:W-:-:S03]  /*12f20*/  SEL R134, R134, 0xffffffc0, !P2 ;  /* 0xffffffc086867807 */ /* 0x000fc60005000000 */
[----:B------:R-:W-:-:S05]  /*12f30*/  IMAD.U32 R5, R6, 0x2, R5 ;  /* 0x0000000206057824 */ /* 0x000fca00078e0005 */
[----:B------:R-:W-:Y:S01]  /*12f40*/  LEA R31, R5, UR6, 0x1 ;  /* 0x00000006051f7c11 */ /* 0x000fe2000f8e08ff */
[----:B--2---:R-:W1:Y:S04]  /*12f50*/  SHFL.BFLY PT, R7, R13, 0x2, 0x1f ;  /* 0x0c401f000d077f89 */ /* 0x004e6800000e0000 */
[----:B---3--:R-:W2:Y:S01]  /*12f60*/  SHFL.BFLY PT, R8, R12, 0x2, 0x1f ;  /* 0x0c401f000c087f89 */ /* 0x008ea200000e0000 */
[----:B-1----:R-:W-:Y:S01]  /*12f70*/  FADD.FTZ R2, R7, R13 ;  /* 0x0000000d07027221 */ /* 0x002fe20000010000 */
[----:B--2---:R-:W-:-:S04]  /*12f80*/  FADD.FTZ R4, R8, R12 ;  /* 0x0000000c08047221 */ /* 0x004fc80000010000 */
[----:B------:R1:W2:Y:S04]  /*12f90*/  SHFL.BFLY PT, R6, R2, 0x1, 0x1f ;  /* 0x0c201f0002067f89 */ /* 0x0002a800000e0000 */
[----:B------:R1:W3:Y:S01]  /*12fa0*/  SHFL.BFLY PT, R7, R4, 0x1, 0x1f ;  /* 0x0c201f0004077f89 */ /* 0x0002e200000e0000 */
[----:B------:R-:W-:Y:S05]  /*12fb0*/  @P0 BRA `(.L_x_248) ;  /* 0x00000000001c0947 */ /* 0x000fea0003800000 */
[----:B------:R-:W4:Y:S01]  /*12fc0*/  S2UR UR7, SR_CTAID.Y ;  /* 0x00000000000779c3 */ /* 0x000f220000002600 */
[----:B------:R-:W-:Y:S01]  /*12fd0*/  ULDC.64 UR4, c[0x0][0x290] ;  /* 0x0000a40000047ab9 */ /* 0x000fe20000000a00 */
[----:B----4-:R-:W-:Y:S02]  /*12fe0*/  USHF.R.S32.HI UR6, URZ, 0x1f, UR7 ;  /* 0x0000001f3f067899 */ /* 0x010fe40008011407 */
[----:B------:R-:W-:Y:S02]  /*12ff0*/  UIMAD.WIDE.U32 UR8, UR7, UR4, URZ ;  /* 0x00000004070872a5 */ /* 0x000fe4000f8e003f */
[----:B------:R-:W-:-:S04]  /*13000*/  UIMAD UR6, UR6, UR4, URZ ;  /* 0x00000004060672a4 */ /* 0x000fc8000f8e023f */
[----:B------:R-:W-:-:S04]  /*13010*/  UIMAD UR5, UR7, UR5, UR6 ;  /* 0x00000005070572a4 */ /* 0x000fc8000f8e0206 */
[----:B------:R-:W-:-:S12]  /*13020*/  UIADD3 UR7, UR9, UR5, URZ ;  /* 0x0000000509077290 */ /* 0x000fd8000fffe03f */
.L_x_248:
[----:B------:R-:W-:Y:S01]  /*13030*/  ULDC.U8 UR4, c[0x0][0x3d8] ;  /* 0x0000f60000047ab9 */ /* 0x000fe20000000000 */
[----:B------:R-:W-:Y:S01]  /*13040*/  ULDC.U8 UR6, c[0x0][0x3d9] ;  /* 0x0000f64000067ab9 */ /* 0x000fe20000000000 */
[----:B------:R-:W-:Y:S02]  /*13050*/  ISETP.NE.AND P3, PT, RZ, UR4, PT ;  /* 0x00000004ff007c0c */ /* 0x000fe4000bf65270 */
[----:B------:R-:W-:Y:S02]  /*13060*/  CS2R R168, SRZ ;  /* 0x0000000000a87805 */ /* 0x000fe4000001ff00 */
[----:B------:R-:W-:Y:S02]  /*13070*/  PLOP3.LUT P6, PT, PT, PT, PT, 0x8, 0x0 ;  /* 0x000000000000781c */ /* 0x000fe40003fce170 */
[----:B------:R-:W-:-:S13]  /*13080*/  ISETP.NE.OR P0, PT, RZ, UR6, !P3 ;  /* 0x00000006ff007c0c */ /* 0x000fda000df05670 */
[----:B------:R-:W-:Y:S05]  /*13090*/  @P0 BRA `(.L_x_249) ;  /* 0x00000000001c0947 */ /* 0x000fea0003800000 */
[----:B------:R-:W4:Y:S01]  /*130a0*/  S2UR UR5, SR_CTAID.Y ;  /* 0x00000000000579c3 */ /* 0x000f220000002600 */
[----:B------:R-:W-:Y:S01]  /*130b0*/  ULDC UR4, c[0x0][0x2c4] ;  /* 0x0000b10000047ab9 */ /* 0x000fe20000000800 */
[----:B------:R-:W-:Y:S01]  /*130c0*/  PLOP3.LUT P6, PT, PT, PT, PT, 0x80, 0x0 ;  /* 0x000000000000781c */ /* 0x000fe20003fcf070 */
[----:B----4-:R-:W-:-:S04]  /*130d0*/  @!UP0 UIMAD UR14, UR5, UR4, URZ ;  /* 0x00000004050e82a4 */ /* 0x010fc8000f8e023f */
[----:B------:R-:W-:Y:S02]  /*130e0*/  USHF.R.S32.HI UR4, URZ, 0x1f, UR14 ;  /* 0x0000001f3f047899 */ /* 0x000fe4000801140e */
[----:B------:R-:W-:-:S04]  /*130f0*/  IMAD.U32 R168, RZ, RZ, UR14 ;  /* 0x0000000effa87e24 */ /* 0x000fc8000f8e00ff */
[----:B------:R-:W-:-:S07]  /*13100*/  MOV R169, UR4 ;  /* 0x0000000400a97c02 */ /* 0x000fce0008000f00 */
.L_x_249:
[----:B------:R-:W4:Y:S01]  /*13110*/  S2UR UR4, SR_CTAID.X ;  /* 0x00000000000479c3 */ /* 0x000f220000002500 */
[----:B------:R-:W-:Y:S01]  /*13120*/  ISETP.NE.AND P1, PT, RZ, UR6, PT ;  /* 0x00000006ff007c0c */ /* 0x000fe2000bf25270 */
[----:B--2---:R-:W-:Y:S01]  /*13130*/  FADD.FTZ R135, R2, R6 ;  /* 0x0000000602877221 */ /* 0x004fe20000010000 */
[----:B---3--:R-:W-:Y:S01]  /*13140*/  FADD.FTZ R170, R4, R7 ;  /* 0x0000000704aa7221 */ /* 0x008fe20000010000 */
[----:B------:R-:W-:Y:S01]  /*13150*/  LEA.HI R183, R11, R10, RZ, 0x3 ;  /* 0x0000000a0bb77211 */ /* 0x000fe200078f18ff */
[----:B------:R-:W-:Y:S01]  /*13160*/  BSSY B0, `(.L_x_250) ;  /* 0x0000161000007945 */ /* 0x000fe20003800000 */
[----:B------:R-:W-:Y:S02]  /*13170*/  LOP3.LUT R0, R0, 0x1, RZ, 0xc0, !PT ;  /* 0x0000000100007812 */ /* 0x000fe400078ec0ff */
[----:B------:R-:W-:Y:S02]  /*13180*/  FSETP.NE.FTZ.AND P5, PT, R135, RZ, PT ;  /* 0x000000ff8700720b */ /* 0x000fe40003fb5000 */
[----:B------:R-:W-:-:S02]  /*13190*/  FSETP.NE.FTZ.AND P4, PT, R170, RZ, PT ;  /* 0x000000ffaa00720b */ /* 0x000fc40003f95000 */
[----:B-1----:R-:W-:Y:S02]  /*131a0*/  SHF.R.S32.HI R2, RZ, 0x3, R183 ;  /* 0x00000003ff027819 */ /* 0x002fe400000114b7 */
[----:B------:R-:W-:Y:S01]  /*131b0*/  ISETP.NE.U32.AND P2, PT, R0, 0x1, PT ;  /* 0x000000010000780c */ /* 0x000fe20003f45070 */
[----:B------:R-:W1:Y:S01]  /*131c0*/  @!P1 LDC R171, c[0x0][0x2c4] ;  /* 0x0000b100ffab9b82 */ /* 0x000e620000000800 */
[----:B------:R-:W-:Y:S02]  /*131d0*/  MOV R0, 0x3f800000 ;  /* 0x3f80000000007802 */ /* 0x000fe40000000f00 */
[----:B------:R-:W-:Y:S02]  /*131e0*/  PLOP3.LUT P0, PT, PT, PT, PT, 0x8, 0x0 ;  /* 0x000000000000781c */ /* 0x000fe40003f0e170 */
[----:B------:R-:W-:Y:S02]  /*131f0*/  @!P1 PLOP3.LUT P0, PT, P3, PT, PT, 0x80, 0x0 ;  /* 0x000000000000981c */ /* 0x000fe40001f0f070 */
[----:B------:R-:W2:Y:S01]  /*13200*/  @P5 MUFU.RCP R0, R135 ;  /* 0x0000008700005308 */ /* 0x000ea20000001000 */
[----:B------:R-:W-:Y:S01]  /*13210*/  LOP3.LUT R9, R9, 0xffffffe0, RZ, 0xc0, !PT ;  /* 0xffffffe009097812 */ /* 0x000fe200078ec0ff */
[----:B----4-:R-:W-:Y:S01]  /*13220*/  UIMAD UR6, UR4, -0x40, UR16 ;  /* 0xffffffc0040678a4 */ /* 0x010fe2000f8e0210 */
[----:B------:R-:W-:-:S02]  /*13230*/  LEA.HI.SX32 R5, R183, 0x10, 0x1d ;  /* 0x00000010b7057811 */ /* 0x000fc400078feaff */
[----:B------:R-:W-:Y:S02]  /*13240*/  LEA.HI.SX32 R4, R183, 0x20, 0x1d ;  /* 0x00000020b7047811 */ /* 0x000fe400078feaff */
[C---:B------:R-:W-:Y:S02]  /*13250*/  IADD3 R133, R31.reuse, -0x10, RZ ;  /* 0xfffffff01f857810 */ /* 0x040fe40007ffe0ff */
[----:B------:R-:W-:Y:S02]  /*13260*/  ISETP.GE.AND P3, PT, R2, UR6, PT ;  /* 0x0000000602007c0c */ /* 0x000fe4000bf66270 */
[----:B------:R-:W-:Y:S02]  /*13270*/  MOV R2, 0x3f800000 ;  /* 0x3f80000000027802 */ /* 0x000fe40000000f00 */
[----:B------:R-:W-:Y:S02]  /*13280*/  @P2 IADD3 R133, R31, 0x10, RZ ;  /* 0x000000101f852810 */ /* 0x000fe40007ffe0ff */
[----:B------:R-:W-:-:S02]  /*13290*/  IADD3 R185, R10, -R9, RZ ;  /* 0x800000090ab97210 */ /* 0x000fc40007ffe0ff */
[----:B------:R-:W3:Y:S01]  /*132a0*/  @P4 MUFU.RCP R2, R170 ;  /* 0x000000aa00024308 */ /* 0x000ee20000001000 */
[C---:B--2---:R-:W-:Y:S01]  /*132b0*/  FMUL.FTZ R182, R0.reuse, R140 ;  /* 0x0000008c00b67220 */ /* 0x044fe20000410000 */
[C---:B------:R-:W-:Y:S01]  /*132c0*/  FMUL.FTZ R173, R0.reuse, R141 ;  /* 0x0000008d00ad7220 */ /* 0x040fe20000410000 */
[C---:B------:R-:W-:Y:S01]  /*132d0*/  FMUL.FTZ R176, R0.reuse, R164 ;  /* 0x000000a400b07220 */ /* 0x040fe20000410000 */
[----:B------:R-:W-:Y:S01]  /*132e0*/  ISETP.GE.AND P2, PT, R5, UR6, PT ;  /* 0x0000000605007c0c */ /* 0x000fe2000bf46270 */
[----:B-1----:R-:W1:Y:S01]  /*132f0*/  @P0 LDC R171, c[0x0][0x2e4] ;  /* 0x0000b900ffab0b82 */ /* 0x002e620000000800 */
[C---:B------:R-:W-:Y:S01]  /*13300*/  FMUL.FTZ R181, R0.reuse, R136 ;  /* 0x0000008800b57220 */ /* 0x040fe20000410000 */
[C---:B------:R-:W-:Y:S01]  /*13310*/  FMUL.FTZ R175, R0.reuse, R160 ;  /* 0x000000a000af7220 */ /* 0x040fe20000410000 */
[C---:B------:R-:W-:Y:S01]  /*13320*/  FMUL.FTZ R174, R0.reuse, R36 ;  /* 0x0000002400ae7220 */ /* 0x040fe20000410000 */
[----:B------:R-:W-:Y:S01]  /*13330*/  FMUL.FTZ R164, R0, R40 ;  /* 0x0000002800a47220 */ /* 0x000fe20000410000 */
[----:B------:R-:W-:Y:S01]  /*13340*/  ISETP.GE.AND P0, PT, R4, UR6, PT ;  /* 0x0000000604007c0c */ /* 0x000fe2000bf06270 */
        /* <DEDUP_REMOVED lines=12> */
[----:B------:R-:W-:Y:S01]  /*13410*/  FMUL.FTZ R6, R2, R142 ;  /* 0x0000008e02067220 */ /* 0x000fe20000410000 */
        /* <DEDUP_REMOVED lines=46> */
[C---:B------:R-:W-:Y:S01]  /*13700*/  FMUL.FTZ R139, R2.reuse, R139 ;  /* 0x0000008b028b7220 */ /* 0x040fe20000410000 */
[C---:B------:R-:W-:Y:S01]  /*13710*/  FMUL.FTZ R4, R2.reuse, R138 ;  /* 0x0000008a02047220 */ /* 0x040fe20000410000 */
[----:B------:R-:W-:Y:S01]  /*13720*/  F2FP.F16.F32.PACK_AB R0, R173, R182 ;  /* 0x000000b6ad00723e */ /* 0x000fe200000000ff */
[C---:B------:R-:W-:Y:S01]  /*13730*/  FMUL.FTZ R151, R2.reuse, R151 ;  /* 0x0000009702977220 */ /* 0x040fe20000410000 */
[C---:B------:R-:W-:Y:S01]  /*13740*/  FMUL.FTZ R9, R2.reuse, R150 ;  /* 0x0000009602097220 */ /* 0x040fe20000410000 */
[C---:B------:R-:W-:Y:S01]  /*13750*/  FMUL.FTZ R21, R2.reuse, R39 ;  /* 0x0000002702157220 */ /* 0x040fe20000410000 */
        /* <DEDUP_REMOVED lines=60> */
[----:B------:R2:W-:Y:S01]  /*13b20*/  STS [R31], R0 ;  /* 0x000000001f007388 */ /* 0x0005e20000000800 */
[----:B------:R-:W-:-:S02]  /*13b30*/  F2FP.F16.F32.PACK_AB R2, R149, R180 ;  /* 0x000000b49502723e */ /* 0x000fc400000000ff */
[----:B------:R-:W-:Y:S01]  /*13b40*/  F2FP.F16.F32.PACK_AB R9, R151, R9 ;  /* 0x000000099709723e */ /* 0x000fe200000000ff */
[----:B------:R3:W-:Y:S01]  /*13b50*/  STS [R31+0x400], R6 ;  /* 0x000400061f007388 */ /* 0x0007e20000000800 */
[----:B------:R-:W-:Y:S02]  /*13b60*/  F2FP.F16.F32.PACK_AB R35, R67, R35 ;  /* 0x000000234323723e */ /* 0x000fe400000000ff */
[----:B------:R-:W-:Y:S01]  /*13b70*/  F2FP.F16.F32.PACK_AB R8, R8, R179 ;  /* 0x000000b30808723e */ /* 0x000fe200000000ff */
[----:B------:R4:W-:Y:S01]  /*13b80*/  STS [R133+0x400], R4 ;  /* 0x0004000485007388 */ /* 0x0009e20000000800 */
[----:B------:R-:W-:Y:S02]  /*13b90*/  F2FP.F16.F32.PACK_AB R7, R147, R7 ;  /* 0x000000079307723e */ /* 0x000fe400000000ff */
[----:B------:R-:W-:Y:S01]  /*13ba0*/  IADD3 R67, R172, R133, RZ ;  /* 0x00000085ac437210 */ /* 0x000fe20007ffe0ff */
[----:B------:R1:W-:Y:S01]  /*13bb0*/  STS [R133], R5 ;  /* 0x0000000585007388 */ /* 0x0003e20000000800 */
[----:B------:R-:W-:-:S02]  /*13bc0*/  F2FP.F16.F32.PACK_AB R10, R10, R178 ;  /* 0x000000b20a0a723e */ /* 0x000fc400000000ff */
[----:B------:R-:W-:Y:S02]  /*13bd0*/  F2FP.F16.F32.PACK_AB R11, R159, R11 ;  /* 0x0000000b9f0b723e */ /* 0x000fe400000000ff */
[----:B------:R-:W-:Y:S02]  /*13be0*/  F2FP.F16.F32.PACK_AB R56, R153, R177 ;  /* 0x000000b19938723e */ /* 0x000fe400000000ff */
[----:B------:R-:W-:Y:S02]  /*13bf0*/  F2FP.F16.F32.PACK_AB R55, R155, R154 ;  /* 0x0000009a9b37723e */ /* 0x000fe400000000ff */
[----:B------:R-:W-:Y:S02]  /*13c00*/  F2FP.F16.F32.PACK_AB R54, R165, R176 ;  /* 0x000000b0a536723e */ /* 0x000fe400000000ff */
[----:B------:R-:W-:Y:S02]  /*13c10*/  F2FP.F16.F32.PACK_AB R53, R167, R53 ;  /* 0x00000035a735723e */ /* 0x000fe400000000ff */
[----:B--2---:R-:W-:-:S02]  /*13c20*/  IADD3 R0, R31, R172, RZ ;  /* 0x000000ac1f007210 */ /* 0x004fc40007ffe0ff */
[----:B------:R-:W-:Y:S02]  /*13c30*/  F2FP.F16.F32.PACK_AB R52, R161, R175 ;  /* 0x000000afa134723e */ /* 0x000fe400000000ff */
[----:B---3--:R-:W-:Y:S01]  /*13c40*/  IADD3 R6, R134, R133, RZ ;  /* 0x0000008586067210 */ /* 0x008fe20007ffe0ff */
[----:B------:R2:W-:Y:S01]  /*13c50*/  STS [R0], R2 ;  /* 0x0000000200007388 */ /* 0x0005e20000000800 */
[----:B------:R-:W-:Y:S02]  /*13c60*/  F2FP.F16.F32.PACK_AB R51, R163, R162 ;  /* 0x000000a2a333723e */ /* 0x000fe400000000ff */
[----:B----4-:R-:W-:Y:S01]  /*13c70*/  IADD3 R4, R31, R134, RZ ;  /* 0x000000861f047210 */ /* 0x010fe20007ffe0ff */
[----:B------:R3:W-:Y:S01]  /*13c80*/  STS [R0+0x400], R9 ;  /* 0x0004000900007388 */ /* 0x0007e20000000800 */
[----:B------:R-:W-:Y:S02]  /*13c90*/  F2FP.F16.F32.PACK_AB R50, R144, R174 ;  /* 0x000000ae9032723e */ /* 0x000fe400000000ff */
[----:B-1----:R-:W-:Y:S01]  /*13ca0*/  IADD3 R5, R67, R134, RZ ;  /* 0x0000008643057210 */ /* 0x002fe20007ffe0ff */
[----:B------:R-:W-:Y:S01]  /*13cb0*/  STS [R67], R8 ;  /* 0x0000000843007388 */ /* 0x000fe20000000800 */
[----:B------:R-:W-:-:S02]  /*13cc0*/  F2FP.F16.F32.PACK_AB R49, R21, R49 ;  /* 0x000000311531723e */ /* 0x000fc400000000ff */
[----:B------:R-:W-:Y:S01]  /*13cd0*/  F2FP.F16.F32.PACK_AB R48, R141, R164 ;  /* 0x000000a48d30723e */ /* 0x000fe200000000ff */
[----:B------:R1:W-:Y:S01]  /*13ce0*/  STS [R67+0x400], R7 ;  /* 0x0004000743007388 */ /* 0x0003e20000000800 */
[----:B------:R-:W-:Y:S02]  /*13cf0*/  F2FP.F16.F32.PACK_AB R47, R19, R42 ;  /* 0x0000002a132f723e */ /* 0x000fe400000000ff */
[----:B------:R-:W-:Y:S01]  /*13d00*/  F2FP.F16.F32.PACK_AB R46, R140, R160 ;  /* 0x000000a08c2e723e */ /* 0x000fe200000000ff */
[----:B------:R-:W-:Y:S01]  /*13d10*/  STS [R4], R10 ;  /* 0x0000000a04007388 */ /* 0x000fe20000000800 */
[----:B------:R-:W-:Y:S02]  /*13d20*/  F2FP.F16.F32.PACK_AB R45, R17, R45 ;  /* 0x0000002d112d723e */ /* 0x000fe400000000ff */
[----:B------:R-:W-:Y:S01]  /*13d30*/  F2FP.F16.F32.PACK_AB R44, R44, R157 ;  /* 0x0000009d2c2c723e */ /* 0x000fe200000000ff */
[----:B------:R4:W-:Y:S01]  /*13d40*/  STS [R4+0x400], R11 ;  /* 0x0004000b04007388 */ /* 0x0009e20000000800 */
[----:B------:R-:W-:-:S02]  /*13d50*/  F2FP.F16.F32.PACK_AB R43, R15, R43 ;  /* 0x0000002b0f2b723e */ /* 0x000fc400000000ff */
[----:B------:R-:W-:Y:S01]  /*13d60*/  F2FP.F16.F32.PACK_AB R42, R137, R156 ;  /* 0x0000009c892a723e */ /* 0x000fe200000000ff */
[----:B------:R-:W-:Y:S01]  /*13d70*/  STS [R6], R56 ;  /* 0x0000003806007388 */ /* 0x000fe20000000800 */
[----:B--2---:R-:W-:Y:S02]  /*13d80*/  IADD3 R2, R0, R134, RZ ;  /* 0x0000008600027210 */ /* 0x004fe40007ffe0ff */
[----:B------:R-:W-:Y:S01]  /*13d90*/  F2FP.F16.F32.PACK_AB R41, R13, R41 ;  /* 0x000000290d29723e */ /* 0x000fe200000000ff */
[----:B------:R-:W-:Y:S01]  /*13da0*/  STS [R6+0x400], R55 ;  /* 0x0004003706007388 */ /* 0x000fe20000000800 */
[----:B------:R-:W-:Y:S01]  /*13db0*/  F2FP.F16.F32.PACK_AB R40, R40, R152 ;  /* 0x000000982828723e */ /* 0x000fe200000000ff */
[----:B---3--:R-:W2:Y:S01]  /*13dc0*/  @P1 LDC R9, c[0x0][0x2c0] ;  /* 0x0000b000ff091b82 */ /* 0x008ea20000000800 */
[----:B------:R-:W-:Y:S01]  /*13dd0*/  F2FP.F16.F32.PACK_AB R39, R59, R39 ;  /* 0x000000273b27723e */ /* 0x000fe200000000ff */
[----:B------:R-:W-:Y:S01]  /*13de0*/  STS [R2], R54 ;  /* 0x0000003602007388 */ /* 0x000fe20000000800 */
[----:B------:R-:W-:-:S02]  /*13df0*/  F2FP.F16.F32.PACK_AB R38, R136, R148 ;  /* 0x000000948826723e */ /* 0x000fc400000000ff */
[----:B------:R-:W-:Y:S01]  /*13e00*/  F2FP.F16.F32.PACK_AB R37, R63, R37 ;  /* 0x000000253f25723e */ /* 0x000fe200000000ff */
[----:B------:R-:W-:Y:S01]  /*13e10*/  STS [R2+0x400], R53 ;  /* 0x0004003502007388 */ /* 0x000fe20000000800 */
[----:B------:R-:W-:Y:S01]  /*13e20*/  F2FP.F16.F32.PACK_AB R36, R36, R145 ;  /* 0x000000912424723e */ /* 0x000fe200000000ff */
[----:B-1----:R-:W1:Y:S01]  /*13e30*/  @!P1 LDC R7, c[0x0][0x270] ;  /* 0x00009c00ff079b82 */ /* 0x002e620000000800 */
[----:B------:R-:W-:Y:S01]  /*13e40*/  F2FP.F16.F32.PACK_AB R34, R34, R68 ;  /* 0x000000442222723e */ /* 0x000fe200000000ff */
[----:B------:R-:W-:Y:S01]  /*13e50*/  STS [R5], R52 ;  /* 0x0000003405007388 */ /* 0x000fe20000000800 */
[----:B------:R-:W-:Y:S02]  /*13e60*/  F2FP.F16.F32.PACK_AB R33, R71, R33 ;  /* 0x000000214721723e */ /* 0x000fe400000000ff */
[----:B------:R-:W-:Y:S01]  /*13e70*/  F2FP.F16.F32.PACK_AB R32, R32, R72 ;  /* 0x000000482020723e */ /* 0x000fe200000000ff */
[----:B------:R-:W-:Y:S01]  /*13e80*/  STS [R5+0x400], R51 ;  /* 0x0004003305007388 */ /* 0x000fe20000000800 */
[----:B------:R-:W-:Y:S01]  /*13e90*/  F2FP.F16.F32.PACK_AB R30, R75, R30 ;  /* 0x0000001e4b1e723e */ /* 0x000fe200000000ff */
[----:B----4-:R-:W3:Y:S01]  /*13ea0*/  @P1 LDC.64 R10, c[0x0][0x2c0] ;  /* 0x0000b000ff0a1b82 */ /* 0x010ee20000000a00 */
        /* <DEDUP_REMOVED lines=8> */
[----:B------:R-:W-:Y:S02]  /*13f30*/  F2FP.F16.F32.PACK_AB R24, R87, R24 ;  /* 0x000000185718723e */ /* 0x000fe400000000ff */
        /* <DEDUP_REMOVED lines=33> */
[----:B------:R-:W-:Y:S01]  /*14150*/  @!P1 MOV R9, 0x1 ;  /* 0x0000000100099802 */ /* 0x000fe20000000f00 */
        /* <DEDUP_REMOVED lines=19> */
[----:B------:R2:W-:Y:S01]  /*14290*/  STS [R31+0x6400], R16 ;  /* 0x006400101f007388 */ /* 0x0005e20000000800 */
[----:B----4-:R-:W4:Y:S03]  /*142a0*/  S2R R28, SR_TID.X ;  /* 0x00000000001c7919 */ /* 0x010f260000002100 */
[----:B------:R1:W-:Y:S04]  /*142b0*/  STS [R133+0x6000], R15 ;  /* 0x0060000f85007388 */ /* 0x0003e80000000800 */
[----:B------:R-:W-:Y:S04]  /*142c0*/  STS [R133+0x6400], R14 ;  /* 0x0064000e85007388 */ /* 0x000fe80000000800 */
[----:B------:R-:W-:Y:S04]  /*142d0*/  STS [R0+0x6000], R13 ;  /* 0x0060000d00007388 */ /* 0x000fe80000000800 */
[----:B------:R3:W-:Y:S04]  /*142e0*/  STS [R0+0x6400], R12 ;  /* 0x0064000c00007388 */ /* 0x0007e80000000800 */
[----:B------:R-:W-:Y:S01]  /*142f0*/  STS [R67+0x6000], R63 ;  /* 0x0060003f43007388 */ /* 0x000fe20000000800 */
[----:B--2---:R-:W-:-:S03]  /*14300*/  MOV R16, 0x7f800000 ;  /* 0x7f80000000107802 */ /* 0x004fc60000000f00 */
[----:B------:R-:W-:Y:S04]  /*14310*/  STS [R67+0x6400], R62 ;  /* 0x0064003e43007388 */ /* 0x000fe80000000800 */
[----:B------:R-:W-:Y:S01]  /*14320*/  STS [R4+0x6000], R61 ;  /* 0x0060003d04007388 */ /* 0x000fe20000000800 */
[----:B-1----:R-:W-:-:S03]  /*14330*/  MOV R15, 0x7f800000 ;  /* 0x7f800000000f7802 */ /* 0x002fc60000000f00 */
[----:B------:R1:W-:Y:S01]  /*14340*/  STS [R4+0x6400], R60 ;  /* 0x0064003c04007388 */ /* 0x0003e20000000800 */
[----:B----4-:R-:W-:-:S03]  /*14350*/  SHF.R.S32.HI R17, RZ, 0x1f, R28 ;  /* 0x0000001fff117819 */ /* 0x010fc6000001141c */
[----:B------:R-:W-:Y:S04]  /*14360*/  STS [R6+0x6000], R59 ;  /* 0x0060003b06007388 */ /* 0x000fe80000000800 */
[----:B------:R-:W-:Y:S01]  /*14370*/  STS [R6+0x6400], R58 ;  /* 0x0064003a06007388 */ /* 0x000fe20000000800 */
[CC--:B---3--:R-:W-:Y:S01]  /*14380*/  LEA.HI R0, R17.reuse, R28.reuse, RZ, 0x5 ;  /* 0x0000001c11007211 */ /* 0x0c8fe200078f28ff */
[----:B------:R-:W2:Y:S01]  /*14390*/  @P5 LDC R12, c[0x0][0x2e8] ;  /* 0x0000ba00ff0c5b82 */ /* 0x000ea20000000800 */
[----:B------:R-:W-:Y:S01]  /*143a0*/  LEA.HI R17, R17, R28, RZ, 0x3 ;  /* 0x0000001c11117211 */ /* 0x000fe200078f18ff */
[----:B------:R-:W-:Y:S01]  /*143b0*/  STS [R2+0x6000], R57 ;  /* 0x0060003902007388 */ /* 0x000fe20000000800 */
[----:B------:R-:W-:-:S03]  /*143c0*/  LOP3.LUT R0, R0, 0xffffffe0, RZ, 0xc0, !PT ;  /* 0xffffffe000007812 */ /* 0x000fc600078ec0ff */
[----:B------:R3:W-:Y:S01]  /*143d0*/  STS [R2+0x6400], R66 ;  /* 0x0064004202007388 */ /* 0x0007e20000000800 */
[----:B------:R-:W-:-:S03]  /*143e0*/  IADD3 R0, R28, -R0, RZ ;  /* 0x800000001c007210 */ /* 0x000fc60007ffe0ff */
[----:B------:R-:W-:Y:S04]  /*143f0*/  STS [R5+0x6000], R65 ;  /* 0x0060004105007388 */ /* 0x000fe80000000800 */
[----:B------:R4:W-:Y:S01]  /*14400*/  STS [R5+0x6400], R64 ;  /* 0x0064004005007388 */ /* 0x0009e20000000800 */
[----:B-1----:R-:W-:Y:S01]  /*14410*/  @P1 MOV R4, 0x1 ;  /* 0x0000000100041802 */ /* 0x002fe20000000f00 */
[----:B------:R-:W-:Y:S01]  /*14420*/  @!P1 IMAD R4, R171, R7, RZ ;  /* 0x00000007ab049224 */ /* 0x000fe200078e02ff */
[----:B------:R-:W-:Y:S06]  /*14430*/  BAR.SYNC.DEFER_BLOCKING 0x0 ;  /* 0x0000000000007b1d */ /* 0x000fec0000010000 */
[----:B------:R-:W1:Y:S01]  /*14440*/  @P5 MUFU.LG2 R7, R135 ;  /* 0x0000008700075308 */ /* 0x000e620000000c00 */
[----:B------:R-:W4:Y:S01]  /*14450*/  S2R R8, SR_CTAID.Y ;  /* 0x0000000000087919 */ /* 0x000f220000002600 */
[----:B------:R-:W2:Y:S01]  /*14460*/  S2R R18, SR_CTAID.Z ;  /* 0x0000000000127919 */ /* 0x000ea20000002700 */
[----:B---3--:R-:W-:-:S04]  /*14470*/  SHF.R.S32.HI R2, RZ, 0x1f, R184 ;  /* 0x0000001fff027819 */ /* 0x008fc800000114b8 */
[----:B------:R-:W-:-:S04]  /*14480*/  LEA.HI R2, R2, R184, RZ, 0x2 ;  /* 0x000000b802027211 */ /* 0x000fc800078f10ff */
[----:B------:R-:W-:Y:S01]  /*14490*/  LOP3.LUT R2, R2, 0xffffffc, RZ, 0xc0, !PT ;  /* 0x0ffffffc02027812 */ /* 0x000fe200078ec0ff */
[----:B------:R3:W3:Y:S01]  /*144a0*/  LDS.128 R32, [R219+0x1800] ;  /* 0x00180000db207984 */ /* 0x0006e20000000c00 */
[----:B----4-:R-:W-:Y:S02]  /*144b0*/  IMAD R5, R8, R4, RZ ;  /* 0x0000000408057224 */ /* 0x010fe400078e02ff */
[----:B------:R-:W-:Y:S01]  /*144c0*/  @P1 IMAD R4, R11, R10, RZ ;  /* 0x0000000a0b041224 */ /* 0x000fe200078e02ff */
[----:B------:R-:W4:Y:S01]  /*144d0*/  @P4 MUFU.LG2 R8, R170 ;  /* 0x000000aa00084308 */ /* 0x000f220000000c00 */
[----:B------:R-:W3:Y:S01]  /*144e0*/  @P4 LDC R11, c[0x0][0x2e8] ;  /* 0x0000ba00ff0b4b82 */ /* 0x000ee20000000800 */
[----:B------:R-:W-:Y:S02]  /*144f0*/  SHF.R.S32.HI R10, RZ, 0x1f, R0 ;  /* 0x0000001fff0a7819 */ /* 0x000fe40000011400 */
[----:B------:R-:W-:Y:S01]  /*14500*/  SEL R6, R5, RZ, !P6 ;  /* 0x000000ff05067207 */ /* 0x000fe20007000000 */
[----:B-1----:R-:W-:Y:S01]  /*14510*/  @P5 FMUL.FTZ R5, R7, 0.69314718246459960938 ;  /* 0x3f31721807055820 */ /* 0x002fe20000410000 */
[----:B------:R-:W-:-:S02]  /*14520*/  LOP3.LUT P6, RZ, R185, 0x3, RZ, 0xc0, !PT ;  /* 0x00000003b9ff7812 */ /* 0x000fc400078cc0ff */
[----:B------:R-:W-:Y:S01]  /*14530*/  @!P1 MOV R4, R171 ;  /* 0x000000ab00049202 */ /* 0x000fe20000000f00 */
[----:B--2---:R-:W-:Y:S01]  /*14540*/  @P5 FFMA.FTZ R16, R132, R12, R5 ;  /* 0x0000000c84105223 */ /* 0x004fe20000010005 */
[----:B------:R-:W-:Y:S01]  /*14550*/  LEA.HI R7, R10, R0, RZ, 0x2 ;  /* 0x000000000a077211 */ /* 0x000fe200078f10ff */
[----:B------:R-:W-:Y:S01]  /*14560*/  IMAD R0, R9, UR4, RZ ;  /* 0x0000000409007c24 */ /* 0x000fe2000f8e02ff */
[----:B------:R-:W-:Y:S01]  /*14570*/  IADD3 R10, R184, -R2, RZ ;  /* 0x80000002b80a7210 */ /* 0x000fe20007ffe0ff */
[----:B------:R-:W-:Y:S01]  /*14580*/  IMAD R2, R18, R4, R6 ;  /* 0x0000000412027224 */ /* 0x000fe200078e0206 */
[----:B------:R-:W-:Y:S02]  /*14590*/  SHF.R.S32.HI R5, RZ, 0x2, R7 ;  /* 0x00000002ff057819 */ /* 0x000fe40000011407 */
[----:B------:R-:W-:Y:S01]  /*145a0*/  SHF.L.U32 R0, R0, 0x6, RZ ;  /* 0x0000000600007819 */ /* 0x000fe200000006ff */
[----:B----4-:R-:W-:Y:S01]  /*145b0*/  @P4 FMUL.FTZ R8, R8, 0.69314718246459960938 ;  /* 0x3f31721808084820 */ /* 0x010fe20000410000 */
[----:B------:R-:W-:-:S02]  /*145c0*/  LOP3.LUT R4, R17, 0xfffffff8, RZ, 0xc0, !PT ;  /* 0xfffffff811047812 */ /* 0x000fc400078ec0ff */
[----:B------:R-:W-:Y:S02]  /*145d0*/  IADD3 R6, P5, P1, R0, R168, R2 ;  /* 0x000000a800067210 */ /* 0x000fe400079be002 */
[----:B------:R-:W-:Y:S02]  /*145e0*/  SHF.R.S32.HI R7, RZ, 0x1f, R0 ;  /* 0x0000001fff077819 */ /* 0x000fe40000011400 */
[----:B------:R-:W-:Y:S01]  /*145f0*/  SHF.R.S32.HI R2, RZ, 0x1f, R2 ;  /* 0x0000001fff027819 */ /* 0x000fe20000011402 */
[----:B---3--:R-:W-:Y:S01]  /*14600*/  @P4 FFMA.FTZ R15, R3, R11, R8 ;  /* 0x0000000b030f4223 */ /* 0x008fe20000010008 */
[----:B------:R-:W-:Y:S02]  /*14610*/  LEA R0, R10, R5, 0x4 ;  /* 0x000000050a007211 */ /* 0x000fe400078e20ff */
[----:B------:R-:W-:Y:S02]  /*14620*/  IADD3 R14, -R4, R28, RZ ;  /* 0x0000001c040e7210 */ /* 0x000fe40007ffe1ff */
        /* <DEDUP_REMOVED lines=9> */
[CC--:B------:R-:W-:Y:S02]  /*146c0*/  @!P6 IADD3 R2, P4, R0.reuse, R6.reuse, RZ ;  /* 0x000000060002e210 */ /* 0x0c0fe40007f9e0ff */
[----:B------:R-:W2:Y:S01]  /*146d0*/  @!P5 LDC.64 R12, c[0x0][0x2b0] ;  /* 0x0000ac00ff0cdb82 */ /* 0x000ea20000000a00 */
[C---:B------:R-:W-:Y:S02]  /*146e0*/  @!P5 IADD3 R6, P1, R3.reuse, R6, RZ ;  /* 0x000000060306d210 */ /* 0x040fe40007f3e0ff */
        /* <DEDUP_REMOVED lines=8> */
.L_x_251:
[----:B------:R-:W-:Y:S05]  /*14770*/  BSYNC B0 ;  /* 0x0000000000007941 */ /* 0x000fea0003800000 */
.L_x_250:
[----:B------:R2:W5:Y:S04]  /*14780*/  LDL R30, [R1+0x5c] ;  /* 0x00005c00011e7983 */ /* 0x0005680000100800 */
[----:B------:R2:W5:Y:S04]  /*14790*/  LDL R31, [R1+0x2c] ;  /* 0x00002c00011f7983 */ /* 0x0005680000100800 */
[----:B------:R2:W5:Y:S01]  /*147a0*/  LDL R36, [R1+0x58] ;  /* 0x0000580001247983 */ /* 0x0005620000100800 */
[----:B------:R-:W-:Y:S01]  /*147b0*/  IMAD.SHL.U32 R28, R14, 0x8, RZ ;  /* 0x000000080e1c7824 */ /* 0x000fe200078e00ff */
[----:B------:R-:W-:Y:S01]  /*147c0*/  SHF.R.S32.HI R8, RZ, 0x1f, R18 ;  /* 0x0000001fff087819 */ /* 0x000fe20000011412 */
[----:B------:R-:W-:Y:S01]  /*147d0*/  ULDC.64 UR4, c[0x0][0x2a0] ;  /* 0x0000a80000047ab9 */ /* 0x000fe20000000a00 */
[----:B-1----:R-:W-:Y:S01]  /*147e0*/  SHF.R.S32.HI R2, RZ, 0x3, R17 ;  /* 0x00000003ff027819 */ /* 0x002fe20000011411 */
[----:B------:R2:W1:Y:S01]  /*147f0*/  LDS.128 R24, [R219] ;  /* 0x00000000db187984 */ /* 0x0004620000000c00 */
[----:B------:R-:W-:Y:S01]  /*14800*/  SHF.R.S32.HI R0, RZ, 0x1f, R28 ;  /* 0x0000001fff007819 */ /* 0x000fe2000001141c */
[----:B------:R-:W-:Y:S01]  /*14810*/  IMAD.U32 R5, RZ, RZ, UR15 ;  /* 0x0000000fff057e24 */ /* 0x000fe2000f8e00ff */
[----:B------:R-:W-:Y:S01]  /*14820*/  IADD3 R6, P1, R28, UR8, RZ ;  /* 0x000000081c067c10 */ /* 0x000fe2000ff3e0ff */
[----:B------:R2:W3:Y:S01]  /*14830*/  LDS.128 R20, [R219+0x2000] ;  /* 0x00200000db147984 */ /* 0x0004e20000000c00 */
[----:B------:R-:W-:Y:S01]  /*14840*/  LEA.HI.SX32 R4, R183, 0x30, 0x1d ;  /* 0x00000030b7047811 */ /* 0x000fe200078feaff */
[----:B------:R-:W-:Y:S01]  /*14850*/  BSSY B0, `(.L_x_252) ;  /* 0x000001e000007945 */ /* 0x000fe20003800000 */
[----:B------:R-:W-:Y:S01]  /*14860*/  IADD3.X R7, R0, UR7, RZ, P1, !PT ;  /* 0x0000000700077c10 */ /* 0x000fe20008ffe4ff */
[----:B------:R-:W-:Y:S01]  /*14870*/  IMAD R0, R8, UR4, RZ ;  /* 0x0000000408007c24 */ /* 0x000fe2000f8e02ff */
[----:B------:R2:W4:Y:S01]  /*14880*/  LDS.128 R12, [R219+0x6000] ;  /* 0x00600000db0c7984 */ /* 0x0005220000000c00 */
[----:B------:R-:W-:-:S02]  /*14890*/  SHF.R.S32.HI R3, RZ, 0x1f, R2 ;  /* 0x0000001fff037819 */ /* 0x000fc40000011402 */
[----:B------:R-:W-:Y:S01]  /*148a0*/  IMAD R0, R18, UR5, R0 ;  /* 0x0000000512007c24 */ /* 0x000fe2000f8e0200 */
[----:B------:R-:W-:Y:S01]  /*148b0*/  ISETP.GE.AND P1, PT, R4, UR6, PT ;  /* 0x0000000604007c0c */ /* 0x000fe2000bf26270 */
[----:B------:R-:W-:Y:S02]  /*148c0*/  IMAD.WIDE.U32 R10, R18, UR4, R6 ;  /* 0x00000004120a7c25 */ /* 0x000fe4000f8e0006 */
[----:B------:R2:W1:Y:S02]  /*148d0*/  LDS.128 R16, [R219+0x4000] ;  /* 0x00400000db107984 */ /* 0x0004640000000c00 */
[----:B------:R-:W-:-:S04]  /*148e0*/  IMAD.WIDE R4, R5, 0x40, R2 ;  /* 0x0000004005047825 */ /* 0x000fc800078e0202 */
        /* <DEDUP_REMOVED lines=8> */
[----:B-----5:R-:W-:Y:S02]  /*14970*/  ISETP.GE.AND P5, PT, R36, UR7, PT ;  /* 0x0000000724007c0c */ /* 0x020fe4000bfa6270 */
[----:B------:R-:W-:Y:S01]  /*14980*/  ISETP.GE.AND P4, PT, R31, UR7, PT ;  /* 0x000000071f007c0c */ /* 0x000fe2000bf86270 */
[----:B------:R-:W-:Y:S01]  /*14990*/  IMAD R0, R4, UR5, R0 ;  /* 0x0000000504007c24 */ /* 0x000fe2000f8e0200 */
[----:B------:R-:W-:-:S02]  /*149a0*/  ULDC.64 UR4, c[0x0][0x280] ;  /* 0x0000a00000047ab9 */ /* 0x000fc40000000a00 */
[----:B------:R-:W-:Y:S01]  /*149b0*/  LEA R2, P3, R6, UR4, 0x1 ;  /* 0x0000000406027c11 */ /* 0x000fe2000f8608ff */
[----:B------:R-:W-:-:S05]  /*149c0*/  IMAD.IADD R0, R7, 0x1, R0 ;  /* 0x0000000107007824 */ /* 0x000fca00078e0200 */
[----:B------:R-:W-:Y:S02]  /*149d0*/  LEA.HI.X R3, R6, UR5, R0, 0x1, P3 ;  /* 0x0000000506037c11 */ /* 0x000fe400098f0c00 */
[----:B------:R-:W-:-:S03]  /*149e0*/  ISETP.GE.AND P3, PT, R30, UR7, PT ;  /* 0x000000071e007c0c */ /* 0x000fc6000bf66270 */
[----:B-1----:R1:W-:Y:S04]  /*149f0*/  @!P6 STG.E.128 desc[UR30][R2.64], R24 ;  /* 0x000000180200e986 */ /* 0x0023e8000c101d1e */
[----:B---3--:R1:W-:Y:S04]  /*14a00*/  @!P5 STG.E.128 desc[UR30][R2.64+0x80], R20 ;  /* 0x000080140200d986 */ /* 0x0083e8000c101d1e */
[----:B------:R1:W-:Y:S04]  /*14a10*/  @!P4 STG.E.128 desc[UR30][R2.64+0x100], R16 ;  /* 0x000100100200c986 */ /* 0x0003e8000c101d1e */
[----:B----4-:R1:W-:Y:S02]  /*14a20*/  @!P3 STG.E.128 desc[UR30][R2.64+0x180], R12 ;  /* 0x0001800c0200b986 */ /* 0x0103e4000c101d1e */
.L_x_253:
[----:B------:R-:W-:Y:S05]  /*14a30*/  BSYNC B0 ;  /* 0x0000000000007941 */ /* 0x000fea0003800000 */
.L_x_252:
[----:B-1----:R1:W1:Y:S01]  /*14a40*/  LDS.128 R24, [R219+0x800] ;  /* 0x00080000db187984 */ /* 0x0022620000000c00 */
[----:B------:R-:W-:Y:S03]  /*14a50*/  BSSY B0, `(.L_x_254) ;  /* 0x000001a000007945 */ /* 0x000fe60003800000 */
[----:B---3--:R3:W1:Y:S04]  /*14a60*/  LDS.128 R20, [R219+0x2800] ;  /* 0x00280000db147984 */ /* 0x0086680000000c00 */
[----:B------:R3:W1:Y:S04]  /*14a70*/  LDS.128 R16, [R219+0x4800] ;  /* 0x00480000db107984 */ /* 0x0006680000000c00 */
[----:B----4-:R3:W4:Y:S01]  /*14a80*/  LDS.128 R12, [R219+0x6800] ;  /* 0x00680000db0c7984 */ /* 0x0107220000000c00 */
[----:B------:R-:W-:Y:S05]  /*14a90*/  @P2 BRA `(.L_x_255) ;  /* 0x0000000000542947 */ /* 0x000fea0003800000 */
[----:B------:R-:W-:Y:S01]  /*14aa0*/  IADD3 R0, P2, R4, 0x10, RZ ;  /* 0x0000001004007810 */ /* 0x000fe20007f5e0ff */
[----:B------:R-:W-:Y:S01]  /*14ab0*/  ULDC.64 UR4, c[0x0][0x298] ;  /* 0x0000a60000047ab9 */ /* 0x000fe20000000a00 */
[----:B------:R-:W-:Y:S01]  /*14ac0*/  IMAD.MOV.U32 R3, RZ, RZ, R9 ;  /* 0x000000ffff037224 */ /* 0x000fe200078e0009 */
[----:B------:R-:W-:Y:S02]  /*14ad0*/  ULDC UR7, c[0x0][0x2d0] ;  /* 0x0000b40000077ab9 */ /* 0x000fe40000000800 */
[----:B------:R-:W-:Y:S01]  /*14ae0*/  IMAD.X R2, RZ, RZ, R5, P2 ;  /* 0x000000ffff027224 */ /* 0x000fe200010e0605 */
[----:B------:R-:W-:Y:S02]  /*14af0*/  ISETP.GE.AND P5, PT, R28, UR7, PT ;  /* 0x000000071c007c0c */ /* 0x000fe4000bfa6270 */
[----:B-----5:R-:W-:Y:S01]  /*14b00*/  ISETP.GE.AND P4, PT, R36, UR7, PT ;  /* 0x0000000724007c0c */ /* 0x020fe2000bf86270 */
[----:B------:R-:W-:Y:S01]  /*14b10*/  IMAD R29, R2, UR4, RZ ;  /* 0x00000004021d7c24 */ /* 0x000fe2000f8e02ff */
[----:B------:R-:W-:Y:S01]  /*14b20*/  ISETP.GE.AND P3, PT, R31, UR7, PT ;  /* 0x000000071f007c0c */ /* 0x000fe2000bf66270 */
[----:B------:R-:W-:Y:S01]  /*14b30*/  IMAD.MOV.U32 R2, RZ, RZ, R10 ;  /* 0x000000ffff027224 */ /* 0x000fe200078e000a */
[----:B------:R-:W-:-:S03]  /*14b40*/  ISETP.GE.AND P2, PT, R30, UR7, PT ;  /* 0x000000071e007c0c */ /* 0x000fc6000bf46270 */
[----:B------:R-:W-:-:S04]  /*14b50*/  IMAD.WIDE.U32 R6, R0, UR4, R2 ;  /* 0x0000000400067c25 */ /* 0x000fc8000f8e0002 */
[----:B------:R-:W-:Y:S01]  /*14b60*/  IMAD R0, R0, UR5, R29 ;  /* 0x0000000500007c24 */ /* 0x000fe2000f8e021d */
[----:B------:R-:W-:Y:S02]  /*14b70*/  ULDC.64 UR4, c[0x0][0x280] ;  /* 0x0000a00000047ab9 */ /* 0x000fe40000000a00 */
[----:B------:R-:W-:Y:S01]  /*14b80*/  LEA R2, P6, R6, UR4, 0x1 ;  /* 0x0000000406027c11 */ /* 0x000fe2000f8c08ff */
[----:B------:R-:W-:-:S05]  /*14b90*/  IMAD.IADD R0, R7, 0x1, R0 ;  /* 0x0000000107007824 */ /* 0x000fca00078e0200 */
[----:B------:R-:W-:-:S05]  /*14ba0*/  LEA.HI.X R3, R6, UR5, R0, 0x1, P6 ;  /* 0x0000000506037c11 */ /* 0x000fca000b0f0c00 */
[----:B-1----:R1:W-:Y:S04]  /*14bb0*/  @!P5 STG.E.128 desc[UR30][R2.64], R24 ;  /* 0x000000180200d986 */ /* 0x0023e8000c101d1e */
[----:B------:R1:W-:Y:S04]  /*14bc0*/  @!P4 STG.E.128 desc[UR30][R2.64+0x80], R20 ;  /* 0x000080140200c986 */ /* 0x0003e8000c101d1e */
[----:B------:R1:W-:Y:S04]  /*14bd0*/  @!P3 STG.E.128 desc[UR30][R2.64+0x100], R16 ;  /* 0x000100100200b986 */ /* 0x0003e8000c101d1e */
[----:B----4-:R1:W-:Y:S02]  /*14be0*/  @!P2 STG.E.128 desc[UR30][R2.64+0x180], R12 ;  /* 0x0001800c0200a986 */ /* 0x0103e4000c101d1e */
.L_x_255:
[----:B------:R-:W-:Y:S05]  /*14bf0*/  BSYNC B0 ;  /* 0x0000000000007941 */ /* 0x000fea0003800000 */
.L_x_254:
[----:B-1----:R1:W1:Y:S01]  /*14c00*/  LDS.128 R24, [R219+0x1000] ;  /* 0x00100000db187984 */ /* 0x0022620000000c00 */
[----:B------:R-:W-:Y:S03]  /*14c10*/  BSSY B0, `(.L_x_256) ;  /* 0x000001a000007945 */ /* 0x000fe60003800000 */
[----:B------:R1:W1:Y:S04]  /*14c20*/  LDS.128 R20, [R219+0x3000] ;  /* 0x00300000db147984 */ /* 0x0002680000000c00 */
[----:B------:R1:W1:Y:S04]  /*14c30*/  LDS.128 R16, [R219+0x5000] ;  /* 0x00500000db107984 */ /* 0x0002680000000c00 */
[----:B----4-:R4:W1:Y:S01]  /*14c40*/  LDS.128 R12, [R219+0x7000] ;  /* 0x00700000db0c7984 */ /* 0x0108620000000c00 */
        /* <DEDUP_REMOVED lines=21> */
[----:B------:R1:W-:Y:S02]  /*14da0*/  @!P0 STG.E.128 desc[UR30][R2.64+0x180], R12 ;  /* 0x0001800c02008986 */ /* 0x0003e4000c101d1e */
.L_x_257:
[----:B------:R-:W-:Y:S05]  /*14db0*/  BSYNC B0 ;  /* 0x0000000000007941 */ /* 0x000fea0003800000 */
.L_x_256:
[----:B-1----:R1:W1:Y:S04]  /*14dc0*/  LDS.128 R20, [R219+0x3800] ;  /* 0x00380000db147984 */ /* 0x0022680000000c00 */
[----:B------:R1:W1:Y:S04]  /*14dd0*/  LDS.128 R16, [R219+0x5800] ;  /* 0x00580000db107984 */ /* 0x0002680000000c00 */
[----:B------:R1:W1:Y:S01]  /*14de0*/  LDS.128 R12, [R219+0x7800] ;  /* 0x00780000db0c7984 */ /* 0x0002620000000c00 */
[----:B------:R-:W-:Y:S05]  /*14df0*/  @P1 EXIT ;  /* 0x000000000000194d */ /* 0x000fea0003800000 */
        /* <DEDUP_REMOVED lines=9> */
[----:B------:R-:W-:-:S04]  /*14e90*/  IMAD.MOV.U32 R2, RZ, RZ, R10 ;  /* 0x000000ffff027224 */ /* 0x000fc800078e000a */
[----:B------:R-:W-:-:S04]  /*14ea0*/  IMAD.WIDE.U32 R4, R0, UR4, R2 ;  /* 0x0000000400047c25 */ /* 0x000fc8000f8e0002 */
[----:B------:R-:W-:Y:S01]  /*14eb0*/  IMAD R0, R0, UR5, R6 ;  /* 0x0000000500007c24 */ /* 0x000fe2000f8e0206 */
[----:B------:R-:W-:Y:S02]  /*14ec0*/  ULDC.64 UR4, c[0x0][0x280] ;  /* 0x0000a00000047ab9 */ /* 0x000fe40000000a00 */
[----:B------:R-:W-:Y:S01]  /*14ed0*/  LEA R2, P0, R4, UR4, 0x1 ;  /* 0x0000000404027c11 */ /* 0x000fe2000f8008ff */
[----:B------:R-:W-:-:S05]  /*14ee0*/  IMAD.IADD R0, R5, 0x1, R0 ;  /* 0x0000000105007824 */ /* 0x000fca00078e0200 */
[----:B------:R-:W-:Y:S02]  /*14ef0*/  LEA.HI.X R3, R4, UR5, R0, 0x1, P0 ;  /* 0x0000000504037c11 */ /* 0x000fe400080f0c00 */
[----:B------:R-:W-:-:S03]  /*14f00*/  ISETP.GE.AND P0, PT, R30, UR6, PT ;  /* 0x000000061e007c0c */ /* 0x000fc6000bf06270 */
[----:B------:R2:W-:Y:S04]  /*14f10*/  @!P3 STG.E.128 desc[UR30][R2.64], R32 ;  /* 0x000000200200b986 */ /* 0x0005e8000c101d1e */
[----:B-1----:R2:W-:Y:S04]  /*14f20*/  @!P2 STG.E.128 desc[UR30][R2.64+0x80], R20 ;  /* 0x000080140200a986 */ /* 0x0025e8000c101d1e */
[----:B------:R2:W-:Y:S02]  /*14f30*/  @!P1 STG.E.128 desc[UR30][R2.64+0x100], R16 ;  /* 0x0001001002009986 */ /* 0x0005e4000c101d1e */
[----:B------:R-:W-:Y:S05]  /*14f40*/  @P0 EXIT ;  /* 0x000000000000094d */ /* 0x000fea0003800000 */
[----:B------:R-:W-:Y:S01]  /*14f50*/  STG.E.128 desc[UR30][R2.64+0x180], R12 ;  /* 0x0001800c02007986 */ /* 0x000fe2000c101d1e */
[----:B------:R-:W-:Y:S05]  /*14f60*/  EXIT ;  /* 0x000000000000794d */ /* 0x000fea0003800000 */
.L_x_258:
        /* <DEDUP_REMOVED lines=9> */
.L_x_2391:


//--------------------- .text._ZN5flash16flash_fwd_kernelI23Flash_fwd_kernel_traitsILi256ELi64ELi64ELi4ELb0ELb0EN7cutlass6half_tE19Flash_kernel_traitsILi256ELi64ELi64ELi4ES3_EELb0ELb0ELb1ELb1ELb0ELb0ELb0ELb0EEEvNS_16Flash_fwd_paramsE --------------------------
	.section	.text._ZN5flash16flash_fwd_kernelI23Flash_fwd_kernel_traitsILi256ELi64ELi64ELi4ELb0ELb0EN7cutlass6half_tE19Flash_kernel_traitsILi256ELi64ELi64ELi4ES3_EELb0ELb0ELb1ELb1ELb0ELb0ELb0ELb0EEEvNS_16Flash_fwd_paramsE,"ax",@progbits
	.align	128
        .global         _ZN5flash16flash_fwd_kernelI23Flash_fwd_kernel_traitsILi256ELi64ELi64ELi4ELb0ELb0EN7cutlass6half_tE19Flash_kernel_traitsILi256ELi64ELi64ELi4ES3_EELb0ELb0ELb1ELb1ELb0ELb0ELb0ELb0EEEvNS_16Flash_fwd_paramsE
        .type           _ZN5flash16flash_fwd_kernelI23Flash_fwd_kernel_traitsILi256ELi64ELi64ELi4ELb0ELb0EN7cutlass6half_tE19Flash_kernel_traitsILi256ELi64ELi64ELi4ES3_EELb0ELb0ELb1ELb1ELb0ELb0ELb0ELb0EEEvNS_16Flash_fwd_paramsE,@function
        .size           _ZN5flash16flash_fwd_kernelI23Flash_fwd_kernel_traitsILi256ELi64ELi64ELi4ELb0ELb0EN7cutlass6half_tE19Flash_kernel_traitsILi256ELi64ELi64ELi4ES3_EELb0ELb0ELb1ELb1ELb0ELb0ELb0ELb0EEEvNS_16Flash_fwd_paramsE,(.L_x_2392 - _ZN5flash16flash_fwd_kernelI23Flash_fwd_kernel_traitsILi256ELi64ELi64ELi4ELb0ELb0EN7cutlass6half_tE19Flash_kernel_traitsILi256ELi64ELi64ELi4ES3_EELb0ELb0ELb1ELb1ELb0ELb0ELb0ELb0EEEvNS_16Flash_fwd_paramsE)
        .other          _ZN5flash16flash_fwd_kernelI23Flash_fwd_kernel_traitsILi256ELi64ELi64ELi4ELb0ELb0EN7cutlass6half_tE19Flash_kernel_traitsILi256ELi64ELi64ELi4ES3_EELb0ELb0ELb1ELb1ELb0ELb0ELb0ELb0EEEvNS_16Flash_fwd_paramsE,@"STO_CUDA_ENTRY STV_DEFAULT"
_ZN5flash16flash_fwd_kernelI23Flash_fwd_kernel_traitsILi256ELi64ELi64ELi4ELb0ELb0EN7cutlass6half_tE19Flash_kernel_traitsILi256ELi64ELi64ELi4ES3_EELb0ELb0ELb1ELb1ELb0ELb0ELb0ELb0EEEvNS_16Flash_fwd_paramsE:
.text._ZN5flash16flash_fwd_kernelI23Flash_fwd_kernel_traitsILi256ELi64ELi64ELi4ELb0ELb0EN7cutlass6half_tE19Flash_kernel_traitsILi256ELi64ELi64ELi4ES3_EELb0ELb0ELb1ELb1ELb0ELb0ELb0ELb0EEEvNS_16Flash_fwd_paramsE:
        /* <DEDUP_REMOVED lines=10> */
[----:B------:R-:W-:Y:S02]  /*00a0*/  ULDC.U8 UR6, c[0x0][0x3c2] ;  /* 0x0000f08000067ab9 */ /* 0x000fe40000000000 */
[----:B------:R-:W-:Y:S01]  /*00b0*/  PLOP3.LUT P0, PT, PT, PT, UP1, 0x80, 0x0 ;  /* 0x000000000000781c */ /* 0x000fe20003f0f018 */
[----:B------:R-:W-:Y:S01]  /*00c0*/  ULDC.64 UR4, c[0x0][0x2f8] ;  /* 0x0000be0000047ab9 */ /* 0x000fe20000000a00 */
[----:B------:R-:W-:Y:S01]  /*00d0*/  PLOP3.LUT P2, PT, PT, PT, UP2, 0x80, 0x0 ;  /* 0x000000000000781c */ /* 0x000fe20003f4f028 */
[----:B------:R-:W-:Y:S02]  /*00e0*/  UISETP.NE.AND UP3, UPT, UR6, URZ, UPT ;  /* 0x0000003f0600728c */ /* 0x000fe4000bf65270 */
[----:B------:R-:W-:Y:S01]  /*00f0*/  UISETP.EQ.U32.AND UP0, UPT, UR4, URZ, UPT ;  /* 0x0000003f0400728c */ /* 0x000fe2000bf02070 */
[----:B------:R-:W-:Y:S01]  /*0100*/  ULDC.64 UR34, c[0x0][0x208] ;  /* 0x0000820000227ab9 */ /* 0x000fe20000000a00 */
[----:B------:R-:W-:-:S02]  /*0110*/  ULDC.64 UR6, c[0x0][0x2f8] ;  /* 0x0000be0000067ab9 */ /* 0x000fc40000000a00 */
        /* <DEDUP_REMOVED lines=38> */
.L_x_259:
[----:B------:R-:W-:-:S03]  /*0380*/  ULDC UR6, c[0x0][0x2c8] ;  /* 0x0000b20000067ab9 */ /* 0x000fc60000000800 */
.L_x_260:
        /* <DEDUP_REMOVED lines=65> */
[----:B------:R-:W-:Y:S01]  /*07a0*/  ULDC.U8 UR9, c[0x0][0x3d8] ;  /* 0x0000f60000097ab9 */ /* 0x000fe20000000000 */
[----:B------:R-:W-:Y:S01]  /*07b0*/  @!UP1 UIMAD UR6, UR29, UR5, UR6 ;  /* 0x000000051d0692a4 */ /* 0x000fe2000f8e0206 */
[--C-:B------:R-:W-:Y:S01]  /*07c0*/  SHF.R.S32.HI R17, RZ, 0x1f, R16.reuse ;  /* 0x0000001fff117819 */ /* 0x100fe20000011410 */
[----:B------:R-:W-:Y:S01]  /*07d0*/  UISETP.NE.AND UP3, UPT, UR9, URZ, UPT ;  /* 0x0000003f0900728c */ /* 0x000fe2000bf65270 */
[----:B------:R-:W-:Y:S01]  /*07e0*/  VIADD R5, R16, 0x10 ;  /* 0x0000001010057836 */ /* 0x000fe20000000000 */
[----:B------:R-:W-:Y:S01]  /*07f0*/  UISETP.NE.AND UP0, UPT, UR9, URZ, !UP2 ;  /* 0x0000003f0900728c */ /* 0x000fe2000d705270 */
[----:B------:R-:W-:Y:S01]  /*0800*/  ISETP.NE.AND P3, PT, R4, RZ, PT ;  /* 0x000000ff0400720c */ /* 0x000fe20003f65270 */
[----:B------:R-:W-:Y:S01]  /*0810*/  UISETP.NE.OR UP3, UPT, UR8, URZ, !UP3 ;  /* 0x0000003f0800728c */ /* 0x000fe2000df65670 */
[----:B------:R-:W-:Y:S01]  /*0820*/  IMAD.WIDE R14, R15, 0x40, R16 ;  /* 0x000000400f0e7825 */ /* 0x000fe200078e0210 */
[----:B------:R-:W-:Y:S01]  /*0830*/  @UP1 UIMAD UR7, UR14, UR7, UR11 ;  /* 0x000000070e0712a4 */ /* 0x000fe2000f8e020b */
[----:B------:R-:W-:Y:S01]  /*0840*/  IADD3 R4, R16, 0x20, RZ ;  /* 0x0000002010047810 */ /* 0x000fe20007ffe0ff */
[----:B------:R-:W-:Y:S01]  /*0850*/  @UP2 ULDC.64 UR4, c[0x0][0x2c0] ;  /* 0x0000b00000042ab9 */ /* 0x000fe20000000a00 */
[----:B------:R-:W-:Y:S01]  /*0860*/  USHF.R.S32.HI UR11, URZ, 0x1f, UR32 ;  /* 0x0000001f3f0b7899 */ /* 0x000fe20008011420 */
[C---:B------:R-:W-:Y:S01]  /*0870*/  VIADD R8, R9.reuse, 0x40 ;  /* 0x0000004009087836 */ /* 0x040fe20000000000 */
[----:B------:R-:W-:Y:S01]  /*0880*/  @UP2 UIMAD UR17, UR5, UR4, URZ ;  /* 0x00000004051122a4 */ /* 0x000fe2000f8e023f */
[C---:B------:R-:W-:Y:S01]  /*0890*/  VIADD R7, R9.reuse, 0x80 ;  /* 0x0000008009077836 */ /* 0x040fe20000000000 */
[----:B------:R-:W-:Y:S01]  /*08a0*/  @!UP2 ULDC UR8, c[0x0][0x2c4] ;  /* 0x0000b1000008aab9 */ /* 0x000fe20000000800 */
[----:B------:R-:W-:Y:S01]  /*08b0*/  ULDC.64 UR4, c[0x0][0x2a0] ;  /* 0x0000a80000047ab9 */ /* 0x000fe20000000a00 */
[----:B------:R-:W-:Y:S01]  /*08c0*/  @UP0 ULDC UR8, c[0x0][0x2e4] ;  /* 0x0000b90000080ab9 */ /* 0x000fe20000000800 */
[----:B------:R-:W-:Y:S01]  /*08d0*/  UIMAD UR11, UR11, UR4, URZ ;  /* 0x000000040b0b72a4 */ /* 0x000fe2000f8e023f */
[----:B------:R-:W-:Y:S01]  /*08e0*/  IMAD.U32 R10, RZ, RZ, UR4 ;  /* 0x00000004ff0a7e24 */ /* 0x000fe2000f8e00ff */
[----:B------:R-:W-:Y:S01]  /*08f0*/  @UP2 UMOV UR9, 0x1 ;  /* 0x0000000100092882 */ /* 0x000fe20000000000 */
[----:B------:R-:W-:Y:S01]  /*0900*/  @!UP2 ULDC UR4, c[0x0][0x270] ;  /* 0x00009c000004aab9 */ /* 0x000fe20000000800 */
[----:B------:R-:W-:Y:S01]  /*0910*/  @UP1 UMOV UR20, UR10 ;  /* 0x0000000a00141c82 */ /* 0x000fe20008000000 */
[----:B------:R-:W-:Y:S01]  /*0920*/  @!UP2 UIMAD UR9, UR8, UR4, URZ ;  /* 0x000000040809a2a4 */ /* 0x000fe2000f8e023f */
[----:B------:R-:W-:Y:S01]  /*0930*/  IADD3 R6, R9, 0xc0, RZ ;  /* 0x000000c009067810 */ /* 0x000fe20007ffe0ff */
[----:B------:R-:W-:Y:S01]  /*0940*/  @!UP3 ULDC UR10, c[0x0][0x2c4] ;  /* 0x0000b100000abab9 */ /* 0x000fe20000000800 */
[----:B------:R-:W-:-:S02]  /*0950*/  @!UP1 UIADD3 UR7, UR13, UR6, URZ ;  /* 0x000000060d079290 */ /* 0x000fc4000fffe03f */
[----:B------:R-:W-:Y:S02]  /*0960*/  @!UP3 UIMAD UR10, UR29, UR10, URZ ;  /* 0x0000000a1d0ab2a4 */ /* 0x000fe4000f8e023f */
[----:B------:R-:W-:Y:S01]  /*0970*/  UIMAD UR9, UR29, UR9, URZ ;  /* 0x000000091d0972a4 */ /* 0x000fe2000f8e023f */
[----:B------:R-:W-:Y:S01]  /*0980*/  @!UP1 UMOV UR20, UR12 ;  /* 0x0000000c00149c82 */ /* 0x000fe20008000000 */
[----:B------:R-:W-:Y:S01]  /*0990*/  UIMAD UR5, UR32, UR5, UR11 ;  /* 0x00000005200572a4 */ /* 0x000fe2000f8e020b */
[C---:B------:R-:W-:Y:S01]  /*09a0*/  IADD3 R2, P0, R9.reuse, UR20, RZ ;  /* 0x0000001409027c10 */ /* 0x040fe2000ff1e0ff */
[----:B------:R-:W-:Y:S01]  /*09b0*/  @!UP3 USEL UR10, UR10, UR14, !UP1 ;  /* 0x0000000e0a0ab287 */ /* 0x000fe2000c800000 */
[----:B------:R-:W-:Y:S01]  /*09c0*/  @UP2 ULDC UR11, c[0x0][0x2c0] ;  /* 0x0000b000000b2ab9 */ /* 0x000fe20000000800 */
[----:B------:R-:W-:Y:S01]  /*09d0*/  USEL UR9, UR9, URZ, UP3 ;  /* 0x0000003f09097287 */ /* 0x000fe20009800000 */
[----:B------:R-:W-:Y:S01]  /*09e0*/  LEA.HI.X.SX32 R3, R9, UR7, 0x1, P0 ;  /* 0x0000000709037c11 */ /* 0x000fe200080f0eff */
[----:B------:R-:W-:Y:S01]  /*09f0*/  @!UP2 UMOV UR11, 0x1 ;  /* 0x00000001000ba882 */ /* 0x000fe20000000000 */
[----:B------:R-:W-:Y:S01]  /*0a00*/  @!UP2 UMOV UR17, UR8 ;  /* 0x000000080011ac82 */ /* 0x000fe20008000000 */
[----:B------:R-:W-:Y:S01]  /*0a10*/  UIMAD UR6, UR31, UR11, URZ ;  /* 0x0000000b1f0672a4 */ /* 0x000fe2000f8e023f */
[----:B------:R-:W-:Y:S01]  /*0a20*/  ISETP.GE.AND P0, PT, R5, UR16, PT ;  /* 0x0000001005007c0c */ /* 0x000fe2000bf06270 */
[----:B------:R-:W-:Y:S01]  /*0a30*/  UIMAD UR17, UR32, UR17, UR9 ;  /* 0x00000011201172a4 */ /* 0x000fe2000f8e0209 */
[----:B------:R-:W-:Y:S01]  /*0a40*/  IMAD.WIDE.U32 R10, R10, UR32, R2 ;  /* 0x000000200a0a7c25 */ /* 0x000fe2000f8e0002 */
[----:B------:R-:W-:Y:S01]  /*0a50*/  @!UP3 UMOV UR18, UR10 ;  /* 0x0000000a0012bc82 */ /* 0x000fe20008000000 */
[----:B------:R-:W-:-:S02]  /*0a60*/  USHF.R.S32.HI UR4, URZ, 0x1f, UR6 ;  /* 0x0000001f3f047899 */ /* 0x000fc40008011406 */
[----:B------:R-:W-:Y:S01]  /*0a70*/  @!UP3 USHF.R.S32.HI UR19, URZ, 0x1f, UR10 ;  /* 0x0000001f3f13b899 */ /* 0x000fe2000801140a */
[----:B------:R-:W-:Y:S01]  /*0a80*/  VIADD R13, R11, UR5 ;  /* 0x000000050b0d7c36 */ /* 0x000fe20008000000 */
        /* <DEDUP_REMOVED lines=22> */
.L_x_263:
[----:B------:R-:W-:Y:S05]  /*0bf0*/  BSYNC B0 ;  /* 0x0000000000007941 */ /* 0x000fea0003800000 */
.L_x_262:
[----:B------:R-:W-:Y:S01]  /*0c00*/  BSSY B0, `(.L_x_264) ;  /* 0x0000019000007945 */ /* 0x000fe20003800000 */
[----:B------:R-:W-:Y:S02]  /*0c10*/  ISETP.GE.AND P1, PT, R4, UR16, PT ;  /* 0x0000001004007c0c */ /* 0x000fe4000bf26270 */
[----:B-1----:R-:W-:Y:S01]  /*0c20*/  IADD3 R2, R16, 0x30, RZ ;  /* 0x0000003010027810 */ /* 0x002fe20007ffe0ff */
        /* <DEDUP_REMOVED lines=22> */
.L_x_265:
[----:B------:R-:W-:Y:S05]  /*0d90*/  BSYNC B0 ;  /* 0x0000000000007941 */ /* 0x000fea0003800000 */
.L_x_264:
[----:B------:R-:W-:Y:S01]  /*0da0*/  BSSY B0, `(.L_x_266) ;  /* 0x0000018000007945 */ /* 0x000fe20003800000 */
[----:B------:R-:W-:-:S03]  /*0db0*/  ISETP.GE.AND P0, PT, R2, UR16, PT ;  /* 0x0000001002007c0c */ /* 0x000fc6000bf06270 */
[----:B------:R-:W-:Y:S10]  /*0dc0*/  @P1 BRA `(.L_x_267) ;  /* 0x0000000000541947 */ /* 0x000ff40003800000 */
        /* <DEDUP_REMOVED lines=14> */
[----:B-1----:R-:W-:Y:S01]  /*0eb0*/  LEA R20, P6, R18, UR4, 0x1 ;  /* 0x0000000412147c11 */ /* 0x002fe2000f8c08ff */
[----:B------:R-:W-:-:S05]  /*0ec0*/  IMAD.IADD R0, R19, 0x1, R0 ;  /* 0x0000000113007824 */ /* 0x000fca00078e0200 */
[----:B------:R-:W-:-:S05]  /*0ed0*/  LEA.HI.X R21, R18, UR5, R0, 0x1, P6 ;  /* 0x0000000512157c11 */ /* 0x000fca000b0f0c00 */
[----:B------:R2:W-:Y:S04]  /*0ee0*/  @!P5 STG.E.128 desc[UR34][R20.64], RZ ;  /* 0x000000ff1400d986 */ /* 0x0005e8000c101d22 */
[----:B------:R2:W-:Y:S04]  /*0ef0*/  @!P4 STG.E.128 desc[UR34][R20.64+0x80], RZ ;  /* 0x000080ff1400c986 */ /* 0x0005e8000c101d22 */
[----:B------:R2:W-:Y:S04]  /*0f00*/  @!P2 STG.E.128 desc[UR34][R20.64+0x100], RZ ;  /* 0x000100ff1400a986 */ /* 0x0005e8000c101d22 */
[----:B------:R2:W-:Y:S02]  /*0f10*/  @!P1 STG.E.128 desc[UR34][R20.64+0x180], RZ ;  /* 0x000180ff14009986 */ /* 0x0005e4000c101d22 */
.L_x_267:
[----:B------:R-:W-:Y:S05]  /*0f20*/  BSYNC B0 ;  /* 0x0000000000007941 */ /* 0x000fea0003800000 */
.L_x_266:
        /* <DEDUP_REMOVED lines=26> */
.L_x_269:
[----:B------:R-:W-:Y:S05]  /*10d0*/  BSYNC B0 ;  /* 0x0000000000007941 */ /* 0x000fea0003800000 */
.L_x_268:
        /* <DEDUP_REMOVED lines=10> */
.L_x_271:
[----:B------:R-:W-:Y:S05]  /*1180*/  BSYNC B0 ;  /* 0x0000000000007941 */ /* 0x000fea0003800000 */
.L_x_270:
[----:B------:R-:W-:Y:S04]  /*1190*/  BSSY B0, `(.L_x_272) ;  /* 0x000000a000007945 */ /* 0x000fe80003800000 */
[----:B------:R-:W-:Y:S05]  /*11a0*/  @P5 BRA `(.L_x_273) ;  /* 0x0000000000205947 */ /* 0x000fea0003800000 */
[----:B------:R-:W-:Y:S01]  /*11b0*/  IMAD R0, R5, UR11, RZ ;  /* 0x0000000b05007c24 */ /* 0x000fe2000f8e02ff */
[----:B------:R-:W-:-:S04]  /*11c0*/  ULDC.64 UR4, c[0x0][0x2b0] ;  /* 0x0000ac0000047ab9 */ /* 0x000fc80000000a00 */
[----:B----4-:R-:W-:-:S04]  /*11d0*/  IADD3 R3, P0, R0, UR6, RZ ;  /* 0x0000000600037c10 */ /* 0x010fc8000ff1e0ff */
[----:B------:R-:W-:Y:S02]  /*11e0*/  LEA.HI.X.SX32 R0, R0, UR18, 0x1, P0 ;  /* 0x0000001200007c11 */ /* 0x000fe400080f0eff */
[----:B------:R-:W-:-:S04]  /*11f0*/  LEA R6, P0, R3, UR4, 0x2 ;  /* 0x0000000403067c11 */ /* 0x000fc8000f8010ff */
[----:B------:R-:W-:Y:S01]  /*1200*/  LEA.HI.X R7, R3, UR5, R0, 0x2, P0 ;  /* 0x0000000503077c11 */ /* 0x000fe200080f1400 */
[----:B------:R-:W-:-:S05]  /*1210*/  IMAD.MOV.U32 R3, RZ, RZ, 0x7f800000 ;  /* 0x7f800000ff037424 */ /* 0x000fca00078e00ff */
[----:B------:R4:W-:Y:S03]  /*1220*/  STG.E desc[UR34][R6.64], R3 ;  /* 0x0000000306007986 */ /* 0x0009e6000c101922 */
.L_x_273:
[----:B------:R-:W-:Y:S05]  /*1230*/  BSYNC B0 ;  /* 0x0000000000007941 */ /* 0x000fea0003800000 */
.L_x_272:
        /* <DEDUP_REMOVED lines=10> */
.L_x_275:
[----:B------:R-:W-:Y:S05]  /*12e0*/  BSYNC B0 ;  /* 0x0000000000007941 */ /* 0x000fea0003800000 */
.L_x_274:
        /* <DEDUP_REMOVED lines=10> */
.L_x_261:
        /* <DEDUP_REMOVED lines=32> */
[----:B------:R-:W-:Y:S01]  /*1590*/  UIADD3 UR26, UR21, UR7, URZ ;  /* 0x00000007151a7290 */ /* 0x000fe2000fffe03f */
[----:B------:R-:W-:-:S11]  /*15a0*/  UMOV UR28, UR20 ;  /* 0x00000014001c7c82 */ /* 0x000fd60008000000 */
.L_x_276:
[----:B------:R-:W-:Y:S01]  /*15b0*/  ULDC UR6, c[0x0][0x278] ;  /* 0x00009e0000067ab9 */ /* 0x000fe20000000800 */
[----:B------:R-:W1:Y:S01]  /*15c0*/  S2R R2, SR_CTAID.Z ;  /* 0x0000000000027919 */ /* 0x000e620000002700 */
[----:B------:R-:W-:Y:S01]  /*15d0*/  IMAD.U32 R0, RZ, RZ, UR6 ;  /* 0x00000006ff007e24 */ /* 0x000fe2000f8e00ff */
[----:B------:R-:W-:Y:S01]  /*15e0*/  UMOV UR20, URZ ;  /* 0x0000003f00147c82 */ /* 0x000fe20008000000 */
[----:B------:R-:W-:Y:S01]  /*15f0*/  SHF.R.S32.HI R13, RZ, 0x1f, R4 ;  /* 0x0000001fff0d7819 */ /* 0x000fe20000011404 */
[----:B------:R-:W-:Y:S01]  /*1600*/  @UP0 UIADD3 UR9, UR8, UR9, URZ ;  /* 0x0000000908090290 */ /* 0x000fe2000fffe03f */
[----:B------:R-:W-:Y:S01]  /*1610*/  IMAD.U32 R23, RZ, RZ, UR15 ;  /* 0x0000000fff177e24 */ /* 0x000fe2000f8e00ff */
[----:B------:R-:W-:Y:S01]  /*1620*/  IABS R0, R0 ;  /* 0x0000000000007213 */ /* 0x000fe20000000000 */
[----:B------:R-:W-:Y:S01]  /*1630*/  USHF.R.S32.HI UR17, URZ, 0x1f, UR32 ;  /* 0x0000001f3f117899 */ /* 0x000fe20008011420 */
[----:B------:R-:W-:Y:S01]  /*1640*/  LEA.HI R166, R13, R4, RZ, 0x3 ;  /* 0x000000040da67211 */ /* 0x000fe200078f18ff */
[----:B------:R-:W-:Y:S01]  /*1650*/  UIADD3 UR37, -UR31, UR16, URZ ;  /* 0x000000101f257290 */ /* 0x000fe2000fffe13f */
[----:B------:R-:W-:-:S02]  /*1660*/  R2UR UR7, R0 ;  /* 0x00000000000772ca */ /* 0x000fc400000e0000 */
[----:B------:R-:W-:Y:S02]  /*1670*/  LOP3.LUT R5, R166, 0xfffffff8, RZ, 0xc0, !PT ;  /* 0xfffffff8a6057812 */ /* 0x000fe400078ec0ff */
[----:B------:R-:W-:-:S03]  /*1680*/  SHF.R.S32.HI R166, RZ, 0x3, R166 ;  /* 0x00000003ffa67819 */ /* 0x000fc600000114a6 */
[----:B------:R-:W-:Y:S01]  /*1690*/  IMAD.IADD R5, R4, 0x1, -R5 ;  /* 0x0000000104057824 */ /* 0x000fe200078e0a05 */
[----:B------:R-:W-:-:S03]  /*16a0*/  SHF.R.S32.HI R167, RZ, 0x1f, R166 ;  /* 0x0000001fffa77819 */ /* 0x000fc600000114a6 */
[----:B------:R-:W-:Y:S02]  /*16b0*/  IMAD.SHL.U32 R84, R5, 0x8, RZ ;  /* 0x0000000805547824 */ /* 0x000fe400078e00ff */
[----:B------:R-:W2:Y:S01]  /*16c0*/  I2F.RP R3, UR7 ;  /* 0x0000000700037d06 */ /* 0x000ea20008209400 */
[----:B------:R-:W-:Y:S02]  /*16d0*/  IMAD.WIDE R22, R23, 0x40, R166 ;  /* 0x0000004017167825 */ /* 0x000fe400078e02a6 */
[----:B------:R-:W-:Y:S02]  /*16e0*/  SHF.R.S32.HI R85, RZ, 0x1f, R84 ;  /* 0x0000001fff557819 */ /* 0x000fe40000011454 */
[----:B-1----:R-:W-:-:S04]  /*16f0*/  IABS R2, R2 ;  /* 0x0000000200027213 */ /* 0x002fc80000000000 */
[----:B------:R-:W-:Y:S01]  /*1700*/  R2UR UR10, R2 ;  /* 0x00000000020a72ca */ /* 0x000fe200000e0000 */
[----:B--2---:R-:W1:Y:S02]  /*1710*/  MUFU.RCP R0, R3 ;  /* 0x0000000300007308 */ /* 0x004e640000001000 */
[----:B-1----:R-:W-:Y:S02]  /*1720*/  VIADD R0, R0, 0xffffffe ;  /* 0x0ffffffe00007836 */ /* 0x002fe40000000000 */
[----:B------:R-:W-:-:S04]  /*1730*/  IMAD.SHL.U32 R3, R166, 0x40, RZ ;  /* 0x00000040a6037824 */ /* 0x000fc800078e00ff */
[----:B------:R-:W1:Y:S01]  /*1740*/  F2I.FTZ.U32.TRUNC.NTZ R0, R0 ;  /* 0x0000000000007305 */ /* 0x000e62000021f000 */
[----:B------:R-:W-:-:S04]  /*1750*/  LOP3.LUT R3, R3, 0x1c0, RZ, 0xc0, !PT ;  /* 0x000001c003037812 */ /* 0x000fc800078ec0ff */
[----:B------:R-:W-:Y:S02]  /*1760*/  LOP3.LUT R7, R3, 0x38, R84, 0xf8, !PT ;  /* 0x0000003803077812 */ /* 0x000fe400078ef854 */
[----:B------:R-:W-:Y:S02]  /*1770*/  SHF.R.U32.HI R242, RZ, 0x3, R3 ;  /* 0x00000003fff27819 */ /* 0x000fe40000011603 */
[----:B------:R-:W-:Y:S02]  /*1780*/  LEA.HI R3, R13, R4, RZ, 0x6 ;  /* 0x000000040d037211 */ /* 0x000fe400078f30ff */
[----:B------:R-:W-:-:S03]  /*1790*/  LOP3.LUT R242, R7, R242, RZ, 0x3c, !PT ;  /* 0x000000f207f27212 */ /* 0x000fc600078e3cff */
[----:B------:R-:W-:Y:S01]  /*17a0*/  IMAD.SHL.U32 R3, R3, 0x8, RZ ;  /* 0x0000000803037824 */ /* 0x000fe200078e00ff */
[----:B-1----:R-:W-:-:S13]  /*17b0*/  R2UR UR21, R0 ;  /* 0x00000000001572ca */ /* 0x002fda00000e0000 */
[----:B------:R-:W-:-:S04]  /*17c0*/  UIADD3 UR11, URZ, -UR21, URZ ;  /* 0x800000153f0b7290 */ /* 0x000fc8000fffe03f */
[----:B------:R-:W-:-:S04]  /*17d0*/  UIMAD UR11, UR11, UR7, URZ ;  /* 0x000000070b0b72a4 */ /* 0x000fc8000f8e023f */
[----:B------:R-:W-:-:S07]  /*17e0*/  UIMAD.WIDE.U32 UR20, UR21, UR11, UR20 ;  /* 0x0000000b151472a5 */ /* 0x000fce000f8e0014 */
[----:B------:R-:W-:Y:S02]  /*17f0*/  UMOV UR11, UR21 ;  /* 0x00000015000b7c82 */ /* 0x000fe40008000000 */
[----:B------:R-:W-:Y:S02]  /*1800*/  UIMAD.WIDE.U32 UR20, UR11, UR10, URZ ;  /* 0x0000000a0b1472a5 */ /* 0x000fe4000f8e003f */
[----:B------:R-:W-:Y:S02]  /*1810*/  UIADD3 UR20, UR22, -0x1, URZ ;  /* 0xffffffff16147890 */ /* 0x000fe4000fffe03f */
        /* <DEDUP_REMOVED lines=32> */
.L_x_277:
[----:B------:R-:W-:Y:S01]  /*1a20*/  IADD3 R6, P0, R84, UR4, RZ ;  /* 0x0000000454067c10 */ /* 0x000fe2000ff1e0ff */
[----:B------:R-:W1:Y:S01]  /*1a30*/  S2UR UR4, SR_CgaCtaId ;  /* 0x00000000000479c3 */ /* 0x000e620000008800 */
[----:B------:R-:W-:Y:S01]  /*1a40*/  ULDC.64 UR8, c[0x0][0x258] ;  /* 0x0000960000087ab9 */ /* 0x000fe20000000a00 */
[----:B------:R-:W-:Y:S01]  /*1a50*/  ISETP.GE.AND P1, PT, R166, UR37, PT ;  /* 0x00000025a6007c0c */ /* 0x000fe2000bf26270 */
[----:B------:R-:W-:Y:S01]  /*1a60*/  UIMAD UR38, UR17, UR8, URZ ;  /* 0x00000008112672a4 */ /* 0x000fe2000f8e023f */
[----:B------:R-:W-:Y:S01]  /*1a70*/  IADD3.X R7, R85, UR18, RZ, P0, !PT ;  /* 0x0000001255077c10 */ /* 0x000fe200087fe4ff */
[----:B------:R-:W-:Y:S01]  /*1a80*/  IMAD.U32 R18, RZ, RZ, UR8 ;  /* 0x00000008ff127e24 */ /* 0x000fe2000f8e00ff */
[----:B------:R-:W-:Y:S01]  /*1a90*/  ULDC.64 UR6, c[0x0][0x260] ;  /* 0x0000980000067ab9 */ /* 0x000fe20000000a00 */
[----:B------:R-:W-:Y:S01]  /*1aa0*/  UIMAD UR38, UR32, UR9, UR38 ;  /* 0x00000009202672a4 */ /* 0x000fe2000f8e0226 */
[----:B------:R-:W-:Y:S01]  /*1ab0*/  IMAD.U32 R244, RZ, RZ, UR6 ;  /* 0x00000006fff47e24 */ /* 0x000fe2000f8e00ff */
[----:B------:R-:W-:Y:S01]  /*1ac0*/  UIMAD UR25, UR36, UR6, URZ ;  /* 0x00000006241972a4 */ /* 0x000fe2000f8e023f */
[----:B------:R-:W-:Y:S01]  /*1ad0*/  IMAD.WIDE.U32 R18, R18, UR32, R6 ;  /* 0x0000002012127c25 */ /* 0x000fe2000f8e0006 */
[----:B------:R-:W-:Y:S01]  /*1ae0*/  ULDC.64 UR8, c[0x0][0x268] ;  /* 0x00009a0000087ab9 */ /* 0x000fe20000000a00 */
[----:B------:R-:W-:Y:S01]  /*1af0*/  UMOV UR6, 0x400 ;  /* 0x0000040000067882 */ /* 0x000fe20000000000 */
[----:B------:R-:W-:Y:S01]  /*1b00*/  UIMAD UR36, UR36, UR8, URZ ;  /* 0x00000008242472a4 */ /* 0x000fe2000f8e023f */
[----:B------:R-:W-:Y:S01]  /*1b10*/  VIADD R0, R166, 0x20 ;  /* 0x00000020a6007836 */ /* 0x000fe20000000000 */
[----:B------:R-:W-:Y:S01]  /*1b20*/  LOP3.LUT R242, R242, 0xfffffe00, R3, 0xf8, !PT ;  /* 0xfffffe00f2f27812 */ /* 0x000fe200078ef803 */
[----:B------:R-:W-:Y:S01]  /*1b30*/  USHF.R.S32.HI UR19, URZ, 0x1f, UR20 ;  /* 0x0000001f3f137899 */ /* 0x000fe20008011414 */
[C---:B------:R-:W-:Y:S01]  /*1b40*/  IADD3 R2, R166.reuse, 0x10, RZ ;  /* 0x00000010a6027810 */ /* 0x040fe20007ffe0ff */
[----:B------:R-:W-:Y:S01]  /*1b50*/  UIMAD UR25, UR21, UR7, UR25 ;  /* 0x00000007151972a4 */ /* 0x000fe2000f8e0219 */
[----:B------:R-:W-:Y:S01]  /*1b60*/  IADD3 R21, R19, UR38, RZ ;  /* 0x0000002613157c10 */ /* 0x000fe2000fffe0ff */
[----:B------:R-:W-:Y:S01]  /*1b70*/  UIMAD UR18, UR20, -0x40, UR33 ;  /* 0xffffffc0141278a4 */ /* 0x000fe2000f8e0221 */
[----:B------:R-:W-:Y:S01]  /*1b80*/  BSSY B0, `(.L_x_278) ;  /* 0x000003a000007945 */ /* 0x000fe20003800000 */
[----:B------:R-:W-:Y:S01]  /*1b90*/  UIMAD UR36, UR21, UR9, UR36 ;  /* 0x00000009152472a4 */ /* 0x000fe2000f8e0224 */
[----:B------:R-:W-:Y:S01]  /*1ba0*/  VIADD R16, R166, 0x30 ;  /* 0x00000030a6107836 */ /* 0x000fe20000000000 */
[----:B-1----:R-:W-:Y:S01]  /*1bb0*/  ULEA UR4, UR4, UR6, 0x18 ;  /* 0x0000000604047291 */ /* 0x002fe2000f8ec03f */
[----:B------:R-:W-:Y:S01]  /*1bc0*/  ISETP.GE.AND P0, PT, R2, UR37, PT ;  /* 0x0000002502007c0c */ /* 0x000fe2000bf06270 */
[----:B------:R-:W-:Y:S01]  /*1bd0*/  VIADD R240, R84, 0x80 ;  /* 0x0000008054f07836 */ /* 0x000fe20000000000 */
[----:B------:R-:W-:Y:S01]  /*1be0*/  ISETP.GE.AND P5, PT, R0, UR37, PT ;  /* 0x0000002500007c0c */ /* 0x000fe2000bfa6270 */
[----:B------:R-:W-:Y:S01]  /*1bf0*/  IMAD R3, R167, UR12, RZ ;  /* 0x0000000ca7037c24 */ /* 0x000fe2000f8e02ff */
[----:B------:R-:W-:Y:S01]  /*1c00*/  IADD3 R241, R84, 0x40, RZ ;  /* 0x0000004054f17810 */ /* 0x000fe20007ffe0ff */
[----:B------:R-:W-:Y:S01]  /*1c10*/  IMAD.WIDE.U32 R26, R166, UR12, R84 ;  /* 0x0000000ca61a7c25 */ /* 0x000fe2000f8e0054 */
[----:B------:R-:W-:-:S02]  /*1c20*/  IADD3 R231, R84, 0xc0, RZ ;  /* 0x000000c054e77810 */ /* 0x000fc40007ffe0ff */
[----:B------:R-:W-:Y:S01]  /*1c30*/  LEA R242, R242, UR4, 0x1 ;  /* 0x00000004f2f27c11 */ /* 0x000fe2000f8e08ff */
[----:B------:R-:W-:Y:S01]  /*1c40*/  IMAD.U32 R165, RZ, RZ, UR8 ;  /* 0x00000008ffa57e24 */ /* 0x000fe2000f8e00ff */
        /* <DEDUP_REMOVED lines=45> */
.L_x_279:
[----:B------:R-:W-:Y:S05]  /*1f20*/  BSYNC B0 ;  /* 0x0000000000007941 */ /* 0x000fea0003800000 */
.L_x_278:
[----:B-12---:R-:W-:Y:S01]  /*1f30*/  IMAD R7, R166, UR13, R3 ;  /* 0x0000000da6077c24 */ /* 0x006fe2000f8e0203 */
[----:B------:R-:W-:Y:S01]  /*1f40*/  IADD3 R26, P1, R26, UR28, RZ ;  /* 0x0000001c1a1a7c10 */ /* 0x000fe2000ff3e0ff */
[----:B------:R-:W-:Y:S01]  /*1f50*/  IMAD R3, R167, UR10, RZ ;  /* 0x0000000aa7037c24 */ /* 0x000fe2000f8e02ff */
[----:B------:R-:W-:Y:S01]  /*1f60*/  BSSY B0, `(.L_x_280) ;  /* 0x0000035000007945 */ /* 0x000fe20003800000 */
[----:B------:R-:W-:Y:S01]  /*1f70*/  ISETP.GE.AND P6, PT, R16, UR37, PT ;  /* 0x0000002510007c0c */ /* 0x000fe2000bfc6270 */
[----:B------:R-:W-:Y:S01]  /*1f80*/  IMAD.WIDE.U32 R14, R166, UR10, R84 ;  /* 0x0000000aa60e7c25 */ /* 0x000fe2000f8e0054 */
[----:B------:R-:W-:-:S03]  /*1f90*/  IADD3.X R27, R27, UR26, R7, P1, !PT ;  /* 0x0000001a1b1b7c10 */ /* 0x000fc60008ffe407 */
[----:B------:R-:W-:Y:S01]  /*1fa0*/  IMAD R12, R166, UR11, R3 ;  /* 0x0000000ba60c7c24 */ /* 0x000fe2000f8e0203 */
[----:B------:R-:W-:Y:S07]  /*1fb0*/  @P0 BRA `(.L_x_281) ;  /* 0x0000000000bc0947 */ /* 0x000fee0003800000 */
        /* <DEDUP_REMOVED lines=13> */
[----:B------:R2:W-:Y:S06]  /*2090*/  @P4 STS.128 [R242+0x800], RZ ;  /* 0x000800fff2004388 */ /* 0x0005ec0000000c00 */
[----:B------:R-:W3:Y:S08]  /*20a0*/  @!P3 LDC.64 R8, c[0x0][0x210] ;  /* 0x00008400ff08bb82 */ /* 0x000ef00000000a00 */
[----:B------:R-:W4:Y:S01]  /*20b0*/  @!P2 LDC.64 R6, c[0x0][0x210] ;  /* 0x00008400ff06ab82 */ /* 0x000f220000000a00 */
[----:B-1----:R-:W-:Y:S01]  /*20c0*/  @!P4 LEA R24, P1, R28, R10, 0x1 ;  /* 0x0000000a1c18c211 */ /* 0x002fe200078208ff */
[----:B------:R-:W-:-:S05]  /*20d0*/  IMAD.IADD R10, R29, 0x1, R3 ;  /* 0x000000011d0a7824 */ /* 0x000fca00078e0203 */
[C---:B------:R-:W-:Y:S02]  /*20e0*/  @!P4 LEA.HI.X R25, R28.reuse, R11, R10, 0x1, P1 ;  /* 0x0000000b1c19c211 */ /* 0x040fe400008f0c0a */
[----:B---3--:R-:W-:-:S03]  /*20f0*/  @!P3 LEA R8, P0, R28, R8, 0x1 ;  /* 0x000000081c08b211 */ /* 0x008fc600078008ff */
[----:B------:R-:W-:Y:S01]  /*2100*/  @!PT LDS RZ, [RZ] ;  /* 0x00000000fffff984 */ /* 0x000fe20000000800 */
[----:B------:R-:W-:Y:S01]  /*2110*/  @!PT LDS RZ, [RZ] ;  /* 0x00000000fffff984 */ /* 0x000fe20000000800 */
[----:B------:R-:W-:Y:S01]  /*2120*/  @!PT LDS RZ, [RZ] ;  /* 0x00000000fffff984 */ /* 0x000fe20000000800 */
[----:B------:R2:W-:Y:S01]  /*2130*/  @!P4 LDGSTS.E.BYPASS.LTC128B.128 [R242+0x800], desc[UR34][R24.64] ;  /* 0x0080000018f2cfae */ /* 0x0005e2000b901d62 */
[C---:B------:R-:W-:Y:S02]  /*2140*/  @!P3 LEA.HI.X R9, R28.reuse, R9, R10, 0x1, P0 ;  /* 0x000000091c09b211 */ /* 0x040fe400000f0c0a */
[----:B------:R-:W-:Y:S01]  /*2150*/  ISETP.GE.AND P0, PT, R231, UR8, PT ;  /* 0x00000008e7007c0c */ /* 0x000fe2000bf06270 */
        /* <DEDUP_REMOVED lines=21> */
.L_x_281:
[----:B------:R-:W-:Y:S05]  /*22b0*/  BSYNC B0 ;  /* 0x0000000000007941 */ /* 0x000fea0003800000 */
.L_x_280:
[----:B------:R-:W-:Y:S04]  /*22c0*/  BSSY B0, `(.L_x_282) ;  /* 0x0000031000007945 */ /* 0x000fe80003800000 */
[----:B------:R-:W-:Y:S05]  /*22d0*/  @P5 BRA `(.L_x_283) ;  /* 0x0000000000bc5947 */ /* 0x000fea0003800000 */
[----:B------:R-:W-:Y:S01]  /*22e0*/  ULDC UR8, c[0x0][0x2d0] ;  /* 0x0000b40000087ab9 */ /* 0x000fe20000000800 */
[----:B--2---:R-:W-:Y:S01]  /*22f0*/  IADD3 R24, P0, R22, 0x20, RZ ;  /* 0x0000002016187810 */ /* 0x004fe20007f1e0ff */
        /* <DEDUP_REMOVED lines=9> */
[----:B------:R-:W2:Y:S01]  /*2390*/  @!P5 LDC.64 R10, c[0x0][0x210] ;  /* 0x00008400ff0adb82 */ /* 0x000ea20000000a00 */
[----:B------:R-:W-:Y:S01]  /*23a0*/  IMAD R3, R24, UR7, R3 ;  /* 0x0000000718037c24 */ /* 0x000fe2000f8e0203 */
[----:B------:R3:W-:Y:S06]  /*23b0*/  @P5 STS.128 [R242+0x1000], RZ ;  /* 0x001000fff2005388 */ /* 0x0007ec0000000c00 */
[----:B------:R-:W4:Y:S08]  /*23c0*/  @!P4 LDC.64 R8, c[0x0][0x210] ;  /* 0x00008400ff08cb82 */ /* 0x000f300000000a00 */
[----:B-1----:R-:W1:Y:S01]  /*23d0*/  @!P2 LDC.64 R6, c[0x0][0x210] ;  /* 0x00008400ff06ab82 */ /* 0x002e620000000a00 */
[----:B--2---:R-:W-:Y:S01]  /*23e0*/  @!P5 LEA R24, P0, R28, R10, 0x1 ;  /* 0x0000000a1c18d211 */ /* 0x004fe200078008ff */
[----:B------:R-:W-:-:S05]  /*23f0*/  IMAD.IADD R10, R29, 0x1, R3 ;  /* 0x000000011d0a7824 */ /* 0x000fca00078e0203 */
        /* <DEDUP_REMOVED lines=29> */
.L_x_283:
[----:B------:R-:W-:Y:S05]  /*25d0*/  BSYNC B0 ;  /* 0x0000000000007941 */ /* 0x000fea0003800000 */
.L_x_282:
[----:B------:R-:W-:Y:S01]  /*25e0*/  USHF.L.U32 UR37, UR12, 0x6, URZ ;  /* 0x000000060c257899 */ /* 0x000fe2000800063f */
[----:B------:R-:W-:Y:S01]  /*25f0*/  BSSY B0, `(.L_x_284) ;  /* 0x0000031000007945 */ /* 0x000fe20003800000 */
[----:B------:R-:W-:-:S03]  /*2600*/  IMAD.WIDE.U32 R244, R244, UR21, R26 ;  /* 0x00000015f4f47c25 */ /* 0x000fc6000f8e001a */
        /* <DEDUP_REMOVED lines=11> */
[----:B------:R-:W5:Y:S01]  /*26c0*/  @!P5 LDC.64 R10, c[0x0][0x210] ;  /* 0x00008400ff0adb82 */ /* 0x000f620000000a00 */
[----:B------:R-:W-:Y:S01]  /*26d0*/  IMAD R20, R3, UR7, R20 ;  /* 0x0000000703147c24 */ /* 0x000fe2000f8e0214 */
[----:B------:R5:W-:Y:S03]  /*26e0*/  @P5 STS.128 [R242+0x1800], RZ ;  /* 0x001800fff2005388 */ /* 0x000be60000000c00 */
[----:B------:R-:W-:-:S03]  /*26f0*/  IMAD.IADD R20, R19, 0x1, R20 ;  /* 0x0000000113147824 */ /* 0x000fc600078e0214 */
[----:B--23--:R-:W2:Y:S08]  /*2700*/  @!P4 LDC.64 R8, c[0x0][0x210] ;  /* 0x00008400ff08cb82 */ /* 0x00ceb00000000a00 */
[----:B-1--4-:R-:W1:Y:S01]  /*2710*/  @!P2 LDC.64 R6, c[0x0][0x210] ;  /* 0x00008400ff06ab82 */ /* 0x012e620000000a00 */
[----:B-----5:R-:W-:-:S04]  /*2720*/  @!P5 LEA R10, P0, R18, R10, 0x1 ;  /* 0x0000000a120ad211 */ /* 0x020fc800078008ff */
[C-C-:B------:R-:W-:Y:S02]  /*2730*/  @!P5 LEA.HI.X R11, R18.reuse, R11, R20.reuse, 0x1, P0 ;  /* 0x0000000b120bd211 */ /* 0x140fe400000f0c14 */
[----:B------:R-:W-:Y:S02]  /*2740*/  ISETP.GE.AND P0, PT, R231, UR8, PT ;  /* 0x00000008e7007c0c */ /* 0x000fe4000bf06270 */
[C---:B--2---:R-:W-:Y:S01]  /*2750*/  @!P4 LEA R8, P3, R18.reuse, R8, 0x1 ;  /* 0x000000081208c211 */ /* 0x044fe200078608ff */
        /* <DEDUP_REMOVED lines=26> */
.L_x_285:
[----:B------:R-:W-:Y:S05]  /*2900*/  BSYNC B0 ;  /* 0x0000000000007941 */ /* 0x000fea0003800000 */
.L_x_284:
[----:B------:R-:W-:Y:S01]  /*2910*/  USHF.L.U64.HI UR38, UR12, 0x6, UR13 ;  /* 0x000000060c267899 */ /* 0x000fe2000801020d */
[----:B------:R-:W-:Y:S01]  /*2920*/  ISETP.GE.AND P1, PT, R166, UR18, PT ;  /* 0x00000012a6007c0c */ /* 0x000fe2000bf26270 */
[----:B------:R-:W-:Y:S01]  /*2930*/  VIADD R247, R245, UR25 ;  /* 0x00000019f5f77c36 */ /* 0x000fe20008000000 */
[----:B------:R-:W-:Y:S01]  /*2940*/  MOV R246, R244 ;  /* 0x000000f400f67202 */ /* 0x000fe20000000f00 */
[----:B------:R-:W-:Y:S01]  /*2950*/  UIMAD UR6, UR38, UR20, URZ ;  /* 0x00000014260672a4 */ /* 0x000fe2000f8e023f */
[----:B------:R-:W-:Y:S01]  /*2960*/  IMAD.U32 R3, RZ, RZ, UR37 ;  /* 0x00000025ff037e24 */ /* 0x000fe2000f8e00ff */
[----:B------:R-:W-:Y:S01]  /*2970*/  BSSY B0, `(.L_x_286) ;  /* 0x000002d000007945 */ /* 0x000fe20003800000 */
[----:B------:R-:W-:Y:S01]  /*2980*/  ISETP.GE.AND P0, PT, R2, UR18, PT ;  /* 0x0000001202007c0c */ /* 0x000fe2000bf06270 */
[----:B------:R-:W-:Y:S01]  /*2990*/  UIMAD UR6, UR19, UR37, UR6 ;  /* 0x00000025130672a4 */ /* 0x000fe2000f8e0206 */
[----:B------:R-:W-:Y:S01]  /*29a0*/  IMAD.WIDE.U32 R18, R3, UR20, R246 ;  /* 0x0000001403127c25 */ /* 0x000fe2000f8e00f6 */
[----:B------:R-:W-:-:S04]  /*29b0*/  ISETP.GE.AND P5, PT, R0, UR18, PT ;  /* 0x0000001200007c0c */ /* 0x000fc8000bfa6270 */
[----:B------:R-:W-:Y:S01]  /*29c0*/  VIADD R21, R19, UR6 ;  /* 0x0000000613157c36 */ /* 0x000fe20008000000 */
        /* <DEDUP_REMOVED lines=39> */
.L_x_287:
[----:B------:R-:W-:Y:S05]  /*2c40*/  BSYNC B0 ;  /* 0x0000000000007941 */ /* 0x000fea0003800000 */
.L_x_286:
        /* <DEDUP_REMOVED lines=45> */
.L_x_289:
[----:B------:R-:W-:Y:S05]  /*2f20*/  BSYNC B0 ;  /* 0x0000000000007941 */ /* 0x000fea0003800000 */
.L_x_288:
[----:B------:R-:W-:Y:S04]  /*2f30*/  BSSY B0, `(.L_x_290) ;  /* 0x000002d000007945 */ /* 0x000fe80003800000 */
[----:B------:R-:W-:Y:S05]  /*2f40*/  @P5 BRA `(.L_x_291) ;  /* 0x0000000000ac5947 */ /* 0x000fea0003800000 */
[----:B------:R-:W-:Y:S01]  /*2f50*/  ULDC UR6, c[0x0][0x2d0] ;  /* 0x0000b40000067ab9 */ /* 0x000fe20000000800 */
[----:B------:R-:W-:Y:S01]  /*2f60*/  IMAD.U32 R23, RZ, RZ, UR12 ;  /* 0x0000000cff177e24 */ /* 0x000fe2000f8e00ff */
[----:B------:R-:W-:Y:S01]  /*2f70*/  ISETP.GE.AND P5, PT, R84, UR6, PT ;  /* 0x0000000654007c0c */ /* 0x000fe2000bfa6270 */
[----:B------:R-:W-:Y:S01]  /*2f80*/  IMAD.U32 R22, RZ, RZ, UR12 ;  /* 0x0000000cff167e24 */ /* 0x000fe2000f8e00ff */
[----:B------:R-:W-:Y:S01]  /*2f90*/  ISETP.GE.AND P4, PT, R241, UR6, PT ;  /* 0x00000006f1007c0c */ /* 0x000fe2000bf86270 */
[----:B------:R-:W-:Y:S01]  /*2fa0*/  IMAD.U32 R17, RZ, RZ, UR13 ;  /* 0x0000000dff117e24 */ /* 0x000fe2000f8e00ff */
        /* <DEDUP_REMOVED lines=37> */
.L_x_291:
[----:B------:R-:W-:Y:S05]  /*3200*/  BSYNC B0 ;  /* 0x0000000000007941 */ /* 0x000fea0003800000 */
.L_x_290:
        /* <DEDUP_REMOVED lines=45> */
.L_x_293:
[----:B------:R-:W-:Y:S05]  /*34e0*/  BSYNC B0 ;  /* 0x0000000000007941 */ /* 0x000fea0003800000 */
.L_x_292:
        /* <DEDUP_REMOVED lines=9> */
[----:B------:R-:W-:Y:S02]  /*3580*/  @UP1 UMOV UR43, UR17 ;  /* 0x00000011002b1c82 */ /* 0x000fe40008000000 */
[----:B------:R-:W-:Y:S01]  /*3590*/  @UP1 UIMAD.WIDE.U32 UR42, UR29, UR6, UR42 ;  /* 0x000000061d2a12a5 */ /* 0x000fe2000f8e002a */
[----:B------:R-:W-:Y:S01]  /*35a0*/  LEA.HI R229, R13, R4, RZ, 0x4 ;  /* 0x000000040de57211 */ /* 0x000fe200078f20ff */
[----:B------:R-:W-:Y:S01]  /*35b0*/  @UP1 UIMAD UR7, UR29, UR7, UR41 ;  /* 0x000000071d0712a4 */ /* 0x000fe2000f8e0229 */
[----:B------:R-:W-:-:S04]  /*35c0*/  DEPBAR.LE SB0, 0x0 ;  /* 0x000080000000791a */ /* 0x000fc80000000000 */
[----:B------:R-:W-:Y:S02]  /*35d0*/  @UP1 ULEA UR8, UP0, UR42, UR8, 0x2 ;  /* 0x000000082a081291 */ /* 0x000fe4000f80103f */
[----:B------:R-:W-:Y:S01]  /*35e0*/  @UP1 UIADD3 UR7, UR43, UR7, URZ ;  /* 0x000000072b071290 */ /* 0x000fe2000fffe03f */
[----:B------:R-:W-:Y:S01]  /*35f0*/  ISETP.GE.AND P0, PT, R2, UR18, PT ;  /* 0x0000001202007c0c */ /* 0x000fe2000bf06270 */
[----:B------:R-:W-:Y:S02]  /*3600*/  @UP1 ULDC UR6, c[0x0][0x2e8] ;  /* 0x0000ba0000061ab9 */ /* 0x000fe40000000800 */
[----:B------:R-:W-:Y:S01]  /*3610*/  @UP1 ULEA.HI.X UR9, UR42, UR9, UR7, 0x2, UP0 ;  /* 0x000000092a091291 */ /* 0x000fe200080f1407 */
[----:B------:R-:W-:-:S05]  /*3620*/  IMAD.U32 R20, RZ, RZ, UR8 ;  /* 0x00000008ff147e24 */ /* 0x000fca000f8e00ff */
[----:B------:R-:W-:-:S05]  /*3630*/  IMAD.U32 R21, RZ, RZ, UR9 ;  /* 0x00000009ff157e24 */ /* 0x000fca000f8e00ff */
[----:B-1234-:R-:W2:Y:S01]  /*3640*/  @P1 LDG.E R6, desc[UR34][R20.64] ;  /* 0x0000002214061981 */ /* 0x01eea2000c1e1900 */
[C---:B------:R-:W-:Y:S01]  /*3650*/  LOP3.LUT R7, R229.reuse, 0xfffffff0, RZ, 0xc0, !PT ;  /* 0xfffffff0e5077812 */ /* 0x040fe200078ec0ff */
[----:B------:R-:W-:Y:S01]  /*3660*/  IMAD.SHL.U32 R9, R166, 0x8, RZ ;  /* 0x00000008a6097824 */ /* 0x000fe200078e00ff */
[----:B------:R-:W-:Y:S01]  /*3670*/  SHF.R.S32.HI R10, RZ, 0x4, R229 ;  /* 0x00000004ff0a7819 */ /* 0x000fe200000114e5 */
[----:B------:R-:W-:Y:S01]  /*3680*/  USHF.L.U64.HI UR8, UR10, 0x6, UR11 ;  /* 0x000000060a087899 */ /* 0x000fe2000801020b */
[----:B------:R-:W-:Y:S01]  /*3690*/  IADD3 R14, P2, R14, UR30, RZ ;  /* 0x0000001e0e0e7c10 */ /* 0x000fe2000ff5e0ff */
[----:B------:R-:W-:Y:S01]  /*36a0*/  IMAD.IADD R18, R4, 0x1, -R7 ;  /* 0x0000000104127824 */ /* 0x000fe200078e0a07 */
[----:B------:R-:W-:Y:S01]  /*36b0*/  LEA.HI R229, R229, R10, RZ, 0x1 ;  /* 0x0000000ae5e57211 */ /* 0x000fe200078f08ff */
[----:B------:R-:W-:Y:S01]  /*36c0*/  USHF.L.U32 UR9, UR10, 0x6, URZ ;  /* 0x000000060a097899 */ /* 0x000fe2000800063f */
[----:B------:R-:W-:Y:S01]  /*36d0*/  IADD3.X R15, R15, UR27, R12, P2, !PT ;  /* 0x0000001b0f0f7c10 */ /* 0x000fe200097fe40c */
[----:B------:R-:W-:Y:S01]  /*36e0*/  UIMAD UR7, UR8, UR20, URZ ;  /* 0x00000014080772a4 */ /* 0x000fe2000f8e023f */
[----:B------:R-:W-:Y:S01]  /*36f0*/  SHF.R.S32.HI R7, RZ, 0x1f, R18 ;  /* 0x0000001fff077819 */ /* 0x000fe20000011412 */
[----:B------:R-:W-:Y:S01]  /*3700*/  UMOV UR17, URZ ;  /* 0x0000003f00117c82 */ /* 0x000fe20008000000 */
[----:B------:R-:W-:Y:S01]  /*3710*/  BAR.SYNC.DEFER_BLOCKING 0x0 ;  /* 0x0000000000007b1d */ /* 0x000fe20000010000 */
[----:B------:R-:W-:Y:S01]  /*3720*/  ISETP.GE.AND P2, PT, R166, UR18, PT ;  /* 0x00000012a6007c0c */ /* 0x000fe2000bf46270 */
[----:B------:R-:W-:Y:S01]  /*3730*/  IMAD.WIDE.U32 R198, R165, UR21, R14 ;  /* 0x00000015a5c67c25 */ /* 0x000fe2000f8e000e */
[----:B------:R-:W-:Y:S01]  /*3740*/  LEA.HI R8, R7, R18, RZ, 0x3 ;  /* 0x0000001207087211 */ /* 0x000fe200078f18ff */
[----:B------:R-:W-:Y:S01]  /*3750*/  UIMAD UR19, UR19, UR9, UR7 ;  /* 0x00000009131372a4 */ /* 0x000fe2000f8e0207 */
[----:B------:R-:W-:Y:S01]  /*3760*/  LOP3.LUT R229, R229, 0xfffffffe, RZ, 0xc0, !PT ;  /* 0xfffffffee5e57812 */ /* 0x000fe200078ec0ff */
[----:B------:R-:W-:Y:S01]  /*3770*/  VIADD R201, R199, UR36 ;  /* 0x00000024c7c97c36 */ /* 0x000fe20008000000 */
[----:B------:R-:W-:Y:S01]  /*3780*/  LOP3.LUT R7, R8, 0xfffffff8, RZ, 0xc0, !PT ;  /* 0xfffffff808077812 */ /* 0x000fe200078ec0ff */
[----:B------:R-:W-:Y:S01]  /*3790*/  IMAD.MOV.U32 R200, RZ, RZ, R198 ;  /* 0x000000ffffc87224 */ /* 0x000fe200078e00c6 */
[----:B------:R1:W-:Y:S01]  /*37a0*/  STL.64 [R1+0x38], R198 ;  /* 0x000038c601007387 */ /* 0x0003e20000100a00 */
[----:B------:R-:W-:Y:S01]  /*37b0*/  IMAD.IADD R229, R10, 0x1, -R229 ;  /* 0x000000010ae57824 */ /* 0x000fe200078e0ae5 */
[----:B------:R-:W-:Y:S01]  /*37c0*/  ISETP.GE.AND P5, PT, R0, UR18, PT ;  /* 0x0000001200007c0c */ /* 0x000fe2000bfa6270 */
[----:B------:R-:W-:Y:S01]  /*37d0*/  IMAD.IADD R2, R18, 0x1, -R7 ;  /* 0x0000000112027824 */ /* 0x000fe200078e0a07 */
[----:B------:R1:W-:Y:S01]  /*37e0*/  STL.64 [R1+0x48], R200 ;  /* 0x000048c801007387 */ /* 0x0003e20000100a00 */
[----:B------:R-:W2:Y:S01]  /*37f0*/  @P1 MUFU.RCP R7, UR6 ;  /* 0x0000000600071d08 */ /* 0x000ea20008001000 */
[----:B------:R-:W-:Y:S01]  /*3800*/  IMAD.SHL.U32 R10, R5, 0x40, RZ ;  /* 0x00000040050a7824 */ /* 0x000fe200078e00ff */
[----:B------:R-:W-:Y:S01]  /*3810*/  BSSY B0, `(.L_x_294) ;  /* 0x0000042000007945 */ /* 0x000fe20003800000 */
[----:B------:R-:W-:-:S02]  /*3820*/  IMAD.SHL.U32 R18, R2, 0x40, RZ ;  /* 0x0000004002127824 */ /* 0x000fc400078e00ff */
[----:B------:R-:W-:Y:S01]  /*3830*/  IMAD.SHL.U32 R11, R229, 0x8, RZ ;  /* 0x00000008e50b7824 */ /* 0x000fe200078e00ff */
[----:B------:R-:W-:Y:S01]  /*3840*/  LOP3.LUT R10, R10, 0x1c0, RZ, 0xc0, !PT ;  /* 0x000001c00a0a7812 */ /* 0x000fe200078ec0ff */
[----:B------:R-:W-:Y:S01]  /*3850*/  IMAD.U32 R14, RZ, RZ, UR20 ;  /* 0x00000014ff0e7e24 */ /* 0x000fe2000f8e00ff */
[----:B------:R-:W-:Y:S01]  /*3860*/  LOP3.LUT R18, R18, 0x1c0, RZ, 0xc0, !PT ;  /* 0x000001c012127812 */ /* 0x000fe200078ec0ff */
[----:B------:R1:W-:Y:S01]  /*3870*/  @P2 STS.128 [R242+0x10000], RZ ;  /* 0x010000fff2002388 */ /* 0x0003e20000000c00 */
[----:B------:R-:W-:Y:S01]  /*3880*/  LOP3.LUT R9, R10, 0x8, R9, 0xf8, !PT ;  /* 0x000000080a097812 */ /* 0x000fe200078ef809 */
[----:B------:R-:W-:Y:S01]  /*3890*/  IMAD.WIDE.U32 R14, R14, UR9, R200 ;  /* 0x000000090e0e7c25 */ /* 0x000fe2000f8e00c8 */
[----:B------:R-:W-:Y:S01]  /*38a0*/  SHF.R.U32.HI R10, RZ, 0x3, R10 ;  /* 0x00000003ff0a7819 */ /* 0x000fe2000001160a */
[----:B------:R1:W-:Y:S01]  /*38b0*/  @P2 STS.128 [R242+0x12000], RZ ;  /* 0x012000fff2002388 */ /* 0x0003e20000000c00 */
[----:B------:R-:W-:Y:S01]  /*38c0*/  LOP3.LUT R11, R18, 0x8, R11, 0xf8, !PT ;  /* 0x00000008120b7812 */ /* 0x000fe200078ef80b */
[----:B------:R-:W-:Y:S01]  /*38d0*/  VIADD R17, R15, UR19 ;  /* 0x000000130f117c36 */ /* 0x000fe20008000000 */
[----:B------:R-:W-:Y:S01]  /*38e0*/  SHF.R.U32.HI R18, RZ, 0x3, R18 ;  /* 0x00000003ff127819 */ /* 0x000fe20000011612 */
[----:B------:R1:W-:Y:S01]  /*38f0*/  @P2 STS.128 [R242+0x14000], RZ ;  /* 0x014000fff2002388 */ /* 0x0003e20000000c00 */
[----:B------:R-:W-:Y:S01]  /*3900*/  LOP3.LUT R10, R9, R10, RZ, 0x3c, !PT ;  /* 0x0000000a090a7212 */ /* 0x000fe200078e3cff */
[----:B------:R-:W-:Y:S01]  /*3910*/  IMAD.SHL.U32 R9, R8, 0x40, RZ ;  /* 0x0000004008097824 */ /* 0x000fe200078e00ff */
[----:B------:R-:W-:Y:S01]  /*3920*/  LOP3.LUT R0, R11, R18, RZ, 0x3c, !PT ;  /* 0x000000120b007212 */ /* 0x000fe200078e3cff */
[----:B------:R1:W-:Y:S02]  /*3930*/  @P2 STS.128 [R242+0x16000], RZ ;  /* 0x016000fff2002388 */ /* 0x0003e40000000c00 */
[----:B------:R-:W-:Y:S01]  /*3940*/  IMAD R229, R229, 0x200, R10 ;  /* 0x00000200e5e57824 */ /* 0x000fe200078e020a */
[----:B------:R-:W-:Y:S01]  /*3950*/  LOP3.LUT R0, R0, 0xfffffe00, R9, 0xf8, !PT ;  /* 0xfffffe0000007812 */ /* 0x000fe200078ef809 */
[----:B--2---:R-:W-:Y:S01]  /*3960*/  @P1 FMUL.FTZ R7, R6, R7 ;  /* 0x0000000706071220 */ /* 0x004fe20000410000 */
[----:B------:R-:W-:-:S04]  /*3970*/  LEA.HI R6, R13, R4, RZ, 0x5 ;  /* 0x000000040d067211 */ /* 0x000fc800078f28ff */
[----:B------:R-:W-:Y:S02]  /*3980*/  @P1 R2UR UR6, R7 ;  /* 0x00000000070612ca */ /* 0x000fe400000e0000 */
[----:B------:R-:W-:-:S05]  /*3990*/  SHF.R.S32.HI R87, RZ, 0x5, R6 ;  /* 0x00000005ff577819 */ /* 0x000fca0000011406 */
[----:B------:R-:W-:-:S06]  /*39a0*/  IMAD R230, R87, 0x400, R0 ;  /* 0x0000040057e67824 */ /* 0x000fcc00078e0200 */
        /* <DEDUP_REMOVED lines=40> */
.L_x_295:
[----:B------:R-:W-:Y:S05]  /*3c30*/  BSYNC B0 ;  /* 0x0000000000007941 */ /* 0x000fea0003800000 */
.L_x_294:
        /* <DEDUP_REMOVED lines=17> */
[----:B--2---:R-:W2:Y:S02]  /*3d50*/  @!P3 LDC.64 R10, c[0x0][0x220] ;  /* 0x00008800ff0abb82 */ /* 0x004ea40000000a00 */
        /* <DEDUP_REMOVED lines=33> */
.L_x_297:
[----:B------:R-:W-:Y:S05]  /*3f70*/  BSYNC B0 ;  /* 0x0000000000007941 */ /* 0x000fea0003800000 */
.L_x_296:
        /* <DEDUP_REMOVED lines=48> */
.L_x_299:
[----:B------:R-:W-:Y:S05]  /*4280*/  BSYNC B0 ;  /* 0x0000000000007941 */ /* 0x000fea0003800000 */
.L_x_298:
        /* <DEDUP_REMOVED lines=49> */
.L_x_301:
[----:B------:R-:W-:Y:S05]  /*45a0*/  BSYNC B0 ;  /* 0x0000000000007941 */ /* 0x000fea0003800000 */
.L_x_300:
[----:B------:R-:W-:Y:S01]  /*45b0*/  LDSM.16.M88.4 R44, [R230] ;  /* 0x00000000e62c783b */ /* 0x000fe20000000200 */
[----:B------:R-:W-:Y:S01]  /*45c0*/  R2P PR, R5, 0x6 ;  /* 0x0000000605007804 */ /* 0x000fe20000000000 */
[----:B------:R-:W-:Y:S01]  /*45d0*/  IMAD.MOV.U32 R7, RZ, RZ, 0x10 ;  /* 0x00000010ff077424 */ /* 0x000fe200078e00ff */
[C---:B------:R-:W-:Y:S01]  /*45e0*/  LOP3.LUT P0, RZ, R2.reuse, 0x2, RZ, 0xc0, !PT ;  /* 0x0000000202ff7812 */ /* 0x040fe2000780c0ff */
[----:B------:R-:W5:Y:S01]  /*45f0*/  LDSM.16.M88.4 R36, [R229+0x8000] ;  /* 0x00800000e524783b */ /* 0x000f620000000200 */
[----:B------:R-:W-:Y:S01]  /*4600*/  VIADD R5, R229, 0x8000 ;  /* 0x00008000e5057836 */ /* 0x000fe20000000000 */
[----:B------:R-:W-:Y:S01]  /*4610*/  LEA R252, R87, UR31, 0x4 ;  /* 0x0000001f57fc7c11 */ /* 0x000fe2000f8e20ff */
[----:B------:R-:W-:Y:S01]  /*4620*/  VIADD R227, R229, 0x8020 ;  /* 0x00008020e5e37836 */ /* 0x000fe20000000000 */
[----:B------:R-:W-:Y:S01]  /*4630*/  SEL R7, R7, 0xfffffff0, !P0 ;  /* 0xfffffff007077807 */ /* 0x000fe20004000000 */
[----:B------:R-:W3:Y:S01]  /*4640*/  LDSM.16.M88.4 R28, [R229+0x8800] ;  /* 0x00880000e51c783b */ /* 0x000ee20000000200 */
[----:B------:R-:W-:Y:S01]  /*4650*/  LOP3.LUT P0, RZ, R2, 0x4, RZ, 0xc0, !PT ;  /* 0x0000000402ff7812 */ /* 0x000fe2000780c0ff */
[----:B------:R-:W-:Y:S01]  /*4660*/  IMAD.MOV.U32 R2, RZ, RZ, 0x40 ;  /* 0x00000040ff027424 */ /* 0x000fe200078e00ff */
[----:B------:R-:W-:Y:S01]  /*4670*/  UIADD3 UR7, UR33, 0x1, -UR16 ;  /* 0x0000000121077890 */ /* 0x000fe2000fffe810 */
[----:B------:R-:W3:Y:S01]  /*4680*/  LDSM.16.M88.4 R20, [R229+0x9000] ;  /* 0x00900000e514783b */ /* 0x000ee20000000200 */
[----:B------:R-:W-:Y:S01]  /*4690*/  IMAD R228, R7, 0x2, R230 ;  /* 0x0000000207e47824 */ /* 0x000fe200078e02e6 */
[----:B------:R-:W-:Y:S01]  /*46a0*/  UIADD3 UR10, UR33, -UR16, URZ ;  /* 0x80000010210a7290 */ /* 0x000fe2000fffe03f */
[----:B------:R-:W-:Y:S01]  /*46b0*/  @P1 VIADD R227, R5, 0xffffffe0 ;  /* 0xffffffe005e31836 */ /* 0x000fe20000000000 */
[----:B------:R-:W3:Y:S01]  /*46c0*/  LDSM.16.M88.4 R52, [R229+0x9800] ;  /* 0x00980000e534783b */ /* 0x000ee20000000200 */
[----:B------:R-:W-:Y:S01]  /*46d0*/  IMAD.MOV.U32 R5, RZ, RZ, 0x20 ;  /* 0x00000020ff057424 */ /* 0x000fe200078e00ff */
[----:B------:R-:W-:Y:S01]  /*46e0*/  SEL R2, R2, 0xffffffc0, !P2 ;  /* 0xffffffc002027807 */ /* 0x000fe20005000000 */
[----:B------:R-:W-:Y:S01]  /*46f0*/  UIADD3 UR6, UR7, UR23, URZ ;  /* 0x0000001707067290 */ /* 0x000fe2000fffe03f */
[----:B------:R-:W-:Y:S01]  /*4700*/  LDSM.16.M88.4 R16, [R228] ;  /* 0x00000000e410783b */ /* 0x000fe20000000200 */
[----:B------:R-:W-:Y:S01]  /*4710*/  UISETP.GT.AND UP0, UPT, UR20, UR5, UPT ;  /* 0x000000051400728c */ /* 0x000fe2000bf04270 */
[----:B------:R-:W-:Y:S01]  /*4720*/  SEL R5, R5, 0xffffffe0, !P0 ;  /* 0xffffffe005057807 */ /* 0x000fe20004000000 */
[----:B------:R-:W-:Y:S01]  /*4730*/  IMAD.IADD R223, R229, 0x1, R2 ;  /* 0x00000001e5df7824 */ /* 0x000fe200078e0202 */
[----:B--2-4-:R-:W2:Y:S01]  /*4740*/  LDSM.16.M88.4 R12, [R227] ;  /* 0x00000000e30c783b */ /* 0x014ea20000000200 */
[----:B------:R-:W-:-:S02]  /*4750*/  IMAD.IADD R216, R2, 0x1, R227 ;  /* 0x0000000102d87824 */ /* 0x000fc400078e02e3 */
[C---:B------:R-:W-:Y:S01]  /*4760*/  IMAD R226, R5.reuse, 0x2, R230 ;  /* 0x0000000205e27824 */ /* 0x040fe200078e02e6 */
[----:B------:R-:W4:Y:S01]  /*4770*/  LDSM.16.M88.4 R48, [R227+0x800] ;  /* 0x00080000e330783b */ /* 0x000f220000000200 */
[----:B------:R-:W-:Y:S02]  /*4780*/  IMAD R225, R5, 0x2, R228 ;  /* 0x0000000205e17824 */ /* 0x000fe400078e02e4 */
[C---:B------:R-:W-:Y:S01]  /*4790*/  VIADD R219, R227.reuse, 0x800 ;  /* 0x00000800e3db7836 */ /* 0x040fe20000000000 */
[----:B-1----:R-:W1:Y:S01]  /*47a0*/  LDSM.16.M88.4 R8, [R227+0x1000] ;  /* 0x00100000e308783b */ /* 0x002e620000000200 */
[C---:B------:R-:W-:Y:S02]  /*47b0*/  VIADD R218, R227.reuse, 0x1000 ;  /* 0x00001000e3da7836 */ /* 0x040fe40000000000 */
[C---:B------:R-:W-:Y:S01]  /*47c0*/  VIADD R217, R227.reuse, 0x1800 ;  /* 0x00001800e3d97836 */ /* 0x040fe20000000000 */
[----:B------:R-:W1:Y:S01]  /*47d0*/  LDSM.16.M88.4 R72, [R227+0x1800] ;  /* 0x00180000e348783b */ /* 0x000e620000000200 */
[----:B------:R-:W-:-:S02]  /*47e0*/  VIADD R215, R227, 0x2000 ;  /* 0x00002000e3d77836 */ /* 0x000fc40000000000 */
[C---:B------:R-:W-:Y:S01]  /*47f0*/  VIADD R214, R227.reuse, 0x2800 ;  /* 0x00002800e3d67836 */ /* 0x040fe20000000000 */
[----:B------:R-:W-:Y:S01]  /*4800*/  LDSM.16.M88.4 R64, [R226] ;  /* 0x00000000e240783b */ /* 0x000fe20000000200 */
[C---:B------:R-:W-:Y:S01]  /*4810*/  VIADD R213, R227.reuse, 0x3000 ;  /* 0x00003000e3d57836 */ /* 0x040fe20000000000 */
[C---:B-----5:R-:W-:Y:S02]  /*4820*/  HMMA.16816.F32 R40, R44.reuse, R36, RZ ;  /* 0x000000242c28723c */ /* 0x060fe400000018ff */
[----:B------:R-:W5:Y:S01]  /*4830*/  LDSM.16.M88.4 R56, [R223+0x8000] ;  /* 0x00800000df38783b */ /* 0x000f620000000200 */
[C---:B------:R-:W-:Y:S02]  /*4840*/  VIADD R212, R227.reuse, 0x3800 ;  /* 0x00003800e3d47836 */ /* 0x040fe40000000000 */
[C---:B------:R-:W-:Y:S01]  /*4850*/  VIADD R211, R227.reuse, 0x4000 ;  /* 0x00004000e3d37836 */ /* 0x040fe20000000000 */
[----:B------:R-:W-:Y:S01]  /*4860*/  LDSM.16.M88.4 R76, [R223+0x9800] ;  /* 0x00980000df4c783b */ /* 0x000fe20000000200 */
[----:B------:R-:W-:Y:S01]  /*4870*/  HMMA.16816.F32 R36, R44, R38, RZ ;  /* 0x000000262c24723c */ /* 0x000fe200000018ff */
[----:B------:R-:W-:-:S02]  /*4880*/  VIADD R210, R227, 0x4800 ;  /* 0x00004800e3d27836 */ /* 0x000fc40000000000 */
[----:B------:R-:W-:Y:S01]  /*4890*/  LDSM.16.M88.4 R60, [R216] ;  /* 0x00000000d83c783b */ /* 0x000fe20000000200 */
[C---:B------:R-:W-:Y:S02]  /*48a0*/  VIADD R209, R227.reuse, 0x5000 ;  /* 0x00005000e3d17836 */ /* 0x040fe40000000000 */
[C---:B---3--:R-:W-:Y:S01]  /*48b0*/  HMMA.16816.F32 R32, R44.reuse, R28, RZ ;  /* 0x0000001c2c20723c */ /* 0x048fe200000018ff */
[----:B------:R-:W-:Y:S01]  /*48c0*/  LDSM.16.M88.4 R80, [R227+0x5800] ;  /* 0x00580000e350783b */ /* 0x000fe20000000200 */
[C---:B------:R-:W-:Y:S02]  /*48d0*/  VIADD R208, R227.reuse, 0x5800 ;  /* 0x00005800e3d07836 */ /* 0x040fe40000000000 */
[C---:B------:R-:W-:Y:S01]  /*48e0*/  VIADD R207, R227.reuse, 0x6000 ;  /* 0x00006000e3cf7836 */ /* 0x040fe20000000000 */
[----:B------:R-:W0:Y:S01]  /*48f0*/  LDGDEPBAR ;  /* 0x00000000000079af */ /* 0x000e220000000000 */
[----:B------:R-:W-:Y:S01]  /*4900*/  HMMA.16816.F32 R24, R44, R20, RZ ;  /* 0x000000142c18723c */ /* 0x000fe200000018ff */
[----:B------:R-:W-:-:S02]  /*4910*/  VIADD R206, R227, 0x6800 ;  /* 0x00006800e3ce7836 */ /* 0x000fc40000000000 */
[C---:B------:R-:W-:Y:S02]  /*4920*/  VIADD R205, R227.reuse, 0x7000 ;  /* 0x00007000e3cd7836 */ /* 0x040fe40000000000 */
[----:B------:R-:W-:Y:S01]  /*4930*/  VIADD R204, R227, 0x7800 ;  /* 0x00007800e3cc7836 */ /* 0x000fe20000000000 */
[C---:B------:R-:W-:Y:S06]  /*4940*/  HMMA.16816.F32 R28, R44.reuse, R30, RZ ;  /* 0x0000001e2c1c723c */ /* 0x040fec00000018ff */
[C---:B------:R-:W-:Y:S06]  /*4950*/  HMMA.16816.F32 R20, R44.reuse, R22, RZ ;  /* 0x000000162c14723c */ /* 0x040fec00000018ff */
[C---:B------:R-:W-:Y:S06]  /*4960*/  HMMA.16816.F32 R68, R44.reuse, R52, RZ ;  /* 0x000000342c44723c */ /* 0x040fec00000018ff */
[----:B------:R-:W-:Y:S01]  /*4970*/  HMMA.16816.F32 R44, R44, R54, RZ ;  /* 0x000000362c2c723c */ /* 0x000fe200000018ff */
[----:B------:R-:W3:Y:S05]  /*4980*/  LDSM.16.M88.4 R52, [R223+0x8800] ;  /* 0x00880000df34783b */ /* 0x000eea0000000200 */
[C---:B--2---:R-:W-:Y:S06]  /*4990*/  HMMA.16816.F32 R40, R16.reuse, R12, R40 ;  /* 0x0000000c1028723c */ /* 0x044fec0000001828 */
[C---:B------:R-:W-:Y:S01]  /*49a0*/  HMMA.16816.F32 R36, R16.reuse, R14, R36 ;  /* 0x0000000e1024723c */ /* 0x040fe20000001824 */
[----:B------:R-:W2:Y:S05]  /*49b0*/  LDSM.16.M88.4 R12, [R223+0x9000] ;  /* 0x00900000df0c783b */ /* 0x000eaa0000000200 */
[C---:B----4-:R-:W-:Y:S06]  /*49c0*/  HMMA.16816.F32 R32, R16.reuse, R48, R32 ;  /* 0x000000301020723c */ /* 0x050fec0000001820 */
[C---:B------:R-:W-:Y:S01]  /*49d0*/  HMMA.16816.F32 R28, R16.reuse, R50, R28 ;  /* 0x00000032101c723c */ /* 0x040fe2000000181c */
[----:B------:R-:W-:Y:S05]  /*49e0*/  LDSM.16.M88.4 R48, [R216+0x800] ;  /* 0x00080000d830783b */ /* 0x000fea0000000200 */
[C---:B-1----:R-:W-:Y:S06]  /*49f0*/  HMMA.16816.F32 R24, R16.reuse, R8, R24 ;  /* 0x000000081018723c */ /* 0x042fec0000001818 */
[C---:B------:R-:W-:Y:S01]  /*4a00*/  HMMA.16816.F32 R20, R16.reuse, R10, R20 ;  /* 0x0000000a1014723c */ /* 0x040fe20000001814 */
[----:B------:R-:W1:Y:S05]  /*4a10*/  LDSM.16.M88.4 R8, [R225] ;  /* 0x00000000e108783b */ /* 0x000e6a0000000200 */
[C---:B------:R-:W-:Y:S06]  /*4a20*/  HMMA.16816.F32 R68, R16.reuse, R72, R68 ;  /* 0x000000481044723c */ /* 0x040fec0000001844 */
[----:B------:R-:W-:Y:S01]  /*4a30*/  HMMA.16816.F32 R44, R16, R74, R44 ;  /* 0x0000004a102c723c */ /* 0x000fe2000000182c */
[----:B------:R-:W4:Y:S04]  /*4a40*/  LDSM.16.M88.4 R16, [R216+0x1000] ;  /* 0x00100000d810783b */ /* 0x000f280000000200 */
[----:B------:R-:W4:Y:S01]  /*4a50*/  LDSM.16.M88.4 R72, [R216+0x1800] ;  /* 0x00180000d848783b */ /* 0x000f220000000200 */
[C---:B-----5:R-:W-:Y:S06]  /*4a60*/  HMMA.16816.F32 R40, R64.reuse, R56, R40 ;  /* 0x000000384028723c */ /* 0x060fec0000001828 */
[C---:B------:R-:W-:Y:S01]  /*4a70*/  HMMA.16816.F32 R36, R64.reuse, R58, R36 ;  /* 0x0000003a4024723c */ /* 0x040fe20000001824 */
[----:B------:R-:W-:Y:S05]  /*4a80*/  LDSM.16.M88.4 R56, [R230+0x2000] ;  /* 0x00200000e638783b */ /* 0x000fea0000000200 */
[C---:B---3--:R-:W-:Y:S06]  /*4a90*/  HMMA.16816.F32 R32, R64.reuse, R52, R32 ;  /* 0x000000344020723c */ /* 0x048fec0000001820 */
[C---:B------:R-:W-:Y:S01]  /*4aa0*/  HMMA.16816.F32 R28, R64.reuse, R54, R28 ;  /* 0x00000036401c723c */ /* 0x040fe2000000181c */
[----:B------:R-:W3:Y:S05]  /*4ab0*/  LDSM.16.M88.4 R52, [R229+0xa000] ;  /* 0x00a00000e534783b */ /* 0x000eea0000000200 */
[C---:B--2---:R-:W-:Y:S06]  /*4ac0*/  HMMA.16816.F32 R24, R64.reuse, R12, R24 ;  /* 0x0000000c4018723c */ /* 0x044fec0000001818 */
[C---:B------:R-:W-:Y:S01]  /*4ad0*/  HMMA.16816.F32 R20, R64.reuse, R14, R20 ;  /* 0x0000000e4014723c */ /* 0x040fe20000001814 */
[----:B------:R-:W2:Y:S05]  /*4ae0*/  LDSM.16.M88.4 R12, [R229+0xa800] ;  /* 0x00a80000e50c783b */ /* 0x000eaa0000000200 */
[C---:B------:R-:W-:Y:S06]  /*4af0*/  HMMA.16816.F32 R68, R64.reuse, R76, R68 ;  /* 0x0000004c4044723c */ /* 0x040fec0000001844 */
[----:B------:R-:W-:Y:S01]  /*4b00*/  HMMA.16816.F32 R64, R64, R78, R44 ;  /* 0x0000004e4040723c */ /* 0x000fe2000000182c */
[----:B------:R-:W5:Y:S04]  /*4b10*/  LDSM.16.M88.4 R44, [R229+0xb000] ;  /* 0x00b00000e52c783b */ /* 0x000f680000000200 */
[----:B------:R-:W5:Y:S01]  /*4b20*/  LDSM.16.M88.4 R76, [R229+0xb800] ;  /* 0x00b80000e54c783b */ /* 0x000f620000000200 */
        /* <DEDUP_REMOVED lines=8> */
[----:B------:R-:W-:Y:S05]  /*4bb0*/  LDSM.16.M88.4 R16, [R227+0x2800] ;  /* 0x00280000e310783b */ /* 0x000fea0000000200 */
[C---:B------:R-:W-:Y:S06]  /*4bc0*/  HMMA.16816.F32 R68, R8.reuse, R72, R68 ;  /* 0x000000480844723c */ /* 0x040fec0000001844 */
[----:B------:R-:W-:Y:S01]  /*4bd0*/  HMMA.16816.F32 R64, R8, R74, R64 ;  /* 0x0000004a0840723c */ /* 0x000fe20000001840 */
[----:B------:R-:W4:Y:S04]  /*4be0*/  LDSM.16.M88.4 R8, [R227+0x3000] ;  /* 0x00300000e308783b */ /* 0x000f280000000200 */
[----:B------:R-:W4:Y:S01]  /*4bf0*/  LDSM.16.M88.4 R72, [R227+0x3800] ;  /* 0x00380000e348783b */ /* 0x000f220000000200 */
[C---:B---3--:R-:W-:Y:S06]  /*4c00*/  HMMA.16816.F32 R40, R56.reuse, R52, R40 ;  /* 0x000000343828723c */ /* 0x048fec0000001828 */
[C---:B------:R-:W-:Y:S01]  /*4c10*/  HMMA.16816.F32 R36, R56.reuse, R54, R36 ;  /* 0x000000363824723c */ /* 0x040fe20000001824 */
[----:B------:R-:W-:Y:S05]  /*4c20*/  LDSM.16.M88.4 R52, [R226+0x2000] ;  /* 0x00200000e234783b */ /* 0x000fea0000000200 */
[C---:B--2---:R-:W-:Y:S06]  /*4c30*/  HMMA.16816.F32 R32, R56.reuse, R12, R32 ;  /* 0x0000000c3820723c */ /* 0x044fec0000001820 */
[C---:B------:R-:W-:Y:S01]  /*4c40*/  HMMA.16816.F32 R28, R56.reuse, R14, R28 ;  /* 0x0000000e381c723c */ /* 0x040fe2000000181c */
[----:B------:R-:W2:Y:S05]  /*4c50*/  LDSM.16.M88.4 R12, [R223+0xa000] ;  /* 0x00a00000df0c783b */ /* 0x000eaa0000000200 */
[C---:B-----5:R-:W-:Y:S06]  /*4c60*/  HMMA.16816.F32 R24, R56.reuse, R44, R24 ;  /* 0x0000002c3818723c */ /* 0x060fec0000001818 */
[C---:B------:R-:W-:Y:S01]  /*4c70*/  HMMA.16816.F32 R20, R56.reuse, R46, R20 ;  /* 0x0000002e3814723c */ /* 0x040fe20000001814 */
[----:B------:R-:W3:Y:S05]  /*4c80*/  LDSM.16.M88.4 R44, [R223+0xa800] ;  /* 0x00a80000df2c783b */ /* 0x000eea0000000200 */
[C---:B------:R-:W-:Y:S06]  /*4c90*/  HMMA.16816.F32 R68, R56.reuse, R76, R68 ;  /* 0x0000004c3844723c */ /* 0x040fec0000001844 */
[----:B------:R-:W-:Y:S01]  /*4ca0*/  HMMA.16816.F32 R64, R56, R78, R64 ;  /* 0x0000004e3840723c */ /* 0x000fe20000001840 */
[----:B------:R-:W5:Y:S04]  /*4cb0*/  LDSM.16.M88.4 R56, [R223+0xb000] ;  /* 0x00b00000df38783b */ /* 0x000f680000000200 */
[----:B------:R-:W5:Y:S01]  /*4cc0*/  LDSM.16.M88.4 R76, [R223+0xb800] ;  /* 0x00b80000df4c783b */ /* 0x000f620000000200 */
[C---:B-1----:R-:W-:Y:S06]  /*4cd0*/  HMMA.16816.F32 R40, R60.reuse, R48, R40 ;  /* 0x000000303c28723c */ /* 0x042fec0000001828 */
[C---:B------:R-:W-:Y:S01]  /*4ce0*/  HMMA.16816.F32 R36, R60.reuse, R50, R36 ;  /* 0x000000323c24723c */ /* 0x040fe20000001824 */
[----:B------:R-:W-:Y:S05]  /*4cf0*/  LDSM.16.M88.4 R48, [R216+0x2000] ;  /* 0x00200000d830783b */ /* 0x000fea0000000200 */
[C---:B----4-:R-:W-:Y:S06]  /*4d00*/  HMMA.16816.F32 R24, R60.reuse, R8, R24 ;  /* 0x000000083c18723c */ /* 0x050fec0000001818 */
[C---:B------:R-:W-:Y:S01]  /*4d10*/  HMMA.16816.F32 R20, R60.reuse, R10, R20 ;  /* 0x0000000a3c14723c */ /* 0x040fe20000001814 */
[----:B------:R-:W1:Y:S05]  /*4d20*/  LDSM.16.M88.4 R8, [R225+0x2000] ;  /* 0x00200000e108783b */ /* 0x000e6a0000000200 */
[C---:B------:R-:W-:Y:S06]  /*4d30*/  HMMA.16816.F32 R32, R60.reuse, R16, R32 ;  /* 0x000000103c20723c */ /* 0x040fec0000001820 */
[C---:B------:R-:W-:Y:S01]  /*4d40*/  HMMA.16816.F32 R28, R60.reuse, R18, R28 ;  /* 0x000000123c1c723c */ /* 0x040fe2000000181c */
[----:B------:R-:W4:Y:S05]  /*4d50*/  LDSM.16.M88.4 R16, [R216+0x2800] ;  /* 0x00280000d810783b */ /* 0x000f2a0000000200 */
        /* <DEDUP_REMOVED lines=20> */
[C---:B----4-:R-:W-:Y:S06]  /*4ea0*/  HMMA.16816.F32 R32, R8.reuse, R16, R32 ;  /* 0x000000100820723c */ /* 0x050fec0000001820 */
[C---:B------:R-:W-:Y:S01]  /*4eb0*/  HMMA.16816.F32 R28, R8.reuse, R18, R28 ;  /* 0x00000012081c723c */ /* 0x040fe2000000181c */
[----:B------:R-:W-:Y:S05]  /*4ec0*/  LDSM.16.M88.4 R16, [R227+0x4000] ;  /* 0x00400000e310783b */ /* 0x000fea0000000200 */
[C---:B--2---:R-:W-:Y:S06]  /*4ed0*/  HMMA.16816.F32 R24, R8.reuse, R12, R24 ;  /* 0x0000000c0818723c */ /* 0x044fec0000001818 */
[C---:B------:R-:W-:Y:S01]  /*4ee0*/  HMMA.16816.F32 R20, R8.reuse, R14, R20 ;  /* 0x0000000e0814723c */ /* 0x040fe20000001814 */
[----:B------:R-:W2:Y:S05]  /*4ef0*/  LDSM.16.M88.4 R12, [R227+0x4800] ;  /* 0x00480000e30c783b */ /* 0x000eaa0000000200 */
[C---:B------:R-:W-:Y:S06]  /*4f00*/  HMMA.16816.F32 R68, R8.reuse, R72, R68 ;  /* 0x000000480844723c */ /* 0x040fec0000001844 */
[----:B------:R-:W-:Y:S01]  /*4f10*/  HMMA.16816.F32 R64, R8, R74, R64 ;  /* 0x0000004a0840723c */ /* 0x000fe20000001840 */
[----:B------:R-:W4:Y:S04]  /*4f20*/  LDSM.16.M88.4 R8, [R227+0x5000] ;  /* 0x00500000e308783b */ /* 0x000f280000000200 */
[----:B------:R-:W-:Y:S01]  /*4f30*/  LDSM.16.M88.4 R72, [R225+0x4000] ;  /* 0x00400000e148783b */ /* 0x000fe20000000200 */
[C---:B---3--:R-:W-:Y:S06]  /*4f40*/  HMMA.16816.F32 R32, R44.reuse, R56, R32 ;  /* 0x000000382c20723c */ /* 0x048fec0000001820 */
[C---:B------:R-:W-:Y:S06]  /*4f50*/  HMMA.16816.F32 R40, R44.reuse, R60, R40 ;  /* 0x0000003c2c28723c */ /* 0x040fec0000001828 */
[C---:B------:R-:W-:Y:S01]  /*4f60*/  HMMA.16816.F32 R36, R44.reuse, R62, R36 ;  /* 0x0000003e2c24723c */ /* 0x040fe20000001824 */
[----:B------:R-:W-:Y:S05]  /*4f70*/  LDSM.16.M88.4 R60, [R223+0xc000] ;  /* 0x00c00000df3c783b */ /* 0x000fea0000000200 */
[C---:B------:R-:W-:Y:S01]  /*4f80*/  HMMA.16816.F32 R28, R44.reuse, R58, R28 ;  /* 0x0000003a2c1c723c */ /* 0x040fe2000000181c */
[----:B------:R-:W-:Y:S05]  /*4f90*/  LDSM.16.M88.4 R56, [R223+0xc800] ;  /* 0x00c80000df38783b */ /* 0x000fea0000000200 */
[C---:B-1----:R-:W-:Y:S06]  /*4fa0*/  HMMA.16816.F32 R24, R44.reuse, R48, R24 ;  /* 0x000000302c18723c */ /* 0x042fec0000001818 */
[C---:B------:R-:W-:Y:S01]  /*4fb0*/  HMMA.16816.F32 R20, R44.reuse, R50, R20 ;  /* 0x000000322c14723c */ /* 0x040fe20000001814 */
[----:B------:R-:W1:Y:S05]  /*4fc0*/  LDSM.16.M88.4 R48, [R226+0x4000] ;  /* 0x00400000e230783b */ /* 0x000e6a0000000200 */
[C---:B------:R-:W-:Y:S06]  /*4fd0*/  HMMA.16816.F32 R68, R44.reuse, R52, R68 ;  /* 0x000000342c44723c */ /* 0x040fec0000001844 */
[----:B------:R-:W-:Y:S01]  /*4fe0*/  HMMA.16816.F32 R64, R44, R54, R64 ;  /* 0x000000362c40723c */ /* 0x000fe20000001840 */
[----:B------:R-:W3:Y:S04]  /*4ff0*/  LDSM.16.M88.4 R44, [R223+0xd000] ;  /* 0x00d00000df2c783b */ /* 0x000ee80000000200 */
[----:B------:R-:W5:Y:S01]  /*5000*/  LDSM.16.M88.4 R52, [R223+0xd800] ;  /* 0x00d80000df34783b */ /* 0x000f620000000200 */
[C---:B--2---:R-:W-:Y:S06]  /*5010*/  HMMA.16816.F32 R32, R76.reuse, R12, R32 ;  /* 0x0000000c4c20723c */ /* 0x044fec0000001820 */
[C---:B------:R-:W-:Y:S06]  /*5020*/  HMMA.16816.F32 R40, R76.reuse, R16, R40 ;  /* 0x000000104c28723c */ /* 0x040fec0000001828 */
[C---:B------:R-:W-:Y:S01]  /*5030*/  HMMA.16816.F32 R36, R76.reuse, R18, R36 ;  /* 0x000000124c24723c */ /* 0x040fe20000001824 */
[----:B------:R-:W-:Y:S05]  /*5040*/  LDSM.16.M88.4 R16, [R216+0x4000] ;  /* 0x00400000d810783b */ /* 0x000fea0000000200 */
[C---:B------:R-:W-:Y:S01]  /*5050*/  HMMA.16816.F32 R28, R76.reuse, R14, R28 ;  /* 0x0000000e4c1c723c */ /* 0x040fe2000000181c */
[----:B------:R-:W2:Y:S05]  /*5060*/  LDSM.16.M88.4 R12, [R216+0x4800] ;  /* 0x00480000d80c783b */ /* 0x000eaa0000000200 */
[C---:B----4-:R-:W-:Y:S06]  /*5070*/  HMMA.16816.F32 R24, R76.reuse, R8, R24 ;  /* 0x000000084c18723c */ /* 0x050fec0000001818 */
[C---:B------:R-:W-:Y:S01]  /*5080*/  HMMA.16816.F32 R20, R76.reuse, R10, R20 ;  /* 0x0000000a4c14723c */ /* 0x040fe20000001814 */
[----:B------:R-:W4:Y:S05]  /*5090*/  LDSM.16.M88.4 R8, [R216+0x5000] ;  /* 0x00500000d808783b */ /* 0x000f2a0000000200 */
[C---:B------:R-:W-:Y:S06]  /*50a0*/  HMMA.16816.F32 R68, R76.reuse, R80, R68 ;  /* 0x000000504c44723c */ /* 0x040fec0000001844 */
[----:B------:R-:W-:Y:S01]  /*50b0*/  HMMA.16816.F32 R64, R76, R82, R64 ;  /* 0x000000524c40723c */ /* 0x000fe20000001840 */
[----:B------:R-:W-:Y:S04]  /*50c0*/  LDSM.16.M88.4 R80, [R216+0x5800] ;  /* 0x00580000d850783b */ /* 0x000fe80000000200 */
[----:B------:R-:W-:Y:S01]  /*50d0*/  LDSM.16.M88.4 R76, [R228+0x6000] ;  /* 0x00600000e44c783b */ /* 0x000fe20000000200 */
[C---:B-1----:R-:W-:Y:S06]  /*50e0*/  HMMA.16816.F32 R32, R48.reuse, R56, R32 ;  /* 0x000000383020723c */ /* 0x042fec0000001820 */
[C---:B------:R-:W-:Y:S06]  /*50f0*/  HMMA.16816.F32 R40, R48.reuse, R60, R40 ;  /* 0x0000003c3028723c */ /* 0x040fec0000001828 */
[C---:B------:R-:W-:Y:S01]  /*5100*/  HMMA.16816.F32 R36, R48.reuse, R62, R36 ;  /* 0x0000003e3024723c */ /* 0x040fe20000001824 */
[----:B------:R-:W-:Y:S05]  /*5110*/  LDSM.16.M88.4 R60, [R229+0xe000] ;  /* 0x00e00000e53c783b */ /* 0x000fea0000000200 */
[C---:B------:R-:W-:Y:S01]  /*5120*/  HMMA.16816.F32 R28, R48.reuse, R58, R28 ;  /* 0x0000003a301c723c */ /* 0x040fe2000000181c */
[----:B------:R-:W-:Y:S05]  /*5130*/  LDSM.16.M88.4 R56, [R229+0xe800] ;  /* 0x00e80000e538783b */ /* 0x000fea0000000200 */
[C---:B---3--:R-:W-:Y:S06]  /*5140*/  HMMA.16816.F32 R24, R48.reuse, R44, R24 ;  /* 0x0000002c3018723c */ /* 0x048fec0000001818 */
[C---:B------:R-:W-:Y:S01]  /*5150*/  HMMA.16816.F32 R20, R48.reuse, R46, R20 ;  /* 0x0000002e3014723c */ /* 0x040fe20000001814 */
[----:B------:R-:W1:Y:S05]  /*5160*/  LDSM.16.M88.4 R44, [R230+0x6000] ;  /* 0x00600000e62c783b */ /* 0x000e6a0000000200 */
[C---:B-----5:R-:W-:Y:S06]  /*5170*/  HMMA.16816.F32 R68, R48.reuse, R52, R68 ;  /* 0x000000343044723c */ /* 0x060fec0000001844 */
[----:B------:R-:W-:Y:S01]  /*5180*/  HMMA.16816.F32 R64, R48, R54, R64 ;  /* 0x000000363040723c */ /* 0x000fe20000001840 */
[----:B------:R-:W3:Y:S04]  /*5190*/  LDSM.16.M88.4 R52, [R229+0xf000] ;  /* 0x00f00000e534783b */ /* 0x000ee80000000200 */
[----:B------:R-:W-:Y:S01]  /*51a0*/  LDSM.16.M88.4 R48, [R229+0xf800] ;  /* 0x00f80000e530783b */ /* 0x000fe20000000200 */
[C---:B--2---:R-:W-:Y:S06]  /*51b0*/  HMMA.16816.F32 R32, R72.reuse, R12, R32 ;  /* 0x0000000c4820723c */ /* 0x044fec0000001820 */
[C---:B------:R-:W-:Y:S06]  /*51c0*/  HMMA.16816.F32 R40, R72.reuse, R16, R40 ;  /* 0x000000104828723c */ /* 0x040fec0000001828 */
[C---:B------:R-:W-:Y:S01]  /*51d0*/  HMMA.16816.F32 R36, R72.reuse, R18, R36 ;  /* 0x000000124824723c */ /* 0x040fe20000001824 */
[----:B------:R-:W-:Y:S05]  /*51e0*/  LDSM.16.M88.4 R16, [R227+0x6000] ;  /* 0x00600000e310783b */ /* 0x000fea0000000200 */
[C---:B------:R-:W-:Y:S01]  /*51f0*/  HMMA.16816.F32 R28, R72.reuse, R14, R28 ;  /* 0x0000000e481c723c */ /* 0x040fe2000000181c */
[----:B------:R-:W-:Y:S05]  /*5200*/  LDSM.16.M88.4 R12, [R227+0x7000] ;  /* 0x00700000e30c783b */ /* 0x000fea0000000200 */
[C---:B----4-:R-:W-:Y:S06]  /*5210*/  HMMA.16816.F32 R24, R72.reuse, R8, R24 ;  /* 0x000000084818723c */ /* 0x050fec0000001818 */
[----:B------:R-:W-:Y:S01]  /*5220*/  HMMA.16816.F32 R20, R72, R10, R20 ;  /* 0x0000000a4814723c */ /* 0x000fe20000001814 */
[----:B------:R-:W2:Y:S05]  /*5230*/  LDSM.16.M88.4 R8, [R227+0x6800] ;  /* 0x00680000e308783b */ /* 0x000eaa0000000200 */
[C---:B-1----:R-:W-:Y:S06]  /*5240*/  HMMA.16816.F32 R32, R44.reuse, R56, R32 ;  /* 0x000000382c20723c */ /* 0x042fec0000001820 */
[C---:B------:R-:W-:Y:S06]  /*5250*/  HMMA.16816.F32 R40, R44.reuse, R60, R40 ;  /* 0x0000003c2c28723c */ /* 0x040fec0000001828 */
[C---:B------:R-:W-:Y:S01]  /*5260*/  HMMA.16816.F32 R36, R44.reuse, R62, R36 ;  /* 0x0000003e2c24723c */ /* 0x040fe20000001824 */
[----:B------:R-:W-:Y:S05]  /*5270*/  LDSM.16.M88.4 R60, [R226+0x6000] ;  /* 0x00600000e23c783b */ /* 0x000fea0000000200 */
[C---:B------:R-:W-:Y:S01]  /*5280*/  HMMA.16816.F32 R28, R44.reuse, R58, R28 ;  /* 0x0000003a2c1c723c */ /* 0x040fe2000000181c */
[----:B------:R-:W-:Y:S05]  /*5290*/  LDSM.16.M88.4 R56, [R223+0xe000] ;  /* 0x00e00000df38783b */ /* 0x000fea0000000200 */
[C---:B---3--:R-:W-:Y:S06]  /*52a0*/  HMMA.16816.F32 R24, R44.reuse, R52, R24 ;  /* 0x000000342c18723c */ /* 0x048fec0000001818 */
[----:B------:R-:W-:Y:S01]  /*52b0*/  HMMA.16816.F32 R20, R44, R54, R20 ;  /* 0x000000362c14723c */ /* 0x000fe20000001814 */
[----:B------:R-:W1:Y:S05]  /*52c0*/  LDSM.16.M88.4 R52, [R223+0xe800] ;  /* 0x00e80000df34783b */ /* 0x000e6a0000000200 */
[----:B------:R-:W-:Y:S06]  /*52d0*/  HMMA.16816.F32 R68, R72, R80, R68 ;  /* 0x000000504844723c */ /* 0x000fec0000001844 */
[----:B--2---:R-:W-:Y:S06]  /*52e0*/  HMMA.16816.F32 R32, R76, R8, R32 ;  /* 0x000000084c20723c */ /* 0x004fec0000001820 */
[----:B------:R-:W-:Y:S01]  /*52f0*/  HMMA.16816.F32 R64, R72, R82, R64 ;  /* 0x000000524840723c */ /* 0x000fe20000001840 */
[----:B------:R-:W2:Y:S05]  /*5300*/  LDSM.16.M88.4 R72, [R227+0x7800] ;  /* 0x00780000e348783b */ /* 0x000eaa0000000200 */
[C---:B------:R-:W-:Y:S01]  /*5310*/  HMMA.16816.F32 R28, R76.reuse, R10, R28 ;  /* 0x0000000a4c1c723c */ /* 0x040fe2000000181c */
[----:B------:R-:W-:Y:S05]  /*5320*/  LDSM.16.M88.4 R8, [R225+0x6000] ;  /* 0x00600000e108783b */ /* 0x000fea0000000200 */
[C---:B------:R-:W-:Y:S06]  /*5330*/  HMMA.16816.F32 R24, R76.reuse, R12, R24 ;  /* 0x0000000c4c18723c */ /* 0x040fec0000001818 */
[----:B------:R-:W-:Y:S01]  /*5340*/  HMMA.16816.F32 R20, R76, R14, R20 ;  /* 0x0000000e4c14723c */ /* 0x000fe20000001814 */
[----:B------:R-:W3:Y:S05]  /*5350*/  LDSM.16.M88.4 R12, [R216+0x6800] ;  /* 0x00680000d80c783b */ /* 0x000eea0000000200 */
[----:B------:R-:W-:Y:S06]  /*5360*/  HMMA.16816.F32 R68, R44, R48, R68 ;  /* 0x000000302c44723c */ /* 0x000fec0000001844 */
[----:B-1----:R-:W-:Y:S06]  /*5370*/  HMMA.16816.F32 R32, R60, R52, R32 ;  /* 0x000000343c20723c */ /* 0x002fec0000001820 */
[----:B------:R-:W-:Y:S01]  /*5380*/  HMMA.16816.F32 R64, R44, R50, R64 ;  /* 0x000000322c40723c */ /* 0x000fe20000001840 */
[----:B------:R-:W1:Y:S04]  /*5390*/  LDSM.16.M88.4 R48, [R223+0xf000] ;  /* 0x00f00000df30783b */ /* 0x000e680000000200 */
[----:B------:R-:W4:Y:S01]  /*53a0*/  LDSM.16.M88.4 R44, [R223+0xf800] ;  /* 0x00f80000df2c783b */ /* 0x000f220000000200 */
[C---:B------:R-:W-:Y:S06]  /*53b0*/  HMMA.16816.F32 R40, R76.reuse, R16, R40 ;  /* 0x000000104c28723c */ /* 0x040fec0000001828 */
[C---:B------:R-:W-:Y:S01]  /*53c0*/  HMMA.16816.F32 R36, R76.reuse, R18, R36 ;  /* 0x000000124c24723c */ /* 0x040fe20000001824 */
[----:B------:R-:W5:Y:S05]  /*53d0*/  LDSM.16.M88.4 R16, [R216+0x6000] ;  /* 0x00600000d810783b */ /* 0x000f6a0000000200 */
[----:B--2---:R-:W-:Y:S06]  /*53e0*/  HMMA.16816.F32 R68, R76, R72, R68 ;  /* 0x000000484c44723c */ /* 0x004fec0000001844 */
[----:B---3--:R-:W-:Y:S06]  /*53f0*/  HMMA.16816.F32 R32, R8, R12, R32 ;  /* 0x0000000c0820723c */ /* 0x008fec0000001820 */
[----:B------:R-:W-:Y:S01]  /*5400*/  HMMA.16816.F32 R72, R76, R74, R64 ;  /* 0x0000004a4c48723c */ /* 0x000fe20000001840 */
[----:B------:R-:W-:Y:S01]  /*5410*/  LOP3.LUT R13, R6, 0xffffffe0, RZ, 0xc0, !PT ;  /* 0xffffffe0060d7812 */ /* 0x000fe200078ec0ff */
[----:B------:R-:W2:Y:S04]  /*5420*/  LDSM.16.M88.4 R64, [R216+0x7000] ;  /* 0x00700000d840783b */ /* 0x000ea80000000200 */
[C---:B------:R-:W-:Y:S01]  /*5430*/  IMAD.IADD R13, R4.reuse, 0x1, -R13 ;  /* 0x00000001040d7824 */ /* 0x040fe200078e0a0d */
[----:B------:R-:W-:Y:S01]  /*5440*/  HMMA.16816.F32 R40, R60, R56, R40 ;  /* 0x000000383c28723c */ /* 0x000fe20000001828 */
[----:B------:R-:W-:-:S03]  /*5450*/  IMAD.SHL.U32 R4, R4, 0x2, RZ ;  /* 0x0000000204047824 */ /* 0x000fc600078e00ff */
[----:B------:R-:W-:Y:S02]  /*5460*/  SHF.R.S32.HI R2, RZ, 0x1f, R13 ;  /* 0x0000001fff027819 */ /* 0x000fe4000001140d */
[C---:B------:R-:W-:Y:S01]  /*5470*/  HMMA.16816.F32 R52, R60.reuse, R54, R28 ;  /* 0x000000363c34723c */ /* 0x040fe2000000181c */
[----:B------:R-:W3:Y:S01]  /*5480*/  LDSM.16.M88.4 R28, [R216+0x7800] ;  /* 0x00780000d81c783b */ /* 0x000ee20000000200 */
[----:B------:R-:W-:Y:S01]  /*5490*/  LEA.HI R13, R2, R13, RZ, 0x2 ;  /* 0x0000000d020d7211 */ /* 0x000fe200078f10ff */
[----:B------:R-:W-:Y:S01]  /*54a0*/  IMAD.U32 R2, RZ, RZ, UR20 ;  /* 0x00000014ff027e24 */ /* 0x000fe2000f8e00ff */
[----:B------:R-:W-:Y:S01]  /*54b0*/  LOP3.LUT R234, R4, 0x6, RZ, 0xc0, !PT ;  /* 0x0000000604ea7812 */ /* 0x000fe200078ec0ff */
[----:B------:R-:W-:Y:S01]  /*54c0*/  IMAD.U32 R4, RZ, RZ, UR7 ;  /* 0x00000007ff047e24 */ /* 0x000fe2000f8e00ff */
[----:B------:R-:W-:Y:S01]  /*54d0*/  SHF.R.S32.HI R13, RZ, 0x2, R13 ;  /* 0x00000002ff0d7819 */ /* 0x000fe2000001140d */
[----:B------:R-:W-:Y:S01]  /*54e0*/  HMMA.16816.F32 R36, R60, R58, R36 ;  /* 0x0000003a3c24723c */ /* 0x000fe20000001824 */
[----:B------:R-:W-:-:S04]  /*54f0*/  DEPBAR.LE SB0, 0x0 ;  /* 0x000080000000791a */ /* 0x000fc80000000000 */
[----:B------:R-:W-:Y:S01]  /*5500*/  IMAD.IADD R252, R13, 0x1, R252 ;  /* 0x000000010dfc7824 */ /* 0x000fe200078e02fc */
[C---:B-1----:R-:W-:Y:S01]  /*5510*/  HMMA.16816.F32 R24, R60.reuse, R48, R24 ;  /* 0x000000303c18723c */ /* 0x042fe20000001818 */
[----:B------:R-:W-:Y:S02]  /*5520*/  IMAD.U32 R13, RZ, RZ, UR33 ;  /* 0x00000021ff0d7e24 */ /* 0x000fe4000f8e00ff */
[----:B------:R-:W-:Y:S02]  /*5530*/  VIADD R249, R252, 0x8 ;  /* 0x00000008fcf97836 */ /* 0x000fe40000000000 */
[----:B------:R-:W-:Y:S01]  /*5540*/  IMAD R2, R2, 0x40, R234 ;  /* 0x0000004002027824 */ /* 0x000fe200078e02ea */
[C---:B------:R-:W-:Y:S01]  /*5550*/  HMMA.16816.F32 R20, R60.reuse, R50, R20 ;  /* 0x000000323c14723c */ /* 0x040fe20000001814 */
[C---:B------:R-:W-:Y:S01]  /*5560*/  VIADDMNMX R250, R252.reuse, UR6, R13, PT ;  /* 0x00000006fcfa7c46 */ /* 0x040fe2000b80010d */
[----:B------:R-:W-:Y:S01]  /*5570*/  VIADD R252, R252, UR10 ;  /* 0x0000000afcfc7c36 */ /* 0x000fe20008000000 */
[C---:B------:R-:W-:Y:S01]  /*5580*/  IADD3 R243, R249.reuse, UR23, R4 ;  /* 0x00000017f9f37c10 */ /* 0x040fe2000fffe004 */
[C---:B------:R-:W-:Y:S01]  /*5590*/  VIADD R4, R2.reuse, 0x1 ;  /* 0x0000000102047836 */ /* 0x040fe20000000000 */
[-C--:B------:R-:W-:Y:S01]  /*55a0*/  ISETP.GE.AND P2, PT, R2, R250.reuse, PT ;  /* 0x000000fa0200720c */ /* 0x080fe20003f46270 */
[C---:B----4-:R-:W-:Y:S01]  /*55b0*/  HMMA.16816.F32 R68, R60.reuse, R44, R68 ;  /* 0x0000002c3c44723c */ /* 0x050fe20000001844 */
[----:B------:R-:W-:Y:S01]  /*55c0*/  VIADD R249, R249, UR10 ;  /* 0x0000000af9f97c36 */ /* 0x000fe20008000000 */
[----:B------:R-:W-:Y:S01]  /*55d0*/  VIMNMX R243, R243, UR33, PT ;  /* 0x00000021f3f37c48 */ /* 0x000fe2000bfe0100 */
[C-C-:B------:R-:W-:Y:S01]  /*55e0*/  IMAD.IADD R13, R252.reuse, 0x1, -R2.reuse ;  /* 0x00000001fc0d7824 */ /* 0x140fe200078e0a02 */
[C---:B------:R-:W-:Y:S01]  /*55f0*/  VIADDMNMX R251, R252.reuse, -UR24, RZ, !PT ;  /* 0x80000018fcfb7c46 */ /* 0x040fe2000f8001ff */
[C---:B------:R-:W-:Y:S01]  /*5600*/  IMAD.IADD R6, R249.reuse, 0x1, -R2 ;  /* 0x00000001f9067824 */ /* 0x040fe200078e0a02 */
[----:B------:R-:W-:Y:S01]  /*5610*/  HMMA.16816.F32 R72, R60, R46, R72 ;  /* 0x0000002e3c48723c */ /* 0x000fe20000001848 */
[----:B------:R-:W-:Y:S01]  /*5620*/  VIADDMNMX R248, R249, -UR24, RZ, !PT ;  /* 0x80000018f9f87c46 */ /* 0x000fe2000f8001ff */
[----:B------:R-:W-:Y:S01]  /*5630*/  IMAD.IADD R12, R252, 0x1, -R4 ;  /* 0x00000001fc0c7824 */ /* 0x000fe200078e0a04 */
[----:B------:R-:W-:-:S02]  /*5640*/  ISETP.GE.AND P1, PT, R4, R250, PT ;  /* 0x000000fa0400720c */ /* 0x000fc40003f26270 */
[C---:B------:R-:W-:Y:S01]  /*5650*/  ISETP.GE.AND P4, PT, R4.reuse, R243, PT ;  /* 0x000000f30400720c */ /* 0x040fe20003f86270 */
[C---:B-----5:R-:W-:Y:S01]  /*5660*/  HMMA.16816.F32 R40, R8.reuse, R16, R40 ;  /* 0x000000100828723c */ /* 0x060fe20000001828 */
[C---:B------:R-:W-:Y:S02]  /*5670*/  ISETP.LT.OR P1, PT, R4.reuse, R251, P1 ;  /* 0x000000fb0400720c */ /* 0x040fe40000f21670 */
[----:B------:R-:W-:Y:S01]  /*5680*/  ISETP.LT.OR P4, PT, R4, R248, P4 ;  /* 0x000000f80400720c */ /* 0x000fe20002781670 */
[----:B------:R-:W-:Y:S01]  /*5690*/  IMAD.IADD R4, R249, 0x1, -R4 ;  /* 0x00000001f9047824 */ /* 0x000fe200078e0a04 */
[----:B------:R-:W-:Y:S01]  /*56a0*/  IABS R6, R6 ;  /* 0x0000000600067213 */ /* 0x000fe20000000000 */
[----:B------:R-:W-:Y:S01]  /*56b0*/  HMMA.16816.F32 R36, R8, R18, R36 ;  /* 0x000000120824723c */ /* 0x000fe20000001824 */
[----:B------:R-:W-:Y:S01]  /*56c0*/  IABS R13, R13 ;  /* 0x0000000d000d7213 */ /* 0x000fe20000000000 */
[----:B------:R-:W-:Y:S01]  /*56d0*/  VIADD R17, R2, 0x20 ;  /* 0x0000002002117836 */ /* 0x000fe20000000000 */
[----:B------:R-:W-:-:S02]  /*56e0*/  IABS R12, R12 ;  /* 0x0000000c000c7213 */ /* 0x000fc40000000000 */
[----:B------:R-:W-:Y:S01]  /*56f0*/  IABS R4, R4 ;  /* 0x0000000400047213 */ /* 0x000fe20000000000 */
[C---:B------:R-:W-:Y:S01]  /*5700*/  HMMA.16816.F32 R52, R8.reuse, R14, R52 ;  /* 0x0000000e0834723c */ /* 0x040fe20000001834 */
[----:B------:R-:W-:Y:S01]  /*5710*/  I2FP.F32.S32 R13, R13 ;  /* 0x0000000d000d7245 */ /* 0x000fe20000201400 */
[----:B------:R-:W-:Y:S01]  /*5720*/  IMAD.IADD R19, R252, 0x1, -R17 ;  /* 0x00000001fc137824 */ /* 0x000fe200078e0a11 */
[----:B------:R-:W-:Y:S01]  /*5730*/  I2FP.F32.S32 R4, R4 ;  /* 0x0000000400047245 */ /* 0x000fe20000201400 */
[C---:B------:R-:W-:Y:S01]  /*5740*/  VIADD R18, R2.reuse, 0x29 ;  /* 0x0000002902127836 */ /* 0x040fe20000000000 */
[----:B------:R-:W-:Y:S01]  /*5750*/  BAR.SYNC.DEFER_BLOCKING 0x0 ;  /* 0x0000000000007b1d */ /* 0x000fe20000010000 */
[----:B--2---:R-:W-:Y:S01]  /*5760*/  HMMA.16816.F32 R24, R8, R64, R24 ;  /* 0x000000400818723c */ /* 0x004fe20000001818 */
[----:B------:R-:W-:Y:S02]  /*5770*/  ISETP.LT.OR P2, PT, R2, R251, P2 ;  /* 0x000000fb0200720c */ /* 0x000fe40001741670 */
[----:B------:R-:W-:-:S03]  /*5780*/  IABS R19, R19 ;  /* 0x0000001300137213 */ /* 0x000fc60000000000 */
[----:B------:R-:W-:Y:S01]  /*5790*/  HMMA.16816.F32 R20, R8, R66, R20 ;  /* 0x000000420814723c */ /* 0x000fe20000001814 */
[----:B------:R-:W-:Y:S01]  /*57a0*/  FFMA.FTZ R13, R13, -UR17, R40 ;  /* 0x800000110d0d7c23 */ /* 0x000fe20008010028 */
[----:B------:R-:W-:-:S04]  /*57b0*/  I2FP.F32.S32 R19, R19 ;  /* 0x0000001300137245 */ /* 0x000fc80000201400 */
[C---:B---3--:R-:W-:Y:S06]  /*57c0*/  HMMA.16816.F32 R68, R8.reuse, R28, R68 ;  /* 0x0000001c0844723c */ /* 0x048fec0000001844 */
[----:B------:R-:W-:Y:S06]  /*57d0*/  HMMA.16816.F32 R72, R8, R30, R72 ;  /* 0x0000001e0848723c */ /* 0x000fec0000001848 */
[----:B------:R-:W-:Y:S01]  /*57e0*/  FFMA.FTZ R24, R19, -UR17, R24 ;  /* 0x8000001113187c23 */ /* 0x000fe20008010018 */
[----:B------:R-:W-:Y:S01]  /*57f0*/  I2FP.F32.S32 R9, R6 ;  /* 0x0000000600097245 */ /* 0x000fe20000201400 */
[C---:B------:R-:W-:Y:S01]  /*5800*/  VIADD R6, R2.reuse, 0x8 ;  /* 0x0000000802067836 */ /* 0x040fe20000000000 */
[----:B------:R-:W-:Y:S01]  /*5810*/  I2FP.F32.S32 R8, R12 ;  /* 0x0000000c00087245 */ /* 0x000fe20000201400 */
[----:B------:R-:W-:-:S02]  /*5820*/  VIADD R12, R2, 0x9 ;  /* 0x00000009020c7836 */ /* 0x000fc40000000000 */
[----:B------:R-:W-:Y:S01]  /*5830*/  FFMA.FTZ R30, R4, -UR17, R43 ;  /* 0x80000011041e7c23 */ /* 0x000fe2000801002b */
[----:B------:R-:W-:Y:S01]  /*5840*/  IMAD.IADD R11, R252, 0x1, -R6 ;  /* 0x00000001fc0b7824 */ /* 0x000fe200078e0a06 */
[-C--:B------:R-:W-:Y:S01]  /*5850*/  ISETP.GE.AND P6, PT, R6, R250.reuse, PT ;  /* 0x000000fa0600720c */ /* 0x080fe20003fc6270 */
[----:B------:R-:W-:Y:S01]  /*5860*/  FFMA.FTZ R8, R8, -UR17, R41 ;  /* 0x8000001108087c23 */ /* 0x000fe20008010029 */
[----:B------:R-:W-:Y:S01]  /*5870*/  IMAD.IADD R4, R252, 0x1, -R12 ;  /* 0x00000001fc047824 */ /* 0x000fe200078e0a0c */
[----:B------:R-:W-:Y:S01]  /*5880*/  FSEL R41, R13, -INF , !P2 ;  /* 0xff8000000d297808 */ /* 0x000fe20005000000 */
[----:B------:R-:W-:Y:S01]  /*5890*/  FFMA.FTZ R42, R9, -UR17, R42 ;  /* 0x80000011092a7c23 */ /* 0x000fe2000801002a */
[----:B------:R-:W-:Y:S01]  /*58a0*/  IABS R11, R11 ;  /* 0x0000000b000b7213 */ /* 0x000fe20000000000 */
[C---:B------:R-:W-:Y:S01]  /*58b0*/  VIADD R13, R2.reuse, 0x10 ;  /* 0x00000010020d7836 */ /* 0x040fe20000000000 */
[-C--:B------:R-:W-:Y:S01]  /*58c0*/  ISETP.GE.AND P2, PT, R2, R243.reuse, PT ;  /* 0x000000f30200720c */ /* 0x080fe20003f46270 */
[----:B------:R-:W-:Y:S01]  /*58d0*/  IMAD.IADD R9, R249, 0x1, -R6 ;  /* 0x00000001f9097824 */ /* 0x000fe200078e0a06 */
[-C--:B------:R-:W-:Y:S01]  /*58e0*/  ISETP.GE.AND P3, PT, R6, R243.reuse, PT ;  /* 0x000000f30600720c */ /* 0x080fe20003f66270 */
[----:B------:R-:W-:Y:S01]  /*58f0*/  VIADD R10, R2, 0x11 ;  /* 0x00000011020a7836 */ /* 0x000fe20000000000 */
[----:B------:R-:W-:Y:S01]  /*5900*/  ISETP.GE.AND P0, PT, R12, R250, PT ;  /* 0x000000fa0c00720c */ /* 0x000fe20003f06270 */
[----:B------:R-:W-:Y:S01]  /*5910*/  IMAD.IADD R15, R252, 0x1, -R13 ;  /* 0x00000001fc0f7824 */ /* 0x000fe200078e0a0d */
[----:B------:R-:W-:-:S02]  /*5920*/  ISETP.GE.AND P5, PT, R12, R243, PT ;  /* 0x000000f30c00720c */ /* 0x000fc40003fa6270 */
[----:B------:R-:W-:Y:S02]  /*5930*/  I2FP.F32.S32 R11, R11 ;  /* 0x0000000b000b7245 */ /* 0x000fe40000201400 */
[----:B------:R-:W-:Y:S02]  /*5940*/  IABS R4, R4 ;  /* 0x0000000400047213 */ /* 0x000fe40000000000 */
[-C--:B------:R-:W-:Y:S02]  /*5950*/  ISETP.LT.OR P2, PT, R2, R248.reuse, P2 ;  /* 0x000000f80200720c */ /* 0x080fe40001741670 */
[CC--:B------:R-:W-:Y:S02]  /*5960*/  ISETP.LT.OR P6, PT, R6.reuse, R251.reuse, P6 ;  /* 0x000000fb0600720c */ /* 0x0c0fe400037c1670 */
[----:B------:R-:W-:Y:S01]  /*5970*/  ISETP.LT.OR P3, PT, R6, R248, P3 ;  /* 0x000000f80600720c */ /* 0x000fe20001f61670 */
[----:B------:R-:W-:Y:S01]  /*5980*/  FFMA.FTZ R6, R11, -UR17, R36 ;  /* 0x800000110b067c23 */ /* 0x000fe20008010024 */
[----:B------:R-:W-:-:S02]  /*5990*/  ISETP.LT.OR P0, PT, R12, R251, P0 ;  /* 0x000000fb0c00720c */ /* 0x000fc40000701670 */
[----:B------:R-:W-:Y:S01]  /*59a0*/  ISETP.LT.OR P5, PT, R12, R248, P5 ;  /* 0x000000f80c00720c */ /* 0x000fe20002fa1670 */
[----:B------:R-:W-:Y:S01]  /*59b0*/  IMAD.IADD R12, R249, 0x1, -R12 ;  /* 0x00000001f90c7824 */ /* 0x000fe200078e0a0c */
[----:B------:R-:W-:Y:S02]  /*59c0*/  I2FP.F32.S32 R4, R4 ;  /* 0x0000000400047245 */ /* 0x000fe40000201400 */
[----:B------:R-:W-:Y:S02]  /*59d0*/  FSEL R36, R42, -INF , !P2 ;  /* 0xff8000002a247808 */ /* 0x000fe40005000000 */
[----:B------:R-:W-:Y:S01]  /*59e0*/  FSEL R30, R30, -INF , !P4 ;  /* 0xff8000001e1e7808 */ /* 0x000fe20006000000 */
[----:B------:R-:W-:Y:S01]  /*59f0*/  FFMA.FTZ R4, R4, -UR17, R37 ;  /* 0x8000001104047c23 */ /* 0x000fe20008010025 */
[C---:B------:R-:W-:Y:S02]  /*5a00*/  ISETP.GE.AND P2, PT, R13.reuse, R250, PT ;  /* 0x000000fa0d00720c */ /* 0x040fe40003f46270 */
[----:B------:R-:W-:-:S02]  /*5a10*/  ISETP.GE.AND P4, PT, R13, R243, PT ;  /* 0x000000f30d00720c */ /* 0x000fc40003f86270 */
[----:B------:R-:W-:Y:S02]  /*5a20*/  IABS R12, R12 ;  /* 0x0000000c000c7213 */ /* 0x000fe40000000000 */
[C---:B------:R-:W-:Y:S02]  /*5a30*/  ISETP.LT.OR P2, PT, R13.reuse, R251, P2 ;  /* 0x000000fb0d00720c */ /* 0x040fe40001741670 */
[----:B------:R-:W-:Y:S01]  /*5a40*/  ISETP.LT.OR P4, PT, R13, R248, P4 ;  /* 0x000000f80d00720c */ /* 0x000fe20002781670 */
[----:B------:R-:W-:Y:S01]  /*5a50*/  IMAD.IADD R13, R249, 0x1, -R13 ;  /* 0x00000001f90d7824 */ /* 0x000fe200078e0a0d */
[----:B------:R-:W-:Y:S01]  /*5a60*/  FSEL R37, R6, -INF , !P6 ;  /* 0xff80000006257808 */ /* 0x000fe20007000000 */
[----:B------:R-:W-:Y:S01]  /*5a70*/  IMAD.IADD R6, R252, 0x1, -R10 ;  /* 0x00000001fc067824 */ /* 0x000fe200078e0a0a */
[----:B------:R-:W-:Y:S02]  /*5a80*/  IABS R9, R9 ;  /* 0x0000000900097213 */ /* 0x000fe40000000000 */
[----:B------:R-:W-:-:S02]  /*5a90*/  I2FP.F32.S32 R12, R12 ;  /* 0x0000000c000c7245 */ /* 0x000fc40000201400 */
[----:B------:R-:W-:Y:S02]  /*5aa0*/  IABS R13, R13 ;  /* 0x0000000d000d7213 */ /* 0x000fe40000000000 */
[----:B------:R-:W-:Y:S01]  /*5ab0*/  I2FP.F32.S32 R9, R9 ;  /* 0x0000000900097245 */ /* 0x000fe20000201400 */
[----:B------:R-:W-:Y:S01]  /*5ac0*/  FFMA.FTZ R12, R12, -UR17, R39 ;  /* 0x800000110c0c7c23 */ /* 0x000fe20008010027 */
[----:B------:R-:W-:Y:S02]  /*5ad0*/  IABS R6, R6 ;  /* 0x0000000600067213 */ /* 0x000fe40000000000 */
[----:B------:R-:W-:Y:S01]  /*5ae0*/  FSEL R39, R8, -INF , !P1 ;  /* 0xff80000008277808 */ /* 0x000fe20004800000 */
[----:B------:R-:W-:Y:S01]  /*5af0*/  FFMA.FTZ R14, R9, -UR17, R38 ;  /* 0x80000011090e7c23 */ /* 0x000fe20008010026 */
[----:B------:R-:W-:Y:S01]  /*5b00*/  ISETP.GE.AND P1, PT, R10, R250, PT ;  /* 0x000000fa0a00720c */ /* 0x000fe20003f26270 */
[----:B------:R-:W-:Y:S01]  /*5b10*/  VIADD R9, R2, 0x18 ;  /* 0x0000001802097836 */ /* 0x000fe20000000000 */
[----:B------:R-:W-:Y:S01]  /*5b20*/  ISETP.GE.AND P6, PT, R10, R243, PT ;  /* 0x000000f30a00720c */ /* 0x000fe20003fc6270 */
[----:B------:R-:W-:Y:S01]  /*5b30*/  IMAD.IADD R8, R249, 0x1, -R10 ;  /* 0x00000001f9087824 */ /* 0x000fe200078e0a0a */
[----:B------:R-:W-:Y:S01]  /*5b40*/  IABS R15, R15 ;  /* 0x0000000f000f7213 */ /* 0x000fe20000000000 */
[----:B------:R-:W-:Y:S01]  /*5b50*/  IMAD.IADD R11, R252, 0x1, -R9 ;  /* 0x00000001fc0b7824 */ /* 0x000fe200078e0a09 */
[----:B------:R-:W-:-:S02]  /*5b60*/  I2FP.F32.S32 R13, R13 ;  /* 0x0000000d000d7245 */ /* 0x000fc40000201400 */
[----:B------:R-:W-:Y:S02]  /*5b70*/  I2FP.F32.S32 R6, R6 ;  /* 0x0000000600067245 */ /* 0x000fe40000201400 */
[C---:B------:R-:W-:Y:S02]  /*5b80*/  ISETP.LT.OR P1, PT, R10.reuse, R251, P1 ;  /* 0x000000fb0a00720c */ /* 0x040fe40000f21670 */
[----:B------:R-:W-:Y:S01]  /*5b90*/  ISETP.LT.OR P6, PT, R10, R248, P6 ;  /* 0x000000f80a00720c */ /* 0x000fe200037c1670 */
[----:B------:R-:W-:Y:S01]  /*5ba0*/  FFMA.FTZ R10, R13, -UR17, R34 ;  /* 0x800000110d0a7c23 */ /* 0x000fe20008010022 */
[----:B------:R-:W-:Y:S01]  /*5bb0*/  I2FP.F32.S32 R15, R15 ;  /* 0x0000000f000f7245 */ /* 0x000fe20000201400 */
[----:B------:R-:W-:Y:S01]  /*5bc0*/  FFMA.FTZ R13, R6, -UR17, R33 ;  /* 0x80000011060d7c23 */ /* 0x000fe20008010021 */
[----:B------:R-:W-:Y:S02]  /*5bd0*/  FSEL R14, R14, -INF , !P3 ;  /* 0xff8000000e0e7808 */ /* 0x000fe40005800000 */
[----:B------:R-:W-:Y:S01]  /*5be0*/  FSEL R33, R4, -INF , !P0 ;  /* 0xff80000004217808 */ /* 0x000fe20004000000 */
[----:B------:R-:W-:Y:S01]  /*5bf0*/  FFMA.FTZ R15, R15, -UR17, R32 ;  /* 0x800000110f0f7c23 */ /* 0x000fe20008010020 */
[C---:B------:R-:W-:Y:S01]  /*5c00*/  ISETP.GE.AND P3, PT, R9.reuse, R250, PT ;  /* 0x000000fa0900720c */ /* 0x040fe20003f66270 */
[----:B------:R-:W-:Y:S01]  /*5c10*/  VIADD R4, R2, 0x19 ;  /* 0x0000001902047836 */ /* 0x000fe20000000000 */
[----:B------:R-:W-:-:S02]  /*5c20*/  ISETP.GE.AND P0, PT, R9, R243, PT ;  /* 0x000000f30900720c */ /* 0x000fc40003f06270 */
[C---:B------:R-:W-:Y:S01]  /*5c30*/  ISETP.LT.OR P3, PT, R9.reuse, R251, P3 ;  /* 0x000000fb0900720c */ /* 0x040fe20001f61670 */
[----:B------:R-:W-:Y:S01]  /*5c40*/  IMAD.IADD R16, R252, 0x1, -R4 ;  /* 0x00000001fc107824 */ /* 0x000fe200078e0a04 */
[----:B------:R-:W-:Y:S01]  /*5c50*/  ISETP.LT.OR P0, PT, R9, R248, P0 ;  /* 0x000000f80900720c */ /* 0x000fe20000701670 */
[----:B------:R-:W-:Y:S01]  /*5c60*/  IMAD.IADD R9, R249, 0x1, -R9 ;  /* 0x00000001f9097824 */ /* 0x000fe200078e0a09 */
[----:B------:R-:W-:Y:S02]  /*5c70*/  FSEL R15, R15, -INF , !P2 ;  /* 0xff8000000f0f7808 */ /* 0x000fe40005000000 */
[----:B------:R-:W-:Y:S02]  /*5c80*/  FSEL R13, R13, -INF , !P1 ;  /* 0xff8000000d0d7808 */ /* 0x000fe40004800000 */
[C---:B------:R-:W-:Y:S02]  /*5c90*/  ISETP.GE.AND P2, PT, R17.reuse, R250, PT ;  /* 0x000000fa1100720c */ /* 0x040fe40003f46270 */
[----:B------:R-:W-:-:S02]  /*5ca0*/  ISETP.GE.AND P1, PT, R17, R243, PT ;  /* 0x000000f31100720c */ /* 0x000fc40003f26270 */
[----:B------:R-:W-:Y:S02]  /*5cb0*/  IABS R9, R9 ;  /* 0x0000000900097213 */ /* 0x000fe40000000000 */
[----:B------:R-:W-:Y:S02]  /*5cc0*/  IABS R8, R8 ;  /* 0x0000000800087213 */ /* 0x000fe40000000000 */
[C---:B------:R-:W-:Y:S02]  /*5cd0*/  ISETP.LT.OR P2, PT, R17.reuse, R251, P2 ;  /* 0x000000fb1100720c */ /* 0x040fe40001741670 */
[----:B------:R-:W-:Y:S01]  /*5ce0*/  ISETP.LT.OR P1, PT, R17, R248, P1 ;  /* 0x000000f81100720c */ /* 0x000fe20000f21670 */
[----:B------:R-:W-:Y:S01]  /*5cf0*/  IMAD.IADD R17, R249, 0x1, -R17 ;  /* 0x00000001f9117824 */ /* 0x000fe200078e0a11 */
[----:B------:R-:W-:Y:S02]  /*5d00*/  IABS R16, R16 ;  /* 0x0000001000107213 */ /* 0x000fe40000000000 */
[----:B------:R-:W-:-:S02]  /*5d10*/  I2FP.F32.S32 R9, R9 ;  /* 0x0000000900097245 */ /* 0x000fc40000201400 */
[----:B------:R-:W-:Y:S02]  /*5d20*/  I2FP.F32.S32 R8, R8 ;  /* 0x0000000800087245 */ /* 0x000fe40000201400 */
[----:B------:R-:W-:Y:S01]  /*5d30*/  I2FP.F32.S32 R16, R16 ;  /* 0x0000001000107245 */ /* 0x000fe20000201400 */
[----:B------:R-:W-:Y:S01]  /*5d40*/  FFMA.FTZ R6, R9, -UR17, R54 ;  /* 0x8000001109067c23 */ /* 0x000fe20008010036 */
[----:B------:R-:W-:Y:S01]  /*5d50*/  IABS R17, R17 ;  /* 0x0000001100117213 */ /* 0x000fe20000000000 */
[----:B------:R-:W-:Y:S01]  /*5d60*/  FFMA.FTZ R8, R8, -UR17, R35 ;  /* 0x8000001108087c23 */ /* 0x000fe20008010023 */
[----:B------:R-:W-:Y:S01]  /*5d70*/  IABS R11, R11 ;  /* 0x0000000b000b7213 */ /* 0x000fe20000000000 */
[----:B------:R-:W-:Y:S01]  /*5d80*/  FFMA.FTZ R9, R16, -UR17, R53 ;  /* 0x8000001110097c23 */ /* 0x000fe20008010035 */
[----:B------:R-:W-:Y:S01]  /*5d90*/  I2FP.F32.S32 R17, R17 ;  /* 0x0000001100117245 */ /* 0x000fe20000201400 */
[----:B------:R-:W-:Y:S01]  /*5da0*/  VIADD R16, R2, 0x21 ;  /* 0x0000002102107836 */ /* 0x000fe20000000000 */
[----:B------:R-:W-:-:S02]  /*5db0*/  I2FP.F32.S32 R11, R11 ;  /* 0x0000000b000b7245 */ /* 0x000fc40000201400 */
[----:B------:R-:W-:Y:S01]  /*5dc0*/  FSEL R12, R12, -INF , !P5 ;  /* 0xff8000000c0c7808 */ /* 0x000fe20006800000 */
[----:B------:R-:W-:Y:S01]  /*5dd0*/  FFMA.FTZ R26, R17, -UR17, R26 ;  /* 0x80000011111a7c23 */ /* 0x000fe2000801001a */
[-C--:B------:R-:W-:Y:S01]  /*5de0*/  ISETP.GE.AND P5, PT, R4, R250.reuse, PT ;  /* 0x000000fa0400720c */ /* 0x080fe20003fa6270 */
[----:B------:R-:W-:Y:S01]  /*5df0*/  FFMA.FTZ R11, R11, -UR17, R52 ;  /* 0x800000110b0b7c23 */ /* 0x000fe20008010034 */
[----:B------:R-:W-:Y:S01]  /*5e00*/  FSEL R10, R10, -INF , !P4 ;  /* 0xff8000000a0a7808 */ /* 0x000fe20006000000 */
[----:B------:R-:W-:Y:S01]  /*5e10*/  VIADD R17, R2, 0x28 ;  /* 0x0000002802117836 */ /* 0x000fe20000000000 */
[----:B------:R-:W-:Y:S01]  /*5e20*/  ISETP.GE.AND P4, PT, R4, R243, PT ;  /* 0x000000f30400720c */ /* 0x000fe20003f86270 */
[--C-:B------:R-:W-:Y:S01]  /*5e30*/  IMAD.IADD R19, R252, 0x1, -R16.reuse ;  /* 0x00000001fc137824 */ /* 0x100fe200078e0a10 */
[----:B------:R-:W-:Y:S01]  /*5e40*/  FSEL R8, R8, -INF , !P6 ;  /* 0xff80000008087808 */ /* 0x000fe20007000000 */
[----:B------:R-:W-:Y:S01]  /*5e50*/  IMAD.IADD R28, R249, 0x1, -R16 ;  /* 0x00000001f91c7824 */ /* 0x000fe200078e0a10 */
[----:B------:R-:W-:Y:S01]  /*5e60*/  FSEL R6, R6, -INF , !P0 ;  /* 0xff80000006067808 */ /* 0x000fe20004000000 */
[----:B------:R-:W-:Y:S01]  /*5e70*/  IMAD.IADD R31, R252, 0x1, -R17 ;  /* 0x00000001fc1f7824 */ /* 0x000fe200078e0a11 */
[----:B------:R-:W-:-:S02]  /*5e80*/  ISETP.GE.AND P6, PT, R16, R250, PT ;  /* 0x000000fa1000720c */ /* 0x000fc40003fc6270 */
[----:B------:R-:W-:Y:S02]  /*5e90*/  ISETP.GE.AND P0, PT, R16, R243, PT ;  /* 0x000000f31000720c */ /* 0x000fe40003f06270 */
[CC--:B------:R-:W-:Y:S02]  /*5ea0*/  ISETP.LT.OR P5, PT, R4.reuse, R251.reuse, P5 ;  /* 0x000000fb0400720c */ /* 0x0c0fe40002fa1670 */
[-C--:B------:R-:W-:Y:S01]  /*5eb0*/  ISETP.LT.OR P4, PT, R4, R248.reuse, P4 ;  /* 0x000000f80400720c */ /* 0x080fe20002781670 */
[----:B------:R-:W-:Y:S01]  /*5ec0*/  IMAD.IADD R4, R249, 0x1, -R4 ;  /* 0x00000001f9047824 */ /* 0x000fe200078e0a04 */
[C---:B------:R-:W-:Y:S02]  /*5ed0*/  ISETP.LT.OR P6, PT, R16.reuse, R251, P6 ;  /* 0x000000fb1000720c */ /* 0x040fe400037c1670 */
[----:B------:R-:W-:Y:S01]  /*5ee0*/  ISETP.LT.OR P0, PT, R16, R248, P0 ;  /* 0x000000f81000720c */ /* 0x000fe20000701670 */
[----:B------:R-:W-:Y:S01]  /*5ef0*/  IMAD.IADD R16, R252, 0x1, -R18 ;  /* 0x00000001fc107824 */ /* 0x000fe200078e0a12 */
[----:B------:R-:W-:-:S02]  /*5f00*/  FSEL R11, R11, -INF , !P3 ;  /* 0xff8000000b0b7808 */ /* 0x000fc40005800000 */
[----:B------:R-:W-:Y:S02]  /*5f10*/  FSEL R9, R9, -INF , !P5 ;  /* 0xff80000009097808 */ /* 0x000fe40006800000 */
[C---:B------:R-:W-:Y:S02]  /*5f20*/  ISETP.GE.AND P3, PT, R17.reuse, R250, PT ;  /* 0x000000fa1100720c */ /* 0x040fe40003f66270 */
[----:B------:R-:W-:Y:S02]  /*5f30*/  ISETP.GE.AND P5, PT, R17, R243, PT ;  /* 0x000000f31100720c */ /* 0x000fe40003fa6270 */
[----:B------:R-:W-:Y:S02]  /*5f40*/  IABS R4, R4 ;  /* 0x0000000400047213 */ /* 0x000fe40000000000 */
[----:B------:R-:W-:Y:S02]  /*5f50*/  IABS R32, R19 ;  /* 0x0000001300207213 */ /* 0x000fe40000000000 */
[----:B------:R-:W-:-:S02]  /*5f60*/  IABS R31, R31 ;  /* 0x0000001f001f7213 */ /* 0x000fc40000000000 */
[----:B------:R-:W-:Y:S02]  /*5f70*/  IABS R16, R16 ;  /* 0x0000001000107213 */ /* 0x000fe40000000000 */
[C---:B------:R-:W-:Y:S02]  /*5f80*/  ISETP.LT.OR P3, PT, R17.reuse, R251, P3 ;  /* 0x000000fb1100720c */ /* 0x040fe40001f61670 */
[----:B------:R-:W-:Y:S01]  /*5f90*/  ISETP.LT.OR P5, PT, R17, R248, P5 ;  /* 0x000000f81100720c */ /* 0x000fe20002fa1670 */
[----:B------:R-:W-:Y:S01]  /*5fa0*/  IMAD.IADD R17, R249, 0x1, -R17 ;  /* 0x00000001f9117824 */ /* 0x000fe200078e0a11 */
[----:B------:R-:W-:Y:S02]  /*5fb0*/  I2FP.F32.S32 R4, R4 ;  /* 0x0000000400047245 */ /* 0x000fe40000201400 */
[----:B------:R-:W-:Y:S02]  /*5fc0*/  I2FP.F32.S32 R32, R32 ;  /* 0x0000002000207245 */ /* 0x000fe40000201400 */
[----:B------:R-:W-:Y:S01]  /*5fd0*/  I2FP.F32.S32 R31, R31 ;  /* 0x0000001f001f7245 */ /* 0x000fe20000201400 */
[----:B------:R-:W-:Y:S01]  /*5fe0*/  FFMA.FTZ R4, R4, -UR17, R55 ;  /* 0x8000001104047c23 */ /* 0x000fe20008010037 */
[----:B------:R-:W-:Y:S01]  /*5ff0*/  I2FP.F32.S32 R16, R16 ;  /* 0x0000001000107245 */ /* 0x000fe20000201400 */
[----:B------:R-:W-:Y:S01]  /*6000*/  FFMA.FTZ R25, R32, -UR17, R25 ;  /* 0x8000001120197c23 */ /* 0x000fe20008010019 */
[----:B------:R-:W-:Y:S01]  /*6010*/  IABS R17, R17 ;  /* 0x0000001100117213 */ /* 0x000fe20000000000 */
[----:B------:R-:W-:Y:S01]  /*6020*/  FFMA.FTZ R31, R31, -UR17, R20 ;  /* 0x800000111f1f7c23 */ /* 0x000fe20008010014 */
[----:B------:R-:W-:Y:S01]  /*6030*/  IABS R28, R28 ;  /* 0x0000001c001c7213 */ /* 0x000fe20000000000 */
[----:B------:R-:W-:Y:S01]  /*6040*/  FFMA.FTZ R21, R16, -UR17, R21 ;  /* 0x8000001110157c23 */ /* 0x000fe20008010015 */
[----:B------:R-:W-:Y:S01]  /*6050*/  VIADD R16, R2, 0x31 ;  /* 0x0000003102107836 */ /* 0x000fe20000000000 */
[----:B------:R-:W-:Y:S01]  /*6060*/  I2FP.F32.S32 R17, R17 ;  /* 0x0000001100117245 */ /* 0x000fe20000201400 */
[----:B------:R-:W-:Y:S01]  /*6070*/  IMAD.IADD R20, R249, 0x1, -R18 ;  /* 0x00000001f9147824 */ /* 0x000fe200078e0a12 */
[----:B------:R-:W-:-:S02]  /*6080*/  I2FP.F32.S32 R28, R28 ;  /* 0x0000001c001c7245 */ /* 0x000fc40000201400 */
[----:B------:R-:W-:Y:S01]  /*6090*/  FSEL R4, R4, -INF , !P4 ;  /* 0xff80000004047808 */ /* 0x000fe20006000000 */
[----:B------:R-:W-:Y:S01]  /*60a0*/  FFMA.FTZ R22, R17, -UR17, R22 ;  /* 0x8000001111167c23 */ /* 0x000fe20008010016 */
[----:B------:R-:W-:Y:S01]  /*60b0*/  FSEL R183, R24, -INF , !P2 ;  /* 0xff80000018b77808 */ /* 0x000fe20005000000 */
[----:B------:R-:W-:Y:S01]  /*60c0*/  VIADD R17, R2, 0x30 ;  /* 0x0000003002117836 */ /* 0x000fe20000000000 */
[----:B------:R-:W-:Y:S01]  /*60d0*/  ISETP.GE.AND P4, PT, R18, R250, PT ;  /* 0x000000fa1200720c */ /* 0x000fe20003f86270 */
[----:B------:R-:W-:Y:S01]  /*60e0*/  FFMA.FTZ R27, R28, -UR17, R27 ;  /* 0x800000111c1b7c23 */ /* 0x000fe2000801001b */
[----:B------:R-:W-:Y:S01]  /*60f0*/  ISETP.GE.AND P2, PT, R18, R243, PT ;  /* 0x000000f31200720c */ /* 0x000fe20003f46270 */
[----:B------:R-:W-:Y:S01]  /*6100*/  IMAD.IADD R19, R252, 0x1, -R17 ;  /* 0x00000001fc137824 */ /* 0x000fe200078e0a11 */
[----:B------:R-:W-:Y:S02]  /*6110*/  FSEL R181, R25, -INF , !P6 ;  /* 0xff80000019b57808 */ /* 0x000fe40007000000 */
[----:B------:R-:W-:-:S02]  /*6120*/  FSEL R31, R31, -INF , !P3 ;  /* 0xff8000001f1f7808 */ /* 0x000fc40005800000 */
[C---:B------:R-:W-:Y:S02]  /*6130*/  ISETP.GE.AND P6, PT, R16.reuse, R250, PT ;  /* 0x000000fa1000720c */ /* 0x040fe40003fc6270 */
[----:B------:R-:W-:Y:S02]  /*6140*/  ISETP.GE.AND P3, PT, R16, R243, PT ;  /* 0x000000f31000720c */ /* 0x000fe40003f66270 */
[CC--:B------:R-:W-:Y:S02]  /*6150*/  ISETP.LT.OR P4, PT, R18.reuse, R251.reuse, P4 ;  /* 0x000000fb1200720c */ /* 0x0c0fe40002781670 */
[-C--:B------:R-:W-:Y:S01]  /*6160*/  ISETP.LT.OR P2, PT, R18, R248.reuse, P2 ;  /* 0x000000f81200720c */ /* 0x080fe20001741670 */
[--C-:B------:R-:W-:Y:S01]  /*6170*/  IMAD.IADD R18, R252, 0x1, -R16.reuse ;  /* 0x00000001fc127824 */ /* 0x100fe200078e0a10 */
        /* <DEDUP_REMOVED lines=10> */
[C---:B------:R-:W-:Y:S02]  /*6220*/  ISETP.LT.OR P1, PT, R17.reuse, R251, P1 ;  /* 0x000000fb1100720c */ /* 0x040fe40000f21670 */
[----:B------:R-:W-:Y:S01]  /*6230*/  ISETP.LT.OR P0, PT, R17, R248, P0 ;  /* 0x000000f81100720c */ /* 0x000fe20000701670 */
[----:B------:R-:W-:Y:S01]  /*6240*/  IMAD.IADD R17, R249, 0x1, -R17 ;  /* 0x00000001f9117824 */ /* 0x000fe200078e0a11 */
[----:B------:R-:W-:Y:S02]  /*6250*/  I2FP.F32.S32 R20, R20 ;  /* 0x0000001400147245 */ /* 0x000fe40000201400 */
[----:B------:R-:W-:Y:S02]  /*6260*/  I2FP.F32.S32 R16, R16 ;  /* 0x0000001000107245 */ /* 0x000fe40000201400 */
[----:B------:R-:W-:Y:S01]  /*6270*/  I2FP.F32.S32 R19, R19 ;  /* 0x0000001300137245 */ /* 0x000fe20000201400 */
[----:B------:R-:W-:Y:S01]  /*6280*/  FFMA.FTZ R23, R20, -UR17, R23 ;  /* 0x8000001114177c23 */ /* 0x000fe20008010017 */
[----:B------:R-:W-:Y:S01]  /*6290*/  IABS R17, R17 ;  /* 0x0000001100117213 */ /* 0x000fe20000000000 */
[----:B------:R-:W-:Y:S01]  /*62a0*/  FFMA.FTZ R71, R16, -UR17, R71 ;  /* 0x8000001110477c23 */ /* 0x000fe20008010047 */
[----:B------:R-:W-:Y:S01]  /*62b0*/  IABS R18, R18 ;  /* 0x0000001200127213 */ /* 0x000fe20000000000 */
[----:B------:R-:W-:Y:S01]  /*62c0*/  FFMA.FTZ R68, R19, -UR17, R68 ;  /* 0x8000001113447c23 */ /* 0x000fe20008010044 */
[C---:B------:R-:W-:Y:S01]  /*62d0*/  VIADD R16, R2.reuse, 0x38 ;  /* 0x0000003802107836 */ /* 0x040fe20000000000 */
[----:B------:R-:W-:Y:S01]  /*62e0*/  I2FP.F32.S32 R17, R17 ;  /* 0x0000001100117245 */ /* 0x000fe20000201400 */
[----:B------:R-:W-:Y:S01]  /*62f0*/  VIADD R2, R2, 0x39 ;  /* 0x0000003902027836 */ /* 0x000fe20000000000 */
[----:B------:R-:W-:-:S02]  /*6300*/  I2FP.F32.S32 R18, R18 ;  /* 0x0000001200127245 */ /* 0x000fc40000201400 */
[----:B------:R-:W-:Y:S01]  /*6310*/  FSEL R182, R22, -INF , !P5 ;  /* 0xff80000016b67808 */ /* 0x000fe20006800000 */
[----:B------:R-:W-:Y:S01]  /*6320*/  FFMA.FTZ R70, R17, -UR17, R70 ;  /* 0x8000001111467c23 */ /* 0x000fe20008010046 */
[----:B------:R-:W-:Y:S01]  /*6330*/  FSEL R194, R23, -INF , !P2 ;  /* 0xff80000017c27808 */ /* 0x000fe20005000000 */
[----:B------:R-:W-:Y:S01]  /*6340*/  FFMA.FTZ R69, R18, -UR17, R69 ;  /* 0x8000001112457c23 */ /* 0x000fe20008010045 */
[----:B------:R-:W-:Y:S01]  /*6350*/  ISETP.GE.AND P5, PT, R16, R250, PT ;  /* 0x000000fa1000720c */ /* 0x000fe20003fa6270 */
[--C-:B------:R-:W-:Y:S01]  /*6360*/  IMAD.IADD R17, R252, 0x1, -R16.reuse ;  /* 0x00000001fc117824 */ /* 0x100fe200078e0a10 */
[----:B------:R-:W-:Y:S01]  /*6370*/  FSEL R29, R21, -INF , !P4 ;  /* 0xff800000151d7808 */ /* 0x000fe20006000000 */
[----:B------:R-:W-:Y:S01]  /*6380*/  IMAD.IADD R18, R249, 0x1, -R16 ;  /* 0x00000001f9127824 */ /* 0x000fe200078e0a10 */
[----:B------:R-:W-:Y:S02]  /*6390*/  ISETP.GE.AND P2, PT, R16, R243, PT ;  /* 0x000000f31000720c */ /* 0x000fe40003f46270 */
        /* <DEDUP_REMOVED lines=10> */
[----:B------:R-:W-:Y:S02]  /*6440*/  IABS R19, R17 ;  /* 0x0000001100137213 */ /* 0x000fe40000000000 */
[----:B------:R-:W-:Y:S02]  /*6450*/  PLOP3.LUT P0, PT, PT, PT, UP0, 0x80, 0x0 ;  /* 0x000000000000781c */ /* 0x000fe40003f0f008 */
[----:B------:R-:W-:Y:S02]  /*6460*/  IABS R17, R18 ;  /* 0x0000001200117213 */ /* 0x000fe40000000000 */
[----:B------:R-:W-:Y:S02]  /*6470*/  IABS R16, R16 ;  /* 0x0000001000107213 */ /* 0x000fe40000000000 */
[----:B------:R-:W-:Y:S02]  /*6480*/  IABS R2, R2 ;  /* 0x0000000200027213 */ /* 0x000fe40000000000 */
[----:B------:R-:W-:-:S02]  /*6490*/  I2FP.F32.S32 R19, R19 ;  /* 0x0000001300137245 */ /* 0x000fc40000201400 */
[----:B------:R-:W-:Y:S02]  /*64a0*/  I2FP.F32.S32 R17, R17 ;  /* 0x0000001100117245 */ /* 0x000fe40000201400 */
        /* <DEDUP_REMOVED lines=8> */
[----:B------:R-:W-:-:S02]  /*6530*/  FSEL R193, R72, -INF , !P5 ;  /* 0xff80000048c17808 */ /* 0x000fc40006800000 */
[----:B------:R-:W-:Y:S02]  /*6540*/  FSEL R186, R74, -INF , !P2 ;  /* 0xff8000004aba7808 */ /* 0x000fe40005000000 */
[----:B------:R-:W-:Y:S02]  /*6550*/  FSEL R191, R73, -INF , !P4 ;  /* 0xff80000049bf7808 */ /* 0x000fe40006000000 */
[----:B------:R-:W-:Y:S01]  /*6560*/  FSEL R184, R75, -INF , !P1 ;  /* 0xff8000004bb87808 */ /* 0x000fe20004800000 */
[----:B------:R-:W-:Y:S06]  /*6570*/  @!P0 BRA `(.L_x_302) ;  /* 0x0000000800548947 */ /* 0x000fec0003800000 */
[----:B------:R-:W-:Y:S01]  /*6580*/  ULDC UR6, c[0x0][0x2d0] ;  /* 0x0000b40000067ab9 */ /* 0x000fe20000000800 */
[----:B------:R-:W-:Y:S01]  /*6590*/  UIADD3 UR7, UR22, -0x2, URZ ;  /* 0xfffffffe16077890 */ /* 0x000fe2000fffe03f */
        /* <DEDUP_REMOVED lines=23> */
[C---:B------:R-:W-:Y:S01]  /*6710*/  @!P4 LEA.HI.X R43, R26.reuse, R17, R32, 0x1, P1 ;  /* 0x000000111a2bc211 */ /* 0x040fe200008f0c20 */
[----:B------:R2:W-:Y:S02]  /*6720*/  @P5 STS.128 [R242+0xa000], RZ ;  /* 0x00a000fff2005388 */ /* 0x0005e40000000c00 */
[----:B------:R-:W3:Y:S01]  /*6730*/  @!P5 LDC.64 R18, c[0x0][0x218] ;  /* 0x00008600ff12db82 */ /* 0x000ee20000000a00 */
[----:B----4-:R-:W-:-:S04]  /*6740*/  @!P5 LEA R24, P2, R26, R24, 0x1 ;  /* 0x000000181a18d211 */ /* 0x010fc800078408ff */
[C-C-:B------:R-:W-:Y:S02]  /*6750*/  @!P5 LEA.HI.X R25, R26.reuse, R25, R32.reuse, 0x1, P2 ;  /* 0x000000191a19d211 */ /* 0x140fe400010f0c20 */
[C---:B------:R-:W-:Y:S01]  /*6760*/  IADD3 R35, P2, R26.reuse, UR40, RZ ;  /* 0x000000281a237c10 */ /* 0x040fe2000ff5e0ff */
        /* <DEDUP_REMOVED lines=25> */
[----:B------:R-:W3:Y:S02]  /*6900*/  @!P4 LDC.64 R22, c[0x0][0x218] ;  /* 0x00008600ff16cb82 */ /* 0x000ee40000000a00 */
[----:B------:R-:W-:Y:S01]  /*6910*/  @!PT LDS RZ, [RZ] ;  /* 0x00000000fffff984 */ /* 0x000fe20000000800 */
[----:B------:R-:W-:Y:S01]  /*6920*/  @!PT LDS RZ, [RZ] ;  /* 0x00000000fffff984 */ /* 0x000fe20000000800 */
[----:B------:R-:W-:Y:S01]  /*6930*/  @!PT LDS RZ, [RZ] ;  /* 0x00000000fffff984 */ /* 0x000fe20000000800 */
[----:B------:R-:W-:Y:S04]  /*6940*/  @!P6 LDGSTS.E.BYPASS.LTC128B.128 [R242+0x8800], desc[UR34][R48.64] ;  /* 0x0880000030f2efae */ /* 0x000fe8000b901d62 */
[----:B------:R1:W-:Y:S02]  /*6950*/  @P5 STS.128 [R242+0xa800], RZ ;  /* 0x00a800fff2005388 */ /* 0x0003e40000000c00 */
[----:B-----5:R-:W5:Y:S01]  /*6960*/  @!P5 LDC.64 R24, c[0x0][0x218] ;  /* 0x00008600ff18db82 */ /* 0x020f620000000a00 */
[C---:B--2---:R-:W-:Y:S01]  /*6970*/  @!P3 LEA R44, P1, R35.reuse, R2, 0x1 ;  /* 0x00000002232cb211 */ /* 0x044fe200078208ff */
[----:B------:R-:W-:Y:S01]  /*6980*/  @!PT LDS RZ, [RZ] ;  /* 0x00000000fffff984 */ /* 0x000fe20000000800 */
[----:B------:R-:W-:Y:S01]  /*6990*/  @!PT LDS RZ, [RZ] ;  /* 0x00000000fffff984 */ /* 0x000fe20000000800 */
[----:B------:R-:W-:Y:S01]  /*69a0*/  @!PT LDS RZ, [RZ] ;  /* 0x00000000fffff984 */ /* 0x000fe20000000800 */
[----:B------:R3:W-:Y:S01]  /*69b0*/  @!P5 LDGSTS.E.BYPASS.LTC128B.128 [R242+0xa800], desc[UR34][R46.64+0x80] ;  /* 0x0a8000802ef2dfae */ /* 0x0007e2000b901d62 */
[----:B----4-:R-:W-:-:S03]  /*69c0*/  @!P4 LEA R42, P2, R35, R16, 0x1 ;  /* 0x00000010232ac211 */ /* 0x010fc600078408ff */
[----:B------:R2:W-:Y:S01]  /*69d0*/  @P4 STS.128 [R242+0xc800], RZ ;  /* 0x00c800fff2004388 */ /* 0x0005e20000000c00 */
[C-C-:B------:R-:W-:Y:S01]  /*69e0*/  @!P3 LEA.HI.X R45, R35.reuse, R3, R32.reuse, 0x1, P1 ;  /* 0x00000003232db211 */ /* 0x140fe200008f0c20 */
[----:B------:R-:W4:Y:S01]  /*69f0*/  @!P3 LDC.64 R20, c[0x0][0x218] ;  /* 0x00008600ff14bb82 */ /* 0x000f220000000a00 */
[C---:B------:R-:W-:Y:S02]  /*6a00*/  @!P4 LEA.HI.X R43, R35.reuse, R17, R32, 0x1, P2 ;  /* 0x00000011232bc211 */ /* 0x040fe400010f0c20 */
[----:B------:R-:W-:-:S03]  /*6a10*/  IADD3 R34, P2, R35, UR40, RZ ;  /* 0x0000002823227c10 */ /* 0x000fc6000ff5e0ff */
[----:B------:R-:W-:Y:S01]  /*6a20*/  @!PT LDS RZ, [RZ] ;  /* 0x00000000fffff984 */ /* 0x000fe20000000800 */
[----:B------:R-:W-:Y:S01]  /*6a30*/  @!PT LDS RZ, [RZ] ;  /* 0x00000000fffff984 */ /* 0x000fe20000000800 */
[----:B------:R-:W-:Y:S01]  /*6a40*/  @!PT LDS RZ, [RZ] ;  /* 0x00000000fffff984 */ /* 0x000fe20000000800 */
[----:B------:R2:W-:Y:S01]  /*6a50*/  @!P4 LDGSTS.E.BYPASS.LTC128B.128 [R242+0xc800], desc[UR34][R42.64+0x100] ;  /* 0x0c8001002af2cfae */ /* 0x0005e2000b901d62 */
[----:B-1----:R-:W-:Y:S01]  /*6a60*/  @!P6 LEA R26, P1, R34, R26, 0x1 ;  /* 0x0000001a221ae211 */ /* 0x002fe200078208ff */
[----:B------:R-:W1:Y:S01]  /*6a70*/  @!P6 LDC.64 R18, c[0x0][0x218] ;  /* 0x00008600ff12eb82 */ /* 0x000e620000000a00 */
[----:B------:R-:W-:Y:S01]  /*6a80*/  IADD3.X R32, R32, UR39, RZ, P2, !PT ;  /* 0x0000002720207c10 */ /* 0x000fe200097fe4ff */
[----:B------:R2:W-:Y:S03]  /*6a90*/  @P3 STS.128 [R242+0xe800], RZ ;  /* 0x00e800fff2003388 */ /* 0x0005e60000000c00 */
[C---:B------:R-:W-:Y:S01]  /*6aa0*/  @!P6 LEA.HI.X R27, R34.reuse, R27, R32, 0x1, P1 ;  /* 0x0000001b221be211 */ /* 0x040fe200008f0c20 */
[----:B------:R-:W-:Y:S01]  /*6ab0*/  @!PT LDS RZ, [RZ] ;  /* 0x00000000fffff984 */ /* 0x000fe20000000800 */
[----:B------:R-:W-:Y:S01]  /*6ac0*/  @!PT LDS RZ, [RZ] ;  /* 0x00000000fffff984 */ /* 0x000fe20000000800 */
[----:B------:R-:W-:Y:S01]  /*6ad0*/  @!PT LDS RZ, [RZ] ;  /* 0x00000000fffff984 */ /* 0x000fe20000000800 */
[----:B------:R2:W-:Y:S02]  /*6ae0*/  @!P3 LDGSTS.E.BYPASS.LTC128B.128 [R242+0xe800], desc[UR34][R44.64+0x180] ;  /* 0x0e8001802cf2bfae */ /* 0x0005e4000b901d62 */
[----:B------:R-:W2:Y:S01]  /*6af0*/  @!P5 LDC.64 R16, c[0x0][0x218] ;  /* 0x00008600ff10db82 */ /* 0x000ea20000000a00 */
[C---:B-----5:R-:W-:Y:S01]  /*6b00*/  @!P5 LEA R24, P2, R34.reuse, R24, 0x1 ;  /* 0x000000182218d211 */ /* 0x060fe200078408ff */
[----:B------:R1:W-:Y:S01]  /*6b10*/  @P6 STS.128 [R242+0x9000], RZ ;  /* 0x009000fff2006388 */ /* 0x0003e20000000c00 */
[----:B---3--:R-:W-:-:S03]  /*6b20*/  @!P4 LEA R46, P1, R34, R22, 0x1 ;  /* 0x00000016222ec211 */ /* 0x008fc600078208ff */
[----:B------:R-:W-:Y:S01]  /*6b30*/  @!PT LDS RZ, [RZ] ;  /* 0x00000000fffff984 */ /* 0x000fe20000000800 */
[----:B------:R-:W-:Y:S01]  /*6b40*/  @!PT LDS RZ, [RZ] ;  /* 0x00000000fffff984 */ /* 0x000fe20000000800 */
[----:B------:R-:W-:Y:S01]  /*6b50*/  @!PT LDS RZ, [RZ] ;  /* 0x00000000fffff984 */ /* 0x000fe20000000800 */
[----:B------:R3:W-:Y:S01]  /*6b60*/  @!P6 LDGSTS.E.BYPASS.LTC128B.128 [R242+0x9000], desc[UR34][R26.64] ;  /* 0x090000001af2efae */ /* 0x0007e2000b901d62 */
[C-C-:B------:R-:W-:Y:S01]  /*6b70*/  @!P5 LEA.HI.X R25, R34.reuse, R25, R32.reuse, 0x1, P2 ;  /* 0x000000192219d211 */ /* 0x140fe200010f0c20 */
[----:B------:R-:W5:Y:S01]  /*6b80*/  @!P4 LDC.64 R2, c[0x0][0x218] ;  /* 0x00008600ff02cb82 */ /* 0x000f620000000a00 */
[C-C-:B------:R-:W-:Y:S01]  /*6b90*/  @!P4 LEA.HI.X R47, R34.reuse, R23, R32.reuse, 0x1, P1 ;  /* 0x00000017222fc211 */ /* 0x140fe200008f0c20 */
[----:B------:R3:W-:Y:S01]  /*6ba0*/  @P5 STS.128 [R242+0xb000], RZ ;  /* 0x00b000fff2005388 */ /* 0x0007e20000000c00 */
[C---:B----4-:R-:W-:Y:S02]  /*6bb0*/  @!P3 LEA R48, P1, R34.reuse, R20, 0x1 ;  /* 0x000000142230b211 */ /* 0x050fe400078208ff */
[C---:B------:R-:W-:Y:S01]  /*6bc0*/  IADD3 R22, P2, R34.reuse, UR40, RZ ;  /* 0x0000002822167c10 */ /* 0x040fe2000ff5e0ff */
[----:B------:R-:W-:Y:S01]  /*6bd0*/  @!PT LDS RZ, [RZ] ;  /* 0x00000000fffff984 */ /* 0x000fe20000000800 */
[----:B------:R-:W-:Y:S01]  /*6be0*/  @!PT LDS RZ, [RZ] ;  /* 0x00000000fffff984 */ /* 0x000fe20000000800 */
[----:B------:R-:W-:Y:S01]  /*6bf0*/  @!PT LDS RZ, [RZ] ;  /* 0x00000000fffff984 */ /* 0x000fe20000000800 */
[----:B------:R3:W-:Y:S01]  /*6c00*/  @!P5 LDGSTS.E.BYPASS.LTC128B.128 [R242+0xb000], desc[UR34][R24.64+0x80] ;  /* 0x0b00008018f2dfae */ /* 0x0007e2000b901d62 */
[----:B------:R-:W-:Y:S02]  /*6c10*/  @!P3 LEA.HI.X R49, R34, R21, R32, 0x1, P1 ;  /* 0x000000152231b211 */ /* 0x000fe400008f0c20 */
[----:B-1----:R-:W-:Y:S01]  /*6c20*/  @!P6 LEA R18, P1, R22, R18, 0x1 ;  /* 0x000000121612e211 */ /* 0x002fe200078208ff */
[----:B------:R3:W-:Y:S01]  /*6c30*/  @P4 STS.128 [R242+0xd000], RZ ;  /* 0x00d000fff2004388 */ /* 0x0007e20000000c00 */
[----:B------:R-:W-:-:S03]  /*6c40*/  IADD3.X R21, R32, UR39, RZ, P2, !PT ;  /* 0x0000002720157c10 */ /* 0x000fc600097fe4ff */
[----:B------:R-:W-:Y:S01]  /*6c50*/  @!PT LDS RZ, [RZ] ;  /* 0x00000000fffff984 */ /* 0x000fe20000000800 */
[----:B------:R-:W-:Y:S01]  /*6c60*/  @!PT LDS RZ, [RZ] ;  /* 0x00000000fffff984 */ /* 0x000fe20000000800 */
[----:B------:R-:W-:Y:S01]  /*6c70*/  @!PT LDS RZ, [RZ] ;  /* 0x00000000fffff984 */ /* 0x000fe20000000800 */
[----:B------:R3:W-:Y:S01]  /*6c80*/  @!P4 LDGSTS.E.BYPASS.LTC128B.128 [R242+0xd000], desc[UR34][R46.64+0x100] ;  /* 0x0d0001002ef2cfae */ /* 0x0007e2000b901d62 */
[C-C-:B------:R-:W-:Y:S02]  /*6c90*/  @!P6 LEA.HI.X R19, R22.reuse, R19, R21.reuse, 0x1, P1 ;  /* 0x000000131613e211 */ /* 0x140fe400008f0c15 */
[C---:B--2---:R-:W-:Y:S01]  /*6ca0*/  @!P5 LEA R16, P2, R22.reuse, R16, 0x1 ;  /* 0x000000101610d211 */ /* 0x044fe200078408ff */
[----:B------:R3:W-:Y:S03]  /*6cb0*/  @P3 STS.128 [R242+0xf000], RZ ;  /* 0x00f000fff2003388 */ /* 0x0007e60000000c00 */
[C---:B------:R-:W-:Y:S01]  /*6cc0*/  @!P5 LEA.HI.X R17, R22.reuse, R17, R21, 0x1, P2 ;  /* 0x000000111611d211 */ /* 0x040fe200010f0c15 */
[----:B------:R-:W-:Y:S01]  /*6cd0*/  @!PT LDS RZ, [RZ] ;  /* 0x00000000fffff984 */ /* 0x000fe20000000800 */
[----:B------:R-:W-:Y:S01]  /*6ce0*/  @!PT LDS RZ, [RZ] ;  /* 0x00000000fffff984 */ /* 0x000fe20000000800 */
[----:B------:R-:W-:Y:S01]  /*6cf0*/  @!PT LDS RZ, [RZ] ;  /* 0x00000000fffff984 */ /* 0x000fe20000000800 */
[----:B------:R3:W-:Y:S01]  /*6d00*/  @!P3 LDGSTS.E.BYPASS.LTC128B.128 [R242+0xf000], desc[UR34][R48.64+0x180] ;  /* 0x0f00018030f2bfae */ /* 0x0007e2000b901d62 */
[----:B-----5:R-:W-:-:S03]  /*6d10*/  @!P4 LEA R2, P1, R22, R2, 0x1 ;  /* 0x000000021602c211 */ /* 0x020fc600078208ff */
        /* <DEDUP_REMOVED lines=25> */
.L_x_304:
[----:B------:R-:W-:Y:S05]  /*6eb0*/  BSYNC B0 ;  /* 0x0000000000007941 */ /* 0x000fea0003800000 */
.L_x_303:
[----:B------:R-:W0:Y:S02]  /*6ec0*/  LDGDEPBAR ;  /* 0x00000000000079af */ /* 0x000e240000000000 */
.L_x_302:
[----:B---3--:R-:W-:Y:S01]  /*6ed0*/  FMNMX.FTZ R16, R41, R39, !PT ;  /* 0x0000002729107209 */ /* 0x008fe20007810000 */
        /* <DEDUP_REMOVED lines=31> */
[----:B------:R-:W2:Y:S03]  /*70d0*/  SHFL.BFLY PT, R17, R16, 0x2, 0x1f ;  /* 0x0c401f0010117f89 */ /* 0x000ea600000e0000 */
[-C--:B------:R-:W-:Y:S01]  /*70e0*/  LEA R222, R7, R224.reuse, 0x1 ;  /* 0x000000e007de7211 */ /* 0x080fe200078e08ff */
[----:B-1----:R-:W1:Y:S01]  /*70f0*/  SHFL.BFLY PT, R2, R19, 0x2, 0x1f ;  /* 0x0c401f0013027f89 */ /* 0x002e6200000e0000 */
[C---:B------:R-:W-:Y:S02]  /*7100*/  LEA R221, R5.reuse, R224, 0x1 ;  /* 0x000000e005dd7211 */ /* 0x040fe400078e08ff */
[----:B------:R-:W-:Y:S01]  /*7110*/  LEA R220, R5, R222, 0x1 ;  /* 0x000000de05dc7211 */ /* 0x000fe200078e08ff */
[----:B------:R-:W-:Y:S04]  /*7120*/  LDSM.16.MT88.4 R156, [R224+0x10000] ;  /* 0x01000000e09c783b */ /* 0x000fe80000004200 */
[----:B------:R-:W-:Y:S04]  /*7130*/  LDSM.16.MT88.4 R132, [R220+0x10000] ;  /* 0x01000000dc84783b */ /* 0x000fe80000004200 */
[----:B------:R-:W-:Y:S04]  /*7140*/  LDSM.16.MT88.4 R148, [R222+0x10000] ;  /* 0x01000000de94783b */ /* 0x000fe80000004200 */
[----:B------:R-:W-:Y:S01]  /*7150*/  LDSM.16.MT88.4 R140, [R221+0x10000] ;  /* 0x01000000dd8c783b */ /* 0x000fe20000004200 */
[----:B--2---:R-:W-:-:S03]  /*7160*/  FMNMX.FTZ R17, R16, R17, !PT ;  /* 0x0000001110117209 */ /* 0x004fc60007810000 */
[----:B------:R-:W-:Y:S01]  /*7170*/  LDSM.16.MT88.4 R48, [R222+0x12000] ;  /* 0x01200000de30783b */ /* 0x000fe20000004200 */
[----:B-1----:R-:W-:-:S03]  /*7180*/  FMNMX.FTZ R2, R19, R2, !PT ;  /* 0x0000000213027209 */ /* 0x002fc60007810000 */
        /* <DEDUP_REMOVED lines=12> */
[C---:B------:R-:W-:Y:S01]  /*7250*/  FMUL.FTZ R189, R3.reuse, UR10 ;  /* 0x0000000a03bd7c20 */ /* 0x040fe20008410000 */
[----:B------:R-:W-:Y:S01]  /*7260*/  FSEL R192, R192, RZ, P1 ;  /* 0x000000ffc0c07208 */ /* 0x000fe20000800000 */
[----:B------:R-:W-:Y:S01]  /*7270*/  LDSM.16.MT88.4 R104, [R224+0x16000] ;  /* 0x01600000e068783b */ /* 0x000fe20000004200 */
[----:B------:R-:W-:-:S03]  /*7280*/  FSETP.NEU.FTZ.AND P1, PT, R3, -INF , PT ;  /* 0xff8000000300780b */ /* 0x000fc60003f3d000 */
[--C-:B------:R-:W-:Y:S01]  /*7290*/  FFMA.FTZ R177, R41, UR10, -R192.reuse ;  /* 0x0000000a29b17c23 */ /* 0x100fe200080108c0 */
[----:B------:R-:W-:Y:S01]  /*72a0*/  FSEL R189, R189, RZ, P1 ;  /* 0x000000ffbdbd7208 */ /* 0x000fe20000800000 */
[----:B------:R-:W1:Y:S01]  /*72b0*/  LDSM.16.MT88.4 R40, [R224+0x12000] ;  /* 0x01200000e028783b */ /* 0x000e620000004200 */
        /* <DEDUP_REMOVED lines=8> */
[----:B------:R-:W2:Y:S01]  /*7340*/  LDSM.16.MT88.4 R112, [R222+0x16000] ;  /* 0x01600000de70783b */ /* 0x000ea20000004200 */
[--C-:B------:R-:W-:Y:S01]  /*7350*/  FFMA.FTZ R34, R13, UR10, -R192.reuse ;  /* 0x0000000a0d227c23 */ /* 0x100fe200080108c0 */
[----:B------:R-:W-:Y:S01]  /*7360*/  MUFU.EX2 R177, R177 ;  /* 0x000000b100b17308 */ /* 0x000fe20000000800 */
[--C-:B------:R-:W-:Y:S01]  /*7370*/  FFMA.FTZ R33, R6, UR10, -R189.reuse ;  /* 0x0000000a06217c23 */ /* 0x100fe200080108bd */
[----:B------:R-:W3:Y:S01]  /*7380*/  LDSM.16.MT88.4 R120, [R221+0x16000] ;  /* 0x01600000dd78783b */ /* 0x000ee20000004200 */
[--C-:B------:R-:W-:Y:S01]  /*7390*/  FFMA.FTZ R0, R4, UR10, -R189.reuse ;  /* 0x0000000a04007c23 */ /* 0x100fe200080108bd */
[--C-:B------:R-:W-:Y:S01]  /*73a0*/  FFMA.FTZ R35, R11, UR10, -R192.reuse ;  /* 0x0000000a0b237c23 */ /* 0x100fe200080108c0 */
[--C-:B------:R-:W-:Y:S01]  /*73b0*/  FFMA.FTZ R2, R9, UR10, -R192.reuse ;  /* 0x0000000a09027c23 */ /* 0x100fe200080108c0 */
[----:B------:R-:W4:Y:S01]  /*73c0*/  LDSM.16.MT88.4 R12, [R220+0x16000] ;  /* 0x01600000dc0c783b */ /* 0x000f220000004200 */
[--C-:B------:R-:W-:Y:S01]  /*73d0*/  FFMA.FTZ R169, R10, UR10, -R189.reuse ;  /* 0x0000000a0aa97c23 */ /* 0x100fe200080108bd */
[----:B------:R-:W5:Y:S01]  /*73e0*/  MUFU.EX2 R174, R174 ;  /* 0x000000ae00ae7308 */ /* 0x000f620000000800 */
[--C-:B------:R-:W-:Y:S01]  /*73f0*/  FFMA.FTZ R32, R8, UR10, -R189.reuse ;  /* 0x0000000a08207c23 */ /* 0x100fe200080108bd */
[----:B------:R-:W4:Y:S01]  /*7400*/  LDSM.16.MT88.4 R4, [R220+0x10800] ;  /* 0x01080000dc04783b */ /* 0x000f220000004200 */
[--C-:B------:R-:W-:Y:S01]  /*7410*/  FFMA.FTZ R176, R183, UR10, -R192.reuse ;  /* 0x0000000ab7b07c23 */ /* 0x100fe200080108c0 */
[--C-:B------:R-:W-:Y:S01]  /*7420*/  FFMA.FTZ R181, R181, UR10, -R192.reuse ;  /* 0x0000000ab5b57c23 */ /* 0x100fe200080108c0 */
[--C-:B------:R-:W-:Y:S01]  /*7430*/  FFMA.FTZ R178, R31, UR10, -R192.reuse ;  /* 0x0000000a1fb27c23 */ /* 0x100fe200080108c0 */
[----:B------:R-:W4:Y:S01]  /*7440*/  LDSM.16.MT88.4 R8, [R224+0x12800] ;  /* 0x01280000e008783b */ /* 0x000f220000004200 */
[--C-:B------:R-:W-:Y:S01]  /*7450*/  FFMA.FTZ R183, R29, UR10, -R192.reuse ;  /* 0x0000000a1db77c23 */ /* 0x100fe200080108c0 */
[----:B------:R-:W-:Y:S01]  /*7460*/  MUFU.EX2 R173, R173 ;  /* 0x000000ad00ad7308 */ /* 0x000fe20000000800 */
[--C-:B------:R-:W-:Y:S01]  /*7470*/  FFMA.FTZ R180, R28, UR10, -R189.reuse ;  /* 0x0000000a1cb47c23 */ /* 0x100fe200080108bd */
[----:B------:R-:W4:Y:S01]  /*7480*/  LDSM.16.MT88.4 R20, [R221+0x10800] ;  /* 0x01080000dd14783b */ /* 0x000f220000004200 */
[--C-:B------:R-:W-:Y:S01]  /*7490*/  FFMA.FTZ R185, R196, UR10, -R189.reuse ;  /* 0x0000000ac4b97c23 */ /* 0x100fe200080108bd */
[--C-:B------:R-:W-:Y:S01]  /*74a0*/  FFMA.FTZ R182, R182, UR10, -R189.reuse ;  /* 0x0000000ab6b67c23 */ /* 0x100fe200080108bd */
[--C-:B------:R-:W-:Y:S01]  /*74b0*/  FFMA.FTZ R187, R194, UR10, -R189.reuse ;  /* 0x0000000ac2bb7c23 */ /* 0x100fe200080108bd */
[----:B------:R-:W4:Y:S01]  /*74c0*/  LDSM.16.MT88.4 R16, [R224+0x10800] ;  /* 0x01080000e010783b */ /* 0x000f220000004200 */
[--C-:B------:R-:W-:Y:S01]  /*74d0*/  FFMA.FTZ R194, R197, UR10, -R192.reuse ;  /* 0x0000000ac5c27c23 */ /* 0x100fe200080108c0 */
[----:B------:R-:W1:Y:S01]  /*74e0*/  MUFU.EX2 R168, R168 ;  /* 0x000000a800a87308 */ /* 0x000e620000000800 */
[----:B-----5:R-:W-:Y:S01]  /*74f0*/  F2FP.F16.F32.PACK_AB R128, R174, R177 ;  /* 0x000000b1ae80723e */ /* 0x020fe200000000ff */
[----:B------:R-:W-:Y:S01]  /*7500*/  LDSM.16.MT88.4 R24, [R222+0x10800] ;  /* 0x01080000de18783b */ /* 0x000fe20000004200 */
[--C-:B------:R-:W-:Y:S01]  /*7510*/  FFMA.FTZ R195, R195, UR10, -R192.reuse ;  /* 0x0000000ac3c37c23 */ /* 0x100fe200080108c0 */
[--C-:B------:R-:W-:Y:S01]  /*7520*/  FFMA.FTZ R193, R193, UR10, -R192.reuse ;  /* 0x0000000ac1c17c23 */ /* 0x100fe200080108c0 */
[----:B------:R-:W-:Y:S01]  /*7530*/  FFMA.FTZ R192, R191, UR10, -R192 ;  /* 0x0000000abfc07c23 */ /* 0x000fe200080108c0 */
[----:B------:R-:W-:Y:S01]  /*7540*/  LDSM.16.MT88.4 R28, [R224+0x11000] ;  /* 0x01100000e01c783b */ /* 0x000fe20000004200 */
[--C-:B------:R-:W-:Y:S01]  /*7550*/  FFMA.FTZ R190, R190, UR10, -R189.reuse ;  /* 0x0000000abebe7c23 */ /* 0x100fe200080108bd */
[----:B------:R-:W-:Y:S01]  /*7560*/  MUFU.EX2 R172, R172 ;  /* 0x000000ac00ac7308 */ /* 0x000fe20000000800 */
[--C-:B------:R-:W-:Y:S01]  /*7570*/  FFMA.FTZ R191, R188, UR10, -R189.reuse ;  /* 0x0000000abcbf7c23 */ /* 0x100fe200080108bd */
[--C-:B------:R-:W-:Y:S01]  /*7580*/  FFMA.FTZ R186, R186, UR10, -R189.reuse ;  /* 0x0000000ababa7c23 */ /* 0x100fe200080108bd */
[----:B------:R-:W-:Y:S01]  /*7590*/  FFMA.FTZ R189, R184, UR10, -R189 ;  /* 0x0000000ab8bd7c23 */ /* 0x000fe200080108bd */
[----:B------:R-:W-:-:S04]  /*75a0*/  FADD.FTZ R174, R177, R174 ;  /* 0x000000aeb1ae7221 */ /* 0x000fc80000010000 */
[----:B------:R-:W5:Y:S01]  /*75b0*/  MUFU.EX2 R179, R179 ;  /* 0x000000b300b37308 */ /* 0x000f620000000800 */
[----:B-1----:R-:W-:Y:S01]  /*75c0*/  F2FP.F16.F32.PACK_AB R130, R168, R173 ;  /* 0x000000ada882723e */ /* 0x002fe200000000ff */
[----:B------:R-:W-:-:S04]  /*75d0*/  FADD.FTZ R173, R173, R174 ;  /* 0x000000aeadad7221 */ /* 0x000fc80000010000 */
[----:B------:R-:W-:Y:S02]  /*75e0*/  FADD.FTZ R168, R168, R173 ;  /* 0x000000ada8a87221 */ /* 0x000fe40000010000 */
[----:B------:R-:W-:Y:S08]  /*75f0*/  MUFU.EX2 R175, R175 ;  /* 0x000000af00af7308 */ /* 0x000ff00000000800 */
[----:B------:R-:W1:Y:S01]  /*7600*/  MUFU.EX2 R170, R170 ;  /* 0x000000aa00aa7308 */ /* 0x000e620000000800 */
[----:B-----5:R-:W-:Y:S01]  /*7610*/  F2FP.F16.F32.PACK_AB R129, R179, R172 ;  /* 0x000000acb381723e */ /* 0x020fe200000000ff */
[----:B------:R-:W-:-:S06]  /*7620*/  FADD.FTZ R172, R172, R179 ;  /* 0x000000b3acac7221 */ /* 0x000fcc0000010000 */
[----:B------:R-:W-:Y:S08]  /*7630*/  MUFU.EX2 R171, R171 ;  /* 0x000000ab00ab7308 */ /* 0x000ff00000000800 */
[----:B------:R-:W5:Y:S01]  /*7640*/  MUFU.EX2 R34, R34 ;  /* 0x0000002200227308 */ /* 0x000f620000000800 */
[----:B-1----:R-:W-:Y:S01]  /*7650*/  F2FP.F16.F32.PACK_AB R131, R170, R175 ;  /* 0x000000afaa83723e */ /* 0x002fe200000000ff */
        /* <DEDUP_REMOVED lines=10> */
[----:B------:R-:W1:Y:S05]  /*7700*/  MUFU.EX2 R32, R32 ;  /* 0x0000002000207308 */ /* 0x000e6a0000000800 */
[C---:B------:R-:W-:Y:S03]  /*7710*/  HMMA.16816.F32 R152, R128.reuse, R148, RZ ;  /* 0x000000948098723c */ /* 0x040fe600000018ff */
[----:B------:R-:W-:Y:S03]  /*7720*/  MUFU.EX2 R33, R33 ;  /* 0x0000002100217308 */ /* 0x000fe60000000800 */
[C---:B------:R-:W-:Y:S05]  /*7730*/  HMMA.16816.F32 R144, R128.reuse, R140, RZ ;  /* 0x0000008c8090723c */ /* 0x040fea00000018ff */
[----:B------:R-:W1:Y:S01]  /*7740*/  MUFU.EX2 R0, R0 ;  /* 0x0000000000007308 */ /* 0x000e620000000800 */
[C---:B------:R-:W-:Y:S06]  /*7750*/  HMMA.16816.F32 R44, R128.reuse, R48, RZ ;  /* 0x00000030802c723c */ /* 0x040fec00000018ff */
[C---:B------:R-:W-:Y:S01]  /*7760*/  HMMA.16816.F32 R52, R128.reuse, R56, RZ ;  /* 0x000000388034723c */ /* 0x040fe200000018ff */
[----:B------:R-:W-:Y:S05]  /*7770*/  MUFU.EX2 R176, R176 ;  /* 0x000000b000b07308 */ /* 0x000fea0000000800 */
[C---:B------:R-:W-:Y:S03]  /*7780*/  HMMA.16816.F32 R60, R128.reuse, R64, RZ ;  /* 0x00000040803c723c */ /* 0x040fe600000018ff */
[----:B------:R-:W1:Y:S03]  /*7790*/  MUFU.EX2 R181, R181 ;  /* 0x000000b500b57308 */ /* 0x000e660000000800 */
        /* <DEDUP_REMOVED lines=8> */
[----:B------:R-:W1:Y:S01]  /*7820*/  MUFU.EX2 R185, R185 ;  /* 0x000000b900b97308 */ /* 0x000e620000000800 */
[C---:B--2---:R-:W-:Y:S06]  /*7830*/  HMMA.16816.F32 R108, R128.reuse, R112, RZ ;  /* 0x00000070806c723c */ /* 0x044fec00000018ff */
[C---:B---3--:R-:W-:Y:S01]  /*7840*/  HMMA.16816.F32 R116, R128.reuse, R120, RZ ;  /* 0x000000788074723c */ /* 0x048fe200000018ff */
[----:B------:R-:W-:Y:S05]  /*7850*/  MUFU.EX2 R182, R182 ;  /* 0x000000b600b67308 */ /* 0x000fea0000000800 */
[C---:B------:R-:W-:Y:S03]  /*7860*/  HMMA.16816.F32 R156, R128.reuse, R158, RZ ;  /* 0x0000009e809c723c */ /* 0x040fe600000018ff */
[----:B------:R-:W2:Y:S03]  /*7870*/  MUFU.EX2 R187, R187 ;  /* 0x000000bb00bb7308 */ /* 0x000ea60000000800 */
        /* <DEDUP_REMOVED lines=8> */
[----:B------:R-:W-:Y:S01]  /*7900*/  MUFU.EX2 R192, R192 ;  /* 0x000000c000c07308 */ /* 0x000fe20000000800 */
        /* <DEDUP_REMOVED lines=8> */
[C---:B------:R-:W-:Y:S01]  /*7990*/  HMMA.16816.F32 R112, R128.reuse, R114, RZ ;  /* 0x000000728070723c */ /* 0x040fe200000018ff */
[----:B------:R-:W3:Y:S05]  /*79a0*/  MUFU.EX2 R189, R189 ;  /* 0x000000bd00bd7308 */ /* 0x000eea0000000800 */
[C---:B------:R-:W-:Y:S06]  /*79b0*/  HMMA.16816.F32 R120, R128.reuse, R122, RZ ;  /* 0x0000007a8078723c */ /* 0x040fec00000018ff */
[C---:B----4-:R-:W-:Y:S06]  /*79c0*/  HMMA.16816.F32 R124, R128.reuse, R12, RZ ;  /* 0x0000000c807c723c */ /* 0x050fec00000018ff */
[----:B------:R-:W-:Y:S01]  /*79d0*/  HMMA.16816.F32 R128, R128, R14, RZ ;  /* 0x0000000e8080723c */ /* 0x000fe200000018ff */
[----:B-----5:R-:W-:Y:S01]  /*79e0*/  F2FP.F16.F32.PACK_AB R12, R34, R171 ;  /* 0x000000ab220c723e */ /* 0x020fe200000000ff */
[----:B------:R-:W-:Y:S01]  /*79f0*/  FADD.FTZ R171, R171, R168 ;  /* 0x000000a8abab7221 */ /* 0x000fe20000010000 */
[----:B-1----:R-:W-:Y:S01]  /*7a00*/  F2FP.F16.F32.PACK_AB R13, R32, R169 ;  /* 0x000000a9200d723e */ /* 0x002fe200000000ff */
        /* <DEDUP_REMOVED lines=11> */
[----:B------:R-:W1:Y:S05]  /*7ac0*/  LDSM.16.MT88.4 R4, [R224+0x14800] ;  /* 0x01480000e004783b */ /* 0x000e6a0000004200 */
[C---:B------:R-:W-:Y:S06]  /*7ad0*/  HMMA.16816.F32 R36, R12.reuse, R8, R36 ;  /* 0x000000080c24723c */ /* 0x040fec0000001824 */
[C---:B------:R-:W-:Y:S01]  /*7ae0*/  HMMA.16816.F32 R40, R12.reuse, R10, R40 ;  /* 0x0000000a0c28723c */ /* 0x040fe20000001828 */
[----:B------:R-:W4:Y:S05]  /*7af0*/  LDSM.16.MT88.4 R8, [R222+0x14800] ;  /* 0x01480000de08783b */ /* 0x000f2a0000004200 */
        /* <DEDUP_REMOVED lines=15> */
[C---:B------:R-:W-:Y:S06]  /*7bf0*/  HMMA.16816.F32 R152, R12.reuse, R24, R152 ;  /* 0x000000180c98723c */ /* 0x040fec0000001898 */
[C---:B------:R-:W-:Y:S01]  /*7c00*/  HMMA.16816.F32 R148, R12.reuse, R26, R148 ;  /* 0x0000001a0c94723c */ /* 0x040fe20000001894 */
[----:B------:R-:W2:Y:S05]  /*7c10*/  LDSM.16.MT88.4 R24, [R221+0x12800] ;  /* 0x01280000dd18783b */ /* 0x000eaa0000004200 */
[C---:B-1----:R-:W-:Y:S06]  /*7c20*/  HMMA.16816.F32 R100, R12.reuse, R4, R100 ;  /* 0x000000040c64723c */ /* 0x042fec0000001864 */
[C---:B------:R-:W-:Y:S01]  /*7c30*/  HMMA.16816.F32 R104, R12.reuse, R6, R104 ;  /* 0x000000060c68723c */ /* 0x040fe20000001868 */
[----:B------:R-:W1:Y:S05]  /*7c40*/  LDSM.16.MT88.4 R4, [R222+0x11000] ;  /* 0x01100000de04783b */ /* 0x000e6a0000004200 */
[C---:B------:R-:W-:Y:S06]  /*7c50*/  HMMA.16816.F32 R44, R12.reuse, R16, R44 ;  /* 0x000000100c2c723c */ /* 0x040fec000000182c */
[C---:B------:R-:W-:Y:S01]  /*7c60*/  HMMA.16816.F32 R48, R12.reuse, R18, R48 ;  /* 0x000000120c30723c */ /* 0x040fe20000001830 */
[----:B------:R-:W3:Y:S05]  /*7c70*/  LDSM.16.MT88.4 R16, [R221+0x14800] ;  /* 0x01480000dd10783b */ /* 0x000eea0000004200 */
[C---:B----4-:R-:W-:Y:S06]  /*7c80*/  HMMA.16816.F32 R116, R12.reuse, R8, R116 ;  /* 0x000000080c74723c */ /* 0x050fec0000001874 */
[C---:B------:R-:W-:Y:S01]  /*7c90*/  HMMA.16816.F32 R120, R12.reuse, R10, R120 ;  /* 0x0000000a0c78723c */ /* 0x040fe20000001878 */
[----:B------:R-:W4:Y:S05]  /*7ca0*/  LDSM.16.MT88.4 R8, [R221+0x11000] ;  /* 0x01100000dd08783b */ /* 0x000f2a0000004200 */
        /* <DEDUP_REMOVED lines=9> */
[----:B------:R-:W-:Y:S01]  /*7d40*/  F2FP.F16.F32.PACK_AB R23, R187, R182 ;  /* 0x000000b6bb17723e */ /* 0x000fe200000000ff */
[----:B------:R-:W-:Y:S02]  /*7d50*/  FADD.FTZ R181, R181, R176 ;  /* 0x000000b0b5b57221 */ /* 0x000fe40000010000 */
[----:B------:R-:W-:Y:S01]  /*7d60*/  HMMA.16816.F32 R56, R12, R26, R56 ;  /* 0x0000001a0c38723c */ /* 0x000fe20000001838 */
[----:B------:R-:W2:Y:S01]  /*7d70*/  LDSM.16.MT88.4 R24, [R220+0x14800] ;  /* 0x01480000dc18783b */ /* 0x000ea20000004200 */
[----:B------:R-:W-:Y:S01]  /*7d80*/  FADD.FTZ R182, R182, R185 ;  /* 0x000000b9b6b67221 */ /* 0x000fe20000010000 */
[----:B------:R-:W-:-:S03]  /*7d90*/  FADD.FTZ R178, R178, R181 ;  /* 0x000000b5b2b27221 */ /* 0x000fc60000010000 */
[----:B-1----:R-:W-:Y:S01]  /*7da0*/  HMMA.16816.F32 R152, R20, R4, R152 ;  /* 0x000000041498723c */ /* 0x002fe20000001898 */
[----:B------:R-:W-:Y:S01]  /*7db0*/  FADD.FTZ R187, R187, R182 ;  /* 0x000000b6bbbb7221 */ /* 0x000fe20000010000 */
[----:B------:R-:W-:-:S04]  /*7dc0*/  FADD.FTZ R183, R183, R178 ;  /* 0x000000b2b7b77221 */ /* 0x000fc80000010000 */
[----:B------:R-:W-:Y:S01]  /*7dd0*/  HMMA.16816.F32 R148, R20, R6, R148 ;  /* 0x000000061494723c */ /* 0x000fe20000001894 */
[----:B------:R-:W1:Y:S05]  /*7de0*/  LDSM.16.MT88.4 R4, [R221+0x13000] ;  /* 0x01300000dd04783b */ /* 0x000e6a0000004200 */
[C---:B---3--:R-:W-:Y:S06]  /*7df0*/  HMMA.16816.F32 R84, R12.reuse, R16, R84 ;  /* 0x000000100c54723c */ /* 0x048fec0000001854 */
[----:B------:R-:W-:Y:S01]  /*7e00*/  HMMA.16816.F32 R88, R12, R18, R88 ;  /* 0x000000120c58723c */ /* 0x000fe20000001858 */
[----:B------:R-:W3:Y:S05]  /*7e10*/  LDSM.16.MT88.4 R16, [R220+0x16800] ;  /* 0x01680000dc10783b */ /* 0x000eea0000004200 */
[C---:B----4-:R-:W-:Y:S06]  /*7e20*/  HMMA.16816.F32 R144, R20.reuse, R8, R144 ;  /* 0x000000081490723c */ /* 0x050fec0000001890 */
[----:B------:R-:W-:Y:S01]  /*7e30*/  HMMA.16816.F32 R140, R20, R10, R140 ;  /* 0x0000000a148c723c */ /* 0x000fe2000000188c */
[----:B------:R-:W4:Y:S05]  /*7e40*/  LDSM.16.MT88.4 R8, [R220+0x13000] ;  /* 0x01300000dc08783b */ /* 0x000f2a0000004200 */
[C---:B--2---:R-:W-:Y:S06]  /*7e50*/  HMMA.16816.F32 R92, R12.reuse, R24, R92 ;  /* 0x000000180c5c723c */ /* 0x044fec000000185c */
[----:B------:R-:W-:Y:S01]  /*7e60*/  HMMA.16816.F32 R96, R12, R26, R96 ;  /* 0x0000001a0c60723c */ /* 0x000fe20000001860 */
[----:B------:R-:W2:Y:S05]  /*7e70*/  LDSM.16.MT88.4 R24, [R220+0x11000] ;  /* 0x01100000dc18783b */ /* 0x000eaa0000004200 */
[C---:B-1----:R-:W-:Y:S06]  /*7e80*/  HMMA.16816.F32 R52, R20.reuse, R4, R52 ;  /* 0x000000041434723c */ /* 0x042fec0000001834 */
[----:B------:R-:W-:Y:S01]  /*7e90*/  HMMA.16816.F32 R56, R20, R6, R56 ;  /* 0x000000061438723c */ /* 0x000fe20000001838 */
[----:B------:R-:W1:Y:S05]  /*7ea0*/  LDSM.16.MT88.4 R4, [R220+0x15000] ;  /* 0x01500000dc04783b */ /* 0x000e6a0000004200 */
[C---:B---3--:R-:W-:Y:S06]  /*7eb0*/  HMMA.16816.F32 R124, R12.reuse, R16, R124 ;  /* 0x000000100c7c723c */ /* 0x048fec000000187c */
[----:B------:R-:W-:Y:S01]  /*7ec0*/  HMMA.16816.F32 R128, R12, R18, R128 ;  /* 0x000000120c80723c */ /* 0x000fe20000001880 */
[----:B------:R-:W3:Y:S04]  /*7ed0*/  LDSM.16.MT88.4 R16, [R224+0x13000] ;  /* 0x01300000e010783b */ /* 0x000ee80000004200 */
[----:B------:R-:W5:Y:S01]  /*7ee0*/  LDSM.16.MT88.4 R12, [R222+0x13000] ;  /* 0x01300000de0c783b */ /* 0x000f620000004200 */
[C---:B----4-:R-:W-:Y:S06]  /*7ef0*/  HMMA.16816.F32 R60, R20.reuse, R8, R60 ;  /* 0x00000008143c723c */ /* 0x050fec000000183c */
[C---:B------:R-:W-:Y:S01]  /*7f00*/  HMMA.16816.F32 R64, R20.reuse, R10, R64 ;  /* 0x0000000a1440723c */ /* 0x040fe20000001840 */
[----:B------:R-:W4:Y:S05]  /*7f10*/  LDSM.16.MT88.4 R8, [R224+0x17000] ;  /* 0x01700000e008783b */ /* 0x000f2a0000004200 */
[C---:B--2---:R-:W-:Y:S06]  /*7f20*/  HMMA.16816.F32 R136, R20.reuse, R24, R136 ;  /* 0x000000181488723c */ /* 0x044fec0000001888 */
[C---:B------:R-:W-:Y:S01]  /*7f30*/  HMMA.16816.F32 R132, R20.reuse, R26, R132 ;  /* 0x0000001a1484723c */ /* 0x040fe20000001884 */
[----:B------:R-:W-:Y:S05]  /*7f40*/  LDSM.16.MT88.4 R24, [R224+0x15000] ;  /* 0x01500000e018783b */ /* 0x000fea0000004200 */
[C---:B-1----:R-:W-:Y:S06]  /*7f50*/  HMMA.16816.F32 R92, R20.reuse, R4, R92 ;  /* 0x00000004145c723c */ /* 0x042fec000000185c */
[C---:B------:R-:W-:Y:S01]  /*7f60*/  HMMA.16816.F32 R96, R20.reuse, R6, R96 ;  /* 0x000000061460723c */ /* 0x040fe20000001860 */
[----:B------:R-:W1:Y:S05]  /*7f70*/  LDSM.16.MT88.4 R4, [R221+0x17000] ;  /* 0x01700000dd04783b */ /* 0x000e6a0000004200 */
[C---:B---3--:R-:W-:Y:S06]  /*7f80*/  HMMA.16816.F32 R36, R20.reuse, R16, R36 ;  /* 0x000000101424723c */ /* 0x048fec0000001824 */
[C---:B------:R-:W-:Y:S01]  /*7f90*/  HMMA.16816.F32 R40, R20.reuse, R18, R40 ;  /* 0x000000121428723c */ /* 0x040fe20000001828 */
[----:B------:R-:W2:Y:S05]  /*7fa0*/  LDSM.16.MT88.4 R16, [R222+0x15000] ;  /* 0x01500000de10783b */ /* 0x000eaa0000004200 */
[C---:B-----5:R-:W-:Y:S06]  /*7fb0*/  HMMA.16816.F32 R44, R20.reuse, R12, R44 ;  /* 0x0000000c142c723c */ /* 0x060fec000000182c */
[C---:B------:R-:W-:Y:S01]  /*7fc0*/  HMMA.16816.F32 R48, R20.reuse, R14, R48 ;  /* 0x0000000e1430723c */ /* 0x040fe20000001830 */
[----:B------:R-:W3:Y:S05]  /*7fd0*/  LDSM.16.MT88.4 R12, [R221+0x15000] ;  /* 0x01500000dd0c783b */ /* 0x000eea0000004200 */
[C---:B----4-:R-:W-:Y:S06]  /*7fe0*/  HMMA.16816.F32 R100, R20.reuse, R8, R100 ;  /* 0x000000081464723c */ /* 0x050fec0000001864 */
[C---:B------:R-:W-:Y:S01]  /*7ff0*/  HMMA.16816.F32 R104, R20.reuse, R10, R104 ;  /* 0x0000000a1468723c */ /* 0x040fe20000001868 */
[----:B------:R-:W4:Y:S05]  /*8000*/  LDSM.16.MT88.4 R8, [R224+0x11800] ;  /* 0x01180000e008783b */ /* 0x000f2a0000004200 */
[C---:B------:R-:W-:Y:S06]  /*8010*/  HMMA.16816.F32 R160, R20.reuse, R28, R160 ;  /* 0x0000001c14a0723c */ /* 0x040fec00000018a0 */
[C---:B------:R-:W-:Y:S01]  /*8020*/  HMMA.16816.F32 R156, R20.reuse, R30, R156 ;  /* 0x0000001e149c723c */ /* 0x040fe2000000189c */
[----:B------:R-:W5:Y:S05]  /*8030*/  LDSM.16.MT88.4 R28, [R222+0x17000] ;  /* 0x01700000de1c783b */ /* 0x000f6a0000004200 */
[C---:B-1----:R-:W-:Y:S06]  /*8040*/  HMMA.16816.F32 R116, R20.reuse, R4, R116 ;  /* 0x000000041474723c */ /* 0x042fec0000001874 */
[----:B------:R-:W-:Y:S01]  /*8050*/  HMMA.16816.F32 R120, R20, R6, R120 ;  /* 0x000000061478723c */ /* 0x000fe20000001878 */
[----:B------:R-:W-:Y:S01]  /*8060*/  F2FP.F16.F32.PACK_AB R4, R195, R194 ;  /* 0x000000c2c304723e */ /* 0x000fe200000000ff */
[----:B------:R-:W-:Y:S01]  /*8070*/  FADD.FTZ R194, R194, R183 ;  /* 0x000000b7c2c27221 */ /* 0x000fe20000010000 */
[----:B------:R-:W-:Y:S01]  /*8080*/  F2FP.F16.F32.PACK_AB R5, R191, R190 ;  /* 0x000000bebf05723e */ /* 0x000fe200000000ff */
[----:B------:R-:W-:-:S02]  /*8090*/  FADD.FTZ R190, R190, R187 ;  /* 0x000000bbbebe7221 */ /* 0x000fc40000010000 */
[C---:B------:R-:W-:Y:S01]  /*80a0*/  HMMA.16816.F32 R68, R20.reuse, R24, R68 ;  /* 0x000000181444723c */ /* 0x040fe20000001844 */
[----:B------:R-:W-:Y:S01]  /*80b0*/  F2FP.F16.F32.PACK_AB R6, R192, R193 ;  /* 0x000000c1c006723e */ /* 0x000fe200000000ff */
[----:B------:R-:W-:Y:S01]  /*80c0*/  FADD.FTZ R191, R191, R190 ;  /* 0x000000bebfbf7221 */ /* 0x000fe20000010000 */
[----:B------:R-:W-:Y:S01]  /*80d0*/  F2FP.F16.F32.PACK_AB R7, R189, R186 ;  /* 0x000000babd07723e */ /* 0x000fe200000000ff */
[----:B------:R-:W-:Y:S02]  /*80e0*/  FADD.FTZ R194, R195, R194 ;  /* 0x000000c2c3c27221 */ /* 0x000fe40000010000 */
[----:B------:R-:W-:Y:S01]  /*80f0*/  HMMA.16816.F32 R72, R20, R26, R72 ;  /* 0x0000001a1448723c */ /* 0x000fe20000001848 */
[----:B------:R-:W1:Y:S01]  /*8100*/  LDSM.16.MT88.4 R24, [R220+0x17000] ;  /* 0x01700000dc18783b */ /* 0x000e620000004200 */
[----:B------:R-:W-:Y:S01]  /*8110*/  FADD.FTZ R186, R186, R191 ;  /* 0x000000bfbaba7221 */ /* 0x000fe20000010000 */
[----:B------:R-:W-:-:S03]  /*8120*/  FADD.FTZ R193, R193, R194 ;  /* 0x000000c2c1c17221 */ /* 0x000fc60000010000 */
[----:B--2---:R-:W-:Y:S01]  /*8130*/  HMMA.16816.F32 R76, R20, R16, R76 ;  /* 0x00000010144c723c */ /* 0x004fe2000000184c */
[----:B------:R-:W-:Y:S01]  /*8140*/  FADD.FTZ R232, R189, R186 ;  /* 0x000000babde87221 */ /* 0x000fe20000010000 */
[----:B------:R-:W-:-:S04]  /*8150*/  FADD.FTZ R233, R192, R193 ;  /* 0x000000c1c0e97221 */ /* 0x000fc80000010000 */
[C---:B------:R-:W-:Y:S01]  /*8160*/  HMMA.16816.F32 R80, R20.reuse, R18, R80 ;  /* 0x000000121450723c */ /* 0x040fe20000001850 */
[----:B------:R-:W2:Y:S04]  /*8170*/  LDSM.16.MT88.4 R16, [R222+0x11800] ;  /* 0x01180000de10783b */ /* 0x000ea80000004200 */
[----:B------:R-:W-:Y:S01]  /*8180*/  STL [R1+0x14], R232 ;  /* 0x000014e801007387 */ /* 0x000fe20000100800 */
[C---:B---3--:R-:W-:Y:S03]  /*8190*/  HMMA.16816.F32 R84, R20.reuse, R12, R84 ;  /* 0x0000000c1454723c */ /* 0x048fe60000001854 */
[----:B------:R-:W-:Y:S03]  /*81a0*/  STL [R1+0x28], R233 ;  /* 0x000028e901007387 */ /* 0x000fe60000100800 */
[----:B------:R-:W-:Y:S01]  /*81b0*/  HMMA.16816.F32 R88, R20, R14, R88 ;  /* 0x0000000e1458723c */ /* 0x000fe20000001858 */
[----:B------:R-:W3:Y:S05]  /*81c0*/  LDSM.16.MT88.4 R12, [R221+0x11800] ;  /* 0x01180000dd0c783b */ /* 0x000eea0000004200 */
[C---:B----4-:R-:W-:Y:S06]  /*81d0*/  HMMA.16816.F32 R160, R4.reuse, R8, R160 ;  /* 0x0000000804a0723c */ /* 0x050fec00000018a0 */
[----:B------:R-:W-:Y:S01]  /*81e0*/  HMMA.16816.F32 R156, R4, R10, R156 ;  /* 0x0000000a049c723c */ /* 0x000fe2000000189c */
[----:B------:R-:W4:Y:S05]  /*81f0*/  LDSM.16.MT88.4 R8, [R222+0x13800] ;  /* 0x01380000de08783b */ /* 0x000f2a0000004200 */
[C---:B-----5:R-:W-:Y:S06]  /*8200*/  HMMA.16816.F32 R108, R20.reuse, R28, R108 ;  /* 0x0000001c146c723c */ /* 0x060fec000000186c */
[C---:B------:R-:W-:Y:S01]  /*8210*/  HMMA.16816.F32 R112, R20.reuse, R30, R112 ;  /* 0x0000001e1470723c */ /* 0x040fe20000001870 */
[----:B------:R-:W5:Y:S05]  /*8220*/  LDSM.16.MT88.4 R28, [R220+0x11800] ;  /* 0x01180000dc1c783b */ /* 0x000f6a0000004200 */
[C---:B-1----:R-:W-:Y:S06]  /*8230*/  HMMA.16816.F32 R124, R20.reuse, R24, R124 ;  /* 0x00000018147c723c */ /* 0x042fec000000187c */
[----:B------:R-:W-:Y:S01]  /*8240*/  HMMA.16816.F32 R128, R20, R26, R128 ;  /* 0x0000001a1480723c */ /* 0x000fe20000001880 */
[----:B------:R-:W1:Y:S04]  /*8250*/  LDSM.16.MT88.4 R24, [R224+0x13800] ;  /* 0x01380000e018783b */ /* 0x000e680000004200 */
[----:B------:R-:W1:Y:S01]  /*8260*/  LDSM.16.MT88.4 R20, [R221+0x13800] ;  /* 0x01380000dd14783b */ /* 0x000e620000004200 */
[C---:B--2---:R-:W-:Y:S06]  /*8270*/  HMMA.16816.F32 R152, R4.reuse, R16, R152 ;  /* 0x000000100498723c */ /* 0x044fec0000001898 */
[C---:B------:R-:W-:Y:S01]  /*8280*/  HMMA.16816.F32 R148, R4.reuse, R18, R148 ;  /* 0x000000120494723c */ /* 0x040fe20000001894 */
[----:B------:R-:W2:Y:S05]  /*8290*/  LDSM.16.MT88.4 R16, [R220+0x13800] ;  /* 0x01380000dc10783b */ /* 0x000eaa0000004200 */
[C---:B---3--:R-:W-:Y:S06]  /*82a0*/  HMMA.16816.F32 R144, R4.reuse, R12, R144 ;  /* 0x0000000c0490723c */ /* 0x048fec0000001890 */
[C---:B------:R-:W-:Y:S01]  /*82b0*/  HMMA.16816.F32 R140, R4.reuse, R14, R140 ;  /* 0x0000000e048c723c */ /* 0x040fe2000000188c */
[----:B------:R-:W3:Y:S05]  /*82c0*/  LDSM.16.MT88.4 R12, [R224+0x15800] ;  /* 0x01580000e00c783b */ /* 0x000eea0000004200 */
[C---:B----4-:R-:W-:Y:S06]  /*82d0*/  HMMA.16816.F32 R44, R4.reuse, R8, R44 ;  /* 0x00000008042c723c */ /* 0x050fec000000182c */
[C---:B------:R-:W-:Y:S01]  /*82e0*/  HMMA.16816.F32 R48, R4.reuse, R10, R48 ;  /* 0x0000000a0430723c */ /* 0x040fe20000001830 */
[----:B------:R-:W4:Y:S05]  /*82f0*/  LDSM.16.MT88.4 R8, [R221+0x15800] ;  /* 0x01580000dd08783b */ /* 0x000f2a0000004200 */
[C---:B-----5:R-:W-:Y:S06]  /*8300*/  HMMA.16816.F32 R136, R4.reuse, R28, R136 ;  /* 0x0000001c0488723c */ /* 0x060fec0000001888 */
[C---:B------:R-:W-:Y:S01]  /*8310*/  HMMA.16816.F32 R132, R4.reuse, R30, R132 ;  /* 0x0000001e0484723c */ /* 0x040fe20000001884 */
[----:B------:R-:W5:Y:S05]  /*8320*/  LDSM.16.MT88.4 R28, [R222+0x15800] ;  /* 0x01580000de1c783b */ /* 0x000f6a0000004200 */
[C---:B-1----:R-:W-:Y:S06]  /*8330*/  HMMA.16816.F32 R36, R4.reuse, R24, R36 ;  /* 0x000000180424723c */ /* 0x042fec0000001824 */
[C---:B------:R-:W-:Y:S01]  /*8340*/  HMMA.16816.F32 R40, R4.reuse, R26, R40 ;  /* 0x0000001a0428723c */ /* 0x040fe20000001828 */
[----:B------:R-:W1:Y:S05]  /*8350*/  LDSM.16.MT88.4 R24, [R220+0x15800] ;  /* 0x01580000dc18783b */ /* 0x000e6a0000004200 */
        /* <DEDUP_REMOVED lines=13> */
[C---:B------:R-:W-:Y:S06]  /*8430*/  HMMA.16816.F32 R80, R4.reuse, R30, R80 ;  /* 0x0000001e0450723c */ /* 0x040fec0000001850 */
[C---:B-1----:R-:W-:Y:S06]  /*8440*/  HMMA.16816.F32 R92, R4.reuse, R24, R92 ;  /* 0x00000018045c723c */ /* 0x042fec000000185c */
[C---:B------:R-:W-:Y:S06]  /*8450*/  HMMA.16816.F32 R96, R4.reuse, R26, R96 ;  /* 0x0000001a0460723c */ /* 0x040fec0000001860 */
[C---:B------:R-:W-:Y:S06]  /*8460*/  HMMA.16816.F32 R100, R4.reuse, R20, R100 ;  /* 0x000000140464723c */ /* 0x040fec0000001864 */
[C---:B------:R-:W-:Y:S06]  /*8470*/  HMMA.16816.F32 R104, R4.reuse, R22, R104 ;  /* 0x000000160468723c */ /* 0x040fec0000001868 */
[C---:B--2---:R-:W-:Y:S06]  /*8480*/  HMMA.16816.F32 R108, R4.reuse, R16, R108 ;  /* 0x00000010046c723c */ /* 0x044fec000000186c */
[C---:B------:R-:W-:Y:S06]  /*8490*/  HMMA.16816.F32 R112, R4.reuse, R18, R112 ;  /* 0x000000120470723c */ /* 0x040fec0000001870 */
[C---:B---3--:R-:W-:Y:S06]  /*84a0*/  HMMA.16816.F32 R116, R4.reuse, R12, R116 ;  /* 0x0000000c0474723c */ /* 0x048fec0000001874 */
[C---:B------:R-:W-:Y:S06]  /*84b0*/  HMMA.16816.F32 R120, R4.reuse, R14, R120 ;  /* 0x0000000e0478723c */ /* 0x040fec0000001878 */
[C---:B----4-:R-:W-:Y:S06]  /*84c0*/  HMMA.16816.F32 R124, R4.reuse, R8, R124 ;  /* 0x00000008047c723c */ /* 0x050fec000000187c */
[----:B------:R-:W-:Y:S01]  /*84d0*/  HMMA.16816.F32 R128, R4, R10, R128 ;  /* 0x0000000a0480723c */ /* 0x000fe20000001880 */
[----:B------:R-:W-:-:S08]  /*84e0*/  NOP ;  /* 0x0000000000007918 */ /* 0x000fd00000000000 */
[----:B------:R-:W-:-:S15]  /*84f0*/  @!P0 BRA `(.L_x_305) ;  /* 0x0000004c008c8947 */ /* 0x000fde0003800000 */
[----:B------:R-:W1:Y:S01]  /*8500*/  S2R R5, SR_TID.X ;  /* 0x0000000000057919 */ /* 0x000e620000002100 */
[----:B------:R-:W-:Y:S01]  /*8510*/  ULDC UR4, c[0x0][0x2d0] ;  /* 0x0000b40000047ab9 */ /* 0x000fe20000000800 */
[----:B------:R-:W-:Y:S01]  /*8520*/  UIADD3 UR20, UR22, -0x2, URZ ;  /* 0xfffffffe16147890 */ /* 0x000fe2000fffe03f */
[----:B------:R-:W-:Y:S01]  /*8530*/  ISETP.GE.AND P4, PT, R241, UR4, PT ;  /* 0x00000004f1007c0c */ /* 0x000fe2000bf86270 */
[----:B------:R-:W-:Y:S01]  /*8540*/  IMAD.MOV.U32 R4, RZ, RZ, R198 ;  /* 0x000000ffff047224 */ /* 0x000fe200078e00c6 */
[----:B------:R-:W-:Y:S01]  /*8550*/  ISETP.GE.AND P3, PT, R240, UR4, PT ;  /* 0x00000004f0007c0c */ /* 0x000fe2000bf66270 */
[----:B------:R-:W-:Y:S01]  /*8560*/  USHF.R.S32.HI UR6, URZ, 0x1f, UR20 ;  /* 0x0000001f3f067899 */ /* 0x000fe20008011414 */
[----:B------:R-:W-:Y:S01]  /*8570*/  ISETP.GE.AND P2, PT, R231, UR4, PT ;  /* 0x00000004e7007c0c */ /* 0x000fe2000bf46270 */
[----:B------:R-:W-:Y:S01]  /*8580*/  IMAD.U32 R14, RZ, RZ, UR20 ;  /* 0x00000014ff0e7e24 */ /* 0x000fe2000f8e00ff */
[----:B------:R-:W-:-:S04]  /*8590*/  DEPBAR.LE SB0, 0x0 ;  /* 0x000080000000791a */ /* 0x000fc80000000000 */
[----:B------:R-:W-:-:S03]  /*85a0*/  UISETP.GT.AND UP0, UPT, UR20, UR5, UPT ;  /* 0x000000051400728c */ /* 0x000fc6000bf04270 */
[----:B------:R-:W2:Y:S08]  /*85b0*/  @!P4 LDC.64 R8, c[0x0][0x220] ;  /* 0x00008800ff08cb82 */ /* 0x000eb00000000a00 */
[----:B------:R-:W3:Y:S01]  /*85c0*/  @!P3 LDC.64 R6, c[0x0][0x220] ;  /* 0x00008800ff06bb82 */ /* 0x000ee20000000a00 */
[----:B-1----:R-:W-:-:S04]  /*85d0*/  SHF.R.S32.HI R0, RZ, 0x1f, R5 ;  /* 0x0000001fff007819 */ /* 0x002fc80000011405 */
[----:B------:R-:W-:-:S04]  /*85e0*/  LEA.HI R0, R0, R5, RZ, 0x3 ;  /* 0x0000000500007211 */ /* 0x000fc800078f18ff */
[----:B------:R-:W-:-:S05]  /*85f0*/  LOP3.LUT R0, R0, 0xfffffff8, RZ, 0xc0, !PT ;  /* 0xfffffff800007812 */ /* 0x000fca00078ec0ff */
[----:B------:R-:W-:Y:S02]  /*8600*/  IMAD.IADD R0, R5, 0x1, -R0 ;  /* 0x0000000105007824 */ /* 0x000fe400078e0a00 */
[----:B------:R-:W-:Y:S02]  /*8610*/  IMAD.MOV.U32 R5, RZ, RZ, R201 ;  /* 0x000000ffff057224 */ /* 0x000fe400078e00c9 */
[----:B------:R-:W-:Y:S02]  /*8620*/  IMAD.SHL.U32 R0, R0, 0x8, RZ ;  /* 0x0000000800007824 */ /* 0x000fe400078e00ff */
[----:B------:R-:W-:Y:S02]  /*8630*/  IMAD.WIDE.U32 R14, R14, UR9, R4 ;  /* 0x000000090e0e7c25 */ /* 0x000fe4000f8e0004 */
[----:B------:R-:W1:Y:S08]  /*8640*/  @!P2 LDC.64 R4, c[0x0][0x220] ;  /* 0x00008800ff04ab82 */ /* 0x000e700000000a00 */
[----:B------:R-:W-:Y:S01]  /*8650*/  BAR.SYNC.DEFER_BLOCKING 0x0 ;  /* 0x0000000000007b1d */ /* 0x000fe20000010000 */
[----:B------:R-:W-:Y:S01]  /*8660*/  ISETP.GE.AND P5, PT, R0, UR4, PT ;  /* 0x0000000400007c0c */ /* 0x000fe2000bfa6270 */
[----:B------:R-:W-:Y:S01]  /*8670*/  UIMAD UR4, UR8, UR20, URZ ;  /* 0x00000014080472a4 */ /* 0x000fe2000f8e023f */
[----:B--2---:R-:W-:-:S03]  /*8680*/  @!P4 LEA R16, P0, R14, R8, 0x1 ;  /* 0x000000080e10c211 */ /* 0x004fc600078008ff */
[----:B------:R-:W-:-:S06]  /*8690*/  UIMAD UR4, UR6, UR9, UR4 ;  /* 0x00000009060472a4 */ /* 0x000fcc000f8e0204 */
[----:B------:R-:W-:Y:S02]  /*86a0*/  VIADD R18, R15, UR4 ;  /* 0x000000040f127c36 */ /* 0x000fe40008000000 */
[----:B------:R-:W2:Y:S03]  /*86b0*/  @!P5 LDC.64 R10, c[0x0][0x220] ;  /* 0x00008800ff0adb82 */ /* 0x000ea60000000a00 */
[C---:B------:R-:W-:Y:S02]  /*86c0*/  @!P4 LEA.HI.X R17, R14.reuse, R9, R18, 0x1, P0 ;  /* 0x000000090e11c211 */ /* 0x040fe400000f0c12 */
[----:B---3--:R-:W-:-:S03]  /*86d0*/  @!P3 LEA R20, P0, R14, R6, 0x1 ;  /* 0x000000060e14b211 */ /* 0x008fc600078008ff */
[----:B------:R-:W3:Y:S01]  /*86e0*/  @!P5 LDC.64 R12, c[0x0][0x220] ;  /* 0x00008800ff0cdb82 */ /* 0x000ee20000000a00 */
[C---:B------:R-:W-:Y:S01]  /*86f0*/  @!P3 LEA.HI.X R21, R14.reuse, R7, R18, 0x1, P0 ;  /* 0x000000070e15b211 */ /* 0x040fe200000f0c12 */
[----:B------:R-:W-:Y:S01]  /*8700*/  @P5 STS.128 [R242+0x10000], RZ ;  /* 0x010000fff2005388 */ /* 0x000fe20000000c00 */
[----:B-1----:R-:W-:-:S04]  /*8710*/  @!P2 LEA R22, P0, R14, R4, 0x1 ;  /* 0x000000040e16a211 */ /* 0x002fc800078008ff */
[C---:B------:R-:W-:Y:S01]  /*8720*/  @!P2 LEA.HI.X R23, R14.reuse, R5, R18, 0x1, P0 ;  /* 0x000000050e17a211 */ /* 0x040fe200000f0c12 */
[----:B------:R-:W1:Y:S01]  /*8730*/  @!P3 LDC.64 R8, c[0x0][0x220] ;  /* 0x00008800ff08bb82 */ /* 0x000e620000000a00 */
[----:B--2---:R-:W-:-:S07]  /*8740*/  @!P5 LEA R24, P1, R14, R10, 0x1 ;  /* 0x0000000a0e18d211 */ /* 0x004fce00078208ff */
[----:B------:R-:W2:Y:S01]  /*8750*/  @!P2 LDC.64 R6, c[0x0][0x220] ;  /* 0x00008800ff06ab82 */ /* 0x000ea20000000a00 */
[C---:B------:R-:W-:Y:S02]  /*8760*/  @!P5 LEA.HI.X R25, R14.reuse, R11, R18, 0x1, P1 ;  /* 0x0000000b0e19d211 */ /* 0x040fe400008f0c12 */
[----:B------:R-:W-:-:S05]  /*8770*/  IADD3 R0, P1, R14, UR29, RZ ;  /* 0x0000001d0e007c10 */ /* 0x000fca000ff3e0ff */
[----:B------:R-:W4:Y:S01]  /*8780*/  @!P4 LDC.64 R10, c[0x0][0x220] ;  /* 0x00008800ff0acb82 */ /* 0x000f220000000a00 */
[----:B------:R-:W-:Y:S01]  /*8790*/  @!PT LDS RZ, [RZ] ;  /* 0x00000000fffff984 */ /* 0x000fe20000000800 */
[----:B------:R-:W-:Y:S01]  /*87a0*/  @!PT LDS RZ, [RZ] ;  /* 0x00000000fffff984 */ /* 0x000fe20000000800 */
[----:B------:R-:W-:Y:S01]  /*87b0*/  @!PT LDS RZ, [RZ] ;  /* 0x00000000fffff984 */ /* 0x000fe20000000800 */
[----:B------:R1:W-:Y:S01]  /*87c0*/  @!P5 LDGSTS.E.BYPASS.LTC128B.128 [R242+0x10000], desc[UR34][R24.64] ;  /* 0x1000000018f2dfae */ /* 0x0003e2000b901d62 */
[----:B------:R-:W-:Y:S02]  /*87d0*/  IADD3.X R18, R18, UR19, RZ, P1, !PT ;  /* 0x0000001312127c10 */ /* 0x000fe40008ffe4ff */
[C---:B---3--:R-:W-:Y:S01]  /*87e0*/  @!P5 LEA R28, P0, R0.reuse, R12, 0x1 ;  /* 0x0000000c001cd211 */ /* 0x048fe200078008ff */
[----:B------:R-:W-:Y:S01]  /*87f0*/  @P4 STS.128 [R242+0x12000], RZ ;  /* 0x012000fff2004388 */ /* 0x000fe20000000c00 */
[C---:B------:R-:W-:Y:S02]  /*8800*/  IADD3 R2, P1, R0.reuse, UR29, RZ ;  /* 0x0000001d00027c10 */ /* 0x040fe4000ff3e0ff */
[----:B------:R-:W3:Y:S01]  /*8810*/  @!P5 LDC.64 R4, c[0x0][0x220] ;  /* 0x00008800ff04db82 */ /* 0x000ee20000000a00 */
[----:B------:R-:W-:Y:S01]  /*8820*/  @!PT LDS RZ, [RZ] ;  /* 0x00000000fffff984 */ /* 0x000fe20000000800 */
[----:B------:R-:W-:Y:S01]  /*8830*/  @!PT LDS RZ, [RZ] ;  /* 0x00000000fffff984 */ /* 0x000fe20000000800 */
[----:B------:R-:W-:Y:S01]  /*8840*/  @!PT LDS RZ, [RZ] ;  /* 0x00000000fffff984 */ /* 0x000fe20000000800 */
[----:B------:R5:W-:Y:S01]  /*8850*/  @!P4 LDGSTS.E.BYPASS.LTC128B.128 [R242+0x12000], desc[UR34][R16.64+0x80] ;  /* 0x1200008010f2cfae */ /* 0x000be2000b901d62 */
[----:B------:R-:W-:-:S02]  /*8860*/  @!P5 LEA.HI.X R29, R0, R13, R18, 0x1, P0 ;  /* 0x0000000d001dd211 */ /* 0x000fc400000f0c12 */
[----:B------:R-:W-:Y:S01]  /*8870*/  IADD3.X R19, R18, UR19, RZ, P1, !PT ;  /* 0x0000001312137c10 */ /* 0x000fe20008ffe4ff */
[----:B------:R-:W-:Y:S03]  /*8880*/  @P3 STS.128 [R242+0x14000], RZ ;  /* 0x014000fff2003388 */ /* 0x000fe60000000c00 */
[----:B------:R-:W3:Y:S01]  /*8890*/  @!P3 LDC.64 R14, c[0x0][0x220] ;  /* 0x00008800ff0ebb82 */ /* 0x000ee20000000a00 */
[----:B------:R-:W-:Y:S01]  /*88a0*/  @!PT LDS RZ, [RZ] ;  /* 0x00000000fffff984 */ /* 0x000fe20000000800 */
[----:B------:R-:W-:Y:S01]  /*88b0*/  @!PT LDS RZ, [RZ] ;  /* 0x00000000fffff984 */ /* 0x000fe20000000800 */
[----:B------:R-:W-:Y:S01]  /*88c0*/  @!PT LDS RZ, [RZ] ;  /* 0x00000000fffff984 */ /* 0x000fe20000000800 */
[----:B------:R2:W-:Y:S04]  /*88d0*/  @!P3 LDGSTS.E.BYPASS.LTC128B.128 [R242+0x14000], desc[UR34][R20.64+0x100] ;  /* 0x1400010014f2bfae */ /* 0x0005e8000b901d62 */
[----:B------:R-:W-:Y:S01]  /*88e0*/  @P2 STS.128 [R242+0x16000], RZ ;  /* 0x016000fff2002388 */ /* 0x000fe20000000c00 */
[----:B----4-:R-:W-:-:S02]  /*88f0*/  @!P4 LEA R26, P0, R0, R10, 0x1 ;  /* 0x0000000a001ac211 */ /* 0x010fc400078008ff */
[----:B------:R-:W4:Y:S01]  /*8900*/  @!P2 LDC.64 R12, c[0x0][0x220] ;  /* 0x00008800ff0cab82 */ /* 0x000f220000000a00 */
[----:B------:R-:W-:Y:S01]  /*8910*/  @!PT LDS RZ, [RZ] ;  /* 0x00000000fffff984 */ /* 0x000fe20000000800 */
[----:B------:R-:W-:Y:S01]  /*8920*/  @!PT LDS RZ, [RZ] ;  /* 0x00000000fffff984 */ /* 0x000fe20000000800 */
[----:B------:R-:W-:Y:S01]  /*8930*/  @!PT LDS RZ, [RZ] ;  /* 0x00000000fffff984 */ /* 0x000fe20000000800 */
[----:B------:R3:W-:Y:S01]  /*8940*/  @!P2 LDGSTS.E.BYPASS.LTC128B.128 [R242+0x16000], desc[UR34][R22.64+0x180] ;  /* 0x1600018016f2afae */ /* 0x0007e2000b901d62 */
[C-C-:B------:R-:W-:Y:S02]  /*8950*/  @!P4 LEA.HI.X R27, R0.reuse, R11, R18.reuse, 0x1, P0 ;  /* 0x0000000b001bc211 */ /* 0x140fe400000f0c12 */
[C---:B-1----:R-:W-:Y:S01]  /*8960*/  @!P3 LEA R24, P0, R0.reuse, R8, 0x1 ;  /* 0x000000080018b211 */ /* 0x042fe200078008ff */
[----:B------:R-:W-:Y:S03]  /*8970*/  @P5 STS.128 [R242+0x10800], RZ ;  /* 0x010800fff2005388 */ /* 0x000fe60000000c00 */
[----:B------:R-:W1:Y:S01]  /*8980*/  @!P5 LDC.64 R10, c[0x0][0x220] ;  /* 0x00008800ff0adb82 */ /* 0x000e620000000a00 */
[C---:B------:R-:W-:Y:S01]  /*8990*/  @!P3 LEA.HI.X R25, R0.reuse, R9, R18, 0x1, P0 ;  /* 0x000000090019b211 */ /* 0x040fe200000f0c12 */
[----:B------:R-:W-:Y:S01]  /*89a0*/  @!PT LDS RZ, [RZ] ;  /* 0x00000000fffff984 */ /* 0x000fe20000000800 */
[----:B------:R-:W-:Y:S01]  /*89b0*/  @!PT LDS RZ, [RZ] ;  /* 0x00000000fffff984 */ /* 0x000fe20000000800 */
[----:B------:R-:W-:Y:S01]  /*89c0*/  @!PT LDS RZ, [RZ] ;  /* 0x00000000fffff984 */ /* 0x000fe20000000800 */
[----:B------:R-:W-:Y:S04]  /*89d0*/  @!P5 LDGSTS.E.BYPASS.LTC128B.128 [R242+0x10800], desc[UR34][R28.64] ;  /* 0x108000001cf2dfae */ /* 0x000fe8000b901d62 */
[----:B------:R-:W-:Y:S02]  /*89e0*/  @P4 STS.128 [R242+0x12800], RZ ;  /* 0x012800fff2004388 */ /* 0x000fe40000000c00 */
[----:B-----5:R-:W5:Y:S02]  /*89f0*/  @!P4 LDC.64 R16, c[0x0][0x220] ;  /* 0x00008800ff10cb82 */ /* 0x020f640000000a00 */
[----:B------:R-:W-:Y:S01]  /*8a00*/  @!PT LDS RZ, [RZ] ;  /* 0x00000000fffff984 */ /* 0x000fe20000000800 */
[----:B------:R-:W-:Y:S01]  /*8a10*/  @!PT LDS RZ, [RZ] ;  /* 0x00000000fffff984 */ /* 0x000fe20000000800 */
[----:B------:R-:W-:Y:S01]  /*8a20*/  @!PT LDS RZ, [RZ] ;  /* 0x00000000fffff984 */ /* 0x000fe20000000800 */
[----:B------:R-:W-:Y:S01]  /*8a30*/  @!P4 LDGSTS.E.BYPASS.LTC128B.128 [R242+0x12800], desc[UR34][R26.64+0x80] ;  /* 0x128000801af2cfae */ /* 0x000fe2000b901d62 */
[----:B--2---:R-:W-:-:S03]  /*8a40*/  @!P2 LEA R20, P0, R0, R6, 0x1 ;  /* 0x000000060014a211 */ /* 0x004fc600078008ff */
[----:B------:R-:W-:Y:S01]  /*8a50*/  @P3 STS.128 [R242+0x14800], RZ ;  /* 0x014800fff2003388 */ /* 0x000fe20000000c00 */
[----:B------:R-:W-:Y:S01]  /*8a60*/  @!P2 LEA.HI.X R21, R0, R7, R18, 0x1, P0 ;  /* 0x000000070015a211 */ /* 0x000fe200000f0c12 */
[----:B------:R-:W2:Y:S02]  /*8a70*/  @!P4 LDC.64 R8, c[0x0][0x220] ;  /* 0x00008800ff08cb82 */ /* 0x000ea40000000a00 */
[----:B------:R-:W-:Y:S01]  /*8a80*/  @!PT LDS RZ, [RZ] ;  /* 0x00000000fffff984 */ /* 0x000fe20000000800 */
[----:B------:R-:W-:Y:S01]  /*8a90*/  @!PT LDS RZ, [RZ] ;  /* 0x00000000fffff984 */ /* 0x000fe20000000800 */
[----:B------:R-:W-:Y:S01]  /*8aa0*/  @!PT LDS RZ, [RZ] ;  /* 0x00000000fffff984 */ /* 0x000fe20000000800 */
[----:B------:R-:W-:Y:S01]  /*8ab0*/  @!P3 LDGSTS.E.BYPASS.LTC128B.128 [R242+0x14800], desc[UR34][R24.64+0x100] ;  /* 0x1480010018f2bfae */ /* 0x000fe2000b901d62 */
[----:B---3--:R-:W-:-:S03]  /*8ac0*/  @!P5 LEA R22, P1, R2, R4, 0x1 ;  /* 0x000000040216d211 */ /* 0x008fc600078208ff */
[----:B------:R-:W-:Y:S02]  /*8ad0*/  @P2 STS.128 [R242+0x16800], RZ ;  /* 0x016800fff2002388 */ /* 0x000fe40000000c00 */
[----:B------:R-:W3:Y:S01]  /*8ae0*/  @!P3 LDC.64 R6, c[0x0][0x220] ;  /* 0x00008800ff06bb82 */ /* 0x000ee20000000a00 */
[C---:B------:R-:W-:Y:S01]  /*8af0*/  @!P5 LEA.HI.X R23, R2.reuse, R5, R19, 0x1, P1 ;  /* 0x000000050217d211 */ /* 0x040fe200008f0c13 */
[----:B------:R-:W-:Y:S01]  /*8b00*/  @!PT LDS RZ, [RZ] ;  /* 0x00000000fffff984 */ /* 0x000fe20000000800 */
[----:B------:R-:W-:Y:S01]  /*8b10*/  @!PT LDS RZ, [RZ] ;  /* 0x00000000fffff984 */ /* 0x000fe20000000800 */
[----:B------:R-:W-:Y:S01]  /*8b20*/  @!PT LDS RZ, [RZ] ;  /* 0x00000000fffff984 */ /* 0x000fe20000000800 */
[----:B------:R3:W-:Y:S01]  /*8b30*/  @!P2 LDGSTS.E.BYPASS.LTC128B.128 [R242+0x16800], desc[UR34][R20.64+0x180] ;  /* 0x1680018014f2afae */ /* 0x0007e2000b901d62 */
[----:B------:R-:W-:-:S03]  /*8b40*/  IADD3 R0, P1, R2, UR29, RZ ;  /* 0x0000001d02007c10 */ /* 0x000fc6000ff3e0ff */
[----:B------:R-:W-:Y:S02]  /*8b50*/  @P5 STS.128 [R242+0x11000], RZ ;  /* 0x011000fff2005388 */ /* 0x000fe40000000c00 */
[----:B------:R-:W3:Y:S01]  /*8b60*/  @!P2 LDC.64 R4, c[0x0][0x220] ;  /* 0x00008800ff04ab82 */ /* 0x000ee20000000a00 */
[C---:B-----5:R-:W-:Y:S01]  /*8b70*/  @!P4 LEA R16, P0, R2.reuse, R16, 0x1 ;  /* 0x000000100210c211 */ /* 0x060fe200078008ff */
[----:B------:R-:W-:Y:S01]  /*8b80*/  @!PT LDS RZ, [RZ] ;  /* 0x00000000fffff984 */ /* 0x000fe20000000800 */
[----:B------:R-:W-:Y:S01]  /*8b90*/  @!PT LDS RZ, [RZ] ;  /* 0x00000000fffff984 */ /* 0x000fe20000000800 */
[----:B------:R-:W-:Y:S01]  /*8ba0*/  @!PT LDS RZ, [RZ] ;  /* 0x00000000fffff984 */ /* 0x000fe20000000800 */
[----:B------:R5:W-:Y:S03]  /*8bb0*/  @!P5 LDGSTS.E.BYPASS.LTC128B.128 [R242+0x11000], desc[UR34][R22.64] ;  /* 0x1100000016f2dfae */ /* 0x000be6000b901d62 */
[C-C-:B------:R-:W-:Y:S01]  /*8bc0*/  @!P4 LEA.HI.X R17, R2.reuse, R17, R19.reuse, 0x1, P0 ;  /* 0x000000110211c211 */ /* 0x140fe200000f0c13 */
[----:B------:R-:W-:Y:S01]  /*8bd0*/  @P4 STS.128 [R242+0x13000], RZ ;  /* 0x013000fff2004388 */ /* 0x000fe20000000c00 */
[----:B------:R-:W-:Y:S02]  /*8be0*/  @!P3 LEA R14, P0, R2, R14, 0x1 ;  /* 0x0000000e020eb211 */ /* 0x000fe400078008ff */
[----:B--2---:R-:W-:Y:S01]  /*8bf0*/  @!P4 LEA R8, P6, R0, R8, 0x1 ;  /* 0x000000080008c211 */ /* 0x004fe200078c08ff */
[----:B------:R-:W-:Y:S01]  /*8c00*/  @!PT LDS RZ, [RZ] ;  /* 0x00000000fffff984 */ /* 0x000fe20000000800 */
[----:B------:R-:W-:Y:S01]  /*8c10*/  @!PT LDS RZ, [RZ] ;  /* 0x00000000fffff984 */ /* 0x000fe20000000800 */
[----:B------:R-:W-:Y:S01]  /*8c20*/  @!PT LDS RZ, [RZ] ;  /* 0x00000000fffff984 */ /* 0x000fe20000000800 */
[----:B------:R-:W-:Y:S01]  /*8c30*/  @!P4 LDGSTS.E.BYPASS.LTC128B.128 [R242+0x13000], desc[UR34][R16.64+0x80] ;  /* 0x1300008010f2cfae */ /* 0x000fe2000b901d62 */
[----:B------:R-:W-:-:S02]  /*8c40*/  @!P3 LEA.HI.X R15, R2, R15, R19, 0x1, P0 ;  /* 0x0000000f020fb211 */ /* 0x000fc400000f0c13 */
[----:B----4-:R-:W-:Y:S01]  /*8c50*/  @!P2 LEA R18, P0, R2, R12, 0x1 ;  /* 0x0000000c0212a211 */ /* 0x010fe200078008ff */
[----:B------:R-:W-:Y:S01]  /*8c60*/  @P3 STS.128 [R242+0x15000], RZ ;  /* 0x015000fff2003388 */ /* 0x000fe20000000c00 */
[----:B------:R-:W-:Y:S02]  /*8c70*/  IADD3.X R12, R19, UR19, RZ, P1, !PT ;  /* 0x00000013130c7c10 */ /* 0x000fe40008ffe4ff */
[----:B-1----:R-:W-:Y:S01]  /*8c80*/  @!P5 LEA R10, P1, R0, R10, 0x1 ;  /* 0x0000000a000ad211 */ /* 0x002fe200078208ff */
[----:B------:R-:W-:Y:S01]  /*8c90*/  @!PT LDS RZ, [RZ] ;  /* 0x00000000fffff984 */ /* 0x000fe20000000800 */
[----:B------:R-:W-:Y:S01]  /*8ca0*/  @!PT LDS RZ, [RZ] ;  /* 0x00000000fffff984 */ /* 0x000fe20000000800 */
[----:B------:R-:W-:Y:S01]  /*8cb0*/  @!PT LDS RZ, [RZ] ;  /* 0x00000000fffff984 */ /* 0x000fe20000000800 */
[----:B------:R-:W-:Y:S01]  /*8cc0*/  @!P3 LDGSTS.E.BYPASS.LTC128B.128 [R242+0x15000], desc[UR34][R14.64+0x100] ;  /* 0x150001000ef2bfae */ /* 0x000fe2000b901d62 */
[----:B------:R-:W-:Y:S02]  /*8cd0*/  @!P2 LEA.HI.X R19, R2, R13, R19, 0x1, P0 ;  /* 0x0000000d0213a211 */ /* 0x000fe400000f0c13 */
[C---:B------:R-:W-:Y:S01]  /*8ce0*/  @!P5 LEA.HI.X R11, R0.reuse, R11, R12, 0x1, P1 ;  /* 0x0000000b000bd211 */ /* 0x040fe200008f0c0c */
[----:B------:R-:W-:Y:S01]  /*8cf0*/  @P2 STS.128 [R242+0x17000], RZ ;  /* 0x017000fff2002388 */ /* 0x000fe20000000c00 */
[----:B---3--:R-:W-:-:S02]  /*8d00*/  @!P3 LEA R20, P1, R0, R6, 0x1 ;  /* 0x000000060014b211 */ /* 0x008fc400078208ff */
[C-C-:B------:R-:W-:Y:S01]  /*8d10*/  @!P4 LEA.HI.X R9, R0.reuse, R9, R12.reuse, 0x1, P6 ;  /* 0x000000090009c211 */ /* 0x140fe200030f0c0c */
[----:B------:R-:W-:Y:S01]  /*8d20*/  @!PT LDS RZ, [RZ] ;  /* 0x00000000fffff984 */ /* 0x000fe20000000800 */
[----:B------:R-:W-:Y:S01]  /*8d30*/  @!PT LDS RZ, [RZ] ;  /* 0x00000000fffff984 */ /* 0x000fe20000000800 */
[----:B------:R-:W-:Y:S01]  /*8d40*/  @!PT LDS RZ, [RZ] ;  /* 0x00000000fffff984 */ /* 0x000fe20000000800 */
[----:B------:R1:W-:Y:S01]  /*8d50*/  @!P2 LDGSTS.E.BYPASS.LTC128B.128 [R242+0x17000], desc[UR34][R18.64+0x180] ;  /* 0x1700018012f2afae */ /* 0x0003e2000b901d62 */
[C-C-:B------:R-:W-:Y:S02]  /*8d60*/  @!P3 LEA.HI.X R21, R0.reuse, R7, R12.reuse, 0x1, P1 ;  /* 0x000000070015b211 */ /* 0x140fe400008f0c0c */
[C---:B-----5:R-:W-:Y:S01]  /*8d70*/  @!P2 LEA R22, P0, R0.reuse, R4, 0x1 ;  /* 0x000000040016a211 */ /* 0x060fe200078008ff */
[----:B------:R-:W-:Y:S03]  /*8d80*/  @P5 STS.128 [R242+0x11800], RZ ;  /* 0x011800fff2005388 */ /* 0x000fe60000000c00 */
[----:B------:R-:W-:Y:S01]  /*8d90*/  @!P2 LEA.HI.X R23, R0, R5, R12, 0x1, P0 ;  /* 0x000000050017a211 */ /* 0x000fe200000f0c0c */
        /* <DEDUP_REMOVED lines=20> */
[----:B------:R-:W4:Y:S04]  /*8ee0*/  LDSM.16.M88.4 R32, [R229+0x8000] ;  /* 0x00800000e520783b */ /* 0x000f280000000200 */
[----:B------:R-:W5:Y:S04]  /*8ef0*/  LDSM.16.M88.4 R24, [R229+0x8800] ;  /* 0x00880000e518783b */ /* 0x000f680000000200 */
[----:B-1----:R-:W3:Y:S04]  /*8f00*/  LDSM.16.M88.4 R16, [R229+0x9000] ;  /* 0x00900000e510783b */ /* 0x002ee80000000200 */
[----:B------:R-:W1:Y:S04]  /*8f10*/  LDSM.16.M88.4 R168, [R229+0x9800] ;  /* 0x00980000e5a8783b */ /* 0x000e680000000200 */
[----:B------:R-:W-:Y:S04]  /*8f20*/  LDSM.16.M88.4 R12, [R228] ;  /* 0x00000000e40c783b */ /* 0x000fe80000000200 */
[----:B--2---:R-:W2:Y:S04]  /*8f30*/  LDSM.16.M88.4 R8, [R227] ;  /* 0x00000000e308783b */ /* 0x004ea80000000200 */
[----:B------:R-:W2:Y:S04]  /*8f40*/  LDSM.16.M88.4 R192, [R219] ;  /* 0x00000000dbc0783b */ /* 0x000ea80000000200 */
[----:B------:R-:W2:Y:S04]  /*8f50*/  LDSM.16.M88.4 R176, [R218] ;  /* 0x00000000dab0783b */ /* 0x000ea80000000200 */
[----:B------:R-:W2:Y:S04]  /*8f60*/  LDSM.16.M88.4 R172, [R217] ;  /* 0x00000000d9ac783b */ /* 0x000ea80000000200 */
[----:B------:R-:W-:Y:S01]  /*8f70*/  LDSM.16.M88.4 R180, [R223+0x8800] ;  /* 0x00880000dfb4783b */ /* 0x000fe20000000200 */
[C---:B----4-:R-:W-:Y:S03]  /*8f80*/  HMMA.16816.F32 R4, R184.reuse, R32, RZ ;  /* 0x00000020b804723c */ /* 0x050fe600000018ff */
[----:B------:R-:W-:Y:S04]  /*8f90*/  LDSM.16.M88.4 R196, [R228+0x6000] ;  /* 0x00600000e4c4783b */ /* 0x000fe80000000200 */
[----:B------:R-:W-:Y:S01]  /*8fa0*/  LDSM.16.M88.4 R200, [R223+0xe000] ;  /* 0x00e00000dfc8783b */ /* 0x000fe20000000200 */
[C---:B------:R-:W-:Y:S03]  /*8fb0*/  HMMA.16816.F32 R32, R184.reuse, R34, RZ ;  /* 0x00000022b820723c */ /* 0x040fe600000018ff */
[----:B------:R-:W0:Y:S03]  /*8fc0*/  LDGDEPBAR ;  /* 0x00000000000079af */ /* 0x000e260000000000 */
[C---:B-----5:R-:W-:Y:S06]  /*8fd0*/  HMMA.16816.F32 R28, R184.reuse, R24, RZ ;  /* 0x00000018b81c723c */ /* 0x060fec00000018ff */
[C---:B---3--:R-:W-:Y:S06]  /*8fe0*/  HMMA.16816.F32 R20, R184.reuse, R16, RZ ;  /* 0x00000010b814723c */ /* 0x048fec00000018ff */
[C---:B------:R-:W-:Y:S06]  /*8ff0*/  HMMA.16816.F32 R24, R184.reuse, R26, RZ ;  /* 0x0000001ab818723c */ /* 0x040fec00000018ff */
[C---:B------:R-:W-:Y:S06]  /*9000*/  HMMA.16816.F32 R16, R184.reuse, R18, RZ ;  /* 0x00000012b810723c */ /* 0x040fec00000018ff */
[C---:B-1----:R-:W-:Y:S06]  /*9010*/  HMMA.16816.F32 R188, R184.reuse, R168, RZ ;  /* 0x000000a8b8bc723c */ /* 0x042fec00000018ff */
[----:B------:R-:W-:Y:S01]  /*9020*/  HMMA.16816.F32 R184, R184, R170, RZ ;  /* 0x000000aab8b8723c */ /* 0x000fe200000018ff */
[----:B------:R-:W-:Y:S05]  /*9030*/  LDSM.16.M88.4 R168, [R226] ;  /* 0x00000000e2a8783b */ /* 0x000fea0000000200 */
[C---:B--2---:R-:W-:Y:S06]  /*9040*/  HMMA.16816.F32 R4, R12.reuse, R8, R4 ;  /* 0x000000080c04723c */ /* 0x044fec0000001804 */
[C---:B------:R-:W-:Y:S01]  /*9050*/  HMMA.16816.F32 R32, R12.reuse, R10, R32 ;  /* 0x0000000a0c20723c */ /* 0x040fe20000001820 */
[----:B------:R-:W1:Y:S05]  /*9060*/  LDSM.16.M88.4 R8, [R223+0x8000] ;  /* 0x00800000df08783b */ /* 0x000e6a0000000200 */
        /* <DEDUP_REMOVED lines=15> */
[----:B------:R-:W4:Y:S05]  /*9160*/  LDSM.16.M88.4 R180, [R216+0x1000] ;  /* 0x00100000d8b4783b */ /* 0x000f2a0000000200 */
[C---:B--2---:R-:W-:Y:S06]  /*9170*/  HMMA.16816.F32 R20, R168.reuse, R192, R20 ;  /* 0x000000c0a814723c */ /* 0x044fec0000001814 */
[----:B------:R-:W-:Y:S01]  /*9180*/  HMMA.16816.F32 R16, R168, R194, R16 ;  /* 0x000000c2a810723c */ /* 0x000fe20000001810 */
[----:B------:R-:W2:Y:S05]  /*9190*/  LDSM.16.M88.4 R192, [R216+0x1800] ;  /* 0x00180000d8c0783b */ /* 0x000eaa0000000200 */
[C---:B---3--:R-:W-:Y:S06]  /*91a0*/  HMMA.16816.F32 R4, R176.reuse, R12, R4 ;  /* 0x0000000cb004723c */ /* 0x048fec0000001804 */
[C---:B------:R-:W-:Y:S01]  /*91b0*/  HMMA.16816.F32 R32, R176.reuse, R14, R32 ;  /* 0x0000000eb020723c */ /* 0x040fe20000001820 */
[----:B------:R-:W-:Y:S05]  /*91c0*/  LDSM.16.M88.4 R12, [R229+0xa800] ;  /* 0x00a80000e50c783b */ /* 0x000fea0000000200 */
[C---:B-1----:R-:W-:Y:S06]  /*91d0*/  HMMA.16816.F32 R28, R176.reuse, R8, R28 ;  /* 0x00000008b01c723c */ /* 0x042fec000000181c */
[----:B------:R-:W-:Y:S01]  /*91e0*/  HMMA.16816.F32 R24, R176, R10, R24 ;  /* 0x0000000ab018723c */ /* 0x000fe20000001818 */
[----:B------:R-:W1:Y:S05]  /*91f0*/  LDSM.16.M88.4 R8, [R230+0x2000] ;  /* 0x00200000e608783b */ /* 0x000e6a0000000200 */
[C---:B------:R-:W-:Y:S06]  /*9200*/  HMMA.16816.F32 R188, R168.reuse, R172, R188 ;  /* 0x000000aca8bc723c */ /* 0x040fec00000018bc */
[----:B------:R-:W-:Y:S01]  /*9210*/  HMMA.16816.F32 R184, R168, R174, R184 ;  /* 0x000000aea8b8723c */ /* 0x000fe200000018b8 */
[----:B------:R-:W3:Y:S04]  /*9220*/  LDSM.16.M88.4 R172, [R229+0xa000] ;  /* 0x00a00000e5ac783b */ /* 0x000ee80000000200 */
[----:B------:R-:W5:Y:S01]  /*9230*/  LDSM.16.M88.4 R168, [R229+0xb000] ;  /* 0x00b00000e5a8783b */ /* 0x000f620000000200 */
[C---:B----4-:R-:W-:Y:S06]  /*9240*/  HMMA.16816.F32 R20, R176.reuse, R180, R20 ;  /* 0x000000b4b014723c */ /* 0x050fec0000001814 */
[C---:B------:R-:W-:Y:S01]  /*9250*/  HMMA.16816.F32 R16, R176.reuse, R182, R16 ;  /* 0x000000b6b010723c */ /* 0x040fe20000001810 */
[----:B------:R-:W4:Y:S05]  /*9260*/  LDSM.16.M88.4 R180, [R229+0xb800] ;  /* 0x00b80000e5b4783b */ /* 0x000f2a0000000200 */
[C---:B--2---:R-:W-:Y:S06]  /*9270*/  HMMA.16816.F32 R188, R176.reuse, R192, R188 ;  /* 0x000000c0b0bc723c */ /* 0x044fec00000018bc */
[----:B------:R-:W-:Y:S01]  /*9280*/  HMMA.16816.F32 R184, R176, R194, R184 ;  /* 0x000000c2b0b8723c */ /* 0x000fe200000018b8 */
[----:B------:R-:W-:Y:S04]  /*9290*/  LDSM.16.M88.4 R192, [R215] ;  /* 0x00000000d7c0783b */ /* 0x000fe80000000200 */
[----:B------:R-:W-:Y:S01]  /*92a0*/  LDSM.16.M88.4 R176, [R212] ;  /* 0x00000000d4b0783b */ /* 0x000fe20000000200 */
[C---:B-1----:R-:W-:Y:S06]  /*92b0*/  HMMA.16816.F32 R28, R8.reuse, R12, R28 ;  /* 0x0000000c081c723c */ /* 0x042fec000000181c */
[C---:B------:R-:W-:Y:S01]  /*92c0*/  HMMA.16816.F32 R24, R8.reuse, R14, R24 ;  /* 0x0000000e0818723c */ /* 0x040fe20000001818 */
[----:B------:R-:W1:Y:S05]  /*92d0*/  LDSM.16.M88.4 R12, [R228+0x2000] ;  /* 0x00200000e40c783b */ /* 0x000e6a0000000200 */
[C---:B---3--:R-:W-:Y:S06]  /*92e0*/  HMMA.16816.F32 R4, R8.reuse, R172, R4 ;  /* 0x000000ac0804723c */ /* 0x048fec0000001804 */
[C---:B------:R-:W-:Y:S01]  /*92f0*/  HMMA.16816.F32 R32, R8.reuse, R174, R32 ;  /* 0x000000ae0820723c */ /* 0x040fe20000001820 */
[----:B------:R-:W2:Y:S05]  /*9300*/  LDSM.16.M88.4 R172, [R214] ;  /* 0x00000000d6ac783b */ /* 0x000eaa0000000200 */
[C---:B-----5:R-:W-:Y:S06]  /*9310*/  HMMA.16816.F32 R20, R8.reuse, R168, R20 ;  /* 0x000000a80814723c */ /* 0x060fec0000001814 */
[C---:B------:R-:W-:Y:S01]  /*9320*/  HMMA.16816.F32 R16, R8.reuse, R170, R16 ;  /* 0x000000aa0810723c */ /* 0x040fe20000001810 */
[----:B------:R-:W3:Y:S05]  /*9330*/  LDSM.16.M88.4 R168, [R213] ;  /* 0x00000000d5a8783b */ /* 0x000eea0000000200 */
[C---:B----4-:R-:W-:Y:S06]  /*9340*/  HMMA.16816.F32 R188, R8.reuse, R180, R188 ;  /* 0x000000b408bc723c */ /* 0x050fec00000018bc */
[----:B------:R-:W-:Y:S01]  /*9350*/  HMMA.16816.F32 R184, R8, R182, R184 ;  /* 0x000000b608b8723c */ /* 0x000fe200000018b8 */
[----:B------:R-:W-:Y:S04]  /*9360*/  LDSM.16.M88.4 R180, [R226+0x2000] ;  /* 0x00200000e2b4783b */ /* 0x000fe80000000200 */
[----:B------:R-:W4:Y:S01]  /*9370*/  LDSM.16.M88.4 R8, [R223+0xa000] ;  /* 0x00a00000df08783b */ /* 0x000f220000000200 */
[C---:B-1----:R-:W-:Y:S06]  /*9380*/  HMMA.16816.F32 R4, R12.reuse, R192, R4 ;  /* 0x000000c00c04723c */ /* 0x042fec0000001804 */
[C---:B------:R-:W-:Y:S01]  /*9390*/  HMMA.16816.F32 R32, R12.reuse, R194, R32 ;  /* 0x000000c20c20723c */ /* 0x040fe20000001820 */
[----:B------:R-:W-:Y:S05]  /*93a0*/  LDSM.16.M88.4 R192, [R223+0xb800] ;  /* 0x00b80000dfc0783b */ /* 0x000fea0000000200 */
[C---:B--2---:R-:W-:Y:S06]  /*93b0*/  HMMA.16816.F32 R28, R12.reuse, R172, R28 ;  /* 0x000000ac0c1c723c */ /* 0x044fec000000181c */
[C---:B------:R-:W-:Y:S01]  /*93c0*/  HMMA.16816.F32 R24, R12.reuse, R174, R24 ;  /* 0x000000ae0c18723c */ /* 0x040fe20000001818 */
[----:B------:R-:W1:Y:S05]  /*93d0*/  LDSM.16.M88.4 R172, [R223+0xa800] ;  /* 0x00a80000dfac783b */ /* 0x000e6a0000000200 */
[C---:B---3--:R-:W-:Y:S06]  /*93e0*/  HMMA.16816.F32 R20, R12.reuse, R168, R20 ;  /* 0x000000a80c14723c */ /* 0x048fec0000001814 */
[C---:B------:R-:W-:Y:S01]  /*93f0*/  HMMA.16816.F32 R16, R12.reuse, R170, R16 ;  /* 0x000000aa0c10723c */ /* 0x040fe20000001810 */
[----:B------:R-:W2:Y:S05]  /*9400*/  LDSM.16.M88.4 R168, [R223+0xb000] ;  /* 0x00b00000dfa8783b */ /* 0x000eaa0000000200 */
[C---:B------:R-:W-:Y:S06]  /*9410*/  HMMA.16816.F32 R188, R12.reuse, R176, R188 ;  /* 0x000000b00cbc723c */ /* 0x040fec00000018bc */
[----:B------:R-:W-:Y:S01]  /*9420*/  HMMA.16816.F32 R184, R12, R178, R184 ;  /* 0x000000b20cb8723c */ /* 0x000fe200000018b8 */
[----:B------:R-:W-:Y:S04]  /*9430*/  LDSM.16.M88.4 R12, [R216+0x2000] ;  /* 0x00200000d80c783b */ /* 0x000fe80000000200 */
[----:B------:R-:W-:Y:S01]  /*9440*/  LDSM.16.M88.4 R176, [R216+0x2800] ;  /* 0x00280000d8b0783b */ /* 0x000fe20000000200 */
[C---:B----4-:R-:W-:Y:S06]  /*9450*/  HMMA.16816.F32 R4, R180.reuse, R8, R4 ;  /* 0x00000008b404723c */ /* 0x050fec0000001804 */
[C---:B------:R-:W-:Y:S01]  /*9460*/  HMMA.16816.F32 R32, R180.reuse, R10, R32 ;  /* 0x0000000ab420723c */ /* 0x040fe20000001820 */
[----:B------:R-:W3:Y:S05]  /*9470*/  LDSM.16.M88.4 R8, [R225+0x2000] ;  /* 0x00200000e108783b */ /* 0x000eea0000000200 */
[C---:B-1----:R-:W-:Y:S06]  /*9480*/  HMMA.16816.F32 R28, R180.reuse, R172, R28 ;  /* 0x000000acb41c723c */ /* 0x042fec000000181c */
[C---:B------:R-:W-:Y:S01]  /*9490*/  HMMA.16816.F32 R24, R180.reuse, R174, R24 ;  /* 0x000000aeb418723c */ /* 0x040fe20000001818 */
[----:B------:R-:W1:Y:S05]  /*94a0*/  LDSM.16.M88.4 R172, [R216+0x3000] ;  /* 0x00300000d8ac783b */ /* 0x000e6a0000000200 */
[C---:B--2---:R-:W-:Y:S06]  /*94b0*/  HMMA.16816.F32 R20, R180.reuse, R168, R20 ;  /* 0x000000a8b414723c */ /* 0x044fec0000001814 */
        /* <DEDUP_REMOVED lines=22> */
[C---:B------:R-:W-:Y:S06]  /*9620*/  HMMA.16816.F32 R28, R12.reuse, R180, R28 ;  /* 0x000000b40c1c723c */ /* 0x040fec000000181c */
[C---:B------:R-:W-:Y:S01]  /*9630*/  HMMA.16816.F32 R24, R12.reuse, R182, R24 ;  /* 0x000000b60c18723c */ /* 0x040fe20000001818 */
[----:B------:R-:W5:Y:S05]  /*9640*/  LDSM.16.M88.4 R180, [R209] ;  /* 0x00000000d1b4783b */ /* 0x000f6a0000000200 */
[C---:B----4-:R-:W-:Y:S06]  /*9650*/  HMMA.16816.F32 R20, R12.reuse, R176, R20 ;  /* 0x000000b00c14723c */ /* 0x050fec0000001814 */
[C---:B------:R-:W-:Y:S01]  /*9660*/  HMMA.16816.F32 R16, R12.reuse, R178, R16 ;  /* 0x000000b20c10723c */ /* 0x040fe20000001810 */
[----:B------:R-:W4:Y:S05]  /*9670*/  LDSM.16.M88.4 R176, [R208] ;  /* 0x00000000d0b0783b */ /* 0x000f2a0000000200 */
        /* <DEDUP_REMOVED lines=10> */
[C---:B-----5:R-:W-:Y:S06]  /*9720*/  HMMA.16816.F32 R20, R168.reuse, R180, R20 ;  /* 0x000000b4a814723c */ /* 0x060fec0000001814 */
[C---:B------:R-:W-:Y:S01]  /*9730*/  HMMA.16816.F32 R16, R168.reuse, R182, R16 ;  /* 0x000000b6a810723c */ /* 0x040fe20000001810 */
[----:B------:R-:W-:Y:S05]  /*9740*/  LDSM.16.M88.4 R180, [R225+0x4000] ;  /* 0x00400000e1b4783b */ /* 0x000fea0000000200 */
[C---:B----4-:R-:W-:Y:S06]  /*9750*/  HMMA.16816.F32 R188, R168.reuse, R176, R188 ;  /* 0x000000b0a8bc723c */ /* 0x050fec00000018bc */
[----:B------:R-:W-:Y:S01]  /*9760*/  HMMA.16816.F32 R184, R168, R178, R184 ;  /* 0x000000b2a8b8723c */ /* 0x000fe200000018b8 */
[----:B------:R-:W4:Y:S04]  /*9770*/  LDSM.16.M88.4 R176, [R223+0xd800] ;  /* 0x00d80000dfb0783b */ /* 0x000f280000000200 */
[----:B------:R-:W5:Y:S01]  /*9780*/  LDSM.16.M88.4 R168, [R216+0x4000] ;  /* 0x00400000d8a8783b */ /* 0x000f620000000200 */
[C---:B-1----:R-:W-:Y:S06]  /*9790*/  HMMA.16816.F32 R4, R172.reuse, R12, R4 ;  /* 0x0000000cac04723c */ /* 0x042fec0000001804 */
        /* <DEDUP_REMOVED lines=11> */
[----:B------:R-:W-:Y:S01]  /*9850*/  LDSM.16.M88.4 R176, [R229+0xf800] ;  /* 0x00f80000e5b0783b */ /* 0x000fe20000000200 */
[C---:B-----5:R-:W-:Y:S06]  /*9860*/  HMMA.16816.F32 R4, R180.reuse, R168, R4 ;  /* 0x000000a8b404723c */ /* 0x060fec0000001804 */
        /* <DEDUP_REMOVED lines=11> */
[----:B------:R-:W-:Y:S01]  /*9920*/  LDSM.16.M88.4 R192, [R204] ;  /* 0x00000000ccc0783b */ /* 0x000fe20000000200 */
[C---:B----4-:R-:W-:Y:S06]  /*9930*/  HMMA.16816.F32 R4, R172.reuse, R168, R4 ;  /* 0x000000a8ac04723c */ /* 0x050fec0000001804 */
[C---:B------:R-:W-:Y:S01]  /*9940*/  HMMA.16816.F32 R32, R172.reuse, R170, R32 ;  /* 0x000000aaac20723c */ /* 0x040fe20000001820 */
[----:B------:R-:W3:Y:S05]  /*9950*/  LDSM.16.M88.4 R168, [R207] ;  /* 0x00000000cfa8783b */ /* 0x000eea0000000200 */
        /* <DEDUP_REMOVED lines=8> */
[----:B------:R-:W4:Y:S04]  /*99e0*/  LDSM.16.M88.4 R172, [R223+0xf000] ;  /* 0x00f00000dfac783b */ /* 0x000f280000000200 */
        /* <DEDUP_REMOVED lines=8> */
[----:B------:R-:W-:Y:S01]  /*9a70*/  HMMA.16816.F32 R16, R196, R10, R16 ;  /* 0x0000000ac410723c */ /* 0x000fe20000001810 */
[----:B------:R-:W1:Y:S05]  /*9a80*/  LDSM.16.M88.4 R8, [R216+0x6000] ;  /* 0x00600000d808783b */ /* 0x000e6a0000000200 */
[----:B------:R-:W-:Y:S06]  /*9a90*/  HMMA.16816.F32 R4, R180, R200, R4 ;  /* 0x000000c8b404723c */ /* 0x000fec0000001804 */
[C---:B------:R-:W-:Y:S06]  /*9aa0*/  HMMA.16816.F32 R188, R196.reuse, R192, R188 ;  /* 0x000000c0c4bc723c */ /* 0x040fec00000018bc */
[----:B------:R-:W-:Y:S06]  /*9ab0*/  HMMA.16816.F32 R184, R196, R194, R184 ;  /* 0x000000c2c4b8723c */ /* 0x000fec00000018b8 */
[C---:B----4-:R-:W-:Y:S06]  /*9ac0*/  HMMA.16816.F32 R20, R180.reuse, R172, R20 ;  /* 0x000000acb414723c */ /* 0x050fec0000001814 */
[----:B------:R-:W-:Y:S01]  /*9ad0*/  HMMA.16816.F32 R32, R180, R202, R32 ;  /* 0x000000cab420723c */ /* 0x000fe20000001820 */
[----:B------:R-:W-:-:S04]  /*9ae0*/  IMAD.U32 R173, RZ, RZ, UR20 ;  /* 0x00000014ffad7e24 */ /* 0x000fc8000f8e00ff */
[----:B------:R-:W-:Y:S01]  /*9af0*/  IMAD R173, R173, 0x40, R234 ;  /* 0x00000040adad7824 */ /* 0x000fe200078e02ea */
[----:B---3--:R-:W-:Y:S03]  /*9b00*/  HMMA.16816.F32 R188, R180, R168, R188 ;  /* 0x000000a8b4bc723c */ /* 0x008fe600000018bc */
[C---:B------:R-:W-:Y:S01]  /*9b10*/  VIADD R0, R173.reuse, 0x1 ;  /* 0x00000001ad007836 */ /* 0x040fe20000000000 */
[----:B------:R-:W-:Y:S01]  /*9b20*/  ISETP.GE.AND P6, PT, R173, R250, PT ;  /* 0x000000faad00720c */ /* 0x000fe20003fc6270 */
[----:B------:R-:W-:Y:S01]  /*9b30*/  IMAD.IADD R2, R249, 0x1, -R173 ;  /* 0x00000001f9027824 */ /* 0x000fe200078e0aad */
[----:B-1----:R-:W-:Y:S01]  /*9b40*/  HMMA.16816.F32 R4, R12, R8, R4 ;  /* 0x000000080c04723c */ /* 0x002fe20000001804 */
[----:B------:R-:W-:Y:S01]  /*9b50*/  IMAD.IADD R168, R252, 0x1, -R0 ;  /* 0x00000001fca87824 */ /* 0x000fe200078e0a00 */
[C---:B------:R-:W-:Y:S02]  /*9b60*/  ISETP.LT.OR P6, PT, R173.reuse, R251, P6 ;  /* 0x000000fbad00720c */ /* 0x040fe400037c1670 */
[----:B------:R-:W-:-:S02]  /*9b70*/  ISETP.GE.AND P1, PT, R173, R243, PT ;  /* 0x000000f3ad00720c */ /* 0x000fc40003f26270 */
[----:B------:R-:W-:Y:S01]  /*9b80*/  HMMA.16816.F32 R184, R180, R170, R184 ;  /* 0x000000aab4b8723c */ /* 0x000fe200000018b8 */
[----:B------:R-:W-:Y:S01]  /*9b90*/  IMAD.IADD R8, R252, 0x1, -R173 ;  /* 0x00000001fc087824 */ /* 0x000fe200078e0aad */
[----:B------:R-:W-:Y:S02]  /*9ba0*/  ISETP.GE.AND P0, PT, R0, R250, PT ;  /* 0x000000fa0000720c */ /* 0x000fe40003f06270 */
[----:B------:R-:W-:Y:S02]  /*9bb0*/  ISETP.LT.OR P1, PT, R173, R248, P1 ;  /* 0x000000f8ad00720c */ /* 0x000fe40000f21670 */
[----:B------:R-:W-:Y:S01]  /*9bc0*/  IABS R9, R8 ;  /* 0x0000000800097213 */ /* 0x000fe20000000000 */
[----:B------:R-:W-:Y:S01]  /*9bd0*/  HMMA.16816.F32 R32, R12, R10, R32 ;  /* 0x0000000a0c20723c */ /* 0x000fe20000001820 */
[----:B------:R-:W-:Y:S02]  /*9be0*/  IABS R8, R2 ;  /* 0x0000000200087213 */ /* 0x000fe40000000000 */
[----:B------:R-:W-:-:S02]  /*9bf0*/  IABS R2, R168 ;  /* 0x000000a800027213 */ /* 0x000fc40000000000 */
[----:B------:R-:W1:Y:S01]  /*9c00*/  LDSM.16.M88.4 R168, [R216+0x6800] ;  /* 0x00680000d8a8783b */ /* 0x000e620000000200 */
[----:B------:R-:W-:Y:S01]  /*9c10*/  I2FP.F32.S32 R9, R9 ;  /* 0x0000000900097245 */ /* 0x000fe20000201400 */
[C---:B------:R-:W-:Y:S01]  /*9c20*/  HMMA.16816.F32 R16, R180.reuse, R174, R16 ;  /* 0x000000aeb410723c */ /* 0x040fe20000001810 */
[----:B------:R-:W-:Y:S02]  /*9c30*/  I2FP.F32.S32 R2, R2 ;  /* 0x0000000200027245 */ /* 0x000fe40000201400 */
[----:B------:R-:W-:Y:S01]  /*9c40*/  ISETP.LT.OR P0, PT, R0, R251, P0 ;  /* 0x000000fb0000720c */ /* 0x000fe20000701670 */
[----:B------:R-:W-:Y:S01]  /*9c50*/  FFMA.FTZ R4, R9, -UR17, R4 ;  /* 0x8000001109047c23 */ /* 0x000fe20008010004 */
[----:B------:R-:W-:Y:S01]  /*9c60*/  VIADD R9, R173, 0x8 ;  /* 0x00000008ad097836 */ /* 0x000fe20000000000 */
[----:B------:R-:W-:Y:S01]  /*9c70*/  HMMA.16816.F32 R28, R180, R176, R28 ;  /* 0x000000b0b41c723c */ /* 0x000fe2000000181c */
[----:B------:R-:W-:Y:S01]  /*9c80*/  I2FP.F32.S32 R175, R8 ;  /* 0x0000000800af7245 */ /* 0x000fe20000201400 */
[----:B------:R-:W-:Y:S01]  /*9c90*/  FFMA.FTZ R5, R2, -UR17, R5 ;  /* 0x8000001102057c23 */ /* 0x000fe20008010005 */
[----:B------:R-:W-:Y:S01]  /*9ca0*/  IMAD.IADD R8, R249, 0x1, -R0 ;  /* 0x00000001f9087824 */ /* 0x000fe200078e0a00 */
[----:B------:R-:W-:Y:S01]  /*9cb0*/  FSEL R2, R4, -INF , !P6 ;  /* 0xff80000004027808 */ /* 0x000fe20007000000 */
[----:B------:R-:W-:-:S02]  /*9cc0*/  IMAD.IADD R10, R252, 0x1, -R9 ;  /* 0x00000001fc0a7824 */ /* 0x000fc400078e0a09 */
[----:B------:R-:W-:Y:S01]  /*9cd0*/  FFMA.FTZ R6, R175, -UR17, R6 ;  /* 0x80000011af067c23 */ /* 0x000fe20008010006 */
[C---:B------:R-:W-:Y:S01]  /*9ce0*/  ISETP.GE.AND P6, PT, R0.reuse, R243, PT ;  /* 0x000000f30000720c */ /* 0x040fe20003fc6270 */
[----:B------:R-:W-:Y:S01]  /*9cf0*/  VIADD R4, R173, 0x9 ;  /* 0x00000009ad047836 */ /* 0x000fe20000000000 */
[----:B------:R-:W-:Y:S01]  /*9d00*/  IABS R8, R8 ;  /* 0x0000000800087213 */ /* 0x000fe20000000000 */
[----:B------:R-:W-:Y:S01]  /*9d10*/  HMMA.16816.F32 R24, R180, R178, R24 ;  /* 0x000000b2b418723c */ /* 0x000fe20000001818 */
[----:B------:R-:W-:Y:S02]  /*9d20*/  ISETP.LT.OR P6, PT, R0, R248, P6 ;  /* 0x000000f80000720c */ /* 0x000fe400037c1670 */
[----:B------:R-:W-:Y:S01]  /*9d30*/  FSEL R177, R6, -INF , !P1 ;  /* 0xff80000006b17808 */ /* 0x000fe20004800000 */
[----:B------:R-:W-:Y:S01]  /*9d40*/  IMAD.IADD R6, R252, 0x1, -R4 ;  /* 0x00000001fc067824 */ /* 0x000fe200078e0a04 */
[----:B------:R-:W-:Y:S01]  /*9d50*/  FSEL R0, R5, -INF , !P0 ;  /* 0xff80000005007808 */ /* 0x000fe20004000000 */
[----:B------:R-:W-:Y:S01]  /*9d60*/  IMAD.IADD R5, R249, 0x1, -R9 ;  /* 0x00000001f9057824 */ /* 0x000fe200078e0a09 */
[----:B------:R-:W-:-:S02]  /*9d70*/  ISETP.GE.AND P1, PT, R9, R250, PT ;  /* 0x000000fa0900720c */ /* 0x000fc40003f26270 */
[C---:B------:R-:W-:Y:S02]  /*9d80*/  ISETP.GE.AND P0, PT, R9.reuse, R243, PT ;  /* 0x000000f30900720c */ /* 0x040fe40003f06270 */
[----:B------:R-:W-:Y:S02]  /*9d90*/  IABS R10, R10 ;  /* 0x0000000a000a7213 */ /* 0x000fe40000000000 */
[----:B------:R-:W-:Y:S02]  /*9da0*/  I2FP.F32.S32 R8, R8 ;  /* 0x0000000800087245 */ /* 0x000fe40000201400 */
[C---:B------:R-:W-:Y:S02]  /*9db0*/  ISETP.LT.OR P1, PT, R9.reuse, R251, P1 ;  /* 0x000000fb0900720c */ /* 0x040fe40000f21670 */
[----:B------:R-:W-:Y:S01]  /*9dc0*/  ISETP.LT.OR P0, PT, R9, R248, P0 ;  /* 0x000000f80900720c */ /* 0x000fe20000701670 */
[----:B------:R-:W-:Y:S01]  /*9dd0*/  FFMA.FTZ R7, R8, -UR17, R7 ;  /* 0x8000001108077c23 */ /* 0x000fe20008010007 */
[----:B------:R-:W-:Y:S01]  /*9de0*/  I2FP.F32.S32 R9, R10 ;  /* 0x0000000a00097245 */ /* 0x000fe20000201400 */
[----:B------:R-:W-:Y:S01]  /*9df0*/  IMAD.IADD R10, R249, 0x1, -R4 ;  /* 0x00000001f90a7824 */ /* 0x000fe200078e0a04 */
[----:B------:R-:W-:Y:S01]  /*9e00*/  IABS R5, R5 ;  /* 0x0000000500057213 */ /* 0x000fe20000000000 */
[----:B-1----:R-:W-:Y:S01]  /*9e10*/  HMMA.16816.F32 R28, R12, R168, R28 ;  /* 0x000000a80c1c723c */ /* 0x002fe2000000181c */
[----:B------:R-:W-:Y:S01]  /*9e20*/  IABS R6, R6 ;  /* 0x0000000600067213 */ /* 0x000fe20000000000 */
[----:B------:R-:W-:Y:S01]  /*9e30*/  FFMA.FTZ R9, R9, -UR17, R32 ;  /* 0x8000001109097c23 */ /* 0x000fe20008010020 */
[----:B------:R-:W-:-:S02]  /*9e40*/  I2FP.F32.S32 R5, R5 ;  /* 0x0000000500057245 */ /* 0x000fc40000201400 */
[----:B------:R-:W-:Y:S01]  /*9e50*/  I2FP.F32.S32 R6, R6 ;  /* 0x0000000600067245 */ /* 0x000fe20000201400 */
[----:B------:R-:W-:Y:S01]  /*9e60*/  HMMA.16816.F32 R24, R12, R170, R24 ;  /* 0x000000aa0c18723c */ /* 0x000fe20000001818 */
[----:B------:R-:W-:Y:S01]  /*9e70*/  FSEL R199, R7, -INF , !P6 ;  /* 0xff80000007c77808 */ /* 0x000fe20007000000 */
[----:B------:R-:W-:Y:S01]  /*9e80*/  FFMA.FTZ R5, R5, -UR17, R34 ;  /* 0x8000001105057c23 */ /* 0x000fe20008010022 */
[----:B------:R-:W-:Y:S01]  /*9e90*/  ISETP.GE.AND P6, PT, R4, R250, PT ;  /* 0x000000fa0400720c */ /* 0x000fe20003fc6270 */
[----:B------:R-:W-:Y:S01]  /*9ea0*/  FFMA.FTZ R6, R6, -UR17, R33 ;  /* 0x8000001106067c23 */ /* 0x000fe20008010021 */
[----:B------:R-:W-:Y:S01]  /*9eb0*/  FSEL R172, R9, -INF , !P1 ;  /* 0xff80000009ac7808 */ /* 0x000fe20004800000 */
[C---:B------:R-:W-:Y:S01]  /*9ec0*/  VIADD R33, R173.reuse, 0x10 ;  /* 0x00000010ad217836 */ /* 0x040fe20000000000 */
[C---:B------:R-:W-:Y:S01]  /*9ed0*/  ISETP.GE.AND P1, PT, R4.reuse, R243, PT ;  /* 0x000000f30400720c */ /* 0x040fe20003f26270 */
[----:B------:R-:W-:Y:S01]  /*9ee0*/  VIADD R9, R173, 0x11 ;  /* 0x00000011ad097836 */ /* 0x000fe20000000000 */
[----:B------:R-:W-:Y:S01]  /*9ef0*/  ISETP.LT.OR P6, PT, R4, R251, P6 ;  /* 0x000000fb0400720c */ /* 0x000fe200037c1670 */
[----:B------:R-:W-:Y:S01]  /*9f00*/  IMAD.IADD R34, R252, 0x1, -R33 ;  /* 0x00000001fc227824 */ /* 0x000fe200078e0a21 */
[----:B------:R-:W-:Y:S01]  /*9f10*/  ISETP.LT.OR P1, PT, R4, R248, P1 ;  /* 0x000000f80400720c */ /* 0x000fe20000f21670 */
[----:B------:R-:W-:Y:S01]  /*9f20*/  IMAD.IADD R8, R252, 0x1, -R9 ;  /* 0x00000001fc087824 */ /* 0x000fe200078e0a09 */
[----:B------:R-:W-:Y:S01]  /*9f30*/  FSEL R197, R5, -INF , !P0 ;  /* 0xff80000005c57808 */ /* 0x000fe20004000000 */
[----:B------:R-:W-:Y:S01]  /*9f40*/  IMAD.IADD R11, R249, 0x1, -R33 ;  /* 0x00000001f90b7824 */ /* 0x000fe200078e0a21 */
[----:B------:R-:W-:-:S02]  /*9f50*/  FSEL R32, R6, -INF , !P6 ;  /* 0xff80000006207808 */ /* 0x000fc40007000000 */
[----:B------:R-:W1:Y:S01]  /*9f60*/  LDSM.16.M88.4 R4, [R216+0x7000] ;  /* 0x00700000d804783b */ /* 0x000e620000000200 */
[----:B------:R-:W-:Y:S02]  /*9f70*/  IABS R10, R10 ;  /* 0x0000000a000a7213 */ /* 0x000fe40000000000 */
[C---:B------:R-:W-:Y:S02]  /*9f80*/  ISETP.GE.AND P0, PT, R33.reuse, R250, PT ;  /* 0x000000fa2100720c */ /* 0x040fe40003f06270 */
[C---:B------:R-:W-:Y:S02]  /*9f90*/  ISETP.GE.AND P6, PT, R33.reuse, R243, PT ;  /* 0x000000f32100720c */ /* 0x040fe40003fc6270 */
[----:B------:R-:W-:Y:S02]  /*9fa0*/  I2FP.F32.S32 R10, R10 ;  /* 0x0000000a000a7245 */ /* 0x000fe40000201400 */
[----:B------:R-:W-:Y:S02]  /*9fb0*/  IABS R34, R34 ;  /* 0x0000002200227213 */ /* 0x000fe40000000000 */
[C---:B------:R-:W-:Y:S01]  /*9fc0*/  ISETP.LT.OR P0, PT, R33.reuse, R251, P0 ;  /* 0x000000fb2100720c */ /* 0x040fe20000701670 */
[----:B------:R-:W-:Y:S01]  /*9fd0*/  FFMA.FTZ R35, R10, -UR17, R35 ;  /* 0x800000110a237c23 */ /* 0x000fe20008010023 */
[----:B------:R-:W-:Y:S01]  /*9fe0*/  ISETP.LT.OR P6, PT, R33, R248, P6 ;  /* 0x000000f82100720c */ /* 0x000fe200037c1670 */
[----:B------:R-:W-:Y:S01]  /*9ff0*/  IMAD.IADD R10, R249, 0x1, -R9 ;  /* 0x00000001f90a7824 */ /* 0x000fe200078e0a09 */
[----:B------:R-:W-:-:S02]  /*a000*/  IABS R8, R8 ;  /* 0x0000000800087213 */ /* 0x000fc40000000000 */
[----:B------:R-:W-:Y:S02]  /*a010*/  I2FP.F32.S32 R33, R34 ;  /* 0x0000002200217245 */ /* 0x000fe40000201400 */
[----:B------:R-:W-:Y:S02]  /*a020*/  IABS R11, R11 ;  /* 0x0000000b000b7213 */ /* 0x000fe40000000000 */
[----:B------:R-:W-:Y:S01]  /*a030*/  I2FP.F32.S32 R8, R8 ;  /* 0x0000000800087245 */ /* 0x000fe20000201400 */
[----:B------:R-:W-:Y:S01]  /*a040*/  FFMA.FTZ R28, R33, -UR17, R28 ;  /* 0x80000011211c7c23 */ /* 0x000fe2000801001c */
[----:B------:R-:W-:Y:S02]  /*a050*/  FSEL R171, R35, -INF , !P1 ;  /* 0xff80000023ab7808 */ /* 0x000fe40004800000 */
[----:B------:R-:W-:Y:S01]  /*a060*/  ISETP.GE.AND P1, PT, R9, R250, PT ;  /* 0x000000fa0900720c */ /* 0x000fe20003f26270 */
[----:B------:R-:W-:Y:S01]  /*a070*/  FFMA.FTZ R29, R8, -UR17, R29 ;  /* 0x80000011081d7c23 */ /* 0x000fe2000801001d */
[----:B------:R-:W-:Y:S01]  /*a080*/  I2FP.F32.S32 R11, R11 ;  /* 0x0000000b000b7245 */ /* 0x000fe20000201400 */
[C---:B------:R-:W-:Y:S01]  /*a090*/  VIADD R8, R173.reuse, 0x19 ;  /* 0x00000019ad087836 */ /* 0x040fe20000000000 */
[----:B------:R-:W-:Y:S01]  /*a0a0*/  FSEL R200, R28, -INF , !P0 ;  /* 0xff8000001cc87808 */ /* 0x000fe20004000000 */
[----:B------:R-:W-:Y:S01]  /*a0b0*/  VIADD R28, R173, 0x18 ;  /* 0x00000018ad1c7836 */ /* 0x000fe20000000000 */
[----:B------:R-:W-:Y:S01]  /*a0c0*/  ISETP.LT.OR P1, PT, R9, R251, P1 ;  /* 0x000000fb0900720c */ /* 0x000fe20000f21670 */
[----:B------:R-:W-:Y:S01]  /*a0d0*/  FFMA.FTZ R11, R11, -UR17, R30 ;  /* 0x800000110b0b7c23 */ /* 0x000fe2000801001e */
[----:B------:R-:W-:Y:S01]  /*a0e0*/  ISETP.GE.AND P0, PT, R9, R243, PT ;  /* 0x000000f30900720c */ /* 0x000fe20003f06270 */
[----:B------:R-:W-:Y:S01]  /*a0f0*/  IMAD.IADD R30, R249, 0x1, -R8 ;  /* 0x00000001f91e7824 */ /* 0x000fe200078e0a08 */
[----:B------:R-:W-:Y:S01]  /*a100*/  FSEL R182, R29, -INF , !P1 ;  /* 0xff8000001db67808 */ /* 0x000fe20004800000 */
[----:B------:R-:W-:Y:S01]  /*a110*/  IMAD.IADD R29, R252, 0x1, -R28 ;  /* 0x00000001fc1d7824 */ /* 0x000fe200078e0a1c */
[----:B------:R-:W-:-:S02]  /*a120*/  IABS R10, R10 ;  /* 0x0000000a000a7213 */ /* 0x000fc40000000000 */
[----:B------:R-:W-:Y:S01]  /*a130*/  FSEL R179, R11, -INF , !P6 ;  /* 0xff8000000bb37808 */ /* 0x000fe20007000000 */
[----:B------:R-:W-:Y:S01]  /*a140*/  IMAD.IADD R11, R249, 0x1, -R28 ;  /* 0x00000001f90b7824 */ /* 0x000fe200078e0a1c */
[----:B------:R-:W-:Y:S01]  /*a150*/  ISETP.LT.OR P0, PT, R9, R248, P0 ;  /* 0x000000f80900720c */ /* 0x000fe20000701670 */
[----:B------:R-:W-:Y:S01]  /*a160*/  IMAD.IADD R9, R252, 0x1, -R8 ;  /* 0x00000001fc097824 */ /* 0x000fe200078e0a08 */
[----:B------:R-:W-:Y:S01]  /*a170*/  IABS R29, R29 ;  /* 0x0000001d001d7213 */ /* 0x000fe20000000000 */
[C---:B-1----:R-:W-:Y:S01]  /*a180*/  HMMA.16816.F32 R20, R12.reuse, R4, R20 ;  /* 0x000000040c14723c */ /* 0x042fe20000001814 */
[----:B------:R-:W-:Y:S02]  /*a190*/  I2FP.F32.S32 R10, R10 ;  /* 0x0000000a000a7245 */ /* 0x000fe40000201400 */
[----:B------:R-:W-:Y:S02]  /*a1a0*/  IABS R11, R11 ;  /* 0x0000000b000b7213 */ /* 0x000fe40000000000 */
[----:B------:R-:W-:Y:S01]  /*a1b0*/  I2FP.F32.S32 R29, R29 ;  /* 0x0000001d001d7245 */ /* 0x000fe20000201400 */
[----:B------:R-:W-:Y:S01]  /*a1c0*/  FFMA.FTZ R31, R10, -UR17, R31 ;  /* 0x800000110a1f7c23 */ /* 0x000fe2000801001f */
[----:B------:R-:W-:Y:S01]  /*a1d0*/  IABS R9, R9 ;  /* 0x0000000900097213 */ /* 0x000fe20000000000 */
[----:B------:R-:W-:Y:S01]  /*a1e0*/  VIADD R5, R173, 0x20 ;  /* 0x00000020ad057836 */ /* 0x000fe20000000000 */
[-C--:B------:R-:W-:Y:S01]  /*a1f0*/  ISETP.GE.AND P6, PT, R28, R250.reuse, PT ;  /* 0x000000fa1c00720c */ /* 0x080fe20003fc6270 */
[----:B------:R-:W-:Y:S01]  /*a200*/  FFMA.FTZ R24, R29, -UR17, R24 ;  /* 0x800000111d187c23 */ /* 0x000fe20008010018 */
[----:B------:R-:W-:Y:S01]  /*a210*/  I2FP.F32.S32 R11, R11 ;  /* 0x0000000b000b7245 */ /* 0x000fe20000201400 */
[----:B------:R-:W-:Y:S01]  /*a220*/  IMAD.IADD R29, R252, 0x1, -R5 ;  /* 0x00000001fc1d7824 */ /* 0x000fe200078e0a05 */
[----:B------:R-:W-:Y:S01]  /*a230*/  I2FP.F32.S32 R4, R9 ;  /* 0x0000000900047245 */ /* 0x000fe20000201400 */
[----:B------:R-:W-:Y:S01]  /*a240*/  HMMA.16816.F32 R16, R12, R6, R16 ;  /* 0x000000060c10723c */ /* 0x000fe20000001810 */
[----:B------:R-:W-:Y:S01]  /*a250*/  ISETP.LT.OR P6, PT, R28, R251, P6 ;  /* 0x000000fb1c00720c */ /* 0x000fe200037c1670 */
[----:B------:R-:W-:Y:S01]  /*a260*/  FFMA.FTZ R11, R11, -UR17, R26 ;  /* 0x800000110b0b7c23 */ /* 0x000fe2000801001a */
[----:B------:R-:W-:Y:S01]  /*a270*/  FSEL R181, R31, -INF , !P0 ;  /* 0xff8000001fb57808 */ /* 0x000fe20004000000 */
[----:B------:R-:W-:Y:S01]  /*a280*/  FFMA.FTZ R9, R4, -UR17, R25 ;  /* 0x8000001104097c23 */ /* 0x000fe20008010019 */
[----:B------:R-:W-:Y:S01]  /*a290*/  ISETP.GE.AND P1, PT, R28, R243, PT ;  /* 0x000000f31c00720c */ /* 0x000fe20003f26270 */
[----:B------:R-:W-:Y:S01]  /*a2a0*/  VIADD R4, R173, 0x21 ;  /* 0x00000021ad047836 */ /* 0x000fe20000000000 */
[----:B------:R-:W-:-:S02]  /*a2b0*/  ISETP.GE.AND P0, PT, R8, R250, PT ;  /* 0x000000fa0800720c */ /* 0x000fc40003f06270 */
[----:B------:R-:W-:Y:S01]  /*a2c0*/  FSEL R26, R24, -INF , !P6 ;  /* 0xff800000181a7808 */ /* 0x000fe20007000000 */
[--C-:B------:R-:W-:Y:S01]  /*a2d0*/  IMAD.IADD R6, R249, 0x1, -R4.reuse ;  /* 0x00000001f9067824 */ /* 0x100fe200078e0a04 */
[----:B------:R-:W-:Y:S01]  /*a2e0*/  ISETP.LT.OR P1, PT, R28, R248, P1 ;  /* 0x000000f81c00720c */ /* 0x000fe20000f21670 */
[----:B------:R-:W-:Y:S01]  /*a2f0*/  IMAD.IADD R28, R252, 0x1, -R4 ;  /* 0x00000001fc1c7824 */ /* 0x000fe200078e0a04 */
[C---:B------:R-:W-:Y:S02]  /*a300*/  ISETP.LT.OR P0, PT, R8.reuse, R251, P0 ;  /* 0x000000fb0800720c */ /* 0x040fe40000701670 */
[----:B------:R-:W-:Y:S02]  /*a310*/  ISETP.GE.AND P6, PT, R8, R243, PT ;  /* 0x000000f30800720c */ /* 0x000fe40003fc6270 */
[----:B------:R-:W-:Y:S02]  /*a320*/  FSEL R25, R11, -INF , !P1 ;  /* 0xff8000000b197808 */ /* 0x000fe40004800000 */
[----:B------:R-:W-:-:S02]  /*a330*/  FSEL R24, R9, -INF , !P0 ;  /* 0xff80000009187808 */ /* 0x000fc40004000000 */
[----:B------:R-:W-:Y:S02]  /*a340*/  ISETP.LT.OR P6, PT, R8, R248, P6 ;  /* 0x000000f80800720c */ /* 0x000fe400037c1670 */
[----:B------:R-:W1:Y:S01]  /*a350*/  LDSM.16.M88.4 R8, [R216+0x7800] ;  /* 0x00780000d808783b */ /* 0x000e620000000200 */
[----:B------:R-:W-:Y:S01]  /*a360*/  ISETP.GE.AND P1, PT, R5, R250, PT ;  /* 0x000000fa0500720c */ /* 0x000fe20003f26270 */
[----:B------:R-:W-:-:S04]  /*a370*/  DEPBAR.LE SB0, 0x0 ;  /* 0x000080000000791a */ /* 0x000fc80000000000 */
[C---:B------:R-:W-:Y:S02]  /*a380*/  ISETP.GE.AND P0, PT, R5.reuse, R243, PT ;  /* 0x000000f30500720c */ /* 0x040fe40003f06270 */
[----:B------:R-:W-:Y:S02]  /*a390*/  IABS R29, R29 ;  /* 0x0000001d001d7213 */ /* 0x000fe40000000000 */
[C---:B------:R-:W-:Y:S01]  /*a3a0*/  ISETP.LT.OR P1, PT, R5.reuse, R251, P1 ;  /* 0x000000fb0500720c */ /* 0x040fe20000f21670 */
[----:B------:R-:W-:Y:S01]  /*a3b0*/  BAR.SYNC.DEFER_BLOCKING 0x0 ;  /* 0x0000000000007b1d */ /* 0x000fe20000010000 */
[----:B------:R-:W-:Y:S01]  /*a3c0*/  ISETP.LT.OR P0, PT, R5, R248, P0 ;  /* 0x000000f80500720c */ /* 0x000fe20000701670 */
[----:B------:R-:W-:Y:S01]  /*a3d0*/  IMAD.IADD R5, R249, 0x1, -R5 ;  /* 0x00000001f9057824 */ /* 0x000fe200078e0a05 */
[----:B------:R-:W-:Y:S02]  /*a3e0*/  IABS R30, R30 ;  /* 0x0000001e001e7213 */ /* 0x000fe40000000000 */
[----:B------:R-:W-:-:S02]  /*a3f0*/  I2FP.F32.S32 R29, R29 ;  /* 0x0000001d001d7245 */ /* 0x000fc40000201400 */
[----:B------:R-:W-:Y:S02]  /*a400*/  IABS R28, R28 ;  /* 0x0000001c001c7213 */ /* 0x000fe40000000000 */
[----:B------:R-:W-:Y:S01]  /*a410*/  I2FP.F32.S32 R30, R30 ;  /* 0x0000001e001e7245 */ /* 0x000fe20000201400 */
[----:B------:R-:W-:Y:S01]  /*a420*/  FFMA.FTZ R20, R29, -UR17, R20 ;  /* 0x800000111d147c23 */ /* 0x000fe20008010014 */
[----:B------:R-:W-:Y:S02]  /*a430*/  IABS R5, R5 ;  /* 0x0000000500057213 */ /* 0x000fe40000000000 */
[----:B------:R-:W-:Y:S01]  /*a440*/  I2FP.F32.S32 R28, R28 ;  /* 0x0000001c001c7245 */ /* 0x000fe20000201400 */
[----:B------:R-:W-:Y:S01]  /*a450*/  FFMA.FTZ R27, R30, -UR17, R27 ;  /* 0x800000111e1b7c23 */ /* 0x000fe2000801001b */
[----:B------:R-:W-:Y:S02]  /*a460*/  I2FP.F32.S32 R5, R5 ;  /* 0x0000000500057245 */ /* 0x000fe40000201400 */
[----:B------:R-:W-:Y:S01]  /*a470*/  FSEL R196, R20, -INF , !P1 ;  /* 0xff80000014c47808 */ /* 0x000fe20004800000 */
[----:B------:R-:W-:Y:S01]  /*a480*/  FFMA.FTZ R28, R28, -UR17, R21 ;  /* 0x800000111c1c7c23 */ /* 0x000fe20008010015 */
[----:B------:R-:W-:Y:S01]  /*a490*/  VIADD R20, R173, 0x28 ;  /* 0x00000028ad147836 */ /* 0x000fe20000000000 */
[----:B------:R-:W-:Y:S01]  /*a4a0*/  FSEL R21, R27, -INF , !P6 ;  /* 0xff8000001b157808 */ /* 0x000fe20007000000 */
[----:B------:R-:W-:Y:S01]  /*a4b0*/  FFMA.FTZ R22, R5, -UR17, R22 ;  /* 0x8000001105167c23 */ /* 0x000fe20008010016 */
[C---:B------:R-:W-:Y:S01]  /*a4c0*/  ISETP.GE.AND P6, PT, R4.reuse, R250, PT ;  /* 0x000000fa0400720c */ /* 0x040fe20003fc6270 */
[----:B------:R-:W-:Y:S01]  /*a4d0*/  VIADD R5, R173, 0x29 ;  /* 0x00000029ad057836 */ /* 0x000fe20000000000 */
[----:B------:R-:W-:Y:S01]  /*a4e0*/  ISETP.GE.AND P1, PT, R4, R243, PT ;  /* 0x000000f30400720c */ /* 0x000fe20003f26270 */
[--C-:B------:R-:W-:Y:S01]  /*a4f0*/  IMAD.IADD R7, R249, 0x1, -R20.reuse ;  /* 0x00000001f9077824 */ /* 0x100fe200078e0a14 */
[----:B------:R-:W-:Y:S01]  /*a500*/  IABS R6, R6 ;  /* 0x0000000600067213 */ /* 0x000fe20000000000 */
[----:B------:R-:W-:Y:S01]  /*a510*/  IMAD.IADD R27, R252, 0x1, -R20 ;  /* 0x00000001fc1b7824 */ /* 0x000fe200078e0a14 */
[C---:B------:R-:W-:Y:S01]  /*a520*/  ISETP.LT.OR P6, PT, R4.reuse, R251, P6 ;  /* 0x000000fb0400720c */ /* 0x040fe200037c1670 */
[----:B-1----:R-:W-:Y:S01]  /*a530*/  HMMA.16816.F32 R188, R12, R8, R188 ;  /* 0x000000080cbc723c */ /* 0x002fe200000018bc */
[----:B------:R-:W-:Y:S01]  /*a540*/  ISETP.LT.OR P1, PT, R4, R248, P1 ;  /* 0x000000f80400720c */ /* 0x000fe20000f21670 */
[----:B------:R-:W-:Y:S01]  /*a550*/  IMAD.IADD R4, R252, 0x1, -R5 ;  /* 0x00000001fc047824 */ /* 0x000fe200078e0a05 */
[----:B------:R-:W-:-:S02]  /*a560*/  I2FP.F32.S32 R6, R6 ;  /* 0x0000000600067245 */ /* 0x000fc40000201400 */
[----:B------:R-:W-:Y:S01]  /*a570*/  IABS R7, R7 ;  /* 0x0000000700077213 */ /* 0x000fe20000000000 */
[----:B------:R-:W-:Y:S01]  /*a580*/  HMMA.16816.F32 R184, R12, R10, R184 ;  /* 0x0000000a0cb8723c */ /* 0x000fe200000018b8 */
[----:B------:R-:W-:Y:S01]  /*a590*/  IABS R27, R27 ;  /* 0x0000001b001b7213 */ /* 0x000fe20000000000 */
[----:B------:R-:W-:Y:S01]  /*a5a0*/  FFMA.FTZ R23, R6, -UR17, R23 ;  /* 0x8000001106177c23 */ /* 0x000fe20008010017 */
[----:B------:R-:W-:Y:S01]  /*a5b0*/  IABS R4, R4 ;  /* 0x0000000400047213 */ /* 0x000fe20000000000 */
[----:B------:R-:W-:Y:S01]  /*a5c0*/  IMAD.IADD R8, R249, 0x1, -R5 ;  /* 0x00000001f9087824 */ /* 0x000fe200078e0a05 */
[----:B------:R-:W-:Y:S02]  /*a5d0*/  I2FP.F32.S32 R7, R7 ;  /* 0x0000000700077245 */ /* 0x000fe40000201400 */
[----:B------:R-:W-:Y:S02]  /*a5e0*/  I2FP.F32.S32 R27, R27 ;  /* 0x0000001b001b7245 */ /* 0x000fe40000201400 */
[----:B------:R-:W-:Y:S01]  /*a5f0*/  FSEL R193, R22, -INF , !P0 ;  /* 0xff80000016c17808 */ /* 0x000fe20004000000 */
[----:B------:R-:W-:Y:S01]  /*a600*/  FFMA.FTZ R18, R7, -UR17, R18 ;  /* 0x8000001107127c23 */ /* 0x000fe20008010012 */
[----:B------:R-:W-:Y:S01]  /*a610*/  I2FP.F32.S32 R4, R4 ;  /* 0x0000000400047245 */ /* 0x000fe20000201400 */
[----:B------:R-:W-:Y:S01]  /*a620*/  VIADD R7, R173, 0x30 ;  /* 0x00000030ad077836 */ /* 0x000fe20000000000 */
[-C--:B------:R-:W-:Y:S01]  /*a630*/  ISETP.GE.AND P0, PT, R20, R250.reuse, PT ;  /* 0x000000fa1400720c */ /* 0x080fe20003f06270 */
[----:B------:R-:W-:Y:S01]  /*a640*/  FFMA.FTZ R16, R27, -UR17, R16 ;  /* 0x800000111b107c23 */ /* 0x000fe20008010010 */
[----:B------:R-:W-:Y:S01]  /*a650*/  FSEL R194, R28, -INF , !P6 ;  /* 0xff8000001cc27808 */ /* 0x000fe20007000000 */
[----:B------:R-:W-:Y:S01]  /*a660*/  FFMA.FTZ R17, R4, -UR17, R17 ;  /* 0x8000001104117c23 */ /* 0x000fe20008010011 */
[----:B------:R-:W-:Y:S01]  /*a670*/  FSEL R195, R23, -INF , !P1 ;  /* 0xff80000017c37808 */ /* 0x000fe20004800000 */
[----:B------:R-:W-:Y:S01]  /*a680*/  VIADD R4, R173, 0x31 ;  /* 0x00000031ad047836 */ /* 0x000fe20000000000 */
[----:B------:R-:W-:Y:S01]  /*a690*/  ISETP.GE.AND P6, PT, R20, R243, PT ;  /* 0x000000f31400720c */ /* 0x000fe20003fc6270 */
[C---:B------:R-:W-:Y:S01]  /*a6a0*/  IMAD.IADD R9, R252.reuse, 0x1, -R7 ;  /* 0x00000001fc097824 */ /* 0x040fe200078e0a07 */
[----:B------:R-:W-:Y:S01]  /*a6b0*/  ISETP.GE.AND P1, PT, R5, R250, PT ;  /* 0x000000fa0500720c */ /* 0x000fe20003f26270 */
[----:B------:R-:W-:Y:S01]  /*a6c0*/  IMAD.IADD R6, R252, 0x1, -R4 ;  /* 0x00000001fc067824 */ /* 0x000fe200078e0a04 */
[----:B------:R-:W-:-:S02]  /*a6d0*/  ISETP.LT.OR P0, PT, R20, R251, P0 ;  /* 0x000000fb1400720c */ /* 0x000fc40000701670 */
[----:B------:R-:W-:Y:S02]  /*a6e0*/  ISETP.LT.OR P6, PT, R20, R248, P6 ;  /* 0x000000f81400720c */ /* 0x000fe400037c1670 */
[C---:B------:R-:W-:Y:S02]  /*a6f0*/  ISETP.LT.OR P1, PT, R5.reuse, R251, P1 ;  /* 0x000000fb0500720c */ /* 0x040fe40000f21670 */
[----:B------:R-:W-:Y:S02]  /*a700*/  FSEL R198, R16, -INF , !P0 ;  /* 0xff80000010c67808 */ /* 0x000fe40004000000 */
[----:B------:R-:W-:Y:S02]  /*a710*/  ISETP.GE.AND P0, PT, R5, R243, PT ;  /* 0x000000f30500720c */ /* 0x000fe40003f06270 */
[----:B------:R-:W-:Y:S02]  /*a720*/  FSEL R183, R18, -INF , !P6 ;  /* 0xff80000012b77808 */ /* 0x000fe40007000000 */
[----:B------:R-:W-:-:S02]  /*a730*/  FSEL R192, R17, -INF , !P1 ;  /* 0xff80000011c07808 */ /* 0x000fc40004800000 */
[C---:B------:R-:W-:Y:S02]  /*a740*/  ISETP.GE.AND P6, PT, R7.reuse, R250, PT ;  /* 0x000000fa0700720c */ /* 0x040fe40003fc6270 */
[----:B------:R-:W-:Y:S02]  /*a750*/  ISETP.GE.AND P1, PT, R7, R243, PT ;  /* 0x000000f30700720c */ /* 0x000fe40003f26270 */
[----:B------:R-:W-:Y:S02]  /*a760*/  IABS R8, R8 ;  /* 0x0000000800087213 */ /* 0x000fe40000000000 */
[----:B------:R-:W-:Y:S02]  /*a770*/  IABS R9, R9 ;  /* 0x0000000900097213 */ /* 0x000fe40000000000 */
[----:B------:R-:W-:Y:S01]  /*a780*/  ISETP.LT.OR P0, PT, R5, R248, P0 ;  /* 0x000000f80500720c */ /* 0x000fe20000701670 */
[----:B------:R-:W-:Y:S01]  /*a790*/  IMAD.IADD R5, R249, 0x1, -R7 ;  /* 0x00000001f9057824 */ /* 0x000fe200078e0a07 */
[----:B------:R-:W-:-:S02]  /*a7a0*/  ISETP.LT.OR P6, PT, R7, R251, P6 ;  /* 0x000000fb0700720c */ /* 0x000fc400037c1670 */
[----:B------:R-:W-:Y:S02]  /*a7b0*/  ISETP.LT.OR P1, PT, R7, R248, P1 ;  /* 0x000000f80700720c */ /* 0x000fe40000f21670 */
[----:B------:R-:W-:Y:S02]  /*a7c0*/  IABS R6, R6 ;  /* 0x0000000600067213 */ /* 0x000fe40000000000 */
[----:B------:R-:W-:Y:S02]  /*a7d0*/  I2FP.F32.S32 R8, R8 ;  /* 0x0000000800087245 */ /* 0x000fe40000201400 */
[----:B------:R-:W-:Y:S02]  /*a7e0*/  I2FP.F32.S32 R7, R9 ;  /* 0x0000000900077245 */ /* 0x000fe40000201400 */
[----:B------:R-:W-:Y:S01]  /*a7f0*/  I2FP.F32.S32 R6, R6 ;  /* 0x0000000600067245 */ /* 0x000fe20000201400 */
[----:B------:R-:W-:Y:S01]  /*a800*/  FFMA.FTZ R19, R8, -UR17, R19 ;  /* 0x8000001108137c23 */ /* 0x000fe20008010013 */
[----:B------:R-:W-:Y:S01]  /*a810*/  IABS R5, R5 ;  /* 0x0000000500057213 */ /* 0x000fe20000000000 */
[----:B------:R-:W-:Y:S01]  /*a820*/  FFMA.FTZ R7, R7, -UR17, R188 ;  /* 0x8000001107077c23 */ /* 0x000fe200080100bc */
[----:B------:R-:W-:-:S02]  /*a830*/  IMAD.IADD R8, R249, 0x1, -R4 ;  /* 0x00000001f9087824 */ /* 0x000fc400078e0a04 */
[----:B------:R-:W-:Y:S01]  /*a840*/  FFMA.FTZ R178, R6, -UR17, R189 ;  /* 0x8000001106b27c23 */ /* 0x000fe200080100bd */
[----:B------:R-:W-:Y:S01]  /*a850*/  FSEL R189, R19, -INF , !P0 ;  /* 0xff80000013bd7808 */ /* 0x000fe20004000000 */
[----:B------:R-:W-:Y:S01]  /*a860*/  VIADD R6, R173, 0x39 ;  /* 0x00000039ad067836 */ /* 0x000fe20000000000 */
[----:B------:R-:W-:Y:S01]  /*a870*/  FSEL R180, R7, -INF , !P6 ;  /* 0xff80000007b47808 */ /* 0x000fe20007000000 */
[----:B------:R-:W-:Y:S01]  /*a880*/  VIADD R7, R173, 0x38 ;  /* 0x00000038ad077836 */ /* 0x000fe20000000000 */
[C---:B------:R-:W-:Y:S02]  /*a890*/  ISETP.GE.AND P0, PT, R4.reuse, R250, PT ;  /* 0x000000fa0400720c */ /* 0x040fe40003f06270 */
[----:B------:R-:W-:Y:S01]  /*a8a0*/  ISETP.GE.AND P6, PT, R4, R243, PT ;  /* 0x000000f30400720c */ /* 0x000fe20003fc6270 */
[----:B------:R-:W-:Y:S01]  /*a8b0*/  IMAD.IADD R9, R252, 0x1, -R7 ;  /* 0x00000001fc097824 */ /* 0x000fe200078e0a07 */
[----:B------:R-:W-:Y:S02]  /*a8c0*/  I2FP.F32.S32 R5, R5 ;  /* 0x0000000500057245 */ /* 0x000fe40000201400 */
[----:B------:R-:W-:-:S02]  /*a8d0*/  ISETP.LT.OR P0, PT, R4, R251, P0 ;  /* 0x000000fb0400720c */ /* 0x000fc40000701670 */
[----:B------:R-:W-:Y:S01]  /*a8e0*/  ISETP.LT.OR P6, PT, R4, R248, P6 ;  /* 0x000000f80400720c */ /* 0x000fe200037c1670 */
[----:B------:R-:W-:Y:S02]  /*a8f0*/  IMAD.IADD R4, R249, 0x1, -R7 ;  /* 0x00000001f9047824 */ /* 0x000fe400078e0a07 */
[----:B------:R-:W-:Y:S01]  /*a900*/  FFMA.FTZ R5, R5, -UR17, R190 ;  /* 0x8000001105057c23 */ /* 0x000fe200080100be */
[----:B------:R-:W-:Y:S02]  /*a910*/  IABS R8, R8 ;  /* 0x0000000800087213 */ /* 0x000fe40000000000 */
[----:B------:R-:W-:Y:S02]  /*a920*/  FSEL R178, R178, -INF , !P0 ;  /* 0xff800000b2b27808 */ /* 0x000fe40004000000 */
[----:B------:R-:W-:Y:S02]  /*a930*/  IABS R4, R4 ;  /* 0x0000000400047213 */ /* 0x000fe40000000000 */
[----:B------:R-:W-:-:S02]  /*a940*/  FSEL R173, R5, -INF , !P1 ;  /* 0xff80000005ad7808 */ /* 0x000fc40004800000 */
[----:B------:R-:W-:Y:S02]  /*a950*/  IABS R5, R9 ;  /* 0x0000000900057213 */ /* 0x000fe40000000000 */
[----:B------:R-:W-:Y:S01]  /*a960*/  I2FP.F32.S32 R9, R4 ;  /* 0x0000000400097245 */ /* 0x000fe20000201400 */
[----:B------:R-:W-:Y:S01]  /*a970*/  IMAD.IADD R4, R252, 0x1, -R6 ;  /* 0x00000001fc047824 */ /* 0x000fe200078e0a06 */
[C---:B------:R-:W-:Y:S02]  /*a980*/  ISETP.GE.AND P1, PT, R7.reuse, R250, PT ;  /* 0x000000fa0700720c */ /* 0x040fe40003f26270 */
[----:B------:R-:W-:Y:S01]  /*a990*/  ISETP.GE.AND P0, PT, R7, R243, PT ;  /* 0x000000f30700720c */ /* 0x000fe20003f06270 */
[----:B------:R-:W-:Y:S01]  /*a9a0*/  FFMA.FTZ R9, R9, -UR17, R186 ;  /* 0x8000001109097c23 */ /* 0x000fe200080100ba */
[----:B------:R-:W-:Y:S02]  /*a9b0*/  I2FP.F32.S32 R8, R8 ;  /* 0x0000000800087245 */ /* 0x000fe40000201400 */
[----:B------:R-:W-:-:S02]  /*a9c0*/  ISETP.LT.OR P1, PT, R7, R251, P1 ;  /* 0x000000fb0700720c */ /* 0x000fc40000f21670 */
[----:B------:R-:W-:Y:S01]  /*a9d0*/  ISETP.LT.OR P0, PT, R7, R248, P0 ;  /* 0x000000f80700720c */ /* 0x000fe20000701670 */
[----:B------:R-:W-:Y:S01]  /*a9e0*/  IMAD.IADD R7, R249, 0x1, -R6 ;  /* 0x00000001f9077824 */ /* 0x000fe200078e0a06 */
[----:B------:R-:W-:Y:S01]  /*a9f0*/  I2FP.F32.S32 R5, R5 ;  /* 0x0000000500057245 */ /* 0x000fe20000201400 */
[----:B------:R-:W-:Y:S01]  /*aa00*/  FFMA.FTZ R8, R8, -UR17, R191 ;  /* 0x8000001108087c23 */ /* 0x000fe200080100bf */
[----:B------:R-:W-:Y:S02]  /*aa10*/  FSEL R29, R9, -INF , !P0 ;  /* 0xff800000091d7808 */ /* 0x000fe40004000000 */
[----:B------:R-:W-:Y:S01]  /*aa20*/  IABS R4, R4 ;  /* 0x0000000400047213 */ /* 0x000fe20000000000 */
[----:B------:R-:W-:Y:S01]  /*aa30*/  FFMA.FTZ R5, R5, -UR17, R184 ;  /* 0x8000001105057c23 */ /* 0x000fe200080100b8 */
[----:B------:R-:W-:Y:S02]  /*aa40*/  PLOP3.LUT P0, PT, PT, PT, UP0, 0x80, 0x0 ;  /* 0x000000000000781c */ /* 0x000fe40003f0f008 */
[----:B------:R-:W-:-:S02]  /*aa50*/  IABS R7, R7 ;  /* 0x0000000700077213 */ /* 0x000fc40000000000 */
[----:B------:R-:W-:Y:S02]  /*aa60*/  FSEL R31, R8, -INF , !P6 ;  /* 0xff800000081f7808 */ /* 0x000fe40007000000 */
[----:B------:R-:W-:Y:S02]  /*aa70*/  I2FP.F32.S32 R8, R4 ;  /* 0x0000000400087245 */ /* 0x000fe40000201400 */
[----:B------:R-:W-:Y:S02]  /*aa80*/  I2FP.F32.S32 R4, R7 ;  /* 0x0000000700047245 */ /* 0x000fe40000201400 */
[----:B------:R-:W-:Y:S01]  /*aa90*/  FSEL R176, R5, -INF , !P1 ;  /* 0xff80000005b07808 */ /* 0x000fe20004800000 */
[----:B------:R-:W-:Y:S01]  /*aaa0*/  FFMA.FTZ R8, R8, -UR17, R185 ;  /* 0x8000001108087c23 */ /* 0x000fe200080100b9 */
[----:B------:R-:W-:Y:S01]  /*aab0*/  ISETP.GE.AND P6, PT, R6, R250, PT ;  /* 0x000000fa0600720c */ /* 0x000fe20003fc6270 */
[----:B------:R-:W-:Y:S01]  /*aac0*/  FFMA.FTZ R4, R4, -UR17, R187 ;  /* 0x8000001104047c23 */ /* 0x000fe200080100bb */
[----:B------:R-:W-:-:S02]  /*aad0*/  ISETP.GE.AND P1, PT, R6, R243, PT ;  /* 0x000000f30600720c */ /* 0x000fc40003f26270 */
[C---:B------:R-:W-:Y:S02]  /*aae0*/  ISETP.LT.OR P6, PT, R6.reuse, R251, P6 ;  /* 0x000000fb0600720c */ /* 0x040fe400037c1670 */
[----:B------:R-:W-:Y:S02]  /*aaf0*/  ISETP.LT.OR P1, PT, R6, R248, P1 ;  /* 0x000000f80600720c */ /* 0x000fe40000f21670 */
[----:B------:R-:W-:Y:S02]  /*ab00*/  FSEL R174, R8, -INF , !P6 ;  /* 0xff80000008ae7808 */ /* 0x000fe40007000000 */
[----:B------:R-:W-:Y:S01]  /*ab10*/  FSEL R28, R4, -INF , !P1 ;  /* 0xff800000041c7808 */ /* 0x000fe20004800000 */
[----:B------:R-:W-:Y:S08]  /*ab20*/  @!P0 BRA `(.L_x_306) ;  /* 0x0000000800548947 */ /* 0x000ff00003800000 */
[----:B------:R-:W-:Y:S01]  /*ab30*/  UIADD3 UR22, UR22, -0x3, URZ ;  /* 0xfffffffd16167890 */ /* 0x000fe2000fffe03f */
[----:B------:R-:W1:Y:S01]  /*ab40*/  @!P5 LDC.64 R8, c[0x0][0x218] ;  /* 0x00008600ff08db82 */ /* 0x000e620000000a00 */
[----:B------:R2:W-:Y:S01]  /*ab50*/  @P5 STS.128 [R242+0x8000], RZ ;  /* 0x008000fff2005388 */ /* 0x0005e20000000c00 */
[----:B------:R-:W-:Y:S01]  /*ab60*/  BSSY B0, `(.L_x_307) ;  /* 0x0000090000007945 */ /* 0x000fe20003800000 */
[----:B------:R-:W-:Y:S02]  /*ab70*/  USHF.R.S32.HI UR4, URZ, 0x1f, UR22 ;  /* 0x0000001f3f047899 */ /* 0x000fe40008011416 */
[----:B------:R-:W-:Y:S02]  /*ab80*/  UIMAD.WIDE.U32 UR6, UR22, UR12, URZ ;  /* 0x0000000c160672a5 */ /* 0x000fe4000f8e003f */
[----:B------:R-:W-:Y:S01]  /*ab90*/  UIMAD UR4, UR4, UR12, URZ ;  /* 0x0000000c040472a4 */ /* 0x000fe2000f8e023f */
[----:B------:R-:W3:Y:S03]  /*aba0*/  @!P4 LDC.64 R6, c[0x0][0x218] ;  /* 0x00008600ff06cb82 */ /* 0x000ee60000000a00 */
[----:B------:R-:W-:Y:S01]  /*abb0*/  UIMAD UR4, UR22, UR13, UR4 ;  /* 0x0000000d160472a4 */ /* 0x000fe2000f8e0204 */
[----:B------:R-:W-:-:S02]  /*abc0*/  IMAD.U32 R18, RZ, RZ, UR6 ;  /* 0x00000006ff127e24 */ /* 0x000fc4000f8e00ff */
[----:B------:R-:W-:Y:S01]  /*abd0*/  IMAD.U32 R19, RZ, RZ, UR7 ;  /* 0x00000007ff137e24 */ /* 0x000fe2000f8e00ff */
[----:B------:R-:W-:Y:S01]  /*abe0*/  UIADD3 UR4, UR7, UR4, URZ ;  /* 0x0000000407047290 */ /* 0x000fe2000fffe03f */
[----:B------:R-:W4:Y:S01]  /*abf0*/  @!P3 LDC.64 R4, c[0x0][0x218] ;  /* 0x00008600ff04bb82 */ /* 0x000f220000000a00 */
[----:B------:R-:W-:-:S04]  /*ac00*/  LEA R15, P0, R18, R244, 0x6 ;  /* 0x000000f4120f7211 */ /* 0x000fc800078030ff */
[----:B------:R-:W-:-:S03]  /*ac10*/  IMAD.U32 R17, RZ, RZ, UR4 ;  /* 0x00000004ff117e24 */ /* 0x000fc6000f8e00ff */
[----:B------:R-:W5:Y:S02]  /*ac20*/  @!P2 LDC.64 R12, c[0x0][0x218] ;  /* 0x00008600ff0cab82 */ /* 0x000f640000000a00 */
[----:B------:R-:W-:Y:S02]  /*ac30*/  LEA.HI.X R18, R18, R247, R17, 0x6, P0 ;  /* 0x000000f712127211 */ /* 0x000fe400000f3411 */
[----:B-1----:R-:W-:-:S04]  /*ac40*/  @!P5 LEA R16, P0, R15, R8, 0x1 ;  /* 0x000000080f10d211 */ /* 0x002fc800078008ff */
[----:B------:R-:W1:Y:S01]  /*ac50*/  @!P5 LDC.64 R10, c[0x0][0x218] ;  /* 0x00008600ff0adb82 */ /* 0x000e620000000a00 */
[C---:B---3--:R-:W-:Y:S02]  /*ac60*/  @!P4 LEA R34, P1, R15.reuse, R6, 0x1 ;  /* 0x000000060f22c211 */ /* 0x048fe400078208ff */
[C-C-:B------:R-:W-:Y:S02]  /*ac70*/  @!P5 LEA.HI.X R17, R15.reuse, R9, R18.reuse, 0x1, P0 ;  /* 0x000000090f11d211 */ /* 0x140fe400000f0c12 */
[C-C-:B------:R-:W-:Y:S02]  /*ac80*/  @!P4 LEA.HI.X R35, R15.reuse, R7, R18.reuse, 0x1, P1 ;  /* 0x000000070f23c211 */ /* 0x140fe400008f0c12 */
        /* <DEDUP_REMOVED lines=9> */
[----:B------:R-:W2:Y:S01]  /*ad20*/  @!P3 LDC.64 R6, c[0x0][0x218] ;  /* 0x00008600ff06bb82 */ /* 0x000ea20000000a00 */
        /* <DEDUP_REMOVED lines=24> */
[----:B----4-:R-:W4:Y:S02]  /*aeb0*/  @!P5 LDC.64 R16, c[0x0][0x218] ;  /* 0x00008600ff10db82 */ /* 0x010f240000000a00 */
[----:B------:R-:W-:Y:S01]  /*aec0*/  @!PT LDS RZ, [RZ] ;  /* 0x00000000fffff984 */ /* 0x000fe20000000800 */
[----:B------:R-:W-:Y:S01]  /*aed0*/  @!PT LDS RZ, [RZ] ;  /* 0x00000000fffff984 */ /* 0x000fe20000000800 */
[----:B------:R-:W-:Y:S01]  /*aee0*/  @!PT LDS RZ, [RZ] ;  /* 0x00000000fffff984 */ /* 0x000fe20000000800 */
[----:B------:R-:W-:Y:S04]  /*aef0*/  @!P5 LDGSTS.E.BYPASS.LTC128B.128 [R242+0x8800], desc[UR34][R186.64] ;  /* 0x08800000baf2dfae */ /* 0x000fe8000b901d62 */
[----:B------:R3:W-:Y:S02]  /*af00*/  @P4 STS.128 [R242+0xa800], RZ ;  /* 0x00a800fff2004388 */ /* 0x0007e40000000c00 */
[----:B------:R-:W3:Y:S01]  /*af10*/  @!P3 LDC.64 R12, c[0x0][0x218] ;  /* 0x00008600ff0cbb82 */ /* 0x000ee20000000a00 */
[C---:B-----5:R-:W-:Y:S01]  /*af20*/  @!P2 LEA R34, P0, R19.reuse, R4, 0x1 ;  /* 0x000000041322a211 */ /* 0x060fe200078008ff */
[----:B------:R-:W-:Y:S01]  /*af30*/  @!PT LDS RZ, [RZ] ;  /* 0x00000000fffff984 */ /* 0x000fe20000000800 */
[----:B------:R-:W-:Y:S01]  /*af40*/  @!PT LDS RZ, [RZ] ;  /* 0x00000000fffff984 */ /* 0x000fe20000000800 */
[----:B------:R-:W-:Y:S01]  /*af50*/  @!PT LDS RZ, [RZ] ;  /* 0x00000000fffff984 */ /* 0x000fe20000000800 */
[----:B------:R1:W-:Y:S01]  /*af60*/  @!P4 LDGSTS.E.BYPASS.LTC128B.128 [R242+0xa800], desc[UR34][R168.64+0x80] ;  /* 0x0a800080a8f2cfae */ /* 0x0003e2000b901d62 */
[----:B--2---:R-:W-:-:S03]  /*af70*/  @!P3 LEA R22, P1, R19, R6, 0x1 ;  /* 0x000000061316b211 */ /* 0x004fc600078208ff */
[----:B------:R2:W-:Y:S01]  /*af80*/  @P3 STS.128 [R242+0xc800], RZ ;  /* 0x00c800fff2003388 */ /* 0x0005e20000000c00 */
[C-C-:B------:R-:W-:Y:S01]  /*af90*/  @!P2 LEA.HI.X R35, R19.reuse, R5, R18.reuse, 0x1, P0 ;  /* 0x000000051323a211 */ /* 0x140fe200000f0c12 */
[----:B------:R-:W5:Y:S01]  /*afa0*/  @!P2 LDC.64 R10, c[0x0][0x218] ;  /* 0x00008600ff0aab82 */ /* 0x000f620000000a00 */
[C---:B------:R-:W-:Y:S02]  /*afb0*/  @!P3 LEA.HI.X R23, R19.reuse, R7, R18, 0x1, P1 ;  /* 0x000000071317b211 */ /* 0x040fe400008f0c12 */
[----:B------:R-:W-:-:S03]  /*afc0*/  IADD3 R19, P1, R19, UR40, RZ ;  /* 0x0000002813137c10 */ /* 0x000fc6000ff3e0ff */
[----:B------:R-:W-:Y:S01]  /*afd0*/  @!PT LDS RZ, [RZ] ;  /* 0x00000000fffff984 */ /* 0x000fe20000000800 */
[----:B------:R-:W-:Y:S01]  /*afe0*/  @!PT LDS RZ, [RZ] ;  /* 0x00000000fffff984 */ /* 0x000fe20000000800 */
[----:B------:R-:W-:Y:S01]  /*aff0*/  @!PT LDS RZ, [RZ] ;  /* 0x00000000fffff984 */ /* 0x000fe20000000800 */
[----:B------:R2:W-:Y:S01]  /*b000*/  @!P3 LDGSTS.E.BYPASS.LTC128B.128 [R242+0xc800], desc[UR34][R22.64+0x100] ;  /* 0x0c80010016f2bfae */ /* 0x0005e2000b901d62 */
[----:B------:R-:W-:Y:S01]  /*b010*/  IADD3.X R18, R18, UR39, RZ, P1, !PT ;  /* 0x0000002712127c10 */ /* 0x000fe20008ffe4ff */
[----:B------:R-:W2:Y:S01]  /*b020*/  @!P5 LDC.64 R8, c[0x0][0x218] ;  /* 0x00008600ff08db82 */ /* 0x000ea20000000a00 */
[C---:B----4-:R-:W-:Y:S01]  /*b030*/  @!P5 LEA R16, P0, R19.reuse, R16, 0x1 ;  /* 0x000000101310d211 */ /* 0x050fe200078008ff */
[----:B------:R4:W-:Y:S03]  /*b040*/  @P2 STS.128 [R242+0xe800], RZ ;  /* 0x00e800fff2002388 */ /* 0x0009e60000000c00 */
[C---:B------:R-:W-:Y:S01]  /*b050*/  @!P5 LEA.HI.X R17, R19.reuse, R17, R18, 0x1, P0 ;  /* 0x000000111311d211 */ /* 0x040fe200000f0c12 */
[----:B------:R-:W-:Y:S01]  /*b060*/  @!PT LDS RZ, [RZ] ;  /* 0x00000000fffff984 */ /* 0x000fe20000000800 */
[----:B------:R-:W-:Y:S01]  /*b070*/  @!PT LDS RZ, [RZ] ;  /* 0x00000000fffff984 */ /* 0x000fe20000000800 */
[----:B------:R-:W-:Y:S01]  /*b080*/  @!PT LDS RZ, [RZ] ;  /* 0x00000000fffff984 */ /* 0x000fe20000000800 */
[----:B------:R4:W-:Y:S02]  /*b090*/  @!P2 LDGSTS.E.BYPASS.LTC128B.128 [R242+0xe800], desc[UR34][R34.64+0x180] ;  /* 0x0e80018022f2afae */ /* 0x0009e4000b901d62 */
[----:B------:R-:W4:Y:S01]  /*b0a0*/  @!P4 LDC.64 R6, c[0x0][0x218] ;  /* 0x00008600ff06cb82 */ /* 0x000f220000000a00 */
[C---:B---3--:R-:W-:Y:S01]  /*b0b0*/  @!P3 LEA R12, P6, R19.reuse, R12, 0x1 ;  /* 0x0000000c130cb211 */ /* 0x048fe200078c08ff */
[----:B------:R3:W-:Y:S01]  /*b0c0*/  @P5 STS.128 [R242+0x9000], RZ ;  /* 0x009000fff2005388 */ /* 0x0007e20000000c00 */
[----:B-1----:R-:W-:-:S03]  /*b0d0*/  @!P4 LEA R168, P0, R19, R14, 0x1 ;  /* 0x0000000e13a8c211 */ /* 0x002fc600078008ff */
[----:B------:R-:W-:Y:S01]  /*b0e0*/  @!PT LDS RZ, [RZ] ;  /* 0x00000000fffff984 */ /* 0x000fe20000000800 */
[----:B------:R-:W-:Y:S01]  /*b0f0*/  @!PT LDS RZ, [RZ] ;  /* 0x00000000fffff984 */ /* 0x000fe20000000800 */
[----:B------:R-:W-:Y:S01]  /*b100*/  @!PT LDS RZ, [RZ] ;  /* 0x00000000fffff984 */ /* 0x000fe20000000800 */
[----:B------:R3:W-:Y:S01]  /*b110*/  @!P5 LDGSTS.E.BYPASS.LTC128B.128 [R242+0x9000], desc[UR34][R16.64] ;  /* 0x0900000010f2dfae */ /* 0x0007e2000b901d62 */
[C-C-:B------:R-:W-:Y:S01]  /*b120*/  @!P3 LEA.HI.X R13, R19.reuse, R13, R18.reuse, 0x1, P6 ;  /* 0x0000000d130db211 */ /* 0x140fe200030f0c12 */
[----:B------:R-:W1:Y:S01]  /*b130*/  @!P3 LDC.64 R4, c[0x0][0x218] ;  /* 0x00008600ff04bb82 */ /* 0x000e620000000a00 */
[C-C-:B------:R-:W-:Y:S01]  /*b140*/  @!P4 LEA.HI.X R169, R19.reuse, R15, R18.reuse, 0x1, P0 ;  /* 0x0000000f13a9c211 */ /* 0x140fe200000f0c12 */
[----:B------:R3:W-:Y:S01]  /*b150*/  @P4 STS.128 [R242+0xb000], RZ ;  /* 0x00b000fff2004388 */ /* 0x0007e20000000c00 */
[C---:B------:R-:W-:Y:S02]  /*b160*/  IADD3 R14, P0, R19.reuse, UR40, RZ ;  /* 0x00000028130e7c10 */ /* 0x040fe4000ff1e0ff */
[C---:B-----5:R-:W-:Y:S01]  /*b170*/  @!P2 LEA R10, P1, R19.reuse, R10, 0x1 ;  /* 0x0000000a130aa211 */ /* 0x060fe200078208ff */
[----:B------:R-:W-:Y:S01]  /*b180*/  @!PT LDS RZ, [RZ] ;  /* 0x00000000fffff984 */ /* 0x000fe20000000800 */
[----:B------:R-:W-:Y:S01]  /*b190*/  @!PT LDS RZ, [RZ] ;  /* 0x00000000fffff984 */ /* 0x000fe20000000800 */
[----:B------:R-:W-:Y:S01]  /*b1a0*/  @!PT LDS RZ, [RZ] ;  /* 0x00000000fffff984 */ /* 0x000fe20000000800 */
[----:B------:R3:W-:Y:S01]  /*b1b0*/  @!P4 LDGSTS.E.BYPASS.LTC128B.128 [R242+0xb000], desc[UR34][R168.64+0x80] ;  /* 0x0b000080a8f2cfae */ /* 0x0007e2000b901d62 */
[----:B------:R-:W-:Y:S02]  /*b1c0*/  IADD3.X R15, R18, UR39, RZ, P0, !PT ;  /* 0x00000027120f7c10 */ /* 0x000fe400087fe4ff */
[----:B--2---:R-:W-:Y:S01]  /*b1d0*/  @!P5 LEA R8, P6, R14, R8, 0x1 ;  /* 0x000000080e08d211 */ /* 0x004fe200078c08ff */
[----:B------:R3:W-:Y:S01]  /*b1e0*/  @P3 STS.128 [R242+0xd000], RZ ;  /* 0x00d000fff2003388 */ /* 0x0007e20000000c00 */
[----:B------:R-:W-:-:S02]  /*b1f0*/  @!P2 LEA.HI.X R11, R19, R11, R18, 0x1, P1 ;  /* 0x0000000b130ba211 */ /* 0x000fc400008f0c12 */
        /* <DEDUP_REMOVED lines=11> */
[----:B------:R3:W-:Y:S01]  /*b2b0*/  @!P2 LDGSTS.E.BYPASS.LTC128B.128 [R242+0xf000], desc[UR34][R10.64+0x180] ;  /* 0x0f0001800af2afae */ /* 0x0007e2000b901d62 */
[----:B-1----:R-:W-:-:S03]  /*b2c0*/  @!P3 LEA R4, P0, R14, R4, 0x1 ;  /* 0x000000040e04b211 */ /* 0x002fc600078008ff */
        /* <DEDUP_REMOVED lines=25> */
.L_x_308:
[----:B------:R-:W-:Y:S05]  /*b460*/  BSYNC B0 ;  /* 0x0000000000007941 */ /* 0x000fea0003800000 */
.L_x_307:
[----:B------:R-:W0:Y:S02]  /*b470*/  LDGDEPBAR ;  /* 0x00000000000079af */ /* 0x000e240000000000 */
.L_x_306:
[----:B-1-3--:R-:W-:Y:S01]  /*b480*/  FMNMX.FTZ R5, R164, R2, !PT ;  /* 0x00000002a4057209 */ /* 0x00afe20007810000 */
        /* <DEDUP_REMOVED lines=30> */
[----:B------:R-:W-:-:S04]  /*b670*/  FMNMX.FTZ R5, R176, R5, !PT ;  /* 0x00000005b0057209 */ /* 0x000fc80007810000 */
[----:B------:R-:W-:Y:S02]  /*b680*/  FMNMX.FTZ R6, R174, R5, !PT ;  /* 0x00000005ae067209 */ /* 0x000fe40007810000 */
[----:B------:R-:W-:-:S03]  /*b690*/  FMNMX.FTZ R5, R29, R4, !PT ;  /* 0x000000041d057209 */ /* 0x000fc60007810000 */
[----:B------:R-:W1:Y:S01]  /*b6a0*/  SHFL.BFLY PT, R7, R6, 0x2, 0x1f ;  /* 0x0c401f0006077f89 */ /* 0x000e6200000e0000 */
        /* <DEDUP_REMOVED lines=8> */
[C---:B------:R-:W-:Y:S01]  /*b730*/  FMUL.FTZ R175, R170.reuse, UR10 ;  /* 0x0000000aaaaf7c20 */ /* 0x040fe20008410000 */
[----:B--2---:R-:W-:Y:S02]  /*b740*/  FMNMX.FTZ R168, R5, R168, !PT ;  /* 0x000000a805a87209 */ /* 0x004fe40007810000 */
[----:B------:R-:W-:Y:S02]  /*b750*/  FSEL R5, R170, RZ, P1 ;  /* 0x000000ffaa057208 */ /* 0x000fe40000800000 */
[C---:B------:R-:W-:Y:S01]  /*b760*/  FSETP.NEU.FTZ.AND P0, PT, R168.reuse, -INF , PT ;  /* 0xff800000a800780b */ /* 0x040fe20003f1d000 */
[----:B------:R-:W-:Y:S01]  /*b770*/  FMUL.FTZ R30, R168, UR10 ;  /* 0x0000000aa81e7c20 */ /* 0x000fe20008410000 */
[----:B------:R-:W-:Y:S01]  /*b780*/  FSEL R175, R175, RZ, P1 ;  /* 0x000000ffafaf7208 */ /* 0x000fe20000800000 */
[----:B------:R-:W-:Y:S01]  /*b790*/  FADD.FTZ R4, R164, -R5 ;  /* 0x80000005a4047221 */ /* 0x000fe20000010000 */
[----:B------:R-:W-:-:S02]  /*b7a0*/  FSEL R6, R168, RZ, P0 ;  /* 0x000000ffa8067208 */ /* 0x000fc40000000000 */
[----:B------:R-:W-:Y:S01]  /*b7b0*/  FSEL R30, R30, RZ, P0 ;  /* 0x000000ff1e1e7208 */ /* 0x000fe20000000000 */
[--C-:B------:R-:W-:Y:S01]  /*b7c0*/  FFMA.FTZ R169, R2, UR10, -R175.reuse ;  /* 0x0000000a02a97c23 */ /* 0x100fe200080108af */
[--C-:B------:R-:W-:Y:S01]  /*b7d0*/  FFMA.FTZ R34, R0, UR10, -R175.reuse ;  /* 0x0000000a00227c23 */ /* 0x100fe200080108af */
[----:B------:R-:W-:Y:S01]  /*b7e0*/  FADD.FTZ R6, R3, -R6 ;  /* 0x8000000603067221 */ /* 0x000fe20000010000 */
[--C-:B------:R-:W-:Y:S01]  /*b7f0*/  FFMA.FTZ R35, R172, UR10, -R175.reuse ;  /* 0x0000000aac237c23 */ /* 0x100fe200080108af */
[--C-:B------:R-:W-:Y:S01]  /*b800*/  FFMA.FTZ R32, R32, UR10, -R175.reuse ;  /* 0x0000000a20207c23 */ /* 0x100fe200080108af */
[--C-:B------:R-:W-:Y:S01]  /*b810*/  FFMA.FTZ R33, R177, UR10, -R30.reuse ;  /* 0x0000000ab1217c23 */ /* 0x100fe2000801081e */
[--C-:B------:R-:W-:Y:S01]  /*b820*/  FFMA.FTZ R2, R199, UR10, -R30.reuse ;  /* 0x0000000ac7027c23 */ /* 0x100fe2000801081e */
[--C-:B------:R-:W-:Y:S01]  /*b830*/  FFMA.FTZ R0, R197, UR10, -R30.reuse ;  /* 0x0000000ac5007c23 */ /* 0x100fe2000801081e */
[--C-:B------:R-:W-:Y:S01]  /*b840*/  FFMA.FTZ R171, R171, UR10, -R30.reuse ;  /* 0x0000000aabab7c23 */ /* 0x100fe2000801081e */
[----:B------:R-:W-:Y:S01]  /*b850*/  FMUL.FTZ R172, R4, UR10 ;  /* 0x0000000a04ac7c20 */ /* 0x000fe20008410000 */
[----:B------:R-:W-:Y:S01]  /*b860*/  FMUL.FTZ R164, R6, UR10 ;  /* 0x0000000a06a47c20 */ /* 0x000fe20008410000 */
[----:B------:R-:W-:Y:S01]  /*b870*/  MUFU.EX2 R169, R169 ;  /* 0x000000a900a97308 */ /* 0x000fe20000000800 */
[--C-:B------:R-:W-:Y:S01]  /*b880*/  FFMA.FTZ R188, R21, UR10, -R30.reuse ;  /* 0x0000000a15bc7c23 */ /* 0x100fe2000801081e */
[--C-:B------:R-:W-:Y:S01]  /*b890*/  FFMA.FTZ R186, R181, UR10, -R30.reuse ;  /* 0x0000000ab5ba7c23 */ /* 0x100fe2000801081e */
[----:B------:R-:W-:Y:S01]  /*b8a0*/  LDSM.16.MT88.4 R20, [R220+0x10800] ;  /* 0x01080000dc14783b */ /* 0x000fe20000004200 */
[--C-:B------:R-:W-:Y:S01]  /*b8b0*/  FFMA.FTZ R3, R200, UR10, -R175.reuse ;  /* 0x0000000ac8037c23 */ /* 0x100fe200080108af */
[--C-:B------:R-:W-:Y:S01]  /*b8c0*/  FFMA.FTZ R182, R182, UR10, -R175.reuse ;  /* 0x0000000ab6b67c23 */ /* 0x100fe200080108af */
[--C-:B------:R-:W-:Y:S01]  /*b8d0*/  FFMA.FTZ R177, R26, UR10, -R175.reuse ;  /* 0x0000000a1ab17c23 */ /* 0x100fe200080108af */
[--C-:B------:R-:W-:Y:S01]  /*b8e0*/  FFMA.FTZ R184, R24, UR10, -R175.reuse ;  /* 0x0000000a18b87c23 */ /* 0x100fe200080108af */
[----:B------:R-:W1:Y:S01]  /*b8f0*/  MUFU.EX2 R34, R34 ;  /* 0x0000002200227308 */ /* 0x000e620000000800 */
[--C-:B------:R-:W-:Y:S01]  /*b900*/  FFMA.FTZ R179, R179, UR10, -R30.reuse ;  /* 0x0000000ab3b37c23 */ /* 0x100fe2000801081e */
[--C-:B------:R-:W-:Y:S01]  /*b910*/  FFMA.FTZ R181, R25, UR10, -R30.reuse ;  /* 0x0000000a19b57c23 */ /* 0x100fe2000801081e */
[--C-:B------:R-:W-:Y:S01]  /*b920*/  FFMA.FTZ R185, R196, UR10, -R175.reuse ;  /* 0x0000000ac4b97c23 */ /* 0x100fe200080108af */
[----:B------:R-:W-:Y:S01]  /*b930*/  LDSM.16.MT88.4 R24, [R221+0x10800] ;  /* 0x01080000dd18783b */ /* 0x000fe20000004200 */
[--C-:B------:R-:W-:Y:S01]  /*b940*/  FFMA.FTZ R190, R194, UR10, -R175.reuse ;  /* 0x0000000ac2be7c23 */ /* 0x100fe200080108af */
[--C-:B------:R-:W-:Y:S01]  /*b950*/  FFMA.FTZ R187, R198, UR10, -R175.reuse ;  /* 0x0000000ac6bb7c23 */ /* 0x100fe200080108af */
[--C-:B------:R-:W-:Y:S01]  /*b960*/  FFMA.FTZ R192, R192, UR10, -R175.reuse ;  /* 0x0000000ac0c07c23 */ /* 0x100fe200080108af */
[----:B------:R-:W-:Y:S01]  /*b970*/  MUFU.EX2 R35, R35 ;  /* 0x0000002300237308 */ /* 0x000fe20000000800 */
        /* <DEDUP_REMOVED lines=8> */
[----:B-1----:R-:W-:Y:S01]  /*ba00*/  F2FP.F16.F32.PACK_AB R4, R34, R169 ;  /* 0x000000a92204723e */ /* 0x002fe200000000ff */
[----:B------:R-:W-:Y:S01]  /*ba10*/  FFMA.FTZ R175, R174, UR10, -R175 ;  /* 0x0000000aaeaf7c23 */ /* 0x000fe200080108af */
[--C-:B------:R-:W-:Y:S01]  /*ba20*/  FFMA.FTZ R173, R173, UR10, -R30.reuse ;  /* 0x0000000aadad7c23 */ /* 0x100fe2000801081e */
[--C-:B------:R-:W-:Y:S01]  /*ba30*/  FFMA.FTZ R174, R31, UR10, -R30.reuse ;  /* 0x0000000a1fae7c23 */ /* 0x100fe2000801081e */
[--C-:B------:R-:W-:Y:S01]  /*ba40*/  FFMA.FTZ R178, R29, UR10, -R30.reuse ;  /* 0x0000000a1db27c23 */ /* 0x100fe2000801081e */
[----:B------:R-:W-:-:S02]  /*ba50*/  FFMA.FTZ R193, R28, UR10, -R30 ;  /* 0x0000000a1cc17c23 */ /* 0x000fc4000801081e */
[----:B------:R-:W-:Y:S01]  /*ba60*/  MUFU.EX2 R33, R33 ;  /* 0x0000002100217308 */ /* 0x000fe20000000800 */
[----:B------:R-:W-:Y:S07]  /*ba70*/  LDSM.16.MT88.4 R28, [R221+0x13800] ;  /* 0x01380000dd1c783b */ /* 0x000fee0000004200 */
[----:B------:R-:W1:Y:S01]  /*ba80*/  MUFU.EX2 R2, R2 ;  /* 0x0000000200027308 */ /* 0x000e620000000800 */
[----:B--2---:R-:W-:-:S07]  /*ba90*/  F2FP.F16.F32.PACK_AB R6, R32, R35 ;  /* 0x000000232006723e */ /* 0x004fce00000000ff */
        /* <DEDUP_REMOVED lines=14> */
[----:B------:R-:W-:Y:S01]  /*bb80*/  FMUL.FTZ R149, R149, R172 ;  /* 0x000000ac95957220 */ /* 0x000fe20000410000 */
[-C--:B---3--:R-:W-:Y:S01]  /*bb90*/  FMUL.FTZ R162, R162, R164.reuse ;  /* 0x000000a4a2a27220 */ /* 0x088fe20000410000 */
[-C--:B------:R-:W-:Y:S01]  /*bba0*/  FMUL.FTZ R163, R163, R164.reuse ;  /* 0x000000a4a3a37220 */ /* 0x080fe20000410000 */
[-C--:B------:R-:W-:Y:S01]  /*bbb0*/  FMUL.FTZ R158, R158, R164.reuse ;  /* 0x000000a49e9e7220 */ /* 0x080fe20000410000 */
[-C--:B------:R-:W-:Y:S01]  /*bbc0*/  FMUL.FTZ R159, R159, R164.reuse ;  /* 0x000000a49f9f7220 */ /* 0x080fe20000410000 */
[-C--:B------:R-:W-:Y:S01]  /*bbd0*/  FMUL.FTZ R154, R154, R164.reuse ;  /* 0x000000a49a9a7220 */ /* 0x080fe20000410000 */
[-C--:B------:R-:W-:Y:S01]  /*bbe0*/  FMUL.FTZ R155, R155, R164.reuse ;  /* 0x000000a49b9b7220 */ /* 0x080fe20000410000 */
[-C--:B------:R-:W-:Y:S01]  /*bbf0*/  FMUL.FTZ R150, R150, R164.reuse ;  /* 0x000000a496967220 */ /* 0x080fe20000410000 */
[----:B------:R-:W-:Y:S01]  /*bc00*/  FMUL.FTZ R151, R151, R164 ;  /* 0x000000a497977220 */ /* 0x000fe20000410000 */
[C---:B------:R-:W-:Y:S01]  /*bc10*/  HMMA.16816.F32 R160, R4.reuse, R16, R160 ;  /* 0x0000001004a0723c */ /* 0x040fe200000018a0 */
[-C--:B------:R-:W-:Y:S01]  /*bc20*/  FMUL.FTZ R144, R144, R172.reuse ;  /* 0x000000ac90907220 */ /* 0x080fe20000410000 */
[-C--:B------:R-:W-:Y:S01]  /*bc30*/  FMUL.FTZ R145, R145, R172.reuse ;  /* 0x000000ac91917220 */ /* 0x080fe20000410000 */
[-C--:B------:R-:W-:Y:S01]  /*bc40*/  FMUL.FTZ R140, R140, R172.reuse ;  /* 0x000000ac8c8c7220 */ /* 0x080fe20000410000 */
[----:B------:R-:W-:Y:S01]  /*bc50*/  FMUL.FTZ R141, R141, R172 ;  /* 0x000000ac8d8d7220 */ /* 0x000fe20000410000 */
[-C--:B------:R-:W-:Y:S01]  /*bc60*/  FMUL.FTZ R146, R146, R164.reuse ;  /* 0x000000a492927220 */ /* 0x080fe20000410000 */
[C---:B------:R-:W-:Y:S01]  /*bc70*/  HMMA.16816.F32 R156, R4.reuse, R18, R156 ;  /* 0x00000012049c723c */ /* 0x040fe2000000189c */
[----:B------:R-:W1:Y:S01]  /*bc80*/  LDSM.16.MT88.4 R16, [R220+0x10000] ;  /* 0x01000000dc10783b */ /* 0x000e620000004200 */
[-C--:B------:R-:W-:Y:S01]  /*bc90*/  FMUL.FTZ R147, R147, R164.reuse ;  /* 0x000000a493937220 */ /* 0x080fe20000410000 */
[-C--:B------:R-:W-:Y:S01]  /*bca0*/  FMUL.FTZ R142, R142, R164.reuse ;  /* 0x000000a48e8e7220 */ /* 0x080fe20000410000 */
[----:B------:R-:W-:Y:S01]  /*bcb0*/  FMUL.FTZ R143, R143, R164 ;  /* 0x000000a48f8f7220 */ /* 0x000fe20000410000 */
[-C--:B------:R-:W-:Y:S01]  /*bcc0*/  FMUL.FTZ R136, R136, R172.reuse ;  /* 0x000000ac88887220 */ /* 0x080fe20000410000 */
[C---:B------:R-:W-:Y:S01]  /*bcd0*/  HMMA.16816.F32 R152, R4.reuse, R12, R152 ;  /* 0x0000000c0498723c */ /* 0x040fe20000001898 */
[-C--:B------:R-:W-:Y:S01]  /*bce0*/  FMUL.FTZ R137, R137, R172.reuse ;  /* 0x000000ac89897220 */ /* 0x080fe20000410000 */
[-C--:B------:R-:W-:Y:S01]  /*bcf0*/  FMUL.FTZ R132, R132, R172.reuse ;  /* 0x000000ac84847220 */ /* 0x080fe20000410000 */
[----:B------:R-:W-:Y:S01]  /*bd00*/  FMUL.FTZ R133, R133, R172 ;  /* 0x000000ac85857220 */ /* 0x000fe20000410000 */
[-C--:B------:R-:W-:Y:S01]  /*bd10*/  FMUL.FTZ R138, R138, R164.reuse ;  /* 0x000000a48a8a7220 */ /* 0x080fe20000410000 */
[-C--:B------:R-:W-:Y:S01]  /*bd20*/  FMUL.FTZ R139, R139, R164.reuse ;  /* 0x000000a48b8b7220 */ /* 0x080fe20000410000 */
[C---:B------:R-:W-:Y:S01]  /*bd30*/  HMMA.16816.F32 R148, R4.reuse, R14, R148 ;  /* 0x0000000e0494723c */ /* 0x040fe20000001894 */
[----:B------:R-:W2:Y:S01]  /*bd40*/  LDSM.16.MT88.4 R12, [R224+0x12000] ;  /* 0x01200000e00c783b */ /* 0x000ea20000004200 */
[-C--:B------:R-:W-:Y:S01]  /*bd50*/  FMUL.FTZ R134, R134, R164.reuse ;  /* 0x000000a486867220 */ /* 0x080fe20000410000 */
[----:B------:R-:W-:Y:S01]  /*bd60*/  FMUL.FTZ R135, R135, R164 ;  /* 0x000000a487877220 */ /* 0x000fe20000410000 */
[-C--:B------:R-:W-:Y:S01]  /*bd70*/  FMUL.FTZ R36, R36, R172.reuse ;  /* 0x000000ac24247220 */ /* 0x080fe20000410000 */
[-C--:B------:R-:W-:Y:S01]  /*bd80*/  FMUL.FTZ R37, R37, R172.reuse ;  /* 0x000000ac25257220 */ /* 0x080fe20000410000 */
[C---:B------:R-:W-:Y:S01]  /*bd90*/  HMMA.16816.F32 R144, R4.reuse, R8, R144 ;  /* 0x000000080490723c */ /* 0x040fe20000001890 */
[-C--:B------:R-:W-:Y:S01]  /*bda0*/  FMUL.FTZ R40, R40, R172.reuse ;  /* 0x000000ac28287220 */ /* 0x080fe20000410000 */
[----:B------:R-:W-:Y:S01]  /*bdb0*/  FMUL.FTZ R41, R41, R172 ;  /* 0x000000ac29297220 */ /* 0x000fe20000410000 */
[-C--:B------:R-:W-:Y:S01]  /*bdc0*/  FMUL.FTZ R38, R38, R164.reuse ;  /* 0x000000a426267220 */ /* 0x080fe20000410000 */
[-C--:B------:R-:W-:Y:S01]  /*bdd0*/  FMUL.FTZ R39, R39, R164.reuse ;  /* 0x000000a427277220 */ /* 0x080fe20000410000 */
[-C--:B------:R-:W-:Y:S01]  /*bde0*/  FMUL.FTZ R42, R42, R164.reuse ;  /* 0x000000a42a2a7220 */ /* 0x080fe20000410000 */
[C---:B------:R-:W-:Y:S01]  /*bdf0*/  HMMA.16816.F32 R140, R4.reuse, R10, R140 ;  /* 0x0000000a048c723c */ /* 0x040fe2000000188c */
[----:B------:R-:W3:Y:S01]  /*be00*/  LDSM.16.MT88.4 R8, [R222+0x12000] ;  /* 0x01200000de08783b */ /* 0x000ee20000004200 */
        /* <DEDUP_REMOVED lines=15> */
[C---:B-1----:R-:W-:Y:S01]  /*bf00*/  HMMA.16816.F32 R136, R4.reuse, R16, R136 ;  /* 0x000000100488723c */ /* 0x042fe20000001888 */
[-C--:B------:R-:W-:Y:S01]  /*bf10*/  FMUL.FTZ R58, R58, R164.reuse ;  /* 0x000000a43a3a7220 */ /* 0x080fe20000410000 */
[----:B------:R-:W-:Y:S01]  /*bf20*/  FMUL.FTZ R59, R59, R164 ;  /* 0x000000a43b3b7220 */ /* 0x000fe20000410000 */
[-C--:B------:R-:W-:Y:S01]  /*bf30*/  FMUL.FTZ R60, R60, R172.reuse ;  /* 0x000000ac3c3c7220 */ /* 0x080fe20000410000 */
[-C--:B------:R-:W-:Y:S01]  /*bf40*/  FMUL.FTZ R61, R61, R172.reuse ;  /* 0x000000ac3d3d7220 */ /* 0x080fe20000410000 */
[-C--:B------:R-:W-:Y:S01]  /*bf50*/  FMUL.FTZ R64, R64, R172.reuse ;  /* 0x000000ac40407220 */ /* 0x080fe20000410000 */
[C---:B------:R-:W-:Y:S01]  /*bf60*/  HMMA.16816.F32 R132, R4.reuse, R18, R132 ;  /* 0x000000120484723c */ /* 0x040fe20000001884 */
[----:B------:R-:W1:Y:S01]  /*bf70*/  LDSM.16.MT88.4 R16, [R221+0x12000] ;  /* 0x01200000dd10783b */ /* 0x000e620000004200 */
[----:B------:R-:W-:Y:S01]  /*bf80*/  FMUL.FTZ R65, R65, R172 ;  /* 0x000000ac41417220 */ /* 0x000fe20000410000 */
[-C--:B------:R-:W-:Y:S01]  /*bf90*/  FMUL.FTZ R62, R62, R164.reuse ;  /* 0x000000a43e3e7220 */ /* 0x080fe20000410000 */
[-C--:B------:R-:W-:Y:S01]  /*bfa0*/  FMUL.FTZ R63, R63, R164.reuse ;  /* 0x000000a43f3f7220 */ /* 0x080fe20000410000 */
[-C--:B------:R-:W-:Y:S01]  /*bfb0*/  FMUL.FTZ R66, R66, R164.reuse ;  /* 0x000000a442427220 */ /* 0x080fe20000410000 */
[C---:B--2---:R-:W-:Y:S01]  /*bfc0*/  HMMA.16816.F32 R36, R4.reuse, R12, R36 ;  /* 0x0000000c0424723c */ /* 0x044fe20000001824 */
[----:B------:R-:W-:Y:S01]  /*bfd0*/  FMUL.FTZ R67, R67, R164 ;  /* 0x000000a443437220 */ /* 0x000fe20000410000 */
[-C--:B------:R-:W-:Y:S01]  /*bfe0*/  FMUL.FTZ R68, R68, R172.reuse ;  /* 0x000000ac44447220 */ /* 0x080fe20000410000 */
[-C--:B------:R-:W-:Y:S01]  /*bff0*/  FMUL.FTZ R69, R69, R172.reuse ;  /* 0x000000ac45457220 */ /* 0x080fe20000410000 */
[-C--:B------:R-:W-:Y:S01]  /*c000*/  FMUL.FTZ R72, R72, R172.reuse ;  /* 0x000000ac48487220 */ /* 0x080fe20000410000 */
[----:B------:R-:W-:Y:S01]  /*c010*/  FMUL.FTZ R73, R73, R172 ;  /* 0x000000ac49497220 */ /* 0x000fe20000410000 */
[C---:B------:R-:W-:Y:S01]  /*c020*/  HMMA.16816.F32 R40, R4.reuse, R14, R40 ;  /* 0x0000000e0428723c */ /* 0x040fe20000001828 */
[----:B------:R-:W2:Y:S01]  /*c030*/  LDSM.16.MT88.4 R12, [R220+0x12000] ;  /* 0x01200000dc0c783b */ /* 0x000ea20000004200 */
[-C--:B------:R-:W-:Y:S01]  /*c040*/  FMUL.FTZ R70, R70, R164.reuse ;  /* 0x000000a446467220 */ /* 0x080fe20000410000 */
[-C--:B------:R-:W-:Y:S01]  /*c050*/  FMUL.FTZ R71, R71, R164.reuse ;  /* 0x000000a447477220 */ /* 0x080fe20000410000 */
[-C--:B------:R-:W-:Y:S01]  /*c060*/  FMUL.FTZ R74, R74, R164.reuse ;  /* 0x000000a44a4a7220 */ /* 0x080fe20000410000 */
[----:B------:R-:W-:Y:S01]  /*c070*/  FMUL.FTZ R75, R75, R164 ;  /* 0x000000a44b4b7220 */ /* 0x000fe20000410000 */
[C---:B---3--:R-:W-:Y:S01]  /*c080*/  HMMA.16816.F32 R44, R4.reuse, R8, R44 ;  /* 0x00000008042c723c */ /* 0x048fe2000000182c */
[-C--:B------:R-:W-:Y:S01]  /*c090*/  FMUL.FTZ R76, R76, R172.reuse ;  /* 0x000000ac4c4c7220 */ /* 0x080fe20000410000 */
[-C--:B------:R-:W-:Y:S01]  /*c0a0*/  FMUL.FTZ R77, R77, R172.reuse ;  /* 0x000000ac4d4d7220 */ /* 0x080fe20000410000 */
[-C--:B------:R-:W-:Y:S01]  /*c0b0*/  FMUL.FTZ R80, R80, R172.reuse ;  /* 0x000000ac50507220 */ /* 0x080fe20000410000 */
[----:B------:R-:W-:Y:S01]  /*c0c0*/  FMUL.FTZ R81, R81, R172 ;  /* 0x000000ac51517220 */ /* 0x000fe20000410000 */
[-C--:B------:R-:W-:Y:S01]  /*c0d0*/  FMUL.FTZ R78, R78, R164.reuse ;  /* 0x000000a44e4e7220 */ /* 0x080fe20000410000 */
[C---:B------:R-:W-:Y:S01]  /*c0e0*/  HMMA.16816.F32 R48, R4.reuse, R10, R48 ;  /* 0x0000000a0430723c */ /* 0x040fe20000001830 */
[----:B------:R-:W3:Y:S01]  /*c0f0*/  LDSM.16.MT88.4 R8, [R224+0x14000] ;  /* 0x01400000e008783b */ /* 0x000ee20000004200 */
        /* <DEDUP_REMOVED lines=12> */
[----:B------:R-:W-:Y:S01]  /*c1c0*/  FMUL.FTZ R93, R93, R172 ;  /* 0x000000ac5d5d7220 */ /* 0x000fe20000410000 */
[-C--:B------:R-:W-:Y:S01]  /*c1d0*/  FMUL.FTZ R94, R94, R164.reuse ;  /* 0x000000a45e5e7220 */ /* 0x080fe20000410000 */
[----:B------:R-:W-:Y:S01]  /*c1e0*/  FMUL.FTZ R95, R95, R164 ;  /* 0x000000a45f5f7220 */ /* 0x000fe20000410000 */
[C---:B-1----:R-:W-:Y:S01]  /*c1f0*/  HMMA.16816.F32 R52, R4.reuse, R16, R52 ;  /* 0x000000100434723c */ /* 0x042fe20000001834 */
[-C--:B------:R-:W-:Y:S01]  /*c200*/  FMUL.FTZ R96, R96, R172.reuse ;  /* 0x000000ac60607220 */ /* 0x080fe20000410000 */
[----:B------:R-:W-:Y:S01]  /*c210*/  FMUL.FTZ R97, R97, R172 ;  /* 0x000000ac61617220 */ /* 0x000fe20000410000 */
[-C--:B------:R-:W-:Y:S01]  /*c220*/  FMUL.FTZ R98, R98, R164.reuse ;  /* 0x000000a462627220 */ /* 0x080fe20000410000 */
[----:B------:R-:W-:Y:S01]  /*c230*/  FMUL.FTZ R99, R99, R164 ;  /* 0x000000a463637220 */ /* 0x000fe20000410000 */
[-C--:B------:R-:W-:Y:S01]  /*c240*/  FMUL.FTZ R100, R100, R172.reuse ;  /* 0x000000ac64647220 */ /* 0x080fe20000410000 */
[C---:B------:R-:W-:Y:S01]  /*c250*/  HMMA.16816.F32 R56, R4.reuse, R18, R56 ;  /* 0x000000120438723c */ /* 0x040fe20000001838 */
[----:B------:R-:W1:Y:S01]  /*c260*/  LDSM.16.MT88.4 R16, [R222+0x14000] ;  /* 0x01400000de10783b */ /* 0x000e620000004200 */
[----:B------:R-:W-:Y:S01]  /*c270*/  FMUL.FTZ R101, R101, R172 ;  /* 0x000000ac65657220 */ /* 0x000fe20000410000 */
[-C--:B------:R-:W-:Y:S01]  /*c280*/  FMUL.FTZ R102, R102, R164.reuse ;  /* 0x000000a466667220 */ /* 0x080fe20000410000 */
[----:B------:R-:W-:Y:S01]  /*c290*/  FMUL.FTZ R103, R103, R164 ;  /* 0x000000a467677220 */ /* 0x000fe20000410000 */
[-C--:B------:R-:W-:Y:S01]  /*c2a0*/  FMUL.FTZ R104, R104, R172.reuse ;  /* 0x000000ac68687220 */ /* 0x080fe20000410000 */
[C---:B--2---:R-:W-:Y:S01]  /*c2b0*/  HMMA.16816.F32 R60, R4.reuse, R12, R60 ;  /* 0x0000000c043c723c */ /* 0x044fe2000000183c */
[----:B------:R-:W-:Y:S01]  /*c2c0*/  FMUL.FTZ R105, R105, R172 ;  /* 0x000000ac69697220 */ /* 0x000fe20000410000 */
[-C--:B------:R-:W-:Y:S01]  /*c2d0*/  FMUL.FTZ R106, R106, R164.reuse ;  /* 0x000000a46a6a7220 */ /* 0x080fe20000410000 */
[----:B------:R-:W-:Y:S01]  /*c2e0*/  FMUL.FTZ R107, R107, R164 ;  /* 0x000000a46b6b7220 */ /* 0x000fe20000410000 */
[-C--:B------:R-:W-:Y:S01]  /*c2f0*/  FMUL.FTZ R108, R108, R172.reuse ;  /* 0x000000ac6c6c7220 */ /* 0x080fe20000410000 */
[----:B------:R-:W-:Y:S01]  /*c300*/  FMUL.FTZ R109, R109, R172 ;  /* 0x000000ac6d6d7220 */ /* 0x000fe20000410000 */
[C---:B------:R-:W-:Y:S01]  /*c310*/  HMMA.16816.F32 R64, R4.reuse, R14, R64 ;  /* 0x0000000e0440723c */ /* 0x040fe20000001840 */
[----:B------:R-:W2:Y:S01]  /*c320*/  LDSM.16.MT88.4 R12, [R221+0x14000] ;  /* 0x01400000dd0c783b */ /* 0x000ea20000004200 */
[-C--:B------:R-:W-:Y:S01]  /*c330*/  FMUL.FTZ R110, R110, R164.reuse ;  /* 0x000000a46e6e7220 */ /* 0x080fe20000410000 */
[----:B------:R-:W-:Y:S01]  /*c340*/  FMUL.FTZ R111, R111, R164 ;  /* 0x000000a46f6f7220 */ /* 0x000fe20000410000 */
[-C--:B------:R-:W-:Y:S01]  /*c350*/  FMUL.FTZ R112, R112, R172.reuse ;  /* 0x000000ac70707220 */ /* 0x080fe20000410000 */
[----:B------:R-:W-:Y:S01]  /*c360*/  FMUL.FTZ R113, R113, R172 ;  /* 0x000000ac71717220 */ /* 0x000fe20000410000 */
        /* <DEDUP_REMOVED lines=8> */
[----:B------:R-:W-:Y:S01]  /*c3f0*/  FMUL.FTZ R119, R119, R164 ;  /* 0x000000a477777220 */ /* 0x000fe20000410000 */
[-C--:B------:R-:W-:Y:S01]  /*c400*/  FMUL.FTZ R120, R120, R172.reuse ;  /* 0x000000ac78787220 */ /* 0x080fe20000410000 */
[----:B------:R-:W-:Y:S01]  /*c410*/  FMUL.FTZ R121, R121, R172 ;  /* 0x000000ac79797220 */ /* 0x000fe20000410000 */
[-C--:B------:R-:W-:Y:S01]  /*c420*/  FMUL.FTZ R122, R122, R164.reuse ;  /* 0x000000a47a7a7220 */ /* 0x080fe20000410000 */
[----:B------:R-:W-:Y:S01]  /*c430*/  FMUL.FTZ R123, R123, R164 ;  /* 0x000000a47b7b7220 */ /* 0x000fe20000410000 */
[----:B------:R-:W4:Y:S01]  /*c440*/  MUFU.EX2 R182, R182 ;  /* 0x000000b600b67308 */ /* 0x000f220000000800 */
[-C--:B------:R-:W-:Y:S01]  /*c450*/  FMUL.FTZ R124, R124, R172.reuse ;  /* 0x000000ac7c7c7220 */ /* 0x080fe20000410000 */
[-C--:B------:R-:W-:Y:S01]  /*c460*/  FMUL.FTZ R125, R125, R172.reuse ;  /* 0x000000ac7d7d7220 */ /* 0x080fe20000410000 */
[-C--:B------:R-:W-:Y:S01]  /*c470*/  FMUL.FTZ R128, R128, R172.reuse ;  /* 0x000000ac80807220 */ /* 0x080fe20000410000 */
[----:B------:R-:W-:Y:S01]  /*c480*/  FMUL.FTZ R129, R129, R172 ;  /* 0x000000ac81817220 */ /* 0x000fe20000410000 */
[-C--:B------:R-:W-:Y:S01]  /*c490*/  FMUL.FTZ R126, R126, R164.reuse ;  /* 0x000000a47e7e7220 */ /* 0x080fe20000410000 */
[-C--:B------:R-:W-:Y:S01]  /*c4a0*/  FMUL.FTZ R127, R127, R164.reuse ;  /* 0x000000a47f7f7220 */ /* 0x080fe20000410000 */
[-C--:B------:R-:W-:Y:S01]  /*c4b0*/  FMUL.FTZ R130, R130, R164.reuse ;  /* 0x000000a482827220 */ /* 0x080fe20000410000 */
[----:B------:R-:W-:Y:S01]  /*c4c0*/  MUFU.EX2 R177, R177 ;  /* 0x000000b100b17308 */ /* 0x000fe20000000800 */
[----:B------:R-:W-:Y:S01]  /*c4d0*/  FMUL.FTZ R131, R131, R164 ;  /* 0x000000a483837220 */ /* 0x000fe20000410000 */
[----:B-1----:R-:W-:Y:S01]  /*c4e0*/  HMMA.16816.F32 R76, R4, R16, R76 ;  /* 0x00000010044c723c */ /* 0x002fe2000000184c */
[----:B------:R-:W-:Y:S01]  /*c4f0*/  FFMA.FTZ R169, R233, R172, R169 ;  /* 0x000000ace9a97223 */ /* 0x000fe200000100a9 */
[----:B------:R-:W-:Y:S01]  /*c500*/  FFMA.FTZ R33, R232, R164, R33 ;  /* 0x000000a4e8217223 */ /* 0x000fe20000010021 */
[----:B------:R-:W-:-:S02]  /*c510*/  MOV R164, R170 ;  /* 0x000000aa00a47202 */ /* 0x000fc40000000f00 */
[----:B------:R-:W-:Y:S01]  /*c520*/  FADD.FTZ R34, R34, R169 ;  /* 0x000000a922227221 */ /* 0x000fe20000010000 */
[C---:B------:R-:W-:Y:S01]  /*c530*/  HMMA.16816.F32 R80, R4.reuse, R18, R80 ;  /* 0x000000120450723c */ /* 0x040fe20000001850 */
[----:B------:R-:W1:Y:S01]  /*c540*/  LDSM.16.MT88.4 R16, [R224+0x16000] ;  /* 0x01600000e010783b */ /* 0x000e620000004200 */
[----:B------:R-:W-:Y:S01]  /*c550*/  MUFU.EX2 R184, R184 ;  /* 0x000000b800b87308 */ /* 0x000fe20000000800 */
[----:B------:R-:W-:Y:S01]  /*c560*/  FADD.FTZ R33, R2, R33 ;  /* 0x0000002102217221 */ /* 0x000fe20000010000 */
[----:B------:R-:W-:Y:S02]  /*c570*/  FADD.FTZ R35, R35, R34 ;  /* 0x0000002223237221 */ /* 0x000fe40000010000 */
        /* <DEDUP_REMOVED lines=14> */
[----:B------:R-:W-:Y:S01]  /*c660*/  MUFU.EX2 R185, R185 ;  /* 0x000000b900b97308 */ /* 0x000fe20000000800 */
[C---:B------:R-:W-:Y:S01]  /*c670*/  HMMA.16816.F32 R104, R4.reuse, R18, R104 ;  /* 0x000000120468723c */ /* 0x040fe20000001868 */
[----:B------:R-:W1:Y:S06]  /*c680*/  LDSM.16.MT88.4 R16, [R220+0x16000] ;  /* 0x01600000dc10783b */ /* 0x000e6c0000004200 */
[----:B------:R-:W3:Y:S01]  /*c690*/  MUFU.EX2 R190, R190 ;  /* 0x000000be00be7308 */ /* 0x000ee20000000800 */
[C---:B--2---:R-:W-:Y:S06]  /*c6a0*/  HMMA.16816.F32 R108, R4.reuse, R12, R108 ;  /* 0x0000000c046c723c */ /* 0x044fec000000186c */
[C---:B------:R-:W-:Y:S01]  /*c6b0*/  HMMA.16816.F32 R112, R4.reuse, R14, R112 ;  /* 0x0000000e0470723c */ /* 0x040fe20000001870 */
[----:B------:R-:W2:Y:S01]  /*c6c0*/  LDSM.16.MT88.4 R12, [R224+0x10800] ;  /* 0x01080000e00c783b */ /* 0x000ea20000004200 */
[----:B------:R-:W-:Y:S04]  /*c6d0*/  MUFU.EX2 R187, R187 ;  /* 0x000000bb00bb7308 */ /* 0x000fe80000000800 */
[C---:B-----5:R-:W-:Y:S04]  /*c6e0*/  HMMA.16816.F32 R116, R4.reuse, R8, R116 ;  /* 0x000000080474723c */ /* 0x060fe80000001874 */
[----:B------:R-:W-:Y:S02]  /*c6f0*/  MUFU.EX2 R192, R192 ;  /* 0x000000c000c07308 */ /* 0x000fe40000000800 */
[C---:B------:R-:W-:Y:S01]  /*c700*/  HMMA.16816.F32 R120, R4.reuse, R10, R120 ;  /* 0x0000000a0478723c */ /* 0x040fe20000001878 */
[----:B------:R-:W5:Y:S05]  /*c710*/  LDSM.16.MT88.4 R8, [R222+0x10800] ;  /* 0x01080000de08783b */ /* 0x000f6a0000004200 */
[----:B------:R-:W-:Y:S08]  /*c720*/  MUFU.EX2 R191, R191 ;  /* 0x000000bf00bf7308 */ /* 0x000ff00000000800 */
[----:B------:R-:W5:Y:S01]  /*c730*/  MUFU.EX2 R194, R194 ;  /* 0x000000c200c27308 */ /* 0x000f620000000800 */
[C---:B-1----:R-:W-:Y:S07]  /*c740*/  HMMA.16816.F32 R124, R4.reuse, R16, R124 ;  /* 0x00000010047c723c */ /* 0x042fee000000187c */
[----:B------:R-:W-:Y:S01]  /*c750*/  MUFU.EX2 R183, R183 ;  /* 0x000000b700b77308 */ /* 0x000fe20000000800 */
[----:B------:R-:W-:Y:S01]  /*c760*/  HMMA.16816.F32 R128, R4, R18, R128 ;  /* 0x000000120480723c */ /* 0x000fe20000001880 */
[----:B------:R-:W1:Y:S06]  /*c770*/  LDSM.16.MT88.4 R16, [R224+0x12800] ;  /* 0x01280000e010783b */ /* 0x000e6c0000004200 */
[----:B----4-:R-:W-:Y:S01]  /*c780*/  F2FP.F16.F32.PACK_AB R4, R182, R3 ;  /* 0x00000003b604723e */ /* 0x010fe200000000ff */
        /* <DEDUP_REMOVED lines=15> */
[C---:B------:R-:W-:Y:S01]  /*c880*/  HMMA.16816.F32 R156, R4.reuse, R14, R156 ;  /* 0x0000000e049c723c */ /* 0x040fe2000000189c */
[----:B------:R-:W3:Y:S05]  /*c890*/  LDSM.16.MT88.4 R12, [R222+0x12800] ;  /* 0x01280000de0c783b */ /* 0x000eea0000004200 */
[C---:B-----5:R-:W-:Y:S01]  /*c8a0*/  HMMA.16816.F32 R152, R4.reuse, R8, R152 ;  /* 0x000000080498723c */ /* 0x060fe20000001898 */
[----:B------:R-:W-:Y:S05]  /*c8b0*/  MUFU.EX2 R176, R176 ;  /* 0x000000b000b07308 */ /* 0x000fea0000000800 */
[C---:B------:R-:W-:Y:S01]  /*c8c0*/  HMMA.16816.F32 R148, R4.reuse, R10, R148 ;  /* 0x0000000a0494723c */ /* 0x040fe20000001894 */
[----:B------:R-:W5:Y:S02]  /*c8d0*/  LDSM.16.MT88.4 R8, [R221+0x12800] ;  /* 0x01280000dd08783b */ /* 0x000f640000004200 */
[----:B------:R-:W-:Y:S03]  /*c8e0*/  MUFU.EX2 R175, R175 ;  /* 0x000000af00af7308 */ /* 0x000fe60000000800 */
[C---:B------:R-:W-:Y:S05]  /*c8f0*/  HMMA.16816.F32 R136, R4.reuse, R20, R136 ;  /* 0x000000140488723c */ /* 0x040fea0000001888 */
[----:B------:R-:W-:Y:S01]  /*c900*/  MUFU.EX2 R173, R173 ;  /* 0x000000ad00ad7308 */ /* 0x000fe20000000800 */
[C---:B------:R-:W-:Y:S01]  /*c910*/  HMMA.16816.F32 R132, R4.reuse, R22, R132 ;  /* 0x000000160484723c */ /* 0x040fe20000001884 */
[----:B------:R-:W4:Y:S05]  /*c920*/  LDSM.16.MT88.4 R20, [R224+0x14800] ;  /* 0x01480000e014783b */ /* 0x000f2a0000004200 */
[C---:B-1----:R-:W-:Y:S01]  /*c930*/  HMMA.16816.F32 R36, R4.reuse, R16, R36 ;  /* 0x000000100424723c */ /* 0x042fe20000001824 */
[----:B------:R-:W1:Y:S05]  /*c940*/  MUFU.EX2 R174, R174 ;  /* 0x000000ae00ae7308 */ /* 0x000e6a0000000800 */
[C---:B------:R-:W-:Y:S01]  /*c950*/  HMMA.16816.F32 R40, R4.reuse, R18, R40 ;  /* 0x000000120428723c */ /* 0x040fe20000001828 */
[----:B------:R-:W2:Y:S02]  /*c960*/  LDSM.16.MT88.4 R16, [R222+0x14800] ;  /* 0x01480000de10783b */ /* 0x000ea40000004200 */
[----:B------:R-:W-:Y:S03]  /*c970*/  MUFU.EX2 R178, R178 ;  /* 0x000000b200b27308 */ /* 0x000fe60000000800 */
[C---:B---3--:R-:W-:Y:S05]  /*c980*/  HMMA.16816.F32 R44, R4.reuse, R12, R44 ;  /* 0x0000000c042c723c */ /* 0x048fea000000182c */
[----:B------:R-:W3:Y:S01]  /*c990*/  MUFU.EX2 R193, R193 ;  /* 0x000000c100c17308 */ /* 0x000ee20000000800 */
[C---:B------:R-:W-:Y:S01]  /*c9a0*/  HMMA.16816.F32 R48, R4.reuse, R14, R48 ;  /* 0x0000000e0430723c */ /* 0x040fe20000001830 */
[----:B------:R-:W1:Y:S05]  /*c9b0*/  LDSM.16.MT88.4 R12, [R221+0x14800] ;  /* 0x01480000dd0c783b */ /* 0x000e6a0000004200 */
        /* <DEDUP_REMOVED lines=8> */
[----:B------:R-:W3:Y:S05]  /*ca40*/  LDSM.16.MT88.4 R24, [R220+0x12800] ;  /* 0x01280000dc18783b */ /* 0x000eea0000004200 */
[C---:B--2---:R-:W-:Y:S06]  /*ca50*/  HMMA.16816.F32 R76, R4.reuse, R16, R76 ;  /* 0x00000010044c723c */ /* 0x044fec000000184c */
[C---:B------:R-:W-:Y:S01]  /*ca60*/  HMMA.16816.F32 R80, R4.reuse, R18, R80 ;  /* 0x000000120450723c */ /* 0x040fe20000001850 */
[----:B------:R-:W2:Y:S05]  /*ca70*/  LDSM.16.MT88.4 R16, [R222+0x16800] ;  /* 0x01680000de10783b */ /* 0x000eaa0000004200 */
[C---:B-1----:R-:W-:Y:S06]  /*ca80*/  HMMA.16816.F32 R84, R4.reuse, R12, R84 ;  /* 0x0000000c0454723c */ /* 0x042fec0000001854 */
        /* <DEDUP_REMOVED lines=8> */
[C---:B---3--:R-:W-:Y:S06]  /*cb10*/  HMMA.16816.F32 R60, R4.reuse, R24, R60 ;  /* 0x00000018043c723c */ /* 0x048fec000000183c */
[C---:B------:R-:W-:Y:S01]  /*cb20*/  HMMA.16816.F32 R64, R4.reuse, R26, R64 ;  /* 0x0000001a0440723c */ /* 0x040fe20000001840 */
[----:B------:R-:W-:Y:S05]  /*cb30*/  LDSM.16.MT88.4 R24, [R222+0x13000] ;  /* 0x01300000de18783b */ /* 0x000fea0000004200 */
[C---:B--2---:R-:W-:Y:S06]  /*cb40*/  HMMA.16816.F32 R108, R4.reuse, R16, R108 ;  /* 0x00000010046c723c */ /* 0x044fec000000186c */
[C---:B------:R-:W-:Y:S01]  /*cb50*/  HMMA.16816.F32 R112, R4.reuse, R18, R112 ;  /* 0x000000120470723c */ /* 0x040fe20000001870 */
[----:B------:R-:W2:Y:S05]  /*cb60*/  LDSM.16.MT88.4 R16, [R222+0x11000] ;  /* 0x01100000de10783b */ /* 0x000eaa0000004200 */
[C---:B-1----:R-:W-:Y:S06]  /*cb70*/  HMMA.16816.F32 R116, R4.reuse, R12, R116 ;  /* 0x0000000c0474723c */ /* 0x042fec0000001874 */
[C---:B------:R-:W-:Y:S01]  /*cb80*/  HMMA.16816.F32 R120, R4.reuse, R14, R120 ;  /* 0x0000000e0478723c */ /* 0x040fe20000001878 */
[----:B------:R-:W1:Y:S05]  /*cb90*/  LDSM.16.MT88.4 R12, [R221+0x11000] ;  /* 0x01100000dd0c783b */ /* 0x000e6a0000004200 */
[C---:B-----5:R-:W-:Y:S06]  /*cba0*/  HMMA.16816.F32 R124, R4.reuse, R8, R124 ;  /* 0x00000008047c723c */ /* 0x060fec000000187c */
[----:B------:R-:W-:Y:S01]  /*cbb0*/  HMMA.16816.F32 R128, R4, R10, R128 ;  /* 0x0000000a0480723c */ /* 0x000fe20000001880 */
[----:B------:R-:W3:Y:S06]  /*cbc0*/  LDSM.16.MT88.4 R8, [R220+0x11000] ;  /* 0x01100000dc08783b */ /* 0x000eec0000004200 */
        /* <DEDUP_REMOVED lines=10> */
[----:B----4-:R-:W-:Y:S01]  /*cc70*/  HMMA.16816.F32 R160, R4, R20, R160 ;  /* 0x0000001404a0723c */ /* 0x010fe200000018a0 */
[----:B------:R-:W-:Y:S01]  /*cc80*/  FADD.FTZ R3, R192, R3 ;  /* 0x00000003c0037221 */ /* 0x000fe20000010000 */
[----:B------:R-:W-:-:S04]  /*cc90*/  FADD.FTZ R196, R196, R183 ;  /* 0x000000b7c4c47221 */ /* 0x000fc80000010000 */
        /* <DEDUP_REMOVED lines=45> */
[----:B------:R-:W-:Y:S01]  /*cf70*/  HMMA.16816.F32 R128, R4, R26, R128 ;  /* 0x0000001a0480723c */ /* 0x000fe20000001880 */
[----:B------:R-:W5:Y:S06]  /*cf80*/  LDSM.16.MT88.4 R24, [R224+0x13800] ;  /* 0x01380000e018783b */ /* 0x000f6c0000004200 */
[----:B------:R-:W-:Y:S01]  /*cf90*/  F2FP.F16.F32.PACK_AB R4, R189, R180 ;  /* 0x000000b4bd04723e */ /* 0x000fe200000000ff */
[----:B------:R-:W-:Y:S01]  /*cfa0*/  FADD.FTZ R180, R180, R3 ;  /* 0x00000003b4b47221 */ /* 0x000fe20000010000 */
[C---:B------:R-:W-:Y:S01]  /*cfb0*/  F2FP.F16.F32.PACK_AB R5, R174.reuse, R173 ;  /* 0x000000adae05723e */ /* 0x040fe200000000ff */
[----:B------:R-:W-:Y:S01]  /*cfc0*/  FADD.FTZ R173, R173, R196 ;  /* 0x000000c4adad7221 */ /* 0x000fe20000010000 */
[----:B------:R-:W-:Y:S01]  /*cfd0*/  F2FP.F16.F32.PACK_AB R6, R175, R176 ;  /* 0x000000b0af06723e */ /* 0x000fe200000000ff */
[----:B------:R-:W-:Y:S01]  /*cfe0*/  FADD.FTZ R189, R189, R180 ;  /* 0x000000b4bdbd7221 */ /* 0x000fe20000010000 */
[----:B------:R-:W-:Y:S01]  /*cff0*/  F2FP.F16.F32.PACK_AB R7, R193, R178 ;  /* 0x000000b2c107723e */ /* 0x000fe200000000ff */
[----:B------:R-:W-:Y:S01]  /*d000*/  FADD.FTZ R173, R174, R173 ;  /* 0x000000adaead7221 */ /* 0x000fe20000010000 */
[----:B------:R-:W-:Y:S01]  /*d010*/  MOV R3, R168 ;  /* 0x000000a800037202 */ /* 0x000fe20000000f00 */
[----:B------:R-:W-:-:S02]  /*d020*/  FADD.FTZ R176, R176, R189 ;  /* 0x000000bdb0b07221 */ /* 0x000fc40000010000 */
[----:B------:R-:W-:Y:S02]  /*d030*/  FADD.FTZ R178, R178, R173 ;  /* 0x000000adb2b27221 */ /* 0x000fe40000010000 */
[----:B--2---:R-:W-:Y:S01]  /*d040*/  HMMA.16816.F32 R160, R4, R16, R160 ;  /* 0x0000001004a0723c */ /* 0x004fe200000018a0 */
[----:B------:R-:W-:Y:S01]  /*d050*/  FADD.FTZ R2, R175, R176 ;  /* 0x000000b0af027221 */ /* 0x000fe20000010000 */
[----:B------:R-:W-:-:S04]  /*d060*/  FADD.FTZ R0, R193, R178 ;  /* 0x000000b2c1007221 */ /* 0x000fc80000010000 */
[C---:B------:R-:W-:Y:S01]  /*d070*/  HMMA.16816.F32 R156, R4.reuse, R18, R156 ;  /* 0x00000012049c723c */ /* 0x040fe2000000189c */
[----:B------:R-:W2:Y:S04]  /*d080*/  LDSM.16.MT88.4 R16, [R222+0x13800] ;  /* 0x01380000de10783b */ /* 0x000ea80000004200 */
[----:B------:R-:W-:Y:S01]  /*d090*/  STL [R1+0x28], R2 ;  /* 0x0000280201007387 */ /* 0x000fe20000100800 */
[C---:B-1----:R-:W-:Y:S03]  /*d0a0*/  HMMA.16816.F32 R152, R4.reuse, R12, R152 ;  /* 0x0000000c0498723c */ /* 0x042fe60000001898 */
[----:B------:R-:W-:Y:S03]  /*d0b0*/  STL [R1+0x14], R0 ;  /* 0x0000140001007387 */ /* 0x000fe60000100800 */
        /* <DEDUP_REMOVED lines=13> */
[----:B------:R-:W-:Y:S05]  /*d190*/  LDSM.16.MT88.4 R16, [R224+0x17800] ;  /* 0x01780000e010783b */ /* 0x000fea0000004200 */
[C---:B------:R-:W-:Y:S06]  /*d1a0*/  HMMA.16816.F32 R52, R4.reuse, R28, R52 ;  /* 0x0000001c0434723c */ /* 0x040fec0000001834 */
        /* <DEDUP_REMOVED lines=13> */
[C---:B--2---:R-:W-:Y:S06]  /*d280*/  HMMA.16816.F32 R84, R4.reuse, R28, R84 ;  /* 0x0000001c0454723c */ /* 0x044fec0000001854 */
[C---:B------:R-:W-:Y:S06]  /*d290*/  HMMA.16816.F32 R88, R4.reuse, R30, R88 ;  /* 0x0000001e0458723c */ /* 0x040fec0000001858 */
[C---:B------:R-:W-:Y:S06]  /*d2a0*/  HMMA.16816.F32 R100, R4.reuse, R16, R100 ;  /* 0x000000100464723c */ /* 0x040fec0000001864 */
[C---:B------:R-:W-:Y:S06]  /*d2b0*/  HMMA.16816.F32 R104, R4.reuse, R18, R104 ;  /* 0x000000120468723c */ /* 0x040fec0000001868 */
[C---:B-1----:R-:W-:Y:S06]  /*d2c0*/  HMMA.16816.F32 R108, R4.reuse, R12, R108 ;  /* 0x0000000c046c723c */ /* 0x042fec000000186c */
[C---:B------:R-:W-:Y:S06]  /*d2d0*/  HMMA.16816.F32 R112, R4.reuse, R14, R112 ;  /* 0x0000000e0470723c */ /* 0x040fec0000001870 */
[C---:B---3--:R-:W-:Y:S06]  /*d2e0*/  HMMA.16816.F32 R116, R4.reuse, R8, R116 ;  /* 0x000000080474723c */ /* 0x048fec0000001874 */
[C---:B------:R-:W-:Y:S06]  /*d2f0*/  HMMA.16816.F32 R120, R4.reuse, R10, R120 ;  /* 0x0000000a0478723c */ /* 0x040fec0000001878 */
[C---:B----4-:R-:W-:Y:S06]  /*d300*/  HMMA.16816.F32 R124, R4.reuse, R20, R124 ;  /* 0x00000014047c723c */ /* 0x050fec000000187c */
[----:B------:R-:W-:-:S15]  /*d310*/  HMMA.16816.F32 R128, R4, R22, R128 ;  /* 0x000000160480723c */ /* 0x000fde0000001880 */
[----:B------:R-:W-:-:S09]  /*d320*/  NOP ;  /* 0x0000000000007918 */ /* 0x000fd20000000000 */
.L_x_305:
[----:B------:R-:W-:-:S06]  /*d330*/  UISETP.GT.AND UP0, UPT, UR20, UR5, UPT ;  /* 0x000000051400728c */ /* 0x000fcc000bf04270 */
[----:B------:R-:W-:-:S13]  /*d340*/  PLOP3.LUT P0, PT, PT, PT, UP0, 0x80, 0x0 ;  /* 0x000000000000781c */ /* 0x000fda0003f0f008 */
[----:B------:R-:W-:Y:S05]  /*d350*/  @!P0 BRA `(.L_x_309) ;  /* 0x0000005000d88947 */ /* 0x000fea0003800000 */
[----:B------:R-:W1:Y:S01]  /*d360*/  S2R R5, SR_TID.X ;  /* 0x0000000000057919 */ /* 0x000e620000002100 */
[----:B------:R-:W-:Y:S01]  /*d370*/  ULDC UR4, c[0x0][0x260] ;  /* 0x0000980000047ab9 */ /* 0x000fe20000000800 */
[----:B------:R-:W-:Y:S01]  /*d380*/  IMAD.U32 R2, RZ, RZ, UR26 ;  /* 0x0000001aff027e24 */ /* 0x000fe2000f8e00ff */
[----:B------:R-:W-:Y:S01]  /*d390*/  ULDC.64 UR10, c[0x0][0x218] ;  /* 0x00008600000a7ab9 */ /* 0x000fe20000000a00 */
[----:B------:R-:W-:Y:S01]  /*d3a0*/  ULDC.64 UR6, c[0x0][0x220] ;  /* 0x0000880000067ab9 */ /* 0x000fe20000000a00 */
[----:B------:R-:W-:Y:S01]  /*d3b0*/  UIADD3 UR12, UR20, -0x2, URZ ;  /* 0xfffffffe140c7890 */ /* 0x000fe2000fffe03f */
[----:B------:R-:W-:Y:S01]  /*d3c0*/  UMOV UR24, URZ ;  /* 0x0000003f00187c82 */ /* 0x000fe20008000000 */
[----:B------:R-:W-:Y:S01]  /*d3d0*/  ULDC UR13, c[0x0][0x2d0] ;  /* 0x0000b400000d7ab9 */ /* 0x000fe20000000800 */
[----:B-1----:R-:W-:-:S04]  /*d3e0*/  SHF.R.S32.HI R0, RZ, 0x1f, R5 ;  /* 0x0000001fff007819 */ /* 0x002fc80000011405 */
[----:B------:R-:W-:-:S04]  /*d3f0*/  LEA.HI R0, R0, R5, RZ, 0x3 ;  /* 0x0000000500007211 */ /* 0x000fc800078f18ff */
[----:B------:R-:W-:-:S05]  /*d400*/  LOP3.LUT R0, R0, 0xfffffff8, RZ, 0xc0, !PT ;  /* 0xfffffff800007812 */ /* 0x000fca00078ec0ff */
[----:B------:R-:W-:-:S04]  /*d410*/  IMAD.IADD R0, R5, 0x1, -R0 ;  /* 0x0000000105007824 */ /* 0x000fc800078e0a00 */
[----:B------:R-:W-:Y:S02]  /*d420*/  IMAD.SHL.U32 R8, R0, 0x8, RZ ;  /* 0x0000000800087824 */ /* 0x000fe400078e00ff */
[----:B------:R-:W-:Y:S01]  /*d430*/  IMAD.U32 R0, RZ, RZ, UR4 ;  /* 0x00000004ff007e24 */ /* 0x000fe2000f8e00ff */
[----:B------:R-:W-:Y:S02]  /*d440*/  ULDC UR4, c[0x0][0x2d0] ;  /* 0x0000b40000047ab9 */ /* 0x000fe40000000800 */
[--C-:B------:R-:W-:Y:S02]  /*d450*/  SHF.R.S32.HI R9, RZ, 0x1f, R8.reuse ;  /* 0x0000001fff097819 */ /* 0x100fe40000011408 */
[----:B------:R-:W-:Y:S01]  /*d460*/  ISETP.GE.AND P2, PT, R8, UR4, PT ;  /* 0x0000000408007c0c */ /* 0x000fe2000bf46270 */
[----:B------:R-:W-:Y:S01]  /*d470*/  ULDC UR4, c[0x0][0x2ec] ;  /* 0x0000bb0000047ab9 */ /* 0x000fe20000000800 */
[----:B------:R-:W-:-:S04]  /*d480*/  IMAD.WIDE.U32 R10, R0, UR21, R8 ;  /* 0x00000015000a7c25 */ /* 0x000fc8000f8e0008 */
[----:B------:R-:W-:Y:S01]  /*d490*/  IMAD.WIDE.U32 R8, R165, UR21, R8 ;  /* 0x00000015a5087c25 */ /* 0x000fe2000f8e0008 */
[----:B------:R-:W-:Y:S01]  /*d4a0*/  IADD3 R7, P1, R10, UR28, RZ ;  /* 0x0000001c0a077c10 */ /* 0x000fe2000ff3e0ff */
[----:B------:R-:W-:Y:S02]  /*d4b0*/  UIADD3 UR21, UR20, -0x1, URZ ;  /* 0xffffffff14157890 */ /* 0x000fe4000fffe03f */
[----:B------:R-:W-:Y:S01]  /*d4c0*/  IMAD.U32 R0, RZ, RZ, UR27 ;  /* 0x0000001bff007e24 */ /* 0x000fe2000f8e00ff */
[----:B------:R-:W-:Y:S02]  /*d4d0*/  IADD3 R5, P0, R8, UR30, RZ ;  /* 0x0000001e08057c10 */ /* 0x000fe4000ff1e0ff */
[----:B------:R-:W1:Y:S01]  /*d4e0*/  @!P2 LDC.64 R238, c[0x0][0x220] ;  /* 0x00008800ffeeab82 */ /* 0x000e620000000a00 */
[----:B------:R-:W-:Y:S02]  /*d4f0*/  IADD3.X R2, R2, UR25, R11, P1, !PT ;  /* 0x0000001902027c10 */ /* 0x000fe40008ffe40b */
[----:B------:R-:W-:-:S02]  /*d500*/  IADD3.X R0, R0, UR36, R9, P0, !PT ;  /* 0x0000002400007c10 */ /* 0x000fc400087fe409 */
[----:B------:R-:W-:Y:S02]  /*d510*/  LEA R6, P1, R7, UR10, 0x1 ;  /* 0x0000000a07067c11 */ /* 0x000fe4000f8208ff */
[----:B------:R-:W-:Y:S01]  /*d520*/  LEA R4, P0, R5, UR6, 0x1 ;  /* 0x0000000605047c11 */ /* 0x000fe2000f8008ff */
[----:B------:R-:W2:Y:S01]  /*d530*/  @!P2 LDC.64 R236, c[0x0][0x220] ;  /* 0x00008800ffecab82 */ /* 0x000ea20000000a00 */
[----:B------:R-:W-:Y:S01]  /*d540*/  SHF.R.S32.HI R11, RZ, 0x1f, R166 ;  /* 0x0000001fff0b7819 */ /* 0x000fe200000114a6 */
[----:B------:R3:W-:Y:S01]  /*d550*/  STL [R1+0x10], R6 ;  /* 0x0000100601007387 */ /* 0x0007e20000100800 */
[----:B------:R-:W-:Y:S01]  /*d560*/  LEA.HI.X R2, R7, UR11, R2, 0x1, P1 ;  /* 0x0000000b07027c11 */ /* 0x000fe200088f0c02 */
[----:B------:R-:W-:Y:S01]  /*d570*/  ULDC.64 UR10, c[0x0][0x248] ;  /* 0x00009200000a7ab9 */ /* 0x000fe20000000a00 */
[----:B------:R-:W-:Y:S01]  /*d580*/  LEA.HI.X R0, R5, UR7, R0, 0x1, P0 ;  /* 0x0000000705007c11 */ /* 0x000fe200080f0c00 */
[----:B------:R4:W-:Y:S01]  /*d590*/  STL [R1+0x8], R4 ;  /* 0x0000080401007387 */ /* 0x0009e20000100800 */
[----:B------:R-:W-:Y:S01]  /*d5a0*/  IMAD.MOV.U32 R5, RZ, RZ, R11 ;  /* 0x000000ffff057224 */ /* 0x000fe200078e000b */
[----:B------:R-:W-:Y:S01]  /*d5b0*/  IADD3 R8, P1, R166, 0x10, RZ ;  /* 0x00000010a6087810 */ /* 0x000fe20007f3e0ff */
[----:B------:R-:W1:Y:S01]  /*d5c0*/  @!P2 LDC.64 R234, c[0x0][0x220] ;  /* 0x00008800ffeaab82 */ /* 0x000e620000000a00 */
[----:B------:R5:W-:Y:S01]  /*d5d0*/  STL [R1+0xc], R2 ;  /* 0x00000c0201007387 */ /* 0x000be20000100800 */
[----:B------:R-:W-:-:S03]  /*d5e0*/  ULDC.64 UR6, c[0x0][0x250] ;  /* 0x0000940000067ab9 */ /* 0x000fc60000000a00 */
[----:B------:R5:W-:Y:S03]  /*d5f0*/  STL [R1+0x4], R0 ;  /* 0x0000040001007387 */ /* 0x000be60000100800 */
[----:B------:R-:W1:Y:S01]  /*d600*/  @!P2 LDC.64 R232, c[0x0][0x220] ;  /* 0x00008800ffe8ab82 */ /* 0x000e620000000a00 */
[----:B------:R2:W-:Y:S04]  /*d610*/  STL [R1+0x44], R11 ;  /* 0x0000440b01007387 */ /* 0x0005e80000100800 */
[----:B------:R-:W-:Y:S01]  /*d620*/  STL [R1+0x20], R8 ;  /* 0x0000200801007387 */ /* 0x000fe20000100800 */
[C---:B---3--:R-:W-:Y:S01]  /*d630*/  IADD3 R6, P0, R166.reuse, 0x20, RZ ;  /* 0x00000020a6067810 */ /* 0x048fe20007f1e0ff */
[----:B----4-:R-:W-:Y:S01]  /*d640*/  IMAD.MOV.U32 R4, RZ, RZ, R10 ;  /* 0x000000ffff047224 */ /* 0x010fe200078e000a */
[----:B------:R-:W-:-:S03]  /*d650*/  IADD3 R10, P3, R166, 0x30, RZ ;  /* 0x00000030a60a7810 */ /* 0x000fc60007f7e0ff */
[----:B------:R-:W-:Y:S01]  /*d660*/  STL [R1+0x18], R6 ;  /* 0x0000180601007387 */ /* 0x000fe20000100800 */
[----:B------:R-:W-:Y:S02]  /*d670*/  IMAD.X R9, RZ, RZ, R5, P1 ;  /* 0x000000ffff097224 */ /* 0x000fe400008e0605 */
[----:B-----5:R-:W-:Y:S02]  /*d680*/  IMAD.MOV.U32 R2, RZ, RZ, R3 ;  /* 0x000000ffff027224 */ /* 0x020fe400078e0003 */
[----:B------:R-:W-:Y:S02]  /*d690*/  IMAD.MOV.U32 R0, RZ, RZ, R164 ;  /* 0x000000ffff007224 */ /* 0x000fe400078e00a4 */
[----:B--2---:R-:W-:-:S05]  /*d6a0*/  IMAD.X R11, RZ, RZ, R5, P3 ;  /* 0x000000ffff0b7224 */ /* 0x004fca00018e0605 */
[----:B------:R-:W-:Y:S04]  /*d6b0*/  STL.64 [R1+0x30], R10 ;  /* 0x0000300a01007387 */ /* 0x000fe80000100a00 */
[----:B------:R-:W2:Y:S04]  /*d6c0*/  LDL.LU.64 R14, [R1+0x48] ;  /* 0x00004800010e7983 */ /* 0x000ea80000300a00 */
[----:B------:R-:W3:Y:S01]  /*d6d0*/  LDL.LU.64 R12, [R1+0x38] ;  /* 0x00003800010c7983 */ /* 0x000ee20000300a00 */
[----:B------:R-:W-:Y:S02]  /*d6e0*/  IMAD.X R7, RZ, RZ, R5, P0 ;  /* 0x000000ffff077224 */ /* 0x000fe400000e0605 */
[----:B------:R-:W-:Y:S01]  /*d6f0*/  IMAD.MOV.U32 R4, RZ, RZ, R166 ;  /* 0x000000ffff047224 */ /* 0x000fe200078e00a6 */
[----:B------:R-:W-:Y:S04]  /*d700*/  STL [R1+0x24], R9 ;  /* 0x0000240901007387 */ /* 0x000fe80000100800 */
[----:B------:R2:W-:Y:S04]  /*d710*/  STL [R1+0x1c], R7 ;  /* 0x00001c0701007387 */ /* 0x0005e80000100800 */
[----:B------:R4:W-:Y:S01]  /*d720*/  STL.64 [R1+0x40], R4 ;  /* 0x0000400401007387 */ /* 0x0009e20000100a00 */
[----:B--2---:R-:W-:-:S02]  /*d730*/  IMAD.MOV.U32 R7, RZ, RZ, R15 ;  /* 0x000000ffff077224 */ /* 0x004fc400078e000f */
[----:B---3--:R-:W-:-:S05]  /*d740*/  IMAD.MOV.U32 R6, RZ, RZ, R12 ;  /* 0x000000ffff067224 */ /* 0x008fca00078e000c */
[----:B------:R4:W-:Y:S01]  /*d750*/  STL.64 [R1+0x38], R6 ;  /* 0x0000380601007387 */ /* 0x0009e20000100a00 */
[----:B-1----:R-:W-:Y:S05]  /*d760*/  BRA `(.L_x_310) ;  /* 0x0000000400bc7947 */ /* 0x002fea0003800000 */
.L_x_312:
[----:B------:R1:W-:Y:S01]  /*d770*/  @P2 STS.128 [R242+0x8000], RZ ;  /* 0x008000fff2002388 */ /* 0x0003e20000000c00 */
[----:B------:R-:W-:Y:S01]  /*d780*/  UIADD3 UR23, UR20, -0x2, URZ ;  /* 0xfffffffe14177890 */ /* 0x000fe2000fffe03f */
        /* <DEDUP_REMOVED lines=14> */
[C---:B--2---:R-:W-:Y:S02]  /*d870*/  @!P2 LEA R180, P1, R173.reuse, R170, 0x1 ;  /* 0x000000aaadb4a211 */ /* 0x044fe400078208ff */
[C---:B------:R-:W-:Y:S02]  /*d880*/  IADD3 R170, P0, R173.reuse, UR40, RZ ;  /* 0x00000028adaa7c10 */ /* 0x040fe4000ff1e0ff */
[----:B------:R-:W-:Y:S02]  /*d890*/  @!P2 LEA.HI.X R181, R173, R171, R176, 0x1, P1 ;  /* 0x000000abadb5a211 */ /* 0x000fe400008f0cb0 */
[----:B---3--:R-:W-:Y:S02]  /*d8a0*/  @!P2 LEA R168, P3, R170, R168, 0x1 ;  /* 0x000000a8aaa8a211 */ /* 0x008fe400078608ff */
[----:B------:R-:W-:Y:S01]  /*d8b0*/  IADD3.X R176, R176, UR39, RZ, P0, !PT ;  /* 0x00000027b0b07c10 */ /* 0x000fe200087fe4ff */
[----:B------:R-:W-:Y:S01]  /*d8c0*/  @!PT LDS RZ, [RZ] ;  /* 0x00000000fffff984 */ /* 0x000fe20000000800 */
[----:B------:R-:W-:Y:S01]  /*d8d0*/  @!PT LDS RZ, [RZ] ;  /* 0x00000000fffff984 */ /* 0x000fe20000000800 */
[----:B------:R-:W-:Y:S01]  /*d8e0*/  @!PT LDS RZ, [RZ] ;  /* 0x00000000fffff984 */ /* 0x000fe20000000800 */
[----:B------:R1:W-:Y:S01]  /*d8f0*/  @!P2 LDGSTS.E.BYPASS.LTC128B.128 [R242+0x8000], desc[UR34][R180.64] ;  /* 0x08000000b4f2afae */ /* 0x0003e2000b901d62 */
[C---:B------:R-:W-:Y:S02]  /*d900*/  IADD3 R173, P1, R170.reuse, UR40, RZ ;  /* 0x00000028aaad7c10 */ /* 0x040fe4000ff3e0ff */
[----:B------:R-:W-:Y:S01]  /*d910*/  @!P2 LEA.HI.X R169, R170, R169, R176, 0x1, P3 ;  /* 0x000000a9aaa9a211 */ /* 0x000fe200018f0cb0 */
[----:B------:R1:W-:Y:S01]  /*d920*/  @P6 STS.128 [R242+0xa000], RZ ;  /* 0x00a000fff2006388 */ /* 0x0003e20000000c00 */
[----:B------:R-:W-:Y:S02]  /*d930*/  IADD3.X R172, R176, UR39, RZ, P1, !PT ;  /* 0x00000027b0ac7c10 */ /* 0x000fe40008ffe4ff */
[C---:B----4-:R-:W-:Y:S01]  /*d940*/  @!P2 LEA R184, P1, R173.reuse, R166, 0x1 ;  /* 0x000000a6adb8a211 */ /* 0x050fe200078208ff */
        /* <DEDUP_REMOVED lines=8> */
[C---:B-----5:R-:W-:Y:S01]  /*d9d0*/  @!P2 LEA R164, P0, R171.reuse, R164, 0x1 ;  /* 0x000000a4aba4a211 */ /* 0x060fe200078008ff */
[----:B------:R-:W-:Y:S01]  /*d9e0*/  @!PT LDS RZ, [RZ] ;  /* 0x00000000fffff984 */ /* 0x000fe20000000800 */
[----:B------:R-:W-:Y:S01]  /*d9f0*/  @!PT LDS RZ, [RZ] ;  /* 0x00000000fffff984 */ /* 0x000fe20000000800 */
[----:B------:R-:W-:Y:S01]  /*da00*/  @!PT LDS RZ, [RZ] ;  /* 0x00000000fffff984 */ /* 0x000fe20000000800 */
[----:B------:R1:W-:Y:S03]  /*da10*/  @!P5 LDGSTS.E.BYPASS.LTC128B.128 [R242+0xc000], desc[UR34][R202.64+0x100] ;  /* 0x0c000100caf2dfae */ /* 0x0003e6000b901d62 */
[----:B------:R-:W-:Y:S01]  /*da20*/  @!P2 LEA.HI.X R165, R171, R165, R166, 0x1, P0 ;  /* 0x000000a5aba5a211 */ /* 0x000fe200000f0ca6 */
        /* <DEDUP_REMOVED lines=67> */
.L_x_310:
[----:B----4-:R-:W2:Y:S01]  /*de60*/  LDL.64 R4, [R1+0x40] ;  /* 0x0000400001047983 */ /* 0x010ea20000100a00 */
[----:B------:R-:W-:Y:S01]  /*de70*/  UIADD3 UR25, UR21, -UR24, URZ ;  /* 0x8000001815197290 */ /* 0x000fe2000fffe03f */
[----:B------:R-:W-:Y:S04]  /*de80*/  DEPBAR.LE SB0, 0x0 ;  /* 0x000080000000791a */ /* 0x000fe80000000000 */
[----:B------:R-:W3:Y:S01]  /*de90*/  LDL.64 R10, [R1+0x38] ;  /* 0x00003800010a7983 */ /* 0x000ee20000100a00 */
[----:B------:R-:W-:Y:S01]  /*dea0*/  IMAD.U32 R3, RZ, RZ, UR25 ;  /* 0x00000019ff037e24 */ /* 0x000fe2000f8e00ff */
[----:B------:R-:W-:Y:S01]  /*deb0*/  UIADD3 UR18, UR20, -0x1, URZ ;  /* 0xffffffff14127890 */ /* 0x000fe2000fffe03f */
[----:B------:R-:W-:Y:S01]  /*dec0*/  ISETP.GE.AND P6, PT, R241, UR13, PT ;  /* 0x0000000df1007c0c */ /* 0x000fe2000bfc6270 */
[----:B------:R-:W4:Y:S01]  /*ded0*/  LDL R7, [R1+0x8] ;  /* 0x0000080001077983 */ /* 0x000f220000100800 */
[----:B------:R-:W-:Y:S01]  /*dee0*/  ISETP.GE.AND P5, PT, R240, UR13, PT ;  /* 0x0000000df0007c0c */ /* 0x000fe2000bfa6270 */
[----:B------:R-:W-:Y:S02]  /*def0*/  USHF.R.S32.HI UR23, URZ, 0x1f, UR18 ;  /* 0x0000001f3f177899 */ /* 0x000fe40008011412 */
[----:B------:R-:W5:Y:S01]  /*df00*/  LDL R6, [R1+0x4] ;  /* 0x0000040001067983 */ /* 0x000f620000100800 */
[----:B------:R-:W-:Y:S01]  /*df10*/  UIMAD UR22, UR8, UR18, URZ ;  /* 0x00000012081672a4 */ /* 0x000fe2000f8e023f */
[----:B------:R-:W-:Y:S01]  /*df20*/  IMAD.U32 R25, RZ, RZ, UR18 ;  /* 0x00000012ff197e24 */ /* 0x000fe2000f8e00ff */
[----:B------:R-:W-:Y:S01]  /*df30*/  UISETP.GT.AND UP0, UPT, UR18, UR5, UPT ;  /* 0x000000051200728c */ /* 0x000fe2000bf04270 */
[----:B------:R-:W5:Y:S01]  /*df40*/  LDL.64 R32, [R1+0x20] ;  /* 0x0000200001207983 */ /* 0x000f620000100a00 */
[----:B------:R-:W-:Y:S03]  /*df50*/  UIMAD UR22, UR23, UR9, UR22 ;  /* 0x00000009171672a4 */ /* 0x000fe6000f8e0216 */
[----:B------:R-:W5:Y:S04]  /*df60*/  LDL.64 R8, [R1+0x18] ;  /* 0x0000180001087983 */ /* 0x000f680000100a00 */
[----:B------:R-:W5:Y:S01]  /*df70*/  LDL.64 R12, [R1+0x30] ;  /* 0x00003000010c7983 */ /* 0x000f620000100a00 */
[----:B------:R-:W-:Y:S06]  /*df80*/  BAR.SYNC.DEFER_BLOCKING 0x0 ;  /* 0x0000000000007b1d */ /* 0x000fec0000010000 */
[----:B------:R-:W-:Y:S01]  /*df90*/  @P2 STS.128 [R242+0x10000], RZ ;  /* 0x010000fff2002388 */ /* 0x000fe20000000c00 */
[CC--:B--2---:R-:W-:Y:S02]  /*dfa0*/  LEA R34, P0, R3.reuse, R4.reuse, 0x6 ;  /* 0x0000000403227211 */ /* 0x0c4fe400078030ff */
[----:B------:R-:W-:Y:S02]  /*dfb0*/  MOV R28, R4 ;  /* 0x00000004001c7202 */ /* 0x000fe40000000f00 */
[----:B------:R-:W-:Y:S01]  /*dfc0*/  LEA.HI.X.SX32 R35, R3, R5, 0x6, P0 ;  /* 0x0000000503237211 */ /* 0x000fe200000f36ff */
[----:B------:R-:W-:Y:S04]  /*dfd0*/  IMAD.WIDE.U32 R182, R34, UR6, RZ ;  /* 0x0000000622b67c25 */ /* 0x000fe8000f8e00ff */
[----:B---3--:R-:W-:Y:S04]  /*dfe0*/  IMAD.WIDE.U32 R198, R25, UR9, R10 ;  /* 0x0000000919c67c25 */ /* 0x008fe8000f8e000a */
[----:B------:R-:W-:Y:S01]  /*dff0*/  VIADD R26, R199, UR22 ;  /* 0x00000016c71a7c36 */ /* 0x000fe20008000000 */
[C---:B------:R-:W-:Y:S01]  /*e000*/  @!P2 LEA R178, P0, R198.reuse, R238, 0x1 ;  /* 0x000000eec6b2a211 */ /* 0x040fe200078008ff */
[----:B------:R-:W-:Y:S01]  /*e010*/  IMAD R29, R35, UR6, RZ ;  /* 0x00000006231d7c24 */ /* 0x000fe2000f8e02ff */
[C---:B------:R-:W-:Y:S01]  /*e020*/  IADD3 R27, P1, R198.reuse, UR29, RZ ;  /* 0x0000001dc61b7c10 */ /* 0x040fe2000ff3e0ff */
[----:B------:R-:W-:Y:S01]  /*e030*/  UIADD3 UR22, UR12, -UR24, URZ ;  /* 0x800000180c167290 */ /* 0x000fe2000fffe03f */
[----:B------:R-:W-:Y:S01]  /*e040*/  @!P2 LEA.HI.X R179, R198, R239, R26, 0x1, P0 ;  /* 0x000000efc6b3a211 */ /* 0x000fe200000f0c1a */
[----:B------:R-:W-:Y:S01]  /*e050*/  IMAD R29, R34, UR7, R29 ;  /* 0x00000007221d7c24 */ /* 0x000fe2000f8e021d */
[----:B----4-:R-:W-:Y:S02]  /*e060*/  LEA R198, P4, R182, R7, 0x1 ;  /* 0x00000007b6c67211 */ /* 0x010fe400078808ff */
[----:B------:R-:W-:Y:S01]  /*e070*/  IADD3.X R30, R26, UR19, RZ, P1, !PT ;  /* 0x000000131a1e7c10 */ /* 0x000fe20008ffe4ff */
[----:B------:R-:W-:Y:S01]  /*e080*/  IMAD.IADD R29, R183, 0x1, R29 ;  /* 0x00000001b71d7824 */ /* 0x000fe200078e021d */
[----:B------:R-:W-:Y:S01]  /*e090*/  @!PT LDS RZ, [RZ] ;  /* 0x00000000fffff984 */ /* 0x000fe20000000800 */
[----:B------:R-:W-:Y:S01]  /*e0a0*/  @!PT LDS RZ, [RZ] ;  /* 0x00000000fffff984 */ /* 0x000fe20000000800 */
[----:B------:R-:W-:Y:S01]  /*e0b0*/  @!PT LDS RZ, [RZ] ;  /* 0x00000000fffff984 */ /* 0x000fe20000000800 */
[----:B------:R-:W-:Y:S01]  /*e0c0*/  @!P2 LDGSTS.E.BYPASS.LTC128B.128 [R242+0x10000], desc[UR34][R178.64] ;  /* 0x10000000b2f2afae */ /* 0x000fe2000b901d62 */
[C---:B------:R-:W-:Y:S02]  /*e0d0*/  IADD3 R25, P1, R27.reuse, UR29, RZ ;  /* 0x0000001d1b197c10 */ /* 0x040fe4000ff3e0ff */
[----:B------:R-:W-:Y:S01]  /*e0e0*/  @!P2 LEA R174, P3, R27, R236, 0x1 ;  /* 0x000000ec1baea211 */ /* 0x000fe200078608ff */
[----:B------:R-:W-:Y:S01]  /*e0f0*/  @P6 STS.128 [R242+0x12000], RZ ;  /* 0x012000fff2006388 */ /* 0x000fe20000000c00 */
[----:B-----5:R-:W-:Y:S01]  /*e100*/  LEA.HI.X R199, R182, R6, R29, 0x1, P4 ;  /* 0x00000006b6c77211 */ /* 0x020fe200020f0c1d */
[----:B------:R-:W-:Y:S01]  /*e110*/  IMAD.MOV.U32 R29, RZ, RZ, R5 ;  /* 0x000000ffff1d7224 */ /* 0x000fe200078e0005 */
[----:B------:R-:W-:Y:S02]  /*e120*/  IADD3.X R26, R30, UR19, RZ, P1, !PT ;  /* 0x000000131e1a7c10 */ /* 0x000fe40008ffe4ff */
[----:B------:R-:W-:Y:S01]  /*e130*/  @!P2 IADD3 R31, P0, R25, UR29, RZ ;  /* 0x0000001d191fac10 */ /* 0x000fe2000ff1e0ff */
[----:B------:R-:W-:Y:S01]  /*e140*/  @!PT LDS RZ, [RZ] ;  /* 0x00000000fffff984 */ /* 0x000fe20000000800 */
[----:B------:R-:W-:Y:S01]  /*e150*/  @!PT LDS RZ, [RZ] ;  /* 0x00000000fffff984 */ /* 0x000fe20000000800 */
[----:B------:R-:W-:Y:S01]  /*e160*/  @!PT LDS RZ, [RZ] ;  /* 0x00000000fffff984 */ /* 0x000fe20000000800 */
[----:B------:R-:W-:Y:S01]  /*e170*/  @!P6 LDGSTS.E.BYPASS.LTC128B.128 [R242+0x12000], desc[UR34][R198.64+0x80] ;  /* 0x12000080c6f2efae */ /* 0x000fe2000b901d62 */
[----:B------:R-:W-:Y:S02]  /*e180*/  ISETP.GE.AND P4, PT, R231, UR13, PT ;  /* 0x0000000de7007c0c */ /* 0x000fe4000bf86270 */
[----:B------:R-:W-:Y:S01]  /*e190*/  @!P2 IADD3.X R34, R26, UR19, RZ, P0, !PT ;  /* 0x000000131a22ac10 */ /* 0x000fe200087fe4ff */
[----:B------:R-:W-:Y:S01]  /*e1a0*/  @P5 STS.128 [R242+0x14000], RZ ;  /* 0x014000fff2005388 */ /* 0x000fe20000000c00 */
[----:B------:R-:W-:Y:S02]  /*e1b0*/  @!P2 LEA R202, P0, R31, R232, 0x1 ;  /* 0x000000e81fcaa211 */ /* 0x000fe400078008ff */
[----:B------:R-:W-:Y:S01]  /*e1c0*/  @!P2 LEA.HI.X R175, R27, R237, R30, 0x1, P3 ;  /* 0x000000ed1bafa211 */ /* 0x000fe200018f0c1e */
[----:B------:R-:W-:Y:S01]  /*e1d0*/  @!PT LDS RZ, [RZ] ;  /* 0x00000000fffff984 */ /* 0x000fe20000000800 */
[----:B------:R-:W-:Y:S01]  /*e1e0*/  @!PT LDS RZ, [RZ] ;  /* 0x00000000fffff984 */ /* 0x000fe20000000800 */
[----:B------:R-:W-:Y:S01]  /*e1f0*/  @!PT LDS RZ, [RZ] ;  /* 0x00000000fffff984 */ /* 0x000fe20000000800 */
[----:B------:R-:W-:Y:S01]  /*e200*/  @!P5 LDGSTS.E.BYPASS.LTC128B.128 [R242+0x14000], desc[UR34][R198.64+0x100] ;  /* 0x14000100c6f2dfae */ /* 0x000fe2000b901d62 */
[----:B------:R-:W-:Y:S02]  /*e210*/  LEA R30, P3, R3, R32, 0x6 ;  /* 0x00000020031e7211 */ /* 0x000fe400078630ff */
[----:B------:R-:W-:Y:S02]  /*e220*/  @!P2 LEA.HI.X R203, R31, R233, R34, 0x1, P0 ;  /* 0x000000e91fcba211 */ /* 0x000fe400000f0c22 */
[----:B------:R-:W-:Y:S01]  /*e230*/  @!P2 LEA R170, P1, R25, R234, 0x1 ;  /* 0x000000ea19aaa211 */ /* 0x000fe200078208ff */
[----:B------:R-:W-:Y:S01]  /*e240*/  @P4 STS.128 [R242+0x16000], RZ ;  /* 0x016000fff2004388 */ /* 0x000fe20000000c00 */
[----:B------:R-:W-:Y:S02]  /*e250*/  LEA.HI.X.SX32 R31, R3, R33, 0x6, P3 ;  /* 0x00000021031f7211 */ /* 0x000fe400018f36ff */
[----:B------:R-:W-:Y:S01]  /*e260*/  @!P2 LEA.HI.X R171, R25, R235, R26, 0x1, P1 ;  /* 0x000000eb19aba211 */ /* 0x000fe200008f0c1a */
[----:B------:R-:W-:Y:S01]  /*e270*/  @!PT LDS RZ, [RZ] ;  /* 0x00000000fffff984 */ /* 0x000fe20000000800 */
[----:B------:R-:W-:Y:S01]  /*e280*/  @!PT LDS RZ, [RZ] ;  /* 0x00000000fffff984 */ /* 0x000fe20000000800 */
[----:B------:R-:W-:Y:S01]  /*e290*/  @!PT LDS RZ, [RZ] ;  /* 0x00000000fffff984 */ /* 0x000fe20000000800 */
[----:B------:R-:W-:Y:S01]  /*e2a0*/  @!P4 LDGSTS.E.BYPASS.LTC128B.128 [R242+0x16000], desc[UR34][R198.64+0x180] ;  /* 0x16000180c6f2cfae */ /* 0x000fe2000b901d62 */
[----:B------:R-:W-:Y:S01]  /*e2b0*/  LEA R34, P1, R3, R8, 0x6 ;  /* 0x0000000803227211 */ /* 0x000fe200078230ff */
[----:B------:R-:W-:Y:S01]  /*e2c0*/  IMAD R26, R31, UR6, RZ ;  /* 0x000000061f1a7c24 */ /* 0x000fe2000f8e02ff */
[C---:B------:R-:W-:Y:S01]  /*e2d0*/  LEA R194, P0, R3.reuse, R12, 0x6 ;  /* 0x0000000c03c27211 */ /* 0x040fe200078030ff */
[----:B------:R-:W-:Y:S01]  /*e2e0*/  @P2 STS.128 [R242+0x10800], RZ ;  /* 0x010800fff2002388 */ /* 0x000fe20000000c00 */
[C---:B------:R-:W-:Y:S01]  /*e2f0*/  LEA.HI.X.SX32 R35, R3.reuse, R9, 0x6, P1 ;  /* 0x0000000903237211 */ /* 0x040fe200008f36ff */
[C---:B------:R-:W-:Y:S01]  /*e300*/  IMAD R26, R30.reuse, UR7, R26 ;  /* 0x000000071e1a7c24 */ /* 0x040fe2000f8e021a */
[----:B------:R-:W-:Y:S01]  /*e310*/  LEA.HI.X.SX32 R195, R3, R13, 0x6, P0 ;  /* 0x0000000d03c37211 */ /* 0x000fe200000f36ff */
[----:B------:R-:W-:Y:S01]  /*e320*/  IMAD.WIDE.U32 R30, R30, UR6, RZ ;  /* 0x000000061e1e7c25 */ /* 0x000fe2000f8e00ff */
[----:B------:R-:W-:Y:S01]  /*e330*/  @!PT LDS RZ, [RZ] ;  /* 0x00000000fffff984 */ /* 0x000fe20000000800 */
[----:B------:R-:W-:Y:S01]  /*e340*/  @!PT LDS RZ, [RZ] ;  /* 0x00000000fffff984 */ /* 0x000fe20000000800 */
[----:B------:R-:W-:Y:S01]  /*e350*/  @!PT LDS RZ, [RZ] ;  /* 0x00000000fffff984 */ /* 0x000fe20000000800 */
[----:B------:R-:W-:Y:S03]  /*e360*/  @!P2 LDGSTS.E.BYPASS.LTC128B.128 [R242+0x10800], desc[UR34][R174.64] ;  /* 0x10800000aef2afae */ /* 0x000fe6000b901d62 */
[----:B------:R-:W-:Y:S01]  /*e370*/  IMAD.IADD R26, R31, 0x1, R26 ;  /* 0x000000011f1a7824 */ /* 0x000fe200078e021a */
[CC--:B------:R-:W-:Y:S01]  /*e380*/  LEA R190, P3, R30.reuse, R7.reuse, 0x1 ;  /* 0x000000071ebe7211 */ /* 0x0c0fe200078608ff */
[----:B------:R-:W-:Y:S01]  /*e390*/  @P6 STS.128 [R242+0x12800], RZ ;  /* 0x012800fff2006388 */ /* 0x000fe20000000c00 */
[----:B------:R-:W-:Y:S02]  /*e3a0*/  IMAD R25, R35, UR6, RZ ;  /* 0x0000000623197c24 */ /* 0x000fe4000f8e02ff */
[-C--:B------:R-:W-:Y:S01]  /*e3b0*/  LEA.HI.X R191, R30, R6.reuse, R26, 0x1, P3 ;  /* 0x000000061ebf7211 */ /* 0x080fe200018f0c1a */
[----:B------:R-:W-:Y:S02]  /*e3c0*/  IMAD R3, R195, UR6, RZ ;  /* 0x00000006c3037c24 */ /* 0x000fe4000f8e02ff */
[C---:B------:R-:W-:Y:S02]  /*e3d0*/  IMAD R25, R34.reuse, UR7, R25 ;  /* 0x0000000722197c24 */ /* 0x040fe4000f8e0219 */
[----:B------:R-:W-:Y:S01]  /*e3e0*/  @!PT LDS RZ, [RZ] ;  /* 0x00000000fffff984 */ /* 0x000fe20000000800 */
[----:B------:R-:W-:Y:S01]  /*e3f0*/  @!PT LDS RZ, [RZ] ;  /* 0x00000000fffff984 */ /* 0x000fe20000000800 */
[----:B------:R-:W-:Y:S01]  /*e400*/  @!PT LDS RZ, [RZ] ;  /* 0x00000000fffff984 */ /* 0x000fe20000000800 */
[----:B------:R-:W-:Y:S01]  /*e410*/  @!P6 LDGSTS.E.BYPASS.LTC128B.128 [R242+0x12800], desc[UR34][R190.64+0x80] ;  /* 0x12800080bef2efae */ /* 0x000fe2000b901d62 */
[----:B------:R-:W-:Y:S03]  /*e420*/  IMAD.WIDE.U32 R34, R34, UR6, RZ ;  /* 0x0000000622227c25 */ /* 0x000fe6000f8e00ff */
[----:B------:R-:W-:Y:S01]  /*e430*/  @P5 STS.128 [R242+0x14800], RZ ;  /* 0x014800fff2005388 */ /* 0x000fe20000000c00 */
[----:B------:R-:W-:Y:S01]  /*e440*/  IMAD.IADD R25, R35, 0x1, R25 ;  /* 0x0000000123197824 */ /* 0x000fe200078e0219 */
[-C--:B------:R-:W-:Y:S01]  /*e450*/  LEA R182, P1, R34, R7.reuse, 0x1 ;  /* 0x0000000722b67211 */ /* 0x080fe200078208ff */
[C---:B------:R-:W-:Y:S01]  /*e460*/  IMAD R3, R194.reuse, UR7, R3 ;  /* 0x00000007c2037c24 */ /* 0x040fe2000f8e0203 */
[----:B------:R-:W-:Y:S01]  /*e470*/  @!PT LDS RZ, [RZ] ;  /* 0x00000000fffff984 */ /* 0x000fe20000000800 */
[----:B------:R-:W-:Y:S01]  /*e480*/  @!PT LDS RZ, [RZ] ;  /* 0x00000000fffff984 */ /* 0x000fe20000000800 */
[----:B------:R-:W-:Y:S01]  /*e490*/  @!PT LDS RZ, [RZ] ;  /* 0x00000000fffff984 */ /* 0x000fe20000000800 */
[----:B------:R-:W-:Y:S01]  /*e4a0*/  @!P5 LDGSTS.E.BYPASS.LTC128B.128 [R242+0x14800], desc[UR34][R190.64+0x100] ;  /* 0x14800100bef2dfae */ /* 0x000fe2000b901d62 */
[----:B------:R-:W-:Y:S01]  /*e4b0*/  IMAD.WIDE.U32 R194, R194, UR6, RZ ;  /* 0x00000006c2c27c25 */ /* 0x000fe2000f8e00ff */
[-C--:B------:R-:W-:Y:S02]  /*e4c0*/  LEA.HI.X R183, R34, R6.reuse, R25, 0x1, P1 ;  /* 0x0000000622b77211 */ /* 0x080fe400008f0c19 */
[----:B------:R-:W-:Y:S01]  /*e4d0*/  @P4 STS.128 [R242+0x16800], RZ ;  /* 0x016800fff2004388 */ /* 0x000fe20000000c00 */
[----:B------:R-:W-:Y:S01]  /*e4e0*/  IMAD.IADD R3, R195, 0x1, R3 ;  /* 0x00000001c3037824 */ /* 0x000fe200078e0203 */
[C---:B------:R-:W-:Y:S02]  /*e4f0*/  LEA R24, P0, R194.reuse, R7, 0x1 ;  /* 0x00000007c2187211 */ /* 0x040fe400078008ff */
[----:B------:R-:W-:Y:S01]  /*e500*/  @!PT LDS RZ, [RZ] ;  /* 0x00000000fffff984 */ /* 0x000fe20000000800 */
[----:B------:R-:W-:Y:S01]  /*e510*/  @!PT LDS RZ, [RZ] ;  /* 0x00000000fffff984 */ /* 0x000fe20000000800 */
[----:B------:R-:W-:Y:S01]  /*e520*/  @!PT LDS RZ, [RZ] ;  /* 0x00000000fffff984 */ /* 0x000fe20000000800 */
[----:B------:R-:W-:Y:S02]  /*e530*/  @!P4 LDGSTS.E.BYPASS.LTC128B.128 [R242+0x16800], desc[UR34][R190.64+0x180] ;  /* 0x16800180bef2cfae */ /* 0x000fe4000b901d62 */
[----:B------:R-:W-:Y:S02]  /*e540*/  LEA.HI.X R25, R194, R6, R3, 0x1, P0 ;  /* 0x00000006c2197211 */ /* 0x000fe400000f0c03 */
[----:B------:R-:W-:Y:S01]  /*e550*/  @P2 STS.128 [R242+0x11000], RZ ;  /* 0x011000fff2002388 */ /* 0x000fe20000000c00 */
[----:B------:R-:W-:Y:S03]  /*e560*/  MOV R3, UR22 ;  /* 0x0000001600037c02 */ /* 0x000fe60008000f00 */
        /* <DEDUP_REMOVED lines=40> */
[----:B-1----:R-:W1:Y:S04]  /*e7f0*/  LDSM.16.M88.4 R168, [R229+0x8000] ;  /* 0x00800000e5a8783b */ /* 0x002e680000000200 */
[----:B------:R-:W5:Y:S04]  /*e800*/  LDSM.16.M88.4 R172, [R229+0x8800] ;  /* 0x00880000e5ac783b */ /* 0x000f680000000200 */
[----:B------:R-:W4:Y:S04]  /*e810*/  LDSM.16.M88.4 R176, [R229+0x9000] ;  /* 0x00900000e5b0783b */ /* 0x000f280000000200 */
[----:B------:R-:W0:Y:S04]  /*e820*/  LDGDEPBAR ;  /* 0x00000000000079af */ /* 0x000e280000000000 */
[----:B--2---:R-:W2:Y:S04]  /*e830*/  LDSM.16.M88.4 R180, [R229+0x9800] ;  /* 0x00980000e5b4783b */ /* 0x004ea80000000200 */
[----:B------:R-:W-:Y:S04]  /*e840*/  LDSM.16.M88.4 R184, [R228] ;  /* 0x00000000e4b8783b */ /* 0x000fe80000000200 */
[----:B------:R-:W2:Y:S04]  /*e850*/  LDSM.16.M88.4 R188, [R227] ;  /* 0x00000000e3bc783b */ /* 0x000ea80000000200 */
[----:B------:R-:W2:Y:S04]  /*e860*/  LDSM.16.M88.4 R192, [R219] ;  /* 0x00000000dbc0783b */ /* 0x000ea80000000200 */
[----:B------:R-:W2:Y:S04]  /*e870*/  LDSM.16.M88.4 R196, [R218] ;  /* 0x00000000dac4783b */ /* 0x000ea80000000200 */
[----:B---3--:R-:W3:Y:S01]  /*e880*/  LDSM.16.M88.4 R200, [R217] ;  /* 0x00000000d9c8783b */ /* 0x008ee20000000200 */
[C---:B-1----:R-:W-:Y:S07]  /*e890*/  HMMA.16816.F32 R4, R164.reuse, R168, RZ ;  /* 0x000000a8a404723c */ /* 0x042fee00000018ff */
[----:B------:R-:W-:Y:S04]  /*e8a0*/  IMAD.MOV.U32 R168, RZ, RZ, R8 ;  /* 0x000000ffffa87224 */ /* 0x000fe800078e0008 */
[----:B------:R-:W-:Y:S02]  /*e8b0*/  IMAD.MOV.U32 R169, RZ, RZ, R9 ;  /* 0x000000ffffa97224 */ /* 0x000fe400078e0009 */
[C---:B------:R-:W-:Y:S07]  /*e8c0*/  HMMA.16816.F32 R8, R164.reuse, R170, RZ ;  /* 0x000000aaa408723c */ /* 0x040fee00000018ff */
[----:B------:R-:W-:Y:S04]  /*e8d0*/  IMAD.MOV.U32 R170, RZ, RZ, R12 ;  /* 0x000000ffffaa7224 */ /* 0x000fe800078e000c */
[----:B------:R-:W-:Y:S02]  /*e8e0*/  IMAD.MOV.U32 R171, RZ, RZ, R13 ;  /* 0x000000ffffab7224 */ /* 0x000fe400078e000d */
[C---:B-----5:R-:W-:Y:S06]  /*e8f0*/  HMMA.16816.F32 R12, R164.reuse, R172, RZ ;  /* 0x000000aca40c723c */ /* 0x060fec00000018ff */
[C---:B------:R-:W-:Y:S01]  /*e900*/  HMMA.16816.F32 R16, R164.reuse, R174, RZ ;  /* 0x000000aea410723c */ /* 0x040fe200000018ff */
[----:B------:R-:W-:Y:S05]  /*e910*/  LDSM.16.M88.4 R172, [R223+0x8800] ;  /* 0x00880000dfac783b */ /* 0x000fea0000000200 */
[C---:B----4-:R-:W-:Y:S06]  /*e920*/  HMMA.16816.F32 R20, R164.reuse, R176, RZ ;  /* 0x000000b0a414723c */ /* 0x050fec00000018ff */
[C---:B------:R-:W-:Y:S01]  /*e930*/  HMMA.16816.F32 R24, R164.reuse, R178, RZ ;  /* 0x000000b2a418723c */ /* 0x040fe200000018ff */
[----:B------:R-:W-:Y:S01]  /*e940*/  MOV R176, R28 ;  /* 0x0000001c00b07202 */ /* 0x000fe20000000f00 */
[----:B------:R-:W-:Y:S04]  /*e950*/  IMAD.MOV.U32 R177, RZ, RZ, R29 ;  /* 0x000000ffffb17224 */ /* 0x000fe800078e001d */
[C---:B--2---:R-:W-:Y:S01]  /*e960*/  HMMA.16816.F32 R28, R164.reuse, R180, RZ ;  /* 0x000000b4a41c723c */ /* 0x044fe200000018ff */
[----:B------:R-:W-:Y:S04]  /*e970*/  IMAD.MOV.U32 R178, RZ, RZ, R32 ;  /* 0x000000ffffb27224 */ /* 0x000fe800078e0020 */
[----:B------:R-:W-:Y:S02]  /*e980*/  IMAD.MOV.U32 R179, RZ, RZ, R33 ;  /* 0x000000ffffb37224 */ /* 0x000fe400078e0021 */
[----:B------:R-:W-:Y:S01]  /*e990*/  HMMA.16816.F32 R32, R164, R182, RZ ;  /* 0x000000b6a420723c */ /* 0x000fe200000018ff */
[----:B------:R-:W-:Y:S04]  /*e9a0*/  LDSM.16.M88.4 R164, [R226] ;  /* 0x00000000e2a4783b */ /* 0x000fe80000000200 */
[----:B------:R-:W-:Y:S01]  /*e9b0*/  LDSM.16.M88.4 R180, [R223+0x9800] ;  /* 0x00980000dfb4783b */ /* 0x000fe20000000200 */
[C---:B------:R-:W-:Y:S03]  /*e9c0*/  HMMA.16816.F32 R4, R184.reuse, R188, R4 ;  /* 0x000000bcb804723c */ /* 0x040fe60000001804 */
[----:B------:R-:W2:Y:S03]  /*e9d0*/  LDL R188, [R1+0x10] ;  /* 0x0000100001bc7983 */ /* 0x000ea60000100800 */
[C---:B------:R-:W-:Y:S01]  /*e9e0*/  HMMA.16816.F32 R8, R184.reuse, R190, R8 ;  /* 0x000000beb808723c */ /* 0x040fe20000001808 */
[----:B------:R-:W4:Y:S05]  /*e9f0*/  LDL R189, [R1+0xc] ;  /* 0x00000c0001bd7983 */ /* 0x000f2a0000100800 */
[C---:B------:R-:W-:Y:S05]  /*ea00*/  HMMA.16816.F32 R12, R184.reuse, R192, R12 ;  /* 0x000000c0b80c723c */ /* 0x040fea000000180c */
[----:B------:R-:W-:Y:S01]  /*ea10*/  IMAD.MOV.U32 R190, RZ, RZ, R176 ;  /* 0x000000ffffbe7224 */ /* 0x000fe200078e00b0 */
[C---:B------:R-:W-:Y:S05]  /*ea20*/  HMMA.16816.F32 R16, R184.reuse, R194, R16 ;  /* 0x000000c2b810723c */ /* 0x040fea0000001810 */
[----:B------:R-:W-:Y:S01]  /*ea30*/  IMAD.MOV.U32 R192, RZ, RZ, R170 ;  /* 0x000000ffffc07224 */ /* 0x000fe200078e00aa */
[C---:B------:R-:W-:Y:S05]  /*ea40*/  HMMA.16816.F32 R20, R184.reuse, R196, R20 ;  /* 0x000000c4b814723c */ /* 0x040fea0000001814 */
[----:B------:R-:W-:Y:S01]  /*ea50*/  IMAD.MOV.U32 R193, RZ, RZ, R171 ;  /* 0x000000ffffc17224 */ /* 0x000fe200078e00ab */
[C---:B------:R-:W-:Y:S05]  /*ea60*/  HMMA.16816.F32 R24, R184.reuse, R198, R24 ;  /* 0x000000c6b818723c */ /* 0x040fea0000001818 */
[----:B------:R-:W-:Y:S01]  /*ea70*/  MOV R196, R168 ;  /* 0x000000a800c47202 */ /* 0x000fe20000000f00 */
[C---:B---3--:R-:W-:Y:S05]  /*ea80*/  HMMA.16816.F32 R28, R184.reuse, R200, R28 ;  /* 0x000000c8b81c723c */ /* 0x048fea000000181c */
[----:B------:R-:W-:Y:S01]  /*ea90*/  IMAD.MOV.U32 R197, RZ, RZ, R169 ;  /* 0x000000ffffc57224 */ /* 0x000fe200078e00a9 */
[----:B------:R-:W-:Y:S01]  /*eaa0*/  HMMA.16816.F32 R32, R184, R202, R32 ;  /* 0x000000cab820723c */ /* 0x000fe20000001820 */
[----:B------:R-:W1:Y:S04]  /*eab0*/  LDSM.16.M88.4 R168, [R223+0x8000] ;  /* 0x00800000dfa8783b */ /* 0x000e680000000200 */
[----:B------:R-:W-:Y:S01]  /*eac0*/  IMAD.MOV.U32 R200, RZ, RZ, R178 ;  /* 0x000000ffffc87224 */ /* 0x000fe200078e00b2 */
[----:B------:R-:W-:Y:S01]  /*ead0*/  LDSM.16.M88.4 R184, [R216+0x1000] ;  /* 0x00100000d8b8783b */ /* 0x000fe20000000200 */
[----:B------:R-:W-:Y:S01]  /*eae0*/  IMAD.MOV.U32 R201, RZ, RZ, R179 ;  /* 0x000000ffffc97224 */ /* 0x000fe200078e00b3 */
[C---:B------:R-:W-:Y:S02]  /*eaf0*/  LEA R198, P0, R3.reuse, R190, 0x6 ;  /* 0x000000be03c67211 */ /* 0x040fe400078030ff */
[----:B------:R-:W3:Y:S01]  /*eb00*/  S2R R190, SR_TID.X ;  /* 0x0000000000be7919 */ /* 0x000ee20000002100 */
[----:B------:R-:W-:Y:S01]  /*eb10*/  IMAD.MOV.U32 R191, RZ, RZ, R177 ;  /* 0x000000ffffbf7224 */ /* 0x000fe200078e00b1 */
[C---:B------:R-:W-:Y:S01]  /*eb20*/  LEA R194, P1, R3.reuse, R196, 0x6 ;  /* 0x000000c403c27211 */ /* 0x040fe200078230ff */
[----:B------:R-:W5:Y:S03]  /*eb30*/  LDSM.16.M88.4 R176, [R223+0x9000] ;  /* 0x00900000dfb0783b */ /* 0x000f660000000200 */
[C---:B------:R-:W-:Y:S02]  /*eb40*/  LEA.HI.X.SX32 R199, R3.reuse, R191, 0x6, P0 ;  /* 0x000000bf03c77211 */ /* 0x040fe400000f36ff */
[----:B------:R-:W-:Y:S03]  /*eb50*/  LEA.HI.X.SX32 R195, R3, R197, 0x6, P1 ;  /* 0x000000c503c37211 */ /* 0x000fe600008f36ff */
[----:B------:R-:W-:Y:S04]  /*eb60*/  IMAD R199, R199, UR10, RZ ;  /* 0x0000000ac7c77c24 */ /* 0x000fe8000f8e02ff */
[----:B------:R-:W-:Y:S01]  /*eb70*/  IMAD R199, R198, UR11, R199 ;  /* 0x0000000bc6c77c24 */ /* 0x000fe2000f8e02c7 */
[C---:B-1----:R-:W-:Y:S05]  /*eb80*/  HMMA.16816.F32 R4, R164.reuse, R168, R4 ;  /* 0x000000a8a404723c */ /* 0x042fea0000001804 */
[----:B---3--:R-:W-:Y:S01]  /*eb90*/  IMAD.SHL.U32 R190, R190, 0x2, RZ ;  /* 0x00000002bebe7824 */ /* 0x008fe200078e00ff */
[C---:B------:R-:W-:Y:S01]  /*eba0*/  HMMA.16816.F32 R8, R164.reuse, R170, R8 ;  /* 0x000000aaa408723c */ /* 0x040fe20000001808 */
[----:B------:R-:W-:Y:S04]  /*ebb0*/  LDSM.16.M88.4 R168, [R225] ;  /* 0x00000000e1a8783b */ /* 0x000fe80000000200 */
[----:B------:R-:W-:Y:S01]  /*ebc0*/  LOP3.LUT R190, R190, 0x6, RZ, 0xc0, !PT ;  /* 0x00000006bebe7812 */ /* 0x000fe200078ec0ff */
[C---:B------:R-:W-:Y:S06]  /*ebd0*/  HMMA.16816.F32 R12, R164.reuse, R172, R12 ;  /* 0x000000aca40c723c */ /* 0x040fec000000180c */
[C---:B------:R-:W-:Y:S01]  /*ebe0*/  HMMA.16816.F32 R16, R164.reuse, R174, R16 ;  /* 0x000000aea410723c */ /* 0x040fe20000001810 */
[----:B------:R-:W1:Y:S05]  /*ebf0*/  LDSM.16.M88.4 R172, [R216] ;  /* 0x00000000d8ac783b */ /* 0x000e6a0000000200 */
[C---:B-----5:R-:W-:Y:S06]  /*ec00*/  HMMA.16816.F32 R20, R164.reuse, R176, R20 ;  /* 0x000000b0a414723c */ /* 0x060fec0000001814 */
        /* <DEDUP_REMOVED lines=15> */
[C---:B-----5:R-:W-:Y:S06]  /*ed00*/  HMMA.16816.F32 R28, R168.reuse, R164, R28 ;  /* 0x000000a4a81c723c */ /* 0x060fec000000181c */
[----:B------:R-:W-:Y:S01]  /*ed10*/  HMMA.16816.F32 R32, R168, R166, R32 ;  /* 0x000000a6a820723c */ /* 0x000fe20000001820 */
[----:B------:R-:W5:Y:S04]  /*ed20*/  LDSM.16.M88.4 R164, [R229+0xb800] ;  /* 0x00b80000e5a4783b */ /* 0x000f680000000200 */
[----:B------:R-:W-:Y:S01]  /*ed30*/  LDSM.16.M88.4 R168, [R228+0x2000] ;  /* 0x00200000e4a8783b */ /* 0x000fe20000000200 */
[C---:B-1----:R-:W-:Y:S06]  /*ed40*/  HMMA.16816.F32 R4, R172.reuse, R176, R4 ;  /* 0x000000b0ac04723c */ /* 0x042fec0000001804 */
[C---:B------:R-:W-:Y:S01]  /*ed50*/  HMMA.16816.F32 R8, R172.reuse, R178, R8 ;  /* 0x000000b2ac08723c */ /* 0x040fe20000001808 */
[----:B------:R-:W1:Y:S05]  /*ed60*/  LDSM.16.M88.4 R176, [R215] ;  /* 0x00000000d7b0783b */ /* 0x000e6a0000000200 */
[C---:B------:R-:W-:Y:S06]  /*ed70*/  HMMA.16816.F32 R12, R172.reuse, R180, R12 ;  /* 0x000000b4ac0c723c */ /* 0x040fec000000180c */
[C---:B------:R-:W-:Y:S01]  /*ed80*/  HMMA.16816.F32 R16, R172.reuse, R182, R16 ;  /* 0x000000b6ac10723c */ /* 0x040fe20000001810 */
[----:B------:R-:W1:Y:S05]  /*ed90*/  LDSM.16.M88.4 R180, [R214] ;  /* 0x00000000d6b4783b */ /* 0x000e6a0000000200 */
[C---:B---3--:R-:W-:Y:S06]  /*eda0*/  HMMA.16816.F32 R20, R172.reuse, R184, R20 ;  /* 0x000000b8ac14723c */ /* 0x048fec0000001814 */
[C---:B------:R-:W-:Y:S01]  /*edb0*/  HMMA.16816.F32 R24, R172.reuse, R186, R24 ;  /* 0x000000baac18723c */ /* 0x040fe20000001818 */
[----:B------:R-:W3:Y:S05]  /*edc0*/  LDSM.16.M88.4 R184, [R213] ;  /* 0x00000000d5b8783b */ /* 0x000eea0000000200 */
[C---:B-----5:R-:W-:Y:S06]  /*edd0*/  HMMA.16816.F32 R28, R172.reuse, R164, R28 ;  /* 0x000000a4ac1c723c */ /* 0x060fec000000181c */
        /* <DEDUP_REMOVED lines=8> */
[----:B------:R-:W2:Y:S05]  /*ee60*/  LDSM.16.M88.4 R180, [R223+0xa800] ;  /* 0x00a80000dfb4783b */ /* 0x000eaa0000000200 */
[C---:B---3--:R-:W-:Y:S06]  /*ee70*/  HMMA.16816.F32 R20, R168.reuse, R184, R20 ;  /* 0x000000b8a814723c */ /* 0x048fec0000001814 */
        /* <DEDUP_REMOVED lines=121> */
[----:B------:R-:W5:Y:S01]  /*f610*/  LDSM.16.M88.4 R164, [R216+0x7800] ;  /* 0x00780000d8a4783b */ /* 0x000f620000000200 */
[----:B------:R-:W-:Y:S04]  /*f620*/  DEPBAR.LE SB0, 0x0 ;  /* 0x000080000000791a */ /* 0x000fe80000000000 */
[C---:B-1----:R-:W-:Y:S01]  /*f630*/  HMMA.16816.F32 R4, R168.reuse, R176, R4 ;  /* 0x000000b0a804723c */ /* 0x042fe20000001804 */
[----:B------:R-:W-:Y:S04]  /*f640*/  BAR.SYNC.DEFER_BLOCKING 0x0 ;  /* 0x0000000000007b1d */ /* 0x000fe80000010000 */
[----:B------:R-:W-:Y:S01]  /*f650*/  IMAD.WIDE.U32 R174, R198, UR10, RZ ;  /* 0x0000000ac6ae7c25 */ /* 0x000fe2000f8e00ff */
[C---:B------:R-:W-:Y:S05]  /*f660*/  HMMA.16816.F32 R8, R168.reuse, R178, R8 ;  /* 0x000000b2a808723c */ /* 0x040fea0000001808 */
[----:B------:R-:W-:Y:S01]  /*f670*/  IMAD.IADD R199, R175, 0x1, R199 ;  /* 0x00000001afc77824 */ /* 0x000fe200078e02c7 */
[C---:B--2---:R-:W-:Y:S01]  /*f680*/  HMMA.16816.F32 R12, R168.reuse, R180, R12 ;  /* 0x000000b4a80c723c */ /* 0x044fe2000000180c */
[----:B------:R-:W-:Y:S04]  /*f690*/  IMAD.U32 R198, RZ, RZ, UR18 ;  /* 0x00000012ffc67e24 */ /* 0x000fe8000f8e00ff */
[----:B------:R-:W-:Y:S01]  /*f6a0*/  IMAD R198, R198, 0x40, R190 ;  /* 0x00000040c6c67824 */ /* 0x000fe200078e02be */
[C---:B------:R-:W-:Y:S01]  /*f6b0*/  LEA R202, P0, R174.reuse, R188, 0x1 ;  /* 0x000000bcaeca7211 */ /* 0x040fe200078008ff */
[C---:B------:R-:W-:Y:S04]  /*f6c0*/  HMMA.16816.F32 R16, R168.reuse, R182, R16 ;  /* 0x000000b6a810723c */ /* 0x040fe80000001810 */
[----:B----4-:R-:W-:Y:S01]  /*f6d0*/  LEA.HI.X R203, R174, R189, R199, 0x1, P0 ;  /* 0x000000bdaecb7211 */ /* 0x010fe200000f0cc7 */
[----:B------:R-:W-:Y:S01]  /*f6e0*/  IMAD.IADD R199, R252, 0x1, -R198 ;  /* 0x00000001fcc77824 */ /* 0x000fe200078e0ac6 */
[C---:B------:R-:W-:Y:S01]  /*f6f0*/  LEA R190, P0, R3.reuse, R192, 0x6 ;  /* 0x000000c003be7211 */ /* 0x040fe200078030ff */
[C---:B---3--:R-:W-:Y:S04]  /*f700*/  HMMA.16816.F32 R20, R168.reuse, R184, R20 ;  /* 0x000000b8a814723c */ /* 0x048fe80000001814 */
[C---:B------:R-:W-:Y:S02]  /*f710*/  LEA R174, P3, R3.reuse, R200, 0x6 ;  /* 0x000000c803ae7211 */ /* 0x040fe400078630ff */
[C---:B------:R-:W-:Y:S01]  /*f720*/  LEA.HI.X.SX32 R191, R3.reuse, R193, 0x6, P0 ;  /* 0x000000c103bf7211 */ /* 0x040fe200000f36ff */
[C---:B------:R-:W-:Y:S04]  /*f730*/  HMMA.16816.F32 R24, R168.reuse, R186, R24 ;  /* 0x000000baa818723c */ /* 0x040fe80000001818 */
[----:B------:R-:W-:Y:S01]  /*f740*/  IMAD.WIDE.U32 R196, R174, UR10, RZ ;  /* 0x0000000aaec47c25 */ /* 0x000fe2000f8e00ff */
[----:B------:R-:W-:Y:S01]  /*f750*/  LEA.HI.X.SX32 R175, R3, R201, 0x6, P3 ;  /* 0x000000c903af7211 */ /* 0x000fe200018f36ff */
[C---:B-----5:R-:W-:Y:S05]  /*f760*/  HMMA.16816.F32 R28, R168.reuse, R164, R28 ;  /* 0x000000a4a81c723c */ /* 0x060fea000000181c */
[----:B------:R-:W-:Y:S01]  /*f770*/  IMAD R3, R191, UR10, RZ ;  /* 0x0000000abf037c24 */ /* 0x000fe2000f8e02ff */
[----:B------:R-:W-:Y:S05]  /*f780*/  HMMA.16816.F32 R32, R168, R166, R32 ;  /* 0x000000a6a820723c */ /* 0x000fea0000001820 */
[----:B------:R-:W-:Y:S01]  /*f790*/  IMAD R3, R190, UR11, R3 ;  /* 0x0000000bbe037c24 */ /* 0x000fe2000f8e0203 */
[----:B------:R-:W-:Y:S01]  /*f7a0*/  IABS R173, R199 ;  /* 0x000000c700ad7213 */ /* 0x000fe20000000000 */
[----:B------:R-:W-:Y:S01]  /*f7b0*/  IMAD R201, R175, UR10, RZ ;  /* 0x0000000aafc97c24 */ /* 0x000fe2000f8e02ff */
[-C--:B------:R-:W-:Y:S03]  /*f7c0*/  LEA R182, P3, R196, R188.reuse, 0x1 ;  /* 0x000000bcc4b67211 */ /* 0x080fe600078608ff */
[----:B------:R-:W-:Y:S01]  /*f7d0*/  IMAD.WIDE.U32 R190, R190, UR10, RZ ;  /* 0x0000000abebe7c25 */ /* 0x000fe2000f8e00ff */
[----:B------:R-:W-:Y:S03]  /*f7e0*/  I2FP.F32.S32 R173, R173 ;  /* 0x000000ad00ad7245 */ /* 0x000fe60000201400 */
[----:B------:R-:W-:Y:S01]  /*f7f0*/  IMAD R201, R174, UR11, R201 ;  /* 0x0000000baec97c24 */ /* 0x000fe2000f8e02c9 */
[CC--:B------:R-:W-:Y:S01]  /*f800*/  LEA R174, P0, R190.reuse, R188.reuse, 0x1 ;  /* 0x000000bcbeae7211 */ /* 0x0c0fe200078008ff */
[----:B------:R-:W-:Y:S02]  /*f810*/  IMAD.IADD R3, R191, 0x1, R3 ;  /* 0x00000001bf037824 */ /* 0x000fe400078e0203 */
[----:B------:R-:W-:Y:S01]  /*f820*/  FFMA.FTZ R4, R173, -UR17, R4 ;  /* 0x80000011ad047c23 */ /* 0x000fe20008010004 */
[----:B------:R-:W-:Y:S01]  /*f830*/  IMAD R199, R195, UR10, RZ ;  /* 0x0000000ac3c77c24 */ /* 0x000fe2000f8e02ff */
[----:B------:R-:W-:Y:S02]  /*f840*/  IADD3 R201, R197, R201, RZ ;  /* 0x000000c9c5c97210 */ /* 0x000fe40007ffe0ff */
[-C--:B------:R-:W-:Y:S01]  /*f850*/  LEA.HI.X R175, R190, R189.reuse, R3, 0x1, P0 ;  /* 0x000000bdbeaf7211 */ /* 0x080fe200000f0c03 */
[C---:B------:R-:W-:Y:S01]  /*f860*/  IMAD R199, R194.reuse, UR11, R199 ;  /* 0x0000000bc2c77c24 */ /* 0x040fe2000f8e02c7 */
[----:B------:R-:W-:Y:S01]  /*f870*/  PLOP3.LUT P0, PT, PT, PT, UP0, 0x80, 0x0 ;  /* 0x000000000000781c */ /* 0x000fe20003f0f008 */
[----:B------:R-:W-:Y:S01]  /*f880*/  IMAD.WIDE.U32 R194, R194, UR10, RZ ;  /* 0x0000000ac2c27c25 */ /* 0x000fe2000f8e00ff */
[-C--:B------:R-:W-:Y:S03]  /*f890*/  LEA.HI.X R183, R196, R189.reuse, R201, 0x1, P3 ;  /* 0x000000bdc4b77211 */ /* 0x080fe600018f0cc9 */
[----:B------:R-:W-:Y:S01]  /*f8a0*/  IMAD.IADD R199, R195, 0x1, R199 ;  /* 0x00000001c3c77824 */ /* 0x000fe200078e02c7 */
[----:B------:R-:W-:Y:S01]  /*f8b0*/  LEA R178, P1, R194, R188, 0x1 ;  /* 0x000000bcc2b27211 */ /* 0x000fe200078208ff */
[----:B------:R-:W-:Y:S03]  /*f8c0*/  VIADD R3, R198, 0x1 ;  /* 0x00000001c6037836 */ /* 0x000fe60000000000 */
[----:B------:R-:W-:Y:S03]  /*f8d0*/  LEA.HI.X R179, R194, R189, R199, 0x1, P1 ;  /* 0x000000bdc2b37211 */ /* 0x000fe600008f0cc7 */
[----:B------:R-:W-:Y:S06]  /*f8e0*/  @P0 BRA `(.L_x_312) ;  /* 0xffffffdc00a00947 */ /* 0x000fec000383ffff */
.L_x_311:
[C---:B-1----:R-:W-:Y:S01]  /*f8f0*/  IADD3 R164, R198.reuse, 0x9, RZ ;  /* 0x00000009c6a47810 */ /* 0x042fe20007ffe0ff */
[----:B------:R-:W-:Y:S01]  /*f900*/  VIADD R165, R198, 0x8 ;  /* 0x00000008c6a57836 */ /* 0x000fe20000000000 */
[C---:B------:R-:W-:Y:S01]  /*f910*/  ISETP.GE.AND P1, PT, R3.reuse, R251, PT ;  /* 0x000000fb0300720c */ /* 0x040fe20003f26270 */
[----:B------:R-:W-:Y:S01]  /*f920*/  IMAD.IADD R170, R252, 0x1, -R3 ;  /* 0x00000001fcaa7824 */ /* 0x000fe200078e0a03 */
[----:B------:R-:W-:Y:S01]  /*f930*/  ISETP.GE.AND P4, PT, R3, R248, PT ;  /* 0x000000f80300720c */ /* 0x000fe20003f86270 */
[----:B------:R-:W-:Y:S01]  /*f940*/  VIADD R169, R198, 0x10 ;  /* 0x00000010c6a97836 */ /* 0x000fe20000000000 */
[C---:B------:R-:W-:Y:S01]  /*f950*/  IADD3 R168, R249.reuse, -R3, RZ ;  /* 0x80000003f9a87210 */ /* 0x040fe20007ffe0ff */
[----:B------:R-:W-:Y:S01]  /*f960*/  UISETP.GT.AND UP0, UPT, UR18, UR5, UPT ;  /* 0x000000051200728c */ /* 0x000fe2000bf04270 */
[----:B------:R-:W-:Y:S01]  /*f970*/  IADD3 R167, R249, -R198, RZ ;  /* 0x800000c6f9a77210 */ /* 0x000fe20007ffe0ff */
[----:B------:R-:W-:Y:S01]  /*f980*/  UIADD3 UR24, UR24, 0x1, URZ ;  /* 0x0000000118187890 */ /* 0x000fe2000fffe03f */
[C---:B------:R-:W-:Y:S01]  /*f990*/  IADD3 R166, R252.reuse, -R164, RZ ;  /* 0x800000a4fca67210 */ /* 0x040fe20007ffe0ff */
[----:B------:R-:W-:Y:S01]  /*f9a0*/  UIADD3 UR20, UR20, -0x1, URZ ;  /* 0xffffffff14147890 */ /* 0x000fe2000fffe03f */
[C---:B------:R-:W-:Y:S02]  /*f9b0*/  ISETP.GE.OR P1, PT, R3.reuse, R250, !P1 ;  /* 0x000000fa0300720c */ /* 0x040fe40004f26670 */
[----:B------:R-:W-:Y:S01]  /*f9c0*/  ISETP.GE.OR P4, PT, R3, R243, !P4 ;  /* 0x000000f30300720c */ /* 0x000fe20006786670 */
[----:B------:R-:W-:Y:S01]  /*f9d0*/  IMAD.IADD R3, R252, 0x1, -R165 ;  /* 0x00000001fc037824 */ /* 0x000fe200078e0aa5 */
[----:B------:R-:W-:Y:S02]  /*f9e0*/  IABS R168, R168 ;  /* 0x000000a800a87213 */ /* 0x000fe40000000000 */
[----:B------:R-:W-:Y:S02]  /*f9f0*/  IABS R167, R167 ;  /* 0x000000a700a77213 */ /* 0x000fe40000000000 */
[----:B------:R-:W-:Y:S02]  /*fa00*/  I2FP.F32.S32 R168, R168 ;  /* 0x000000a800a87245 */ /* 0x000fe40000201400 */
[----:B------:R-:W-:Y:S02]  /*fa10*/  IABS R166, R166 ;  /* 0x000000a600a67213 */ /* 0x000fe40000000000 */
[----:B------:R-:W-:Y:S01]  /*fa20*/  I2FP.F32.S32 R167, R167 ;  /* 0x000000a700a77245 */ /* 0x000fe20000201400 */
[----:B------:R-:W-:Y:S01]  /*fa30*/  FFMA.FTZ R7, R168, -UR17, R7 ;  /* 0x80000011a8077c23 */ /* 0x000fe20008010007 */
[----:B------:R-:W-:Y:S02]  /*fa40*/  IABS R3, R3 ;  /* 0x0000000300037213 */ /* 0x000fe40000000000 */
[----:B------:R-:W-:Y:S01]  /*fa50*/  IABS R170, R170 ;  /* 0x000000aa00aa7213 */ /* 0x000fe20000000000 */
[----:B------:R-:W-:Y:S01]  /*fa60*/  FFMA.FTZ R6, R167, -UR17, R6 ;  /* 0x80000011a7067c23 */ /* 0x000fe20008010006 */
[C---:B------:R-:W-:Y:S02]  /*fa70*/  ISETP.GE.AND P5, PT, R198.reuse, R248, PT ;  /* 0x000000f8c600720c */ /* 0x040fe40003fa6270 */
[----:B------:R-:W-:Y:S02]  /*fa80*/  I2FP.F32.S32 R166, R166 ;  /* 0x000000a600a67245 */ /* 0x000fe40000201400 */
[----:B------:R-:W-:Y:S02]  /*fa90*/  I2FP.F32.S32 R3, R3 ;  /* 0x0000000300037245 */ /* 0x000fe40000201400 */
[----:B------:R-:W-:Y:S01]  /*faa0*/  ISETP.GE.AND P3, PT, R198, R251, PT ;  /* 0x000000fbc600720c */ /* 0x000fe20003f66270 */
[----:B------:R-:W-:Y:S01]  /*fab0*/  FFMA.FTZ R9, R166, -UR17, R9 ;  /* 0x80000011a6097c23 */ /* 0x000fe20008010009 */
[----:B------:R-:W-:Y:S01]  /*fac0*/  I2FP.F32.S32 R170, R170 ;  /* 0x000000aa00aa7245 */ /* 0x000fe20000201400 */
[----:B------:R-:W-:Y:S01]  /*fad0*/  FFMA.FTZ R8, R3, -UR17, R8 ;  /* 0x8000001103087c23 */ /* 0x000fe20008010008 */
[----:B------:R-:W-:Y:S02]  /*fae0*/  ISETP.GE.OR P5, PT, R198, R243, !P5 ;  /* 0x000000f3c600720c */ /* 0x000fe40006fa6670 */
[----:B------:R-:W-:Y:S01]  /*faf0*/  ISETP.GE.AND P0, PT, R165, R251, PT ;  /* 0x000000fba500720c */ /* 0x000fe20003f06270 */
[----:B------:R-:W-:Y:S01]  /*fb00*/  FFMA.FTZ R5, R170, -UR17, R5 ;  /* 0x80000011aa057c23 */ /* 0x000fe20008010005 */
[----:B------:R-:W-:Y:S01]  /*fb10*/  FSEL R166, R7, -INF , !P4 ;  /* 0xff80000007a67808 */ /* 0x000fe20006000000 */
[----:B------:R-:W-:Y:S01]  /*fb20*/  IMAD.IADD R170, R249, 0x1, -R165 ;  /* 0x00000001f9aa7824 */ /* 0x000fe200078e0aa5 */
[----:B------:R-:W-:Y:S02]  /*fb30*/  ISETP.GE.AND P6, PT, R165, R248, PT ;  /* 0x000000f8a500720c */ /* 0x000fe40003fc6270 */
[C---:B------:R-:W-:Y:S02]  /*fb40*/  ISETP.GE.OR P3, PT, R198.reuse, R250, !P3 ;  /* 0x000000fac600720c */ /* 0x040fe40005f66670 */
[----:B------:R-:W-:Y:S02]  /*fb50*/  IADD3 R7, R249, -R169, RZ ;  /* 0x800000a9f9077210 */ /* 0x000fe40007ffe0ff */
[----:B------:R-:W-:Y:S02]  /*fb60*/  IADD3 R3, R198, 0x11, RZ ;  /* 0x00000011c6037810 */ /* 0x000fe40007ffe0ff */
[----:B------:R-:W-:Y:S02]  /*fb70*/  FSEL R168, R6, -INF , !P5 ;  /* 0xff80000006a87808 */ /* 0x000fe40006800000 */
[C---:B------:R-:W-:Y:S02]  /*fb80*/  ISETP.GE.AND P5, PT, R169.reuse, R251, PT ;  /* 0x000000fba900720c */ /* 0x040fe40003fa6270 */
[----:B------:R-:W-:Y:S02]  /*fb90*/  ISETP.GE.AND P4, PT, R169, R248, PT ;  /* 0x000000f8a900720c */ /* 0x000fe40003f86270 */
[C---:B------:R-:W-:Y:S02]  /*fba0*/  ISETP.GE.OR P0, PT, R165.reuse, R250, !P0 ;  /* 0x000000faa500720c */ /* 0x040fe40004706670 */
[----:B------:R-:W-:Y:S01]  /*fbb0*/  ISETP.GE.OR P6, PT, R165, R243, !P6 ;  /* 0x000000f3a500720c */ /* 0x000fe200077c6670 */
[----:B------:R-:W-:Y:S01]  /*fbc0*/  IMAD.IADD R165, R252, 0x1, -R169 ;  /* 0x00000001fca57824 */ /* 0x000fe200078e0aa9 */
[----:B------:R-:W-:Y:S02]  /*fbd0*/  FSEL R167, R4, -INF , !P3 ;  /* 0xff80000004a77808 */ /* 0x000fe40005800000 */
[----:B------:R-:W-:Y:S02]  /*fbe0*/  IADD3 R6, R249, -R164, RZ ;  /* 0x800000a4f9067210 */ /* 0x000fe40007ffe0ff */
[----:B------:R-:W-:Y:S02]  /*fbf0*/  IABS R7, R7 ;  /* 0x0000000700077213 */ /* 0x000fe40000000000 */
[----:B------:R-:W-:Y:S02]  /*fc00*/  IADD3 R4, R252, -R3, RZ ;  /* 0x80000003fc047210 */ /* 0x000fe40007ffe0ff */
[C---:B------:R-:W-:Y:S02]  /*fc10*/  ISETP.GE.OR P5, PT, R169.reuse, R250, !P5 ;  /* 0x000000faa900720c */ /* 0x040fe40006fa6670 */
[----:B------:R-:W-:Y:S02]  /*fc20*/  ISETP.GE.OR P4, PT, R169, R243, !P4 ;  /* 0x000000f3a900720c */ /* 0x000fe40006786670 */
[----:B------:R-:W-:Y:S02]  /*fc30*/  IABS R169, R170 ;  /* 0x000000aa00a97213 */ /* 0x000fe40000000000 */
[----:B------:R-:W-:Y:S02]  /*fc40*/  I2FP.F32.S32 R7, R7 ;  /* 0x0000000700077245 */ /* 0x000fe40000201400 */
[----:B------:R-:W-:Y:S02]  /*fc50*/  IABS R6, R6 ;  /* 0x0000000600067213 */ /* 0x000fe40000000000 */
[----:B------:R-:W-:Y:S01]  /*fc60*/  IABS R165, R165 ;  /* 0x000000a500a57213 */ /* 0x000fe20000000000 */
[----:B------:R-:W-:Y:S01]  /*fc70*/  FFMA.FTZ R14, R7, -UR17, R14 ;  /* 0x80000011070e7c23 */ /* 0x000fe2000801000e */
[----:B------:R-:W-:Y:S02]  /*fc80*/  IABS R4, R4 ;  /* 0x0000000400047213 */ /* 0x000fe40000000000 */
[----:B------:R-:W-:Y:S02]  /*fc90*/  I2FP.F32.S32 R169, R169 ;  /* 0x000000a900a97245 */ /* 0x000fe40000201400 */
[----:B------:R-:W-:Y:S02]  /*fca0*/  I2FP.F32.S32 R6, R6 ;  /* 0x0000000600067245 */ /* 0x000fe40000201400 */
[----:B------:R-:W-:Y:S01]  /*fcb0*/  I2FP.F32.S32 R165, R165 ;  /* 0x000000a500a57245 */ /* 0x000fe20000201400 */
[----:B------:R-:W-:Y:S01]  /*fcc0*/  FFMA.FTZ R10, R169, -UR17, R10 ;  /* 0x80000011a90a7c23 */ /* 0x000fe2000801000a */
[-C--:B------:R-:W-:Y:S01]  /*fcd0*/  ISETP.GE.AND P3, PT, R164, R251.reuse, PT ;  /* 0x000000fba400720c */ /* 0x080fe20003f66270 */
[----:B------:R-:W-:Y:S01]  /*fce0*/  FFMA.FTZ R11, R6, -UR17, R11 ;  /* 0x80000011060b7c23 */ /* 0x000fe2000801000b */
[----:B------:R-:W-:Y:S01]  /*fcf0*/  FSEL R5, R5, -INF , !P1 ;  /* 0xff80000005057808 */ /* 0x000fe20004800000 */
[----:B------:R-:W-:Y:S01]  /*fd00*/  FFMA.FTZ R12, R165, -UR17, R12 ;  /* 0x80000011a50c7c23 */ /* 0x000fe2000801000c */
[----:B------:R-:W-:Y:S01]  /*fd10*/  I2FP.F32.S32 R4, R4 ;  /* 0x0000000400047245 */ /* 0x000fe20000201400 */
[----:B------:R-:W-:Y:S01]  /*fd20*/  VIADD R6, R198, 0x18 ;  /* 0x00000018c6067836 */ /* 0x000fe20000000000 */
[----:B------:R-:W-:Y:S02]  /*fd30*/  FSEL R7, R8, -INF , !P0 ;  /* 0xff80000008077808 */ /* 0x000fe40004000000 */
[----:B------:R-:W-:Y:S01]  /*fd40*/  ISETP.GE.AND P1, PT, R164, R248, PT ;  /* 0x000000f8a400720c */ /* 0x000fe20003f26270 */
[----:B------:R-:W-:Y:S01]  /*fd50*/  FFMA.FTZ R13, R4, -UR17, R13 ;  /* 0x80000011040d7c23 */ /* 0x000fe2000801000d */
[C---:B------:R-:W-:Y:S02]  /*fd60*/  ISETP.GE.AND P0, PT, R3.reuse, R251, PT ;  /* 0x000000fb0300720c */ /* 0x040fe40003f06270 */
[CC--:B------:R-:W-:Y:S02]  /*fd70*/  ISETP.GE.OR P3, PT, R164.reuse, R250.reuse, !P3 ;  /* 0x000000faa400720c */ /* 0x0c0fe40005f66670 */
[----:B------:R-:W-:Y:S02]  /*fd80*/  ISETP.GE.OR P1, PT, R164, R243, !P1 ;  /* 0x000000f3a400720c */ /* 0x000fe40004f26670 */
[----:B------:R-:W-:Y:S02]  /*fd90*/  ISETP.GE.OR P0, PT, R3, R250, !P0 ;  /* 0x000000fa0300720c */ /* 0x000fe40004706670 */
[----:B------:R-:W-:Y:S02]  /*fda0*/  IADD3 R4, R198, 0x19, RZ ;  /* 0x00000019c6047810 */ /* 0x000fe40007ffe0ff */
[----:B------:R-:W-:Y:S02]  /*fdb0*/  FSEL R9, R9, -INF , !P3 ;  /* 0xff80000009097808 */ /* 0x000fe40005800000 */
[----:B------:R-:W-:Y:S02]  /*fdc0*/  FSEL R170, R10, -INF , !P6 ;  /* 0xff8000000aaa7808 */ /* 0x000fe40007000000 */
[----:B------:R-:W-:Y:S01]  /*fdd0*/  FSEL R10, R11, -INF , !P1 ;  /* 0xff8000000b0a7808 */ /* 0x000fe20004800000 */
[----:B------:R-:W-:Y:S01]  /*fde0*/  IMAD.IADD R11, R252, 0x1, -R6 ;  /* 0x00000001fc0b7824 */ /* 0x000fe200078e0a06 */
[-C--:B------:R-:W-:Y:S02]  /*fdf0*/  ISETP.GE.AND P3, PT, R3, R248.reuse, PT ;  /* 0x000000f80300720c */ /* 0x080fe40003f66270 */
[CC--:B------:R-:W-:Y:S02]  /*fe00*/  ISETP.GE.AND P6, PT, R6.reuse, R251.reuse, PT ;  /* 0x000000fb0600720c */ /* 0x0c0fe40003fc6270 */
[-C--:B------:R-:W-:Y:S02]  /*fe10*/  ISETP.GE.AND P1, PT, R6, R248.reuse, PT ;  /* 0x000000f80600720c */ /* 0x080fe40003f26270 */
[----:B------:R-:W-:Y:S02]  /*fe20*/  FSEL R186, R12, -INF , !P5 ;  /* 0xff8000000cba7808 */ /* 0x000fe40006800000 */
[----:B------:R-:W-:Y:S02]  /*fe30*/  FSEL R189, R13, -INF , !P0 ;  /* 0xff8000000dbd7808 */ /* 0x000fe40004000000 */
[C---:B------:R-:W-:Y:S02]  /*fe40*/  ISETP.GE.AND P5, PT, R4.reuse, R251, PT ;  /* 0x000000fb0400720c */ /* 0x040fe40003fa6270 */
[----:B------:R-:W-:Y:S02]  /*fe50*/  ISETP.GE.AND P0, PT, R4, R248, PT ;  /* 0x000000f80400720c */ /* 0x000fe40003f06270 */
[----:B------:R-:W-:Y:S02]  /*fe60*/  ISETP.GE.OR P3, PT, R3, R243, !P3 ;  /* 0x000000f30300720c */ /* 0x000fe40005f66670 */
[C---:B------:R-:W-:Y:S02]  /*fe70*/  IADD3 R8, R249.reuse, -R3, RZ ;  /* 0x80000003f9087210 */ /* 0x040fe40007ffe0ff */
[C---:B------:R-:W-:Y:S02]  /*fe80*/  ISETP.GE.OR P6, PT, R6.reuse, R250, !P6 ;  /* 0x000000fa0600720c */ /* 0x040fe400077c6670 */
[-C--:B------:R-:W-:Y:S02]  /*fe90*/  ISETP.GE.OR P1, PT, R6, R243.reuse, !P1 ;  /* 0x000000f30600720c */ /* 0x080fe40004f26670 */
[C---:B------:R-:W-:Y:S02]  /*fea0*/  IADD3 R3, R249.reuse, -R6, RZ ;  /* 0x80000006f9037210 */ /* 0x040fe40007ffe0ff */
[C---:B------:R-:W-:Y:S02]  /*feb0*/  ISETP.GE.OR P5, PT, R4.reuse, R250, !P5 ;  /* 0x000000fa0400720c */ /* 0x040fe40006fa6670 */
[----:B------:R-:W-:Y:S02]  /*fec0*/  ISETP.GE.OR P0, PT, R4, R243, !P0 ;  /* 0x000000f30400720c */ /* 0x000fe40004706670 */
[----:B------:R-:W-:Y:S01]  /*fed0*/  IADD3 R6, R252, -R4, RZ ;  /* 0x80000004fc067210 */ /* 0x000fe20007ffe0ff */
[----:B------:R-:W-:Y:S01]  /*fee0*/  IMAD.IADD R4, R249, 0x1, -R4 ;  /* 0x00000001f9047824 */ /* 0x000fe200078e0a04 */
[----:B------:R-:W-:Y:S02]  /*fef0*/  IABS R8, R8 ;  /* 0x0000000800087213 */ /* 0x000fe40000000000 */
[----:B------:R-:W-:Y:S02]  /*ff00*/  IABS R11, R11 ;  /* 0x0000000b000b7213 */ /* 0x000fe40000000000 */
[----:B------:R-:W-:Y:S02]  /*ff10*/  IABS R4, R4 ;  /* 0x0000000400047213 */ /* 0x000fe40000000000 */
[----:B------:R-:W-:Y:S02]  /*ff20*/  IABS R6, R6 ;  /* 0x0000000600067213 */ /* 0x000fe40000000000 */
        /* <DEDUP_REMOVED lines=8> */
[----:B------:R-:W-:Y:S01]  /*ffb0*/  IADD3 R4, R198, 0x21, RZ ;  /* 0x00000021c6047810 */ /* 0x000fe20007ffe0ff */
[----:B------:R-:W-:Y:S01]  /*ffc0*/  FFMA.FTZ R17, R6, -UR17, R17 ;  /* 0x8000001106117c23 */ /* 0x000fe20008010011 */
[C---:B------:R-:W-:Y:S01]  /*ffd0*/  IADD3 R13, R198.reuse, 0x20, RZ ;  /* 0x00000020c60d7810 */ /* 0x040fe20007ffe0ff */
[----:B------:R-:W-:Y:S01]  /*ffe0*/  VIADD R8, R198, 0x29 ;  /* 0x00000029c6087836 */ /* 0x000fe20000000000 */
[----:B------:R-:W-:Y:S01]  /*fff0*/  I2FP.F32.S32 R3, R3 ;  /* 0x0000000300037245 */ /* 0x000fe20000201400 */
[----:B------:R-:W-:Y:S01]  /*10000*/  IMAD.IADD R6, R252, 0x1, -R4 ;  /* 0x00000001fc067824 */ /* 0x000fe200078e0a04 */
[----:B------:R-:W-:Y:S02]  /*10010*/  FSEL R193, R15, -INF , !P3 ;  /* 0xff8000000fc17808 */ /* 0x000fe40005800000 */
[----:B------:R-:W-:Y:S01]  /*10020*/  FSEL R195, R16, -INF , !P6 ;  /* 0xff80000010c37808 */ /* 0x000fe20007000000 */
[----:B------:R-:W-:Y:S01]  /*10030*/  FFMA.FTZ R18, R3, -UR17, R18 ;  /* 0x8000001103127c23 */ /* 0x000fe20008010012 */
[----:B------:R-:W-:Y:S01]  /*10040*/  FSEL R191, R17, -INF , !P5 ;  /* 0xff80000011bf7808 */ /* 0x000fe20006800000 */
[----:B------:R-:W-:Y:S01]  /*10050*/  VIADD R3, R198, 0x28 ;  /* 0x00000028c6037836 */ /* 0x000fe20000000000 */
[----:B------:R-:W-:Y:S02]  /*10060*/  IADD3 R15, R252, -R13, RZ ;  /* 0x8000000dfc0f7210 */ /* 0x000fe40007ffe0ff */
[C---:B------:R-:W-:Y:S02]  /*10070*/  ISETP.GE.AND P6, PT, R4.reuse, R251, PT ;  /* 0x000000fb0400720c */ /* 0x040fe40003fc6270 */
[C---:B------:R-:W-:Y:S02]  /*10080*/  ISETP.GE.AND P5, PT, R4.reuse, R248, PT ;  /* 0x000000f80400720c */ /* 0x040fe40003fa6270 */
[----:B------:R-:W-:Y:S02]  /*10090*/  IABS R15, R15 ;  /* 0x0000000f000f7213 */ /* 0x000fe40000000000 */
[----:B------:R-:W-:Y:S02]  /*100a0*/  IABS R6, R6 ;  /* 0x0000000600067213 */ /* 0x000fe40000000000 */
[C---:B------:R-:W-:Y:S02]  /*100b0*/  ISETP.GE.OR P6, PT, R4.reuse, R250, !P6 ;  /* 0x000000fa0400720c */ /* 0x040fe400077c6670 */
[----:B------:R-:W-:Y:S02]  /*100c0*/  ISETP.GE.OR P5, PT, R4, R243, !P5 ;  /* 0x000000f30400720c */ /* 0x000fe40006fa6670 */
[----:B------:R-:W-:Y:S02]  /*100d0*/  IADD3 R4, R249, -R4, RZ ;  /* 0x80000004f9047210 */ /* 0x000fe40007ffe0ff */
[----:B------:R-:W-:Y:S02]  /*100e0*/  I2FP.F32.S32 R15, R15 ;  /* 0x0000000f000f7245 */ /* 0x000fe40000201400 */
[----:B------:R-:W-:Y:S02]  /*100f0*/  I2FP.F32.S32 R6, R6 ;  /* 0x0000000600067245 */ /* 0x000fe40000201400 */
[----:B------:R-:W-:Y:S01]  /*10100*/  IADD3 R11, R252, -R3, RZ ;  /* 0x80000003fc0b7210 */ /* 0x000fe20007ffe0ff */
[----:B------:R-:W-:Y:S01]  /*10110*/  FFMA.FTZ R20, R15, -UR17, R20 ;  /* 0x800000110f147c23 */ /* 0x000fe20008010014 */
[----:B------:R-:W-:Y:S01]  /*10120*/  FSEL R190, R14, -INF , !P4 ;  /* 0xff8000000ebe7808 */ /* 0x000fe20006000000 */
[----:B------:R-:W-:Y:S01]  /*10130*/  FFMA.FTZ R21, R6, -UR17, R21 ;  /* 0x8000001106157c23 */ /* 0x000fe20008010015 */
[C---:B------:R-:W-:Y:S02]  /*10140*/  ISETP.GE.AND P4, PT, R13.reuse, R251, PT ;  /* 0x000000fb0d00720c */ /* 0x040fe40003f86270 */
[----:B------:R-:W-:Y:S02]  /*10150*/  IABS R4, R4 ;  /* 0x0000000400047213 */ /* 0x000fe40000000000 */
[----:B------:R-:W-:Y:S02]  /*10160*/  IABS R11, R11 ;  /* 0x0000000b000b7213 */ /* 0x000fe40000000000 */
[C---:B------:R-:W-:Y:S02]  /*10170*/  ISETP.GE.OR P4, PT, R13.reuse, R250, !P4 ;  /* 0x000000fa0d00720c */ /* 0x040fe40006786670 */
[----:B------:R-:W-:Y:S02]  /*10180*/  I2FP.F32.S32 R4, R4 ;  /* 0x0000000400047245 */ /* 0x000fe40000201400 */
[----:B------:R-:W-:Y:S02]  /*10190*/  I2FP.F32.S32 R11, R11 ;  /* 0x0000000b000b7245 */ /* 0x000fe40000201400 */
[-C--:B------:R-:W-:Y:S01]  /*101a0*/  ISETP.GE.AND P3, PT, R13, R248.reuse, PT ;  /* 0x000000f80d00720c */ /* 0x080fe20003f66270 */
[----:B------:R-:W-:Y:S01]  /*101b0*/  FFMA.FTZ R23, R4, -UR17, R23 ;  /* 0x8000001104177c23 */ /* 0x000fe20008010017 */
[----:B------:R-:W-:Y:S01]  /*101c0*/  FSEL R192, R18, -INF , !P1 ;  /* 0xff80000012c07808 */ /* 0x000fe20004800000 */
[----:B------:R-:W-:Y:S01]  /*101d0*/  FFMA.FTZ R24, R11, -UR17, R24 ;  /* 0x800000110b187c23 */ /* 0x000fe20008010018 */
[----:B------:R-:W-:Y:S01]  /*101e0*/  FSEL R202, R19, -INF , !P0 ;  /* 0xff80000013ca7808 */ /* 0x000fe20004000000 */
[----:B------:R-:W-:Y:S01]  /*101f0*/  IMAD.IADD R11, R249, 0x1, -R3 ;  /* 0x00000001f90b7824 */ /* 0x000fe200078e0a03 */
[----:B------:R-:W-:Y:S01]  /*10200*/  FSEL R203, R20, -INF , !P4 ;  /* 0xff80000014cb7808 */ /* 0x000fe20006000000 */
[----:B------:R-:W-:Y:S01]  /*10210*/  LDSM.16.MT88.4 R16, [R224+0x10000] ;  /* 0x01000000e010783b */ /* 0x000fe20000004200 */
[----:B------:R-:W-:Y:S02]  /*10220*/  FSEL R199, R21, -INF , !P6 ;  /* 0xff80000015c77808 */ /* 0x000fe40007000000 */
[----:B------:R-:W-:Y:S02]  /*10230*/  IADD3 R6, R198, 0x30, RZ ;  /* 0x00000030c6067810 */ /* 0x000fe40007ffe0ff */
[CC--:B------:R-:W-:Y:S02]  /*10240*/  ISETP.GE.AND P1, PT, R3.reuse, R251.reuse, PT ;  /* 0x000000fb0300720c */ /* 0x0c0fe40003f26270 */
[-C--:B------:R-:W-:Y:S02]  /*10250*/  ISETP.GE.AND P0, PT, R3, R248.reuse, PT ;  /* 0x000000f80300720c */ /* 0x080fe40003f06270 */
[C---:B------:R-:W-:Y:S02]  /*10260*/  ISETP.GE.AND P4, PT, R8.reuse, R251, PT ;  /* 0x000000fb0800720c */ /* 0x040fe40003f86270 */
[----:B------:R-:W-:Y:S02]  /*10270*/  ISETP.GE.AND P6, PT, R8, R248, PT ;  /* 0x000000f80800720c */ /* 0x000fe40003fc6270 */
[----:B------:R-:W-:Y:S02]  /*10280*/  ISETP.GE.OR P3, PT, R13, R243, !P3 ;  /* 0x000000f30d00720c */ /* 0x000fe40005f66670 */
[----:B------:R-:W-:Y:S02]  /*10290*/  IADD3 R4, R198, 0x31, RZ ;  /* 0x00000031c6047810 */ /* 0x000fe40007ffe0ff */
[----:B------:R-:W-:Y:S02]  /*102a0*/  IADD3 R13, R249, -R13, RZ ;  /* 0x8000000df90d7210 */ /* 0x000fe40007ffe0ff */
[CC--:B------:R-:W-:Y:S02]  /*102b0*/  ISETP.GE.OR P1, PT, R3.reuse, R250.reuse, !P1 ;  /* 0x000000fa0300720c */ /* 0x0c0fe40004f26670 */
[-C--:B------:R-:W-:Y:S01]  /*102c0*/  ISETP.GE.OR P0, PT, R3, R243.reuse, !P0 ;  /* 0x000000f30300720c */ /* 0x080fe20004706670 */
[----:B------:R-:W-:Y:S01]  /*102d0*/  IMAD.IADD R3, R252, 0x1, -R6 ;  /* 0x00000001fc037824 */ /* 0x000fe200078e0a06 */
[C---:B------:R-:W-:Y:S02]  /*102e0*/  ISETP.GE.OR P4, PT, R8.reuse, R250, !P4 ;  /* 0x000000fa0800720c */ /* 0x040fe40006786670 */
[----:B------:R-:W-:Y:S02]  /*102f0*/  ISETP.GE.OR P6, PT, R8, R243, !P6 ;  /* 0x000000f30800720c */ /* 0x000fe400077c6670 */
[CC--:B------:R-:W-:Y:S02]  /*10300*/  IADD3 R14, R252.reuse, -R8.reuse, RZ ;  /* 0x80000008fc0e7210 */ /* 0x0c0fe40007ffe0ff */
[----:B------:R-:W-:Y:S02]  /*10310*/  IADD3 R12, R249, -R8, RZ ;  /* 0x80000008f90c7210 */ /* 0x000fe40007ffe0ff */
[----:B------:R-:W-:Y:S02]  /*10320*/  IADD3 R8, R252, -R4, RZ ;  /* 0x80000004fc087210 */ /* 0x000fe40007ffe0ff */
[----:B------:R-:W-:Y:S02]  /*10330*/  IABS R13, R13 ;  /* 0x0000000d000d7213 */ /* 0x000fe40000000000 */
[----:B------:R-:W-:Y:S02]  /*10340*/  IABS R3, R3 ;  /* 0x0000000300037213 */ /* 0x000fe40000000000 */
[----:B------:R-:W-:Y:S02]  /*10350*/  IABS R8, R8 ;  /* 0x0000000800087213 */ /* 0x000fe40000000000 */
[----:B------:R-:W-:Y:S02]  /*10360*/  I2FP.F32.S32 R13, R13 ;  /* 0x0000000d000d7245 */ /* 0x000fe40000201400 */
[----:B------:R-:W-:Y:S02]  /*10370*/  IABS R14, R14 ;  /* 0x0000000e000e7213 */ /* 0x000fe40000000000 */
[----:B------:R-:W-:Y:S01]  /*10380*/  I2FP.F32.S32 R3, R3 ;  /* 0x0000000300037245 */ /* 0x000fe20000201400 */
[----:B------:R-:W-:Y:S01]  /*10390*/  FFMA.FTZ R22, R13, -UR17, R22 ;  /* 0x800000110d167c23 */ /* 0x000fe20008010016 */
[----:B------:R-:W-:Y:S02]  /*103a0*/  I2FP.F32.S32 R8, R8 ;  /* 0x0000000800087245 */ /* 0x000fe40000201400 */
[----:B------:R-:W-:Y:S01]  /*103b0*/  I2FP.F32.S32 R14, R14 ;  /* 0x0000000e000e7245 */ /* 0x000fe20000201400 */
[----:B------:R-:W-:Y:S01]  /*103c0*/  FFMA.FTZ R28, R3, -UR17, R28 ;  /* 0x80000011031c7c23 */ /* 0x000fe2000801001c */
[----:B------:R-:W-:Y:S02]  /*103d0*/  VIADD R3, R198, 0x39 ;  /* 0x00000039c6037836 */ /* 0x000fe40000000000 */
[----:B------:R-:W-:Y:S01]  /*103e0*/  FFMA.FTZ R29, R8, -UR17, R29 ;  /* 0x80000011081d7c23 */ /* 0x000fe2000801001d */
[----:B------:R-:W-:Y:S01]  /*103f0*/  IADD3 R8, R198, 0x38, RZ ;  /* 0x00000038c6087810 */ /* 0x000fe20007ffe0ff */
[----:B------:R-:W-:Y:S01]  /*10400*/  FFMA.FTZ R25, R14, -UR17, R25 ;  /* 0x800000110e197c23 */ /* 0x000fe20008010019 */
[----:B------:R-:W-:Y:S02]  /*10410*/  FSEL R200, R22, -INF , !P3 ;  /* 0xff80000016c87808 */ /* 0x000fe40005800000 */
[----:B------:R-:W-:Y:S02]  /*10420*/  FSEL R198, R23, -INF , !P5 ;  /* 0xff80000017c67808 */ /* 0x000fe40006800000 */
[----:B------:R-:W-:Y:S02]  /*10430*/  FMNMX.FTZ R14, R167, R0, !PT ;  /* 0x00000000a70e7209 */ /* 0x000fe40007810000 */
[C---:B------:R-:W-:Y:S02]  /*10440*/  ISETP.GE.AND P3, PT, R6.reuse, R251, PT ;  /* 0x000000fb0600720c */ /* 0x040fe40003f66270 */
[C---:B------:R-:W-:Y:S02]  /*10450*/  ISETP.GE.AND P5, PT, R6.reuse, R248, PT ;  /* 0x000000f80600720c */ /* 0x040fe40003fa6270 */
[----:B------:R-:W-:Y:S02]  /*10460*/  IADD3 R13, R249, -R6, RZ ;  /* 0x80000006f90d7210 */ /* 0x000fe40007ffe0ff */
[----:B------:R-:W-:Y:S02]  /*10470*/  IABS R11, R11 ;  /* 0x0000000b000b7213 */ /* 0x000fe40000000000 */
[----:B------:R-:W-:Y:S02]  /*10480*/  IABS R12, R12 ;  /* 0x0000000c000c7213 */ /* 0x000fe40000000000 */
[----:B------:R-:W-:Y:S02]  /*10490*/  FMNMX.FTZ R14, R5, R14, !PT ;  /* 0x0000000e050e7209 */ /* 0x000fe40007810000 */
[C---:B------:R-:W-:Y:S02]  /*104a0*/  ISETP.GE.OR P3, PT, R6.reuse, R250, !P3 ;  /* 0x000000fa0600720c */ /* 0x040fe40005f66670 */
[----:B------:R-:W-:Y:S01]  /*104b0*/  ISETP.GE.OR P5, PT, R6, R243, !P5 ;  /* 0x000000f30600720c */ /* 0x000fe20006fa6670 */
[----:B------:R-:W-:Y:S01]  /*104c0*/  IMAD.IADD R6, R252, 0x1, -R8 ;  /* 0x00000001fc067824 */ /* 0x000fe200078e0a08 */
[----:B------:R-:W-:Y:S02]  /*104d0*/  IABS R13, R13 ;  /* 0x0000000d000d7213 */ /* 0x000fe40000000000 */
[----:B------:R-:W-:Y:S02]  /*104e0*/  I2FP.F32.S32 R11, R11 ;  /* 0x0000000b000b7245 */ /* 0x000fe40000201400 */
[----:B------:R-:W-:Y:S02]  /*104f0*/  I2FP.F32.S32 R12, R12 ;  /* 0x0000000c000c7245 */ /* 0x000fe40000201400 */
[----:B------:R-:W-:Y:S01]  /*10500*/  FSEL R201, R24, -INF , !P1 ;  /* 0xff80000018c97808 */ /* 0x000fe20004800000 */
[----:B------:R-:W-:Y:S01]  /*10510*/  FFMA.FTZ R26, R11, -UR17, R26 ;  /* 0x800000110b1a7c23 */ /* 0x000fe2000801001a */
[----:B------:R-:W-:Y:S01]  /*10520*/  FSEL R197, R25, -INF , !P4 ;  /* 0xff80000019c57808 */ /* 0x000fe20006000000 */
[----:B------:R-:W-:Y:S01]  /*10530*/  FFMA.FTZ R27, R12, -UR17, R27 ;  /* 0x800000110c1b7c23 */ /* 0x000fe2000801001b */
[----:B------:R-:W-:Y:S02]  /*10540*/  FMNMX.FTZ R14, R7, R14, !PT ;  /* 0x0000000e070e7209 */ /* 0x000fe40007810000 */
[----:B------:R-:W-:Y:S02]  /*10550*/  I2FP.F32.S32 R13, R13 ;  /* 0x0000000d000d7245 */ /* 0x000fe40000201400 */
[C---:B------:R-:W-:Y:S02]  /*10560*/  ISETP.GE.AND P1, PT, R4.reuse, R251, PT ;  /* 0x000000fb0400720c */ /* 0x040fe40003f26270 */
[C---:B------:R-:W-:Y:S01]  /*10570*/  ISETP.GE.AND P4, PT, R4.reuse, R248, PT ;  /* 0x000000f80400720c */ /* 0x040fe20003f86270 */
[----:B------:R-:W-:Y:S01]  /*10580*/  FFMA.FTZ R30, R13, -UR17, R30 ;  /* 0x800000110d1e7c23 */ /* 0x000fe2000801001e */
[----:B------:R-:W-:Y:S02]  /*10590*/  IABS R6, R6 ;  /* 0x0000000600067213 */ /* 0x000fe40000000000 */
[----:B------:R-:W-:Y:S02]  /*105a0*/  FMNMX.FTZ R11, R9, R14, !PT ;  /* 0x0000000e090b7209 */ /* 0x000fe40007810000 */
[C---:B------:R-:W-:Y:S02]  /*105b0*/  ISETP.GE.OR P1, PT, R4.reuse, R250, !P1 ;  /* 0x000000fa0400720c */ /* 0x040fe40004f26670 */
[----:B------:R-:W-:Y:S02]  /*105c0*/  ISETP.GE.OR P4, PT, R4, R243, !P4 ;  /* 0x000000f30400720c */ /* 0x000fe40006786670 */
[----:B------:R-:W-:Y:S02]  /*105d0*/  IADD3 R12, R249, -R4, RZ ;  /* 0x80000004f90c7210 */ /* 0x000fe40007ffe0ff */
[----:B------:R-:W-:Y:S02]  /*105e0*/  IADD3 R4, R252, -R3, RZ ;  /* 0x80000003fc047210 */ /* 0x000fe40007ffe0ff */
[----:B------:R-:W-:Y:S02]  /*105f0*/  I2FP.F32.S32 R13, R6 ;  /* 0x00000006000d7245 */ /* 0x000fe40000201400 */
[----:B------:R-:W-:Y:S02]  /*10600*/  FMNMX.FTZ R6, R186, R11, !PT ;  /* 0x0000000bba067209 */ /* 0x000fe40007810000 */
[----:B------:R-:W-:Y:S01]  /*10610*/  FMNMX.FTZ R11, R168, R2, !PT ;  /* 0x00000002a80b7209 */ /* 0x000fe20007810000 */
[----:B------:R-:W-:Y:S01]  /*10620*/  FFMA.FTZ R32, R13, -UR17, R32 ;  /* 0x800000110d207c23 */ /* 0x000fe20008010020 */
[----:B------:R-:W-:Y:S02]  /*10630*/  IABS R4, R4 ;  /* 0x0000000400047213 */ /* 0x000fe40000000000 */
[----:B------:R-:W-:Y:S02]  /*10640*/  FMNMX.FTZ R6, R189, R6, !PT ;  /* 0x00000006bd067209 */ /* 0x000fe40007810000 */
[----:B------:R-:W-:Y:S02]  /*10650*/  FMNMX.FTZ R11, R166, R11, !PT ;  /* 0x0000000ba60b7209 */ /* 0x000fe40007810000 */
[----:B------:R-:W-:Y:S02]  /*10660*/  I2FP.F32.S32 R4, R4 ;  /* 0x0000000400047245 */ /* 0x000fe40000201400 */
[----:B------:R-:W-:Y:S02]  /*10670*/  FMNMX.FTZ R6, R195, R6, !PT ;  /* 0x00000006c3067209 */ /* 0x000fe40007810000 */
[----:B------:R-:W-:Y:S01]  /*10680*/  FMNMX.FTZ R11, R170, R11, !PT ;  /* 0x0000000baa0b7209 */ /* 0x000fe20007810000 */
[----:B------:R-:W-:Y:S01]  /*10690*/  FFMA.FTZ R33, R4, -UR17, R33 ;  /* 0x8000001104217c23 */ /* 0x000fe20008010021 */
[----:B------:R-:W-:Y:S02]  /*106a0*/  FMNMX.FTZ R4, R191, R6, !PT ;  /* 0x00000006bf047209 */ /* 0x000fe40007810000 */
[----:B------:R-:W-:Y:S02]  /*106b0*/  FMNMX.FTZ R11, R10, R11, !PT ;  /* 0x0000000b0a0b7209 */ /* 0x000fe40007810000 */
[----:B------:R-:W-:Y:S02]  /*106c0*/  FMNMX.FTZ R4, R203, R4, !PT ;  /* 0x00000004cb047209 */ /* 0x000fe40007810000 */
[----:B------:R-:W-:Y:S02]  /*106d0*/  FMNMX.FTZ R6, R190, R11, !PT ;  /* 0x0000000bbe067209 */ /* 0x000fe40007810000 */
[----:B------:R-:W-:Y:S02]  /*106e0*/  FMNMX.FTZ R4, R199, R4, !PT ;  /* 0x00000004c7047209 */ /* 0x000fe40007810000 */
[----:B------:R-:W-:Y:S01]  /*106f0*/  FMNMX.FTZ R11, R193, R6, !PT ;  /* 0x00000006c10b7209 */ /* 0x000fe20007810000 */
[----:B------:R-:W-:Y:S01]  /*10700*/  IMAD.IADD R6, R249, 0x1, -R3 ;  /* 0x00000001f9067824 */ /* 0x000fe200078e0a03 */
[----:B------:R-:W-:Y:S02]  /*10710*/  FMNMX.FTZ R4, R201, R4, !PT ;  /* 0x00000004c9047209 */ /* 0x000fe40007810000 */
[----:B------:R-:W-:Y:S02]  /*10720*/  FMNMX.FTZ R11, R192, R11, !PT ;  /* 0x0000000bc00b7209 */ /* 0x000fe40007810000 */
[----:B------:R-:W-:Y:S02]  /*10730*/  FSEL R196, R26, -INF , !P0 ;  /* 0xff8000001ac47808 */ /* 0x000fe40004000000 */
[----:B------:R-:W-:Y:S02]  /*10740*/  ISETP.GE.AND P0, PT, R8, R251, PT ;  /* 0x000000fb0800720c */ /* 0x000fe40003f06270 */
[----:B------:R-:W-:Y:S02]  /*10750*/  FSEL R187, R28, -INF , !P3 ;  /* 0xff8000001cbb7808 */ /* 0x000fe40005800000 */
[----:B------:R-:W-:Y:S02]  /*10760*/  FMNMX.FTZ R4, R197, R4, !PT ;  /* 0x00000004c5047209 */ /* 0x000fe40007810000 */
[----:B------:R-:W-:Y:S02]  /*10770*/  FMNMX.FTZ R11, R202, R11, !PT ;  /* 0x0000000bca0b7209 */ /* 0x000fe40007810000 */
[----:B------:R-:W-:Y:S02]  /*10780*/  FSEL R185, R29, -INF , !P1 ;  /* 0xff8000001db97808 */ /* 0x000fe40004800000 */
[----:B------:R-:W-:Y:S02]  /*10790*/  ISETP.GE.OR P0, PT, R8, R250, !P0 ;  /* 0x000000fa0800720c */ /* 0x000fe40004706670 */
[----:B------:R-:W-:Y:S02]  /*107a0*/  ISETP.GE.AND P1, PT, R3, R251, PT ;  /* 0x000000fb0300720c */ /* 0x000fe40003f26270 */
[----:B------:R-:W-:Y:S02]  /*107b0*/  FMNMX.FTZ R4, R187, R4, !PT ;  /* 0x00000004bb047209 */ /* 0x000fe40007810000 */
[----:B------:R-:W-:Y:S02]  /*107c0*/  FMNMX.FTZ R11, R200, R11, !PT ;  /* 0x0000000bc80b7209 */ /* 0x000fe40007810000 */
[----:B------:R-:W-:Y:S02]  /*107d0*/  IADD3 R13, R249, -R8, RZ ;  /* 0x80000008f90d7210 */ /* 0x000fe40007ffe0ff */
[----:B------:R-:W-:Y:S02]  /*107e0*/  IABS R12, R12 ;  /* 0x0000000c000c7213 */ /* 0x000fe40000000000 */
[----:B------:R-:W-:Y:S02]  /*107f0*/  FSEL R183, R32, -INF , !P0 ;  /* 0xff80000020b77808 */ /* 0x000fe40004000000 */
[----:B------:R-:W-:Y:S02]  /*10800*/  ISETP.GE.OR P1, PT, R3, R250, !P1 ;  /* 0x000000fa0300720c */ /* 0x000fe40004f26670 */
[----:B------:R-:W-:Y:S02]  /*10810*/  FMNMX.FTZ R4, R185, R4, !PT ;  /* 0x00000004b9047209 */ /* 0x000fe40007810000 */
[----:B------:R-:W-:Y:S02]  /*10820*/  FMNMX.FTZ R11, R198, R11, !PT ;  /* 0x0000000bc60b7209 */ /* 0x000fe40007810000 */
[----:B------:R-:W-:Y:S02]  /*10830*/  I2FP.F32.S32 R12, R12 ;  /* 0x0000000c000c7245 */ /* 0x000fe40000201400 */
[----:B------:R-:W-:Y:S02]  /*10840*/  IABS R13, R13 ;  /* 0x0000000d000d7213 */ /* 0x000fe40000000000 */
[----:B------:R-:W-:Y:S01]  /*10850*/  FSEL R182, R33, -INF , !P1 ;  /* 0xff80000021b67808 */ /* 0x000fe20004800000 */
[----:B------:R-:W-:Y:S01]  /*10860*/  FFMA.FTZ R31, R12, -UR17, R31 ;  /* 0x800000110c1f7c23 */ /* 0x000fe2000801001f */
[----:B------:R-:W-:Y:S02]  /*10870*/  FMNMX.FTZ R15, R183, R4, !PT ;  /* 0x00000004b70f7209 */ /* 0x000fe40007810000 */
[----:B------:R-:W-:Y:S02]  /*10880*/  FSEL R194, R27, -INF , !P6 ;  /* 0xff8000001bc27808 */ /* 0x000fe40007000000 */
[----:B------:R-:W-:Y:S01]  /*10890*/  FMNMX.FTZ R11, R196, R11, !PT ;  /* 0x0000000bc40b7209 */ /* 0x000fe20007810000 */
[----:B------:R-:W-:Y:S01]  /*108a0*/  LDSM.16.MT88.4 R24, [R222+0x10000] ;  /* 0x01000000de18783b */ /* 0x000fe20000004200 */
[----:B------:R-:W-:Y:S02]  /*108b0*/  I2FP.F32.S32 R13, R13 ;  /* 0x0000000d000d7245 */ /* 0x000fe40000201400 */
[----:B------:R-:W-:Y:S02]  /*108c0*/  IABS R6, R6 ;  /* 0x0000000600067213 */ /* 0x000fe40000000000 */
[----:B------:R-:W-:Y:S01]  /*108d0*/  FMNMX.FTZ R4, R182, R15, !PT ;  /* 0x0000000fb6047209 */ /* 0x000fe20007810000 */
[----:B------:R-:W-:Y:S01]  /*108e0*/  FFMA.FTZ R34, R13, -UR17, R34 ;  /* 0x800000110d227c23 */ /* 0x000fe20008010022 */
[----:B------:R-:W-:Y:S02]  /*108f0*/  ISETP.GE.AND P3, PT, R8, R248, PT ;  /* 0x000000f80800720c */ /* 0x000fe40003f66270 */
[----:B------:R-:W-:Y:S02]  /*10900*/  FSEL R180, R30, -INF , !P5 ;  /* 0xff8000001eb47808 */ /* 0x000fe40006800000 */
[----:B------:R-:W-:Y:S02]  /*10910*/  FMNMX.FTZ R15, R194, R11, !PT ;  /* 0x0000000bc20f7209 */ /* 0x000fe40007810000 */
[----:B------:R-:W-:Y:S01]  /*10920*/  I2FP.F32.S32 R6, R6 ;  /* 0x0000000600067245 */ /* 0x000fe20000201400 */
[----:B------:R-:W1:Y:S01]  /*10930*/  SHFL.BFLY PT, R11, R4, 0x2, 0x1f ;  /* 0x0c401f00040b7f89 */ /* 0x000e6200000e0000 */
[----:B------:R-:W-:Y:S02]  /*10940*/  ISETP.GE.OR P3, PT, R8, R243, !P3 ;  /* 0x000000f30800720c */ /* 0x000fe40005f66670 */
[----:B------:R-:W-:Y:S01]  /*10950*/  FSEL R176, R31, -INF , !P4 ;  /* 0xff8000001fb07808 */ /* 0x000fe20006000000 */
[----:B------:R-:W-:Y:S01]  /*10960*/  FFMA.FTZ R35, R6, -UR17, R35 ;  /* 0x8000001106237c23 */ /* 0x000fe20008010023 */
[C---:B------:R-:W-:Y:S02]  /*10970*/  ISETP.GE.AND P0, PT, R3.reuse, R248, PT ;  /* 0x000000f80300720c */ /* 0x040fe40003f06270 */
[----:B------:R-:W-:Y:S02]  /*10980*/  FMNMX.FTZ R15, R180, R15, !PT ;  /* 0x0000000fb40f7209 */ /* 0x000fe40007810000 */
[----:B------:R-:W-:Y:S02]  /*10990*/  FSEL R178, R34, -INF , !P3 ;  /* 0xff80000022b27808 */ /* 0x000fe40005800000 */
[----:B------:R-:W-:Y:S02]  /*109a0*/  ISETP.GE.OR P0, PT, R3, R243, !P0 ;  /* 0x000000f30300720c */ /* 0x000fe40004706670 */
[----:B------:R-:W-:Y:S02]  /*109b0*/  FMNMX.FTZ R15, R176, R15, !PT ;  /* 0x0000000fb00f7209 */ /* 0x000fe40007810000 */
[----:B------:R-:W-:Y:S02]  /*109c0*/  FSEL R165, R35, -INF , !P0 ;  /* 0xff80000023a57808 */ /* 0x000fe40004000000 */
[----:B------:R-:W-:Y:S01]  /*109d0*/  FMNMX.FTZ R8, R178, R15, !PT ;  /* 0x0000000fb2087209 */ /* 0x000fe20007810000 */
[----:B------:R-:W-:Y:S03]  /*109e0*/  LDSM.16.MT88.4 R32, [R221+0x10000] ;  /* 0x01000000dd20783b */ /* 0x000fe60000004200 */
[----:B------:R-:W-:Y:S05]  /*109f0*/  FMNMX.FTZ R6, R165, R8, !PT ;  /* 0x00000008a5067209 */ /* 0x000fea0007810000 */
[----:B------:R-:W2:Y:S01]  /*10a00*/  SHFL.BFLY PT, R3, R6, 0x2, 0x1f ;  /* 0x0c401f0006037f89 */ /* 0x000ea200000e0000 */
[----:B-1----:R-:W-:Y:S07]  /*10a10*/  FMNMX.FTZ R11, R4, R11, !PT ;  /* 0x0000000b040b7209 */ /* 0x002fee0007810000 */
[----:B------:R-:W1:Y:S01]  /*10a20*/  SHFL.BFLY PT, R164, R11, 0x1, 0x1f ;  /* 0x0c201f000ba47f89 */ /* 0x000e6200000e0000 */
[----:B--2---:R-:W-:Y:S07]  /*10a30*/  FMNMX.FTZ R4, R6, R3, !PT ;  /* 0x0000000306047209 */ /* 0x004fee0007810000 */
[----:B------:R-:W2:Y:S01]  /*10a40*/  SHFL.BFLY PT, R3, R4, 0x1, 0x1f ;  /* 0x0c201f0004037f89 */ /* 0x000ea200000e0000 */
[----:B-1----:R-:W-:Y:S04]  /*10a50*/  FMNMX.FTZ R164, R11, R164, !PT ;  /* 0x000000a40ba47209 */ /* 0x002fe80007810000 */
[C---:B------:R-:W-:Y:S01]  /*10a60*/  FSETP.NEU.FTZ.AND P1, PT, R164.reuse, -INF , PT ;  /* 0xff800000a400780b */ /* 0x040fe20003f3d000 */
[----:B------:R-:W-:Y:S05]  /*10a70*/  FMUL.FTZ R184, R164, UR4 ;  /* 0x00000004a4b87c20 */ /* 0x000fea0008410000 */
[----:B------:R-:W-:Y:S05]  /*10a80*/  FSEL R184, R184, RZ, P1 ;  /* 0x000000ffb8b87208 */ /* 0x000fea0000800000 */
[--C-:B------:R-:W-:Y:S01]  /*10a90*/  FFMA.FTZ R174, R5, UR4, -R184.reuse ;  /* 0x0000000405ae7c23 */ /* 0x100fe200080108b8 */
[----:B------:R-:W-:Y:S01]  /*10aa0*/  FSEL R5, R164, RZ, P1 ;  /* 0x000000ffa4057208 */ /* 0x000fe20000800000 */
[--C-:B------:R-:W-:Y:S01]  /*10ab0*/  FFMA.FTZ R177, R167, UR4, -R184.reuse ;  /* 0x00000004a7b17c23 */ /* 0x100fe200080108b8 */
[--C-:B------:R-:W-:Y:S01]  /*10ac0*/  FFMA.FTZ R173, R7, UR4, -R184.reuse ;  /* 0x0000000407ad7c23 */ /* 0x100fe200080108b8 */
[--C-:B------:R-:W-:Y:S01]  /*10ad0*/  FFMA.FTZ R172, R9, UR4, -R184.reuse ;  /* 0x0000000409ac7c23 */ /* 0x100fe200080108b8 */
[----:B------:R-:W-:Y:S01]  /*10ae0*/  FFMA.FTZ R188, R195, UR4, -R184 ;  /* 0x00000004c3bc7c23 */ /* 0x000fe200080108b8 */
[----:B------:R-:W-:Y:S01]  /*10af0*/  FADD.FTZ R0, -R5, R0 ;  /* 0x0000000005007221 */ /* 0x000fe20000010100 */
[----:B------:R-:W-:Y:S01]  /*10b00*/  MUFU.EX2 R174, R174 ;  /* 0x000000ae00ae7308 */ /* 0x000fe20000000800 */
[----:B--2---:R-:W-:Y:S01]  /*10b10*/  FMNMX.FTZ R3, R4, R3, !PT ;  /* 0x0000000304037209 */ /* 0x004fe20007810000 */
[--C-:B------:R-:W-:Y:S01]  /*10b20*/  FFMA.FTZ R186, R186, UR4, -R184.reuse ;  /* 0x00000004baba7c23 */ /* 0x100fe200080108b8 */
[----:B------:R-:W-:Y:S01]  /*10b30*/  FMUL.FTZ R6, R0, UR4 ;  /* 0x0000000400067c20 */ /* 0x000fe20008410000 */
[--C-:B------:R-:W-:Y:S01]  /*10b40*/  FFMA.FTZ R189, R189, UR4, -R184.reuse ;  /* 0x00000004bdbd7c23 */ /* 0x100fe200080108b8 */
[C---:B------:R-:W-:Y:S01]  /*10b50*/  FSETP.NEU.FTZ.AND P0, PT, R3.reuse, -INF , PT ;  /* 0xff8000000300780b */ /* 0x040fe20003f1d000 */
[----:B------:R-:W-:Y:S01]  /*10b60*/  FMUL.FTZ R181, R3, UR4 ;  /* 0x0000000403b57c20 */ /* 0x000fe20008410000 */
[--C-:B------:R-:W-:Y:S03]  /*10b70*/  FFMA.FTZ R191, R191, UR4, -R184.reuse ;  /* 0x00000004bfbf7c23 */ /* 0x100fe600080108b8 */
[----:B------:R-:W1:Y:S01]  /*10b80*/  MUFU.EX2 R177, R177 ;  /* 0x000000b100b17308 */ /* 0x000e620000000800 */
[----:B------:R-:W-:Y:S01]  /*10b90*/  FSEL R5, R3, RZ, P0 ;  /* 0x000000ff03057208 */ /* 0x000fe20000000000 */
[--C-:B------:R-:W-:Y:S01]  /*10ba0*/  FFMA.FTZ R199, R199, UR4, -R184.reuse ;  /* 0x00000004c7c77c23 */ /* 0x100fe200080108b8 */
[----:B------:R-:W-:Y:S01]  /*10bb0*/  FSEL R181, R181, RZ, P0 ;  /* 0x000000ffb5b57208 */ /* 0x000fe20000000000 */
[--C-:B------:R-:W-:Y:S01]  /*10bc0*/  FFMA.FTZ R201, R201, UR4, -R184.reuse ;  /* 0x00000004c9c97c23 */ /* 0x100fe200080108b8 */
[----:B------:R-:W-:Y:S01]  /*10bd0*/  FFMA.FTZ R197, R197, UR4, -R184 ;  /* 0x00000004c5c57c23 */ /* 0x000fe200080108b8 */
[----:B------:R-:W-:Y:S01]  /*10be0*/  FADD.FTZ R0, -R5, R2 ;  /* 0x0000000205007221 */ /* 0x000fe20000010100 */
[--C-:B------:R-:W-:Y:S01]  /*10bf0*/  FFMA.FTZ R187, R187, UR4, -R184.reuse ;  /* 0x00000004bbbb7c23 */ /* 0x100fe200080108b8 */
[--C-:B------:R-:W-:Y:S01]  /*10c00*/  FFMA.FTZ R167, R166, UR4, -R181.reuse ;  /* 0x00000004a6a77c23 */ /* 0x100fe200080108b5 */
[--C-:B------:R-:W-:Y:S01]  /*10c10*/  FFMA.FTZ R175, R10, UR4, -R181.reuse ;  /* 0x000000040aaf7c23 */ /* 0x100fe200080108b5 */
[--C-:B------:R-:W-:Y:S01]  /*10c20*/  FFMA.FTZ R179, R168, UR4, -R181.reuse ;  /* 0x00000004a8b37c23 */ /* 0x100fe200080108b5 */
[--C-:B------:R-:W-:Y:S01]  /*10c30*/  FFMA.FTZ R166, R170, UR4, -R181.reuse ;  /* 0x00000004aaa67c23 */ /* 0x100fe200080108b5 */
[----:B------:R-:W-:Y:S01]  /*10c40*/  FMUL.FTZ R8, R0, UR4 ;  /* 0x0000000400087c20 */ /* 0x000fe20008410000 */
[----:B------:R-:W2:Y:S01]  /*10c50*/  MUFU.EX2 R2, R6 ;  /* 0x0000000600027308 */ /* 0x000ea20000000800 */
[--C-:B------:R-:W-:Y:S01]  /*10c60*/  FFMA.FTZ R183, R183, UR4, -R184.reuse ;  /* 0x00000004b7b77c23 */ /* 0x100fe200080108b8 */
[--C-:B------:R-:W-:Y:S01]  /*10c70*/  FFMA.FTZ R195, R202, UR4, -R181.reuse ;  /* 0x00000004cac37c23 */ /* 0x100fe200080108b5 */
[--C-:B------:R-:W-:Y:S01]  /*10c80*/  FFMA.FTZ R202, R203, UR4, -R184.reuse ;  /* 0x00000004cbca7c23 */ /* 0x100fe200080108b8 */
[----:B-1----:R-:W-:Y:S01]  /*10c90*/  F2FP.F16.F32.PACK_AB R168, R174, R177 ;  /* 0x000000b1aea8723e */ /* 0x002fe200000000ff */
[--C-:B------:R-:W-:Y:S01]  /*10ca0*/  FFMA.FTZ R200, R200, UR4, -R181.reuse ;  /* 0x00000004c8c87c23 */ /* 0x100fe200080108b5 */
[--C-:B------:R-:W-:Y:S01]  /*10cb0*/  FFMA.FTZ R203, R198, UR4, -R181.reuse ;  /* 0x00000004c6cb7c23 */ /* 0x100fe200080108b5 */
[--C-:B------:R-:W-:Y:S03]  /*10cc0*/  FFMA.FTZ R198, R185, UR4, -R184.reuse ;  /* 0x00000004b9c67c23 */ /* 0x100fe600080108b8 */
[----:B------:R-:W1:Y:S01]  /*10cd0*/  MUFU.EX2 R0, R8 ;  /* 0x0000000800007308 */ /* 0x000e620000000800 */
[----:B------:R-:W-:Y:S01]  /*10ce0*/  FFMA.FTZ R184, R182, UR4, -R184 ;  /* 0x00000004b6b87c23 */ /* 0x000fe200080108b8 */
[--C-:B------:R-:W-:Y:S01]  /*10cf0*/  FFMA.FTZ R185, R176, UR4, -R181.reuse ;  /* 0x00000004b0b97c23 */ /* 0x100fe200080108b5 */
[----:B------:R-:W3:Y:S01]  /*10d00*/  LDL.LU R182, [R1+0x14] ;  /* 0x0000140001b67983 */ /* 0x000ee20000300800 */
[--C-:B------:R-:W-:Y:S01]  /*10d10*/  FFMA.FTZ R176, R178, UR4, -R181.reuse ;  /* 0x00000004b2b07c23 */ /* 0x100fe200080108b5 */
[--C-:B------:R-:W-:Y:S01]  /*10d20*/  FFMA.FTZ R196, R196, UR4, -R181.reuse ;  /* 0x00000004c4c47c23 */ /* 0x100fe200080108b5 */
[--C-:B------:R-:W-:Y:S01]  /*10d30*/  FFMA.FTZ R194, R194, UR4, -R181.reuse ;  /* 0x00000004c2c27c23 */ /* 0x100fe200080108b5 */
[----:B------:R-:W4:Y:S03]  /*10d40*/  LDL.LU R178, [R1+0x28] ;  /* 0x0000280001b27983 */ /* 0x000f260000300800 */
        /* <DEDUP_REMOVED lines=9> */
[C---:B-1----:R-:W-:Y:S01]  /*10de0*/  FMUL.FTZ R6, R0.reuse, R162 ;  /* 0x000000a200067220 */ /* 0x042fe20000410000 */
[----:B------:R-:W-:Y:S01]  /*10df0*/  FMUL.FTZ R7, R0, R163 ;  /* 0x000000a300077220 */ /* 0x000fe20000410000 */
[----:B------:R-:W-:Y:S01]  /*10e00*/  FMUL.FTZ R8, R2, R156 ;  /* 0x0000009c02087220 */ /* 0x000fe20000410000 */
[C---:B------:R-:W-:Y:S01]  /*10e10*/  FMUL.FTZ R10, R0.reuse, R158 ;  /* 0x0000009e000a7220 */ /* 0x040fe20000410000 */
[C---:B------:R-:W-:Y:S01]  /*10e20*/  FMUL.FTZ R11, R0.reuse, R159 ;  /* 0x0000009f000b7220 */ /* 0x040fe20000410000 */
[----:B------:R-:W1:Y:S01]  /*10e30*/  LDSM.16.MT88.4 R160, [R220+0x10000] ;  /* 0x01000000dca0783b */ /* 0x000e620000004200 */
[C---:B------:R-:W-:Y:S03]  /*10e40*/  FMUL.FTZ R14, R0.reuse, R154 ;  /* 0x0000009a000e7220 */ /* 0x040fe60000410000 */
[----:B------:R-:W-:Y:S01]  /*10e50*/  MUFU.EX2 R179, R179 ;  /* 0x000000b300b37308 */ /* 0x000fe20000000800 */
[C---:B------:R-:W-:Y:S01]  /*10e60*/  FMUL.FTZ R15, R0.reuse, R155 ;  /* 0x0000009b000f7220 */ /* 0x040fe20000410000 */
[C---:B------:R-:W-:Y:S01]  /*10e70*/  FMUL.FTZ R22, R0.reuse, R146 ;  /* 0x0000009200167220 */ /* 0x040fe20000410000 */
[----:B------:R-:W-:Y:S01]  /*10e80*/  FMUL.FTZ R23, R0, R147 ;  /* 0x0000009300177220 */ /* 0x000fe20000410000 */
[C---:B------:R-:W-:Y:S01]  /*10e90*/  FMUL.FTZ R28, R2.reuse, R136 ;  /* 0x00000088021c7220 */ /* 0x040fe20000410000 */
[----:B------:R-:W-:Y:S01]  /*10ea0*/  FMUL.FTZ R29, R2, R137 ;  /* 0x00000089021d7220 */ /* 0x000fe20000410000 */
[----:B------:R-:W5:Y:S01]  /*10eb0*/  LDSM.16.MT88.4 R152, [R224+0x12000] ;  /* 0x01200000e098783b */ /* 0x000f620000004200 */
[----:B------:R-:W-:Y:S03]  /*10ec0*/  FMUL.FTZ R30, R0, R138 ;  /* 0x0000008a001e7220 */ /* 0x000fe60000410000 */
[----:B------:R-:W1:Y:S01]  /*10ed0*/  MUFU.EX2 R167, R167 ;  /* 0x000000a700a77308 */ /* 0x000e620000000800 */
[----:B--2---:R-:W-:Y:S01]  /*10ee0*/  F2FP.F16.F32.PACK_AB R170, R172, R173 ;  /* 0x000000adacaa723e */ /* 0x004fe200000000ff */
[----:B------:R-:W-:Y:S01]  /*10ef0*/  FMUL.FTZ R31, R0, R139 ;  /* 0x0000008b001f7220 */ /* 0x000fe20000410000 */
[C---:B------:R-:W-:Y:S01]  /*10f00*/  FMUL.FTZ R36, R2.reuse, R36 ;  /* 0x0000002402247220 */ /* 0x040fe20000410000 */
[----:B------:R-:W-:Y:S01]  /*10f10*/  FMUL.FTZ R37, R2, R37 ;  /* 0x0000002502257220 */ /* 0x000fe20000410000 */
[C---:B------:R-:W-:Y:S01]  /*10f20*/  FMUL.FTZ R38, R0.reuse, R38 ;  /* 0x0000002600267220 */ /* 0x040fe20000410000 */
[----:B------:R-:W2:Y:S01]  /*10f30*/  LDSM.16.MT88.4 R144, [R222+0x12000] ;  /* 0x01200000de90783b */ /* 0x000ea20000004200 */
[----:B------:R-:W-:Y:S03]  /*10f40*/  FMUL.FTZ R39, R0, R39 ;  /* 0x0000002700277220 */ /* 0x000fe60000410000 */
[----:B------:R-:W-:Y:S01]  /*10f50*/  MUFU.EX2 R166, R166 ;  /* 0x000000a600a67308 */ /* 0x000fe20000000800 */
[C---:B------:R-:W-:Y:S01]  /*10f60*/  FMUL.FTZ R40, R2.reuse, R40 ;  /* 0x0000002802287220 */ /* 0x040fe20000410000 */
[C---:B------:R-:W-:Y:S01]  /*10f70*/  FMUL.FTZ R41, R2.reuse, R41 ;  /* 0x0000002902297220 */ /* 0x040fe20000410000 */
[C---:B------:R-:W-:Y:S01]  /*10f80*/  FMUL.FTZ R44, R2.reuse, R44 ;  /* 0x0000002c022c7220 */ /* 0x040fe20000410000 */
[----:B------:R-:W-:Y:S01]  /*10f90*/  FMUL.FTZ R45, R2, R45 ;  /* 0x0000002d022d7220 */ /* 0x000fe20000410000 */
[C---:B------:R-:W-:Y:S01]  /*10fa0*/  FMUL.FTZ R46, R0.reuse, R46 ;  /* 0x0000002e002e7220 */ /* 0x040fe20000410000 */
[----:B------:R-:W2:Y:S01]  /*10fb0*/  LDSM.16.MT88.4 R136, [R221+0x12000] ;  /* 0x01200000dd88783b */ /* 0x000ea20000004200 */
[----:B------:R-:W-:Y:S03]  /*10fc0*/  FMUL.FTZ R47, R0, R47 ;  /* 0x0000002f002f7220 */ /* 0x000fe60000410000 */
[----:B------:R-:W5:Y:S01]  /*10fd0*/  MUFU.EX2 R175, R175 ;  /* 0x000000af00af7308 */ /* 0x000f620000000800 */
[----:B-1----:R-:W-:Y:S01]  /*10fe0*/  F2FP.F16.F32.PACK_AB R169, R167, R179 ;  /* 0x000000b3a7a9723e */ /* 0x002fe200000000ff */
[C---:B------:R-:W-:Y:S01]  /*10ff0*/  FMUL.FTZ R48, R2.reuse, R48 ;  /* 0x0000003002307220 */ /* 0x040fe20000410000 */
[----:B------:R-:W-:Y:S01]  /*11000*/  FMUL.FTZ R49, R2, R49 ;  /* 0x0000003102317220 */ /* 0x000fe20000410000 */
[C---:B------:R-:W-:Y:S01]  /*11010*/  FMUL.FTZ R50, R0.reuse, R50 ;  /* 0x0000003200327220 */ /* 0x040fe20000410000 */
[----:B------:R-:W-:Y:S01]  /*11020*/  FMUL.FTZ R51, R0, R51 ;  /* 0x0000003300337220 */ /* 0x000fe20000410000 */
[----:B------:R-:W-:Y:S01]  /*11030*/  LDSM.16.MT88.4 R156, [R224+0x11800] ;  /* 0x01180000e09c783b */ /* 0x000fe20000004200 */
        /* <DEDUP_REMOVED lines=10> */
[----:B-----5:R-:W-:Y:S01]  /*110e0*/  F2FP.F16.F32.PACK_AB R171, R175, R166 ;  /* 0x000000a6afab723e */ /* 0x020fe200000000ff */
[C---:B------:R-:W-:Y:S01]  /*110f0*/  FMUL.FTZ R62, R0.reuse, R62 ;  /* 0x0000003e003e7220 */ /* 0x040fe20000410000 */
[----:B------:R-:W-:Y:S01]  /*11100*/  FMUL.FTZ R63, R0, R63 ;  /* 0x0000003f003f7220 */ /* 0x000fe20000410000 */
[C---:B------:R-:W-:Y:S01]  /*11110*/  FMUL.FTZ R64, R2.reuse, R64 ;  /* 0x0000004002407220 */ /* 0x040fe20000410000 */
[----:B------:R-:W-:Y:S01]  /*11120*/  FMUL.FTZ R65, R2, R65 ;  /* 0x0000004102417220 */ /* 0x000fe20000410000 */
[C---:B------:R-:W-:Y:S01]  /*11130*/  FMUL.FTZ R66, R0.reuse, R66 ;  /* 0x0000004200427220 */ /* 0x040fe20000410000 */
[----:B------:R-:W-:Y:S01]  /*11140*/  FMUL.FTZ R67, R0, R67 ;  /* 0x0000004300437220 */ /* 0x000fe20000410000 */
[C---:B------:R-:W-:Y:S01]  /*11150*/  HMMA.16816.F32 R4, R168.reuse, R16, R4 ;  /* 0x00000010a804723c */ /* 0x040fe20000001804 */
[----:B------:R-:W-:Y:S01]  /*11160*/  MUFU.EX2 R202, R202 ;  /* 0x000000ca00ca7308 */ /* 0x000fe20000000800 */
[----:B------:R-:W-:Y:S03]  /*11170*/  PLOP3.LUT P0, PT, PT, PT, UP0, 0x80, 0x0 ;  /* 0x000000000000781c */ /* 0x000fe60003f0f008 */
[C---:B------:R-:W-:Y:S01]  /*11180*/  FMUL.FTZ R68, R2.reuse, R68 ;  /* 0x0000004402447220 */ /* 0x040fe20000410000 */
[C---:B------:R-:W-:Y:S05]  /*11190*/  HMMA.16816.F32 R8, R168.reuse, R18, R8 ;  /* 0x00000012a808723c */ /* 0x040fea0000001808 */
[----:B------:R-:W-:Y:S01]  /*111a0*/  MUFU.EX2 R199, R199 ;  /* 0x000000c700c77308 */ /* 0x000fe20000000800 */
[C---:B------:R-:W-:Y:S01]  /*111b0*/  FMUL.FTZ R16, R2.reuse, R148 ;  /* 0x0000009402107220 */ /* 0x040fe20000410000 */
[C---:B------:R-:W-:Y:S04]  /*111c0*/  HMMA.16816.F32 R12, R168.reuse, R24, R12 ;  /* 0x00000018a80c723c */ /* 0x040fe8000000180c */
[----:B------:R-:W-:Y:S01]  /*111d0*/  FMUL.FTZ R17, R2, R149 ;  /* 0x0000009502117220 */ /* 0x000fe20000410000 */
[C---:B------:R-:W-:Y:S01]  /*111e0*/  FMUL.FTZ R18, R0.reuse, R150 ;  /* 0x0000009600127220 */ /* 0x040fe20000410000 */
[----:B------:R-:W-:Y:S01]  /*111f0*/  FMUL.FTZ R19, R0, R151 ;  /* 0x0000009700137220 */ /* 0x000fe20000410000 */
[C---:B------:R-:W-:Y:S01]  /*11200*/  FMUL.FTZ R24, R2.reuse, R140 ;  /* 0x0000008c02187220 */ /* 0x040fe20000410000 */
[----:B------:R-:W-:Y:S01]  /*11210*/  LDSM.16.MT88.4 R148, [R220+0x10800] ;  /* 0x01080000dc94783b */ /* 0x000fe20000004200 */
[----:B------:R-:W-:Y:S02]  /*11220*/  MUFU.EX2 R201, R201 ;  /* 0x000000c900c97308 */ /* 0x000fe40000000800 */
[C---:B------:R-:W-:Y:S01]  /*11230*/  FMUL.FTZ R25, R2.reuse, R141 ;  /* 0x0000008d02197220 */ /* 0x040fe20000410000 */
[----:B------:R-:W-:Y:S01]  /*11240*/  FMUL.FTZ R69, R2, R69 ;  /* 0x0000004502457220 */ /* 0x000fe20000410000 */
[C---:B------:R-:W-:Y:S01]  /*11250*/  FMUL.FTZ R70, R0.reuse, R70 ;  /* 0x0000004600467220 */ /* 0x040fe20000410000 */
[C---:B------:R-:W-:Y:S03]  /*11260*/  HMMA.16816.F32 R16, R168.reuse, R26, R16 ;  /* 0x0000001aa810723c */ /* 0x040fe60000001810 */
[----:B------:R-:W-:Y:S01]  /*11270*/  FMUL.FTZ R71, R0, R71 ;  /* 0x0000004700477220 */ /* 0x000fe20000410000 */
[C---:B------:R-:W-:Y:S01]  /*11280*/  FMUL.FTZ R72, R2.reuse, R72 ;  /* 0x0000004802487220 */ /* 0x040fe20000410000 */
[----:B------:R-:W-:Y:S01]  /*11290*/  FMUL.FTZ R73, R2, R73 ;  /* 0x0000004902497220 */ /* 0x000fe20000410000 */
[C---:B------:R-:W-:Y:S01]  /*112a0*/  HMMA.16816.F32 R20, R168.reuse, R32, R20 ;  /* 0x00000020a814723c */ /* 0x040fe20000001814 */
[----:B------:R-:W-:Y:S04]  /*112b0*/  MUFU.EX2 R197, R197 ;  /* 0x000000c500c57308 */ /* 0x000fe80000000800 */
[C---:B------:R-:W-:Y:S01]  /*112c0*/  FMUL.FTZ R26, R0.reuse, R142 ;  /* 0x0000008e001a7220 */ /* 0x040fe20000410000 */
[----:B------:R-:W-:Y:S01]  /*112d0*/  FMUL.FTZ R27, R0, R143 ;  /* 0x0000008f001b7220 */ /* 0x000fe20000410000 */
[C---:B------:R-:W-:Y:S01]  /*112e0*/  FMUL.FTZ R32, R2.reuse, R132 ;  /* 0x0000008402207220 */ /* 0x040fe20000410000 */
[----:B------:R-:W-:Y:S03]  /*112f0*/  LDSM.16.MT88.4 R140, [R224+0x14000] ;  /* 0x01400000e08c783b */ /* 0x000fe60000004200 */
[----:B------:R-:W-:Y:S01]  /*11300*/  MUFU.EX2 R200, R200 ;  /* 0x000000c800c87308 */ /* 0x000fe20000000800 */
        /* <DEDUP_REMOVED lines=9> */
[C---:B------:R-:W-:Y:S01]  /*113a0*/  FMUL.FTZ R35, R0.reuse, R135 ;  /* 0x0000008700237220 */ /* 0x040fe20000410000 */
[C---:B------:R-:W-:Y:S01]  /*113b0*/  FMUL.FTZ R78, R0.reuse, R78 ;  /* 0x0000004e004e7220 */ /* 0x040fe20000410000 */
[----:B------:R-:W1:Y:S03]  /*113c0*/  LDSM.16.MT88.4 R132, [R220+0x12000] ;  /* 0x01200000dc84783b */ /* 0x000e660000004200 */
[----:B------:R-:W-:Y:S01]  /*113d0*/  MUFU.EX2 R196, R196 ;  /* 0x000000c400c47308 */ /* 0x000fe20000000800 */
[----:B------:R-:W-:Y:S01]  /*113e0*/  FMUL.FTZ R79, R0, R79 ;  /* 0x0000004f004f7220 */ /* 0x000fe20000410000 */
[----:B------:R-:W-:Y:S01]  /*113f0*/  FMUL.FTZ R80, R2, R80 ;  /* 0x0000005002507220 */ /* 0x000fe20000410000 */
[C---:B------:R-:W-:Y:S03]  /*11400*/  HMMA.16816.F32 R32, R168.reuse, R162, R32 ;  /* 0x000000a2a820723c */ /* 0x040fe60000001820 */
[C---:B------:R-:W-:Y:S01]  /*11410*/  FMUL.FTZ R42, R0.reuse, R42 ;  /* 0x0000002a002a7220 */ /* 0x040fe20000410000 */
[----:B------:R-:W-:Y:S01]  /*11420*/  FMUL.FTZ R43, R0, R43 ;  /* 0x0000002b002b7220 */ /* 0x000fe20000410000 */
[----:B------:R-:W-:Y:S01]  /*11430*/  FMUL.FTZ R81, R2, R81 ;  /* 0x0000005102517220 */ /* 0x000fe20000410000 */
[C---:B------:R-:W-:Y:S01]  /*11440*/  HMMA.16816.F32 R36, R168.reuse, R152, R36 ;  /* 0x00000098a824723c */ /* 0x040fe20000001824 */
[----:B------:R-:W-:Y:S04]  /*11450*/  MUFU.EX2 R194, R194 ;  /* 0x000000c200c27308 */ /* 0x000fe80000000800 */
[C---:B------:R-:W-:Y:S01]  /*11460*/  FMUL.FTZ R82, R0.reuse, R82 ;  /* 0x0000005200527220 */ /* 0x040fe20000410000 */
[C---:B------:R-:W-:Y:S05]  /*11470*/  HMMA.16816.F32 R40, R168.reuse, R154, R40 ;  /* 0x0000009aa828723c */ /* 0x040fea0000001828 */
[----:B------:R-:W-:Y:S01]  /*11480*/  MUFU.EX2 R184, R184 ;  /* 0x000000b800b87308 */ /* 0x000fe20000000800 */
[----:B------:R-:W-:Y:S01]  /*11490*/  FMUL.FTZ R83, R0, R83 ;  /* 0x0000005300537220 */ /* 0x000fe20000410000 */
[C---:B--2---:R-:W-:Y:S04]  /*114a0*/  HMMA.16816.F32 R44, R168.reuse, R144, R44 ;  /* 0x00000090a82c723c */ /* 0x044fe8000000182c */
[C---:B------:R-:W-:Y:S02]  /*114b0*/  FMUL.FTZ R84, R2.reuse, R84 ;  /* 0x0000005402547220 */ /* 0x040fe40000410000 */
[C---:B------:R-:W-:Y:S01]  /*114c0*/  HMMA.16816.F32 R48, R168.reuse, R146, R48 ;  /* 0x00000092a830723c */ /* 0x040fe20000001830 */
[----:B------:R-:W2:Y:S01]  /*114d0*/  LDSM.16.MT88.4 R144, [R222+0x14000] ;  /* 0x01400000de90783b */ /* 0x000ea20000004200 */
[----:B------:R-:W-:Y:S03]  /*114e0*/  MUFU.EX2 R186, R186 ;  /* 0x000000ba00ba7308 */ /* 0x000fe60000000800 */
[----:B------:R-:W-:Y:S01]  /*114f0*/  FMUL.FTZ R85, R2, R85 ;  /* 0x0000005502557220 */ /* 0x000fe20000410000 */
[C---:B------:R-:W-:Y:S06]  /*11500*/  HMMA.16816.F32 R52, R168.reuse, R136, R52 ;  /* 0x00000088a834723c */ /* 0x040fec0000001834 */
[----:B------:R-:W5:Y:S01]  /*11510*/  MUFU.EX2 R189, R189 ;  /* 0x000000bd00bd7308 */ /* 0x000f620000000800 */
[C---:B------:R-:W-:Y:S01]  /*11520*/  FMUL.FTZ R86, R0.reuse, R86 ;  /* 0x0000005600567220 */ /* 0x040fe20000410000 */
[C---:B------:R-:W-:Y:S01]  /*11530*/  HMMA.16816.F32 R56, R168.reuse, R138, R56 ;  /* 0x0000008aa838723c */ /* 0x040fe20000001838 */
[----:B------:R-:W5:Y:S02]  /*11540*/  LDSM.16.MT88.4 R136, [R221+0x14000] ;  /* 0x01400000dd88783b */ /* 0x000f640000004200 */
[----:B------:R-:W-:Y:S03]  /*11550*/  FMUL.FTZ R87, R0, R87 ;  /* 0x0000005700577220 */ /* 0x000fe60000410000 */
[C---:B-1----:R-:W-:Y:S02]  /*11560*/  HMMA.16816.F32 R60, R168.reuse, R132, R60 ;  /* 0x00000084a83c723c */ /* 0x042fe4000000183c */
[----:B------:R-:W-:Y:S03]  /*11570*/  MUFU.EX2 R188, R188 ;  /* 0x000000bc00bc7308 */ /* 0x000fe60000000800 */
[C---:B------:R-:W-:Y:S01]  /*11580*/  FMUL.FTZ R88, R2.reuse, R88 ;  /* 0x0000005802587220 */ /* 0x040fe20000410000 */
[C---:B------:R-:W-:Y:S01]  /*11590*/  HMMA.16816.F32 R64, R168.reuse, R134, R64 ;  /* 0x00000086a840723c */ /* 0x040fe20000001840 */
[----:B------:R-:W1:Y:S05]  /*115a0*/  LDSM.16.MT88.4 R132, [R220+0x14000] ;  /* 0x01400000dc84783b */ /* 0x000e6a0000004200 */
[----:B------:R-:W-:Y:S01]  /*115b0*/  MUFU.EX2 R191, R191 ;  /* 0x000000bf00bf7308 */ /* 0x000fe20000000800 */
[----:B------:R-:W-:Y:S01]  /*115c0*/  FMUL.FTZ R89, R2, R89 ;  /* 0x0000005902597220 */ /* 0x000fe20000410000 */
[C---:B------:R-:W-:Y:S03]  /*115d0*/  HMMA.16816.F32 R68, R168.reuse, R140, R68 ;  /* 0x0000008ca844723c */ /* 0x040fe60000001844 */
[C---:B------:R-:W-:Y:S03]  /*115e0*/  FMUL.FTZ R90, R0.reuse, R90 ;  /* 0x0000005a005a7220 */ /* 0x040fe60000410000 */
[C---:B------:R-:W-:Y:S01]  /*115f0*/  HMMA.16816.F32 R72, R168.reuse, R142, R72 ;  /* 0x0000008ea848723c */ /* 0x040fe20000001848 */
[----:B------:R-:W1:Y:S01]  /*11600*/  LDSM.16.MT88.4 R140, [R224+0x16000] ;  /* 0x01600000e08c783b */ /* 0x000e620000004200 */
[----:B------:R-:W-:Y:S03]  /*11610*/  MUFU.EX2 R195, R195 ;  /* 0x000000c300c37308 */ /* 0x000fe60000000800 */
[----:B------:R-:W-:Y:S01]  /*11620*/  FMUL.FTZ R91, R0, R91 ;  /* 0x0000005b005b7220 */ /* 0x000fe20000410000 */
[C---:B--2---:R-:W-:Y:S06]  /*11630*/  HMMA.16816.F32 R76, R168.reuse, R144, R76 ;  /* 0x00000090a84c723c */ /* 0x044fec000000184c */
[----:B------:R-:W-:Y:S01]  /*11640*/  MUFU.EX2 R187, R187 ;  /* 0x000000bb00bb7308 */ /* 0x000fe20000000800 */
[C---:B------:R-:W-:Y:S01]  /*11650*/  FMUL.FTZ R92, R2.reuse, R92 ;  /* 0x0000005c025c7220 */ /* 0x040fe20000410000 */
[C---:B------:R-:W-:Y:S01]  /*11660*/  HMMA.16816.F32 R80, R168.reuse, R146, R80 ;  /* 0x00000092a850723c */ /* 0x040fe20000001850 */
[----:B------:R-:W-:Y:S02]  /*11670*/  LDSM.16.MT88.4 R144, [R221+0x16000] ;  /* 0x01600000dd90783b */ /* 0x000fe40000004200 */
[----:B------:R-:W-:Y:S03]  /*11680*/  FMUL.FTZ R93, R2, R93 ;  /* 0x0000005d025d7220 */ /* 0x000fe60000410000 */
[C---:B-----5:R-:W-:Y:S02]  /*11690*/  HMMA.16816.F32 R84, R168.reuse, R136, R84 ;  /* 0x00000088a854723c */ /* 0x060fe40000001854 */
[----:B------:R-:W-:Y:S03]  /*116a0*/  MUFU.EX2 R198, R198 ;  /* 0x000000c600c67308 */ /* 0x000fe60000000800 */
[C---:B------:R-:W-:Y:S01]  /*116b0*/  FMUL.FTZ R94, R0.reuse, R94 ;  /* 0x0000005e005e7220 */ /* 0x040fe20000410000 */
[C---:B------:R-:W-:Y:S01]  /*116c0*/  HMMA.16816.F32 R88, R168.reuse, R138, R88 ;  /* 0x0000008aa858723c */ /* 0x040fe20000001858 */
[----:B------:R-:W2:Y:S05]  /*116d0*/  LDSM.16.MT88.4 R136, [R222+0x16000] ;  /* 0x01600000de88783b */ /* 0x000eaa0000004200 */
[----:B------:R-:W-:Y:S01]  /*116e0*/  MUFU.EX2 R183, R183 ;  /* 0x000000b700b77308 */ /* 0x000fe20000000800 */
[----:B------:R-:W-:Y:S01]  /*116f0*/  FMUL.FTZ R95, R0, R95 ;  /* 0x0000005f005f7220 */ /* 0x000fe20000410000 */
[C---:B------:R-:W-:Y:S03]  /*11700*/  FMUL.FTZ R96, R2.reuse, R96 ;  /* 0x0000006002607220 */ /* 0x040fe60000410000 */
[----:B------:R-:W-:Y:S01]  /*11710*/  FMUL.FTZ R97, R2, R97 ;  /* 0x0000006102617220 */ /* 0x000fe20000410000 */
[C---:B------:R-:W-:Y:S01]  /*11720*/  FMUL.FTZ R98, R0.reuse, R98 ;  /* 0x0000006200627220 */ /* 0x040fe20000410000 */
[----:B------:R-:W-:Y:S01]  /*11730*/  FMUL.FTZ R99, R0, R99 ;  /* 0x0000006300637220 */ /* 0x000fe20000410000 */
[C---:B-1----:R-:W-:Y:S02]  /*11740*/  HMMA.16816.F32 R92, R168.reuse, R132, R92 ;  /* 0x00000084a85c723c */ /* 0x042fe4000000185c */
[----:B------:R-:W-:Y:S01]  /*11750*/  MUFU.EX2 R185, R185 ;  /* 0x000000b900b97308 */ /* 0x000fe20000000800 */
[C---:B------:R-:W-:Y:S01]  /*11760*/  FMUL.FTZ R100, R2.reuse, R100 ;  /* 0x0000006402647220 */ /* 0x040fe20000410000 */
[----:B------:R-:W-:Y:S01]  /*11770*/  FMUL.FTZ R101, R2, R101 ;  /* 0x0000006502657220 */ /* 0x000fe20000410000 */
[C---:B------:R-:W-:Y:S01]  /*11780*/  FMUL.FTZ R102, R0.reuse, R102 ;  /* 0x0000006600667220 */ /* 0x040fe20000410000 */
[C---:B------:R-:W-:Y:S01]  /*11790*/  HMMA.16816.F32 R96, R168.reuse, R134, R96 ;  /* 0x00000086a860723c */ /* 0x040fe20000001860 */
[----:B------:R-:W1:Y:S05]  /*117a0*/  LDSM.16.MT88.4 R132, [R220+0x16000] ;  /* 0x01600000dc84783b */ /* 0x000e6a0000004200 */
[----:B------:R-:W-:Y:S01]  /*117b0*/  MUFU.EX2 R176, R176 ;  /* 0x000000b000b07308 */ /* 0x000fe20000000800 */
[----:B------:R-:W-:Y:S01]  /*117c0*/  FMUL.FTZ R103, R0, R103 ;  /* 0x0000006700677220 */ /* 0x000fe20000410000 */
[C---:B------:R-:W-:Y:S03]  /*117d0*/  FMUL.FTZ R104, R2.reuse, R104 ;  /* 0x0000006802687220 */ /* 0x040fe60000410000 */
[----:B------:R-:W-:Y:S01]  /*117e0*/  FMUL.FTZ R105, R2, R105 ;  /* 0x0000006902697220 */ /* 0x000fe20000410000 */
[C---:B------:R-:W-:Y:S01]  /*117f0*/  FMUL.FTZ R106, R0.reuse, R106 ;  /* 0x0000006a006a7220 */ /* 0x040fe20000410000 */
[----:B------:R-:W-:Y:S01]  /*11800*/  FMUL.FTZ R107, R0, R107 ;  /* 0x0000006b006b7220 */ /* 0x000fe20000410000 */
[C---:B------:R-:W-:Y:S03]  /*11810*/  HMMA.16816.F32 R100, R168.reuse, R140, R100 ;  /* 0x0000008ca864723c */ /* 0x040fe60000001864 */
        /* <DEDUP_REMOVED lines=21> */
[C---:B------:R-:W-:Y:S03]  /*11970*/  HMMA.16816.F32 R116, R168.reuse, R144, R116 ;  /* 0x00000090a874723c */ /* 0x040fe60000001874 */
[--C-:B------:R-:W-:Y:S01]  /*11980*/  FFMA.FTZ R190, R190, UR4, -R181.reuse ;  /* 0x00000004bebe7c23 */ /* 0x100fe200080108b5 */
[--C-:B------:R-:W-:Y:S01]  /*11990*/  FFMA.FTZ R193, R193, UR4, -R181.reuse ;  /* 0x00000004c1c17c23 */ /* 0x100fe200080108b5 */
[----:B------:R-:W-:Y:S01]  /*119a0*/  FFMA.FTZ R192, R192, UR4, -R181 ;  /* 0x00000004c0c07c23 */ /* 0x000fe200080108b5 */
[C---:B------:R-:W-:Y:S01]  /*119b0*/  HMMA.16816.F32 R120, R168.reuse, R146, R120 ;  /* 0x00000092a878723c */ /* 0x040fe20000001878 */
[----:B------:R-:W5:Y:S02]  /*119c0*/  LDSM.16.MT88.4 R144, [R221+0x10800] ;  /* 0x01080000dd90783b */ /* 0x000f640000004200 */
[----:B------:R-:W-:Y:S02]  /*119d0*/  MUFU.EX2 R190, R190 ;  /* 0x000000be00be7308 */ /* 0x000fe40000000800 */
[C---:B------:R-:W-:Y:S01]  /*119e0*/  FMUL.FTZ R124, R2.reuse, R124 ;  /* 0x0000007c027c7220 */ /* 0x040fe20000410000 */
[----:B------:R-:W-:Y:S01]  /*119f0*/  FMUL.FTZ R125, R2, R125 ;  /* 0x0000007d027d7220 */ /* 0x000fe20000410000 */
[C---:B------:R-:W-:Y:S01]  /*11a00*/  FMUL.FTZ R126, R0.reuse, R126 ;  /* 0x0000007e007e7220 */ /* 0x040fe20000410000 */
[----:B------:R-:W-:Y:S05]  /*11a10*/  FMUL.FTZ R127, R0, R127 ;  /* 0x0000007f007f7220 */ /* 0x000fea0000410000 */
[----:B------:R-:W3:Y:S01]  /*11a20*/  MUFU.EX2 R193, R193 ;  /* 0x000000c100c17308 */ /* 0x000ee20000000800 */
[C---:B------:R-:W-:Y:S01]  /*11a30*/  FMUL.FTZ R128, R2.reuse, R128 ;  /* 0x0000008002807220 */ /* 0x040fe20000410000 */
[----:B------:R-:W-:Y:S01]  /*11a40*/  FMUL.FTZ R129, R2, R129 ;  /* 0x0000008102817220 */ /* 0x000fe20000410000 */
[C---:B------:R-:W-:Y:S01]  /*11a50*/  FMUL.FTZ R130, R0.reuse, R130 ;  /* 0x0000008200827220 */ /* 0x040fe20000410000 */
[C---:B-1----:R-:W-:Y:S03]  /*11a60*/  HMMA.16816.F32 R124, R168.reuse, R132, R124 ;  /* 0x00000084a87c723c */ /* 0x042fe6000000187c */
[----:B------:R-:W-:Y:S03]  /*11a70*/  FMUL.FTZ R131, R0, R131 ;  /* 0x0000008300837220 */ /* 0x000fe60000410000 */
[----:B------:R-:W1:Y:S01]  /*11a80*/  MUFU.EX2 R192, R192 ;  /* 0x000000c000c07308 */ /* 0x000e620000000800 */
[----:B----4-:R-:W-:Y:S01]  /*11a90*/  FFMA.FTZ R177, R2, R178, R177 ;  /* 0x000000b202b17223 */ /* 0x010fe200000100b1 */
[--C-:B------:R-:W-:Y:S03]  /*11aa0*/  FFMA.FTZ R180, R180, UR4, -R181.reuse ;  /* 0x00000004b4b47c23 */ /* 0x100fe600080108b5 */
[----:B------:R-:W-:Y:S01]  /*11ab0*/  F2FP.F16.F32.PACK_AB R132, R189, R186 ;  /* 0x000000babd84723e */ /* 0x000fe200000000ff */
[----:B------:R-:W-:Y:S01]  /*11ac0*/  FFMA.FTZ R181, R165, UR4, -R181 ;  /* 0x00000004a5b57c23 */ /* 0x000fe200080108b5 */
[----:B------:R-:W-:Y:S03]  /*11ad0*/  HMMA.16816.F32 R128, R168, R134, R128 ;  /* 0x00000086a880723c */ /* 0x000fe60000001880 */
[----:B------:R-:W4:Y:S01]  /*11ae0*/  MUFU.EX2 R180, R180 ;  /* 0x000000b400b47308 */ /* 0x000f220000000800 */
[----:B---3--:R-:W-:Y:S01]  /*11af0*/  F2FP.F16.F32.PACK_AB R133, R193, R190 ;  /* 0x000000bec185723e */ /* 0x008fe200000000ff */
[----:B------:R-:W-:Y:S01]  /*11b00*/  FFMA.FTZ R179, R0, R182, R179 ;  /* 0x000000b600b37223 */ /* 0x000fe200000100b3 */
[----:B------:R-:W-:Y:S01]  /*11b10*/  FADD.FTZ R174, R174, R177 ;  /* 0x000000b1aeae7221 */ /* 0x000fe20000010000 */
[----:B------:R-:W-:Y:S04]  /*11b20*/  F2FP.F16.F32.PACK_AB R134, R191, R188 ;  /* 0x000000bcbf86723e */ /* 0x000fe800000000ff */
[----:B------:R-:W-:Y:S02]  /*11b30*/  FADD.FTZ R179, R167, R179 ;  /* 0x000000b3a7b37221 */ /* 0x000fe40000010000 */
[----:B------:R-:W3:Y:S01]  /*11b40*/  MUFU.EX2 R181, R181 ;  /* 0x000000b500b57308 */ /* 0x000ee20000000800 */
[----:B-1----:R-:W-:Y:S01]  /*11b50*/  F2FP.F16.F32.PACK_AB R135, R195, R192 ;  /* 0x000000c0c387723e */ /* 0x002fe200000000ff */
[----:B------:R-:W-:Y:S01]  /*11b60*/  FADD.FTZ R173, R173, R174 ;  /* 0x000000aeadad7221 */ /* 0x000fe20000010000 */
[----:B------:R-:W-:Y:S01]  /*11b70*/  F2FP.F16.F32.PACK_AB R168, R198, R187 ;  /* 0x000000bbc6a8723e */ /* 0x000fe200000000ff */
[----:B------:R-:W-:Y:S01]  /*11b80*/  FADD.FTZ R166, R166, R179 ;  /* 0x000000b3a6a67221 */ /* 0x000fe20000010000 */
[----:B------:R-:W-:Y:S01]  /*11b90*/  F2FP.F16.F32.PACK_AB R170, R184, R183 ;  /* 0x000000b7b8aa723e */ /* 0x000fe200000000ff */
[----:B------:R-:W-:Y:S02]  /*11ba0*/  FADD.FTZ R173, R172, R173 ;  /* 0x000000adacad7221 */ /* 0x000fe40000010000 */
[C---:B--2---:R-:W-:Y:S05]  /*11bb0*/  HMMA.16816.F32 R4, R132.reuse, R136, R4 ;  /* 0x000000888404723c */ /* 0x044fea0000001804 */
[----:B----4-:R-:W-:Y:S01]  /*11bc0*/  F2FP.F16.F32.PACK_AB R169, R185, R180 ;  /* 0x000000b4b9a9723e */ /* 0x010fe200000000ff */
[C---:B------:R-:W-:Y:S01]  /*11bd0*/  HMMA.16816.F32 R8, R132.reuse, R138, R8 ;  /* 0x0000008a8408723c */ /* 0x040fe20000001808 */
[----:B------:R-:W1:Y:S04]  /*11be0*/  LDSM.16.MT88.4 R136, [R224+0x12800] ;  /* 0x01280000e088783b */ /* 0x000e680000004200 */
[----:B---3--:R-:W-:Y:S01]  /*11bf0*/  F2FP.F16.F32.PACK_AB R171, R181, R176 ;  /* 0x000000b0b5ab723e */ /* 0x008fe200000000ff */
[C---:B------:R-:W-:Y:S05]  /*11c00*/  HMMA.16816.F32 R12, R132.reuse, R140, R12 ;  /* 0x0000008c840c723c */ /* 0x040fea000000180c */
[----:B------:R-:W-:Y:S01]  /*11c10*/  FADD.FTZ R186, R186, R173 ;  /* 0x000000adbaba7221 */ /* 0x000fe20000010000 */
[C---:B------:R-:W-:Y:S01]  /*11c20*/  HMMA.16816.F32 R16, R132.reuse, R142, R16 ;  /* 0x0000008e8410723c */ /* 0x040fe20000001810 */
[----:B------:R-:W2:Y:S04]  /*11c30*/  LDSM.16.MT88.4 R140, [R222+0x12800] ;  /* 0x01280000de8c783b */ /* 0x000ea80000004200 */
[----:B------:R-:W-:Y:S01]  /*11c40*/  FADD.FTZ R189, R189, R186 ;  /* 0x000000babdbd7221 */ /* 0x000fe20000010000 */
[C---:B-----5:R-:W-:Y:S05]  /*11c50*/  HMMA.16816.F32 R20, R132.reuse, R144, R20 ;  /* 0x000000908414723c */ /* 0x060fea0000001814 */
[----:B------:R-:W-:Y:S01]  /*11c60*/  FADD.FTZ R188, R188, R189 ;  /* 0x000000bdbcbc7221 */ /* 0x000fe20000010000 */
[C---:B------:R-:W-:Y:S01]  /*11c70*/  HMMA.16816.F32 R24, R132.reuse, R146, R24 ;  /* 0x000000928418723c */ /* 0x040fe20000001818 */
[----:B------:R-:W3:Y:S04]  /*11c80*/  LDSM.16.MT88.4 R144, [R221+0x12800] ;  /* 0x01280000dd90783b */ /* 0x000ee80000004200 */
[----:B------:R-:W-:Y:S01]  /*11c90*/  FADD.FTZ R191, R191, R188 ;  /* 0x000000bcbfbf7221 */ /* 0x000fe20000010000 */
[C---:B------:R-:W-:Y:S05]  /*11ca0*/  HMMA.16816.F32 R28, R132.reuse, R148, R28 ;  /* 0x00000094841c723c */ /* 0x040fea000000181c */
[----:B------:R-:W-:Y:S01]  /*11cb0*/  FADD.FTZ R175, R175, R166 ;  /* 0x000000a6afaf7221 */ /* 0x000fe20000010000 */
[C---:B------:R-:W-:Y:S01]  /*11cc0*/  HMMA.16816.F32 R32, R132.reuse, R150, R32 ;  /* 0x000000968420723c */ /* 0x040fe20000001820 */
[----:B------:R-:W4:Y:S04]  /*11cd0*/  LDSM.16.MT88.4 R148, [R220+0x12800] ;  /* 0x01280000dc94783b */ /* 0x000f280000004200 */
[----:B------:R-:W-:Y:S01]  /*11ce0*/  FADD.FTZ R190, R190, R175 ;  /* 0x000000afbebe7221 */ /* 0x000fe20000010000 */
        /* <DEDUP_REMOVED lines=37> */
[----:B------:R-:W-:Y:S01]  /*11f40*/  HMMA.16816.F32 R128, R132, R150, R128 ;  /* 0x000000968480723c */ /* 0x000fe20000001880 */
[----:B------:R-:W4:Y:S06]  /*11f50*/  LDSM.16.MT88.4 R148, [R220+0x11000] ;  /* 0x01100000dc94783b */ /* 0x000f2c0000004200 */
[----:B------:R-:W-:Y:S01]  /*11f60*/  F2FP.F16.F32.PACK_AB R132, R199, R202 ;  /* 0x000000cac784723e */ /* 0x000fe200000000ff */
[----:B------:R-:W-:Y:S03]  /*11f70*/  FADD.FTZ R202, R202, R191 ;  /* 0x000000bfcaca7221 */ /* 0x000fe60000010000 */
[----:B------:R-:W-:Y:S01]  /*11f80*/  F2FP.F16.F32.PACK_AB R134, R197, R201 ;  /* 0x000000c9c586723e */ /* 0x000fe200000000ff */
[----:B------:R-:W-:Y:S01]  /*11f90*/  FADD.FTZ R202, R199, R202 ;  /* 0x000000cac7ca7221 */ /* 0x000fe20000010000 */
[----:B------:R-:W-:Y:S01]  /*11fa0*/  F2FP.F16.F32.PACK_AB R133, R203, R200 ;  /* 0x000000c8cb85723e */ /* 0x000fe200000000ff */
[----:B------:R-:W-:Y:S01]  /*11fb0*/  FADD.FTZ R200, R200, R195 ;  /* 0x000000c3c8c87221 */ /* 0x000fe20000010000 */
[----:B------:R-:W-:Y:S01]  /*11fc0*/  F2FP.F16.F32.PACK_AB R135, R194, R196 ;  /* 0x000000c4c287723e */ /* 0x000fe200000000ff */
[----:B------:R-:W-:Y:S02]  /*11fd0*/  FADD.FTZ R0, R201, R202 ;  /* 0x000000cac9007221 */ /* 0x000fe40000010000 */
[----:B------:R-:W-:Y:S02]  /*11fe0*/  FADD.FTZ R203, R203, R200 ;  /* 0x000000c8cbcb7221 */ /* 0x000fe40000010000 */
[----:B------:R-:W-:Y:S02]  /*11ff0*/  FADD.FTZ R0, R197, R0 ;  /* 0x00000000c5007221 */ /* 0x000fe40000010000 */
[C---:B-1----:R-:W-:Y:S03]  /*12000*/  HMMA.16816.F32 R4, R132.reuse, R136, R4 ;  /* 0x000000888404723c */ /* 0x042fe60000001804 */
[----:B------:R-:W-:Y:S01]  /*12010*/  FADD.FTZ R187, R187, R0 ;  /* 0x00000000bbbb7221 */ /* 0x000fe20000010000 */
[----:B------:R-:W-:Y:S02]  /*12020*/  FADD.FTZ R203, R196, R203 ;  /* 0x000000cbc4cb7221 */ /* 0x000fe40000010000 */
        /* <DEDUP_REMOVED lines=8> */
[C---:B---3--:R-:W-:Y:S04]  /*120b0*/  HMMA.16816.F32 R20, R132.reuse, R144, R20 ;  /* 0x000000908414723c */ /* 0x048fe80000001814 */
[----:B------:R3:W-:Y:S01]  /*120c0*/  STL [R1+0x28], R2 ;  /* 0x0000280201007387 */ /* 0x0007e20000100800 */
[----:B------:R-:W-:Y:S01]  /*120d0*/  FADD.FTZ R203, R194, R203 ;  /* 0x000000cbc2cb7221 */ /* 0x000fe20000010000 */
[C---:B------:R-:W-:Y:S02]  /*120e0*/  HMMA.16816.F32 R24, R132.reuse, R146, R24 ;  /* 0x000000928418723c */ /* 0x040fe40000001818 */
[----:B------:R-:W5:Y:S03]  /*120f0*/  LDSM.16.MT88.4 R144, [R221+0x13000] ;  /* 0x01300000dd90783b */ /* 0x000f660000004200 */
[----:B------:R-:W-:Y:S01]  /*12100*/  FADD.FTZ R180, R180, R203 ;  /* 0x000000cbb4b47221 */ /* 0x000fe20000010000 */
[C---:B----4-:R-:W-:Y:S05]  /*12110*/  HMMA.16816.F32 R28, R132.reuse, R148, R28 ;  /* 0x00000094841c723c */ /* 0x050fea000000181c */
        /* <DEDUP_REMOVED lines=8> */
[----:B---3--:R-:W-:Y:S01]  /*121a0*/  MOV R2, R3 ;  /* 0x0000000300027202 */ /* 0x008fe20000000f00 */
[C---:B--2---:R-:W-:Y:S03]  /*121b0*/  HMMA.16816.F32 R44, R132.reuse, R140, R44 ;  /* 0x0000008c842c723c */ /* 0x044fe6000000182c */
[----:B------:R2:W-:Y:S03]  /*121c0*/  STL [R1+0x14], R0 ;  /* 0x0000140001007387 */ /* 0x0005e60000100800 */
[C---:B------:R-:W-:Y:S01]  /*121d0*/  HMMA.16816.F32 R48, R132.reuse, R142, R48 ;  /* 0x0000008e8430723c */ /* 0x040fe20000001830 */
[----:B------:R-:W3:Y:S05]  /*121e0*/  LDSM.16.MT88.4 R140, [R222+0x15000] ;  /* 0x01500000de8c783b */ /* 0x000eea0000004200 */
[C---:B-----5:R-:W-:Y:S06]  /*121f0*/  HMMA.16816.F32 R52, R132.reuse, R144, R52 ;  /* 0x000000908434723c */ /* 0x060fec0000001834 */
[C---:B------:R-:W-:Y:S01]  /*12200*/  HMMA.16816.F32 R56, R132.reuse, R146, R56 ;  /* 0x000000928438723c */ /* 0x040fe20000001838 */
[----:B------:R-:W5:Y:S05]  /*12210*/  LDSM.16.MT88.4 R144, [R221+0x15000] ;  /* 0x01500000dd90783b */ /* 0x000f6a0000004200 */
[C---:B----4-:R-:W-:Y:S05]  /*12220*/  HMMA.16816.F32 R60, R132.reuse, R148, R60 ;  /* 0x00000094843c723c */ /* 0x050fea000000183c */
[----:B--2---:R-:W-:Y:S01]  /*12230*/  MOV R0, R164 ;  /* 0x000000a400007202 */ /* 0x004fe20000000f00 */
        /* <DEDUP_REMOVED lines=8> */
[C---:B-----5:R-:W-:Y:S06]  /*122c0*/  HMMA.16816.F32 R84, R132.reuse, R144, R84 ;  /* 0x000000908454723c */ /* 0x060fec0000001854 */
        /* <DEDUP_REMOVED lines=12> */
[C---:B------:R-:W-:Y:S06]  /*12390*/  HMMA.16816.F32 R120, R132.reuse, R146, R120 ;  /* 0x000000928478723c */ /* 0x040fec0000001878 */
[C---:B--2---:R-:W-:Y:S06]  /*123a0*/  HMMA.16816.F32 R124, R132.reuse, R148, R124 ;  /* 0x00000094847c723c */ /* 0x044fec000000187c */
[----:B------:R-:W-:Y:S01]  /*123b0*/  HMMA.16816.F32 R128, R132, R150, R128 ;  /* 0x000000968480723c */ /* 0x000fe20000001880 */
[----:B------:R-:W2:Y:S05]  /*123c0*/  LDSM.16.MT88.4 R132, [R220+0x11800] ;  /* 0x01180000dc84783b */ /* 0x000eaa0000004200 */
[C---:B------:R-:W-:Y:S03]  /*123d0*/  HMMA.16816.F32 R160, R168.reuse, R156, R4 ;  /* 0x0000009ca8a0723c */ /* 0x040fe60000001804 */
[----:B------:R-:W4:Y:S03]  /*123e0*/  LDSM.16.MT88.4 R4, [R224+0x13800] ;  /* 0x01380000e004783b */ /* 0x000f260000004200 */
[C---:B------:R-:W-:Y:S05]  /*123f0*/  HMMA.16816.F32 R156, R168.reuse, R158, R8 ;  /* 0x0000009ea89c723c */ /* 0x040fea0000001808 */
[----:B------:R-:W5:Y:S01]  /*12400*/  LDSM.16.MT88.4 R8, [R222+0x13800] ;  /* 0x01380000de08783b */ /* 0x000f620000004200 */
[C---:B-1----:R-:W-:Y:S06]  /*12410*/  HMMA.16816.F32 R152, R168.reuse, R136, R12 ;  /* 0x00000088a898723c */ /* 0x042fec000000180c */
[C---:B------:R-:W-:Y:S01]  /*12420*/  HMMA.16816.F32 R148, R168.reuse, R138, R16 ;  /* 0x0000008aa894723c */ /* 0x040fe20000001810 */
[----:B------:R-:W1:Y:S05]  /*12430*/  LDSM.16.MT88.4 R12, [R221+0x13800] ;  /* 0x01380000dd0c783b */ /* 0x000e6a0000004200 */
[C---:B---3--:R-:W-:Y:S03]  /*12440*/  HMMA.16816.F32 R144, R168.reuse, R140, R20 ;  /* 0x0000008ca890723c */ /* 0x048fe60000001814 */
[----:B------:R-:W3:Y:S03]  /*12450*/  LDSM.16.MT88.4 R16, [R220+0x13800] ;  /* 0x01380000dc10783b */ /* 0x000ee60000004200 */
[C---:B------:R-:W-:Y:S06]  /*12460*/  HMMA.16816.F32 R140, R168.reuse, R142, R24 ;  /* 0x0000008ea88c723c */ /* 0x040fec0000001818 */
[C---:B--2---:R-:W-:Y:S06]  /*12470*/  HMMA.16816.F32 R136, R168.reuse, R132, R28 ;  /* 0x00000084a888723c */ /* 0x044fec000000181c */
[C---:B------:R-:W-:Y:S06]  /*12480*/  HMMA.16816.F32 R132, R168.reuse, R134, R32 ;  /* 0x00000086a884723c */ /* 0x040fec0000001820 */
[C---:B----4-:R-:W-:Y:S06]  /*12490*/  HMMA.16816.F32 R36, R168.reuse, R4, R36 ;  /* 0x00000004a824723c */ /* 0x050fec0000001824 */
[C---:B------:R-:W-:Y:S01]  /*124a0*/  HMMA.16816.F32 R40, R168.reuse, R6, R40 ;  /* 0x00000006a828723c */ /* 0x040fe20000001828 */
[----:B------:R-:W2:Y:S05]  /*124b0*/  LDSM.16.MT88.4 R4, [R224+0x15800] ;  /* 0x01580000e004783b */ /* 0x000eaa0000004200 */
[C---:B-----5:R-:W-:Y:S06]  /*124c0*/  HMMA.16816.F32 R44, R168.reuse, R8, R44 ;  /* 0x00000008a82c723c */ /* 0x060fec000000182c */
[C---:B------:R-:W-:Y:S01]  /*124d0*/  HMMA.16816.F32 R48, R168.reuse, R10, R48 ;  /* 0x0000000aa830723c */ /* 0x040fe20000001830 */
[----:B------:R-:W4:Y:S05]  /*124e0*/  LDSM.16.MT88.4 R8, [R222+0x15800] ;  /* 0x01580000de08783b */ /* 0x000f2a0000004200 */
[C---:B-1----:R-:W-:Y:S06]  /*124f0*/  HMMA.16816.F32 R52, R168.reuse, R12, R52 ;  /* 0x0000000ca834723c */ /* 0x042fec0000001834 */
[C---:B------:R-:W-:Y:S01]  /*12500*/  HMMA.16816.F32 R56, R168.reuse, R14, R56 ;  /* 0x0000000ea838723c */ /* 0x040fe20000001838 */
[----:B------:R-:W1:Y:S05]  /*12510*/  LDSM.16.MT88.4 R12, [R221+0x15800] ;  /* 0x01580000dd0c783b */ /* 0x000e6a0000004200 */
[C---:B---3--:R-:W-:Y:S06]  /*12520*/  HMMA.16816.F32 R60, R168.reuse, R16, R60 ;  /* 0x00000010a83c723c */ /* 0x048fec000000183c */
[C---:B------:R-:W-:Y:S01]  /*12530*/  HMMA.16816.F32 R64, R168.reuse, R18, R64 ;  /* 0x00000012a840723c */ /* 0x040fe20000001840 */
[----:B------:R-:W3:Y:S05]  /*12540*/  LDSM.16.MT88.4 R16, [R220+0x15800] ;  /* 0x01580000dc10783b */ /* 0x000eea0000004200 */
[C---:B--2---:R-:W-:Y:S06]  /*12550*/  HMMA.16816.F32 R68, R168.reuse, R4, R68 ;  /* 0x00000004a844723c */ /* 0x044fec0000001844 */
[C---:B------:R-:W-:Y:S01]  /*12560*/  HMMA.16816.F32 R72, R168.reuse, R6, R72 ;  /* 0x00000006a848723c */ /* 0x040fe20000001848 */
[----:B------:R-:W2:Y:S05]  /*12570*/  LDSM.16.MT88.4 R4, [R224+0x17800] ;  /* 0x01780000e004783b */ /* 0x000eaa0000004200 */
[C---:B----4-:R-:W-:Y:S06]  /*12580*/  HMMA.16816.F32 R76, R168.reuse, R8, R76 ;  /* 0x00000008a84c723c */ /* 0x050fec000000184c */
        /* <DEDUP_REMOVED lines=9> */
[C---:B------:R-:W-:Y:S06]  /*12620*/  HMMA.16816.F32 R104, R168.reuse, R6, R104 ;  /* 0x00000006a868723c */ /* 0x040fec0000001868 */
[C---:B----4-:R-:W-:Y:S06]  /*12630*/  HMMA.16816.F32 R108, R168.reuse, R8, R108 ;  /* 0x00000008a86c723c */ /* 0x050fec000000186c */
[C---:B------:R-:W-:Y:S06]  /*12640*/  HMMA.16816.F32 R112, R168.reuse, R10, R112 ;  /* 0x0000000aa870723c */ /* 0x040fec0000001870 */
[C---:B-1----:R-:W-:Y:S06]  /*12650*/  HMMA.16816.F32 R116, R168.reuse, R12, R116 ;  /* 0x0000000ca874723c */ /* 0x042fec0000001874 */
[C---:B------:R-:W-:Y:S06]  /*12660*/  HMMA.16816.F32 R120, R168.reuse, R14, R120 ;  /* 0x0000000ea878723c */ /* 0x040fec0000001878 */
[C---:B---3--:R-:W-:Y:S06]  /*12670*/  HMMA.16816.F32 R124, R168.reuse, R16, R124 ;  /* 0x00000010a87c723c */ /* 0x048fec000000187c */
[----:B------:R-:W-:Y:S01]  /*12680*/  HMMA.16816.F32 R128, R168, R18, R128 ;  /* 0x00000012a880723c */ /* 0x000fe20000001880 */
[----:B------:R-:W-:Y:S11]  /*12690*/  @!UPT UIADD3 URZ, URZ, URZ, URZ ;  /* 0x0000003f3f3ff290 */ /* 0x000ff6000fffe03f */
[----:B------:R-:W-:Y:S01]  /*126a0*/  @!UPT UIADD3 URZ, URZ, URZ, URZ ;  /* 0x0000003f3f3ff290 */ /* 0x000fe2000fffe03f */
[----:B------:R-:W-:Y:S11]  /*126b0*/  @P0 BRA `(.L_x_310) ;  /* 0xffffffb400e80947 */ /* 0x000ff6000383ffff */
.L_x_309:
[----:B------:R-:W2:Y:S04]  /*126c0*/  LDL.LU R10, [R1+0x28] ;  /* 0x00002800010a7983 */ /* 0x000ea80000300800 */
[----:B------:R-:W3:Y:S01]  /*126d0*/  LDL.LU R6, [R1+0x14] ;  /* 0x0000140001067983 */ /* 0x000ee20000300800 */
[----:B------:R-:W1:Y:S01]  /*126e0*/  S2UR UR6, SR_CgaCtaId ;  /* 0x00000000000679c3 */ /* 0x000e620000008800 */
[----:B------:R-:W-:Y:S01]  /*126f0*/  UISETP.NE.AND UP0, UPT, UR14, -0x1, UPT ;  /* 0xffffffff0e00788c */ /* 0x000fe2000bf05270 */
[----:B------:R-:W4:Y:S05]  /*12700*/  S2R R2, SR_TID.X ;  /* 0x0000000000027919 */ /* 0x000f2a0000002100 */
[----:B------:R-:W-:-:S05]  /*12710*/  PLOP3.LUT P0, PT, PT, PT, UP0, 0x80, 0x0 ;  /* 0x000000000000781c */ /* 0x000fca0003f0f008 */
[----:B------:R-:W-:Y:S02]  /*12720*/  @UP0 ULDC.64 UR4, c[0x0][0x298] ;  /* 0x0000a60000040ab9 */ /* 0x000fe40000000a00 */
[----:B------:R-:W-:-:S03]  /*12730*/  @UP0 UIMAD.WIDE.U32 UR8, UR14, UR4, URZ ;  /* 0x000000040e0802a5 */ /* 0x000fc6000f8e003f */
[----:B------:R-:W-:Y:S01]  /*12740*/  UMOV UR4, 0x400 ;  /* 0x0000040000047882 */ /* 0x000fe20000000000 */
[----:B------:R-:W-:Y:S02]  /*12750*/  @UP0 UIMAD UR7, UR14, UR5, UR9 ;  /* 0x000000050e0702a4 */ /* 0x000fe4000f8e0209 */
[----:B-1----:R-:W-:Y:S01]  /*12760*/  ULEA UR6, UR6, UR4, 0x18 ;  /* 0x0000000406067291 */ /* 0x002fe2000f8ec03f */
[----:B----4-:R-:W-:-:S04]  /*12770*/  SHF.R.S32.HI R5, RZ, 0x1f, R2 ;  /* 0x0000001fff057819 */ /* 0x010fc80000011402 */
        /* <DEDUP_REMOVED lines=10> */
[----:B------:R-:W-:Y:S02]  /*12820*/  IMAD.IADD R4, R7, 0x1, -R4 ;  /* 0x0000000107047824 */ /* 0x000fe400078e0a04 */
[----:B------:R-:W-:Y:S02]  /*12830*/  IMAD.MOV.U32 R9, RZ, RZ, 0x40 ;  /* 0x00000040ff097424 */ /* 0x000fe400078e00ff */
[C---:B------:R-:W-:Y:S01]  /*12840*/  IMAD.SHL.U32 R7, R4.reuse, 0x40, RZ ;  /* 0x0000004004077824 */ /* 0x040fe200078e00ff */
[----:B------:R-:W-:-:S04]  /*12850*/  R2P PR, R4, 0x6 ;  /* 0x0000000604007804 */ /* 0x000fc80000000000 */
[----:B------:R-:W-:Y:S02]  /*12860*/  LOP3.LUT R7, R7, 0x1c0, RZ, 0xc0, !PT ;  /* 0x000001c007077812 */ /* 0x000fe400078ec0ff */
[----:B------:R-:W-:Y:S02]  /*12870*/  SEL R9, R9, 0xffffffc0, !P2 ;  /* 0xffffffc009097807 */ /* 0x000fe40005000000 */
[----:B------:R-:W-:-:S05]  /*12880*/  LEA.HI R7, R7, R7, RZ, 0x1d ;  /* 0x0000000707077211 */ /* 0x000fca00078fe8ff */
[----:B------:R-:W-:-:S05]  /*12890*/  IMAD.U32 R12, R12, 0x2, R7 ;  /* 0x000000020c0c7824 */ /* 0x000fca00078e0007 */
[----:B------:R-:W-:Y:S01]  /*128a0*/  LEA R12, R12, UR6, 0x1 ;  /* 0x000000060c0c7c11 */ /* 0x000fe2000f8e08ff */
[----:B--2---:R-:W1:Y:S04]  /*128b0*/  SHFL.BFLY PT, R8, R10, 0x2, 0x1f ;  /* 0x0c401f000a087f89 */ /* 0x004e6800000e0000 */
[----:B---3--:R-:W2:Y:S01]  /*128c0*/  SHFL.BFLY PT, R14, R6, 0x2, 0x1f ;  /* 0x0c401f00060e7f89 */ /* 0x008ea200000e0000 */
[----:B-1----:R-:W-:Y:S01]  /*128d0*/  FADD.FTZ R8, R8, R10 ;  /* 0x0000000a08087221 */ /* 0x002fe20000010000 */
[----:B------:R-:W-:Y:S02]  /*128e0*/  IMAD.MOV.U32 R10, RZ, RZ, 0x20 ;  /* 0x00000020ff0a7424 */ /* 0x000fe400078e00ff */
[----:B--2---:R-:W-:Y:S02]  /*128f0*/  FADD.FTZ R14, R14, R6 ;  /* 0x000000060e0e7221 */ /* 0x004fe40000010000 */
[----:B------:R1:W2:Y:S01]  /*12900*/  SHFL.BFLY PT, R11, R8, 0x1, 0x1f ;  /* 0x0c201f00080b7f89 */ /* 0x0002a200000e0000 */
[----:B------:R-:W-:-:S03]  /*12910*/  SEL R10, R10, 0xffffffe0, !P1 ;  /* 0xffffffe00a0a7807 */ /* 0x000fc60004800000 */
        /* <DEDUP_REMOVED lines=9> */
.L_x_313:
        /* <DEDUP_REMOVED lines=14> */
.L_x_314:
[----:B-12---:R-:W-:Y:S01]  /*12a90*/  FADD.FTZ R8, R8, R11 ;  /* 0x0000000b08087221 */ /* 0x006fe20000010000 */
[----:B---3--:R-:W-:Y:S01]  /*12aa0*/  FADD.FTZ R7, R14, R7 ;  /* 0x000000070e077221 */ /* 0x008fe20000010000 */
[----:B------:R-:W-:Y:S01]  /*12ab0*/  LOP3.LUT R15, R15, 0xffffffe0, RZ, 0xc0, !PT ;  /* 0xffffffe00f0f7812 */ /* 0x000fe200078ec0ff */
[----:B------:R-:W1:Y:S01]  /*12ac0*/  S2UR UR4, SR_CTAID.X ;  /* 0x00000000000479c3 */ /* 0x000e620000002500 */
[----:B------:R-:W-:Y:S01]  /*12ad0*/  LEA.HI R5, R5, R2, RZ, 0x3 ;  /* 0x0000000205057211 */ /* 0x000fe200078f18ff */
[----:B------:R-:W2:Y:S01]  /*12ae0*/  S2R R24, SR_CTAID.Z ;  /* 0x0000000000187919 */ /* 0x000ea20000002700 */
[----:B------:R-:W-:Y:S01]  /*12af0*/  FSETP.NE.FTZ.AND P5, PT, R8, RZ, PT ;  /* 0x000000ff0800720b */ /* 0x000fe20003fb5000 */
[----:B------:R-:W-:Y:S01]  /*12b00*/  BSSY B0, `(.L_x_315) ;  /* 0x000015f000007945 */ /* 0x000fe20003800000 */
[----:B------:R-:W-:Y:S02]  /*12b10*/  FSETP.NE.FTZ.AND P4, PT, R7, RZ, PT ;  /* 0x000000ff0700720b */ /* 0x000fe40003f95000 */
[----:B------:R-:W-:-:S02]  /*12b20*/  IADD3 R2, R2, -R15, RZ ;  /* 0x8000000f02027210 */ /* 0x000fc40007ffe0ff */
[----:B------:R-:W-:Y:S02]  /*12b30*/  MOV R13, 0x3f800000 ;  /* 0x3f800000000d7802 */ /* 0x000fe40000000f00 */
[----:B------:R-:W-:Y:S02]  /*12b40*/  MOV R15, 0x3f800000 ;  /* 0x3f800000000f7802 */ /* 0x000fe40000000f00 */
[----:B------:R-:W-:Y:S02]  /*12b50*/  LOP3.LUT R4, R4, 0x1, RZ, 0xc0, !PT ;  /* 0x0000000104047812 */ /* 0x000fe400078ec0ff */
[----:B------:R-:W-:Y:S01]  /*12b60*/  ISETP.NE.AND P1, PT, RZ, UR6, PT ;  /* 0x00000006ff007c0c */ /* 0x000fe2000bf25270 */
[----:B------:R-:W3:Y:S01]  /*12b70*/  @P5 MUFU.RCP R13, R8 ;  /* 0x00000008000d5308 */ /* 0x000ee20000001000 */
[----:B------:R-:W-:Y:S02]  /*12b80*/  ISETP.NE.U32.AND P2, PT, R4, 0x1, PT ;  /* 0x000000010400780c */ /* 0x000fe40003f45070 */
[----:B------:R-:W-:-:S02]  /*12b90*/  IADD3 R11, R12, -0x10, RZ ;  /* 0xfffffff00c0b7810 */ /* 0x000fc40007ffe0ff */
[C---:B------:R-:W-:Y:S02]  /*12ba0*/  IADD3 R21, R12.reuse, R9, RZ ;  /* 0x000000090c157210 */ /* 0x040fe40007ffe0ff */
[----:B------:R-:W-:Y:S01]  /*12bb0*/  PLOP3.LUT P0, PT, PT, PT, PT, 0x8, 0x0 ;  /* 0x000000000000781c */ /* 0x000fe20003f0e170 */
[----:B------:R-:W4:Y:S01]  /*12bc0*/  @P4 MUFU.RCP R15, R7 ;  /* 0x00000007000f4308 */ /* 0x000f220000001000 */
[----:B-1----:R-:W-:Y:S01]  /*12bd0*/  UIMAD UR6, UR4, -0x40, UR16 ;  /* 0xffffffc0040678a4 */ /* 0x002fe2000f8e0210 */
[----:B------:R-:W-:Y:S02]  /*12be0*/  SHF.R.S32.HI R4, RZ, 0x3, R5 ;  /* 0x00000003ff047819 */ /* 0x000fe40000011405 */
[----:B------:R-:W1:Y:S01]  /*12bf0*/  @!P1 LDC R6, c[0x0][0x2c4] ;  /* 0x0000b100ff069b82 */ /* 0x000e620000000800 */
[----:B------:R-:W-:Y:S02]  /*12c00*/  @!P1 PLOP3.LUT P0, PT, P3, PT, PT, 0x80, 0x0 ;  /* 0x000000000000981c */ /* 0x000fe40001f0f070 */
[C---:B------:R-:W-:Y:S01]  /*12c10*/  @P2 IADD3 R11, R12.reuse, 0x10, RZ ;  /* 0x000000100c0b2810 */ /* 0x040fe20007ffe0ff */
[----:B------:R-:W-:Y:S01]  /*12c20*/  @P5 MUFU.LG2 R8, R8 ;  /* 0x0000000800085308 */ /* 0x000fe20000000c00 */
[C---:B---3--:R-:W-:Y:S01]  /*12c30*/  FMUL.FTZ R160, R13.reuse, R160 ;  /* 0x000000a00da07220 */ /* 0x048fe20000410000 */
        /* <DEDUP_REMOVED lines=80> */
[----:B------:R-:W-:Y:S01]  /*13140*/  FMUL.FTZ R132, R13, R132 ;  /* 0x000000840d847220 */ /* 0x000fe20000410000 */
[----:B------:R-:W-:Y:S01]  /*13150*/  F2FP.F16.F32.PACK_AB R158, R159, R158 ;  /* 0x0000009e9f9e723e */ /* 0x000fe200000000ff */
[----:B------:R-:W-:Y:S01]  /*13160*/  FMUL.FTZ R133, R13, R133 ;  /* 0x000000850d857220 */ /* 0x000fe20000410000 */
[----:B------:R-:W-:Y:S01]  /*13170*/  F2FP.F16.F32.PACK_AB R152, R153, R152 ;  /* 0x000000989998723e */ /* 0x000fe200000000ff */
[----:B------:R-:W-:Y:S01]  /*13180*/  FMUL.FTZ R36, R13, R36 ;  /* 0x000000240d247220 */ /* 0x000fe20000410000 */
[----:B------:R-:W-:Y:S01]  /*13190*/  F2FP.F16.F32.PACK_AB R154, R155, R154 ;  /* 0x0000009a9b9a723e */ /* 0x000fe200000000ff */
[C---:B------:R-:W-:Y:S01]  /*131a0*/  FMUL.FTZ R37, R13.reuse, R37 ;  /* 0x000000250d257220 */ /* 0x040fe20000410000 */
[----:B------:R-:W-:Y:S01]  /*131b0*/  IADD3 R15, R12, R10, RZ ;  /* 0x0000000a0c0f7210 */ /* 0x000fe20007ffe0ff */
        /* <DEDUP_REMOVED lines=8> */
[----:B------:R-:W-:Y:S01]  /*13240*/  STS [R12], R161 ;  /* 0x000000a10c007388 */ /* 0x000fe20000000800 */
[----:B------:R-:W-:Y:S01]  /*13250*/  F2FP.F16.F32.PACK_AB R146, R147, R146 ;  /* 0x000000929392723e */ /* 0x000fe200000000ff */
[----:B------:R-:W-:Y:S01]  /*13260*/  FMUL.FTZ R48, R13, R48 ;  /* 0x000000300d307220 */ /* 0x000fe20000410000 */
[----:B------:R-:W-:Y:S01]  /*13270*/  F2FP.F16.F32.PACK_AB R140, R141, R140 ;  /* 0x0000008c8d8c723e */ /* 0x000fe200000000ff */
[----:B------:R-:W-:Y:S01]  /*13280*/  STS [R12+0x400], R163 ;  /* 0x000400a30c007388 */ /* 0x000fe20000000800 */
[----:B------:R-:W-:Y:S01]  /*13290*/  F2FP.F16.F32.PACK_AB R142, R143, R142 ;  /* 0x0000008e8f8e723e */ /* 0x000fe200000000ff */
[----:B------:R-:W-:Y:S01]  /*132a0*/  FMUL.FTZ R49, R13, R49 ;  /* 0x000000310d317220 */ /* 0x000fe20000410000 */
[----:B------:R-:W-:Y:S01]  /*132b0*/  IADD3 R23, R9, R11, RZ ;  /* 0x0000000b09177210 */ /* 0x000fe20007ffe0ff */
[----:B------:R-:W-:Y:S01]  /*132c0*/  STS [R11], R156 ;  /* 0x0000009c0b007388 */ /* 0x000fe20000000800 */
[----:B------:R-:W-:Y:S01]  /*132d0*/  F2FP.F16.F32.PACK_AB R136, R137, R136 ;  /* 0x000000888988723e */ /* 0x000fe200000000ff */
[----:B------:R-:W-:Y:S01]  /*132e0*/  FMUL.FTZ R52, R13, R52 ;  /* 0x000000340d347220 */ /* 0x000fe20000410000 */
[----:B------:R-:W-:Y:S01]  /*132f0*/  F2FP.F16.F32.PACK_AB R138, R139, R138 ;  /* 0x0000008a8b8a723e */ /* 0x000fe200000000ff */
[----:B------:R-:W-:Y:S01]  /*13300*/  STS [R11+0x400], R158 ;  /* 0x0004009e0b007388 */ /* 0x000fe20000000800 */
[----:B------:R-:W-:Y:S01]  /*13310*/  IADD3 R25, R15, R9, RZ ;  /* 0x000000090f197210 */ /* 0x000fe20007ffe0ff */
        /* <DEDUP_REMOVED lines=8> */
[----:B------:R-:W-:Y:S01]  /*133a0*/  F2FP.F16.F32.PACK_AB R37, R37, R36 ;  /* 0x000000242525723e */ /* 0x000fe200000000ff */
[----:B------:R-:W-:Y:S01]  /*133b0*/  FMUL.FTZ R60, R13, R60 ;  /* 0x0000003c0d3c7220 */ /* 0x000fe20000410000 */
[----:B------:R-:W-:Y:S01]  /*133c0*/  F2FP.F16.F32.PACK_AB R39, R39, R38 ;  /* 0x000000262727723e */ /* 0x000fe200000000ff */
[----:B------:R-:W-:Y:S01]  /*133d0*/  STS [R19], R148 ;  /* 0x0000009413007388 */ /* 0x000fe20000000800 */
[----:B------:R-:W-:Y:S01]  /*133e0*/  FMUL.FTZ R61, R13, R61 ;  /* 0x0000003d0d3d7220 */ /* 0x000fe20000410000 */
[----:B------:R-:W-:Y:S01]  /*133f0*/  F2FP.F16.F32.PACK_AB R40, R41, R40 ;  /* 0x000000282928723e */ /* 0x000fe200000000ff */
[----:B------:R-:W-:Y:S01]  /*13400*/  FMUL.FTZ R64, R13, R64 ;  /* 0x000000400d407220 */ /* 0x000fe20000410000 */
[----:B------:R-:W-:Y:S01]  /*13410*/  STS [R19+0x400], R150 ;  /* 0x0004009613007388 */ /* 0x000fe20000000800 */
[----:B------:R-:W-:Y:S01]  /*13420*/  F2FP.F16.F32.PACK_AB R42, R43, R42 ;  /* 0x0000002a2b2a723e */ /* 0x000fe200000000ff */
[----:B------:R-:W-:Y:S01]  /*13430*/  FMUL.FTZ R65, R13, R65 ;  /* 0x000000410d417220 */ /* 0x000fe20000410000 */
[----:B------:R-:W-:Y:S01]  /*13440*/  F2FP.F16.F32.PACK_AB R44, R45, R44 ;  /* 0x0000002c2d2c723e */ /* 0x000fe200000000ff */
[----:B------:R-:W-:Y:S01]  /*13450*/  STS [R21], R144 ;  /* 0x0000009015007388 */ /* 0x000fe20000000800 */
[----:B------:R-:W-:Y:S01]  /*13460*/  F2FP.F16.F32.PACK_AB R46, R47, R46 ;  /* 0x0000002e2f2e723e */ /* 0x000fe200000000ff */
[C---:B------:R-:W-:Y:S01]  /*13470*/  FMUL.FTZ R68, R13.reuse, R68 ;  /* 0x000000440d447220 */ /* 0x040fe20000410000 */
[----:B------:R-:W-:Y:S01]  /*13480*/  FMUL.FTZ R69, R13, R69 ;  /* 0x000000450d457220 */ /* 0x000fe20000410000 */
[----:B------:R-:W-:Y:S01]  /*13490*/  STS [R21+0x400], R146 ;  /* 0x0004009215007388 */ /* 0x000fe20000000800 */
        /* <DEDUP_REMOVED lines=27> */
[----:B------:R-:W-:Y:S01]  /*13650*/  STS [R12+0x2000], R37 ;  /* 0x002000250c007388 */ /* 0x000fe20000000800 */
[----:B------:R-:W-:Y:S01]  /*13660*/  F2FP.F16.F32.PACK_AB R71, R71, R70 ;  /* 0x000000464747723e */ /* 0x000fe200000000ff */
[C---:B------:R-:W-:Y:S01]  /*13670*/  FMUL.FTZ R92, R13.reuse, R92 ;  /* 0x0000005c0d5c7220 */ /* 0x040fe20000410000 */
[----:B------:R-:W-:Y:S01]  /*13680*/  FMUL.FTZ R93, R13, R93 ;  /* 0x0000005d0d5d7220 */ /* 0x000fe20000410000 */
[----:B------:R-:W-:Y:S01]  /*13690*/  STS [R12+0x2400], R39 ;  /* 0x002400270c007388 */ /* 0x000fe20000000800 */
[----:B------:R-:W-:Y:S01]  /*136a0*/  F2FP.F16.F32.PACK_AB R72, R73, R72 ;  /* 0x000000484948723e */ /* 0x000fe200000000ff */
[----:B------:R-:W-:Y:S01]  /*136b0*/  FMUL.FTZ R96, R13, R96 ;  /* 0x000000600d607220 */ /* 0x000fe20000410000 */
[----:B------:R-:W-:Y:S01]  /*136c0*/  F2FP.F16.F32.PACK_AB R74, R75, R74 ;  /* 0x0000004a4b4a723e */ /* 0x000fe200000000ff */
[----:B------:R-:W-:Y:S01]  /*136d0*/  STS [R11+0x2000], R40 ;  /* 0x002000280b007388 */ /* 0x000fe20000000800 */
        /* <DEDUP_REMOVED lines=32> */
[----:B------:R-:W-:Y:S01]  /*138e0*/  ISETP.GE.AND P3, PT, R4, UR6, PT ;  /* 0x0000000604007c0c */ /* 0x000fe2000bf66270 */
[----:B------:R-:W-:Y:S01]  /*138f0*/  FMUL.FTZ R121, R13, R121 ;  /* 0x000000790d797220 */ /* 0x000fe20000410000 */
[----:B------:R-:W-:Y:S01]  /*13900*/  F2FP.F16.F32.PACK_AB R101, R101, R100 ;  /* 0x000000646565723e */ /* 0x000fe200000000ff */
[----:B------:R-:W-:Y:S01]  /*13910*/  STS [R23+0x2400], R58 ;  /* 0x0024003a17007388 */ /* 0x000fe20000000800 */
[----:B------:R-:W-:Y:S01]  /*13920*/  F2FP.F16.F32.PACK_AB R103, R103, R102 ;  /* 0x000000666767723e */ /* 0x000fe200000000ff */
[----:B------:R-:W-:Y:S01]  /*13930*/  FMUL.FTZ R124, R13, R124 ;  /* 0x0000007c0d7c7220 */ /* 0x000fe20000410000 */
[----:B------:R-:W-:Y:S01]  /*13940*/  LEA.HI.SX32 R4, R5, 0x20, 0x1d ;  /* 0x0000002005047811 */ /* 0x000fe200078feaff */
[----:B------:R-:W-:Y:S01]  /*13950*/  STS [R25+0x2000], R60 ;  /* 0x0020003c19007388 */ /* 0x000fe20000000800 */
[C---:B------:R-:W-:Y:S01]  /*13960*/  FMUL.FTZ R125, R13.reuse, R125 ;  /* 0x0000007d0d7d7220 */ /* 0x040fe20000410000 */
[----:B------:R-:W-:Y:S01]  /*13970*/  FMUL.FTZ R128, R13, R128 ;  /* 0x000000800d807220 */ /* 0x000fe20000410000 */
[----:B------:R-:W-:Y:S01]  /*13980*/  F2FP.F16.F32.PACK_AB R104, R105, R104 ;  /* 0x000000686968723e */ /* 0x000fe200000000ff */
[----:B------:R-:W-:Y:S01]  /*13990*/  STS [R25+0x2400], R62 ;  /* 0x0024003e19007388 */ /* 0x000fe20000000800 */
[----:B------:R-:W-:Y:S01]  /*139a0*/  F2FP.F16.F32.PACK_AB R106, R107, R106 ;  /* 0x0000006a6b6a723e */ /* 0x000fe200000000ff */
[----:B------:R-:W-:Y:S01]  /*139b0*/  FMUL.FTZ R13, R13, R129 ;  /* 0x000000810d0d7220 */ /* 0x000fe20000410000 */
[----:B------:R-:W-:Y:S01]  /*139c0*/  F2FP.F16.F32.PACK_AB R108, R109, R108 ;  /* 0x0000006c6d6c723e */ /* 0x000fe200000000ff */
[----:B------:R-:W-:Y:S01]  /*139d0*/  STS [R9+0x2000], R64 ;  /* 0x0020004009007388 */ /* 0x000fe20000000800 */
[----:B------:R-:W-:Y:S01]  /*139e0*/  F2FP.F16.F32.PACK_AB R110, R111, R110 ;  /* 0x0000006e6f6e723e */ /* 0x000fe200000000ff */
[----:B-1----:R-:W1:Y:S01]  /*139f0*/  @P0 LDC R6, c[0x0][0x2e4] ;  /* 0x0000b900ff060b82 */ /* 0x002e620000000800 */
[----:B------:R-:W-:Y:S01]  /*13a00*/  F2FP.F16.F32.PACK_AB R112, R113, R112 ;  /* 0x000000707170723e */ /* 0x000fe200000000ff */
[----:B------:R-:W-:Y:S01]  /*13a10*/  STS [R9+0x2400], R66 ;  /* 0x0024004209007388 */ /* 0x000fe20000000800 */
[----:B------:R-:W-:Y:S01]  /*13a20*/  F2FP.F16.F32.PACK_AB R114, R115, R114 ;  /* 0x000000727372723e */ /* 0x000fe200000000ff */
[----:B------:R-:W3:Y:S01]  /*13a30*/  @P4 MUFU.LG2 R7, R7 ;  /* 0x0000000700074308 */ /* 0x000ee20000000c00 */
[----:B------:R-:W-:Y:S01]  /*13a40*/  F2FP.F16.F32.PACK_AB R116, R117, R116 ;  /* 0x000000747574723e */ /* 0x000fe200000000ff */
[----:B------:R-:W-:Y:S01]  /*13a50*/  STS [R12+0x4000], R69 ;  /* 0x004000450c007388 */ /* 0x000fe20000000800 */
[----:B------:R-:W-:Y:S01]  /*13a60*/  F2FP.F16.F32.PACK_AB R118, R119, R118 ;  /* 0x000000767776723e */ /* 0x000fe200000000ff */
[----:B------:R-:W4:Y:S01]  /*13a70*/  @!P1 LDC R29, c[0x0][0x270] ;  /* 0x00009c00ff1d9b82 */ /* 0x000f220000000800 */
[----:B------:R-:W-:Y:S01]  /*13a80*/  F2FP.F16.F32.PACK_AB R120, R121, R120 ;  /* 0x000000787978723e */ /* 0x000fe200000000ff */
[----:B------:R-:W-:Y:S01]  /*13a90*/  STS [R12+0x4400], R71 ;  /* 0x004400470c007388 */ /* 0x000fe20000000800 */
[----:B------:R-:W-:-:S02]  /*13aa0*/  F2FP.F16.F32.PACK_AB R122, R123, R122 ;  /* 0x0000007a7b7a723e */ /* 0x000fc400000000ff */
[----:B------:R-:W-:Y:S01]  /*13ab0*/  ISETP.GE.AND P0, PT, R4, UR6, PT ;  /* 0x0000000604007c0c */ /* 0x000fe2000bf06270 */
[----:B------:R-:W-:Y:S01]  /*13ac0*/  STS [R11+0x4000], R72 ;  /* 0x004000480b007388 */ /* 0x000fe20000000800 */
[----:B------:R-:W-:Y:S01]  /*13ad0*/  F2FP.F16.F32.PACK_AB R124, R125, R124 ;  /* 0x0000007c7d7c723e */ /* 0x000fe200000000ff */
[----:B------:R-:W5:Y:S01]  /*13ae0*/  @P1 LDC.64 R26, c[0x0][0x2c0] ;  /* 0x0000b000ff1a1b82 */ /* 0x000f620000000a00 */
[----:B------:R-:W-:Y:S01]  /*13af0*/  F2FP.F16.F32.PACK_AB R126, R127, R126 ;  /* 0x0000007e7f7e723e */ /* 0x000fe200000000ff */
[----:B------:R-:W-:Y:S01]  /*13b00*/  STS [R11+0x4400], R74 ;  /* 0x0044004a0b007388 */ /* 0x000fe20000000800 */
[----:B------:R-:W-:Y:S02]  /*13b10*/  F2FP.F16.F32.PACK_AB R13, R13, R128 ;  /* 0x000000800d0d723e */ /* 0x000fe400000000ff */
[----:B------:R-:W-:Y:S01]  /*13b20*/  F2FP.F16.F32.PACK_AB R130, R131, R130 ;  /* 0x000000828382723e */ /* 0x000fe200000000ff */
[----:B------:R-:W-:Y:S01]  /*13b30*/  STS [R15+0x4000], R76 ;  /* 0x0040004c0f007388 */ /* 0x000fe20000000800 */
[----:B------:R-:W-:-:S03]  /*13b40*/  LEA.HI.SX32 R14, R5, 0x10, 0x1d ;  /* 0x00000010050e7811 */ /* 0x000fc600078feaff */
[----:B------:R-:W-:Y:S01]  /*13b50*/  STS [R15+0x4400], R78 ;  /* 0x0044004e0f007388 */ /* 0x000fe20000000800 */
[----:B------:R-:W-:-:S03]  /*13b60*/  ISETP.GE.AND P2, PT, R14, UR6, PT ;  /* 0x000000060e007c0c */ /* 0x000fc6000bf46270 */
[----:B------:R-:W-:Y:S04]  /*13b70*/  STS [R19+0x4000], R80 ;  /* 0x0040005013007388 */ /* 0x000fe80000000800 */
[----:B------:R-:W-:Y:S04]  /*13b80*/  STS [R19+0x4400], R82 ;  /* 0x0044005213007388 */ /* 0x000fe80000000800 */
[----:B------:R-:W-:Y:S01]  /*13b90*/  STS [R21+0x4000], R84 ;  /* 0x0040005415007388 */ /* 0x000fe20000000800 */
[----:B-----5:R-:W-:Y:S01]  /*13ba0*/  @P1 IMAD R27, R27, R26, RZ ;  /* 0x0000001a1b1b1224 */ /* 0x020fe200078e02ff */
[----:B-1----:R-:W-:-:S02]  /*13bb0*/  @!P1 MOV R27, R6 ;  /* 0x00000006001b9202 */ /* 0x002fc40000000f00 */
        /* <DEDUP_REMOVED lines=10> */
[----:B------:R5:W-:Y:S01]  /*13c60*/  STS [R11+0x6400], R106 ;  /* 0x0064006a0b007388 */ /* 0x000be20000000800 */
[----:B------:R-:W2:Y:S03]  /*13c70*/  S2R R4, SR_TID.X ;  /* 0x0000000000047919 */ /* 0x000ea60000002100 */
[----:B------:R-:W-:Y:S04]  /*13c80*/  STS [R15+0x6000], R108 ;  /* 0x0060006c0f007388 */ /* 0x000fe80000000800 */
[----:B------:R2:W-:Y:S04]  /*13c90*/  STS [R15+0x6400], R110 ;  /* 0x0064006e0f007388 */ /* 0x0005e80000000800 */
[----:B------:R-:W-:Y:S01]  /*13ca0*/  STS [R19+0x6000], R112 ;  /* 0x0060007013007388 */ /* 0x000fe20000000800 */
[----:B-1----:R-:W1:Y:S03]  /*13cb0*/  @P1 LDC R12, c[0x0][0x2c0] ;  /* 0x0000b000ff0c1b82 */ /* 0x002e660000000800 */
[----:B------:R1:W-:Y:S04]  /*13cc0*/  STS [R19+0x6400], R114 ;  /* 0x0064007213007388 */ /* 0x0003e80000000800 */
[----:B------:R-:W-:Y:S01]  /*13cd0*/  STS [R21+0x6000], R116 ;  /* 0x0060007415007388 */ /* 0x000fe20000000800 */
[----:B-----5:R-:W-:Y:S01]  /*13ce0*/  @P1 MOV R11, 0x1 ;  /* 0x00000001000b1802 */ /* 0x020fe20000000f00 */
[----:B----4-:R-:W-:-:S02]  /*13cf0*/  @!P1 IMAD R11, R6, R29, RZ ;  /* 0x0000001d060b9224 */ /* 0x010fc400078e02ff */
[----:B---3--:R-:W-:Y:S01]  /*13d00*/  @P4 FMUL.FTZ R6, R7, 0.69314718246459960938 ;  /* 0x3f31721807064820 */ /* 0x008fe20000410000 */
[----:B------:R-:W-:Y:S04]  /*13d10*/  STS [R21+0x6400], R118 ;  /* 0x0064007615007388 */ /* 0x000fe80000000800 */
[----:B------:R-:W-:Y:S04]  /*13d20*/  STS [R23+0x6000], R120 ;  /* 0x0060007817007388 */ /* 0x000fe80000000800 */
[----:B------:R-:W-:Y:S01]  /*13d30*/  STS [R23+0x6400], R122 ;  /* 0x0064007a17007388 */ /* 0x000fe20000000800 */
[----:B--2---:R-:W-:-:S03]  /*13d40*/  SHF.R.S32.HI R15, RZ, 0x1f, R4 ;  /* 0x0000001fff0f7819 */ /* 0x004fc60000011404 */
[----:B------:R-:W-:Y:S01]  /*13d50*/  STS [R25+0x6000], R124 ;  /* 0x0060007c19007388 */ /* 0x000fe20000000800 */
[CC--:B------:R-:W-:Y:S02]  /*13d60*/  LEA.HI R14, R15.reuse, R4.reuse, RZ, 0x5 ;  /* 0x000000040f0e7211 */ /* 0x0c0fe400078f28ff */
[----:B------:R-:W-:Y:S01]  /*13d70*/  @!P1 MOV R12, 0x1 ;  /* 0x00000001000c9802 */ /* 0x000fe20000000f00 */
[----:B------:R-:W-:Y:S01]  /*13d80*/  STS [R25+0x6400], R126 ;  /* 0x0064007e19007388 */ /* 0x000fe20000000800 */
[----:B-1----:R-:W1:Y:S01]  /*13d90*/  @P5 LDC R19, c[0x0][0x2e8] ;  /* 0x0000ba00ff135b82 */ /* 0x002e620000000800 */
[----:B------:R-:W-:Y:S01]  /*13da0*/  LOP3.LUT R29, R14, 0xffffffe0, RZ, 0xc0, !PT ;  /* 0xffffffe00e1d7812 */ /* 0x000fe200078ec0ff */
[----:B------:R-:W2:Y:S01]  /*13db0*/  S2R R10, SR_CTAID.Y ;  /* 0x00000000000a7919 */ /* 0x000ea20000002600 */
[----:B------:R-:W-:Y:S02]  /*13dc0*/  LEA.HI R15, R15, R4, RZ, 0x3 ;  /* 0x000000040f0f7211 */ /* 0x000fe400078f18ff */
[----:B------:R-:W-:Y:S01]  /*13dd0*/  IADD3 R29, R4, -R29, RZ ;  /* 0x8000001d041d7210 */ /* 0x000fe20007ffe0ff */
[----:B------:R3:W-:Y:S02]  /*13de0*/  STS [R9+0x6000], R13 ;  /* 0x0060000d09007388 */ /* 0x0007e40000000800 */
[----:B------:R-:W4:Y:S02]  /*13df0*/  @P4 LDC R14, c[0x0][0x2e8] ;  /* 0x0000ba00ff0e4b82 */ /* 0x000f240000000800 */
[----:B------:R5:W-:Y:S06]  /*13e00*/  STS [R9+0x6400], R130 ;  /* 0x0064008209007388 */ /* 0x000bec0000000800 */
[----:B------:R-:W-:Y:S01]  /*13e10*/  BAR.SYNC.DEFER_BLOCKING 0x0 ;  /* 0x0000000000007b1d */ /* 0x000fe20000010000 */
[----:B---3--:R-:W-:Y:S01]  /*13e20*/  @P5 FMUL.FTZ R13, R8, 0.69314718246459960938 ;  /* 0x3f317218080d5820 */ /* 0x008fe20000410000 */
[----:B------:R-:W-:Y:S01]  /*13e30*/  MOV R8, 0x7f800000 ;  /* 0x7f80000000087802 */ /* 0x000fe20000000f00 */
[----:B----4-:R-:W-:Y:S01]  /*13e40*/  @P4 FFMA.FTZ R8, R3, R14, R6 ;  /* 0x0000000e03084223 */ /* 0x010fe20000010006 */
[----:B--2---:R-:W-:Y:S01]  /*13e50*/  IMAD R10, R10, R11, RZ ;  /* 0x0000000b0a0a7224 */ /* 0x004fe200078e02ff */
[----:B------:R-:W-:-:S02]  /*13e60*/  SHF.R.S32.HI R11, RZ, 0x1f, R0 ;  /* 0x0000001fff0b7819 */ /* 0x000fc40000011400 */
[----:B-----5:R-:W-:Y:S01]  /*13e70*/  MOV R9, 0x7f800000 ;  /* 0x7f80000000097802 */ /* 0x020fe20000000f00 */
[----:B------:R2:W3:Y:S01]  /*13e80*/  LDS.128 R20, [R242+0x1800] ;  /* 0x00180000f2147984 */ /* 0x0004e20000000c00 */
[----:B------:R-:W-:Y:S01]  /*13e90*/  LEA.HI R11, R11, R0, RZ, 0x2 ;  /* 0x000000000b0b7211 */ /* 0x000fe200078f10ff */
[----:B-1----:R-:W-:Y:S01]  /*13ea0*/  @P5 FFMA.FTZ R9, R164, R19, R13 ;  /* 0x00000013a4095223 */ /* 0x002fe2000001000d */
[----:B------:R-:W-:Y:S02]  /*13eb0*/  SEL R10, R10, RZ, !P6 ;  /* 0x000000ff0a0a7207 */ /* 0x000fe40007000000 */
[----:B------:R-:W-:Y:S02]  /*13ec0*/  LOP3.LUT R11, R11, 0xffffffc, RZ, 0xc0, !PT ;  /* 0x0ffffffc0b0b7812 */ /* 0x000fe400078ec0ff */
[----:B------:R-:W-:Y:S01]  /*13ed0*/  LOP3.LUT P6, RZ, R2, 0x3, RZ, 0xc0, !PT ;  /* 0x0000000302ff7812 */ /* 0x000fe200078cc0ff */
[----:B------:R-:W-:Y:S01]  /*13ee0*/  IMAD R27, R24, R27, R10 ;  /* 0x0000001b181b7224 */ /* 0x000fe200078e020a */
[----:B------:R-:W-:Y:S01]  /*13ef0*/  IADD3 R11, R0, -R11, RZ ;  /* 0x8000000b000b7210 */ /* 0x000fe20007ffe0ff */
[----:B------:R-:W-:Y:S01]  /*13f00*/  IMAD R0, R12, UR4, RZ ;  /* 0x000000040c007c24 */ /* 0x000fe2000f8e02ff */
[----:B------:R-:W-:-:S02]  /*13f10*/  SHF.R.S32.HI R2, RZ, 0x1f, R29 ;  /* 0x0000001fff027819 */ /* 0x000fc4000001141d */
[----:B------:R-:W-:Y:S02]  /*13f20*/  LOP3.LUT R13, R15, 0xfffffff8, RZ, 0xc0, !PT ;  /* 0xfffffff80f0d7812 */ /* 0x000fe400078ec0ff */
[----:B------:R-:W-:Y:S02]  /*13f30*/  SHF.L.U32 R0, R0, 0x6, RZ ;  /* 0x0000000600007819 */ /* 0x000fe400000006ff */
[----:B------:R-:W-:Y:S02]  /*13f40*/  LEA.HI R2, R2, R29, RZ, 0x2 ;  /* 0x0000001d02027211 */ /* 0x000fe400078f10ff */
[----:B------:R-:W-:Y:S02]  /*13f50*/  SHF.R.S32.HI R7, RZ, 0x1f, R0 ;  /* 0x0000001fff077819 */ /* 0x000fe40000011400 */
[----:B------:R-:W-:Y:S02]  /*13f60*/  IADD3 R0, P5, P1, R0, R16, R27 ;  /* 0x0000001000007210 */ /* 0x000fe400079be01b */
[----:B------:R-:W-:-:S02]  /*13f70*/  SHF.R.S32.HI R2, RZ, 0x2, R2 ;  /* 0x00000002ff027819 */ /* 0x000fc40000011402 */
[----:B------:R-:W-:Y:S02]  /*13f80*/  SHF.R.S32.HI R16, RZ, 0x1f, R27 ;  /* 0x0000001fff107819 */ /* 0x000fe4000001141b */
[----:B------:R-:W-:Y:S02]  /*13f90*/  IADD3 R4, -R13, R4, RZ ;  /* 0x000000040d047210 */ /* 0x000fe40007ffe1ff */
[----:B------:R-:W-:Y:S02]  /*13fa0*/  LEA R11, R11, R2, 0x4 ;  /* 0x000000020b0b7211 */ /* 0x000fe400078e20ff */
[----:B------:R-:W-:Y:S01]  /*13fb0*/  IADD3.X R16, R7, R17, R16, P5, P1 ;  /* 0x0000001107107210 */ /* 0x000fe20002fe2410 */
[----:B--2---:R-:W-:Y:S06]  /*13fc0*/  @P6 BRA `(.L_x_316) ;  /* 0x0000000000486947 */ /* 0x004fec0003800000 */
        /* <DEDUP_REMOVED lines=18> */
.L_x_316:
[----:B------:R-:W-:Y:S05]  /*140f0*/  BSYNC B0 ;  /* 0x0000000000007941 */ /* 0x000fea0003800000 */
.L_x_315:
        /* <DEDUP_REMOVED lines=12> */
[----:B------:R1:W4:Y:S01]  /*141c0*/  LDS.128 R12, [R242+0x2000] ;  /* 0x00200000f20c7984 */ /* 0x0003220000000c00 */
[----:B------:R-:W-:Y:S01]  /*141d0*/  IADD3.X R7, R4, UR7, RZ, P1, !PT ;  /* 0x0000000704077c10 */ /* 0x000fe20008ffe4ff */
[----:B------:R-:W-:Y:S01]  /*141e0*/  BSSY B0, `(.L_x_317) ;  /* 0x000001a000007945 */ /* 0x000fe20003800000 */
[----:B------:R-:W-:Y:S01]  /*141f0*/  ISETP.GE.AND P1, PT, R5, UR6, PT ;  /* 0x0000000605007c0c */ /* 0x000fe2000bf26270 */
[----:B------:R-:W-:-:S02]  /*14200*/  IMAD.WIDE R2, R2, 0x40, R8 ;  /* 0x0000004002027825 */ /* 0x000fc400078e0208 */
[----:B------:R1:W1:Y:S02]  /*14210*/  LDS.128 R8, [R242+0x4000] ;  /* 0x00400000f2087984 */ /* 0x0002640000000c00 */
        /* <DEDUP_REMOVED lines=19> */
[----:B----4-:R2:W-:Y:S04]  /*14350*/  @!P5 STG.E.128 desc[UR34][R32.64+0x80], R12 ;  /* 0x0000800c2000d986 */ /* 0x0105e8000c101d22 */
[----:B-1----:R2:W-:Y:S04]  /*14360*/  @!P4 STG.E.128 desc[UR34][R32.64+0x100], R8 ;  /* 0x000100082000c986 */ /* 0x0025e8000c101d22 */
[----:B------:R2:W-:Y:S02]  /*14370*/  @!P3 STG.E.128 desc[UR34][R32.64+0x180], R4 ;  /* 0x000180042000b986 */ /* 0x0005e4000c101d22 */
.L_x_318:
[----:B------:R-:W-:Y:S05]  /*14380*/  BSYNC B0 ;  /* 0x0000000000007941 */ /* 0x000fea0003800000 */
.L_x_317:
[----:B--2---:R2:W2:Y:S01]  /*14390*/  LDS.128 R16, [R242+0x800] ;  /* 0x00080000f2107984 */ /* 0x0044a20000000c00 */
[----:B------:R-:W-:Y:S03]  /*143a0*/  BSSY B0, `(.L_x_319) ;  /* 0x000001a000007945 */ /* 0x000fe60003800000 */
[----:B----4-:R4:W2:Y:S04]  /*143b0*/  LDS.128 R12, [R242+0x2800] ;  /* 0x00280000f20c7984 */ /* 0x0108a80000000c00 */
[----:B-1----:R4:W1:Y:S04]  /*143c0*/  LDS.128 R8, [R242+0x4800] ;  /* 0x00480000f2087984 */ /* 0x0028680000000c00 */
[----:B------:R4:W1:Y:S01]  /*143d0*/  LDS.128 R4, [R242+0x6800] ;  /* 0x00680000f2047984 */ /* 0x0008620000000c00 */
        /* <DEDUP_REMOVED lines=20> */
[----:B-1----:R2:W-:Y:S04]  /*14520*/  @!P3 STG.E.128 desc[UR34][R32.64+0x100], R8 ;  /* 0x000100082000b986 */ /* 0x0025e8000c101d22 */
[----:B------:R2:W-:Y:S02]  /*14530*/  @!P2 STG.E.128 desc[UR34][R32.64+0x180], R4 ;  /* 0x000180042000a986 */ /* 0x0005e4000c101d22 */
.L_x_320:
[----:B------:R-:W-:Y:S05]  /*14540*/  BSYNC B0 ;  /* 0x0000000000007941 */ /* 0x000fea0003800000 */
.L_x_319:
[----:B--2---:R2:W2:Y:S01]  /*14550*/  LDS.128 R16, [R242+0x1000] ;  /* 0x00100000f2107984 */ /* 0x0044a20000000c00 */
[----:B------:R-:W-:Y:S03]  /*14560*/  BSSY B0, `(.L_x_321) ;  /* 0x000001a000007945 */ /* 0x000fe60003800000 */
[----:B------:R2:W2:Y:S04]  /*14570*/  LDS.128 R12, [R242+0x3000] ;  /* 0x00300000f20c7984 */ /* 0x0004a80000000c00 */
        /* <DEDUP_REMOVED lines=24> */
.L_x_322:
[----:B------:R-:W-:Y:S05]  /*14700*/  BSYNC B0 ;  /* 0x0000000000007941 */ /* 0x000fea0003800000 */
.L_x_321:
[----:B-12---:R1:W2:Y:S04]  /*14710*/  LDS.128 R8, [R242+0x3800] ;  /* 0x00380000f2087984 */ /* 0x0062a80000000c00 */
[----:B------:R1:W1:Y:S04]  /*14720*/  LDS.128 R4, [R242+0x5800] ;  /* 0x00580000f2047984 */ /* 0x0002680000000c00 */
        /* <DEDUP_REMOVED lines=19> */
[----:B---3--:R3:W-:Y:S04]  /*14860*/  @!P3 STG.E.128 desc[UR34][R2.64], R20 ;  /* 0x000000140200b986 */ /* 0x0087e8000c101d22 */
[----:B--2---:R3:W-:Y:S04]  /*14870*/  @!P2 STG.E.128 desc[UR34][R2.64+0x80], R8 ;  /* 0x000080080200a986 */ /* 0x0047e8000c101d22 */
[----:B-1----:R3:W-:Y:S02]  /*14880*/  @!P1 STG.E.128 desc[UR34][R2.64+0x100], R4 ;  /* 0x0001000402009986 */ /* 0x0027e4000c101d22 */
[----:B------:R-:W-:Y:S05]  /*14890*/  @P0 EXIT ;  /* 0x000000000000094d */ /* 0x000fea0003800000 */
[----:B------:R-:W-:Y:S01]  /*148a0*/  STG.E.128 desc[UR34][R2.64+0x180], R12 ;  /* 0x0001800c02007986 */ /* 0x000fe2000c101d22 */
[----:B------:R-:W-:Y:S05]  /*148b0*/  EXIT ;  /* 0x000000000000794d */ /* 0x000fea0003800000 */
.L_x_323:
        /* <DEDUP_REMOVED lines=12> */
.L_x_2392:


//--------------------- .text._ZN5flash16flash_fwd_kernelI23Flash_fwd_kernel_traitsILi256ELi128ELi64ELi8ELb0ELb0EN7cutlass6half_tE19Flash_kernel_traitsILi256ELi128ELi64ELi8ES3_EELb0ELb0ELb0ELb0ELb0ELb1ELb0ELb0EEEvNS_16Flash_fwd_paramsE --------------------------
	.section	.text._ZN5flash16flash_fwd_kernelI23Flash_fwd_kernel_traitsILi256ELi128ELi64ELi8ELb0ELb0EN7cutlass6half_tE19Flash_kernel_traitsILi256ELi128ELi64ELi8ES3_EELb0ELb0ELb0ELb0ELb0ELb1ELb0ELb0EEEvNS_16Flash_fwd_paramsE,"ax",@progbits
	.align	128
        .global         _ZN5flash16flash_fwd_kernelI23Flash_fwd_kernel_traitsILi256ELi128ELi64ELi8ELb0ELb0EN7cutlass6half_tE19Flash_kernel_traitsILi256ELi128ELi64ELi8ES3_EELb0ELb0ELb0ELb0ELb0ELb1ELb0ELb0EEEvNS_16Flash_fwd_paramsE
        .type           _ZN5flash16flash_fwd_kernelI23Flash_fwd_kernel_traitsILi256ELi128ELi64ELi8ELb0ELb0EN7cutlass6half_tE19Flash_kernel_traitsILi256ELi128ELi64ELi8ES3_EELb0ELb0ELb0ELb0ELb0ELb1ELb0ELb0EEEvNS_16Flash_fwd_paramsE,@function
        .size           _ZN5flash16flash_fwd_kernelI23Flash_fwd_kernel_traitsILi256ELi128ELi64ELi8ELb0ELb0EN7cutlass6half_tE19Flash_kernel_traitsILi256ELi128ELi64ELi8ES3_EELb0ELb0ELb0ELb0ELb0ELb1ELb0ELb0EEEvNS_16Flash_fwd_paramsE,(.L_x_2393 - _ZN5flash16flash_fwd_kernelI23Flash_fwd_kernel_traitsILi256ELi128ELi64ELi8ELb0ELb0EN7cutlass6half_tE19Flash_kernel_traitsILi256ELi128ELi64ELi8ES3_EELb0ELb0ELb0ELb0ELb0ELb1ELb0ELb0EEEvNS_16Flash_fwd_paramsE)
        .other          _ZN5flash16flash_fwd_kernelI23Flash_fwd_kernel_traitsILi256ELi128ELi64ELi8ELb0ELb0EN7cutlass6half_tE19Flash_kernel_traitsILi256ELi128ELi64ELi8ES3_EELb0ELb0ELb0ELb0ELb0ELb1ELb0ELb0EEEvNS_16Flash_fwd_paramsE,@"STO_CUDA_ENTRY STV_DEFAULT"
_ZN5flash16flash_fwd_kernelI23Flash_fwd_kernel_traitsILi256ELi128ELi64ELi8ELb0ELb0EN7cutlass6half_tE19Flash_kernel_traitsILi256ELi128ELi64ELi8ES3_EELb0ELb0ELb0ELb0ELb0ELb1ELb0ELb0EEEvNS_16Flash_fwd_paramsE:
.text._ZN5flash16flash_fwd_kernelI23Flash_fwd_kernel_traitsILi256ELi128ELi64ELi8ELb0ELb0EN7cutlass6half_tE19Flash_kernel_traitsILi256ELi128ELi64ELi8ES3_EELb0ELb0ELb0ELb0ELb0ELb1ELb0ELb0EEEvNS_16Flash_fwd_paramsE:
        /* <DEDUP_REMOVED lines=55> */
.L_x_324:
[----:B------:R-:W-:-:S05]  /*0370*/  ULDC UR7, c[0x0][0x2c8] ;  /* 0x0000b20000077ab9 */ /* 0x000fca0000000800 */
.L_x_325:
        /* <DEDUP_REMOVED lines=28> */
[----:B------:R-:W2:Y:S01]  /*0540*/  S2R R4, SR_CTAID.Z ;  /* 0x0000000000047919 */ /* 0x000ea20000002700 */
[----:B------:R-:W-:Y:S01]  /*0550*/  UISETP.NE.AND UP0, UPT, UR15, -0x1, UPT ;  /* 0xffffffff0f00788c */ /* 0x000fe2000bf05270 */
[----:B------:R-:W-:Y:S01]  /*0560*/  SHF.R.S32.HI R10, RZ, 0x1f, R3 ;  /* 0x0000001fff0a7819 */ /* 0x000fe20000011403 */
[----:B------:R-:W-:Y:S01]  /*0570*/  ULEA.HI.SX32 UR13, UR12, 0xffffffff, 0x1a ;  /* 0xffffffff0c0d7891 */ /* 0x000fe2000f8fd23f */
[----:B------:R-:W-:Y:S02]  /*0580*/  IMAD.U32 R17, RZ, RZ, UR16 ;  /* 0x00000010ff117e24 */ /* 0x000fe4000f8e00ff */
[----:B------:R-:W-:Y:S01]  /*0590*/  LEA.HI R25, R10, R3, RZ, 0x6 ;  /* 0x000000030a197211 */ /* 0x000fe200078f30ff */
[----:B------:R-:W-:-:S04]  /*05a0*/  UIMAD UR14, UR13, -0x40, UR21 ;  /* 0xffffffc00d0e78a4 */ /* 0x000fc8000f8e0215 */
[----:B------:R-:W-:Y:S01]  /*05b0*/  IMAD.SHL.U32 R25, R25, 0x8, RZ ;  /* 0x0000000819197824 */ /* 0x000fe200078e00ff */
[----:B------:R-:W-:Y:S01]  /*05c0*/  @UP0 ULDC.64 UR4, c[0x0][0x240] ;  /* 0x0000900000040ab9 */ /* 0x000fe20000000a00 */
[----:B------:R-:W-:Y:S02]  /*05d0*/  @!UP0 USHF.R.S32.HI UR9, URZ, 0x1f, UR20 ;  /* 0x0000001f3f098899 */ /* 0x000fe40008011414 */
[----:B------:R-:W-:-:S04]  /*05e0*/  @UP0 UIMAD.WIDE.U32 UR10, UR15, UR4, URZ ;  /* 0x000000040f0a02a5 */ /* 0x000fc8000f8e003f */
[----:B------:R-:W-:Y:S02]  /*05f0*/  @UP0 UIMAD UR4, UR15, UR5, UR11 ;  /* 0x000000050f0402a4 */ /* 0x000fe4000f8e020b */
[----:B------:R-:W-:Y:S01]  /*0600*/  UIADD3 UR5, -UR6, UR17, URZ ;  /* 0x0000001106057290 */ /* 0x000fe2000fffe13f */
[----:B-1----:R-:W-:Y:S02]  /*0610*/  IABS R9, R19 ;  /* 0x0000001300097213 */ /* 0x002fe40000000000 */
[----:B------:R-:W-:Y:S01]  /*0620*/  @!UP0 ULDC.64 UR6, c[0x0][0x228] ;  /* 0x00008a0000068ab9 */ /* 0x000fe20000000a00 */
[----:B------:R-:W-:Y:S01]  /*0630*/  USHF.R.S32.HI UR11, URZ, 0x1f, UR8 ;  /* 0x0000001f3f0b7899 */ /* 0x000fe20008011408 */
[----:B------:R-:W1:Y:S01]  /*0640*/  I2F.RP R2, R9 ;  /* 0x0000000900027306 */ /* 0x000e620000209400 */
[----:B------:R-:W-:Y:S02]  /*0650*/  @!UP0 UIMAD UR9, UR9, UR6, URZ ;  /* 0x00000006090982a4 */ /* 0x000fe4000f8e023f */
[----:B------:R-:W-:Y:S01]  /*0660*/  @!UP0 UIMAD.WIDE.U32 UR26, UR20, UR6, URZ ;  /* 0x00000006141a82a5 */ /* 0x000fe2000f8e003f */
[----:B--2---:R-:W-:Y:S01]  /*0670*/  IABS R4, R4 ;  /* 0x0000000400047213 */ /* 0x004fe20000000000 */
[----:B------:R-:W-:-:S03]  /*0680*/  @!UP0 UIMAD UR9, UR20, UR7, UR9 ;  /* 0x00000007140982a4 */ /* 0x000fc6000f8e0209 */
[----:B------:R-:W-:Y:S01]  /*0690*/  ULDC.64 UR6, c[0x0][0x258] ;  /* 0x0000960000067ab9 */ /* 0x000fe20000000a00 */
[----:B------:R-:W-:Y:S01]  /*06a0*/  @!UP0 UIADD3 UR4, UR27, UR9, URZ ;  /* 0x000000091b048290 */ /* 0x000fe2000fffe03f */
[----:B------:R-:W-:Y:S01]  /*06b0*/  IMAD.U32 R20, RZ, RZ, UR6 ;  /* 0x00000006ff147e24 */ /* 0x000fe2000f8e00ff */
[----:B------:R-:W-:Y:S01]  /*06c0*/  @!UP0 UMOV UR10, UR26 ;  /* 0x0000001a000a8c82 */ /* 0x000fe20008000000 */
[----:B------:R-:W-:Y:S01]  /*06d0*/  UIMAD UR11, UR11, UR6, URZ ;  /* 0x000000060b0b72a4 */ /* 0x000fe2000f8e023f */
[----:B-1----:R-:W1:Y:S02]  /*06e0*/  MUFU.RCP R6, R2 ;  /* 0x0000000200067308 */ /* 0x002e640000001000 */
[----:B------:R-:W-:Y:S01]  /*06f0*/  UMOV UR6, 0x400 ;  /* 0x0000040000067882 */ /* 0x000fe20000000000 */
[----:B------:R-:W-:Y:S02]  /*0700*/  UIMAD UR7, UR8, UR7, UR11 ;  /* 0x00000007080772a4 */ /* 0x000fe4000f8e020b */
[----:B------:R-:W-:-:S11]  /*0710*/  UISETP.NE.AND UP0, UPT, UR25, -0x1, UPT ;  /* 0xffffffff1900788c */ /* 0x000fd6000bf05270 */
[----:B------:R-:W-:Y:S01]  /*0720*/  @UP0 UIADD3 UR23, UR22, UR25, URZ ;  /* 0x0000001916170290 */ /* 0x000fe2000fffe03f */
[----:B-1----:R-:W-:Y:S01]  /*0730*/  VIADD R6, R6, 0xffffffe ;  /* 0x0ffffffe06067836 */ /* 0x002fe20000000000 */
[----:B------:R-:W-:-:S03]  /*0740*/  @UP0 UIADD3 UR25, UR22, UR25, URZ ;  /* 0x0000001916190290 */ /* 0x000fc6000fffe03f */
[----:B------:R-:W1:Y:S02]  /*0750*/  F2I.FTZ.U32.TRUNC.NTZ R7, R6 ;  /* 0x0000000600077305 */ /* 0x000e64000021f000 */
[----:B-1----:R-:W-:Y:S02]  /*0760*/  IMAD.MOV R0, RZ, RZ, -R7 ;  /* 0x000000ffff007224 */ /* 0x002fe400078e0a07 */
[----:B------:R-:W-:Y:S02]  /*0770*/  IMAD.MOV.U32 R6, RZ, RZ, RZ ;  /* 0x000000ffff067224 */ /* 0x000fe400078e00ff */
[----:B------:R-:W-:Y:S01]  /*0780*/  IMAD R5, R0, R9, RZ ;  /* 0x0000000900057224 */ /* 0x000fe200078e02ff */
[----:B------:R-:W-:-:S03]  /*0790*/  LEA.HI R0, R10, R3, RZ, 0x3 ;  /* 0x000000030a007211 */ /* 0x000fc600078f18ff */
[----:B------:R-:W-:Y:S01]  /*07a0*/  IMAD.HI.U32 R5, R7, R5, R6 ;  /* 0x0000000507057227 */ /* 0x000fe200078e0006 */
[----:B------:R-:W-:Y:S02]  /*07b0*/  SHF.R.S32.HI R32, RZ, 0x3, R0 ;  /* 0x00000003ff207819 */ /* 0x000fe40000011400 */
[----:B------:R-:W-:Y:S02]  /*07c0*/  LOP3.LUT R0, R0, 0xfffffff8, RZ, 0xc0, !PT ;  /* 0xfffffff800007812 */ /* 0x000fe400078ec0ff */
[C---:B------:R-:W-:Y:S01]  /*07d0*/  ISETP.GE.AND P3, PT, R32.reuse, UR5, PT ;  /* 0x0000000520007c0c */ /* 0x040fe2000bf66270 */
[----:B------:R-:W-:Y:S01]  /*07e0*/  IMAD.HI.U32 R2, R5, R4, RZ ;  /* 0x0000000405027227 */ /* 0x000fe200078e00ff */
[----:B------:R-:W-:Y:S02]  /*07f0*/  ISETP.GE.AND P6, PT, R32, UR14, PT ;  /* 0x0000000e20007c0c */ /* 0x000fe4000bfc6270 */
[----:B------:R-:W-:Y:S01]  /*0800*/  SHF.R.S32.HI R33, RZ, 0x1f, R32 ;  /* 0x0000001fff217819 */ /* 0x000fe20000011420 */
[----:B------:R-:W-:-:S02]  /*0810*/  IMAD.MOV R14, RZ, RZ, -R2 ;  /* 0x000000ffff0e7224 */ /* 0x000fc400078e0a02 */
[----:B------:R-:W-:Y:S02]  /*0820*/  IMAD.IADD R0, R3, 0x1, -R0 ;  /* 0x0000000103007824 */ /* 0x000fe400078e0a00 */
[C---:B------:R-:W-:Y:S02]  /*0830*/  IMAD R14, R9.reuse, R14, R4 ;  /* 0x0000000e090e7224 */ /* 0x040fe400078e0204 */
[----:B------:R-:W-:Y:S02]  /*0840*/  IMAD.SHL.U32 R30, R0, 0x8, RZ ;  /* 0x00000008001e7824 */ /* 0x000fe400078e00ff */
[----:B------:R-:W1:Y:S01]  /*0850*/  @!P3 LDC.64 R6, c[0x0][0x240] ;  /* 0x00009000ff06bb82 */ /* 0x000e620000000a00 */
[----:B------:R-:W-:Y:S01]  /*0860*/  ISETP.GT.U32.AND P5, PT, R9, R14, PT ;  /* 0x0000000e0900720c */ /* 0x000fe20003fa4070 */
[----:B------:R-:W-:Y:S01]  /*0870*/  VIADD R8, R32, 0x20 ;  /* 0x0000002020087836 */ /* 0x000fe20000000000 */
[----:B------:R-:W-:Y:S01]  /*0880*/  SHF.R.S32.HI R31, RZ, 0x1f, R30 ;  /* 0x0000001fff1f7819 */ /* 0x000fe2000001141e */
[----:B------:R-:W2:Y:S01]  /*0890*/  @!P6 S2R R13, SR_CgaCtaId ;  /* 0x00000000000de919 */ /* 0x000ea20000008800 */
[----:B------:R-:W-:Y:S01]  /*08a0*/  IADD3 R22, P0, R30, UR10, RZ ;  /* 0x0000000a1e167c10 */ /* 0x000fe2000ff1e0ff */
[----:B------:R-:W-:Y:S01]  /*08b0*/  IMAD.WIDE R16, R17, 0x80, R32 ;  /* 0x0000008011107825 */ /* 0x000fe200078e0220 */
[----:B------:R-:W-:Y:S01]  /*08c0*/  ISETP.GE.AND P2, PT, R8, UR5, PT ;  /* 0x0000000508007c0c */ /* 0x000fe2000bf46270 */
[----:B------:R-:W3:Y:S01]  /*08d0*/  @!P3 LDC.64 R4, c[0x0][0x210] ;  /* 0x00008400ff04bb82 */ /* 0x000ee20000000a00 */
[----:B------:R-:W-:Y:S01]  /*08e0*/  IADD3.X R23, R31, UR4, RZ, P0, !PT ;  /* 0x000000041f177c10 */ /* 0x000fe200087fe4ff */
[----:B------:R-:W-:Y:S01]  /*08f0*/  VIADD R12, R32, 0x40 ;  /* 0x00000040200c7836 */ /* 0x000fe20000000000 */
[----:B------:R-:W-:Y:S01]  /*0900*/  @UP0 ULDC.64 UR10, c[0x0][0x248] ;  /* 0x00009200000a0ab9 */ /* 0x000fe20000000a00 */
[----:B------:R-:W-:-:S02]  /*0910*/  IMAD.SHL.U32 R237, R0, 0x40, RZ ;  /* 0x0000004000ed7824 */ /* 0x000fc400078e00ff */
[----:B------:R-:W-:Y:S01]  /*0920*/  @!P5 IMAD.IADD R14, R14, 0x1, -R9 ;  /* 0x000000010e0ed824 */ /* 0x000fe200078e0a09 */
[----:B------:R-:W-:Y:S01]  /*0930*/  ISETP.GE.AND P1, PT, R12, UR5, PT ;  /* 0x000000050c007c0c */ /* 0x000fe2000bf26270 */
[----:B------:R-:W-:Y:S01]  /*0940*/  IMAD.WIDE.U32 R20, R20, UR8, R22 ;  /* 0x0000000814147c25 */ /* 0x000fe2000f8e0016 */
[----:B------:R-:W4:Y:S01]  /*0950*/  S2UR UR4, SR_CgaCtaId ;  /* 0x00000000000479c3 */ /* 0x000f220000008800 */
[----:B------:R-:W-:Y:S02]  /*0960*/  LOP3.LUT R237, R237, 0x1c0, RZ, 0xc0, !PT ;  /* 0x000001c0eded7812 */ /* 0x000fe400078ec0ff */
[----:B------:R-:W-:Y:S01]  /*0970*/  ISETP.GE.U32.AND P4, PT, R14, R9, PT ;  /* 0x000000090e00720c */ /* 0x000fe20003f86070 */
[----:B------:R-:W-:Y:S01]  /*0980*/  VIADD R9, R32, 0x60 ;  /* 0x0000006020097836 */ /* 0x000fe20000000000 */
[----:B------:R-:W-:Y:S01]  /*0990*/  @!P2 MOV R24, 0x400 ;  /* 0x000004000018a802 */ /* 0x000fe20000000f00 */
[----:B------:R-:W-:Y:S02]  /*09a0*/  VIADD R23, R21, UR7 ;  /* 0x0000000715177c36 */ /* 0x000fe40008000000 */
[----:B-1----:R-:W-:Y:S01]  /*09b0*/  @!P3 IMAD R11, R17, R6, RZ ;  /* 0x00000006110bb224 */ /* 0x002fe200078e02ff */
[----:B------:R-:W-:Y:S01]  /*09c0*/  ISETP.GE.AND P0, PT, R9, UR5, PT ;  /* 0x0000000509007c0c */ /* 0x000fe2000bf06270 */
[----:B------:R-:W-:Y:S01]  /*09d0*/  @!P3 IMAD.MOV.U32 R22, RZ, RZ, R20 ;  /* 0x000000ffff16b224 */ /* 0x000fe200078e0014 */
[----:B------:R-:W1:Y:S01]  /*09e0*/  @!P2 S2R R9, SR_CgaCtaId ;  /* 0x000000000009a919 */ /* 0x000e620000008800 */
[----:B------:R-:W-:-:S02]  /*09f0*/  @!P3 IMAD R7, R16, R7, R11 ;  /* 0x000000071007b224 */ /* 0x000fc400078e020b */
[----:B------:R-:W-:Y:S01]  /*0a00*/  @!P3 IMAD.WIDE.U32 R14, R16, R6, R22 ;  /* 0x00000006100eb225 */ /* 0x000fe200078e0016 */
[----:B------:R-:W5:Y:S03]  /*0a10*/  @!P1 S2R R29, SR_CgaCtaId ;  /* 0x00000000001d9919 */ /* 0x000f660000008800 */
[----:B------:R-:W-:Y:S02]  /*0a20*/  @!P3 IMAD.IADD R12, R15, 0x1, R7 ;  /* 0x000000010f0cb824 */ /* 0x000fe400078e0207 */
[----:B------:R-:W-:Y:S01]  /*0a30*/  @!P5 VIADD R2, R2, 0x1 ;  /* 0x000000010202d836 */ /* 0x000fe20000000000 */
[----:B------:R-:W5:Y:S01]  /*0a40*/  @!P2 LDC.64 R6, c[0x0][0x240] ;  /* 0x00009000ff06ab82 */ /* 0x000f620000000a00 */
[----:B---3--:R-:W-:Y:S01]  /*0a50*/  @!P3 LEA R34, P5, R14, R4, 0x1 ;  /* 0x000000040e22b211 */ /* 0x008fe200078a08ff */
[----:B------:R-:W3:Y:S01]  /*0a60*/  @!P0 S2R R27, SR_CgaCtaId ;  /* 0x00000000001b8919 */ /* 0x000ee20000008800 */
[----:B------:R-:W-:Y:S01]  /*0a70*/  @!P6 MOV R4, 0x400 ;  /* 0x000004000004e802 */ /* 0x000fe20000000f00 */
[----:B------:R-:W-:Y:S01]  /*0a80*/  @P4 VIADD R2, R2, 0x1 ;  /* 0x0000000102024836 */ /* 0x000fe20000000000 */
[----:B------:R-:W-:Y:S01]  /*0a90*/  @!P3 LEA.HI.X R35, R14, R5, R12, 0x1, P5 ;  /* 0x000000050e23b211 */ /* 0x000fe200028f0c0c */
[----:B------:R-:W-:Y:S01]  /*0aa0*/  IMAD.SHL.U32 R5, R32, 0x40, RZ ;  /* 0x0000004020057824 */ /* 0x000fe200078e00ff */
[----:B------:R-:W-:Y:S01]  /*0ab0*/  @!P2 IADD3 R11, P4, R16, 0x20, RZ ;  /* 0x00000020100ba810 */ /* 0x000fe20007f9e0ff */
[----:B----4-:R-:W-:Y:S01]  /*0ac0*/  ULEA UR4, UR4, UR6, 0x18 ;  /* 0x0000000604047291 */ /* 0x010fe2000f8ec03f */
[----:B------:R-:W-:Y:S01]  /*0ad0*/  ISETP.GE.AND P5, PT, R8, UR14, PT ;  /* 0x0000000e08007c0c */ /* 0x000fe2000bfa6270 */
[----:B------:R-:W-:Y:S01]  /*0ae0*/  @UP0 UIMAD.WIDE.U32 UR6, UR23, UR10, URZ ;  /* 0x0000000a170602a5 */ /* 0x000fe2000f8e003f */
[----:B------:R-:W-:Y:S01]  /*0af0*/  LOP3.LUT R5, R5, 0x1c0, RZ, 0xc0, !PT ;  /* 0x000001c005057812 */ /* 0x000fe200078ec0ff */
[----:B------:R-:W-:Y:S01]  /*0b00*/  @!P2 IMAD.X R37, RZ, RZ, R17, P4 ;  /* 0x000000ffff25a224 */ /* 0x000fe200020e0611 */
[----:B--2---:R-:W-:Y:S01]  /*0b10*/  @!P6 LEA R13, R13, R4, 0x18 ;  /* 0x000000040d0de211 */ /* 0x004fe200078ec0ff */
[----:B------:R-:W-:Y:S01]  /*0b20*/  @UP0 UIMAD UR23, UR23, UR11, URZ ;  /* 0x0000000b171702a4 */ /* 0x000fe2000f8e023f */
[----:B------:R-:W-:Y:S01]  /*0b30*/  LOP3.LUT R39, R5, 0x38, R30, 0xf8, !PT ;  /* 0x0000003805277812 */ /* 0x000fe200078ef81e */
[----:B------:R-:W-:Y:S01]  /*0b40*/  IMAD.SHL.U32 R26, R32, 0x8, RZ ;  /* 0x00000008201a7824 */ /* 0x000fe200078e00ff */
[----:B------:R-:W-:Y:S01]  /*0b50*/  SHF.R.U32.HI R18, RZ, 0x3, R5 ;  /* 0x00000003ff127819 */ /* 0x000fe20000011605 */
[----:B------:R-:W-:Y:S01]  /*0b60*/  @UP0 UIADD3 UR23, UR7, UR23, URZ ;  /* 0x0000001707170290 */ /* 0x000fe2000fffe03f */
[----:B------:R-:W2:Y:S01]  /*0b70*/  @!P2 LDC.64 R4, c[0x0][0x210] ;  /* 0x00008400ff04ab82 */ /* 0x000ea20000000a00 */
[----:B------:R-:W-:Y:S01]  /*0b80*/  LEA.HI R12, R10, R3, RZ, 0x4 ;  /* 0x000000030a0c7211 */ /* 0x000fe200078f20ff */
[----:B------:R-:W-:Y:S01]  /*0b90*/  @UP0 UMOV UR24, UR6 ;  /* 0x0000000600180c82 */ /* 0x000fe20008000000 */
[----:B------:R-:W-:-:S02]  /*0ba0*/  LOP3.LUT R18, R39, R18, RZ, 0x3c, !PT ;  /* 0x0000001227127212 */ /* 0x000fc400078e3cff */
[----:B-1----:R-:W-:Y:S01]  /*0bb0*/  @!P2 LEA R9, R9, R24, 0x18 ;  /* 0x000000180909a211 */ /* 0x002fe200078ec0ff */
[-C--:B-----5:R-:W-:Y:S01]  /*0bc0*/  @!P2 IMAD R14, R37, R6.reuse, RZ ;  /* 0x00000006250ea224 */ /* 0x0a0fe200078e02ff */
[----:B------:R-:W-:Y:S01]  /*0bd0*/  LOP3.LUT R18, R18, 0xfffffe00, R25, 0xf8, !PT ;  /* 0xfffffe0012127812 */ /* 0x000fe200078ef819 */
[----:B------:R-:W-:Y:S01]  /*0be0*/  @!P2 IMAD.MOV.U32 R24, RZ, RZ, R20 ;  /* 0x000000ffff18a224 */ /* 0x000fe200078e0014 */
[----:B------:R-:W-:Y:S01]  /*0bf0*/  SHF.R.S32.HI R15, RZ, 0x4, R12 ;  /* 0x00000004ff0f7819 */ /* 0x000fe2000001140c */
[----:B------:R-:W-:Y:S01]  /*0c00*/  @!P2 IMAD.MOV.U32 R25, RZ, RZ, R23 ;  /* 0x000000ffff19a224 */ /* 0x000fe200078e0017 */
[----:B------:R-:W-:Y:S01]  /*0c10*/  LEA R240, R18, UR4, 0x1 ;  /* 0x0000000412f07c11 */ /* 0x000fe2000f8e08ff */
[C---:B------:R-:W-:Y:S01]  /*0c20*/  @!P2 IMAD R7, R11.reuse, R7, R14 ;  /* 0x000000070b07a224 */ /* 0x040fe200078e020e */
[----:B------:R-:W-:Y:S01]  /*0c30*/  ISETP.GE.AND P4, PT, R8, UR14, PT ;  /* 0x0000000e08007c0c */ /* 0x000fe2000bf86270 */
[----:B------:R-:W-:Y:S01]  /*0c40*/  @!P2 IMAD.WIDE.U32 R24, R11, R6, R24 ;  /* 0x000000060b18a225 */ /* 0x000fe200078e0018 */
[C---:B------:R-:W-:Y:S01]  /*0c50*/  LEA.HI R8, R12.reuse, R15, RZ, 0x1 ;  /* 0x0000000f0c087211 */ /* 0x040fe200078f08ff */
[----:B------:R-:W1:Y:S01]  /*0c60*/  @!P5 S2R R11, SR_CgaCtaId ;  /* 0x00000000000bd919 */ /* 0x000e620000008800 */
[----:B------:R-:W-:Y:S01]  /*0c70*/  @!P1 MOV R6, 0x400 ;  /* 0x0000040000069802 */ /* 0x000fe20000000f00 */
[----:B------:R-:W-:Y:S01]  /*0c80*/  @!P2 IMAD.IADD R14, R25, 0x1, R7 ;  /* 0x00000001190ea824 */ /* 0x000fe200078e0207 */
[----:B------:R-:W-:Y:S01]  /*0c90*/  LOP3.LUT R12, R12, 0xfffffff0, RZ, 0xc0, !PT ;  /* 0xfffffff00c0c7812 */ /* 0x000fe200078ec0ff */
[----:B------:R-:W-:Y:S01]  /*0ca0*/  @!PT LDS RZ, [RZ] ;  /* 0x00000000fffff984 */ /* 0x000fe20000000800 */
[----:B------:R-:W-:Y:S01]  /*0cb0*/  @!PT LDS RZ, [RZ] ;  /* 0x00000000fffff984 */ /* 0x000fe20000000800 */
[----:B------:R-:W-:Y:S01]  /*0cc0*/  @!PT LDS RZ, [RZ] ;  /* 0x00000000fffff984 */ /* 0x000fe20000000800 */
[----:B------:R-:W-:Y:S01]  /*0cd0*/  @!P3 LDGSTS.E.BYPASS.LTC128B.128 [R240], desc[UR18][R34.64] ;  /* 0x0000000022f0bfae */ /* 0x000fe2000b901d52 */
[----:B------:R-:W-:Y:S01]  /*0ce0*/  @!P1 LEA R29, R29, R6, 0x18 ;  /* 0x000000061d1d9211 */ /* 0x000fe200078ec0ff */
[----:B------:R-:W-:Y:S01]  /*0cf0*/  @!P2 IMAD R7, R18, 0x2, R9 ;  /* 0x000000021207a824 */ /* 0x000fe200078e0209 */
[----:B------:R-:W-:Y:S01]  /*0d00*/  LOP3.LUT R6, R19, UR8, RZ, 0x3c, !PT ;  /* 0x0000000813067c12 */ /* 0x000fe2000f8e3cff */
[----:B------:R-:W-:Y:S01]  /*0d10*/  @!P3 LDGSTS.E.BYPASS.LTC128B.128 [R240+0x4000], desc[UR18][R34.64+0x80] ;  /* 0x0400008022f0bfae */ /* 0x000fe2000b901d52 */
[----:B------:R-:W-:Y:S01]  /*0d20*/  IMAD.IADD R12, R3, 0x1, -R12 ;  /* 0x00000001030c7824 */ /* 0x000fe200078e0a0c */
[----:B------:R-:W-:Y:S01]  /*0d30*/  LOP3.LUT R8, R8, 0xfffffffe, RZ, 0xc0, !PT ;  /* 0xfffffffe08087812 */ /* 0x000fe200078ec0ff */
[----:B------:R-:W-:Y:S01]  /*0d40*/  @UP0 ULDC.64 UR8, c[0x0][0x250] ;  /* 0x0000940000080ab9 */ /* 0x000fe20000000a00 */
[----:B------:R-:W-:Y:S01]  /*0d50*/  @!P3 LDGSTS.E.BYPASS.LTC128B.128 [R240+0x8000], desc[UR18][R34.64+0x100] ;  /* 0x0800010022f0bfae */ /* 0x000fe2000b901d52 */
[----:B------:R-:W-:Y:S01]  /*0d60*/  @UP0 UIMAD.WIDE.U32 UR26, UR25, UR8, URZ ;  /* 0x00000008191a02a5 */ /* 0x000fe2000f8e003f */
[----:B------:R-:W-:Y:S01]  /*0d70*/  SHF.R.S32.HI R9, RZ, 0x1f, R12 ;  /* 0x0000001fff097819 */ /* 0x000fe2000001140c */
[----:B------:R-:W-:Y:S01]  /*0d80*/  IMAD.IADD R8, R15, 0x1, -R8 ;  /* 0x000000010f087824 */ /* 0x000fe200078e0a08 */
[----:B------:R-:W-:Y:S01]  /*0d90*/  @!P3 LDGSTS.E.BYPASS.LTC128B.128 [R240+0xc000], desc[UR18][R34.64+0x180] ;  /* 0x0c00018022f0bfae */ /* 0x000fe2000b901d52 */
[----:B--2---:R-:W-:Y:S01]  /*0da0*/  @!P2 LEA R36, P3, R24, R4, 0x1 ;  /* 0x000000041824a211 */ /* 0x004fe200078608ff */
[----:B------:R-:W-:Y:S01]  /*0db0*/  @UP0 UIMAD UR25, UR25, UR9, URZ ;  /* 0x00000009191902a4 */ /* 0x000fe2000f8e023f */
[----:B------:R-:W-:-:S02]  /*0dc0*/  @!P0 MOV R4, 0x400 ;  /* 0x0000040000048802 */ /* 0x000fc40000000f00 */
[----:B------:R-:W-:Y:S01]  /*0dd0*/  @!P2 LEA.HI.X R37, R24, R5, R14, 0x1, P3 ;  /* 0x000000051825a211 */ /* 0x000fe200018f0c0e */
[----:B------:R-:W-:Y:S01]  /*0de0*/  @UP0 UIADD3 UR25, UR27, UR25, URZ ;  /* 0x000000191b190290 */ /* 0x000fe2000fffe03f */
[----:B------:R-:W-:Y:S01]  /*0df0*/  ISETP.GE.AND P3, PT, R6, RZ, PT ;  /* 0x000000ff0600720c */ /* 0x000fe20003f66270 */
[----:B------:R-:W2:Y:S01]  /*0e00*/  @!P1 LDC.64 R14, c[0x0][0x240] ;  /* 0x00009000ff0e9b82 */ /* 0x000ea20000000a00 */
[----:B------:R-:W-:Y:S01]  /*0e10*/  LEA.HI R9, R9, R12, RZ, 0x3 ;  /* 0x0000000c09097211 */ /* 0x000fe200078f18ff */
[----:B------:R-:W-:Y:S01]  /*0e20*/  @!P2 LDGSTS.E.BYPASS.LTC128B.128 [R7+0x1000], desc[UR18][R36.64] ;  /* 0x010000002407afae */ /* 0x000fe2000b901d52 */
[----:B---3--:R-:W-:Y:S02]  /*0e30*/  @!P0 LEA R27, R27, R4, 0x18 ;  /* 0x000000041b1b8211 */ /* 0x008fe400078ec0ff */
[----:B------:R-:W-:Y:S01]  /*0e40*/  @!P5 MOV R4, 0x400 ;  /* 0x000004000004d802 */ /* 0x000fe20000000f00 */
[----:B------:R-:W-:Y:S01]  /*0e50*/  @!P2 LDGSTS.E.BYPASS.LTC128B.128 [R7+0x5000], desc[UR18][R36.64+0x80] ;  /* 0x050000802407afae */ /* 0x000fe2000b901d52 */
[----:B------:R-:W-:-:S02]  /*0e60*/  LOP3.LUT R5, R9, 0xfffffff8, RZ, 0xc0, !PT ;  /* 0xfffffff809057812 */ /* 0x000fc400078ec0ff */
[----:B-1----:R-:W-:Y:S01]  /*0e70*/  @!P5 LEA R11, R11, R4, 0x18 ;  /* 0x000000040b0bd211 */ /* 0x002fe200078ec0ff */
[----:B------:R-:W-:Y:S02]  /*0e80*/  @!P2 LDGSTS.E.BYPASS.LTC128B.128 [R7+0x9000], desc[UR18][R36.64+0x100] ;  /* 0x090001002407afae */ /* 0x000fe4000b901d52 */
[----:B------:R-:W-:Y:S01]  /*0e90*/  @!P3 IMAD.MOV R2, RZ, RZ, -R2 ;  /* 0x000000ffff02b224 */ /* 0x000fe200078e0a02 */
[C---:B------:R-:W-:Y:S01]  /*0ea0*/  @!P1 IADD3 R24, P3, R16.reuse, 0x40, RZ ;  /* 0x0000004010189810 */ /* 0x040fe20007f7e0ff */
[----:B------:R1:W-:Y:S01]  /*0eb0*/  @!P2 LDGSTS.E.BYPASS.LTC128B.128 [R7+0xd000], desc[UR18][R36.64+0x180] ;  /* 0x0d0001802407afae */ /* 0x0003e2000b901d52 */
[----:B------:R-:W-:Y:S01]  /*0ec0*/  @!P0 IADD3 R16, P2, R16, 0x60, RZ ;  /* 0x0000006010108810 */ /* 0x000fe20007f5e0ff */
[----:B------:R-:W-:Y:S02]  /*0ed0*/  IMAD.IADD R12, R12, 0x1, -R5 ;  /* 0x000000010c0c7824 */ /* 0x000fe400078e0a05 */
[----:B------:R-:W3:Y:S01]  /*0ee0*/  @!P1 LDC.64 R4, c[0x0][0x210] ;  /* 0x00008400ff049b82 */ /* 0x000ee20000000a00 */
[--C-:B------:R-:W-:Y:S01]  /*0ef0*/  @!P1 IMAD.X R25, RZ, RZ, R17.reuse, P3 ;  /* 0x000000ffff199224 */ /* 0x100fe200018e0611 */
[----:B------:R-:W-:Y:S01]  /*0f00*/  ISETP.NE.AND P3, PT, R19, RZ, PT ;  /* 0x000000ff1300720c */ /* 0x000fe20003f65270 */
[----:B------:R-:W-:Y:S01]  /*0f10*/  @!P0 IMAD.X R17, RZ, RZ, R17, P2 ;  /* 0x000000ffff118224 */ /* 0x000fe200010e0611 */
[----:B------:R-:W-:Y:S01]  /*0f20*/  PLOP3.LUT P2, PT, PT, PT, UP0, 0x80, 0x0 ;  /* 0x000000000000781c */ /* 0x000fe20003f4f008 */
[----:B--2---:R-:W-:-:S04]  /*0f30*/  @!P1 IMAD R25, R25, R14, RZ ;  /* 0x0000000e19199224 */ /* 0x004fc800078e02ff */
[----:B------:R-:W-:-:S06]  /*0f40*/  @!P1 IMAD R15, R24, R15, R25 ;  /* 0x0000000f180f9224 */ /* 0x000fcc00078e0219 */
[----:B------:R-:W-:Y:S01]  /*0f50*/  @!P3 LOP3.LUT R2, RZ, R19, RZ, 0x33, !PT ;  /* 0x00000013ff02b212 */ /* 0x000fe200078e33ff */
[----:B-1----:R-:W1:Y:S01]  /*0f60*/  @!P0 LDC.64 R6, c[0x0][0x240] ;  /* 0x00009000ff068b82 */ /* 0x002e620000000a00 */
[----:B------:R-:W-:Y:S02]  /*0f70*/  @!P1 IMAD.MOV.U32 R36, RZ, RZ, R20 ;  /* 0x000000ffff249224 */ /* 0x000fe400078e0014 */
[----:B------:R-:W-:Y:S02]  /*0f80*/  @!P1 IMAD.MOV.U32 R37, RZ, RZ, R23 ;  /* 0x000000ffff259224 */ /* 0x000fe400078e0017 */
[----:B------:R-:W-:Y:S01]  /*0f90*/  @!P1 IMAD.WIDE.U32 R36, R24, R14, R36 ;  /* 0x0000000e18249225 */ /* 0x000fe200078e0024 */
[----:B------:R-:W-:Y:S06]  /*0fa0*/  @P2 BRA `(.L_x_327) ;  /* 0x0000000000342947 */ /* 0x000fec0003800000 */
        /* <DEDUP_REMOVED lines=12> */
[----:B------:R-:W-:Y:S02]  /*1070*/  UMOV UR24, UR28 ;  /* 0x0000001c00187c82 */ /* 0x000fe40008000000 */
.L_x_327:
[----:B------:R-:W-:Y:S02]  /*1080*/  LOP3.LUT R26, R237, 0x8, R26, 0xf8, !PT ;  /* 0x00000008ed1a7812 */ /* 0x000fe400078ef81a */
[----:B------:R-:W-:Y:S01]  /*1090*/  SHF.R.U32.HI R237, RZ, 0x3, R237 ;  /* 0x00000003ffed7819 */ /* 0x000fe200000116ed */
[----:B------:R-:W-:Y:S06]  /*10a0*/  @P2 BRA `(.L_x_328) ;  /* 0x0000000000302947 */ /* 0x000fec0003800000 */
        /* <DEDUP_REMOVED lines=11> */
[----:B------:R-:W-:-:S12]  /*1160*/  UIADD3 UR25, UR27, UR7, URZ ;  /* 0x000000071b197290 */ /* 0x000fd8000fffe03f */
.L_x_328:
[----:B------:R-:W-:Y:S01]  /*1170*/  @!P1 IMAD.IADD R14, R37, 0x1, R15 ;  /* 0x00000001250e9824 */ /* 0x000fe200078e020f */
[----:B---3--:R-:W-:Y:S01]  /*1180*/  @!P1 LEA R24, P2, R36, R4, 0x1 ;  /* 0x0000000424189211 */ /* 0x008fe200078408ff */
[----:B------:R-:W-:Y:S01]  /*1190*/  IMAD R15, R33, UR10, RZ ;  /* 0x0000000a210f7c24 */ /* 0x000fe2000f8e02ff */
[----:B------:R-:W-:Y:S01]  /*11a0*/  ULDC.64 UR6, c[0x0][0x260] ;  /* 0x0000980000067ab9 */ /* 0x000fe20000000a00 */
[----:B------:R-:W-:Y:S01]  /*11b0*/  IMAD.WIDE.U32 R34, R32, UR10, R30 ;  /* 0x0000000a20227c25 */ /* 0x000fe2000f8e001e */
[----:B------:R-:W-:Y:S01]  /*11c0*/  @!P1 LEA.HI.X R25, R36, R5, R14, 0x1, P2 ;  /* 0x0000000524199211 */ /* 0x000fe200010f0c0e */
[----:B------:R-:W-:Y:S01]  /*11d0*/  USHF.R.S32.HI UR22, URZ, 0x1f, UR13 ;  /* 0x0000001f3f167899 */ /* 0x000fe2000801140d */
[C---:B------:R-:W-:Y:S01]  /*11e0*/  ISETP.GE.AND P2, PT, R32.reuse, UR14, PT ;  /* 0x0000000e20007c0c */ /* 0x040fe2000bf46270 */
[----:B------:R-:W-:Y:S01]  /*11f0*/  IMAD R4, R32, UR11, R15 ;  /* 0x0000000b20047c24 */ /* 0x000fe2000f8e020f */
[----:B------:R-:W-:Y:S01]  /*1200*/  IADD3 R244, P3, R34, UR24, RZ ;  /* 0x0000001822f47c10 */ /* 0x000fe2000ff7e0ff */
[C---:B------:R-:W-:Y:S01]  /*1210*/  @!P1 IMAD R15, R18.reuse, 0x2, R29 ;  /* 0x00000002120f9824 */ /* 0x040fe200078e021d */
[----:B------:R-:W-:Y:S01]  /*1220*/  USHF.L.U64.HI UR14, UR10, 0x6, UR11 ;  /* 0x000000060a0e7899 */ /* 0x000fe2000801020b */
[-C--:B-1----:R-:W-:Y:S01]  /*1230*/  @!P0 IMAD R17, R17, R6.reuse, RZ ;  /* 0x0000000611118224 */ /* 0x082fe200078e02ff */
[----:B------:R-:W-:Y:S01]  /*1240*/  IADD3.X R245, R35, UR23, R4, P3, !PT ;  /* 0x0000001723f57c10 */ /* 0x000fe20009ffe404 */
[----:B------:R-:W-:Y:S01]  /*1250*/  @!P0 IMAD.MOV.U32 R21, RZ, RZ, R23 ;  /* 0x000000ffff158224 */ /* 0x000fe200078e0017 */
[----:B------:R-:W1:Y:S01]  /*1260*/  @!P0 LDC.64 R4, c[0x0][0x210] ;  /* 0x00008400ff048b82 */ /* 0x000e620000000a00 */
[C---:B------:R-:W-:Y:S01]  /*1270*/  @!P0 IMAD R14, R18.reuse, 0x2, R27 ;  /* 0x00000002120e8824 */ /* 0x040fe200078e021b */
[----:B------:R-:W-:Y:S01]  /*1280*/  @!PT LDS RZ, [RZ] ;  /* 0x00000000fffff984 */ /* 0x000fe20000000800 */
[----:B------:R-:W-:Y:S01]  /*1290*/  @!PT LDS RZ, [RZ] ;  /* 0x00000000fffff984 */ /* 0x000fe20000000800 */
[----:B------:R-:W-:Y:S01]  /*12a0*/  @!PT LDS RZ, [RZ] ;  /* 0x00000000fffff984 */ /* 0x000fe20000000800 */
[----:B------:R-:W-:Y:S01]  /*12b0*/  @!P1 LDGSTS.E.BYPASS.LTC128B.128 [R15+0x2000], desc[UR18][R24.64] ;  /* 0x02000000180f9fae */ /* 0x000fe2000b901d52 */
[C---:B------:R-:W-:Y:S01]  /*12c0*/  @!P6 IMAD R13, R18.reuse, 0x2, R13 ;  /* 0x00000002120de824 */ /* 0x040fe200078e020d */
[----:B------:R-:W-:Y:S01]  /*12d0*/  USHF.L.U32 UR20, UR10, 0x6, URZ ;  /* 0x000000060a147899 */ /* 0x000fe2000800063f */
[----:B------:R-:W-:Y:S01]  /*12e0*/  @!P5 IMAD R11, R18, 0x2, R11 ;  /* 0x00000002120bd824 */ /* 0x000fe200078e020b */
[----:B------:R-:W-:Y:S01]  /*12f0*/  @!P1 LDGSTS.E.BYPASS.LTC128B.128 [R15+0x6000], desc[UR18][R24.64+0x80] ;  /* 0x06000080180f9fae */ /* 0x000fe2000b901d52 */
[C---:B------:R-:W-:Y:S01]  /*1300*/  @!P0 IMAD R18, R16.reuse, R7, R17 ;  /* 0x0000000710128224 */ /* 0x040fe200078e0211 */
[----:B------:R-:W-:Y:S01]  /*1310*/  SHF.R.S32.HI R17, RZ, 0x1f, R2 ;  /* 0x0000001fff117819 */ /* 0x000fe20000011402 */
[----:B------:R-:W-:Y:S01]  /*1320*/  @!P0 IMAD.WIDE.U32 R20, R16, R6, R20 ;  /* 0x0000000610148225 */ /* 0x000fe200078e0014 */
[----:B------:R-:W-:Y:S01]  /*1330*/  @!P1 LDGSTS.E.BYPASS.LTC128B.128 [R15+0xa000], desc[UR18][R24.64+0x100] ;  /* 0x0a000100180f9fae */ /* 0x000fe2000b901d52 */
[----:B------:R-:W2:Y:S01]  /*1340*/  @!P6 LDC.64 R6, c[0x0][0x218] ;  /* 0x00008600ff06eb82 */ /* 0x000ea20000000a00 */
[----:B------:R-:W-:Y:S01]  /*1350*/  UIMAD UR24, UR14, UR13, URZ ;  /* 0x0000000d0e1872a4 */ /* 0x000fe2000f8e023f */
[----:B------:R-:W-:Y:S01]  /*1360*/  IMAD R19, R33, UR8, RZ ;  /* 0x0000000821137c24 */ /* 0x000fe2000f8e02ff */
[----:B------:R3:W-:Y:S01]  /*1370*/  @!P1 LDGSTS.E.BYPASS.LTC128B.128 [R15+0xe000], desc[UR18][R24.64+0x180] ;  /* 0x0e000180180f9fae */ /* 0x0007e2000b901d52 */
[----:B------:R-:W-:Y:S01]  /*1380*/  IMAD.WIDE.U32 R30, R32, UR8, R30 ;  /* 0x00000008201e7c25 */ /* 0x000fe2000f8e001e */
[----:B------:R-:W-:Y:S01]  /*1390*/  UIMAD UR24, UR22, UR20, UR24 ;  /* 0x00000014161872a4 */ /* 0x000fe2000f8e0218 */
[----:B------:R-:W-:Y:S01]  /*13a0*/  LOP3.LUT R237, R26, R237, RZ, 0x3c, !PT ;  /* 0x000000ed1aed7212 */ /* 0x000fe200078e3cff */
[----:B------:R-:W-:Y:S01]  /*13b0*/  USHF.L.U32 UR23, UR10, 0x5, URZ ;  /* 0x000000050a177899 */ /* 0x000fe2000800063f */
[----:B------:R-:W-:Y:S01]  /*13c0*/  @!P0 IMAD.IADD R18, R21, 0x1, R18 ;  /* 0x0000000115128824 */ /* 0x000fe200078e0212 */
[----:B------:R-:W-:Y:S01]  /*13d0*/  IADD3 R242, P3, R30, UR26, RZ ;  /* 0x0000001a1ef27c10 */ /* 0x000fe2000ff7e0ff */
[----:B------:R-:W-:Y:S01]  /*13e0*/  IMAD R19, R32, UR9, R19 ;  /* 0x0000000920137c24 */ /* 0x000fe2000f8e0213 */
[----:B------:R-:W-:Y:S01]  /*13f0*/  USHF.L.U64.HI UR10, UR10, 0x5, UR11 ;  /* 0x000000050a0a7899 */ /* 0x000fe2000801020b */
[----:B------:R-:W-:Y:S01]  /*1400*/  IMAD.WIDE.U32 R244, R2, UR6, R244 ;  /* 0x0000000602f47c25 */ /* 0x000fe2000f8e00f4 */
[C---:B-1----:R-:W-:Y:S01]  /*1410*/  @!P0 LEA R22, P1, R20.reuse, R4, 0x1 ;  /* 0x0000000414168211 */ /* 0x042fe200078208ff */
[----:B------:R-:W-:Y:S01]  /*1420*/  UISETP.GE.AND UP0, UPT, UR21, 0x41, UPT ;  /* 0x000000411500788c */ /* 0x000fe2000bf06270 */
[----:B------:R-:W-:Y:S01]  /*1430*/  IADD3.X R243, R31, UR25, R19, P3, !PT ;  /* 0x000000191ff37c10 */ /* 0x000fe20009ffe413 */
[C---:B------:R-:W-:Y:S01]  /*1440*/  IMAD R19, R17.reuse, UR6, RZ ;  /* 0x0000000611137c24 */ /* 0x040fe2000f8e02ff */
[----:B------:R-:W-:Y:S01]  /*1450*/  @!P0 LEA.HI.X R23, R20, R5, R18, 0x1, P1 ;  /* 0x0000000514178211 */ /* 0x000fe200008f0c12 */
[----:B------:R-:W-:Y:S01]  /*1460*/  IMAD.MOV.U32 R246, RZ, RZ, R244 ;  /* 0x000000fffff67224 */ /* 0x000fe200078e00f4 */
[----:B------:R-:W1:Y:S01]  /*1470*/  @!P5 LDC.64 R4, c[0x0][0x218] ;  /* 0x00008600ff04db82 */ /* 0x000e620000000a00 */
[----:B------:R-:W-:Y:S01]  /*1480*/  IMAD R19, R2, UR7, R19 ;  /* 0x0000000702137c24 */ /* 0x000fe2000f8e0213 */
[----:B------:R-:W-:Y:S01]  /*1490*/  ULDC.64 UR6, c[0x0][0x268] ;  /* 0x00009a0000067ab9 */ /* 0x000fe20000000a00 */
[----:B------:R-:W-:Y:S01]  /*14a0*/  @!P0 LDGSTS.E.BYPASS.LTC128B.128 [R14+0x3000], desc[UR18][R22.64] ;  /* 0x03000000160e8fae */ /* 0x000fe2000b901d52 */
[----:B------:R-:W-:-:S02]  /*14b0*/  IMAD R239, R17, UR6, RZ ;  /* 0x0000000611ef7c24 */ /* 0x000fc4000f8e02ff */
[----:B------:R-:W-:Y:S01]  /*14c0*/  IMAD.IADD R247, R245, 0x1, R19 ;  /* 0x00000001f5f77824 */ /* 0x000fe200078e0213 */
[----:B------:R-:W-:Y:S01]  /*14d0*/  @!P0 LDGSTS.E.BYPASS.LTC128B.128 [R14+0x7000], desc[UR18][R22.64+0x80] ;  /* 0x07000080160e8fae */ /* 0x000fe2000b901d52 */
[----:B------:R-:W-:Y:S02]  /*14e0*/  IMAD.U32 R19, RZ, RZ, UR13 ;  /* 0x0000000dff137e24 */ /* 0x000fe4000f8e00ff */
[----:B------:R-:W-:Y:S01]  /*14f0*/  IMAD.WIDE.U32 R242, R2, UR6, R242 ;  /* 0x0000000602f27c25 */ /* 0x000fe2000f8e00f2 */
[----:B------:R-:W-:Y:S01]  /*1500*/  @!P0 LDGSTS.E.BYPASS.LTC128B.128 [R14+0xb000], desc[UR18][R22.64+0x100] ;  /* 0x0b000100160e8fae */ /* 0x000fe2000b901d52 */
[----:B------:R-:W-:Y:S02]  /*1510*/  UIMAD UR6, UR22, UR8, URZ ;  /* 0x00000008160672a4 */ /* 0x000fe4000f8e023f */
[----:B------:R-:W-:Y:S01]  /*1520*/  IMAD.WIDE.U32 R18, R19, UR20, R246 ;  /* 0x0000001413127c25 */ /* 0x000fe2000f8e00f6 */
[----:B------:R4:W-:Y:S01]  /*1530*/  @!P0 LDGSTS.E.BYPASS.LTC128B.128 [R14+0xf000], desc[UR18][R22.64+0x180] ;  /* 0x0f000180160e8fae */ /* 0x0009e2000b901d52 */
[----:B------:R-:W-:-:S02]  /*1540*/  UIMAD UR6, UR13, UR9, UR6 ;  /* 0x000000090d0672a4 */ /* 0x000fc4000f8e0206 */
[----:B------:R-:W-:Y:S01]  /*1550*/  VIADD R16, R19, UR24 ;  /* 0x0000001813107c36 */ /* 0x000fe20008000000 */
[----:B--2---:R-:W-:Y:S01]  /*1560*/  @!P6 LEA R20, P3, R18, R6, 0x1 ;  /* 0x000000061214e211 */ /* 0x004fe200078608ff */
[----:B------:R-:W-:Y:S01]  /*1570*/  IMAD R239, R2, UR7, R239 ;  /* 0x0000000702ef7c24 */ /* 0x000fe2000f8e02ef */
[C---:B------:R-:W-:Y:S01]  /*1580*/  @!P5 IADD3 R2, P1, R18.reuse, UR23, RZ ;  /* 0x000000171202dc10 */ /* 0x040fe2000ff3e0ff */
[----:B------:R-:W-:Y:S01]  /*1590*/  UIMAD.WIDE.U32 UR24, UR13, UR8, URZ ;  /* 0x000000080d1872a5 */ /* 0x000fe2000f8e003f */
[----:B------:R-:W-:Y:S01]  /*15a0*/  @!P6 LEA.HI.X R21, R18, R7, R16, 0x1, P3 ;  /* 0x000000071215e211 */ /* 0x000fe200018f0c10 */
[----:B------:R-:W-:Y:S01]  /*15b0*/  IMAD.SHL.U32 R18, R12, 0x40, RZ ;  /* 0x000000400c127824 */ /* 0x000fe200078e00ff */
[----:B------:R-:W-:Y:S01]  /*15c0*/  @!P5 IADD3.X R17, R16, UR10, RZ, P1, !PT ;  /* 0x0000000a1011dc10 */ /* 0x000fe20008ffe4ff */
[----:B------:R-:W2:Y:S01]  /*15d0*/  @!P2 LDC.64 R6, c[0x0][0x220] ;  /* 0x00008800ff06ab82 */ /* 0x000ea20000000a00 */
[----:B-1----:R-:W-:Y:S01]  /*15e0*/  @!P5 LEA R16, P0, R2, R4, 0x1 ;  /* 0x000000040210d211 */ /* 0x002fe200078008ff */
[----:B------:R-:W-:Y:S01]  /*15f0*/  @!P6 LDGSTS.E.BYPASS.LTC128B.128 [R13+0x10000], desc[UR18][R20.64] ;  /* 0x10000000140defae */ /* 0x000fe2000b901d52 */
[----:B---3--:R-:W-:Y:S01]  /*1600*/  IMAD.SHL.U32 R15, R8, 0x8, RZ ;  /* 0x00000008080f7824 */ /* 0x008fe200078e00ff */
[----:B------:R-:W-:Y:S01]  /*1610*/  UIADD3 UR6, UR25, UR6, URZ ;  /* 0x0000000619067290 */ /* 0x000fe2000fffe03f */
[----:B------:R-:W-:Y:S01]  /*1620*/  @!P5 LEA.HI.X R17, R2, R5, R17, 0x1, P0 ;  /* 0x000000050211d211 */ /* 0x000fe200000f0c11 */
[----:B------:R-:W-:Y:S01]  /*1630*/  @!P6 LDGSTS.E.BYPASS.LTC128B.128 [R13+0x12000], desc[UR18][R20.64+0x80] ;  /* 0x12000080140defae */ /* 0x000fe2000b901d52 */
[----:B------:R-:W-:Y:S01]  /*1640*/  IMAD.IADD R239, R243, 0x1, R239 ;  /* 0x00000001f3ef7824 */ /* 0x000fe200078e02ef */
[----:B------:R-:W1:Y:S01]  /*1650*/  @!P4 LDC.64 R4, c[0x0][0x220] ;  /* 0x00008800ff04cb82 */ /* 0x000e620000000a00 */
[----:B------:R-:W-:Y:S01]  /*1660*/  IMAD.SHL.U32 R85, R9, 0x40, RZ ;  /* 0x0000004009557824 */ /* 0x000fe200078e00ff */
[----:B------:R-:W-:Y:S01]  /*1670*/  @!P6 LDGSTS.E.BYPASS.LTC128B.128 [R13+0x14000], desc[UR18][R20.64+0x100] ;  /* 0x14000100140defae */ /* 0x000fe2000b901d52 */
[----:B------:R-:W-:-:S02]  /*1680*/  IMAD R237, R8, 0x200, R237 ;  /* 0x0000020008ed7824 */ /* 0x000fc400078e02ed */
[----:B------:R-:W-:Y:S01]  /*1690*/  IMAD.U32 R19, RZ, RZ, UR25 ;  /* 0x00000019ff137e24 */ /* 0x000fe2000f8e00ff */
[----:B------:R3:W-:Y:S01]  /*16a0*/  @!P6 LDGSTS.E.BYPASS.LTC128B.128 [R13+0x16000], desc[UR18][R20.64+0x180] ;  /* 0x16000180140defae */ /* 0x0007e2000b901d52 */
[----:B------:R-:W-:Y:S02]  /*16b0*/  LOP3.LUT R85, R85, 0xfffffe00, RZ, 0xc0, !PT ;  /* 0xfffffe0055557812 */ /* 0x000fe400078ec0ff */
[----:B----4-:R-:W-:Y:S01]  /*16c0*/  LOP3.LUT R14, R18, 0x1c0, RZ, 0xc0, !PT ;  /* 0x000001c0120e7812 */ /* 0x010fe200078ec0ff */
[----:B------:R-:W-:Y:S01]  /*16d0*/  @!P5 LDGSTS.E.BYPASS.LTC128B.128 [R11+0x11000], desc[UR18][R16.64] ;  /* 0x11000000100bdfae */ /* 0x000fe2000b901d52 */
[----:B------:R-:W-:Y:S01]  /*16e0*/  IMAD.U32 R18, RZ, RZ, UR24 ;  /* 0x00000018ff127e24 */ /* 0x000fe2000f8e00ff */
[----:B------:R-:W-:Y:S02]  /*16f0*/  LEA R237, R237, UR4, 0x1 ;  /* 0x00000004eded7c11 */ /* 0x000fe4000f8e08ff */
[----:B------:R-:W-:Y:S01]  /*1700*/  @!P5 LDGSTS.E.BYPASS.LTC128B.128 [R11+0x13000], desc[UR18][R16.64+0x80] ;  /* 0x13000080100bdfae */ /* 0x000fe2000b901d52 */
[----:B------:R-:W-:-:S02]  /*1710*/  LOP3.LUT R15, R14, 0x8, R15, 0xf8, !PT ;  /* 0x000000080e0f7812 */ /* 0x000fc400078ef80f */
[----:B------:R-:W-:Y:S01]  /*1720*/  SHF.R.U32.HI R2, RZ, 0x3, R14 ;  /* 0x00000003ff027819 */ /* 0x000fe2000001160e */
[----:B------:R-:W-:Y:S01]  /*1730*/  @!P5 LDGSTS.E.BYPASS.LTC128B.128 [R11+0x15000], desc[UR18][R16.64+0x100] ;  /* 0x15000100100bdfae */ /* 0x000fe2000b901d52 */
[----:B------:R-:W-:Y:S02]  /*1740*/  IMAD.U32 R14, RZ, RZ, UR6 ;  /* 0x00000006ff0e7e24 */ /* 0x000fe4000f8e00ff */
[----:B------:R-:W-:Y:S01]  /*1750*/  LOP3.LUT R2, R15, R2, RZ, 0x3c, !PT ;  /* 0x000000020f027212 */ /* 0x000fe200078e3cff */
[----:B------:R4:W-:Y:S01]  /*1760*/  @!P5 LDGSTS.E.BYPASS.LTC128B.128 [R11+0x17000], desc[UR18][R16.64+0x180] ;  /* 0x17000180100bdfae */ /* 0x0009e2000b901d52 */
[----:B------:R-:W-:Y:S02]  /*1770*/  IMAD.U32 R15, RZ, RZ, UR9 ;  /* 0x00000009ff0f7e24 */ /* 0x000fe4000f8e00ff */
[----:B------:R-:W-:Y:S01]  /*1780*/  VIADD R235, R237, 0x10020 ;  /* 0x00010020edeb7836 */ /* 0x000fe20000000000 */
[----:B------:R-:W0:Y:S01]  /*1790*/  LDGDEPBAR ;  /* 0x00000000000079af */ /* 0x000e220000000000 */
[----:B---3--:R-:W-:Y:S01]  /*17a0*/  LEA R13, P0, R18, R242, 0x6 ;  /* 0x000000f2120d7211 */ /* 0x008fe200078030ff */
[----:B------:R-:W-:-:S03]  /*17b0*/  IMAD.U32 R20, RZ, RZ, UR8 ;  /* 0x00000008ff147e24 */ /* 0x000fc6000f8e00ff */
[----:B------:R-:W-:Y:S02]  /*17c0*/  LEA.HI.X R14, R18, R239, R14, 0x6, P0 ;  /* 0x000000ef120e7211 */ /* 0x000fe400000f340e */
[----:B------:R-:W-:Y:S01]  /*17d0*/  LEA.HI R18, R10, R3, RZ, 0x5 ;  /* 0x000000030a127211 */ /* 0x000fe200078f28ff */
[----:B------:R-:W-:Y:S01]  /*17e0*/  IMAD.U32 R10, RZ, RZ, UR8 ;  /* 0x00000008ff0a7e24 */ /* 0x000fe2000f8e00ff */
[----:B------:R-:W-:Y:S01]  /*17f0*/  @!P4 LEA R9, P0, R20, R13, 0x5 ;  /* 0x0000000d1409c211 */ /* 0x000fe200078028ff */
[----:B------:R-:W-:Y:S01]  /*1800*/  IMAD.SHL.U32 R3, R3, 0x2, RZ ;  /* 0x0000000203037824 */ /* 0x000fe200078e00ff */
[----:B------:R-:W-:Y:S02]  /*1810*/  SHF.R.S32.HI R18, RZ, 0x5, R18 ;  /* 0x00000005ff127819 */ /* 0x000fe40000011412 */
[----:B--2---:R-:W-:Y:S02]  /*1820*/  @!P2 LEA R6, P1, R13, R6, 0x1 ;  /* 0x000000060d06a211 */ /* 0x004fe400078208ff */
[----:B------:R-:W-:-:S02]  /*1830*/  @!P4 LEA.HI.X R10, R10, R14, R15, 0x5, P0 ;  /* 0x0000000e0a0ac211 */ /* 0x000fc400000f2c0f */
[----:B------:R-:W-:Y:S01]  /*1840*/  @!P2 LEA.HI.X R7, R13, R7, R14, 0x1, P1 ;  /* 0x000000070d07a211 */ /* 0x000fe200008f0c0e */
[----:B------:R-:W-:-:S04]  /*1850*/  DEPBAR.LE SB0, 0x0 ;  /* 0x000080000000791a */ /* 0x000fc80000000000 */
[----:B------:R-:W-:Y:S01]  /*1860*/  BAR.SYNC.DEFER_BLOCKING 0x0 ;  /* 0x0000000000007b1d */ /* 0x000fe20000010000 */
[----:B----4-:R-:W-:Y:S01]  /*1870*/  IMAD R11, R18, 0x400, R85 ;  /* 0x00000400120b7824 */ /* 0x010fe200078e0255 */
[----:B-1----:R-:W-:-:S03]  /*1880*/  @!P4 LEA R14, P0, R9, R4, 0x1 ;  /* 0x00000004090ec211 */ /* 0x002fc600078008ff */
        /* <DEDUP_REMOVED lines=15> */
[----:B------:R-:W-:-:S03]  /*1980*/  R2P PR, R12, 0x6 ;  /* 0x000000060c007804 */ /* 0x000fc60000000000 */
[----:B------:R-:W-:Y:S02]  /*1990*/  @P4 STS.128 [R240+0x19000], RZ ;  /* 0x019000fff0004388 */ /* 0x000fe40000000c00 */
[----:B------:R-:W-:Y:S02]  /*19a0*/  SEL R5, R5, 0xffffffe0, !P2 ;  /* 0xffffffe005057807 */ /* 0x000fe40005000000 */
[----:B------:R-:W-:Y:S03]  /*19b0*/  @P4 STS.128 [R240+0x1b000], RZ ;  /* 0x01b000fff0004388 */ /* 0x000fe60000000c00 */
[----:B------:R-:W-:Y:S01]  /*19c0*/  IMAD R234, R5, 0x2, R238 ;  /* 0x0000000205ea7824 */ /* 0x000fe200078e02ee */
[----:B------:R-:W-:Y:S04]  /*19d0*/  @P4 STS.128 [R240+0x1d000], RZ ;  /* 0x01d000fff0004388 */ /* 0x000fe80000000c00 */
[----:B------:R-:W-:Y:S04]  /*19e0*/  @P4 STS.128 [R240+0x1f000], RZ ;  /* 0x01f000fff0004388 */ /* 0x000fe80000000c00 */
[----:B------:R-:W-:Y:S01]  /*19f0*/  @!PT LDS RZ, [RZ] ;  /* 0x00000000fffff984 */ /* 0x000fe20000000800 */
[----:B------:R-:W-:Y:S01]  /*1a00*/  @!PT LDS RZ, [RZ] ;  /* 0x00000000fffff984 */ /* 0x000fe20000000800 */
[----:B------:R-:W-:Y:S01]  /*1a10*/  @!PT LDS RZ, [RZ] ;  /* 0x00000000fffff984 */ /* 0x000fe20000000800 */
[----:B------:R-:W-:Y:S04]  /*1a20*/  @!P4 LDGSTS.E.BYPASS.LTC128B.128 [R240+0x19000], desc[UR18][R14.64] ;  /* 0x190000000ef0cfae */ /* 0x000fe8000b901d52 */
[----:B------:R-:W-:Y:S01]  /*1a30*/  @!P4 LDGSTS.E.BYPASS.LTC128B.128 [R240+0x1b000], desc[UR18][R14.64+0x80] ;  /* 0x1b0000800ef0cfae */ /* 0x000fe2000b901d52 */
[----:B-1----:R-:W-:-:S03]  /*1a40*/  IMAD.MOV.U32 R7, RZ, RZ, 0x10 ;  /* 0x00000010ff077424 */ /* 0x002fc600078e00ff */
[----:B------:R-:W-:Y:S04]  /*1a50*/  @!P4 LDGSTS.E.BYPASS.LTC128B.128 [R240+0x1d000], desc[UR18][R14.64+0x100] ;  /* 0x1d0001000ef0cfae */ /* 0x000fe8000b901d52 */
[----:B------:R1:W-:Y:S01]  /*1a60*/  @!P4 LDGSTS.E.BYPASS.LTC128B.128 [R240+0x1f000], desc[UR18][R14.64+0x180] ;  /* 0x1f0001800ef0cfae */ /* 0x0003e2000b901d52 */
[----:B------:R-:W-:Y:S02]  /*1a70*/  SEL R7, R7, 0xfffffff0, !P1 ;  /* 0xfffffff007077807 */ /* 0x000fe40004800000 */
[----:B------:R-:W-:Y:S01]  /*1a80*/  R2P PR, R0, 0x6 ;  /* 0x0000000600007804 */ /* 0x000fe20000000000 */
[----:B------:R-:W-:Y:S01]  /*1a90*/  LDSM.16.M88.4 R28, [R238] ;  /* 0x00000000ee1c783b */ /* 0x000fe20000000200 */
[----:B------:R-:W-:Y:S02]  /*1aa0*/  VIADD R0, R237, 0x10000 ;  /* 0x00010000ed007836 */ /* 0x000fe40000000000 */
[----:B------:R-:W-:Y:S01]  /*1ab0*/  IMAD R236, R7, 0x2, R238 ;  /* 0x0000000207ec7824 */ /* 0x000fe200078e02ee */
[----:B------:R-:W1:Y:S03]  /*1ac0*/  LDSM.16.M88.4 R8, [R237+0x10000] ;  /* 0x01000000ed08783b */ /* 0x000e660000000200 */
[----:B------:R-:W-:Y:S01]  /*1ad0*/  IMAD R233, R5, 0x2, R236 ;  /* 0x0000000205e97824 */ /* 0x000fe200078e02ec */
[----:B------:R-:W2:Y:S04]  /*1ae0*/  LDSM.16.M88.4 R44, [R237+0x10800] ;  /* 0x01080000ed2c783b */ /* 0x000ea80000000200 */
[----:B------:R-:W-:Y:S01]  /*1af0*/  @P1 VIADD R235, R0, 0xffffffe0 ;  /* 0xffffffe000eb1836 */ /* 0x000fe20000000000 */
[----:B------:R-:W3:Y:S01]  /*1b00*/  LDSM.16.M88.4 R36, [R237+0x11000] ;  /* 0x01100000ed24783b */ /* 0x000ee20000000200 */
[----:B------:R-:W-:-:S03]  /*1b10*/  IMAD.MOV.U32 R0, RZ, RZ, 0x40 ;  /* 0x00000040ff007424 */ /* 0x000fc600078e00ff */
[----:B------:R-:W4:Y:S02]  /*1b20*/  LDSM.16.M88.4 R68, [R237+0x11800] ;  /* 0x01180000ed44783b */ /* 0x000f240000000200 */
[----:B------:R-:W-:Y:S02]  /*1b30*/  SEL R0, R0, 0xffffffc0, !P2 ;  /* 0xffffffc000007807 */ /* 0x000fe40005000000 */
[----:B------:R-:W-:Y:S03]  /*1b40*/  LDSM.16.M88.4 R64, [R236] ;  /* 0x00000000ec40783b */ /* 0x000fe60000000200 */
[----:B------:R-:W-:Y:S01]  /*1b50*/  IMAD.IADD R231, R237, 0x1, R0 ;  /* 0x00000001ede77824 */ /* 0x000fe200078e0200 */
[----:B------:R-:W5:Y:S01]  /*1b60*/  LDSM.16.M88.4 R16, [R235] ;  /* 0x00000000eb10783b */ /* 0x000f620000000200 */
[----:B------:R-:W-:Y:S01]  /*1b70*/  IMAD.IADD R224, R0, 0x1, R235 ;  /* 0x0000000100e07824 */ /* 0x000fe200078e02eb */
[----:B------:R-:W-:Y:S01]  /*1b80*/  LOP3.LUT R0, R3, 0x6, RZ, 0xc0, !PT ;  /* 0x0000000603007812 */ /* 0x000fe200078ec0ff */
[----:B------:R-:W-:Y:S01]  /*1b90*/  IMAD.U32 R3, RZ, RZ, UR13 ;  /* 0x0000000dff037e24 */ /* 0x000fe2000f8e00ff */
[----:B------:R-:W5:Y:S03]  /*1ba0*/  LDSM.16.M88.4 R60, [R235+0x800] ;  /* 0x00080000eb3c783b */ /* 0x000f660000000200 */
[----:B------:R-:W-:Y:S01]  /*1bb0*/  IMAD R3, R3, 0x40, R0 ;  /* 0x0000004003037824 */ /* 0x000fe200078e0200 */
[----:B------:R-:W5:Y:S03]  /*1bc0*/  LDSM.16.M88.4 R56, [R235+0x1000] ;  /* 0x00100000eb38783b */ /* 0x000f660000000200 */
[C---:B------:R-:W-:Y:S01]  /*1bd0*/  VIADD R0, R3.reuse, 0x8 ;  /* 0x0000000803007836 */ /* 0x040fe20000000000 */
[----:B------:R-:W5:Y:S01]  /*1be0*/  LDSM.16.M88.4 R52, [R235+0x1800] ;  /* 0x00180000eb34783b */ /* 0x000f620000000200 */
[C---:B------:R-:W-:Y:S01]  /*1bf0*/  VIADD R4, R3.reuse, 0x1 ;  /* 0x0000000103047836 */ /* 0x040fe20000000000 */
[C---:B------:R-:W-:Y:S01]  /*1c00*/  ISETP.GE.AND P1, PT, R3.reuse, UR21, PT ;  /* 0x0000001503007c0c */ /* 0x040fe2000bf26270 */
[C---:B------:R-:W-:Y:S01]  /*1c10*/  VIADD R6, R3.reuse, 0x9 ;  /* 0x0000000903067836 */ /* 0x040fe20000000000 */
[----:B------:R-:W-:Y:S01]  /*1c20*/  LDSM.16.M88.4 R24, [R234] ;  /* 0x00000000ea18783b */ /* 0x000fe20000000200 */
[----:B------:R-:W-:Y:S01]  /*1c30*/  ISETP.GE.AND P6, PT, R0, UR21, PT ;  /* 0x0000001500007c0c */ /* 0x000fe2000bfc6270 */
[C---:B------:R-:W-:Y:S01]  /*1c40*/  VIADD R0, R3.reuse, 0x11 ;  /* 0x0000001103007836 */ /* 0x040fe20000000000 */
[C---:B-1----:R-:W-:Y:S01]  /*1c50*/  HMMA.16816.F32 R12, R28.reuse, R8, RZ ;  /* 0x000000081c0c723c */ /* 0x042fe200000018ff */
[----:B------:R-:W1:Y:S01]  /*1c60*/  LDSM.16.M88.4 R20, [R231+0x10000] ;  /* 0x01000000e714783b */ /* 0x000e620000000200 */
[----:B------:R-:W-:Y:S01]  /*1c70*/  ISETP.GE.AND P0, PT, R4, UR21, PT ;  /* 0x0000001504007c0c */ /* 0x000fe2000bf06270 */
[C---:B------:R-:W-:Y:S01]  /*1c80*/  VIADD R4, R3.reuse, 0x10 ;  /* 0x0000001003047836 */ /* 0x040fe20000000000 */
[----:B------:R-:W-:Y:S01]  /*1c90*/  ISETP.GE.AND P3, PT, R0, UR21, PT ;  /* 0x0000001500007c0c */ /* 0x000fe2000bf66270 */
[----:B------:R-:W-:Y:S01]  /*1ca0*/  LDSM.16.M88.4 R80, [R231+0x11000] ;  /* 0x01100000e750783b */ /* 0x000fe20000000200 */
[C---:B------:R-:W-:Y:S01]  /*1cb0*/  HMMA.16816.F32 R8, R28.reuse, R10, RZ ;  /* 0x0000000a1c08723c */ /* 0x040fe200000018ff */
[C---:B------:R-:W-:Y:S01]  /*1cc0*/  VIADD R0, R3.reuse, 0x18 ;  /* 0x0000001803007836 */ /* 0x040fe20000000000 */
[----:B------:R-:W-:Y:S01]  /*1cd0*/  ISETP.GE.AND P5, PT, R6, UR21, PT ;  /* 0x0000001506007c0c */ /* 0x000fe2000bfa6270 */
[----:B------:R-:W-:Y:S01]  /*1ce0*/  LDSM.16.M88.4 R76, [R231+0x11800] ;  /* 0x01180000e74c783b */ /* 0x000fe20000000200 */
[C---:B------:R-:W-:Y:S01]  /*1cf0*/  VIADD R6, R3.reuse, 0x19 ;  /* 0x0000001903067836 */ /* 0x040fe20000000000 */
[----:B------:R-:W-:Y:S01]  /*1d00*/  ISETP.GE.AND P4, PT, R4, UR21, PT ;  /* 0x0000001504007c0c */ /* 0x000fe2000bf86270 */
[----:B--2---:R-:W-:Y:S01]  /*1d10*/  HMMA.16816.F32 R48, R28, R44, RZ ;  /* 0x0000002c1c30723c */ /* 0x004fe200000018ff */
[----:B------:R-:W-:Y:S01]  /*1d20*/  LDSM.16.M88.4 R72, [R233] ;  /* 0x00000000e948783b */ /* 0x000fe20000000200 */
[----:B------:R-:W-:Y:S01]  /*1d30*/  ISETP.GE.AND P2, PT, R0, UR21, PT ;  /* 0x0000001500007c0c */ /* 0x000fe2000bf46270 */
[----:B------:R-:W-:-:S02]  /*1d40*/  VIADD R0, R3, 0x21 ;  /* 0x0000002103007836 */ /* 0x000fc40000000000 */
[----:B------:R-:W0:Y:S01]  /*1d50*/  LDGDEPBAR ;  /* 0x00000000000079af */ /* 0x000e220000000000 */
[C---:B---3--:R-:W-:Y:S06]  /*1d60*/  HMMA.16816.F32 R40, R28.reuse, R36, RZ ;  /* 0x000000241c28723c */ /* 0x048fec00000018ff */
[C---:B------:R-:W-:Y:S06]  /*1d70*/  HMMA.16816.F32 R44, R28.reuse, R46, RZ ;  /* 0x0000002e1c2c723c */ /* 0x040fec00000018ff */
[C---:B------:R-:W-:Y:S06]  /*1d80*/  HMMA.16816.F32 R36, R28.reuse, R38, RZ ;  /* 0x000000261c24723c */ /* 0x040fec00000018ff */
[C---:B----4-:R-:W-:Y:S06]  /*1d90*/  HMMA.16816.F32 R32, R28.reuse, R68, RZ ;  /* 0x000000441c20723c */ /* 0x050fec00000018ff */
[----:B------:R-:W-:Y:S01]  /*1da0*/  HMMA.16816.F32 R28, R28, R70, RZ ;  /* 0x000000461c1c723c */ /* 0x000fe200000018ff */
[----:B------:R-:W-:Y:S05]  /*1db0*/  LDSM.16.M88.4 R68, [R224] ;  /* 0x00000000e044783b */ /* 0x000fea0000000200 */
[C---:B-----5:R-:W-:Y:S06]  /*1dc0*/  HMMA.16816.F32 R12, R64.reuse, R16, R12 ;  /* 0x00000010400c723c */ /* 0x060fec000000180c */
[C---:B------:R-:W-:Y:S01]  /*1dd0*/  HMMA.16816.F32 R8, R64.reuse, R18, R8 ;  /* 0x000000124008723c */ /* 0x040fe20000001808 */
[----:B------:R-:W2:Y:S05]  /*1de0*/  LDSM.16.M88.4 R16, [R231+0x10800] ;  /* 0x01080000e710783b */ /* 0x000eaa0000000200 */
        /* <DEDUP_REMOVED lines=9> */
[C---:B-1----:R-:W-:Y:S06]  /*1e80*/  HMMA.16816.F32 R12, R24.reuse, R20, R12 ;  /* 0x00000014180c723c */ /* 0x042fec000000180c */
[C---:B------:R-:W-:Y:S01]  /*1e90*/  HMMA.16816.F32 R56, R24.reuse, R22, R8 ;  /* 0x000000161838723c */ /* 0x040fe20000001808 */
[----:B------:R-:W-:Y:S04]  /*1ea0*/  LDSM.16.M88.4 R20, [R238+0x4000] ;  /* 0x00400000ee14783b */ /* 0x000fe80000000200 */
[----:B------:R-:W1:Y:S01]  /*1eb0*/  LDSM.16.M88.4 R8, [R237+0x12000] ;  /* 0x01200000ed08783b */ /* 0x000e620000000200 */
[C---:B--2---:R-:W-:Y:S06]  /*1ec0*/  HMMA.16816.F32 R48, R24.reuse, R16, R48 ;  /* 0x000000101830723c */ /* 0x044fec0000001830 */
[C---:B------:R-:W-:Y:S01]  /*1ed0*/  HMMA.16816.F32 R44, R24.reuse, R18, R44 ;  /* 0x00000012182c723c */ /* 0x040fe2000000182c */
[----:B------:R-:W2:Y:S05]  /*1ee0*/  LDSM.16.M88.4 R16, [R237+0x12800] ;  /* 0x01280000ed10783b */ /* 0x000eaa0000000200 */
        /* <DEDUP_REMOVED lines=20> */
[C---:B-1----:R-:W-:Y:S06]  /*2030*/  HMMA.16816.F32 R12, R20.reuse, R8, R12 ;  /* 0x00000008140c723c */ /* 0x042fec000000180c */
[C---:B------:R-:W-:Y:S01]  /*2040*/  HMMA.16816.F32 R68, R20.reuse, R10, R68 ;  /* 0x0000000a1444723c */ /* 0x040fe20000001844 */
[----:B------:R-:W1:Y:S05]  /*2050*/  LDSM.16.M88.4 R8, [R231+0x12000] ;  /* 0x01200000e708783b */ /* 0x000e6a0000000200 */
[C---:B--2---:R-:W-:Y:S06]  /*2060*/  HMMA.16816.F32 R48, R20.reuse, R16, R48 ;  /* 0x000000101430723c */ /* 0x044fec0000001830 */
[C---:B------:R-:W-:Y:S01]  /*2070*/  HMMA.16816.F32 R44, R20.reuse, R18, R44 ;  /* 0x00000012142c723c */ /* 0x040fe2000000182c */
[----:B------:R-:W2:Y:S05]  /*2080*/  LDSM.16.M88.4 R16, [R231+0x12800] ;  /* 0x01280000e710783b */ /* 0x000eaa0000000200 */
        /* <DEDUP_REMOVED lines=117> */
[----:B-1----:R-:W-:Y:S06]  /*27e0*/  HMMA.16816.F32 R12, R64, R8, R12 ;  /* 0x00000008400c723c */ /* 0x002fec000000180c */
[----:B------:R-:W-:Y:S06]  /*27f0*/  HMMA.16816.F32 R44, R52, R58, R44 ;  /* 0x0000003a342c723c */ /* 0x000fec000000182c */
[----:B------:R-:W-:Y:S01]  /*2800*/  HMMA.16816.F32 R76, R64, R10, R76 ;  /* 0x0000000a404c723c */ /* 0x000fe2000000184c */
[----:B------:R-:W-:Y:S05]  /*2810*/  LDSM.16.M88.4 R8, [R224+0x7000] ;  /* 0x00700000e008783b */ /* 0x000fea0000000200 */
[C---:B------:R-:W-:Y:S06]  /*2820*/  HMMA.16816.F32 R32, R52.reuse, R72, R32 ;  /* 0x000000483420723c */ /* 0x040fec0000001820 */
[----:B------:R-:W-:Y:S01]  /*2830*/  HMMA.16816.F32 R60, R52, R74, R60 ;  /* 0x0000004a343c723c */ /* 0x000fe2000000183c */
[----:B------:R-:W1:Y:S05]  /*2840*/  LDSM.16.M88.4 R52, [R231+0x17800] ;  /* 0x01780000e734783b */ /* 0x000e6a0000000200 */
[----:B--2---:R-:W-:Y:S06]  /*2850*/  HMMA.16816.F32 R48, R64, R16, R48 ;  /* 0x000000104030723c */ /* 0x004fec0000001830 */
[----:B----4-:R-:W-:Y:S06]  /*2860*/  HMMA.16816.F32 R12, R68, R20, R12 ;  /* 0x00000014440c723c */ /* 0x010fec000000180c */
[----:B------:R-:W-:Y:S01]  /*2870*/  HMMA.16816.F32 R44, R64, R18, R44 ;  /* 0x00000012402c723c */ /* 0x000fe2000000182c */
[----:B------:R-:W2:Y:S01]  /*2880*/  LDSM.16.M88.4 R16, [R224+0x7800] ;  /* 0x00780000e010783b */ /* 0x000ea20000000200 */
[----:B------:R-:W-:-:S04]  /*2890*/  DEPBAR.LE SB0, 0x0 ;  /* 0x000080000000791a */ /* 0x000fc80000000000 */
[----:B------:R-:W-:Y:S06]  /*28a0*/  HMMA.16816.F32 R76, R68, R22, R76 ;  /* 0x00000016444c723c */ /* 0x000fec000000184c */
[----:B------:R-:W-:Y:S06]  /*28b0*/  HMMA.16816.F32 R40, R64, R28, R40 ;  /* 0x0000001c4028723c */ /* 0x000fec0000001828 */
[----:B---3--:R-:W-:Y:S01]  /*28c0*/  HMMA.16816.F32 R48, R68, R24, R48 ;  /* 0x000000184430723c */ /* 0x008fe20000001830 */
[----:B------:R-:W-:Y:S01]  /*28d0*/  FSEL R21, R12, -INF , !P1 ;  /* 0xff8000000c157808 */ /* 0x000fe20004800000 */
[----:B------:R-:W-:Y:S01]  /*28e0*/  VIADD R12, R3, 0x20 ;  /* 0x00000020030c7836 */ /* 0x000fe20000000000 */
[----:B------:R-:W-:-:S02]  /*28f0*/  FSEL R4, R14, -INF , !P1 ;  /* 0xff8000000e047808 */ /* 0x000fc40004800000 */
[----:B------:R-:W-:Y:S01]  /*2900*/  ISETP.GE.AND P1, PT, R6, UR21, PT ;  /* 0x0000001506007c0c */ /* 0x000fe2000bf26270 */
[C---:B------:R-:W-:Y:S01]  /*2910*/  HMMA.16816.F32 R36, R64.reuse, R30, R36 ;  /* 0x0000001e4024723c */ /* 0x040fe20000001824 */
[----:B------:R-:W-:Y:S02]  /*2920*/  FSEL R6, R15, -INF , !P0 ;  /* 0xff8000000f067808 */ /* 0x000fe40004000000 */
[----:B------:R-:W-:Y:S02]  /*2930*/  FSEL R23, R13, -INF , !P0 ;  /* 0xff8000000d177808 */ /* 0x000fe40004000000 */
[----:B------:R-:W-:Y:S01]  /*2940*/  ISETP.GE.AND P0, PT, R12, UR21, PT ;  /* 0x000000150c007c0c */ /* 0x000fe2000bf06270 */
[----:B-1----:R-:W-:Y:S01]  /*2950*/  HMMA.16816.F32 R32, R64, R52, R32 ;  /* 0x000000344020723c */ /* 0x002fe20000001820 */
[----:B------:R-:W-:Y:S01]  /*2960*/  FSEL R78, R78, -INF , !P6 ;  /* 0xff8000004e4e7808 */ /* 0x000fe20007000000 */
[----:B------:R-:W-:Y:S01]  /*2970*/  VIADD R12, R3, 0x28 ;  /* 0x00000028030c7836 */ /* 0x000fe20000000000 */
[----:B------:R-:W-:-:S02]  /*2980*/  FSEL R25, R76, -INF , !P6 ;  /* 0xff8000004c197808 */ /* 0x000fc40007000000 */
[----:B------:R-:W-:Y:S01]  /*2990*/  ISETP.GE.AND P6, PT, R0, UR21, PT ;  /* 0x0000001500007c0c */ /* 0x000fe2000bfc6270 */
[C---:B------:R-:W-:Y:S01]  /*29a0*/  HMMA.16816.F32 R44, R68.reuse, R26, R44 ;  /* 0x0000001a442c723c */ /* 0x040fe2000000182c */
[----:B------:R-:W-:Y:S01]  /*29b0*/  VIADD R0, R3, 0x29 ;  /* 0x0000002903007836 */ /* 0x000fe20000000000 */
[----:B------:R-:W-:Y:S02]  /*29c0*/  FSEL R20, R79, -INF , !P5 ;  /* 0xff8000004f147808 */ /* 0x000fe40006800000 */
[----:B------:R-:W-:Y:S02]  /*29d0*/  FSEL R77, R77, -INF , !P5 ;  /* 0xff8000004d4d7808 */ /* 0x000fe40006800000 */
[----:B------:R-:W-:Y:S01]  /*29e0*/  ISETP.GE.AND P5, PT, R12, UR21, PT ;  /* 0x000000150c007c0c */ /* 0x000fe2000bfa6270 */
[----:B------:R-:W-:Y:S01]  /*29f0*/  HMMA.16816.F32 R40, R68, R8, R40 ;  /* 0x000000084428723c */ /* 0x000fe20000001828 */
[----:B------:R-:W-:Y:S02]  /*2a00*/  FSEL R12, R50, -INF , !P4 ;  /* 0xff800000320c7808 */ /* 0x000fe40006000000 */
[----:B------:R-:W-:-:S02]  /*2a10*/  FSEL R15, R48, -INF , !P4 ;  /* 0xff800000300f7808 */ /* 0x000fc40006000000 */
[----:B------:R-:W-:Y:S01]  /*2a20*/  ISETP.GE.AND P4, PT, R0, UR21, PT ;  /* 0x0000001500007c0c */ /* 0x000fe2000bf86270 */
[----:B------:R-:W-:Y:S01]  /*2a30*/  HMMA.16816.F32 R60, R64, R54, R60 ;  /* 0x00000036403c723c */ /* 0x000fe2000000183c */
[----:B------:R-:W-:Y:S01]  /*2a40*/  VIADD R8, R3, 0x30 ;  /* 0x0000003003087836 */ /* 0x000fe20000000000 */
[----:B------:R-:W-:Y:S01]  /*2a50*/  FMNMX.FTZ R0, R21, R23, !PT ;  /* 0x0000001715007209 */ /* 0x000fe20007810000 */
[----:B------:R-:W-:Y:S01]  /*2a60*/  VIADD R9, R3, 0x31 ;  /* 0x0000003103097836 */ /* 0x000fe20000000000 */
[----:B------:R-:W-:Y:S02]  /*2a70*/  FSEL R14, R51, -INF , !P3 ;  /* 0xff800000330e7808 */ /* 0x000fe40005800000 */
[----:B------:R-:W-:Y:S01]  /*2a80*/  FSEL R13, R49, -INF , !P3 ;  /* 0xff800000310d7808 */ /* 0x000fe20005800000 */
[----:B------:R-:W-:Y:S01]  /*2a90*/  HMMA.16816.F32 R36, R68, R10, R36 ;  /* 0x0000000a4424723c */ /* 0x000fe20000001824 */
[----:B------:R-:W-:Y:S02]  /*2aa0*/  ISETP.GE.AND P3, PT, R8, UR21, PT ;  /* 0x0000001508007c0c */ /* 0x000fe4000bf66270 */
[----:B------:R-:W-:-:S02]  /*2ab0*/  FMNMX.FTZ R8, R25, R0, !PT ;  /* 0x0000000019087209 */ /* 0x000fc40007810000 */
[----:B------:R-:W-:Y:S01]  /*2ac0*/  FSEL R0, R46, -INF , !P2 ;  /* 0xff8000002e007808 */ /* 0x000fe20005000000 */
[----:B--2---:R-:W-:Y:S01]  /*2ad0*/  HMMA.16816.F32 R32, R68, R16, R32 ;  /* 0x000000104420723c */ /* 0x004fe20000001820 */
[----:B------:R-:W-:Y:S01]  /*2ae0*/  FMNMX.FTZ R8, R77, R8, !PT ;  /* 0x000000084d087209 */ /* 0x000fe20007810000 */
[----:B------:R-:W-:Y:S01]  /*2af0*/  VIADD R10, R3, 0x38 ;  /* 0x00000038030a7836 */ /* 0x000fe20000000000 */
[----:B------:R-:W-:Y:S02]  /*2b00*/  FSEL R11, R44, -INF , !P2 ;  /* 0xff8000002c0b7808 */ /* 0x000fe40005000000 */
[----:B------:R-:W-:Y:S02]  /*2b10*/  ISETP.GE.AND P2, PT, R9, UR21, PT ;  /* 0x0000001509007c0c */ /* 0x000fe4000bf46270 */
[----:B------:R-:W-:Y:S02]  /*2b20*/  FMNMX.FTZ R16, R15, R8, !PT ;  /* 0x000000080f107209 */ /* 0x000fe40007810000 */
[----:B------:R-:W-:-:S02]  /*2b30*/  FSEL R8, R47, -INF , !P1 ;  /* 0xff8000002f087808 */ /* 0x000fc40004800000 */
[----:B------:R-:W-:Y:S01]  /*2b40*/  FSEL R9, R45, -INF , !P1 ;  /* 0xff8000002d097808 */ /* 0x000fe20004800000 */
[----:B------:R-:W-:Y:S01]  /*2b50*/  HMMA.16816.F32 R60, R68, R18, R60 ;  /* 0x00000012443c723c */ /* 0x000fe2000000183c */
[----:B------:R-:W-:Y:S02]  /*2b60*/  ISETP.GE.AND P1, PT, R10, UR21, PT ;  /* 0x000000150a007c0c */ /* 0x000fe4000bf26270 */
[----:B------:R-:W-:Y:S01]  /*2b70*/  FMNMX.FTZ R10, R13, R16, !PT ;  /* 0x000000100d0a7209 */ /* 0x000fe20007810000 */
[----:B------:R-:W-:Y:S01]  /*2b80*/  VIADD R16, R3, 0x39 ;  /* 0x0000003903107836 */ /* 0x000fe20000000000 */
[----:B------:R-:W-:Y:S02]  /*2b90*/  FMNMX.FTZ R3, R4, R6, !PT ;  /* 0x0000000604037209 */ /* 0x000fe40007810000 */
[----:B------:R-:W-:Y:S02]  /*2ba0*/  FMNMX.FTZ R10, R11, R10, !PT ;  /* 0x0000000a0b0a7209 */ /* 0x000fe40007810000 */
[----:B------:R-:W-:-:S02]  /*2bb0*/  FMNMX.FTZ R3, R78, R3, !PT ;  /* 0x000000034e037209 */ /* 0x000fc40007810000 */
[----:B------:R-:W-:Y:S02]  /*2bc0*/  FSEL R203, R40, -INF , !P0 ;  /* 0xff80000028cb7808 */ /* 0x000fe40004000000 */
[----:B------:R-:W-:Y:S02]  /*2bd0*/  FMNMX.FTZ R10, R9, R10, !PT ;  /* 0x0000000a090a7209 */ /* 0x000fe40007810000 */
[----:B------:R-:W-:Y:S02]  /*2be0*/  FMNMX.FTZ R3, R20, R3, !PT ;  /* 0x0000000314037209 */ /* 0x000fe40007810000 */
[----:B------:R-:W-:Y:S02]  /*2bf0*/  FSEL R197, R41, -INF , !P6 ;  /* 0xff80000029c57808 */ /* 0x000fe40007000000 */
        /* <DEDUP_REMOVED lines=10> */
[----:B------:R-:W-:Y:S02]  /*2ca0*/  FSEL R212, R39, -INF , !P4 ;  /* 0xff80000027d47808 */ /* 0x000fe40006000000 */
[----:B------:R-:W-:Y:S02]  /*2cb0*/  PLOP3.LUT P4, PT, PT, PT, UP0, 0x80, 0x0 ;  /* 0x000000000000781c */ /* 0x000fe40003f8f008 */
[----:B------:R-:W-:Y:S02]  /*2cc0*/  FSEL R198, R42, -INF , !P0 ;  /* 0xff8000002ac67808 */ /* 0x000fe40004000000 */
[----:B------:R-:W-:-:S02]  /*2cd0*/  FMNMX.FTZ R3, R8, R3, !PT ;  /* 0x0000000308037209 */ /* 0x000fc40007810000 */
[----:B------:R-:W-:Y:S02]  /*2ce0*/  FSEL R211, R33, -INF , !P2 ;  /* 0xff80000021d37808 */ /* 0x000fe40005000000 */
[----:B------:R-:W-:Y:S02]  /*2cf0*/  FMNMX.FTZ R10, R213, R10, !PT ;  /* 0x0000000ad50a7209 */ /* 0x000fe40007810000 */
[----:B------:R-:W-:Y:S02]  /*2d00*/  FSEL R214, R43, -INF , !P6 ;  /* 0xff8000002bd67808 */ /* 0x000fe40007000000 */
[----:B------:R-:W-:Y:S01]  /*2d10*/  FMNMX.FTZ R3, R198, R3, !PT ;  /* 0x00000003c6037209 */ /* 0x000fe20007810000 */
[----:B------:R-:W-:Y:S01]  /*2d20*/  BAR.SYNC.DEFER_BLOCKING 0x0 ;  /* 0x0000000000007b1d */ /* 0x000fe20000010000 */
[----:B------:R-:W-:Y:S02]  /*2d30*/  ISETP.GE.AND P0, PT, R16, UR21, PT ;  /* 0x0000001510007c0c */ /* 0x000fe4000bf06270 */
[----:B------:R-:W-:-:S02]  /*2d40*/  FSEL R209, R60, -INF , !P1 ;  /* 0xff8000003cd17808 */ /* 0x000fc40004800000 */
[----:B------:R-:W-:Y:S02]  /*2d50*/  FMNMX.FTZ R10, R211, R10, !PT ;  /* 0x0000000ad30a7209 */ /* 0x000fe40007810000 */
[----:B------:R-:W-:Y:S02]  /*2d60*/  FSEL R200, R38, -INF , !P5 ;  /* 0xff80000026c87808 */ /* 0x000fe40006800000 */
[----:B------:R-:W-:Y:S02]  /*2d70*/  FMNMX.FTZ R3, R214, R3, !PT ;  /* 0x00000003d6037209 */ /* 0x000fe40007810000 */
[----:B------:R-:W-:Y:S02]  /*2d80*/  FSEL R207, R61, -INF , !P0 ;  /* 0xff8000003dcf7808 */ /* 0x000fe40004000000 */
[----:B------:R-:W-:Y:S02]  /*2d90*/  FMNMX.FTZ R10, R209, R10, !PT ;  /* 0x0000000ad10a7209 */ /* 0x000fe40007810000 */
[----:B------:R-:W-:-:S02]  /*2da0*/  FMNMX.FTZ R17, R200, R3, !PT ;  /* 0x00000003c8117209 */ /* 0x000fc40007810000 */
[----:B------:R-:W-:Y:S01]  /*2db0*/  FMNMX.FTZ R3, R207, R10, !PT ;  /* 0x0000000acf037209 */ /* 0x000fe20007810000 */
[----:B------:R-:W-:Y:S06]  /*2dc0*/  @!P4 BRA `(.L_x_329) ;  /* 0x000000000068c947 */ /* 0x000fec0003800000 */
[----:B------:R-:W-:Y:S01]  /*2dd0*/  ULEA.HI.SX32 UR7, UR12, 0xfffffffe, 0x1a ;  /* 0xfffffffe0c077891 */ /* 0x000fe2000f8fd23f */
[----:B------:R-:W-:-:S03]  /*2de0*/  IMAD.U32 R10, RZ, RZ, UR10 ;  /* 0x0000000aff0a7e24 */ /* 0x000fc6000f8e00ff */
[----:B------:R-:W-:Y:S02]  /*2df0*/  USHF.R.S32.HI UR6, URZ, 0x1f, UR7 ;  /* 0x0000001f3f067899 */ /* 0x000fe40008011407 */
[----:B------:R-:W-:Y:S01]  /*2e00*/  UIMAD UR11, UR14, UR7, URZ ;  /* 0x000000070e0b72a4 */ /* 0x000fe2000f8e023f */
[----:B------:R-:W-:-:S03]  /*2e10*/  IMAD.U32 R19, RZ, RZ, UR7 ;  /* 0x00000007ff137e24 */ /* 0x000fc6000f8e00ff */
[----:B------:R-:W-:Y:S01]  /*2e20*/  UIMAD UR11, UR6, UR20, UR11 ;  /* 0x00000014060b72a4 */ /* 0x000fe2000f8e020b */
[----:B------:R-:W-:Y:S02]  /*2e30*/  IMAD.WIDE.U32 R18, R19, UR20, R246 ;  /* 0x0000001413127c25 */ /* 0x000fe4000f8e00f6 */
[----:B------:R-:W-:-:S03]  /*2e40*/  ULDC.64 UR6, c[0x0][0x218] ;  /* 0x0000860000067ab9 */ /* 0x000fc60000000a00 */
[----:B------:R-:W-:Y:S01]  /*2e50*/  VIADD R16, R19, UR11 ;  /* 0x0000000b13107c36 */ /* 0x000fe20008000000 */
[C---:B------:R-:W-:Y:S02]  /*2e60*/  LEA R26, P5, R18.reuse, UR6, 0x1 ;  /* 0x00000006121a7c11 */ /* 0x040fe4000f8a08ff */
[----:B------:R-:W-:Y:S02]  /*2e70*/  MOV R19, UR23 ;  /* 0x0000001700137c02 */ /* 0x000fe40008000f00 */
[----:B------:R-:W-:Y:S02]  /*2e80*/  LEA.HI.X R27, R18, UR7, R16, 0x1, P5 ;  /* 0x00000007121b7c11 */ /* 0x000fe4000a8f0c10 */
[----:B------:R-:W-:-:S03]  /*2e90*/  LEA R18, P5, R19, R26, 0x1 ;  /* 0x0000001a13127211 */ /* 0x000fc600078a08ff */
[----:B------:R-:W-:Y:S01]  /*2ea0*/  @!PT LDS RZ, [RZ] ;  /* 0x00000000fffff984 */ /* 0x000fe20000000800 */
[----:B------:R-:W-:Y:S01]  /*2eb0*/  @!PT LDS RZ, [RZ] ;  /* 0x00000000fffff984 */ /* 0x000fe20000000800 */
[----:B------:R-:W-:Y:S01]  /*2ec0*/  @!PT LDS RZ, [RZ] ;  /* 0x00000000fffff984 */ /* 0x000fe20000000800 */
[----:B------:R1:W-:Y:S01]  /*2ed0*/  LDGSTS.E.BYPASS.LTC128B.128 [R240+0x10000], desc[UR18][R26.64] ;  /* 0x100000001af07fae */ /* 0x0003e2000b901d52 */
[----:B------:R-:W-:-:S03]  /*2ee0*/  LEA.HI.X R19, R19, R27, R10, 0x1, P5 ;  /* 0x0000001b13137211 */ /* 0x000fc600028f0c0a */
        /* <DEDUP_REMOVED lines=8> */
.L_x_329:
        /* <DEDUP_REMOVED lines=348> */
[----:B------:R-:W-:Y:S01]  /*4530*/  MOV R0, R3 ;  /* 0x0000000300007202 */ /* 0x000fe20000000f00 */
[----:B------:R-:W-:Y:S01]  /*4540*/  USHF.L.U64.HI UR21, UR8, 0x6, UR9 ;  /* 0x0000000608157899 */ /* 0x000fe20008010209 */
[----:B------:R-:W-:Y:S01]  /*4550*/  MOV R165, R164 ;  /* 0x000000a400a57202 */ /* 0x000fe20000000f00 */
[----:B------:R-:W-:Y:S02]  /*4560*/  USHF.L.U32 UR22, UR8, 0x6, URZ ;  /* 0x0000000608167899 */ /* 0x000fe4000800063f */
[----:B------:R-:W-:Y:S01]  /*4570*/  ULEA.HI.SX32 UR25, UR12, 0xfffffffe, 0x1a ;  /* 0xfffffffe0c197891 */ /* 0x000fe2000f8fd23f */
[----:B------:R-:W-:Y:S02]  /*4580*/  ULDC UR4, c[0x0][0x2ec] ;  /* 0x0000bb0000047ab9 */ /* 0x000fe40000000800 */
[----:B------:R-:W-:Y:S01]  /*4590*/  ULDC.64 UR12, c[0x0][0x250] ;  /* 0x00009400000c7ab9 */ /* 0x000fe20000000a00 */
[----:B------:R-:W-:Y:S01]  /*45a0*/  ULDC.64 UR6, c[0x0][0x218] ;  /* 0x0000860000067ab9 */ /* 0x000fe20000000a00 */
[----:B------:R-:W-:Y:S01]  /*45b0*/  ULDC.64 UR8, c[0x0][0x248] ;  /* 0x0000920000087ab9 */ /* 0x000fe20000000a00 */
[----:B------:R-:W-:Y:S01]  /*45c0*/  ULDC.64 UR10, c[0x0][0x220] ;  /* 0x00008800000a7ab9 */ /* 0x000fe20000000a00 */
[----:B------:R-:W-:Y:S05]  /*45d0*/  BRA `(.L_x_331) ;  /* 0x0000000000707947 */ /* 0x000fea0003800000 */
.L_x_333:
        /* <DEDUP_REMOVED lines=13> */
[----:B------:R-:W-:Y:S04]  /*46b0*/  LEA.HI.X R167, R164, UR7, R3, 0x1, P2 ;  /* 0x00000007a4a77c11 */ /* 0x000fe800090f0c03 */
[----:B------:R-:W-:Y:S01]  /*46c0*/  IADD3.X R169, R167, UR14, RZ, P1, !PT ;  /* 0x0000000ea7a97c10 */ /* 0x000fe20008ffe4ff */
[----:B------:R-:W-:Y:S01]  /*46d0*/  @!PT LDS RZ, [RZ] ;  /* 0x00000000fffff984 */ /* 0x000fe20000000800 */
[----:B------:R-:W-:Y:S01]  /*46e0*/  @!PT LDS RZ, [RZ] ;  /* 0x00000000fffff984 */ /* 0x000fe20000000800 */
[----:B------:R-:W-:Y:S01]  /*46f0*/  @!PT LDS RZ, [RZ] ;  /* 0x00000000fffff984 */ /* 0x000fe20000000800 */
        /* <DEDUP_REMOVED lines=10> */
.L_x_331:
        /* <DEDUP_REMOVED lines=14> */
[----:B------:R-:W-:Y:S04]  /*4880*/  LEA.HI.X R167, R3, UR11, R2, 0x1, P1 ;  /* 0x0000000b03a77c11 */ /* 0x000fe800088f0c02 */
[----:B------:R-:W-:Y:S01]  /*4890*/  IADD3.X R251, R167, UR21, RZ, P0, !PT ;  /* 0x00000015a7fb7c10 */ /* 0x000fe200087fe4ff */
[----:B------:R-:W-:Y:S01]  /*48a0*/  @!PT LDS RZ, [RZ] ;  /* 0x00000000fffff984 */ /* 0x000fe20000000800 */
[----:B------:R-:W-:Y:S01]  /*48b0*/  @!PT LDS RZ, [RZ] ;  /* 0x00000000fffff984 */ /* 0x000fe20000000800 */
[----:B------:R-:W-:Y:S01]  /*48c0*/  @!PT LDS RZ, [RZ] ;  /* 0x00000000fffff984 */ /* 0x000fe20000000800 */
[----:B------:R-:W-:Y:S01]  /*48d0*/  LDGSTS.E.BYPASS.LTC128B.128 [R240+0x18000], desc[UR18][R166.64] ;  /* 0x18000000a6f07fae */ /* 0x000fe2000b901d52 */
[----:B------:R-:W-:Y:S03]  /*48e0*/  ISETP.LT.AND P0, PT, RZ, UR25, PT ;  /* 0x00000019ff007c0c */ /* 0x000fe6000bf01270 */
[----:B------:R-:W-:Y:S04]  /*48f0*/  LDGSTS.E.BYPASS.LTC128B.128 [R240+0x1a000], desc[UR18][R166.64+0x80] ;  /* 0x1a000080a6f07fae */ /* 0x000fe8000b901d52 */
[----:B------:R-:W-:Y:S04]  /*4900*/  LDGSTS.E.BYPASS.LTC128B.128 [R240+0x1c000], desc[UR18][R166.64+0x100] ;  /* 0x1c000100a6f07fae */ /* 0x000fe8000b901d52 */
[----:B------:R1:W-:Y:S04]  /*4910*/  LDGSTS.E.BYPASS.LTC128B.128 [R240+0x1e000], desc[UR18][R166.64+0x180] ;  /* 0x1e000180a6f07fae */ /* 0x0003e8000b901d52 */
[----:B------:R2:W-:Y:S04]  /*4920*/  LDGSTS.E.BYPASS.LTC128B.128 [R240+0x19000], desc[UR18][R250.64] ;  /* 0x19000000faf07fae */ /* 0x0005e8000b901d52 */
[----:B------:R2:W-:Y:S04]  /*4930*/  LDGSTS.E.BYPASS.LTC128B.128 [R240+0x1b000], desc[UR18][R250.64+0x80] ;  /* 0x1b000080faf07fae */ /* 0x0005e8000b901d52 */
[----:B------:R2:W-:Y:S04]  /*4940*/  LDGSTS.E.BYPASS.LTC128B.128 [R240+0x1d000], desc[UR18][R250.64+0x100] ;  /* 0x1d000100faf07fae */ /* 0x0005e8000b901d52 */
[----:B------:R2:W-:Y:S04]  /*4950*/  LDGSTS.E.BYPASS.LTC128B.128 [R240+0x1f000], desc[UR18][R250.64+0x180] ;  /* 0x1f000180faf07fae */ /* 0x0005e8000b901d52 */
[----:B------:R-:W-:Y:S04]  /*4960*/  LDSM.16.M88.4 R168, [R238] ;  /* 0x00000000eea8783b */ /* 0x000fe80000000200 */
[----:B------:R-:W3:Y:S04]  /*4970*/  LDSM.16.M88.4 R172, [R237+0x10000] ;  /* 0x01000000edac783b */ /* 0x000ee80000000200 */
[----:B------:R-:W4:Y:S04]  /*4980*/  LDSM.16.M88.4 R176, [R237+0x10800] ;  /* 0x01080000edb0783b */ /* 0x000f280000000200 */
[----:B------:R-:W5:Y:S04]  /*4990*/  LDSM.16.M88.4 R180, [R237+0x11000] ;  /* 0x01100000edb4783b */ /* 0x000f680000000200 */
[----:B------:R-:W1:Y:S04]  /*49a0*/  LDSM.16.M88.4 R184, [R237+0x11800] ;  /* 0x01180000edb8783b */ /* 0x000e680000000200 */
        /* <DEDUP_REMOVED lines=10> */
[C---:B----4-:R-:W-:Y:S06]  /*4a50*/  HMMA.16816.F32 R12, R168.reuse, R176, RZ ;  /* 0x000000b0a80c723c */ /* 0x050fec00000018ff */
[C---:B------:R-:W-:Y:S01]  /*4a60*/  HMMA.16816.F32 R16, R168.reuse, R178, RZ ;  /* 0x000000b2a810723c */ /* 0x040fe200000018ff */
[----:B------:R-:W4:Y:S05]  /*4a70*/  LDSM.16.M88.4 R176, [R234] ;  /* 0x00000000eab0783b */ /* 0x000f2a0000000200 */
[C---:B-----5:R-:W-:Y:S06]  /*4a80*/  HMMA.16816.F32 R20, R168.reuse, R180, RZ ;  /* 0x000000b4a814723c */ /* 0x060fec00000018ff */
[C---:B------:R-:W-:Y:S01]  /*4a90*/  HMMA.16816.F32 R24, R168.reuse, R182, RZ ;  /* 0x000000b6a818723c */ /* 0x040fe200000018ff */
[----:B------:R-:W5:Y:S05]  /*4aa0*/  LDSM.16.M88.4 R180, [R231+0x11000] ;  /* 0x01100000e7b4783b */ /* 0x000f6a0000000200 */
[C---:B-1----:R-:W-:Y:S06]  /*4ab0*/  HMMA.16816.F32 R28, R168.reuse, R184, RZ ;  /* 0x000000b8a81c723c */ /* 0x042fec00000018ff */
[----:B------:R-:W-:Y:S01]  /*4ac0*/  HMMA.16816.F32 R32, R168, R186, RZ ;  /* 0x000000baa820723c */ /* 0x000fe200000018ff */
[----:B------:R-:W1:Y:S04]  /*4ad0*/  LDSM.16.M88.4 R168, [R231+0x11800] ;  /* 0x01180000e7a8783b */ /* 0x000e680000000200 */
        /* <DEDUP_REMOVED lines=17> */
[C---:B------:R-:W-:Y:S06]  /*4bf0*/  HMMA.16816.F32 R12, R176.reuse, R208, R12 ;  /* 0x000000d0b00c723c */ /* 0x040fec000000180c */
[C---:B------:R-:W-:Y:S01]  /*4c00*/  HMMA.16816.F32 R16, R176.reuse, R210, R16 ;  /* 0x000000d2b010723c */ /* 0x040fe20000001810 */
[----:B------:R-:W4:Y:S05]  /*4c10*/  LDSM.16.M88.4 R208, [R237+0x12800] ;  /* 0x01280000edd0783b */ /* 0x000f2a0000000200 */
[C---:B-----5:R-:W-:Y:S06]  /*4c20*/  HMMA.16816.F32 R20, R176.reuse, R180, R20 ;  /* 0x000000b4b014723c */ /* 0x060fec0000001814 */
[C---:B------:R-:W-:Y:S01]  /*4c30*/  HMMA.16816.F32 R24, R176.reuse, R182, R24 ;  /* 0x000000b6b018723c */ /* 0x040fe20000001818 */
[----:B------:R-:W5:Y:S05]  /*4c40*/  LDSM.16.M88.4 R180, [R237+0x13000] ;  /* 0x01300000edb4783b */ /* 0x000f6a0000000200 */
[C---:B-1----:R-:W-:Y:S06]  /*4c50*/  HMMA.16816.F32 R28, R176.reuse, R168, R28 ;  /* 0x000000a8b01c723c */ /* 0x042fec000000181c */
[----:B------:R-:W-:Y:S01]  /*4c60*/  HMMA.16816.F32 R32, R176, R170, R32 ;  /* 0x000000aab020723c */ /* 0x000fe20000001820 */
[----:B------:R-:W1:Y:S04]  /*4c70*/  LDSM.16.M88.4 R168, [R237+0x13800] ;  /* 0x01380000eda8783b */ /* 0x000e680000000200 */
        /* <DEDUP_REMOVED lines=94> */
[----:B------:R-:W-:Y:S05]  /*5260*/  LDSM.16.M88.4 R204, [R237+0x16800] ;  /* 0x01680000edcc783b */ /* 0x000fea0000000200 */
[C---:B------:R-:W-:Y:S06]  /*5270*/  HMMA.16816.F32 R12, R188.reuse, R208, R12 ;  /* 0x000000d0bc0c723c */ /* 0x040fec000000180c */
[C---:B------:R-:W-:Y:S01]  /*5280*/  HMMA.16816.F32 R16, R188.reuse, R210, R16 ;  /* 0x000000d2bc10723c */ /* 0x040fe20000001810 */
[----:B------:R-:W-:Y:S05]  /*5290*/  LDSM.16.M88.4 R208, [R231+0x16000] ;  /* 0x01600000e7d0783b */ /* 0x000fea0000000200 */
[C---:B-----5:R-:W-:Y:S06]  /*52a0*/  HMMA.16816.F32 R20, R188.reuse, R180, R20 ;  /* 0x000000b4bc14723c */ /* 0x060fec0000001814 */
[C---:B------:R-:W-:Y:S01]  /*52b0*/  HMMA.16816.F32 R24, R188.reuse, R182, R24 ;  /* 0x000000b6bc18723c */ /* 0x040fe20000001818 */
[----:B------:R-:W4:Y:S05]  /*52c0*/  LDSM.16.M88.4 R180, [R238+0xc000] ;  /* 0x00c00000eeb4783b */ /* 0x000f2a0000000200 */
[C---:B-1----:R-:W-:Y:S06]  /*52d0*/  HMMA.16816.F32 R28, R188.reuse, R168, R28 ;  /* 0x000000a8bc1c723c */ /* 0x042fec000000181c */
[----:B------:R-:W-:Y:S01]  /*52e0*/  HMMA.16816.F32 R32, R188, R170, R32 ;  /* 0x000000aabc20723c */ /* 0x000fe20000001820 */
[----:B------:R-:W1:Y:S04]  /*52f0*/  LDSM.16.M88.4 R168, [R237+0x17000] ;  /* 0x01700000eda8783b */ /* 0x000e680000000200 */
        /* <DEDUP_REMOVED lines=14> */
[C---:B----4-:R-:W-:Y:S06]  /*53e0*/  HMMA.16816.F32 R4, R180.reuse, R184, R4 ;  /* 0x000000b8b404723c */ /* 0x050fec0000001804 */
[C---:B------:R-:W-:Y:S01]  /*53f0*/  HMMA.16816.F32 R8, R180.reuse, R186, R8 ;  /* 0x000000bab408723c */ /* 0x040fe20000001808 */
[----:B------:R-:W4:Y:S05]  /*5400*/  LDSM.16.M88.4 R184, [R234+0xc000] ;  /* 0x00c00000eab8783b */ /* 0x000f2a0000000200 */
[C---:B------:R-:W-:Y:S06]  /*5410*/  HMMA.16816.F32 R12, R180.reuse, R204, R12 ;  /* 0x000000ccb40c723c */ /* 0x040fec000000180c */
[C---:B------:R-:W-:Y:S01]  /*5420*/  HMMA.16816.F32 R16, R180.reuse, R206, R16 ;  /* 0x000000ceb410723c */ /* 0x040fe20000001810 */
[----:B------:R-:W-:Y:S05]  /*5430*/  LDSM.16.M88.4 R204, [R224+0x6000] ;  /* 0x00600000e0cc783b */ /* 0x000fea0000000200 */
[C---:B-1----:R-:W-:Y:S06]  /*5440*/  HMMA.16816.F32 R20, R180.reuse, R168, R20 ;  /* 0x000000a8b414723c */ /* 0x042fec0000001814 */
[C---:B------:R-:W-:Y:S01]  /*5450*/  HMMA.16816.F32 R24, R180.reuse, R170, R24 ;  /* 0x000000aab418723c */ /* 0x040fe20000001818 */
[----:B------:R-:W1:Y:S05]  /*5460*/  LDSM.16.M88.4 R168, [R231+0x16800] ;  /* 0x01680000e7a8783b */ /* 0x000e6a0000000200 */
        /* <DEDUP_REMOVED lines=15> */
[C---:B----4-:R-:W-:Y:S06]  /*5560*/  HMMA.16816.F32 R4, R184.reuse, R208, R4 ;  /* 0x000000d0b804723c */ /* 0x050fec0000001804 */
[C---:B------:R-:W-:Y:S06]  /*5570*/  HMMA.16816.F32 R8, R184.reuse, R210, R8 ;  /* 0x000000d2b808723c */ /* 0x040fec0000001808 */
[C---:B-1----:R-:W-:Y:S06]  /*5580*/  HMMA.16816.F32 R12, R184.reuse, R168, R12 ;  /* 0x000000a8b80c723c */ /* 0x042fec000000180c */
        /* <DEDUP_REMOVED lines=48> */
.L_x_332:
        /* <DEDUP_REMOVED lines=459> */
.L_x_330:
        /* <DEDUP_REMOVED lines=277> */
.L_x_334:
        /* <DEDUP_REMOVED lines=24> */
.L_x_335:
        /* <DEDUP_REMOVED lines=114> */
.L_x_337:
[----:B------:R-:W-:Y:S05]  /*8f30*/  BSYNC B0 ;  /* 0x0000000000007941 */ /* 0x000fea0003800000 */
.L_x_336:
        /* <DEDUP_REMOVED lines=32> */
.L_x_339:
[----:B------:R-:W-:Y:S05]  /*9140*/  BSYNC B0 ;  /* 0x0000000000007941 */ /* 0x000fea0003800000 */
.L_x_338:
        /* <DEDUP_REMOVED lines=22> */
.L_x_341:
[----:B------:R-:W-:Y:S05]  /*92b0*/  BSYNC B0 ;  /* 0x0000000000007941 */ /* 0x000fea0003800000 */
.L_x_340:
        /* <DEDUP_REMOVED lines=22> */
.L_x_343:
[----:B------:R-:W-:Y:S05]  /*9420*/  BSYNC B0 ;  /* 0x0000000000007941 */ /* 0x000fea0003800000 */
.L_x_342:
        /* <DEDUP_REMOVED lines=21> */
.L_x_326:
[----:B------:R-:W-:Y:S01]  /*9580*/  UISETP.NE.AND UP0, UPT, UR15, -0x1, UPT ;  /* 0xffffffff0f00788c */ /* 0x000fe2000bf05270 */
[----:B------:R-:W-:Y:S01]  /*9590*/  SHF.R.S32.HI R8, RZ, 0x1f, R3 ;  /* 0x0000001fff087819 */ /* 0x000fe20000011403 */
[----:B------:R-:W-:Y:S01]  /*95a0*/  ULDC.U8 UR7, c[0x0][0x3d9] ;  /* 0x0000f64000077ab9 */ /* 0x000fe20000000000 */
[----:B------:R-:W-:Y:S01]  /*95b0*/  UIADD3 UR17, -UR6, UR17, URZ ;  /* 0x0000001106117290 */ /* 0x000fe2000fffe13f */
[C---:B------:R-:W-:Y:S01]  /*95c0*/  LOP3.LUT P3, RZ, R3.reuse, 0x7, RZ, 0xc0, !PT ;  /* 0x0000000703ff7812 */ /* 0x040fe2000786c0ff */
        /* <DEDUP_REMOVED lines=17> */
[--C-:B------:R-:W-:Y:S01]  /*96e0*/  SHF.R.S32.HI R9, RZ, 0x1f, R8.reuse ;  /* 0x0000001fff097819 */ /* 0x100fe20000011408 */
[----:B------:R-:W-:Y:S01]  /*96f0*/  @UP0 UIMAD UR11, UR15, UR11, UR13 ;  /* 0x0000000b0f0b02a4 */ /* 0x000fe2000f8e020d */
[----:B------:R-:W-:Y:S01]  /*9700*/  BSSY B0, `(.L_x_344) ;  /* 0x000003e000007945 */ /* 0x000fe20003800000 */
[----:B------:R-:W-:Y:S01]  /*9710*/  @!UP0 UIADD3 UR11, UR23, UR9, URZ ;  /* 0x00000009170b8290 */ /* 0x000fe2000fffe03f */
[----:B------:R-:W-:Y:S01]  /*9720*/  ISETP.GE.OR P6, PT, R8, UR17, P3 ;  /* 0x0000001108007c0c */ /* 0x000fe20009fc6670 */
[----:B------:R-:W-:Y:S01]  /*9730*/  ULDC.U8 UR13, c[0x0][0x3d8] ;  /* 0x0000f600000d7ab9 */ /* 0x000fe20000000000 */
[----:B------:R-:W-:Y:S01]  /*9740*/  @!UP0 UMOV UR12, UR22 ;  /* 0x00000016000c8c82 */ /* 0x000fe20008000000 */
[----:B------:R-:W-:Y:S01]  /*9750*/  UISETP.NE.AND UP0, UPT, UR13, URZ, !UP2 ;  /* 0x0000003f0d00728c */ /* 0x000fe2000d705270 */
[C---:B------:R-:W-:Y:S01]  /*9760*/  IADD3 R4, P0, R0.reuse, UR12, RZ ;  /* 0x0000000c00047c10 */ /* 0x040fe2000ff1e0ff */
[----:B------:R-:W-:Y:S01]  /*9770*/  UISETP.NE.AND UP3, UPT, UR13, URZ, UPT ;  /* 0x0000003f0d00728c */ /* 0x000fe2000bf65270 */
[----:B------:R-:W-:Y:S01]  /*9780*/  IMAD.WIDE R6, R7, 0x80, R8 ;  /* 0x0000008007067825 */ /* 0x000fe200078e0208 */
[----:B------:R-:W-:Y:S01]  /*9790*/  @UP2 ULDC.64 UR4, c[0x0][0x2c0] ;  /* 0x0000b00000042ab9 */ /* 0x000fe20000000a00 */
[----:B------:R-:W-:Y:S01]  /*97a0*/  USHF.R.S32.HI UR10, URZ, 0x1f, UR8 ;  /* 0x0000001f3f0a7899 */ /* 0x000fe20008011408 */
[----:B------:R-:W-:Y:S01]  /*97b0*/  LEA.HI.X.SX32 R5, R0, UR11, 0x1, P0 ;  /* 0x0000000b00057c11 */ /* 0x000fe200080f0eff */
[----:B------:R-:W-:Y:S01]  /*97c0*/  UISETP.NE.OR UP3, UPT, UR7, URZ, !UP3 ;  /* 0x0000003f0700728c */ /* 0x000fe2000df65670 */
[----:B------:R-:W-:Y:S01]  /*97d0*/  VIADD R0, R8, 0x60 ;  /* 0x0000006008007836 */ /* 0x000fe20000000000 */
[----:B------:R-:W-:-:S02]  /*97e0*/  @UP2 UIMAD UR14, UR5, UR4, URZ ;  /* 0x00000004050e22a4 */ /* 0x000fc4000f8e023f */
[----:B------:R-:W-:Y:S01]  /*97f0*/  UISETP.NE.OR UP1, UPT, UR15, -0x1, UP3 ;  /* 0xffffffff0f00788c */ /* 0x000fe20009f25670 */
[----:B------:R-:W-:Y:S01]  /*9800*/  ULDC.64 UR4, c[0x0][0x2a0] ;  /* 0x0000a80000047ab9 */ /* 0x000fe20000000a00 */
[----:B------:R-:W-:Y:S01]  /*9810*/  @!UP2 ULDC UR9, c[0x0][0x270] ;  /* 0x00009c000009aab9 */ /* 0x000fe20000000800 */
[----:B------:R-:W-:Y:S01]  /*9820*/  UIMAD UR10, UR10, UR4, URZ ;  /* 0x000000040a0a72a4 */ /* 0x000fe2000f8e023f */
[----:B------:R-:W-:Y:S01]  /*9830*/  IMAD.U32 R10, RZ, RZ, UR4 ;  /* 0x00000004ff0a7e24 */ /* 0x000fe2000f8e00ff */
[----:B------:R-:W-:Y:S01]  /*9840*/  @UP2 UMOV UR11, 0x1 ;  /* 0x00000001000b2882 */ /* 0x000fe20000000000 */
[----:B------:R-:W-:Y:S01]  /*9850*/  @!UP2 ULDC UR4, c[0x0][0x2c4] ;  /* 0x0000b1000004aab9 */ /* 0x000fe20000000800 */
[----:B------:R-:W-:Y:S01]  /*9860*/  @UP0 ULDC UR4, c[0x0][0x2e4] ;  /* 0x0000b90000040ab9 */ /* 0x000fe20000000800 */
[----:B------:R-:W-:Y:S01]  /*9870*/  UIMAD UR5, UR8, UR5, UR10 ;  /* 0x00000005080572a4 */ /* 0x000fe2000f8e020a */
[----:B------:R-:W-:Y:S01]  /*9880*/  IMAD.WIDE.U32 R10, R10, UR8, R4 ;  /* 0x000000080a0a7c25 */ /* 0x000fe2000f8e0004 */
[----:B------:R-:W-:Y:S01]  /*9890*/  @!UP2 UIMAD UR11, UR4, UR9, URZ ;  /* 0x00000009040ba2a4 */ /* 0x000fe2000f8e023f */
[----:B------:R-:W-:Y:S01]  /*98a0*/  ISETP.GE.AND P1, PT, R0, UR17, PT ;  /* 0x0000001100007c0c */ /* 0x000fe2000bf26270 */
[----:B------:R-:W-:Y:S01]  /*98b0*/  @!UP3 ULDC UR10, c[0x0][0x2c4] ;  /* 0x0000b100000abab9 */ /* 0x000fe20000000800 */
[----:B------:R-:W-:Y:S01]  /*98c0*/  @UP2 ULDC UR7, c[0x0][0x2c0] ;  /* 0x0000b00000072ab9 */ /* 0x000fe20000000800 */
[----:B------:R-:W-:Y:S01]  /*98d0*/  UIMAD UR11, UR20, UR11, URZ ;  /* 0x0000000b140b72a4 */ /* 0x000fe2000f8e023f */
[C---:B------:R-:W-:Y:S01]  /*98e0*/  VIADD R5, R8.reuse, 0x20 ;  /* 0x0000002008057836 */ /* 0x040fe20000000000 */
[----:B------:R-:W-:Y:S01]  /*98f0*/  @!UP1 UIMAD UR15, UR20, UR10, URZ ;  /* 0x0000000a140f92a4 */ /* 0x000fe2000f8e023f */
[----:B------:R-:W-:Y:S01]  /*9900*/  VIADD R4, R8, 0x40 ;  /* 0x0000004008047836 */ /* 0x000fe20000000000 */
[----:B------:R-:W-:Y:S01]  /*9910*/  USEL UR11, UR11, URZ, UP3 ;  /* 0x0000003f0b0b7287 */ /* 0x000fe20009800000 */
[----:B------:R-:W-:Y:S01]  /*9920*/  VIADD R13, R11, UR5 ;  /* 0x000000050b0d7c36 */ /* 0x000fe20008000000 */
[----:B------:R-:W-:Y:S01]  /*9930*/  @!UP2 UMOV UR7, 0x1 ;  /* 0x000000010007a882 */ /* 0x000fe20000000000 */
[----:B------:R-:W-:Y:S01]  /*9940*/  @!UP2 UMOV UR14, UR4 ;  /* 0x00000004000eac82 */ /* 0x000fe20008000000 */
[----:B------:R-:W-:Y:S01]  /*9950*/  UIMAD UR6, UR6, UR7, URZ ;  /* 0x00000007060672a4 */ /* 0x000fe2000f8e023f */
[C---:B------:R-:W-:Y:S01]  /*9960*/  ISETP.GE.AND P0, PT, R5.reuse, UR17, PT ;  /* 0x0000001105007c0c */ /* 0x040fe2000bf06270 */
[----:B------:R-:W-:Y:S01]  /*9970*/  UIMAD UR14, UR8, UR14, UR11 ;  /* 0x0000000e080e72a4 */ /* 0x000fe2000f8e020b */
[----:B------:R-:W-:Y:S01]  /*9980*/  ISETP.GE.AND P2, PT, R4, UR17, PT ;  /* 0x0000001104007c0c */ /* 0x000fe2000bf46270 */
[----:B------:R-:W-:Y:S01]  /*9990*/  @!UP3 UMOV UR24, UR15 ;  /* 0x0000000f0018bc82 */ /* 0x000fe20008000000 */
[----:B------:R-:W-:Y:S01]  /*99a0*/  USHF.R.S32.HI UR4, URZ, 0x1f, UR6 ;  /* 0x0000001f3f047899 */ /* 0x000fe20008011406 */
[----:B------:R-:W-:Y:S01]  /*99b0*/  ISETP.GE.OR P5, PT, R5, UR17, P3 ;  /* 0x0000001105007c0c */ /* 0x000fe20009fa6670 */
[----:B------:R-:W-:-:S02]  /*99c0*/  @!UP3 USHF.R.S32.HI UR25, URZ, 0x1f, UR15 ;  /* 0x0000001f3f19b899 */ /* 0x000fc4000801140f */
        /* <DEDUP_REMOVED lines=17> */
.L_x_345:
[----:B------:R-:W-:Y:S05]  /*9ae0*/  BSYNC B0 ;  /* 0x0000000000007941 */ /* 0x000fea0003800000 */
.L_x_344:
        /* <DEDUP_REMOVED lines=20> */
.L_x_347:
[----:B------:R-:W-:Y:S05]  /*9c30*/  BSYNC B0 ;  /* 0x0000000000007941 */ /* 0x000fea0003800000 */
.L_x_346:
        /* <DEDUP_REMOVED lines=18> */
.L_x_349:
[----:B------:R-:W-:Y:S05]  /*9d60*/  BSYNC B0 ;  /* 0x0000000000007941 */ /* 0x000fea0003800000 */
.L_x_348:
        /* <DEDUP_REMOVED lines=18> */
.L_x_351:
[----:B------:R-:W-:Y:S05]  /*9e90*/  BSYNC B0 ;  /* 0x0000000000007941 */ /* 0x000fea0003800000 */
.L_x_350:
        /* <DEDUP_REMOVED lines=10> */
.L_x_353:
[----:B------:R-:W-:Y:S05]  /*9f40*/  BSYNC B0 ;  /* 0x0000000000007941 */ /* 0x000fea0003800000 */
.L_x_352:
        /* <DEDUP_REMOVED lines=10> */
.L_x_355:
[----:B------:R-:W-:Y:S05]  /*9ff0*/  BSYNC B0 ;  /* 0x0000000000007941 */ /* 0x000fea0003800000 */
.L_x_354:
        /* <DEDUP_REMOVED lines=10> */
.L_x_357:
[----:B------:R-:W-:Y:S05]  /*a0a0*/  BSYNC B0 ;  /* 0x0000000000007941 */ /* 0x000fea0003800000 */
.L_x_356:
        /* <DEDUP_REMOVED lines=10> */
.L_x_358:
        /* <DEDUP_REMOVED lines=11> */
.L_x_2393:


//--------------------- .text._ZN5flash16flash_fwd_kernelI23Flash_fwd_kernel_traitsILi256ELi128ELi64ELi8ELb0ELb0EN7cutlass6half_tE19Flash_kernel_traitsILi256ELi128ELi64ELi8ES3_EELb0ELb0ELb0ELb0ELb0ELb0ELb0ELb0EEEvNS_16Flash_fwd_paramsE --------------------------
	.section	.text._ZN5flash16flash_fwd_kernelI23Flash_fwd_kernel_traitsILi256ELi128ELi64ELi8ELb0ELb0EN7cutlass6half_tE19Flash_kernel_traitsILi256ELi128ELi64ELi8ES3_EELb0ELb0ELb0ELb0ELb0ELb0ELb0ELb0EEEvNS_16Flash_fwd_paramsE,"ax",@progbits
	.align	128
        .global         _ZN5flash16flash_fwd_kernelI23Flash_fwd_kernel_traitsILi256ELi128ELi64ELi8ELb0ELb0EN7cutlass6half_tE19Flash_kernel_traitsILi256ELi128ELi64ELi8ES3_EELb0ELb0ELb0ELb0ELb0ELb0ELb0ELb0EEEvNS_16Flash_fwd_paramsE
        .type           _ZN5flash16flash_fwd_kernelI23Flash_fwd_kernel_traitsILi256ELi128ELi64ELi8ELb0ELb0EN7cutlass6half_tE19Flash_kernel_traitsILi256ELi128ELi64ELi8ES3_EELb0ELb0ELb0ELb0ELb0ELb0ELb0ELb0EEEvNS_16Flash_fwd_paramsE,@function
        .size           _ZN5flash16flash_fwd_kernelI23Flash_fwd_kernel_traitsILi256ELi128ELi64ELi8ELb0ELb0EN7cutlass6half_tE19Flash_kernel_traitsILi256ELi128ELi64ELi8ES3_EELb0ELb0ELb0ELb0ELb0ELb0ELb0ELb0EEEvNS_16Flash_fwd_paramsE,(.L_x_2394 - _ZN5flash16flash_fwd_kernelI23Flash_fwd_kernel_traitsILi256ELi128ELi64ELi8ELb0ELb0EN7cutlass6half_tE19Flash_kernel_traitsILi256ELi128ELi64ELi8ES3_EELb0ELb0ELb0ELb0ELb0ELb0ELb0ELb0EEEvNS_16Flash_fwd_paramsE)
        .other          _ZN5flash16flash_fwd_kernelI23Flash_fwd_kernel_traitsILi256ELi128ELi64ELi8ELb0ELb0EN7cutlass6half_tE19Flash_kernel_traitsILi256ELi128ELi64ELi8ES3_EELb0ELb0ELb0ELb0ELb0ELb0ELb0ELb0EEEvNS_16Flash_fwd_paramsE,@"STO_CUDA_ENTRY STV_DEFAULT"
_ZN5flash16flash_fwd_kernelI23Flash_fwd_kernel_traitsILi256ELi128ELi64ELi8ELb0ELb0EN7cutlass6half_tE19Flash_kernel_traitsILi256ELi128ELi64ELi8ES3_EELb0ELb0ELb0ELb0ELb0ELb0ELb0ELb0EEEvNS_16Flash_fwd_paramsE:
.text._ZN5flash16flash_fwd_kernelI23Flash_fwd_kernel_traitsILi256ELi128ELi64ELi8ELb0ELb0EN7cutlass6half_tE19Flash_kernel_traitsILi256ELi128ELi64ELi8ES3_EELb0ELb0ELb0ELb0ELb0ELb0ELb0ELb0EEEvNS_16Flash_fwd_paramsE:
        /* <DEDUP_REMOVED lines=16> */
[----:B------:R-:W-:-:S03]  /*0100*/  @UP1 ULDC.64 UR10, c[0x0][0x300] ;  /* 0x0000c000000a1ab9 */ /* 0x000fc60000000a00 */
[----:B------:R-:W-:Y:S02]  /*0110*/  UISETP.EQ.OR.EX UP0, UPT, UR5, URZ, !UP3, UP0 ;  /* 0x0000003f0500728c */ /* 0x000fe4000df02700 */
[----:B-1----:R-:W-:Y:S02]  /*0120*/  UIMAD.WIDE UR8, UR7, 0x4, UR8 ;  /* 0x00000004070878a5 */ /* 0x002fe4000f8e0208 */
[----:B------:R-:W-:-:S04]  /*0130*/  @UP1 UIMAD.WIDE UR10, UR7, 0x4, UR10 ;  /* 0x00000004070a18a5 */ /* 0x000fc8000f8e020a */
[----:B------:R-:W-:Y:S02]  /*0140*/  IMAD.U32 R2, RZ, RZ, UR8 ;  /* 0x00000008ff027e24 */ /* 0x000fe4000f8e00ff */
[----:B------:R-:W-:Y:S01]  /*0150*/  IMAD.U32 R3, RZ, RZ, UR9 ;  /* 0x00000009ff037e24 */ /* 0x000fe2000f8e00ff */
[----:B------:R-:W-:-:S04]  /*0160*/  ULDC.64 UR8, c[0x0][0x2f8] ;  /* 0x0000be0000087ab9 */ /* 0x000fc80000000a00 */
        /* <DEDUP_REMOVED lines=32> */
.L_x_359:
[----:B------:R-:W-:-:S05]  /*0370*/  ULDC UR8, c[0x0][0x2c8] ;  /* 0x0000b20000087ab9 */ /* 0x000fca0000000800 */
.L_x_360:
        /* <DEDUP_REMOVED lines=41> */
[----:B------:R-:W-:Y:S01]  /*0610*/  @!UP1 UIMAD UR5, UR7, UR5, UR4 ;  /* 0x00000005070592a4 */ /* 0x000fe2000f8e0204 */
[----:B------:R-:W-:Y:S01]  /*0620*/  @UP1 UMOV UR28, UR30 ;  /* 0x0000001e001c1c82 */ /* 0x000fe20008000000 */
        /* <DEDUP_REMOVED lines=16> */
[----:B------:R-:W-:-:S12]  /*0730*/  UIADD3 UR21, UR23, UR5, URZ ;  /* 0x0000000517157290 */ /* 0x000fd8000fffe03f */
.L_x_362:
[----:B------:R-:W-:Y:S01]  /*0740*/  ULDC UR4, c[0x0][0x278] ;  /* 0x00009e0000047ab9 */ /* 0x000fe20000000800 */
[----:B------:R-:W1:Y:S01]  /*0750*/  S2R R2, SR_CTAID.Z ;  /* 0x0000000000027919 */ /* 0x000e620000002700 */
[----:B------:R-:W-:Y:S01]  /*0760*/  IMAD.U32 R0, RZ, RZ, UR4 ;  /* 0x00000004ff007e24 */ /* 0x000fe2000f8e00ff */
[----:B------:R-:W-:Y:S01]  /*0770*/  SHF.R.S32.HI R14, RZ, 0x1f, R6 ;  /* 0x0000001fff0e7819 */ /* 0x000fe20000011406 */
[----:B------:R-:W-:-:S03]  /*0780*/  IMAD.U32 R22, RZ, RZ, UR17 ;  /* 0x00000011ff167e24 */ /* 0x000fc6000f8e00ff */
[----:B------:R-:W-:Y:S02]  /*0790*/  IABS R0, R0 ;  /* 0x0000000000007213 */ /* 0x000fe40000000000 */
[-C--:B------:R-:W-:Y:S02]  /*07a0*/  LEA.HI R7, R14, R6.reuse, RZ, 0x3 ;  /* 0x000000060e077211 */ /* 0x080fe400078f18ff */
[----:B------:R-:W-:Y:S02]  /*07b0*/  R2UR UR11, R0 ;  /* 0x00000000000b72ca */ /* 0x000fe400000e0000 */
[----:B------:R-:W-:Y:S02]  /*07c0*/  SHF.R.S32.HI R240, RZ, 0x3, R7 ;  /* 0x00000003fff07819 */ /* 0x000fe40000011407 */
[----:B------:R-:W-:Y:S02]  /*07d0*/  LOP3.LUT R7, R7, 0xfffffff8, RZ, 0xc0, !PT ;  /* 0xfffffff807077812 */ /* 0x000fe400078ec0ff */
[----:B------:R-:W-:Y:S01]  /*07e0*/  SHF.R.S32.HI R241, RZ, 0x1f, R240 ;  /* 0x0000001ffff17819 */ /* 0x000fe200000114f0 */
[----:B------:R-:W-:Y:S01]  /*07f0*/  IMAD.SHL.U32 R230, R240, 0x40, RZ ;  /* 0x00000040f0e67824 */ /* 0x000fe200078e00ff */
[----:B------:R-:W-:Y:S01]  /*0800*/  LEA.HI R3, R14, R6, RZ, 0x6 ;  /* 0x000000060e037211 */ /* 0x000fe200078f30ff */
[----:B------:R-:W-:-:S02]  /*0810*/  IMAD.IADD R7, R6, 0x1, -R7 ;  /* 0x0000000106077824 */ /* 0x000fc400078e0a07 */
[----:B------:R-:W-:Y:S01]  /*0820*/  IMAD.WIDE R22, R22, 0x80, R240 ;  /* 0x0000008016167825 */ /* 0x000fe200078e02f0 */
[----:B------:R-:W-:Y:S01]  /*0830*/  LOP3.LUT R230, R230, 0x1c0, RZ, 0xc0, !PT ;  /* 0x000001c0e6e67812 */ /* 0x000fe200078ec0ff */
[----:B------:R-:W2:Y:S02]  /*0840*/  I2F.RP R0, UR11 ;  /* 0x0000000b00007d06 */ /* 0x000ea40008209400 */
[----:B------:R-:W-:Y:S02]  /*0850*/  IMAD.SHL.U32 R168, R7, 0x8, RZ ;  /* 0x0000000807a87824 */ /* 0x000fe400078e00ff */
[----:B------:R-:W-:-:S03]  /*0860*/  IMAD.SHL.U32 R3, R3, 0x8, RZ ;  /* 0x0000000803037824 */ /* 0x000fc600078e00ff */
[----:B------:R-:W-:Y:S02]  /*0870*/  SHF.R.S32.HI R169, RZ, 0x1f, R168 ;  /* 0x0000001fffa97819 */ /* 0x000fe400000114a8 */
[----:B-1----:R-:W-:-:S04]  /*0880*/  IABS R2, R2 ;  /* 0x0000000200027213 */ /* 0x002fc80000000000 */
[----:B------:R-:W-:Y:S01]  /*0890*/  R2UR UR5, R2 ;  /* 0x00000000020572ca */ /* 0x000fe200000e0000 */
[----:B--2---:R-:W1:Y:S01]  /*08a0*/  MUFU.RCP R0, R0 ;  /* 0x0000000000007308 */ /* 0x004e620000001000 */
[----:B------:R-:W-:Y:S01]  /*08b0*/  LEA.HI R2, R14, R6, RZ, 0x4 ;  /* 0x000000060e027211 */ /* 0x000fe200078f20ff */
[----:B-1----:R-:W-:-:S06]  /*08c0*/  VIADD R0, R0, 0xffffffe ;  /* 0x0ffffffe00007836 */ /* 0x002fcc0000000000 */
[----:B------:R-:W1:Y:S02]  /*08d0*/  F2I.FTZ.U32.TRUNC.NTZ R0, R0 ;  /* 0x0000000000007305 */ /* 0x000e64000021f000 */
[----:B-1----:R-:W-:Y:S02]  /*08e0*/  R2UR UR15, R0 ;  /* 0x00000000000f72ca */ /* 0x002fe400000e0000 */
[----:B------:R-:W-:-:S04]  /*08f0*/  SHF.R.S32.HI R0, RZ, 0x4, R2 ;  /* 0x00000004ff007819 */ /* 0x000fc80000011402 */
[C---:B------:R-:W-:Y:S02]  /*0900*/  LEA.HI R221, R2.reuse, R0, RZ, 0x1 ;  /* 0x0000000002dd7211 */ /* 0x040fe400078f08ff */
[----:B------:R-:W-:Y:S02]  /*0910*/  LOP3.LUT R2, R2, 0xfffffff0, RZ, 0xc0, !PT ;  /* 0xfffffff002027812 */ /* 0x000fe400078ec0ff */
[----:B------:R-:W-:-:S03]  /*0920*/  LOP3.LUT R221, R221, 0xfffffffe, RZ, 0xc0, !PT ;  /* 0xfffffffedddd7812 */ /* 0x000fc600078ec0ff */
[----:B------:R-:W-:Y:S01]  /*0930*/  UIADD3 UR14, URZ, -UR15, URZ ;  /* 0x8000000f3f0e7290 */ /* 0x000fe2000fffe03f */
[----:B------:R-:W-:Y:S02]  /*0940*/  IMAD.IADD R2, R6, 0x1, -R2 ;  /* 0x0000000106027824 */ /* 0x000fe400078e0a02 */
[----:B------:R-:W-:Y:S01]  /*0950*/  IMAD.IADD R221, R0, 0x1, -R221 ;  /* 0x0000000100dd7824 */ /* 0x000fe200078e0add */
[----:B------:R-:W-:Y:S01]  /*0960*/  UIMAD UR19, UR14, UR11, URZ ;  /* 0x0000000b0e1372a4 */ /* 0x000fe2000f8e023f */
[----:B------:R-:W-:Y:S02]  /*0970*/  LOP3.LUT R0, R230, 0x38, R168, 0xf8, !PT ;  /* 0x00000038e6007812 */ /* 0x000fe400078ef8a8 */
[----:B------:R-:W-:Y:S01]  /*0980*/  UMOV UR14, URZ ;  /* 0x0000003f000e7c82 */ /* 0x000fe20008000000 */
[----:B------:R-:W-:Y:S01]  /*0990*/  SHF.R.S32.HI R13, RZ, 0x1f, R2 ;  /* 0x0000001fff0d7819 */ /* 0x000fe20000011402 */
[----:B------:R-:W-:Y:S01]  /*09a0*/  UIMAD.WIDE.U32 UR14, UR15, UR19, UR14 ;  /* 0x000000130f0e72a5 */ /* 0x000fe2000f8e000e */
[----:B------:R-:W-:-:S02]  /*09b0*/  SHF.R.U32.HI R230, RZ, 0x3, R230 ;  /* 0x00000003ffe67819 */ /* 0x000fc400000116e6 */
[----:B------:R-:W-:Y:S01]  /*09c0*/  LEA.HI R13, R13, R2, RZ, 0x3 ;  /* 0x000000020d0d7211 */ /* 0x000fe200078f18ff */
[----:B------:R-:W-:Y:S01]  /*09d0*/  UIMAD.WIDE.U32 UR14, UR15, UR5, URZ ;  /* 0x000000050f0e72a5 */ /* 0x000fe2000f8e003f */
[----:B------:R-:W-:Y:S02]  /*09e0*/  LOP3.LUT R230, R0, R230, RZ, 0x3c, !PT ;  /* 0x000000e600e67212 */ /* 0x000fe400078e3cff */
[----:B------:R-:W-:-:S04]  /*09f0*/  LOP3.LUT R0, R13, 0xfffffff8, RZ, 0xc0, !PT ;  /* 0xfffffff80d007812 */ /* 0x000fc800078ec0ff */
[----:B------:R-:W-:Y:S01]  /*0a00*/  UMOV UR19, UR15 ;  /* 0x0000000f00137c82 */ /* 0x000fe20008000000 */
[----:B------:R-:W-:Y:S01]  /*0a10*/  USHF.R.S32.HI UR15, URZ, 0x1f, UR9 ;  /* 0x0000001f3f0f7899 */ /* 0x000fe20008011409 */
[----:B------:R-:W-:Y:S01]  /*0a20*/  IMAD.IADD R0, R2, 0x1, -R0 ;  /* 0x0000000102007824 */ /* 0x000fe200078e0a00 */
[----:B------:R-:W-:Y:S01]  /*0a30*/  UIADD3 UR14, -UR19, URZ, URZ ;  /* 0x0000003f130e7290 */ /* 0x000fe2000fffe13f */
[----:B------:R-:W-:-:S03]  /*0a40*/  VIADD R2, R240, 0x40 ;  /* 0x00000040f0027836 */ /* 0x000fc60000000000 */
[----:B------:R-:W-:-:S04]  /*0a50*/  UIMAD UR5, UR11, UR14, UR5 ;  /* 0x0000000e0b0572a4 */ /* 0x000fc8000f8e0205 */
        /* <DEDUP_REMOVED lines=31> */
.L_x_363:
[----:B------:R-:W1:Y:S01]  /*0c50*/  S2UR UR4, SR_CgaCtaId ;  /* 0x00000000000479c3 */ /* 0x000e620000008800 */
[----:B------:R-:W-:Y:S01]  /*0c60*/  UIADD3 UR5, -UR6, UR18, URZ ;  /* 0x0000001206057290 */ /* 0x000fe2000fffe13f */
[----:B------:R-:W-:Y:S01]  /*0c70*/  IADD3 R4, P0, R168, UR28, RZ ;  /* 0x0000001ca8047c10 */ /* 0x000fe2000ff1e0ff */
[----:B------:R-:W-:Y:S01]  /*0c80*/  UMOV UR30, 0x400 ;  /* 0x00000400001e7882 */ /* 0x000fe20000000000 */
[----:B------:R-:W-:Y:S01]  /*0c90*/  ULDC.64 UR6, c[0x0][0x258] ;  /* 0x0000960000067ab9 */ /* 0x000fe20000000a00 */
[C---:B------:R-:W-:Y:S01]  /*0ca0*/  IMAD.WIDE.U32 R24, R240.reuse, UR12, R168 ;  /* 0x0000000cf0187c25 */ /* 0x040fe2000f8e00a8 */
[----:B------:R-:W-:Y:S01]  /*0cb0*/  IADD3.X R5, R169, UR8, RZ, P0, !PT ;  /* 0x00000008a9057c10 */ /* 0x000fe200087fe4ff */
[----:B------:R-:W-:Y:S01]  /*0cc0*/  UIMAD UR15, UR15, UR6, URZ ;  /* 0x000000060f0f72a4 */ /* 0x000fe2000f8e023f */
[----:B------:R-:W-:Y:S01]  /*0cd0*/  ISETP.GE.AND P1, PT, R240, UR5, PT ;  /* 0x00000005f0007c0c */ /* 0x000fe2000bf26270 */
[----:B------:R-:W-:Y:S01]  /*0ce0*/  IMAD.U32 R10, RZ, RZ, UR6 ;  /* 0x00000006ff0a7e24 */ /* 0x000fe2000f8e00ff */
[----:B------:R-:W-:Y:S01]  /*0cf0*/  LOP3.LUT R230, R230, 0xfffffe00, R3, 0xf8, !PT ;  /* 0xfffffe00e6e67812 */ /* 0x000fe200078ef803 */
[----:B------:R-:W-:Y:S01]  /*0d00*/  UIMAD UR15, UR9, UR7, UR15 ;  /* 0x00000007090f72a4 */ /* 0x000fe2000f8e020f */
[----:B------:R-:W-:Y:S01]  /*0d10*/  IMAD R16, R241, UR12, RZ ;  /* 0x0000000cf1107c24 */ /* 0x000fe2000f8e02ff */
[----:B------:R-:W-:Y:S01]  /*0d20*/  BSSY B0, `(.L_x_364) ;  /* 0x0000042000007945 */ /* 0x000fe20003800000 */
[----:B------:R-:W-:Y:S01]  /*0d30*/  IMAD.WIDE.U32 R10, R10, UR9, R4 ;  /* 0x000000090a0a7c25 */ /* 0x000fe2000f8e0004 */
[----:B------:R-:W-:Y:S01]  /*0d40*/  ULDC.64 UR8, c[0x0][0x260] ;  /* 0x0000980000087ab9 */ /* 0x000fe20000000a00 */
[----:B------:R-:W-:Y:S01]  /*0d50*/  ULDC.64 UR6, c[0x0][0x268] ;  /* 0x00009a0000067ab9 */ /* 0x000fe20000000a00 */
[----:B------:R-:W-:Y:S01]  /*0d60*/  UIMAD UR29, UR14, UR8, URZ ;  /* 0x000000080e1d72a4 */ /* 0x000fe2000f8e023f */
[----:B------:R-:W-:Y:S01]  /*0d70*/  ISETP.GE.AND P5, PT, R2, UR5, PT ;  /* 0x0000000502007c0c */ /* 0x000fe2000bfa6270 */
[----:B------:R-:W-:Y:S01]  /*0d80*/  UIMAD UR28, UR14, UR6, URZ ;  /* 0x000000060e1c72a4 */ /* 0x000fe2000f8e023f */
[----:B------:R-:W-:Y:S01]  /*0d90*/  IADD3 R19, R11, UR15, RZ ;  /* 0x0000000f0b137c10 */ /* 0x000fe2000fffe0ff */
[----:B------:R-:W-:Y:S01]  /*0da0*/  UIMAD UR9, UR19, UR9, UR29 ;  /* 0x00000009130972a4 */ /* 0x000fe2000f8e021d */
[C---:B------:R-:W-:Y:S01]  /*0db0*/  VIADD R12, R240.reuse, 0x20 ;  /* 0x00000020f00c7836 */ /* 0x040fe20000000000 */
[----:B------:R-:W-:Y:S01]  /*0dc0*/  UIMAD UR28, UR19, UR7, UR28 ;  /* 0x00000007131c72a4 */ /* 0x000fe2000f8e021c */
[----:B------:R-:W-:Y:S01]  /*0dd0*/  IADD3 R17, R240, 0x60, RZ ;  /* 0x00000060f0117810 */ /* 0x000fe20007ffe0ff */
[----:B-1----:R-:W-:Y:S01]  /*0de0*/  ULEA UR4, UR4, UR30, 0x18 ;  /* 0x0000001e04047291 */ /* 0x002fe2000f8ec03f */
[C---:B------:R-:W-:Y:S01]  /*0df0*/  VIADD R233, R168.reuse, 0x40 ;  /* 0x00000040a8e97836 */ /* 0x040fe20000000000 */
[C---:B------:R-:W-:Y:S01]  /*0e00*/  IADD3 R232, R168.reuse, 0x80, RZ ;  /* 0x00000080a8e87810 */ /* 0x040fe20007ffe0ff */
[----:B------:R-:W-:Y:S01]  /*0e10*/  VIADD R231, R168, 0xc0 ;  /* 0x000000c0a8e77836 */ /* 0x000fe20000000000 */
[----:B------:R-:W-:Y:S01]  /*0e20*/  IADD3 R236, P0, R24, UR22, RZ ;  /* 0x0000001618ec7c10 */ /* 0x000fe2000ff1e0ff */
        /* <DEDUP_REMOVED lines=49> */
.L_x_365:
[----:B------:R-:W-:Y:S05]  /*1140*/  BSYNC B0 ;  /* 0x0000000000007941 */ /* 0x000fea0003800000 */
.L_x_364:
[----:B------:R-:W-:Y:S01]  /*1150*/  ISETP.GE.AND P1, PT, R12, UR5, PT ;  /* 0x000000050c007c0c */ /* 0x000fe2000bf26270 */
[----:B------:R-:W-:Y:S01]  /*1160*/  IMAD.SHL.U32 R21, R7, 0x40, RZ ;  /* 0x0000004007157824 */ /* 0x000fe200078e00ff */
[----:B------:R-:W-:Y:S01]  /*1170*/  BSSY B0, `(.L_x_366) ;  /* 0x0000038000007945 */ /* 0x000fe20003800000 */
[----:B------:R-:W-:Y:S01]  /*1180*/  IMAD R15, R241, UR10, RZ ;  /* 0x0000000af10f7c24 */ /* 0x000fe2000f8e02ff */
[----:B------:R-:W-:Y:S02]  /*1190*/  ISETP.GE.AND P6, PT, R17, UR5, PT ;  /* 0x0000000511007c0c */ /* 0x000fe4000bfc6270 */
[----:B------:R-:W-:Y:S01]  /*11a0*/  IADD3.X R237, R25, UR21, R16, P0, !PT ;  /* 0x0000001519ed7c10 */ /* 0x000fe200087fe410 */
[C---:B------:R-:W-:Y:S01]  /*11b0*/  IMAD.WIDE.U32 R16, R240.reuse, UR10, R168 ;  /* 0x0000000af0107c25 */ /* 0x040fe2000f8e00a8 */
[C---:B------:R-:W-:Y:S02]  /*11c0*/  SHF.L.U32 R20, R240.reuse, 0x3, RZ ;  /* 0x00000003f0147819 */ /* 0x040fe400000006ff */
[----:B------:R-:W-:Y:S01]  /*11d0*/  LOP3.LUT R21, R21, 0x1c0, RZ, 0xc0, !PT ;  /* 0x000001c015157812 */ /* 0x000fe200078ec0ff */
[----:B------:R-:W-:-:S02]  /*11e0*/  IMAD R15, R240, UR11, R15 ;  /* 0x0000000bf00f7c24 */ /* 0x000fc4000f8e020f */
        /* <DEDUP_REMOVED lines=48> */
.L_x_367:
[----:B------:R-:W-:Y:S05]  /*14f0*/  BSYNC B0 ;  /* 0x0000000000007941 */ /* 0x000fea0003800000 */
.L_x_366:
        /* <DEDUP_REMOVED lines=49> */
.L_x_369:
[----:B------:R-:W-:Y:S05]  /*1810*/  BSYNC B0 ;  /* 0x0000000000007941 */ /* 0x000fea0003800000 */
.L_x_368:
        /* <DEDUP_REMOVED lines=49> */
.L_x_371:
[----:B------:R-:W-:Y:S05]  /*1b30*/  BSYNC B0 ;  /* 0x0000000000007941 */ /* 0x000fea0003800000 */
.L_x_370:
[----:B------:R-:W-:Y:S01]  /*1b40*/  ULEA.HI.SX32 UR8, UR20, 0xffffffff, 0x1a ;  /* 0xffffffff14087891 */ /* 0x000fe2000f8fd23f */
[----:B------:R-:W-:Y:S01]  /*1b50*/  IMAD.WIDE.U32 R236, R166, UR19, R236 ;  /* 0x00000013a6ec7c25 */ /* 0x000fe2000f8e00ec */
[----:B------:R-:W-:Y:S01]  /*1b60*/  USHF.L.U32 UR15, UR12, 0x6, URZ ;  /* 0x000000060c0f7899 */ /* 0x000fe2000800063f */
[----:B------:R-:W-:Y:S01]  /*1b70*/  LOP3.LUT R18, R21, 0x8, R20, 0xf8, !PT ;  /* 0x0000000815127812 */ /* 0x000fe200078ef814 */
[----:B------:R-:W-:Y:S01]  /*1b80*/  UIMAD UR29, UR8, -0x40, UR25 ;  /* 0xffffffc0081d78a4 */ /* 0x000fe2000f8e0219 */
[----:B--23--:R-:W-:Y:S01]  /*1b90*/  IMAD.SHL.U32 R4, R0, 0x40, RZ ;  /* 0x0000004000047824 */ /* 0x00cfe200078e00ff */
[----:B------:R-:W-:Y:S01]  /*1ba0*/  USHF.L.U64.HI UR14, UR12, 0x6, UR13 ;  /* 0x000000060c0e7899 */ /* 0x000fe2000801020d */
[----:B------:R-:W-:Y:S01]  /*1bb0*/  VIADD R239, R237, UR9 ;  /* 0x00000009edef7c36 */ /* 0x000fe20008000000 */
[----:B------:R-:W-:Y:S01]  /*1bc0*/  USHF.R.S32.HI UR30, URZ, 0x1f, UR8 ;  /* 0x0000001f3f1e7899 */ /* 0x000fe20008011408 */
[----:B------:R-:W-:Y:S01]  /*1bd0*/  IMAD.U32 R5, RZ, RZ, UR15 ;  /* 0x0000000fff057e24 */ /* 0x000fe2000f8e00ff */
[----:B------:R-:W-:Y:S01]  /*1be0*/  ISETP.GE.AND P0, PT, R240, UR29, PT ;  /* 0x0000001df0007c0c */ /* 0x000fe2000bf06270 */
[----:B------:R-:W-:Y:S01]  /*1bf0*/  UIMAD UR6, UR14, UR8, URZ ;  /* 0x000000080e0672a4 */ /* 0x000fe2000f8e023f */
[----:B------:R-:W-:Y:S01]  /*1c00*/  IMAD.MOV.U32 R238, RZ, RZ, R236 ;  /* 0x000000ffffee7224 */ /* 0x000fe200078e00ec */
[----:B------:R-:W-:Y:S01]  /*1c10*/  LOP3.LUT R4, R4, 0x1c0, RZ, 0xc0, !PT ;  /* 0x000001c004047812 */ /* 0x000fe200078ec0ff */
[----:B-1--4-:R-:W-:Y:S01]  /*1c20*/  IMAD.SHL.U32 R3, R221, 0x8, RZ ;  /* 0x00000008dd037824 */ /* 0x012fe200078e00ff */
[----:B------:R-:W-:Y:S01]  /*1c30*/  UIMAD UR6, UR30, UR15, UR6 ;  /* 0x0000000f1e0672a4 */ /* 0x000fe2000f8e0206 */
[----:B------:R-:W-:Y:S01]  /*1c40*/  SHF.R.U32.HI R2, RZ, 0x3, R21 ;  /* 0x00000003ff027819 */ /* 0x000fe20000011615 */
[----:B------:R-:W-:Y:S01]  /*1c50*/  IMAD.WIDE.U32 R20, R5, UR8, R238 ;  /* 0x0000000805147c25 */ /* 0x000fe2000f8e00ee */
[----:B------:R-:W-:Y:S01]  /*1c60*/  BSSY B0, `(.L_x_372) ;  /* 0x000002f000007945 */ /* 0x000fe20003800000 */
[----:B------:R-:W-:-:S02]  /*1c70*/  LOP3.LUT R3, R4, 0x8, R3, 0xf8, !PT ;  /* 0x0000000804037812 */ /* 0x000fc400078ef803 */
[----:B------:R-:W-:Y:S01]  /*1c80*/  SHF.R.U32.HI R4, RZ, 0x3, R4 ;  /* 0x00000003ff047819 */ /* 0x000fe20000011604 */
[----:B------:R-:W-:Y:S01]  /*1c90*/  VIADD R19, R21, UR6 ;  /* 0x0000000615137c36 */ /* 0x000fe20008000000 */
[----:B------:R-:W-:Y:S02]  /*1ca0*/  IADD3 R234, P5, R16, UR24, RZ ;  /* 0x0000001810ea7c10 */ /* 0x000fe4000ffbe0ff */
[----:B------:R-:W-:Y:S02]  /*1cb0*/  ISETP.GE.AND P6, PT, R12, UR29, PT ;  /* 0x0000001d0c007c0c */ /* 0x000fe4000bfc6270 */
[----:B------:R-:W-:Y:S02]  /*1cc0*/  LOP3.LUT R18, R18, R2, RZ, 0x3c, !PT ;  /* 0x0000000212127212 */ /* 0x000fe400078e3cff */
[----:B------:R-:W-:Y:S01]  /*1cd0*/  LOP3.LUT R4, R3, R4, RZ, 0x3c, !PT ;  /* 0x0000000403047212 */ /* 0x000fe200078e3cff */
[----:B------:R-:W-:Y:S08]  /*1ce0*/  @P0 BRA `(.L_x_373) ;  /* 0x0000000000980947 */ /* 0x000ff00003800000 */
        /* <DEDUP_REMOVED lines=38> */
.L_x_373:
[----:B------:R-:W-:Y:S05]  /*1f50*/  BSYNC B0 ;  /* 0x0000000000007941 */ /* 0x000fea0003800000 */
.L_x_372:
[----:B------:R-:W-:Y:S01]  /*1f60*/  USHF.L.U64.HI UR13, UR12, 0x5, UR13 ;  /* 0x000000050c0d7899 */ /* 0x000fe2000801020d */
[----:B------:R-:W-:Y:S01]  /*1f70*/  BSSY B0, `(.L_x_374) ;  /* 0x000002c000007945 */ /* 0x000fe20003800000 */
[----:B------:R-:W-:Y:S01]  /*1f80*/  USHF.L.U32 UR12, UR12, 0x5, URZ ;  /* 0x000000050c0c7899 */ /* 0x000fe2000800063f */
[----:B------:R-:W-:Y:S02]  /*1f90*/  IADD3.X R235, R17, UR23, R15, P5, !PT ;  /* 0x0000001711eb7c10 */ /* 0x000fe4000affe40f */
[----:B------:R-:W-:Y:S09]  /*1fa0*/  @P6 BRA `(.L_x_375) ;  /* 0x0000000000a06947 */ /* 0x000ff20003800000 */
[----:B------:R-:W-:Y:S01]  /*1fb0*/  ULDC UR6, c[0x0][0x2d0] ;  /* 0x0000b40000067ab9 */ /* 0x000fe20000000800 */
[----:B------:R-:W-:Y:S02]  /*1fc0*/  IADD3 R20, P0, R20, UR12, RZ ;  /* 0x0000000c14147c10 */ /* 0x000fe4000ff1e0ff */
[----:B------:R-:W-:Y:S02]  /*1fd0*/  ISETP.GE.AND P5, PT, R168, UR6, PT ;  /* 0x00000006a8007c0c */ /* 0x000fe4000bfa6270 */
[----:B------:R-:W-:Y:S02]  /*1fe0*/  ISETP.GE.AND P4, PT, R233, UR6, PT ;  /* 0x00000006e9007c0c */ /* 0x000fe4000bf86270 */
[----:B------:R-:W-:Y:S02]  /*1ff0*/  ISETP.GE.AND P2, PT, R232, UR6, PT ;  /* 0x00000006e8007c0c */ /* 0x000fe4000bf46270 */
[----:B------:R-:W-:-:S07]  /*2000*/  IADD3.X R19, R19, UR13, RZ, P0, !PT ;  /* 0x0000000d13137c10 */ /* 0x000fce00087fe4ff */
[----:B--2---:R-:W2:Y:S01]  /*2010*/  @!P5 LDC.64 R10, c[0x0][0x218] ;  /* 0x00008600ff0adb82 */ /* 0x004ea20000000a00 */
[----:B------:R3:W-:Y:S07]  /*2020*/  @P5 STS.128 [R230+0x11000], RZ ;  /* 0x011000ffe6005388 */ /* 0x0007ee0000000c00 */
        /* <DEDUP_REMOVED lines=32> */
.L_x_375:
[----:B------:R-:W-:Y:S05]  /*2230*/  BSYNC B0 ;  /* 0x0000000000007941 */ /* 0x000fea0003800000 */
.L_x_374:
[----:B------:R-:W0:Y:S01]  /*2240*/  LDGDEPBAR ;  /* 0x00000000000079af */ /* 0x000e220000000000 */
[----:B------:R-:W-:Y:S01]  /*2250*/  ISETP.GE.AND P1, PT, R240, UR29, PT ;  /* 0x0000001df0007c0c */ /* 0x000fe2000bf26270 */
[----:B------:R-:W-:Y:S01]  /*2260*/  UIMAD UR6, UR30, UR10, URZ ;  /* 0x0000000a1e0672a4 */ /* 0x000fe2000f8e023f */
[----:B------:R-:W-:Y:S01]  /*2270*/  IMAD.SHL.U32 R13, R13, 0x40, RZ ;  /* 0x000000400d0d7824 */ /* 0x000fe200078e00ff */
[----:B------:R-:W-:Y:S01]  /*2280*/  UIMAD.WIDE.U32 UR30, UR8, UR10, URZ ;  /* 0x0000000a081e72a5 */ /* 0x000fe2000f8e003f */
[----:B------:R-:W-:Y:S01]  /*2290*/  LEA.HI R14, R14, R6, RZ, 0x5 ;  /* 0x000000060e0e7211 */ /* 0x000fe200078f28ff */
[----:B------:R-:W-:Y:S01]  /*22a0*/  UIMAD UR6, UR8, UR11, UR6 ;  /* 0x0000000b080672a4 */ /* 0x000fe2000f8e0206 */
[----:B------:R-:W-:Y:S01]  /*22b0*/  IMAD.WIDE.U32 R234, R165, UR19, R234 ;  /* 0x00000013a5ea7c25 */ /* 0x000fe2000f8e00ea */
[----:B------:R-:W-:Y:S01]  /*22c0*/  LOP3.LUT R4, R4, 0xfffffe00, R13, 0xf8, !PT ;  /* 0xfffffe0004047812 */ /* 0x000fe200078ef80d */
[----:B------:R-:W-:Y:S01]  /*22d0*/  BSSY B0, `(.L_x_376) ;  /* 0x000003b000007945 */ /* 0x000fe20003800000 */
[----:B------:R-:W-:Y:S01]  /*22e0*/  UIADD3 UR6, UR31, UR6, URZ ;  /* 0x000000061f067290 */ /* 0x000fe2000fffe03f */
[----:B------:R-:W-:Y:S01]  /*22f0*/  SHF.R.S32.HI R14, RZ, 0x5, R14 ;  /* 0x00000005ff0e7819 */ /* 0x000fe2000001140e */
[----:B--23--:R-:W-:Y:S01]  /*2300*/  IMAD.U32 R8, RZ, RZ, UR30 ;  /* 0x0000001eff087e24 */ /* 0x00cfe2000f8e00ff */
[----:B------:R-:W-:Y:S01]  /*2310*/  ISETP.GE.AND P6, PT, R12, UR29, PT ;  /* 0x0000001d0c007c0c */ /* 0x000fe2000bfc6270 */
[----:B------:R-:W-:-:S02]  /*2320*/  VIADD R223, R235, UR28 ;  /* 0x0000001cebdf7c36 */ /* 0x000fc40008000000 */
[----:B-1--4-:R-:W-:Y:S01]  /*2330*/  IMAD.U32 R2, RZ, RZ, UR6 ;  /* 0x00000006ff027e24 */ /* 0x012fe2000f8e00ff */
[----:B------:R-:W-:Y:S01]  /*2340*/  LEA R13, P0, R8, R234, 0x6 ;  /* 0x000000ea080d7211 */ /* 0x000fe200078030ff */
[----:B------:R-:W-:Y:S02]  /*2350*/  IMAD R222, R14, 0x400, R4 ;  /* 0x000004000ede7824 */ /* 0x000fe400078e0204 */
[----:B------:R-:W-:Y:S01]  /*2360*/  IMAD R221, R221, 0x200, R18 ;  /* 0x00000200dddd7824 */ /* 0x000fe200078e0212 */
[----:B------:R-:W-:Y:S01]  /*2370*/  LEA.HI.X R12, R8, R223, R2, 0x6, P0 ;  /* 0x000000df080c7211 */ /* 0x000fe200000f3402 */
[----:B------:R-:W-:Y:S01]  /*2380*/  IMAD.U32 R9, RZ, RZ, UR31 ;  /* 0x0000001fff097e24 */ /* 0x000fe2000f8e00ff */
[----:B------:R-:W-:Y:S01]  /*2390*/  LEA R222, R222, UR4, 0x1 ;  /* 0x00000004dede7c11 */ /* 0x000fe2000f8e08ff */
[----:B------:R-:W-:-:S04]  /*23a0*/  DEPBAR.LE SB0, 0x0 ;  /* 0x000080000000791a */ /* 0x000fc80000000000 */
[----:B------:R-:W-:Y:S01]  /*23b0*/  BAR.SYNC.DEFER_BLOCKING 0x0 ;  /* 0x0000000000007b1d */ /* 0x000fe20000010000 */
[----:B------:R-:W-:-:S05]  /*23c0*/  LEA R221, R221, UR4, 0x1 ;  /* 0x00000004dddd7c11 */ /* 0x000fca000f8e08ff */
        /* <DEDUP_REMOVED lines=9> */
[----:B------:R-:W2:Y:S01]  /*2460*/  @!P5 LDC.64 R10, c[0x0][0x220] ;  /* 0x00008800ff0adb82 */ /* 0x000ea20000000a00 */
[----:B------:R3:W-:Y:S07]  /*2470*/  @P5 STS.128 [R230+0x18000], RZ ;  /* 0x018000ffe6005388 */ /* 0x0007ee0000000c00 */
[----:B------:R-:W4:Y:S08]  /*2480*/  @!P4 LDC.64 R8, c[0x0][0x220] ;  /* 0x00008800ff08cb82 */ /* 0x000f300000000a00 */
[----:B------:R-:W5:Y:S01]  /*2490*/  @!P2 LDC.64 R2, c[0x0][0x220] ;  /* 0x00008800ff02ab82 */ /* 0x000f620000000a00 */
[----:B--2---:R-:W-:-:S04]  /*24a0*/  @!P5 LEA R10, P0, R13, R10, 0x1 ;  /* 0x0000000a0d0ad211 */ /* 0x004fc800078008ff */
[--C-:B------:R-:W-:Y:S02]  /*24b0*/  @!P5 LEA.HI.X R11, R13, R11, R12.reuse, 0x1, P0 ;  /* 0x0000000b0d0bd211 */ /* 0x100fe400000f0c0c */
        /* <DEDUP_REMOVED lines=28> */
.L_x_377:
[----:B------:R-:W-:Y:S05]  /*2680*/  BSYNC B0 ;  /* 0x0000000000007941 */ /* 0x000fea0003800000 */
.L_x_376:
[----:B------:R4:W-:Y:S01]  /*2690*/  @P6 STS.128 [R230+0x19000], RZ ;  /* 0x019000ffe6006388 */ /* 0x0009e20000000c00 */
[----:B------:R-:W-:Y:S03]  /*26a0*/  BSSY B0, `(.L_x_378) ;  /* 0x0000030000007945 */ /* 0x000fe60003800000 */
[----:B------:R4:W-:Y:S04]  /*26b0*/  @P6 STS.128 [R230+0x1b000], RZ ;  /* 0x01b000ffe6006388 */ /* 0x0009e80000000c00 */
[----:B------:R4:W-:Y:S04]  /*26c0*/  @P6 STS.128 [R230+0x1d000], RZ ;  /* 0x01d000ffe6006388 */ /* 0x0009e80000000c00 */
[----:B------:R4:W-:Y:S01]  /*26d0*/  @P6 STS.128 [R230+0x1f000], RZ ;  /* 0x01f000ffe6006388 */ /* 0x0009e20000000c00 */
[----:B------:R-:W-:Y:S05]  /*26e0*/  @P6 BRA `(.L_x_379) ;  /* 0x0000000000ac6947 */ /* 0x000fea0003800000 */
[----:B------:R-:W-:Y:S01]  /*26f0*/  ULDC UR6, c[0x0][0x2d0] ;  /* 0x0000b40000067ab9 */ /* 0x000fe20000000800 */
[----:B------:R-:W-:Y:S01]  /*2700*/  UIMAD.WIDE.U32 UR30, UR10, 0x20, URZ ;  /* 0x000000200a1e78a5 */ /* 0x000fe2000f8e003f */
[----:B------:R-:W-:Y:S01]  /*2710*/  ISETP.GE.AND P5, PT, R168, UR6, PT ;  /* 0x00000006a8007c0c */ /* 0x000fe2000bfa6270 */
[----:B------:R-:W-:Y:S01]  /*2720*/  USHF.L.U32 UR7, UR11, 0x5, URZ ;  /* 0x000000050b077899 */ /* 0x000fe2000800063f */
[----:B------:R-:W-:Y:S02]  /*2730*/  ISETP.GE.AND P4, PT, R233, UR6, PT ;  /* 0x00000006e9007c0c */ /* 0x000fe4000bf86270 */
[----:B------:R-:W-:Y:S02]  /*2740*/  ISETP.GE.AND P2, PT, R232, UR6, PT ;  /* 0x00000006e8007c0c */ /* 0x000fe4000bf46270 */
[----:B------:R-:W-:Y:S01]  /*2750*/  IADD3 R14, P0, R13, UR30, RZ ;  /* 0x0000001e0d0e7c10 */ /* 0x000fe2000ff1e0ff */
[----:B------:R-:W-:-:S05]  /*2760*/  IMAD.U32 R13, RZ, RZ, UR7 ;  /* 0x00000007ff0d7e24 */ /* 0x000fca000f8e00ff */
[----:B------:R-:W-:Y:S01]  /*2770*/  IADD3.X R13, R12, UR31, R13, P0, !PT ;  /* 0x0000001f0c0d7c10 */ /* 0x000fe200087fe40d */
[----:B---3--:R-:W3:Y:S01]  /*2780*/  @!P5 LDC.64 R10, c[0x0][0x220] ;  /* 0x00008800ff0adb82 */ /* 0x008ee20000000a00 */
[----:B------:R1:W-:Y:S07]  /*2790*/  @P5 STS.128 [R230+0x19000], RZ ;  /* 0x019000ffe6005388 */ /* 0x0003ee0000000c00 */
[----:B------:R-:W5:Y:S08]  /*27a0*/  @!P4 LDC.64 R8, c[0x0][0x220] ;  /* 0x00008800ff08cb82 */ /* 0x000f700000000a00 */
[----:B--2---:R-:W2:Y:S01]  /*27b0*/  @!P2 LDC.64 R2, c[0x0][0x220] ;  /* 0x00008800ff02ab82 */ /* 0x004ea20000000a00 */
[----:B---3--:R-:W-:-:S04]  /*27c0*/  @!P5 LEA R10, P0, R14, R10, 0x1 ;  /* 0x0000000a0e0ad211 */ /* 0x008fc800078008ff */
        /* <DEDUP_REMOVED lines=29> */
.L_x_379:
[----:B------:R-:W-:Y:S05]  /*29a0*/  BSYNC B0 ;  /* 0x0000000000007941 */ /* 0x000fea0003800000 */
.L_x_378:
        /* <DEDUP_REMOVED lines=43> */
[C---:B------:R-:W-:Y:S01]  /*2c60*/  VIADD R7, R3.reuse, 0x10 ;  /* 0x0000001003077836 */ /* 0x040fe20000000000 */
[----:B------:R-:W-:Y:S01]  /*2c70*/  ISETP.GE.AND P6, PT, R6, UR25, PT ;  /* 0x0000001906007c0c */ /* 0x000fe2000bfc6270 */
[----:B------:R-:W-:Y:S01]  /*2c80*/  LDSM.16.M88.4 R72, [R215+0x11800] ;  /* 0x01180000d748783b */ /* 0x000fe20000000200 */
[----:B------:R-:W-:Y:S01]  /*2c90*/  HMMA.16816.F32 R36, R56, R38, RZ ;  /* 0x000000263824723c */ /* 0x000fe200000018ff */
[----:B------:R-:W-:Y:S01]  /*2ca0*/  VIADD R6, R3, 0x11 ;  /* 0x0000001103067836 */ /* 0x000fe20000000000 */
[----:B------:R-:W-:Y:S01]  /*2cb0*/  ISETP.GE.AND P4, PT, R7, UR25, PT ;  /* 0x0000001907007c0c */ /* 0x000fe2000bf86270 */
[----:B------:R-:W-:Y:S01]  /*2cc0*/  LDSM.16.M88.4 R76, [R219+0x3800] ;  /* 0x00380000db4c783b */ /* 0x000fe20000000200 */
[----:B------:R-:W-:-:S02]  /*2cd0*/  VIADD R7, R3, 0x19 ;  /* 0x0000001903077836 */ /* 0x000fc40000000000 */
[C---:B--2---:R-:W-:Y:S01]  /*2ce0*/  HMMA.16816.F32 R32, R56.reuse, R28, RZ ;  /* 0x0000001c3820723c */ /* 0x044fe200000018ff */
[----:B------:R-:W-:Y:S01]  /*2cf0*/  ISETP.GE.AND P3, PT, R6, UR25, PT ;  /* 0x0000001906007c0c */ /* 0x000fe2000bf66270 */
[----:B------:R-:W-:Y:S01]  /*2d00*/  VIADD R6, R3, 0x18 ;  /* 0x0000001803067836 */ /* 0x000fe20000000000 */
[----:B------:R-:W0:Y:S01]  /*2d10*/  LDGDEPBAR ;  /* 0x00000000000079af */ /* 0x000e220000000000 */
[----:B------:R-:W-:Y:S02]  /*2d20*/  VIADD R206, R219, 0x2800 ;  /* 0x00002800dbce7836 */ /* 0x000fe40000000000 */
[----:B------:R-:W-:Y:S01]  /*2d30*/  HMMA.16816.F32 R28, R56, R30, RZ ;  /* 0x0000001e381c723c */ /* 0x000fe200000018ff */
[----:B------:R-:W-:Y:S01]  /*2d40*/  ISETP.GE.AND P2, PT, R6, UR25, PT ;  /* 0x0000001906007c0c */ /* 0x000fe2000bf46270 */
[----:B------:R-:W-:Y:S02]  /*2d50*/  VIADD R6, R3, 0x21 ;  /* 0x0000002103067836 */ /* 0x000fe40000000000 */
[----:B------:R-:W-:-:S02]  /*2d60*/  VIADD R205, R219, 0x3000 ;  /* 0x00003000dbcd7836 */ /* 0x000fc40000000000 */
[C---:B---3--:R-:W-:Y:S01]  /*2d70*/  HMMA.16816.F32 R24, R56.reuse, R20, RZ ;  /* 0x000000143818723c */ /* 0x048fe200000018ff */
[C---:B------:R-:W-:Y:S02]  /*2d80*/  VIADD R204, R219.reuse, 0x3800 ;  /* 0x00003800dbcc7836 */ /* 0x040fe40000000000 */
        /* <DEDUP_REMOVED lines=8> */
[C---:B------:R-:W-:Y:S02]  /*2e10*/  VIADD R197, R219.reuse, 0x7000 ;  /* 0x00007000dbc57836 */ /* 0x040fe40000000000 */
[----:B------:R-:W-:Y:S01]  /*2e20*/  VIADD R196, R219, 0x7800 ;  /* 0x00007800dbc47836 */ /* 0x000fe20000000000 */
        /* <DEDUP_REMOVED lines=181> */
[----:B------:R-:W-:Y:S06]  /*3980*/  HMMA.16816.F32 R76, R72, R44, R76 ;  /* 0x0000002c484c723c */ /* 0x000fec000000184c */
[C---:B------:R-:W-:Y:S06]  /*3990*/  HMMA.16816.F32 R36, R60.reuse, R50, R36 ;  /* 0x000000323c24723c */ /* 0x040fec0000001824 */
[C---:B-1----:R-:W-:Y:S06]  /*39a0*/  HMMA.16816.F32 R32, R60.reuse, R56, R32 ;  /* 0x000000383c20723c */ /* 0x042fec0000001820 */
[----:B------:R-:W-:Y:S01]  /*39b0*/  HMMA.16816.F32 R28, R60, R58, R28 ;  /* 0x0000003a3c1c723c */ /* 0x000fe2000000181c */
[----:B------:R-:W-:-:S02]  /*39c0*/  FSEL R42, R42, -INF , !P1 ;  /* 0xff8000002a2a7808 */ /* 0x000fc40004800000 */
[----:B------:R-:W-:Y:S02]  /*39d0*/  FSEL R40, R40, -INF , !P1 ;  /* 0xff80000028287808 */ /* 0x000fe40004800000 */
[----:B------:R-:W-:Y:S01]  /*39e0*/  ISETP.GE.AND P1, PT, R7, UR25, PT ;  /* 0x0000001907007c0c */ /* 0x000fe2000bf26270 */
[----:B------:R-:W-:Y:S01]  /*39f0*/  HMMA.16816.F32 R20, R72, R46, R20 ;  /* 0x0000002e4814723c */ /* 0x000fe20000001814 */
[----:B------:R-:W-:Y:S01]  /*3a00*/  VIADD R7, R3, 0x20 ;  /* 0x0000002003077836 */ /* 0x000fe20000000000 */
[----:B------:R-:W-:Y:S02]  /*3a10*/  FSEL R43, R43, -INF , !P0 ;  /* 0xff8000002b2b7808 */ /* 0x000fe40004000000 */
[----:B------:R-:W-:Y:S02]  /*3a20*/  FSEL R41, R41, -INF , !P0 ;  /* 0xff80000029297808 */ /* 0x000fe40004000000 */
[----:B--2---:R-:W-:Y:S01]  /*3a30*/  HMMA.16816.F32 R76, R60, R12, R76 ;  /* 0x0000000c3c4c723c */ /* 0x004fe2000000184c */
[----:B------:R-:W-:Y:S01]  /*3a40*/  ISETP.GE.AND P0, PT, R7, UR25, PT ;  /* 0x0000001907007c0c */ /* 0x000fe2000bf06270 */
[----:B------:R-:W-:Y:S01]  /*3a50*/  VIADD R7, R3, 0x28 ;  /* 0x0000002803077836 */ /* 0x000fe20000000000 */
[----:B------:R-:W-:-:S02]  /*3a60*/  FSEL R38, R38, -INF , !P6 ;  /* 0xff80000026267808 */ /* 0x000fc40007000000 */
[----:B------:R-:W-:Y:S01]  /*3a70*/  FSEL R36, R36, -INF , !P6 ;  /* 0xff80000024247808 */ /* 0x000fe20007000000 */
[C---:B---3--:R-:W-:Y:S01]  /*3a80*/  HMMA.16816.F32 R64, R60.reuse, R10, R64 ;  /* 0x0000000a3c40723c */ /* 0x048fe20000001840 */
[----:B------:R-:W-:Y:S01]  /*3a90*/  ISETP.GE.AND P6, PT, R6, UR25, PT ;  /* 0x0000001906007c0c */ /* 0x000fe2000bfc6270 */
[----:B------:R-:W-:Y:S01]  /*3aa0*/  VIADD R6, R3, 0x29 ;  /* 0x0000002903067836 */ /* 0x000fe20000000000 */
[----:B------:R-:W-:Y:S02]  /*3ab0*/  FSEL R39, R39, -INF , !P5 ;  /* 0xff80000027277808 */ /* 0x000fe40006800000 */
[----:B------:R-:W-:Y:S01]  /*3ac0*/  FSEL R37, R37, -INF , !P5 ;  /* 0xff80000025257808 */ /* 0x000fe20006800000 */
[----:B------:R-:W-:Y:S01]  /*3ad0*/  HMMA.16816.F32 R68, R60, R8, R68 ;  /* 0x000000083c44723c */ /* 0x000fe20000001844 */
[----:B------:R-:W-:Y:S02]  /*3ae0*/  ISETP.GE.AND P5, PT, R7, UR25, PT ;  /* 0x0000001907007c0c */ /* 0x000fe4000bfa6270 */
[----:B------:R-:W-:-:S02]  /*3af0*/  FSEL R7, R34, -INF , !P4 ;  /* 0xff80000022077808 */ /* 0x000fc40006000000 */
[----:B------:R-:W-:Y:S01]  /*3b00*/  FSEL R32, R32, -INF , !P4 ;  /* 0xff80000020207808 */ /* 0x000fe20006000000 */
[----:B------:R-:W-:Y:S01]  /*3b10*/  HMMA.16816.F32 R20, R60, R14, R20 ;  /* 0x0000000e3c14723c */ /* 0x000fe20000001814 */
[----:B------:R-:W-:Y:S01]  /*3b20*/  ISETP.GE.AND P4, PT, R6, UR25, PT ;  /* 0x0000001906007c0c */ /* 0x000fe2000bf86270 */
[----:B------:R-:W-:Y:S01]  /*3b30*/  VIADD R6, R3, 0x30 ;  /* 0x0000003003067836 */ /* 0x000fe20000000000 */
[----:B------:R-:W-:Y:S01]  /*3b40*/  FSEL R8, R35, -INF , !P3 ;  /* 0xff80000023087808 */ /* 0x000fe20005800000 */
[----:B------:R-:W-:Y:S01]  /*3b50*/  VIADD R9, R3, 0x31 ;  /* 0x0000003103097836 */ /* 0x000fe20000000000 */
[----:B------:R-:W-:Y:S02]  /*3b60*/  FSEL R33, R33, -INF , !P3 ;  /* 0xff80000021217808 */ /* 0x000fe40005800000 */
[----:B------:R-:W-:Y:S02]  /*3b70*/  ISETP.GE.AND P3, PT, R6, UR25, PT ;  /* 0x0000001906007c0c */ /* 0x000fe4000bf66270 */
[----:B------:R-:W-:-:S02]  /*3b80*/  FSEL R6, R30, -INF , !P2 ;  /* 0xff8000001e067808 */ /* 0x000fc40005000000 */
[----:B------:R-:W-:Y:S02]  /*3b90*/  FSEL R28, R28, -INF , !P2 ;  /* 0xff8000001c1c7808 */ /* 0x000fe40005000000 */
[----:B------:R-:W-:Y:S01]  /*3ba0*/  ISETP.GE.AND P2, PT, R9, UR25, PT ;  /* 0x0000001909007c0c */ /* 0x000fe2000bf46270 */
[C---:B------:R-:W-:Y:S01]  /*3bb0*/  VIADD R9, R3.reuse, 0x38 ;  /* 0x0000003803097836 */ /* 0x040fe20000000000 */
[----:B------:R-:W-:Y:S01]  /*3bc0*/  FSEL R187, R78, -INF , !P0 ;  /* 0xff8000004ebb7808 */ /* 0x000fe20004000000 */
[----:B------:R-:W-:Y:S01]  /*3bd0*/  VIADD R3, R3, 0x39 ;  /* 0x0000003903037836 */ /* 0x000fe20000000000 */
[----:B------:R-:W-:Y:S02]  /*3be0*/  FSEL R183, R76, -INF , !P0 ;  /* 0xff8000004cb77808 */ /* 0x000fe40004000000 */
[----:B------:R-:W-:Y:S02]  /*3bf0*/  FSEL R12, R31, -INF , !P1 ;  /* 0xff8000001f0c7808 */ /* 0x000fe40004800000 */
[----:B------:R-:W-:-:S02]  /*3c00*/  ISETP.GE.AND P0, PT, R3, UR25, PT ;  /* 0x0000001903007c0c */ /* 0x000fc4000bf06270 */
[----:B------:R-:W-:Y:S02]  /*3c10*/  FSEL R29, R29, -INF , !P1 ;  /* 0xff8000001d1d7808 */ /* 0x000fe40004800000 */
[----:B------:R-:W-:Y:S02]  /*3c20*/  FSEL R191, R67, -INF , !P0 ;  /* 0xff80000043bf7808 */ /* 0x000fe40004000000 */
[----:B------:R-:W-:Y:S02]  /*3c30*/  FSEL R224, R65, -INF , !P0 ;  /* 0xff80000041e07808 */ /* 0x000fe40004000000 */
[----:B------:R-:W-:Y:S02]  /*3c40*/  PLOP3.LUT P0, PT, PT, PT, UP0, 0x80, 0x0 ;  /* 0x000000000000781c */ /* 0x000fe40003f0f008 */
[----:B------:R-:W-:Y:S02]  /*3c50*/  ISETP.GE.AND P1, PT, R9, UR25, PT ;  /* 0x0000001909007c0c */ /* 0x000fe4000bf26270 */
        /* <DEDUP_REMOVED lines=53> */
[----:B------:R-:W-:-:S02]  /*3fb0*/  IADD3.X R3, R3, UR13, RZ, P2, !PT ;  /* 0x0000000d03037c10 */ /* 0x000fc400097fe4ff */
        /* <DEDUP_REMOVED lines=39> */
.L_x_382:
[----:B------:R-:W-:Y:S05]  /*4230*/  BSYNC B0 ;  /* 0x0000000000007941 */ /* 0x000fea0003800000 */
.L_x_381:
[----:B------:R-:W0:Y:S02]  /*4240*/  LDGDEPBAR ;  /* 0x00000000000079af */ /* 0x000e240000000000 */
.L_x_380:
        /* <DEDUP_REMOVED lines=64> */
[--C-:B------:R-:W-:Y:S01]  /*4650*/  FFMA.FTZ R175, R37, UR6, -R225.reuse ;  /* 0x0000000625af7c23 */ /* 0x100fe200080108e1 */
        /* <DEDUP_REMOVED lines=10> */
[--C-:B------:R-:W-:Y:S01]  /*4700*/  FFMA.FTZ R172, R33, UR6, -R225.reuse ;  /* 0x0000000621ac7c23 */ /* 0x100fe200080108e1 */
[--C-:B------:R-:W-:Y:S01]  /*4710*/  FFMA.FTZ R171, R28, UR6, -R225.reuse ;  /* 0x000000061cab7c23 */ /* 0x100fe200080108e1 */
[----:B------:R-:W3:Y:S01]  /*4720*/  LDSM.16.MT88.4 R16, [R212+0x1e000] ;  /* 0x01e00000d410783b */ /* 0x000ee20000004200 */
[--C-:B------:R-:W-:Y:S01]  /*4730*/  FFMA.FTZ R2, R29, UR6, -R225.reuse ;  /* 0x000000061d027c23 */ /* 0x100fe200080108e1 */
[----:B------:R-:W4:Y:S01]  /*4740*/  MUFU.EX2 R179, R179 ;  /* 0x000000b300b37308 */ /* 0x000f220000000800 */
[--C-:B------:R-:W-:Y:S01]  /*4750*/  FFMA.FTZ R173, R7, UR6, -R192.reuse ;  /* 0x0000000607ad7c23 */ /* 0x100fe200080108c0 */
[----:B------:R-:W5:Y:S01]  /*4760*/  LDSM.16.MT88.4 R8, [R214+0x18800] ;  /* 0x01880000d608783b */ /* 0x000f620000004200 */
[--C-:B------:R-:W-:Y:S01]  /*4770*/  FFMA.FTZ R167, R6, UR6, -R192.reuse ;  /* 0x0000000606a77c23 */ /* 0x100fe200080108c0 */
[--C-:B------:R-:W-:Y:S01]  /*4780*/  FFMA.FTZ R0, R12, UR6, -R192.reuse ;  /* 0x000000060c007c23 */ /* 0x100fe200080108c0 */
[--C-:B------:R-:W-:Y:S01]  /*4790*/  FFMA.FTZ R183, R183, UR6, -R225.reuse ;  /* 0x00000006b7b77c23 */ /* 0x100fe200080108e1 */
[----:B------:R-:W5:Y:S01]  /*47a0*/  LDSM.16.MT88.4 R20, [R213+0x18800] ;  /* 0x01880000d514783b */ /* 0x000f620000004200 */
[--C-:B------:R-:W-:Y:S01]  /*47b0*/  FFMA.FTZ R184, R184, UR6, -R225.reuse ;  /* 0x00000006b8b87c23 */ /* 0x100fe200080108e1 */
[----:B------:R-:W-:Y:S01]  /*47c0*/  MUFU.EX2 R177, R177 ;  /* 0x000000b100b17308 */ /* 0x000fe20000000800 */
[--C-:B------:R-:W-:Y:S01]  /*47d0*/  FFMA.FTZ R185, R185, UR6, -R225.reuse ;  /* 0x00000006b9b97c23 */ /* 0x100fe200080108e1 */
[----:B------:R-:W5:Y:S01]  /*47e0*/  LDSM.16.MT88.4 R4, [R212+0x18800] ;  /* 0x01880000d404783b */ /* 0x000f620000004200 */
[--C-:B------:R-:W-:Y:S01]  /*47f0*/  FFMA.FTZ R186, R186, UR6, -R225.reuse ;  /* 0x00000006baba7c23 */ /* 0x100fe200080108e1 */
[--C-:B------:R-:W-:Y:S01]  /*4800*/  FFMA.FTZ R187, R187, UR6, -R192.reuse ;  /* 0x00000006bbbb7c23 */ /* 0x100fe200080108c0 */
[--C-:B------:R-:W-:Y:S01]  /*4810*/  FFMA.FTZ R188, R188, UR6, -R192.reuse ;  /* 0x00000006bcbc7c23 */ /* 0x100fe200080108c0 */
[----:B------:R-:W5:Y:S01]  /*4820*/  LDSM.16.MT88.4 R12, [R216+0x1a800] ;  /* 0x01a80000d80c783b */ /* 0x000f620000004200 */
[--C-:B------:R-:W-:Y:S01]  /*4830*/  FFMA.FTZ R189, R189, UR6, -R192.reuse ;  /* 0x00000006bdbd7c23 */ /* 0x100fe200080108c0 */
[----:B------:R-:W1:Y:S01]  /*4840*/  MUFU.EX2 R175, R175 ;  /* 0x000000af00af7308 */ /* 0x000e620000000800 */
[----:B----4-:R-:W-:Y:S01]  /*4850*/  F2FP.F16.F32.PACK_AB R144, R179, R180 ;  /* 0x000000b4b390723e */ /* 0x010fe200000000ff */
[----:B------:R-:W-:Y:S01]  /*4860*/  LDSM.16.MT88.4 R24, [R216+0x18800] ;  /* 0x01880000d818783b */ /* 0x000fe20000004200 */
[--C-:B------:R-:W-:Y:S01]  /*4870*/  FFMA.FTZ R190, R190, UR6, -R192.reuse ;  /* 0x00000006bebe7c23 */ /* 0x100fe200080108c0 */
        /* <DEDUP_REMOVED lines=96> */
[----:B------:R-:W-:Y:S05]  /*4e80*/  LDSM.16.MT88.4 R20, [R213+0x1c800] ;  /* 0x01c80000d514783b */ /* 0x000fea0000004200 */
[C---:B------:R-:W-:Y:S06]  /*4e90*/  HMMA.16816.F32 R52, R16.reuse, R4, R52 ;  /* 0x000000041034723c */ /* 0x040fec0000001834 */
[C---:B------:R-:W-:Y:S01]  /*4ea0*/  HMMA.16816.F32 R56, R16.reuse, R6, R56 ;  /* 0x000000061038723c */ /* 0x040fe20000001838 */
[----:B------:R-:W3:Y:S05]  /*4eb0*/  LDSM.16.MT88.4 R4, [R214+0x1c800] ;  /* 0x01c80000d604783b */ /* 0x000eea0000004200 */
[C---:B------:R-:W-:Y:S06]  /*4ec0*/  HMMA.16816.F32 R60, R16.reuse, R12, R60 ;  /* 0x0000000c103c723c */ /* 0x040fec000000183c */
[C---:B------:R-:W-:Y:S01]  /*4ed0*/  HMMA.16816.F32 R64, R16.reuse, R14, R64 ;  /* 0x0000000e1040723c */ /* 0x040fe20000001840 */
[----:B------:R-:W5:Y:S05]  /*4ee0*/  LDSM.16.MT88.4 R12, [R212+0x1c800] ;  /* 0x01c80000d40c783b */ /* 0x000f6a0000004200 */
        /* <DEDUP_REMOVED lines=9> */
[C---:B---3--:R-:W-:Y:S06]  /*4f80*/  HMMA.16816.F32 R100, R16.reuse, R4, R100 ;  /* 0x000000041064723c */ /* 0x048fec0000001864 */
[C---:B------:R-:W-:Y:S01]  /*4f90*/  HMMA.16816.F32 R104, R16.reuse, R6, R104 ;  /* 0x000000061068723c */ /* 0x040fe20000001868 */
[----:B------:R-:W3:Y:S05]  /*4fa0*/  LDSM.16.MT88.4 R4, [R214+0x1e800] ;  /* 0x01e80000d604783b */ /* 0x000eea0000004200 */
[C---:B------:R-:W-:Y:S06]  /*4fb0*/  HMMA.16816.F32 R108, R16.reuse, R20, R108 ;  /* 0x00000014106c723c */ /* 0x040fec000000186c */
        /* <DEDUP_REMOVED lines=14> */
[C---:B---3--:R-:W-:Y:S06]  /*50a0*/  HMMA.16816.F32 R132, R16.reuse, R4, R132 ;  /* 0x000000041084723c */ /* 0x048fec0000001884 */
[C---:B------:R-:W-:Y:S01]  /*50b0*/  HMMA.16816.F32 R152, R16.reuse, R6, R152 ;  /* 0x000000061098723c */ /* 0x040fe20000001898 */
[----:B------:R-:W2:Y:S05]  /*50c0*/  LDSM.16.MT88.4 R4, [R212+0x19000] ;  /* 0x01900000d404783b */ /* 0x000eaa0000004200 */
[C---:B----4-:R-:W-:Y:S06]  /*50d0*/  HMMA.16816.F32 R136, R16.reuse, R20, R136 ;  /* 0x000000141088723c */ /* 0x050fec0000001888 */
[C---:B------:R-:W-:Y:S01]  /*50e0*/  HMMA.16816.F32 R140, R16.reuse, R22, R140 ;  /* 0x00000016108c723c */ /* 0x040fe2000000188c */
[----:B------:R-:W3:Y:S05]  /*50f0*/  LDSM.16.MT88.4 R20, [R216+0x1b000] ;  /* 0x01b00000d814783b */ /* 0x000eea0000004200 */
        /* <DEDUP_REMOVED lines=13> */
[----:B-----5:R-:W-:Y:S01]  /*51d0*/  HMMA.16816.F32 R36, R16, R12, R36 ;  /* 0x0000000c1024723c */ /* 0x020fe20000001824 */
[----:B------:R-:W-:Y:S01]  /*51e0*/  FADD.FTZ R185, R186, R185 ;  /* 0x000000b9bab97221 */ /* 0x000fe20000010000 */
[----:B------:R-:W-:-:S03]  /*51f0*/  FADD.FTZ R189, R190, R189 ;  /* 0x000000bdbebd7221 */ /* 0x000fc60000010000 */
[----:B------:R-:W-:Y:S01]  /*5200*/  FADD.FTZ R185, R228, R185 ;  /* 0x000000b9e4b97221 */ /* 0x000fe20000010000 */
[----:B------:R-:W-:Y:S01]  /*5210*/  HMMA.16816.F32 R40, R16, R14, R40 ;  /* 0x0000000e1028723c */ /* 0x000fe20000001828 */
[----:B------:R-:W4:Y:S01]  /*5220*/  LDSM.16.MT88.4 R12, [R213+0x1b000] ;  /* 0x01b00000d50c783b */ /* 0x000f220000004200 */
        /* <DEDUP_REMOVED lines=52> */
[C---:B---3--:R-:W-:Y:S06]  /*5570*/  HMMA.16816.F32 R148, R16.reuse, R20, R148 ;  /* 0x000000141094723c */ /* 0x048fec0000001894 */
[----:B------:R-:W-:Y:S01]  /*5580*/  HMMA.16816.F32 R144, R16, R22, R144 ;  /* 0x000000161090723c */ /* 0x000fe20000001890 */
[----:B------:R-:W3:Y:S04]  /*5590*/  LDSM.16.MT88.4 R20, [R214+0x1b800] ;  /* 0x01b80000d614783b */ /* 0x000ee80000004200 */
[----:B------:R-:W3:Y:S01]  /*55a0*/  LDSM.16.MT88.4 R16, [R213+0x1b800] ;  /* 0x01b80000d510783b */ /* 0x000ee20000004200 */
        /* <DEDUP_REMOVED lines=33> */
[C---:B---3--:R-:W-:Y:S06]  /*57c0*/  HMMA.16816.F32 R124, R4.reuse, R20, R124 ;  /* 0x00000014047c723c */ /* 0x048fec000000187c */
[C---:B------:R-:W-:Y:S06]  /*57d0*/  HMMA.16816.F32 R128, R4.reuse, R22, R128 ;  /* 0x000000160480723c */ /* 0x040fec0000001880 */
[C---:B------:R-:W-:Y:S06]  /*57e0*/  HMMA.16816.F32 R132, R4.reuse, R16, R132 ;  /* 0x000000100484723c */ /* 0x040fec0000001884 */
[C---:B------:R-:W-:Y:S06]  /*57f0*/  HMMA.16816.F32 R152, R4.reuse, R18, R152 ;  /* 0x000000120498723c */ /* 0x040fec0000001898 */
[C---:B----4-:R-:W-:Y:S06]  /*5800*/  HMMA.16816.F32 R136, R4.reuse, R12, R136 ;  /* 0x0000000c0488723c */ /* 0x050fec0000001888 */
[C---:B------:R-:W-:Y:S06]  /*5810*/  HMMA.16816.F32 R140, R4.reuse, R14, R140 ;  /* 0x0000000e048c723c */ /* 0x040fec000000188c */
[C---:B-1----:R-:W-:Y:S06]  /*5820*/  HMMA.16816.F32 R148, R4.reuse, R8, R148 ;  /* 0x000000080494723c */ /* 0x042fec0000001894 */
[----:B------:R-:W-:Y:S01]  /*5830*/  HMMA.16816.F32 R144, R4, R10, R144 ;  /* 0x0000000a0490723c */ /* 0x000fe20000001890 */
[----:B------:R-:W-:-:S08]  /*5840*/  NOP ;  /* 0x0000000000007918 */ /* 0x000fd00000000000 */
[----:B------:R-:W-:-:S15]  /*5850*/  @!P0 BRA `(.L_x_383) ;  /* 0x0000003800e88947 */ /* 0x000fde0003800000 */
[----:B------:R-:W-:Y:S01]  /*5860*/  ULDC UR4, c[0x0][0x2d0] ;  /* 0x0000b40000047ab9 */ /* 0x000fe20000000800 */
[--C-:B------:R-:W-:Y:S01]  /*5870*/  SHF.R.S32.HI R5, RZ, 0x1f, R168.reuse ;  /* 0x0000001fff057819 */ /* 0x100fe200000114a8 */
[----:B------:R-:W-:Y:S01]  /*5880*/  IMAD.MOV.U32 R4, RZ, RZ, R168 ;  /* 0x000000ffff047224 */ /* 0x000fe200078e00a8 */
[----:B------:R-:W-:Y:S01]  /*5890*/  ISETP.GE.AND P4, PT, R168, UR4, PT ;  /* 0x00000004a8007c0c */ /* 0x000fe2000bf86270 */
[----:B------:R-:W-:Y:S01]  /*58a0*/  IMAD.U32 R2, RZ, RZ, UR21 ;  /* 0x00000015ff027e24 */ /* 0x000fe2000f8e00ff */
[----:B------:R-:W1:Y:S01]  /*58b0*/  LDC.64 R228, c[0x0][0x250] ;  /* 0x00009400ffe47b82 */ /* 0x000e620000000a00 */
[----:B------:R-:W-:Y:S01]  /*58c0*/  IMAD.WIDE.U32 R166, R166, UR19, R4 ;  /* 0x00000013a6a67c25 */ /* 0x000fe2000f8e0004 */
[----:B------:R-:W-:Y:S01]  /*58d0*/  ULDC.64 UR6, c[0x0][0x218] ;  /* 0x0000860000067ab9 */ /* 0x000fe20000000a00 */
[----:B------:R-:W-:Y:S01]  /*58e0*/  SHF.R.S32.HI R249, RZ, 0x1f, R240 ;  /* 0x0000001ffff97819 */ /* 0x000fe200000114f0 */
[----:B------:R-:W-:Y:S01]  /*58f0*/  UMOV UR14, URZ ;  /* 0x0000003f000e7c82 */ /* 0x000fe20008000000 */
[----:B------:R-:W-:Y:S01]  /*5900*/  IMAD.WIDE.U32 R4, R165, UR19, R4 ;  /* 0x00000013a5047c25 */ /* 0x000fe2000f8e0004 */
[----:B------:R-:W-:Y:S01]  /*5910*/  IADD3 R244, P0, R166, UR22, RZ ;  /* 0x00000016a6f47c10 */ /* 0x000fe2000ff1e0ff */
[----:B------:R-:W-:Y:S01]  /*5920*/  ULDC UR10, c[0x0][0x2d0] ;  /* 0x0000b400000a7ab9 */ /* 0x000fe20000000800 */
[----:B------:R-:W-:Y:S01]  /*5930*/  ULDC UR4, c[0x0][0x2ec] ;  /* 0x0000bb0000047ab9 */ /* 0x000fe20000000800 */
[----:B------:R-:W-:Y:S01]  /*5940*/  IMAD.U32 R242, RZ, RZ, UR23 ;  /* 0x00000017fff27e24 */ /* 0x000fe2000f8e00ff */
[----:B------:R-:W-:Y:S01]  /*5950*/  IADD3.X R2, R2, UR9, R167, P0, !PT ;  /* 0x0000000902027c10 */ /* 0x000fe200087fe4a7 */
[----:B------:R-:W2:Y:S01]  /*5960*/  @!P4 LDC.64 R226, c[0x0][0x220] ;  /* 0x00008800ffe2cb82 */ /* 0x000ea20000000a00 */
[----:B------:R-:W-:Y:S01]  /*5970*/  IADD3 R0, P0, R4, UR24, RZ ;  /* 0x0000001804007c10 */ /* 0x000fe2000ff1e0ff */
[----:B------:R-:W-:Y:S01]  /*5980*/  ULDC.64 UR8, c[0x0][0x220] ;  /* 0x0000880000087ab9 */ /* 0x000fe20000000a00 */
[----:B------:R-:W-:Y:S01]  /*5990*/  LEA R245, P1, R244, UR6, 0x1 ;  /* 0x00000006f4f57c11 */ /* 0x000fe2000f8208ff */
[----:B------:R-:W-:Y:S01]  /*59a0*/  IMAD.MOV.U32 R248, RZ, RZ, R240 ;  /* 0x000000fffff87224 */ /* 0x000fe200078e00f0 */
[----:B------:R-:W-:-:S02]  /*59b0*/  IADD3.X R242, R242, UR28, R5, P0, !PT ;  /* 0x0000001cf2f27c10 */ /* 0x000fc400087fe405 */
[----:B------:R-:W-:Y:S01]  /*59c0*/  LEA R243, P0, R0, UR8, 0x1 ;  /* 0x0000000800f37c11 */ /* 0x000fe2000f8008ff */
[----:B------:R-:W3:Y:S01]  /*59d0*/  @!P4 LDC.64 R224, c[0x0][0x220] ;  /* 0x00008800ffe0cb82 */ /* 0x000ee20000000a00 */
[----:B------:R-:W-:Y:S01]  /*59e0*/  LEA.HI.X R244, R244, UR7, R2, 0x1, P1 ;  /* 0x00000007f4f47c11 */ /* 0x000fe200088f0c02 */
[----:B------:R-:W-:Y:S01]  /*59f0*/  IMAD.MOV.U32 R2, RZ, RZ, R164 ;  /* 0x000000ffff027224 */ /* 0x000fe200078e00a4 */
[----:B------:R-:W-:Y:S01]  /*5a00*/  LEA.HI.X R242, R0, UR9, R242, 0x1, P0 ;  /* 0x0000000900f27c11 */ /* 0x000fe200080f0cf2 */
[----:B------:R-:W-:Y:S01]  /*5a10*/  IMAD.MOV.U32 R0, RZ, RZ, R3 ;  /* 0x000000ffff007224 */ /* 0x000fe200078e0003 */
[----:B------:R-:W-:Y:S01]  /*5a20*/  IADD3 R250, P0, R240, 0x20, RZ ;  /* 0x00000020f0fa7810 */ /* 0x000fe20007f1e0ff */
[----:B------:R-:W-:Y:S02]  /*5a30*/  ULEA.HI.SX32 UR8, UR20, 0xfffffffe, 0x1a ;  /* 0xfffffffe14087891 */ /* 0x000fe4000f8fd23f */
[----:B------:R-:W-:Y:S02]  /*5a40*/  ULEA.HI.SX32 UR20, UR20, 0xfffffffd, 0x1a ;  /* 0xfffffffd14147891 */ /* 0x000fe4000f8fd23f */
[----:B------:R-:W-:Y:S01]  /*5a50*/  IMAD.X R251, RZ, RZ, R249, P0 ;  /* 0x000000fffffb7224 */ /* 0x000fe200000e06f9 */
[----:B------:R-:W-:Y:S01]  /*5a60*/  ULDC.64 UR6, c[0x0][0x248] ;  /* 0x0000920000067ab9 */ /* 0x000fe20000000a00 */
[----:B------:R-:W-:Y:S08]  /*5a70*/  BRA `(.L_x_384) ;  /* 0x0000000400287947 */ /* 0x000ff00003800000 */
.L_x_386:
[----:B------:R1:W-:Y:S01]  /*5a80*/  @P4 STS.128 [R230+0x10000], RZ ;  /* 0x010000ffe6004388 */ /* 0x0003e20000000c00 */
[----:B------:R-:W-:Y:S01]  /*5a90*/  VOTEU.ALL UP0, P4 ;  /* 0x00000000003f7886 */ /* 0x000fe20002000000 */
[----:B------:R-:W2:Y:S01]  /*5aa0*/  @!P4 LDC.64 R166, c[0x0][0x218] ;  /* 0x00008600ffa6cb82 */ /* 0x000ea20000000a00 */
[----:B------:R-:W-:Y:S03]  /*5ab0*/  IMAD.U32 R170, RZ, RZ, UR7 ;  /* 0x00000007ffaa7e24 */ /* 0x000fe6000f8e00ff */
[----:B------:R-:W-:Y:S02]  /*5ac0*/  @!UP0 UIADD3 UR11, UR8, -0x1, -UR14 ;  /* 0xffffffff080b8890 */ /* 0x000fe4000fffe80e */
[----:B------:R-:W-:Y:S02]  /*5ad0*/  @!UP0 UIADD3 UR9, UR8, -0x1, -UR14 ;  /* 0xffffffff08098890 */ /* 0x000fe4000fffe80e */
[----:B------:R-:W-:Y:S01]  /*5ae0*/  @!UP0 UIMAD.WIDE.U32 UR24, UR11, UR6, URZ ;  /* 0x000000060b1882a5 */ /* 0x000fe2000f8e003f */
[----:B------:R-:W3:Y:S01]  /*5af0*/  @!P4 LDC.64 R164, c[0x0][0x218] ;  /* 0x00008600ffa4cb82 */ /* 0x000ee20000000a00 */
[----:B------:R-:W-:Y:S01]  /*5b00*/  IMAD.U32 R171, RZ, RZ, UR11 ;  /* 0x0000000bffab7e24 */ /* 0x000fe2000f8e00ff */
[----:B------:R-:W-:Y:S01]  /*5b10*/  @!UP0 UIMAD.WIDE.U32 UR22, UR9, UR6, URZ ;  /* 0x00000006091682a5 */ /* 0x000fe2000f8e003f */
[----:B------:R-:W-:Y:S02]  /*5b20*/  IMAD.U32 R169, RZ, RZ, UR9 ;  /* 0x00000009ffa97e24 */ /* 0x000fe4000f8e00ff */
[----:B------:R-:W-:Y:S01]  /*5b30*/  IMAD.U32 R180, RZ, RZ, UR24 ;  /* 0x00000018ffb47e24 */ /* 0x000fe2000f8e00ff */
[----:B------:R-:W-:Y:S01]  /*5b40*/  @!P4 SHF.R.S32.HI R171, RZ, 0x1f, R171 ;  /* 0x0000001fffabc819 */ /* 0x000fe200000114ab */
[----:B------:R-:W-:Y:S01]  /*5b50*/  IMAD.U32 R181, RZ, RZ, UR25 ;  /* 0x00000019ffb57e24 */ /* 0x000fe2000f8e00ff */
[----:B------:R-:W-:Y:S01]  /*5b60*/  @!P4 SHF.R.S32.HI R169, RZ, 0x1f, R169 ;  /* 0x0000001fffa9c819 */ /* 0x000fe200000114a9 */
[----:B------:R-:W-:Y:S01]  /*5b70*/  IMAD.U32 R178, RZ, RZ, UR22 ;  /* 0x00000016ffb27e24 */ /* 0x000fe2000f8e00ff */
[-C--:B------:R-:W-:Y:S01]  /*5b80*/  @!P4 LEA R172, P6, R180, R236.reuse, 0x6 ;  /* 0x000000ecb4acc211 */ /* 0x080fe200078c30ff */
[----:B------:R-:W-:Y:S01]  /*5b90*/  @!P4 IMAD R171, R171, UR6, RZ ;  /* 0x00000006ababcc24 */ /* 0x000fe2000f8e02ff */
[----:B------:R-:W-:Y:S01]  /*5ba0*/  MOV R179, UR23 ;  /* 0x0000001700b37c02 */ /* 0x000fe20008000f00 */
[----:B------:R-:W-:Y:S02]  /*5bb0*/  @!P4 IMAD R169, R169, UR6, RZ ;  /* 0x00000006a9a9cc24 */ /* 0x000fe4000f8e02ff */
[C---:B------:R-:W-:Y:S02]  /*5bc0*/  @!P4 IMAD R171, R170.reuse, UR11, R171 ;  /* 0x0000000baaabcc24 */ /* 0x040fe4000f8e02ab */
[----:B------:R-:W-:Y:S01]  /*5bd0*/  @!P4 IMAD R169, R170, UR9, R169 ;  /* 0x00000009aaa9cc24 */ /* 0x000fe2000f8e02a9 */
[----:B------:R-:W-:Y:S01]  /*5be0*/  @!P4 LEA R170, P0, R178, R236, 0x6 ;  /* 0x000000ecb2aac211 */ /* 0x000fe200078030ff */
[----:B------:R-:W-:Y:S03]  /*5bf0*/  @!P4 VIADD R171, R171, UR25 ;  /* 0x00000019ababcc36 */ /* 0x000fe60008000000 */
[----:B------:R-:W-:Y:S02]  /*5c00*/  @!P4 IADD3 R169, R169, UR23, RZ ;  /* 0x00000017a9a9cc10 */ /* 0x000fe4000fffe0ff */
[-C--:B------:R-:W-:Y:S02]  /*5c10*/  @!P4 LEA.HI.X R171, R180, R239.reuse, R171, 0x6, P6 ;  /* 0x000000efb4abc211 */ /* 0x080fe400030f34ab */
[----:B--2---:R-:W-:Y:S02]  /*5c20*/  @!P4 LEA R166, P6, R172, R166, 0x1 ;  /* 0x000000a6aca6c211 */ /* 0x004fe400078c08ff */
[----:B------:R-:W-:Y:S02]  /*5c30*/  @!P4 LEA.HI.X R169, R178, R239, R169, 0x6, P0 ;  /* 0x000000efb2a9c211 */ /* 0x000fe400000f34a9 */
[----:B------:R-:W-:Y:S02]  /*5c40*/  @!P4 LEA.HI.X R167, R172, R167, R171, 0x1, P6 ;  /* 0x000000a7aca7c211 */ /* 0x000fe400030f0cab */
[----:B------:R-:W-:Y:S03]  /*5c50*/  @!P4 IADD3 R170, P0, R170, UR12, RZ ;  /* 0x0000000caaaacc10 */ /* 0x000fe6000ff1e0ff */
[----:B------:R-:W-:Y:S01]  /*5c60*/  @!PT LDS RZ, [RZ] ;  /* 0x00000000fffff984 */ /* 0x000fe20000000800 */
[----:B------:R-:W-:Y:S01]  /*5c70*/  @!PT LDS RZ, [RZ] ;  /* 0x00000000fffff984 */ /* 0x000fe20000000800 */
[----:B------:R-:W-:Y:S01]  /*5c80*/  @!PT LDS RZ, [RZ] ;  /* 0x00000000fffff984 */ /* 0x000fe20000000800 */
[----:B------:R1:W-:Y:S01]  /*5c90*/  @!P4 LDGSTS.E.BYPASS.LTC128B.128 [R230+0x10000], desc[UR26][R166.64] ;  /* 0x10000000a6e6cfae */ /* 0x0003e2000b901d5a */
[----:B------:R-:W-:Y:S02]  /*5ca0*/  @!P4 IADD3.X R169, R169, UR13, RZ, P0, !PT ;  /* 0x0000000da9a9cc10 */ /* 0x000fe400087fe4ff */
[C---:B---3--:R-:W-:Y:S01]  /*5cb0*/  @!P4 LEA R164, P0, R170.reuse, R164, 0x1 ;  /* 0x000000a4aaa4c211 */ /* 0x048fe200078008ff */
        /* <DEDUP_REMOVED lines=38> */
.L_x_384:
[----:B------:R-:W-:Y:S01]  /*5f20*/  UIADD3 UR11, UR8, -UR14, URZ ;  /* 0x8000000e080b7290 */ /* 0x000fe2000fffe03f */
[----:B------:R-:W-:Y:S04]  /*5f30*/  DEPBAR.LE SB0, 0x0 ;  /* 0x000080000000791a */ /* 0x000fe80000000000 */
[----:B------:R-:W-:Y:S01]  /*5f40*/  USHF.R.S32.HI UR9, URZ, 0x1f, UR11 ;  /* 0x0000001f3f097899 */ /* 0x000fe2000801140b */
[----:B------:R-:W-:Y:S01]  /*5f50*/  IMAD.U32 R20, RZ, RZ, UR11 ;  /* 0x0000000bff147e24 */ /* 0x000fe2000f8e00ff */
[----:B------:R-:W-:Y:S01]  /*5f60*/  BAR.SYNC.DEFER_BLOCKING 0x0 ;  /* 0x0000000000007b1d */ /* 0x000fe20000010000 */
[----:B------:R-:W-:Y:S02]  /*5f70*/  IMAD.U32 R5, RZ, RZ, UR11 ;  /* 0x0000000bff057e24 */ /* 0x000fe4000f8e00ff */
[----:B------:R-:W-:Y:S01]  /*5f80*/  IMAD.U32 R18, RZ, RZ, UR11 ;  /* 0x0000000bff127e24 */ /* 0x000fe2000f8e00ff */
[----:B------:R-:W-:Y:S01]  /*5f90*/  LEA R20, P1, R20, R248, 0x6 ;  /* 0x000000f814147211 */ /* 0x000fe200078230ff */
[----:B------:R-:W-:Y:S02]  /*5fa0*/  IMAD.U32 R4, RZ, RZ, UR11 ;  /* 0x0000000bff047e24 */ /* 0x000fe4000f8e00ff */
[C---:B-1----:R-:W-:Y:S01]  /*5fb0*/  IMAD R3, R228.reuse, UR9, RZ ;  /* 0x00000009e4037c24 */ /* 0x042fe2000f8e02ff */
[----:B------:R-:W-:Y:S01]  /*5fc0*/  LEA.HI.X.SX32 R21, R5, R249, 0x6, P1 ;  /* 0x000000f905157211 */ /* 0x000fe200008f36ff */
[----:B------:R-:W-:Y:S01]  /*5fd0*/  IMAD.WIDE.U32 R10, R228, UR11, RZ ;  /* 0x0000000be40a7c25 */ /* 0x000fe2000f8e00ff */
[----:B------:R-:W-:Y:S01]  /*5fe0*/  LEA R18, P0, R18, R250, 0x6 ;  /* 0x000000fa12127211 */ /* 0x000fe200078030ff */
[----:B------:R-:W-:Y:S02]  /*5ff0*/  UIADD3 UR9, UR20, -UR14, URZ ;  /* 0x8000000e14097290 */ /* 0x000fe4000fffe03f */
[----:B------:R-:W-:Y:S01]  /*6000*/  IMAD R8, R21, R228, RZ ;  /* 0x000000e415087224 */ /* 0x000fe200078e02ff */
[----:B------:R-:W-:Y:S01]  /*6010*/  LEA.HI.X.SX32 R19, R4, R251, 0x6, P0 ;  /* 0x000000fb04137211 */ /* 0x000fe200000f36ff */
[----:B------:R-:W-:Y:S01]  /*6020*/  IMAD R3, R229, UR11, R3 ;  /* 0x0000000be5037c24 */ /* 0x000fe2000f8e0203 */
[----:B------:R-:W-:Y:S01]  /*6030*/  LEA R6, P0, R10, R234, 0x6 ;  /* 0x000000ea0a067211 */ /* 0x000fe200078030ff */
[C---:B------:R-:W-:Y:S02]  /*6040*/  IMAD R8, R20.reuse, R229, R8 ;  /* 0x000000e514087224 */ /* 0x040fe400078e0208 */
[----:B------:R-:W-:Y:S01]  /*6050*/  IMAD.WIDE.U32 R20, R20, R228, RZ ;  /* 0x000000e414147225 */ /* 0x000fe200078e00ff */
[----:B------:R-:W-:Y:S02]  /*6060*/  LEA R4, P2, R228, R6, 0x5 ;  /* 0x00000006e4047211 */ /* 0x000fe400078428ff */
[----:B--2---:R-:W-:Y:S01]  /*6070*/  @!P4 LEA R16, P1, R6, R226, 0x1 ;  /* 0x000000e20610c211 */ /* 0x004fe200078208ff */
[-C--:B------:R-:W-:Y:S01]  /*6080*/  IMAD R7, R19, R228.reuse, RZ ;  /* 0x000000e413077224 */ /* 0x080fe200078e02ff */
[----:B------:R-:W-:Y:S01]  /*6090*/  LEA R12, P3, R20, R243, 0x1 ;  /* 0x000000f3140c7211 */ /* 0x000fe200078608ff */
[----:B------:R-:W-:Y:S01]  /*60a0*/  IMAD.IADD R3, R11, 0x1, R3 ;  /* 0x000000010b037824 */ /* 0x000fe200078e0203 */
[----:B------:R-:W-:Y:S01]  /*60b0*/  @P4 STS.128 [R230+0x18000], RZ ;  /* 0x018000ffe6004388 */ /* 0x000fe20000000c00 */
[----:B------:R-:W-:Y:S02]  /*60c0*/  IMAD.IADD R8, R21, 0x1, R8 ;  /* 0x0000000115087824 */ /* 0x000fe400078e0208 */
[----:B------:R-:W-:Y:S01]  /*60d0*/  IMAD R7, R18, R229, R7 ;  /* 0x000000e512077224 */ /* 0x000fe200078e0207 */
[----:B------:R-:W-:Y:S01]  /*60e0*/  LEA.HI.X R5, R10, R223, R3, 0x6, P0 ;  /* 0x000000df0a057211 */ /* 0x000fe200000f3403 */
[----:B------:R-:W-:Y:S01]  /*60f0*/  IMAD.WIDE.U32 R18, R18, R228, RZ ;  /* 0x000000e412127225 */ /* 0x000fe200078e00ff */
[-C--:B------:R-:W-:Y:S02]  /*6100*/  LEA.HI.X R13, R20, R242.reuse, R8, 0x1, P3 ;  /* 0x000000f2140d7211 */ /* 0x080fe400018f0c08 */
[----:B------:R-:W-:Y:S01]  /*6110*/  ISETP.GE.AND P3, PT, R233, UR10, PT ;  /* 0x0000000ae9007c0c */ /* 0x000fe2000bf66270 */
[----:B------:R-:W-:Y:S01]  /*6120*/  IMAD.IADD R7, R19, 0x1, R7 ;  /* 0x0000000113077824 */ /* 0x000fe200078e0207 */
[----:B------:R-:W-:Y:S02]  /*6130*/  LEA.HI.X R3, R228, R5, R229, 0x5, P2 ;  /* 0x00000005e4037211 */ /* 0x000fe400010f2ce5 */
[----:B------:R-:W-:Y:S02]  /*6140*/  LEA R10, P2, R18, R243, 0x1 ;  /* 0x000000f3120a7211 */ /* 0x000fe400078408ff */
[----:B------:R-:W-:Y:S02]  /*6150*/  @!P4 LEA.HI.X R17, R6, R227, R5, 0x1, P1 ;  /* 0x000000e30611c211 */ /* 0x000fe400008f0c05 */
[----:B------:R-:W-:Y:S02]  /*6160*/  LEA.HI.X R11, R18, R242, R7, 0x1, P2 ;  /* 0x000000f2120b7211 */ /* 0x000fe400010f0c07 */
[----:B------:R-:W-:Y:S01]  /*6170*/  ISETP.GE.AND P2, PT, R232, UR10, PT ;  /* 0x0000000ae8007c0c */ /* 0x000fe2000bf46270 */
[----:B------:R-:W-:Y:S01]  /*6180*/  @!PT LDS RZ, [RZ] ;  /* 0x00000000fffff984 */ /* 0x000fe20000000800 */
[----:B------:R-:W-:Y:S01]  /*6190*/  @!PT LDS RZ, [RZ] ;  /* 0x00000000fffff984 */ /* 0x000fe20000000800 */
[----:B------:R-:W-:Y:S01]  /*61a0*/  @!PT LDS RZ, [RZ] ;  /* 0x00000000fffff984 */ /* 0x000fe20000000800 */
[----:B------:R1:W-:Y:S01]  /*61b0*/  @!P4 LDGSTS.E.BYPASS.LTC128B.128 [R230+0x18000], desc[UR26][R16.64] ;  /* 0x1800000010e6cfae */ /* 0x0003e2000b901d5a */
[----:B------:R-:W-:Y:S02]  /*61c0*/  ISETP.GE.AND P1, PT, R231, UR10, PT ;  /* 0x0000000ae7007c0c */ /* 0x000fe4000bf26270 */
[C---:B---3--:R-:W-:Y:S01]  /*61d0*/  @!P4 LEA R14, P0, R4.reuse, R224, 0x1 ;  /* 0x000000e0040ec211 */ /* 0x048fe200078008ff */
        /* <DEDUP_REMOVED lines=47> */
[----:B------:R-:W-:Y:S04]  /*64d0*/  LDSM.16.M88.4 R188, [R215+0x10000] ;  /* 0x01000000d7bc783b */ /* 0x000fe80000000200 */
        /* <DEDUP_REMOVED lines=12> */
[----:B------:R-:W5:Y:S05]  /*65a0*/  LDSM.16.M88.4 R172, [R215+0x11000] ;  /* 0x01100000d7ac783b */ /* 0x000f6a0000000200 */
[C---:B--2---:R-:W-:Y:S06]  /*65b0*/  HMMA.16816.F32 R12, R168.reuse, R176, R12 ;  /* 0x000000b0a80c723c */ /* 0x044fec000000180c */
[C---:B------:R-:W-:Y:S01]  /*65c0*/  HMMA.16816.F32 R16, R168.reuse, R178, R16 ;  /* 0x000000b2a810723c */ /* 0x040fe20000001810 */
[----:B------:R-:W-:Y:S05]  /*65d0*/  LDSM.16.M88.4 R176, [R217] ;  /* 0x00000000d9b0783b */ /* 0x000fea0000000200 */
[C---:B---3--:R-:W-:Y:S06]  /*65e0*/  HMMA.16816.F32 R20, R168.reuse, R180, R20 ;  /* 0x000000b4a814723c */ /* 0x048fec0000001814 */
[C---:B------:R-:W-:Y:S01]  /*65f0*/  HMMA.16816.F32 R24, R168.reuse, R182, R24 ;  /* 0x000000b6a818723c */ /* 0x040fe20000001818 */
[----:B------:R-:W-:Y:S05]  /*6600*/  LDSM.16.M88.4 R180, [R208] ;  /* 0x00000000d0b4783b */ /* 0x000fea0000000200 */
[C---:B----4-:R-:W-:Y:S06]  /*6610*/  HMMA.16816.F32 R28, R168.reuse, R184, R28 ;  /* 0x000000b8a81c723c */ /* 0x050fec000000181c */
[----:B------:R-:W-:Y:S01]  /*6620*/  HMMA.16816.F32 R32, R168, R186, R32 ;  /* 0x000000baa820723c */ /* 0x000fe20000001820 */
[----:B------:R-:W2:Y:S04]  /*6630*/  LDSM.16.M88.4 R168, [R215+0x11800] ;  /* 0x01180000d7a8783b */ /* 0x000ea80000000200 */
[----:B------:R-:W3:Y:S01]  /*6640*/  LDSM.16.M88.4 R184, [R208+0x800] ;  /* 0x00080000d0b8783b */ /* 0x000ee20000000200 */
[C---:B-1----:R-:W-:Y:S06]  /*6650*/  HMMA.16816.F32 R4, R164.reuse, R188, R4 ;  /* 0x000000bca404723c */ /* 0x042fec0000001804 */
[C---:B------:R-:W-:Y:S01]  /*6660*/  HMMA.16816.F32 R8, R164.reuse, R190, R8 ;  /* 0x000000bea408723c */ /* 0x040fe20000001808 */
[----:B------:R-:W1:Y:S05]  /*6670*/  LDSM.16.M88.4 R188, [R208+0x1000] ;  /* 0x00100000d0bc783b */ /* 0x000e6a0000000200 */
[C---:B------:R-:W-:Y:S06]  /*6680*/  HMMA.16816.F32 R12, R164.reuse, R192, R12 ;  /* 0x000000c0a40c723c */ /* 0x040fec000000180c */
[C---:B------:R-:W-:Y:S01]  /*6690*/  HMMA.16816.F32 R16, R164.reuse, R194, R16 ;  /* 0x000000c2a410723c */ /* 0x040fe20000001810 */
[----:B------:R-:W4:Y:S05]  /*66a0*/  LDSM.16.M88.4 R192, [R208+0x1800] ;  /* 0x00180000d0c0783b */ /* 0x000f2a0000000200 */
[C---:B-----5:R-:W-:Y:S06]  /*66b0*/  HMMA.16816.F32 R20, R164.reuse, R172, R20 ;  /* 0x000000aca414723c */ /* 0x060fec0000001814 */
[C---:B------:R-:W-:Y:S01]  /*66c0*/  HMMA.16816.F32 R24, R164.reuse, R174, R24 ;  /* 0x000000aea418723c */ /* 0x040fe20000001818 */
[----:B------:R-:W-:Y:S05]  /*66d0*/  LDSM.16.M88.4 R172, [R221+0x12800] ;  /* 0x01280000ddac783b */ /* 0x000fea0000000200 */
[C---:B--2---:R-:W-:Y:S06]  /*66e0*/  HMMA.16816.F32 R28, R164.reuse, R168, R28 ;  /* 0x000000a8a41c723c */ /* 0x044fec000000181c */
[----:B------:R-:W-:Y:S01]  /*66f0*/  HMMA.16816.F32 R32, R164, R170, R32 ;  /* 0x000000aaa420723c */ /* 0x000fe20000001820 */
[----:B------:R-:W-:Y:S04]  /*6700*/  LDSM.16.M88.4 R164, [R222+0x4000] ;  /* 0x00400000dea4783b */ /* 0x000fe80000000200 */
[----:B------:R-:W2:Y:S01]  /*6710*/  LDSM.16.M88.4 R168, [R221+0x12000] ;  /* 0x01200000dda8783b */ /* 0x000ea20000000200 */
[C---:B------:R-:W-:Y:S06]  /*6720*/  HMMA.16816.F32 R4, R176.reuse, R180, R4 ;  /* 0x000000b4b004723c */ /* 0x040fec0000001804 */
[C---:B------:R-:W-:Y:S01]  /*6730*/  HMMA.16816.F32 R8, R176.reuse, R182, R8 ;  /* 0x000000b6b008723c */ /* 0x040fe20000001808 */
[----:B------:R-:W5:Y:S05]  /*6740*/  LDSM.16.M88.4 R180, [R221+0x13000] ;  /* 0x01300000ddb4783b */ /* 0x000f6a0000000200 */
[C---:B---3--:R-:W-:Y:S06]  /*6750*/  HMMA.16816.F32 R12, R176.reuse, R184, R12 ;  /* 0x000000b8b00c723c */ /* 0x048fec000000180c */
[C---:B------:R-:W-:Y:S01]  /*6760*/  HMMA.16816.F32 R16, R176.reuse, R186, R16 ;  /* 0x000000bab010723c */ /* 0x040fe20000001810 */
[----:B------:R-:W3:Y:S05]  /*6770*/  LDSM.16.M88.4 R184, [R221+0x13800] ;  /* 0x01380000ddb8783b */ /* 0x000eea0000000200 */
[C---:B-1----:R-:W-:Y:S06]  /*6780*/  HMMA.16816.F32 R20, R176.reuse, R188, R20 ;  /* 0x000000bcb014723c */ /* 0x042fec0000001814 */
[C---:B------:R-:W-:Y:S01]  /*6790*/  HMMA.16816.F32 R24, R176.reuse, R190, R24 ;  /* 0x000000beb018723c */ /* 0x040fe20000001818 */
[----:B------:R-:W-:Y:S05]  /*67a0*/  LDSM.16.M88.4 R188, [R207] ;  /* 0x00000000cfbc783b */ /* 0x000fea0000000200 */
[C---:B----4-:R-:W-:Y:S06]  /*67b0*/  HMMA.16816.F32 R28, R176.reuse, R192, R28 ;  /* 0x000000c0b01c723c */ /* 0x050fec000000181c */
[----:B------:R-:W-:Y:S01]  /*67c0*/  HMMA.16816.F32 R32, R176, R194, R32 ;  /* 0x000000c2b020723c */ /* 0x000fe20000001820 */
[----:B------:R-:W1:Y:S04]  /*67d0*/  LDSM.16.M88.4 R176, [R220+0x4000] ;  /* 0x00400000dcb0783b */ /* 0x000e680000000200 */
[----:B------:R-:W4:Y:S01]  /*67e0*/  LDSM.16.M88.4 R192, [R206] ;  /* 0x00000000cec0783b */ /* 0x000f220000000200 */
[C---:B--2---:R-:W-:Y:S06]  /*67f0*/  HMMA.16816.F32 R4, R164.reuse, R168, R4 ;  /* 0x000000a8a404723c */ /* 0x044fec0000001804 */
[C---:B------:R-:W-:Y:S01]  /*6800*/  HMMA.16816.F32 R8, R164.reuse, R170, R8 ;  /* 0x000000aaa408723c */ /* 0x040fe20000001808 */
[----:B------:R-:W2:Y:S05]  /*6810*/  LDSM.16.M88.4 R168, [R205] ;  /* 0x00000000cda8783b */ /* 0x000eaa0000000200 */
[C---:B------:R-:W-:Y:S06]  /*6820*/  HMMA.16816.F32 R12, R164.reuse, R172, R12 ;  /* 0x000000aca40c723c */ /* 0x040fec000000180c */
[C---:B------:R-:W-:Y:S01]  /*6830*/  HMMA.16816.F32 R16, R164.reuse, R174, R16 ;  /* 0x000000aea410723c */ /* 0x040fe20000001810 */
[----:B------:R-:W-:Y:S05]  /*6840*/  LDSM.16.M88.4 R172, [R218+0x4000] ;  /* 0x00400000daac783b */ /* 0x000fea0000000200 */
[C---:B-----5:R-:W-:Y:S06]  /*6850*/  HMMA.16816.F32 R20, R164.reuse, R180, R20 ;  /* 0x000000b4a414723c */ /* 0x060fec0000001814 */
[C---:B------:R-:W-:Y:S01]  /*6860*/  HMMA.16816.F32 R24, R164.reuse, R182, R24 ;  /* 0x000000b6a418723c */ /* 0x040fe20000001818 */
[----:B------:R-:W-:Y:S05]  /*6870*/  LDSM.16.M88.4 R180, [R215+0x12000] ;  /* 0x01200000d7b4783b */ /* 0x000fea0000000200 */
[C---:B---3--:R-:W-:Y:S06]  /*6880*/  HMMA.16816.F32 R28, R164.reuse, R184, R28 ;  /* 0x000000b8a41c723c */ /* 0x048fec000000181c */
[----:B------:R-:W-:Y:S01]  /*6890*/  HMMA.16816.F32 R32, R164, R186, R32 ;  /* 0x000000baa420723c */ /* 0x000fe20000001820 */
[----:B------:R-:W3:Y:S04]  /*68a0*/  LDSM.16.M88.4 R164, [R204] ;  /* 0x00000000cca4783b */ /* 0x000ee80000000200 */
[----:B------:R-:W5:Y:S01]  /*68b0*/  LDSM.16.M88.4 R184, [R215+0x12800] ;  /* 0x01280000d7b8783b */ /* 0x000f620000000200 */
[C---:B-1----:R-:W-:Y:S06]  /*68c0*/  HMMA.16816.F32 R4, R176.reuse, R188, R4 ;  /* 0x000000bcb004723c */ /* 0x042fec0000001804 */
[C---:B------:R-:W-:Y:S01]  /*68d0*/  HMMA.16816.F32 R8, R176.reuse, R190, R8 ;  /* 0x000000beb008723c */ /* 0x040fe20000001808 */
[----:B------:R-:W1:Y:S05]  /*68e0*/  LDSM.16.M88.4 R188, [R215+0x13000] ;  /* 0x01300000d7bc783b */ /* 0x000e6a0000000200 */
[C---:B----4-:R-:W-:Y:S06]  /*68f0*/  HMMA.16816.F32 R12, R176.reuse, R192, R12 ;  /* 0x000000c0b00c723c */ /* 0x050fec000000180c */
[C---:B------:R-:W-:Y:S01]  /*6900*/  HMMA.16816.F32 R16, R176.reuse, R194, R16 ;  /* 0x000000c2b010723c */ /* 0x040fe20000001810 */
[----:B------:R-:W4:Y:S05]  /*6910*/  LDSM.16.M88.4 R192, [R215+0x13800] ;  /* 0x01380000d7c0783b */ /* 0x000f2a0000000200 */
[C---:B--2---:R-:W-:Y:S06]  /*6920*/  HMMA.16816.F32 R20, R176.reuse, R168, R20 ;  /* 0x000000a8b014723c */ /* 0x044fec0000001814 */
[C---:B------:R-:W-:Y:S01]  /*6930*/  HMMA.16816.F32 R24, R176.reuse, R170, R24 ;  /* 0x000000aab018723c */ /* 0x040fe20000001818 */
[----:B------:R-:W-:Y:S05]  /*6940*/  LDSM.16.M88.4 R168, [R208+0x2000] ;  /* 0x00200000d0a8783b */ /* 0x000fea0000000200 */
[C---:B---3--:R-:W-:Y:S06]  /*6950*/  HMMA.16816.F32 R28, R176.reuse, R164, R28 ;  /* 0x000000a4b01c723c */ /* 0x048fec000000181c */
[----:B------:R-:W-:Y:S01]  /*6960*/  HMMA.16816.F32 R32, R176, R166, R32 ;  /* 0x000000a6b020723c */ /* 0x000fe20000001820 */
[----:B------:R-:W2:Y:S04]  /*6970*/  LDSM.16.M88.4 R164, [R217+0x4000] ;  /* 0x00400000d9a4783b */ /* 0x000ea80000000200 */
[----:B------:R-:W3:Y:S01]  /*6980*/  LDSM.16.M88.4 R176, [R208+0x2800] ;  /* 0x00280000d0b0783b */ /* 0x000ee20000000200 */
[C---:B------:R-:W-:Y:S06]  /*6990*/  HMMA.16816.F32 R4, R172.reuse, R180, R4 ;  /* 0x000000b4ac04723c */ /* 0x040fec0000001804 */
[C---:B------:R-:W-:Y:S01]  /*69a0*/  HMMA.16816.F32 R8, R172.reuse, R182, R8 ;  /* 0x000000b6ac08723c */ /* 0x040fe20000001808 */
[----:B------:R-:W3:Y:S05]  /*69b0*/  LDSM.16.M88.4 R180, [R208+0x3000] ;  /* 0x00300000d0b4783b */ /* 0x000eea0000000200 */
[C---:B-----5:R-:W-:Y:S06]  /*69c0*/  HMMA.16816.F32 R12, R172.reuse, R184, R12 ;  /* 0x000000b8ac0c723c */ /* 0x060fec000000180c */
[C---:B------:R-:W-:Y:S01]  /*69d0*/  HMMA.16816.F32 R16, R172.reuse, R186, R16 ;  /* 0x000000baac10723c */ /* 0x040fe20000001810 */
[----:B------:R-:W5:Y:S05]  /*69e0*/  LDSM.16.M88.4 R184, [R208+0x3800] ;  /* 0x00380000d0b8783b */ /* 0x000f6a0000000200 */
[C---:B-1----:R-:W-:Y:S06]  /*69f0*/  HMMA.16816.F32 R20, R172.reuse, R188, R20 ;  /* 0x000000bcac14723c */ /* 0x042fec0000001814 */
[C---:B------:R-:W-:Y:S01]  /*6a00*/  HMMA.16816.F32 R24, R172.reuse, R190, R24 ;  /* 0x000000beac18723c */ /* 0x040fe20000001818 */
[----:B------:R-:W-:Y:S05]  /*6a10*/  LDSM.16.M88.4 R188, [R221+0x14000] ;  /* 0x01400000ddbc783b */ /* 0x000fea0000000200 */
[C---:B----4-:R-:W-:Y:S06]  /*6a20*/  HMMA.16816.F32 R28, R172.reuse, R192, R28 ;  /* 0x000000c0ac1c723c */ /* 0x050fec000000181c */
[----:B------:R-:W-:Y:S01]  /*6a30*/  HMMA.16816.F32 R32, R172, R194, R32 ;  /* 0x000000c2ac20723c */ /* 0x000fe20000001820 */
[----:B------:R-:W1:Y:S04]  /*6a40*/  LDSM.16.M88.4 R172, [R222+0x8000] ;  /* 0x00800000deac783b */ /* 0x000e680000000200 */
[----:B------:R-:W4:Y:S01]  /*6a50*/  LDSM.16.M88.4 R192, [R221+0x14800] ;  /* 0x01480000ddc0783b */ /* 0x000f220000000200 */
[C---:B--2---:R-:W-:Y:S06]  /*6a60*/  HMMA.16816.F32 R4, R164.reuse, R168, R4 ;  /* 0x000000a8a404723c */ /* 0x044fec0000001804 */
[C---:B------:R-:W-:Y:S01]  /*6a70*/  HMMA.16816.F32 R8, R164.reuse, R170, R8 ;  /* 0x000000aaa408723c */ /* 0x040fe20000001808 */
[----:B------:R-:W2:Y:S05]  /*6a80*/  LDSM.16.M88.4 R168, [R221+0x15000] ;  /* 0x01500000dda8783b */ /* 0x000eaa0000000200 */
[C---:B---3--:R-:W-:Y:S06]  /*6a90*/  HMMA.16816.F32 R12, R164.reuse, R176, R12 ;  /* 0x000000b0a40c723c */ /* 0x048fec000000180c */
[C---:B------:R-:W-:Y:S01]  /*6aa0*/  HMMA.16816.F32 R16, R164.reuse, R178, R16 ;  /* 0x000000b2a410723c */ /* 0x040fe20000001810 */
[----:B------:R-:W-:Y:S05]  /*6ab0*/  LDSM.16.M88.4 R176, [R220+0x8000] ;  /* 0x00800000dcb0783b */ /* 0x000fea0000000200 */
[C---:B------:R-:W-:Y:S06]  /*6ac0*/  HMMA.16816.F32 R20, R164.reuse, R180, R20 ;  /* 0x000000b4a414723c */ /* 0x040fec0000001814 */
[C---:B------:R-:W-:Y:S01]  /*6ad0*/  HMMA.16816.F32 R24, R164.reuse, R182, R24 ;  /* 0x000000b6a418723c */ /* 0x040fe20000001818 */
[----:B------:R-:W-:Y:S05]  /*6ae0*/  LDSM.16.M88.4 R180, [R203] ;  /* 0x00000000cbb4783b */ /* 0x000fea0000000200 */
[C---:B-----5:R-:W-:Y:S06]  /*6af0*/  HMMA.16816.F32 R28, R164.reuse, R184, R28 ;  /* 0x000000b8a41c723c */ /* 0x060fec000000181c */
[----:B------:R-:W-:Y:S01]  /*6b00*/  HMMA.16816.F32 R32, R164, R186, R32 ;  /* 0x000000baa420723c */ /* 0x000fe20000001820 */
[----:B------:R-:W3:Y:S04]  /*6b10*/  LDSM.16.M88.4 R164, [R221+0x15800] ;  /* 0x01580000dda4783b */ /* 0x000ee80000000200 */
[----:B------:R-:W5:Y:S01]  /*6b20*/  LDSM.16.M88.4 R184, [R202] ;  /* 0x00000000cab8783b */ /* 0x000f620000000200 */
[C---:B-1----:R-:W-:Y:S06]  /*6b30*/  HMMA.16816.F32 R4, R172.reuse, R188, R4 ;  /* 0x000000bcac04723c */ /* 0x042fec0000001804 */
[C---:B------:R-:W-:Y:S01]  /*6b40*/  HMMA.16816.F32 R8, R172.reuse, R190, R8 ;  /* 0x000000beac08723c */ /* 0x040fe20000001808 */
[----:B------:R-:W1:Y:S05]  /*6b50*/  LDSM.16.M88.4 R188, [R201] ;  /* 0x00000000c9bc783b */ /* 0x000e6a0000000200 */
[C---:B----4-:R-:W-:Y:S06]  /*6b60*/  HMMA.16816.F32 R12, R172.reuse, R192, R12 ;  /* 0x000000c0ac0c723c */ /* 0x050fec000000180c */
[C---:B------:R-:W-:Y:S01]  /*6b70*/  HMMA.16816.F32 R16, R172.reuse, R194, R16 ;  /* 0x000000c2ac10723c */ /* 0x040fe20000001810 */
[----:B------:R-:W4:Y:S05]  /*6b80*/  LDSM.16.M88.4 R192, [R200] ;  /* 0x00000000c8c0783b */ /* 0x000f2a0000000200 */
        /* <DEDUP_REMOVED lines=28> */
[----:B------:R-:W-:Y:S05]  /*6d50*/  LDSM.16.M88.4 R180, [R221+0x16000] ;  /* 0x01600000ddb4783b */ /* 0x000fea0000000200 */
[C---:B-----5:R-:W-:Y:S06]  /*6d60*/  HMMA.16816.F32 R28, R164.reuse, R184, R28 ;  /* 0x000000b8a41c723c */ /* 0x060fec000000181c */
[----:B------:R-:W-:Y:S01]  /*6d70*/  HMMA.16816.F32 R32, R164, R186, R32 ;  /* 0x000000baa420723c */ /* 0x000fe20000001820 */
[----:B------:R-:W3:Y:S04]  /*6d80*/  LDSM.16.M88.4 R164, [R208+0x5800] ;  /* 0x00580000d0a4783b */ /* 0x000ee80000000200 */
        /* <DEDUP_REMOVED lines=9> */
[----:B------:R-:W-:Y:S05]  /*6e20*/  LDSM.16.M88.4 R168, [R199] ;  /* 0x00000000c7a8783b */ /* 0x000fea0000000200 */
[C---:B---3--:R-:W-:Y:S06]  /*6e30*/  HMMA.16816.F32 R28, R176.reuse, R164, R28 ;  /* 0x000000a4b01c723c */ /* 0x048fec000000181c */
[----:B------:R-:W-:Y:S01]  /*6e40*/  HMMA.16816.F32 R32, R176, R166, R32 ;  /* 0x000000a6b020723c */ /* 0x000fe20000001820 */
[----:B------:R-:W2:Y:S04]  /*6e50*/  LDSM.16.M88.4 R164, [R220+0xc000] ;  /* 0x00c00000dca4783b */ /* 0x000ea80000000200 */
[----:B------:R-:W3:Y:S01]  /*6e60*/  LDSM.16.M88.4 R176, [R198] ;  /* 0x00000000c6b0783b */ /* 0x000ee20000000200 */
[C---:B------:R-:W-:Y:S06]  /*6e70*/  HMMA.16816.F32 R4, R172.reuse, R180, R4 ;  /* 0x000000b4ac04723c */ /* 0x040fec0000001804 */
[C---:B------:R-:W-:Y:S01]  /*6e80*/  HMMA.16816.F32 R8, R172.reuse, R182, R8 ;  /* 0x000000b6ac08723c */ /* 0x040fe20000001808 */
[----:B------:R-:W3:Y:S05]  /*6e90*/  LDSM.16.M88.4 R180, [R197] ;  /* 0x00000000c5b4783b */ /* 0x000eea0000000200 */
[C---:B-----5:R-:W-:Y:S06]  /*6ea0*/  HMMA.16816.F32 R12, R172.reuse, R184, R12 ;  /* 0x000000b8ac0c723c */ /* 0x060fec000000180c */
[C---:B------:R-:W-:Y:S01]  /*6eb0*/  HMMA.16816.F32 R16, R172.reuse, R186, R16 ;  /* 0x000000baac10723c */ /* 0x040fe20000001810 */
[----:B------:R-:W5:Y:S05]  /*6ec0*/  LDSM.16.M88.4 R184, [R196] ;  /* 0x00000000c4b8783b */ /* 0x000f6a0000000200 */
[C---:B-1----:R-:W-:Y:S06]  /*6ed0*/  HMMA.16816.F32 R20, R172.reuse, R188, R20 ;  /* 0x000000bcac14723c */ /* 0x042fec0000001814 */
[C---:B------:R-:W-:Y:S01]  /*6ee0*/  HMMA.16816.F32 R24, R172.reuse, R190, R24 ;  /* 0x000000beac18723c */ /* 0x040fe20000001818 */
[----:B------:R-:W-:Y:S05]  /*6ef0*/  LDSM.16.M88.4 R188, [R215+0x16000] ;  /* 0x01600000d7bc783b */ /* 0x000fea0000000200 */
[C---:B----4-:R-:W-:Y:S06]  /*6f00*/  HMMA.16816.F32 R28, R172.reuse, R192, R28 ;  /* 0x000000c0ac1c723c */ /* 0x050fec000000181c */
[----:B------:R-:W-:Y:S01]  /*6f10*/  HMMA.16816.F32 R32, R172, R194, R32 ;  /* 0x000000c2ac20723c */ /* 0x000fe20000001820 */
[----:B------:R-:W1:Y:S04]  /*6f20*/  LDSM.16.M88.4 R172, [R218+0xc000] ;  /* 0x00c00000daac783b */ /* 0x000e680000000200 */
[----:B------:R-:W-:Y:S01]  /*6f30*/  LDSM.16.M88.4 R192, [R208+0x6800] ;  /* 0x00680000d0c0783b */ /* 0x000fe20000000200 */
        /* <DEDUP_REMOVED lines=8> */
[----:B------:R-:W4:Y:S05]  /*6fc0*/  LDSM.16.M88.4 R180, [R215+0x17800] ;  /* 0x01780000d7b4783b */ /* 0x000f2a0000000200 */
[C---:B-----5:R-:W-:Y:S06]  /*6fd0*/  HMMA.16816.F32 R28, R164.reuse, R184, R28 ;  /* 0x000000b8a41c723c */ /* 0x060fec000000181c */
[----:B------:R-:W-:Y:S01]  /*6fe0*/  HMMA.16816.F32 R32, R164, R186, R32 ;  /* 0x000000baa420723c */ /* 0x000fe20000001820 */
[----:B------:R-:W-:Y:S04]  /*6ff0*/  LDSM.16.M88.4 R164, [R217+0xc000] ;  /* 0x00c00000d9a4783b */ /* 0x000fe80000000200 */
[----:B------:R-:W5:Y:S01]  /*7000*/  LDSM.16.M88.4 R184, [R208+0x6000] ;  /* 0x00600000d0b8783b */ /* 0x000f620000000200 */
[C---:B-1----:R-:W-:Y:S06]  /*7010*/  HMMA.16816.F32 R4, R172.reuse, R188, R4 ;  /* 0x000000bcac04723c */ /* 0x042fec0000001804 */
[C---:B------:R-:W-:Y:S01]  /*7020*/  HMMA.16816.F32 R8, R172.reuse, R190, R8 ;  /* 0x000000beac08723c */ /* 0x040fe20000001808 */
[----:B------:R-:W1:Y:S05]  /*7030*/  LDSM.16.M88.4 R188, [R208+0x7000] ;  /* 0x00700000d0bc783b */ /* 0x000e6a0000000200 */
[C---:B--2---:R-:W-:Y:S06]  /*7040*/  HMMA.16816.F32 R12, R172.reuse, R168, R12 ;  /* 0x000000a8ac0c723c */ /* 0x044fec000000180c */
[C---:B------:R-:W-:Y:S01]  /*7050*/  HMMA.16816.F32 R16, R172.reuse, R170, R16 ;  /* 0x000000aaac10723c */ /* 0x040fe20000001810 */
[----:B------:R-:W2:Y:S01]  /*7060*/  LDSM.16.M88.4 R168, [R208+0x7800] ;  /* 0x00780000d0a8783b */ /* 0x000ea20000000200 */
[----:B------:R-:W-:Y:S04]  /*7070*/  DEPBAR.LE SB0, 0x0 ;  /* 0x000080000000791a */ /* 0x000fe80000000000 */
[C---:B---3--:R-:W-:Y:S01]  /*7080*/  HMMA.16816.F32 R20, R172.reuse, R176, R20 ;  /* 0x000000b0ac14723c */ /* 0x048fe20000001814 */
[----:B------:R-:W-:Y:S05]  /*7090*/  BAR.SYNC.DEFER_BLOCKING 0x0 ;  /* 0x0000000000007b1d */ /* 0x000fea0000010000 */
[C---:B------:R-:W-:Y:S06]  /*70a0*/  HMMA.16816.F32 R24, R172.reuse, R178, R24 ;  /* 0x000000b2ac18723c */ /* 0x040fec0000001818 */
[C---:B----4-:R-:W-:Y:S06]  /*70b0*/  HMMA.16816.F32 R28, R172.reuse, R180, R28 ;  /* 0x000000b4ac1c723c */ /* 0x050fec000000181c */
[----:B------:R-:W-:Y:S06]  /*70c0*/  HMMA.16816.F32 R32, R172, R182, R32 ;  /* 0x000000b6ac20723c */ /* 0x000fec0000001820 */
[C---:B-----5:R-:W-:Y:S06]  /*70d0*/  HMMA.16816.F32 R4, R164.reuse, R184, R4 ;  /* 0x000000b8a404723c */ /* 0x060fec0000001804 */
[C---:B------:R-:W-:Y:S06]  /*70e0*/  HMMA.16816.F32 R8, R164.reuse, R186, R8 ;  /* 0x000000baa408723c */ /* 0x040fec0000001808 */
[C---:B------:R-:W-:Y:S06]  /*70f0*/  HMMA.16816.F32 R12, R164.reuse, R192, R12 ;  /* 0x000000c0a40c723c */ /* 0x040fec000000180c */
[C---:B------:R-:W-:Y:S06]  /*7100*/  HMMA.16816.F32 R16, R164.reuse, R194, R16 ;  /* 0x000000c2a410723c */ /* 0x040fec0000001810 */
[----:B------:R-:W-:Y:S01]  /*7110*/  FMNMX.FTZ R3, R4, R2, !PT ;  /* 0x0000000204037209 */ /* 0x000fe20007810000 */
[C---:B-1----:R-:W-:Y:S04]  /*7120*/  HMMA.16816.F32 R20, R164.reuse, R188, R20 ;  /* 0x000000bca414723c */ /* 0x042fe80000001814 */
[----:B------:R-:W-:Y:S02]  /*7130*/  FMNMX.FTZ R172, R6, R0, !PT ;  /* 0x0000000006ac7209 */ /* 0x000fe40007810000 */
[----:B------:R-:W-:Y:S01]  /*7140*/  FMNMX.FTZ R173, R5, R3, !PT ;  /* 0x0000000305ad7209 */ /* 0x000fe20007810000 */
[----:B------:R-:W-:Y:S01]  /*7150*/  IMAD.U32 R3, RZ, RZ, UR9 ;  /* 0x00000009ff037e24 */ /* 0x000fe2000f8e00ff */
[----:B------:R-:W-:Y:S01]  /*7160*/  FMNMX.FTZ R172, R7, R172, !PT ;  /* 0x000000ac07ac7209 */ /* 0x000fe20007810000 */
[C---:B------:R-:W-:Y:S03]  /*7170*/  HMMA.16816.F32 R24, R164.reuse, R190, R24 ;  /* 0x000000bea418723c */ /* 0x040fe60000001818 */
[----:B------:R-:W-:Y:S02]  /*7180*/  FMNMX.FTZ R173, R8, R173, !PT ;  /* 0x000000ad08ad7209 */ /* 0x000fe40007810000 */
[C---:B------:R-:W-:Y:S01]  /*7190*/  LEA R174, P5, R3.reuse, R248, 0x6 ;  /* 0x000000f803ae7211 */ /* 0x040fe200078a30ff */
[C---:B--2---:R-:W-:Y:S05]  /*71a0*/  HMMA.16816.F32 R28, R164.reuse, R168, R28 ;  /* 0x000000a8a41c723c */ /* 0x044fea000000181c */
[----:B------:R-:W-:Y:S01]  /*71b0*/  LEA.HI.X.SX32 R175, R3, R249, 0x6, P5 ;  /* 0x000000f903af7211 */ /* 0x000fe200028f36ff */
[----:B------:R-:W-:Y:S05]  /*71c0*/  HMMA.16816.F32 R32, R164, R170, R32 ;  /* 0x000000aaa420723c */ /* 0x000fea0000001820 */
[----:B------:R-:W-:Y:S02]  /*71d0*/  FMNMX.FTZ R168, R10, R172, !PT ;  /* 0x000000ac0aa87209 */ /* 0x000fe40007810000 */
[----:B------:R-:W-:Y:S04]  /*71e0*/  FMNMX.FTZ R169, R9, R173, !PT ;  /* 0x000000ad09a97209 */ /* 0x000fe80007810000 */
[----:B------:R-:W-:Y:S01]  /*71f0*/  FMNMX.FTZ R168, R11, R168, !PT ;  /* 0x000000a80ba87209 */ /* 0x000fe20007810000 */
[----:B------:R-:W-:Y:S01]  /*7200*/  IMAD.WIDE.U32 R170, R174, UR6, RZ ;  /* 0x00000006aeaa7c25 */ /* 0x000fe2000f8e00ff */
[----:B------:R-:W-:Y:S02]  /*7210*/  FMNMX.FTZ R169, R12, R169, !PT ;  /* 0x000000a90ca97209 */ /* 0x000fe40007810000 */
[----:B------:R-:W-:Y:S02]  /*7220*/  FMNMX.FTZ R164, R14, R168, !PT ;  /* 0x000000a80ea47209 */ /* 0x000fe40007810000 */
[----:B------:R-:W-:Y:S02]  /*7230*/  FMNMX.FTZ R165, R13, R169, !PT ;  /* 0x000000a90da57209 */ /* 0x000fe40007810000 */
[----:B------:R-:W-:Y:S02]  /*7240*/  FMNMX.FTZ R164, R15, R164, !PT ;  /* 0x000000a40fa47209 */ /* 0x000fe40007810000 */
[----:B------:R-:W-:Y:S02]  /*7250*/  FMNMX.FTZ R165, R16, R165, !PT ;  /* 0x000000a510a57209 */ /* 0x000fe40007810000 */
[----:B------:R-:W-:Y:S02]  /*7260*/  LEA R172, P0, R3, R250, 0x6 ;  /* 0x000000fa03ac7211 */ /* 0x000fe400078030ff */
[----:B------:R-:W-:Y:S02]  /*7270*/  FMNMX.FTZ R164, R18, R164, !PT ;  /* 0x000000a412a47209 */ /* 0x000fe40007810000 */
[----:B------:R-:W-:Y:S01]  /*7280*/  FMNMX.FTZ R165, R17, R165, !PT ;  /* 0x000000a511a57209 */ /* 0x000fe20007810000 */
[----:B------:R-:W-:Y:S01]  /*7290*/  IMAD.WIDE.U32 R166, R172, UR6, RZ ;  /* 0x00000006aca67c25 */ /* 0x000fe2000f8e00ff */
        /* <DEDUP_REMOVED lines=8> */
[----:B------:R-:W-:Y:S01]  /*7320*/  IMAD R172, R172, UR7, R168 ;  /* 0x00000007acac7c24 */ /* 0x000fe2000f8e02a8 */
[----:B------:R-:W-:Y:S01]  /*7330*/  LEA R176, P5, R170, R245, 0x1 ;  /* 0x000000f5aab07211 */ /* 0x000fe200078a08ff */
[----:B------:R-:W-:Y:S01]  /*7340*/  IMAD.IADD R3, R171, 0x1, R3 ;  /* 0x00000001ab037824 */ /* 0x000fe200078e0203 */
[----:B------:R-:W-:Y:S01]  /*7350*/  FMNMX.FTZ R164, R23, R164, !PT ;  /* 0x000000a417a47209 */ /* 0x000fe20007810000 */
[----:B------:R-:W-:Y:S01]  /*7360*/  IMAD.IADD R172, R167, 0x1, R172 ;  /* 0x00000001a7ac7824 */ /* 0x000fe200078e02ac */
[----:B------:R-:W-:Y:S02]  /*7370*/  FMNMX.FTZ R165, R24, R165, !PT ;  /* 0x000000a518a57209 */ /* 0x000fe40007810000 */
[----:B------:R-:W-:Y:S02]  /*7380*/  FMNMX.FTZ R164, R26, R164, !PT ;  /* 0x000000a41aa47209 */ /* 0x000fe40007810000 */
[----:B------:R-:W-:Y:S02]  /*7390*/  FMNMX.FTZ R165, R25, R165, !PT ;  /* 0x000000a519a57209 */ /* 0x000fe40007810000 */
[----:B------:R-:W-:Y:S02]  /*73a0*/  LEA.HI.X R177, R170, R244, R3, 0x1, P5 ;  /* 0x000000f4aab17211 */ /* 0x000fe400028f0c03 */
[----:B------:R-:W-:Y:S02]  /*73b0*/  ISETP.LT.AND P5, PT, RZ, UR11, PT ;  /* 0x0000000bff007c0c */ /* 0x000fe4000bfa1270 */
[----:B------:R-:W-:Y:S02]  /*73c0*/  FMNMX.FTZ R164, R27, R164, !PT ;  /* 0x000000a41ba47209 */ /* 0x000fe40007810000 */
[----:B------:R-:W-:Y:S02]  /*73d0*/  FMNMX.FTZ R165, R28, R165, !PT ;  /* 0x000000a51ca57209 */ /* 0x000fe40007810000 */
[----:B------:R-:W-:Y:S02]  /*73e0*/  FMNMX.FTZ R3, R30, R164, !PT ;  /* 0x000000a41e037209 */ /* 0x000fe40007810000 */
[----:B------:R-:W-:Y:S02]  /*73f0*/  FMNMX.FTZ R165, R29, R165, !PT ;  /* 0x000000a51da57209 */ /* 0x000fe40007810000 */
[----:B------:R-:W-:Y:S02]  /*7400*/  LEA R174, P0, R166, R245, 0x1 ;  /* 0x000000f5a6ae7211 */ /* 0x000fe400078008ff */
[----:B------:R-:W-:Y:S02]  /*7410*/  FMNMX.FTZ R3, R31, R3, !PT ;  /* 0x000000031f037209 */ /* 0x000fe40007810000 */
[----:B------:R-:W-:Y:S02]  /*7420*/  FMNMX.FTZ R168, R32, R165, !PT ;  /* 0x000000a520a87209 */ /* 0x000fe40007810000 */
[----:B------:R-:W-:Y:S02]  /*7430*/  LEA.HI.X R175, R166, R244, R172, 0x1, P0 ;  /* 0x000000f4a6af7211 */ /* 0x000fe400000f0cac */
[----:B------:R-:W-:Y:S02]  /*7440*/  FMNMX.FTZ R3, R34, R3, !PT ;  /* 0x0000000322037209 */ /* 0x000fe40007810000 */
[----:B------:R-:W-:Y:S01]  /*7450*/  FMNMX.FTZ R168, R33, R168, !PT ;  /* 0x000000a821a87209 */ /* 0x000fe20007810000 */
[----:B------:R-:W-:Y:S06]  /*7460*/  @P5 BRA `(.L_x_386) ;  /* 0xffffffe400845947 */ /* 0x000fec000383ffff */
.L_x_385:
[----:B------:R-:W-:Y:S01]  /*7470*/  FMNMX.FTZ R3, R35, R3, !PT ;  /* 0x0000000323037209 */ /* 0x000fe20007810000 */
[----:B-1----:R-:W1:Y:S01]  /*7480*/  SHFL.BFLY PT, R164, R168, 0x2, 0x1f ;  /* 0x0c401f00a8a47f89 */ /* 0x002e6200000e0000 */
[----:B------:R-:W-:Y:S07]  /*7490*/  UIADD3 UR14, UR14, 0x1, URZ ;  /* 0x000000010e0e7890 */ /* 0x000fee000fffe03f */
[----:B------:R-:W2:Y:S08]  /*74a0*/  SHFL.BFLY PT, R165, R3, 0x2, 0x1f ;  /* 0x0c401f0003a57f89 */ /* 0x000eb000000e0000 */
[----:B------:R-:W-:Y:S08]  /*74b0*/  LDSM.16.MT88.4 R172, [R214+0x18000] ;  /* 0x01800000d6ac783b */ /* 0x000ff00000004200 */
[----:B------:R-:W-:Y:S08]  /*74c0*/  LDSM.16.MT88.4 R176, [R213+0x18000] ;  /* 0x01800000d5b0783b */ /* 0x000ff00000004200 */
[----:B------:R-:W-:Y:S01]  /*74d0*/  LDSM.16.MT88.4 R180, [R212+0x18000] ;  /* 0x01800000d4b4783b */ /* 0x000fe20000004200 */
[----:B-1----:R-:W-:Y:S02]  /*74e0*/  FMNMX.FTZ R168, R168, R164, !PT ;  /* 0x000000a4a8a87209 */ /* 0x002fe40007810000 */
[----:B--2---:R-:W-:Y:S05]  /*74f0*/  FMNMX.FTZ R165, R3, R165, !PT ;  /* 0x000000a503a57209 */ /* 0x004fea0007810000 */
        /* <DEDUP_REMOVED lines=36> */
[--C-:B------:R-:W-:Y:S01]  /*7740*/  FFMA.FTZ R252, R17, UR4, -R190.reuse ;  /* 0x0000000411fc7c23 */ /* 0x100fe200080108be */
[----:B------:R-:W-:Y:S04]  /*7750*/  FFMA.FTZ R24, R24, UR4, -R190 ;  /* 0x0000000418187c23 */ /* 0x000fe800080108be */
        /* <DEDUP_REMOVED lines=14> */
[----:B------:R-:W-:Y:S01]  /*7840*/  FMUL.FTZ R39, R0, R39 ;  /* 0x0000002700277220 */ /* 0x000fe20000410000 */
[----:B------:R-:W3:Y:S03]  /*7850*/  LDSM.16.MT88.4 R156, [R216+0x1a000] ;  /* 0x01a00000d89c783b */ /* 0x000ee60000004200 */
        /* <DEDUP_REMOVED lines=39> */
[----:B------:R-:W-:Y:S03]  /*7ad0*/  LDSM.16.MT88.4 R152, [R212+0x1e000] ;  /* 0x01e00000d498783b */ /* 0x000fe60000004200 */
[----:B------:R-:W4:Y:S01]  /*7ae0*/  MUFU.EX2 R188, R188 ;  /* 0x000000bc00bc7308 */ /* 0x000f220000000800 */
[----:B--2---:R-:W-:Y:S01]  /*7af0*/  F2FP.F16.F32.PACK_AB R162, R185, R167 ;  /* 0x000000a7b9a2723e */ /* 0x004fe200000000ff */
        /* <DEDUP_REMOVED lines=15> */
[----:B----4-:R-:W-:Y:S01]  /*7bf0*/  F2FP.F16.F32.PACK_AB R163, R188, R186 ;  /* 0x000000babca3723e */ /* 0x010fe200000000ff */
[C---:B------:R-:W-:Y:S01]  /*7c00*/  FMUL.FTZ R84, R2.reuse, R84 ;  /* 0x0000005402547220 */ /* 0x040fe20000410000 */
[----:B------:R-:W-:Y:S01]  /*7c10*/  FMUL.FTZ R85, R2, R85 ;  /* 0x0000005502557220 */ /* 0x000fe20000410000 */
[C---:B------:R-:W-:Y:S01]  /*7c20*/  FMUL.FTZ R86, R0.reuse, R86 ;  /* 0x0000005600567220 */ /* 0x040fe20000410000 */
[----:B------:R-:W-:Y:S01]  /*7c30*/  FMUL.FTZ R87, R0, R87 ;  /* 0x0000005700577220 */ /* 0x000fe20000410000 */
[C---:B------:R-:W-:Y:S01]  /*7c40*/  FMUL.FTZ R88, R2.reuse, R88 ;  /* 0x0000005802587220 */ /* 0x040fe20000410000 */
[----:B------:R-:W-:Y:S01]  /*7c50*/  FMUL.FTZ R89, R2, R89 ;  /* 0x0000005902597220 */ /* 0x000fe20000410000 */
[C---:B-1----:R-:W-:Y:S01]  /*7c60*/  HMMA.16816.F32 R4, R160.reuse, R168, R4 ;  /* 0x000000a8a004723c */ /* 0x042fe20000001804 */
[----:B------:R-:W-:Y:S04]  /*7c70*/  MUFU.EX2 R191, R191 ;  /* 0x000000bf00bf7308 */ /* 0x000fe80000000800 */
[C---:B------:R-:W-:Y:S01]  /*7c80*/  FMUL.FTZ R90, R0.reuse, R90 ;  /* 0x0000005a005a7220 */ /* 0x040fe20000410000 */
[C---:B------:R-:W-:Y:S01]  /*7c90*/  HMMA.16816.F32 R8, R160.reuse, R170, R8 ;  /* 0x000000aaa008723c */ /* 0x040fe20000001808 */
[----:B------:R-:W1:Y:S04]  /*7ca0*/  LDSM.16.MT88.4 R168, [R214+0x1a000] ;  /* 0x01a00000d6a8783b */ /* 0x000e680000004200 */
[----:B------:R-:W-:Y:S01]  /*7cb0*/  MUFU.EX2 R192, R192 ;  /* 0x000000c000c07308 */ /* 0x000fe20000000800 */
[----:B------:R-:W-:Y:S01]  /*7cc0*/  FMUL.FTZ R91, R0, R91 ;  /* 0x0000005b005b7220 */ /* 0x000fe20000410000 */
[C---:B------:R-:W-:Y:S04]  /*7cd0*/  HMMA.16816.F32 R36, R160.reuse, R172, R36 ;  /* 0x000000aca024723c */ /* 0x040fe80000001824 */
[C---:B------:R-:W-:Y:S02]  /*7ce0*/  FMUL.FTZ R92, R2.reuse, R92 ;  /* 0x0000005c025c7220 */ /* 0x040fe40000410000 */
[C---:B------:R-:W-:Y:S01]  /*7cf0*/  HMMA.16816.F32 R40, R160.reuse, R174, R40 ;  /* 0x000000aea028723c */ /* 0x040fe20000001828 */
[----:B------:R-:W2:Y:S01]  /*7d00*/  LDSM.16.MT88.4 R172, [R213+0x1a000] ;  /* 0x01a00000d5ac783b */ /* 0x000ea20000004200 */
[----:B------:R-:W-:Y:S03]  /*7d10*/  MUFU.EX2 R193, R193 ;  /* 0x000000c100c17308 */ /* 0x000fe60000000800 */
[----:B------:R-:W-:Y:S01]  /*7d20*/  FMUL.FTZ R93, R2, R93 ;  /* 0x0000005d025d7220 */ /* 0x000fe20000410000 */
[C---:B------:R-:W-:Y:S06]  /*7d30*/  HMMA.16816.F32 R44, R160.reuse, R176, R44 ;  /* 0x000000b0a02c723c */ /* 0x040fec000000182c */
[----:B------:R-:W-:Y:S01]  /*7d40*/  MUFU.EX2 R194, R194 ;  /* 0x000000c200c27308 */ /* 0x000fe20000000800 */
[C---:B------:R-:W-:Y:S01]  /*7d50*/  FMUL.FTZ R94, R0.reuse, R94 ;  /* 0x0000005e005e7220 */ /* 0x040fe20000410000 */
[C---:B------:R-:W-:Y:S01]  /*7d60*/  HMMA.16816.F32 R48, R160.reuse, R178, R48 ;  /* 0x000000b2a030723c */ /* 0x040fe20000001830 */
[----:B------:R-:W4:Y:S02]  /*7d70*/  LDSM.16.MT88.4 R176, [R212+0x1a000] ;  /* 0x01a00000d4b0783b */ /* 0x000f240000004200 */
[----:B------:R-:W-:Y:S03]  /*7d80*/  FMUL.FTZ R95, R0, R95 ;  /* 0x0000005f005f7220 */ /* 0x000fe60000410000 */
[C---:B------:R-:W-:Y:S02]  /*7d90*/  HMMA.16816.F32 R52, R160.reuse, R180, R52 ;  /* 0x000000b4a034723c */ /* 0x040fe40000001834 */
[----:B------:R-:W-:Y:S03]  /*7da0*/  MUFU.EX2 R195, R195 ;  /* 0x000000c300c37308 */ /* 0x000fe60000000800 */
[C---:B------:R-:W-:Y:S01]  /*7db0*/  FMUL.FTZ R96, R2.reuse, R96 ;  /* 0x0000006002607220 */ /* 0x040fe20000410000 */
[C---:B------:R-:W-:Y:S01]  /*7dc0*/  HMMA.16816.F32 R56, R160.reuse, R182, R56 ;  /* 0x000000b6a038723c */ /* 0x040fe20000001838 */
[----:B------:R-:W-:Y:S05]  /*7dd0*/  LDSM.16.MT88.4 R180, [R216+0x1a800] ;  /* 0x01a80000d8b4783b */ /* 0x000fea0000004200 */
[----:B------:R-:W-:Y:S01]  /*7de0*/  MUFU.EX2 R252, R252 ;  /* 0x000000fc00fc7308 */ /* 0x000fe20000000800 */
[----:B------:R-:W-:Y:S01]  /*7df0*/  FMUL.FTZ R97, R2, R97 ;  /* 0x0000006102617220 */ /* 0x000fe20000410000 */
[C---:B---3--:R-:W-:Y:S03]  /*7e00*/  HMMA.16816.F32 R60, R160.reuse, R156, R60 ;  /* 0x0000009ca03c723c */ /* 0x048fe6000000183c */
[C---:B------:R-:W-:Y:S03]  /*7e10*/  FMUL.FTZ R98, R0.reuse, R98 ;  /* 0x0000006200627220 */ /* 0x040fe60000410000 */
[C---:B------:R-:W-:Y:S01]  /*7e20*/  HMMA.16816.F32 R64, R160.reuse, R158, R64 ;  /* 0x0000009ea040723c */ /* 0x040fe20000001840 */
[----:B------:R-:W3:Y:S01]  /*7e30*/  LDSM.16.MT88.4 R156, [R216+0x1c000] ;  /* 0x01c00000d89c783b */ /* 0x000ee20000004200 */
[----:B------:R-:W5:Y:S03]  /*7e40*/  MUFU.EX2 R18, R18 ;  /* 0x0000001200127308 */ /* 0x000f660000000800 */
[----:B------:R-:W-:Y:S01]  /*7e50*/  FMUL.FTZ R99, R0, R99 ;  /* 0x0000006300637220 */ /* 0x000fe20000410000 */
[C---:B-1----:R-:W-:Y:S05]  /*7e60*/  HMMA.16816.F32 R68, R160.reuse, R168, R68 ;  /* 0x000000a8a044723c */ /* 0x042fea0000001844 */
[C---:B------:R-:W-:Y:S01]  /*7e70*/  FMUL.FTZ R100, R2.reuse, R100 ;  /* 0x0000006402647220 */ /* 0x040fe20000410000 */
[C---:B------:R-:W-:Y:S01]  /*7e80*/  HMMA.16816.F32 R72, R160.reuse, R170, R72 ;  /* 0x000000aaa048723c */ /* 0x040fe20000001848 */
[----:B------:R-:W1:Y:S04]  /*7e90*/  LDSM.16.MT88.4 R168, [R214+0x1c000] ;  /* 0x01c00000d6a8783b */ /* 0x000e680000004200 */
[----:B------:R-:W-:Y:S01]  /*7ea0*/  FMUL.FTZ R101, R2, R101 ;  /* 0x0000006502657220 */ /* 0x000fe20000410000 */
[C---:B--2---:R-:W-:Y:S05]  /*7eb0*/  HMMA.16816.F32 R76, R160.reuse, R172, R76 ;  /* 0x000000aca04c723c */ /* 0x044fea000000184c */
[C---:B------:R-:W-:Y:S01]  /*7ec0*/  FMUL.FTZ R102, R0.reuse, R102 ;  /* 0x0000006600667220 */ /* 0x040fe20000410000 */
[C---:B------:R-:W-:Y:S01]  /*7ed0*/  HMMA.16816.F32 R80, R160.reuse, R174, R80 ;  /* 0x000000aea050723c */ /* 0x040fe20000001850 */
[----:B------:R-:W2:Y:S04]  /*7ee0*/  LDSM.16.MT88.4 R172, [R213+0x1c000] ;  /* 0x01c00000d5ac783b */ /* 0x000ea80000004200 */
[----:B------:R-:W-:Y:S01]  /*7ef0*/  FMUL.FTZ R103, R0, R103 ;  /* 0x0000006700677220 */ /* 0x000fe20000410000 */
[C---:B----4-:R-:W-:Y:S05]  /*7f00*/  HMMA.16816.F32 R84, R160.reuse, R176, R84 ;  /* 0x000000b0a054723c */ /* 0x050fea0000001854 */
[C---:B------:R-:W-:Y:S01]  /*7f10*/  FMUL.FTZ R104, R2.reuse, R104 ;  /* 0x0000006802687220 */ /* 0x040fe20000410000 */
[C---:B------:R-:W-:Y:S01]  /*7f20*/  HMMA.16816.F32 R88, R160.reuse, R178, R88 ;  /* 0x000000b2a058723c */ /* 0x040fe20000001858 */
[----:B------:R-:W4:Y:S04]  /*7f30*/  LDSM.16.MT88.4 R176, [R212+0x1c000] ;  /* 0x01c00000d4b0783b */ /* 0x000f280000004200 */
[----:B------:R-:W-:Y:S01]  /*7f40*/  FMUL.FTZ R105, R2, R105 ;  /* 0x0000006902697220 */ /* 0x000fe20000410000 */
[C---:B---3--:R-:W-:Y:S05]  /*7f50*/  HMMA.16816.F32 R92, R160.reuse, R156, R92 ;  /* 0x0000009ca05c723c */ /* 0x048fea000000185c */
[C---:B------:R-:W-:Y:S01]  /*7f60*/  FMUL.FTZ R106, R0.reuse, R106 ;  /* 0x0000006a006a7220 */ /* 0x040fe20000410000 */
[C---:B------:R-:W-:Y:S01]  /*7f70*/  HMMA.16816.F32 R96, R160.reuse, R158, R96 ;  /* 0x0000009ea060723c */ /* 0x040fe20000001860 */
[----:B------:R-:W3:Y:S04]  /*7f80*/  LDSM.16.MT88.4 R156, [R216+0x1e000] ;  /* 0x01e00000d89c783b */ /* 0x000ee80000004200 */
        /* <DEDUP_REMOVED lines=42> */
[C---:B------:R-:W-:Y:S01]  /*8230*/  FMUL.FTZ R136, R2.reuse, R136 ;  /* 0x0000008802887220 */ /* 0x040fe20000410000 */
[----:B------:R4:W3:Y:S03]  /*8240*/  MUFU.EX2 R148, R19 ;  /* 0x0000001300947308 */ /* 0x0008e60000000800 */
        /* <DEDUP_REMOVED lines=8> */
[C---:B--2---:R-:W-:Y:S05]  /*82d0*/  HMMA.16816.F32 R136, R160.reuse, R172, R136 ;  /* 0x000000aca088723c */ /* 0x044fea0000001888 */
[C---:B------:R-:W-:Y:S01]  /*82e0*/  FMUL.FTZ R142, R0.reuse, R142 ;  /* 0x0000008e008e7220 */ /* 0x040fe20000410000 */
[----:B------:R-:W-:Y:S01]  /*82f0*/  FMUL.FTZ R143, R0, R143 ;  /* 0x0000008f008f7220 */ /* 0x000fe20000410000 */
[----:B------:R-:W-:Y:S01]  /*8300*/  FMUL.FTZ R17, R2, R149 ;  /* 0x0000009502117220 */ /* 0x000fe20000410000 */
[----:B-----5:R-:W-:Y:S03]  /*8310*/  MOV R149, R18 ;  /* 0x0000001200957202 */ /* 0x020fe60000000f00 */
[C---:B------:R-:W-:Y:S01]  /*8320*/  FMUL.FTZ R18, R0.reuse, R150 ;  /* 0x0000009600127220 */ /* 0x040fe20000410000 */
[----:B----4-:R-:W-:Y:S01]  /*8330*/  FMUL.FTZ R19, R0, R151 ;  /* 0x0000009700137220 */ /* 0x010fe20000410000 */
[C---:B------:R-:W-:Y:S01]  /*8340*/  HMMA.16816.F32 R140, R160.reuse, R174, R140 ;  /* 0x000000aea08c723c */ /* 0x040fe2000000188c */
[----:B------:R-:W2:Y:S02]  /*8350*/  LDSM.16.MT88.4 R172, [R212+0x18800] ;  /* 0x01880000d4ac783b */ /* 0x000ea40000004200 */
[C---:B------:R-:W-:Y:S01]  /*8360*/  FMUL.FTZ R144, R2.reuse, R144 ;  /* 0x0000009002907220 */ /* 0x040fe20000410000 */
[----:B------:R-:W-:Y:S01]  /*8370*/  FMUL.FTZ R145, R2, R145 ;  /* 0x0000009102917220 */ /* 0x000fe20000410000 */
[C---:B------:R-:W-:Y:S01]  /*8380*/  FMUL.FTZ R146, R0.reuse, R146 ;  /* 0x0000009200927220 */ /* 0x040fe20000410000 */
[C---:B------:R-:W-:Y:S05]  /*8390*/  HMMA.16816.F32 R16, R160.reuse, R152, R16 ;  /* 0x00000098a010723c */ /* 0x040fea0000001810 */
[----:B------:R-:W-:Y:S01]  /*83a0*/  FMUL.FTZ R147, R0, R147 ;  /* 0x0000009300937220 */ /* 0x000fe20000410000 */
[----:B------:R-:W-:Y:S01]  /*83b0*/  F2FP.F16.F32.PACK_AB R150, R252, R195 ;  /* 0x000000c3fc96723e */ /* 0x000fe200000000ff */
[----:B------:R-:W-:Y:S01]  /*83c0*/  FFMA.FTZ R184, R2, R247, R184 ;  /* 0x000000f702b87223 */ /* 0x000fe200000100b8 */
[----:B------:R-:W-:Y:S03]  /*83d0*/  MOV R2, R164 ;  /* 0x000000a400027202 */ /* 0x000fe60000000f00 */
[----:B------:R-:W-:Y:S01]  /*83e0*/  FFMA.FTZ R187, R0, R246, R187 ;  /* 0x000000f600bb7223 */ /* 0x000fe200000100bb */
[----:B------:R-:W-:Y:S01]  /*83f0*/  HMMA.16816.F32 R144, R160, R154, R144 ;  /* 0x0000009aa090723c */ /* 0x000fe20000001890 */
[----:B------:R-:W4:Y:S02]  /*8400*/  LDSM.16.MT88.4 R152, [R214+0x1a800] ;  /* 0x01a80000d698783b */ /* 0x000f240000004200 */
[----:B------:R-:W-:Y:S01]  /*8410*/  FADD.FTZ R184, R165, R184 ;  /* 0x000000b8a5b87221 */ /* 0x000fe20000010000 */
[----:B------:R-:W-:Y:S01]  /*8420*/  FADD.FTZ R187, R166, R187 ;  /* 0x000000bba6bb7221 */ /* 0x000fe20000010000 */
[----:B------:R-:W-:Y:S02]  /*8430*/  MOV R0, R3 ;  /* 0x0000000300007202 */ /* 0x000fe40000000f00 */
[----:B------:R-:W-:Y:S01]  /*8440*/  MOV R162, R149 ;  /* 0x0000009500a27202 */ /* 0x000fe20000000f00 */
[----:B------:R-:W-:Y:S03]  /*8450*/  FADD.FTZ R184, R167, R184 ;  /* 0x000000b8a7b87221 */ /* 0x000fe60000010000 */
[----:B---3--:R-:W-:Y:S01]  /*8460*/  MOV R163, R148 ;  /* 0x0000009400a37202 */ /* 0x008fe20000000f00 */
[----:B------:R-:W-:Y:S01]  /*8470*/  FADD.FTZ R187, R186, R187 ;  /* 0x000000bbbabb7221 */ /* 0x000fe20000010000 */
[----:B------:R-:W-:Y:S01]  /*8480*/  F2FP.F16.F32.PACK_AB R148, R192, R191 ;  /* 0x000000bfc094723e */ /* 0x000fe200000000ff */
[----:B------:R-:W-:Y:S01]  /*8490*/  FADD.FTZ R184, R185, R184 ;  /* 0x000000b8b9b87221 */ /* 0x000fe20000010000 */
[----:B------:R-:W-:Y:S01]  /*84a0*/  F2FP.F16.F32.PACK_AB R149, R194, R193 ;  /* 0x000000c1c295723e */ /* 0x000fe200000000ff */
[----:B------:R-:W-:Y:S01]  /*84b0*/  FADD.FTZ R187, R188, R187 ;  /* 0x000000bbbcbb7221 */ /* 0x000fe20000010000 */
[-C--:B------:R-:W-:Y:S01]  /*84c0*/  F2FP.F16.F32.PACK_AB R151, R163, R162.reuse ;  /* 0x000000a2a397723e */ /* 0x080fe200000000ff */
[----:B------:R-:W-:Y:S02]  /*84d0*/  FADD.FTZ R184, R191, R184 ;  /* 0x000000b8bfb87221 */ /* 0x000fe40000010000 */
[----:B------:R-:W-:Y:S02]  /*84e0*/  FADD.FTZ R187, R193, R187 ;  /* 0x000000bbc1bb7221 */ /* 0x000fe40000010000 */
[----:B------:R-:W-:Y:S02]  /*84f0*/  FADD.FTZ R184, R192, R184 ;  /* 0x000000b8c0b87221 */ /* 0x000fe40000010000 */
[C---:B------:R-:W-:Y:S05]  /*8500*/  HMMA.16816.F32 R4, R148.reuse, R156, R4 ;  /* 0x0000009c9404723c */ /* 0x040fea0000001804 */
[----:B------:R-:W-:Y:S01]  /*8510*/  FADD.FTZ R187, R194, R187 ;  /* 0x000000bbc2bb7221 */ /* 0x000fe20000010000 */
[C---:B------:R-:W-:Y:S01]  /*8520*/  HMMA.16816.F32 R8, R148.reuse, R158, R8 ;  /* 0x0000009e9408723c */ /* 0x040fe20000001808 */
[----:B------:R-:W3:Y:S04]  /*8530*/  LDSM.16.MT88.4 R156, [R213+0x1a800] ;  /* 0x01a80000d59c783b */ /* 0x000ee80000004200 */
[----:B------:R-:W-:Y:S01]  /*8540*/  FADD.FTZ R184, R195, R184 ;  /* 0x000000b8c3b87221 */ /* 0x000fe20000010000 */
[C---:B-1----:R-:W-:Y:S05]  /*8550*/  HMMA.16816.F32 R36, R148.reuse, R168, R36 ;  /* 0x000000a89424723c */ /* 0x042fea0000001824 */
[----:B------:R-:W-:Y:S01]  /*8560*/  FADD.FTZ R184, R252, R184 ;  /* 0x000000b8fcb87221 */ /* 0x000fe20000010000 */
[C---:B------:R-:W-:Y:S05]  /*8570*/  HMMA.16816.F32 R40, R148.reuse, R170, R40 ;  /* 0x000000aa9428723c */ /* 0x040fea0000001828 */
[----:B------:R-:W-:Y:S01]  /*8580*/  MOV R169, R162 ;  /* 0x000000a200a97202 */ /* 0x000fe20000000f00 */
[C---:B------:R-:W-:Y:S06]  /*8590*/  HMMA.16816.F32 R44, R148.reuse, R176, R44 ;  /* 0x000000b0942c723c */ /* 0x040fec000000182c */
[C---:B------:R-:W-:Y:S05]  /*85a0*/  HMMA.16816.F32 R48, R148.reuse, R178, R48 ;  /* 0x000000b29430723c */ /* 0x040fea0000001830 */
[----:B------:R-:W-:Y:S01]  /*85b0*/  MOV R177, R163 ;  /* 0x000000a300b17202 */ /* 0x000fe20000000f00 */
[C---:B--2---:R-:W-:Y:S01]  /*85c0*/  HMMA.16816.F32 R52, R148.reuse, R172, R52 ;  /* 0x000000ac9434723c */ /* 0x044fe20000001834 */
[----:B------:R-:W1:Y:S05]  /*85d0*/  LDSM.16.MT88.4 R160, [R212+0x1a800] ;  /* 0x01a80000d4a0783b */ /* 0x000e6a0000004200 */
[C---:B------:R-:W-:Y:S03]  /*85e0*/  HMMA.16816.F32 R56, R148.reuse, R174, R56 ;  /* 0x000000ae9438723c */ /* 0x040fe60000001838 */
[----:B------:R-:W-:Y:S03]  /*85f0*/  LDSM.16.MT88.4 R172, [R214+0x1c800] ;  /* 0x01c80000d6ac783b */ /* 0x000fe60000004200 */
[C---:B------:R-:W-:Y:S06]  /*8600*/  HMMA.16816.F32 R60, R148.reuse, R180, R60 ;  /* 0x000000b4943c723c */ /* 0x040fec000000183c */
[C---:B------:R-:W-:Y:S05]  /*8610*/  HMMA.16816.F32 R64, R148.reuse, R182, R64 ;  /* 0x000000b69440723c */ /* 0x040fea0000001840 */
[----:B------:R-:W-:Y:S01]  /*8620*/  MOV R181, R169 ;  /* 0x000000a900b57202 */ /* 0x000fe20000000f00 */
[C---:B----4-:R-:W-:Y:S01]  /*8630*/  HMMA.16816.F32 R68, R148.reuse, R152, R68 ;  /* 0x000000989444723c */ /* 0x050fe20000001844 */
[----:B------:R-:W2:Y:S04]  /*8640*/  LDSM.16.MT88.4 R168, [R216+0x1c800] ;  /* 0x01c80000d8a8783b */ /* 0x000ea80000004200 */
[----:B------:R-:W-:Y:S01]  /*8650*/  MOV R183, R177 ;  /* 0x000000b100b77202 */ /* 0x000fe20000000f00 */
[C---:B------:R-:W-:Y:S03]  /*8660*/  HMMA.16816.F32 R72, R148.reuse, R154, R72 ;  /* 0x0000009a9448723c */ /* 0x040fe60000001848 */
[----:B------:R-:W4:Y:S02]  /*8670*/  LDSM.16.MT88.4 R176, [R213+0x1c800] ;  /* 0x01c80000d5b0783b */ /* 0x000f240000004200 */
[--C-:B------:R-:W-:Y:S01]  /*8680*/  FFMA.FTZ R182, R22, UR4, -R189.reuse ;  /* 0x0000000416b67c23 */ /* 0x100fe200080108bd */
[C---:B---3--:R-:W-:Y:S01]  /*8690*/  HMMA.16816.F32 R76, R148.reuse, R156, R76 ;  /* 0x0000009c944c723c */ /* 0x048fe2000000184c */
[----:B------:R-:W-:Y:S04]  /*86a0*/  MUFU.EX2 R22, R24 ;  /* 0x0000001800167308 */ /* 0x000fe80000000800 */
[----:B------:R-:W3:Y:S01]  /*86b0*/  LDSM.16.MT88.4 R152, [R212+0x1c800] ;  /* 0x01c80000d498783b */ /* 0x000ee20000004200 */
[C---:B------:R-:W-:Y:S05]  /*86c0*/  HMMA.16816.F32 R80, R148.reuse, R158, R80 ;  /* 0x0000009e9450723c */ /* 0x040fea0000001850 */
[----:B------:R-:W-:Y:S01]  /*86d0*/  MUFU.EX2 R24, R25 ;  /* 0x0000001900187308 */ /* 0x000fe20000000800 */
[----:B------:R-:W-:Y:S01]  /*86e0*/  FFMA.FTZ R180, R20, UR4, -R190 ;  /* 0x0000000414b47c23 */ /* 0x000fe200080108be */
[C---:B-1----:R-:W-:Y:S01]  /*86f0*/  HMMA.16816.F32 R84, R148.reuse, R160, R84 ;  /* 0x000000a09454723c */ /* 0x042fe20000001854 */
[----:B------:R-:W1:Y:S03]  /*8700*/  LDSM.16.MT88.4 R156, [R216+0x1e800] ;  /* 0x01e80000d89c783b */ /* 0x000e660000004200 */
[--C-:B------:R-:W-:Y:S02]  /*8710*/  FFMA.FTZ R20, R27, UR4, -R189.reuse ;  /* 0x000000041b147c23 */ /* 0x100fe400080108bd */
[C---:B------:R-:W-:Y:S02]  /*8720*/  HMMA.16816.F32 R88, R148.reuse, R162, R88 ;  /* 0x000000a29458723c */ /* 0x040fe40000001858 */
[----:B------:R-:W5:Y:S01]  /*8730*/  MUFU.EX2 R180, R180 ;  /* 0x000000b400b47308 */ /* 0x000f620000000800 */
[----:B------:R-:W1:Y:S09]  /*8740*/  LDSM.16.MT88.4 R160, [R214+0x1e800] ;  /* 0x01e80000d6a0783b */ /* 0x000e720000004200 */
[----:B------:R-:W-:Y:S01]  /*8750*/  MUFU.EX2 R182, R182 ;  /* 0x000000b600b67308 */ /* 0x000fe20000000800 */
[C---:B--2---:R-:W-:Y:S06]  /*8760*/  HMMA.16816.F32 R92, R148.reuse, R168, R92 ;  /* 0x000000a8945c723c */ /* 0x044fec000000185c */
[C---:B------:R-:W-:Y:S01]  /*8770*/  HMMA.16816.F32 R96, R148.reuse, R170, R96 ;  /* 0x000000aa9460723c */ /* 0x040fe20000001860 */
[----:B------:R-:W2:Y:S04]  /*8780*/  LDSM.16.MT88.4 R168, [R213+0x1e800] ;  /* 0x01e80000d5a8783b */ /* 0x000ea80000004200 */
[----:B-----5:R-:W-:Y:S01]  /*8790*/  FADD.FTZ R184, R180, R184 ;  /* 0x000000b8b4b87221 */ /* 0x020fe20000010000 */
[C---:B------:R-:W-:Y:S06]  /*87a0*/  HMMA.16816.F32 R100, R148.reuse, R172, R100 ;  /* 0x000000ac9464723c */ /* 0x040fec0000001864 */
[C---:B------:R-:W-:Y:S01]  /*87b0*/  HMMA.16816.F32 R104, R148.reuse, R174, R104 ;  /* 0x000000ae9468723c */ /* 0x040fe20000001868 */
[----:B------:R-:W5:Y:S05]  /*87c0*/  LDSM.16.MT88.4 R172, [R212+0x1e800] ;  /* 0x01e80000d4ac783b */ /* 0x000f6a0000004200 */
[C---:B----4-:R-:W-:Y:S06]  /*87d0*/  HMMA.16816.F32 R108, R148.reuse, R176, R108 ;  /* 0x000000b0946c723c */ /* 0x050fec000000186c */
[C---:B------:R-:W-:Y:S05]  /*87e0*/  HMMA.16816.F32 R112, R148.reuse, R178, R112 ;  /* 0x000000b29470723c */ /* 0x040fea0000001870 */
[----:B------:R-:W-:Y:S01]  /*87f0*/  MOV R177, R181 ;  /* 0x000000b500b17202 */ /* 0x000fe20000000f00 */
[C---:B---3--:R-:W-:Y:S05]  /*8800*/  HMMA.16816.F32 R116, R148.reuse, R152, R116 ;  /* 0x000000989474723c */ /* 0x048fea0000001874 */
[----:B------:R-:W-:Y:S01]  /*8810*/  FFMA.FTZ R181, R21, UR4, -R190 ;  /* 0x0000000415b57c23 */ /* 0x000fe200080108be */
[C---:B------:R-:W-:Y:S01]  /*8820*/  HMMA.16816.F32 R120, R148.reuse, R154, R120 ;  /* 0x0000009a9478723c */ /* 0x040fe20000001878 */
[----:B------:R-:W3:Y:S04]  /*8830*/  LDSM.16.MT88.4 R152, [R216+0x19000] ;  /* 0x01900000d898783b */ /* 0x000ee80000004200 */
[----:B------:R-:W-:Y:S01]  /*8840*/  MOV R21, R183 ;  /* 0x000000b700157202 */ /* 0x000fe20000000f00 */
[C---:B-1----:R-:W-:Y:S01]  /*8850*/  HMMA.16816.F32 R124, R148.reuse, R156, R124 ;  /* 0x0000009c947c723c */ /* 0x042fe2000000187c */
[----:B------:R-:W1:Y:S04]  /*8860*/  MUFU.EX2 R181, R181 ;  /* 0x000000b500b57308 */ /* 0x000e680000000800 */
[--C-:B------:R-:W-:Y:S01]  /*8870*/  FFMA.FTZ R183, R23, UR4, -R189.reuse ;  /* 0x0000000417b77c23 */ /* 0x100fe200080108bd */
[C---:B------:R-:W-:Y:S01]  /*8880*/  HMMA.16816.F32 R128, R148.reuse, R158, R128 ;  /* 0x0000009e9480723c */ /* 0x040fe20000001880 */
[----:B------:R-:W4:Y:S04]  /*8890*/  LDSM.16.MT88.4 R156, [R214+0x19000] ;  /* 0x01900000d69c783b */ /* 0x000f280000004200 */
[----:B------:R-:W-:Y:S01]  /*88a0*/  MOV R23, R177 ;  /* 0x000000b100177202 */ /* 0x000fe20000000f00 */
[C---:B------:R-:W-:Y:S01]  /*88b0*/  HMMA.16816.F32 R132, R148.reuse, R160, R132 ;  /* 0x000000a09484723c */ /* 0x040fe20000001884 */
[----:B------:R5:W-:Y:S02]  /*88c0*/  MUFU.EX2 R161, R26 ;  /* 0x0000001a00a17308 */ /* 0x000be40000000800 */
[----:B------:R-:W4:Y:S03]  /*88d0*/  LDSM.16.MT88.4 R176, [R213+0x19000] ;  /* 0x01900000d5b0783b */ /* 0x000f260000004200 */
[C---:B------:R-:W-:Y:S05]  /*88e0*/  HMMA.16816.F32 R12, R148.reuse, R162, R12 ;  /* 0x000000a2940c723c */ /* 0x040fea000000180c */
[----:B------:R-:W3:Y:S01]  /*88f0*/  MUFU.EX2 R160, R20 ;  /* 0x0000001400a07308 */ /* 0x000ee20000000800 */
[C---:B-1----:R-:W-:Y:S01]  /*8900*/  FADD.FTZ R184, R181.reuse, R184 ;  /* 0x000000b8b5b87221 */ /* 0x042fe20000010000 */
[C---:B--2---:R-:W-:Y:S04]  /*8910*/  HMMA.16816.F32 R136, R148.reuse, R168, R136 ;  /* 0x000000a89488723c */ /* 0x044fe80000001888 */
[----:B------:R-:W-:Y:S02]  /*8920*/  MOV R163, R24 ;  /* 0x0000001800a37202 */ /* 0x000fe40000000f00 */
[C---:B------:R-:W-:Y:S01]  /*8930*/  HMMA.16816.F32 R140, R148.reuse, R170, R140 ;  /* 0x000000aa948c723c */ /* 0x040fe2000000188c */
[----:B-----5:R-:W1:Y:S01]  /*8940*/  LDSM.16.MT88.4 R24, [R212+0x19000] ;  /* 0x01900000d418783b */ /* 0x020e620000004200 */
[----:B------:R-:W2:Y:S03]  /*8950*/  MUFU.EX2 R183, R183 ;  /* 0x000000b700b77308 */ /* 0x000ea60000000800 */
[----:B------:R-:W-:Y:S01]  /*8960*/  MOV R168, R163 ;  /* 0x000000a300a87202 */ /* 0x000fe20000000f00 */
[C---:B------:R-:W-:Y:S05]  /*8970*/  HMMA.16816.F32 R16, R148.reuse, R172, R16 ;  /* 0x000000ac9410723c */ /* 0x040fea0000001810 */
[----:B---3--:R-:W-:Y:S01]  /*8980*/  MOV R169, R160 ;  /* 0x000000a000a97202 */ /* 0x008fe20000000f00 */
[----:B------:R-:W-:Y:S01]  /*8990*/  HMMA.16816.F32 R144, R148, R174, R144 ;  /* 0x000000ae9490723c */ /* 0x000fe20000001890 */
[----:B------:R-:W-:Y:S04]  /*89a0*/  LDSM.16.MT88.4 R148, [R214+0x1b000] ;  /* 0x01b00000d694783b */ /* 0x000fe80000004200 */
[----:B------:R-:W-:Y:S02]  /*89b0*/  MOV R172, R161 ;  /* 0x000000a100ac7202 */ /* 0x000fe40000000f00 */
[----:B------:R-:W-:Y:S02]  /*89c0*/  MOV R174, R22 ;  /* 0x0000001600ae7202 */ /* 0x000fe40000000f00 */
[----:B------:R-:W3:Y:S02]  /*89d0*/  LDSM.16.MT88.4 R160, [R216+0x1b000] ;  /* 0x01b00000d8a0783b */ /* 0x000ee40000004200 */
[----:B------:R-:W-:Y:S02]  /*89e0*/  MOV R175, R21 ;  /* 0x0000001500af7202 */ /* 0x000fe40000000f00 */
[----:B------:R-:W-:Y:S02]  /*89f0*/  MOV R173, R23 ;  /* 0x0000001700ad7202 */ /* 0x000fe40000000f00 */
[----:B------:R-:W-:Y:S02]  /*8a00*/  F2FP.F16.F32.PACK_AB R20, R181, R180 ;  /* 0x000000b4b514723e */ /* 0x000fe400000000ff */
[----:B--2---:R-:W-:Y:S02]  /*8a10*/  F2FP.F16.F32.PACK_AB R21, R183, R182 ;  /* 0x000000b6b715723e */ /* 0x004fe400000000ff */
[----:B------:R-:W-:Y:S02]  /*8a20*/  F2FP.F16.F32.PACK_AB R22, R168, R174 ;  /* 0x000000aea816723e */ /* 0x000fe400000000ff */
[----:B------:R-:W-:Y:S07]  /*8a30*/  F2FP.F16.F32.PACK_AB R23, R169, R172 ;  /* 0x000000aca917723e */ /* 0x000fee00000000ff */
[C---:B------:R-:W-:Y:S06]  /*8a40*/  HMMA.16816.F32 R4, R20.reuse, R152, R4 ;  /* 0x000000981404723c */ /* 0x040fec0000001804 */
[C---:B------:R-:W-:Y:S01]  /*8a50*/  HMMA.16816.F32 R8, R20.reuse, R154, R8 ;  /* 0x0000009a1408723c */ /* 0x040fe20000001808 */
[----:B------:R-:W2:Y:S05]  /*8a60*/  LDSM.16.MT88.4 R152, [R213+0x1b000] ;  /* 0x01b00000d598783b */ /* 0x000eaa0000004200 */
[C---:B----4-:R-:W-:Y:S06]  /*8a70*/  HMMA.16816.F32 R36, R20.reuse, R156, R36 ;  /* 0x0000009c1424723c */ /* 0x050fec0000001824 */
[C---:B------:R-:W-:Y:S01]  /*8a80*/  HMMA.16816.F32 R40, R20.reuse, R158, R40 ;  /* 0x0000009e1428723c */ /* 0x040fe20000001828 */
[----:B------:R-:W4:Y:S05]  /*8a90*/  LDSM.16.MT88.4 R156, [R212+0x1b000] ;  /* 0x01b00000d49c783b */ /* 0x000f2a0000004200 */
[C---:B------:R-:W-:Y:S06]  /*8aa0*/  HMMA.16816.F32 R44, R20.reuse, R176, R44 ;  /* 0x000000b0142c723c */ /* 0x040fec000000182c */
[C---:B------:R-:W-:Y:S05]  /*8ab0*/  HMMA.16816.F32 R48, R20.reuse, R178, R48 ;  /* 0x000000b21430723c */ /* 0x040fea0000001830 */
[--C-:B------:R-:W-:Y:S01]  /*8ac0*/  FFMA.FTZ R176, R28, UR4, -R190.reuse ;  /* 0x000000041cb07c23 */ /* 0x100fe200080108be */
[C---:B-1----:R-:W-:Y:S05]  /*8ad0*/  HMMA.16816.F32 R52, R20.reuse, R24, R52 ;  /* 0x000000181434723c */ /* 0x042fea0000001834 */
[----:B------:R-:W-:Y:S01]  /*8ae0*/  MOV R178, R168 ;  /* 0x000000a800b27202 */ /* 0x000fe20000000f00 */
[C---:B------:R-:W-:Y:S01]  /*8af0*/  HMMA.16816.F32 R56, R20.reuse, R26, R56 ;  /* 0x0000001a1438723c */ /* 0x040fe20000001838 */
[----:B------:R-:W-:Y:S01]  /*8b00*/  LDSM.16.MT88.4 R24, [R214+0x1d000] ;  /* 0x01d00000d618783b */ /* 0x000fe20000004200 */
[----:B------:R-:W-:Y:S03]  /*8b10*/  MUFU.EX2 R176, R176 ;  /* 0x000000b000b07308 */ /* 0x000fe60000000800 */
[----:B------:R-:W-:Y:S01]  /*8b20*/  MOV R179, R169 ;  /* 0x000000a900b37202 */ /* 0x000fe20000000f00 */
[C---:B---3--:R-:W-:Y:S03]  /*8b30*/  HMMA.16816.F32 R60, R20.reuse, R160, R60 ;  /* 0x000000a0143c723c */ /* 0x048fe6000000183c */
[----:B------:R-:W1:Y:S02]  /*8b40*/  LDSM.16.MT88.4 R168, [R216+0x1d000] ;  /* 0x01d00000d8a8783b */ /* 0x000e640000004200 */
[--C-:B------:R-:W-:Y:S01]  /*8b50*/  FFMA.FTZ R177, R29, UR4, -R190.reuse ;  /* 0x000000041db17c23 */ /* 0x100fe200080108be */
[C---:B------:R-:W-:Y:S05]  /*8b60*/  HMMA.16816.F32 R64, R20.reuse, R162, R64 ;  /* 0x000000a21440723c */ /* 0x040fea0000001840 */
[----:B------:R-:W3:Y:S01]  /*8b70*/  LDSM.16.MT88.4 R160, [R213+0x1d000] ;  /* 0x01d00000d5a0783b */ /* 0x000ee20000004200 */
[C---:B------:R-:W-:Y:S01]  /*8b80*/  HMMA.16816.F32 R68, R20.reuse, R148, R68 ;  /* 0x000000941444723c */ /* 0x040fe20000001844 */
[----:B------:R-:W5:Y:S04]  /*8b90*/  MUFU.EX2 R177, R177 ;  /* 0x000000b100b17308 */ /* 0x000f680000000800 */
[----:B------:R-:W-:Y:S01]  /*8ba0*/  FFMA.FTZ R190, R33, UR4, -R190 ;  /* 0x0000000421be7c23 */ /* 0x000fe200080108be */
[C---:B------:R-:W-:Y:S01]  /*8bb0*/  HMMA.16816.F32 R72, R20.reuse, R150, R72 ;  /* 0x000000961448723c */ /* 0x040fe20000001848 */
[----:B------:R-:W5:Y:S04]  /*8bc0*/  LDSM.16.MT88.4 R148, [R212+0x1d000] ;  /* 0x01d00000d494783b */ /* 0x000f680000004200 */
[----:B------:R-:W-:Y:S01]  /*8bd0*/  MUFU.EX2 R190, R190 ;  /* 0x000000be00be7308 */ /* 0x000fe20000000800 */
        /* <DEDUP_REMOVED lines=8> */
[----:B------:R-:W-:Y:S05]  /*8c60*/  LDSM.16.MT88.4 R168, [R212+0x19800] ;  /* 0x01980000d4a8783b */ /* 0x000fea0000004200 */
[C---:B------:R-:W-:Y:S06]  /*8c70*/  HMMA.16816.F32 R100, R20.reuse, R24, R100 ;  /* 0x000000181464723c */ /* 0x040fec0000001864 */
[C---:B------:R-:W-:Y:S01]  /*8c80*/  HMMA.16816.F32 R104, R20.reuse, R26, R104 ;  /* 0x0000001a1468723c */ /* 0x040fe20000001868 */
[----:B------:R-:W1:Y:S05]  /*8c90*/  LDSM.16.MT88.4 R24, [R213+0x1f000] ;  /* 0x01f00000d518783b */ /* 0x000e6a0000004200 */
[C---:B---3--:R-:W-:Y:S06]  /*8ca0*/  HMMA.16816.F32 R108, R20.reuse, R160, R108 ;  /* 0x000000a0146c723c */ /* 0x048fec000000186c */
[C---:B------:R-:W-:Y:S05]  /*8cb0*/  HMMA.16816.F32 R112, R20.reuse, R162, R112 ;  /* 0x000000a21470723c */ /* 0x040fea0000001870 */
[----:B------:R-:W-:Y:S01]  /*8cc0*/  MOV R161, R178 ;  /* 0x000000b200a17202 */ /* 0x000fe20000000f00 */
[C---:B-----5:R-:W-:Y:S05]  /*8cd0*/  HMMA.16816.F32 R116, R20.reuse, R148, R116 ;  /* 0x000000941474723c */ /* 0x060fea0000001874 */
[----:B------:R-:W-:Y:S01]  /*8ce0*/  MOV R160, R179 ;  /* 0x000000b300a07202 */ /* 0x000fe20000000f00 */
[C---:B------:R-:W-:Y:S01]  /*8cf0*/  HMMA.16816.F32 R120, R20.reuse, R150, R120 ;  /* 0x000000961478723c */ /* 0x040fe20000001878 */
[----:B------:R-:W-:Y:S04]  /*8d00*/  LDSM.16.MT88.4 R148, [R216+0x19800] ;  /* 0x01980000d894783b */ /* 0x000fe80000004200 */
[--C-:B------:R-:W-:Y:S01]  /*8d10*/  FFMA.FTZ R178, R30, UR4, -R189.reuse ;  /* 0x000000041eb27c23 */ /* 0x100fe200080108bd */
[C---:B--2---:R-:W-:Y:S05]  /*8d20*/  HMMA.16816.F32 R124, R20.reuse, R152, R124 ;  /* 0x00000098147c723c */ /* 0x044fea000000187c */
[--C-:B------:R-:W-:Y:S01]  /*8d30*/  FFMA.FTZ R179, R31, UR4, -R189.reuse ;  /* 0x000000041fb37c23 */ /* 0x100fe200080108bd */
[C---:B------:R-:W-:Y:S01]  /*8d40*/  HMMA.16816.F32 R128, R20.reuse, R154, R128 ;  /* 0x0000009a1480723c */ /* 0x040fe20000001880 */
[----:B------:R-:W2:Y:S01]  /*8d50*/  LDSM.16.MT88.4 R28, [R212+0x1f000] ;  /* 0x01f00000d41c783b */ /* 0x000ea20000004200 */
[----:B------:R-:W-:Y:S03]  /*8d60*/  MUFU.EX2 R178, R178 ;  /* 0x000000b200b27308 */ /* 0x000fe60000000800 */
[----:B------:R-:W-:Y:S01]  /*8d70*/  FFMA.FTZ R189, R35, UR4, -R189 ;  /* 0x0000000423bd7c23 */ /* 0x000fe200080108bd */
[C---:B----4-:R-:W-:Y:S03]  /*8d80*/  HMMA.16816.F32 R132, R20.reuse, R156, R132 ;  /* 0x0000009c1484723c */ /* 0x050fe60000001884 */
[----:B------:R-:W3:Y:S03]  /*8d90*/  LDSM.16.MT88.4 R152, [R214+0x19800] ;  /* 0x01980000d698783b */ /* 0x000ee60000004200 */
[----:B------:R-:W4:Y:S01]  /*8da0*/  MUFU.EX2 R179, R179 ;  /* 0x000000b300b37308 */ /* 0x000f220000000800 */
[----:B------:R-:W-:Y:S01]  /*8db0*/  MOV R163, R174 ;  /* 0x000000ae00a37202 */ /* 0x000fe20000000f00 */
[C---:B------:R-:W-:Y:S03]  /*8dc0*/  HMMA.16816.F32 R12, R20.reuse, R158, R12 ;  /* 0x0000009e140c723c */ /* 0x040fe6000000180c */
[----:B------:R-:W-:Y:S03]  /*8dd0*/  MOV R162, R172 ;  /* 0x000000ac00a27202 */ /* 0x000fe60000000f00 */
[C---:B-1----:R-:W-:Y:S02]  /*8de0*/  HMMA.16816.F32 R136, R20.reuse, R24, R136 ;  /* 0x000000181488723c */ /* 0x042fe40000001888 */
[----:B------:R-:W-:Y:S03]  /*8df0*/  MUFU.EX2 R172, R32 ;  /* 0x0000002000ac7308 */ /* 0x000fe60000000800 */
[----:B------:R-:W-:Y:S01]  /*8e00*/  MOV R157, R173 ;  /* 0x000000ad009d7202 */ /* 0x000fe20000000f00 */
[C---:B------:R-:W-:Y:S06]  /*8e10*/  HMMA.16816.F32 R140, R20.reuse, R26, R140 ;  /* 0x0000001a148c723c */ /* 0x040fec000000188c */
[----:B------:R1:W5:Y:S01]  /*8e20*/  MUFU.EX2 R173, R34 ;  /* 0x0000002200ad7308 */ /* 0x0003620000000800 */
[----:B------:R-:W-:Y:S04]  /*8e30*/  MOV R156, R175 ;  /* 0x000000af009c7202 */ /* 0x000fe80000000f00 */
[----:B------:R-:W-:Y:S05]  /*8e40*/  F2FP.F16.F32.PACK_AB R24, R177, R176 ;  /* 0x000000b0b118723e */ /* 0x000fea00000000ff */
[----:B------:R-:W3:Y:S01]  /*8e50*/  MUFU.EX2 R189, R189 ;  /* 0x000000bd00bd7308 */ /* 0x000ee20000000800 */
[----:B----4-:R-:W-:Y:S01]  /*8e60*/  F2FP.F16.F32.PACK_AB R25, R179, R178 ;  /* 0x000000b2b319723e */ /* 0x010fe200000000ff */
[C---:B--2---:R-:W-:Y:S01]  /*8e70*/  HMMA.16816.F32 R16, R20.reuse, R28, R16 ;  /* 0x0000001c1410723c */ /* 0x044fe20000001810 */
[----:B-1----:R-:W1:Y:S05]  /*8e80*/  LDSM.16.MT88.4 R32, [R213+0x19800] ;  /* 0x01980000d520783b */ /* 0x002e6a0000004200 */
[----:B------:R-:W-:Y:S05]  /*8e90*/  HMMA.16816.F32 R144, R20, R30, R144 ;  /* 0x0000001e1490723c */ /* 0x000fea0000001890 */
[----:B-----5:R-:W-:Y:S02]  /*8ea0*/  MOV R28, R173 ;  /* 0x000000ad001c7202 */ /* 0x020fe40000000f00 */
[----:B------:R-:W-:Y:S02]  /*8eb0*/  MOV R29, R172 ;  /* 0x000000ac001d7202 */ /* 0x000fe40000000f00 */
[----:B------:R-:W2:Y:S02]  /*8ec0*/  LDSM.16.MT88.4 R172, [R216+0x1b800] ;  /* 0x01b80000d8ac783b */ /* 0x000ea40000004200 */
[----:B------:R-:W-:Y:S02]  /*8ed0*/  F2FP.F16.F32.PACK_AB R26, R190, R29 ;  /* 0x0000001dbe1a723e */ /* 0x000fe400000000ff */
[----:B---3--:R-:W-:Y:S02]  /*8ee0*/  F2FP.F16.F32.PACK_AB R27, R189, R28 ;  /* 0x0000001cbd1b723e */ /* 0x008fe400000000ff */
[----:B------:R-:W-:Y:S02]  /*8ef0*/  MOV R22, R162 ;  /* 0x000000a200167202 */ /* 0x000fe40000000f00 */
[----:B------:R-:W-:Y:S02]  /*8f00*/  MOV R23, R163 ;  /* 0x000000a300177202 */ /* 0x000fe40000000f00 */
[----:B------:R-:W-:Y:S02]  /*8f10*/  MOV R30, R160 ;  /* 0x000000a0001e7202 */ /* 0x000fe40000000f00 */
[----:B------:R-:W-:Y:S02]  /*8f20*/  MOV R31, R161 ;  /* 0x000000a1001f7202 */ /* 0x000fe40000000f00 */
[C---:B------:R-:W-:Y:S01]  /*8f30*/  HMMA.16816.F32 R160, R24.reuse, R148, R4 ;  /* 0x0000009418a0723c */ /* 0x040fe20000001804 */
[----:B------:R-:W3:Y:S06]  /*8f40*/  LDSM.16.MT88.4 R4, [R214+0x1b800] ;  /* 0x01b80000d604783b */ /* 0x000eec0000004200 */
[----:B------:R-:W-:Y:S04]  /*8f50*/  MOV R148, R156 ;  /* 0x0000009c00947202 */ /* 0x000fe80000000f00 */
[----:B------:R-:W-:Y:S02]  /*8f60*/  MOV R149, R157 ;  /* 0x0000009d00957202 */ /* 0x000fe40000000f00 */
[C---:B------:R-:W-:Y:S01]  /*8f70*/  HMMA.16816.F32 R156, R24.reuse, R150, R8 ;  /* 0x00000096189c723c */ /* 0x040fe20000001808 */
[----:B------:R-:W4:Y:S05]  /*8f80*/  LDSM.16.MT88.4 R8, [R213+0x1b800] ;  /* 0x01b80000d508783b */ /* 0x000f2a0000004200 */
[C---:B------:R-:W-:Y:S05]  /*8f90*/  HMMA.16816.F32 R36, R24.reuse, R152, R36 ;  /* 0x000000981824723c */ /* 0x040fea0000001824 */
[----:B------:R-:W-:Y:S01]  /*8fa0*/  MOV R150, R22 ;  /* 0x0000001600967202 */ /* 0x000fe20000000f00 */
[C---:B------:R-:W-:Y:S05]  /*8fb0*/  HMMA.16816.F32 R40, R24.reuse, R154, R40 ;  /* 0x0000009a1828723c */ /* 0x040fea0000001828 */
[----:B------:R-:W-:Y:S01]  /*8fc0*/  MOV R151, R23 ;  /* 0x0000001700977202 */ /* 0x000fe20000000f00 */
[C---:B-1----:R-:W-:Y:S01]  /*8fd0*/  HMMA.16816.F32 R44, R24.reuse, R32, R44 ;  /* 0x00000020182c723c */ /* 0x042fe2000000182c */
[----:B------:R-:W1:Y:S04]  /*8fe0*/  LDSM.16.MT88.4 R20, [R212+0x1b800] ;  /* 0x01b80000d414783b */ /* 0x000e680000004200 */
[----:B------:R-:W-:Y:S01]  /*8ff0*/  MOV R152, R30 ;  /* 0x0000001e00987202 */ /* 0x000fe20000000f00 */
[C---:B------:R-:W-:Y:S03]  /*9000*/  HMMA.16816.F32 R48, R24.reuse, R34, R48 ;  /* 0x000000221830723c */ /* 0x040fe60000001830 */
[----:B------:R-:W-:Y:S02]  /*9010*/  LDSM.16.MT88.4 R32, [R214+0x1d800] ;  /* 0x01d80000d620783b */ /* 0x000fe40000004200 */
[----:B------:R-:W-:Y:S01]  /*9020*/  MOV R153, R31 ;  /* 0x0000001f00997202 */ /* 0x000fe20000000f00 */
[C---:B------:R-:W-:Y:S05]  /*9030*/  HMMA.16816.F32 R52, R24.reuse, R168, R52 ;  /* 0x000000a81834723c */ /* 0x040fea0000001834 */
[----:B------:R-:W-:Y:S01]  /*9040*/  MOV R154, R28 ;  /* 0x0000001c009a7202 */ /* 0x000fe20000000f00 */
[C---:B------:R-:W-:Y:S05]  /*9050*/  HMMA.16816.F32 R56, R24.reuse, R170, R56 ;  /* 0x000000aa1838723c */ /* 0x040fea0000001838 */
[----:B------:R-:W-:Y:S01]  /*9060*/  MOV R155, R29 ;  /* 0x0000001d009b7202 */ /* 0x000fe20000000f00 */
[C---:B--2---:R-:W-:Y:S01]  /*9070*/  HMMA.16816.F32 R60, R24.reuse, R172, R60 ;  /* 0x000000ac183c723c */ /* 0x044fe2000000183c */
[----:B------:R-:W2:Y:S04]  /*9080*/  LDSM.16.MT88.4 R28, [R216+0x1d800] ;  /* 0x01d80000d81c783b */ /* 0x000ea80000004200 */
[----:B------:R-:W-:Y:S01]  /*9090*/  MOV R169, R154 ;  /* 0x0000009a00a97202 */ /* 0x000fe20000000f00 */
[C---:B------:R-:W-:Y:S05]  /*90a0*/  HMMA.16816.F32 R64, R24.reuse, R174, R64 ;  /* 0x000000ae1840723c */ /* 0x040fea0000001840 */
[----:B------:R-:W-:Y:S01]  /*90b0*/  MOV R173, R150 ;  /* 0x0000009600ad7202 */ /* 0x000fe20000000f00 */
[C---:B---3--:R-:W-:Y:S05]  /*90c0*/  HMMA.16816.F32 R68, R24.reuse, R4, R68 ;  /* 0x000000041844723c */ /* 0x048fea0000001844 */
[----:B------:R-:W-:Y:S01]  /*90d0*/  MOV R172, R151 ;  /* 0x0000009700ac7202 */ /* 0x000fe20000000f00 */
[C---:B------:R-:W-:Y:S01]  /*90e0*/  HMMA.16816.F32 R72, R24.reuse, R6, R72 ;  /* 0x000000061848723c */ /* 0x040fe20000001848 */
[----:B------:R-:W-:Y:S04]  /*90f0*/  LDSM.16.MT88.4 R4, [R212+0x1d800] ;  /* 0x01d80000d404783b */ /* 0x000fe80000004200 */
[----:B------:R-:W-:Y:S01]  /*9100*/  MOV R175, R148 ;  /* 0x0000009400af7202 */ /* 0x000fe20000000f00 */
[C---:B----4-:R-:W-:Y:S05]  /*9110*/  HMMA.16816.F32 R76, R24.reuse, R8, R76 ;  /* 0x00000008184c723c */ /* 0x050fea000000184c */
[----:B------:R-:W-:Y:S01]  /*9120*/  MOV R174, R149 ;  /* 0x0000009500ae7202 */ /* 0x000fe20000000f00 */
[C---:B------:R-:W-:Y:S01]  /*9130*/  HMMA.16816.F32 R80, R24.reuse, R10, R80 ;  /* 0x0000000a1850723c */ /* 0x040fe20000001850 */
[----:B------:R-:W3:Y:S04]  /*9140*/  LDSM.16.MT88.4 R148, [R213+0x1d800] ;  /* 0x01d80000d594783b */ /* 0x000ee80000004200 */
[----:B------:R-:W-:Y:S01]  /*9150*/  MOV R168, R155 ;  /* 0x0000009b00a87202 */ /* 0x000fe20000000f00 */
[C---:B-1----:R-:W-:Y:S03]  /*9160*/  HMMA.16816.F32 R84, R24.reuse, R20, R84 ;  /* 0x000000141854723c */ /* 0x042fe60000001854 */
[----:B------:R-:W1:Y:S02]  /*9170*/  LDSM.16.MT88.4 R8, [R216+0x1f800] ;  /* 0x01f80000d808783b */ /* 0x000e640000004200 */
[----:B------:R-:W-:Y:S01]  /*9180*/  MOV R171, R152 ;  /* 0x0000009800ab7202 */ /* 0x000fe20000000f00 */
[C---:B------:R-:W-:Y:S05]  /*9190*/  HMMA.16816.F32 R88, R24.reuse, R22, R88 ;  /* 0x000000161858723c */ /* 0x040fea0000001858 */
[----:B------:R-:W-:Y:S01]  /*91a0*/  LDSM.16.MT88.4 R20, [R213+0x1f800] ;  /* 0x01f80000d514783b */ /* 0x000fe20000004200 */
[C---:B--2---:R-:W-:Y:S05]  /*91b0*/  HMMA.16816.F32 R92, R24.reuse, R28, R92 ;  /* 0x0000001c185c723c */ /* 0x044fea000000185c */
[----:B------:R-:W-:Y:S01]  /*91c0*/  MOV R170, R153 ;  /* 0x0000009900aa7202 */ /* 0x000fe20000000f00 */
[C---:B------:R-:W-:Y:S01]  /*91d0*/  HMMA.16816.F32 R96, R24.reuse, R30, R96 ;  /* 0x0000001e1860723c */ /* 0x040fe20000001860 */
[----:B------:R-:W2:Y:S04]  /*91e0*/  LDSM.16.MT88.4 R152, [R214+0x1f800] ;  /* 0x01f80000d698783b */ /* 0x000ea80000004200 */
[----:B------:R-:W-:Y:S01]  /*91f0*/  FADD.FTZ R187, R174, R187 ;  /* 0x000000bbaebb7221 */ /* 0x000fe20000010000 */
[C---:B------:R-:W-:Y:S03]  /*9200*/  HMMA.16816.F32 R100, R24.reuse, R32, R100 ;  /* 0x000000201864723c */ /* 0x040fe60000001864 */
[----:B------:R-:W4:Y:S02]  /*9210*/  LDSM.16.MT88.4 R28, [R212+0x1f800] ;  /* 0x01f80000d41c783b */ /* 0x000f240000004200 */
[----:B------:R-:W-:Y:S01]  /*9220*/  FADD.FTZ R187, R175, R187 ;  /* 0x000000bbafbb7221 */ /* 0x000fe20000010000 */
[C---:B------:R-:W-:Y:S05]  /*9230*/  HMMA.16816.F32 R104, R24.reuse, R34, R104 ;  /* 0x000000221868723c */ /* 0x040fea0000001868 */
[----:B------:R-:W-:Y:S01]  /*9240*/  FADD.FTZ R187, R182, R187 ;  /* 0x000000bbb6bb7221 */ /* 0x000fe20000010000 */
[C---:B---3--:R-:W-:Y:S05]  /*9250*/  HMMA.16816.F32 R108, R24.reuse, R148, R108 ;  /* 0x00000094186c723c */ /* 0x048fea000000186c */
        /* <DEDUP_REMOVED lines=11> */
[C---:B--2---:R-:W-:Y:S05]  /*9310*/  HMMA.16816.F32 R132, R24.reuse, R152, R132 ;  /* 0x000000981884723c */ /* 0x044fea0000001884 */
[----:B------:R-:W-:Y:S01]  /*9320*/  FADD.FTZ R187, R178, R187 ;  /* 0x000000bbb2bb7221 */ /* 0x000fe20000010000 */
[C---:B------:R-:W-:Y:S05]  /*9330*/  HMMA.16816.F32 R152, R24.reuse, R154, R12 ;  /* 0x0000009a1898723c */ /* 0x040fea000000180c */
[----:B------:R-:W-:Y:S01]  /*9340*/  FADD.FTZ R184, R177, R184 ;  /* 0x000000b8b1b87221 */ /* 0x000fe20000010000 */
[C---:B------:R-:W-:Y:S05]  /*9350*/  HMMA.16816.F32 R136, R24.reuse, R20, R136 ;  /* 0x000000141888723c */ /* 0x040fea0000001888 */
[----:B------:R-:W-:Y:S01]  /*9360*/  FADD.FTZ R187, R179, R187 ;  /* 0x000000bbb3bb7221 */ /* 0x000fe20000010000 */
[C---:B------:R-:W-:Y:S05]  /*9370*/  HMMA.16816.F32 R140, R24.reuse, R22, R140 ;  /* 0x00000016188c723c */ /* 0x040fea000000188c */
[----:B------:R-:W-:Y:S01]  /*9380*/  FADD.FTZ R184, R168, R184 ;  /* 0x000000b8a8b87221 */ /* 0x000fe20000010000 */
[C---:B----4-:R-:W-:Y:S05]  /*9390*/  HMMA.16816.F32 R148, R24.reuse, R28, R16 ;  /* 0x0000001c1894723c */ /* 0x050fea0000001810 */
[----:B------:R-:W-:Y:S01]  /*93a0*/  FADD.FTZ R187, R169, R187 ;  /* 0x000000bba9bb7221 */ /* 0x000fe20000010000 */
[----:B------:R-:W-:Y:S05]  /*93b0*/  HMMA.16816.F32 R144, R24, R30, R144 ;  /* 0x0000001e1890723c */ /* 0x000fea0000001890 */
[----:B------:R-:W-:Y:S01]  /*93c0*/  FADD.FTZ R247, R190, R184 ;  /* 0x000000b8bef77221 */ /* 0x000fe20000010000 */
[----:B------:R-:W-:Y:S01]  /*93d0*/  FADD.FTZ R246, R189, R187 ;  /* 0x000000bbbdf67221 */ /* 0x000fe20000010000 */
[----:B------:R-:W-:Y:S06]  /*93e0*/  @!UPT UIADD3 URZ, URZ, URZ, URZ ;  /* 0x0000003f3f3ff290 */ /* 0x000fec000fffe03f */
[----:B------:R-:W-:Y:S11]  /*93f0*/  @P5 BRA `(.L_x_384) ;  /* 0xffffffc800c85947 */ /* 0x000ff6000383ffff */
.L_x_383:
[----:B------:R-:W1:Y:S01]  /*9400*/  SHFL.BFLY PT, R0, R247, 0x2, 0x1f ;  /* 0x0c401f00f7007f89 */ /* 0x000e6200000e0000 */
[----:B------:R-:W2:Y:S01]  /*9410*/  S2UR UR4, SR_CgaCtaId ;  /* 0x00000000000479c3 */ /* 0x000ea20000008800 */
[----:B------:R-:W-:Y:S01]  /*9420*/  MOV R9, 0x3f800000 ;  /* 0x3f80000000097802 */ /* 0x000fe20000000f00 */
[----:B------:R-:W-:Y:S01]  /*9430*/  UMOV UR6, 0x400 ;  /* 0x0000040000067882 */ /* 0x000fe20000000000 */
[----:B------:R-:W3:Y:S01]  /*9440*/  SHFL.BFLY PT, R2, R246, 0x2, 0x1f ;  /* 0x0c401f00f6027f89 */ /* 0x000ee200000e0000 */
[----:B------:R-:W-:Y:S01]  /*9450*/  MOV R13, 0x3f800000 ;  /* 0x3f800000000d7802 */ /* 0x000fe20000000f00 */
[----:B------:R-:W-:Y:S01]  /*9460*/  UISETP.NE.AND UP0, UPT, UR16, -0x1, UPT ;  /* 0xffffffff1000788c */ /* 0x000fe2000bf05270 */
[----:B------:R-:W-:Y:S01]  /*9470*/  ISETP.GE.AND P3, PT, R240, UR5, PT ;  /* 0x00000005f0007c0c */ /* 0x000fe2000bf66270 */
[----:B------:R-:W4:Y:S01]  /*9480*/  S2R R4, SR_TID.X ;  /* 0x0000000000047919 */ /* 0x000f220000002100 */
[----:B-1----:R-:W-:Y:S01]  /*9490*/  FADD.FTZ R247, R0, R247 ;  /* 0x000000f700f77221 */ /* 0x002fe20000010000 */
[----:B--2---:R-:W-:Y:S01]  /*94a0*/  ULEA UR4, UR4, UR6, 0x18 ;  /* 0x0000000604047291 */ /* 0x004fe2000f8ec03f */
[----:B------:R-:W1:Y:S01]  /*94b0*/  S2R R0, SR_TID.X ;  /* 0x0000000000007919 */ /* 0x000e620000002100 */
[----:B---3--:R-:W-:-:S05]  /*94c0*/  FADD.FTZ R246, R2, R246 ;  /* 0x000000f602f67221 */ /* 0x008fca0000010000 */
[----:B------:R-:W-:Y:S01]  /*94d0*/  @UP0 ULDC.64 UR6, c[0x0][0x298] ;  /* 0x0000a60000060ab9 */ /* 0x000fe20000000a00 */
[----:B------:R-:W2:Y:S01]  /*94e0*/  SHFL.BFLY PT, R7, R247, 0x1, 0x1f ;  /* 0x0c201f00f7077f89 */ /* 0x000ea200000e0000 */
[----:B------:R-:W-:-:S03]  /*94f0*/  @UP0 UIMAD.WIDE.U32 UR10, UR16, UR6, URZ ;  /* 0x00000006100a02a5 */ /* 0x000fc6000f8e003f */
[----:B------:R-:W3:Y:S01]  /*9500*/  SHFL.BFLY PT, R6, R246, 0x1, 0x1f ;  /* 0x0c201f00f6067f89 */ /* 0x000ee200000e0000 */
[----:B----4-:R-:W-:-:S04]  /*9510*/  SHF.R.S32.HI R2, RZ, 0x1f, R4 ;  /* 0x0000001fff027819 */ /* 0x010fc80000011404 */
[----:B------:R-:W-:-:S04]  /*9520*/  LEA.HI R2, R2, R4, RZ, 0x3 ;  /* 0x0000000402027211 */ /* 0x000fc800078f18ff */
[----:B------:R-:W-:-:S04]  /*9530*/  LOP3.LUT R10, R2, 0xfffffff8, RZ, 0xc0, !PT ;  /* 0xfffffff8020a7812 */ /* 0x000fc800078ec0ff */
[----:B------:R-:W-:Y:S01]  /*9540*/  IADD3 R4, -R10, R4, RZ ;  /* 0x000000040a047210 */ /* 0x000fe20007ffe1ff */
[----:B--2---:R-:W-:Y:S01]  /*9550*/  FADD.FTZ R7, R247, R7 ;  /* 0x00000007f7077221 */ /* 0x004fe20000010000 */
[----:B-1----:R-:W-:Y:S01]  /*9560*/  SHF.R.S32.HI R5, RZ, 0x1f, R0 ;  /* 0x0000001fff057819 */ /* 0x002fe20000011400 */
[----:B---3--:R-:W-:-:S03]  /*9570*/  FADD.FTZ R6, R246, R6 ;  /* 0x00000006f6067221 */ /* 0x008fc60000010000 */
[----:B------:R-:W-:Y:S02]  /*9580*/  FSETP.NE.FTZ.AND P4, PT, R7, RZ, PT ;  /* 0x000000ff0700720b */ /* 0x000fe40003f95000 */
[----:B------:R-:W-:Y:S02]  /*9590*/  LEA.HI R8, R5, R0, RZ, 0x2 ;  /* 0x0000000005087211 */ /* 0x000fe400078f10ff */
[----:B------:R-:W-:Y:S02]  /*95a0*/  FSETP.NE.FTZ.AND P0, PT, R6, RZ, PT ;  /* 0x000000ff0600720b */ /* 0x000fe40003f15000 */
[----:B------:R-:W-:Y:S02]  /*95b0*/  LOP3.LUT R12, R8, 0x3ffffffc, RZ, 0xc0, !PT ;  /* 0x3ffffffc080c7812 */ /* 0x000fe400078ec0ff */
[--C-:B------:R-:W-:Y:S02]  /*95c0*/  SHF.R.S32.HI R10, RZ, 0x2, R8.reuse ;  /* 0x00000002ff0a7819 */ /* 0x100fe40000011408 */
[----:B------:R-:W-:-:S02]  /*95d0*/  SHF.R.S32.HI R8, RZ, 0x1f, R8 ;  /* 0x0000001fff087819 */ /* 0x000fc40000011408 */
[----:B------:R-:W-:Y:S01]  /*95e0*/  LEA.HI R5, R5, R0, RZ, 0x5 ;  /* 0x0000000005057211 */ /* 0x000fe200078f28ff */
[----:B------:R-:W1:Y:S01]  /*95f0*/  @P4 MUFU.RCP R9, R7 ;  /* 0x0000000700094308 */ /* 0x000e620000001000 */
[----:B------:R-:W-:Y:S02]  /*9600*/  LEA.HI R8, R8, R10, RZ, 0x3 ;  /* 0x0000000a08087211 */ /* 0x000fe400078f18ff */
[----:B------:R-:W-:Y:S02]  /*9610*/  LOP3.LUT R11, R5, 0xffffffe0, RZ, 0xc0, !PT ;  /* 0xffffffe0050b7812 */ /* 0x000fe400078ec0ff */
[----:B------:R-:W-:Y:S02]  /*9620*/  LOP3.LUT R8, R8, 0xfffffff8, RZ, 0xc0, !PT ;  /* 0xfffffff808087812 */ /* 0x000fe400078ec0ff */
[----:B------:R-:W-:Y:S01]  /*9630*/  IADD3 R12, -R12, R0, RZ ;  /* 0x000000000c0c7210 */ /* 0x000fe20007ffe1ff */
[----:B------:R-:W2:Y:S01]  /*9640*/  @P0 MUFU.RCP R13, R6 ;  /* 0x00000006000d0308 */ /* 0x000ea20000001000 */
[----:B------:R-:W-:-:S02]  /*9650*/  IADD3 R8, R10, -R8, RZ ;  /* 0x800000080a087210 */ /* 0x000fc40007ffe0ff */
[----:B------:R-:W-:Y:S02]  /*9660*/  IADD3 R0, -R11, R0, RZ ;  /* 0x000000000b007210 */ /* 0x000fe40007ffe1ff */
[----:B------:R-:W-:Y:S02]  /*9670*/  SHF.L.U32 R10, R8, 0x6, RZ ;  /* 0x00000006080a7819 */ /* 0x000fe400000006ff */
[----:B------:R-:W-:Y:S02]  /*9680*/  SHF.R.S32.HI R5, RZ, 0x5, R5 ;  /* 0x00000005ff057819 */ /* 0x000fe40000011405 */
[----:B------:R-:W-:Y:S01]  /*9690*/  LOP3.LUT R10, R10, 0x1c0, RZ, 0xc0, !PT ;  /* 0x000001c00a0a7812 */ /* 0x000fe200078ec0ff */
[C---:B-1----:R-:W-:Y:S01]  /*96a0*/  FMUL.FTZ R160, R9.reuse, R160 ;  /* 0x000000a009a07220 */ /* 0x042fe20000410000 */
[----:B------:R-:W-:Y:S01]  /*96b0*/  LOP3.LUT R11, R8, 0x1, RZ, 0xc0, !PT ;  /* 0x00000001080b7812 */ /* 0x000fe200078ec0ff */
[----:B------:R-:W-:Y:S01]  /*96c0*/  FMUL.FTZ R161, R9, R161 ;  /* 0x000000a109a17220 */ /* 0x000fe20000410000 */
[----:B------:R-:W-:Y:S01]  /*96d0*/  LEA R12, R5, R12, 0x9 ;  /* 0x0000000c050c7211 */ /* 0x000fe200078e48ff */
[C---:B------:R-:W-:Y:S01]  /*96e0*/  FMUL.FTZ R156, R9.reuse, R156 ;  /* 0x0000009c099c7220 */ /* 0x040fe20000410000 */
[----:B------:R-:W-:Y:S01]  /*96f0*/  LEA.HI R10, R10, R10, RZ, 0x1d ;  /* 0x0000000a0a0a7211 */ /* 0x000fe200078fe8ff */
[----:B------:R-:W-:Y:S01]  /*9700*/  FMUL.FTZ R157, R9, R157 ;  /* 0x0000009d099d7220 */ /* 0x000fe20000410000 */
[----:B------:R-:W-:Y:S01]  /*9710*/  ISETP.NE.U32.AND P5, PT, R11, 0x1, PT ;  /* 0x000000010b00780c */ /* 0x000fe20003fa5070 */
[C---:B--2---:R-:W-:Y:S01]  /*9720*/  FMUL.FTZ R163, R13.reuse, R163 ;  /* 0x000000a30da37220 */ /* 0x044fe20000410000 */
[----:B------:R-:W-:Y:S01]  /*9730*/  LEA R10, R12, R10, 0x1 ;  /* 0x0000000a0c0a7211 */ /* 0x000fe200078e08ff */
[C---:B------:R-:W-:Y:S01]  /*9740*/  FMUL.FTZ R162, R13.reuse, R162 ;  /* 0x000000a20da27220 */ /* 0x040fe20000410000 */
[----:B------:R-:W-:Y:S01]  /*9750*/  R2P PR, R8, 0x6 ;  /* 0x0000000608007804 */ /* 0x000fe20000000000 */
[C---:B------:R-:W-:Y:S01]  /*9760*/  FMUL.FTZ R159, R13.reuse, R159 ;  /* 0x0000009f0d9f7220 */ /* 0x040fe20000410000 */
[----:B------:R-:W-:Y:S01]  /*9770*/  LEA R10, R10, UR4, 0x1 ;  /* 0x000000040a0a7c11 */ /* 0x000fe2000f8e08ff */
[----:B------:R-:W-:Y:S01]  /*9780*/  FMUL.FTZ R158, R13, R158 ;  /* 0x0000009e0d9e7220 */ /* 0x000fe20000410000 */
[----:B------:R-:W-:Y:S01]  /*9790*/  MOV R8, 0x20 ;  /* 0x0000002000087802 */ /* 0x000fe20000000f00 */
[C---:B------:R-:W-:Y:S01]  /*97a0*/  FMUL.FTZ R36, R9.reuse, R36 ;  /* 0x0000002409247220 */ /* 0x040fe20000410000 */
[----:B------:R-:W-:Y:S01]  /*97b0*/  MOV R12, 0x40 ;  /* 0x00000040000c7802 */ /* 0x000fe20000000f00 */
[----:B------:R-:W-:Y:S01]  /*97c0*/  FMUL.FTZ R37, R9, R37 ;  /* 0x0000002509257220 */ /* 0x000fe20000410000 */
[C---:B------:R-:W-:Y:S01]  /*97d0*/  FMUL.FTZ R39, R13.reuse, R39 ;  /* 0x000000270d277220 */ /* 0x040fe20000410000 */
[----:B------:R-:W-:Y:S01]  /*97e0*/  FMUL.FTZ R38, R13, R38 ;  /* 0x000000260d267220 */ /* 0x000fe20000410000 */
[C---:B------:R-:W-:Y:S01]  /*97f0*/  FMUL.FTZ R40, R9.reuse, R40 ;  /* 0x0000002809287220 */ /* 0x040fe20000410000 */
[----:B------:R-:W-:Y:S01]  /*9800*/  FMUL.FTZ R41, R9, R41 ;  /* 0x0000002909297220 */ /* 0x000fe20000410000 */
[C---:B------:R-:W-:Y:S01]  /*9810*/  FMUL.FTZ R43, R13.reuse, R43 ;  /* 0x0000002b0d2b7220 */ /* 0x040fe20000410000 */
[----:B------:R-:W-:Y:S01]  /*9820*/  FMUL.FTZ R42, R13, R42 ;  /* 0x0000002a0d2a7220 */ /* 0x000fe20000410000 */
[----:B------:R-:W-:Y:S01]  /*9830*/  IADD3 R11, R10, -0x10, RZ ;  /* 0xfffffff00a0b7810 */ /* 0x000fe20007ffe0ff */
[C---:B------:R-:W-:Y:S01]  /*9840*/  FMUL.FTZ R44, R9.reuse, R44 ;  /* 0x0000002c092c7220 */ /* 0x040fe20000410000 */
[----:B------:R-:W-:Y:S01]  /*9850*/  SEL R8, R8, 0xffffffe0, !P1 ;  /* 0xffffffe008087807 */ /* 0x000fe20004800000 */
[----:B------:R-:W-:Y:S01]  /*9860*/  FMUL.FTZ R45, R9, R45 ;  /* 0x0000002d092d7220 */ /* 0x000fe20000410000 */
[C---:B------:R-:W-:Y:S01]  /*9870*/  FMUL.FTZ R47, R13.reuse, R47 ;  /* 0x0000002f0d2f7220 */ /* 0x040fe20000410000 */
[----:B------:R-:W-:Y:S01]  /*9880*/  FMUL.FTZ R46, R13, R46 ;  /* 0x0000002e0d2e7220 */ /* 0x000fe20000410000 */
[----:B------:R-:W-:Y:S01]  /*9890*/  @P5 IADD3 R11, R10, 0x10, RZ ;  /* 0x000000100a0b5810 */ /* 0x000fe20007ffe0ff */
        /* <DEDUP_REMOVED lines=8> */
[----:B------:R-:W-:Y:S01]  /*9920*/  SEL R12, R12, 0xffffffc0, !P2 ;  /* 0xffffffc00c0c7807 */ /* 0x000fe20005000000 */
        /* <DEDUP_REMOVED lines=30> */
[----:B------:R1:W-:Y:S01]  /*9b10*/  STS [R10], R160 ;  /* 0x000000a00a007388 */ /* 0x0003e20000000800 */
[----:B------:R-:W-:Y:S01]  /*9b20*/  F2FP.F16.F32.PACK_AB R50, R51, R50 ;  /* 0x000000323332723e */ /* 0x000fe200000000ff */
[----:B------:R-:W-:Y:S01]  /*9b30*/  FMUL.FTZ R72, R9, R72 ;  /* 0x0000004809487220 */ /* 0x000fe20000410000 */
[----:B------:R-:W-:Y:S01]  /*9b40*/  IADD3 R16, R12, R11, RZ ;  /* 0x0000000b0c107210 */ /* 0x000fe20007ffe0ff */
[----:B------:R1:W-:Y:S01]  /*9b50*/  STS [R10+0x400], R162 ;  /* 0x000400a20a007388 */ /* 0x0003e20000000800 */
[----:B------:R-:W-:Y:S01]  /*9b60*/  F2FP.F16.F32.PACK_AB R52, R53, R52 ;  /* 0x000000343534723e */ /* 0x000fe200000000ff */
[----:B------:R-:W-:Y:S01]  /*9b70*/  FMUL.FTZ R73, R9, R73 ;  /* 0x0000004909497220 */ /* 0x000fe20000410000 */
[----:B------:R-:W-:Y:S01]  /*9b80*/  F2FP.F16.F32.PACK_AB R54, R55, R54 ;  /* 0x000000363736723e */ /* 0x000fe200000000ff */
[----:B------:R1:W-:Y:S01]  /*9b90*/  STS [R11], R156 ;  /* 0x0000009c0b007388 */ /* 0x0003e20000000800 */
[----:B------:R-:W-:Y:S01]  /*9ba0*/  IADD3 R17, R14, R12, RZ ;  /* 0x0000000c0e117210 */ /* 0x000fe20007ffe0ff */
[----:B------:R-:W-:Y:S01]  /*9bb0*/  FMUL.FTZ R76, R9, R76 ;  /* 0x0000004c094c7220 */ /* 0x000fe20000410000 */
[----:B------:R-:W-:Y:S01]  /*9bc0*/  F2FP.F16.F32.PACK_AB R56, R57, R56 ;  /* 0x000000383938723e */ /* 0x000fe200000000ff */
[----:B------:R1:W-:Y:S01]  /*9bd0*/  STS [R11+0x400], R158 ;  /* 0x0004009e0b007388 */ /* 0x0003e20000000800 */
[----:B------:R-:W-:Y:S01]  /*9be0*/  F2FP.F16.F32.PACK_AB R58, R59, R58 ;  /* 0x0000003a3b3a723e */ /* 0x000fe200000000ff */
[----:B------:R-:W-:Y:S01]  /*9bf0*/  FMUL.FTZ R77, R9, R77 ;  /* 0x0000004d094d7220 */ /* 0x000fe20000410000 */
[----:B------:R-:W-:Y:S01]  /*9c00*/  IADD3 R12, R8, R12, RZ ;  /* 0x0000000c080c7210 */ /* 0x000fe20007ffe0ff */
[----:B------:R1:W-:Y:S01]  /*9c10*/  STS [R14], R36 ;  /* 0x000000240e007388 */ /* 0x0003e20000000800 */
[----:B------:R-:W-:Y:S01]  /*9c20*/  F2FP.F16.F32.PACK_AB R60, R61, R60 ;  /* 0x0000003c3d3c723e */ /* 0x000fe200000000ff */
[----:B------:R-:W-:Y:S01]  /*9c30*/  FMUL.FTZ R80, R9, R80 ;  /* 0x0000005009507220 */ /* 0x000fe20000410000 */
[----:B------:R-:W-:Y:S01]  /*9c40*/  F2FP.F16.F32.PACK_AB R62, R63, R62 ;  /* 0x0000003e3f3e723e */ /* 0x000fe200000000ff */
[----:B------:R1:W-:Y:S01]  /*9c50*/  STS [R14+0x400], R38 ;  /* 0x000400260e007388 */ /* 0x0003e20000000800 */
[----:B------:R-:W-:Y:S01]  /*9c60*/  F2FP.F16.F32.PACK_AB R64, R65, R64 ;  /* 0x000000404140723e */ /* 0x000fe200000000ff */
[----:B------:R-:W-:Y:S01]  /*9c70*/  FMUL.FTZ R81, R9, R81 ;  /* 0x0000005109517220 */ /* 0x000fe20000410000 */
[----:B------:R-:W-:Y:S01]  /*9c80*/  F2FP.F16.F32.PACK_AB R66, R67, R66 ;  /* 0x000000424342723e */ /* 0x000fe200000000ff */
[----:B------:R1:W-:Y:S01]  /*9c90*/  STS [R8], R40 ;  /* 0x0000002808007388 */ /* 0x0003e20000000800 */
[----:B------:R-:W-:Y:S01]  /*9ca0*/  F2FP.F16.F32.PACK_AB R68, R69, R68 ;  /* 0x000000444544723e */ /* 0x000fe200000000ff */
[----:B------:R-:W-:Y:S01]  /*9cb0*/  FMUL.FTZ R84, R9, R84 ;  /* 0x0000005409547220 */ /* 0x000fe20000410000 */
[----:B------:R-:W-:Y:S01]  /*9cc0*/  F2FP.F16.F32.PACK_AB R70, R71, R70 ;  /* 0x000000464746723e */ /* 0x000fe200000000ff */
[----:B------:R1:W-:Y:S01]  /*9cd0*/  STS [R8+0x400], R42 ;  /* 0x0004002a08007388 */ /* 0x0003e20000000800 */
[----:B------:R-:W-:Y:S01]  /*9ce0*/  PLOP3.LUT P1, PT, PT, PT, UP0, 0x80, 0x0 ;  /* 0x000000000000781c */ /* 0x000fe20003f2f008 */
        /* <DEDUP_REMOVED lines=35> */
[----:B------:R-:W-:Y:S01]  /*9f20*/  FMUL.FTZ R153, R9, R153 ;  /* 0x0000009909997220 */ /* 0x000fe20000410000 */
        /* <DEDUP_REMOVED lines=37> */
[----:B------:R-:W-:Y:S01]  /*a180*/  @UP0 UIMAD UR4, UR16, UR7, UR11 ;  /* 0x00000007100402a4 */ /* 0x000fe2000f8e020b */
        /* <DEDUP_REMOVED lines=16> */
[----:B------:R-:W-:Y:S01]  /*a290*/  FMUL.FTZ R9, R9, R145 ;  /* 0x0000009109097220 */ /* 0x000fe20000410000 */
        /* <DEDUP_REMOVED lines=42> */
.L_x_387:
        /* <DEDUP_REMOVED lines=24> */
.L_x_388:
[----:B------:R-:W-:Y:S01]  /*a6c0*/  ISETP.NE.AND P5, PT, RZ, UR8, PT ;  /* 0x00000008ff007c0c */ /* 0x000fe2000bfa5270 */
[----:B------:R-:W-:Y:S01]  /*a6d0*/  STS [R8+0x4000], R72 ;  /* 0x0040004808007388 */ /* 0x000fe20000000800 */
[----:B------:R-:W-:Y:S01]  /*a6e0*/  PLOP3.LUT P1, PT, PT, PT, PT, 0x8, 0x0 ;  /* 0x000000000000781c */ /* 0x000fe20003f2e170 */
[----:B------:R-:W1:Y:S01]  /*a6f0*/  S2UR UR6, SR_CTAID.X ;  /* 0x00000000000679c3 */ /* 0x000e620000002500 */
[----:B------:R-:W2:Y:S01]  /*a700*/  @P4 MUFU.LG2 R7, R7 ;  /* 0x0000000700074308 */ /* 0x000ea20000000c00 */
[----:B------:R-:W-:Y:S01]  /*a710*/  STS [R8+0x4400], R74 ;  /* 0x0044004a08007388 */ /* 0x000fe20000000800 */
[----:B------:R-:W-:Y:S03]  /*a720*/  BSSY B0, `(.L_x_389) ;  /* 0x000006c000007945 */ /* 0x000fe60003800000 */
[----:B------:R-:W-:Y:S02]  /*a730*/  STS [R15+0x4000], R76 ;  /* 0x0040004c0f007388 */ /* 0x000fe40000000800 */
[----:B------:R-:W3:Y:S02]  /*a740*/  @P4 LDC R23, c[0x0][0x2e8] ;  /* 0x0000ba00ff174b82 */ /* 0x000ee40000000800 */
[----:B------:R-:W-:Y:S01]  /*a750*/  STS [R15+0x4400], R78 ;  /* 0x0044004e0f007388 */ /* 0x000fe20000000800 */
[----:B------:R-:W-:Y:S01]  /*a760*/  @!P5 PLOP3.LUT P1, PT, P2, PT, PT, 0x80, 0x0 ;  /* 0x000000000000d81c */ /* 0x000fe2000172f070 */
[----:B------:R-:W-:-:S02]  /*a770*/  @P5 IMAD.MOV.U32 R25, RZ, RZ, 0x1 ;  /* 0x00000001ff195424 */ /* 0x000fc400078e00ff */
[----:B------:R-:W-:Y:S02]  /*a780*/  STS [R16+0x4000], R80 ;  /* 0x0040005010007388 */ /* 0x000fe40000000800 */
[----:B------:R-:W4:Y:S02]  /*a790*/  @!P5 LDC R20, c[0x0][0x2c4] ;  /* 0x0000b100ff14db82 */ /* 0x000f240000000800 */
[----:B------:R-:W-:Y:S04]  /*a7a0*/  STS [R16+0x4400], R82 ;  /* 0x0044005210007388 */ /* 0x000fe80000000800 */
[----:B------:R-:W-:Y:S02]  /*a7b0*/  STS [R17+0x4000], R84 ;  /* 0x0040005411007388 */ /* 0x000fe40000000800 */
[----:B------:R-:W5:Y:S02]  /*a7c0*/  @!P5 LDC R22, c[0x0][0x270] ;  /* 0x00009c00ff16db82 */ /* 0x000f640000000800 */
[----:B------:R-:W-:Y:S04]  /*a7d0*/  STS [R17+0x4400], R86 ;  /* 0x0044005611007388 */ /* 0x000fe80000000800 */
[----:B------:R-:W-:Y:S04]  /*a7e0*/  STS [R12+0x4000], R88 ;  /* 0x004000580c007388 */ /* 0x000fe80000000800 */
[----:B------:R-:W-:Y:S04]  /*a7f0*/  STS [R12+0x4400], R90 ;  /* 0x0044005a0c007388 */ /* 0x000fe80000000800 */
[----:B------:R-:W-:Y:S01]  /*a800*/  STS [R10+0x8000], R92 ;  /* 0x0080005c0a007388 */ /* 0x000fe20000000800 */
[----:B----4-:R-:W5:Y:S03]  /*a810*/  @P1 LDC R20, c[0x0][0x2e4] ;  /* 0x0000b900ff141b82 */ /* 0x010f660000000800 */
[----:B------:R-:W-:Y:S04]  /*a820*/  STS [R10+0x8400], R94 ;  /* 0x0084005e0a007388 */ /* 0x000fe80000000800 */
[----:B------:R-:W-:Y:S04]  /*a830*/  STS [R11+0x8000], R96 ;  /* 0x008000600b007388 */ /* 0x000fe80000000800 */
[----:B------:R-:W-:Y:S04]  /*a840*/  STS [R11+0x8400], R98 ;  /* 0x008400620b007388 */ /* 0x000fe80000000800 */
[----:B------:R-:W-:Y:S04]  /*a850*/  STS [R14+0x8000], R100 ;  /* 0x008000640e007388 */ /* 0x000fe80000000800 */
[----:B------:R-:W-:Y:S04]  /*a860*/  STS [R14+0x8400], R102 ;  /* 0x008400660e007388 */ /* 0x000fe80000000800 */
[----:B------:R-:W-:Y:S01]  /*a870*/  STS [R8+0x8000], R104 ;  /* 0x0080006808007388 */ /* 0x000fe20000000800 */
[----:B-----5:R-:W-:-:S02]  /*a880*/  @!P5 IMAD R25, R20, R22, RZ ;  /* 0x000000161419d224 */ /* 0x020fc400078e02ff */
[----:B--2---:R-:W-:Y:S01]  /*a890*/  @P4 FMUL.FTZ R22, R7, 0.69314718246459960938 ;  /* 0x3f31721807164820 */ /* 0x004fe20000410000 */
        /* <DEDUP_REMOVED lines=16> */
[----:B------:R4:W-:Y:S04]  /*a9a0*/  STS [R8+0xc400], R154 ;  /* 0x00c4009a08007388 */ /* 0x0009e80000000800 */
[----:B------:R-:W-:Y:S04]  /*a9b0*/  STS [R15+0xc000], R136 ;  /* 0x00c000880f007388 */ /* 0x000fe80000000800 */
[----:B------:R-:W-:Y:S01]  /*a9c0*/  STS [R15+0xc400], R138 ;  /* 0x00c4008a0f007388 */ /* 0x000fe20000000800 */
[----:B--2---:R-:W2:Y:S03]  /*a9d0*/  @P5 LDC.64 R10, c[0x0][0x2c0] ;  /* 0x0000b000ff0a5b82 */ /* 0x004ea60000000a00 */
[----:B------:R-:W-:Y:S04]  /*a9e0*/  STS [R16+0xc000], R140 ;  /* 0x00c0008c10007388 */ /* 0x000fe80000000800 */
[----:B------:R5:W-:Y:S04]  /*a9f0*/  STS [R16+0xc400], R142 ;  /* 0x00c4008e10007388 */ /* 0x000be80000000800 */
[----:B------:R-:W-:Y:S04]  /*aa00*/  STS [R17+0xc000], R148 ;  /* 0x00c0009411007388 */ /* 0x000fe80000000800 */
[----:B------:R-:W-:Y:S01]  /*aa10*/  STS [R17+0xc400], R150 ;  /* 0x00c4009611007388 */ /* 0x000fe20000000800 */
[----:B----4-:R-:W1:Y:S03]  /*aa20*/  @P5 LDC R8, c[0x0][0x2c0] ;  /* 0x0000b000ff085b82 */ /* 0x010e660000000800 */
[----:B------:R4:W-:Y:S04]  /*aa30*/  STS [R12+0xc000], R9 ;  /* 0x00c000090c007388 */ /* 0x0009e80000000800 */
[----:B------:R1:W-:Y:S01]  /*aa40*/  STS [R12+0xc400], R13 ;  /* 0x00c4000d0c007388 */ /* 0x0003e20000000800 */
[----:B--2---:R-:W-:-:S02]  /*aa50*/  @P5 IMAD R10, R11, R10, RZ ;  /* 0x0000000a0b0a5224 */ /* 0x004fc400078e02ff */
[----:B------:R2:W3:Y:S01]  /*aa60*/  @P0 MUFU.LG2 R11, R6 ;  /* 0x00000006000b0308 */ /* 0x0004e20000000c00 */
[----:B------:R-:W-:Y:S01]  /*aa70*/  BAR.SYNC.DEFER_BLOCKING 0x0 ;  /* 0x0000000000007b1d */ /* 0x000fe20000010000 */
[----:B------:R-:W-:Y:S01]  /*aa80*/  @!P5 IMAD.MOV.U32 R10, RZ, RZ, R20 ;  /* 0x000000ffff0ad224 */ /* 0x000fe200078e0014 */
[----:B------:R-:W-:Y:S02]  /*aa90*/  SHF.R.S32.HI R20, RZ, 0x1f, R0 ;  /* 0x0000001fff147819 */ /* 0x000fe40000011400 */
[----:B-----5:R-:W-:Y:S02]  /*aaa0*/  SHF.R.S32.HI R16, RZ, 0x3, R2 ;  /* 0x00000003ff107819 */ /* 0x020fe40000011402 */
[----:B------:R-:W-:Y:S01]  /*aab0*/  LEA.HI R20, R20, R0, RZ, 0x2 ;  /* 0x0000000014147211 */ /* 0x000fe200078f10ff */
[----:B------:R-:W5:Y:S02]  /*aac0*/  S2R R21, SR_CTAID.Y ;  /* 0x0000000000157919 */ /* 0x000f640000002600 */
[----:B------:R-:W-:Y:S01]  /*aad0*/  VIADD R2, R16, 0x40 ;  /* 0x0000004010027836 */ /* 0x000fe20000000000 */
[----:B------:R-:W-:Y:S01]  /*aae0*/  SHF.R.S32.HI R20, RZ, 0x2, R20 ;  /* 0x00000002ff147819 */ /* 0x000fe20000011414 */
[----:B------:R-:W5:Y:S01]  /*aaf0*/  S2R R24, SR_CTAID.Z ;  /* 0x0000000000187919 */ /* 0x000f620000002700 */
[----:B------:R-:W-:-:S02]  /*ab00*/  @!P5 MOV R8, 0x1 ;  /* 0x000000010008d802 */ /* 0x000fc40000000f00 */
[----:B------:R-:W-:Y:S01]  /*ab10*/  ISETP.GE.AND P1, PT, R2, UR5, PT ;  /* 0x0000000502007c0c */ /* 0x000fe2000bf26270 */
[----:B--2---:R-:W-:Y:S01]  /*ab20*/  IMAD.MOV.U32 R6, RZ, RZ, 0x7f800000 ;  /* 0x7f800000ff067424 */ /* 0x004fe200078e00ff */
[----:B------:R-:W2:Y:S01]  /*ab30*/  @P0 LDC R2, c[0x0][0x2e8] ;  /* 0x0000ba00ff020b82 */ /* 0x000ea20000000800 */
[----:B----4-:R-:W-:Y:S01]  /*ab40*/  VIADD R9, R16, 0x20 ;  /* 0x0000002010097836 */ /* 0x010fe20000000000 */
[----:B------:R-:W-:Y:S01]  /*ab50*/  LOP3.LUT P5, RZ, R0, 0x3, RZ, 0xc0, !PT ;  /* 0x0000000300ff7812 */ /* 0x000fe200078ac0ff */
[----:B-1----:R-:W-:Y:S02]  /*ab60*/  IMAD R7, R8, UR6, RZ ;  /* 0x0000000608077c24 */ /* 0x002fe4000f8e02ff */
[----:B---3--:R-:W-:Y:S01]  /*ab70*/  @P4 FFMA.FTZ R6, R164, R23, R22 ;  /* 0x00000017a4064223 */ /* 0x008fe20000010016 */
[----:B------:R-:W-:Y:S01]  /*ab80*/  @P0 FMUL.FTZ R11, R11, 0.69314718246459960938 ;  /* 0x3f3172180b0b0820 */ /* 0x000fe20000410000 */
[----:B------:R-:W-:Y:S01]  /*ab90*/  ISETP.GE.AND P2, PT, R9, UR5, PT ;  /* 0x0000000509007c0c */ /* 0x000fe2000bf46270 */
[----:B------:R1:W3:Y:S01]  /*aba0*/  LDS.128 R12, [R230+0x3000] ;  /* 0x00300000e60c7984 */ /* 0x0002e20000000c00 */
[----:B------:R-:W-:Y:S01]  /*abb0*/  SHF.R.S32.HI R9, RZ, 0x1f, R5 ;  /* 0x0000001fff097819 */ /* 0x000fe20000011405 */
[----:B------:R-:W-:-:S03]  /*abc0*/  IMAD.SHL.U32 R0, R4, 0x8, RZ ;  /* 0x0000000804007824 */ /* 0x000fc600078e00ff */
[----:B------:R-:W-:-:S04]  /*abd0*/  LEA.HI R9, R9, R5, RZ, 0x3 ;  /* 0x0000000509097211 */ /* 0x000fc800078f18ff */
[----:B------:R-:W-:-:S05]  /*abe0*/  LOP3.LUT R9, R9, 0xffffff8, RZ, 0xc0, !PT ;  /* 0x0ffffff809097812 */ /* 0x000fca00078ec0ff */
[----:B------:R-:W-:Y:S02]  /*abf0*/  IMAD.IADD R9, R5, 0x1, -R9 ;  /* 0x0000000105097824 */ /* 0x000fe400078e0a09 */
[----:B-----5:R-:W-:-:S03]  /*ac00*/  IMAD R21, R21, R25, RZ ;  /* 0x0000001915157224 */ /* 0x020fc600078e02ff */
[----:B------:R-:W-:Y:S02]  /*ac10*/  LEA R9, R9, R20, 0x4 ;  /* 0x0000001409097211 */ /* 0x000fe400078e20ff */
[----:B------:R-:W-:-:S05]  /*ac20*/  SEL R21, R21, RZ, !P6 ;  /* 0x000000ff15157207 */ /* 0x000fca0007000000 */
[----:B------:R-:W-:Y:S02]  /*ac30*/  IMAD R21, R24, R10, R21 ;  /* 0x0000000a18157224 */ /* 0x000fe400078e0215 */
[----:B------:R-:W-:Y:S02]  /*ac40*/  IMAD.SHL.U32 R10, R7, 0x80, RZ ;  /* 0x00000080070a7824 */ /* 0x000fe400078e00ff */
[----:B------:R-:W-:Y:S02]  /*ac50*/  IMAD.MOV.U32 R7, RZ, RZ, 0x7f800000 ;  /* 0x7f800000ff077424 */ /* 0x000fe400078e00ff */
[----:B--2---:R-:W-:Y:S01]  /*ac60*/  @P0 FFMA.FTZ R7, R3, R2, R11 ;  /* 0x0000000203070223 */ /* 0x004fe2000001000b */
[----:B------:R-:W-:Y:S02]  /*ac70*/  SHF.R.S32.HI R5, RZ, 0x1f, R10 ;  /* 0x0000001fff057819 */ /* 0x000fe4000001140a */
[--C-:B------:R-:W-:Y:S02]  /*ac80*/  IADD3 R10, P6, P4, R10, R18, R21.reuse ;  /* 0x000000120a0a7210 */ /* 0x100fe40007cde015 */
[----:B------:R-:W-:-:S04]  /*ac90*/  SHF.R.S32.HI R21, RZ, 0x1f, R21 ;  /* 0x0000001fff157819 */ /* 0x000fc80000011415 */
[----:B------:R-:W-:Y:S01]  /*aca0*/  IADD3.X R21, R5, R19, R21, P6, P4 ;  /* 0x0000001305157210 */ /* 0x000fe200037e8415 */
[----:B-1-3--:R-:W-:Y:S06]  /*acb0*/  @P5 BRA `(.L_x_390) ;  /* 0x0000000000485947 */ /* 0x00afec0003800000 */
        /* <DEDUP_REMOVED lines=18> */
.L_x_390:
[----:B------:R-:W-:Y:S05]  /*ade0*/  BSYNC B0 ;  /* 0x0000000000007941 */ /* 0x000fea0003800000 */
.L_x_389:
[----:B-1----:R-:W-:Y:S01]  /*adf0*/  SHF.R.S32.HI R5, RZ, 0x1f, R24 ;  /* 0x0000001fff057819 */ /* 0x002fe20000011418 */
[----:B------:R-:W-:Y:S01]  /*ae00*/  ULDC.64 UR6, c[0x0][0x2a0] ;  /* 0x0000a80000067ab9 */ /* 0x000fe20000000a00 */
[----:B------:R-:W-:Y:S01]  /*ae10*/  SHF.R.S32.HI R4, RZ, 0x1f, R0 ;  /* 0x0000001fff047819 */ /* 0x000fe20000011400 */
[----:B------:R-:W-:Y:S01]  /*ae20*/  IMAD.U32 R2, RZ, RZ, UR17 ;  /* 0x00000011ff027e24 */ /* 0x000fe2000f8e00ff */
[----:B------:R-:W-:Y:S01]  /*ae30*/  IADD3 R6, P0, R0, UR10, RZ ;  /* 0x0000000a00067c10 */ /* 0x000fe2000ff1e0ff */
[----:B------:R-:W-:Y:S01]  /*ae40*/  IMAD R5, R5, UR6, RZ ;  /* 0x0000000605057c24 */ /* 0x000fe2000f8e02ff */
[----:B------:R-:W-:Y:S01]  /*ae50*/  IADD3 R3, R16, 0x60, RZ ;  /* 0x0000006010037810 */ /* 0x000fe20007ffe0ff */
[----:B------:R1:W2:Y:S01]  /*ae60*/  LDS.128 R20, [R230] ;  /* 0x00000000e6147984 */ /* 0x0002a20000000c00 */
[--C-:B------:R-:W-:Y:S01]  /*ae70*/  SHF.R.S32.HI R17, RZ, 0x1f, R16.reuse ;  /* 0x0000001fff117819 */ /* 0x100fe20000011410 */
[----:B------:R-:W-:Y:S01]  /*ae80*/  IMAD R26, R24, UR7, R5 ;  /* 0x00000007181a7c24 */ /* 0x000fe2000f8e0205 */
[----:B------:R-:W-:Y:S01]  /*ae90*/  IADD3.X R7, R4, UR4, RZ, P0, !PT ;  /* 0x0000000404077c10 */ /* 0x000fe200087fe4ff */
[----:B------:R1:W3:Y:S01]  /*aea0*/  LDS.128 R8, [R230+0x8000] ;  /* 0x00800000e6087984 */ /* 0x0002e20000000c00 */
[----:B------:R-:W-:Y:S01]  /*aeb0*/  ISETP.GE.AND P0, PT, R3, UR5, PT ;  /* 0x0000000503007c0c */ /* 0x000fe2000bf06270 */
[----:B------:R-:W-:Y:S01]  /*aec0*/  IMAD.WIDE R2, R2, 0x80, R16 ;  /* 0x0000008002027825 */ /* 0x000fe200078e0210 */
[----:B------:R-:W-:Y:S01]  /*aed0*/  BSSY B0, `(.L_x_391) ;  /* 0x0000018000007945 */ /* 0x000fe20003800000 */
[----:B------:R1:W4:Y:S02]  /*aee0*/  LDS.128 R16, [R230+0x4000] ;  /* 0x00400000e6107984 */ /* 0x0003240000000c00 */
[----:B------:R-:W-:-:S02]  /*aef0*/  IMAD.WIDE.U32 R24, R24, UR6, R6 ;  /* 0x0000000618187c25 */ /* 0x000fc4000f8e0006 */
        /* <DEDUP_REMOVED lines=19> */
[----:B---3--:R2:W-:Y:S04]  /*b030*/  @!P4 STG.E.128 desc[UR26][R32.64+0x100], R8 ;  /* 0x000100082000c986 */ /* 0x0085e8000c101d1a */
[----:B-1----:R2:W-:Y:S02]  /*b040*/  @!P3 STG.E.128 desc[UR26][R32.64+0x180], R4 ;  /* 0x000180042000b986 */ /* 0x0025e4000c101d1a */
.L_x_392:
[----:B------:R-:W-:Y:S05]  /*b050*/  BSYNC B0 ;  /* 0x0000000000007941 */ /* 0x000fea0003800000 */
.L_x_391:
[----:B--2---:R2:W2:Y:S01]  /*b060*/  LDS.128 R20, [R230+0x1000] ;  /* 0x00100000e6147984 */ /* 0x0044a20000000c00 */
[----:B------:R-:W-:Y:S03]  /*b070*/  BSSY B0, `(.L_x_393) ;  /* 0x000001a000007945 */ /* 0x000fe60003800000 */
[----:B----4-:R4:W2:Y:S04]  /*b080*/  LDS.128 R16, [R230+0x5000] ;  /* 0x00500000e6107984 */ /* 0x0108a80000000c00 */
[----:B---3--:R4:W3:Y:S04]  /*b090*/  LDS.128 R8, [R230+0x9000] ;  /* 0x00900000e6087984 */ /* 0x0088e80000000c00 */
        /* <DEDUP_REMOVED lines=21> */
[----:B---3--:R2:W-:Y:S04]  /*b1f0*/  @!P3 STG.E.128 desc[UR26][R32.64+0x100], R8 ;  /* 0x000100082000b986 */ /* 0x0085e8000c101d1a */
[----:B-1----:R2:W-:Y:S02]  /*b200*/  @!P2 STG.E.128 desc[UR26][R32.64+0x180], R4 ;  /* 0x000180042000a986 */ /* 0x0025e4000c101d1a */
.L_x_394:
[----:B------:R-:W-:Y:S05]  /*b210*/  BSYNC B0 ;  /* 0x0000000000007941 */ /* 0x000fea0003800000 */
.L_x_393:
[----:B--2---:R2:W2:Y:S01]  /*b220*/  LDS.128 R20, [R230+0x2000] ;  /* 0x00200000e6147984 */ /* 0x0044a20000000c00 */
[----:B------:R-:W-:Y:S03]  /*b230*/  BSSY B0, `(.L_x_395) ;  /* 0x000001a000007945 */ /* 0x000fe60003800000 */
[----:B------:R2:W2:Y:S04]  /*b240*/  LDS.128 R16, [R230+0x6000] ;  /* 0x00600000e6107984 */ /* 0x0004a80000000c00 */
[----:B---3--:R3:W2:Y:S04]  /*b250*/  LDS.128 R8, [R230+0xa000] ;  /* 0x00a00000e6087984 */ /* 0x0086a80000000c00 */
        /* <DEDUP_REMOVED lines=23> */
.L_x_396:
[----:B------:R-:W-:Y:S05]  /*b3d0*/  BSYNC B0 ;  /* 0x0000000000007941 */ /* 0x000fea0003800000 */
.L_x_395:
        /* <DEDUP_REMOVED lines=27> */
.L_x_361:
        /* <DEDUP_REMOVED lines=17> */
[----:B------:R-:W-:Y:S01]  /*b6a0*/  @UP2 UMOV UR21, 0x1 ;  /* 0x0000000100152882 */ /* 0x000fe20000000000 */
[----:B------:R-:W-:Y:S01]  /*b6b0*/  @UP4 UIMAD UR11, UR16, UR11, UR13 ;  /* 0x0000000b100b42a4 */ /* 0x000fe2000f8e020d */
[----:B------:R-:W-:Y:S01]  /*b6c0*/  IMAD.SHL.U32 R9, R6, 0x8, RZ ;  /* 0x0000000806097824 */ /* 0x000fe200078e00ff */
[----:B------:R-:W-:Y:S01]  /*b6d0*/  @!UP4 UIMAD UR10, UR14, UR4, URZ ;  /* 0x000000040e0ac2a4 */ /* 0x000fe2000f8e023f */
[C---:B------:R-:W-:Y:S01]  /*b6e0*/  ISETP.GE.AND P1, PT, R12.reuse, UR18, PT ;  /* 0x000000120c007c0c */ /* 0x040fe2000bf26270 */
[----:B------:R-:W-:Y:S01]  /*b6f0*/  ULDC.U8 UR13, c[0x0][0x3d8] ;  /* 0x0000f600000d7ab9 */ /* 0x000fe20000000000 */
[----:B------:R-:W-:Y:S01]  /*b700*/  @!UP4 UIMAD.WIDE.U32 UR14, UR7, UR4, URZ ;  /* 0x00000004070ec2a5 */ /* 0x000fe2000f8e003f */
[--C-:B------:R-:W-:Y:S01]  /*b710*/  SHF.R.S32.HI R13, RZ, 0x1f, R12.reuse ;  /* 0x0000001fff0d7819 */ /* 0x100fe2000001140c */
[----:B------:R-:W-:Y:S01]  /*b720*/  UISETP.NE.AND UP0, UPT, UR13, URZ, !UP2 ;  /* 0x0000003f0d00728c */ /* 0x000fe2000d705270 */
[----:B------:R-:W-:Y:S01]  /*b730*/  VIADD R5, R12, 0x20 ;  /* 0x000000200c057836 */ /* 0x000fe20000000000 */
[----:B------:R-:W-:Y:S01]  /*b740*/  UISETP.NE.AND UP3, UPT, UR13, URZ, UPT ;  /* 0x0000003f0d00728c */ /* 0x000fe2000bf65270 */
[----:B------:R-:W-:Y:S01]  /*b750*/  ISETP.NE.AND P3, PT, R6, RZ, PT ;  /* 0x000000ff0600720c */ /* 0x000fe20003f65270 */
[----:B------:R-:W-:Y:S01]  /*b760*/  @!UP4 UIMAD UR10, UR7, UR5, UR10 ;  /* 0x00000005070ac2a4 */ /* 0x000fe2000f8e020a */
[----:B------:R-:W-:Y:S01]  /*b770*/  IMAD.WIDE R10, R10, 0x80, R12 ;  /* 0x000000800a0a7825 */ /* 0x000fe200078e020c */
[----:B------:R-:W-:Y:S01]  /*b780*/  UISETP.NE.OR UP3, UPT, UR8, URZ, !UP3 ;  /* 0x0000003f0800728c */ /* 0x000fe2000df65670 */
[----:B------:R-:W-:Y:S01]  /*b790*/  IADD3 R4, R12, 0x40, RZ ;  /* 0x000000400c047810 */ /* 0x000fe20007ffe0ff */
[----:B------:R-:W-:Y:S01]  /*b7a0*/  @!UP2 ULDC UR13, c[0x0][0x270] ;  /* 0x00009c00000daab9 */ /* 0x000fe20000000800 */
[----:B------:R-:W-:Y:S01]  /*b7b0*/  @!UP2 ULDC UR8, c[0x0][0x2c4] ;  /* 0x0000b1000008aab9 */ /* 0x000fe20000000800 */
[----:B------:R-:W-:Y:S01]  /*b7c0*/  UISETP.NE.OR UP1, UPT, UR16, -0x1, UP3 ;  /* 0xffffffff1000788c */ /* 0x000fe20009f25670 */
[C---:B------:R-:W-:Y:S01]  /*b7d0*/  VIADD R8, R9.reuse, 0x40 ;  /* 0x0000004009087836 */ /* 0x040fe20000000000 */
[----:B------:R-:W-:Y:S01]  /*b7e0*/  @UP0 ULDC UR8, c[0x0][0x2e4] ;  /* 0x0000b90000080ab9 */ /* 0x000fe20000000800 */
[----:B------:R-:W-:Y:S01]  /*b7f0*/  @UP2 ULDC.64 UR4, c[0x0][0x2c0] ;  /* 0x0000b00000042ab9 */ /* 0x000fe20000000a00 */
[----:B------:R-:W-:Y:S01]  /*b800*/  @!UP2 UIMAD UR21, UR8, UR13, URZ ;  /* 0x0000000d0815a2a4 */ /* 0x000fe2000f8e023f */
[C---:B------:R-:W-:Y:S01]  /*b810*/  VIADD R7, R9.reuse, 0x80 ;  /* 0x0000008009077836 */ /* 0x040fe20000000000 */
[----:B------:R-:W-:Y:S01]  /*b820*/  @UP2 UIMAD UR19, UR5, UR4, URZ ;  /* 0x00000004051322a4 */ /* 0x000fe2000f8e023f */
[----:B------:R-:W-:Y:S01]  /*b830*/  IADD3 R6, R9, 0xc0, RZ ;  /* 0x000000c009067810 */ /* 0x000fe20007ffe0ff */
[----:B------:R-:W-:Y:S01]  /*b840*/  UIMAD UR21, UR7, UR21, URZ ;  /* 0x00000015071572a4 */ /* 0x000fe2000f8e023f */
[----:B------:R-:W-:Y:S01]  /*b850*/  ULDC.64 UR4, c[0x0][0x2a0] ;  /* 0x0000a80000047ab9 */ /* 0x000fe20000000a00 */
[----:B------:R-:W-:Y:S01]  /*b860*/  @!UP4 UIADD3 UR11, UR15, UR10, URZ ;  /* 0x0000000a0f0bc290 */ /* 0x000fe2000fffe03f */
[----:B------:R-:W-:Y:S01]  /*b870*/  IMAD.U32 R14, RZ, RZ, UR4 ;  /* 0x00000004ff0e7e24 */ /* 0x000fe2000f8e00ff */
[----:B------:R-:W-:Y:S01]  /*b880*/  UIMAD UR20, UR20, UR4, URZ ;  /* 0x00000004141472a4 */ /* 0x000fe2000f8e023f */
[----:B------:R-:W-:-:S02]  /*b890*/  @!UP4 UMOV UR12, UR14 ;  /* 0x0000000e000ccc82 */ /* 0x000fc40008000000 */
        /* <DEDUP_REMOVED lines=12> */
[----:B------:R-:W-:Y:S01]  /*b960*/  UIMAD UR5, UR9, UR5, UR20 ;  /* 0x00000005090572a4 */ /* 0x000fe2000f8e0214 */
[----:B------:R-:W-:Y:S01]  /*b970*/  @!UP3 UMOV UR24, UR16 ;  /* 0x000000100018bc82 */ /* 0x000fe20008000000 */
[----:B------:R-:W-:Y:S01]  /*b980*/  UMOV UR25, URZ ;  /* 0x0000003f00197c82 */ /* 0x000fe20008000000 */
        /* <DEDUP_REMOVED lines=25> */
.L_x_398:
[----:B------:R-:W-:Y:S05]  /*bb20*/  BSYNC B0 ;  /* 0x0000000000007941 */ /* 0x000fea0003800000 */
.L_x_397:
        /* <DEDUP_REMOVED lines=25> */
.L_x_400:
[----:B------:R-:W-:Y:S05]  /*bcc0*/  BSYNC B0 ;  /* 0x0000000000007941 */ /* 0x000fea0003800000 */
.L_x_399:
        /* <DEDUP_REMOVED lines=24> */
.L_x_402:
[----:B------:R-:W-:Y:S05]  /*be50*/  BSYNC B0 ;  /* 0x0000000000007941 */ /* 0x000fea0003800000 */
.L_x_401:
        /* <DEDUP_REMOVED lines=12> */
[----:B------:R-:W-:Y:S01]  /*bf20*/  IMAD.MOV.U32 R11, RZ, RZ, R17 ;  /* 0x000000ffff0b7224 */ /* 0x000fe200078e0011 */
[----:B------:R-:W-:Y:S01]  /*bf30*/  ISETP.GE.AND P2, PT, R8, UR7, PT ;  /* 0x0000000708007c0c */ /* 0x000fe2000bf46270 */
[----:B------:R-:W-:Y:S02]  /*bf40*/  IMAD R3, R3, UR4, RZ ;  /* 0x0000000403037c24 */ /* 0x000fe4000f8e02ff */
[----:B------:R-:W-:-:S04]  /*bf50*/  IMAD.WIDE.U32 R10, R2, UR4, R10 ;  /* 0x00000004020a7c25 */ /* 0x000fc8000f8e000a */
        /* <DEDUP_REMOVED lines=11> */
.L_x_404:
[----:B------:R-:W-:Y:S05]  /*c010*/  BSYNC B0 ;  /* 0x0000000000007941 */ /* 0x000fea0003800000 */
.L_x_403:
        /* <DEDUP_REMOVED lines=10> */
.L_x_406:
[----:B------:R-:W-:Y:S05]  /*c0c0*/  BSYNC B0 ;  /* 0x0000000000007941 */ /* 0x000fea0003800000 */
.L_x_405:
        /* <DEDUP_REMOVED lines=10> */
.L_x_408:
[----:B------:R-:W-:Y:S05]  /*c170*/  BSYNC B0 ;  /* 0x0000000000007941 */ /* 0x000fea0003800000 */
.L_x_407:
        /* <DEDUP_REMOVED lines=10> */
.L_x_410:
[----:B------:R-:W-:Y:S05]  /*c220*/  BSYNC B0 ;  /* 0x0000000000007941 */ /* 0x000fea0003800000 */
.L_x_409:
[----:B------:R-:W-:Y:S05]  /*c230*/  @P3 EXIT ;  /* 0x000000000000394d */ /* 0x000fea0003800000 */
[----:B------:R-:W-:Y:S01]  /*c240*/  IMAD R0, R0, UR22, RZ ;  /* 0x0000001600007c24 */ /* 0x000fe2000f8e02ff */
[----:B------:R-:W-:-:S04]  /*c250*/  ULDC.64 UR4, c[0x0][0x2b0] ;  /* 0x0000ac0000047ab9 */ /* 0x000fc80000000a00 */
[----:B----4-:R-:W-:-:S04]  /*c260*/  IADD3 R2, P0, R0, UR6, RZ ;  /* 0x0000000600027c10 */ /* 0x010fc8000ff1e0ff */
[----:B------:R-:W-:Y:S02]  /*c270*/  LEA.HI.X.SX32 R0, R0, UR24, 0x1, P0 ;  /* 0x0000001800007c11 */ /* 0x000fe400080f0eff */
[----:B------:R-:W-:-:S04]  /*c280*/  LEA R4, P0, R2, UR4, 0x2 ;  /* 0x0000000402047c11 */ /* 0x000fc8000f8010ff */
[----:B------:R-:W-:Y:S01]  /*c290*/  LEA.HI.X R5, R2, UR5, R0, 0x2, P0 ;  /* 0x0000000502057c11 */ /* 0x000fe200080f1400 */
[----:B------:R-:W-:-:S05]  /*c2a0*/  IMAD.MOV.U32 R0, RZ, RZ, 0x7f800000 ;  /* 0x7f800000ff007424 */ /* 0x000fca00078e00ff */
[----:B------:R-:W-:Y:S01]  /*c2b0*/  STG.E desc[UR26][R4.64], R0 ;  /* 0x0000000004007986 */ /* 0x000fe2000c10191a */
[----:B------:R-:W-:Y:S05]  /*c2c0*/  EXIT ;  /* 0x000000000000794d */ /* 0x000fea0003800000 */
.L_x_411:
        /* <DEDUP_REMOVED lines=11> */
.L_x_2394:


//--------------------- .text._ZN5flash16flash_fwd_kernelI23Flash_fwd_kernel_traitsILi256ELi128ELi64ELi8ELb0ELb0EN7cutlass6half_tE19Flash_kernel_traitsILi256ELi128ELi64ELi8ES3_EELb0ELb0ELb0ELb1ELb0ELb0ELb0ELb0EEEvNS_16Flash_fwd_paramsE --------------------------
	.section	.text._ZN5flash16flash_fwd_kernelI23Flash_fwd_kernel_traitsILi256ELi128ELi64ELi8ELb0ELb0EN7cutlass6half_tE19Flash_kernel_traitsILi256ELi128ELi64ELi8ES3_EELb0ELb0ELb0ELb1ELb0ELb0ELb0ELb0EEEvNS_16Flash_fwd_paramsE,"ax",@progbits
	.align	128
        .global         _ZN5flash16flash_fwd_kernelI23Flash_fwd_kernel_traitsILi256ELi128ELi64ELi8ELb0ELb0EN7cutlass6half_tE19Flash_kernel_traitsILi256ELi128ELi64ELi8ES3_EELb0ELb0ELb0ELb1ELb0ELb0ELb0ELb0EEEvNS_16Flash_fwd_paramsE
        .type           _ZN5flash16flash_fwd_kernelI23Flash_fwd_kernel_traitsILi256ELi128ELi64ELi8ELb0ELb0EN7cutlass6half_tE19Flash_kernel_traitsILi256ELi128ELi64ELi8ES3_EELb0ELb0ELb0ELb1ELb0ELb0ELb0ELb0EEEvNS_16Flash_fwd_paramsE,@function
        .size           _ZN5flash16flash_fwd_kernelI23Flash_fwd_kernel_traitsILi256ELi128ELi64ELi8ELb0ELb0EN7cutlass6half_tE19Flash_kernel_traitsILi256ELi128ELi64ELi8ES3_EELb0ELb0ELb0ELb1ELb0ELb0ELb0ELb0EEEvNS_16Flash_fwd_paramsE,(.L_x_2395 - _ZN5flash16flash_fwd_kernelI23Flash_fwd_kernel_traitsILi256ELi128ELi64ELi8ELb0ELb0EN7cutlass6half_tE19Flash_kernel_traitsILi256ELi128ELi64ELi8ES3_EELb0ELb0ELb0ELb1ELb0ELb0ELb0ELb0EEEvNS_16Flash_fwd_paramsE)
        .other          _ZN5flash16flash_fwd_kernelI23Flash_fwd_kernel_traitsILi256ELi128ELi64ELi8ELb0ELb0EN7cutlass6half_tE19Flash_kernel_traitsILi256ELi128ELi64ELi8ES3_EELb0ELb0ELb0ELb1ELb0ELb0ELb0ELb0EEEvNS_16Flash_fwd_paramsE,@"STO_CUDA_ENTRY STV_DEFAULT"
_ZN5flash16flash_fwd_kernelI23Flash_fwd_kernel_traitsILi256ELi128ELi64ELi8ELb0ELb0EN7cutlass6half_tE19Flash_kernel_traitsILi256ELi128ELi64ELi8ES3_EELb0ELb0ELb0ELb1ELb0ELb0ELb0ELb0EEEvNS_16Flash_fwd_paramsE:
.text._ZN5flash16flash_fwd_kernelI23Flash_fwd_kernel_traitsILi256ELi128ELi64ELi8ELb0ELb0EN7cutlass6half_tE19Flash_kernel_traitsILi256ELi128ELi64ELi8ES3_EELb0ELb0ELb0ELb1ELb0ELb0ELb0ELb0EEEvNS_16Flash_fwd_paramsE:
        /* <DEDUP_REMOVED lines=56> */
.L_x_412:
[----:B------:R-:W-:-:S05]  /*0380*/  ULDC UR7, c[0x0][0x2c8] ;  /* 0x0000b20000077ab9 */ /* 0x000fca0000000800 */
.L_x_413:
        /* <DEDUP_REMOVED lines=60> */
.L_x_415:
[----:B------:R-:W-:Y:S01]  /*0750*/  ULDC UR4, c[0x0][0x278] ;  /* 0x00009e0000047ab9 */ /* 0x000fe20000000800 */
[----:B------:R-:W1:Y:S01]  /*0760*/  S2R R2, SR_CTAID.Z ;  /* 0x0000000000027919 */ /* 0x000e620000002700 */
[----:B------:R-:W-:Y:S01]  /*0770*/  IMAD.U32 R0, RZ, RZ, UR4 ;  /* 0x00000004ff007e24 */ /* 0x000fe2000f8e00ff */
[----:B------:R-:W-:Y:S01]  /*0780*/  UMOV UR14, URZ ;  /* 0x0000003f000e7c82 */ /* 0x000fe20008000000 */
[----:B------:R-:W-:Y:S01]  /*0790*/  SHF.R.S32.HI R84, RZ, 0x1f, R6 ;  /* 0x0000001fff547819 */ /* 0x000fe20000011406 */
[----:B------:R-:W-:Y:S01]  /*07a0*/  UIADD3 UR16, -UR25, UR19, URZ ;  /* 0x0000001319107290 */ /* 0x000fe2000fffe13f */
[----:B------:R-:W-:Y:S01]  /*07b0*/  IMAD.U32 R18, RZ, RZ, UR18 ;  /* 0x00000012ff127e24 */ /* 0x000fe2000f8e00ff */
[----:B------:R-:W-:Y:S02]  /*07c0*/  IABS R0, R0 ;  /* 0x0000000000007213 */ /* 0x000fe40000000000 */
[----:B------:R-:W-:Y:S02]  /*07d0*/  LEA.HI R12, R84, R6, RZ, 0x3 ;  /* 0x00000006540c7211 */ /* 0x000fe400078f18ff */
[----:B------:R-:W-:-:S02]  /*07e0*/  R2UR UR5, R0 ;  /* 0x00000000000572ca */ /* 0x000fc400000e0000 */
[----:B------:R-:W-:Y:S02]  /*07f0*/  SHF.R.S32.HI R240, RZ, 0x3, R12 ;  /* 0x00000003fff07819 */ /* 0x000fe4000001140c */
[----:B------:R-:W-:Y:S02]  /*0800*/  LOP3.LUT R12, R12, 0xfffffff8, RZ, 0xc0, !PT ;  /* 0xfffffff80c0c7812 */ /* 0x000fe400078ec0ff */
[----:B------:R-:W-:Y:S01]  /*0810*/  SHF.R.S32.HI R241, RZ, 0x1f, R240 ;  /* 0x0000001ffff17819 */ /* 0x000fe200000114f0 */
[----:B------:R-:W-:Y:S02]  /*0820*/  IMAD.SHL.U32 R230, R240, 0x40, RZ ;  /* 0x00000040f0e67824 */ /* 0x000fe400078e00ff */
[----:B------:R-:W-:-:S03]  /*0830*/  IMAD.IADD R12, R6, 0x1, -R12 ;  /* 0x00000001060c7824 */ /* 0x000fc600078e0a0c */
[----:B------:R-:W-:Y:S01]  /*0840*/  LOP3.LUT R230, R230, 0x1c0, RZ, 0xc0, !PT ;  /* 0x000001c0e6e67812 */ /* 0x000fe200078ec0ff */
[----:B------:R-:W2:Y:S01]  /*0850*/  I2F.RP R0, UR5 ;  /* 0x0000000500007d06 */ /* 0x000ea20008209400 */
[----:B------:R-:W-:-:S05]  /*0860*/  IMAD.SHL.U32 R168, R12, 0x8, RZ ;  /* 0x000000080ca87824 */ /* 0x000fca00078e00ff */
[----:B------:R-:W-:Y:S02]  /*0870*/  SHF.R.S32.HI R169, RZ, 0x1f, R168 ;  /* 0x0000001fffa97819 */ /* 0x000fe400000114a8 */
[----:B-1----:R-:W-:-:S04]  /*0880*/  IABS R2, R2 ;  /* 0x0000000200027213 */ /* 0x002fc80000000000 */
[----:B------:R-:W-:Y:S01]  /*0890*/  R2UR UR7, R2 ;  /* 0x00000000020772ca */ /* 0x000fe200000e0000 */
[----:B--2---:R-:W1:Y:S01]  /*08a0*/  MUFU.RCP R0, R0 ;  /* 0x0000000000007308 */ /* 0x004e620000001000 */
[----:B------:R-:W-:Y:S02]  /*08b0*/  LOP3.LUT R2, R230, 0x38, R168, 0xf8, !PT ;  /* 0x00000038e6027812 */ /* 0x000fe400078ef8a8 */
[----:B------:R-:W-:-:S04]  /*08c0*/  SHF.R.U32.HI R230, RZ, 0x3, R230 ;  /* 0x00000003ffe67819 */ /* 0x000fc800000116e6 */
[----:B------:R-:W-:Y:S01]  /*08d0*/  LOP3.LUT R230, R2, R230, RZ, 0x3c, !PT ;  /* 0x000000e602e67212 */ /* 0x000fe200078e3cff */
[----:B-1----:R-:W-:-:S06]  /*08e0*/  VIADD R0, R0, 0xffffffe ;  /* 0x0ffffffe00007836 */ /* 0x002fcc0000000000 */
[----:B------:R-:W1:Y:S02]  /*08f0*/  F2I.FTZ.U32.TRUNC.NTZ R0, R0 ;  /* 0x0000000000007305 */ /* 0x000e64000021f000 */
[----:B-1----:R-:W-:Y:S01]  /*0900*/  R2UR UR15, R0 ;  /* 0x00000000000f72ca */ /* 0x002fe200000e0000 */
[----:B------:R-:W-:-:S05]  /*0910*/  VIADD R0, R240, 0x40 ;  /* 0x00000040f0007836 */ /* 0x000fca0000000000 */
[----:B------:R-:W-:Y:S01]  /*0920*/  ISETP.GE.AND P5, PT, R0, UR16, PT ;  /* 0x0000001000007c0c */ /* 0x000fe2000bfa6270 */
[----:B------:R-:W-:-:S05]  /*0930*/  VIADD R0, R240, 0x60 ;  /* 0x00000060f0007836 */ /* 0x000fca0000000000 */
[----:B------:R-:W-:Y:S01]  /*0940*/  ISETP.GE.AND P6, PT, R0, UR16, PT ;  /* 0x0000001000007c0c */ /* 0x000fe2000bfc6270 */
[----:B------:R-:W-:Y:S01]  /*0950*/  UIADD3 UR9, URZ, -UR15, URZ ;  /* 0x8000000f3f097290 */ /* 0x000fe2000fffe03f */
[----:B------:R-:W-:-:S03]  /*0960*/  LEA.HI R0, R84, R6, RZ, 0x6 ;  /* 0x0000000654007211 */ /* 0x000fc600078f30ff */
[----:B------:R-:W-:-:S04]  /*0970*/  UIMAD UR9, UR9, UR5, URZ ;  /* 0x00000005090972a4 */ /* 0x000fc8000f8e023f */
[----:B------:R-:W-:-:S07]  /*0980*/  UIMAD.WIDE.U32 UR14, UR15, UR9, UR14 ;  /* 0x000000090f0e72a5 */ /* 0x000fce000f8e000e */
[----:B------:R-:W-:Y:S02]  /*0990*/  UMOV UR9, UR15 ;  /* 0x0000000f00097c82 */ /* 0x000fe40008000000 */
[----:B------:R-:W-:-:S07]  /*09a0*/  UIMAD.WIDE.U32 UR14, UR9, UR7, URZ ;  /* 0x00000007090e72a5 */ /* 0x000fce000f8e003f */
[----:B------:R-:W-:Y:S02]  /*09b0*/  UMOV UR20, UR15 ;  /* 0x0000000f00147c82 */ /* 0x000fe40008000000 */
[----:B------:R-:W-:-:S04]  /*09c0*/  UIADD3 UR9, -UR20, URZ, URZ ;  /* 0x0000003f14097290 */ /* 0x000fc8000fffe13f */
[----:B------:R-:W-:Y:S02]  /*09d0*/  UIMAD UR7, UR5, UR9, UR7 ;  /* 0x00000009050772a4 */ /* 0x000fe4000f8e0207 */
[----:B------:R-:W-:Y:S02]  /*09e0*/  @UP0 UIADD3 UR9, UR8, UR6, URZ ;  /* 0x0000000608090290 */ /* 0x000fe4000fffe03f */
[----:B------:R-:W-:Y:S02]  /*09f0*/  UISETP.GT.U32.AND UP1, UPT, UR5, UR7, UPT ;  /* 0x000000070500728c */ /* 0x000fe4000bf24070 */
[----:B------:R-:W-:-:S09]  /*0a00*/  ULOP3.LUT UR6, UR32, UR4, URZ, 0x3c, !UPT ;  /* 0x0000000420067292 */ /* 0x000fd2000f8e3c3f */
[----:B------:R-:W-:Y:S02]  /*0a10*/  @!UP1 UIADD3 UR7, UR7, -UR5, URZ ;  /* 0x8000000507079290 */ /* 0x000fe4000fffe03f */
[----:B------:R-:W-:Y:S02]  /*0a20*/  @!UP1 UIADD3 UR20, UR20, 0x1, URZ ;  /* 0x0000000114149890 */ /* 0x000fe4000fffe03f */
[----:B------:R-:W-:Y:S02]  /*0a30*/  UISETP.GE.U32.AND UP2, UPT, UR7, UR5, UPT ;  /* 0x000000050700728c */ /* 0x000fe4000bf46070 */
[----:B------:R-:W-:Y:S02]  /*0a40*/  UISETP.GE.AND UP1, UPT, UR6, URZ, UPT ;  /* 0x0000003f0600728c */ /* 0x000fe4000bf26270 */
[----:B------:R-:W-:Y:S01]  /*0a50*/  USHF.R.S32.HI UR5, URZ, 0x1f, UR32 ;  /* 0x0000001f3f057899 */ /* 0x000fe20008011420 */
[----:B------:R-:W-:Y:S02]  /*0a60*/  @UP0 ULDC.64 UR6, c[0x0][0x250] ;  /* 0x0000940000060ab9 */ /* 0x000fe40000000a00 */
[----:B------:R-:W-:-:S02]  /*0a70*/  @UP0 UIMAD.WIDE.U32 UR14, UR9, UR6, URZ ;  /* 0x00000006090e02a5 */ /* 0x000fc4000f8e003f */
[----:B------:R-:W-:Y:S02]  /*0a80*/  @UP0 UIMAD UR9, UR9, UR7, URZ ;  /* 0x00000007090902a4 */ /* 0x000fe4000f8e023f */
[----:B------:R-:W-:Y:S02]  /*0a90*/  @UP2 UIADD3 UR20, UR20, 0x1, URZ ;  /* 0x0000000114142890 */ /* 0x000fe4000fffe03f */
[----:B------:R-:W-:Y:S02]  /*0aa0*/  UISETP.NE.AND UP2, UPT, UR4, URZ, UPT ;  /* 0x0000003f0400728c */ /* 0x000fe4000bf45270 */
[----:B------:R-:W-:Y:S01]  /*0ab0*/  @!UP1 UIADD3 UR20, -UR20, URZ, URZ ;  /* 0x0000003f14149290 */ /* 0x000fe2000fffe13f */
[----:B------:R-:W-:Y:S01]  /*0ac0*/  @UP0 UMOV UR26, UR14 ;  /* 0x0000000e001a0c82 */ /* 0x000fe20008000000 */
[----:B------:R-:W-:-:S07]  /*0ad0*/  @UP0 UIADD3 UR23, UR15, UR9, URZ ;  /* 0x000000090f170290 */ /* 0x000fce000fffe03f */
[----:B------:R-:W-:-:S04]  /*0ae0*/  @!UP2 ULOP3.LUT UR20, URZ, UR4, URZ, 0x33, !UPT ;  /* 0x000000043f14a292 */ /* 0x000fc8000f8e333f */
        /* <DEDUP_REMOVED lines=15> */
.L_x_416:
[----:B------:R-:W1:Y:S01]  /*0be0*/  S2UR UR4, SR_CgaCtaId ;  /* 0x00000000000479c3 */ /* 0x000e620000008800 */
[----:B------:R-:W-:Y:S01]  /*0bf0*/  IADD3 R2, P0, R168, UR34, RZ ;  /* 0x00000022a8027c10 */ /* 0x000fe2000ff1e0ff */
[----:B------:R-:W-:Y:S01]  /*0c00*/  ULDC.64 UR8, c[0x0][0x258] ;  /* 0x0000960000087ab9 */ /* 0x000fe20000000a00 */
[----:B------:R-:W-:Y:S01]  /*0c10*/  IMAD.SHL.U32 R0, R0, 0x8, RZ ;  /* 0x0000000800007824 */ /* 0x000fe200078e00ff */
[----:B------:R-:W-:Y:S01]  /*0c20*/  UIMAD UR15, UR5, UR8, URZ ;  /* 0x00000008050f72a4 */ /* 0x000fe2000f8e023f */
[----:B------:R-:W-:Y:S01]  /*0c30*/  IADD3.X R3, R169, UR10, RZ, P0, !PT ;  /* 0x0000000aa9037c10 */ /* 0x000fe200087fe4ff */
[----:B------:R-:W-:Y:S01]  /*0c40*/  ULDC.64 UR10, c[0x0][0x260] ;  /* 0x00009800000a7ab9 */ /* 0x000fe20000000a00 */
[----:B------:R-:W-:Y:S01]  /*0c50*/  ISETP.GE.AND P0, PT, R240, UR16, PT ;  /* 0x00000010f0007c0c */ /* 0x000fe2000bf06270 */
[----:B------:R-:W-:Y:S01]  /*0c60*/  UIMAD UR15, UR32, UR9, UR15 ;  /* 0x00000009200f72a4 */ /* 0x000fe2000f8e020f */
[----:B------:R-:W-:Y:S01]  /*0c70*/  MOV R10, UR8 ;  /* 0x00000008000a7c02 */ /* 0x000fe20008000f00 */
[----:B------:R-:W-:Y:S01]  /*0c80*/  UMOV UR33, 0x400 ;  /* 0x0000040000217882 */ /* 0x000fe20000000000 */
[----:B------:R-:W-:Y:S01]  /*0c90*/  ULDC.64 UR8, c[0x0][0x268] ;  /* 0x00009a0000087ab9 */ /* 0x000fe20000000a00 */
[----:B------:R-:W-:Y:S01]  /*0ca0*/  UIMAD UR31, UR14, UR10, URZ ;  /* 0x0000000a0e1f72a4 */ /* 0x000fe2000f8e023f */
[----:B------:R-:W-:Y:S01]  /*0cb0*/  LOP3.LUT R230, R230, 0xfffffe00, R0, 0xf8, !PT ;  /* 0xfffffe00e6e67812 */ /* 0x000fe200078ef800 */
[----:B------:R-:W-:Y:S01]  /*0cc0*/  IMAD.WIDE.U32 R10, R10, UR32, R2 ;  /* 0x000000200a0a7c25 */ /* 0x000fe2000f8e0002 */
[----:B------:R-:W-:Y:S01]  /*0cd0*/  UIMAD UR14, UR14, UR8, URZ ;  /* 0x000000080e0e72a4 */ /* 0x000fe2000f8e023f */
[----:B------:R-:W-:Y:S01]  /*0ce0*/  BSSY B0, `(.L_x_417) ;  /* 0x000003c000007945 */ /* 0x000fe20003800000 */
[----:B------:R-:W-:Y:S01]  /*0cf0*/  UIMAD UR11, UR20, UR11, UR31 ;  /* 0x0000000b140b72a4 */ /* 0x000fe2000f8e021f */
[----:B------:R-:W-:Y:S01]  /*0d00*/  VIADD R17, R11, UR15 ;  /* 0x0000000f0b117c36 */ /* 0x000fe20008000000 */
[----:B------:R-:W-:Y:S01]  /*0d10*/  UIMAD UR31, UR20, UR9, UR14 ;  /* 0x00000009141f72a4 */ /* 0x000fe2000f8e020e */
[----:B------:R-:W-:Y:S01]  /*0d20*/  IMAD.WIDE R18, R18, 0x80, R240 ;  /* 0x0000008012127825 */ /* 0x000fe200078e02f0 */
[----:B------:R-:W-:-:S02]  /*0d30*/  IADD3 R233, R168, 0x40, RZ ;  /* 0x00000040a8e97810 */ /* 0x000fc40007ffe0ff */
[----:B------:R-:W-:Y:S01]  /*0d40*/  IADD3 R231, R168, 0xc0, RZ ;  /* 0x000000c0a8e77810 */ /* 0x000fe20007ffe0ff */
[----:B-1----:R-:W-:Y:S01]  /*0d50*/  ULEA UR4, UR4, UR33, 0x18 ;  /* 0x0000002104047291 */ /* 0x002fe2000f8ec03f */
[----:B------:R-:W-:Y:S01]  /*0d60*/  VIADD R13, R240, 0x20 ;  /* 0x00000020f00d7836 */ /* 0x000fe20000000000 */
[----:B------:R-:W-:Y:S01]  /*0d70*/  MOV R165, UR8 ;  /* 0x0000000800a57c02 */ /* 0x000fe20008000f00 */
[----:B------:R-:W-:Y:S02]  /*0d80*/  VIADD R232, R168, 0x80 ;  /* 0x00000080a8e87836 */ /* 0x000fe40000000000 */
[----:B------:R-:W-:Y:S01]  /*0d90*/  IMAD R7, R241, UR12, RZ ;  /* 0x0000000cf1077c24 */ /* 0x000fe2000f8e02ff */
[----:B------:R-:W-:Y:S01]  /*0da0*/  LEA R230, R230, UR4, 0x1 ;  /* 0x00000004e6e67c11 */ /* 0x000fe2000f8e08ff */
[----:B------:R-:W-:-:S04]  /*0db0*/  IMAD.WIDE.U32 R20, R240, UR12, R168 ;  /* 0x0000000cf0147c25 */ /* 0x000fc8000f8e00a8 */
        /* <DEDUP_REMOVED lines=46> */
.L_x_418:
[----:B------:R-:W-:Y:S05]  /*10a0*/  BSYNC B0 ;  /* 0x0000000000007941 */ /* 0x000fea0003800000 */
.L_x_417:
[----:B------:R-:W-:Y:S01]  /*10b0*/  ISETP.GE.AND P0, PT, R13, UR16, PT ;  /* 0x000000100d007c0c */ /* 0x000fe2000bf06270 */
[----:B------:R-:W-:Y:S01]  /*10c0*/  IMAD R0, R240, UR13, R7 ;  /* 0x0000000df0007c24 */ /* 0x000fe2000f8e0207 */
[----:B------:R-:W-:Y:S01]  /*10d0*/  IADD3 R236, P1, R20, UR24, RZ ;  /* 0x0000001814ec7c10 */ /* 0x000fe2000ff3e0ff */
[----:B------:R-:W-:Y:S01]  /*10e0*/  IMAD R7, R241, UR6, RZ ;  /* 0x00000006f1077c24 */ /* 0x000fe2000f8e02ff */
[----:B------:R-:W-:Y:S01]  /*10f0*/  BSSY B0, `(.L_x_419) ;  /* 0x0000034000007945 */ /* 0x000fe20003800000 */
[----:B------:R-:W-:Y:S01]  /*1100*/  IMAD.WIDE.U32 R14, R240, UR6, R168 ;  /* 0x00000006f00e7c25 */ /* 0x000fe2000f8e00a8 */
[----:B------:R-:W-:-:S03]  /*1110*/  IADD3.X R237, R21, UR22, R0, P1, !PT ;  /* 0x0000001615ed7c10 */ /* 0x000fc60008ffe400 */
[----:B------:R-:W-:-:S04]  /*1120*/  IMAD R7, R240, UR7, R7 ;  /* 0x00000007f0077c24 */ /* 0x000fc8000f8e0207 */
        /* <DEDUP_REMOVED lines=48> */
.L_x_420:
[----:B------:R-:W-:Y:S05]  /*1430*/  BSYNC B0 ;  /* 0x0000000000007941 */ /* 0x000fea0003800000 */
.L_x_419:
        /* <DEDUP_REMOVED lines=49> */
.L_x_422:
[----:B------:R-:W-:Y:S05]  /*1750*/  BSYNC B0 ;  /* 0x0000000000007941 */ /* 0x000fea0003800000 */
.L_x_421:
        /* <DEDUP_REMOVED lines=50> */
.L_x_424:
[----:B------:R-:W-:Y:S05]  /*1a80*/  BSYNC B0 ;  /* 0x0000000000007941 */ /* 0x000fea0003800000 */
.L_x_423:
[----:B------:R-:W-:Y:S01]  /*1a90*/  ULEA.HI.SX32 UR14, UR21, 0xffffffff, 0x1a ;  /* 0xffffffff150e7891 */ /* 0x000fe2000f8fd23f */
[----:B------:R-:W-:Y:S01]  /*1aa0*/  MOV R238, R236 ;  /* 0x000000ec00ee7202 */ /* 0x000fe20000000f00 */
[----:B------:R-:W-:Y:S01]  /*1ab0*/  USHF.L.U64.HI UR15, UR12, 0x6, UR13 ;  /* 0x000000060c0f7899 */ /* 0x000fe2000801020d */
[----:B------:R-:W-:Y:S01]  /*1ac0*/  VIADD R239, R237, UR11 ;  /* 0x0000000bedef7c36 */ /* 0x000fe20008000000 */
[----:B------:R-:W-:Y:S01]  /*1ad0*/  UIMAD UR33, UR14, -0x40, UR27 ;  /* 0xffffffc00e2178a4 */ /* 0x000fe2000f8e021b */
[----:B--23--:R-:W-:Y:S01]  /*1ae0*/  IMAD.U32 R5, RZ, RZ, UR10 ;  /* 0x0000000aff057e24 */ /* 0x00cfe2000f8e00ff */
[----:B------:R-:W-:Y:S01]  /*1af0*/  USHF.R.S32.HI UR36, URZ, 0x1f, UR14 ;  /* 0x0000001f3f247899 */ /* 0x000fe2000801140e */
[----:B------:R-:W-:Y:S01]  /*1b00*/  BSSY B0, `(.L_x_425) ;  /* 0x000002e000007945 */ /* 0x000fe20003800000 */
[----:B------:R-:W-:Y:S01]  /*1b10*/  UIMAD UR8, UR15, UR14, URZ ;  /* 0x0000000e0f0872a4 */ /* 0x000fe2000f8e023f */
[----:B------:R-:W-:Y:S01]  /*1b20*/  IMAD.WIDE.U32 R16, R5, UR14, R238 ;  /* 0x0000000e05107c25 */ /* 0x000fe2000f8e00ee */
[----:B------:R-:W-:-:S02]  /*1b30*/  ISETP.GE.AND P0, PT, R240, UR33, PT ;  /* 0x00000021f0007c0c */ /* 0x000fc4000bf06270 */
[----:B------:R-:W-:Y:S01]  /*1b40*/  UIMAD UR8, UR36, UR10, UR8 ;  /* 0x0000000a240872a4 */ /* 0x000fe2000f8e0208 */
[----:B------:R-:W-:-:S05]  /*1b50*/  ISETP.GE.AND P6, PT, R13, UR33, PT ;  /* 0x000000210d007c0c */ /* 0x000fca000bfc6270 */
[----:B------:R-:W-:-:S05]  /*1b60*/  IADD3 R0, R17, UR8, RZ ;  /* 0x0000000811007c10 */ /* 0x000fca000fffe0ff */
[----:B------:R-:W-:Y:S05]  /*1b70*/  @P0 BRA `(.L_x_426) ;  /* 0x0000000000980947 */ /* 0x000fea0003800000 */
[----:B------:R-:W-:Y:S02]  /*1b80*/  ULDC UR8, c[0x0][0x2d0] ;  /* 0x0000b40000087ab9 */ /* 0x000fe40000000800 */
[----:B------:R-:W-:Y:S02]  /*1b90*/  ISETP.GE.AND P5, PT, R168, UR8, PT ;  /* 0x00000008a8007c0c */ /* 0x000fe4000bfa6270 */
[----:B------:R-:W-:Y:S02]  /*1ba0*/  ISETP.GE.AND P4, PT, R233, UR8, PT ;  /* 0x00000008e9007c0c */ /* 0x000fe4000bf86270 */
[----:B------:R-:W-:-:S09]  /*1bb0*/  ISETP.GE.AND P2, PT, R232, UR8, PT ;  /* 0x00000008e8007c0c */ /* 0x000fd2000bf46270 */
[----:B------:R-:W2:Y:S01]  /*1bc0*/  @!P5 LDC.64 R10, c[0x0][0x218] ;  /* 0x00008600ff0adb82 */ /* 0x000ea20000000a00 */
        /* <DEDUP_REMOVED lines=33> */
.L_x_426:
[----:B------:R-:W-:Y:S05]  /*1de0*/  BSYNC B0 ;  /* 0x0000000000007941 */ /* 0x000fea0003800000 */
.L_x_425:
[----:B------:R-:W-:Y:S01]  /*1df0*/  USHF.L.U64.HI UR34, UR12, 0x5, UR13 ;  /* 0x000000050c227899 */ /* 0x000fe2000801020d */
[----:B------:R-:W-:Y:S01]  /*1e00*/  BSSY B0, `(.L_x_427) ;  /* 0x000002b000007945 */ /* 0x000fe20003800000 */
[----:B------:R-:W-:-:S03]  /*1e10*/  USHF.L.U32 UR35, UR12, 0x5, URZ ;  /* 0x000000050c237899 */ /* 0x000fc6000800063f */
[----:B------:R-:W-:Y:S09]  /*1e20*/  @P6 BRA `(.L_x_428) ;  /* 0x0000000000a06947 */ /* 0x000ff20003800000 */
[----:B------:R-:W-:Y:S01]  /*1e30*/  ULDC UR8, c[0x0][0x2d0] ;  /* 0x0000b40000087ab9 */ /* 0x000fe20000000800 */
[----:B------:R-:W-:Y:S02]  /*1e40*/  IADD3 R16, P0, R16, UR35, RZ ;  /* 0x0000002310107c10 */ /* 0x000fe4000ff1e0ff */
[----:B------:R-:W-:Y:S02]  /*1e50*/  ISETP.GE.AND P5, PT, R168, UR8, PT ;  /* 0x00000008a8007c0c */ /* 0x000fe4000bfa6270 */
[----:B------:R-:W-:Y:S02]  /*1e60*/  ISETP.GE.AND P4, PT, R233, UR8, PT ;  /* 0x00000008e9007c0c */ /* 0x000fe4000bf86270 */
[----:B------:R-:W-:Y:S02]  /*1e70*/  ISETP.GE.AND P2, PT, R232, UR8, PT ;  /* 0x00000008e8007c0c */ /* 0x000fe4000bf46270 */
[----:B------:R-:W-:-:S07]  /*1e80*/  IADD3.X R0, R0, UR34, RZ, P0, !PT ;  /* 0x0000002200007c10 */ /* 0x000fce00087fe4ff */
[----:B---3--:R-:W3:Y:S01]  /*1e90*/  @!P5 LDC.64 R10, c[0x0][0x218] ;  /* 0x00008600ff0adb82 */ /* 0x008ee20000000a00 */
[----:B------:R3:W-:Y:S07]  /*1ea0*/  @P5 STS.128 [R230+0x11000], RZ ;  /* 0x011000ffe6005388 */ /* 0x0007ee0000000c00 */
[----:B------:R-:W5:Y:S08]  /*1eb0*/  @!P4 LDC.64 R8, c[0x0][0x218] ;  /* 0x00008600ff08cb82 */ /* 0x000f700000000a00 */
[----:B-12-4-:R-:W1:Y:S01]  /*1ec0*/  @!P2 LDC.64 R2, c[0x0][0x218] ;  /* 0x00008600ff02ab82 */ /* 0x016e620000000a00 */
        /* <DEDUP_REMOVED lines=30> */
.L_x_428:
[----:B------:R-:W-:Y:S05]  /*20b0*/  BSYNC B0 ;  /* 0x0000000000007941 */ /* 0x000fea0003800000 */
.L_x_427:
        /* <DEDUP_REMOVED lines=10> */
[----:B--23--:R-:W-:Y:S01]  /*2160*/  LEA.HI R10, R84, R6, RZ, 0x4 ;  /* 0x00000006540a7211 */ /* 0x00cfe200078f20ff */
        /* <DEDUP_REMOVED lines=8> */
[----:B-1--4-:R-:W-:-:S05]  /*21f0*/  IMAD.U32 R2, RZ, RZ, UR12 ;  /* 0x0000000cff027e24 */ /* 0x012fca000f8e00ff */
[----:B------:R-:W-:-:S06]  /*2200*/  IMAD.U32 R3, RZ, RZ, UR13 ;  /* 0x0000000dff037e24 */ /* 0x000fcc000f8e00ff */
[----:B------:R1:W2:Y:S01]  /*2210*/  @P0 LDG.E R3, desc[UR28][R2.64] ;  /* 0x0000001c02030981 */ /* 0x0002a2000c1e1900 */
[----:B------:R-:W-:Y:S01]  /*2220*/  LOP3.LUT R8, R10, 0xfffffff0, RZ, 0xc0, !PT ;  /* 0xfffffff00a087812 */ /* 0x000fe200078ec0ff */
[----:B------:R-:W-:Y:S01]  /*2230*/  UIMAD.WIDE.U32 UR8, UR14, UR6, URZ ;  /* 0x000000060e0872a5 */ /* 0x000fe2000f8e003f */
[----:B------:R-:W-:Y:S01]  /*2240*/  SHF.R.S32.HI R4, RZ, 0x4, R10 ;  /* 0x00000004ff047819 */ /* 0x000fe2000001140a */
[----:B------:R-:W-:Y:S01]  /*2250*/  BSSY B0, `(.L_x_429) ;  /* 0x000005b000007945 */ /* 0x000fe20003800000 */
[----:B------:R-:W-:Y:S01]  /*2260*/  BAR.SYNC.DEFER_BLOCKING 0x0 ;  /* 0x0000000000007b1d */ /* 0x000fe20000010000 */
[----:B------:R-:W-:Y:S01]  /*2270*/  IMAD.IADD R8, R6, 0x1, -R8 ;  /* 0x0000000106087824 */ /* 0x000fe200078e0a08 */
[----:B------:R-:W-:Y:S02]  /*2280*/  LEA.HI R10, R10, R4, RZ, 0x1 ;  /* 0x000000040a0a7211 */ /* 0x000fe400078f08ff */
[----:B------:R-:W-:Y:S02]  /*2290*/  ISETP.GE.AND P2, PT, R240, UR33, PT ;  /* 0x00000021f0007c0c */ /* 0x000fe4000bf46270 */
[----:B------:R-:W-:-:S02]  /*22a0*/  SHF.R.S32.HI R9, RZ, 0x1f, R8 ;  /* 0x0000001fff097819 */ /* 0x000fc40000011408 */
[----:B------:R-:W-:Y:S02]  /*22b0*/  LOP3.LUT R10, R10, 0xfffffffe, RZ, 0xc0, !PT ;  /* 0xfffffffe0a0a7812 */ /* 0x000fe400078ec0ff */
[----:B------:R-:W-:Y:S02]  /*22c0*/  LEA.HI R9, R9, R8, RZ, 0x3 ;  /* 0x0000000809097211 */ /* 0x000fe400078f18ff */
[----:B------:R-:W-:Y:S01]  /*22d0*/  IADD3 R234, P1, R14, UR26, RZ ;  /* 0x0000001a0eea7c10 */ /* 0x000fe2000ff3e0ff */
[----:B------:R-:W-:Y:S01]  /*22e0*/  IMAD.IADD R10, R4, 0x1, -R10 ;  /* 0x00000001040a7824 */ /* 0x000fe200078e0a0a */
[C---:B------:R-:W-:Y:S01]  /*22f0*/  LOP3.LUT R0, R9.reuse, 0xfffffff8, RZ, 0xc0, !PT ;  /* 0xfffffff809007812 */ /* 0x040fe200078ec0ff */
[----:B------:R-:W-:Y:S01]  /*2300*/  IMAD.SHL.U32 R9, R9, 0x40, RZ ;  /* 0x0000004009097824 */ /* 0x000fe200078e00ff */
[----:B------:R-:W-:Y:S02]  /*2310*/  IADD3.X R235, R15, UR23, R7, P1, !PT ;  /* 0x000000170feb7c10 */ /* 0x000fe40008ffe407 */
[----:B------:R-:W-:Y:S01]  /*2320*/  LEA.HI R84, R84, R6, RZ, 0x5 ;  /* 0x0000000654547211 */ /* 0x000fe200078f28ff */
[----:B------:R-:W-:Y:S01]  /*2330*/  IMAD.IADD R0, R8, 0x1, -R0 ;  /* 0x0000000108007824 */ /* 0x000fe200078e0a00 */
[----:B------:R-:W-:Y:S01]  /*2340*/  ISETP.GE.AND P6, PT, R13, UR33, PT ;  /* 0x000000210d007c0c */ /* 0x000fe2000bfc6270 */
[----:B-1----:R-:W-:Y:S01]  /*2350*/  IMAD.SHL.U32 R2, R12, 0x40, RZ ;  /* 0x000000400c027824 */ /* 0x002fe200078e00ff */
[----:B------:R-:W-:Y:S01]  /*2360*/  SHF.R.S32.HI R7, RZ, 0x5, R84 ;  /* 0x00000005ff077819 */ /* 0x000fe20000011454 */
[----:B------:R-:W-:Y:S01]  /*2370*/  IMAD.SHL.U32 R4, R0, 0x40, RZ ;  /* 0x0000004000047824 */ /* 0x000fe200078e00ff */
[----:B------:R1:W-:Y:S01]  /*2380*/  @P2 STS.128 [R230+0x18000], RZ ;  /* 0x018000ffe6002388 */ /* 0x0003e20000000c00 */
[----:B------:R-:W-:Y:S01]  /*2390*/  IMAD.SHL.U32 R8, R10, 0x8, RZ ;  /* 0x000000080a087824 */ /* 0x000fe200078e00ff */
[----:B------:R-:W-:Y:S01]  /*23a0*/  LOP3.LUT R2, R2, 0x1c0, RZ, 0xc0, !PT ;  /* 0x000001c002027812 */ /* 0x000fe200078ec0ff */
[----:B------:R-:W-:Y:S01]  /*23b0*/  IMAD.WIDE.U32 R234, R165, UR20, R234 ;  /* 0x00000014a5ea7c25 */ /* 0x000fe2000f8e00ea */
[----:B------:R-:W-:Y:S01]  /*23c0*/  LOP3.LUT R4, R4, 0x1c0, RZ, 0xc0, !PT ;  /* 0x000001c004047812 */ /* 0x000fe200078ec0ff */
[----:B------:R1:W-:Y:S01]  /*23d0*/  @P2 STS.128 [R230+0x1a000], RZ ;  /* 0x01a000ffe6002388 */ /* 0x0003e20000000c00 */
[----:B------:R-:W-:Y:S01]  /*23e0*/  LOP3.LUT R221, R2, 0x8, R221, 0xf8, !PT ;  /* 0x0000000802dd7812 */ /* 0x000fe200078ef8dd */
[----:B------:R-:W-:Y:S01]  /*23f0*/  VIADD R223, R235, UR31 ;  /* 0x0000001febdf7c36 */ /* 0x000fe20008000000 */
[----:B------:R-:W-:Y:S01]  /*2400*/  SHF.R.U32.HI R2, RZ, 0x3, R2 ;  /* 0x00000003ff027819 */ /* 0x000fe20000011602 */
[----:B------:R1:W-:Y:S01]  /*2410*/  @P2 STS.128 [R230+0x1c000], RZ ;  /* 0x01c000ffe6002388 */ /* 0x0003e20000000c00 */
[----:B------:R-:W-:-:S02]  /*2420*/  LOP3.LUT R8, R4, 0x8, R8, 0xf8, !PT ;  /* 0x0000000804087812 */ /* 0x000fc400078ef808 */
[----:B------:R-:W-:Y:S01]  /*2430*/  LOP3.LUT R221, R221, R2, RZ, 0x3c, !PT ;  /* 0x00000002dddd7212 */ /* 0x000fe200078e3cff */
[----:B------:R1:W-:Y:S01]  /*2440*/  @P2 STS.128 [R230+0x1e000], RZ ;  /* 0x01e000ffe6002388 */ /* 0x0003e20000000c00 */
[----:B------:R-:W2:Y:S01]  /*2450*/  @P0 MUFU.RCP R2, UR5 ;  /* 0x0000000500020d08 */ /* 0x000ea20008001000 */
[----:B------:R-:W-:Y:S01]  /*2460*/  SHF.R.U32.HI R4, RZ, 0x3, R4 ;  /* 0x00000003ff047819 */ /* 0x000fe20000011604 */
[----:B------:R-:W-:Y:S01]  /*2470*/  UIMAD UR5, UR36, UR6, URZ ;  /* 0x00000006240572a4 */ /* 0x000fe2000f8e023f */
[----:B------:R-:W-:Y:S02]  /*2480*/  IMAD R221, R10, 0x200, R221 ;  /* 0x000002000add7824 */ /* 0x000fe400078e02dd */
[----:B------:R-:W-:Y:S01]  /*2490*/  LOP3.LUT R4, R8, R4, RZ, 0x3c, !PT ;  /* 0x0000000408047212 */ /* 0x000fe200078e3cff */
[----:B------:R-:W-:Y:S01]  /*24a0*/  IMAD.U32 R8, RZ, RZ, UR8 ;  /* 0x00000008ff087e24 */ /* 0x000fe2000f8e00ff */
[----:B------:R-:W-:Y:S01]  /*24b0*/  UIMAD UR5, UR14, UR7, UR5 ;  /* 0x000000070e0572a4 */ /* 0x000fe2000f8e0205 */
[----:B------:R-:W-:-:S02]  /*24c0*/  LEA R221, R221, UR4, 0x1 ;  /* 0x00000004dddd7c11 */ /* 0x000fc4000f8e08ff */
[----:B------:R-:W-:Y:S01]  /*24d0*/  LOP3.LUT R4, R4, 0xfffffe00, R9, 0xf8, !PT ;  /* 0xfffffe0004047812 */ /* 0x000fe200078ef809 */
[----:B------:R-:W-:Y:S01]  /*24e0*/  UIADD3 UR5, UR9, UR5, URZ ;  /* 0x0000000509057290 */ /* 0x000fe2000fffe03f */
[----:B------:R-:W-:Y:S01]  /*24f0*/  LEA R14, P1, R8, R234, 0x6 ;  /* 0x000000ea080e7211 */ /* 0x000fe200078230ff */
[----:B------:R-:W-:Y:S02]  /*2500*/  IMAD.U32 R9, RZ, RZ, UR9 ;  /* 0x00000009ff097e24 */ /* 0x000fe4000f8e00ff */
[----:B------:R-:W-:-:S05]  /*2510*/  IMAD R222, R7, 0x400, R4 ;  /* 0x0000040007de7824 */ /* 0x000fca00078e0204 */
[----:B------:R-:W-:Y:S01]  /*2520*/  LEA R222, R222, UR4, 0x1 ;  /* 0x00000004dede7c11 */ /* 0x000fe2000f8e08ff */
        /* <DEDUP_REMOVED lines=11> */
[----:B------:R-:W1:Y:S01]  /*25e0*/  @!P5 LDC.64 R10, c[0x0][0x220] ;  /* 0x00008800ff0adb82 */ /* 0x000e620000000a00 */
[----:B------:R2:W-:Y:S07]  /*25f0*/  @P5 STS.128 [R230+0x18000], RZ ;  /* 0x018000ffe6005388 */ /* 0x0005ee0000000c00 */
[----:B------:R-:W3:Y:S08]  /*2600*/  @!P4 LDC.64 R8, c[0x0][0x220] ;  /* 0x00008800ff08cb82 */ /* 0x000ef00000000a00 */
[----:B------:R-:W4:Y:S01]  /*2610*/  @!P2 LDC.64 R2, c[0x0][0x220] ;  /* 0x00008800ff02ab82 */ /* 0x000f220000000a00 */
[----:B-1----:R-:W-:-:S04]  /*2620*/  @!P5 LEA R10, P0, R14, R10, 0x1 ;  /* 0x0000000a0e0ad211 */ /* 0x002fc800078008ff */
[C-C-:B------:R-:W-:Y:S02]  /*2630*/  @!P5 LEA.HI.X R11, R14.reuse, R11, R13.reuse, 0x1, P0 ;  /* 0x0000000b0e0bd211 */ /* 0x140fe400000f0c0d */
        /* <DEDUP_REMOVED lines=28> */
.L_x_430:
[----:B------:R-:W-:Y:S05]  /*2800*/  BSYNC B0 ;  /* 0x0000000000007941 */ /* 0x000fea0003800000 */
.L_x_429:
        /* <DEDUP_REMOVED lines=15> */
[----:B--2---:R-:W2:Y:S01]  /*2900*/  @!P5 LDC.64 R10, c[0x0][0x220] ;  /* 0x00008800ff0adb82 */ /* 0x004ea20000000a00 */
        /* <DEDUP_REMOVED lines=33> */
.L_x_432:
[----:B------:R-:W-:Y:S05]  /*2b20*/  BSYNC B0 ;  /* 0x0000000000007941 */ /* 0x000fea0003800000 */
.L_x_431:
        /* <DEDUP_REMOVED lines=227> */
[C---:B------:R-:W-:Y:S06]  /*3960*/  HMMA.16816.F32 R64, R76.reuse, R72, R64 ;  /* 0x000000484c40723c */ /* 0x040fec0000001840 */
        /* <DEDUP_REMOVED lines=12> */
[C---:B------:R-:W-:Y:S01]  /*3a30*/  HMMA.16816.F32 R60, R48.reuse, R38, R60 ;  /* 0x00000026303c723c */ /* 0x040fe2000000183c */
        /* <DEDUP_REMOVED lines=9> */
[----:B------:R-:W-:Y:S01]  /*3ad0*/  ISETP.GE.AND P2, PT, R6, UR27, PT ;  /* 0x0000001b06007c0c */ /* 0x000fe2000bf46270 */
[C---:B------:R-:W-:Y:S01]  /*3ae0*/  IMAD.IADD R38, R7.reuse, 0x1, -R32 ;  /* 0x0000000107267824 */ /* 0x040fe200078e0a20 */
[----:B------:R-:W-:Y:S01]  /*3af0*/  ISETP.GE.AND P3, PT, R32, UR27, PT ;  /* 0x0000001b20007c0c */ /* 0x000fe2000bf66270 */
[----:B------:R-:W-:Y:S01]  /*3b00*/  IMAD.IADD R36, R7, 0x1, -R3 ;  /* 0x0000000107247824 */ /* 0x000fe200078e0a03 */
[----:B------:R-:W-:Y:S01]  /*3b10*/  HMMA.16816.F32 R16, R48, R42, R16 ;  /* 0x0000002a3010723c */ /* 0x000fe20000001810 */
[----:B------:R-:W-:Y:S01]  /*3b20*/  ISETP.GE.AND P6, PT, R3, UR27, PT ;  /* 0x0000001b03007c0c */ /* 0x000fe2000bfc6270 */
[C---:B------:R-:W-:Y:S01]  /*3b30*/  VIADD R39, R6.reuse, 0x29 ;  /* 0x0000002906277836 */ /* 0x040fe20000000000 */
[----:B------:R-:W-:Y:S01]  /*3b40*/  IABS R38, R38 ;  /* 0x0000002600267213 */ /* 0x000fe20000000000 */
[C---:B------:R-:W-:Y:S01]  /*3b50*/  VIADD R40, R6.reuse, 0x39 ;  /* 0x0000003906287836 */ /* 0x040fe20000000000 */
[----:B------:R-:W-:Y:S01]  /*3b60*/  IABS R36, R36 ;  /* 0x0000002400247213 */ /* 0x000fe20000000000 */
[----:B--2---:R-:W-:Y:S01]  /*3b70*/  HMMA.16816.F32 R60, R8, R26, R60 ;  /* 0x0000001a083c723c */ /* 0x004fe2000000183c */
[----:B------:R-:W-:Y:S01]  /*3b80*/  I2FP.F32.S32 R38, R38 ;  /* 0x0000002600267245 */ /* 0x000fe20000201400 */
[----:B------:R-:W-:Y:S01]  /*3b90*/  VIADD R42, R6, 0x38 ;  /* 0x00000038062a7836 */ /* 0x000fe20000000000 */
[----:B------:R-:W-:-:S03]  /*3ba0*/  I2FP.F32.S32 R36, R36 ;  /* 0x0000002400247245 */ /* 0x000fc60000201400 */
[C---:B------:R-:W-:Y:S01]  /*3bb0*/  HMMA.16816.F32 R64, R8.reuse, R24, R64 ;  /* 0x000000180840723c */ /* 0x040fe20000001840 */
[----:B------:R-:W-:Y:S02]  /*3bc0*/  VIADD R26, R6, 0x1 ;  /* 0x00000001061a7836 */ /* 0x000fe40000000000 */
[----:B------:R-:W-:Y:S01]  /*3bd0*/  FFMA.FTZ R36, R36, -UR5, R45 ;  /* 0x8000000524247c23 */ /* 0x000fe2000801002d */
[----:B------:R-:W-:Y:S02]  /*3be0*/  VIADD R27, R6, 0x19 ;  /* 0x00000019061b7836 */ /* 0x000fe40000000000 */
[C---:B------:R-:W-:Y:S01]  /*3bf0*/  IMAD.IADD R33, R7.reuse, 0x1, -R26 ;  /* 0x0000000107217824 */ /* 0x040fe200078e0a1a */
[C---:B----4-:R-:W-:Y:S01]  /*3c00*/  HMMA.16816.F32 R20, R8.reuse, R52, R20 ;  /* 0x000000340814723c */ /* 0x050fe20000001814 */
[C---:B------:R-:W-:Y:S01]  /*3c10*/  IMAD.IADD R24, R7.reuse, 0x1, -R6 ;  /* 0x0000000107187824 */ /* 0x040fe200078e0a06 */
[----:B------:R-:W-:Y:S01]  /*3c20*/  ISETP.GE.AND P1, PT, R26, UR27, PT ;  /* 0x0000001b1a007c0c */ /* 0x000fe2000bf26270 */
[C---:B------:R-:W-:Y:S01]  /*3c30*/  VIADD R25, R6.reuse, 0x8 ;  /* 0x0000000806197836 */ /* 0x040fe20000000000 */
[----:B------:R-:W-:Y:S01]  /*3c40*/  IABS R33, R33 ;  /* 0x0000002100217213 */ /* 0x000fe20000000000 */
[----:B------:R-:W-:Y:S01]  /*3c50*/  VIADD R45, R6, 0x30 ;  /* 0x00000030062d7836 */ /* 0x000fe20000000000 */
[----:B------:R-:W-:Y:S01]  /*3c60*/  IABS R24, R24 ;  /* 0x0000001800187213 */ /* 0x000fe20000000000 */
[----:B------:R-:W-:Y:S01]  /*3c70*/  HMMA.16816.F32 R16, R8, R54, R16 ;  /* 0x000000360810723c */ /* 0x000fe20000001810 */
[----:B------:R-:W-:Y:S01]  /*3c80*/  I2FP.F32.S32 R33, R33 ;  /* 0x0000002100217245 */ /* 0x000fe20000201400 */
[----:B------:R-:W-:Y:S01]  /*3c90*/  IMAD.IADD R37, R7, 0x1, -R25 ;  /* 0x0000000107257824 */ /* 0x000fe200078e0a19 */
[----:B------:R-:W-:Y:S01]  /*3ca0*/  I2FP.F32.S32 R24, R24 ;  /* 0x0000001800187245 */ /* 0x000fe20000201400 */
[----:B------:R-:W-:Y:S01]  /*3cb0*/  BAR.SYNC.DEFER_BLOCKING 0x0 ;  /* 0x0000000000007b1d */ /* 0x000fe20000010000 */
[----:B------:R-:W-:Y:S01]  /*3cc0*/  ISETP.GE.AND P0, PT, R25, UR27, PT ;  /* 0x0000001b19007c0c */ /* 0x000fe2000bf06270 */
[----:B------:R-:W-:Y:S01]  /*3cd0*/  HMMA.16816.F32 R68, R48, R34, R68 ;  /* 0x000000223044723c */ /* 0x000fe20000001844 */
[----:B------:R-:W-:Y:S01]  /*3ce0*/  FFMA.FTZ R33, R33, -UR5, R29 ;  /* 0x8000000521217c23 */ /* 0x000fe2000801001d */
[----:B------:R-:W-:Y:S01]  /*3cf0*/  IMAD.IADD R29, R7, 0x1, -R27 ;  /* 0x00000001071d7824 */ /* 0x000fe200078e0a1b */
[----:B------:R-:W-:-:S02]  /*3d00*/  IABS R37, R37 ;  /* 0x0000002500257213 */ /* 0x000fc40000000000 */
[----:B------:R-:W-:Y:S01]  /*3d10*/  FSEL R36, R36, -INF , !P6 ;  /* 0xff80000024247808 */ /* 0x000fe20007000000 */
[----:B-1----:R-:W-:Y:S01]  /*3d20*/  HMMA.16816.F32 R56, R8, R12, R56 ;  /* 0x0000000c0838723c */ /* 0x002fe20000001838 */
[C---:B------:R-:W-:Y:S01]  /*3d30*/  VIADD R35, R6.reuse, 0x10 ;  /* 0x0000001006237836 */ /* 0x040fe20000000000 */
[----:B------:R-:W-:Y:S01]  /*3d40*/  IABS R29, R29 ;  /* 0x0000001d001d7213 */ /* 0x000fe20000000000 */
[----:B------:R-:W-:Y:S01]  /*3d50*/  VIADD R34, R6, 0x11 ;  /* 0x0000001106227836 */ /* 0x000fe20000000000 */
[----:B------:R-:W-:Y:S02]  /*3d60*/  I2FP.F32.S32 R37, R37 ;  /* 0x0000002500257245 */ /* 0x000fe40000201400 */
[----:B------:R-:W-:Y:S01]  /*3d70*/  I2FP.F32.S32 R29, R29 ;  /* 0x0000001d001d7245 */ /* 0x000fe20000201400 */
[----:B------:R-:W-:Y:S01]  /*3d80*/  FFMA.FTZ R13, R24, -UR5, R28 ;  /* 0x80000005180d7c23 */ /* 0x000fe2000801001c */
[----:B------:R-:W-:Y:S01]  /*3d90*/  IMAD.IADD R12, R7, 0x1, -R35 ;  /* 0x00000001070c7824 */ /* 0x000fe200078e0a23 */
[----:B------:R-:W-:Y:S01]  /*3da0*/  ISETP.GE.AND P5, PT, R35, UR27, PT ;  /* 0x0000001b23007c0c */ /* 0x000fe2000bfa6270 */
[C---:B------:R-:W-:Y:S01]  /*3db0*/  IMAD.IADD R28, R7.reuse, 0x1, -R34 ;  /* 0x00000001071c7824 */ /* 0x040fe200078e0a22 */
[----:B------:R-:W-:Y:S01]  /*3dc0*/  ISETP.GE.AND P4, PT, R34, UR27, PT ;  /* 0x0000001b22007c0c */ /* 0x000fe2000bf86270 */
[----:B------:R-:W-:Y:S01]  /*3dd0*/  VIADD R24, R7, 0x8 ;  /* 0x0000000807187836 */ /* 0x000fe20000000000 */
[----:B------:R-:W-:Y:S01]  /*3de0*/  IABS R12, R12 ;  /* 0x0000000c000c7213 */ /* 0x000fe20000000000 */
[----:B------:R-:W-:Y:S01]  /*3df0*/  FFMA.FTZ R37, R37, -UR5, R44 ;  /* 0x8000000525257c23 */ /* 0x000fe2000801002c */
[----:B------:R-:W-:Y:S01]  /*3e00*/  IABS R28, R28 ;  /* 0x0000001c001c7213 */ /* 0x000fe20000000000 */
[C---:B------:R-:W-:Y:S01]  /*3e10*/  IMAD.IADD R26, R24.reuse, 0x1, -R26 ;  /* 0x00000001181a7824 */ /* 0x040fe200078e0a1a */
[----:B------:R-:W-:Y:S01]  /*3e20*/  I2FP.F32.S32 R12, R12 ;  /* 0x0000000c000c7245 */ /* 0x000fe20000201400 */
[C---:B------:R-:W-:Y:S01]  /*3e30*/  IMAD.IADD R25, R24.reuse, 0x1, -R25 ;  /* 0x0000000118197824 */ /* 0x040fe200078e0a19 */
[----:B------:R-:W-:Y:S01]  /*3e40*/  I2FP.F32.S32 R28, R28 ;  /* 0x0000001c001c7245 */ /* 0x000fe20000201400 */
[----:B------:R-:W-:Y:S01]  /*3e50*/  IMAD.IADD R35, R24, 0x1, -R35 ;  /* 0x0000000118237824 */ /* 0x000fe200078e0a23 */
[----:B------:R-:W-:Y:S01]  /*3e60*/  IABS R26, R26 ;  /* 0x0000001a001a7213 */ /* 0x000fe20000000000 */
[----:B------:R-:W-:Y:S01]  /*3e70*/  FFMA.FTZ R12, R12, -UR5, R20 ;  /* 0x800000050c0c7c23 */ /* 0x000fe20008010014 */
[----:B------:R-:W-:Y:S01]  /*3e80*/  FFMA.FTZ R20, R38, -UR5, R16 ;  /* 0x8000000526147c23 */ /* 0x000fe20008010010 */
[----:B------:R-:W-:Y:S01]  /*3e90*/  FFMA.FTZ R21, R28, -UR5, R21 ;  /* 0x800000051c157c23 */ /* 0x000fe20008010015 */
[----:B------:R-:W-:-:S02]  /*3ea0*/  IMAD.IADD R28, R24, 0x1, -R6 ;  /* 0x00000001181c7824 */ /* 0x000fc400078e0a06 */
[----:B------:R-:W-:Y:S01]  /*3eb0*/  FFMA.FTZ R16, R29, -UR5, R17 ;  /* 0x800000051d107c23 */ /* 0x000fe20008010011 */
[----:B------:R-:W-:Y:S01]  /*3ec0*/  VIADD R17, R6, 0x20 ;  /* 0x0000002006117836 */ /* 0x000fe20000000000 */
[----:B------:R-:W-:Y:S01]  /*3ed0*/  I2FP.F32.S32 R26, R26 ;  /* 0x0000001a001a7245 */ /* 0x000fe20000201400 */
[C---:B------:R-:W-:Y:S01]  /*3ee0*/  IMAD.IADD R29, R24.reuse, 0x1, -R3 ;  /* 0x00000001181d7824 */ /* 0x040fe200078e0a03 */
[----:B------:R-:W-:Y:S01]  /*3ef0*/  IABS R28, R28 ;  /* 0x0000001c001c7213 */ /* 0x000fe20000000000 */
[----:B------:R-:W-:Y:S01]  /*3f00*/  IMAD.IADD R38, R7, 0x1, -R17 ;  /* 0x0000000107267824 */ /* 0x000fe200078e0a11 */
[----:B------:R-:W-:Y:S01]  /*3f10*/  IABS R25, R25 ;  /* 0x0000001900197213 */ /* 0x000fe20000000000 */
[----:B------:R-:W-:Y:S01]  /*3f20*/  IMAD.IADD R32, R24, 0x1, -R32 ;  /* 0x0000000118207824 */ /* 0x000fe200078e0a20 */
[----:B------:R-:W-:Y:S01]  /*3f30*/  I2FP.F32.S32 R28, R28 ;  /* 0x0000001c001c7245 */ /* 0x000fe20000201400 */
[----:B------:R-:W-:Y:S01]  /*3f40*/  FFMA.FTZ R26, R26, -UR5, R31 ;  /* 0x800000051a1a7c23 */ /* 0x000fe2000801001f */
[----:B------:R-:W-:Y:S01]  /*3f50*/  IABS R3, R38 ;  /* 0x0000002600037213 */ /* 0x000fe20000000000 */
[----:B------:R-:W-:Y:S01]  /*3f60*/  IMAD.IADD R34, R24, 0x1, -R34 ;  /* 0x0000000118227824 */ /* 0x000fe200078e0a22 */
[----:B------:R-:W-:Y:S01]  /*3f70*/  IABS R29, R29 ;  /* 0x0000001d001d7213 */ /* 0x000fe20000000000 */
[----:B------:R-:W-:Y:S01]  /*3f80*/  FFMA.FTZ R30, R28, -UR5, R30 ;  /* 0x800000051c1e7c23 */ /* 0x000fe2000801001e */
[----:B------:R-:W-:Y:S01]  /*3f90*/  I2FP.F32.S32 R3, R3 ;  /* 0x0000000300037245 */ /* 0x000fe20000201400 */
[----:B------:R-:W-:Y:S01]  /*3fa0*/  HMMA.16816.F32 R68, R8, R14, R68 ;  /* 0x0000000e0844723c */ /* 0x000fe20000001844 */
[----:B------:R-:W-:Y:S01]  /*3fb0*/  I2FP.F32.S32 R38, R25 ;  /* 0x0000001900267245 */ /* 0x000fe20000201400 */
[----:B------:R-:W-:Y:S01]  /*3fc0*/  VIADD R44, R6, 0x31 ;  /* 0x00000031062c7836 */ /* 0x000fe20000000000 */
[----:B------:R-:W-:Y:S01]  /*3fd0*/  IABS R35, R35 ;  /* 0x0000002300237213 */ /* 0x000fe20000000000 */
[----:B------:R-:W-:Y:S01]  /*3fe0*/  FFMA.FTZ R64, R3, -UR5, R64 ;  /* 0x8000000503407c23 */ /* 0x000fe20008010040 */
[----:B------:R-:W-:-:S02]  /*3ff0*/  IABS R32, R32 ;  /* 0x0000002000207213 */ /* 0x000fc40000000000 */
[----:B------:R-:W-:Y:S02]  /*4000*/  FSEL R31, R30, -INF , !P2 ;  /* 0xff8000001e1f7808 */ /* 0x000fe40005000000 */
[----:B------:R-:W-:Y:S02]  /*4010*/  FSEL R33, R33, -INF , !P1 ;  /* 0xff80000021217808 */ /* 0x000fe40004800000 */
[----:B------:R-:W-:Y:S01]  /*4020*/  FSEL R30, R26, -INF , !P1 ;  /* 0xff8000001a1e7808 */ /* 0x000fe20004800000 */
[----:B------:R-:W-:Y:S01]  /*4030*/  IMAD.IADD R26, R7, 0x1, -R39 ;  /* 0x00000001071a7824 */ /* 0x000fe200078e0a27 */
[----:B------:R-:W-:Y:S01]  /*4040*/  I2FP.F32.S32 R25, R29 ;  /* 0x0000001d00197245 */ /* 0x000fe20000201400 */
[----:B------:R-:W-:Y:S01]  /*4050*/  FFMA.FTZ R29, R38, -UR5, R46 ;  /* 0x80000005261d7c23 */ /* 0x000fe2000801002e */
[----:B------:R-:W-:Y:S01]  /*4060*/  FSEL R3, R13, -INF , !P2 ;  /* 0xff8000000d037808 */ /* 0x000fe20005000000 */
[----:B------:R-:W-:Y:S01]  /*4070*/  IMAD.IADD R38, R7, 0x1, -R40 ;  /* 0x0000000107267824 */ /* 0x000fe200078e0a28 */
[----:B------:R-:W-:Y:S01]  /*4080*/  ISETP.GE.AND P1, PT, R17, UR27, PT ;  /* 0x0000001b11007c0c */ /* 0x000fe2000bf26270 */
[C---:B------:R-:W-:Y:S01]  /*4090*/  IMAD.IADD R17, R24.reuse, 0x1, -R17 ;  /* 0x0000000118117824 */ /* 0x040fe200078e0a11 */
[----:B------:R-:W-:Y:S01]  /*40a0*/  ISETP.GE.AND P2, PT, R27, UR27, PT ;  /* 0x0000001b1b007c0c */ /* 0x000fe2000bf46270 */
[----:B------:R-:W-:Y:S01]  /*40b0*/  IMAD.IADD R27, R24, 0x1, -R27 ;  /* 0x00000001181b7824 */ /* 0x000fe200078e0a1b */
        /* <DEDUP_REMOVED lines=8> */
[----:B------:R-:W-:Y:S01]  /*4140*/  I2FP.F32.S32 R34, R34 ;  /* 0x0000002200227245 */ /* 0x000fe20000201400 */
[----:B------:R-:W-:Y:S01]  /*4150*/  IMAD.IADD R32, R7, 0x1, -R35 ;  /* 0x0000000107207824 */ /* 0x000fe200078e0a23 */
[----:B------:R-:W-:Y:S01]  /*4160*/  FSEL R37, R37, -INF , !P0 ;  /* 0xff80000025257808 */ /* 0x000fe20004000000 */
[----:B------:R-:W-:Y:S01]  /*4170*/  IMAD.IADD R22, R7, 0x1, -R42 ;  /* 0x0000000107167824 */ /* 0x000fe200078e0a2a */
[----:B------:R-:W-:-:S02]  /*4180*/  FSEL R29, R29, -INF , !P0 ;  /* 0xff8000001d1d7808 */ /* 0x000fc40004000000 */
[----:B------:R-:W-:Y:S02]  /*4190*/  IABS R27, R27 ;  /* 0x0000001b001b7213 */ /* 0x000fe40000000000 */
[----:B------:R-:W-:Y:S01]  /*41a0*/  ISETP.GE.AND P0, PT, R35, UR27, PT ;  /* 0x0000001b23007c0c */ /* 0x000fe2000bf06270 */
[----:B------:R-:W-:Y:S01]  /*41b0*/  IMAD.IADD R35, R24, 0x1, -R35 ;  /* 0x0000000118237824 */ /* 0x000fe200078e0a23 */
[----:B------:R-:W-:Y:S01]  /*41c0*/  I2FP.F32.S32 R25, R17 ;  /* 0x0000001100197245 */ /* 0x000fe20000201400 */
[----:B------:R-:W-:Y:S01]  /*41d0*/  FFMA.FTZ R17, R34, -UR5, R23 ;  /* 0x8000000522117c23 */ /* 0x000fe20008010017 */
[----:B------:R-:W-:Y:S01]  /*41e0*/  I2FP.F32.S32 R27, R27 ;  /* 0x0000001b001b7245 */ /* 0x000fe20000201400 */
[----:B------:R-:W-:Y:S01]  /*41f0*/  VIADD R34, R6, 0x28 ;  /* 0x0000002806227836 */ /* 0x000fe20000000000 */
[----:B------:R-:W-:Y:S01]  /*4200*/  IABS R32, R32 ;  /* 0x0000002000207213 */ /* 0x000fe20000000000 */
[----:B------:R-:W-:Y:S01]  /*4210*/  FFMA.FTZ R66, R25, -UR5, R66 ;  /* 0x8000000519427c23 */ /* 0x000fe20008010042 */
[----:B------:R-:W-:Y:S01]  /*4220*/  IABS R35, R35 ;  /* 0x0000002300237213 */ /* 0x000fe20000000000 */
[----:B------:R-:W-:Y:S01]  /*4230*/  FFMA.FTZ R41, R27, -UR5, R19 ;  /* 0x800000051b297c23 */ /* 0x000fe20008010013 */
[----:B------:R-:W-:Y:S01]  /*4240*/  FSEL R28, R28, -INF , !P6 ;  /* 0xff8000001c1c7808 */ /* 0x000fe20007000000 */
[C-C-:B------:R-:W-:Y:S01]  /*4250*/  IMAD.IADD R27, R7.reuse, 0x1, -R34.reuse ;  /* 0x00000001071b7824 */ /* 0x140fe200078e0a22 */
[----:B------:R-:W-:Y:S01]  /*4260*/  ISETP.GE.AND P6, PT, R34, UR27, PT ;  /* 0x0000001b22007c0c */ /* 0x000fe2000bfc6270 */
[----:B------:R-:W-:Y:S01]  /*4270*/  IMAD.IADD R34, R24, 0x1, -R34 ;  /* 0x0000000118227824 */ /* 0x000fe200078e0a22 */
[----:B------:R-:W-:Y:S01]  /*4280*/  I2FP.F32.S32 R32, R32 ;  /* 0x0000002000207245 */ /* 0x000fe20000201400 */
[C---:B------:R-:W-:Y:S01]  /*4290*/  IMAD.IADD R25, R7.reuse, 0x1, -R45 ;  /* 0x0000000107197824 */ /* 0x040fe200078e0a2d */
[----:B------:R-:W-:Y:S01]  /*42a0*/  I2FP.F32.S32 R35, R35 ;  /* 0x0000002300237245 */ /* 0x000fe20000201400 */
[----:B------:R-:W-:Y:S01]  /*42b0*/  IMAD.IADD R23, R7, 0x1, -R44 ;  /* 0x0000000107177824 */ /* 0x000fe200078e0a2c */
[----:B------:R-:W-:Y:S01]  /*42c0*/  FSEL R19, R12, -INF , !P5 ;  /* 0xff8000000c137808 */ /* 0x000fe20006800000 */
[----:B------:R-:W-:Y:S01]  /*42d0*/  FFMA.FTZ R65, R32, -UR5, R65 ;  /* 0x8000000520417c23 */ /* 0x000fe20008010041 */
[----:B------:R-:W-:Y:S01]  /*42e0*/  FSEL R13, R13, -INF , !P5 ;  /* 0xff8000000d0d7808 */ /* 0x000fe20006800000 */
[----:B------:R-:W-:Y:S01]  /*42f0*/  FFMA.FTZ R67, R35, -UR5, R67 ;  /* 0x8000000523437c23 */ /* 0x000fe20008010043 */
[----:B------:R-:W-:-:S02]  /*4300*/  FSEL R12, R17, -INF , !P4 ;  /* 0xff800000110c7808 */ /* 0x000fc40006000000 */
[----:B------:R-:W-:Y:S02]  /*4310*/  FSEL R16, R16, -INF , !P2 ;  /* 0xff80000010107808 */ /* 0x000fe40005000000 */
[----:B------:R-:W-:Y:S02]  /*4320*/  FSEL R6, R41, -INF , !P2 ;  /* 0xff80000029067808 */ /* 0x000fe40005000000 */
[----:B------:R-:W-:Y:S01]  /*4330*/  ISETP.GE.AND P5, PT, R39, UR27, PT ;  /* 0x0000001b27007c0c */ /* 0x000fe2000bfa6270 */
[C---:B------:R-:W-:Y:S01]  /*4340*/  IMAD.IADD R39, R24.reuse, 0x1, -R39 ;  /* 0x0000000118277824 */ /* 0x040fe200078e0a27 */
[----:B------:R-:W-:Y:S01]  /*4350*/  FSEL R18, R21, -INF , !P4 ;  /* 0xff80000015127808 */ /* 0x000fe20006000000 */
[----:B------:R-:W-:Y:S01]  /*4360*/  IMAD.IADD R21, R24, 0x1, -R45 ;  /* 0x0000000118157824 */ /* 0x000fe200078e0a2d */
[----:B------:R-:W-:Y:S01]  /*4370*/  FSEL R17, R20, -INF , !P3 ;  /* 0xff80000014117808 */ /* 0x000fe20005800000 */
[----:B------:R-:W-:Y:S01]  /*4380*/  IMAD.IADD R20, R24, 0x1, -R44 ;  /* 0x0000000118147824 */ /* 0x000fe200078e0a2c */
[----:B------:R-:W-:Y:S01]  /*4390*/  ISETP.GE.AND P2, PT, R42, UR27, PT ;  /* 0x0000001b2a007c0c */ /* 0x000fe2000bf46270 */
[C---:B------:R-:W-:Y:S01]  /*43a0*/  IMAD.IADD R42, R24.reuse, 0x1, -R42 ;  /* 0x00000001182a7824 */ /* 0x040fe200078e0a2a */
[----:B------:R-:W-:Y:S01]  /*43b0*/  IABS R34, R34 ;  /* 0x0000002200227213 */ /* 0x000fe20000000000 */
[----:B------:R-:W-:Y:S01]  /*43c0*/  IMAD.IADD R24, R24, 0x1, -R40 ;  /* 0x0000000118187824 */ /* 0x000fe200078e0a28 */
[----:B------:R-:W-:-:S02]  /*43d0*/  FSEL R185, R65, -INF , !P0 ;  /* 0xff80000041b97808 */ /* 0x000fc40004000000 */
[----:B------:R-:W-:Y:S02]  /*43e0*/  I2FP.F32.S32 R34, R34 ;  /* 0x0000002200227245 */ /* 0x000fe40000201400 */
[----:B------:R-:W-:Y:S02]  /*43f0*/  FSEL R189, R67, -INF , !P0 ;  /* 0xff80000043bd7808 */ /* 0x000fe40004000000 */
[----:B------:R-:W-:Y:S01]  /*4400*/  PLOP3.LUT P0, PT, PT, PT, UP0, 0x80, 0x0 ;  /* 0x000000000000781c */ /* 0x000fe20003f0f008 */
[----:B------:R-:W-:Y:S01]  /*4410*/  FFMA.FTZ R62, R34, -UR5, R62 ;  /* 0x80000005223e7c23 */ /* 0x000fe2000801003e */
        /* <DEDUP_REMOVED lines=36> */
[----:B------:R-:W-:Y:S02]  /*4660*/  ISETP.GE.AND P4, PT, R45, UR27, PT ;  /* 0x0000001b2d007c0c */ /* 0x000fe4000bf86270 */
[----:B------:R-:W-:Y:S02]  /*4670*/  ISETP.GE.AND P3, PT, R44, UR27, PT ;  /* 0x0000001b2c007c0c */ /* 0x000fe4000bf66270 */
[----:B------:R-:W-:Y:S02]  /*4680*/  ISETP.GE.AND P1, PT, R40, UR27, PT ;  /* 0x0000001b28007c0c */ /* 0x000fe4000bf26270 */
        /* <DEDUP_REMOVED lines=11> */
[----:B------:R-:W-:Y:S01]  /*4740*/  FSEL R32, R32, -INF , !P1 ;  /* 0xff80000020207808 */ /* 0x000fe20004800000 */
[----:B------:R-:W-:Y:S06]  /*4750*/  @!P0 BRA `(.L_x_433) ;  /* 0x0000000400448947 */ /* 0x000fec0003800000 */
        /* <DEDUP_REMOVED lines=29> */
[----:B------:R-:W-:-:S03]  /*4930*/  @!P5 LEA.HI.X R21, R38, R21, R5, 0x1, P2 ;  /* 0x000000152615d211 */ /* 0x000fc600010f0c05 */
[----:B------:R-:W4:Y:S01]  /*4940*/  @!P4 LDC.64 R24, c[0x0][0x218] ;  /* 0x00008600ff18cb82 */ /* 0x000f220000000a00 */
[C---:B-----5:R-:W-:Y:S01]  /*4950*/  @!P3 LEA R40, P1, R38.reuse, R10, 0x1 ;  /* 0x0000000a2628b211 */ /* 0x060fe200078208ff */
        /* <DEDUP_REMOVED lines=47> */
.L_x_435:
[----:B------:R-:W-:Y:S05]  /*4c50*/  BSYNC B0 ;  /* 0x0000000000007941 */ /* 0x000fea0003800000 */
.L_x_434:
[----:B------:R-:W0:Y:S02]  /*4c60*/  LDGDEPBAR ;  /* 0x00000000000079af */ /* 0x000e240000000000 */
.L_x_433:
[----:B------:R-:W-:Y:S01]  /*4c70*/  FMNMX.FTZ R10, R3, R33, !PT ;  /* 0x00000021030a7209 */ /* 0x000fe20007810000 */
        /* <DEDUP_REMOVED lines=31> */
[----:B-12---:R-:W1:Y:S03]  /*4e70*/  SHFL.BFLY PT, R9, R10, 0x2, 0x1f ;  /* 0x0c401f000a097f89 */ /* 0x006e6600000e0000 */
        /* <DEDUP_REMOVED lines=14> */
[----:B------:R-:W-:Y:S04]  /*4f60*/  LDSM.16.MT88.4 R120, [R212+0x1c000] ;  /* 0x01c00000d478783b */ /* 0x000fe80000004200 */
[----:B------:R-:W-:Y:S04]  /*4f70*/  LDSM.16.MT88.4 R20, [R213+0x18800] ;  /* 0x01880000d514783b */ /* 0x000fe80000004200 */
[----:B------:R-:W-:Y:S01]  /*4f80*/  LDSM.16.MT88.4 R64, [R216+0x1a000] ;  /* 0x01a00000d840783b */ /* 0x000fe20000004200 */
[----:B-1----:R-:W-:-:S03]  /*4f90*/  FMNMX.FTZ R164, R9, R164, !PT ;  /* 0x000000a409a47209 */ /* 0x002fc60007810000 */
[----:B------:R-:W-:Y:S01]  /*4fa0*/  LDSM.16.MT88.4 R96, [R216+0x1c000] ;  /* 0x01c00000d860783b */ /* 0x000fe20000004200 */
[C---:B------:R-:W-:Y:S01]  /*4fb0*/  FSETP.NEU.FTZ.AND P1, PT, R164.reuse, -INF , PT ;  /* 0xff800000a400780b */ /* 0x040fe20003f3d000 */
[----:B------:R-:W-:Y:S02]  /*4fc0*/  FMUL.FTZ R194, R164, UR6 ;  /* 0x00000006a4c27c20 */ /* 0x000fe40008410000 */
[----:B------:R-:W-:Y:S03]  /*4fd0*/  LDSM.16.MT88.4 R104, [R214+0x1c000] ;  /* 0x01c00000d668783b */ /* 0x000fe60000004200 */
[----:B------:R-:W-:Y:S01]  /*4fe0*/  FSEL R194, R194, RZ, P1 ;  /* 0x000000ffc2c27208 */ /* 0x000fe20000800000 */
[----:B------:R-:W-:Y:S04]  /*4ff0*/  LDSM.16.MT88.4 R88, [R212+0x1a000] ;  /* 0x01a00000d458783b */ /* 0x000fe80000004200 */
[--C-:B------:R-:W-:Y:S01]  /*5000*/  FFMA.FTZ R181, R3, UR6, -R194.reuse ;  /* 0x0000000603b57c23 */ /* 0x100fe200080108c2 */
[----:B--2---:R-:W-:Y:S01]  /*5010*/  FMNMX.FTZ R3, R8, R5, !PT ;  /* 0x0000000508037209 */ /* 0x004fe20007810000 */
[--C-:B------:R-:W-:Y:S01]  /*5020*/  FFMA.FTZ R180, R33, UR6, -R194.reuse ;  /* 0x0000000621b47c23 */ /* 0x100fe200080108c2 */
[--C-:B------:R-:W-:Y:S01]  /*5030*/  FFMA.FTZ R178, R37, UR6, -R194.reuse ;  /* 0x0000000625b27c23 */ /* 0x100fe200080108c2 */
[--C-:B------:R-:W-:Y:S01]  /*5040*/  FFMA.FTZ R176, R36, UR6, -R194.reuse ;  /* 0x0000000624b07c23 */ /* 0x100fe200080108c2 */
[C---:B------:R-:W-:Y:S01]  /*5050*/  FSETP.NEU.FTZ.AND P1, PT, R3.reuse, -INF , PT ;  /* 0xff8000000300780b */ /* 0x040fe20003f3d000 */
[----:B------:R-:W-:Y:S01]  /*5060*/  FMUL.FTZ R33, R3, UR6 ;  /* 0x0000000603217c20 */ /* 0x000fe20008410000 */
[----:B------:R-:W-:Y:S01]  /*5070*/  MUFU.EX2 R181, R181 ;  /* 0x000000b500b57308 */ /* 0x000fe20000000800 */
[----:B------:R-:W1:Y:S01]  /*5080*/  LDSM.16.MT88.4 R8, [R216+0x18800] ;  /* 0x01880000d808783b */ /* 0x000e620000004200 */
[--C-:B------:R-:W-:Y:S01]  /*5090*/  FFMA.FTZ R175, R19, UR6, -R194.reuse ;  /* 0x0000000613af7c23 */ /* 0x100fe200080108c2 */
[--C-:B------:R-:W-:Y:S01]  /*50a0*/  FFMA.FTZ R173, R18, UR6, -R194.reuse ;  /* 0x0000000612ad7c23 */ /* 0x100fe200080108c2 */
[----:B------:R-:W-:Y:S01]  /*50b0*/  FSEL R33, R33, RZ, P1 ;  /* 0x000000ff21217208 */ /* 0x000fe20000800000 */
[--C-:B------:R-:W-:Y:S01]  /*50c0*/  FFMA.FTZ R172, R17, UR6, -R194.reuse ;  /* 0x0000000611ac7c23 */ /* 0x100fe200080108c2 */
[--C-:B------:R-:W-:Y:S01]  /*50d0*/  FFMA.FTZ R2, R16, UR6, -R194.reuse ;  /* 0x0000000610027c23 */ /* 0x100fe200080108c2 */
[----:B------:R-:W-:Y:S01]  /*50e0*/  LDSM.16.MT88.4 R112, [R213+0x1c000] ;  /* 0x01c00000d570783b */ /* 0x000fe20000004200 */
[----:B------:R-:W2:Y:S01]  /*50f0*/  MUFU.EX2 R180, R180 ;  /* 0x000000b400b47308 */ /* 0x000ea20000000800 */
[--C-:B------:R-:W-:Y:S01]  /*5100*/  FFMA.FTZ R182, R31, UR6, -R33.reuse ;  /* 0x000000061fb67c23 */ /* 0x100fe20008010821 */
        /* <DEDUP_REMOVED lines=8> */
[----:B------:R-:W4:Y:S01]  /*5190*/  LDSM.16.MT88.4 R12, [R214+0x18800] ;  /* 0x01880000d60c783b */ /* 0x000f220000004200 */
[--C-:B------:R-:W-:Y:S01]  /*51a0*/  FFMA.FTZ R184, R184, UR6, -R194.reuse ;  /* 0x00000006b8b87c23 */ /* 0x100fe200080108c2 */
[--C-:B------:R-:W-:Y:S01]  /*51b0*/  FFMA.FTZ R185, R185, UR6, -R194.reuse ;  /* 0x00000006b9b97c23 */ /* 0x100fe200080108c2 */
[--C-:B------:R-:W-:Y:S01]  /*51c0*/  FFMA.FTZ R186, R186, UR6, -R194.reuse ;  /* 0x00000006baba7c23 */ /* 0x100fe200080108c2 */
[----:B------:R-:W-:Y:S01]  /*51d0*/  LDSM.16.MT88.4 R16, [R212+0x18800] ;  /* 0x01880000d410783b */ /* 0x000fe20000004200 */
[--C-:B------:R-:W-:Y:S01]  /*51e0*/  FFMA.FTZ R187, R187, UR6, -R194.reuse ;  /* 0x00000006bbbb7c23 */ /* 0x100fe200080108c2 */
[----:B------:R-:W5:Y:S01]  /*51f0*/  MUFU.EX2 R176, R176 ;  /* 0x000000b000b07308 */ /* 0x000f620000000800 */
[----:B--2---:R-:W-:Y:S01]  /*5200*/  F2FP.F16.F32.PACK_AB R144, R180, R181 ;  /* 0x000000b5b490723e */ /* 0x004fe200000000ff */
[----:B------:R-:W-:Y:S01]  /*5210*/  LDSM.16.MT88.4 R128, [R216+0x1e000] ;  /* 0x01e00000d880783b */ /* 0x000fe20000004200 */
[--C-:B------:R-:W-:Y:S01]  /*5220*/  FFMA.FTZ R188, R188, UR6, -R33.reuse ;  /* 0x00000006bcbc7c23 */ /* 0x100fe20008010821 */
[--C-:B------:R-:W-:Y:S01]  /*5230*/  FFMA.FTZ R189, R189, UR6, -R33.reuse ;  /* 0x00000006bdbd7c23 */ /* 0x100fe20008010821 */
[--C-:B------:R-:W-:Y:S01]  /*5240*/  FFMA.FTZ R190, R190, UR6, -R33.reuse ;  /* 0x00000006bebe7c23 */ /* 0x100fe20008010821 */
[----:B------:R-:W-:Y:S01]  /*5250*/  LDSM.16.MT88.4 R136, [R214+0x1e000] ;  /* 0x01e00000d688783b */ /* 0x000fe20000004200 */
[--C-:B------:R-:W-:Y:S01]  /*5260*/  FFMA.FTZ R191, R191, UR6, -R33.reuse ;  /* 0x00000006bfbf7c23 */ /* 0x100fe20008010821 */
[----:B------:R-:W-:Y:S01]  /*5270*/  MUFU.EX2 R182, R182 ;  /* 0x000000b600b67308 */ /* 0x000fe20000000800 */
[--C-:B------:R-:W-:Y:S01]  /*5280*/  FFMA.FTZ R225, R225, UR6, -R194.reuse ;  /* 0x00000006e1e17c23 */ /* 0x100fe200080108c2 */
[----:B------:R-:W-:Y:S01]  /*5290*/  LDSM.16.MT88.4 R152, [R213+0x1e000] ;  /* 0x01e00000d598783b */ /* 0x000fe20000004200 */
[--C-:B------:R-:W-:Y:S01]  /*52a0*/  FFMA.FTZ R224, R224, UR6, -R194.reuse ;  /* 0x00000006e0e07c23 */ /* 0x100fe200080108c2 */
[--C-:B------:R-:W-:Y:S01]  /*52b0*/  FFMA.FTZ R195, R195, UR6, -R194.reuse ;  /* 0x00000006c3c37c23 */ /* 0x100fe200080108c2 */
[----:B------:R-:W-:Y:S01]  /*52c0*/  FFMA.FTZ R248, R193, UR6, -R194 ;  /* 0x00000006c1f87c23 */ /* 0x000fe200080108c2 */
[----:B------:R-:W-:Y:S01]  /*52d0*/  LDSM.16.MT88.4 R28, [R212+0x1e000] ;  /* 0x01e00000d41c783b */ /* 0x000fe20000004200 */
[--C-:B------:R-:W-:Y:S01]  /*52e0*/  FFMA.FTZ R192, R192, UR6, -R33.reuse ;  /* 0x00000006c0c07c23 */ /* 0x100fe20008010821 */
[----:B------:R-:W2:Y:S01]  /*52f0*/  MUFU.EX2 R183, R183 ;  /* 0x000000b700b77308 */ /* 0x000ea20000000800 */
[----:B-----5:R-:W-:Y:S01]  /*5300*/  F2FP.F16.F32.PACK_AB R146, R176, R178 ;  /* 0x000000b2b092723e */ /* 0x020fe200000000ff */
[----:B------:R-:W-:Y:S01]  /*5310*/  LDSM.16.MT88.4 R24, [R216+0x1a800] ;  /* 0x01a80000d818783b */ /* 0x000fe20000004200 */
[--C-:B------:R-:W-:Y:S01]  /*5320*/  FFMA.FTZ R193, R35, UR6, -R33.reuse ;  /* 0x0000000623c17c23 */ /* 0x100fe20008010821 */
[--C-:B------:R-:W-:Y:S01]  /*5330*/  FFMA.FTZ R194, R34, UR6, -R33.reuse ;  /* 0x0000000622c27c23 */ /* 0x100fe20008010821 */
[----:B------:R-:W-:Y:S01]  /*5340*/  FFMA.FTZ R247, R32, UR6, -R33 ;  /* 0x0000000620f77c23 */ /* 0x000fe20008010821 */
[----:B------:R-:W-:Y:S01]  /*5350*/  FADD.FTZ R180, R181, R180 ;  /* 0x000000b4b5b47221 */ /* 0x000fe20000010000 */
[----:B------:R-:W-:Y:S01]  /*5360*/  LDSM.16.MT88.4 R32, [R214+0x19800] ;  /* 0x01980000d620783b */ /* 0x000fe20000004200 */
[----:B------:R-:W5:Y:S02]  /*5370*/  MUFU.EX2 R179, R179 ;  /* 0x000000b300b37308 */ /* 0x000f640000000800 */
[----:B------:R-:W-:-:S04]  /*5380*/  FADD.FTZ R180, R178, R180 ;  /* 0x000000b4b2b47221 */ /* 0x000fc80000010000 */
[----:B------:R-:W-:Y:S02]  /*5390*/  FADD.FTZ R180, R176, R180 ;  /* 0x000000b4b0b47221 */ /* 0x000fe40000010000 */
[----:B------:R-:W3:Y:S01]  /*53a0*/  MUFU.EX2 R177, R177 ;  /* 0x000000b100b17308 */ /* 0x000ee20000000800 */
[----:B--2---:R-:W-:Y:S01]  /*53b0*/  F2FP.F16.F32.PACK_AB R145, R183, R182 ;  /* 0x000000b6b791723e */ /* 0x004fe200000000ff */
[----:B------:R-:W-:-:S06]  /*53c0*/  FADD.FTZ R182, R182, R183 ;  /* 0x000000b7b6b67221 */ /* 0x000fcc0000010000 */
[----:B------:R-:W2:Y:S01]  /*53d0*/  MUFU.EX2 R175, R175 ;  /* 0x000000af00af7308 */ /* 0x000ea20000000800 */
[----:B-----5:R-:W-:-:S07]  /*53e0*/  FADD.FTZ R182, R179, R182 ;  /* 0x000000b6b3b67221 */ /* 0x020fce0000010000 */
[----:B------:R-:W5:Y:S01]  /*53f0*/  MUFU.EX2 R173, R173 ;  /* 0x000000ad00ad7308 */ /* 0x000f620000000800 */
[C---:B---3--:R-:W-:Y:S01]  /*5400*/  F2FP.F16.F32.PACK_AB R147, R177.reuse, R179 ;  /* 0x000000b3b193723e */ /* 0x048fe200000000ff */
[----:B------:R-:W-:-:S06]  /*5410*/  FADD.FTZ R182, R177, R182 ;  /* 0x000000b6b1b67221 */ /* 0x000fcc0000010000 */
[----:B------:R-:W-:Y:S01]  /*5420*/  HMMA.16816.F32 R160, R144, R156, RZ ;  /* 0x0000009c90a0723c */ /* 0x000fe200000018ff */
[----:B------:R-:W-:Y:S01]  /*5430*/  MUFU.EX2 R172, R172 ;  /* 0x000000ac00ac7308 */ /* 0x000fe20000000800 */
[----:B--2---:R-:W-:-:S04]  /*5440*/  FADD.FTZ R180, R175, R180 ;  /* 0x000000b4afb47221 */ /* 0x004fc80000010000 */
[C---:B------:R-:W-:Y:S03]  /*5450*/  HMMA.16816.F32 R156, R144.reuse, R158, RZ ;  /* 0x0000009e909c723c */ /* 0x040fe600000018ff */
[----:B------:R-:W2:Y:S01]  /*5460*/  MUFU.EX2 R2, R2 ;  /* 0x0000000200027308 */ /* 0x000ea20000000800 */
[C---:B-----5:R-:W-:Y:S01]  /*5470*/  F2FP.F16.F32.PACK_AB R4, R173.reuse, R175 ;  /* 0x000000afad04723e */ /* 0x060fe200000000ff */
[----:B------:R-:W-:Y:S01]  /*5480*/  FADD.FTZ R180, R173, R180 ;  /* 0x000000b4adb47221 */ /* 0x000fe20000010000 */
[C---:B------:R-:W-:Y:S05]  /*5490*/  HMMA.16816.F32 R36, R144.reuse, R40, RZ ;  /* 0x000000289024723c */ /* 0x040fea00000018ff */
[----:B------:R-:W3:Y:S01]  /*54a0*/  MUFU.EX2 R174, R174 ;  /* 0x000000ae00ae7308 */ /* 0x000ee20000000800 */
[C---:B------:R-:W-:Y:S06]  /*54b0*/  HMMA.16816.F32 R68, R144.reuse, R72, RZ ;  /* 0x000000489044723c */ /* 0x040fec00000018ff */
[----:B------:R-:W-:Y:S01]  /*54c0*/  HMMA.16816.F32 R40, R144, R42, RZ ;  /* 0x0000002a9028723c */ /* 0x000fe200000018ff */
[----:B------:R-:W5:Y:S01]  /*54d0*/  MUFU.EX2 R171, R171 ;  /* 0x000000ab00ab7308 */ /* 0x000f620000000800 */
[----:B--2---:R-:W-:Y:S01]  /*54e0*/  F2FP.F16.F32.PACK_AB R6, R2, R172 ;  /* 0x000000ac0206723e */ /* 0x004fe200000000ff */
[----:B------:R-:W-:-:S03]  /*54f0*/  FADD.FTZ R172, R172, R180 ;  /* 0x000000b4acac7221 */ /* 0x000fc60000010000 */
[C---:B------:R-:W-:Y:S01]  /*5500*/  HMMA.16816.F32 R72, R144.reuse, R74, RZ ;  /* 0x0000004a9048723c */ /* 0x040fe200000018ff */
[----:B------:R-:W-:Y:S02]  /*5510*/  FADD.FTZ R172, R2, R172 ;  /* 0x000000ac02ac7221 */ /* 0x000fe40000010000 */
[----:B------:R-:W-:Y:S01]  /*5520*/  MUFU.EX2 R170, R170 ;  /* 0x000000aa00aa7308 */ /* 0x000fe20000000800 */
[----:B---3--:R-:W-:Y:S02]  /*5530*/  FADD.FTZ R182, R174, R182 ;  /* 0x000000b6aeb67221 */ /* 0x008fe40000010000 */
[C---:B------:R-:W-:Y:S05]  /*5540*/  HMMA.16816.F32 R44, R144.reuse, R48, RZ ;  /* 0x00000030902c723c */ /* 0x040fea00000018ff */
[----:B------:R-:W2:Y:S01]  /*5550*/  MUFU.EX2 R0, R0 ;  /* 0x0000000000007308 */ /* 0x000ea20000000800 */
[C---:B-----5:R-:W-:Y:S01]  /*5560*/  F2FP.F16.F32.PACK_AB R5, R171.reuse, R174 ;  /* 0x000000aeab05723e */ /* 0x060fe200000000ff */
[----:B------:R-:W-:Y:S01]  /*5570*/  HMMA.16816.F32 R52, R144, R56, RZ ;  /* 0x000000389034723c */ /* 0x000fe200000018ff */
[----:B------:R-:W-:-:S05]  /*5580*/  FADD.FTZ R182, R171, R182 ;  /* 0x000000b6abb67221 */ /* 0x000fca0000010000 */
[C---:B------:R-:W-:Y:S01]  /*5590*/  HMMA.16816.F32 R48, R144.reuse, R50, RZ ;  /* 0x000000329030723c */ /* 0x040fe200000018ff */
[----:B------:R-:W-:Y:S05]  /*55a0*/  MUFU.EX2 R184, R184 ;  /* 0x000000b800b87308 */ /* 0x000fea0000000800 */
[----:B------:R-:W-:Y:S01]  /*55b0*/  HMMA.16816.F32 R56, R144, R58, RZ ;  /* 0x0000003a9038723c */ /* 0x000fe200000018ff */
[----:B--2---:R-:W-:Y:S02]  /*55c0*/  F2FP.F16.F32.PACK_AB R7, R0, R170 ;  /* 0x000000aa0007723e */ /* 0x004fe400000000ff */
[----:B------:R-:W2:Y:S01]  /*55d0*/  MUFU.EX2 R185, R185 ;  /* 0x000000b900b97308 */ /* 0x000ea20000000800 */
[----:B------:R-:W-:-:S02]  /*55e0*/  FADD.FTZ R170, R170, R182 ;  /* 0x000000b6aaaa7221 */ /* 0x000fc40000010000 */
[----:B------:R-:W-:Y:S02]  /*55f0*/  HMMA.16816.F32 R76, R144, R80, RZ ;  /* 0x00000050904c723c */ /* 0x000fe400000018ff */
[----:B------:R-:W-:-:S04]  /*5600*/  FADD.FTZ R170, R0, R170 ;  /* 0x000000aa00aa7221 */ /* 0x000fc80000010000 */
[C---:B-1----:R-:W-:Y:S01]  /*5610*/  HMMA.16816.F32 R160, R4.reuse, R8, R160 ;  /* 0x0000000804a0723c */ /* 0x042fe200000018a0 */
[----:B------:R-:W-:Y:S05]  /*5620*/  MUFU.EX2 R186, R186 ;  /* 0x000000ba00ba7308 */ /* 0x000fea0000000800 */
[C---:B------:R-:W-:Y:S01]  /*5630*/  HMMA.16816.F32 R156, R4.reuse, R10, R156 ;  /* 0x0000000a049c723c */ /* 0x040fe2000000189c */
[----:B------:R-:W1:Y:S02]  /*5640*/  LDSM.16.MT88.4 R8, [R214+0x1a800] ;  /* 0x01a80000d608783b */ /* 0x000e640000004200 */
[----:B------:R-:W-:Y:S03]  /*5650*/  MUFU.EX2 R187, R187 ;  /* 0x000000bb00bb7308 */ /* 0x000fe60000000800 */
[C---:B----4-:R-:W-:Y:S05]  /*5660*/  HMMA.16816.F32 R36, R4.reuse, R12, R36 ;  /* 0x0000000c0424723c */ /* 0x050fea0000001824 */
[----:B------:R-:W-:Y:S01]  /*5670*/  MUFU.EX2 R188, R188 ;  /* 0x000000bc00bc7308 */ /* 0x000fe20000000800 */
[----:B------:R-:W-:Y:S01]  /*5680*/  HMMA.16816.F32 R40, R4, R14, R40 ;  /* 0x0000000e0428723c */ /* 0x000fe20000001828 */
[----:B------:R-:W3:Y:S05]  /*5690*/  LDSM.16.MT88.4 R12, [R213+0x1a800] ;  /* 0x01a80000d50c783b */ /* 0x000eea0000004200 */
[C---:B------:R-:W-:Y:S01]  /*56a0*/  HMMA.16816.F32 R116, R144.reuse, R120, RZ ;  /* 0x000000789074723c */ /* 0x040fe200000018ff */
[----:B------:R-:W4:Y:S05]  /*56b0*/  MUFU.EX2 R189, R189 ;  /* 0x000000bd00bd7308 */ /* 0x000f2a0000000800 */
[C---:B------:R-:W-:Y:S03]  /*56c0*/  HMMA.16816.F32 R80, R144.reuse, R82, RZ ;  /* 0x000000529050723c */ /* 0x040fe600000018ff */
[----:B------:R-:W-:Y:S03]  /*56d0*/  MUFU.EX2 R190, R190 ;  /* 0x000000be00be7308 */ /* 0x000fe60000000800 */
[----:B------:R-:W-:Y:S05]  /*56e0*/  HMMA.16816.F32 R120, R144, R122, RZ ;  /* 0x0000007a9078723c */ /* 0x000fea00000018ff */
[----:B------:R-:W5:Y:S01]  /*56f0*/  MUFU.EX2 R191, R191 ;  /* 0x000000bf00bf7308 */ /* 0x000f620000000800 */
[C---:B------:R-:W-:Y:S06]  /*5700*/  HMMA.16816.F32 R44, R4.reuse, R20, R44 ;  /* 0x00000014042c723c */ /* 0x040fec000000182c */
[C---:B-1----:R-:W-:Y:S01]  /*5710*/  HMMA.16816.F32 R68, R4.reuse, R8, R68 ;  /* 0x000000080444723c */ /* 0x042fe20000001844 */
[----:B------:R-:W1:Y:S05]  /*5720*/  MUFU.EX2 R225, R225 ;  /* 0x000000e100e17308 */ /* 0x000e6a0000000800 */
[C---:B------:R-:W-:Y:S01]  /*5730*/  HMMA.16816.F32 R72, R4.reuse, R10, R72 ;  /* 0x0000000a0448723c */ /* 0x040fe20000001848 */
[----:B------:R-:W2:Y:S02]  /*5740*/  LDSM.16.MT88.4 R8, [R212+0x1c800] ;  /* 0x01c80000d408783b */ /* 0x000ea40000004200 */
[----:B------:R-:W-:Y:S03]  /*5750*/  MUFU.EX2 R224, R224 ;  /* 0x000000e000e07308 */ /* 0x000fe60000000800 */
[C---:B------:R-:W-:Y:S01]  /*5760*/  HMMA.16816.F32 R48, R4.reuse, R22, R48 ;  /* 0x000000160430723c */ /* 0x040fe20000001830 */
[----:B------:R-:W4:Y:S04]  /*5770*/  LDSM.16.MT88.4 R20, [R216+0x1c800] ;  /* 0x01c80000d814783b */ /* 0x000f280000004200 */
[----:B------:R-:W-:Y:S01]  /*5780*/  MUFU.EX2 R195, R195 ;  /* 0x000000c300c37308 */ /* 0x000fe20000000800 */
[C---:B------:R-:W-:Y:S06]  /*5790*/  HMMA.16816.F32 R52, R4.reuse, R16, R52 ;  /* 0x000000100434723c */ /* 0x040fec0000001834 */
[C---:B------:R-:W-:Y:S01]  /*57a0*/  HMMA.16816.F32 R56, R4.reuse, R18, R56 ;  /* 0x000000120438723c */ /* 0x040fe20000001838 */
[----:B------:R-:W5:Y:S01]  /*57b0*/  LDSM.16.MT88.4 R16, [R214+0x1c800] ;  /* 0x01c80000d610783b */ /* 0x000f620000004200 */
[----:B------:R-:W-:Y:S04]  /*57c0*/  MUFU.EX2 R248, R248 ;  /* 0x000000f800f87308 */ /* 0x000fe80000000800 */
[C---:B---3--:R-:W-:Y:S04]  /*57d0*/  HMMA.16816.F32 R76, R4.reuse, R12, R76 ;  /* 0x0000000c044c723c */ /* 0x048fe8000000184c */
[----:B------:R-:W3:Y:S02]  /*57e0*/  MUFU.EX2 R192, R192 ;  /* 0x000000c000c07308 */ /* 0x000ee40000000800 */
[----:B------:R-:W-:Y:S01]  /*57f0*/  HMMA.16816.F32 R80, R4, R14, R80 ;  /* 0x0000000e0450723c */ /* 0x000fe20000001850 */
[----:B------:R-:W1:Y:S05]  /*5800*/  LDSM.16.MT88.4 R12, [R216+0x1e800] ;  /* 0x01e80000d80c783b */ /* 0x000e6a0000004200 */
[----:B------:R-:W-:Y:S01]  /*5810*/  HMMA.16816.F32 R60, R144, R64, RZ ;  /* 0x00000040903c723c */ /* 0x000fe200000018ff */
[----:B------:R-:W3:Y:S05]  /*5820*/  MUFU.EX2 R193, R193 ;  /* 0x000000c100c17308 */ /* 0x000eea0000000800 */
[C---:B--2---:R-:W-:Y:S03]  /*5830*/  HMMA.16816.F32 R116, R4.reuse, R8, R116 ;  /* 0x000000080474723c */ /* 0x044fe60000001874 */
[----:B------:R-:W2:Y:S03]  /*5840*/  MUFU.EX2 R194, R194 ;  /* 0x000000c200c27308 */ /* 0x000ea60000000800 */
[----:B------:R-:W-:Y:S01]  /*5850*/  HMMA.16816.F32 R120, R4, R10, R120 ;  /* 0x0000000a0478723c */ /* 0x000fe20000001878 */
[----:B------:R-:W3:Y:S04]  /*5860*/  LDSM.16.MT88.4 R8, [R212+0x1e800] ;  /* 0x01e80000d408783b */ /* 0x000ee80000004200 */
[----:B------:R-:W2:Y:S01]  /*5870*/  MUFU.EX2 R247, R247 ;  /* 0x000000f700f77308 */ /* 0x000ea20000000800 */
        /* <DEDUP_REMOVED lines=16> */
[----:B------:R-:W-:Y:S01]  /*5980*/  HMMA.16816.F32 R144, R144, R30, RZ ;  /* 0x0000001e9090723c */ /* 0x000fe200000018ff */
[----:B------:R-:W2:Y:S05]  /*5990*/  LDSM.16.MT88.4 R28, [R212+0x1a800] ;  /* 0x01a80000d41c783b */ /* 0x000eaa0000004200 */
[C---:B------:R-:W-:Y:S06]  /*59a0*/  HMMA.16816.F32 R60, R4.reuse, R24, R60 ;  /* 0x00000018043c723c */ /* 0x040fec000000183c */
[C---:B------:R-:W-:Y:S01]  /*59b0*/  HMMA.16816.F32 R64, R4.reuse, R26, R64 ;  /* 0x0000001a0440723c */ /* 0x040fe20000001840 */
[----:B------:R-:W2:Y:S05]  /*59c0*/  LDSM.16.MT88.4 R24, [R213+0x1c800] ;  /* 0x01c80000d518783b */ /* 0x000eaa0000004200 */
        /* <DEDUP_REMOVED lines=22> */
[----:B------:R-:W-:Y:S01]  /*5b30*/  HMMA.16816.F32 R152, R4, R18, R152 ;  /* 0x000000120498723c */ /* 0x000fe20000001898 */
[----:B------:R-:W4:Y:S06]  /*5b40*/  LDSM.16.MT88.4 R16, [R216+0x1b000] ;  /* 0x01b00000d810783b */ /* 0x000f2c0000004200 */
        /* <DEDUP_REMOVED lines=39> */
[C---:B------:R-:W-:Y:S06]  /*5dc0*/  HMMA.16816.F32 R52, R4.reuse, R24, R52 ;  /* 0x000000180434723c */ /* 0x040fec0000001834 */
[C---:B------:R-:W-:Y:S01]  /*5dd0*/  HMMA.16816.F32 R56, R4.reuse, R26, R56 ;  /* 0x0000001a0438723c */ /* 0x040fe20000001838 */
[----:B------:R-:W5:Y:S05]  /*5de0*/  LDSM.16.MT88.4 R24, [R214+0x1d000] ;  /* 0x01d00000d618783b */ /* 0x000f6a0000004200 */
        /* <DEDUP_REMOVED lines=22> */
[----:B------:R-:W-:Y:S01]  /*5f50*/  HMMA.16816.F32 R152, R4, R18, R152 ;  /* 0x000000120498723c */ /* 0x000fe20000001898 */
[----:B------:R-:W4:Y:S06]  /*5f60*/  LDSM.16.MT88.4 R16, [R213+0x1b800] ;  /* 0x01b80000d510783b */ /* 0x000f2c0000004200 */
        /* <DEDUP_REMOVED lines=35> */
[C---:B-----5:R-:W-:Y:S06]  /*61a0*/  HMMA.16816.F32 R100, R4.reuse, R28, R100 ;  /* 0x0000001c0464723c */ /* 0x060fec0000001864 */
[C---:B------:R-:W-:Y:S06]  /*61b0*/  HMMA.16816.F32 R104, R4.reuse, R30, R104 ;  /* 0x0000001e0468723c */ /* 0x040fec0000001868 */
[C---:B------:R-:W-:Y:S06]  /*61c0*/  HMMA.16816.F32 R116, R4.reuse, R24, R116 ;  /* 0x000000180474723c */ /* 0x040fec0000001874 */
[C---:B------:R-:W-:Y:S06]  /*61d0*/  HMMA.16816.F32 R120, R4.reuse, R26, R120 ;  /* 0x0000001a0478723c */ /* 0x040fec0000001878 */
        /* <DEDUP_REMOVED lines=11> */
[--C-:B------:R-:W-:Y:S01]  /*6290*/  SHF.R.S32.HI R7, RZ, 0x1f, R168.reuse ;  /* 0x0000001fff077819 */ /* 0x100fe200000114a8 */
[----:B------:R-:W-:Y:S01]  /*62a0*/  IMAD.MOV.U32 R6, RZ, RZ, R168 ;  /* 0x000000ffff067224 */ /* 0x000fe200078e00a8 */
[----:B------:R-:W-:Y:S01]  /*62b0*/  ULDC.64 UR6, c[0x0][0x220] ;  /* 0x0000880000067ab9 */ /* 0x000fe20000000a00 */
[----:B------:R-:W-:Y:S01]  /*62c0*/  ULDC UR4, c[0x0][0x2d0] ;  /* 0x0000b40000047ab9 */ /* 0x000fe20000000800 */
[----:B------:R-:W-:Y:S01]  /*62d0*/  SHF.R.S32.HI R251, RZ, 0x1f, R240 ;  /* 0x0000001ffffb7819 */ /* 0x000fe200000114f0 */
[--C-:B------:R-:W-:Y:S01]  /*62e0*/  IMAD.WIDE.U32 R8, R166, UR20, R6.reuse ;  /* 0x00000014a6087c25 */ /* 0x100fe2000f8e0006 */
[----:B------:R-:W-:Y:S01]  /*62f0*/  ISETP.GE.AND P4, PT, R168, UR4, PT ;  /* 0x00000004a8007c0c */ /* 0x000fe2000bf86270 */
[----:B------:R-:W2:Y:S01]  /*6300*/  LDC.64 R228, c[0x0][0x250] ;  /* 0x00009400ffe47b82 */ /* 0x000ea20000000a00 */
[----:B------:R-:W-:Y:S01]  /*6310*/  UIADD3 UR4, UR27, 0x3f, URZ ;  /* 0x0000003f1b047890 */ /* 0x000fe2000fffe03f */
[----:B------:R-:W-:Y:S01]  /*6320*/  IMAD.WIDE.U32 R6, R165, UR20, R6 ;  /* 0x00000014a5067c25 */ /* 0x000fe2000f8e0006 */
[----:B------:R-:W-:Y:S01]  /*6330*/  IADD3 R244, P1, R8, UR24, RZ ;  /* 0x0000001808f47c10 */ /* 0x000fe2000ff3e0ff */
[----:B------:R-:W-:Y:S01]  /*6340*/  ULDC.64 UR8, c[0x0][0x218] ;  /* 0x0000860000087ab9 */ /* 0x000fe20000000a00 */
[----:B------:R-:W-:Y:S01]  /*6350*/  UMOV UR13, URZ ;  /* 0x0000003f000d7c82 */ /* 0x000fe20008000000 */
[----:B------:R-:W-:Y:S01]  /*6360*/  IMAD.MOV.U32 R5, RZ, RZ, R11 ;  /* 0x000000ffff057224 */ /* 0x000fe200078e000b */
[----:B------:R-:W-:Y:S01]  /*6370*/  IADD3 R242, P0, R6, UR26, RZ ;  /* 0x0000001a06f27c10 */ /* 0x000fe2000ff1e0ff */
[----:B------:R-:W-:-:S02]  /*6380*/  IMAD.U32 R2, RZ, RZ, UR22 ;  /* 0x00000016ff027e24 */ /* 0x000fc4000f8e00ff */
[----:B------:R-:W-:Y:S02]  /*6390*/  IMAD.U32 R246, RZ, RZ, UR27 ;  /* 0x0000001bfff67e24 */ /* 0x000fe4000f8e00ff */
[----:B------:R-:W3:Y:S01]  /*63a0*/  @!P4 LDC.64 R226, c[0x0][0x220] ;  /* 0x00008800ffe2cb82 */ /* 0x000ee20000000a00 */
[----:B------:R-:W-:Y:S01]  /*63b0*/  IADD3.X R2, R2, UR11, R9, P1, !PT ;  /* 0x0000000b02027c10 */ /* 0x000fe20008ffe409 */
[----:B------:R-:W-:Y:S01]  /*63c0*/  IMAD.MOV.U32 R250, RZ, RZ, R240 ;  /* 0x000000fffffa7224 */ /* 0x000fe200078e00f0 */
[----:B------:R-:W-:Y:S01]  /*63d0*/  LEA R245, P1, R244, UR8, 0x1 ;  /* 0x00000008f4f57c11 */ /* 0x000fe2000f8208ff */
[----:B------:R-:W-:-:S03]  /*63e0*/  USHF.R.S32.HI UR8, URZ, 0x1f, UR4 ;  /* 0x0000001f3f087899 */ /* 0x000fc60008011404 */
[----:B------:R-:W-:Y:S01]  /*63f0*/  LEA.HI.X R244, R244, UR9, R2, 0x1, P1 ;  /* 0x00000009f4f47c11 */ /* 0x000fe200088f0c02 */
[----:B------:R-:W4:Y:S01]  /*6400*/  @!P4 LDC.64 R224, c[0x0][0x220] ;  /* 0x00008800ffe0cb82 */ /* 0x000f220000000a00 */
[----:B------:R-:W-:Y:S01]  /*6410*/  ULEA.HI UR8, UR8, UR4, URZ, 0x6 ;  /* 0x0000000408087291 */ /* 0x000fe2000f8f303f */
[----:B------:R-:W-:Y:S01]  /*6420*/  IMAD.MOV.U32 R2, RZ, RZ, R3 ;  /* 0x000000ffff027224 */ /* 0x000fe200078e0003 */
[----:B------:R-:W-:Y:S01]  /*6430*/  ULDC UR9, c[0x0][0x2d0] ;  /* 0x0000b40000097ab9 */ /* 0x000fe20000000800 */
[----:B-1----:R-:W-:Y:S01]  /*6440*/  LOP3.LUT R4, R0, 0x3, RZ, 0xc0, !PT ;  /* 0x0000000300047812 */ /* 0x002fe200078ec0ff */
[----:B------:R-:W-:Y:S01]  /*6450*/  IMAD.U32 R0, RZ, RZ, UR23 ;  /* 0x00000017ff007e24 */ /* 0x000fe2000f8e00ff */
[----:B------:R-:W-:Y:S02]  /*6460*/  ULEA.HI.SX32 UR10, UR8, 0xfffffffe, 0x1a ;  /* 0xfffffffe080a7891 */ /* 0x000fe4000f8fd23f */
[----:B------:R-:W-:Y:S01]  /*6470*/  ULEA.HI.SX32 UR11, UR8, 0xfffffffd, 0x1a ;  /* 0xfffffffd080b7891 */ /* 0x000fe2000f8fd23f */
[----:B------:R-:W-:Y:S01]  /*6480*/  IMAD R167, R4, -0x2, R167 ;  /* 0xfffffffe04a77824 */ /* 0x000fe200078e02a7 */
[----:B------:R-:W-:Y:S01]  /*6490*/  IADD3.X R0, R0, UR31, R7, P0, !PT ;  /* 0x0000001f00007c10 */ /* 0x000fe200087fe407 */
[----:B------:R-:W-:Y:S01]  /*64a0*/  ULDC UR4, c[0x0][0x2ec] ;  /* 0x0000bb0000047ab9 */ /* 0x000fe20000000800 */
[----:B------:R-:W-:-:S02]  /*64b0*/  LEA R243, P0, R242, UR6, 0x1 ;  /* 0x00000006f2f37c11 */ /* 0x000fc4000f8008ff */
[----:B------:R-:W-:Y:S02]  /*64c0*/  IADD3 R246, R246, -UR19, R167 ;  /* 0x80000013f6f67c10 */ /* 0x000fe4000fffe0a7 */
[----:B------:R-:W-:Y:S01]  /*64d0*/  LEA.HI.X R242, R242, UR7, R0, 0x1, P0 ;  /* 0x00000007f2f27c11 */ /* 0x000fe200080f0c00 */
[----:B------:R-:W-:Y:S01]  /*64e0*/  IMAD.MOV.U32 R0, RZ, RZ, R164 ;  /* 0x000000ffff007224 */ /* 0x000fe200078e00a4 */
[----:B------:R-:W-:Y:S01]  /*64f0*/  IADD3 R10, P0, R240, 0x20, RZ ;  /* 0x00000020f00a7810 */ /* 0x000fe20007f1e0ff */
[----:B------:R-:W-:-:S04]  /*6500*/  ULDC.64 UR6, c[0x0][0x248] ;  /* 0x0000920000067ab9 */ /* 0x000fc80000000a00 */
[----:B------:R-:W-:Y:S01]  /*6510*/  IMAD.X R5, RZ, RZ, R251, P0 ;  /* 0x000000ffff057224 */ /* 0x000fe200000e06fb */
[----:B------:R1:W-:Y:S01]  /*6520*/  STL [R1], R10 ;  /* 0x0000000a01007387 */ /* 0x0003e20000100800 */
[----:B------:R-:W-:-:S03]  /*6530*/  IMAD.MOV.U32 R4, RZ, RZ, R10 ;  /* 0x000000ffff047224 */ /* 0x000fc600078e000a */
[----:B------:R1:W-:Y:S01]  /*6540*/  STL [R1+0x4], R5 ;  /* 0x0000040501007387 */ /* 0x0003e20000100800 */
[----:B--2---:R-:W-:Y:S05]  /*6550*/  BRA `(.L_x_437) ;  /* 0x0000000400287947 */ /* 0x004fea0003800000 */
.L_x_439:
        /* <DEDUP_REMOVED lines=74> */
.L_x_437:
[----:B------:R2:W-:Y:S01]  /*6a00*/  STL.64 [R1+0x8], R36 ;  /* 0x0000082401007387 */ /* 0x0005e20000100a00 */
[----:B------:R-:W-:Y:S01]  /*6a10*/  UIADD3 UR12, UR10, -UR13, URZ ;  /* 0x8000000d0a0c7290 */ /* 0x000fe2000fffe03f */
[----:B------:R-:W-:Y:S04]  /*6a20*/  DEPBAR.LE SB0, 0x0 ;  /* 0x000080000000791a */ /* 0x000fe80000000000 */
[----:B------:R-:W-:Y:S01]  /*6a30*/  USHF.R.S32.HI UR8, URZ, 0x1f, UR12 ;  /* 0x0000001f3f087899 */ /* 0x000fe2000801140c */
[----:B------:R-:W-:Y:S01]  /*6a40*/  IMAD.U32 R20, RZ, RZ, UR12 ;  /* 0x0000000cff147e24 */ /* 0x000fe2000f8e00ff */
[----:B------:R-:W-:Y:S01]  /*6a50*/  BAR.SYNC.DEFER_BLOCKING 0x0 ;  /* 0x0000000000007b1d */ /* 0x000fe20000010000 */
[----:B-1----:R-:W-:Y:S02]  /*6a60*/  IMAD.U32 R5, RZ, RZ, UR12 ;  /* 0x0000000cff057e24 */ /* 0x002fe4000f8e00ff */
[----:B------:R-:W-:Y:S01]  /*6a70*/  IMAD.U32 R18, RZ, RZ, UR12 ;  /* 0x0000000cff127e24 */ /* 0x000fe2000f8e00ff */
[----:B------:R-:W-:Y:S01]  /*6a80*/  LEA R20, P1, R20, R250, 0x6 ;  /* 0x000000fa14147211 */ /* 0x000fe200078230ff */
[C---:B------:R-:W-:Y:S01]  /*6a90*/  IMAD R3, R228.reuse, UR8, RZ ;  /* 0x00000008e4037c24 */ /* 0x040fe2000f8e02ff */
[----:B------:R-:W-:Y:S01]  /*6aa0*/  UIADD3 UR8, UR11, -UR13, URZ ;  /* 0x8000000d0b087290 */ /* 0x000fe2000fffe03f */
[----:B------:R-:W-:Y:S01]  /*6ab0*/  IMAD.U32 R4, RZ, RZ, UR12 ;  /* 0x0000000cff047e24 */ /* 0x000fe2000f8e00ff */
[----:B------:R-:W-:Y:S01]  /*6ac0*/  LEA.HI.X.SX32 R21, R5, R251, 0x6, P1 ;  /* 0x000000fb05157211 */ /* 0x000fe200008f36ff */
[----:B------:R-:W-:Y:S04]  /*6ad0*/  IMAD.WIDE.U32 R10, R228, UR12, RZ ;  /* 0x0000000ce40a7c25 */ /* 0x000fe8000f8e00ff */
[----:B------:R-:W-:Y:S02]  /*6ae0*/  IMAD R3, R229, UR12, R3 ;  /* 0x0000000ce5037c24 */ /* 0x000fe4000f8e0203 */
[-C--:B------:R-:W-:Y:S02]  /*6af0*/  IMAD R8, R21, R228.reuse, RZ ;  /* 0x000000e415087224 */ /* 0x080fe400078e02ff */
[----:B------:R-:W-:Y:S02]  /*6b00*/  IMAD.IADD R3, R11, 0x1, R3 ;  /* 0x000000010b037824 */ /* 0x000fe400078e0203 */
[C---:B------:R-:W-:Y:S02]  /*6b10*/  IMAD R8, R20.reuse, R229, R8 ;  /* 0x000000e514087224 */ /* 0x040fe400078e0208 */
[----:B------:R-:W-:Y:S01]  /*6b20*/  IMAD.WIDE.U32 R20, R20, R228, RZ ;  /* 0x000000e414147225 */ /* 0x000fe200078e00ff */
[----:B------:R-:W-:Y:S03]  /*6b30*/  @P4 STS.128 [R230+0x18000], RZ ;  /* 0x018000ffe6004388 */ /* 0x000fe60000000c00 */
[----:B------:R-:W-:Y:S01]  /*6b40*/  IMAD.IADD R8, R21, 0x1, R8 ;  /* 0x0000000115087824 */ /* 0x000fe200078e0208 */
[----:B--2---:R-:W2:Y:S02]  /*6b50*/  LDL.64 R36, [R1] ;  /* 0x0000000001247983 */ /* 0x004ea40000100a00 */
[----:B--2---:R-:W-:Y:S04]  /*6b60*/  LEA R18, P0, R18, R36, 0x6 ;  /* 0x0000002412127211 */ /* 0x004fe800078030ff */
[----:B------:R-:W-:Y:S02]  /*6b70*/  LEA.HI.X.SX32 R19, R4, R37, 0x6, P0 ;  /* 0x0000002504137211 */ /* 0x000fe400000f36ff */
[C---:B------:R-:W-:Y:S03]  /*6b80*/  LEA R6, P0, R10.reuse, R234, 0x6 ;  /* 0x000000ea0a067211 */ /* 0x040fe600078030ff */
[----:B------:R-:W-:Y:S01]  /*6b90*/  IMAD R7, R19, R228, RZ ;  /* 0x000000e413077224 */ /* 0x000fe200078e02ff */
[----:B------:R-:W-:Y:S02]  /*6ba0*/  LEA.HI.X R5, R10, R223, R3, 0x6, P0 ;  /* 0x000000df0a057211 */ /* 0x000fe400000f3403 */
[----:B------:R-:W-:Y:S01]  /*6bb0*/  LEA R10, P3, R20, R243, 0x1 ;  /* 0x000000f3140a7211 */ /* 0x000fe200078608ff */
[----:B------:R-:W-:Y:S01]  /*6bc0*/  IMAD R7, R18, R229, R7 ;  /* 0x000000e512077224 */ /* 0x000fe200078e0207 */
[----:B------:R-:W-:Y:S01]  /*6bd0*/  LEA R4, P2, R228, R6, 0x5 ;  /* 0x00000006e4047211 */ /* 0x000fe200078428ff */
[----:B------:R-:W-:Y:S01]  /*6be0*/  IMAD.WIDE.U32 R18, R18, R228, RZ ;  /* 0x000000e412127225 */ /* 0x000fe200078e00ff */
[----:B------:R-:W-:Y:S02]  /*6bf0*/  LEA.HI.X R11, R20, R242, R8, 0x1, P3 ;  /* 0x000000f2140b7211 */ /* 0x000fe400018f0c08 */
[----:B---3--:R-:W-:Y:S01]  /*6c00*/  @!P4 LEA R16, P1, R6, R226, 0x1 ;  /* 0x000000e20610c211 */ /* 0x008fe200078208ff */
[----:B------:R-:W-:Y:S01]  /*6c10*/  IMAD.IADD R7, R19, 0x1, R7 ;  /* 0x0000000113077824 */ /* 0x000fe200078e0207 */
[----:B------:R-:W-:Y:S02]  /*6c20*/  ISETP.GE.AND P3, PT, R233, UR9, PT ;  /* 0x00000009e9007c0c */ /* 0x000fe4000bf66270 */
        /* <DEDUP_REMOVED lines=9> */
[----:B------:R-:W-:Y:S02]  /*6cc0*/  ISETP.GE.AND P1, PT, R231, UR9, PT ;  /* 0x00000009e7007c0c */ /* 0x000fe4000bf26270 */
[C---:B----4-:R-:W-:Y:S01]  /*6cd0*/  @!P4 LEA R14, P0, R4.reuse, R224, 0x1 ;  /* 0x000000e0040ec211 */ /* 0x050fe200078008ff */
[----:B------:R-:W-:Y:S03]  /*6ce0*/  @P3 STS.128 [R230+0x1a000], RZ ;  /* 0x01a000ffe6003388 */ /* 0x000fe60000000c00 */
[----:B------:R-:W-:Y:S01]  /*6cf0*/  @!P4 LEA.HI.X R15, R4, R225, R3, 0x1, P0 ;  /* 0x000000e1040fc211 */ /* 0x000fe200000f0c03 */
[----:B------:R-:W-:Y:S01]  /*6d00*/  @!PT LDS RZ, [RZ] ;  /* 0x00000000fffff984 */ /* 0x000fe20000000800 */
[----:B------:R-:W-:Y:S01]  /*6d10*/  @!PT LDS RZ, [RZ] ;  /* 0x00000000fffff984 */ /* 0x000fe20000000800 */
[----:B------:R-:W-:Y:S01]  /*6d20*/  @!PT LDS RZ, [RZ] ;  /* 0x00000000fffff984 */ /* 0x000fe20000000800 */
[----:B------:R-:W-:Y:S01]  /*6d30*/  @!P3 LDGSTS.E.BYPASS.LTC128B.128 [R230+0x1a000], desc[UR28][R10.64+0x80] ;  /* 0x1a0000800ae6bfae */ /* 0x000fe2000b901d5c */
[----:B------:R-:W-:Y:S03]  /*6d40*/  IMAD.U32 R3, RZ, RZ, UR12 ;  /* 0x0000000cff037e24 */ /* 0x000fe6000f8e00ff */
[----:B------:R-:W-:Y:S01]  /*6d50*/  @P2 STS.128 [R230+0x1c000], RZ ;  /* 0x01c000ffe6002388 */ /* 0x000fe20000000c00 */
[----:B------:R-:W-:Y:S03]  /*6d60*/  IMAD R3, R3, -0x40, R246 ;  /* 0xffffffc003037824 */ /* 0x000fe600078e02f6 */
[----:B------:R-:W-:Y:S01]  /*6d70*/  @!PT LDS RZ, [RZ] ;  /* 0x00000000fffff984 */ /* 0x000fe20000000800 */
[----:B------:R-:W-:Y:S01]  /*6d80*/  @!PT LDS RZ, [RZ] ;  /* 0x00000000fffff984 */ /* 0x000fe20000000800 */
[----:B------:R-:W-:Y:S01]  /*6d90*/  @!PT LDS RZ, [RZ] ;  /* 0x00000000fffff984 */ /* 0x000fe20000000800 */
[----:B------:R-:W-:Y:S01]  /*6da0*/  @!P2 LDGSTS.E.BYPASS.LTC128B.128 [R230+0x1c000], desc[UR28][R10.64+0x100] ;  /* 0x1c0001000ae6afae */ /* 0x000fe2000b901d5c */
[----:B------:R-:W-:Y:S03]  /*6db0*/  VIADD R249, R3, 0x7 ;  /* 0x0000000703f97836 */ /* 0x000fe60000000000 */
        /* <DEDUP_REMOVED lines=27> */
[----:B------:R-:W2:Y:S04]  /*6f70*/  LDSM.16.M88.4 R16, [R221+0x10800] ;  /* 0x01080000dd10783b */ /* 0x000ea80000000200 */
[----:B------:R-:W3:Y:S04]  /*6f80*/  LDSM.16.M88.4 R24, [R221+0x11000] ;  /* 0x01100000dd18783b */ /* 0x000ee80000000200 */
[----:B------:R-:W4:Y:S04]  /*6f90*/  LDSM.16.M88.4 R164, [R221+0x11800] ;  /* 0x01180000dda4783b */ /* 0x000f280000000200 */
[----:B------:R-:W0:Y:S04]  /*6fa0*/  LDGDEPBAR ;  /* 0x00000000000079af */ /* 0x000e280000000000 */
[----:B------:R-:W-:Y:S04]  /*6fb0*/  LDSM.16.M88.4 R168, [R220] ;  /* 0x00000000dca8783b */ /* 0x000fe80000000200 */
[----:B------:R-:W4:Y:S04]  /*6fc0*/  LDSM.16.M88.4 R172, [R219] ;  /* 0x00000000dbac783b */ /* 0x000f280000000200 */
[----:B------:R-:W4:Y:S04]  /*6fd0*/  LDSM.16.M88.4 R176, [R211] ;  /* 0x00000000d3b0783b */ /* 0x000f280000000200 */
[----:B------:R-:W4:Y:S04]  /*6fe0*/  LDSM.16.M88.4 R180, [R210] ;  /* 0x00000000d2b4783b */ /* 0x000f280000000200 */
[----:B------:R-:W4:Y:S01]  /*6ff0*/  LDSM.16.M88.4 R184, [R209] ;  /* 0x00000000d1b8783b */ /* 0x000f220000000200 */
[C---:B-1----:R-:W-:Y:S03]  /*7000*/  HMMA.16816.F32 R4, R32.reuse, R8, RZ ;  /* 0x000000082004723c */ /* 0x042fe600000018ff */
[----:B------:R-:W-:Y:S04]  /*7010*/  LDSM.16.M88.4 R188, [R218] ;  /* 0x00000000dabc783b */ /* 0x000fe80000000200 */
[----:B------:R-:W1:Y:S01]  /*7020*/  LDSM.16.M88.4 R192, [R215+0x10000] ;  /* 0x01000000d7c0783b */ /* 0x000e620000000200 */
[C---:B------:R-:W-:Y:S06]  /*7030*/  HMMA.16816.F32 R8, R32.reuse, R10, RZ ;  /* 0x0000000a2008723c */ /* 0x040fec00000018ff */
[C---:B--2---:R-:W-:Y:S06]  /*7040*/  HMMA.16816.F32 R12, R32.reuse, R16, RZ ;  /* 0x00000010200c723c */ /* 0x044fec00000018ff */
[C---:B------:R-:W-:Y:S06]  /*7050*/  HMMA.16816.F32 R16, R32.reuse, R18, RZ ;  /* 0x000000122010723c */ /* 0x040fec00000018ff */
[C---:B---3--:R-:W-:Y:S06]  /*7060*/  HMMA.16816.F32 R20, R32.reuse, R24, RZ ;  /* 0x000000182014723c */ /* 0x048fec00000018ff */
[C---:B------:R-:W-:Y:S06]  /*7070*/  HMMA.16816.F32 R24, R32.reuse, R26, RZ ;  /* 0x0000001a2018723c */ /* 0x040fec00000018ff */
[C---:B----4-:R-:W-:Y:S06]  /*7080*/  HMMA.16816.F32 R28, R32.reuse, R164, RZ ;  /* 0x000000a4201c723c */ /* 0x050fec00000018ff */
[----:B------:R-:W-:Y:S01]  /*7090*/  HMMA.16816.F32 R32, R32, R166, RZ ;  /* 0x000000a62020723c */ /* 0x000fe200000018ff */
[----:B------:R-:W2:Y:S05]  /*70a0*/  LDSM.16.M88.4 R164, [R215+0x10800] ;  /* 0x01080000d7a4783b */ /* 0x000eaa0000000200 */
[C---:B------:R-:W-:Y:S06]  /*70b0*/  HMMA.16816.F32 R4, R168.reuse, R172, R4 ;  /* 0x000000aca804723c */ /* 0x040fec0000001804 */
[C---:B------:R-:W-:Y:S01]  /*70c0*/  HMMA.16816.F32 R8, R168.reuse, R174, R8 ;  /* 0x000000aea808723c */ /* 0x040fe20000001808 */
[----:B------:R-:W3:Y:S05]  /*70d0*/  LDSM.16.M88.4 R172, [R215+0x11000] ;  /* 0x01100000d7ac783b */ /* 0x000eea0000000200 */
[C---:B------:R-:W-:Y:S06]  /*70e0*/  HMMA.16816.F32 R12, R168.reuse, R176, R12 ;  /* 0x000000b0a80c723c */ /* 0x040fec000000180c */
[C---:B------:R-:W-:Y:S01]  /*70f0*/  HMMA.16816.F32 R16, R168.reuse, R178, R16 ;  /* 0x000000b2a810723c */ /* 0x040fe20000001810 */
[----:B------:R-:W4:Y:S05]  /*7100*/  LDSM.16.M88.4 R176, [R215+0x11800] ;  /* 0x01180000d7b0783b */ /* 0x000f2a0000000200 */
[C---:B------:R-:W-:Y:S06]  /*7110*/  HMMA.16816.F32 R20, R168.reuse, R180, R20 ;  /* 0x000000b4a814723c */ /* 0x040fec0000001814 */
[C---:B------:R-:W-:Y:S01]  /*7120*/  HMMA.16816.F32 R24, R168.reuse, R182, R24 ;  /* 0x000000b6a818723c */ /* 0x040fe20000001818 */
[----:B------:R-:W-:Y:S05]  /*7130*/  LDSM.16.M88.4 R180, [R208] ;  /* 0x00000000d0b4783b */ /* 0x000fea0000000200 */
[C---:B------:R-:W-:Y:S06]  /*7140*/  HMMA.16816.F32 R28, R168.reuse, R184, R28 ;  /* 0x000000b8a81c723c */ /* 0x040fec000000181c */
[----:B------:R-:W-:Y:S01]  /*7150*/  HMMA.16816.F32 R32, R168, R186, R32 ;  /* 0x000000baa820723c */ /* 0x000fe20000001820 */
[----:B------:R-:W4:Y:S04]  /*7160*/  LDSM.16.M88.4 R168, [R217] ;  /* 0x00000000d9a8783b */ /* 0x000f280000000200 */
[----:B------:R-:W4:Y:S01]  /*7170*/  LDSM.16.M88.4 R184, [R208+0x800] ;  /* 0x00080000d0b8783b */ /* 0x000f220000000200 */
        /* <DEDUP_REMOVED lines=8> */
[----:B------:R-:W-:Y:S05]  /*7200*/  LDSM.16.M88.4 R172, [R222+0x4000] ;  /* 0x00400000deac783b */ /* 0x000fea0000000200 */
[C---:B----4-:R-:W-:Y:S06]  /*7210*/  HMMA.16816.F32 R28, R188.reuse, R176, R28 ;  /* 0x000000b0bc1c723c */ /* 0x050fec000000181c */
[----:B------:R-:W-:Y:S01]  /*7220*/  HMMA.16816.F32 R32, R188, R178, R32 ;  /* 0x000000b2bc20723c */ /* 0x000fe20000001820 */
[----:B------:R-:W3:Y:S04]  /*7230*/  LDSM.16.M88.4 R176, [R221+0x12000] ;  /* 0x01200000ddb0783b */ /* 0x000ee80000000200 */
[----:B------:R-:W-:Y:S01]  /*7240*/  LDSM.16.M88.4 R188, [R207] ;  /* 0x00000000cfbc783b */ /* 0x000fe20000000200 */
[C---:B------:R-:W-:Y:S06]  /*7250*/  HMMA.16816.F32 R4, R168.reuse, R180, R4 ;  /* 0x000000b4a804723c */ /* 0x040fec0000001804 */
[C---:B------:R-:W-:Y:S01]  /*7260*/  HMMA.16816.F32 R8, R168.reuse, R182, R8 ;  /* 0x000000b6a808723c */ /* 0x040fe20000001808 */
[----:B------:R-:W4:Y:S05]  /*7270*/  LDSM.16.M88.4 R180, [R221+0x12800] ;  /* 0x01280000ddb4783b */ /* 0x000f2a0000000200 */
        /* <DEDUP_REMOVED lines=12> */
[----:B------:R-:W3:Y:S05]  /*7340*/  LDSM.16.M88.4 R176, [R205] ;  /* 0x00000000cdb0783b */ /* 0x000eea0000000200 */
[C---:B----4-:R-:W-:Y:S06]  /*7350*/  HMMA.16816.F32 R12, R172.reuse, R180, R12 ;  /* 0x000000b4ac0c723c */ /* 0x050fec000000180c */
[C---:B------:R-:W-:Y:S01]  /*7360*/  HMMA.16816.F32 R16, R172.reuse, R182, R16 ;  /* 0x000000b6ac10723c */ /* 0x040fe20000001810 */
[----:B------:R-:W4:Y:S05]  /*7370*/  LDSM.16.M88.4 R180, [R204] ;  /* 0x00000000ccb4783b */ /* 0x000f2a0000000200 */
[C---:B------:R-:W-:Y:S06]  /*7380*/  HMMA.16816.F32 R20, R172.reuse, R184, R20 ;  /* 0x000000b8ac14723c */ /* 0x040fec0000001814 */
[C---:B------:R-:W-:Y:S01]  /*7390*/  HMMA.16816.F32 R24, R172.reuse, R186, R24 ;  /* 0x000000baac18723c */ /* 0x040fe20000001818 */
[----:B------:R-:W-:Y:S05]  /*73a0*/  LDSM.16.M88.4 R184, [R215+0x12800] ;  /* 0x01280000d7b8783b */ /* 0x000fea0000000200 */
        /* <DEDUP_REMOVED lines=26> */
[C---:B------:R-:W-:Y:S06]  /*7550*/  HMMA.16816.F32 R28, R164.reuse, R192, R28 ;  /* 0x000000c0a41c723c */ /* 0x040fec000000181c */
[----:B------:R-:W-:Y:S01]  /*7560*/  HMMA.16816.F32 R32, R164, R194, R32 ;  /* 0x000000c2a420723c */ /* 0x000fe20000001820 */
[----:B------:R-:W2:Y:S04]  /*7570*/  LDSM.16.M88.4 R164, [R208+0x3800] ;  /* 0x00380000d0a4783b */ /* 0x000ea80000000200 */
[----:B------:R-:W4:Y:S01]  /*7580*/  LDSM.16.M88.4 R192, [R221+0x14800] ;  /* 0x01480000ddc0783b */ /* 0x000f220000000200 */
[C---:B---3--:R-:W-:Y:S06]  /*7590*/  HMMA.16816.F32 R4, R168.reuse, R176, R4 ;  /* 0x000000b0a804723c */ /* 0x048fec0000001804 */
[C---:B------:R-:W-:Y:S01]  /*75a0*/  HMMA.16816.F32 R8, R168.reuse, R178, R8 ;  /* 0x000000b2a808723c */ /* 0x040fe20000001808 */
[----:B------:R-:W3:Y:S05]  /*75b0*/  LDSM.16.M88.4 R176, [R221+0x15000] ;  /* 0x01500000ddb0783b */ /* 0x000eea0000000200 */
        /* <DEDUP_REMOVED lines=8> */
[----:B------:R-:W-:Y:S04]  /*7640*/  LDSM.16.M88.4 R164, [R220+0x8000] ;  /* 0x00800000dca4783b */ /* 0x000fe80000000200 */
[----:B------:R-:W2:Y:S01]  /*7650*/  LDSM.16.M88.4 R168, [R203] ;  /* 0x00000000cba8783b */ /* 0x000ea20000000200 */
[C---:B------:R-:W-:Y:S06]  /*7660*/  HMMA.16816.F32 R4, R184.reuse, R188, R4 ;  /* 0x000000bcb804723c */ /* 0x040fec0000001804 */
[C---:B------:R-:W-:Y:S01]  /*7670*/  HMMA.16816.F32 R8, R184.reuse, R190, R8 ;  /* 0x000000beb808723c */ /* 0x040fe20000001808 */
[----:B------:R-:W2:Y:S05]  /*7680*/  LDSM.16.M88.4 R188, [R201] ;  /* 0x00000000c9bc783b */ /* 0x000eaa0000000200 */
[C---:B----4-:R-:W-:Y:S06]  /*7690*/  HMMA.16816.F32 R12, R184.reuse, R192, R12 ;  /* 0x000000c0b80c723c */ /* 0x050fec000000180c */
[C---:B------:R-:W-:Y:S01]  /*76a0*/  HMMA.16816.F32 R16, R184.reuse, R194, R16 ;  /* 0x000000c2b810723c */ /* 0x040fe20000001810 */
[----:B------:R-:W4:Y:S05]  /*76b0*/  LDSM.16.M88.4 R192, [R200] ;  /* 0x00000000c8c0783b */ /* 0x000f2a0000000200 */
[C---:B---3--:R-:W-:Y:S06]  /*76c0*/  HMMA.16816.F32 R20, R184.reuse, R176, R20 ;  /* 0x000000b0b814723c */ /* 0x048fec0000001814 */
[C---:B------:R-:W-:Y:S01]  /*76d0*/  HMMA.16816.F32 R24, R184.reuse, R178, R24 ;  /* 0x000000b2b818723c */ /* 0x040fe20000001818 */
[----:B------:R-:W-:Y:S05]  /*76e0*/  LDSM.16.M88.4 R176, [R215+0x14000] ;  /* 0x01400000d7b0783b */ /* 0x000fea0000000200 */
        /* <DEDUP_REMOVED lines=9> */
[----:B------:R-:W3:Y:S05]  /*7780*/  LDSM.16.M88.4 R180, [R215+0x15000] ;  /* 0x01500000d7b4783b */ /* 0x000eea0000000200 */
[C---:B------:R-:W-:Y:S06]  /*7790*/  HMMA.16816.F32 R20, R164.reuse, R188, R20 ;  /* 0x000000bca414723c */ /* 0x040fec0000001814 */
[C---:B------:R-:W-:Y:S01]  /*77a0*/  HMMA.16816.F32 R24, R164.reuse, R190, R24 ;  /* 0x000000bea418723c */ /* 0x040fe20000001818 */
[----:B------:R-:W-:Y:S05]  /*77b0*/  LDSM.16.M88.4 R188, [R208+0x4000] ;  /* 0x00400000d0bc783b */ /* 0x000fea0000000200 */
[C---:B----4-:R-:W-:Y:S06]  /*77c0*/  HMMA.16816.F32 R28, R164.reuse, R192, R28 ;  /* 0x000000c0a41c723c */ /* 0x050fec000000181c */
[----:B------:R-:W-:Y:S01]  /*77d0*/  HMMA.16816.F32 R32, R164, R194, R32 ;  /* 0x000000c2a420723c */ /* 0x000fe20000001820 */
[----:B------:R-:W4:Y:S04]  /*77e0*/  LDSM.16.M88.4 R164, [R215+0x15800] ;  /* 0x01580000d7a4783b */ /* 0x000f280000000200 */
        /* <DEDUP_REMOVED lines=12> */
[----:B------:R-:W-:Y:S04]  /*78b0*/  LDSM.16.M88.4 R164, [R222+0xc000] ;  /* 0x00c00000dea4783b */ /* 0x000fe80000000200 */
[----:B------:R-:W3:Y:S01]  /*78c0*/  LDSM.16.M88.4 R172, [R221+0x16000] ;  /* 0x01600000ddac783b */ /* 0x000ee20000000200 */
        /* <DEDUP_REMOVED lines=12> */
[----:B------:R-:W-:Y:S01]  /*7990*/  LDSM.16.M88.4 R184, [R218+0xc000] ;  /* 0x00c00000dab8783b */ /* 0x000fe20000000200 */
[C---:B---3--:R-:W-:Y:S06]  /*79a0*/  HMMA.16816.F32 R4, R164.reuse, R172, R4 ;  /* 0x000000aca404723c */ /* 0x048fec0000001804 */
[C---:B------:R-:W-:Y:S01]  /*79b0*/  HMMA.16816.F32 R8, R164.reuse, R174, R8 ;  /* 0x000000aea408723c */ /* 0x040fe20000001808 */
[----:B------:R-:W2:Y:S05]  /*79c0*/  LDSM.16.M88.4 R172, [R198] ;  /* 0x00000000c6ac783b */ /* 0x000eaa0000000200 */
[C---:B------:R-:W-:Y:S06]  /*79d0*/  HMMA.16816.F32 R12, R164.reuse, R180, R12 ;  /* 0x000000b4a40c723c */ /* 0x040fec000000180c */
[C---:B------:R-:W-:Y:S01]  /*79e0*/  HMMA.16816.F32 R16, R164.reuse, R182, R16 ;  /* 0x000000b6a410723c */ /* 0x040fe20000001810 */
[----:B------:R-:W3:Y:S05]  /*79f0*/  LDSM.16.M88.4 R180, [R197] ;  /* 0x00000000c5b4783b */ /* 0x000eea0000000200 */
[C---:B----4-:R-:W-:Y:S06]  /*7a00*/  HMMA.16816.F32 R20, R164.reuse, R188, R20 ;  /* 0x000000bca414723c */ /* 0x050fec0000001814 */
[C---:B------:R-:W-:Y:S01]  /*7a10*/  HMMA.16816.F32 R24, R164.reuse, R190, R24 ;  /* 0x000000bea418723c */ /* 0x040fe20000001818 */
[----:B------:R-:W-:Y:S05]  /*7a20*/  LDSM.16.M88.4 R188, [R215+0x16000] ;  /* 0x01600000d7bc783b */ /* 0x000fea0000000200 */
        /* <DEDUP_REMOVED lines=12> */
[----:B------:R-:W-:Y:S05]  /*7af0*/  IMAD.U32 R180, RZ, RZ, UR8 ;  /* 0x00000008ffb47e24 */ /* 0x000fea000f8e00ff */
[C---:B----4-:R-:W-:Y:S06]  /*7b00*/  HMMA.16816.F32 R28, R168.reuse, R164, R28 ;  /* 0x000000a4a81c723c */ /* 0x050fec000000181c */
[----:B------:R-:W-:Y:S01]  /*7b10*/  HMMA.16816.F32 R32, R168, R166, R32 ;  /* 0x000000a6a820723c */ /* 0x000fe20000001820 */
[----:B------:R-:W2:Y:S04]  /*7b20*/  LDSM.16.M88.4 R164, [R215+0x17800] ;  /* 0x01780000d7a4783b */ /* 0x000ea80000000200 */
[----:B------:R-:W3:Y:S01]  /*7b30*/  LDSM.16.M88.4 R168, [R217+0xc000] ;  /* 0x00c00000d9a8783b */ /* 0x000ee20000000200 */
[C---:B------:R-:W-:Y:S06]  /*7b40*/  HMMA.16816.F32 R4, R184.reuse, R188, R4 ;  /* 0x000000bcb804723c */ /* 0x040fec0000001804 */
[C---:B------:R-:W-:Y:S05]  /*7b50*/  HMMA.16816.F32 R8, R184.reuse, R190, R8 ;  /* 0x000000beb808723c */ /* 0x040fea0000001808 */
[C---:B------:R-:W-:Y:S01]  /*7b60*/  LEA R188, P0, R180.reuse, R250, 0x6 ;  /* 0x000000fab4bc7211 */ /* 0x040fe200078030ff */
[C---:B------:R-:W-:Y:S05]  /*7b70*/  HMMA.16816.F32 R12, R184.reuse, R192, R12 ;  /* 0x000000c0b80c723c */ /* 0x040fea000000180c */
[C---:B------:R-:W-:Y:S01]  /*7b80*/  LEA.HI.X.SX32 R189, R180.reuse, R251, 0x6, P0 ;  /* 0x000000fbb4bd7211 */ /* 0x040fe200000f36ff */
[C---:B------:R-:W-:Y:S05]  /*7b90*/  HMMA.16816.F32 R16, R184.reuse, R194, R16 ;  /* 0x000000c2b810723c */ /* 0x040fea0000001810 */
[C---:B------:R-:W-:Y:S01]  /*7ba0*/  LEA R182, P0, R180.reuse, R36, 0x6 ;  /* 0x00000024b4b67211 */ /* 0x040fe200078030ff */
[C---:B-1----:R-:W-:Y:S05]  /*7bb0*/  HMMA.16816.F32 R20, R184.reuse, R176, R20 ;  /* 0x000000b0b814723c */ /* 0x042fea0000001814 */
[----:B------:R-:W-:Y:S01]  /*7bc0*/  LEA.HI.X.SX32 R183, R180, R37, 0x6, P0 ;  /* 0x00000025b4b77211 */ /* 0x000fe200000f36ff */
[C---:B------:R-:W-:Y:S01]  /*7bd0*/  HMMA.16816.F32 R24, R184.reuse, R178, R24 ;  /* 0x000000b2b818723c */ /* 0x040fe20000001818 */
[----:B------:R1:W5:Y:S04]  /*7be0*/  LDL.LU.64 R36, [R1+0x8] ;  /* 0x0000080001247983 */ /* 0x0003680000300a00 */
[----:B------:R-:W-:Y:S01]  /*7bf0*/  IMAD R177, R189, UR6, RZ ;  /* 0x00000006bdb17c24 */ /* 0x000fe2000f8e02ff */
[C---:B--2---:R-:W-:Y:S05]  /*7c00*/  HMMA.16816.F32 R28, R184.reuse, R164, R28 ;  /* 0x000000a4b81c723c */ /* 0x044fea000000181c */
[C---:B------:R-:W-:Y:S01]  /*7c10*/  IMAD R177, R188.reuse, UR7, R177 ;  /* 0x00000007bcb17c24 */ /* 0x040fe2000f8e02b1 */
[----:B------:R-:W-:Y:S01]  /*7c20*/  HMMA.16816.F32 R32, R184, R166, R32 ;  /* 0x000000a6b820723c */ /* 0x000fe20000001820 */
[----:B------:R-:W2:Y:S04]  /*7c30*/  LDSM.16.M88.4 R164, [R208+0x6800] ;  /* 0x00680000d0a4783b */ /* 0x000ea80000000200 */
[----:B------:R-:W-:Y:S01]  /*7c40*/  IMAD.WIDE.U32 R180, R188, UR6, RZ ;  /* 0x00000006bcb47c25 */ /* 0x000fe2000f8e00ff */
[C---:B---3--:R-:W-:Y:S05]  /*7c50*/  HMMA.16816.F32 R4, R168.reuse, R172, R4 ;  /* 0x000000aca804723c */ /* 0x048fea0000001804 */
[-C--:B------:R-:W-:Y:S01]  /*7c60*/  LEA R176, P0, R180, R245.reuse, 0x1 ;  /* 0x000000f5b4b07211 */ /* 0x080fe200078008ff */
[C---:B------:R-:W-:Y:S01]  /*7c70*/  HMMA.16816.F32 R8, R168.reuse, R174, R8 ;  /* 0x000000aea808723c */ /* 0x040fe20000001808 */
[----:B------:R-:W3:Y:S04]  /*7c80*/  LDSM.16.M88.4 R172, [R208+0x7000] ;  /* 0x00700000d0ac783b */ /* 0x000ee80000000200 */
[C---:B------:R-:W-:Y:S02]  /*7c90*/  VIADD R189, R3.reuse, 0x8 ;  /* 0x0000000803bd7836 */ /* 0x040fe40000000000 */
[----:B------:R-:W-:Y:S03]  /*7ca0*/  VIADD R188, R3, 0xffffffff ;  /* 0xffffffff03bc7836 */ /* 0x000fe60000000000 */
[----:B------:R-:W-:Y:S01]  /*7cb0*/  ISETP.GE.AND P5, PT, R189, RZ, PT ;  /* 0x000000ffbd00720c */ /* 0x000fe20003fa6270 */
[----:B------:R-:W-:Y:S01]  /*7cc0*/  IMAD R179, R183, UR6, RZ ;  /* 0x00000006b7b37c24 */ /* 0x000fe2000f8e02ff */
[----:B------:R-:W-:Y:S01]  /*7cd0*/  ISETP.GE.AND P6, PT, R188, RZ, PT ;  /* 0x000000ffbc00720c */ /* 0x000fe20003fc6270 */
[----:B------:R-:W-:Y:S02]  /*7ce0*/  IMAD.IADD R177, R181, 0x1, R177 ;  /* 0x00000001b5b17824 */ /* 0x000fe400078e02b1 */
[C---:B------:R-:W-:Y:S02]  /*7cf0*/  IMAD R179, R182.reuse, UR7, R179 ;  /* 0x00000007b6b37c24 */ /* 0x040fe4000f8e02b3 */
[----:B------:R-:W-:Y:S01]  /*7d00*/  IMAD.WIDE.U32 R182, R182, UR6, RZ ;  /* 0x00000006b6b67c25 */ /* 0x000fe2000f8e00ff */
[-C--:B------:R-:W-:Y:S03]  /*7d10*/  LEA.HI.X R177, R180, R244.reuse, R177, 0x1, P0 ;  /* 0x000000f4b4b17211 */ /* 0x080fe600000f0cb1 */
[----:B------:R-:W-:Y:S01]  /*7d20*/  IMAD.IADD R179, R183, 0x1, R179 ;  /* 0x00000001b7b37824 */ /* 0x000fe200078e02b3 */
[C---:B------:R-:W-:Y:S01]  /*7d30*/  LEA R178, P0, R182.reuse, R245, 0x1 ;  /* 0x000000f5b6b27211 */ /* 0x040fe200078008ff */
[C---:B------:R-:W-:Y:S01]  /*7d40*/  VIADD R195, R3.reuse, 0xfffffff8 ;  /* 0xfffffff803c37836 */ /* 0x040fe20000000000 */
[C---:B------:R-:W-:Y:S01]  /*7d50*/  @!P5 IADD3 R189, -R3.reuse, -0x8, RZ ;  /* 0xfffffff803bdd810 */ /* 0x040fe20007ffe1ff */
[C---:B------:R-:W-:Y:S01]  /*7d60*/  VIADD R194, R3.reuse, 0xfffffff7 ;  /* 0xfffffff703c27836 */ /* 0x040fe20000000000 */
[----:B------:R-:W-:Y:S01]  /*7d70*/  LEA.HI.X R179, R182, R244, R179, 0x1, P0 ;  /* 0x000000f4b6b37211 */ /* 0x000fe200000f0cb3 */
[C---:B------:R-:W-:Y:S01]  /*7d80*/  VIADD R190, R3.reuse, 0xfffffff0 ;  /* 0xfffffff003be7836 */ /* 0x040fe20000000000 */
[----:B------:R-:W-:Y:S01]  /*7d90*/  @!P6 IADD3 R188, -R3, 0x1, RZ ;  /* 0x0000000103bce810 */ /* 0x000fe20007ffe1ff */
[C---:B--2---:R-:W-:Y:S03]  /*7da0*/  HMMA.16816.F32 R12, R168.reuse, R164, R12 ;  /* 0x000000a4a80c723c */ /* 0x044fe6000000180c */
[----:B------:R-:W-:Y:S01]  /*7db0*/  ISETP.GE.AND P0, PT, R195, RZ, PT ;  /* 0x000000ffc300720c */ /* 0x000fe20003f06270 */
[C---:B------:R-:W-:Y:S01]  /*7dc0*/  VIADD R193, R3.reuse, 0xffffffef ;  /* 0xffffffef03c17836 */ /* 0x040fe20000000000 */
[----:B------:R-:W-:Y:S01]  /*7dd0*/  ISETP.GE.AND P5, PT, R194, RZ, PT ;  /* 0x000000ffc200720c */ /* 0x000fe20003fa6270 */
[C---:B------:R-:W-:Y:S01]  /*7de0*/  HMMA.16816.F32 R16, R168.reuse, R166, R16 ;  /* 0x000000a6a810723c */ /* 0x040fe20000001810 */
[----:B------:R-:W2:Y:S01]  /*7df0*/  LDSM.16.M88.4 R164, [R208+0x7800] ;  /* 0x00780000d0a4783b */ /* 0x000ea20000000200 */
[----:B------:R-:W-:Y:S04]  /*7e00*/  DEPBAR.LE SB0, 0x0 ;  /* 0x000080000000791a */ /* 0x000fe80000000000 */
[----:B------:R-:W-:Y:S01]  /*7e10*/  ISETP.GE.AND P6, PT, R190, RZ, PT ;  /* 0x000000ffbe00720c */ /* 0x000fe20003fc6270 */
[----:B------:R-:W-:Y:S01]  /*7e20*/  BAR.SYNC.DEFER_BLOCKING 0x0 ;  /* 0x0000000000007b1d */ /* 0x000fe20000010000 */
[----:B------:R-:W-:Y:S01]  /*7e30*/  I2FP.F32.S32 R189, R189 ;  /* 0x000000bd00bd7245 */ /* 0x000fe20000201400 */
[C---:B---3--:R-:W-:Y:S05]  /*7e40*/  HMMA.16816.F32 R20, R168.reuse, R172, R20 ;  /* 0x000000aca814723c */ /* 0x048fea0000001814 */
[C---:B------:R-:W-:Y:S01]  /*7e50*/  @!P0 IADD3 R195, -R3.reuse, 0x8, RZ ;  /* 0x0000000803c38810 */ /* 0x040fe20007ffe1ff */
[C---:B------:R-:W-:Y:S01]  /*7e60*/  VIADD R192, R3.reuse, 0xffffffe8 ;  /* 0xffffffe803c07836 */ /* 0x040fe20000000000 */
[C---:B------:R-:W-:Y:S01]  /*7e70*/  @!P5 IADD3 R194, -R3.reuse, 0x9, RZ ;  /* 0x0000000903c2d810 */ /* 0x040fe20007ffe1ff */
[----:B------:R-:W-:Y:S01]  /*7e80*/  VIADD R191, R3, 0xffffffe7 ;  /* 0xffffffe703bf7836 */ /* 0x000fe20000000000 */
[----:B------:R-:W-:Y:S01]  /*7e90*/  ISETP.GE.AND P0, PT, R193, RZ, PT ;  /* 0x000000ffc100720c */ /* 0x000fe20003f06270 */
[C---:B------:R-:W-:Y:S03]  /*7ea0*/  HMMA.16816.F32 R24, R168.reuse, R174, R24 ;  /* 0x000000aea818723c */ /* 0x040fe60000001818 */
[C---:B------:R-:W-:Y:S01]  /*7eb0*/  @!P6 IADD3 R190, -R3.reuse, 0x10, RZ ;  /* 0x0000001003bee810 */ /* 0x040fe20007ffe1ff */
[C---:B------:R-:W-:Y:S01]  /*7ec0*/  VIADD R187, R3.reuse, 0xffffffe0 ;  /* 0xffffffe003bb7836 */ /* 0x040fe20000000000 */
[----:B------:R-:W-:Y:S01]  /*7ed0*/  ISETP.GE.AND P5, PT, R192, RZ, PT ;  /* 0x000000ffc000720c */ /* 0x000fe20003fa6270 */
[----:B------:R-:W-:Y:S01]  /*7ee0*/  VIADD R186, R3, 0xffffffdf ;  /* 0xffffffdf03ba7836 */ /* 0x000fe20000000000 */
[----:B------:R-:W-:Y:S01]  /*7ef0*/  ISETP.GE.AND P6, PT, R191, RZ, PT ;  /* 0x000000ffbf00720c */ /* 0x000fe20003fc6270 */
[C---:B------:R-:W-:Y:S03]  /*7f00*/  VIADD R180, R3.reuse, 0xffffffd8 ;  /* 0xffffffd803b47836 */ /* 0x040fe60000000000 */
[----:B------:R-:W-:Y:S01]  /*7f10*/  IABS R172, R3 ;  /* 0x0000000300ac7213 */ /* 0x000fe20000000000 */
[C---:B------:R-:W-:Y:S01]  /*7f20*/  VIADD R185, R3.reuse, 0xffffffd7 ;  /* 0xffffffd703b97836 */ /* 0x040fe20000000000 */
[C---:B------:R-:W-:Y:S01]  /*7f30*/  @!P0 IADD3 R193, -R3.reuse, 0x11, RZ ;  /* 0x0000001103c18810 */ /* 0x040fe20007ffe1ff */
[----:B------:R-:W-:Y:S01]  /*7f40*/  VIADD R182, R3, 0xffffffd0 ;  /* 0xffffffd003b67836 */ /* 0x000fe20000000000 */
[----:B------:R-:W-:Y:S01]  /*7f50*/  ISETP.GE.AND P0, PT, R187, RZ, PT ;  /* 0x000000ffbb00720c */ /* 0x000fe20003f06270 */
[C---:B------:R-:W-:Y:S01]  /*7f60*/  VIADD R181, R3.reuse, 0xffffffcf ;  /* 0xffffffcf03b57836 */ /* 0x040fe20000000000 */
[----:B------:R-:W-:Y:S01]  /*7f70*/  I2FP.F32.S32 R188, R188 ;  /* 0x000000bc00bc7245 */ /* 0x000fe20000201400 */
[C---:B------:R-:W-:Y:S01]  /*7f80*/  VIADD R184, R3.reuse, 0xffffffc8 ;  /* 0xffffffc803b87836 */ /* 0x040fe20000000000 */
[C---:B------:R-:W-:Y:S01]  /*7f90*/  @!P5 IADD3 R192, -R3.reuse, 0x18, RZ ;  /* 0x0000001803c0d810 */ /* 0x040fe20007ffe1ff */
[C---:B------:R-:W-:Y:S01]  /*7fa0*/  VIADD R183, R3.reuse, 0xffffffc7 ;  /* 0xffffffc703b77836 */ /* 0x040fe20000000000 */
[----:B------:R-:W-:Y:S01]  /*7fb0*/  @!P6 IADD3 R191, -R3, 0x19, RZ ;  /* 0x0000001903bfe810 */ /* 0x000fe20007ffe1ff */
[----:B------:R-:W-:Y:S01]  /*7fc0*/  FFMA.FTZ R6, R189, -UR5, R6 ;  /* 0x80000005bd067c23 */ /* 0x000fe20008010006 */
[----:B------:R-:W-:Y:S01]  /*7fd0*/  ISETP.GE.AND P5, PT, R186, RZ, PT ;  /* 0x000000ffba00720c */ /* 0x000fe20003fa6270 */
[----:B------:R-:W-:Y:S01]  /*7fe0*/  FFMA.FTZ R5, R188, -UR5, R5 ;  /* 0x80000005bc057c23 */ /* 0x000fe20008010005 */
[----:B------:R-:W-:Y:S01]  /*7ff0*/  ISETP.GE.AND P6, PT, R180, RZ, PT ;  /* 0x000000ffb400720c */ /* 0x000fe20003fc6270 */
[----:B------:R-:W-:Y:S01]  /*8000*/  FFMA.FTZ R11, R188, -UR5, R11 ;  /* 0x80000005bc0b7c23 */ /* 0x000fe2000801000b */
[----:B------:R-:W-:Y:S01]  /*8010*/  I2FP.F32.S32 R195, R195 ;  /* 0x000000c300c37245 */ /* 0x000fe20000201400 */
[C---:B--2---:R-:W-:Y:S03]  /*8020*/  HMMA.16816.F32 R28, R168.reuse, R164, R28 ;  /* 0x000000a4a81c723c */ /* 0x044fe6000000181c */
[----:B------:R-:W-:Y:S01]  /*8030*/  @!P0 IADD3 R187, -R3, 0x20, RZ ;  /* 0x0000002003bb8810 */ /* 0x000fe20007ffe1ff */
[----:B------:R-:W-:Y:S01]  /*8040*/  FFMA.FTZ R8, R195, -UR5, R8 ;  /* 0x80000005c3087c23 */ /* 0x000fe20008010008 */
[----:B------:R-:W-:Y:S01]  /*8050*/  ISETP.GE.AND P0, PT, R185, RZ, PT ;  /* 0x000000ffb900720c */ /* 0x000fe20003f06270 */
[----:B------:R-:W-:Y:S01]  /*8060*/  FFMA.FTZ R14, R195, -UR5, R14 ;  /* 0x80000005c30e7c23 */ /* 0x000fe2000801000e */
[----:B------:R-:W-:Y:S01]  /*8070*/  I2FP.F32.S32 R194, R194 ;  /* 0x000000c200c27245 */ /* 0x000fe20000201400 */
[----:B------:R-:W-:Y:S03]  /*8080*/  HMMA.16816.F32 R32, R168, R166, R32 ;  /* 0x000000a6a820723c */ /* 0x000fe60000001820 */
[C---:B------:R-:W-:Y:S01]  /*8090*/  @!P5 IADD3 R186, -R3.reuse, 0x21, RZ ;  /* 0x0000002103bad810 */ /* 0x040fe20007ffe1ff */
[C---:B------:R-:W-:Y:S01]  /*80a0*/  FFMA.FTZ R9, R194.reuse, -UR5, R9 ;  /* 0x80000005c2097c23 */ /* 0x040fe20008010009 */
[----:B------:R-:W-:Y:S01]  /*80b0*/  @!P6 IADD3 R180, -R3, 0x28, RZ ;  /* 0x0000002803b4e810 */ /* 0x000fe20007ffe1ff */
[----:B------:R-:W-:Y:S01]  /*80c0*/  FFMA.FTZ R15, R194, -UR5, R15 ;  /* 0x80000005c20f7c23 */ /* 0x000fe2000801000f */
[----:B------:R-:W-:Y:S02]  /*80d0*/  ISETP.GE.AND P5, PT, R182, RZ, PT ;  /* 0x000000ffb600720c */ /* 0x000fe40003fa6270 */
[----:B------:R-:W-:Y:S02]  /*80e0*/  ISETP.GE.AND P6, PT, R181, RZ, PT ;  /* 0x000000ffb500720c */ /* 0x000fe40003fc6270 */
[C---:B------:R-:W-:Y:S02]  /*80f0*/  @!P0 IADD3 R185, -R3.reuse, 0x29, RZ ;  /* 0x0000002903b98810 */ /* 0x040fe40007ffe1ff */
[----:B------:R-:W-:Y:S02]  /*8100*/  ISETP.GE.AND P0, PT, R184, RZ, PT ;  /* 0x000000ffb800720c */ /* 0x000fe40003f06270 */
[----:B------:R-:W-:Y:S02]  /*8110*/  I2FP.F32.S32 R190, R190 ;  /* 0x000000be00be7245 */ /* 0x000fe40000201400 */
[----:B------:R-:W-:Y:S02]  /*8120*/  I2FP.F32.S32 R193, R193 ;  /* 0x000000c100c17245 */ /* 0x000fe40000201400 */
[----:B------:R-:W-:Y:S01]  /*8130*/  I2FP.F32.S32 R192, R192 ;  /* 0x000000c000c07245 */ /* 0x000fe20000201400 */
[C---:B------:R-:W-:Y:S01]  /*8140*/  FFMA.FTZ R12, R190.reuse, -UR5, R12 ;  /* 0x80000005be0c7c23 */ /* 0x040fe2000801000c */
[----:B------:R-:W-:Y:S01]  /*8150*/  @!P5 IADD3 R182, -R3, 0x30, RZ ;  /* 0x0000003003b6d810 */ /* 0x000fe20007ffe1ff */
[----:B------:R-:W-:Y:S01]  /*8160*/  FFMA.FTZ R13, R193, -UR5, R13 ;  /* 0x80000005c10d7c23 */ /* 0x000fe2000801000d */
[----:B------:R-:W-:Y:S01]  /*8170*/  @!P6 IADD3 R181, -R3, 0x31, RZ ;  /* 0x0000003103b5e810 */ /* 0x000fe20007ffe1ff */
[----:B------:R-:W-:Y:S01]  /*8180*/  FFMA.FTZ R18, R190, -UR5, R18 ;  /* 0x80000005be127c23 */ /* 0x000fe20008010012 */
[----:B------:R-:W-:Y:S01]  /*8190*/  ISETP.GE.AND P5, PT, R183, RZ, PT ;  /* 0x000000ffb700720c */ /* 0x000fe20003fa6270 */
[C---:B------:R-:W-:Y:S01]  /*81a0*/  FFMA.FTZ R16, R192.reuse, -UR5, R16 ;  /* 0x80000005c0107c23 */ /* 0x040fe20008010010 */
[----:B------:R-:W-:Y:S01]  /*81b0*/  ISETP.GE.AND P6, PT, R249, RZ, PT ;  /* 0x000000fff900720c */ /* 0x000fe20003fc6270 */
[----:B------:R-:W-:Y:S01]  /*81c0*/  FFMA.FTZ R19, R193, -UR5, R19 ;  /* 0x80000005c1137c23 */ /* 0x000fe20008010013 */
[----:B------:R-:W-:Y:S01]  /*81d0*/  @!P0 IADD3 R184, -R3, 0x38, RZ ;  /* 0x0000003803b88810 */ /* 0x000fe20007ffe1ff */
[----:B------:R-:W-:Y:S01]  /*81e0*/  FFMA.FTZ R22, R192, -UR5, R22 ;  /* 0x80000005c0167c23 */ /* 0x000fe20008010016 */
[----:B------:R-:W-:Y:S02]  /*81f0*/  I2FP.F32.S32 R191, R191 ;  /* 0x000000bf00bf7245 */ /* 0x000fe40000201400 */
[----:B------:R-:W-:Y:S02]  /*8200*/  I2FP.F32.S32 R187, R187 ;  /* 0x000000bb00bb7245 */ /* 0x000fe40000201400 */
[----:B------:R-:W-:Y:S01]  /*8210*/  I2FP.F32.S32 R186, R186 ;  /* 0x000000ba00ba7245 */ /* 0x000fe20000201400 */
[----:B------:R-:W-:Y:S01]  /*8220*/  FFMA.FTZ R17, R191, -UR5, R17 ;  /* 0x80000005bf117c23 */ /* 0x000fe20008010011 */
[----:B------:R-:W-:Y:S01]  /*8230*/  I2FP.F32.S32 R180, R180 ;  /* 0x000000b400b47245 */ /* 0x000fe20000201400 */
[----:B------:R-:W-:Y:S01]  /*8240*/  FFMA.FTZ R20, R187, -UR5, R20 ;  /* 0x80000005bb147c23 */ /* 0x000fe20008010014 */
[----:B------:R-:W-:Y:S01]  /*8250*/  @!P5 IADD3 R183, -R3, 0x39, RZ ;  /* 0x0000003903b7d810 */ /* 0x000fe20007ffe1ff */
[----:B------:R-:W-:Y:S01]  /*8260*/  FFMA.FTZ R23, R191, -UR5, R23 ;  /* 0x80000005bf177c23 */ /* 0x000fe20008010017 */
[----:B------:R-:W-:Y:S01]  /*8270*/  @!P6 IADD3 R249, -R3, -0x7, RZ ;  /* 0xfffffff903f9e810 */ /* 0x000fe20007ffe1ff */
        /* <DEDUP_REMOVED lines=9> */
[----:B------:R-:W-:Y:S01]  /*8310*/  ISETP.LT.AND P5, PT, RZ, UR12, PT ;  /* 0x0000000cff007c0c */ /* 0x000fe2000bfa1270 */
[----:B------:R-:W-:Y:S01]  /*8320*/  FFMA.FTZ R10, R3, -UR5, R10 ;  /* 0x80000005030a7c23 */ /* 0x000fe2000801000a */
[----:B------:R-:W-:Y:S01]  /*8330*/  FMNMX.FTZ R3, R6, R2, !PT ;  /* 0x0000000206037209 */ /* 0x000fe20007810000 */
        /* <DEDUP_REMOVED lines=44> */
[----:B-1----:R-:W-:Y:S06]  /*8600*/  @P5 BRA `(.L_x_439) ;  /* 0xffffffdc00d45947 */ /* 0x002fec000383ffff */
.L_x_438:
        /* <DEDUP_REMOVED lines=14> */
[----:B------:R-:W1:Y:S01]  /*86f0*/  LDSM.16.MT88.4 R168, [R216+0x18000] ;  /* 0x01800000d8a8783b */ /* 0x000e620000004200 */
[----:B------:R-:W-:Y:S01]  /*8700*/  FADD.FTZ R2, -R3, R2 ;  /* 0x0000000203027221 */ /* 0x000fe20000010100 */
        /* <DEDUP_REMOVED lines=24> */
[----:B------:R-:W-:Y:S01]  /*8890*/  FFMA.FTZ R194, R19, UR4, -R190 ;  /* 0x0000000413c27c23 */ /* 0x000fe200080108be */
[--C-:B------:R-:W-:Y:S01]  /*88a0*/  FFMA.FTZ R249, R16, UR4, -R189.reuse ;  /* 0x0000000410f97c23 */ /* 0x100fe200080108bd */
[--C-:B------:R-:W-:Y:S01]  /*88b0*/  FFMA.FTZ R20, R20, UR4, -R189.reuse ;  /* 0x0000000414147c23 */ /* 0x100fe200080108bd */
[----:B------:R-:W-:Y:S06]  /*88c0*/  FFMA.FTZ R21, R21, UR4, -R189 ;  /* 0x0000000415157c23 */ /* 0x000fec00080108bd */
        /* <DEDUP_REMOVED lines=54> */
[----:B------:R-:W-:Y:S01]  /*8c30*/  FMUL.FTZ R70, R0, R70 ;  /* 0x0000004600467220 */ /* 0x000fe20000410000 */
        /* <DEDUP_REMOVED lines=39> */
[----:B------:R-:W4:Y:S01]  /*8eb0*/  MUFU.EX2 R194, R194 ;  /* 0x000000c200c27308 */ /* 0x000f220000000800 */
        /* <DEDUP_REMOVED lines=9> */
[----:B------:R-:W4:Y:S01]  /*8f50*/  MUFU.EX2 R252, R252 ;  /* 0x000000fc00fc7308 */ /* 0x000f220000000800 */
[----:B------:R-:W-:Y:S01]  /*8f60*/  FMUL.FTZ R99, R0, R99 ;  /* 0x0000006300637220 */ /* 0x000fe20000410000 */
[C---:B---3--:R-:W-:Y:S03]  /*8f70*/  HMMA.16816.F32 R60, R160.reuse, R156, R60 ;  /* 0x0000009ca03c723c */ /* 0x048fe6000000183c */
[C---:B------:R-:W-:Y:S03]  /*8f80*/  FMUL.FTZ R96, R2.reuse, R96 ;  /* 0x0000006002607220 */ /* 0x040fe60000410000 */
[C---:B------:R-:W-:Y:S01]  /*8f90*/  HMMA.16816.F32 R64, R160.reuse, R158, R64 ;  /* 0x0000009ea040723c */ /* 0x040fe20000001840 */
[----:B------:R-:W3:Y:S01]  /*8fa0*/  LDSM.16.MT88.4 R156, [R216+0x1c000] ;  /* 0x01c00000d89c783b */ /* 0x000ee20000004200 */
[----:B------:R-:W-:Y:S03]  /*8fb0*/  MUFU.EX2 R249, R249 ;  /* 0x000000f900f97308 */ /* 0x000fe60000000800 */
        /* <DEDUP_REMOVED lines=63> */
[----:B------:R-:W-:Y:S01]  /*93b0*/  FMUL.FTZ R139, R0, R139 ;  /* 0x0000008b008b7220 */ /* 0x000fe20000410000 */
[----:B------:R4:W3:Y:S02]  /*93c0*/  MUFU.EX2 R150, R17 ;  /* 0x0000001100967308 */ /* 0x0008e40000000800 */
[C---:B------:R-:W-:Y:S01]  /*93d0*/  FMUL.FTZ R136, R2.reuse, R136 ;  /* 0x0000008802887220 */ /* 0x040fe20000410000 */
[C---:B-1----:R-:W-:Y:S03]  /*93e0*/  HMMA.16816.F32 R132, R160.reuse, R168, R132 ;  /* 0x000000a8a084723c */ /* 0x042fe60000001884 */
[----:B------:R-:W-:Y:S01]  /*93f0*/  FMUL.FTZ R137, R2, R137 ;  /* 0x0000008902897220 */ /* 0x000fe20000410000 */
[C---:B------:R-:W-:Y:S01]  /*9400*/  FMUL.FTZ R142, R0.reuse, R142 ;  /* 0x0000008e008e7220 */ /* 0x040fe20000410000 */
[----:B------:R-:W-:Y:S01]  /*9410*/  FMUL.FTZ R143, R0, R143 ;  /* 0x0000008f008f7220 */ /* 0x000fe20000410000 */
[C---:B------:R-:W-:Y:S01]  /*9420*/  FMUL.FTZ R140, R2.reuse, R140 ;  /* 0x0000008c028c7220 */ /* 0x040fe20000410000 */
[----:B------:R-:W-:Y:S01]  /*9430*/  FMUL.FTZ R141, R2, R141 ;  /* 0x0000008d028d7220 */ /* 0x000fe20000410000 */
[----:B------:R-:W-:Y:S02]  /*9440*/  FMUL.FTZ R19, R0, R151 ;  /* 0x0000009700137220 */ /* 0x000fe40000410000 */
[C---:B------:R-:W-:Y:S01]  /*9450*/  HMMA.16816.F32 R136, R160.reuse, R170, R136 ;  /* 0x000000aaa088723c */ /* 0x040fe20000001888 */
[----:B------:R-:W1:Y:S02]  /*9460*/  LDSM.16.MT88.4 R168, [R216+0x18800] ;  /* 0x01880000d8a8783b */ /* 0x000e640000004200 */
[----:B------:R-:W-:Y:S01]  /*9470*/  F2FP.F16.F32.PACK_AB R151, R194, R193 ;  /* 0x000000c1c297723e */ /* 0x000fe200000000ff */
[----:B------:R-:W-:Y:S01]  /*9480*/  FMUL.FTZ R16, R2, R148 ;  /* 0x0000009402107220 */ /* 0x000fe20000410000 */
[----:B------:R-:W-:Y:S01]  /*9490*/  F2FP.F16.F32.PACK_AB R148, R252, R195 ;  /* 0x000000c3fc94723e */ /* 0x000fe200000000ff */
[C---:B--2---:R-:W-:Y:S05]  /*94a0*/  HMMA.16816.F32 R140, R160.reuse, R172, R140 ;  /* 0x000000aca08c723c */ /* 0x044fea000000188c */
[----:B----4-:R-:W-:Y:S01]  /*94b0*/  FMUL.FTZ R17, R2, R149 ;  /* 0x0000009502117220 */ /* 0x010fe20000410000 */
[C---:B------:R-:W-:Y:S01]  /*94c0*/  HMMA.16816.F32 R12, R160.reuse, R174, R12 ;  /* 0x000000aea00c723c */ /* 0x040fe2000000180c */
[----:B------:R-:W2:Y:S04]  /*94d0*/  LDSM.16.MT88.4 R172, [R212+0x18800] ;  /* 0x01880000d4ac783b */ /* 0x000ea80000004200 */
[C---:B------:R-:W-:Y:S01]  /*94e0*/  FMUL.FTZ R146, R0.reuse, R146 ;  /* 0x0000009200927220 */ /* 0x040fe20000410000 */
[----:B------:R-:W-:Y:S01]  /*94f0*/  FMUL.FTZ R147, R0, R147 ;  /* 0x0000009300937220 */ /* 0x000fe20000410000 */
[C---:B---3--:R-:W-:Y:S04]  /*9500*/  HMMA.16816.F32 R16, R160.reuse, R156, R16 ;  /* 0x0000009ca010723c */ /* 0x048fe80000001810 */
[C---:B------:R-:W-:Y:S01]  /*9510*/  FMUL.FTZ R144, R2.reuse, R144 ;  /* 0x0000009002907220 */ /* 0x040fe20000410000 */
[----:B------:R-:W-:Y:S01]  /*9520*/  FMUL.FTZ R145, R2, R145 ;  /* 0x0000009102917220 */ /* 0x000fe20000410000 */
[----:B------:R-:W-:Y:S01]  /*9530*/  F2FP.F16.F32.PACK_AB R149, R192, R191 ;  /* 0x000000bfc095723e */ /* 0x000fe200000000ff */
[----:B------:R-:W-:Y:S01]  /*9540*/  FFMA.FTZ R187, R0, R247, R187 ;  /* 0x000000f700bb7223 */ /* 0x000fe200000100bb */
[----:B------:R-:W-:Y:S03]  /*9550*/  MOV R0, R164 ;  /* 0x000000a400007202 */ /* 0x000fe60000000f00 */
[----:B------:R-:W-:Y:S01]  /*9560*/  FFMA.FTZ R188, R2, R248, R188 ;  /* 0x000000f802bc7223 */ /* 0x000fe200000100bc */
[----:B------:R-:W-:Y:S01]  /*9570*/  HMMA.16816.F32 R144, R160, R158, R144 ;  /* 0x0000009ea090723c */ /* 0x000fe20000001890 */
[----:B------:R-:W3:Y:S02]  /*9580*/  LDSM.16.MT88.4 R156, [R214+0x1a800] ;  /* 0x01a80000d69c783b */ /* 0x000ee40000004200 */
[----:B------:R-:W-:Y:S01]  /*9590*/  FADD.FTZ R187, R167, R187 ;  /* 0x000000bba7bb7221 */ /* 0x000fe20000010000 */
[----:B------:R-:W-:Y:S01]  /*95a0*/  FADD.FTZ R188, R186, R188 ;  /* 0x000000bcbabc7221 */ /* 0x000fe20000010000 */
[----:B------:R-:W-:Y:S02]  /*95b0*/  MOV R2, R3 ;  /* 0x0000000300027202 */ /* 0x000fe40000000f00 */
[----:B------:R-:W-:Y:S01]  /*95c0*/  MOV R163, R150 ;  /* 0x0000009600a37202 */ /* 0x000fe20000000f00 */
[----:B------:R-:W-:Y:S03]  /*95d0*/  FADD.FTZ R187, R166, R187 ;  /* 0x000000bba6bb7221 */ /* 0x000fe60000010000 */
[----:B------:R-:W-:Y:S01]  /*95e0*/  F2FP.F16.F32.PACK_AB R150, R163, R249 ;  /* 0x000000f9a396723e */ /* 0x000fe200000000ff */
[----:B------:R-:W-:Y:S01]  /*95f0*/  FADD.FTZ R188, R185, R188 ;  /* 0x000000bcb9bc7221 */ /* 0x000fe20000010000 */
[----:B------:R-:W-:Y:S03]  /*9600*/  FADD.FTZ R187, R165, R187 ;  /* 0x000000bba5bb7221 */ /* 0x000fe60000010000 */
[----:B------:R-:W-:Y:S01]  /*9610*/  FADD.FTZ R188, R184, R188 ;  /* 0x000000bcb8bc7221 */ /* 0x000fe20000010000 */
[----:B------:R-:W-:Y:S01]  /*9620*/  FADD.FTZ R187, R191, R187 ;  /* 0x000000bbbfbb7221 */ /* 0x000fe20000010000 */
[C---:B-1----:R-:W-:Y:S05]  /*9630*/  HMMA.16816.F32 R4, R148.reuse, R168, R4 ;  /* 0x000000a89404723c */ /* 0x042fea0000001804 */
[----:B------:R-:W-:Y:S01]  /*9640*/  FADD.FTZ R188, R195, R188 ;  /* 0x000000bcc3bc7221 */ /* 0x000fe20000010000 */
[C---:B------:R-:W-:Y:S01]  /*9650*/  HMMA.16816.F32 R8, R148.reuse, R170, R8 ;  /* 0x000000aa9408723c */ /* 0x040fe20000001808 */
[----:B------:R-:W-:Y:S04]  /*9660*/  LDSM.16.MT88.4 R168, [R216+0x1c800] ;  /* 0x01c80000d8a8783b */ /* 0x000fe80000004200 */
[----:B------:R-:W-:Y:S01]  /*9670*/  FADD.FTZ R187, R192, R187 ;  /* 0x000000bbc0bb7221 */ /* 0x000fe20000010000 */
[C---:B------:R-:W-:Y:S05]  /*9680*/  HMMA.16816.F32 R36, R148.reuse, R176, R36 ;  /* 0x000000b09424723c */ /* 0x040fea0000001824 */
[----:B------:R-:W-:Y:S01]  /*9690*/  FADD.FTZ R188, R252, R188 ;  /* 0x000000bcfcbc7221 */ /* 0x000fe20000010000 */
[C---:B------:R-:W-:Y:S05]  /*96a0*/  HMMA.16816.F32 R40, R148.reuse, R178, R40 ;  /* 0x000000b29428723c */ /* 0x040fea0000001828 */
[----:B------:R-:W-:Y:S01]  /*96b0*/  MOV R177, R163 ;  /* 0x000000a300b17202 */ /* 0x000fe20000000f00 */
[C---:B------:R-:W-:Y:S01]  /*96c0*/  HMMA.16816.F32 R44, R148.reuse, R152, R44 ;  /* 0x00000098942c723c */ /* 0x040fe2000000182c */
[----:B------:R-:W-:Y:S04]  /*96d0*/  LDSM.16.MT88.4 R160, [R212+0x1a800] ;  /* 0x01a80000d4a0783b */ /* 0x000fe80000004200 */
[----:B------:R-:W-:Y:S01]  /*96e0*/  FADD.FTZ R187, R193, R187 ;  /* 0x000000bbc1bb7221 */ /* 0x000fe20000010000 */
[C---:B------:R-:W-:Y:S03]  /*96f0*/  HMMA.16816.F32 R48, R148.reuse, R154, R48 ;  /* 0x0000009a9430723c */ /* 0x040fe60000001830 */
[----:B------:R-:W1:Y:S02]  /*9700*/  LDSM.16.MT88.4 R152, [R213+0x1a800] ;  /* 0x01a80000d598783b */ /* 0x000e640000004200 */
[----:B------:R-:W-:Y:S01]  /*9710*/  FADD.FTZ R188, R249, R188 ;  /* 0x000000bcf9bc7221 */ /* 0x000fe20000010000 */
[C---:B--2---:R-:W-:Y:S05]  /*9720*/  HMMA.16816.F32 R52, R148.reuse, R172, R52 ;  /* 0x000000ac9434723c */ /* 0x044fea0000001834 */
[----:B------:R-:W-:Y:S01]  /*9730*/  FADD.FTZ R187, R194, R187 ;  /* 0x000000bbc2bb7221 */ /* 0x000fe20000010000 */
[C---:B------:R-:W-:Y:S01]  /*9740*/  HMMA.16816.F32 R56, R148.reuse, R174, R56 ;  /* 0x000000ae9438723c */ /* 0x040fe20000001838 */
[----:B------:R-:W2:Y:S05]  /*9750*/  LDSM.16.MT88.4 R172, [R214+0x1c800] ;  /* 0x01c80000d6ac783b */ /* 0x000eaa0000004200 */
[C---:B------:R-:W-:Y:S06]  /*9760*/  HMMA.16816.F32 R60, R148.reuse, R180, R60 ;  /* 0x000000b4943c723c */ /* 0x040fec000000183c */
[C---:B------:R-:W-:Y:S05]  /*9770*/  HMMA.16816.F32 R64, R148.reuse, R182, R64 ;  /* 0x000000b69440723c */ /* 0x040fea0000001840 */
[--C-:B------:R-:W-:Y:S01]  /*9780*/  FFMA.FTZ R180, R22, UR4, -R190.reuse ;  /* 0x0000000416b47c23 */ /* 0x100fe200080108be */
[C---:B---3--:R-:W-:Y:S01]  /*9790*/  HMMA.16816.F32 R68, R148.reuse, R156, R68 ;  /* 0x0000009c9444723c */ /* 0x048fe20000001844 */
[----:B------:R-:W-:Y:S04]  /*97a0*/  MUFU.EX2 R22, R21 ;  /* 0x0000001500167308 */ /* 0x000fe80000000800 */
[----:B------:R-:W-:Y:S01]  /*97b0*/  MOV R183, R177 ;  /* 0x000000b100b77202 */ /* 0x000fe20000000f00 */
[C---:B------:R-:W-:Y:S01]  /*97c0*/  HMMA.16816.F32 R72, R148.reuse, R158, R72 ;  /* 0x0000009e9448723c */ /* 0x040fe20000001848 */
[----:B------:R-:W3:Y:S04]  /*97d0*/  LDSM.16.MT88.4 R176, [R213+0x1c800] ;  /* 0x01c80000d5b0783b */ /* 0x000ee80000004200 */
[----:B------:R-:W4:Y:S01]  /*97e0*/  MUFU.EX2 R180, R180 ;  /* 0x000000b400b47308 */ /* 0x000f220000000800 */
[--C-:B------:R-:W-:Y:S01]  /*97f0*/  FFMA.FTZ R182, R26, UR4, -R190.reuse ;  /* 0x000000041ab67c23 */ /* 0x100fe200080108be */
[--C-:B------:R-:W-:Y:S01]  /*9800*/  FFMA.FTZ R181, R23, UR4, -R190.reuse ;  /* 0x0000000417b57c23 */ /* 0x100fe200080108be */
[C---:B-1----:R-:W-:Y:S01]  /*9810*/  HMMA.16816.F32 R76, R148.reuse, R152, R76 ;  /* 0x00000098944c723c */ /* 0x042fe2000000184c */
[----:B------:R-:W1:Y:S02]  /*9820*/  LDSM.16.MT88.4 R156, [R212+0x1c800] ;  /* 0x01c80000d49c783b */ /* 0x000e640000004200 */
[----:B------:R-:W-:Y:S01]  /*9830*/  MOV R23, R183 ;  /* 0x000000b700177202 */ /* 0x000fe20000000f00 */
[--C-:B------:R-:W-:Y:S02]  /*9840*/  FFMA.FTZ R183, R27, UR4, -R190.reuse ;  /* 0x000000041bb77c23 */ /* 0x100fe400080108be */
[C---:B------:R-:W-:Y:S01]  /*9850*/  HMMA.16816.F32 R80, R148.reuse, R154, R80 ;  /* 0x0000009a9450723c */ /* 0x040fe20000001850 */
[----:B------:R-:W2:Y:S02]  /*9860*/  MUFU.EX2 R181, R181 ;  /* 0x000000b500b57308 */ /* 0x000ea40000000800 */
[----:B------:R-:W1:Y:S03]  /*9870*/  LDSM.16.MT88.4 R152, [R216+0x1e800] ;  /* 0x01e80000d898783b */ /* 0x000e660000004200 */
[C---:B------:R-:W-:Y:S05]  /*9880*/  HMMA.16816.F32 R84, R148.reuse, R160, R84 ;  /* 0x000000a09454723c */ /* 0x040fea0000001854 */
[----:B------:R-:W3:Y:S01]  /*9890*/  MUFU.EX2 R182, R182 ;  /* 0x000000b600b67308 */ /* 0x000ee20000000800 */
[----:B----4-:R-:W-:Y:S01]  /*98a0*/  FADD.FTZ R187, R180, R187 ;  /* 0x000000bbb4bb7221 */ /* 0x010fe20000010000 */
[C---:B------:R-:W-:Y:S01]  /*98b0*/  HMMA.16816.F32 R88, R148.reuse, R162, R88 ;  /* 0x000000a29458723c */ /* 0x040fe20000001858 */
[----:B------:R-:W4:Y:S07]  /*98c0*/  LDSM.16.MT88.4 R160, [R214+0x1e800] ;  /* 0x01e80000d6a0783b */ /* 0x000f2e0000004200 */
[----:B------:R-:W1:Y:S01]  /*98d0*/  MUFU.EX2 R183, R183 ;  /* 0x000000b700b77308 */ /* 0x000e620000000800 */
[C---:B------:R-:W-:Y:S03]  /*98e0*/  HMMA.16816.F32 R92, R148.reuse, R168, R92 ;  /* 0x000000a8945c723c */ /* 0x040fe6000000185c */
[----:B--2---:R-:W-:Y:S03]  /*98f0*/  FADD.FTZ R187, R181, R187 ;  /* 0x000000bbb5bb7221 */ /* 0x004fe60000010000 */
[C---:B------:R-:W-:Y:S01]  /*9900*/  HMMA.16816.F32 R96, R148.reuse, R170, R96 ;  /* 0x000000aa9460723c */ /* 0x040fe20000001860 */
[----:B------:R-:W2:Y:S04]  /*9910*/  LDSM.16.MT88.4 R168, [R213+0x1e800] ;  /* 0x01e80000d5a8783b */ /* 0x000ea80000004200 */
[----:B---3--:R-:W-:Y:S01]  /*9920*/  FADD.FTZ R187, R182, R187 ;  /* 0x000000bbb6bb7221 */ /* 0x008fe20000010000 */
[C---:B------:R-:W-:Y:S05]  /*9930*/  HMMA.16816.F32 R100, R148.reuse, R172, R100 ;  /* 0x000000ac9464723c */ /* 0x040fea0000001864 */
[----:B-1----:R-:W-:Y:S01]  /*9940*/  FADD.FTZ R187, R183, R187 ;  /* 0x000000bbb7bb7221 */ /* 0x002fe20000010000 */
[C---:B------:R-:W-:Y:S01]  /*9950*/  HMMA.16816.F32 R104, R148.reuse, R174, R104 ;  /* 0x000000ae9468723c */ /* 0x040fe20000001868 */
[----:B------:R-:W1:Y:S05]  /*9960*/  LDSM.16.MT88.4 R172, [R212+0x1e800] ;  /* 0x01e80000d4ac783b */ /* 0x000e6a0000004200 */
[C---:B------:R-:W-:Y:S01]  /*9970*/  HMMA.16816.F32 R108, R148.reuse, R176, R108 ;  /* 0x000000b0946c723c */ /* 0x040fe2000000186c */
[----:B------:R3:W4:Y:S05]  /*9980*/  MUFU.EX2 R176, R20 ;  /* 0x0000001400b07308 */ /* 0x00072a0000000800 */
[C---:B------:R-:W-:Y:S06]  /*9990*/  HMMA.16816.F32 R112, R148.reuse, R178, R112 ;  /* 0x000000b29470723c */ /* 0x040fec0000001870 */
[C---:B------:R-:W-:Y:S06]  /*99a0*/  HMMA.16816.F32 R116, R148.reuse, R156, R116 ;  /* 0x0000009c9474723c */ /* 0x040fec0000001874 */
[C---:B------:R-:W-:Y:S01]  /*99b0*/  HMMA.16816.F32 R120, R148.reuse, R158, R120 ;  /* 0x0000009e9478723c */ /* 0x040fe20000001878 */
[----:B------:R-:W-:Y:S04]  /*99c0*/  LDSM.16.MT88.4 R156, [R214+0x19000] ;  /* 0x01900000d69c783b */ /* 0x000fe80000004200 */
[--C-:B---3--:R-:W-:Y:S01]  /*99d0*/  FFMA.FTZ R20, R25, UR4, -R189.reuse ;  /* 0x0000000419147c23 */ /* 0x108fe200080108bd */
[C---:B------:R-:W-:Y:S05]  /*99e0*/  HMMA.16816.F32 R124, R148.reuse, R152, R124 ;  /* 0x00000098947c723c */ /* 0x040fea000000187c */
[----:B----4-:R-:W-:Y:S01]  /*99f0*/  MOV R21, R176 ;  /* 0x000000b000157202 */ /* 0x010fe20000000f00 */
[C---:B------:R-:W-:Y:S01]  /*9a00*/  HMMA.16816.F32 R128, R148.reuse, R154, R128 ;  /* 0x0000009a9480723c */ /* 0x040fe20000001880 */
[----:B------:R-:W3:Y:S05]  /*9a10*/  LDSM.16.MT88.4 R152, [R216+0x19000] ;  /* 0x01900000d898783b */ /* 0x000eea0000004200 */
[C---:B------:R-:W-:Y:S01]  /*9a20*/  HMMA.16816.F32 R132, R148.reuse, R160, R132 ;  /* 0x000000a09484723c */ /* 0x040fe20000001884 */
[----:B------:R4:W1:Y:S02]  /*9a30*/  MUFU.EX2 R161, R24 ;  /* 0x0000001800a17308 */ /* 0x0008640000000800 */
[----:B------:R-:W3:Y:S03]  /*9a40*/  LDSM.16.MT88.4 R176, [R213+0x19000] ;  /* 0x01900000d5b0783b */ /* 0x000ee60000004200 */
[C---:B------:R-:W-:Y:S05]  /*9a50*/  HMMA.16816.F32 R136, R148.reuse, R162, R136 ;  /* 0x000000a29488723c */ /* 0x040fea0000001888 */
[----:B------:R-:W1:Y:S01]  /*9a60*/  MUFU.EX2 R160, R20 ;  /* 0x0000001400a07308 */ /* 0x000e620000000800 */
[C---:B--2---:R-:W-:Y:S06]  /*9a70*/  HMMA.16816.F32 R140, R148.reuse, R168, R140 ;  /* 0x000000a8948c723c */ /* 0x044fec000000188c */
[C---:B------:R-:W-:Y:S01]  /*9a80*/  HMMA.16816.F32 R12, R148.reuse, R170, R12 ;  /* 0x000000aa940c723c */ /* 0x040fe2000000180c */
[----:B----4-:R-:W2:Y:S04]  /*9a90*/  LDSM.16.MT88.4 R24, [R212+0x19000] ;  /* 0x01900000d418783b */ /* 0x010ea80000004200 */
[----:B-1----:R-:W-:Y:S01]  /*9aa0*/  MOV R169, R161 ;  /* 0x000000a100a97202 */ /* 0x002fe20000000f00 */
[C---:B------:R-:W-:Y:S05]  /*9ab0*/  HMMA.16816.F32 R16, R148.reuse, R172, R16 ;  /* 0x000000ac9410723c */ /* 0x040fea0000001810 */
[----:B------:R-:W-:Y:S01]  /*9ac0*/  MOV R168, R160 ;  /* 0x000000a000a87202 */ /* 0x000fe20000000f00 */
[----:B------:R-:W-:Y:S01]  /*9ad0*/  HMMA.16816.F32 R144, R148, R174, R144 ;  /* 0x000000ae9490723c */ /* 0x000fe20000001890 */
[----:B------:R-:W1:Y:S04]  /*9ae0*/  LDSM.16.MT88.4 R160, [R216+0x1b000] ;  /* 0x01b00000d8a0783b */ /* 0x000e680000004200 */
[----:B------:R-:W-:Y:S02]  /*9af0*/  MOV R172, R21 ;  /* 0x0000001500ac7202 */ /* 0x000fe40000000f00 */
[----:B------:R-:W-:Y:S01]  /*9b00*/  MOV R175, R22 ;  /* 0x0000001600af7202 */ /* 0x000fe20000000f00 */
[--C-:B------:R-:W-:Y:S01]  /*9b10*/  FFMA.FTZ R174, R34, UR4, -R190.reuse ;  /* 0x0000000422ae7c23 */ /* 0x100fe200080108be */
[----:B------:R-:W4:Y:S02]  /*9b20*/  LDSM.16.MT88.4 R148, [R214+0x1b000] ;  /* 0x01b00000d694783b */ /* 0x000f240000004200 */
[----:B------:R-:W-:Y:S02]  /*9b30*/  MOV R173, R23 ;  /* 0x0000001700ad7202 */ /* 0x000fe40000000f00 */
[----:B------:R-:W-:Y:S01]  /*9b40*/  F2FP.F16.F32.PACK_AB R20, R175, R172 ;  /* 0x000000acaf14723e */ /* 0x000fe200000000ff */
[----:B------:R-:W-:Y:S01]  /*9b50*/  MUFU.EX2 R174, R174 ;  /* 0x000000ae00ae7308 */ /* 0x000fe20000000800 */
[-C--:B------:R-:W-:Y:S02]  /*9b60*/  F2FP.F16.F32.PACK_AB R22, R168, R169.reuse ;  /* 0x000000a9a816723e */ /* 0x080fe400000000ff */
[----:B------:R-:W-:Y:S02]  /*9b70*/  F2FP.F16.F32.PACK_AB R21, R181, R180 ;  /* 0x000000b4b515723e */ /* 0x000fe400000000ff */
[----:B------:R-:W-:Y:S07]  /*9b80*/  F2FP.F16.F32.PACK_AB R23, R183, R182 ;  /* 0x000000b6b717723e */ /* 0x000fee00000000ff */
[C---:B---3--:R-:W-:Y:S06]  /*9b90*/  HMMA.16816.F32 R4, R20.reuse, R152, R4 ;  /* 0x000000981404723c */ /* 0x048fec0000001804 */
[C---:B------:R-:W-:Y:S01]  /*9ba0*/  HMMA.16816.F32 R8, R20.reuse, R154, R8 ;  /* 0x0000009a1408723c */ /* 0x040fe20000001808 */
[----:B------:R-:W3:Y:S05]  /*9bb0*/  LDSM.16.MT88.4 R152, [R213+0x1b000] ;  /* 0x01b00000d598783b */ /* 0x000eea0000004200 */
[C---:B------:R-:W-:Y:S06]  /*9bc0*/  HMMA.16816.F32 R36, R20.reuse, R156, R36 ;  /* 0x0000009c1424723c */ /* 0x040fec0000001824 */
[C---:B------:R-:W-:Y:S01]  /*9bd0*/  HMMA.16816.F32 R40, R20.reuse, R158, R40 ;  /* 0x0000009e1428723c */ /* 0x040fe20000001828 */
[----:B------:R-:W3:Y:S05]  /*9be0*/  LDSM.16.MT88.4 R156, [R212+0x1b000] ;  /* 0x01b00000d49c783b */ /* 0x000eea0000004200 */
[C---:B------:R-:W-:Y:S06]  /*9bf0*/  HMMA.16816.F32 R44, R20.reuse, R176, R44 ;  /* 0x000000b0142c723c */ /* 0x040fec000000182c */
[C---:B------:R-:W-:Y:S05]  /*9c00*/  HMMA.16816.F32 R48, R20.reuse, R178, R48 ;  /* 0x000000b21430723c */ /* 0x040fea0000001830 */
[--C-:B------:R-:W-:Y:S01]  /*9c10*/  FFMA.FTZ R176, R29, UR4, -R189.reuse ;  /* 0x000000041db07c23 */ /* 0x100fe200080108bd */
[C---:B--2---:R-:W-:Y:S05]  /*9c20*/  HMMA.16816.F32 R52, R20.reuse, R24, R52 ;  /* 0x000000181434723c */ /* 0x044fea0000001834 */
[----:B------:R-:W-:Y:S01]  /*9c30*/  MOV R179, R168 ;  /* 0x000000a800b37202 */ /* 0x000fe20000000f00 */
[C---:B------:R-:W-:Y:S01]  /*9c40*/  HMMA.16816.F32 R56, R20.reuse, R26, R56 ;  /* 0x0000001a1438723c */ /* 0x040fe20000001838 */
[----:B------:R-:W-:Y:S01]  /*9c50*/  LDSM.16.MT88.4 R24, [R214+0x1d000] ;  /* 0x01d00000d618783b */ /* 0x000fe20000004200 */
[----:B------:R-:W-:Y:S03]  /*9c60*/  MUFU.EX2 R176, R176 ;  /* 0x000000b000b07308 */ /* 0x000fe60000000800 */
[----:B------:R-:W-:Y:S01]  /*9c70*/  MOV R178, R169 ;  /* 0x000000a900b27202 */ /* 0x000fe20000000f00 */
[C---:B-1----:R-:W-:Y:S03]  /*9c80*/  HMMA.16816.F32 R60, R20.reuse, R160, R60 ;  /* 0x000000a0143c723c */ /* 0x042fe6000000183c */
[----:B------:R-:W1:Y:S02]  /*9c90*/  LDSM.16.MT88.4 R168, [R216+0x1d000] ;  /* 0x01d00000d8a8783b */ /* 0x000e640000004200 */
[--C-:B------:R-:W-:Y:S01]  /*9ca0*/  FFMA.FTZ R177, R32, UR4, -R189.reuse ;  /* 0x0000000420b17c23 */ /* 0x100fe200080108bd */
[C---:B------:R-:W-:Y:S05]  /*9cb0*/  HMMA.16816.F32 R64, R20.reuse, R162, R64 ;  /* 0x000000a21440723c */ /* 0x040fea0000001840 */
[----:B------:R-:W2:Y:S01]  /*9cc0*/  LDSM.16.MT88.4 R160, [R213+0x1d000] ;  /* 0x01d00000d5a0783b */ /* 0x000ea20000004200 */
[C---:B----4-:R-:W-:Y:S01]  /*9cd0*/  HMMA.16816.F32 R68, R20.reuse, R148, R68 ;  /* 0x000000941444723c */ /* 0x050fe20000001844 */
[----:B------:R-:W-:Y:S05]  /*9ce0*/  MUFU.EX2 R177, R177 ;  /* 0x000000b100b17308 */ /* 0x000fea0000000800 */
        /* <DEDUP_REMOVED lines=9> */
[C---:B------:R-:W-:Y:S05]  /*9d80*/  HMMA.16816.F32 R96, R20.reuse, R170, R96 ;  /* 0x000000aa1460723c */ /* 0x040fea0000001860 */
[----:B------:R-:W-:Y:S01]  /*9d90*/  MOV R168, R175 ;  /* 0x000000af00a87202 */ /* 0x000fe20000000f00 */
[C---:B------:R-:W-:Y:S05]  /*9da0*/  HMMA.16816.F32 R100, R20.reuse, R24, R100 ;  /* 0x000000181464723c */ /* 0x040fea0000001864 */
[----:B------:R-:W-:Y:S01]  /*9db0*/  MOV R169, R172 ;  /* 0x000000ac00a97202 */ /* 0x000fe20000000f00 */
[C---:B------:R-:W-:Y:S01]  /*9dc0*/  HMMA.16816.F32 R104, R20.reuse, R26, R104 ;  /* 0x0000001a1468723c */ /* 0x040fe20000001868 */
[----:B------:R-:W1:Y:S04]  /*9dd0*/  LDSM.16.MT88.4 R24, [R213+0x1f000] ;  /* 0x01f00000d518783b */ /* 0x000e680000004200 */
[----:B------:R-:W-:Y:S01]  /*9de0*/  MOV R171, R173 ;  /* 0x000000ad00ab7202 */ /* 0x000fe20000000f00 */
[C---:B--2---:R-:W-:Y:S05]  /*9df0*/  HMMA.16816.F32 R108, R20.reuse, R160, R108 ;  /* 0x000000a0146c723c */ /* 0x044fea000000186c */
[--C-:B------:R-:W-:Y:S01]  /*9e00*/  FFMA.FTZ R172, R30, UR4, -R190.reuse ;  /* 0x000000041eac7c23 */ /* 0x100fe200080108be */
[C---:B------:R-:W-:Y:S01]  /*9e10*/  HMMA.16816.F32 R112, R20.reuse, R162, R112 ;  /* 0x000000a21470723c */ /* 0x040fe20000001870 */
[----:B------:R-:W2:Y:S04]  /*9e20*/  LDSM.16.MT88.4 R160, [R212+0x1f000] ;  /* 0x01f00000d4a0783b */ /* 0x000ea80000004200 */
[--C-:B------:R-:W-:Y:S01]  /*9e30*/  FFMA.FTZ R173, R31, UR4, -R190.reuse ;  /* 0x000000041fad7c23 */ /* 0x100fe200080108be */
[C---:B----4-:R-:W-:Y:S01]  /*9e40*/  HMMA.16816.F32 R116, R20.reuse, R148, R116 ;  /* 0x000000941474723c */ /* 0x050fe20000001874 */
[----:B------:R-:W4:Y:S04]  /*9e50*/  MUFU.EX2 R172, R172 ;  /* 0x000000ac00ac7308 */ /* 0x000f280000000800 */
[--C-:B------:R-:W-:Y:S01]  /*9e60*/  FFMA.FTZ R175, R28, UR4, -R189.reuse ;  /* 0x000000041caf7c23 */ /* 0x100fe200080108bd */
[C---:B------:R-:W-:Y:S01]  /*9e70*/  HMMA.16816.F32 R120, R20.reuse, R150, R120 ;  /* 0x000000961478723c */ /* 0x040fe20000001878 */
[----:B------:R-:W2:Y:S04]  /*9e80*/  LDSM.16.MT88.4 R28, [R216+0x19800] ;  /* 0x01980000d81c783b */ /* 0x000ea80000004200 */
[----:B------:R-:W2:Y:S01]  /*9e90*/  MUFU.EX2 R173, R173 ;  /* 0x000000ad00ad7308 */ /* 0x000ea20000000800 */
[----:B------:R-:W-:Y:S01]  /*9ea0*/  FFMA.FTZ R190, R35, UR4, -R190 ;  /* 0x0000000423be7c23 */ /* 0x000fe200080108be */
[C---:B---3--:R-:W-:Y:S02]  /*9eb0*/  HMMA.16816.F32 R124, R20.reuse, R152, R124 ;  /* 0x00000098147c723c */ /* 0x048fe4000000187c */
[----:B------:R-:W3:Y:S02]  /*9ec0*/  LDSM.16.MT88.4 R148, [R214+0x19800] ;  /* 0x01980000d694783b */ /* 0x000ee40000004200 */
[----:B------:R-:W-:Y:S02]  /*9ed0*/  FFMA.FTZ R189, R33, UR4, -R189 ;  /* 0x0000000421bd7c23 */ /* 0x000fe400080108bd */
[C---:B------:R-:W-:Y:S02]  /*9ee0*/  HMMA.16816.F32 R128, R20.reuse, R154, R128 ;  /* 0x0000009a1480723c */ /* 0x040fe40000001880 */
[----:B------:R-:W2:Y:S02]  /*9ef0*/  MUFU.EX2 R190, R190 ;  /* 0x000000be00be7308 */ /* 0x000ea40000000800 */
[----:B------:R-:W3:Y:S02]  /*9f00*/  LDSM.16.MT88.4 R32, [R213+0x19800] ;  /* 0x01980000d520783b */ /* 0x000ee40000004200 */
[C---:B------:R-:W-:Y:S06]  /*9f10*/  HMMA.16816.F32 R132, R20.reuse, R156, R132 ;  /* 0x0000009c1484723c */ /* 0x040fec0000001884 */
[----:B------:R-:W2:Y:S01]  /*9f20*/  MUFU.EX2 R175, R175 ;  /* 0x000000af00af7308 */ /* 0x000ea20000000800 */
[----:B----4-:R-:W-:Y:S01]  /*9f30*/  FADD.FTZ R187, R172, R187 ;  /* 0x000000bbacbb7221 */ /* 0x010fe20000010000 */
[C---:B------:R-:W-:Y:S01]  /*9f40*/  HMMA.16816.F32 R136, R20.reuse, R158, R136 ;  /* 0x0000009e1488723c */ /* 0x040fe20000001888 */
[----:B------:R-:W4:Y:S02]  /*9f50*/  LDSM.16.MT88.4 R152, [R212+0x19800] ;  /* 0x01980000d498783b */ /* 0x000f240000004200 */
[----:B------:R-:W-:Y:S03]  /*9f60*/  MOV R156, R171 ;  /* 0x000000ab009c7202 */ /* 0x000fe60000000f00 */
[C---:B-1----:R-:W-:Y:S02]  /*9f70*/  HMMA.16816.F32 R140, R20.reuse, R24, R140 ;  /* 0x00000018148c723c */ /* 0x042fe4000000188c */
[----:B------:R-:W1:Y:S03]  /*9f80*/  MUFU.EX2 R189, R189 ;  /* 0x000000bd00bd7308 */ /* 0x000e660000000800 */
[----:B------:R-:W-:Y:S01]  /*9f90*/  MOV R157, R168 ;  /* 0x000000a8009d7202 */ /* 0x000fe20000000f00 */
[C---:B------:R-:W-:Y:S05]  /*9fa0*/  HMMA.16816.F32 R12, R20.reuse, R26, R12 ;  /* 0x0000001a140c723c */ /* 0x040fea000000180c */
[----:B------:R-:W-:Y:S01]  /*9fb0*/  MOV R159, R169 ;  /* 0x000000a9009f7202 */ /* 0x000fe20000000f00 */
[C---:B--2---:R-:W-:Y:S01]  /*9fc0*/  HMMA.16816.F32 R16, R20.reuse, R160, R16 ;  /* 0x000000a01410723c */ /* 0x044fe20000001810 */
[----:B------:R-:W2:Y:S04]  /*9fd0*/  LDSM.16.MT88.4 R168, [R216+0x1b800] ;  /* 0x01b80000d8a8783b */ /* 0x000ea80000004200 */
[C---:B------:R-:W-:Y:S01]  /*9fe0*/  F2FP.F16.F32.PACK_AB R25, R173.reuse, R172 ;  /* 0x000000acad19723e */ /* 0x040fe200000000ff */
[----:B------:R-:W-:Y:S05]  /*9ff0*/  HMMA.16816.F32 R144, R20, R162, R144 ;  /* 0x000000a21490723c */ /* 0x000fea0000001890 */
[----:B------:R-:W-:Y:S01]  /*a000*/  F2FP.F16.F32.PACK_AB R27, R190, R174 ;  /* 0x000000aebe1b723e */ /* 0x000fe200000000ff */
[----:B------:R-:W-:Y:S01]  /*a010*/  FADD.FTZ R187, R173, R187 ;  /* 0x000000bbadbb7221 */ /* 0x000fe20000010000 */
[----:B------:R-:W-:Y:S04]  /*a020*/  F2FP.F16.F32.PACK_AB R24, R176, R175 ;  /* 0x000000afb018723e */ /* 0x000fe800000000ff */
[----:B-1----:R-:W-:Y:S01]  /*a030*/  F2FP.F16.F32.PACK_AB R26, R189, R177 ;  /* 0x000000b1bd1a723e */ /* 0x002fe200000000ff */
[----:B------:R-:W-:Y:S01]  /*a040*/  FADD.FTZ R187, R174, R187 ;  /* 0x000000bbaebb7221 */ /* 0x000fe20000010000 */
[----:B------:R-:W-:Y:S02]  /*a050*/  MOV R21, R159 ;  /* 0x0000009f00157202 */ /* 0x000fe40000000f00 */
[----:B------:R-:W-:Y:S01]  /*a060*/  MOV R22, R156 ;  /* 0x0000009c00167202 */ /* 0x000fe20000000f00 */
[----:B------:R-:W-:Y:S01]  /*a070*/  FADD.FTZ R247, R190, R187 ;  /* 0x000000bbbef77221 */ /* 0x000fe20000010000 */
[----:B------:R-:W-:Y:S01]  /*a080*/  MOV R23, R157 ;  /* 0x0000009d00177202 */ /* 0x000fe20000000f00 */
[C---:B------:R-:W-:Y:S01]  /*a090*/  HMMA.16816.F32 R160, R24.reuse, R28, R4 ;  /* 0x0000001c18a0723c */ /* 0x040fe20000001804 */
[----:B------:R-:W1:Y:S05]  /*a0a0*/  LDSM.16.MT88.4 R4, [R214+0x1b800] ;  /* 0x01b80000d604783b */ /* 0x000e6a0000004200 */
[C---:B------:R-:W-:Y:S03]  /*a0b0*/  HMMA.16816.F32 R156, R24.reuse, R30, R8 ;  /* 0x0000001e189c723c */ /* 0x040fe60000001808 */
[----:B------:R-:W1:Y:S03]  /*a0c0*/  LDSM.16.MT88.4 R8, [R213+0x1b800] ;  /* 0x01b80000d508783b */ /* 0x000e660000004200 */
[C---:B---3--:R-:W-:Y:S05]  /*a0d0*/  HMMA.16816.F32 R36, R24.reuse, R148, R36 ;  /* 0x000000941824723c */ /* 0x048fea0000001824 */
[----:B------:R-:W-:Y:S01]  /*a0e0*/  LDSM.16.MT88.4 R28, [R216+0x1d800] ;  /* 0x01d80000d81c783b */ /* 0x000fe20000004200 */
[C---:B------:R-:W-:Y:S05]  /*a0f0*/  HMMA.16816.F32 R40, R24.reuse, R150, R40 ;  /* 0x000000961828723c */ /* 0x040fea0000001828 */
[----:B------:R-:W-:Y:S01]  /*a100*/  MOV R148, R21 ;  /* 0x0000001500947202 */ /* 0x000fe20000000f00 */
[C---:B------:R-:W-:Y:S05]  /*a110*/  HMMA.16816.F32 R44, R24.reuse, R32, R44 ;  /* 0x00000020182c723c */ /* 0x040fea000000182c */
[----:B------:R-:W-:Y:S01]  /*a120*/  MOV R149, R22 ;  /* 0x0000001600957202 */ /* 0x000fe20000000f00 */
[C---:B------:R-:W-:Y:S01]  /*a130*/  HMMA.16816.F32 R48, R24.reuse, R34, R48 ;  /* 0x000000221830723c */ /* 0x040fe20000001830 */
[----:B------:R-:W-:Y:S04]  /*a140*/  LDSM.16.MT88.4 R32, [R214+0x1d800] ;  /* 0x01d80000d620783b */ /* 0x000fe80000004200 */
[----:B------:R-:W-:Y:S01]  /*a150*/  MOV R151, R23 ;  /* 0x0000001700977202 */ /* 0x000fe20000000f00 */
[C---:B----4-:R-:W-:Y:S03]  /*a160*/  HMMA.16816.F32 R52, R24.reuse, R152, R52 ;  /* 0x000000981834723c */ /* 0x050fe60000001834 */
[----:B------:R-:W3:Y:S03]  /*a170*/  LDSM.16.MT88.4 R20, [R212+0x1b800] ;  /* 0x01b80000d414783b */ /* 0x000ee60000004200 */
[C---:B------:R-:W-:Y:S05]  /*a180*/  HMMA.16816.F32 R56, R24.reuse, R154, R56 ;  /* 0x0000009a1838723c */ /* 0x040fea0000001838 */
[----:B------:R-:W-:Y:S01]  /*a190*/  LDSM.16.MT88.4 R152, [R213+0x1f800] ;  /* 0x01f80000d598783b */ /* 0x000fe20000004200 */
[C---:B--2---:R-:W-:Y:S06]  /*a1a0*/  HMMA.16816.F32 R60, R24.reuse, R168, R60 ;  /* 0x000000a8183c723c */ /* 0x044fec000000183c */
[C---:B------:R-:W-:Y:S05]  /*a1b0*/  HMMA.16816.F32 R64, R24.reuse, R170, R64 ;  /* 0x000000aa1840723c */ /* 0x040fea0000001840 */
[----:B------:R-:W-:Y:S01]  /*a1c0*/  MOV R169, R151 ;  /* 0x0000009700a97202 */ /* 0x000fe20000000f00 */
[C---:B-1----:R-:W-:Y:S05]  /*a1d0*/  HMMA.16816.F32 R68, R24.reuse, R4, R68 ;  /* 0x000000041844723c */ /* 0x042fea0000001844 */
[----:B------:R-:W-:Y:S01]  /*a1e0*/  MOV R168, R148 ;  /* 0x0000009400a87202 */ /* 0x000fe20000000f00 */
[C---:B------:R-:W-:Y:S01]  /*a1f0*/  HMMA.16816.F32 R72, R24.reuse, R6, R72 ;  /* 0x000000061848723c */ /* 0x040fe20000001848 */
[----:B------:R-:W-:Y:S04]  /*a200*/  LDSM.16.MT88.4 R4, [R212+0x1d800] ;  /* 0x01d80000d404783b */ /* 0x000fe80000004200 */
[----:B------:R-:W-:Y:S01]  /*a210*/  MOV R171, R149 ;  /* 0x0000009500ab7202 */ /* 0x000fe20000000f00 */
[C---:B------:R-:W-:Y:S03]  /*a220*/  HMMA.16816.F32 R76, R24.reuse, R8, R76 ;  /* 0x00000008184c723c */ /* 0x040fe6000000184c */
[----:B------:R-:W1:Y:S02]  /*a230*/  LDSM.16.MT88.4 R148, [R213+0x1d800] ;  /* 0x01d80000d594783b */ /* 0x000e640000004200 */
[----:B------:R-:W-:Y:S01]  /*a240*/  FADD.FTZ R188, R171, R188 ;  /* 0x000000bcabbc7221 */ /* 0x000fe20000010000 */
[C---:B------:R-:W-:Y:S05]  /*a250*/  HMMA.16816.F32 R80, R24.reuse, R10, R80 ;  /* 0x0000000a1850723c */ /* 0x040fea0000001850 */
[----:B------:R-:W2:Y:S01]  /*a260*/  LDSM.16.MT88.4 R8, [R216+0x1f800] ;  /* 0x01f80000d808783b */ /* 0x000ea20000004200 */
        /* <DEDUP_REMOVED lines=18> */
[C---:B------:R-:W-:Y:S06]  /*a390*/  HMMA.16816.F32 R116, R24.reuse, R4, R116 ;  /* 0x000000041874723c */ /* 0x040fec0000001874 */
[C---:B------:R-:W-:Y:S06]  /*a3a0*/  HMMA.16816.F32 R120, R24.reuse, R6, R120 ;  /* 0x000000061878723c */ /* 0x040fec0000001878 */
[C---:B--2---:R-:W-:Y:S06]  /*a3b0*/  HMMA.16816.F32 R124, R24.reuse, R8, R124 ;  /* 0x00000008187c723c */ /* 0x044fec000000187c */
[C---:B------:R-:W-:Y:S06]  /*a3c0*/  HMMA.16816.F32 R128, R24.reuse, R10, R128 ;  /* 0x0000000a1880723c */ /* 0x040fec0000001880 */
[C---:B---3--:R-:W-:Y:S06]  /*a3d0*/  HMMA.16816.F32 R132, R24.reuse, R20, R132 ;  /* 0x000000141884723c */ /* 0x048fec0000001884 */
[C---:B------:R-:W-:Y:S06]  /*a3e0*/  HMMA.16816.F32 R136, R24.reuse, R22, R136 ;  /* 0x000000161888723c */ /* 0x040fec0000001888 */
[C---:B------:R-:W-:Y:S06]  /*a3f0*/  HMMA.16816.F32 R140, R24.reuse, R152, R140 ;  /* 0x00000098188c723c */ /* 0x040fec000000188c */
[C---:B------:R-:W-:Y:S06]  /*a400*/  HMMA.16816.F32 R152, R24.reuse, R154, R12 ;  /* 0x0000009a1898723c */ /* 0x040fec000000180c */
[C---:B----4-:R-:W-:Y:S06]  /*a410*/  HMMA.16816.F32 R148, R24.reuse, R28, R16 ;  /* 0x0000001c1894723c */ /* 0x050fec0000001810 */
[----:B------:R-:W-:Y:S01]  /*a420*/  HMMA.16816.F32 R144, R24, R30, R144 ;  /* 0x0000001e1890723c */ /* 0x000fe20000001890 */
[----:B------:R-:W-:Y:S11]  /*a430*/  @!UPT UIADD3 URZ, URZ, URZ, URZ ;  /* 0x0000003f3f3ff290 */ /* 0x000ff6000fffe03f */
[----:B------:R-:W-:Y:S01]  /*a440*/  @!UPT UIADD3 URZ, URZ, URZ, URZ ;  /* 0x0000003f3f3ff290 */ /* 0x000fe2000fffe03f */
[----:B------:R-:W-:Y:S11]  /*a450*/  @P5 BRA `(.L_x_437) ;  /* 0xffffffc400685947 */ /* 0x000ff6000383ffff */
.L_x_436:
        /* <DEDUP_REMOVED lines=8> */
[----:B-1----:R-:W-:Y:S01]  /*a4e0*/  FADD.FTZ R247, R2, R247 ;  /* 0x000000f702f77221 */ /* 0x002fe20000010000 */
[----:B--2---:R-:W-:Y:S01]  /*a4f0*/  ULEA UR4, UR4, UR5, 0x18 ;  /* 0x0000000504047291 */ /* 0x004fe2000f8ec03f */
[----:B------:R-:W1:Y:S01]  /*a500*/  S2R R2, SR_TID.X ;  /* 0x0000000000027919 */ /* 0x000e620000002100 */
[----:B---3--:R-:W-:-:S02]  /*a510*/  FADD.FTZ R248, R0, R248 ;  /* 0x000000f800f87221 */ /* 0x008fc40000010000 */
[----:B------:R-:W2:Y:S03]  /*a520*/  S2R R0, SR_TID.X ;  /* 0x0000000000007919 */ /* 0x000ea60000002100 */
[----:B------:R-:W3:Y:S04]  /*a530*/  SHFL.BFLY PT, R4, R248, 0x1, 0x1f ;  /* 0x0c201f00f8047f89 */ /* 0x000ee800000e0000 */
[----:B------:R-:W4:Y:S01]  /*a540*/  SHFL.BFLY PT, R11, R247, 0x1, 0x1f ;  /* 0x0c201f00f70b7f89 */ /* 0x000f2200000e0000 */
[----:B-1----:R-:W-:Y:S01]  /*a550*/  SHF.R.S32.HI R7, RZ, 0x1f, R2 ;  /* 0x0000001fff077819 */ /* 0x002fe20000011402 */
[----:B---3--:R-:W-:-:S03]  /*a560*/  FADD.FTZ R4, R248, R4 ;  /* 0x00000004f8047221 */ /* 0x008fc60000010000 */
[-C--:B------:R-:W-:Y:S01]  /*a570*/  LEA.HI R8, R7, R2.reuse, RZ, 0x5 ;  /* 0x0000000207087211 */ /* 0x080fe200078f28ff */
[----:B----4-:R-:W-:Y:S01]  /*a580*/  FADD.FTZ R11, R247, R11 ;  /* 0x0000000bf70b7221 */ /* 0x010fe20000010000 */
[----:B------:R-:W-:Y:S02]  /*a590*/  LEA.HI R7, R7, R2, RZ, 0x3 ;  /* 0x0000000207077211 */ /* 0x000fe400078f18ff */
[----:B--2---:R-:W-:Y:S02]  /*a5a0*/  SHF.R.S32.HI R10, RZ, 0x1f, R0 ;  /* 0x0000001fff0a7819 */ /* 0x004fe40000011400 */
[----:B------:R-:W-:Y:S02]  /*a5b0*/  LOP3.LUT R8, R8, 0xffffffe0, RZ, 0xc0, !PT ;  /* 0xffffffe008087812 */ /* 0x000fe400078ec0ff */
[----:B------:R-:W-:Y:S02]  /*a5c0*/  LOP3.LUT R6, R7, 0xfffffff8, RZ, 0xc0, !PT ;  /* 0xfffffff807067812 */ /* 0x000fe400078ec0ff */
[----:B------:R-:W-:-:S02]  /*a5d0*/  LEA.HI R13, R10, R0, RZ, 0x2 ;  /* 0x000000000a0d7211 */ /* 0x000fc400078f10ff */
[----:B------:R-:W-:Y:S02]  /*a5e0*/  IADD3 R8, R2, -R8, RZ ;  /* 0x8000000802087210 */ /* 0x000fe40007ffe0ff */
[----:B------:R-:W-:Y:S02]  /*a5f0*/  IADD3 R2, -R6, R2, RZ ;  /* 0x0000000206027210 */ /* 0x000fe40007ffe1ff */
[----:B------:R-:W-:Y:S02]  /*a600*/  LOP3.LUT R12, R13, 0x3ffffffc, RZ, 0xc0, !PT ;  /* 0x3ffffffc0d0c7812 */ /* 0x000fe400078ec0ff */
[--C-:B------:R-:W-:Y:S02]  /*a610*/  SHF.R.S32.HI R6, RZ, 0x2, R13.reuse ;  /* 0x00000002ff067819 */ /* 0x100fe4000001140d */
[----:B------:R-:W-:Y:S02]  /*a620*/  SHF.R.S32.HI R13, RZ, 0x1f, R13 ;  /* 0x0000001fff0d7819 */ /* 0x000fe4000001140d */
[----:B------:R-:W-:-:S02]  /*a630*/  FSETP.NE.FTZ.AND P4, PT, R4, RZ, PT ;  /* 0x000000ff0400720b */ /* 0x000fc40003f95000 */
[----:B------:R-:W-:Y:S02]  /*a640*/  FSETP.NE.FTZ.AND P0, PT, R11, RZ, PT ;  /* 0x000000ff0b00720b */ /* 0x000fe40003f15000 */
[----:B------:R-:W-:Y:S02]  /*a650*/  LEA.HI R13, R13, R6, RZ, 0x3 ;  /* 0x000000060d0d7211 */ /* 0x000fe400078f18ff */
[-C--:B------:R-:W-:Y:S02]  /*a660*/  LEA.HI R10, R10, R0.reuse, RZ, 0x5 ;  /* 0x000000000a0a7211 */ /* 0x080fe400078f28ff */
[----:B------:R-:W-:Y:S02]  /*a670*/  LOP3.LUT R13, R13, 0xfffffff8, RZ, 0xc0, !PT ;  /* 0xfffffff80d0d7812 */ /* 0x000fe400078ec0ff */
[----:B------:R-:W-:Y:S02]  /*a680*/  LOP3.LUT R9, R10, 0xffffffe0, RZ, 0xc0, !PT ;  /* 0xffffffe00a097812 */ /* 0x000fe400078ec0ff */
[----:B------:R-:W-:Y:S01]  /*a690*/  IADD3 R13, R6, -R13, RZ ;  /* 0x8000000d060d7210 */ /* 0x000fe20007ffe0ff */
[----:B------:R-:W1:Y:S01]  /*a6a0*/  @P4 MUFU.RCP R5, R4 ;  /* 0x0000000400054308 */ /* 0x000e620000001000 */
[----:B------:R-:W-:-:S02]  /*a6b0*/  IADD3 R12, -R12, R0, RZ ;  /* 0x000000000c0c7210 */ /* 0x000fc40007ffe1ff */
[C---:B------:R-:W-:Y:S02]  /*a6c0*/  SHF.L.U32 R6, R13.reuse, 0x6, RZ ;  /* 0x000000060d067819 */ /* 0x040fe400000006ff */
[----:B------:R-:W-:Y:S02]  /*a6d0*/  IADD3 R0, R0, -R9, RZ ;  /* 0x8000000900007210 */ /* 0x000fe40007ffe0ff */
[----:B------:R-:W-:Y:S01]  /*a6e0*/  SHF.R.S32.HI R10, RZ, 0x5, R10 ;  /* 0x00000005ff0a7819 */ /* 0x000fe2000001140a */
[----:B------:R-:W2:Y:S01]  /*a6f0*/  @P0 MUFU.RCP R14, R11 ;  /* 0x0000000b000e0308 */ /* 0x000ea20000001000 */
[----:B------:R-:W-:Y:S02]  /*a700*/  LOP3.LUT R6, R6, 0x1c0, RZ, 0xc0, !PT ;  /* 0x000001c006067812 */ /* 0x000fe400078ec0ff */
[----:B------:R-:W-:Y:S02]  /*a710*/  LOP3.LUT R9, R13, 0x1, RZ, 0xc0, !PT ;  /* 0x000000010d097812 */ /* 0x000fe400078ec0ff */
[----:B------:R-:W-:-:S02]  /*a720*/  LEA R12, R10, R12, 0x9 ;  /* 0x0000000c0a0c7211 */ /* 0x000fc400078e48ff */
[----:B------:R-:W-:Y:S02]  /*a730*/  LEA.HI R6, R6, R6, RZ, 0x1d ;  /* 0x0000000606067211 */ /* 0x000fe400078fe8ff */
[----:B------:R-:W-:Y:S01]  /*a740*/  ISETP.NE.U32.AND P5, PT, R9, 0x1, PT ;  /* 0x000000010900780c */ /* 0x000fe20003fa5070 */
[C---:B-1----:R-:W-:Y:S01]  /*a750*/  FMUL.FTZ R160, R5.reuse, R160 ;  /* 0x000000a005a07220 */ /* 0x042fe20000410000 */
[----:B------:R-:W-:Y:S01]  /*a760*/  LEA R6, R12, R6, 0x1 ;  /* 0x000000060c067211 */ /* 0x000fe200078e08ff */
[----:B------:R-:W-:Y:S01]  /*a770*/  FMUL.FTZ R161, R5, R161 ;  /* 0x000000a105a17220 */ /* 0x000fe20000410000 */
[----:B------:R-:W-:Y:S01]  /*a780*/  R2P PR, R13, 0x6 ;  /* 0x000000060d007804 */ /* 0x000fe20000000000 */
[C---:B------:R-:W-:Y:S01]  /*a790*/  FMUL.FTZ R156, R5.reuse, R156 ;  /* 0x0000009c059c7220 */ /* 0x040fe20000410000 */
[----:B------:R-:W-:Y:S01]  /*a7a0*/  LEA R6, R6, UR4, 0x1 ;  /* 0x0000000406067c11 */ /* 0x000fe2000f8e08ff */
[C---:B------:R-:W-:Y:S01]  /*a7b0*/  FMUL.FTZ R157, R5.reuse, R157 ;  /* 0x0000009d059d7220 */ /* 0x040fe20000410000 */
[----:B------:R-:W-:Y:S01]  /*a7c0*/  MOV R9, 0x20 ;  /* 0x0000002000097802 */ /* 0x000fe20000000f00 */
[C---:B--2---:R-:W-:Y:S01]  /*a7d0*/  FMUL.FTZ R163, R14.reuse, R163 ;  /* 0x000000a30ea37220 */ /* 0x044fe20000410000 */
[C---:B------:R-:W-:Y:S01]  /*a7e0*/  FMUL.FTZ R162, R14.reuse, R162 ;  /* 0x000000a20ea27220 */ /* 0x040fe20000410000 */
[C---:B------:R-:W-:Y:S01]  /*a7f0*/  FMUL.FTZ R159, R14.reuse, R159 ;  /* 0x0000009f0e9f7220 */ /* 0x040fe20000410000 */
[C---:B------:R-:W-:Y:S01]  /*a800*/  FMUL.FTZ R158, R14.reuse, R158 ;  /* 0x0000009e0e9e7220 */ /* 0x040fe20000410000 */
[----:B------:R-:W-:Y:S01]  /*a810*/  MOV R13, 0x40 ;  /* 0x00000040000d7802 */ /* 0x000fe20000000f00 */
        /* <DEDUP_REMOVED lines=16> */
[----:B------:R-:W-:Y:S01]  /*a920*/  FMUL.FTZ R49, R5, R49 ;  /* 0x0000003105317220 */ /* 0x000fe20000410000 */
[C---:B------:R-:W-:Y:S01]  /*a930*/  FMUL.FTZ R51, R14.reuse, R51 ;  /* 0x000000330e337220 */ /* 0x040fe20000410000 */
[C---:B------:R-:W-:Y:S01]  /*a940*/  FMUL.FTZ R50, R14.reuse, R50 ;  /* 0x000000320e327220 */ /* 0x040fe20000410000 */
[----:B------:R-:W-:Y:S01]  /*a950*/  F2FP.F16.F32.PACK_AB R160, R161, R160 ;  /* 0x000000a0a1a0723e */ /* 0x000fe200000000ff */
[----:B------:R-:W-:Y:S01]  /*a960*/  FMUL.FTZ R52, R5, R52 ;  /* 0x0000003405347220 */ /* 0x000fe20000410000 */
[----:B------:R-:W-:Y:S01]  /*a970*/  F2FP.F16.F32.PACK_AB R162, R163, R162 ;  /* 0x000000a2a3a2723e */ /* 0x000fe200000000ff */
[----:B------:R-:W-:Y:S01]  /*a980*/  FMUL.FTZ R53, R5, R53 ;  /* 0x0000003505357220 */ /* 0x000fe20000410000 */
[----:B------:R-:W-:Y:S01]  /*a990*/  SEL R13, R13, 0xffffffc0, !P2 ;  /* 0xffffffc00d0d7807 */ /* 0x000fe20005000000 */
[C---:B------:R-:W-:Y:S01]  /*a9a0*/  FMUL.FTZ R55, R14.reuse, R55 ;  /* 0x000000370e377220 */ /* 0x040fe20000410000 */
[C---:B------:R-:W-:Y:S01]  /*a9b0*/  FMUL.FTZ R54, R14.reuse, R54 ;  /* 0x000000360e367220 */ /* 0x040fe20000410000 */
[----:B------:R-:W-:Y:S01]  /*a9c0*/  F2FP.F16.F32.PACK_AB R156, R157, R156 ;  /* 0x0000009c9d9c723e */ /* 0x000fe200000000ff */
[----:B------:R-:W-:Y:S01]  /*a9d0*/  FMUL.FTZ R56, R5, R56 ;  /* 0x0000003805387220 */ /* 0x000fe20000410000 */
[----:B------:R-:W-:Y:S01]  /*a9e0*/  F2FP.F16.F32.PACK_AB R158, R159, R158 ;  /* 0x0000009e9f9e723e */ /* 0x000fe200000000ff */
[----:B------:R-:W-:Y:S01]  /*a9f0*/  FMUL.FTZ R57, R5, R57 ;  /* 0x0000003905397220 */ /* 0x000fe20000410000 */
[C---:B------:R-:W-:Y:S01]  /*aa00*/  FMUL.FTZ R59, R14.reuse, R59 ;  /* 0x0000003b0e3b7220 */ /* 0x040fe20000410000 */
[----:B------:R-:W-:Y:S01]  /*aa10*/  FMUL.FTZ R58, R14, R58 ;  /* 0x0000003a0e3a7220 */ /* 0x000fe20000410000 */
[----:B------:R-:W-:Y:S01]  /*aa20*/  F2FP.F16.F32.PACK_AB R36, R37, R36 ;  /* 0x000000242524723e */ /* 0x000fe200000000ff */
[----:B------:R1:W-:Y:S01]  /*aa30*/  STS [R6], R160 ;  /* 0x000000a006007388 */ /* 0x0003e20000000800 */
[----:B------:R-:W-:Y:S01]  /*aa40*/  F2FP.F16.F32.PACK_AB R38, R39, R38 ;  /* 0x000000262726723e */ /* 0x000fe200000000ff */
[----:B------:R-:W-:Y:S01]  /*aa50*/  @UP0 ULDC.64 UR4, c[0x0][0x298] ;  /* 0x0000a60000040ab9 */ /* 0x000fe20000000a00 */
[C---:B------:R-:W-:Y:S01]  /*aa60*/  IADD3 R15, R6.reuse, R9, RZ ;  /* 0x00000009060f7210 */ /* 0x040fe20007ffe0ff */
[----:B------:R1:W-:Y:S01]  /*aa70*/  STS [R6+0x400], R162 ;  /* 0x000400a206007388 */ /* 0x0003e20000000800 */
[----:B------:R-:W-:Y:S01]  /*aa80*/  F2FP.F16.F32.PACK_AB R40, R41, R40 ;  /* 0x000000282928723e */ /* 0x000fe200000000ff */
[----:B------:R-:W-:Y:S01]  /*aa90*/  @UP0 UIMAD.WIDE.U32 UR8, UR17, UR4, URZ ;  /* 0x00000004110802a5 */ /* 0x000fe2000f8e003f */
        /* <DEDUP_REMOVED lines=14> */
[----:B------:R-:W-:Y:S01]  /*ab80*/  IADD3 R17, R13, R12, RZ ;  /* 0x0000000c0d117210 */ /* 0x000fe20007ffe0ff */
        /* <DEDUP_REMOVED lines=13> */
[----:B------:R-:W-:Y:S01]  /*ac60*/  PLOP3.LUT P1, PT, PT, PT, UP0, 0x80, 0x0 ;  /* 0x000000000000781c */ /* 0x000fe20003f2f008 */
        /* <DEDUP_REMOVED lines=144> */
.L_x_440:
        /* <DEDUP_REMOVED lines=24> */
.L_x_441:
[----:B------:R-:W-:Y:S01]  /*b6f0*/  ISETP.NE.AND P6, PT, RZ, UR7, PT ;  /* 0x00000007ff007c0c */ /* 0x000fe2000bfc5270 */
[----:B------:R-:W-:Y:S01]  /*b700*/  STS [R6+0x4000], R60 ;  /* 0x0040003c06007388 */ /* 0x000fe20000000800 */
[----:B------:R-:W-:Y:S01]  /*b710*/  PLOP3.LUT P2, PT, PT, PT, PT, 0x8, 0x0 ;  /* 0x000000000000781c */ /* 0x000fe20003f4e170 */
[----:B------:R-:W1:Y:S01]  /*b720*/  S2UR UR4, SR_CTAID.X ;  /* 0x00000000000479c3 */ /* 0x000e620000002500 */
[----:B------:R-:W-:Y:S01]  /*b730*/  @P4 MUFU.LG2 R4, R4 ;  /* 0x0000000400044308 */ /* 0x000fe20000000c00 */
[----:B------:R-:W-:Y:S01]  /*b740*/  STS [R6+0x4400], R62 ;  /* 0x0044003e06007388 */ /* 0x000fe20000000800 */
[----:B------:R-:W-:Y:S01]  /*b750*/  BSSY B0, `(.L_x_442) ;  /* 0x0000072000007945 */ /* 0x000fe20003800000 */
[----:B------:R-:W-:Y:S02]  /*b760*/  IMAD.SHL.U32 R2, R2, 0x8, RZ ;  /* 0x0000000802027824 */ /* 0x000fe400078e00ff */
[----:B------:R-:W-:Y:S03]  /*b770*/  STS [R12+0x4000], R64 ;  /* 0x004000400c007388 */ /* 0x000fe60000000800 */
[----:B------:R-:W2:Y:S01]  /*b780*/  @P0 MUFU.LG2 R11, R11 ;  /* 0x0000000b000b0308 */ /* 0x000ea20000000c00 */
[----:B------:R-:W-:Y:S01]  /*b790*/  STS [R12+0x4400], R66 ;  /* 0x004400420c007388 */ /* 0x000fe20000000800 */
[----:B------:R-:W3:Y:S01]  /*b7a0*/  @!P6 LDC R19, c[0x0][0x2c4] ;  /* 0x0000b100ff13eb82 */ /* 0x000ee20000000800 */
[----:B------:R-:W-:-:S02]  /*b7b0*/  @!P6 PLOP3.LUT P2, PT, P5, PT, PT, 0x80, 0x0 ;  /* 0x000000000000e81c */ /* 0x000fc40002f4f070 */
[----:B------:R-:W-:Y:S01]  /*b7c0*/  STS [R15+0x4000], R68 ;  /* 0x004000440f007388 */ /* 0x000fe20000000800 */
[----:B------:R-:W-:-:S03]  /*b7d0*/  LOP3.LUT P5, RZ, R0, 0x3, RZ, 0xc0, !PT ;  /* 0x0000000300ff7812 */ /* 0x000fc600078ac0ff */
[----:B------:R-:W-:Y:S01]  /*b7e0*/  STS [R15+0x4400], R70 ;  /* 0x004400460f007388 */ /* 0x000fe20000000800 */
[----:B------:R-:W4:Y:S03]  /*b7f0*/  @!P6 LDC R25, c[0x0][0x270] ;  /* 0x00009c00ff19eb82 */ /* 0x000f260000000800 */
[----:B------:R-:W-:Y:S04]  /*b800*/  STS [R9+0x4000], R72 ;  /* 0x0040004809007388 */ /* 0x000fe80000000800 */
[----:B------:R-:W-:Y:S01]  /*b810*/  STS [R9+0x4400], R74 ;  /* 0x0044004a09007388 */ /* 0x000fe20000000800 */
[----:B------:R-:W5:Y:S01]  /*b820*/  @P6 LDC.64 R22, c[0x0][0x2c0] ;  /* 0x0000b000ff166b82 */ /* 0x000f620000000a00 */
[----:B--2---:R-:W-:-:S02]  /*b830*/  @P0 FMUL.FTZ R11, R11, 0.69314718246459960938 ;  /* 0x3f3172180b0b0820 */ /* 0x004fc40000410000 */
[----:B------:R-:W-:Y:S04]  /*b840*/  STS [R16+0x4000], R76 ;  /* 0x0040004c10007388 */ /* 0x000fe80000000800 */
[----:B------:R-:W-:Y:S01]  /*b850*/  STS [R16+0x4400], R78 ;  /* 0x0044004e10007388 */ /* 0x000fe20000000800 */
[----:B---3--:R-:W2:Y:S03]  /*b860*/  @P2 LDC R19, c[0x0][0x2e4] ;  /* 0x0000b900ff132b82 */ /* 0x008ea60000000800 */
[----:B------:R-:W-:Y:S04]  /*b870*/  STS [R17+0x4000], R80 ;  /* 0x0040005011007388 */ /* 0x000fe80000000800 */
[----:B------:R-:W-:Y:S04]  /*b880*/  STS [R17+0x4400], R82 ;  /* 0x0044005211007388 */ /* 0x000fe80000000800 */
[----:B------:R-:W-:Y:S04]  /*b890*/  STS [R18+0x4000], R84 ;  /* 0x0040005412007388 */ /* 0x000fe80000000800 */
[----:B------:R-:W-:Y:S01]  /*b8a0*/  STS [R18+0x4400], R86 ;  /* 0x0044005612007388 */ /* 0x000fe20000000800 */
[----:B-----5:R-:W-:-:S02]  /*b8b0*/  @P6 IMAD R22, R23, R22, RZ ;  /* 0x0000001617166224 */ /* 0x020fc400078e02ff */
[----:B------:R-:W-:Y:S01]  /*b8c0*/  @P4 FMUL.FTZ R23, R4, 0.69314718246459960938 ;  /* 0x3f31721804174820 */ /* 0x000fe20000410000 */
[----:B------:R-:W-:Y:S04]  /*b8d0*/  STS [R13+0x4000], R88 ;  /* 0x004000580d007388 */ /* 0x000fe80000000800 */
[----:B------:R-:W-:Y:S01]  /*b8e0*/  STS [R13+0x4400], R90 ;  /* 0x0044005a0d007388 */ /* 0x000fe20000000800 */
[----:B--2---:R-:W-:-:S03]  /*b8f0*/  @!P6 IMAD.MOV.U32 R22, RZ, RZ, R19 ;  /* 0x000000ffff16e224 */ /* 0x004fc600078e0013 */
        /* <DEDUP_REMOVED lines=24> */
[----:B--2---:R-:W1:Y:S03]  /*ba80*/  @P6 LDC R6, c[0x0][0x2c0] ;  /* 0x0000b000ff066b82 */ /* 0x004e660000000800 */
[----:B------:R-:W-:Y:S04]  /*ba90*/  STS [R16+0xc000], R140 ;  /* 0x00c0008c10007388 */ /* 0x000fe80000000800 */
[----:B------:R2:W-:Y:S04]  /*baa0*/  STS [R16+0xc400], R142 ;  /* 0x00c4008e10007388 */ /* 0x0005e80000000800 */
[----:B------:R-:W-:Y:S04]  /*bab0*/  STS [R17+0xc000], R152 ;  /* 0x00c0009811007388 */ /* 0x000fe80000000800 */
[----:B------:R-:W-:Y:S04]  /*bac0*/  STS [R17+0xc400], R154 ;  /* 0x00c4009a11007388 */ /* 0x000fe80000000800 */
[----:B------:R-:W-:Y:S04]  /*bad0*/  STS [R18+0xc000], R148 ;  /* 0x00c0009412007388 */ /* 0x000fe80000000800 */
[----:B------:R5:W-:Y:S01]  /*bae0*/  STS [R18+0xc400], R150 ;  /* 0x00c4009612007388 */ /* 0x000be20000000800 */
[----:B---3--:R-:W-:-:S02]  /*baf0*/  @P6 IMAD.MOV.U32 R9, RZ, RZ, 0x1 ;  /* 0x00000001ff096424 */ /* 0x008fc400078e00ff */
[----:B----4-:R-:W-:Y:S01]  /*bb00*/  @!P6 IMAD R9, R19, R25, RZ ;  /* 0x000000191309e224 */ /* 0x010fe200078e02ff */
[----:B------:R3:W-:Y:S01]  /*bb10*/  STS [R13+0xc000], R5 ;  /* 0x00c000050d007388 */ /* 0x0007e20000000800 */
[----:B------:R-:W-:-:S03]  /*bb20*/  @!P6 IMAD.MOV.U32 R6, RZ, RZ, 0x1 ;  /* 0x00000001ff06e424 */ /* 0x000fc600078e00ff */
[----:B------:R4:W-:Y:S01]  /*bb30*/  STS [R13+0xc400], R14 ;  /* 0x00c4000e0d007388 */ /* 0x0009e20000000800 */
[----:B--2---:R-:W-:Y:S01]  /*bb40*/  SHF.R.S32.HI R16, RZ, 0x3, R7 ;  /* 0x00000003ff107819 */ /* 0x004fe20000011407 */
[----:B-1----:R-:W-:Y:S01]  /*bb50*/  IMAD R4, R6, UR4, RZ ;  /* 0x0000000406047c24 */ /* 0x002fe2000f8e02ff */
[----:B------:R-:W1:Y:S08]  /*bb60*/  @P4 LDC R7, c[0x0][0x2e8] ;  /* 0x0000ba00ff074b82 */ /* 0x000e700000000800 */
[----:B------:R-:W-:Y:S01]  /*bb70*/  BAR.SYNC.DEFER_BLOCKING 0x0 ;  /* 0x0000000000007b1d */ /* 0x000fe20000010000 */
[----:B------:R-:W-:-:S05]  /*bb80*/  VIADD R0, R16, 0x40 ;  /* 0x0000004010007836 */ /* 0x000fca0000000000 */
[----:B------:R-:W2:Y:S01]  /*bb90*/  S2R R24, SR_CTAID.Y ;  /* 0x0000000000187919 */ /* 0x000ea20000002600 */
[----:B------:R-:W4:Y:S01]  /*bba0*/  S2R R26, SR_CTAID.Z ;  /* 0x00000000001a7919 */ /* 0x000f220000002700 */
[----:B-----5:R-:W-:Y:S01]  /*bbb0*/  SHF.R.S32.HI R18, RZ, 0x1f, R10 ;  /* 0x0000001fff127819 */ /* 0x020fe2000001140a */
[----:B---3--:R-:W-:-:S03]  /*bbc0*/  VIADD R5, R16, 0x20 ;  /* 0x0000002010057836 */ /* 0x008fc60000000000 */
[----:B------:R-:W-:Y:S02]  /*bbd0*/  LEA.HI R19, R18, R10, RZ, 0x3 ;  /* 0x0000000a12137211 */ /* 0x000fe400078f18ff */
[----:B------:R-:W-:Y:S02]  /*bbe0*/  SHF.R.S32.HI R18, RZ, 0x1f, R8 ;  /* 0x0000001fff127819 */ /* 0x000fe40000011408 */
[----:B------:R-:W-:Y:S01]  /*bbf0*/  ISETP.GE.AND P2, PT, R5, UR16, PT ;  /* 0x0000001005007c0c */ /* 0x000fe2000bf46270 */
[----:B------:R3:W3:Y:S01]  /*bc00*/  LDS.128 R12, [R230+0x3000] ;  /* 0x00300000e60c7984 */ /* 0x0006e20000000c00 */
[----:B------:R-:W5:Y:S01]  /*bc10*/  @P0 LDC R5, c[0x0][0x2e8] ;  /* 0x0000ba00ff050b82 */ /* 0x000f620000000800 */
[----:B------:R-:W-:Y:S02]  /*bc20*/  LOP3.LUT R19, R19, 0xffffff8, RZ, 0xc0, !PT ;  /* 0x0ffffff813137812 */ /* 0x000fe400078ec0ff */
[----:B------:R-:W-:-:S03]  /*bc30*/  LEA.HI R18, R18, R8, RZ, 0x2 ;  /* 0x0000000812127211 */ /* 0x000fc600078f10ff */
[----:B------:R-:W-:Y:S01]  /*bc40*/  IMAD.IADD R19, R10, 0x1, -R19 ;  /* 0x000000010a137824 */ /* 0x000fe200078e0a13 */
[----:B------:R-:W-:Y:S01]  /*bc50*/  SHF.R.S32.HI R18, RZ, 0x2, R18 ;  /* 0x00000002ff127819 */ /* 0x000fe20000011412 */
[----:B------:R-:W-:-:S03]  /*bc60*/  IMAD.SHL.U32 R10, R4, 0x80, RZ ;  /* 0x00000080040a7824 */ /* 0x000fc600078e00ff */
[----:B------:R-:W-:Y:S02]  /*bc70*/  LEA R19, R19, R18, 0x4 ;  /* 0x0000001213137211 */ /* 0x000fe400078e20ff */
[----:B------:R-:W-:Y:S01]  /*bc80*/  SHF.R.S32.HI R4, RZ, 0x1f, R10 ;  /* 0x0000001fff047819 */ /* 0x000fe2000001140a */
[----:B--2---:R-:W-:-:S05]  /*bc90*/  IMAD R9, R24, R9, RZ ;  /* 0x0000000918097224 */ /* 0x004fca00078e02ff */
[----:B------:R-:W-:Y:S02]  /*bca0*/  SEL R9, R9, RZ, !P1 ;  /* 0x000000ff09097207 */ /* 0x000fe40004800000 */
[----:B------:R-:W-:Y:S02]  /*bcb0*/  ISETP.GE.AND P1, PT, R0, UR16, PT ;  /* 0x0000001000007c0c */ /* 0x000fe4000bf26270 */
[----:B------:R-:W-:Y:S01]  /*bcc0*/  MOV R0, 0x7f800000 ;  /* 0x7f80000000007802 */ /* 0x000fe20000000f00 */
[----:B----4-:R-:W-:Y:S02]  /*bcd0*/  IMAD R9, R26, R22, R9 ;  /* 0x000000161a097224 */ /* 0x010fe400078e0209 */
[----:B-1----:R-:W-:Y:S01]  /*bce0*/  @P4 FFMA.FTZ R0, R164, R7, R23 ;  /* 0x00000007a4004223 */ /* 0x002fe20000010017 */
[----:B------:R-:W-:Y:S02]  /*bcf0*/  IMAD.MOV.U32 R7, RZ, RZ, 0x7f800000 ;  /* 0x7f800000ff077424 */ /* 0x000fe400078e00ff */
[----:B-----5:R-:W-:Y:S01]  /*bd00*/  @P0 FFMA.FTZ R7, R3, R5, R11 ;  /* 0x0000000503070223 */ /* 0x020fe2000001000b */
[----:B------:R-:W-:-:S02]  /*bd10*/  IADD3 R10, P6, P4, R10, R20, R9 ;  /* 0x000000140a0a7210 */ /* 0x000fc40007cde009 */
[----:B------:R-:W-:-:S04]  /*bd20*/  SHF.R.S32.HI R9, RZ, 0x1f, R9 ;  /* 0x0000001fff097819 */ /* 0x000fc80000011409 */
[----:B------:R-:W-:Y:S01]  /*bd30*/  IADD3.X R20, R4, R21, R9, P6, P4 ;  /* 0x0000001504147210 */ /* 0x000fe200037e8409 */
[----:B---3--:R-:W-:Y:S06]  /*bd40*/  @P5 BRA `(.L_x_443) ;  /* 0x0000000000485947 */ /* 0x008fec0003800000 */
        /* <DEDUP_REMOVED lines=18> */
.L_x_443:
[----:B------:R-:W-:Y:S05]  /*be70*/  BSYNC B0 ;  /* 0x0000000000007941 */ /* 0x000fea0003800000 */
.L_x_442:
[----:B-1----:R-:W-:Y:S01]  /*be80*/  SHF.R.S32.HI R4, RZ, 0x1f, R26 ;  /* 0x0000001fff047819 */ /* 0x002fe2000001141a */
[----:B------:R-:W-:Y:S01]  /*be90*/  ULDC.64 UR4, c[0x0][0x2a0] ;  /* 0x0000a80000047ab9 */ /* 0x000fe20000000a00 */
[----:B------:R-:W-:Y:S01]  /*bea0*/  SHF.R.S32.HI R3, RZ, 0x1f, R2 ;  /* 0x0000001fff037819 */ /* 0x000fe20000011402 */
[----:B------:R-:W-:Y:S01]  /*beb0*/  IMAD.U32 R24, RZ, RZ, UR18 ;  /* 0x00000012ff187e24 */ /* 0x000fe2000f8e00ff */
[----:B------:R-:W-:Y:S01]  /*bec0*/  IADD3 R6, P0, R2, UR8, RZ ;  /* 0x0000000802067c10 */ /* 0x000fe2000ff1e0ff */
[----:B------:R-:W-:Y:S01]  /*bed0*/  IMAD R4, R4, UR4, RZ ;  /* 0x0000000404047c24 */ /* 0x000fe2000f8e02ff */
[----:B------:R-:W-:Y:S01]  /*bee0*/  SHF.R.S32.HI R17, RZ, 0x1f, R16 ;  /* 0x0000001fff117819 */ /* 0x000fe20000011410 */
[----:B------:R1:W2:Y:S01]  /*bef0*/  LDS.128 R20, [R230] ;  /* 0x00000000e6147984 */ /* 0x0002a20000000c00 */
[----:B------:R-:W-:Y:S01]  /*bf00*/  IADD3.X R7, R3, UR6, RZ, P0, !PT ;  /* 0x0000000603077c10 */ /* 0x000fe200087fe4ff */
[----:B------:R-:W-:Y:S01]  /*bf10*/  IMAD R28, R26, UR5, R4 ;  /* 0x000000051a1c7c24 */ /* 0x000fe2000f8e0204 */
[----:B------:R-:W-:Y:S01]  /*bf20*/  IADD3 R0, R16, 0x60, RZ ;  /* 0x0000006010007810 */ /* 0x000fe20007ffe0ff */
[----:B------:R-:W-:Y:S01]  /*bf30*/  IMAD.WIDE R24, R24, 0x80, R16 ;  /* 0x0000008018187825 */ /* 0x000fe200078e0210 */
[----:B------:R1:W3:Y:S01]  /*bf40*/  LDS.128 R8, [R230+0x8000] ;  /* 0x00800000e6087984 */ /* 0x0002e20000000c00 */
[----:B------:R-:W-:Y:S01]  /*bf50*/  BSSY B0, `(.L_x_444) ;  /* 0x0000019000007945 */ /* 0x000fe20003800000 */
[----:B------:R-:W-:Y:S01]  /*bf60*/  ISETP.GE.AND P0, PT, R0, UR16, PT ;  /* 0x0000001000007c0c */ /* 0x000fe2000bf06270 */
[----:B------:R-:W-:Y:S01]  /*bf70*/  IMAD.WIDE.U32 R26, R26, UR4, R6 ;  /* 0x000000041a1a7c25 */ /* 0x000fe2000f8e0006 */
[----:B------:R1:W4:Y:S03]  /*bf80*/  LDS.128 R16, [R230+0x4000] ;  /* 0x00400000e6107984 */ /* 0x0003260000000c00 */
[----:B------:R-:W-:Y:S01]  /*bf90*/  IMAD.IADD R29, R27, 0x1, R28 ;  /* 0x000000011b1d7824 */ /* 0x000fe200078e021c */
[----:B------:R1:W1:Y:S01]  /*bfa0*/  LDS.128 R4, [R230+0xc000] ;  /* 0x00c00000e6047984 */ /* 0x0002620000000c00 */
        /* <DEDUP_REMOVED lines=19> */
.L_x_445:
[----:B------:R-:W-:Y:S05]  /*c0e0*/  BSYNC B0 ;  /* 0x0000000000007941 */ /* 0x000fea0003800000 */
.L_x_444:
        /* <DEDUP_REMOVED lines=27> */
.L_x_447:
[----:B------:R-:W-:Y:S05]  /*c2a0*/  BSYNC B0 ;  /* 0x0000000000007941 */ /* 0x000fea0003800000 */
.L_x_446:
        /* <DEDUP_REMOVED lines=27> */
.L_x_449:
[----:B------:R-:W-:Y:S05]  /*c460*/  BSYNC B0 ;  /* 0x0000000000007941 */ /* 0x000fea0003800000 */
.L_x_448:
[----:B--2---:R2:W2:Y:S04]  /*c470*/  LDS.128 R8, [R230+0x7000] ;  /* 0x00700000e6087984 */ /* 0x0044a80000000c00 */
[----:B-1----:R1:W1:Y:S04]  /*c480*/  LDS.128 R4, [R230+0xb000] ;  /* 0x00b00000e6047984 */ /* 0x0022680000000c00 */
[----:B------:R1:W1:Y:S01]  /*c490*/  LDS.128 R16, [R230+0xf000] ;  /* 0x00f00000e6107984 */ /* 0x0002620000000c00 */
[----:B------:R-:W-:Y:S05]  /*c4a0*/  @P0 EXIT ;  /* 0x000000000000094d */ /* 0x000fea0003800000 */
[----:B------:R-:W-:Y:S01]  /*c4b0*/  IADD3 R0, P0, R24, 0x60, RZ ;  /* 0x0000006018007810 */ /* 0x000fe20007f1e0ff */
[----:B------:R-:W-:Y:S01]  /*c4c0*/  ULDC.64 UR4, c[0x0][0x298] ;  /* 0x0000a60000047ab9 */ /* 0x000fe20000000a00 */
[----:B------:R-:W-:Y:S01]  /*c4d0*/  IMAD.MOV.U32 R27, RZ, RZ, R29 ;  /* 0x000000ffff1b7224 */ /* 0x000fe200078e001d */
[----:B------:R-:W-:Y:S02]  /*c4e0*/  ULDC UR6, c[0x0][0x2d0] ;  /* 0x0000b40000067ab9 */ /* 0x000fe40000000800 */
        /* <DEDUP_REMOVED lines=18> */
.L_x_414:
        /* <DEDUP_REMOVED lines=37> */
[C---:B------:R-:W-:Y:S01]  /*c860*/  ISETP.GE.AND P1, PT, R12.reuse, UR19, PT ;  /* 0x000000130c007c0c */ /* 0x040fe2000bf26270 */
        /* <DEDUP_REMOVED lines=13> */
[----:B------:R-:W-:Y:S01]  /*c940*/  VIADD R5, R12, 0x20 ;  /* 0x000000200c057836 */ /* 0x000fe20000000000 */
[----:B------:R-:W-:Y:S01]  /*c950*/  @!UP2 UMOV UR16, 0x1 ;  /* 0x000000010010a882 */ /* 0x000fe20000000000 */
[----:B------:R-:W-:Y:S01]  /*c960*/  @!UP2 UMOV UR11, UR14 ;  /* 0x0000000e000bac82 */ /* 0x000fe20008000000 */
[----:B------:R-:W-:Y:S01]  /*c970*/  LEA.HI.X.SX32 R3, R9, UR7, 0x1, P0 ;  /* 0x0000000709037c11 */ /* 0x000fe200080f0eff */
[----:B------:R-:W-:Y:S01]  /*c980*/  UIMAD UR6, UR25, UR16, URZ ;  /* 0x00000010190672a4 */ /* 0x000fe2000f8e023f */
[----:B------:R-:W-:Y:S01]  /*c990*/  IMAD.WIDE R10, R10, 0x80, R12 ;  /* 0x000000800a0a7825 */ /* 0x000fe200078e020c */
[----:B------:R-:W-:Y:S01]  /*c9a0*/  UIMAD UR11, UR32, UR11, UR15 ;  /* 0x0000000b200b72a4 */ /* 0x000fe2000f8e020f */
[----:B------:R-:W-:Y:S01]  /*c9b0*/  IADD3 R4, R12, 0x40, RZ ;  /* 0x000000400c047810 */ /* 0x000fe20007ffe0ff */
[----:B------:R-:W-:Y:S01]  /*c9c0*/  @!UP3 UMOV UR20, UR17 ;  /* 0x000000110014bc82 */ /* 0x000fe20008000000 */
[----:B------:R-:W-:Y:S01]  /*c9d0*/  USHF.R.S32.HI UR4, URZ, 0x1f, UR6 ;  /* 0x0000001f3f047899 */ /* 0x000fe20008011406 */
[----:B------:R-:W-:Y:S01]  /*c9e0*/  IMAD.WIDE.U32 R14, R14, UR32, R2 ;  /* 0x000000200e0e7c25 */ /* 0x000fe2000f8e0002 */
[----:B------:R-:W-:Y:S01]  /*c9f0*/  @!UP3 USHF.R.S32.HI UR21, URZ, 0x1f, UR17 ;  /* 0x0000001f3f15b899 */ /* 0x000fe20008011411 */
[----:B------:R-:W-:Y:S01]  /*ca00*/  ISETP.GE.AND P0, PT, R5, UR19, PT ;  /* 0x0000001305007c0c */ /* 0x000fe2000bf06270 */
[----:B------:R-:W-:Y:S01]  /*ca10*/  USHF.R.S32.HI UR7, URZ, 0x1f, UR11 ;  /* 0x0000001f3f077899 */ /* 0x000fe2000801140b */
[----:B------:R-:W-:Y:S01]  /*ca20*/  VIADD R17, R15, UR5 ;  /* 0x000000050f117c36 */ /* 0x000fe20008000000 */
[----:B------:R-:W-:Y:S01]  /*ca30*/  UIADD3 UR6, UP1, UP0, UR6, UR20, UR11 ;  /* 0x0000001406067290 */ /* 0x000fe2000f83e00b */
[C---:B------:R-:W-:Y:S01]  /*ca40*/  VIADD R8, R9.reuse, 0x40 ;  /* 0x0000004009087836 */ /* 0x040fe20000000000 */
[C---:B------:R-:W-:Y:S01]  /*ca50*/  IADD3 R6, R9.reuse, 0xc0, RZ ;  /* 0x000000c009067810 */ /* 0x040fe20007ffe0ff */
[----:B------:R-:W-:Y:S01]  /*ca60*/  VIADD R7, R9, 0x80 ;  /* 0x0000008009077836 */ /* 0x000fe20000000000 */
        /* <DEDUP_REMOVED lines=20> */
.L_x_451:
[----:B------:R-:W-:Y:S05]  /*cbb0*/  BSYNC B0 ;  /* 0x0000000000007941 */ /* 0x000fea0003800000 */
.L_x_450:
        /* <DEDUP_REMOVED lines=25> */
.L_x_453:
[----:B------:R-:W-:Y:S05]  /*cd50*/  BSYNC B0 ;  /* 0x0000000000007941 */ /* 0x000fea0003800000 */
.L_x_452:
        /* <DEDUP_REMOVED lines=24> */
.L_x_455:
[----:B------:R-:W-:Y:S05]  /*cee0*/  BSYNC B0 ;  /* 0x0000000000007941 */ /* 0x000fea0003800000 */
.L_x_454:
        /* <DEDUP_REMOVED lines=27> */
.L_x_457:
[----:B------:R-:W-:Y:S05]  /*d0a0*/  BSYNC B0 ;  /* 0x0000000000007941 */ /* 0x000fea0003800000 */
.L_x_456:
        /* <DEDUP_REMOVED lines=10> */
.L_x_459:
[----:B------:R-:W-:Y:S05]  /*d150*/  BSYNC B0 ;  /* 0x0000000000007941 */ /* 0x000fea0003800000 */
.L_x_458:
        /* <DEDUP_REMOVED lines=10> */
.L_x_461:
[----:B------:R-:W-:Y:S05]  /*d200*/  BSYNC B0 ;  /* 0x0000000000007941 */ /* 0x000fea0003800000 */
.L_x_460:
        /* <DEDUP_REMOVED lines=10> */
.L_x_463:
[----:B------:R-:W-:Y:S05]  /*d2b0*/  BSYNC B0 ;  /* 0x0000000000007941 */ /* 0x000fea0003800000 */
.L_x_462:
        /* <DEDUP_REMOVED lines=10> */
.L_x_464:
        /* <DEDUP_REMOVED lines=10> */
.L_x_2395:


//--------------------- .text._ZN5flash16flash_fwd_kernelI23Flash_fwd_kernel_traitsILi256ELi128ELi64ELi8ELb0ELb0EN7cutlass6half_tE19Flash_kernel_traitsILi256ELi128ELi64ELi8ES3_EELb0ELb0ELb1ELb0ELb0ELb1ELb0ELb0EEEvNS_16Flash_fwd_paramsE --------------------------
	.section	.text._ZN5flash16flash_fwd_kernelI23Flash_fwd_kernel_traitsILi256ELi128ELi64ELi8ELb0ELb0EN7cutlass6half_tE19Flash_kernel_traitsILi256ELi128ELi64ELi8ES3_EELb0ELb0ELb1ELb0ELb0ELb1ELb0ELb0EEEvNS_16Flash_fwd_paramsE,"ax",@progbits
	.align	128
        .global         _ZN5flash16flash_fwd_kernelI23Flash_fwd_kernel_traitsILi256ELi128ELi64ELi8ELb0ELb0EN7cutlass6half_tE19Flash_kernel_traitsILi256ELi128ELi64ELi8ES3_EELb0ELb0ELb1ELb0ELb0ELb1ELb0ELb0EEEvNS_16Flash_fwd_paramsE
        .type           _ZN5flash16flash_fwd_kernelI23Flash_fwd_kernel_traitsILi256ELi128ELi64ELi8ELb0ELb0EN7cutlass6half_tE19Flash_kernel_traitsILi256ELi128ELi64ELi8ES3_EELb0ELb0ELb1ELb0ELb0ELb1ELb0ELb0EEEvNS_16Flash_fwd_paramsE,@function
        .size           _ZN5flash16flash_fwd_kernelI23Flash_fwd_kernel_traitsILi256ELi128ELi64ELi8ELb0ELb0EN7cutlass6half_tE19Flash_kernel_traitsILi256ELi128ELi64ELi8ES3_EELb0ELb0ELb1ELb0ELb0ELb1ELb0ELb0EEEvNS_16Flash_fwd_paramsE,(.L_x_2396 - _ZN5flash16flash_fwd_kernelI23Flash_fwd_kernel_traitsILi256ELi128ELi64ELi8ELb0ELb0EN7cutlass6half_tE19Flash_kernel_traitsILi256ELi128ELi64ELi8ES3_EELb0ELb0ELb1ELb0ELb0ELb1ELb0ELb0EEEvNS_16Flash_fwd_paramsE)
        .other          _ZN5flash16flash_fwd_kernelI23Flash_fwd_kernel_traitsILi256ELi128ELi64ELi8ELb0ELb0EN7cutlass6half_tE19Flash_kernel_traitsILi256ELi128ELi64ELi8ES3_EELb0ELb0ELb1ELb0ELb0ELb1ELb0ELb0EEEvNS_16Flash_fwd_paramsE,@"STO_CUDA_ENTRY STV_DEFAULT"
_ZN5flash16flash_fwd_kernelI23Flash_fwd_kernel_traitsILi256ELi128ELi64ELi8ELb0ELb0EN7cutlass6half_tE19Flash_kernel_traitsILi256ELi128ELi64ELi8ES3_EELb0ELb0ELb1ELb0ELb0ELb1ELb0ELb0EEEvNS_16Flash_fwd_paramsE:
.text._ZN5flash16flash_fwd_kernelI23Flash_fwd_kernel_traitsILi256ELi128ELi64ELi8ELb0ELb0EN7cutlass6half_tE19Flash_kernel_traitsILi256ELi128ELi64ELi8ES3_EELb0ELb0ELb1ELb0ELb0ELb1ELb0ELb0EEEvNS_16Flash_fwd_paramsE:
        /* <DEDUP_REMOVED lines=55> */
.L_x_465:
[----:B------:R-:W-:-:S03]  /*0370*/  ULDC UR6, c[0x0][0x2c8] ;  /* 0x0000b20000067ab9 */ /* 0x000fc60000000800 */
.L_x_466:
        /* <DEDUP_REMOVED lines=47> */
[----:B------:R-:W-:Y:S01]  /*0670*/  USHF.R.S32.HI UR17, URZ, 0x1f, UR8 ;  /* 0x0000001f3f117899 */ /* 0x000fe20008011408 */
[C---:B------:R-:W-:Y:S01]  /*0680*/  LOP3.LUT P3, RZ, R3.reuse, 0x7, RZ, 0xc0, !PT ;  /* 0x0000000703ff7812 */ /* 0x040fe2000786c0ff */
[----:B------:R-:W-:Y:S01]  /*0690*/  UISETP.NE.AND UP2, UPT, UR9, URZ, UPT ;  /* 0x0000003f0900728c */ /* 0x000fe2000bf45270 */
[----:B------:R-:W-:Y:S01]  /*06a0*/  LEA.HI R12, R12, R3, RZ, 0x3 ;  /* 0x000000030c0c7211 */ /* 0x000fe200078f18ff */
[----:B------:R-:W-:Y:S01]  /*06b0*/  UIADD3 UR16, -UR25, UR16, URZ ;  /* 0x0000001019107290 */ /* 0x000fe2000fffe13f */
[----:B------:R-:W-:Y:S01]  /*06c0*/  IMAD.U32 R11, RZ, RZ, UR15 ;  /* 0x0000000fff0b7e24 */ /* 0x000fe2000f8e00ff */
        /* <DEDUP_REMOVED lines=12> */
[--C-:B------:R-:W-:Y:S01]  /*0790*/  SHF.R.S32.HI R13, RZ, 0x1f, R12.reuse ;  /* 0x0000001fff0d7819 */ /* 0x100fe2000001140c */
[----:B------:R-:W-:Y:S01]  /*07a0*/  @!UP1 UIMAD.WIDE.U32 UR12, UR20, UR4, URZ ;  /* 0x00000004140c92a5 */ /* 0x000fe2000f8e003f */
[C---:B------:R-:W-:Y:S01]  /*07b0*/  VIADD R2, R12.reuse, 0x60 ;  /* 0x000000600c027836 */ /* 0x040fe20000000000 */
[----:B------:R-:W-:Y:S01]  /*07c0*/  ULDC.U8 UR11, c[0x0][0x3d8] ;  /* 0x0000f600000b7ab9 */ /* 0x000fe20000000000 */
[----:B------:R-:W-:Y:S01]  /*07d0*/  @!UP1 UIMAD UR6, UR20, UR5, UR6 ;  /* 0x00000005140692a4 */ /* 0x000fe2000f8e0206 */
[----:B------:R-:W-:Y:S01]  /*07e0*/  BSSY B0, `(.L_x_468) ;  /* 0x000003c000007945 */ /* 0x000fe20003800000 */
[----:B------:R-:W-:Y:S01]  /*07f0*/  UISETP.NE.AND UP3, UPT, UR11, URZ, UPT ;  /* 0x0000003f0b00728c */ /* 0x000fe2000bf65270 */
[----:B------:R-:W-:Y:S01]  /*0800*/  ISETP.GE.OR P6, PT, R12, UR16, P3 ;  /* 0x000000100c007c0c */ /* 0x000fe20009fc6670 */
[----:B------:R-:W-:Y:S01]  /*0810*/  UISETP.NE.AND UP0, UPT, UR11, URZ, !UP2 ;  /* 0x0000003f0b00728c */ /* 0x000fe2000d705270 */
[----:B------:R-:W-:Y:S01]  /*0820*/  ISETP.GE.AND P1, PT, R2, UR16, PT ;  /* 0x0000001002007c0c */ /* 0x000fe2000bf26270 */
[----:B------:R-:W-:Y:S01]  /*0830*/  @!UP1 UIADD3 UR7, UR13, UR6, URZ ;  /* 0x000000060d079290 */ /* 0x000fe2000fffe03f */
[----:B------:R-:W-:Y:S01]  /*0840*/  IMAD.WIDE R10, R11, 0x80, R12 ;  /* 0x000000800b0a7825 */ /* 0x000fe200078e020c */
[----:B------:R-:W-:Y:S01]  /*0850*/  @!UP1 UMOV UR10, UR12 ;  /* 0x0000000c000a9c82 */ /* 0x000fe20008000000 */
[----:B------:R-:W-:Y:S01]  /*0860*/  UISETP.NE.OR UP3, UPT, UR9, URZ, !UP3 ;  /* 0x0000003f0900728c */ /* 0x000fe2000df65670 */
[C---:B------:R-:W-:Y:S01]  /*0870*/  IADD3 R4, P0, R0.reuse, UR10, RZ ;  /* 0x0000000a00047c10 */ /* 0x040fe2000ff1e0ff */
[----:B------:R-:W-:Y:S01]  /*0880*/  @UP2 ULDC.64 UR4, c[0x0][0x2c0] ;  /* 0x0000b00000042ab9 */ /* 0x000fe20000000a00 */
[----:B------:R-:W-:Y:S01]  /*0890*/  @UP2 UMOV UR9, 0x1 ;  /* 0x0000000100092882 */ /* 0x000fe20000000000 */
[----:B------:R-:W-:Y:S01]  /*08a0*/  @UP2 UIMAD UR21, UR5, UR4, URZ ;  /* 0x00000004051522a4 */ /* 0x000fe2000f8e023f */
[----:B------:R-:W-:Y:S01]  /*08b0*/  LEA.HI.X.SX32 R5, R0, UR7, 0x1, P0 ;  /* 0x0000000700057c11 */ /* 0x000fe200080f0eff */
[----:B------:R-:W-:Y:S01]  /*08c0*/  @!UP2 ULDC UR7, c[0x0][0x2c4] ;  /* 0x0000b1000007aab9 */ /* 0x000fe20000000800 */
[----:B------:R-:W-:Y:S01]  /*08d0*/  ULDC.64 UR4, c[0x0][0x2a0] ;  /* 0x0000a80000047ab9 */ /* 0x000fe20000000a00 */
[----:B------:R-:W-:Y:S01]  /*08e0*/  @UP0 ULDC UR7, c[0x0][0x2e4] ;  /* 0x0000b90000070ab9 */ /* 0x000fe20000000800 */
[----:B------:R-:W-:Y:S01]  /*08f0*/  UIMAD UR17, UR17, UR4, URZ ;  /* 0x00000004111172a4 */ /* 0x000fe2000f8e023f */
[----:B------:R-:W-:Y:S01]  /*0900*/  IMAD.U32 R6, RZ, RZ, UR4 ;  /* 0x00000004ff067e24 */ /* 0x000fe2000f8e00ff */
[----:B------:R-:W-:Y:S01]  /*0910*/  @!UP3 ULDC UR6, c[0x0][0x2c4] ;  /* 0x0000b1000006bab9 */ /* 0x000fe20000000800 */
[----:B------:R-:W-:Y:S01]  /*0920*/  @!UP2 ULDC UR4, c[0x0][0x270] ;  /* 0x00009c000004aab9 */ /* 0x000fe20000000800 */
[----:B------:R-:W-:Y:S01]  /*0930*/  @!UP3 UIMAD UR6, UR20, UR6, URZ ;  /* 0x000000061406b2a4 */ /* 0x000fe2000f8e023f */
[----:B------:R-:W-:Y:S01]  /*0940*/  IMAD.WIDE.U32 R6, R6, UR8, R4 ;  /* 0x0000000806067c25 */ /* 0x000fe2000f8e0004 */
[----:B------:R-:W-:-:S02]  /*0950*/  @!UP2 UIMAD UR9, UR7, UR4, URZ ;  /* 0x000000040709a2a4 */ /* 0x000fc4000f8e023f */
[----:B------:R-:W-:Y:S01]  /*0960*/  @!UP3 USEL UR6, UR6, UR14, !UP1 ;  /* 0x0000000e0606b287 */ /* 0x000fe2000c800000 */
[C---:B------:R-:W-:Y:S01]  /*0970*/  VIADD R5, R12.reuse, 0x20 ;  /* 0x000000200c057836 */ /* 0x040fe20000000000 */
[----:B------:R-:W-:Y:S01]  /*0980*/  UIMAD UR9, UR20, UR9, URZ ;  /* 0x00000009140972a4 */ /* 0x000fe2000f8e023f */
[----:B------:R-:W-:Y:S01]  /*0990*/  VIADD R4, R12, 0x40 ;  /* 0x000000400c047836 */ /* 0x000fe20000000000 */
[----:B------:R-:W-:Y:S01]  /*09a0*/  @UP2 ULDC UR10, c[0x0][0x2c0] ;  /* 0x0000b000000a2ab9 */ /* 0x000fe20000000800 */
[----:B------:R-:W-:Y:S01]  /*09b0*/  @!UP2 UMOV UR10, 0x1 ;  /* 0x00000001000aa882 */ /* 0x000fe20000000000 */
[----:B------:R-:W-:Y:S01]  /*09c0*/  USEL UR9, UR9, URZ, UP3 ;  /* 0x0000003f09097287 */ /* 0x000fe20009800000 */
[C---:B------:R-:W-:Y:S01]  /*09d0*/  ISETP.GE.AND P0, PT, R5.reuse, UR16, PT ;  /* 0x0000001005007c0c */ /* 0x040fe2000bf06270 */
[----:B------:R-:W-:Y:S01]  /*09e0*/  @!UP2 UMOV UR21, UR7 ;  /* 0x000000070015ac82 */ /* 0x000fe20008000000 */
[----:B------:R-:W-:Y:S01]  /*09f0*/  UIMAD UR25, UR25, UR10, URZ ;  /* 0x0000000a191972a4 */ /* 0x000fe2000f8e023f */
[----:B------:R-:W-:Y:S01]  /*0a00*/  ISETP.GE.AND P2, PT, R4, UR16, PT ;  /* 0x0000001004007c0c */ /* 0x000fe2000bf46270 */
[----:B------:R-:W-:Y:S01]  /*0a10*/  UIMAD UR21, UR8, UR21, UR9 ;  /* 0x00000015081572a4 */ /* 0x000fe2000f8e0209 */
[----:B------:R-:W-:Y:S01]  /*0a20*/  ISETP.GE.OR P5, PT, R5, UR16, P3 ;  /* 0x0000001005007c0c */ /* 0x000fe20009fa6670 */
[----:B------:R-:W-:Y:S01]  /*0a30*/  UMOV UR23, URZ ;  /* 0x0000003f00177c82 */ /* 0x000fe20008000000 */
[----:B------:R-:W-:Y:S01]  /*0a40*/  UIMAD UR5, UR8, UR5, UR17 ;  /* 0x00000005080572a4 */ /* 0x000fe2000f8e0211 */
[----:B------:R-:W-:Y:S01]  /*0a50*/  @!UP3 UMOV UR22, UR6 ;  /* 0x000000060016bc82 */ /* 0x000fe20008000000 */
[----:B------:R-:W-:-:S02]  /*0a60*/  @!UP3 USHF.R.S32.HI UR23, URZ, 0x1f, UR6 ;  /* 0x0000001f3f17b899 */ /* 0x000fc40008011406 */
        /* <DEDUP_REMOVED lines=19> */
.L_x_469:
[----:B------:R-:W-:Y:S05]  /*0ba0*/  BSYNC B0 ;  /* 0x0000000000007941 */ /* 0x000fea0003800000 */
.L_x_468:
        /* <DEDUP_REMOVED lines=20> */
.L_x_471:
[----:B------:R-:W-:Y:S05]  /*0cf0*/  BSYNC B0 ;  /* 0x0000000000007941 */ /* 0x000fea0003800000 */
.L_x_470:
        /* <DEDUP_REMOVED lines=18> */
.L_x_473:
[----:B------:R-:W-:Y:S05]  /*0e20*/  BSYNC B0 ;  /* 0x0000000000007941 */ /* 0x000fea0003800000 */
.L_x_472:
        /* <DEDUP_REMOVED lines=17> */
.L_x_475:
[----:B------:R-:W-:Y:S05]  /*0f40*/  BSYNC B0 ;  /* 0x0000000000007941 */ /* 0x000fea0003800000 */
.L_x_474:
        /* <DEDUP_REMOVED lines=10> */
.L_x_477:
[----:B------:R-:W-:Y:S05]  /*0ff0*/  BSYNC B0 ;  /* 0x0000000000007941 */ /* 0x000fea0003800000 */
.L_x_476:
        /* <DEDUP_REMOVED lines=10> */
.L_x_479:
[----:B------:R-:W-:Y:S05]  /*10a0*/  BSYNC B0 ;  /* 0x0000000000007941 */ /* 0x000fea0003800000 */
.L_x_478:
        /* <DEDUP_REMOVED lines=10> */
.L_x_481:
[----:B------:R-:W-:Y:S05]  /*1150*/  BSYNC B0 ;  /* 0x0000000000007941 */ /* 0x000fea0003800000 */
.L_x_480:
        /* <DEDUP_REMOVED lines=10> */
.L_x_467:
[----:B------:R-:W1:Y:S01]  /*1200*/  LDC R7, c[0x0][0x278] ;  /* 0x00009e00ff077b82 */ /* 0x000e620000000800 */
[----:B------:R-:W2:Y:S01]  /*1210*/  S2R R5, SR_CTAID.Z ;  /* 0x0000000000057919 */ /* 0x000ea20000002700 */
[----:B------:R-:W-:Y:S01]  /*1220*/  SHF.R.S32.HI R6, RZ, 0x1f, R3 ;  /* 0x0000001fff067819 */ /* 0x000fe20000011403 */
[----:B------:R-:W-:Y:S01]  /*1230*/  UISETP.NE.AND UP0, UPT, UR14, -0x1, UPT ;  /* 0xffffffff0e00788c */ /* 0x000fe2000bf05270 */
[----:B------:R-:W-:Y:S01]  /*1240*/  IMAD.U32 R15, RZ, RZ, UR15 ;  /* 0x0000000fff0f7e24 */ /* 0x000fe2000f8e00ff */
[----:B------:R-:W-:Y:S01]  /*1250*/  UIADD3 UR12, -UR25, UR16, URZ ;  /* 0x00000010190c7290 */ /* 0x000fe2000fffe13f */
[CC--:B------:R-:W-:Y:S01]  /*1260*/  LEA.HI R4, R6.reuse, R3.reuse, RZ, 0x3 ;  /* 0x0000000306047211 */ /* 0x0c0fe200078f18ff */
[----:B------:R-:W-:Y:S01]  /*1270*/  UIADD3 UR22, UR17, -0x1, URZ ;  /* 0xffffffff11167890 */ /* 0x000fe2000fffe03f */
[----:B------:R-:W3:Y:S01]  /*1280*/  S2UR UR11, SR_CgaCtaId ;  /* 0x00000000000b79c3 */ /* 0x000ee20000008800 */
[----:B------:R-:W-:Y:S02]  /*1290*/  LEA.HI R20, R6, R3, RZ, 0x6 ;  /* 0x0000000306147211 */ /* 0x000fe400078f30ff */
[----:B------:R-:W-:-:S03]  /*12a0*/  SHF.R.S32.HI R22, RZ, 0x3, R4 ;  /* 0x00000003ff167819 */ /* 0x000fc60000011404 */
[----:B------:R-:W-:Y:S01]  /*12b0*/  @UP0 ULDC.64 UR4, c[0x0][0x240] ;  /* 0x0000900000040ab9 */ /* 0x000fe20000000a00 */
[C---:B------:R-:W-:Y:S01]  /*12c0*/  ISETP.GE.AND P0, PT, R22.reuse, UR12, PT ;  /* 0x0000000c16007c0c */ /* 0x040fe2000bf06270 */
[----:B------:R-:W-:Y:S01]  /*12d0*/  @UP0 UIMAD.WIDE.U32 UR6, UR14, UR4, URZ ;  /* 0x000000040e0602a5 */ /* 0x000fe2000f8e003f */
[----:B------:R-:W-:Y:S01]  /*12e0*/  IMAD.SHL.U32 R19, R22, 0x40, RZ ;  /* 0x0000004016137824 */ /* 0x000fe200078e00ff */
[--C-:B------:R-:W-:Y:S01]  /*12f0*/  SHF.R.S32.HI R23, RZ, 0x1f, R22.reuse ;  /* 0x0000001fff177819 */ /* 0x100fe20000011416 */
[----:B------:R-:W-:Y:S01]  /*1300*/  IMAD.SHL.U32 R20, R20, 0x8, RZ ;  /* 0x0000000814147824 */ /* 0x000fe200078e00ff */
[----:B------:R-:W-:Y:S02]  /*1310*/  @UP0 UIMAD UR9, UR14, UR5, UR7 ;  /* 0x000000050e0902a4 */ /* 0x000fe4000f8e0207 */
[----:B------:R-:W-:Y:S01]  /*1320*/  @!UP0 USHF.R.S32.HI UR7, URZ, 0x1f, UR20 ;  /* 0x0000001f3f078899 */ /* 0x000fe20008011414 */
[----:B------:R-:W-:Y:S01]  /*1330*/  LOP3.LUT R19, R19, 0x1c0, RZ, 0xc0, !PT ;  /* 0x000001c013137812 */ /* 0x000fe200078ec0ff */
[----:B------:R-:W-:Y:S01]  /*1340*/  @!UP0 ULDC.64 UR4, c[0x0][0x228] ;  /* 0x00008a0000048ab9 */ /* 0x000fe20000000a00 */
[----:B-1----:R-:W-:Y:S01]  /*1350*/  IABS R8, R7 ;  /* 0x0000000700087213 */ /* 0x002fe20000000000 */
[----:B------:R-:W-:Y:S01]  /*1360*/  @!UP0 UIMAD UR7, UR7, UR4, URZ ;  /* 0x00000004070782a4 */ /* 0x000fe2000f8e023f */
[----:B------:R-:W-:Y:S01]  /*1370*/  IMAD.WIDE R14, R15, 0x80, R22 ;  /* 0x000000800f0e7825 */ /* 0x000fe200078e0216 */
[----:B------:R-:W-:Y:S01]  /*1380*/  @!UP0 UIMAD.WIDE.U32 UR28, UR20, UR4, URZ ;  /* 0x00000004141c82a5 */ /* 0x000fe2000f8e003f */
[----:B------:R-:W1:Y:S01]  /*1390*/  I2F.RP R2, R8 ;  /* 0x0000000800027306 */ /* 0x000e620000209400 */
[----:B------:R-:W-:-:S02]  /*13a0*/  @!UP0 UIMAD UR7, UR20, UR5, UR7 ;  /* 0x00000005140782a4 */ /* 0x000fc4000f8e0207 */
[----:B------:R-:W-:Y:S01]  /*13b0*/  USHF.R.S32.HI UR4, URZ, 0x1f, UR8 ;  /* 0x0000001f3f047899 */ /* 0x000fe20008011408 */
[----:B--2---:R-:W-:Y:S01]  /*13c0*/  IABS R5, R5 ;  /* 0x0000000500057213 */ /* 0x004fe20000000000 */
[----:B------:R-:W-:Y:S01]  /*13d0*/  @!UP0 UIADD3 UR9, UR29, UR7, URZ ;  /* 0x000000071d098290 */ /* 0x000fe2000fffe03f */
[----:B------:R-:W-:Y:S01]  /*13e0*/  @!UP0 UMOV UR6, UR28 ;  /* 0x0000001c00068c82 */ /* 0x000fe20008000000 */
[----:B------:R-:W-:Y:S02]  /*13f0*/  UIMAD UR5, UR22, -0x40, UR26 ;  /* 0xffffffc0160578a4 */ /* 0x000fe4000f8e021a */
[----:B------:R-:W-:Y:S01]  /*1400*/  UISETP.NE.AND UP0, UPT, UR10, -0x1, UPT ;  /* 0xffffffff0a00788c */ /* 0x000fe2000bf05270 */
[----:B-1----:R-:W1:Y:S10]  /*1410*/  MUFU.RCP R10, R2 ;  /* 0x00000002000a7308 */ /* 0x002e740000001000 */
[----:B------:R-:W-:-:S02]  /*1420*/  @UP0 UIADD3 UR27, UR21, UR10, URZ ;  /* 0x0000000a151b0290 */ /* 0x000fc4000fffe03f */
[----:B------:R-:W-:Y:S01]  /*1430*/  @UP0 UIADD3 UR10, UR21, UR10, URZ ;  /* 0x0000000a150a0290 */ /* 0x000fe2000fffe03f */
[----:B-1----:R-:W-:Y:S02]  /*1440*/  VIADD R10, R10, 0xffffffe ;  /* 0x0ffffffe0a0a7836 */ /* 0x002fe40000000000 */
[----:B------:R-:W-:Y:S02]  /*1450*/  VIADD R2, R22, 0x40 ;  /* 0x0000004016027836 */ /* 0x000fe40000000000 */
[----:B------:R-:W1:Y:S03]  /*1460*/  F2I.FTZ.U32.TRUNC.NTZ R11, R10 ;  /* 0x0000000a000b7305 */ /* 0x000e66000021f000 */
[----:B------:R-:W-:Y:S02]  /*1470*/  ISETP.GE.AND P2, PT, R2, UR12, PT ;  /* 0x0000000c02007c0c */ /* 0x000fe4000bf46270 */
[----:B------:R-:W-:-:S04]  /*1480*/  LOP3.LUT R2, R7, UR8, RZ, 0x3c, !PT ;  /* 0x0000000807027c12 */ /* 0x000fc8000f8e3cff */
[----:B------:R-:W-:Y:S01]  /*1490*/  ISETP.GE.AND P4, PT, R2, RZ, PT ;  /* 0x000000ff0200720c */ /* 0x000fe20003f86270 */
[----:B------:R-:W-:Y:S02]  /*14a0*/  VIADD R2, R22, 0x20 ;  /* 0x0000002016027836 */ /* 0x000fe40000000000 */
[----:B-1----:R-:W-:-:S03]  /*14b0*/  IMAD.MOV R0, RZ, RZ, -R11 ;  /* 0x000000ffff007224 */ /* 0x002fc600078e0a0b */
[----:B------:R-:W-:Y:S01]  /*14c0*/  ISETP.GE.AND P3, PT, R2, UR12, PT ;  /* 0x0000000c02007c0c */ /* 0x000fe2000bf66270 */
[----:B------:R-:W-:Y:S02]  /*14d0*/  IMAD.MOV.U32 R10, RZ, RZ, RZ ;  /* 0x000000ffff0a7224 */ /* 0x000fe400078e00ff */
[----:B------:R-:W-:-:S04]  /*14e0*/  IMAD R0, R0, R8, RZ ;  /* 0x0000000800007224 */ /* 0x000fc800078e02ff */
[----:B------:R-:W-:-:S06]  /*14f0*/  IMAD.HI.U32 R0, R11, R0, R10 ;  /* 0x000000000b007227 */ /* 0x000fcc00078e000a */
[----:B------:R-:W-:Y:S01]  /*1500*/  IMAD.HI.U32 R239, R0, R5, RZ ;  /* 0x0000000500ef7227 */ /* 0x000fe200078e00ff */
[----:B------:R-:W1:Y:S01]  /*1510*/  @!P3 LDC.64 R32, c[0x0][0x210] ;  /* 0x00008400ff20bb82 */ /* 0x000e620000000a00 */
[----:B------:R-:W2:Y:S02]  /*1520*/  @!P3 S2R R30, SR_CgaCtaId ;  /* 0x00000000001eb919 */ /* 0x000ea40000008800 */
[----:B------:R-:W-:Y:S02]  /*1530*/  IMAD.MOV R9, RZ, RZ, -R239 ;  /* 0x000000ffff097224 */ /* 0x000fe400078e0aef */
[----:B------:R-:W-:Y:S02]  /*1540*/  VIADD R0, R22, 0x60 ;  /* 0x0000006016007836 */ /* 0x000fe40000000000 */
[----:B------:R-:W-:-:S03]  /*1550*/  IMAD R9, R8, R9, R5 ;  /* 0x0000000908097224 */ /* 0x000fc600078e0205 */
[----:B------:R-:W-:Y:S02]  /*1560*/  ISETP.GE.AND P1, PT, R0, UR12, PT ;  /* 0x0000000c00007c0c */ /* 0x000fe4000bf26270 */
[----:B------:R-:W-:Y:S02]  /*1570*/  LOP3.LUT R0, R4, 0xfffffff8, RZ, 0xc0, !PT ;  /* 0xfffffff804007812 */ /* 0x000fe400078ec0ff */
[----:B------:R-:W-:Y:S01]  /*1580*/  ISETP.GT.U32.AND P6, PT, R8, R9, PT ;  /* 0x000000090800720c */ /* 0x000fe20003fc4070 */
[----:B------:R-:W4:Y:S02]  /*1590*/  @!P0 LDC.64 R4, c[0x0][0x240] ;  /* 0x00009000ff048b82 */ /* 0x000f240000000a00 */
[----:B------:R-:W-:-:S04]  /*15a0*/  IMAD.IADD R0, R3, 0x1, -R0 ;  /* 0x0000000103007824 */ /* 0x000fc800078e0a00 */
[----:B------:R-:W-:-:S05]  /*15b0*/  IMAD.SHL.U32 R26, R0, 0x8, RZ ;  /* 0x00000008001a7824 */ /* 0x000fca00078e00ff */
[----:B------:R-:W-:Y:S01]  /*15c0*/  LOP3.LUT R10, R19, 0x38, R26, 0xf8, !PT ;  /* 0x00000038130a7812 */ /* 0x000fe200078ef81a */
[----:B------:R-:W-:Y:S01]  /*15d0*/  @!P6 IMAD.IADD R9, R9, 0x1, -R8 ;  /* 0x000000010909e824 */ /* 0x000fe200078e0a08 */
[----:B------:R-:W-:Y:S01]  /*15e0*/  SHF.R.U32.HI R19, RZ, 0x3, R19 ;  /* 0x00000003ff137819 */ /* 0x000fe20000011613 */
[----:B------:R-:W-:Y:S01]  /*15f0*/  @!P6 VIADD R239, R239, 0x1 ;  /* 0x00000001efefe836 */ /* 0x000fe20000000000 */
[----:B------:R-:W-:Y:S02]  /*1600*/  SHF.R.S32.HI R27, RZ, 0x1f, R26 ;  /* 0x0000001fff1b7819 */ /* 0x000fe4000001141a */
[----:B------:R-:W-:Y:S02]  /*1610*/  LOP3.LUT R19, R10, R19, RZ, 0x3c, !PT ;  /* 0x000000130a137212 */ /* 0x000fe400078e3cff */
[----:B------:R-:W-:Y:S01]  /*1620*/  ISETP.GE.U32.AND P5, PT, R9, R8, PT ;  /* 0x000000080900720c */ /* 0x000fe20003fa6070 */
[----:B------:R-:W5:Y:S01]  /*1630*/  @!P0 LDC.64 R10, c[0x0][0x210] ;  /* 0x00008400ff0a8b82 */ /* 0x000f620000000a00 */
[----:B------:R-:W-:Y:S01]  /*1640*/  IADD3 R12, P6, R26, UR6, RZ ;  /* 0x000000061a0c7c10 */ /* 0x000fe2000ffde0ff */
[----:B------:R-:W-:-:S02]  /*1650*/  ULDC.64 UR6, c[0x0][0x258] ;  /* 0x0000960000067ab9 */ /* 0x000fc40000000a00 */
[----:B------:R-:W-:Y:S01]  /*1660*/  UIMAD UR4, UR4, UR6, URZ ;  /* 0x00000006040472a4 */ /* 0x000fe2000f8e023f */
[----:B------:R-:W-:Y:S01]  /*1670*/  IADD3.X R13, R27, UR9, RZ, P6, !PT ;  /* 0x000000091b0d7c10 */ /* 0x000fe2000b7fe4ff */
[----:B------:R-:W-:Y:S01]  /*1680*/  IMAD.U32 R28, RZ, RZ, UR6 ;  /* 0x00000006ff1c7e24 */ /* 0x000fe2000f8e00ff */
[----:B------:R-:W-:Y:S01]  /*1690*/  ISETP.GE.AND P6, PT, R22, UR5, PT ;  /* 0x0000000516007c0c */ /* 0x000fe2000bfc6270 */
[----:B------:R-:W2:Y:S01]  /*16a0*/  @!P3 LDC.64 R8, c[0x0][0x240] ;  /* 0x00009000ff08bb82 */ /* 0x000ea20000000a00 */
[----:B------:R-:W-:Y:S01]  /*16b0*/  UIMAD UR4, UR8, UR7, UR4 ;  /* 0x00000007080472a4 */ /* 0x000fe2000f8e0204 */
[----:B------:R-:W-:Y:S02]  /*16c0*/  IMAD.WIDE.U32 R28, R28, UR8, R12 ;  /* 0x000000081c1c7c25 */ /* 0x000fe4000f8e000c */
[----:B------:R-:W-:Y:S01]  /*16d0*/  @UP0 ULDC.64 UR8, c[0x0][0x248] ;  /* 0x0000920000080ab9 */ /* 0x000fe20000000a00 */
[----:B------:R-:W-:Y:S01]  /*16e0*/  @UP0 ULDC.64 UR6, c[0x0][0x250] ;  /* 0x0000940000060ab9 */ /* 0x000fe20000000a00 */
[----:B------:R-:W-:Y:S01]  /*16f0*/  @P5 VIADD R239, R239, 0x1 ;  /* 0x00000001efef5836 */ /* 0x000fe20000000000 */
[----:B------:R-:W-:Y:S01]  /*1700*/  ISETP.NE.AND P5, PT, R7, RZ, PT ;  /* 0x000000ff0700720c */ /* 0x000fe20003fa5270 */
[-C--:B----4-:R-:W-:Y:S01]  /*1710*/  @!P0 IMAD R18, R15, R4.reuse, RZ ;  /* 0x000000040f128224 */ /* 0x090fe200078e02ff */
[----:B------:R-:W-:Y:S01]  /*1720*/  @UP0 UIMAD.WIDE.U32 UR32, UR27, UR8, URZ ;  /* 0x000000081b2002a5 */ /* 0x000fe2000f8e003f */
[----:B------:R-:W-:Y:S01]  /*1730*/  VIADD R13, R29, UR4 ;  /* 0x000000041d0d7c36 */ /* 0x000fe20008000000 */
[----:B------:R-:W-:Y:S01]  /*1740*/  UMOV UR4, 0x400 ;  /* 0x0000040000047882 */ /* 0x000fe20000000000 */
[----:B------:R-:W-:Y:S01]  /*1750*/  @!P0 IMAD.MOV.U32 R12, RZ, RZ, R28 ;  /* 0x000000ffff0c8224 */ /* 0x000fe200078e001c */
[----:B---3--:R-:W-:Y:S01]  /*1760*/  ULEA UR4, UR11, UR4, 0x18 ;  /* 0x000000040b047291 */ /* 0x008fe2000f8ec03f */
[----:B------:R-:W-:Y:S01]  /*1770*/  @!P4 IMAD.MOV R239, RZ, RZ, -R239 ;  /* 0x000000ffffefc224 */ /* 0x000fe200078e0aef */
[C---:B------:R-:W-:Y:S01]  /*1780*/  @!P3 IADD3 R17, P4, R14.reuse, 0x20, RZ ;  /* 0x000000200e11b810 */ /* 0x040fe20007f9e0ff */
[C---:B------:R-:W-:Y:S01]  /*1790*/  @!P0 IMAD R18, R14.reuse, R5, R18 ;  /* 0x000000050e128224 */ /* 0x040fe200078e0212 */
[----:B------:R-:W-:Y:S01]  /*17a0*/  LOP3.LUT R5, R19, 0xfffffe00, R20, 0xf8, !PT ;  /* 0xfffffe0013057812 */ /* 0x000fe200078ef814 */
[----:B------:R-:W-:Y:S01]  /*17b0*/  @!P0 IMAD.WIDE.U32 R24, R14, R4, R12 ;  /* 0x000000040e188225 */ /* 0x000fe200078e000c */
[----:B------:R-:W3:Y:S01]  /*17c0*/  @!P6 S2R R16, SR_CgaCtaId ;  /* 0x000000000010e919 */ /* 0x000ee20000008800 */
[----:B------:R-:W-:Y:S01]  /*17d0*/  @!P5 LOP3.LUT R239, RZ, R7, RZ, 0x33, !PT ;  /* 0x00000007ffefd212 */ /* 0x000fe200078e33ff */
[----:B------:R-:W-:Y:S01]  /*17e0*/  @UP0 UIMAD.WIDE.U32 UR30, UR10, UR6, URZ ;  /* 0x000000060a1e02a5 */ /* 0x000fe2000f8e003f */
[----:B------:R-:W-:Y:S01]  /*17f0*/  @!P3 IMAD.X R21, RZ, RZ, R15, P4 ;  /* 0x000000ffff15b224 */ /* 0x000fe200020e060f */
[----:B-----5:R-:W-:Y:S01]  /*1800*/  @!P0 LEA R20, P4, R24, R10, 0x1 ;  /* 0x0000000a18148211 */ /* 0x020fe200078808ff */
[----:B------:R-:W-:Y:S01]  /*1810*/  @!P0 IMAD.IADD R18, R25, 0x1, R18 ;  /* 0x0000000119128824 */ /* 0x000fe200078e0212 */
[----:B------:R-:W-:Y:S01]  /*1820*/  LEA R235, R5, UR4, 0x1 ;  /* 0x0000000405eb7c11 */ /* 0x000fe2000f8e08ff */
[-C--:B--2---:R-:W-:Y:S01]  /*1830*/  @!P3 IMAD R4, R21, R8.reuse, RZ ;  /* 0x000000081504b224 */ /* 0x084fe200078e02ff */
[----:B------:R-:W-:Y:S01]  /*1840*/  ISETP.GE.AND P5, PT, R2, UR5, PT ;  /* 0x0000000502007c0c */ /* 0x000fe2000bfa6270 */
[----:B------:R-:W-:Y:S01]  /*1850*/  @!P3 IMAD.MOV.U32 R19, RZ, RZ, R13 ;  /* 0x000000ffff13b224 */ /* 0x000fe200078e000d */
[----:B------:R-:W-:Y:S01]  /*1860*/  @!P0 LEA.HI.X R21, R24, R11, R18, 0x1, P4 ;  /* 0x0000000b18158211 */ /* 0x000fe200020f0c12 */
[----:B------:R-:W-:Y:S01]  /*1870*/  @!P3 IMAD.MOV.U32 R18, RZ, RZ, R28 ;  /* 0x000000ffff12b224 */ /* 0x000fe200078e001c */
[----:B------:R-:W-:Y:S01]  /*1880*/  LEA.HI R7, R6, R3, RZ, 0x4 ;  /* 0x0000000306077211 */ /* 0x000fe200078f20ff */
[C---:B------:R-:W-:Y:S01]  /*1890*/  @!P3 IMAD R10, R17.reuse, R9, R4 ;  /* 0x00000009110ab224 */ /* 0x040fe200078e0204 */
[----:B------:R-:W-:Y:S01]  /*18a0*/  ISETP.GE.AND P4, PT, R2, UR5, PT ;  /* 0x0000000502007c0c */ /* 0x000fe2000bf86270 */
[----:B------:R-:W-:Y:S01]  /*18b0*/  @!P3 IMAD.WIDE.U32 R18, R17, R8, R18 ;  /* 0x000000081112b225 */ /* 0x000fe200078e0012 */
[----:B------:R-:W-:Y:S01]  /*18c0*/  @!PT LDS RZ, [RZ] ;  /* 0x00000000fffff984 */ /* 0x000fe20000000800 */
[----:B------:R-:W-:Y:S01]  /*18d0*/  @!PT LDS RZ, [RZ] ;  /* 0x00000000fffff984 */ /* 0x000fe20000000800 */
[----:B------:R-:W-:Y:S01]  /*18e0*/  @!PT LDS RZ, [RZ] ;  /* 0x00000000fffff984 */ /* 0x000fe20000000800 */
[----:B------:R-:W-:Y:S01]  /*18f0*/  @!P0 LDGSTS.E.BYPASS.LTC128B.128 [R235], desc[UR18][R20.64] ;  /* 0x0000000014eb8fae */ /* 0x000fe2000b901d52 */
[----:B------:R-:W-:Y:S01]  /*1900*/  @!P6 MOV R9, 0x400 ;  /* 0x000004000009e802 */ /* 0x000fe20000000f00 */
[----:B------:R-:W-:Y:S01]  /*1910*/  @UP0 UIMAD UR27, UR27, UR9, URZ ;  /* 0x000000091b1b02a4 */ /* 0x000fe2000f8e023f */
[----:B------:R-:W-:Y:S01]  /*1920*/  @!P3 IMAD.IADD R10, R19, 0x1, R10 ;  /* 0x00000001130ab824 */ /* 0x000fe200078e020a */
[----:B------:R-:W-:Y:S01]  /*1930*/  @!P0 LDGSTS.E.BYPASS.LTC128B.128 [R235+0x4000], desc[UR18][R20.64+0x80] ;  /* 0x0400008014eb8fae */ /* 0x000fe2000b901d52 */
[----:B------:R-:W-:-:S02]  /*1940*/  @UP0 UIMAD UR10, UR10, UR7, URZ ;  /* 0x000000070a0a02a4 */ /* 0x000fc4000f8e023f */
[----:B------:R-:W-:Y:S01]  /*1950*/  @UP0 UIADD3 UR27, UR33, UR27, URZ ;  /* 0x0000001b211b0290 */ /* 0x000fe2000fffe03f */
[----:B------:R-:W-:Y:S01]  /*1960*/  @!P0 LDGSTS.E.BYPASS.LTC128B.128 [R235+0x8000], desc[UR18][R20.64+0x100] ;  /* 0x0800010014eb8fae */ /* 0x000fe2000b901d52 */
[----:B------:R-:W-:Y:S01]  /*1970*/  @UP0 UIADD3 UR29, UR31, UR10, URZ ;  /* 0x0000000a1f1d0290 */ /* 0x000fe2000fffe03f */
[----:B------:R-:W-:Y:S02]  /*1980*/  @UP0 UMOV UR28, UR32 ;  /* 0x00000020001c0c82 */ /* 0x000fe40008000000 */
[----:B------:R2:W-:Y:S01]  /*1990*/  @!P0 LDGSTS.E.BYPASS.LTC128B.128 [R235+0xc000], desc[UR18][R20.64+0x180] ;  /* 0x0c00018014eb8fae */ /* 0x0005e2000b901d52 */
[C---:B-1----:R-:W-:Y:S01]  /*19a0*/  @!P3 LEA R32, P0, R18.reuse, R32, 0x1 ;  /* 0x000000201220b211 */ /* 0x042fe200078008ff */
[----:B------:R-:W1:Y:S03]  /*19b0*/  @!P2 S2R R4, SR_CgaCtaId ;  /* 0x000000000004a919 */ /* 0x000e660000008800 */
[----:B------:R-:W-:-:S02]  /*19c0*/  @!P3 LEA.HI.X R33, R18, R33, R10, 0x1, P0 ;  /* 0x000000211221b211 */ /* 0x000fc400000f0c0a */
[----:B------:R-:W-:Y:S01]  /*19d0*/  @!P2 IADD3 R24, P0, R14, 0x40, RZ ;  /* 0x000000400e18a810 */ /* 0x000fe20007f1e0ff */
[----:B------:R-:W4:Y:S01]  /*19e0*/  @!P1 S2R R18, SR_CgaCtaId ;  /* 0x0000000000129919 */ /* 0x000f220000008800 */
[----:B------:R-:W-:Y:S02]  /*19f0*/  SHF.R.S32.HI R10, RZ, 0x4, R7 ;  /* 0x00000004ff0a7819 */ /* 0x000fe40000011407 */
[----:B---3--:R-:W-:Y:S01]  /*1a00*/  @!P6 LEA R8, R16, R9, 0x18 ;  /* 0x000000091008e211 */ /* 0x008fe200078ec0ff */
[----:B------:R-:W-:Y:S01]  /*1a10*/  @!P2 IMAD.X R25, RZ, RZ, R15, P0 ;  /* 0x000000ffff19a224 */ /* 0x000fe200000e060f */
[----:B------:R-:W3:Y:S01]  /*1a20*/  @!P5 S2R R2, SR_CgaCtaId ;  /* 0x000000000002d919 */ /* 0x000ee20000008800 */
[----:B------:R-:W-:Y:S02]  /*1a30*/  LEA.HI R233, R7, R10, RZ, 0x1 ;  /* 0x0000000a07e97211 */ /* 0x000fe400078f08ff */
[----:B------:R-:W-:Y:S02]  /*1a40*/  @!P3 MOV R9, 0x400 ;  /* 0x000004000009b802 */ /* 0x000fe40000000f00 */
[----:B------:R-:W-:-:S02]  /*1a50*/  LOP3.LUT R233, R233, 0xfffffffe, RZ, 0xc0, !PT ;  /* 0xfffffffee9e97812 */ /* 0x000fc400078ec0ff */
[----:B------:R-:W-:-:S03]  /*1a60*/  @!P3 LEA R30, R30, R9, 0x18 ;  /* 0x000000091e1eb211 */ /* 0x000fc600078ec0ff */
[----:B------:R-:W-:Y:S01]  /*1a70*/  IMAD.IADD R233, R10, 0x1, -R233 ;  /* 0x000000010ae97824 */ /* 0x000fe200078e0ae9 */
[----:B------:R-:W-:Y:S02]  /*1a80*/  LOP3.LUT R10, R7, 0xfffffff0, RZ, 0xc0, !PT ;  /* 0xfffffff0070a7812 */ /* 0x000fe400078ec0ff */
[----:B------:R-:W-:Y:S02]  /*1a90*/  @!P2 MOV R7, 0x400 ;  /* 0x000004000007a802 */ /* 0x000fe40000000f00 */
[----:B--2---:R-:W-:Y:S01]  /*1aa0*/  @!P1 IADD3 R20, P0, R14, 0x60, RZ ;  /* 0x000000600e149810 */ /* 0x004fe20007f1e0ff */
[----:B------:R-:W-:-:S04]  /*1ab0*/  IMAD.IADD R10, R3, 0x1, -R10 ;  /* 0x00000001030a7824 */ /* 0x000fc800078e0a0a */
[----:B------:R-:W-:Y:S01]  /*1ac0*/  @!P1 IMAD.X R21, RZ, RZ, R15, P0 ;  /* 0x000000ffff159224 */ /* 0x000fe200000e060f */
[----:B------:R-:W-:Y:S02]  /*1ad0*/  PLOP3.LUT P0, PT, PT, PT, UP0, 0x80, 0x0 ;  /* 0x000000000000781c */ /* 0x000fe40003f0f008 */
[----:B-1----:R-:W-:Y:S02]  /*1ae0*/  @!P2 LEA R4, R4, R7, 0x18 ;  /* 0x000000070404a211 */ /* 0x002fe400078ec0ff */
[----:B------:R-:W-:-:S09]  /*1af0*/  SHF.R.S32.HI R7, RZ, 0x1f, R10 ;  /* 0x0000001fff077819 */ /* 0x000fd2000001140a */
[----:B---34-:R-:W-:Y:S05]  /*1b00*/  @P0 BRA `(.L_x_482) ;  /* 0x0000000000340947 */ /* 0x018fea0003800000 */
        /* <DEDUP_REMOVED lines=13> */
.L_x_482:
[----:B------:R-:W-:Y:S01]  /*1be0*/  LEA.HI R16, R7, R10, RZ, 0x3 ;  /* 0x0000000a07107211 */ /* 0x000fe200078f18ff */
        /* <DEDUP_REMOVED lines=13> */
.L_x_483:
[----:B------:R-:W-:Y:S01]  /*1cc0*/  IMAD R9, R23, UR8, RZ ;  /* 0x0000000817097c24 */ /* 0x000fe2000f8e02ff */
[----:B------:R-:W-:Y:S01]  /*1cd0*/  @!P5 MOV R11, 0x400 ;  /* 0x00000400000bd802 */ /* 0x000fe20000000f00 */
[----:B------:R-:W-:Y:S01]  /*1ce0*/  IMAD.WIDE.U32 R34, R22, UR8, R26 ;  /* 0x0000000816227c25 */ /* 0x000fe2000f8e001a */
[----:B------:R-:W-:Y:S01]  /*1cf0*/  LOP3.LUT R7, R16, 0xfffffff8, RZ, 0xc0, !PT ;  /* 0xfffffff810077812 */ /* 0x000fe200078ec0ff */
[----:B------:R-:W-:Y:S01]  /*1d00*/  ULDC.64 UR10, c[0x0][0x260] ;  /* 0x00009800000a7ab9 */ /* 0x000fe20000000a00 */
[----:B------:R-:W-:Y:S01]  /*1d10*/  @!P1 MOV R15, 0x400 ;  /* 0x00000400000f9802 */ /* 0x000fe20000000f00 */
[----:B------:R-:W-:Y:S01]  /*1d20*/  IMAD R9, R22, UR9, R9 ;  /* 0x0000000916097c24 */ /* 0x000fe2000f8e0209 */
[----:B------:R-:W-:Y:S01]  /*1d30*/  IADD3 R236, P0, R34, UR28, RZ ;  /* 0x0000001c22ec7c10 */ /* 0x000fe2000ff1e0ff */
[----:B------:R-:W-:Y:S01]  /*1d40*/  IMAD.IADD R7, R10, 0x1, -R7 ;  /* 0x000000010a077824 */ /* 0x000fe200078e0a07 */
[----:B------:R-:W-:Y:S01]  /*1d50*/  @!P5 LEA R2, R2, R11, 0x18 ;  /* 0x0000000b0202d211 */ /* 0x000fe200078ec0ff */
[----:B------:R-:W-:Y:S01]  /*1d60*/  IMAD.WIDE.U32 R26, R22, UR6, R26 ;  /* 0x00000006161a7c25 */ /* 0x000fe2000f8e001a */
[----:B------:R-:W-:Y:S01]  /*1d70*/  IADD3.X R237, R35, UR27, R9, P0, !PT ;  /* 0x0000001b23ed7c10 */ /* 0x000fe200087fe409 */
[----:B------:R-:W1:Y:S01]  /*1d80*/  @!P2 LDC.64 R10, c[0x0][0x240] ;  /* 0x00009000ff0aab82 */ /* 0x000e620000000a00 */
[----:B------:R-:W-:Y:S01]  /*1d90*/  @!P1 LEA R18, R18, R15, 0x18 ;  /* 0x0000000f12129211 */ /* 0x000fe200078ec0ff */
[----:B------:R-:W-:Y:S01]  /*1da0*/  IMAD R9, R23, UR6, RZ ;  /* 0x0000000617097c24 */ /* 0x000fe2000f8e02ff */
[----:B------:R-:W-:Y:S01]  /*1db0*/  IADD3 R34, P0, R26, UR30, RZ ;  /* 0x0000001e1a227c10 */ /* 0x000fe2000ff1e0ff */
[C---:B------:R-:W-:Y:S01]  /*1dc0*/  @!P2 IMAD R19, R5.reuse, 0x2, R4 ;  /* 0x000000020513a824 */ /* 0x040fe200078e0204 */
[----:B------:R-:W-:Y:S01]  /*1dd0*/  SHF.R.S32.HI R26, RZ, 0x1f, R239 ;  /* 0x0000001fff1a7819 */ /* 0x000fe200000114ef */
[----:B------:R-:W-:Y:S01]  /*1de0*/  IMAD R4, R22, UR7, R9 ;  /* 0x0000000716047c24 */ /* 0x000fe2000f8e0209 */
[----:B------:R-:W-:Y:S01]  /*1df0*/  USHF.L.U64.HI UR20, UR8, 0x6, UR9 ;  /* 0x0000000608147899 */ /* 0x000fe20008010209 */
[C---:B------:R-:W-:Y:S01]  /*1e00*/  @!P3 IMAD R23, R5.reuse, 0x2, R30 ;  /* 0x000000020517b824 */ /* 0x040fe200078e021e */
[----:B------:R-:W2:Y:S01]  /*1e10*/  @!P1 LDC.64 R14, c[0x0][0x240] ;  /* 0x00009000ff0e9b82 */ /* 0x000ea20000000a00 */
[----:B------:R-:W-:Y:S01]  /*1e20*/  @!P1 IMAD R18, R5, 0x2, R18 ;  /* 0x0000000205129824 */ /* 0x000fe200078e0212 */
[----:B------:R-:W-:Y:S01]  /*1e30*/  IADD3.X R35, R27, UR29, R4, P0, !PT ;  /* 0x0000001d1b237c10 */ /* 0x000fe200087fe404 */
[C---:B------:R-:W-:Y:S01]  /*1e40*/  @!P6 IMAD R17, R5.reuse, 0x2, R8 ;  /* 0x000000020511e824 */ /* 0x040fe200078e0208 */
[----:B------:R-:W-:Y:S01]  /*1e50*/  USHF.L.U32 UR21, UR8, 0x6, URZ ;  /* 0x0000000608157899 */ /* 0x000fe2000800063f */
[----:B------:R-:W-:Y:S01]  /*1e60*/  @!P5 IMAD R2, R5, 0x2, R2 ;  /* 0x000000020502d824 */ /* 0x000fe200078e0202 */
[----:B------:R-:W-:Y:S01]  /*1e70*/  @!PT LDS RZ, [RZ] ;  /* 0x00000000fffff984 */ /* 0x000fe20000000800 */
[----:B------:R-:W-:Y:S01]  /*1e80*/  @!PT LDS RZ, [RZ] ;  /* 0x00000000fffff984 */ /* 0x000fe20000000800 */
[----:B------:R-:W-:Y:S01]  /*1e90*/  @!PT LDS RZ, [RZ] ;  /* 0x00000000fffff984 */ /* 0x000fe20000000800 */
[----:B------:R-:W-:Y:S01]  /*1ea0*/  @!P3 LDGSTS.E.BYPASS.LTC128B.128 [R23+0x1000], desc[UR18][R32.64] ;  /* 0x010000002017bfae */ /* 0x000fe2000b901d52 */
[--C-:B------:R-:W-:Y:S01]  /*1eb0*/  @!P2 IMAD.MOV.U32 R31, RZ, RZ, R13.reuse ;  /* 0x000000ffff1fa224 */ /* 0x100fe200078e000d */
[----:B------:R-:W3:Y:S01]  /*1ec0*/  @!P2 LDC.64 R4, c[0x0][0x210] ;  /* 0x00008400ff04ab82 */ /* 0x000ee20000000a00 */
[----:B------:R-:W-:Y:S01]  /*1ed0*/  @!P1 IMAD.MOV.U32 R29, RZ, RZ, R13 ;  /* 0x000000ffff1d9224 */ /* 0x000fe200078e000d */
[----:B------:R-:W-:Y:S01]  /*1ee0*/  @!P3 LDGSTS.E.BYPASS.LTC128B.128 [R23+0x5000], desc[UR18][R32.64+0x80] ;  /* 0x050000802017bfae */ /* 0x000fe2000b901d52 */
[----:B------:R-:W-:Y:S01]  /*1ef0*/  @!P2 IMAD.MOV.U32 R30, RZ, RZ, R28 ;  /* 0x000000ffff1ea224 */ /* 0x000fe200078e001c */
[----:B------:R-:W-:Y:S01]  /*1f00*/  USHF.L.U32 UR28, UR8, 0x5, URZ ;  /* 0x00000005081c7899 */ /* 0x000fe2000800063f */
[----:B------:R-:W-:Y:S01]  /*1f10*/  IMAD R8, R26, UR10, RZ ;  /* 0x0000000a1a087c24 */ /* 0x000fe2000f8e02ff */
[----:B------:R-:W-:Y:S01]  /*1f20*/  @!P3 LDGSTS.E.BYPASS.LTC128B.128 [R23+0x9000], desc[UR18][R32.64+0x100] ;  /* 0x090001002017bfae */ /* 0x000fe2000b901d52 */
[-C--:B-1----:R-:W-:Y:S01]  /*1f30*/  @!P2 IMAD R25, R25, R10.reuse, RZ ;  /* 0x0000000a1919a224 */ /* 0x082fe200078e02ff */
[----:B------:R-:W1:Y:S01]  /*1f40*/  @!P1 LDC.64 R12, c[0x0][0x210] ;  /* 0x00008400ff0c9b82 */ /* 0x000e620000000a00 */
[----:B------:R-:W-:Y:S01]  /*1f50*/  @!P2 IMAD.WIDE.U32 R30, R24, R10, R30 ;  /* 0x0000000a181ea225 */ /* 0x000fe200078e001e */
[----:B------:R4:W-:Y:S01]  /*1f60*/  @!P3 LDGSTS.E.BYPASS.LTC128B.128 [R23+0xd000], desc[UR18][R32.64+0x180] ;  /* 0x0d0001802017bfae */ /* 0x0009e2000b901d52 */
[----:B------:R-:W-:Y:S01]  /*1f70*/  USHF.L.U64.HI UR27, UR8, 0x5, UR9 ;  /* 0x00000005081b7899 */ /* 0x000fe20008010209 */
[----:B------:R-:W-:Y:S01]  /*1f80*/  LEA.HI R6, R6, R3, RZ, 0x5 ;  /* 0x0000000306067211 */ /* 0x000fe200078f28ff */
[----:B------:R-:W-:Y:S01]  /*1f90*/  @!P2 IMAD R25, R24, R11, R25 ;  /* 0x0000000b1819a224 */ /* 0x000fe200078e0219 */
[----:B------:R-:W-:Y:S01]  /*1fa0*/  UIMAD.WIDE.U32 UR30, UR22, UR6, URZ ;  /* 0x00000006161e72a5 */ /* 0x000fe2000f8e003f */
[----:B------:R-:W-:Y:S01]  /*1fb0*/  IMAD.WIDE.U32 R236, R239, UR10, R236 ;  /* 0x0000000aefec7c25 */ /* 0x000fe2000f8e00ec */
[----:B------:R-:W5:Y:S01]  /*1fc0*/  @!P6 LDC.64 R10, c[0x0][0x218] ;  /* 0x00008600ff0aeb82 */ /* 0x000f620000000a00 */
[----:B------:R-:W-:-:S02]  /*1fd0*/  UIADD3 UR24, UR26, -UR24, -UR16 ;  /* 0x800000181a187290 */ /* 0x000fc4000fffe810 */
[----:B------:R-:W-:Y:S01]  /*1fe0*/  @!P2 IMAD.IADD R25, R31, 0x1, R25 ;  /* 0x000000011f19a824 */ /* 0x000fe200078e0219 */
[----:B------:R-:W-:Y:S01]  /*1ff0*/  UISETP.GT.AND UP0, UPT, UR22, UR13, UPT ;  /* 0x0000000d1600728c */ /* 0x000fe2000bf04270 */
[----:B------:R-:W-:Y:S01]  /*2000*/  IMAD R245, R239, UR11, R8 ;  /* 0x0000000beff57c24 */ /* 0x000fe2000f8e0208 */
[----:B------:R-:W-:Y:S01]  /*2010*/  ULDC.64 UR10, c[0x0][0x268] ;  /* 0x00009a00000a7ab9 */ /* 0x000fe20000000a00 */
[----:B--2---:R-:W-:Y:S01]  /*2020*/  @!P1 IMAD R21, R21, R14, RZ ;  /* 0x0000000e15159224 */ /* 0x004fe200078e02ff */
[----:B---3--:R-:W-:Y:S01]  /*2030*/  @!P2 LEA R24, P0, R30, R4, 0x1 ;  /* 0x000000041e18a211 */ /* 0x008fe200078008ff */
[----:B------:R-:W-:Y:S02]  /*2040*/  IMAD R26, R26, UR10, RZ ;  /* 0x0000000a1a1a7c24 */ /* 0x000fe4000f8e02ff */
[----:B------:R-:W-:Y:S01]  /*2050*/  @!P1 IMAD R15, R20, R15, R21 ;  /* 0x0000000f140f9224 */ /* 0x000fe200078e0215 */
[----:B------:R-:W-:Y:S01]  /*2060*/  @!P2 LEA.HI.X R25, R30, R5, R25, 0x1, P0 ;  /* 0x000000051e19a211 */ /* 0x000fe200000f0c19 */
[----:B------:R-:W-:Y:S01]  /*2070*/  @!P1 IMAD.WIDE.U32 R28, R20, R14, R28 ;  /* 0x0000000e141c9225 */ /* 0x000fe200078e001c */
[----:B------:R-:W2:Y:S03]  /*2080*/  @!P5 LDC.64 R4, c[0x0][0x218] ;  /* 0x00008600ff04db82 */ /* 0x000ea60000000a00 */
[C---:B------:R-:W-:Y:S01]  /*2090*/  IMAD.WIDE.U32 R8, R239.reuse, UR10, R34 ;  /* 0x0000000aef087c25 */ /* 0x040fe2000f8e0022 */
[----:B------:R-:W-:Y:S01]  /*20a0*/  USHF.R.S32.HI UR10, URZ, 0x1f, UR22 ;  /* 0x0000001f3f0a7899 */ /* 0x000fe20008011416 */
[C---:B-1----:R-:W-:Y:S01]  /*20b0*/  @!P1 LEA R20, P0, R28.reuse, R12, 0x1 ;  /* 0x0000000c1c149211 */ /* 0x042fe200078008ff */
[----:B------:R-:W-:Y:S01]  /*20c0*/  @!P2 LDGSTS.E.BYPASS.LTC128B.128 [R19+0x2000], desc[UR18][R24.64] ;  /* 0x020000001813afae */ /* 0x000fe2000b901d52 */
[----:B------:R-:W-:Y:S01]  /*20d0*/  IMAD R239, R239, UR11, R26 ;  /* 0x0000000befef7c24 */ /* 0x000fe2000f8e021a */
[----:B------:R-:W-:Y:S01]  /*20e0*/  UIMAD UR11, UR20, UR22, URZ ;  /* 0x00000016140b72a4 */ /* 0x000fe2000f8e023f */
[----:B------:R-:W-:Y:S01]  /*20f0*/  @!P1 IMAD.IADD R14, R29, 0x1, R15 ;  /* 0x000000011d0e9824 */ /* 0x000fe200078e020f */
[----:B------:R-:W-:Y:S01]  /*2100*/  @!P2 LDGSTS.E.BYPASS.LTC128B.128 [R19+0x6000], desc[UR18][R24.64+0x80] ;  /* 0x060000801813afae */ /* 0x000fe2000b901d52 */
[----:B------:R-:W-:Y:S01]  /*2110*/  IMAD.IADD R245, R237, 0x1, R245 ;  /* 0x00000001edf57824 */ /* 0x000fe200078e02f5 */
[----:B------:R-:W-:Y:S01]  /*2120*/  UIMAD UR11, UR10, UR21, UR11 ;  /* 0x000000150a0b72a4 */ /* 0x000fe2000f8e020b */
[----:B------:R-:W-:Y:S01]  /*2130*/  IMAD.U32 R15, RZ, RZ, UR22 ;  /* 0x00000016ff0f7e24 */ /* 0x000fe2000f8e00ff */
[----:B------:R-:W-:Y:S01]  /*2140*/  @!P1 LEA.HI.X R21, R28, R13, R14, 0x1, P0 ;  /* 0x0000000d1c159211 */ /* 0x000fe200000f0c0e */
[----:B------:R-:W-:Y:S01]  /*2150*/  IMAD.MOV.U32 R244, RZ, RZ, R236 ;  /* 0x000000fffff47224 */ /* 0x000fe200078e00ec */
[----:B------:R-:W-:Y:S01]  /*2160*/  @!P2 LDGSTS.E.BYPASS.LTC128B.128 [R19+0xa000], desc[UR18][R24.64+0x100] ;  /* 0x0a0001001813afae */ /* 0x000fe2000b901d52 */
[----:B------:R-:W-:Y:S01]  /*2170*/  UIMAD UR10, UR10, UR6, URZ ;  /* 0x000000060a0a72a4 */ /* 0x000fe2000f8e023f */
[----:B----4-:R-:W-:-:S02]  /*2180*/  IMAD.SHL.U32 R23, R22, 0x8, RZ ;  /* 0x0000000816177824 */ /* 0x010fc400078e00ff */
[----:B------:R-:W-:Y:S01]  /*2190*/  IMAD.WIDE.U32 R14, R15, UR21, R244 ;  /* 0x000000150f0e7c25 */ /* 0x000fe2000f8e00f4 */
[----:B------:R-:W-:Y:S01]  /*21a0*/  @!P2 LDGSTS.E.BYPASS.LTC128B.128 [R19+0xe000], desc[UR18][R24.64+0x180] ;  /* 0x0e0001801813afae */ /* 0x000fe2000b901d52 */
[----:B------:R-:W-:Y:S02]  /*21b0*/  UIMAD UR10, UR22, UR7, UR10 ;  /* 0x00000007160a72a4 */ /* 0x000fe4000f8e020a */
[----:B------:R-:W-:Y:S01]  /*21c0*/  VIADD R12, R15, UR11 ;  /* 0x0000000b0f0c7c36 */ /* 0x000fe20008000000 */
[C---:B-----5:R-:W-:Y:S01]  /*21d0*/  @!P6 LEA R26, P0, R14.reuse, R10, 0x1 ;  /* 0x0000000a0e1ae211 */ /* 0x060fe200078008ff */
[----:B------:R-:W-:Y:S01]  /*21e0*/  @!P1 LDGSTS.E.BYPASS.LTC128B.128 [R18+0x3000], desc[UR18][R20.64] ;  /* 0x0300000014129fae */ /* 0x000fe2000b901d52 */
[C---:B------:R-:W-:Y:S01]  /*21f0*/  @!P5 IADD3 R10, P2, R14.reuse, UR28, RZ ;  /* 0x0000001c0e0adc10 */ /* 0x040fe2000ff5e0ff */
[----:B------:R-:W-:Y:S01]  /*2200*/  UIADD3 UR10, UR31, UR10, URZ ;  /* 0x0000000a1f0a7290 */ /* 0x000fe2000fffe03f */
[----:B------:R-:W-:Y:S01]  /*2210*/  @!P6 LEA.HI.X R27, R14, R11, R12, 0x1, P0 ;  /* 0x0000000b0e1be211 */ /* 0x000fe200000f0c0c */
[----:B------:R-:W-:Y:S01]  /*2220*/  @!P1 LDGSTS.E.BYPASS.LTC128B.128 [R18+0x7000], desc[UR18][R20.64+0x80] ;  /* 0x0700008014129fae */ /* 0x000fe2000b901d52 */
[----:B------:R-:W-:Y:S01]  /*2230*/  @!P5 IADD3.X R12, R12, UR27, RZ, P2, !PT ;  /* 0x0000001b0c0cdc10 */ /* 0x000fe200097fe4ff */
[----:B------:R-:W-:Y:S01]  /*2240*/  IMAD.SHL.U32 R11, R233, 0x8, RZ ;  /* 0x00000008e90b7824 */ /* 0x000fe200078e00ff */
[----:B--2---:R-:W-:Y:S01]  /*2250*/  @!P5 LEA R14, P0, R10, R4, 0x1 ;  /* 0x000000040a0ed211 */ /* 0x004fe200078008ff */
[----:B------:R-:W-:Y:S01]  /*2260*/  @!P1 LDGSTS.E.BYPASS.LTC128B.128 [R18+0xb000], desc[UR18][R20.64+0x100] ;  /* 0x0b00010014129fae */ /* 0x000fe2000b901d52 */
[----:B------:R-:W-:-:S02]  /*2270*/  IMAD.IADD R239, R9, 0x1, R239 ;  /* 0x0000000109ef7824 */ /* 0x000fc400078e02ef */
[----:B------:R-:W-:Y:S01]  /*2280*/  @!P5 LEA.HI.X R15, R10, R5, R12, 0x1, P0 ;  /* 0x000000050a0fd211 */ /* 0x000fe200000f0c0c */
[----:B------:R1:W-:Y:S01]  /*2290*/  @!P1 LDGSTS.E.BYPASS.LTC128B.128 [R18+0xf000], desc[UR18][R20.64+0x180] ;  /* 0x0f00018014129fae */ /* 0x0003e2000b901d52 */
[----:B------:R-:W-:Y:S01]  /*22a0*/  ISETP.GE.AND P0, PT, R22, UR5, PT ;  /* 0x0000000516007c0c */ /* 0x000fe2000bf06270 */
[----:B------:R-:W-:Y:S01]  /*22b0*/  IMAD.SHL.U32 R10, R0, 0x40, RZ ;  /* 0x00000040000a7824 */ /* 0x000fe200078e00ff */
[----:B------:R-:W2:Y:S01]  /*22c0*/  @!P4 LDC.64 R12, c[0x0][0x220] ;  /* 0x00008800ff0ccb82 */ /* 0x000ea20000000a00 */
[----:B------:R-:W-:Y:S01]  /*22d0*/  @!P6 LDGSTS.E.BYPASS.LTC128B.128 [R17+0x10000], desc[UR18][R26.64] ;  /* 0x100000001a11efae */ /* 0x000fe2000b901d52 */
[----:B------:R-:W-:Y:S01]  /*22e0*/  USHF.L.U32 UR5, UR7, 0x5, URZ ;  /* 0x0000000507057899 */ /* 0x000fe2000800063f */
[----:B------:R-:W-:Y:S02]  /*22f0*/  IMAD.SHL.U32 R246, R3, 0x2, RZ ;  /* 0x0000000203f67824 */ /* 0x000fe400078e00ff */
[----:B------:R-:W-:Y:S01]  /*2300*/  @!P6 LDGSTS.E.BYPASS.LTC128B.128 [R17+0x12000], desc[UR18][R26.64+0x80] ;  /* 0x120000801a11efae */ /* 0x000fe2000b901d52 */
[----:B------:R-:W-:-:S02]  /*2310*/  IMAD.U32 R242, RZ, RZ, UR26 ;  /* 0x0000001afff27e24 */ /* 0x000fc4000f8e00ff */
[----:B------:R-:W-:Y:S01]  /*2320*/  LOP3.LUT R246, R246, 0x6, RZ, 0xc0, !PT ;  /* 0x00000006f6f67812 */ /* 0x000fe200078ec0ff */
[----:B------:R-:W-:Y:S02]  /*2330*/  @!P6 LDGSTS.E.BYPASS.LTC128B.128 [R17+0x14000], desc[UR18][R26.64+0x100] ;  /* 0x140001001a11efae */ /* 0x000fe4000b901d52 */
[----:B------:R-:W3:Y:S02]  /*2340*/  @!P0 LDC.64 R4, c[0x0][0x220] ;  /* 0x00008800ff048b82 */ /* 0x000ee40000000a00 */
[----:B------:R4:W-:Y:S04]  /*2350*/  @!P6 LDGSTS.E.BYPASS.LTC128B.128 [R17+0x16000], desc[UR18][R26.64+0x180] ;  /* 0x160001801a11efae */ /* 0x0009e8000b901d52 */
[----:B------:R-:W-:Y:S04]  /*2360*/  @!P5 LDGSTS.E.BYPASS.LTC128B.128 [R2+0x11000], desc[UR18][R14.64] ;  /* 0x110000000e02dfae */ /* 0x000fe8000b901d52 */
[----:B------:R-:W-:Y:S01]  /*2370*/  @!P5 LDGSTS.E.BYPASS.LTC128B.128 [R2+0x13000], desc[UR18][R14.64+0x80] ;  /* 0x130000800e02dfae */ /* 0x000fe2000b901d52 */
[----:B-1----:R-:W-:-:S03]  /*2380*/  LOP3.LUT R18, R10, 0x1c0, RZ, 0xc0, !PT ;  /* 0x000001c00a127812 */ /* 0x002fc600078ec0ff */
[----:B------:R-:W-:Y:S01]  /*2390*/  @!P5 LDGSTS.E.BYPASS.LTC128B.128 [R2+0x15000], desc[UR18][R14.64+0x100] ;  /* 0x150001000e02dfae */ /* 0x000fe2000b901d52 */
[----:B------:R-:W-:-:S03]  /*23a0*/  IMAD.SHL.U32 R10, R7, 0x40, RZ ;  /* 0x00000040070a7824 */ /* 0x000fc600078e00ff */
[----:B------:R1:W-:Y:S04]  /*23b0*/  @!P5 LDGSTS.E.BYPASS.LTC128B.128 [R2+0x17000], desc[UR18][R14.64+0x180] ;  /* 0x170001800e02dfae */ /* 0x0003e8000b901d52 */
[----:B------:R-:W0:Y:S01]  /*23c0*/  LDGDEPBAR ;  /* 0x00000000000079af */ /* 0x000e220000000000 */
[----:B----4-:R-:W-:Y:S02]  /*23d0*/  LOP3.LUT R17, R18, 0x8, R23, 0xf8, !PT ;  /* 0x0000000812117812 */ /* 0x010fe400078ef817 */
[----:B------:R-:W-:-:S04]  /*23e0*/  SHF.R.U32.HI R18, RZ, 0x3, R18 ;  /* 0x00000003ff127819 */ /* 0x000fc80000011612 */
[----:B------:R-:W-:Y:S01]  /*23f0*/  LOP3.LUT R18, R17, R18, RZ, 0x3c, !PT ;  /* 0x0000001211127212 */ /* 0x000fe200078e3cff */
[----:B------:R-:W-:Y:S01]  /*2400*/  IMAD.U32 R17, RZ, RZ, UR5 ;  /* 0x00000005ff117e24 */ /* 0x000fe2000f8e00ff */
[----:B------:R-:W-:-:S03]  /*2410*/  UIADD3 UR5, UR26, 0x1, -UR16 ;  /* 0x000000011a057890 */ /* 0x000fc6000fffe810 */
[----:B------:R-:W-:-:S03]  /*2420*/  IMAD R233, R233, 0x200, R18 ;  /* 0x00000200e9e97824 */ /* 0x000fc600078e0212 */
[----:B------:R-:W-:Y:S01]  /*2430*/  IMAD.U32 R240, RZ, RZ, UR5 ;  /* 0x00000005fff07e24 */ /* 0x000fe2000f8e00ff */
[----:B------:R-:W-:Y:S01]  /*2440*/  UIADD3 UR5, UR5, UR23, URZ ;  /* 0x0000001705057290 */ /* 0x000fe2000fffe03f */
[----:B-1----:R-:W-:Y:S01]  /*2450*/  LOP3.LUT R2, R10, 0x1c0, RZ, 0xc0, !PT ;  /* 0x000001c00a027812 */ /* 0x002fe200078ec0ff */
[----:B------:R-:W-:-:S04]  /*2460*/  DEPBAR.LE SB0, 0x0 ;  /* 0x000080000000791a */ /* 0x000fc80000000000 */
[----:B------:R-:W-:Y:S01]  /*2470*/  IMAD.U32 R14, RZ, RZ, UR30 ;  /* 0x0000001eff0e7e24 */ /* 0x000fe2000f8e00ff */
[----:B------:R-:W-:Y:S01]  /*2480*/  BAR.SYNC.DEFER_BLOCKING 0x0 ;  /* 0x0000000000007b1d */ /* 0x000fe20000010000 */
[----:B------:R-:W-:Y:S01]  /*2490*/  IMAD.U32 R15, RZ, RZ, UR31 ;  /* 0x0000001fff0f7e24 */ /* 0x000fe2000f8e00ff */
[----:B------:R-:W-:Y:S01]  /*24a0*/  LOP3.LUT R15, R2, 0x8, R11, 0xf8, !PT ;  /* 0x00000008020f7812 */ /* 0x000fe200078ef80b */
[----:B------:R-:W-:Y:S01]  /*24b0*/  IMAD.U32 R11, RZ, RZ, UR10 ;  /* 0x0000000aff0b7e24 */ /* 0x000fe2000f8e00ff */
[C---:B------:R-:W-:Y:S01]  /*24c0*/  LEA R10, P1, R14.reuse, R8, 0x6 ;  /* 0x000000080e0a7211 */ /* 0x040fe200078230ff */
[----:B------:R-:W-:Y:S01]  /*24d0*/  UIMAD.WIDE.U32 UR10, UR6, 0x20, URZ ;  /* 0x00000020060a78a5 */ /* 0x000fe2000f8e003f */
[----:B------:R-:W-:Y:S02]  /*24e0*/  SHF.R.U32.HI R2, RZ, 0x3, R2 ;  /* 0x00000003ff027819 */ /* 0x000fe40000011602 */
[----:B------:R-:W-:Y:S01]  /*24f0*/  LEA.HI.X R14, R14, R239, R11, 0x6, P1 ;  /* 0x000000ef0e0e7211 */ /* 0x000fe200008f340b */
[----:B------:R-:W-:Y:S01]  /*2500*/  IMAD.SHL.U32 R11, R16, 0x40, RZ ;  /* 0x00000040100b7824 */ /* 0x000fe200078e00ff */
[----:B---3--:R-:W-:-:S02]  /*2510*/  @!P0 LEA R20, P2, R10, R4, 0x1 ;  /* 0x000000040a148211 */ /* 0x008fc400078408ff */
[----:B------:R-:W-:Y:S02]  /*2520*/  LOP3.LUT R2, R15, R2, RZ, 0x3c, !PT ;  /* 0x000000020f027212 */ /* 0x000fe400078e3cff */
[----:B------:R-:W-:Y:S02]  /*2530*/  SHF.R.S32.HI R4, RZ, 0x5, R6 ;  /* 0x00000005ff047819 */ /* 0x000fe40000011406 */
[----:B------:R-:W-:Y:S02]  /*2540*/  LOP3.LUT R11, R11, 0xfffffe00, RZ, 0xc0, !PT ;  /* 0xfffffe000b0b7812 */ /* 0x000fe400078ec0ff */
[C---:B------:R-:W-:Y:S02]  /*2550*/  @!P4 IADD3 R15, P1, R10.reuse, UR10, RZ ;  /* 0x0000000a0a0fcc10 */ /* 0x040fe4000ff3e0ff */
[----:B------:R-:W-:Y:S01]  /*2560*/  @!P0 LEA.HI.X R21, R10, R5, R14, 0x1, P2 ;  /* 0x000000050a158211 */ /* 0x000fe200010f0c0e */
[----:B------:R-:W-:Y:S01]  /*2570*/  IMAD R5, R4, 0x400, R11 ;  /* 0x0000040004057824 */ /* 0x000fe200078e020b */
[----:B------:R-:W-:-:S02]  /*2580*/  @!P4 IADD3.X R16, R14, UR11, R17, P1, !PT ;  /* 0x0000000b0e10cc10 */ /* 0x000fc40008ffe411 */
[----:B--2---:R-:W-:Y:S01]  /*2590*/  @!P4 LEA R12, P1, R15, R12, 0x1 ;  /* 0x0000000c0f0cc211 */ /* 0x004fe200078208ff */
[----:B------:R-:W-:Y:S01]  /*25a0*/  IMAD.IADD R234, R2, 0x1, R5 ;  /* 0x0000000102ea7824 */ /* 0x000fe200078e0205 */
[----:B------:R-:W-:Y:S01]  /*25b0*/  @P0 STS.128 [R235+0x18000], RZ ;  /* 0x018000ffeb000388 */ /* 0x000fe20000000c00 */
[----:B------:R-:W-:Y:S01]  /*25c0*/  LEA R233, R233, UR4, 0x1 ;  /* 0x00000004e9e97c11 */ /* 0x000fe2000f8e08ff */
[----:B------:R-:W-:Y:S01]  /*25d0*/  IMAD.MOV.U32 R5, RZ, RZ, 0x20 ;  /* 0x00000020ff057424 */ /* 0x000fe200078e00ff */
[----:B------:R-:W-:Y:S01]  /*25e0*/  @!P4 LEA.HI.X R13, R15, R13, R16, 0x1, P1 ;  /* 0x0000000d0f0dc211 */ /* 0x000fe200008f0c10 */
[----:B------:R-:W-:Y:S01]  /*25f0*/  @P0 STS.128 [R235+0x1a000], RZ ;  /* 0x01a000ffeb000388 */ /* 0x000fe20000000c00 */
[----:B------:R-:W-:Y:S01]  /*2600*/  LEA R234, R234, UR4, 0x1 ;  /* 0x00000004eaea7c11 */ /* 0x000fe2000f8e08ff */
[----:B------:R-:W-:Y:S01]  /*2610*/  VIADD R231, R233, 0x10020 ;  /* 0x00010020e9e77836 */ /* 0x000fe20000000000 */
[----:B------:R-:W-:Y:S01]  /*2620*/  R2P PR, R7, 0x6 ;  /* 0x0000000607007804 */ /* 0x000fe20000000000 */
[----:B------:R-:W-:Y:S01]  /*2630*/  @P0 STS.128 [R235+0x1c000], RZ ;  /* 0x01c000ffeb000388 */ /* 0x000fe20000000c00 */
[----:B------:R-:W-:Y:S01]  /*2640*/  IMAD.MOV.U32 R7, RZ, RZ, 0x10 ;  /* 0x00000010ff077424 */ /* 0x000fe200078e00ff */
[----:B------:R-:W-:-:S02]  /*2650*/  LOP3.LUT R6, R6, 0xffffffe0, RZ, 0xc0, !PT ;  /* 0xffffffe006067812 */ /* 0x000fc400078ec0ff */
[----:B------:R-:W-:Y:S01]  /*2660*/  @P0 STS.128 [R235+0x1e000], RZ ;  /* 0x01e000ffeb000388 */ /* 0x000fe20000000c00 */
[----:B------:R-:W-:Y:S02]  /*2670*/  SEL R5, R5, 0xffffffe0, !P2 ;  /* 0xffffffe005057807 */ /* 0x000fe40005000000 */
[----:B------:R-:W-:Y:S01]  /*2680*/  SEL R7, R7, 0xfffffff0, !P1 ;  /* 0xfffffff007077807 */ /* 0x000fe20004800000 */
[----:B------:R-:W-:Y:S01]  /*2690*/  @!PT LDS RZ, [RZ] ;  /* 0x00000000fffff984 */ /* 0x000fe20000000800 */
[----:B------:R-:W-:Y:S01]  /*26a0*/  @!PT LDS RZ, [RZ] ;  /* 0x00000000fffff984 */ /* 0x000fe20000000800 */
[----:B------:R-:W-:Y:S01]  /*26b0*/  @!PT LDS RZ, [RZ] ;  /* 0x00000000fffff984 */ /* 0x000fe20000000800 */
[----:B------:R-:W-:Y:S01]  /*26c0*/  @!P0 LDGSTS.E.BYPASS.LTC128B.128 [R235+0x18000], desc[UR18][R20.64] ;  /* 0x1800000014eb8fae */ /* 0x000fe2000b901d52 */
[----:B------:R-:W-:Y:S01]  /*26d0*/  R2P PR, R0, 0x6 ;  /* 0x0000000600007804 */ /* 0x000fe20000000000 */
[----:B------:R-:W-:Y:S01]  /*26e0*/  VIADD R0, R233, 0x10000 ;  /* 0x00010000e9007836 */ /* 0x000fe20000000000 */
[----:B------:R-:W-:Y:S01]  /*26f0*/  LEA R243, R4, UR25, 0x4 ;  /* 0x0000001904f37c11 */ /* 0x000fe2000f8e20ff */
[----:B------:R-:W-:Y:S01]  /*2700*/  @!P0 LDGSTS.E.BYPASS.LTC128B.128 [R235+0x1a000], desc[UR18][R20.64+0x80] ;  /* 0x1a00008014eb8fae */ /* 0x000fe2000b901d52 */
[--C-:B------:R-:W-:Y:S02]  /*2710*/  IMAD R232, R7, 0x2, R234.reuse ;  /* 0x0000000207e87824 */ /* 0x100fe400078e02ea */
[C---:B------:R-:W-:Y:S01]  /*2720*/  IMAD R230, R5.reuse, 0x2, R234 ;  /* 0x0000000205e67824 */ /* 0x040fe200078e02ea */
[----:B------:R-:W-:Y:S01]  /*2730*/  @!P0 LDGSTS.E.BYPASS.LTC128B.128 [R235+0x1c000], desc[UR18][R20.64+0x100] ;  /* 0x1c00010014eb8fae */ /* 0x000fe2000b901d52 */
[----:B------:R-:W-:-:S02]  /*2740*/  IMAD R229, R5, 0x2, R232 ;  /* 0x0000000205e57824 */ /* 0x000fc400078e02e8 */
[----:B------:R-:W-:Y:S01]  /*2750*/  IMAD.IADD R6, R3, 0x1, -R6 ;  /* 0x0000000103067824 */ /* 0x000fe200078e0a06 */
[----:B------:R1:W-:Y:S01]  /*2760*/  @!P0 LDGSTS.E.BYPASS.LTC128B.128 [R235+0x1e000], desc[UR18][R20.64+0x180] ;  /* 0x1e00018014eb8fae */ /* 0x0003e2000b901d52 */
[----:B------:R-:W-:Y:S02]  /*2770*/  IMAD.U32 R3, RZ, RZ, UR22 ;  /* 0x00000016ff037e24 */ /* 0x000fe4000f8e00ff */
[----:B------:R-:W-:Y:S01]  /*2780*/  @P1 VIADD R231, R0, 0xffffffe0 ;  /* 0xffffffe000e71836 */ /* 0x000fe20000000000 */
[----:B------:R-:W-:Y:S01]  /*2790*/  @P4 STS.128 [R235+0x19000], RZ ;  /* 0x019000ffeb004388 */ /* 0x000fe20000000c00 */
[----:B------:R-:W-:Y:S02]  /*27a0*/  IMAD.MOV.U32 R0, RZ, RZ, 0x40 ;  /* 0x00000040ff007424 */ /* 0x000fe400078e00ff */
[----:B------:R-:W-:Y:S01]  /*27b0*/  IMAD R3, R3, 0x40, R246 ;  /* 0x0000004003037824 */ /* 0x000fe200078e02f6 */
[----:B------:R-:W-:Y:S02]  /*27c0*/  @P4 STS.128 [R235+0x1b000], RZ ;  /* 0x01b000ffeb004388 */ /* 0x000fe40000000c00 */
[----:B------:R-:W-:Y:S01]  /*27d0*/  SEL R0, R0, 0xffffffc0, !P2 ;  /* 0xffffffc000007807 */ /* 0x000fe20005000000 */
[----:B------:R-:W-:Y:S01]  /*27e0*/  VIADD R4, R3, 0x8 ;  /* 0x0000000803047836 */ /* 0x000fe20000000000 */
[----:B------:R-:W-:Y:S03]  /*27f0*/  @P4 STS.128 [R235+0x1d000], RZ ;  /* 0x01d000ffeb004388 */ /* 0x000fe60000000c00 */
[----:B------:R-:W-:Y:S01]  /*2800*/  IMAD.IADD R227, R233, 0x1, R0 ;  /* 0x00000001e9e37824 */ /* 0x000fe200078e0200 */
[----:B------:R-:W-:Y:S01]  /*2810*/  @P4 STS.128 [R235+0x1f000], RZ ;  /* 0x01f000ffeb004388 */ /* 0x000fe20000000c00 */
[----:B------:R-:W-:-:S02]  /*2820*/  IMAD.IADD R220, R0, 0x1, R231 ;  /* 0x0000000100dc7824 */ /* 0x000fc400078e02e7 */
[----:B------:R-:W-:Y:S01]  /*2830*/  VIADD R0, R3, 0x1 ;  /* 0x0000000103007836 */ /* 0x000fe20000000000 */
[----:B------:R-:W-:Y:S01]  /*2840*/  @!PT LDS RZ, [RZ] ;  /* 0x00000000fffff984 */ /* 0x000fe20000000800 */
[----:B------:R-:W-:Y:S01]  /*2850*/  @!PT LDS RZ, [RZ] ;  /* 0x00000000fffff984 */ /* 0x000fe20000000800 */
[----:B------:R-:W-:Y:S01]  /*2860*/  @!PT LDS RZ, [RZ] ;  /* 0x00000000fffff984 */ /* 0x000fe20000000800 */
[----:B------:R-:W-:Y:S04]  /*2870*/  @!P4 LDGSTS.E.BYPASS.LTC128B.128 [R235+0x19000], desc[UR18][R12.64] ;  /* 0x190000000cebcfae */ /* 0x000fe8000b901d52 */
[----:B------:R-:W-:Y:S04]  /*2880*/  @!P4 LDGSTS.E.BYPASS.LTC128B.128 [R235+0x1b000], desc[UR18][R12.64+0x80] ;  /* 0x1b0000800cebcfae */ /* 0x000fe8000b901d52 */
[----:B------:R-:W-:Y:S04]  /*2890*/  @!P4 LDGSTS.E.BYPASS.LTC128B.128 [R235+0x1d000], desc[UR18][R12.64+0x100] ;  /* 0x1d0001000cebcfae */ /* 0x000fe8000b901d52 */
[----:B------:R2:W-:Y:S04]  /*28a0*/  @!P4 LDGSTS.E.BYPASS.LTC128B.128 [R235+0x1f000], desc[UR18][R12.64+0x180] ;  /* 0x1f0001800cebcfae */ /* 0x0005e8000b901d52 */
[----:B------:R-:W-:Y:S04]  /*28b0*/  LDSM.16.M88.4 R52, [R234] ;  /* 0x00000000ea34783b */ /* 0x000fe80000000200 */
[----:B------:R-:W3:Y:S04]  /*28c0*/  LDSM.16.M88.4 R40, [R233+0x10000] ;  /* 0x01000000e928783b */ /* 0x000ee80000000200 */
[----:B------:R-:W4:Y:S04]  /*28d0*/  LDSM.16.M88.4 R32, [R233+0x10800] ;  /* 0x01080000e920783b */ /* 0x000f280000000200 */
[----:B------:R-:W5:Y:S04]  /*28e0*/  LDSM.16.M88.4 R24, [R233+0x11000] ;  /* 0x01100000e918783b */ /* 0x000f680000000200 */
[----:B------:R-:W5:Y:S04]  /*28f0*/  LDSM.16.M88.4 R56, [R233+0x11800] ;  /* 0x01180000e938783b */ /* 0x000f680000000200 */
[----:B------:R-:W-:Y:S04]  /*2900*/  LDSM.16.M88.4 R64, [R232] ;  /* 0x00000000e840783b */ /* 0x000fe80000000200 */
[----:B------:R-:W5:Y:S04]  /*2910*/  LDSM.16.M88.4 R16, [R231] ;  /* 0x00000000e710783b */ /* 0x000f680000000200 */
[----:B------:R-:W5:Y:S04]  /*2920*/  LDSM.16.M88.4 R48, [R231+0x800] ;  /* 0x00080000e730783b */ /* 0x000f680000000200 */
[----:B-1----:R-:W1:Y:S04]  /*2930*/  LDSM.16.M88.4 R20, [R231+0x1000] ;  /* 0x00100000e714783b */ /* 0x002e680000000200 */
[----:B------:R-:W1:Y:S04]  /*2940*/  LDSM.16.M88.4 R76, [R231+0x1800] ;  /* 0x00180000e74c783b */ /* 0x000e680000000200 */
[----:B------:R-:W-:Y:S01]  /*2950*/  LDSM.16.M88.4 R68, [R230] ;  /* 0x00000000e644783b */ /* 0x000fe20000000200 */
[C---:B---3--:R-:W-:Y:S03]  /*2960*/  HMMA.16816.F32 R44, R52.reuse, R40, RZ ;  /* 0x00000028342c723c */ /* 0x048fe600000018ff */
[----:B--2---:R-:W2:Y:S04]  /*2970*/  LDSM.16.M88.4 R12, [R227+0x10000] ;  /* 0x01000000e30c783b */ /* 0x004ea80000000200 */
[----:B------:R-:W-:Y:S01]  /*2980*/  LDSM.16.M88.4 R60, [R227+0x11800] ;  /* 0x01180000e33c783b */ /* 0x000fe20000000200 */
[C---:B------:R-:W-:Y:S03]  /*2990*/  HMMA.16816.F32 R40, R52.reuse, R42, RZ ;  /* 0x0000002a3428723c */ /* 0x040fe600000018ff */
[----:B------:R-:W-:Y:S03]  /*29a0*/  LDSM.16.M88.4 R80, [R231+0x3800] ;  /* 0x00380000e750783b */ /* 0x000fe60000000200 */
[C---:B----4-:R-:W-:Y:S01]  /*29b0*/  HMMA.16816.F32 R36, R52.reuse, R32, RZ ;  /* 0x000000203424723c */ /* 0x050fe200000018ff */
[----:B------:R-:W0:Y:S05]  /*29c0*/  LDGDEPBAR ;  /* 0x00000000000079af */ /* 0x000e2a0000000000 */
[C---:B-----5:R-:W-:Y:S06]  /*29d0*/  HMMA.16816.F32 R28, R52.reuse, R24, RZ ;  /* 0x00000018341c723c */ /* 0x060fec00000018ff */
[C---:B------:R-:W-:Y:S06]  /*29e0*/  HMMA.16816.F32 R32, R52.reuse, R34, RZ ;  /* 0x000000223420723c */ /* 0x040fec00000018ff */
[C---:B------:R-:W-:Y:S06]  /*29f0*/  HMMA.16816.F32 R24, R52.reuse, R26, RZ ;  /* 0x0000001a3418723c */ /* 0x040fec00000018ff */
[C---:B------:R-:W-:Y:S06]  /*2a00*/  HMMA.16816.F32 R72, R52.reuse, R56, RZ ;  /* 0x000000383448723c */ /* 0x040fec00000018ff */
[----:B------:R-:W-:Y:S01]  /*2a10*/  HMMA.16816.F32 R52, R52, R58, RZ ;  /* 0x0000003a3434723c */ /* 0x000fe200000018ff */
[----:B------:R-:W3:Y:S05]  /*2a20*/  LDSM.16.M88.4 R56, [R227+0x10800] ;  /* 0x01080000e338783b */ /* 0x000eea0000000200 */
[C---:B------:R-:W-:Y:S06]  /*2a30*/  HMMA.16816.F32 R44, R64.reuse, R16, R44 ;  /* 0x00000010402c723c */ /* 0x040fec000000182c */
[C---:B------:R-:W-:Y:S01]  /*2a40*/  HMMA.16816.F32 R40, R64.reuse, R18, R40 ;  /* 0x000000124028723c */ /* 0x040fe20000001828 */
[----:B------:R-:W4:Y:S05]  /*2a50*/  LDSM.16.M88.4 R16, [R227+0x11000] ;  /* 0x01100000e310783b */ /* 0x000f2a0000000200 */
[C---:B------:R-:W-:Y:S06]  /*2a60*/  HMMA.16816.F32 R36, R64.reuse, R48, R36 ;  /* 0x000000304024723c */ /* 0x040fec0000001824 */
[C---:B------:R-:W-:Y:S01]  /*2a70*/  HMMA.16816.F32 R32, R64.reuse, R50, R32 ;  /* 0x000000324020723c */ /* 0x040fe20000001820 */
[----:B------:R-:W-:Y:S05]  /*2a80*/  LDSM.16.M88.4 R48, [R220] ;  /* 0x00000000dc30783b */ /* 0x000fea0000000200 */
[C---:B-1----:R-:W-:Y:S06]  /*2a90*/  HMMA.16816.F32 R28, R64.reuse, R20, R28 ;  /* 0x00000014401c723c */ /* 0x042fec000000181c */
[C---:B------:R-:W-:Y:S01]  /*2aa0*/  HMMA.16816.F32 R24, R64.reuse, R22, R24 ;  /* 0x000000164018723c */ /* 0x040fe20000001818 */
[----:B------:R-:W1:Y:S05]  /*2ab0*/  LDSM.16.M88.4 R20, [R229] ;  /* 0x00000000e514783b */ /* 0x000e6a0000000200 */
[C---:B------:R-:W-:Y:S06]  /*2ac0*/  HMMA.16816.F32 R72, R64.reuse, R76, R72 ;  /* 0x0000004c4048723c */ /* 0x040fec0000001848 */
[----:B------:R-:W-:Y:S01]  /*2ad0*/  HMMA.16816.F32 R52, R64, R78, R52 ;  /* 0x0000004e4034723c */ /* 0x000fe20000001834 */
[----:B------:R-:W5:Y:S04]  /*2ae0*/  LDSM.16.M88.4 R64, [R220+0x800] ;  /* 0x00080000dc40783b */ /* 0x000f680000000200 */
        /* <DEDUP_REMOVED lines=17> */
[C---:B-----5:R-:W-:Y:S06]  /*2c00*/  HMMA.16816.F32 R36, R20.reuse, R64, R36 ;  /* 0x000000401424723c */ /* 0x060fec0000001824 */
[C---:B------:R-:W-:Y:S01]  /*2c10*/  HMMA.16816.F32 R32, R20.reuse, R66, R32 ;  /* 0x000000421420723c */ /* 0x040fe20000001820 */
[----:B------:R-:W-:Y:S05]  /*2c20*/  LDSM.16.M88.4 R64, [R232+0x4000] ;  /* 0x00400000e840783b */ /* 0x000fea0000000200 */
[C---:B--2---:R-:W-:Y:S06]  /*2c30*/  HMMA.16816.F32 R28, R20.reuse, R12, R28 ;  /* 0x0000000c141c723c */ /* 0x044fec000000181c */
[C---:B------:R-:W-:Y:S01]  /*2c40*/  HMMA.16816.F32 R24, R20.reuse, R14, R24 ;  /* 0x0000000e1418723c */ /* 0x040fe20000001818 */
[----:B------:R-:W2:Y:S05]  /*2c50*/  LDSM.16.M88.4 R12, [R231+0x2000] ;  /* 0x00200000e70c783b */ /* 0x000eaa0000000200 */
[C---:B------:R-:W-:Y:S06]  /*2c60*/  HMMA.16816.F32 R72, R20.reuse, R76, R72 ;  /* 0x0000004c1448723c */ /* 0x040fec0000001848 */
[----:B------:R-:W-:Y:S01]  /*2c70*/  HMMA.16816.F32 R68, R20, R78, R68 ;  /* 0x0000004e1444723c */ /* 0x000fe20000001844 */
[----:B------:R-:W5:Y:S04]  /*2c80*/  LDSM.16.M88.4 R20, [R231+0x2800] ;  /* 0x00280000e714783b */ /* 0x000f680000000200 */
[----:B------:R-:W-:Y:S01]  /*2c90*/  LDSM.16.M88.4 R76, [R227+0x13800] ;  /* 0x01380000e34c783b */ /* 0x000fe20000000200 */
[C---:B---3--:R-:W-:Y:S06]  /*2ca0*/  HMMA.16816.F32 R44, R56.reuse, R16, R44 ;  /* 0x00000010382c723c */ /* 0x048fec000000182c */
[C---:B------:R-:W-:Y:S01]  /*2cb0*/  HMMA.16816.F32 R40, R56.reuse, R18, R40 ;  /* 0x000000123828723c */ /* 0x040fe20000001828 */
[----:B------:R-:W3:Y:S05]  /*2cc0*/  LDSM.16.M88.4 R16, [R231+0x3000] ;  /* 0x00300000e710783b */ /* 0x000eea0000000200 */
[C---:B----4-:R-:W-:Y:S06]  /*2cd0*/  HMMA.16816.F32 R36, R56.reuse, R52, R36 ;  /* 0x000000343824723c */ /* 0x050fec0000001824 */
        /* <DEDUP_REMOVED lines=50> */
[----:B------:R-:W2:Y:S05]  /*3000*/  LDSM.16.M88.4 R60, [R231+0x5800] ;  /* 0x00580000e73c783b */ /* 0x000eaa0000000200 */
[C---:B----4-:R-:W-:Y:S06]  /*3010*/  HMMA.16816.F32 R36, R12.reuse, R52, R36 ;  /* 0x000000340c24723c */ /* 0x050fec0000001824 */
[C---:B------:R-:W-:Y:S01]  /*3020*/  HMMA.16816.F32 R32, R12.reuse, R54, R32 ;  /* 0x000000360c20723c */ /* 0x040fe20000001820 */
[----:B------:R-:W4:Y:S05]  /*3030*/  LDSM.16.M88.4 R52, [R227+0x14000] ;  /* 0x01400000e334783b */ /* 0x000f2a0000000200 */
[C---:B---3--:R-:W-:Y:S06]  /*3040*/  HMMA.16816.F32 R28, R12.reuse, R20, R28 ;  /* 0x000000140c1c723c */ /* 0x048fec000000181c */
[C---:B------:R-:W-:Y:S01]  /*3050*/  HMMA.16816.F32 R24, R12.reuse, R22, R24 ;  /* 0x000000160c18723c */ /* 0x040fe20000001818 */
[----:B------:R-:W3:Y:S05]  /*3060*/  LDSM.16.M88.4 R20, [R227+0x14800] ;  /* 0x01480000e314783b */ /* 0x000eea0000000200 */
[C---:B------:R-:W-:Y:S06]  /*3070*/  HMMA.16816.F32 R72, R12.reuse, R80, R72 ;  /* 0x000000500c48723c */ /* 0x040fec0000001848 */
[----:B------:R-:W-:Y:S01]  /*3080*/  HMMA.16816.F32 R68, R12, R82, R68 ;  /* 0x000000520c44723c */ /* 0x000fe20000001844 */
[----:B------:R-:W-:Y:S04]  /*3090*/  LDSM.16.M88.4 R12, [R227+0x15000] ;  /* 0x01500000e30c783b */ /* 0x000fe80000000200 */
[----:B------:R-:W-:Y:S01]  /*30a0*/  LDSM.16.M88.4 R80, [R234+0xc000] ;  /* 0x00c00000ea50783b */ /* 0x000fe20000000200 */
[C---:B-----5:R-:W-:Y:S06]  /*30b0*/  HMMA.16816.F32 R44, R56.reuse, R76, R44 ;  /* 0x0000004c382c723c */ /* 0x060fec000000182c */
[C---:B------:R-:W-:Y:S01]  /*30c0*/  HMMA.16816.F32 R40, R56.reuse, R78, R40 ;  /* 0x0000004e3828723c */ /* 0x040fe20000001828 */
[----:B------:R-:W5:Y:S05]  /*30d0*/  LDSM.16.M88.4 R76, [R227+0x15800] ;  /* 0x01580000e34c783b */ /* 0x000f6a0000000200 */
[C---:B-1----:R-:W-:Y:S06]  /*30e0*/  HMMA.16816.F32 R36, R56.reuse, R48, R36 ;  /* 0x000000303824723c */ /* 0x042fec0000001824 */
[C---:B------:R-:W-:Y:S01]  /*30f0*/  HMMA.16816.F32 R32, R56.reuse, R50, R32 ;  /* 0x000000323820723c */ /* 0x040fe20000001820 */
[----:B------:R-:W-:Y:S05]  /*3100*/  LDSM.16.M88.4 R48, [R229+0x8000] ;  /* 0x00800000e530783b */ /* 0x000fea0000000200 */
[C---:B------:R-:W-:Y:S06]  /*3110*/  HMMA.16816.F32 R28, R56.reuse, R16, R28 ;  /* 0x00000010381c723c */ /* 0x040fec000000181c */
[C---:B------:R-:W-:Y:S01]  /*3120*/  HMMA.16816.F32 R24, R56.reuse, R18, R24 ;  /* 0x000000123818723c */ /* 0x040fe20000001818 */
[----:B------:R-:W1:Y:S05]  /*3130*/  LDSM.16.M88.4 R16, [R220+0x4000] ;  /* 0x00400000dc10783b */ /* 0x000e6a0000000200 */
[C---:B--2---:R-:W-:Y:S06]  /*3140*/  HMMA.16816.F32 R72, R56.reuse, R60, R72 ;  /* 0x0000003c3848723c */ /* 0x044fec0000001848 */
[----:B------:R-:W-:Y:S01]  /*3150*/  HMMA.16816.F32 R68, R56, R62, R68 ;  /* 0x0000003e3844723c */ /* 0x000fe20000001844 */
[----:B------:R-:W2:Y:S04]  /*3160*/  LDSM.16.M88.4 R60, [R220+0x4800] ;  /* 0x00480000dc3c783b */ /* 0x000ea80000000200 */
[----:B------:R-:W-:Y:S01]  /*3170*/  LDSM.16.M88.4 R56, [R220+0x5000] ;  /* 0x00500000dc38783b */ /* 0x000fe20000000200 */
[C---:B----4-:R-:W-:Y:S06]  /*3180*/  HMMA.16816.F32 R44, R64.reuse, R52, R44 ;  /* 0x00000034402c723c */ /* 0x050fec000000182c */
[C---:B------:R-:W-:Y:S01]  /*3190*/  HMMA.16816.F32 R40, R64.reuse, R54, R40 ;  /* 0x000000364028723c */ /* 0x040fe20000001828 */
[----:B------:R-:W4:Y:S05]  /*31a0*/  LDSM.16.M88.4 R52, [R220+0x5800] ;  /* 0x00580000dc34783b */ /* 0x000f2a0000000200 */
[C---:B---3--:R-:W-:Y:S06]  /*31b0*/  HMMA.16816.F32 R36, R64.reuse, R20, R36 ;  /* 0x000000144024723c */ /* 0x048fec0000001824 */
[C---:B-----5:R-:W-:Y:S06]  /*31c0*/  HMMA.16816.F32 R72, R64.reuse, R76, R72 ;  /* 0x0000004c4048723c */ /* 0x060fec0000001848 */
[C---:B------:R-:W-:Y:S01]  /*31d0*/  HMMA.16816.F32 R68, R64.reuse, R78, R68 ;  /* 0x0000004e4044723c */ /* 0x040fe20000001844 */
[----:B------:R-:W-:Y:S05]  /*31e0*/  LDSM.16.M88.4 R76, [R233+0x17800] ;  /* 0x01780000e94c783b */ /* 0x000fea0000000200 */
[C---:B------:R-:W-:Y:S01]  /*31f0*/  HMMA.16816.F32 R32, R64.reuse, R22, R32 ;  /* 0x000000164020723c */ /* 0x040fe20000001820 */
[----:B------:R-:W-:Y:S05]  /*3200*/  LDSM.16.M88.4 R20, [R233+0x16000] ;  /* 0x01600000e914783b */ /* 0x000fea0000000200 */
[C---:B------:R-:W-:Y:S06]  /*3210*/  HMMA.16816.F32 R28, R64.reuse, R12, R28 ;  /* 0x0000000c401c723c */ /* 0x040fec000000181c */
[----:B------:R-:W-:Y:S01]  /*3220*/  HMMA.16816.F32 R24, R64, R14, R24 ;  /* 0x0000000e4018723c */ /* 0x000fe20000001818 */
[----:B------:R-:W3:Y:S04]  /*3230*/  LDSM.16.M88.4 R12, [R233+0x16800] ;  /* 0x01680000e90c783b */ /* 0x000ee80000000200 */
[----:B------:R-:W-:Y:S01]  /*3240*/  LDSM.16.M88.4 R64, [R232+0xc000] ;  /* 0x00c00000e840783b */ /* 0x000fe20000000200 */
[C---:B-1----:R-:W-:Y:S06]  /*3250*/  HMMA.16816.F32 R44, R48.reuse, R16, R44 ;  /* 0x00000010302c723c */ /* 0x042fec000000182c */
[C---:B------:R-:W-:Y:S01]  /*3260*/  HMMA.16816.F32 R40, R48.reuse, R18, R40 ;  /* 0x000000123028723c */ /* 0x040fe20000001828 */
[----:B------:R-:W1:Y:S05]  /*3270*/  LDSM.16.M88.4 R16, [R233+0x17000] ;  /* 0x01700000e910783b */ /* 0x000e6a0000000200 */
[C---:B--2---:R-:W-:Y:S06]  /*3280*/  HMMA.16816.F32 R36, R48.reuse, R60, R36 ;  /* 0x0000003c3024723c */ /* 0x044fec0000001824 */
[C---:B----4-:R-:W-:Y:S06]  /*3290*/  HMMA.16816.F32 R72, R48.reuse, R52, R72 ;  /* 0x000000343048723c */ /* 0x050fec0000001848 */
[C---:B------:R-:W-:Y:S01]  /*32a0*/  HMMA.16816.F32 R68, R48.reuse, R54, R68 ;  /* 0x000000363044723c */ /* 0x040fe20000001844 */
[----:B------:R-:W-:Y:S05]  /*32b0*/  LDSM.16.M88.4 R52, [R231+0x7000] ;  /* 0x00700000e734783b */ /* 0x000fea0000000200 */
[C---:B------:R-:W-:Y:S01]  /*32c0*/  HMMA.16816.F32 R32, R48.reuse, R62, R32 ;  /* 0x0000003e3020723c */ /* 0x040fe20000001820 */
[----:B------:R-:W-:Y:S05]  /*32d0*/  LDSM.16.M88.4 R60, [R231+0x6000] ;  /* 0x00600000e73c783b */ /* 0x000fea0000000200 */
[C---:B------:R-:W-:Y:S06]  /*32e0*/  HMMA.16816.F32 R28, R48.reuse, R56, R28 ;  /* 0x00000038301c723c */ /* 0x040fec000000181c */
[----:B------:R-:W-:Y:S01]  /*32f0*/  HMMA.16816.F32 R24, R48, R58, R24 ;  /* 0x0000003a3018723c */ /* 0x000fe20000001818 */
[----:B------:R-:W2:Y:S04]  /*3300*/  LDSM.16.M88.4 R56, [R231+0x6800] ;  /* 0x00680000e738783b */ /* 0x000ea80000000200 */
[----:B------:R-:W4:Y:S01]  /*3310*/  LDSM.16.M88.4 R48, [R231+0x7800] ;  /* 0x00780000e730783b */ /* 0x000f220000000200 */
[C---:B---3--:R-:W-:Y:S06]  /*3320*/  HMMA.16816.F32 R36, R80.reuse, R12, R36 ;  /* 0x0000000c5024723c */ /* 0x048fec0000001824 */
[C---:B------:R-:W-:Y:S06]  /*3330*/  HMMA.16816.F32 R44, R80.reuse, R20, R44 ;  /* 0x00000014502c723c */ /* 0x040fec000000182c */
[C---:B------:R-:W-:Y:S06]  /*3340*/  HMMA.16816.F32 R72, R80.reuse, R76, R72 ;  /* 0x0000004c5048723c */ /* 0x040fec0000001848 */
[C---:B------:R-:W-:Y:S01]  /*3350*/  HMMA.16816.F32 R40, R80.reuse, R22, R40 ;  /* 0x000000165028723c */ /* 0x040fe20000001828 */
[----:B------:R-:W-:Y:S05]  /*3360*/  LDSM.16.M88.4 R20, [R227+0x16000] ;  /* 0x01600000e314783b */ /* 0x000fea0000000200 */
[C---:B------:R-:W-:Y:S01]  /*3370*/  HMMA.16816.F32 R76, R80.reuse, R78, R68 ;  /* 0x0000004e504c723c */ /* 0x040fe20000001844 */
[----:B------:R-:W-:Y:S05]  /*3380*/  LDSM.16.M88.4 R68, [R227+0x17000] ;  /* 0x01700000e344783b */ /* 0x000fea0000000200 */
[C---:B------:R-:W-:Y:S01]  /*3390*/  HMMA.16816.F32 R32, R80.reuse, R14, R32 ;  /* 0x0000000e5020723c */ /* 0x040fe20000001820 */
[----:B------:R-:W-:Y:S05]  /*33a0*/  LDSM.16.M88.4 R12, [R230+0xc000] ;  /* 0x00c00000e60c783b */ /* 0x000fea0000000200 */
[C---:B-1----:R-:W-:Y:S06]  /*33b0*/  HMMA.16816.F32 R28, R80.reuse, R16, R28 ;  /* 0x00000010501c723c */ /* 0x042fec000000181c */
[----:B------:R-:W-:Y:S01]  /*33c0*/  HMMA.16816.F32 R24, R80, R18, R24 ;  /* 0x000000125018723c */ /* 0x000fe20000001818 */
[----:B------:R-:W1:Y:S05]  /*33d0*/  LDSM.16.M88.4 R16, [R227+0x16800] ;  /* 0x01680000e310783b */ /* 0x000e6a0000000200 */
[C---:B--2---:R-:W-:Y:S06]  /*33e0*/  HMMA.16816.F32 R36, R64.reuse, R56, R36 ;  /* 0x000000384024723c */ /* 0x044fec0000001824 */
[C---:B------:R-:W-:Y:S06]  /*33f0*/  HMMA.16816.F32 R44, R64.reuse, R60, R44 ;  /* 0x0000003c402c723c */ /* 0x040fec000000182c */
[C---:B------:R-:W-:Y:S06]  /*3400*/  HMMA.16816.F32 R40, R64.reuse, R62, R40 ;  /* 0x0000003e4028723c */ /* 0x040fec0000001828 */
[C---:B----4-:R-:W-:Y:S06]  /*3410*/  HMMA.16816.F32 R72, R64.reuse, R48, R72 ;  /* 0x000000304048723c */ /* 0x050fec0000001848 */
[C---:B------:R-:W-:Y:S01]  /*3420*/  HMMA.16816.F32 R76, R64.reuse, R50, R76 ;  /* 0x00000032404c723c */ /* 0x040fe2000000184c */
[----:B------:R-:W2:Y:S05]  /*3430*/  LDSM.16.M88.4 R48, [R227+0x17800] ;  /* 0x01780000e330783b */ /* 0x000eaa0000000200 */
[C---:B------:R-:W-:Y:S01]  /*3440*/  HMMA.16816.F32 R60, R64.reuse, R58, R32 ;  /* 0x0000003a403c723c */ /* 0x040fe20000001820 */
[----:B------:R-:W-:Y:S04]  /*3450*/  LDSM.16.M88.4 R32, [R229+0xc000] ;  /* 0x00c00000e520783b */ /* 0x000fe80000000200 */
[----:B------:R-:W3:Y:S01]  /*3460*/  LDSM.16.M88.4 R56, [R220+0x6000] ;  /* 0x00600000dc38783b */ /* 0x000ee20000000200 */
[C---:B------:R-:W-:Y:S06]  /*3470*/  HMMA.16816.F32 R28, R64.reuse, R52, R28 ;  /* 0x00000034401c723c */ /* 0x040fec000000181c */
[----:B------:R-:W-:Y:S06]  /*3480*/  HMMA.16816.F32 R24, R64, R54, R24 ;  /* 0x000000364018723c */ /* 0x000fec0000001818 */
[C---:B-1----:R-:W-:Y:S06]  /*3490*/  HMMA.16816.F32 R36, R12.reuse, R16, R36 ;  /* 0x000000100c24723c */ /* 0x042fec0000001824 */
[----:B------:R-:W-:Y:S01]  /*34a0*/  HMMA.16816.F32 R44, R12, R20, R44 ;  /* 0x000000140c2c723c */ /* 0x000fe2000000182c */
[----:B------:R-:W-:-:S04]  /*34b0*/  SHF.R.S32.HI R17, RZ, 0x1f, R6 ;  /* 0x0000001fff117819 */ /* 0x000fc80000011406 */
[----:B------:R-:W-:Y:S01]  /*34c0*/  LEA.HI R6, R17, R6, RZ, 0x2 ;  /* 0x0000000611067211 */ /* 0x000fe200078f10ff */
[----:B------:R-:W-:Y:S01]  /*34d0*/  HMMA.16816.F32 R60, R12, R18, R60 ;  /* 0x000000120c3c723c */ /* 0x000fe2000000183c */
[----:B------:R-:W1:Y:S02]  /*34e0*/  LDSM.16.M88.4 R16, [R220+0x6800] ;  /* 0x00680000dc10783b */ /* 0x000e640000000200 */
[----:B------:R-:W-:-:S03]  /*34f0*/  SHF.R.S32.HI R6, RZ, 0x2, R6 ;  /* 0x00000002ff067819 */ /* 0x000fc60000011406 */
[----:B------:R-:W-:Y:S02]  /*3500*/  HMMA.16816.F32 R40, R12, R22, R40 ;  /* 0x000000160c28723c */ /* 0x000fe40000001828 */
[----:B------:R-:W-:-:S04]  /*3510*/  IMAD.IADD R243, R6, 0x1, R243 ;  /* 0x0000000106f37824 */ /* 0x000fc800078e02f3 */
[C---:B------:R-:W-:Y:S01]  /*3520*/  HMMA.16816.F32 R28, R12.reuse, R68, R28 ;  /* 0x000000440c1c723c */ /* 0x040fe2000000181c */
[C---:B------:R-:W-:Y:S01]  /*3530*/  VIADD R241, R243.reuse, 0x8 ;  /* 0x00000008f3f17836 */ /* 0x040fe20000000000 */
[C---:B------:R-:W-:Y:S02]  /*3540*/  VIADDMNMX R242, R243.reuse, UR5, R242, PT ;  /* 0x00000005f3f27c46 */ /* 0x040fe4000b8001f2 */
[----:B------:R-:W-:Y:S02]  /*3550*/  VIADDMNMX R243, R243, UR24, RZ, !PT ;  /* 0x00000018f3f37c46 */ /* 0x000fe4000f8001ff */
[C---:B------:R-:W-:Y:S01]  /*3560*/  HMMA.16816.F32 R24, R12.reuse, R70, R24 ;  /* 0x000000460c18723c */ /* 0x040fe20000001818 */
[C---:B------:R-:W-:Y:S02]  /*3570*/  IADD3 R240, R241.reuse, UR23, R240 ;  /* 0x00000017f1f07c10 */ /* 0x040fe4000fffe0f0 */
[----:B------:R-:W-:Y:S02]  /*3580*/  VIADDMNMX R241, R241, UR24, RZ, !PT ;  /* 0x00000018f1f17c46 */ /* 0x000fe4000f8001ff */
[----:B------:R-:W-:Y:S01]  /*3590*/  VIMNMX R240, R240, UR26, PT ;  /* 0x0000001af0f07c48 */ /* 0x000fe2000bfe0100 */
[----:B--2---:R-:W-:Y:S01]  /*35a0*/  HMMA.16816.F32 R72, R12, R48, R72 ;  /* 0x000000300c48723c */ /* 0x004fe20000001848 */
[----:B------:R-:W-:-:S02]  /*35b0*/  ISETP.GE.AND P6, PT, R0, R242, PT ;  /* 0x000000f20000720c */ /* 0x000fc40003fc6270 */
[C---:B------:R-:W-:Y:S02]  /*35c0*/  ISETP.GE.AND P0, PT, R0.reuse, R240, PT ;  /* 0x000000f00000720c */ /* 0x040fe40003f06270 */
[C---:B------:R-:W-:Y:S01]  /*35d0*/  ISETP.GE.AND P5, PT, R3.reuse, R242, PT ;  /* 0x000000f20300720c */ /* 0x040fe20003fa6270 */
[----:B------:R-:W-:Y:S01]  /*35e0*/  HMMA.16816.F32 R76, R12, R50, R76 ;  /* 0x000000320c4c723c */ /* 0x000fe2000000184c */
[----:B------:R-:W2:Y:S01]  /*35f0*/  LDSM.16.M88.4 R12, [R220+0x7000] ;  /* 0x00700000dc0c783b */ /* 0x000ea20000000200 */
[C---:B------:R-:W-:Y:S02]  /*3600*/  ISETP.LT.OR P6, PT, R0.reuse, R243, P6 ;  /* 0x000000f30000720c */ /* 0x040fe400037c1670 */
[----:B------:R-:W-:Y:S01]  /*3610*/  ISETP.LT.OR P0, PT, R0, R241, P0 ;  /* 0x000000f10000720c */ /* 0x000fe20000701670 */
[C---:B------:R-:W-:Y:S01]  /*3620*/  VIADD R0, R3.reuse, 0x9 ;  /* 0x0000000903007836 */ /* 0x040fe20000000000 */
[----:B---3--:R-:W-:Y:S01]  /*3630*/  HMMA.16816.F32 R44, R32, R56, R44 ;  /* 0x00000038202c723c */ /* 0x008fe2000000182c */
        /* <DEDUP_REMOVED lines=17> */
[----:B------:R-:W-:Y:S02]  /*3750*/  ISETP.GE.AND P5, PT, R3, R240, PT ;  /* 0x000000f00300720c */ /* 0x000fe40003fa6270 */
        /* <DEDUP_REMOVED lines=10> */
[C---:B------:R-:W-:Y:S01]  /*3800*/  VIADD R12, R3.reuse, 0x20 ;  /* 0x00000020030c7836 */ /* 0x040fe20000000000 */
[----:B------:R-:W-:Y:S02]  /*3810*/  ISETP.GE.AND P3, PT, R0, R240, PT ;  /* 0x000000f00000720c */ /* 0x000fe40003f66270 */
[C---:B------:R-:W-:Y:S02]  /*3820*/  ISETP.LT.OR P0, PT, R4.reuse, R243, P0 ;  /* 0x000000f30400720c */ /* 0x040fe40000701670 */
[----:B------:R-:W-:Y:S01]  /*3830*/  ISETP.LT.OR P5, PT, R4, R241, P5 ;  /* 0x000000f10400720c */ /* 0x000fe20002fa1670 */
[C---:B------:R-:W-:Y:S01]  /*3840*/  VIADD R4, R3.reuse, 0x18 ;  /* 0x0000001803047836 */ /* 0x040fe20000000000 */
[C---:B------:R-:W-:Y:S01]  /*3850*/  ISETP.LT.OR P6, PT, R0.reuse, R243, P6 ;  /* 0x000000f30000720c */ /* 0x040fe200037c1670 */
[C---:B------:R-:W-:Y:S01]  /*3860*/  VIADD R14, R3.reuse, 0x28 ;  /* 0x00000028030e7836 */ /* 0x040fe20000000000 */
[----:B------:R-:W-:Y:S01]  /*3870*/  ISETP.LT.OR P3, PT, R0, R241, P3 ;  /* 0x000000f10000720c */ /* 0x000fe20001f61670 */
[----:B------:R-:W-:Y:S01]  /*3880*/  VIADD R0, R3, 0x19 ;  /* 0x0000001903007836 */ /* 0x000fe20000000000 */
        /* <DEDUP_REMOVED lines=58> */
[----:B------:R-:W-:Y:S01]  /*3c30*/  VIADD R12, R3, 0x38 ;  /* 0x00000038030c7836 */ /* 0x000fe20000000000 */
[----:B------:R-:W-:Y:S01]  /*3c40*/  ISETP.LT.OR P5, PT, R15, R243, P5 ;  /* 0x000000f30f00720c */ /* 0x000fe20002fa1670 */
        /* <DEDUP_REMOVED lines=22> */
[----:B------:R-:W-:Y:S02]  /*3db0*/  PLOP3.LUT P4, PT, PT, PT, UP0, 0x80, 0x0 ;  /* 0x000000000000781c */ /* 0x000fe40003f8f008 */
[----:B------:R-:W-:Y:S02]  /*3dc0*/  FSEL R214, R27, -INF , !P3 ;  /* 0xff8000001bd67808 */ /* 0x000fe40005800000 */
[----:B------:R-:W-:Y:S02]  /*3dd0*/  ISETP.GE.AND P3, PT, R3, R242, PT ;  /* 0x000000f20300720c */ /* 0x000fe40003f66270 */
[----:B------:R-:W-:-:S02]  /*3de0*/  FSEL R213, R73, -INF , !P5 ;  /* 0xff80000049d57808 */ /* 0x000fc40006800000 */
[----:B------:R-:W-:Y:S02]  /*3df0*/  FMNMX.FTZ R15, R0, R15, !PT ;  /* 0x0000000f000f7209 */ /* 0x000fe40007810000 */
[----:B------:R-:W-:Y:S02]  /*3e00*/  FMNMX.FTZ R12, R215, R12, !PT ;  /* 0x0000000cd70c7209 */ /* 0x000fe40007810000 */
[----:B------:R-:W-:Y:S02]  /*3e10*/  ISETP.LT.OR P3, PT, R3, R243, P3 ;  /* 0x000000f30300720c */ /* 0x000fe40001f61670 */
        /* <DEDUP_REMOVED lines=8> */
[----:B------:R-:W-:Y:S01]  /*3ea0*/  UIADD3 UR11, UR17, -0x2, URZ ;  /* 0xfffffffe110b7890 */ /* 0x000fe2000fffe03f */
[----:B------:R-:W-:-:S03]  /*3eb0*/  IMAD.U32 R14, RZ, RZ, UR27 ;  /* 0x0000001bff0e7e24 */ /* 0x000fc6000f8e00ff */
[----:B------:R-:W-:Y:S02]  /*3ec0*/  USHF.R.S32.HI UR10, URZ, 0x1f, UR11 ;  /* 0x0000001f3f0a7899 */ /* 0x000fe4000801140b */
[----:B------:R-:W-:Y:S01]  /*3ed0*/  UIMAD UR5, UR20, UR11, URZ ;  /* 0x0000000b140572a4 */ /* 0x000fe2000f8e023f */
[----:B------:R-:W-:-:S03]  /*3ee0*/  IMAD.U32 R17, RZ, RZ, UR11 ;  /* 0x0000000bff117e24 */ /* 0x000fc6000f8e00ff */
[----:B------:R-:W-:Y:S01]  /*3ef0*/  UIMAD UR5, UR10, UR21, UR5 ;  /* 0x000000150a0572a4 */ /* 0x000fe2000f8e0205 */
[----:B------:R-:W-:Y:S01]  /*3f00*/  IMAD.WIDE.U32 R18, R17, UR21, R244 ;  /* 0x0000001511127c25 */ /* 0x000fe2000f8e00f4 */
[----:B------:R-:W-:Y:S01]  /*3f10*/  MOV R17, UR28 ;  /* 0x0000001c00117c02 */ /* 0x000fe20008000f00 */
[----:B------:R-:W-:-:S03]  /*3f20*/  ULDC.64 UR10, c[0x0][0x218] ;  /* 0x00008600000a7ab9 */ /* 0x000fc60000000a00 */
[----:B------:R-:W-:Y:S01]  /*3f30*/  VIADD R16, R19, UR5 ;  /* 0x0000000513107c36 */ /* 0x000fe20008000000 */
[----:B------:R-:W-:-:S04]  /*3f40*/  LEA R24, P3, R18, UR10, 0x1 ;  /* 0x0000000a12187c11 */ /* 0x000fc8000f8608ff */
        /* <DEDUP_REMOVED lines=15> */
.L_x_484:
[----:B------:R-:W-:Y:S01]  /*4040*/  FSEL R210, R74, -INF , !P2 ;  /* 0xff8000004ad27808 */ /* 0x000fe20005000000 */
[----:B------:R-:W-:Y:S01]  /*4050*/  ULDC UR23, c[0x0][0x2ec] ;  /* 0x0000bb0000177ab9 */ /* 0x000fe20000000800 */
[----:B-1----:R-:W-:Y:S02]  /*4060*/  FMNMX.FTZ R17, R214, R15, !PT ;  /* 0x0000000fd6117209 */ /* 0x002fe40007810000 */
[----:B------:R-:W-:Y:S01]  /*4070*/  ISETP.GE.AND P2, PT, R3, R240, PT ;  /* 0x000000f00300720c */ /* 0x000fe20003f46270 */
[----:B------:R-:W1:Y:S01]  /*4080*/  SHFL.BFLY PT, R15, R12, 0x2, 0x1f ;  /* 0x0c401f000c0f7f89 */ /* 0x000e6200000e0000 */
        /* <DEDUP_REMOVED lines=8> */
[----:B------:R-:W-:-:S02]  /*4110*/  FMNMX.FTZ R14, R202, R17, !PT ;  /* 0x00000011ca0e7209 */ /* 0x000fc40007810000 */
[----:B------:R-:W-:Y:S02]  /*4120*/  LEA R228, R228, UR4, 0x1 ;  /* 0x00000004e4e47c11 */ /* 0x000fe4000f8e08ff */
[----:B------:R-:W-:Y:S01]  /*4130*/  IADD3 R223, R231, 0x800, RZ ;  /* 0x00000800e7df7810 */ /* 0x000fe20007ffe0ff */
[----:B------:R-:W2:Y:S01]  /*4140*/  SHFL.BFLY PT, R3, R14, 0x2, 0x1f ;  /* 0x0c401f000e037f89 */ /* 0x000ea200000e0000 */
[-C--:B------:R-:W-:Y:S02]  /*4150*/  LEA R226, R7, R228.reuse, 0x1 ;  /* 0x000000e407e27211 */ /* 0x080fe400078e08ff */
[----:B-1----:R-:W-:Y:S01]  /*4160*/  FMNMX.FTZ R15, R12, R15, !PT ;  /* 0x0000000f0c0f7209 */ /* 0x002fe20007810000 */
[----:B------:R-:W-:Y:S01]  /*4170*/  LDSM.16.MT88.4 R156, [R228+0x18000] ;  /* 0x01800000e49c783b */ /* 0x000fe20000004200 */
[C---:B------:R-:W-:Y:S02]  /*4180*/  LEA R225, R5.reuse, R228, 0x1 ;  /* 0x000000e405e17211 */ /* 0x040fe400078e08ff */
[----:B------:R-:W-:Y:S01]  /*4190*/  LEA R224, R5, R226, 0x1 ;  /* 0x000000e205e07211 */ /* 0x000fe200078e08ff */
[----:B------:R-:W1:Y:S01]  /*41a0*/  SHFL.BFLY PT, R164, R15, 0x1, 0x1f ;  /* 0x0c201f000fa47f89 */ /* 0x000e6200000e0000 */
        /* <DEDUP_REMOVED lines=9> */
[----:B--2---:R-:W-:-:S03]  /*4240*/  FMNMX.FTZ R12, R14, R3, !PT ;  /* 0x000000030e0c7209 */ /* 0x004fc60007810000 */
[----:B------:R-:W-:Y:S04]  /*4250*/  LDSM.16.MT88.4 R56, [R225+0x1a000] ;  /* 0x01a00000e138783b */ /* 0x000fe80000004200 */
[----:B------:R-:W2:Y:S01]  /*4260*/  SHFL.BFLY PT, R3, R12, 0x1, 0x1f ;  /* 0x0c201f000c037f89 */ /* 0x000ea200000e0000 */
        /* <DEDUP_REMOVED lines=13> */
[----:B--2---:R-:W-:Y:S01]  /*4340*/  FMNMX.FTZ R3, R12, R3, !PT ;  /* 0x000000030c037209 */ /* 0x004fe20007810000 */
[----:B------:R-:W-:Y:S01]  /*4350*/  LDSM.16.MT88.4 R88, [R225+0x1c000] ;  /* 0x01c00000e158783b */ /* 0x000fe20000004200 */
[----:B------:R-:W-:Y:S01]  /*4360*/  MUFU.EX2 R197, R197 ;  /* 0x000000c500c57308 */ /* 0x000fe20000000800 */
[--C-:B------:R-:W-:Y:S01]  /*4370*/  FFMA.FTZ R189, R23, UR23, -R212.reuse ;  /* 0x0000001717bd7c23 */ /* 0x100fe200080108d4 */
[C---:B------:R-:W-:Y:S01]  /*4380*/  FSETP.NEU.FTZ.AND P0, PT, R3.reuse, -INF , PT ;  /* 0xff8000000300780b */ /* 0x040fe20003f1d000 */
[----:B------:R-:W-:Y:S01]  /*4390*/  FMUL.FTZ R205, R3, UR23 ;  /* 0x0000001703cd7c20 */ /* 0x000fe20008410000 */
[----:B------:R-:W-:Y:S01]  /*43a0*/  LDSM.16.MT88.4 R96, [R224+0x1c000] ;  /* 0x01c00000e060783b */ /* 0x000fe20000004200 */
[--C-:B------:R-:W-:Y:S01]  /*43b0*/  FFMA.FTZ R165, R21, UR23, -R212.reuse ;  /* 0x0000001715a57c23 */ /* 0x100fe200080108d4 */
[--C-:B------:R-:W-:Y:S01]  /*43c0*/  FFMA.FTZ R166, R85, UR23, -R212.reuse ;  /* 0x0000001755a67c23 */ /* 0x100fe200080108d4 */
[--C-:B------:R-:W-:Y:S01]  /*43d0*/  FFMA.FTZ R196, R201, UR23, -R212.reuse ;  /* 0x00000017c9c47c23 */ /* 0x100fe200080108d4 */
[----:B------:R-:W-:Y:S01]  /*43e0*/  FSEL R205, R205, RZ, P0 ;  /* 0x000000ffcdcd7208 */ /* 0x000fe20000000000 */
[----:B------:R-:W-:Y:S01]  /*43f0*/  LDSM.16.MT88.4 R104, [R228+0x1e000] ;  /* 0x01e00000e468783b */ /* 0x000fe20000004200 */
        /* <DEDUP_REMOVED lines=8> */
[----:B------:R-:W2:Y:S01]  /*4480*/  LDSM.16.MT88.4 R40, [R228+0x1a000] ;  /* 0x01a00000e428783b */ /* 0x000ea20000004200 */
[----:B------:R-:W-:Y:S01]  /*4490*/  MUFU.EX2 R193, R193 ;  /* 0x000000c100c17308 */ /* 0x000fe20000000800 */
[--C-:B------:R-:W-:Y:S01]  /*44a0*/  FFMA.FTZ R167, R6, UR23, -R205.reuse ;  /* 0x0000001706a77c23 */ /* 0x100fe200080108cd */
[--C-:B------:R-:W-:Y:S01]  /*44b0*/  FFMA.FTZ R10, R4, UR23, -R205.reuse ;  /* 0x00000017040a7c23 */ /* 0x100fe200080108cd */
[----:B------:R-:W3:Y:S01]  /*44c0*/  LDSM.16.MT88.4 R120, [R225+0x1e000] ;  /* 0x01e00000e178783b */ /* 0x000ee20000004200 */
[--C-:B------:R-:W-:Y:S01]  /*44d0*/  FFMA.FTZ R11, R20, UR23, -R205.reuse ;  /* 0x00000017140b7c23 */ /* 0x100fe200080108cd */
[--C-:B------:R-:W-:Y:S01]  /*44e0*/  FFMA.FTZ R0, R0, UR23, -R205.reuse ;  /* 0x0000001700007c23 */ /* 0x100fe200080108cd */
[--C-:B------:R-:W-:Y:S01]  /*44f0*/  FFMA.FTZ R201, R185, UR23, -R212.reuse ;  /* 0x00000017b9c97c23 */ /* 0x100fe200080108d4 */
[----:B------:R-:W4:Y:S01]  /*4500*/  LDSM.16.MT88.4 R12, [R224+0x1e000] ;  /* 0x01e00000e00c783b */ /* 0x000f220000004200 */
[----:B------:R-:W5:Y:S01]  /*4510*/  MUFU.EX2 R188, R188 ;  /* 0x000000bc00bc7308 */ /* 0x000f620000000800 */
[----:B-1----:R-:W-:Y:S01]  /*4520*/  F2FP.F16.F32.PACK_AB R128, R194, R197 ;  /* 0x000000c5c280723e */ /* 0x002fe200000000ff */
[--C-:B------:R-:W-:Y:S01]  /*4530*/  FFMA.FTZ R200, R186, UR23, -R205.reuse ;  /* 0x00000017bac87c23 */ /* 0x100fe200080108cd */
[----:B------:R-:W1:Y:S01]  /*4540*/  LDSM.16.MT88.4 R4, [R228+0x18800] ;  /* 0x01880000e404783b */ /* 0x000e620000004200 */
[--C-:B------:R-:W-:Y:S01]  /*4550*/  FFMA.FTZ R203, R184, UR23, -R205.reuse ;  /* 0x00000017b8cb7c23 */ /* 0x100fe200080108cd */
[--C-:B------:R-:W-:Y:S01]  /*4560*/  FFMA.FTZ R204, R204, UR23, -R205.reuse ;  /* 0x00000017cccc7c23 */ /* 0x100fe200080108cd */
[----:B------:R-:W-:Y:S01]  /*4570*/  FFMA.FTZ R207, R214, UR23, -R205 ;  /* 0x00000017d6cf7c23 */ /* 0x000fe200080108cd */
[----:B------:R-:W1:Y:S01]  /*4580*/  LDSM.16.MT88.4 R20, [R224+0x18800] ;  /* 0x01880000e014783b */ /* 0x000e620000004200 */
[----:B------:R-:W-:Y:S01]  /*4590*/  MUFU.EX2 R191, R191 ;  /* 0x000000bf00bf7308 */ /* 0x000fe20000000800 */
[----:B------:R-:W-:Y:S01]  /*45a0*/  FFMA.FTZ R249, R209, UR23, -R212 ;  /* 0x00000017d1f97c23 */ /* 0x000fe200080108d4 */
[----:B------:R-:W-:Y:S01]  /*45b0*/  FADD.FTZ R194, R197, R194 ;  /* 0x000000c2c5c27221 */ /* 0x000fe20000010000 */
[----:B------:R-:W1:Y:S01]  /*45c0*/  LDSM.16.MT88.4 R24, [R225+0x1a800] ;  /* 0x01a80000e118783b */ /* 0x000e620000004200 */
[----:B------:R-:W-:-:S02]  /*45d0*/  IADD3 R214, R231, 0x4800, RZ ;  /* 0x00004800e7d67810 */ /* 0x000fc40007ffe0ff */
[----:B------:R-:W-:Y:S01]  /*45e0*/  IADD3 R209, R231, 0x7000, RZ ;  /* 0x00007000e7d17810 */ /* 0x000fe20007ffe0ff */
[----:B------:R-:W-:Y:S01]  /*45f0*/  LDSM.16.MT88.4 R168, [R226+0x1a800] ;  /* 0x01a80000e2a8783b */ /* 0x000fe20000004200 */
[----:B------:R-:W2:Y:S01]  /*4600*/  MUFU.EX2 R192, R192 ;  /* 0x000000c000c07308 */ /* 0x000ea20000000800 */
[C---:B-----5:R-:W-:Y:S01]  /*4610*/  F2FP.F16.F32.PACK_AB R130, R188.reuse, R193 ;  /* 0x000000c1bc82723e */ /* 0x060fe200000000ff */
[----:B------:R-:W-:Y:S01]  /*4620*/  FADD.FTZ R193, R193, R194 ;  /* 0x000000c2c1c17221 */ /* 0x000fe20000010000 */
[----:B------:R-:W-:Y:S03]  /*4630*/  LDSM.16.MT88.4 R28, [R228+0x1c800] ;  /* 0x01c80000e41c783b */ /* 0x000fe60000004200 */
[----:B------:R-:W-:Y:S01]  /*4640*/  FADD.FTZ R188, R188, R193 ;  /* 0x000000c1bcbc7221 */ /* 0x000fe20000010000 */
[----:B------:R-:W-:Y:S01]  /*4650*/  LDSM.16.MT88.4 R180, [R226+0x18800] ;  /* 0x01880000e2b4783b */ /* 0x000fe20000004200 */
[----:B------:R-:W-:Y:S03]  /*4660*/  MUFU.EX2 R195, R195 ;  /* 0x000000c300c37308 */ /* 0x000fe60000000800 */
[----:B------:R-:W-:Y:S04]  /*4670*/  LDSM.16.MT88.4 R176, [R225+0x18800] ;  /* 0x01880000e1b0783b */ /* 0x000fe80000004200 */
[----:B------:R-:W-:Y:S01]  /*4680*/  LDSM.16.MT88.4 R172, [R228+0x1a800] ;  /* 0x01a80000e4ac783b */ /* 0x000fe20000004200 */
[----:B------:R-:W5:Y:S01]  /*4690*/  MUFU.EX2 R190, R190 ;  /* 0x000000be00be7308 */ /* 0x000f620000000800 */
[----:B--2---:R-:W-:Y:S01]  /*46a0*/  F2FP.F16.F32.PACK_AB R129, R192, R191 ;  /* 0x000000bfc081723e */ /* 0x004fe200000000ff */
[----:B------:R-:W-:Y:S01]  /*46b0*/  FADD.FTZ R192, R191, R192 ;  /* 0x000000c0bfc07221 */ /* 0x000fe20000010000 */
[----:B------:R-:W-:Y:S04]  /*46c0*/  LDSM.16.MT88.4 R32, [R224+0x1a800] ;  /* 0x01a80000e020783b */ /* 0x000fe80000004200 */
[----:B------:R-:W-:Y:S01]  /*46d0*/  LDSM.16.MT88.4 R184, [R228+0x19000] ;  /* 0x01900000e4b8783b */ /* 0x000fe20000004200 */
[----:B------:R-:W-:Y:S08]  /*46e0*/  MUFU.EX2 R189, R189 ;  /* 0x000000bd00bd7308 */ /* 0x000ff00000000800 */
[----:B------:R-:W2:Y:S01]  /*46f0*/  MUFU.EX2 R166, R166 ;  /* 0x000000a600a67308 */ /* 0x000ea20000000800 */
[----:B-----5:R-:W-:Y:S01]  /*4700*/  F2FP.F16.F32.PACK_AB R131, R190, R195 ;  /* 0x000000c3be83723e */ /* 0x020fe200000000ff */
[----:B------:R-:W-:-:S04]  /*4710*/  FADD.FTZ R195, R195, R192 ;  /* 0x000000c0c3c37221 */ /* 0x000fc80000010000 */
[----:B------:R-:W-:Y:S02]  /*4720*/  FADD.FTZ R190, R190, R195 ;  /* 0x000000c3bebe7221 */ /* 0x000fe40000010000 */
[C---:B------:R-:W-:Y:S01]  /*4730*/  HMMA.16816.F32 R160, R128.reuse, R156, RZ ;  /* 0x0000009c80a0723c */ /* 0x040fe200000018ff */
[----:B------:R-:W-:Y:S05]  /*4740*/  MUFU.EX2 R165, R165 ;  /* 0x000000a500a57308 */ /* 0x000fea0000000800 */
[C---:B------:R-:W-:Y:S03]  /*4750*/  HMMA.16816.F32 R152, R128.reuse, R148, RZ ;  /* 0x000000948098723c */ /* 0x040fe600000018ff */
[----:B------:R-:W5:Y:S01]  /*4760*/  MUFU.EX2 R2, R2 ;  /* 0x0000000200027308 */ /* 0x000f620000000800 */
        /* <DEDUP_REMOVED lines=8> */
[----:B-----5:R-:W-:Y:S01]  /*47f0*/  F2FP.F16.F32.PACK_AB R18, R2, R165 ;  /* 0x000000a50212723e */ /* 0x020fe200000000ff */
[----:B------:R-:W-:-:S03]  /*4800*/  FADD.FTZ R165, R165, R166 ;  /* 0x000000a6a5a57221 */ /* 0x000fc60000010000 */
[C---:B------:R-:W-:Y:S01]  /*4810*/  HMMA.16816.F32 R44, R128.reuse, R48, RZ ;  /* 0x00000030802c723c */ /* 0x040fe200000018ff */
[----:B------:R-:W-:Y:S02]  /*4820*/  FADD.FTZ R165, R2, R165 ;  /* 0x000000a502a57221 */ /* 0x000fe40000010000 */
[----:B------:R-:W-:Y:S03]  /*4830*/  MUFU.EX2 R11, R11 ;  /* 0x0000000b000b7308 */ /* 0x000fe60000000800 */
[C---:B------:R-:W-:Y:S05]  /*4840*/  HMMA.16816.F32 R52, R128.reuse, R56, RZ ;  /* 0x000000388034723c */ /* 0x040fea00000018ff */
[----:B------:R-:W5:Y:S01]  /*4850*/  MUFU.EX2 R0, R0 ;  /* 0x0000000000007308 */ /* 0x000f620000000800 */
        /* <DEDUP_REMOVED lines=8> */
[C---:B-----5:R-:W-:Y:S01]  /*48e0*/  F2FP.F16.F32.PACK_AB R19, R0.reuse, R11 ;  /* 0x0000000b0013723e */ /* 0x060fe200000000ff */
        /* <DEDUP_REMOVED lines=9> */
[C---:B---3--:R-:W-:Y:S05]  /*4980*/  HMMA.16816.F32 R116, R128.reuse, R120, RZ ;  /* 0x000000788074723c */ /* 0x048fea00000018ff */
[----:B------:R-:W3:Y:S01]  /*4990*/  MUFU.EX2 R203, R203 ;  /* 0x000000cb00cb7308 */ /* 0x000ee20000000800 */
        /* <DEDUP_REMOVED lines=72> */
[----:B-----5:R-:W-:Y:S01]  /*4e20*/  F2FP.F16.F32.PACK_AB R7, R207, R204 ;  /* 0x000000cccf07723e */ /* 0x020fe200000000ff */
[----:B------:R-:W-:Y:S02]  /*4e30*/  FADD.FTZ R203, R203, R200 ;  /* 0x000000c8cbcb7221 */ /* 0x000fe40000010000 */
[----:B------:R-:W-:Y:S01]  /*4e40*/  HMMA.16816.F32 R128, R16, R22, R128 ;  /* 0x000000161080723c */ /* 0x000fe20000001880 */
[----:B------:R-:W1:Y:S01]  /*4e50*/  LDSM.16.MT88.4 R20, [R226+0x1d000] ;  /* 0x01d00000e214783b */ /* 0x000e620000004200 */
[----:B------:R-:W-:Y:S01]  /*4e60*/  FADD.FTZ R198, R198, R199 ;  /* 0x000000c7c6c67221 */ /* 0x000fe20000010000 */
[----:B------:R-:W-:Y:S02]  /*4e70*/  FADD.FTZ R204, R204, R203 ;  /* 0x000000cbcccc7221 */ /* 0x000fe40000010000 */
[----:B------:R-:W2:Y:S01]  /*4e80*/  LDSM.16.MT88.4 R16, [R225+0x1d000] ;  /* 0x01d00000e110783b */ /* 0x000ea20000004200 */
        /* <DEDUP_REMOVED lines=130> */
[----:B------:R-:W-:Y:S01]  /*56b0*/  UIMAD.WIDE.U32 UR24, UR6, 0x40, URZ ;  /* 0x00000040061878a5 */ /* 0x000fe2000f8e003f */
[----:B------:R-:W-:Y:S01]  /*56c0*/  IMAD.U32 R7, RZ, RZ, UR11 ;  /* 0x0000000bff077e24 */ /* 0x000fe2000f8e00ff */
[----:B------:R-:W-:Y:S01]  /*56d0*/  UIADD3 UR5, UR11, UR5, URZ ;  /* 0x000000050b057290 */ /* 0x000fe2000fffe03f */
[----:B------:R-:W-:Y:S01]  /*56e0*/  IMAD.U32 R0, RZ, RZ, UR4 ;  /* 0x00000004ff007e24 */ /* 0x000fe2000f8e00ff */
[----:B------:R-:W-:Y:S01]  /*56f0*/  BAR.SYNC.DEFER_BLOCKING 0x0 ;  /* 0x0000000000007b1d */ /* 0x000fe20000010000 */
[----:B------:R-:W-:Y:S01]  /*5700*/  LEA R5, P0, R6, R8, 0x6 ;  /* 0x0000000806057211 */ /* 0x000fe200078030ff */
[----:B------:R-:W-:-:S02]  /*5710*/  UISETP.GT.AND UP0, UPT, UR22, UR13, UPT ;  /* 0x0000000d1600728c */ /* 0x000fc4000bf04270 */
[----:B------:R-:W-:Y:S02]  /*5720*/  IMAD.U32 R7, RZ, RZ, UR5 ;  /* 0x00000005ff077e24 */ /* 0x000fe4000f8e00ff */
[----:B------:R-:W-:Y:S02]  /*5730*/  ULDC.64 UR10, c[0x0][0x220] ;  /* 0x00008800000a7ab9 */ /* 0x000fe40000000a00 */
[C---:B------:R-:W-:Y:S02]  /*5740*/  LEA R4, P1, R5.reuse, UR10, 0x1 ;  /* 0x0000000a05047c11 */ /* 0x040fe4000f8208ff */
[----:B------:R-:W-:Y:S02]  /*5750*/  LEA.HI.X R2, R6, R239, R7, 0x6, P0 ;  /* 0x000000ef06027211 */ /* 0x000fe400000f3407 */
[----:B------:R-:W-:Y:S02]  /*5760*/  IADD3 R6, P0, R4, UR24, RZ ;  /* 0x0000001804067c10 */ /* 0x000fe4000ff1e0ff */
[----:B------:R-:W-:-:S04]  /*5770*/  LEA.HI.X R5, R5, UR11, R2, 0x1, P1 ;  /* 0x0000000b05057c11 */ /* 0x000fc800088f0c02 */
[----:B------:R-:W-:Y:S01]  /*5780*/  IADD3.X R7, R5, UR25, R0, P0, !PT ;  /* 0x0000001905077c10 */ /* 0x000fe200087fe400 */
[----:B------:R-:W-:-:S04]  /*5790*/  IMAD R0, R11, 0x40, R246 ;  /* 0x000000400b007824 */ /* 0x000fc800078e02f6 */
[C---:B------:R-:W-:Y:S01]  /*57a0*/  VIADD R2, R0.reuse, 0x1 ;  /* 0x0000000100027836 */ /* 0x040fe20000000000 */
[----:B------:R-:W-:Y:S01]  /*57b0*/  @!PT LDS RZ, [RZ] ;  /* 0x00000000fffff984 */ /* 0x000fe20000000800 */
[----:B------:R-:W-:Y:S01]  /*57c0*/  @!PT LDS RZ, [RZ] ;  /* 0x00000000fffff984 */ /* 0x000fe20000000800 */
[----:B------:R-:W-:Y:S01]  /*57d0*/  @!PT LDS RZ, [RZ] ;  /* 0x00000000fffff984 */ /* 0x000fe20000000800 */
[----:B------:R-:W-:Y:S01]  /*57e0*/  LDGSTS.E.BYPASS.LTC128B.128 [R235+0x18000], desc[UR18][R4.64] ;  /* 0x1800000004eb7fae */ /* 0x000fe2000b901d52 */
[C---:B------:R-:W-:Y:S01]  /*57f0*/  ISETP.GE.AND P1, PT, R0.reuse, R242, PT ;  /* 0x000000f20000720c */ /* 0x040fe20003f26270 */
[C---:B------:R-:W-:Y:S01]  /*5800*/  VIADD R11, R0.reuse, 0x8 ;  /* 0x00000008000b7836 */ /* 0x040fe20000000000 */
[CC--:B------:R-:W-:Y:S01]  /*5810*/  ISETP.GE.AND P5, PT, R0.reuse, R240.reuse, PT ;  /* 0x000000f00000720c */ /* 0x0c0fe20003fa6270 */
[----:B------:R-:W-:Y:S01]  /*5820*/  LDGSTS.E.BYPASS.LTC128B.128 [R235+0x1a000], desc[UR18][R4.64+0x80] ;  /* 0x1a00008004eb7fae */ /* 0x000fe2000b901d52 */
[C---:B------:R-:W-:Y:S01]  /*5830*/  ISETP.LT.OR P1, PT, R0.reuse, R243, P1 ;  /* 0x000000f30000720c */ /* 0x040fe20000f21670 */
[----:B------:R-:W-:Y:S01]  /*5840*/  VIADD R165, R0, 0x19 ;  /* 0x0000001900a57836 */ /* 0x000fe20000000000 */
[----:B------:R-:W-:Y:S01]  /*5850*/  ISETP.GE.AND P0, PT, R2, R240, PT ;  /* 0x000000f00200720c */ /* 0x000fe20003f06270 */
[----:B------:R-:W-:Y:S01]  /*5860*/  LDGSTS.E.BYPASS.LTC128B.128 [R235+0x1c000], desc[UR18][R4.64+0x100] ;  /* 0x1c00010004eb7fae */ /* 0x000fe2000b901d52 */
[----:B------:R-:W-:-:S02]  /*5870*/  ISETP.GE.AND P3, PT, R11, R242, PT ;  /* 0x000000f20b00720c */ /* 0x000fc40003f66270 */
[C---:B------:R-:W-:Y:S01]  /*5880*/  ISETP.GE.AND P2, PT, R11.reuse, R240, PT ;  /* 0x000000f00b00720c */ /* 0x040fe20003f46270 */
[----:B------:R-:W-:Y:S01]  /*5890*/  LDGSTS.E.BYPASS.LTC128B.128 [R235+0x1e000], desc[UR18][R4.64+0x180] ;  /* 0x1e00018004eb7fae */ /* 0x000fe2000b901d52 */
[-C--:B------:R-:W-:Y:S02]  /*58a0*/  ISETP.LT.OR P0, PT, R2, R241.reuse, P0 ;  /* 0x000000f10200720c */ /* 0x080fe40000701670 */
[----:B------:R-:W-:Y:S01]  /*58b0*/  ISETP.LT.OR P5, PT, R0, R241, P5 ;  /* 0x000000f10000720c */ /* 0x000fe20002fa1670 */
[----:B------:R-:W-:Y:S01]  /*58c0*/  LDGSTS.E.BYPASS.LTC128B.128 [R235+0x19000], desc[UR18][R6.64] ;  /* 0x1900000006eb7fae */ /* 0x000fe2000b901d52 */
[----:B------:R-:W-:Y:S02]  /*58d0*/  ISETP.GE.AND P6, PT, R2, R242, PT ;  /* 0x000000f20200720c */ /* 0x000fe40003fc6270 */
[C---:B------:R-:W-:Y:S01]  /*58e0*/  ISETP.LT.OR P3, PT, R11.reuse, R243, P3 ;  /* 0x000000f30b00720c */ /* 0x040fe20001f61670 */
[----:B------:R-:W-:Y:S01]  /*58f0*/  LDGSTS.E.BYPASS.LTC128B.128 [R235+0x1b000], desc[UR18][R6.64+0x80] ;  /* 0x1b00008006eb7fae */ /* 0x000fe2000b901d52 */
[----:B------:R-:W-:-:S02]  /*5900*/  ISETP.LT.OR P2, PT, R11, R241, P2 ;  /* 0x000000f10b00720c */ /* 0x000fc40001741670 */
[----:B------:R-:W-:Y:S01]  /*5910*/  ISETP.LT.OR P6, PT, R2, R243, P6 ;  /* 0x000000f30200720c */ /* 0x000fe200037c1670 */
[----:B------:R-:W-:Y:S01]  /*5920*/  LDGSTS.E.BYPASS.LTC128B.128 [R235+0x1d000], desc[UR18][R6.64+0x100] ;  /* 0x1d00010006eb7fae */ /* 0x000fe2000b901d52 */
[----:B------:R-:W-:-:S03]  /*5930*/  VIADD R2, R0, 0x9 ;  /* 0x0000000900027836 */ /* 0x000fc60000000000 */
[----:B------:R1:W-:Y:S02]  /*5940*/  LDGSTS.E.BYPASS.LTC128B.128 [R235+0x1f000], desc[UR18][R6.64+0x180] ;  /* 0x1f00018006eb7fae */ /* 0x0003e4000b901d52 */
[C---:B------:R-:W-:Y:S02]  /*5950*/  ISETP.GE.AND P4, PT, R2.reuse, R242, PT ;  /* 0x000000f20200720c */ /* 0x040fe40003f86270 */
[----:B------:R-:W-:Y:S02]  /*5960*/  LDSM.16.M88.4 R188, [R234] ;  /* 0x00000000eabc783b */ /* 0x000fe40000000200 */
[----:B------:R-:W-:Y:S02]  /*5970*/  ISETP.LT.OR P4, PT, R2, R243, P4 ;  /* 0x000000f30200720c */ /* 0x000fe40002781670 */
[----:B------:R-:W1:Y:S04]  /*5980*/  LDSM.16.M88.4 R168, [R233+0x10000] ;  /* 0x01000000e9a8783b */ /* 0x000e680000000200 */
[----:B------:R-:W2:Y:S04]  /*5990*/  LDSM.16.M88.4 R28, [R233+0x10800] ;  /* 0x01080000e91c783b */ /* 0x000ea80000000200 */
[----:B------:R-:W3:Y:S04]  /*59a0*/  LDSM.16.M88.4 R20, [R233+0x11000] ;  /* 0x01100000e914783b */ /* 0x000ee80000000200 */
        /* <DEDUP_REMOVED lines=12> */
[C---:B--2---:R-:W-:Y:S06]  /*5a70*/  HMMA.16816.F32 R32, R188.reuse, R28, RZ ;  /* 0x0000001cbc20723c */ /* 0x044fec00000018ff */
[C---:B---3--:R-:W-:Y:S06]  /*5a80*/  HMMA.16816.F32 R24, R188.reuse, R20, RZ ;  /* 0x00000014bc18723c */ /* 0x048fec00000018ff */
        /* <DEDUP_REMOVED lines=85> */
[----:B------:R-:W2:Y:S05]  /*5fe0*/  LDSM.16.M88.4 R184, [R233+0x15000] ;  /* 0x01500000e9b8783b */ /* 0x000eaa0000000200 */
[C---:B------:R-:W-:Y:S06]  /*5ff0*/  HMMA.16816.F32 R32, R12.reuse, R180, R32 ;  /* 0x000000b40c20723c */ /* 0x040fec0000001820 */
[C---:B------:R-:W-:Y:S01]  /*6000*/  HMMA.16816.F32 R28, R12.reuse, R182, R28 ;  /* 0x000000b60c1c723c */ /* 0x040fe2000000181c */
[----:B------:R-:W5:Y:S05]  /*6010*/  LDSM.16.M88.4 R180, [R233+0x15800] ;  /* 0x01580000e9b4783b */ /* 0x000f6a0000000200 */
        /* <DEDUP_REMOVED lines=16> */
[C---:B-----5:R-:W-:Y:S06]  /*6120*/  HMMA.16816.F32 R192, R172.reuse, R180, R192 ;  /* 0x000000b4acc0723c */ /* 0x060fec00000018c0 */
        /* <DEDUP_REMOVED lines=40> */
[----:B------:R-:W2:Y:S04]  /*63b0*/  LDSM.16.M88.4 R172, [R211] ;  /* 0x00000000d3ac783b */ /* 0x000ea80000000200 */
[----:B------:R-:W3:Y:S01]  /*63c0*/  LDSM.16.M88.4 R16, [R210] ;  /* 0x00000000d210783b */ /* 0x000ee20000000200 */
[C---:B----4-:R-:W-:Y:S06]  /*63d0*/  HMMA.16816.F32 R32, R176.reuse, R12, R32 ;  /* 0x0000000cb020723c */ /* 0x050fec0000001820 */
[C---:B------:R-:W-:Y:S01]  /*63e0*/  HMMA.16816.F32 R28, R176.reuse, R14, R28 ;  /* 0x0000000eb01c723c */ /* 0x040fe2000000181c */
[----:B------:R-:W4:Y:S05]  /*63f0*/  LDSM.16.M88.4 R12, [R209] ;  /* 0x00000000d10c783b */ /* 0x000f2a0000000200 */
[C---:B------:R-:W-:Y:S06]  /*6400*/  HMMA.16816.F32 R4, R176.reuse, R184, R4 ;  /* 0x000000b8b004723c */ /* 0x040fec0000001804 */
[C---:B------:R-:W-:Y:S01]  /*6410*/  HMMA.16816.F32 R168, R176.reuse, R186, R168 ;  /* 0x000000bab0a8723c */ /* 0x040fe200000018a8 */
[----:B------:R-:W5:Y:S05]  /*6420*/  LDSM.16.M88.4 R184, [R230+0xc000] ;  /* 0x00c00000e6b8783b */ /* 0x000f6a0000000200 */
[C---:B-1----:R-:W-:Y:S06]  /*6430*/  HMMA.16816.F32 R24, R176.reuse, R196, R24 ;  /* 0x000000c4b018723c */ /* 0x042fec0000001818 */
[----:B------:R-:W-:Y:S01]  /*6440*/  HMMA.16816.F32 R20, R176, R198, R20 ;  /* 0x000000c6b014723c */ /* 0x000fe20000001814 */
[----:B------:R-:W1:Y:S05]  /*6450*/  LDSM.16.M88.4 R196, [R208] ;  /* 0x00000000d0c4783b */ /* 0x000e6a0000000200 */
[C---:B--2---:R-:W-:Y:S06]  /*6460*/  HMMA.16816.F32 R4, R200.reuse, R172, R4 ;  /* 0x000000acc804723c */ /* 0x044fec0000001804 */
[C---:B---3--:R-:W-:Y:S06]  /*6470*/  HMMA.16816.F32 R32, R200.reuse, R16, R32 ;  /* 0x00000010c820723c */ /* 0x048fec0000001820 */
[C---:B------:R-:W-:Y:S01]  /*6480*/  HMMA.16816.F32 R28, R200.reuse, R18, R28 ;  /* 0x00000012c81c723c */ /* 0x040fe2000000181c */
[----:B------:R-:W-:Y:S05]  /*6490*/  LDSM.16.M88.4 R16, [R229+0xc000] ;  /* 0x00c00000e510783b */ /* 0x000fea0000000200 */
[C---:B----4-:R-:W-:Y:S06]  /*64a0*/  HMMA.16816.F32 R24, R200.reuse, R12, R24 ;  /* 0x0000000cc818723c */ /* 0x050fec0000001818 */
[----:B------:R-:W-:Y:S01]  /*64b0*/  HMMA.16816.F32 R20, R200, R14, R20 ;  /* 0x0000000ec814723c */ /* 0x000fe20000001814 */
[----:B------:R-:W2:Y:S05]  /*64c0*/  LDSM.16.M88.4 R12, [R220+0x6000] ;  /* 0x00600000dc0c783b */ /* 0x000eaa0000000200 */
[C---:B------:R-:W-:Y:S06]  /*64d0*/  HMMA.16816.F32 R192, R176.reuse, R180, R192 ;  /* 0x000000b4b0c0723c */ /* 0x040fec00000018c0 */
[----:B------:R-:W-:Y:S01]  /*64e0*/  HMMA.16816.F32 R188, R176, R182, R188 ;  /* 0x000000b6b0bc723c */ /* 0x000fe200000018bc */
[----:B------:R-:W3:Y:S04]  /*64f0*/  LDSM.16.M88.4 R180, [R227+0x16800] ;  /* 0x01680000e3b4783b */ /* 0x000ee80000000200 */
[----:B------:R-:W-:Y:S01]  /*6500*/  LDSM.16.M88.4 R176, [R227+0x17000] ;  /* 0x01700000e3b0783b */ /* 0x000fe20000000200 */
[----:B------:R-:W-:Y:S03]  /*6510*/  HMMA.16816.F32 R168, R200, R174, R168 ;  /* 0x000000aec8a8723c */ /* 0x000fe600000018a8 */
[----:B------:R-:W4:Y:S03]  /*6520*/  LDSM.16.M88.4 R172, [R227+0x17800] ;  /* 0x01780000e3ac783b */ /* 0x000f260000000200 */
[----:B-----5:R-:W-:Y:S06]  /*6530*/  HMMA.16816.F32 R4, R184, R204, R4 ;  /* 0x000000ccb804723c */ /* 0x020fec0000001804 */
[C---:B-1----:R-:W-:Y:S06]  /*6540*/  HMMA.16816.F32 R192, R200.reuse, R196, R192 ;  /* 0x000000c4c8c0723c */ /* 0x042fec00000018c0 */
[----:B------:R-:W-:Y:S06]  /*6550*/  HMMA.16816.F32 R188, R200, R198, R188 ;  /* 0x000000c6c8bc723c */ /* 0x000fec00000018bc */
[----:B------:R-:W-:Y:S06]  /*6560*/  HMMA.16816.F32 R168, R184, R206, R168 ;  /* 0x000000ceb8a8723c */ /* 0x000fec00000018a8 */
[----:B--2---:R-:W-:Y:S06]  /*6570*/  HMMA.16816.F32 R4, R16, R12, R4 ;  /* 0x0000000c1004723c */ /* 0x004fec0000001804 */
[C---:B---3--:R-:W-:Y:S06]  /*6580*/  HMMA.16816.F32 R32, R184.reuse, R180, R32 ;  /* 0x000000b4b820723c */ /* 0x048fec0000001820 */
[----:B------:R-:W-:Y:S01]  /*6590*/  HMMA.16816.F32 R28, R184, R182, R28 ;  /* 0x000000b6b81c723c */ /* 0x000fe2000000181c */
[----:B------:R-:W1:Y:S05]  /*65a0*/  LDSM.16.M88.4 R180, [R220+0x6800] ;  /* 0x00680000dcb4783b */ /* 0x000e6a0000000200 */
[----:B------:R-:W-:Y:S01]  /*65b0*/  HMMA.16816.F32 R168, R16, R14, R168 ;  /* 0x0000000e10a8723c */ /* 0x000fe200000018a8 */
[----:B------:R-:W2:Y:S05]  /*65c0*/  LDSM.16.M88.4 R12, [R220+0x7000] ;  /* 0x00700000dc0c783b */ /* 0x000eaa0000000200 */
[----:B------:R-:W-:Y:S01]  /*65d0*/  FSEL R10, R4, -INF , !P1 ;  /* 0xff800000040a7808 */ /* 0x000fe20004800000 */
[----:B------:R-:W-:Y:S01]  /*65e0*/  VIADD R4, R0, 0x10 ;  /* 0x0000001000047836 */ /* 0x000fe20000000000 */
[----:B----4-:R-:W-:Y:S01]  /*65f0*/  HMMA.16816.F32 R192, R184, R172, R192 ;  /* 0x000000acb8c0723c */ /* 0x010fe200000018c0 */
[----:B------:R-:W-:-:S02]  /*6600*/  FSEL R11, R6, -INF , !P5 ;  /* 0xff800000060b7808 */ /* 0x000fc40006800000 */
[-C--:B------:R-:W-:Y:S02]  /*6610*/  ISETP.GE.AND P1, PT, R2, R240.reuse, PT ;  /* 0x000000f00200720c */ /* 0x080fe40003f26270 */
[C---:B------:R-:W-:Y:S01]  /*6620*/  ISETP.GE.AND P5, PT, R4.reuse, R240, PT ;  /* 0x000000f00400720c */ /* 0x040fe20003fa6270 */
[C---:B------:R-:W-:Y:S01]  /*6630*/  HMMA.16816.F32 R24, R184.reuse, R176, R24 ;  /* 0x000000b0b818723c */ /* 0x040fe20000001818 */
[----:B------:R-:W-:Y:S02]  /*6640*/  FSEL R173, R7, -INF , !P0 ;  /* 0xff80000007ad7808 */ /* 0x000fe40004000000 */
[C---:B------:R-:W-:Y:S02]  /*6650*/  ISETP.GE.AND P0, PT, R4.reuse, R242, PT ;  /* 0x000000f20400720c */ /* 0x040fe40003f06270 */
[C---:B------:R-:W-:Y:S01]  /*6660*/  ISETP.LT.OR P5, PT, R4.reuse, R241, P5 ;  /* 0x000000f10400720c */ /* 0x040fe20002fa1670 */
[----:B------:R-:W-:Y:S01]  /*6670*/  HMMA.16816.F32 R188, R184, R174, R188 ;  /* 0x000000aeb8bc723c */ /* 0x000fe200000018bc */
[----:B------:R-:W-:-:S02]  /*6680*/  ISETP.LT.OR P0, PT, R4, R243, P0 ;  /* 0x000000f30400720c */ /* 0x000fc40000701670 */
[----:B------:R-:W-:Y:S01]  /*6690*/  ISETP.LT.OR P1, PT, R2, R241, P1 ;  /* 0x000000f10200720c */ /* 0x000fe20000f21670 */
[----:B------:R-:W-:Y:S01]  /*66a0*/  VIADD R2, R0, 0x11 ;  /* 0x0000001100027836 */ /* 0x000fe20000000000 */
[----:B------:R-:W-:Y:S01]  /*66b0*/  FSEL R168, R168, -INF , !P3 ;  /* 0xff800000a8a87808 */ /* 0x000fe20005800000 */
[----:B------:R-:W-:Y:S01]  /*66c0*/  HMMA.16816.F32 R20, R184, R178, R20 ;  /* 0x000000b2b814723c */ /* 0x000fe20000001814 */
[----:B------:R-:W-:Y:S02]  /*66d0*/  FSEL R174, R5, -INF , !P6 ;  /* 0xff80000005ae7808 */ /* 0x000fe40007000000 */
[----:B------:R-:W3:Y:S01]  /*66e0*/  LDSM.16.M88.4 R4, [R220+0x7800] ;  /* 0x00780000dc04783b */ /* 0x000ee20000000200 */
[----:B------:R-:W-:Y:S01]  /*66f0*/  ISETP.GE.AND P6, PT, R2, R242, PT ;  /* 0x000000f20200720c */ /* 0x000fe20003fc6270 */
[----:B------:R-:W-:-:S04]  /*6700*/  DEPBAR.LE SB0, 0x0 ;  /* 0x000080000000791a */ /* 0x000fc80000000000 */
[C---:B-1----:R-:W-:Y:S01]  /*6710*/  HMMA.16816.F32 R32, R16.reuse, R180, R32 ;  /* 0x000000b41020723c */ /* 0x042fe20000001820 */
[C---:B------:R-:W-:Y:S02]  /*6720*/  ISETP.GE.AND P3, PT, R2.reuse, R240, PT ;  /* 0x000000f00200720c */ /* 0x040fe40003f66270 */
[C---:B------:R-:W-:Y:S02]  /*6730*/  ISETP.LT.OR P6, PT, R2.reuse, R243, P6 ;  /* 0x000000f30200720c */ /* 0x040fe400037c1670 */
[----:B------:R-:W-:Y:S01]  /*6740*/  ISETP.LT.OR P3, PT, R2, R241, P3 ;  /* 0x000000f10200720c */ /* 0x000fe20001f61670 */
[----:B------:R-:W-:Y:S01]  /*6750*/  HMMA.16816.F32 R28, R16, R182, R28 ;  /* 0x000000b6101c723c */ /* 0x000fe2000000181c */
[----:B------:R-:W-:Y:S01]  /*6760*/  VIADD R2, R0, 0x18 ;  /* 0x0000001800027836 */ /* 0x000fe20000000000 */
[----:B------:R-:W-:Y:S02]  /*6770*/  FSEL R187, R170, -INF , !P2 ;  /* 0xff800000aabb7808 */ /* 0x000fe40005000000 */
[----:B------:R-:W-:-:S02]  /*6780*/  FSEL R185, R171, -INF , !P1 ;  /* 0xff800000abb97808 */ /* 0x000fc40004800000 */
[C---:B--2---:R-:W-:Y:S01]  /*6790*/  HMMA.16816.F32 R24, R16.reuse, R12, R24 ;  /* 0x0000000c1018723c */ /* 0x044fe20000001818 */
[C---:B------:R-:W-:Y:S02]  /*67a0*/  ISETP.GE.AND P2, PT, R2.reuse, R242, PT ;  /* 0x000000f20200720c */ /* 0x040fe40003f46270 */
[C---:B------:R-:W-:Y:S02]  /*67b0*/  ISETP.GE.AND P1, PT, R2.reuse, R240, PT ;  /* 0x000000f00200720c */ /* 0x040fe40003f26270 */
[C---:B------:R-:W-:Y:S01]  /*67c0*/  ISETP.LT.OR P2, PT, R2.reuse, R243, P2 ;  /* 0x000000f30200720c */ /* 0x040fe20001741670 */
[----:B------:R-:W-:Y:S01]  /*67d0*/  HMMA.16816.F32 R20, R16, R14, R20 ;  /* 0x0000000e1014723c */ /* 0x000fe20000001814 */
[----:B------:R-:W-:Y:S01]  /*67e0*/  ISETP.LT.OR P1, PT, R2, R241, P1 ;  /* 0x000000f10200720c */ /* 0x000fe20000f21670 */
[C---:B------:R-:W-:Y:S01]  /*67f0*/  VIADD R2, R0.reuse, 0x21 ;  /* 0x0000002100027836 */ /* 0x040fe20000000000 */
[----:B------:R-:W-:Y:S01]  /*6800*/  FSEL R202, R169, -INF , !P4 ;  /* 0xff800000a9ca7808 */ /* 0x000fe20006000000 */
[----:B------:R-:W-:Y:S01]  /*6810*/  VIADD R12, R0, 0x20 ;  /* 0x00000020000c7836 */ /* 0x000fe20000000000 */
[----:B------:R-:W-:Y:S01]  /*6820*/  BAR.SYNC.DEFER_BLOCKING 0x0 ;  /* 0x0000000000007b1d */ /* 0x000fe20000010000 */
[----:B------:R-:W-:-:S02]  /*6830*/  FSEL R186, R32, -INF , !P0 ;  /* 0xff80000020ba7808 */ /* 0x000fc40004000000 */
[----:B------:R-:W-:Y:S02]  /*6840*/  FSEL R201, R34, -INF , !P5 ;  /* 0xff80000022c97808 */ /* 0x000fe40006800000 */
[----:B------:R-:W-:Y:S02]  /*6850*/  FSEL R34, R33, -INF , !P6 ;  /* 0xff80000021227808 */ /* 0x000fe40007000000 */
[----:B------:R-:W-:Y:S02]  /*6860*/  FSEL R32, R28, -INF , !P2 ;  /* 0xff8000001c207808 */ /* 0x000fe40005000000 */
[----:B------:R-:W-:Y:S02]  /*6870*/  FSEL R35, R35, -INF , !P3 ;  /* 0xff80000023237808 */ /* 0x000fe40005800000 */
[C---:B------:R-:W-:Y:S01]  /*6880*/  ISETP.GE.AND P6, PT, R2.reuse, R242, PT ;  /* 0x000000f20200720c */ /* 0x040fe20003fc6270 */
[----:B---3--:R-:W-:Y:S01]  /*6890*/  HMMA.16816.F32 R192, R16, R4, R192 ;  /* 0x0000000410c0723c */ /* 0x008fe200000018c0 */
[----:B------:R-:W-:-:S02]  /*68a0*/  ISETP.GE.AND P2, PT, R2, R240, PT ;  /* 0x000000f00200720c */ /* 0x000fc40003f46270 */
[C---:B------:R-:W-:Y:S02]  /*68b0*/  ISETP.GE.AND P0, PT, R165.reuse, R240, PT ;  /* 0x000000f0a500720c */ /* 0x040fe40003f06270 */
[----:B------:R-:W-:Y:S01]  /*68c0*/  ISETP.GE.AND P3, PT, R12, R242, PT ;  /* 0x000000f20c00720c */ /* 0x000fe20003f66270 */
[----:B------:R-:W-:Y:S01]  /*68d0*/  HMMA.16816.F32 R188, R16, R6, R188 ;  /* 0x0000000610bc723c */ /* 0x000fe200000018bc */
[----:B------:R-:W-:Y:S01]  /*68e0*/  ISETP.LT.OR P6, PT, R2, R243, P6 ;  /* 0x000000f30200720c */ /* 0x000fe200037c1670 */
[----:B------:R-:W-:Y:S01]  /*68f0*/  VIADD R4, R0, 0x31 ;  /* 0x0000003100047836 */ /* 0x000fe20000000000 */
[-C--:B------:R-:W-:Y:S01]  /*6900*/  ISETP.LT.OR P2, PT, R2, R241.reuse, P2 ;  /* 0x000000f10200720c */ /* 0x080fe20001741670 */
[----:B------:R-:W-:Y:S01]  /*6910*/  VIADD R2, R0, 0x29 ;  /* 0x0000002900027836 */ /* 0x000fe20000000000 */
[----:B------:R-:W-:Y:S02]  /*6920*/  ISETP.LT.OR P0, PT, R165, R241, P0 ;  /* 0x000000f1a500720c */ /* 0x000fe40000701670 */
[----:B------:R-:W-:-:S02]  /*6930*/  ISETP.LT.OR P3, PT, R12, R243, P3 ;  /* 0x000000f30c00720c */ /* 0x000fc40001f61670 */
[----:B------:R-:W-:Y:S02]  /*6940*/  FMNMX.FTZ R5, R164, R10, !PT ;  /* 0x0000000aa4057209 */ /* 0x000fe40007810000 */
[----:B------:R-:W-:Y:S02]  /*6950*/  FSEL R31, R31, -INF , !P0 ;  /* 0xff8000001f1f7808 */ /* 0x000fe40004000000 */
[----:B------:R-:W-:Y:S02]  /*6960*/  FSEL R198, R24, -INF , !P3 ;  /* 0xff80000018c67808 */ /* 0x000fe40005800000 */
[----:B------:R-:W-:Y:S02]  /*6970*/  FMNMX.FTZ R5, R174, R5, !PT ;  /* 0x00000005ae057209 */ /* 0x000fe40007810000 */
[C---:B------:R-:W-:Y:S02]  /*6980*/  ISETP.GE.AND P0, PT, R2.reuse, R242, PT ;  /* 0x000000f20200720c */ /* 0x040fe40003f06270 */
[----:B------:R-:W-:-:S02]  /*6990*/  ISETP.GE.AND P3, PT, R2, R240, PT ;  /* 0x000000f00200720c */ /* 0x000fc40003f66270 */
[----:B------:R-:W-:Y:S02]  /*69a0*/  ISETP.GE.AND P5, PT, R12, R240, PT ;  /* 0x000000f00c00720c */ /* 0x000fe40003fa6270 */
[----:B------:R-:W-:Y:S02]  /*69b0*/  FMNMX.FTZ R5, R168, R5, !PT ;  /* 0x00000005a8057209 */ /* 0x000fe40007810000 */
[----:B------:R-:W-:Y:S02]  /*69c0*/  ISETP.GE.AND P4, PT, R165, R242, PT ;  /* 0x000000f2a500720c */ /* 0x000fe40003f86270 */
[C---:B------:R-:W-:Y:S02]  /*69d0*/  ISETP.LT.OR P0, PT, R2.reuse, R243, P0 ;  /* 0x000000f30200720c */ /* 0x040fe40000701670 */
[-C--:B------:R-:W-:Y:S01]  /*69e0*/  ISETP.LT.OR P3, PT, R2, R241.reuse, P3 ;  /* 0x000000f10200720c */ /* 0x080fe20001f61670 */
[----:B------:R-:W-:Y:S01]  /*69f0*/  VIADD R2, R0, 0x30 ;  /* 0x0000003000027836 */ /* 0x000fe20000000000 */
[----:B------:R-:W-:Y:S01]  /*6a00*/  ISETP.LT.OR P5, PT, R12, R241, P5 ;  /* 0x000000f10c00720c */ /* 0x000fe20002fa1670 */
[----:B------:R-:W-:Y:S01]  /*6a10*/  VIADD R12, R0, 0x28 ;  /* 0x00000028000c7836 */ /* 0x000fe20000000000 */
[----:B------:R-:W-:-:S02]  /*6a20*/  FMNMX.FTZ R5, R202, R5, !PT ;  /* 0x00000005ca057209 */ /* 0x000fc40007810000 */
[----:B------:R-:W-:Y:S02]  /*6a30*/  ISETP.LT.OR P4, PT, R165, R243, P4 ;  /* 0x000000f3a500720c */ /* 0x000fe40002781670 */
[----:B------:R-:W-:Y:S02]  /*6a40*/  FSEL R196, R25, -INF , !P6 ;  /* 0xff80000019c47808 */ /* 0x000fe40007000000 */
[----:B------:R-:W-:Y:S02]  /*6a50*/  FSEL R165, R27, -INF , !P2 ;  /* 0xff8000001ba57808 */ /* 0x000fe40005000000 */
[C---:B------:R-:W-:Y:S02]  /*6a60*/  ISETP.GE.AND P6, PT, R2.reuse, R242, PT ;  /* 0x000000f20200720c */ /* 0x040fe40003fc6270 */
[----:B------:R-:W-:Y:S02]  /*6a70*/  ISETP.GE.AND P2, PT, R2, R240, PT ;  /* 0x000000f00200720c */ /* 0x000fe40003f46270 */
[----:B------:R-:W-:-:S02]  /*6a80*/  FSEL R33, R30, -INF , !P1 ;  /* 0xff8000001e217808 */ /* 0x000fc40004800000 */
[----:B------:R-:W-:Y:S02]  /*6a90*/  FMNMX.FTZ R5, R186, R5, !PT ;  /* 0x00000005ba057209 */ /* 0x000fe40007810000 */
[----:B------:R-:W-:Y:S02]  /*6aa0*/  ISETP.GE.AND P1, PT, R12, R242, PT ;  /* 0x000000f20c00720c */ /* 0x000fe40003f26270 */
[C---:B------:R-:W-:Y:S02]  /*6ab0*/  ISETP.LT.OR P6, PT, R2.reuse, R243, P6 ;  /* 0x000000f30200720c */ /* 0x040fe400037c1670 */
[----:B------:R-:W-:Y:S02]  /*6ac0*/  ISETP.LT.OR P2, PT, R2, R241, P2 ;  /* 0x000000f10200720c */ /* 0x000fe40001741670 */
[----:B------:R-:W-:Y:S02]  /*6ad0*/  FMNMX.FTZ R2, R3, R11, !PT ;  /* 0x0000000b03027209 */ /* 0x000fe40007810000 */
[----:B------:R-:W-:-:S02]  /*6ae0*/  FMNMX.FTZ R5, R34, R5, !PT ;  /* 0x0000000522057209 */ /* 0x000fc40007810000 */
[----:B------:R-:W-:Y:S02]  /*6af0*/  ISETP.LT.OR P1, PT, R12, R243, P1 ;  /* 0x000000f30c00720c */ /* 0x000fe40000f21670 */
[----:B------:R-:W-:Y:S02]  /*6b00*/  FSEL R28, R29, -INF , !P4 ;  /* 0xff8000001d1c7808 */ /* 0x000fe40006000000 */
[----:B------:R-:W-:Y:S02]  /*6b10*/  FMNMX.FTZ R2, R173, R2, !PT ;  /* 0x00000002ad027209 */ /* 0x000fe40007810000 */
[----:B------:R-:W-:Y:S02]  /*6b20*/  FMNMX.FTZ R5, R32, R5, !PT ;  /* 0x0000000520057209 */ /* 0x000fe40007810000 */
[----:B------:R-:W-:Y:S02]  /*6b30*/  FSEL R167, R26, -INF , !P5 ;  /* 0xff8000001aa77808 */ /* 0x000fe40006800000 */
[----:B------:R-:W-:-:S02]  /*6b40*/  FSEL R166, R20, -INF , !P1 ;  /* 0xff80000014a67808 */ /* 0x000fc40004800000 */
[C---:B------:R-:W-:Y:S02]  /*6b50*/  ISETP.GE.AND P5, PT, R4.reuse, R242, PT ;  /* 0x000000f20400720c */ /* 0x040fe40003fa6270 */
[-C--:B------:R-:W-:Y:S02]  /*6b60*/  ISETP.GE.AND P1, PT, R4, R240.reuse, PT ;  /* 0x000000f00400720c */ /* 0x080fe40003f26270 */
[----:B------:R-:W-:Y:S02]  /*6b70*/  ISETP.GE.AND P4, PT, R12, R240, PT ;  /* 0x000000f00c00720c */ /* 0x000fe40003f86270 */
[----:B------:R-:W-:Y:S02]  /*6b80*/  FMNMX.FTZ R2, R187, R2, !PT ;  /* 0x00000002bb027209 */ /* 0x000fe40007810000 */
[----:B------:R-:W-:Y:S02]  /*6b90*/  FMNMX.FTZ R5, R28, R5, !PT ;  /* 0x000000051c057209 */ /* 0x000fe40007810000 */
[----:B------:R-:W-:-:S02]  /*6ba0*/  ISETP.LT.OR P5, PT, R4, R243, P5 ;  /* 0x000000f30400720c */ /* 0x000fc40002fa1670 */
[-C--:B------:R-:W-:Y:S01]  /*6bb0*/  ISETP.LT.OR P1, PT, R4, R241.reuse, P1 ;  /* 0x000000f10400720c */ /* 0x080fe20000f21670 */
[----:B------:R-:W-:Y:S01]  /*6bc0*/  VIADD R4, R0, 0x38 ;  /* 0x0000003800047836 */ /* 0x000fe20000000000 */
[----:B------:R-:W-:Y:S01]  /*6bd0*/  ISETP.LT.OR P4, PT, R12, R241, P4 ;  /* 0x000000f10c00720c */ /* 0x000fe20002781670 */
[----:B------:R-:W-:Y:S01]  /*6be0*/  VIADD R0, R0, 0x39 ;  /* 0x0000003900007836 */ /* 0x000fe20000000000 */
[----:B------:R-:W-:Y:S02]  /*6bf0*/  FMNMX.FTZ R2, R185, R2, !PT ;  /* 0x00000002b9027209 */ /* 0x000fe40007810000 */
[----:B------:R-:W-:Y:S02]  /*6c00*/  FMNMX.FTZ R5, R198, R5, !PT ;  /* 0x00000005c6057209 */ /* 0x000fe40007810000 */
[----:B------:R-:W-:Y:S02]  /*6c10*/  FSEL R199, R22, -INF , !P4 ;  /* 0xff80000016c77808 */ /* 0x000fe40006000000 */
[----:B------:R-:W-:-:S02]  /*6c20*/  ISETP.GE.AND P4, PT, R4, R242, PT ;  /* 0x000000f20400720c */ /* 0x000fc40003f86270 */
[----:B------:R-:W-:Y:S02]  /*6c30*/  FMNMX.FTZ R2, R201, R2, !PT ;  /* 0x00000002c9027209 */ /* 0x000fe40007810000 */
[----:B------:R-:W-:Y:S02]  /*6c40*/  FMNMX.FTZ R5, R196, R5, !PT ;  /* 0x00000005c4057209 */ /* 0x000fe40007810000 */
[----:B------:R-:W-:Y:S02]  /*6c50*/  FSEL R200, R21, -INF , !P0 ;  /* 0xff80000015c87808 */ /* 0x000fe40004000000 */
[----:B------:R-:W-:Y:S02]  /*6c60*/  ISETP.LT.OR P4, PT, R4, R243, P4 ;  /* 0x000000f30400720c */ /* 0x000fe40002781670 */
[----:B------:R-:W-:Y:S02]  /*6c70*/  FMNMX.FTZ R2, R35, R2, !PT ;  /* 0x0000000223027209 */ /* 0x000fe40007810000 */
[----:B------:R-:W-:-:S02]  /*6c80*/  FMNMX.FTZ R5, R166, R5, !PT ;  /* 0x00000005a6057209 */ /* 0x000fc40007810000 */
[----:B------:R-:W-:Y:S02]  /*6c90*/  ISETP.GE.AND P0, PT, R4, R240, PT ;  /* 0x000000f00400720c */ /* 0x000fe40003f06270 */
[----:B------:R-:W-:Y:S02]  /*6ca0*/  FSEL R184, R192, -INF , !P6 ;  /* 0xff800000c0b87808 */ /* 0x000fe40007000000 */
[----:B------:R-:W-:Y:S02]  /*6cb0*/  FMNMX.FTZ R2, R33, R2, !PT ;  /* 0x0000000221027209 */ /* 0x000fe40007810000 */
[----:B------:R-:W-:Y:S02]  /*6cc0*/  FMNMX.FTZ R5, R200, R5, !PT ;  /* 0x00000005c8057209 */ /* 0x000fe40007810000 */
[----:B------:R-:W-:Y:S02]  /*6cd0*/  FSEL R180, R188, -INF , !P4 ;  /* 0xff800000bcb47808 */ /* 0x000fe40006000000 */
[----:B------:R-:W-:-:S02]  /*6ce0*/  PLOP3.LUT P4, PT, PT, PT, UP0, 0x80, 0x0 ;  /* 0x000000000000781c */ /* 0x000fc40003f8f008 */
[----:B------:R-:W-:Y:S02]  /*6cf0*/  ISETP.LT.OR P0, PT, R4, R241, P0 ;  /* 0x000000f10400720c */ /* 0x000fe40000701670 */
[----:B------:R-:W-:Y:S02]  /*6d00*/  FSEL R197, R23, -INF , !P3 ;  /* 0xff80000017c57808 */ /* 0x000fe40005800000 */
[----:B------:R-:W-:Y:S02]  /*6d10*/  ISETP.GE.AND P3, PT, R0, R242, PT ;  /* 0x000000f20000720c */ /* 0x000fe40003f66270 */
[----:B------:R-:W-:Y:S02]  /*6d20*/  FSEL R182, R193, -INF , !P5 ;  /* 0xff800000c1b67808 */ /* 0x000fe40006800000 */
[----:B------:R-:W-:Y:S02]  /*6d30*/  FMNMX.FTZ R4, R31, R2, !PT ;  /* 0x000000021f047209 */ /* 0x000fe40007810000 */
[----:B------:R-:W-:-:S02]  /*6d40*/  FMNMX.FTZ R5, R184, R5, !PT ;  /* 0x00000005b8057209 */ /* 0x000fc40007810000 */
[----:B------:R-:W-:Y:S02]  /*6d50*/  ISETP.LT.OR P3, PT, R0, R243, P3 ;  /* 0x000000f30000720c */ /* 0x000fe40001f61670 */
[----:B------:R-:W-:Y:S02]  /*6d60*/  FMNMX.FTZ R4, R167, R4, !PT ;  /* 0x00000004a7047209 */ /* 0x000fe40007810000 */
[----:B------:R-:W-:Y:S02]  /*6d70*/  FMNMX.FTZ R5, R182, R5, !PT ;  /* 0x00000005b6057209 */ /* 0x000fe40007810000 */
[----:B------:R-:W-:Y:S02]  /*6d80*/  FSEL R178, R189, -INF , !P3 ;  /* 0xff800000bdb27808 */ /* 0x000fe40005800000 */
[----:B------:R-:W-:Y:S02]  /*6d90*/  FMNMX.FTZ R4, R165, R4, !PT ;  /* 0x00000004a5047209 */ /* 0x000fe40007810000 */
[----:B------:R-:W-:-:S02]  /*6da0*/  FMNMX.FTZ R5, R180, R5, !PT ;  /* 0x00000005b4057209 */ /* 0x000fc40007810000 */
[----:B------:R-:W-:Y:S02]  /*6db0*/  FSEL R181, R194, -INF , !P2 ;  /* 0xff800000c2b57808 */ /* 0x000fe40005000000 */
        /* <DEDUP_REMOVED lines=11> */
[----:B------:R-:W-:-:S04]  /*6e70*/  LEA R2, P2, R12, R236, 0x6 ;  /* 0x000000ec0c027211 */ /* 0x000fc800078430ff */
[----:B------:R-:W-:Y:S01]  /*6e80*/  IMAD.U32 R7, RZ, RZ, UR4 ;  /* 0x00000004ff077e24 */ /* 0x000fe2000f8e00ff */
[----:B------:R-:W-:Y:S02]  /*6e90*/  ULDC.64 UR4, c[0x0][0x218] ;  /* 0x0000860000047ab9 */ /* 0x000fe40000000a00 */
[----:B------:R-:W-:Y:S02]  /*6ea0*/  LEA R6, P3, R2, UR4, 0x1 ;  /* 0x0000000402067c11 */ /* 0x000fe4000f8608ff */
[----:B------:R-:W-:Y:S02]  /*6eb0*/  LEA.HI.X R7, R12, R245, R7, 0x6, P2 ;  /* 0x000000f50c077211 */ /* 0x000fe400010f3407 */
[----:B------:R-:W-:Y:S02]  /*6ec0*/  IADD3 R12, P2, R6, UR21, RZ ;  /* 0x00000015060c7c10 */ /* 0x000fe4000ff5e0ff */
[----:B------:R-:W-:-:S04]  /*6ed0*/  LEA.HI.X R7, R2, UR5, R7, 0x1, P3 ;  /* 0x0000000502077c11 */ /* 0x000fc800098f0c07 */
        /* <DEDUP_REMOVED lines=13> */
.L_x_486:
[----:B------:R-:W-:Y:S01]  /*6fb0*/  FMNMX.FTZ R4, R197, R4, !PT ;  /* 0x00000004c5047209 */ /* 0x000fe20007810000 */
[----:B------:R-:W2:Y:S01]  /*6fc0*/  SHFL.BFLY PT, R2, R5, 0x2, 0x1f ;  /* 0x0c401f0005027f89 */ /* 0x000ea200000e0000 */
[C---:B------:R-:W-:Y:S02]  /*6fd0*/  ISETP.GE.AND P2, PT, R0.reuse, R240, PT ;  /* 0x000000f00000720c */ /* 0x040fe40003f46270 */
        /* <DEDUP_REMOVED lines=9> */
[----:B------:R-:W-:-:S04]  /*7070*/  FMNMX.FTZ R4, R177, R4, !PT ;  /* 0x00000004b1047209 */ /* 0x000fc80007810000 */
[----:B-1----:R-:W-:-:S05]  /*7080*/  FMNMX.FTZ R13, R175, R4, !PT ;  /* 0x00000004af0d7209 */ /* 0x002fca0007810000 */
[----:B------:R-:W1:Y:S01]  /*7090*/  SHFL.BFLY PT, R0, R13, 0x2, 0x1f ;  /* 0x0c401f000d007f89 */ /* 0x000e6200000e0000 */
[----:B--2---:R-:W-:-:S05]  /*70a0*/  FMNMX.FTZ R7, R5, R2, !PT ;  /* 0x0000000205077209 */ /* 0x004fca0007810000 */
[----:B------:R-:W2:Y:S01]  /*70b0*/  SHFL.BFLY PT, R2, R7, 0x1, 0x1f ;  /* 0x0c201f0007027f89 */ /* 0x000ea200000e0000 */
[----:B-1----:R-:W-:-:S03]  /*70c0*/  FMNMX.FTZ R5, R13, R0, !PT ;  /* 0x000000000d057209 */ /* 0x002fc60007810000 */
[----:B------:R-:W-:Y:S04]  /*70d0*/  LDSM.16.MT88.4 R12, [R226+0x18000] ;  /* 0x01800000e20c783b */ /* 0x000fe80000004200 */
[----:B------:R-:W1:Y:S01]  /*70e0*/  SHFL.BFLY PT, R0, R5, 0x1, 0x1f ;  /* 0x0c201f0005007f89 */ /* 0x000e6200000e0000 */
[----:B--2---:R-:W-:-:S04]  /*70f0*/  FMNMX.FTZ R2, R7, R2, !PT ;  /* 0x0000000207027209 */ /* 0x004fc80007810000 */
[C---:B------:R-:W-:Y:S01]  /*7100*/  FSETP.NEU.FTZ.AND P1, PT, R2.reuse, -INF , PT ;  /* 0xff8000000200780b */ /* 0x040fe20003f3d000 */
[----:B------:R-:W-:-:S05]  /*7110*/  FMUL.FTZ R183, R2, UR23 ;  /* 0x0000001702b77c20 */ /* 0x000fca0008410000 */
[----:B------:R-:W-:-:S05]  /*7120*/  FSEL R183, R183, RZ, P1 ;  /* 0x000000ffb7b77208 */ /* 0x000fca0000800000 */
        /* <DEDUP_REMOVED lines=10> */
[----:B------:R-:W-:Y:S01]  /*71d0*/  FSEL R5, R2, RZ, P1 ;  /* 0x000000ff02057208 */ /* 0x000fe20000800000 */
[----:B------:R-:W-:Y:S01]  /*71e0*/  FFMA.FTZ R195, R166, UR23, -R183 ;  /* 0x00000017a6c37c23 */ /* 0x000fe200080108b7 */
[C---:B------:R-:W-:Y:S01]  /*71f0*/  FSETP.NEU.FTZ.AND P0, PT, R0.reuse, -INF , PT ;  /* 0xff8000000000780b */ /* 0x040fe20003f1d000 */
[----:B------:R-:W-:Y:S01]  /*7200*/  FMUL.FTZ R176, R0, UR23 ;  /* 0x0000001700b07c20 */ /* 0x000fe20008410000 */
[----:B------:R-:W-:Y:S01]  /*7210*/  MUFU.EX2 R172, R172 ;  /* 0x000000ac00ac7308 */ /* 0x000fe20000000800 */
[----:B------:R-:W-:Y:S01]  /*7220*/  FADD.FTZ R4, R164, -R5 ;  /* 0x80000005a4047221 */ /* 0x000fe20000010000 */
[----:B------:R-:W-:Y:S01]  /*7230*/  FSEL R6, R0, RZ, P0 ;  /* 0x000000ff00067208 */ /* 0x000fe20000000000 */
[--C-:B------:R-:W-:Y:S01]  /*7240*/  FFMA.FTZ R184, R184, UR23, -R183.reuse ;  /* 0x00000017b8b87c23 */ /* 0x100fe200080108b7 */
[----:B------:R-:W-:Y:S01]  /*7250*/  FSEL R176, R176, RZ, P0 ;  /* 0x000000ffb0b07208 */ /* 0x000fe20000000000 */
[----:B------:R-:W-:Y:S01]  /*7260*/  FMUL.FTZ R174, R4, UR23 ;  /* 0x0000001704ae7c20 */ /* 0x000fe20008410000 */
[--C-:B------:R-:W-:Y:S01]  /*7270*/  FFMA.FTZ R180, R180, UR23, -R183.reuse ;  /* 0x00000017b4b47c23 */ /* 0x100fe200080108b7 */
[----:B------:R-:W-:Y:S01]  /*7280*/  FADD.FTZ R6, R3, -R6 ;  /* 0x8000000603067221 */ /* 0x000fe20000010000 */
[----:B------:R-:W1:Y:S01]  /*7290*/  MUFU.EX2 R171, R171 ;  /* 0x000000ab00ab7308 */ /* 0x000e620000000800 */
        /* <DEDUP_REMOVED lines=13> */
[----:B------:R-:W-:Y:S01]  /*7370*/  LDSM.16.MT88.4 R32, [R226+0x18800] ;  /* 0x01880000e220783b */ /* 0x000fe20000004200 */
[--C-:B------:R-:W-:Y:S01]  /*7380*/  FFMA.FTZ R198, R167, UR23, -R176.reuse ;  /* 0x00000017a7c67c23 */ /* 0x100fe200080108b0 */
[----:B------:R-:W-:Y:S01]  /*7390*/  MUFU.EX2 R168, R168 ;  /* 0x000000a800a87308 */ /* 0x000fe20000000800 */
[----:B-1----:R-:W-:Y:S01]  /*73a0*/  F2FP.F16.F32.PACK_AB R4, R171, R172 ;  /* 0x000000acab04723e */ /* 0x002fe200000000ff */
[----:B------:R-:W-:Y:S01]  /*73b0*/  LDSM.16.MT88.4 R28, [R225+0x18800] ;  /* 0x01880000e11c783b */ /* 0x000fe20000004200 */
[--C-:B------:R-:W-:Y:S01]  /*73c0*/  FFMA.FTZ R201, R165, UR23, -R176.reuse ;  /* 0x00000017a5c97c23 */ /* 0x100fe200080108b0 */
[--C-:B------:R-:W-:Y:S01]  /*73d0*/  FFMA.FTZ R199, R199, UR23, -R176.reuse ;  /* 0x00000017c7c77c23 */ /* 0x100fe200080108b0 */
[--C-:B------:R-:W-:Y:S01]  /*73e0*/  FFMA.FTZ R200, R197, UR23, -R176.reuse ;  /* 0x00000017c5c87c23 */ /* 0x100fe200080108b0 */
[----:B------:R-:W-:Y:S01]  /*73f0*/  LDSM.16.MT88.4 R164, [R228+0x19000] ;  /* 0x01900000e4a4783b */ /* 0x000fe20000004200 */
[--C-:B------:R-:W-:Y:S01]  /*7400*/  FFMA.FTZ R197, R182, UR23, -R183.reuse ;  /* 0x00000017b6c57c23 */ /* 0x100fe200080108b7 */
[----:B------:R-:W1:Y:S01]  /*7410*/  MUFU.EX2 R11, R11 ;  /* 0x0000000b000b7308 */ /* 0x000e620000000800 */
[----:B--2---:R-:W-:Y:S01]  /*7420*/  F2FP.F16.F32.PACK_AB R6, R169, R170 ;  /* 0x000000aaa906723e */ /* 0x004fe200000000ff */
[----:B------:R-:W-:Y:S01]  /*7430*/  FFMA.FTZ R183, R178, UR23, -R183 ;  /* 0x00000017b2b77c23 */ /* 0x000fe200080108b7 */
[--C-:B------:R-:W-:Y:S01]  /*7440*/  FFMA.FTZ R178, R181, UR23, -R176.reuse ;  /* 0x00000017b5b27c23 */ /* 0x100fe200080108b0 */
[--C-:B------:R-:W-:Y:S01]  /*7450*/  FFMA.FTZ R179, R179, UR23, -R176.reuse ;  /* 0x00000017b3b37c23 */ /* 0x100fe200080108b0 */
[--C-:B------:R-:W-:Y:S01]  /*7460*/  FFMA.FTZ R177, R177, UR23, -R176.reuse ;  /* 0x00000017b1b17c23 */ /* 0x100fe200080108b0 */
[----:B------:R-:W-:-:S02]  /*7470*/  FFMA.FTZ R176, R175, UR23, -R176 ;  /* 0x00000017afb07c23 */ /* 0x000fc400080108b0 */
        /* <DEDUP_REMOVED lines=190> */
[----:B------:R-:W-:Y:S01]  /*8060*/  MUFU.EX2 R194, R194 ;  /* 0x000000c200c27308 */ /* 0x000fe20000000800 */
        /* <DEDUP_REMOVED lines=8> */
[----:B------:R-:W2:Y:S08]  /*80f0*/  MUFU.EX2 R198, R198 ;  /* 0x000000c600c67308 */ /* 0x000eb00000000800 */
[----:B------:R-:W5:Y:S01]  /*8100*/  MUFU.EX2 R201, R201 ;  /* 0x000000c900c97308 */ /* 0x000f620000000800 */
[C---:B-1----:R-:W-:Y:S07]  /*8110*/  HMMA.16816.F32 R124, R4.reuse, R16, R124 ;  /* 0x00000010047c723c */ /* 0x042fee000000187c */
[----:B------:R-:W1:Y:S01]  /*8120*/  MUFU.EX2 R199, R199 ;  /* 0x000000c700c77308 */ /* 0x000e620000000800 */
        /* <DEDUP_REMOVED lines=19> */
[----:B------:R-:W3:Y:S02]  /*8260*/  LDSM.16.MT88.4 R20, [R225+0x1c800] ;  /* 0x01c80000e114783b */ /* 0x000ee40000004200 */
[----:B------:R-:W-:-:S03]  /*8270*/  FADD.FTZ R10, R198, R3 ;  /* 0x00000003c60a7221 */ /* 0x000fc60000010000 */
[----:B-----5:R-:W-:Y:S01]  /*8280*/  HMMA.16816.F32 R160, R4, R12, R160 ;  /* 0x0000000c04a0723c */ /* 0x020fe200000018a0 */
[----:B------:R-:W-:Y:S01]  /*8290*/  MUFU.EX2 R180, R180 ;  /* 0x000000b400b47308 */ /* 0x000fe20000000800 */
[----:B------:R-:W-:-:S04]  /*82a0*/  FADD.FTZ R10, R201, R10 ;  /* 0x0000000ac90a7221 */ /* 0x000fc80000010000 */
[C---:B------:R-:W-:Y:S01]  /*82b0*/  HMMA.16816.F32 R156, R4.reuse, R14, R156 ;  /* 0x0000000e049c723c */ /* 0x040fe2000000189c */
[----:B------:R-:W5:Y:S01]  /*82c0*/  LDSM.16.MT88.4 R12, [R225+0x1a800] ;  /* 0x01a80000e10c783b */ /* 0x000f620000004200 */
[----:B-1----:R-:W-:Y:S01]  /*82d0*/  FADD.FTZ R11, R199, R10 ;  /* 0x0000000ac70b7221 */ /* 0x002fe20000010000 */
[----:B------:R-:W-:Y:S03]  /*82e0*/  MUFU.EX2 R183, R183 ;  /* 0x000000b700b77308 */ /* 0x000fe60000000800 */
[----:B------:R-:W-:Y:S01]  /*82f0*/  HMMA.16816.F32 R136, R4, R24, R136 ;  /* 0x000000180488723c */ /* 0x000fe20000001888 */
[----:B----4-:R-:W-:-:S04]  /*8300*/  FADD.FTZ R11, R200, R11 ;  /* 0x0000000bc80b7221 */ /* 0x010fc80000010000 */
[----:B------:R-:W-:Y:S01]  /*8310*/  MUFU.EX2 R178, R178 ;  /* 0x000000b200b27308 */ /* 0x000fe20000000800 */
[C---:B------:R-:W-:Y:S01]  /*8320*/  HMMA.16816.F32 R132, R4.reuse, R26, R132 ;  /* 0x0000001a0484723c */ /* 0x040fe20000001884 */
[----:B------:R-:W1:Y:S05]  /*8330*/  LDSM.16.MT88.4 R24, [R226+0x1c800] ;  /* 0x01c80000e218783b */ /* 0x000e6a0000004200 */
[C---:B------:R-:W-:Y:S01]  /*8340*/  HMMA.16816.F32 R152, R4.reuse, R32, R152 ;  /* 0x000000200498723c */ /* 0x040fe20000001898 */
[----:B------:R-:W4:Y:S05]  /*8350*/  MUFU.EX2 R179, R179 ;  /* 0x000000b300b37308 */ /* 0x000f2a0000000800 */
[C---:B------:R-:W-:Y:S01]  /*8360*/  HMMA.16816.F32 R148, R4.reuse, R34, R148 ;  /* 0x000000220494723c */ /* 0x040fe20000001894 */
[----:B------:R-:W2:Y:S02]  /*8370*/  LDSM.16.MT88.4 R32, [R224+0x1a800] ;  /* 0x01a80000e020783b */ /* 0x000ea40000004200 */
[----:B------:R-:W-:Y:S03]  /*8380*/  MUFU.EX2 R177, R177 ;  /* 0x000000b100b17308 */ /* 0x000fe60000000800 */
[C---:B------:R-:W-:Y:S05]  /*8390*/  HMMA.16816.F32 R144, R4.reuse, R28, R144 ;  /* 0x0000001c0490723c */ /* 0x040fea0000001890 */
[----:B------:R-:W4:Y:S01]  /*83a0*/  MUFU.EX2 R176, R176 ;  /* 0x000000b000b07308 */ /* 0x000f220000000800 */
        /* <DEDUP_REMOVED lines=8> */
[C---:B-----5:R-:W-:Y:S06]  /*8430*/  HMMA.16816.F32 R52, R4.reuse, R12, R52 ;  /* 0x0000000c0434723c */ /* 0x060fec0000001834 */
[C---:B------:R-:W-:Y:S01]  /*8440*/  HMMA.16816.F32 R56, R4.reuse, R14, R56 ;  /* 0x0000000e0438723c */ /* 0x040fe20000001838 */
[----:B------:R-:W5:Y:S05]  /*8450*/  LDSM.16.MT88.4 R12, [R228+0x1e800] ;  /* 0x01e80000e40c783b */ /* 0x000f6a0000004200 */
        /* <DEDUP_REMOVED lines=9> */
[C---:B------:R-:W-:Y:S06]  /*84f0*/  HMMA.16816.F32 R92, R4.reuse, R16, R92 ;  /* 0x00000010045c723c */ /* 0x040fec000000185c */
[C---:B------:R-:W-:Y:S01]  /*8500*/  HMMA.16816.F32 R96, R4.reuse, R18, R96 ;  /* 0x000000120460723c */ /* 0x040fe20000001860 */
[----:B------:R-:W-:Y:S05]  /*8510*/  LDSM.16.MT88.4 R16, [R228+0x1b000] ;  /* 0x01b00000e410783b */ /* 0x000fea0000004200 */
        /* <DEDUP_REMOVED lines=14> */
[----:B------:R-:W-:-:S02]  /*8600*/  F2FP.F16.F32.PACK_AB R5, R201, R198 ;  /* 0x000000c6c905723e */ /* 0x000fc400000000ff */
[----:B------:R-:W-:Y:S01]  /*8610*/  F2FP.F16.F32.PACK_AB R6, R196, R195 ;  /* 0x000000c3c406723e */ /* 0x000fe200000000ff */
[----:B------:R-:W-:Y:S01]  /*8620*/  FADD.FTZ R194, R194, R193 ;  /* 0x000000c1c2c27221 */ /* 0x000fe20000010000 */
[----:B------:R-:W-:-:S03]  /*8630*/  F2FP.F16.F32.PACK_AB R7, R200, R199 ;  /* 0x000000c7c807723e */ /* 0x000fc600000000ff */
[----:B------:R-:W-:-:S04]  /*8640*/  FADD.FTZ R3, R195, R194 ;  /* 0x000000c2c3037221 */ /* 0x000fc80000010000 */
[----:B----4-:R-:W-:Y:S01]  /*8650*/  HMMA.16816.F32 R152, R4, R28, R152 ;  /* 0x0000001c0498723c */ /* 0x010fe20000001898 */
[----:B------:R-:W-:-:S05]  /*8660*/  FADD.FTZ R3, R196, R3 ;  /* 0x00000003c4037221 */ /* 0x000fca0000010000 */
        /* <DEDUP_REMOVED lines=37> */
[----:B------:R-:W-:Y:S05]  /*88c0*/  LDSM.16.MT88.4 R32, [R224+0x19800] ;  /* 0x01980000e020783b */ /* 0x000fea0000004200 */
[C---:B----4-:R-:W-:Y:S06]  /*88d0*/  HMMA.16816.F32 R100, R4.reuse, R28, R100 ;  /* 0x0000001c0464723c */ /* 0x050fec0000001864 */
[C---:B------:R-:W-:Y:S01]  /*88e0*/  HMMA.16816.F32 R104, R4.reuse, R30, R104 ;  /* 0x0000001e0468723c */ /* 0x040fe20000001868 */
[----:B------:R-:W2:Y:S05]  /*88f0*/  LDSM.16.MT88.4 R28, [R225+0x19800] ;  /* 0x01980000e11c783b */ /* 0x000eaa0000004200 */
[C---:B---3--:R-:W-:Y:S06]  /*8900*/  HMMA.16816.F32 R116, R4.reuse, R20, R116 ;  /* 0x000000140474723c */ /* 0x048fec0000001874 */
[C---:B------:R-:W-:Y:S01]  /*8910*/  HMMA.16816.F32 R120, R4.reuse, R22, R120 ;  /* 0x000000160478723c */ /* 0x040fe20000001878 */
[----:B------:R-:W3:Y:S05]  /*8920*/  LDSM.16.MT88.4 R20, [R226+0x1b800] ;  /* 0x01b80000e214783b */ /* 0x000eea0000004200 */
[C---:B------:R-:W-:Y:S06]  /*8930*/  HMMA.16816.F32 R124, R4.reuse, R16, R124 ;  /* 0x00000010047c723c */ /* 0x040fec000000187c */
        /* <DEDUP_REMOVED lines=13> */
[----:B-----5:R-:W-:Y:S01]  /*8a10*/  HMMA.16816.F32 R152, R4, R12, R152 ;  /* 0x0000000c0498723c */ /* 0x020fe20000001898 */
[----:B------:R-:W-:Y:S01]  /*8a20*/  FADD.FTZ R249, R183, R180 ;  /* 0x000000b4b7f97221 */ /* 0x000fe20000010000 */
[----:B------:R-:W-:-:S04]  /*8a30*/  FADD.FTZ R247, R176, R177 ;  /* 0x000000b1b0f77221 */ /* 0x000fc80000010000 */
        /* <DEDUP_REMOVED lines=26> */
[C---:B--2---:R-:W-:Y:S06]  /*8be0*/  HMMA.16816.F32 R68, R4.reuse, R28, R68 ;  /* 0x0000001c0444723c */ /* 0x044fec0000001844 */
[C---:B------:R-:W-:Y:S06]  /*8bf0*/  HMMA.16816.F32 R72, R4.reuse, R30, R72 ;  /* 0x0000001e0448723c */ /* 0x040fec0000001848 */
[C---:B------:R-:W-:Y:S06]  /*8c00*/  HMMA.16816.F32 R76, R4.reuse, R164, R76 ;  /* 0x000000a4044c723c */ /* 0x040fec000000184c */
[----:B------:R-:W-:Y:S01]  /*8c10*/  HMMA.16816.F32 R80, R4, R166, R80 ;  /* 0x000000a60450723c */ /* 0x000fe20000001850 */
[----:B------:R-:W-:-:S05]  /*8c20*/  MOV R164, R2 ;  /* 0x0000000200a47202 */ /* 0x000fca0000000f00 */
[C---:B------:R-:W-:Y:S06]  /*8c30*/  HMMA.16816.F32 R84, R4.reuse, R32, R84 ;  /* 0x000000200454723c */ /* 0x040fec0000001854 */
[C---:B------:R-:W-:Y:S06]  /*8c40*/  HMMA.16816.F32 R88, R4.reuse, R34, R88 ;  /* 0x000000220458723c */ /* 0x040fec0000001858 */
[C---:B---3--:R-:W-:Y:S06]  /*8c50*/  HMMA.16816.F32 R100, R4.reuse, R20, R100 ;  /* 0x000000140464723c */ /* 0x048fec0000001864 */
[C---:B------:R-:W-:Y:S06]  /*8c60*/  HMMA.16816.F32 R104, R4.reuse, R22, R104 ;  /* 0x000000160468723c */ /* 0x040fec0000001868 */
[C---:B----4-:R-:W-:Y:S06]  /*8c70*/  HMMA.16816.F32 R108, R4.reuse, R16, R108 ;  /* 0x00000010046c723c */ /* 0x050fec000000186c */
[C---:B------:R-:W-:Y:S06]  /*8c80*/  HMMA.16816.F32 R112, R4.reuse, R18, R112 ;  /* 0x000000120470723c */ /* 0x040fec0000001870 */
[C---:B-----5:R-:W-:Y:S06]  /*8c90*/  HMMA.16816.F32 R116, R4.reuse, R12, R116 ;  /* 0x0000000c0474723c */ /* 0x060fec0000001874 */
[C---:B------:R-:W-:Y:S06]  /*8ca0*/  HMMA.16816.F32 R120, R4.reuse, R14, R120 ;  /* 0x0000000e0478723c */ /* 0x040fec0000001878 */
[C---:B-1----:R-:W-:Y:S06]  /*8cb0*/  HMMA.16816.F32 R124, R4.reuse, R24, R124 ;  /* 0x00000018047c723c */ /* 0x042fec000000187c */
        /* <DEDUP_REMOVED lines=9> */
[----:B------:R-:W-:Y:S02]  /*8d50*/  UISETP.GT.AND UP0, UPT, UR22, UR13, UPT ;  /* 0x0000000d1600728c */ /* 0x000fe4000bf04270 */
[----:B------:R-:W-:Y:S01]  /*8d60*/  UIMAD UR4, UR22, UR7, UR4 ;  /* 0x00000007160472a4 */ /* 0x000fe2000f8e0204 */
[----:B------:R-:W-:Y:S02]  /*8d70*/  IMAD.U32 R4, RZ, RZ, UR24 ;  /* 0x00000018ff047e24 */ /* 0x000fe4000f8e00ff */
[----:B------:R-:W-:Y:S01]  /*8d80*/  IMAD.U32 R5, RZ, RZ, UR25 ;  /* 0x00000019ff057e24 */ /* 0x000fe2000f8e00ff */
[----:B------:R-:W-:Y:S01]  /*8d90*/  UIADD3 UR4, UR25, UR4, URZ ;  /* 0x0000000419047290 */ /* 0x000fe2000fffe03f */
[----:B------:R-:W-:Y:S01]  /*8da0*/  BAR.SYNC.DEFER_BLOCKING 0x0 ;  /* 0x0000000000007b1d */ /* 0x000fe20000010000 */
[----:B------:R-:W-:-:S04]  /*8db0*/  LEA R6, P1, R4, R8, 0x6 ;  /* 0x0000000804067211 */ /* 0x000fc800078230ff */
[----:B------:R-:W-:Y:S01]  /*8dc0*/  IMAD.U32 R5, RZ, RZ, UR4 ;  /* 0x00000004ff057e24 */ /* 0x000fe2000f8e00ff */
[----:B------:R-:W-:-:S04]  /*8dd0*/  LEA R10, P0, R6, UR10, 0x1 ;  /* 0x0000000a060a7c11 */ /* 0x000fc8000f8008ff */
[----:B------:R-:W-:Y:S01]  /*8de0*/  LEA.HI.X R5, R4, R239, R5, 0x6, P1 ;  /* 0x000000ef04057211 */ /* 0x000fe200008f3405 */
[----:B------:R-:W-:-:S03]  /*8df0*/  IMAD.U32 R4, RZ, RZ, UR6 ;  /* 0x00000006ff047e24 */ /* 0x000fc6000f8e00ff */
[----:B------:R-:W-:Y:S01]  /*8e00*/  LEA.HI.X R11, R6, UR11, R5, 0x1, P0 ;  /* 0x0000000b060b7c11 */ /* 0x000fe200080f0c05 */
[----:B------:R-:W-:Y:S01]  /*8e10*/  IMAD.U32 R6, RZ, RZ, UR7 ;  /* 0x00000007ff067e24 */ /* 0x000fe2000f8e00ff */
[----:B------:R-:W-:-:S04]  /*8e20*/  LEA R4, P0, R4, R10, 0x6 ;  /* 0x0000000a04047211 */ /* 0x000fc800078030ff */
[----:B------:R-:W-:Y:S01]  /*8e30*/  LEA.HI.X R5, R3, R11, R6, 0x6, P0 ;  /* 0x0000000b03057211 */ /* 0x000fe200000f3406 */
[----:B------:R-:W-:Y:S01]  /*8e40*/  IMAD.U32 R3, RZ, RZ, UR22 ;  /* 0x00000016ff037e24 */ /* 0x000fe2000f8e00ff */
[----:B------:R-:W-:Y:S01]  /*8e50*/  @!PT LDS RZ, [RZ] ;  /* 0x00000000fffff984 */ /* 0x000fe20000000800 */
[----:B------:R-:W-:Y:S01]  /*8e60*/  @!PT LDS RZ, [RZ] ;  /* 0x00000000fffff984 */ /* 0x000fe20000000800 */
[----:B------:R-:W-:Y:S01]  /*8e70*/  @!PT LDS RZ, [RZ] ;  /* 0x00000000fffff984 */ /* 0x000fe20000000800 */
[----:B------:R-:W-:Y:S03]  /*8e80*/  LDGSTS.E.BYPASS.LTC128B.128 [R235+0x18000], desc[UR18][R10.64] ;  /* 0x180000000aeb7fae */ /* 0x000fe6000b901d52 */
[----:B------:R-:W-:Y:S01]  /*8e90*/  IMAD R3, R3, 0x40, R246 ;  /* 0x0000004003037824 */ /* 0x000fe200078e02f6 */
[----:B------:R-:W-:Y:S04]  /*8ea0*/  LDGSTS.E.BYPASS.LTC128B.128 [R235+0x1a000], desc[UR18][R10.64+0x80] ;  /* 0x1a0000800aeb7fae */ /* 0x000fe8000b901d52 */
[C---:B------:R-:W-:Y:S01]  /*8eb0*/  ISETP.GE.AND P1, PT, R3.reuse, R242, PT ;  /* 0x000000f20300720c */ /* 0x040fe20003f26270 */
[----:B------:R-:W-:Y:S01]  /*8ec0*/  LDGSTS.E.BYPASS.LTC128B.128 [R235+0x1c000], desc[UR18][R10.64+0x100] ;  /* 0x1c0001000aeb7fae */ /* 0x000fe2000b901d52 */
[----:B------:R-:W-:-:S02]  /*8ed0*/  ISETP.GE.AND P5, PT, R3, R240, PT ;  /* 0x000000f00300720c */ /* 0x000fc40003fa6270 */
[C---:B------:R-:W-:Y:S01]  /*8ee0*/  ISETP.LT.OR P1, PT, R3.reuse, R243, P1 ;  /* 0x000000f30300720c */ /* 0x040fe20000f21670 */
[----:B------:R1:W-:Y:S01]  /*8ef0*/  LDGSTS.E.BYPASS.LTC128B.128 [R235+0x1e000], desc[UR18][R10.64+0x180] ;  /* 0x1e0001800aeb7fae */ /* 0x0003e2000b901d52 */
[----:B------:R-:W-:-:S03]  /*8f00*/  ISETP.LT.OR P5, PT, R3, R241, P5 ;  /* 0x000000f10300720c */ /* 0x000fc60002fa1670 */
[----:B------:R-:W-:Y:S04]  /*8f10*/  LDGSTS.E.BYPASS.LTC128B.128 [R235+0x19000], desc[UR18][R4.64] ;  /* 0x1900000004eb7fae */ /* 0x000fe8000b901d52 */
[----:B------:R-:W-:Y:S04]  /*8f20*/  LDGSTS.E.BYPASS.LTC128B.128 [R235+0x1b000], desc[UR18][R4.64+0x80] ;  /* 0x1b00008004eb7fae */ /* 0x000fe8000b901d52 */
[----:B------:R-:W-:Y:S04]  /*8f30*/  LDGSTS.E.BYPASS.LTC128B.128 [R235+0x1d000], desc[UR18][R4.64+0x100] ;  /* 0x1d00010004eb7fae */ /* 0x000fe8000b901d52 */
[----:B------:R2:W-:Y:S04]  /*8f40*/  LDGSTS.E.BYPASS.LTC128B.128 [R235+0x1f000], desc[UR18][R4.64+0x180] ;  /* 0x1f00018004eb7fae */ /* 0x0005e8000b901d52 */
[----:B------:R-:W-:Y:S04]  /*8f50*/  LDSM.16.M88.4 R184, [R234] ;  /* 0x00000000eab8783b */ /* 0x000fe80000000200 */
[----:B------:R-:W2:Y:S01]  /*8f60*/  LDSM.16.M88.4 R164, [R233+0x10000] ;  /* 0x01000000e9a4783b */ /* 0x000ea20000000200 */
[----:B-1----:R-:W-:-:S03]  /*8f70*/  VIADD R10, R3, 0x1 ;  /* 0x00000001030a7836 */ /* 0x002fc60000000000 */
[----:B------:R-:W1:Y:S01]  /*8f80*/  LDSM.16.M88.4 R28, [R233+0x10800] ;  /* 0x01080000e91c783b */ /* 0x000e620000000200 */
[----:B------:R-:W-:-:S03]  /*8f90*/  VIADD R11, R3, 0x9 ;  /* 0x00000009030b7836 */ /* 0x000fc60000000000 */
[----:B------:R-:W3:Y:S01]  /*8fa0*/  LDSM.16.M88.4 R20, [R233+0x11000] ;  /* 0x01100000e914783b */ /* 0x000ee20000000200 */
[C---:B------:R-:W-:Y:S02]  /*8fb0*/  ISETP.GE.AND P6, PT, R10.reuse, R242, PT ;  /* 0x000000f20a00720c */ /* 0x040fe40003fc6270 */
[C---:B------:R-:W-:Y:S01]  /*8fc0*/  ISETP.GE.AND P0, PT, R10.reuse, R240, PT ;  /* 0x000000f00a00720c */ /* 0x040fe20003f06270 */
[----:B------:R-:W4:Y:S01]  /*8fd0*/  LDSM.16.M88.4 R16, [R233+0x11800] ;  /* 0x01180000e910783b */ /* 0x000f220000000200 */
[C---:B------:R-:W-:Y:S02]  /*8fe0*/  ISETP.LT.OR P6, PT, R10.reuse, R243, P6 ;  /* 0x000000f30a00720c */ /* 0x040fe400037c1670 */
[----:B------:R-:W-:Y:S01]  /*8ff0*/  ISETP.LT.OR P0, PT, R10, R241, P0 ;  /* 0x000000f10a00720c */ /* 0x000fe20000701670 */
[----:B------:R-:W-:Y:S01]  /*9000*/  LDSM.16.M88.4 R12, [R232] ;  /* 0x00000000e80c783b */ /* 0x000fe20000000200 */
[----:B------:R-:W-:-:S03]  /*9010*/  ISETP.GE.AND P4, PT, R11, R242, PT ;  /* 0x000000f20b00720c */ /* 0x000fc60003f86270 */
[----:B------:R-:W5:Y:S01]  /*9020*/  LDSM.16.M88.4 R196, [R231] ;  /* 0x00000000e7c4783b */ /* 0x000f620000000200 */
[----:B------:R-:W-:-:S03]  /*9030*/  ISETP.LT.OR P4, PT, R11, R243, P4 ;  /* 0x000000f30b00720c */ /* 0x000fc60002781670 */
[----:B------:R-:W5:Y:S04]  /*9040*/  LDSM.16.M88.4 R176, [R223] ;  /* 0x00000000dfb0783b */ /* 0x000f680000000200 */
[----:B------:R-:W5:Y:S04]  /*9050*/  LDSM.16.M88.4 R172, [R222] ;  /* 0x00000000deac783b */ /* 0x000f680000000200 */
[----:B------:R-:W5:Y:S04]  /*9060*/  LDSM.16.M88.4 R168, [R221] ;  /* 0x00000000dda8783b */ /* 0x000f680000000200 */
[----:B------:R-:W-:Y:S01]  /*9070*/  LDSM.16.M88.4 R192, [R227+0x10000] ;  /* 0x01000000e3c0783b */ /* 0x000fe20000000200 */
[C---:B--2---:R-:W-:Y:S03]  /*9080*/  HMMA.16816.F32 R4, R184.reuse, R164, RZ ;  /* 0x000000a4b804723c */ /* 0x044fe600000018ff */
[----:B------:R-:W-:Y:S04]  /*9090*/  LDSM.16.M88.4 R180, [R227+0x10800] ;  /* 0x01080000e3b4783b */ /* 0x000fe80000000200 */
[----:B------:R-:W-:Y:S01]  /*90a0*/  LDSM.16.M88.4 R200, [R220+0x800] ;  /* 0x00080000dcc8783b */ /* 0x000fe20000000200 */
[C---:B------:R-:W-:Y:S03]  /*90b0*/  HMMA.16816.F32 R164, R184.reuse, R166, RZ ;  /* 0x000000a6b8a4723c */ /* 0x040fe600000018ff */
[----:B------:R-:W0:Y:S03]  /*90c0*/  LDGDEPBAR ;  /* 0x00000000000079af */ /* 0x000e260000000000 */
[C---:B-1----:R-:W-:Y:S06]  /*90d0*/  HMMA.16816.F32 R32, R184.reuse, R28, RZ ;  /* 0x0000001cb820723c */ /* 0x042fec00000018ff */
        /* <DEDUP_REMOVED lines=170> */
[----:B------:R-:W2:Y:S05]  /*9b80*/  LDSM.16.M88.4 R12, [R220+0x6000] ;  /* 0x00600000dc0c783b */ /* 0x000eaa0000000200 */
[C---:B------:R-:W-:Y:S06]  /*9b90*/  HMMA.16816.F32 R4, R180.reuse, R200, R4 ;  /* 0x000000c8b404723c */ /* 0x040fec0000001804 */
[C---:B------:R-:W-:Y:S06]  /*9ba0*/  HMMA.16816.F32 R164, R180.reuse, R202, R164 ;  /* 0x000000cab4a4723c */ /* 0x040fec00000018a4 */
[C---:B-1----:R-:W-:Y:S06]  /*9bb0*/  HMMA.16816.F32 R32, R180.reuse, R176, R32 ;  /* 0x000000b0b420723c */ /* 0x042fec0000001820 */
[----:B------:R-:W-:Y:S01]  /*9bc0*/  HMMA.16816.F32 R28, R180, R178, R28 ;  /* 0x000000b2b41c723c */ /* 0x000fe2000000181c */
[----:B------:R-:W1:Y:S05]  /*9bd0*/  LDSM.16.M88.4 R176, [R220+0x6800] ;  /* 0x00680000dcb0783b */ /* 0x000e6a0000000200 */
[C---:B------:R-:W-:Y:S06]  /*9be0*/  HMMA.16816.F32 R188, R196.reuse, R192, R188 ;  /* 0x000000c0c4bc723c */ /* 0x040fec00000018bc */
[----:B------:R-:W-:Y:S06]  /*9bf0*/  HMMA.16816.F32 R184, R196, R194, R184 ;  /* 0x000000c2c4b8723c */ /* 0x000fec00000018b8 */
[C---:B--2---:R-:W-:Y:S06]  /*9c00*/  HMMA.16816.F32 R4, R16.reuse, R12, R4 ;  /* 0x0000000c1004723c */ /* 0x044fec0000001804 */
[----:B------:R-:W-:Y:S01]  /*9c10*/  HMMA.16816.F32 R164, R16, R14, R164 ;  /* 0x0000000e10a4723c */ /* 0x000fe200000018a4 */
[----:B------:R-:W2:Y:S05]  /*9c20*/  LDSM.16.M88.4 R12, [R220+0x7000] ;  /* 0x00700000dc0c783b */ /* 0x000eaa0000000200 */
[C---:B------:R-:W-:Y:S06]  /*9c30*/  HMMA.16816.F32 R188, R180.reuse, R168, R188 ;  /* 0x000000a8b4bc723c */ /* 0x040fec00000018bc */
[----:B------:R-:W-:Y:S01]  /*9c40*/  HMMA.16816.F32 R24, R180, R172, R24 ;  /* 0x000000acb418723c */ /* 0x000fe20000001818 */
[----:B------:R-:W-:-:S05]  /*9c50*/  VIADD R168, R3, 0x8 ;  /* 0x0000000803a87836 */ /* 0x000fca0000000000 */
[----:B------:R-:W-:Y:S01]  /*9c60*/  ISETP.GE.AND P3, PT, R168, R242, PT ;  /* 0x000000f2a800720c */ /* 0x000fe20003f66270 */
[----:B------:R-:W-:Y:S01]  /*9c70*/  HMMA.16816.F32 R184, R180, R170, R184 ;  /* 0x000000aab4b8723c */ /* 0x000fe200000018b8 */
[----:B------:R-:W-:Y:S01]  /*9c80*/  FSEL R10, R4, -INF , !P1 ;  /* 0xff800000040a7808 */ /* 0x000fe20004800000 */
[----:B------:R-:W-:Y:S01]  /*9c90*/  VIADD R4, R3, 0x11 ;  /* 0x0000001103047836 */ /* 0x000fe20000000000 */
[----:B------:R-:W-:Y:S02]  /*9ca0*/  ISETP.LT.OR P3, PT, R168, R243, P3 ;  /* 0x000000f3a800720c */ /* 0x000fe40001f61670 */
[-C--:B------:R-:W-:Y:S01]  /*9cb0*/  ISETP.GE.AND P1, PT, R11, R240.reuse, PT ;  /* 0x000000f00b00720c */ /* 0x080fe20003f26270 */
[----:B-1----:R-:W-:Y:S01]  /*9cc0*/  HMMA.16816.F32 R32, R16, R176, R32 ;  /* 0x000000b01020723c */ /* 0x002fe20000001820 */
[----:B------:R-:W-:Y:S01]  /*9cd0*/  FSEL R171, R164, -INF , !P3 ;  /* 0xff800000a4ab7808 */ /* 0x000fe20005800000 */
[----:B------:R-:W-:Y:S01]  /*9ce0*/  VIADD R164, R3, 0x18 ;  /* 0x0000001803a47836 */ /* 0x000fe20000000000 */
[----:B------:R-:W-:-:S02]  /*9cf0*/  ISETP.GE.AND P3, PT, R4, R240, PT ;  /* 0x000000f00400720c */ /* 0x000fc40003f66270 */
[----:B------:R-:W-:Y:S01]  /*9d00*/  ISETP.LT.OR P1, PT, R11, R241, P1 ;  /* 0x000000f10b00720c */ /* 0x000fe20000f21670 */
[----:B------:R-:W-:Y:S01]  /*9d10*/  HMMA.16816.F32 R28, R16, R178, R28 ;  /* 0x000000b2101c723c */ /* 0x000fe2000000181c */
[----:B------:R-:W-:Y:S02]  /*9d20*/  FSEL R176, R5, -INF , !P6 ;  /* 0xff80000005b07808 */ /* 0x000fe40007000000 */
[----:B------:R-:W-:Y:S02]  /*9d30*/  ISETP.GE.AND P6, PT, R4, R242, PT ;  /* 0x000000f20400720c */ /* 0x000fe40003fc6270 */
[----:B------:R-:W-:Y:S01]  /*9d40*/  FSEL R202, R6, -INF , !P5 ;  /* 0xff80000006ca7808 */ /* 0x000fe20006800000 */
[----:B------:R-:W-:Y:S01]  /*9d50*/  HMMA.16816.F32 R20, R180, R174, R20 ;  /* 0x000000aeb414723c */ /* 0x000fe20000001814 */
[----:B------:R-:W-:Y:S02]  /*9d60*/  FSEL R11, R7, -INF , !P0 ;  /* 0xff800000070b7808 */ /* 0x000fe40004000000 */
[----:B------:R-:W-:-:S02]  /*9d70*/  ISETP.LT.OR P6, PT, R4, R243, P6 ;  /* 0x000000f30400720c */ /* 0x000fc400037c1670 */
[----:B------:R-:W-:Y:S01]  /*9d80*/  ISETP.LT.OR P3, PT, R4, R241, P3 ;  /* 0x000000f10400720c */ /* 0x000fe20001f61670 */
[----:B--2---:R-:W-:Y:S01]  /*9d90*/  HMMA.16816.F32 R24, R16, R12, R24 ;  /* 0x0000000c1018723c */ /* 0x004fe20000001818 */
[----:B------:R-:W1:Y:S01]  /*9da0*/  LDSM.16.M88.4 R4, [R220+0x7800] ;  /* 0x00780000dc04783b */ /* 0x000e620000000200 */
[----:B------:R-:W-:Y:S01]  /*9db0*/  ISETP.GE.AND P2, PT, R168, R240, PT ;  /* 0x000000f0a800720c */ /* 0x000fe20003f46270 */
[----:B------:R-:W-:-:S04]  /*9dc0*/  DEPBAR.LE SB0, 0x0 ;  /* 0x000080000000791a */ /* 0x000fc80000000000 */
[----:B------:R-:W-:Y:S01]  /*9dd0*/  BAR.SYNC.DEFER_BLOCKING 0x0 ;  /* 0x0000000000007b1d */ /* 0x000fe20000010000 */
[----:B------:R-:W-:Y:S01]  /*9de0*/  ISETP.LT.OR P2, PT, R168, R241, P2 ;  /* 0x000000f1a800720c */ /* 0x000fe20001741670 */
[----:B------:R-:W-:Y:S01]  /*9df0*/  VIADD R168, R3, 0x10 ;  /* 0x0000001003a87836 */ /* 0x000fe20000000000 */
[----:B------:R-:W-:Y:S01]  /*9e00*/  FSEL R196, R33, -INF , !P6 ;  /* 0xff80000021c47808 */ /* 0x000fe20007000000 */
[C---:B------:R-:W-:Y:S01]  /*9e10*/  VIADD R13, R3.reuse, 0x20 ;  /* 0x00000020030d7836 */ /* 0x040fe20000000000 */
[----:B------:R-:W-:Y:S01]  /*9e20*/  FSEL R173, R166, -INF , !P2 ;  /* 0xff800000a6ad7808 */ /* 0x000fe20005000000 */
[----:B------:R-:W-:Y:S01]  /*9e30*/  VIADD R12, R3, 0x21 ;  /* 0x00000021030c7836 */ /* 0x000fe20000000000 */
[C---:B------:R-:W-:Y:S02]  /*9e40*/  ISETP.GE.AND P0, PT, R168.reuse, R242, PT ;  /* 0x000000f2a800720c */ /* 0x040fe40003f06270 */
[----:B------:R-:W-:Y:S02]  /*9e50*/  ISETP.GE.AND P5, PT, R168, R240, PT ;  /* 0x000000f0a800720c */ /* 0x000fe40003fa6270 */
[----:B------:R-:W-:Y:S01]  /*9e60*/  ISETP.GE.AND P2, PT, R164, R242, PT ;  /* 0x000000f2a400720c */ /* 0x000fe20003f46270 */
[----:B------:R-:W-:Y:S01]  /*9e70*/  HMMA.16816.F32 R20, R16, R14, R20 ;  /* 0x0000000e1014723c */ /* 0x000fe20000001814 */
[----:B------:R-:W-:-:S02]  /*9e80*/  ISETP.LT.OR P0, PT, R168, R243, P0 ;  /* 0x000000f3a800720c */ /* 0x000fc40000701670 */
[----:B------:R-:W-:Y:S02]  /*9e90*/  ISETP.LT.OR P5, PT, R168, R241, P5 ;  /* 0x000000f1a800720c */ /* 0x000fe40002fa1670 */
[----:B------:R-:W-:Y:S01]  /*9ea0*/  FSEL R166, R165, -INF , !P4 ;  /* 0xff800000a5a67808 */ /* 0x000fe20006000000 */
[----:B------:R-:W-:Y:S01]  /*9eb0*/  VIADD R165, R3, 0x19 ;  /* 0x0000001903a57836 */ /* 0x000fe20000000000 */
[----:B------:R-:W-:Y:S02]  /*9ec0*/  ISETP.LT.OR P2, PT, R164, R243, P2 ;  /* 0x000000f3a400720c */ /* 0x000fe40001741670 */
[----:B------:R-:W-:Y:S02]  /*9ed0*/  FSEL R200, R32, -INF , !P0 ;  /* 0xff80000020c87808 */ /* 0x000fe40004000000 */
[----:B------:R-:W-:Y:S02]  /*9ee0*/  FSEL R34, R34, -INF , !P5 ;  /* 0xff80000022227808 */ /* 0x000fe40006800000 */
[----:B------:R-:W-:-:S02]  /*9ef0*/  FSEL R32, R35, -INF , !P3 ;  /* 0xff80000023207808 */ /* 0x000fc40005800000 */
[----:B------:R-:W-:Y:S02]  /*9f00*/  FSEL R198, R28, -INF , !P2 ;  /* 0xff8000001cc67808 */ /* 0x000fe40005000000 */
[----:B------:R-:W-:Y:S02]  /*9f10*/  FSEL R169, R167, -INF , !P1 ;  /* 0xff800000a7a97808 */ /* 0x000fe40004800000 */
[C---:B------:R-:W-:Y:S02]  /*9f20*/  ISETP.GE.AND P3, PT, R13.reuse, R242, PT ;  /* 0x000000f20d00720c */ /* 0x040fe40003f66270 */
[----:B------:R-:W-:Y:S02]  /*9f30*/  ISETP.GE.AND P5, PT, R13, R240, PT ;  /* 0x000000f00d00720c */ /* 0x000fe40003fa6270 */
[C---:B------:R-:W-:Y:S02]  /*9f40*/  ISETP.GE.AND P6, PT, R12.reuse, R242, PT ;  /* 0x000000f20c00720c */ /* 0x040fe40003fc6270 */
[----:B------:R-:W-:-:S02]  /*9f50*/  ISETP.GE.AND P2, PT, R12, R240, PT ;  /* 0x000000f00c00720c */ /* 0x000fc40003f46270 */
[----:B------:R-:W-:Y:S02]  /*9f60*/  ISETP.GE.AND P1, PT, R164, R240, PT ;  /* 0x000000f0a400720c */ /* 0x000fe40003f26270 */
[C---:B------:R-:W-:Y:S02]  /*9f70*/  ISETP.GE.AND P4, PT, R165.reuse, R242, PT ;  /* 0x000000f2a500720c */ /* 0x040fe40003f86270 */
[----:B------:R-:W-:Y:S02]  /*9f80*/  ISETP.GE.AND P0, PT, R165, R240, PT ;  /* 0x000000f0a500720c */ /* 0x000fe40003f06270 */
[C---:B------:R-:W-:Y:S02]  /*9f90*/  ISETP.LT.OR P3, PT, R13.reuse, R243, P3 ;  /* 0x000000f30d00720c */ /* 0x040fe40001f61670 */
[----:B------:R-:W-:Y:S01]  /*9fa0*/  ISETP.LT.OR P5, PT, R13, R241, P5 ;  /* 0x000000f10d00720c */ /* 0x000fe20002fa1670 */
[----:B------:R-:W-:Y:S01]  /*9fb0*/  VIADD R13, R3, 0x28 ;  /* 0x00000028030d7836 */ /* 0x000fe20000000000 */
[----:B------:R-:W-:-:S02]  /*9fc0*/  ISETP.LT.OR P6, PT, R12, R243, P6 ;  /* 0x000000f30c00720c */ /* 0x000fc400037c1670 */
[-C--:B------:R-:W-:Y:S01]  /*9fd0*/  ISETP.LT.OR P2, PT, R12, R241.reuse, P2 ;  /* 0x000000f10c00720c */ /* 0x080fe20001741670 */
[----:B------:R-:W-:Y:S01]  /*9fe0*/  VIADD R12, R3, 0x29 ;  /* 0x00000029030c7836 */ /* 0x000fe20000000000 */
[----:B------:R-:W-:Y:S02]  /*9ff0*/  ISETP.LT.OR P1, PT, R164, R241, P1 ;  /* 0x000000f1a400720c */ /* 0x000fe40000f21670 */
[C---:B------:R-:W-:Y:S02]  /*a000*/  ISETP.LT.OR P4, PT, R165.reuse, R243, P4 ;  /* 0x000000f3a500720c */ /* 0x040fe40002781670 */
[----:B------:R-:W-:Y:S02]  /*a010*/  ISETP.LT.OR P0, PT, R165, R241, P0 ;  /* 0x000000f1a500720c */ /* 0x000fe40000701670 */
        /* <DEDUP_REMOVED lines=8> */
[C---:B------:R-:W-:Y:S02]  /*a0a0*/  ISETP.LT.OR P1, PT, R13.reuse, R243, P1 ;  /* 0x000000f30d00720c */ /* 0x040fe40000f21670 */
[----:B------:R-:W-:Y:S02]  /*a0b0*/  ISETP.LT.OR P4, PT, R13, R241, P4 ;  /* 0x000000f10d00720c */ /* 0x000fe40002781670 */
[C---:B------:R-:W-:Y:S02]  /*a0c0*/  ISETP.LT.OR P0, PT, R12.reuse, R243, P0 ;  /* 0x000000f30c00720c */ /* 0x040fe40000701670 */
[----:B------:R-:W-:Y:S02]  /*a0d0*/  ISETP.LT.OR P3, PT, R12, R241, P3 ;  /* 0x000000f10c00720c */ /* 0x000fe40001f61670 */
[----:B-1----:R-:W-:Y:S01]  /*a0e0*/  HMMA.16816.F32 R12, R16, R4, R188 ;  /* 0x00000004100c723c */ /* 0x002fe200000018bc */
[----:B------:R-:W-:Y:S02]  /*a0f0*/  FSEL R250, R25, -INF , !P6 ;  /* 0xff80000019fa7808 */ /* 0x000fe40007000000 */
[----:B------:R-:W-:-:S02]  /*a100*/  FSEL R170, R26, -INF , !P5 ;  /* 0xff8000001aaa7808 */ /* 0x000fc40006800000 */
[----:B------:R-:W-:Y:S02]  /*a110*/  FSEL R168, R27, -INF , !P2 ;  /* 0xff8000001ba87808 */ /* 0x000fe40005000000 */
[----:B------:R-:W-:Y:S01]  /*a120*/  FMNMX.FTZ R5, R2, R10, !PT ;  /* 0x0000000a02057209 */ /* 0x000fe20007810000 */
[C---:B------:R-:W-:Y:S01]  /*a130*/  VIADD R4, R3.reuse, 0x30 ;  /* 0x0000003003047836 */ /* 0x040fe20000000000 */
[----:B------:R-:W-:Y:S02]  /*a140*/  FSEL R248, R20, -INF , !P1 ;  /* 0xff80000014f87808 */ /* 0x000fe40004800000 */
[----:B------:R-:W-:Y:S01]  /*a150*/  FMNMX.FTZ R24, R176, R5, !PT ;  /* 0x00000005b0187209 */ /* 0x000fe20007810000 */
[----:B------:R-:W-:Y:S01]  /*a160*/  VIADD R5, R3, 0x31 ;  /* 0x0000003103057836 */ /* 0x000fe20000000000 */
[----:B------:R-:W-:Y:S02]  /*a170*/  ISETP.GE.AND P6, PT, R4, R242, PT ;  /* 0x000000f20400720c */ /* 0x000fe40003fc6270 */
[----:B------:R-:W-:-:S02]  /*a180*/  FMNMX.FTZ R25, R171, R24, !PT ;  /* 0x00000018ab197209 */ /* 0x000fc40007810000 */
[----:B------:R-:W-:Y:S02]  /*a190*/  ISETP.GE.AND P2, PT, R4, R240, PT ;  /* 0x000000f00400720c */ /* 0x000fe40003f46270 */
[----:B------:R-:W-:Y:S02]  /*a1a0*/  FMNMX.FTZ R25, R166, R25, !PT ;  /* 0x00000019a6197209 */ /* 0x000fe40007810000 */
[C---:B------:R-:W-:Y:S02]  /*a1b0*/  ISETP.GE.AND P5, PT, R5.reuse, R242, PT ;  /* 0x000000f20500720c */ /* 0x040fe40003fa6270 */
[----:B------:R-:W-:Y:S02]  /*a1c0*/  ISETP.GE.AND P1, PT, R5, R240, PT ;  /* 0x000000f00500720c */ /* 0x000fe40003f26270 */
[----:B------:R-:W-:Y:S02]  /*a1d0*/  FMNMX.FTZ R25, R200, R25, !PT ;  /* 0x00000019c8197209 */ /* 0x000fe40007810000 */
[----:B------:R-:W-:-:S02]  /*a1e0*/  ISETP.LT.OR P6, PT, R4, R243, P6 ;  /* 0x000000f30400720c */ /* 0x000fc400037c1670 */
[----:B------:R-:W-:Y:S02]  /*a1f0*/  ISETP.LT.OR P2, PT, R4, R241, P2 ;  /* 0x000000f10400720c */ /* 0x000fe40001741670 */
[C---:B------:R-:W-:Y:S02]  /*a200*/  ISETP.LT.OR P5, PT, R5.reuse, R243, P5 ;  /* 0x000000f30500720c */ /* 0x040fe40002fa1670 */
[----:B------:R-:W-:Y:S02]  /*a210*/  ISETP.LT.OR P1, PT, R5, R241, P1 ;  /* 0x000000f10500720c */ /* 0x000fe40000f21670 */
[----:B------:R-:W-:Y:S01]  /*a220*/  HMMA.16816.F32 R4, R16, R6, R184 ;  /* 0x000000061004723c */ /* 0x000fe200000018b8 */
[----:B------:R-:W-:Y:S02]  /*a230*/  FMNMX.FTZ R25, R196, R25, !PT ;  /* 0x00000019c4197209 */ /* 0x000fe40007810000 */
[----:B------:R-:W-:Y:S02]  /*a240*/  FSEL R206, R22, -INF , !P4 ;  /* 0xff80000016ce7808 */ /* 0x000fe40006000000 */
[----:B------:R-:W-:-:S02]  /*a250*/  FMNMX.FTZ R25, R198, R25, !PT ;  /* 0x00000019c6197209 */ /* 0x000fc40007810000 */
[----:B------:R-:W-:Y:S01]  /*a260*/  FMNMX.FTZ R16, R0, R202, !PT ;  /* 0x000000ca00107209 */ /* 0x000fe20007810000 */
[C---:B------:R-:W-:Y:S01]  /*a270*/  VIADD R17, R3.reuse, 0x38 ;  /* 0x0000003803117836 */ /* 0x040fe20000000000 */
[----:B------:R-:W-:Y:S01]  /*a280*/  FMNMX.FTZ R19, R174, R25, !PT ;  /* 0x00000019ae137209 */ /* 0x000fe20007810000 */
[----:B------:R-:W-:Y:S01]  /*a290*/  VIADD R3, R3, 0x39 ;  /* 0x0000003903037836 */ /* 0x000fe20000000000 */
[----:B------:R-:W-:Y:S02]  /*a2a0*/  FMNMX.FTZ R16, R11, R16, !PT ;  /* 0x000000100b107209 */ /* 0x000fe40007810000 */
[----:B------:R-:W-:Y:S02]  /*a2b0*/  FSEL R252, R21, -INF , !P0 ;  /* 0xff80000015fc7808 */ /* 0x000fe40004000000 */
[----:B------:R-:W-:Y:S02]  /*a2c0*/  FMNMX.FTZ R16, R173, R16, !PT ;  /* 0x00000010ad107209 */ /* 0x000fe40007810000 */
[----:B------:R-:W-:-:S02]  /*a2d0*/  ISETP.GE.AND P4, PT, R17, R242, PT ;  /* 0x000000f21100720c */ /* 0x000fc40003f86270 */
[----:B------:R-:W-:Y:S02]  /*a2e0*/  ISETP.GE.AND P0, PT, R17, R240, PT ;  /* 0x000000f01100720c */ /* 0x000fe40003f06270 */
[----:B------:R-:W-:Y:S02]  /*a2f0*/  FMNMX.FTZ R21, R169, R16, !PT ;  /* 0x00000010a9157209 */ /* 0x000fe40007810000 */
[----:B------:R-:W-:Y:S02]  /*a300*/  FMNMX.FTZ R19, R172, R19, !PT ;  /* 0x00000013ac137209 */ /* 0x000fe40007810000 */
[C---:B------:R-:W-:Y:S02]  /*a310*/  ISETP.LT.OR P4, PT, R17.reuse, R243, P4 ;  /* 0x000000f31100720c */ /* 0x040fe40002781670 */
[----:B------:R-:W-:Y:S02]  /*a320*/  ISETP.LT.OR P0, PT, R17, R241, P0 ;  /* 0x000000f11100720c */ /* 0x000fe40000701670 */
[----:B------:R-:W-:-:S02]  /*a330*/  FMNMX.FTZ R17, R34, R21, !PT ;  /* 0x0000001522117209 */ /* 0x000fc40007810000 */
[----:B------:R-:W-:Y:S02]  /*a340*/  FMNMX.FTZ R19, R250, R19, !PT ;  /* 0x00000013fa137209 */ /* 0x000fe40007810000 */
[----:B------:R-:W-:Y:S02]  /*a350*/  FMNMX.FTZ R17, R32, R17, !PT ;  /* 0x0000001120117209 */ /* 0x000fe40007810000 */
[----:B------:R-:W-:Y:S02]  /*a360*/  FMNMX.FTZ R19, R248, R19, !PT ;  /* 0x00000013f8137209 */ /* 0x000fe40007810000 */
[----:B------:R-:W-:Y:S02]  /*a370*/  FSEL R194, R12, -INF , !P6 ;  /* 0xff8000000cc27808 */ /* 0x000fe40007000000 */
[----:B------:R-:W-:Y:S02]  /*a380*/  FMNMX.FTZ R17, R30, R17, !PT ;  /* 0x000000111e117209 */ /* 0x000fe40007810000 */
[----:B------:R-:W-:-:S02]  /*a390*/  FMNMX.FTZ R19, R252, R19, !PT ;  /* 0x00000013fc137209 */ /* 0x000fc40007810000 */
[----:B------:R-:W-:Y:S02]  /*a3a0*/  FSEL R190, R4, -INF , !P4 ;  /* 0xff80000004be7808 */ /* 0x000fe40006000000 */
[----:B------:R-:W-:Y:S02]  /*a3b0*/  PLOP3.LUT P4, PT, PT, PT, UP0, 0x80, 0x0 ;  /* 0x000000000000781c */ /* 0x000fe40003f8f008 */
[----:B------:R-:W-:Y:S02]  /*a3c0*/  FSEL R204, R23, -INF , !P3 ;  /* 0xff80000017cc7808 */ /* 0x000fe40005800000 */
[----:B------:R-:W-:Y:S02]  /*a3d0*/  ISETP.GE.AND P3, PT, R3, R242, PT ;  /* 0x000000f20300720c */ /* 0x000fe40003f66270 */
[----:B------:R-:W-:Y:S02]  /*a3e0*/  FSEL R192, R13, -INF , !P5 ;  /* 0xff8000000dc07808 */ /* 0x000fe40006800000 */
[----:B------:R-:W-:-:S02]  /*a3f0*/  FMNMX.FTZ R17, R28, R17, !PT ;  /* 0x000000111c117209 */ /* 0x000fc40007810000 */
[----:B------:R-:W-:Y:S02]  /*a400*/  FMNMX.FTZ R13, R194, R19, !PT ;  /* 0x00000013c20d7209 */ /* 0x000fe40007810000 */
[----:B------:R-:W-:Y:S02]  /*a410*/  ISETP.LT.OR P3, PT, R3, R243, P3 ;  /* 0x000000f30300720c */ /* 0x000fe40001f61670 */
[----:B------:R-:W-:Y:S02]  /*a420*/  FMNMX.FTZ R17, R170, R17, !PT ;  /* 0x00000011aa117209 */ /* 0x000fe40007810000 */
[----:B------:R-:W-:Y:S02]  /*a430*/  FMNMX.FTZ R13, R192, R13, !PT ;  /* 0x0000000dc00d7209 */ /* 0x000fe40007810000 */
[----:B------:R-:W-:Y:S02]  /*a440*/  FSEL R188, R5, -INF , !P3 ;  /* 0xff80000005bc7808 */ /* 0x000fe40005800000 */
[----:B------:R-:W-:-:S02]  /*a450*/  FMNMX.FTZ R17, R168, R17, !PT ;  /* 0x00000011a8117209 */ /* 0x000fc40007810000 */
[----:B------:R-:W-:Y:S02]  /*a460*/  FMNMX.FTZ R5, R190, R13, !PT ;  /* 0x0000000dbe057209 */ /* 0x000fe40007810000 */
        /* <DEDUP_REMOVED lines=32> */
.L_x_487:
        /* <DEDUP_REMOVED lines=13> */
[----:B------:R-:W-:Y:S02]  /*a740*/  FMNMX.FTZ R6, R180, R13, !PT ;  /* 0x0000000db4067209 */ /* 0x000fe40007810000 */
[----:B------:R-:W-:Y:S01]  /*a750*/  LDSM.16.MT88.4 R12, [R226+0x18000] ;  /* 0x01800000e20c783b */ /* 0x000fe20000004200 */
[----:B-1----:R-:W-:-:S03]  /*a760*/  FMNMX.FTZ R5, R5, R4, !PT ;  /* 0x0000000405057209 */ /* 0x002fc60007810000 */
[----:B------:R-:W1:Y:S04]  /*a770*/  SHFL.BFLY PT, R3, R6, 0x2, 0x1f ;  /* 0x0c401f0006037f89 */ /* 0x000e6800000e0000 */
[----:B------:R-:W2:Y:S01]  /*a780*/  SHFL.BFLY PT, R164, R5, 0x1, 0x1f ;  /* 0x0c201f0005a47f89 */ /* 0x000ea200000e0000 */
[----:B-1----:R-:W-:Y:S02]  /*a790*/  FMNMX.FTZ R4, R6, R3, !PT ;  /* 0x0000000306047209 */ /* 0x002fe40007810000 */
[----:B--2---:R-:W-:-:S03]  /*a7a0*/  FMNMX.FTZ R164, R5, R164, !PT ;  /* 0x000000a405a47209 */ /* 0x004fc60007810000 */
[----:B------:R-:W1:Y:S01]  /*a7b0*/  SHFL.BFLY PT, R3, R4, 0x1, 0x1f ;  /* 0x0c201f0004037f89 */ /* 0x000e6200000e0000 */
        /* <DEDUP_REMOVED lines=13> */
[--C-:B------:R-:W-:Y:S01]  /*a890*/  FFMA.FTZ R196, R196, UR23, -R181.reuse ;  /* 0x00000017c4c47c23 */ /* 0x100fe200080108b5 */
[--C-:B------:R-:W-:Y:S01]  /*a8a0*/  FFMA.FTZ R198, R174, UR23, -R181.reuse ;  /* 0x00000017aec67c23 */ /* 0x100fe200080108b5 */
[----:B-1----:R-:W-:Y:S01]  /*a8b0*/  FMNMX.FTZ R3, R4, R3, !PT ;  /* 0x0000000304037209 */ /* 0x002fe20007810000 */
[--C-:B------:R-:W-:Y:S01]  /*a8c0*/  FFMA.FTZ R191, R172, UR23, -R181.reuse ;  /* 0x00000017acbf7c23 */ /* 0x100fe200080108b5 */
[--C-:B------:R-:W-:Y:S01]  /*a8d0*/  FFMA.FTZ R193, R248, UR23, -R181.reuse ;  /* 0x00000017f8c17c23 */ /* 0x100fe200080108b5 */
[--C-:B------:R-:W-:Y:S01]  /*a8e0*/  FFMA.FTZ R248, R252, UR23, -R181.reuse ;  /* 0x00000017fcf87c23 */ /* 0x100fe200080108b5 */
[C---:B------:R-:W-:Y:S01]  /*a8f0*/  FSETP.NEU.FTZ.AND P0, PT, R3.reuse, -INF , PT ;  /* 0xff8000000300780b */ /* 0x040fe20003f1d000 */
[C---:B------:R-:W-:Y:S01]  /*a900*/  FMUL.FTZ R179, R3.reuse, UR23 ;  /* 0x0000001703b37c20 */ /* 0x040fe20008410000 */
[----:B------:R-:W1:Y:S01]  /*a910*/  MUFU.EX2 R167, R167 ;  /* 0x000000a700a77308 */ /* 0x000e620000000800 */
[--C-:B------:R-:W-:Y:S01]  /*a920*/  FFMA.FTZ R250, R250, UR23, -R181.reuse ;  /* 0x00000017fafa7c23 */ /* 0x100fe200080108b5 */
[----:B------:R-:W-:Y:S01]  /*a930*/  FSEL R5, R3, RZ, P0 ;  /* 0x000000ff03057208 */ /* 0x000fe20000000000 */
[----:B------:R-:W-:Y:S01]  /*a940*/  FFMA.FTZ R190, R190, UR23, -R181 ;  /* 0x00000017bebe7c23 */ /* 0x000fe200080108b5 */
[----:B------:R-:W-:-:S03]  /*a950*/  FSEL R179, R179, RZ, P0 ;  /* 0x000000ffb3b37208 */ /* 0x000fc60000000000 */
        /* <DEDUP_REMOVED lines=23> */
[----:B------:R-:W-:Y:S02]  /*aad0*/  LDSM.16.MT88.4 R168, [R228+0x19000] ;  /* 0x01900000e4a8783b */ /* 0x000fe40000004200 */
        /* <DEDUP_REMOVED lines=146> */
[----:B------:R-:W3:Y:S01]  /*b400*/  MUFU.EX2 R196, R196 ;  /* 0x000000c400c47308 */ /* 0x000ee20000000800 */
[-C--:B------:R-:W-:Y:S01]  /*b410*/  FMUL.FTZ R116, R116, R2.reuse ;  /* 0x0000000274747220 */ /* 0x080fe20000410000 */
[----:B------:R-:W-:Y:S01]  /*b420*/  FMUL.FTZ R117, R117, R2 ;  /* 0x0000000275757220 */ /* 0x000fe20000410000 */
[C---:B------:R-:W-:Y:S01]  /*b430*/  HMMA.16816.F32 R72, R4.reuse, R22, R72 ;  /* 0x000000160448723c */ /* 0x040fe20000001848 */
[----:B------:R-:W4:Y:S01]  /*b440*/  LDSM.16.MT88.4 R20, [R224+0x1c000] ;  /* 0x01c00000e014783b */ /* 0x000f220000004200 */
[-C--:B------:R-:W-:Y:S01]  /*b450*/  FMUL.FTZ R118, R118, R0.reuse ;  /* 0x0000000076767220 */ /* 0x080fe20000410000 */
[----:B------:R-:W-:Y:S01]  /*b460*/  FMUL.FTZ R119, R119, R0 ;  /* 0x0000000077777220 */ /* 0x000fe20000410000 */
[-C--:B------:R-:W-:Y:S01]  /*b470*/  FMUL.FTZ R120, R120, R2.reuse ;  /* 0x0000000278787220 */ /* 0x080fe20000410000 */
[----:B------:R-:W-:Y:S01]  /*b480*/  MUFU.EX2 R185, R185 ;  /* 0x000000b900b97308 */ /* 0x000fe20000000800 */
[----:B------:R-:W-:Y:S01]  /*b490*/  FMUL.FTZ R121, R121, R2 ;  /* 0x0000000279797220 */ /* 0x000fe20000410000 */
[-C--:B------:R-:W-:Y:S01]  /*b4a0*/  FMUL.FTZ R122, R122, R0.reuse ;  /* 0x000000007a7a7220 */ /* 0x080fe20000410000 */
[----:B------:R-:W-:Y:S01]  /*b4b0*/  FMUL.FTZ R123, R123, R0 ;  /* 0x000000007b7b7220 */ /* 0x000fe20000410000 */
[-C--:B------:R-:W-:Y:S01]  /*b4c0*/  FMUL.FTZ R124, R124, R2.reuse ;  /* 0x000000027c7c7220 */ /* 0x080fe20000410000 */
[-C--:B------:R-:W-:Y:S01]  /*b4d0*/  FMUL.FTZ R125, R125, R2.reuse ;  /* 0x000000027d7d7220 */ /* 0x080fe20000410000 */
[----:B------:R-:W-:Y:S01]  /*b4e0*/  FMUL.FTZ R128, R128, R2 ;  /* 0x0000000280807220 */ /* 0x000fe20000410000 */
[-C--:B------:R-:W-:Y:S01]  /*b4f0*/  FMUL.FTZ R126, R126, R0.reuse ;  /* 0x000000007e7e7220 */ /* 0x080fe20000410000 */
[----:B------:R-:W5:Y:S01]  /*b500*/  MUFU.EX2 R198, R198 ;  /* 0x000000c600c67308 */ /* 0x000f620000000800 */
[----:B------:R-:W-:Y:S01]  /*b510*/  FMUL.FTZ R127, R127, R0 ;  /* 0x000000007f7f7220 */ /* 0x000fe20000410000 */
[----:B------:R-:W-:Y:S01]  /*b520*/  FMUL.FTZ R129, R129, R2 ;  /* 0x0000000281817220 */ /* 0x000fe20000410000 */
[-C--:B------:R-:W-:Y:S01]  /*b530*/  FMUL.FTZ R130, R130, R0.reuse ;  /* 0x0000000082827220 */ /* 0x080fe20000410000 */
[C---:B-1----:R-:W-:Y:S01]  /*b540*/  HMMA.16816.F32 R76, R4.reuse, R16, R76 ;  /* 0x00000010044c723c */ /* 0x042fe2000000184c */
[----:B------:R-:W-:Y:S01]  /*b550*/  FMUL.FTZ R131, R131, R0 ;  /* 0x0000000083837220 */ /* 0x000fe20000410000 */
[----:B------:R-:W-:Y:S01]  /*b560*/  FFMA.FTZ R2, R249, R2, R178 ;  /* 0x00000002f9027223 */ /* 0x000fe200000100b2 */
[----:B------:R-:W-:Y:S01]  /*b570*/  FFMA.FTZ R0, R247, R0, R166 ;  /* 0x00000000f7007223 */ /* 0x000fe200000100a6 */
[----:B------:R-:W-:Y:S02]  /*b580*/  MUFU.EX2 R187, R187 ;  /* 0x000000bb00bb7308 */ /* 0x000fe40000000800 */
[----:B------:R-:W-:Y:S01]  /*b590*/  HMMA.16816.F32 R80, R4, R18, R80 ;  /* 0x000000120450723c */ /* 0x000fe20000001850 */
[----:B------:R-:W1:Y:S01]  /*b5a0*/  LDSM.16.MT88.4 R16, [R228+0x1e000] ;  /* 0x01e00000e410783b */ /* 0x000e620000004200 */
[----:B------:R-:W-:Y:S01]  /*b5b0*/  FADD.FTZ R167, R167, R2 ;  /* 0x00000002a7a77221 */ /* 0x000fe20000010000 */
[----:B------:R-:W-:-:S03]  /*b5c0*/  FADD.FTZ R11, R11, R0 ;  /* 0x000000000b0b7221 */ /* 0x000fc60000010000 */
[----:B--2---:R-:W-:Y:S01]  /*b5d0*/  HMMA.16816.F32 R84, R4, R12, R84 ;  /* 0x0000000c0454723c */ /* 0x004fe20000001854 */
[----:B------:R-:W2:Y:S01]  /*b5e0*/  MUFU.EX2 R200, R200 ;  /* 0x000000c800c87308 */ /* 0x000ea20000000800 */
[----:B------:R-:W-:Y:S01]  /*b5f0*/  FADD.FTZ R176, R176, R167 ;  /* 0x000000a7b0b07221 */ /* 0x000fe20000010000 */
[----:B------:R-:W-:-:S03]  /*b600*/  FADD.FTZ R10, R10, R11 ;  /* 0x0000000b0a0a7221 */ /* 0x000fc60000010000 */
[C---:B------:R-:W-:Y:S01]  /*b610*/  HMMA.16816.F32 R88, R4.reuse, R14, R88 ;  /* 0x0000000e0458723c */ /* 0x040fe20000001858 */
[----:B------:R-:W3:Y:S01]  /*b620*/  LDSM.16.MT88.4 R12, [R226+0x1e000] ;  /* 0x01e00000e20c783b */ /* 0x000ee20000004200 */
[----:B------:R-:W-:Y:S01]  /*b630*/  FADD.FTZ R176, R165, R176 ;  /* 0x000000b0a5b07221 */ /* 0x000fe20000010000 */
[----:B------:R-:W-:Y:S01]  /*b640*/  MUFU.EX2 R189, R189 ;  /* 0x000000bd00bd7308 */ /* 0x000fe20000000800 */
[----:B------:R-:W-:Y:S02]  /*b650*/  FADD.FTZ R10, R177, R10 ;  /* 0x0000000ab10a7221 */ /* 0x000fe40000010000 */
[C---:B----4-:R-:W-:Y:S05]  /*b660*/  HMMA.16816.F32 R92, R4.reuse, R20, R92 ;  /* 0x00000014045c723c */ /* 0x050fea000000185c */
[----:B------:R-:W4:Y:S01]  /*b670*/  MUFU.EX2 R202, R202 ;  /* 0x000000ca00ca7308 */ /* 0x000f220000000800 */
[C---:B------:R-:W-:Y:S01]  /*b680*/  HMMA.16816.F32 R96, R4.reuse, R22, R96 ;  /* 0x000000160460723c */ /* 0x040fe20000001860 */
[----:B------:R-:W5:Y:S06]  /*b690*/  LDSM.16.MT88.4 R20, [R225+0x1e000] ;  /* 0x01e00000e114783b */ /* 0x000f6c0000004200 */
[----:B------:R-:W-:Y:S08]  /*b6a0*/  MUFU.EX2 R191, R191 ;  /* 0x000000bf00bf7308 */ /* 0x000ff00000000800 */
[----:B------:R-:W4:Y:S01]  /*b6b0*/  MUFU.EX2 R250, R250 ;  /* 0x000000fa00fa7308 */ /* 0x000f220000000800 */
[C---:B-1----:R-:W-:Y:S06]  /*b6c0*/  HMMA.16816.F32 R100, R4.reuse, R16, R100 ;  /* 0x000000100464723c */ /* 0x042fec0000001864 */
[C---:B------:R-:W-:Y:S01]  /*b6d0*/  HMMA.16816.F32 R104, R4.reuse, R18, R104 ;  /* 0x000000120468723c */ /* 0x040fe20000001868 */
[----:B------:R-:W1:Y:S01]  /*b6e0*/  LDSM.16.MT88.4 R16, [R224+0x1e000] ;  /* 0x01e00000e010783b */ /* 0x000e620000004200 */
[----:B------:R-:W-:Y:S04]  /*b6f0*/  MUFU.EX2 R193, R193 ;  /* 0x000000c100c17308 */ /* 0x000fe80000000800 */
[C---:B---3--:R-:W-:Y:S04]  /*b700*/  HMMA.16816.F32 R108, R4.reuse, R12, R108 ;  /* 0x0000000c046c723c */ /* 0x048fe8000000186c */
[----:B------:R-:W3:Y:S02]  /*b710*/  MUFU.EX2 R248, R248 ;  /* 0x000000f800f87308 */ /* 0x000ee40000000800 */
[C---:B------:R-:W-:Y:S01]  /*b720*/  HMMA.16816.F32 R112, R4.reuse, R14, R112 ;  /* 0x0000000e0470723c */ /* 0x040fe20000001870 */
[----:B------:R-:W3:Y:S05]  /*b730*/  LDSM.16.MT88.4 R12, [R228+0x18800] ;  /* 0x01880000e40c783b */ /* 0x000eea0000004200 */
[C---:B-----5:R-:W-:Y:S01]  /*b740*/  HMMA.16816.F32 R116, R4.reuse, R20, R116 ;  /* 0x000000140474723c */ /* 0x060fe20000001874 */
[----:B------:R-:W-:Y:S05]  /*b750*/  MUFU.EX2 R195, R195 ;  /* 0x000000c300c37308 */ /* 0x000fea0000000800 */
[C---:B------:R-:W-:Y:S01]  /*b760*/  HMMA.16816.F32 R120, R4.reuse, R22, R120 ;  /* 0x000000160478723c */ /* 0x040fe20000001878 */
[----:B------:R-:W5:Y:S02]  /*b770*/  LDSM.16.MT88.4 R20, [R228+0x1a800] ;  /* 0x01a80000e414783b */ /* 0x000f640000004200 */
[----:B------:R-:W5:Y:S08]  /*b780*/  MUFU.EX2 R252, R252 ;  /* 0x000000fc00fc7308 */ /* 0x000f700000000800 */
[----:B------:R-:W-:Y:S01]  /*b790*/  MUFU.EX2 R190, R190 ;  /* 0x000000be00be7308 */ /* 0x000fe20000000800 */
[C---:B-1----:R-:W-:Y:S07]  /*b7a0*/  HMMA.16816.F32 R124, R4.reuse, R16, R124 ;  /* 0x00000010047c723c */ /* 0x042fee000000187c */
[----:B------:R-:W-:Y:S01]  /*b7b0*/  MUFU.EX2 R186, R186 ;  /* 0x000000ba00ba7308 */ /* 0x000fe20000000800 */
[----:B------:R-:W-:Y:S01]  /*b7c0*/  HMMA.16816.F32 R128, R4, R18, R128 ;  /* 0x000000120480723c */ /* 0x000fe20000001880 */
[----:B------:R-:W1:Y:S06]  /*b7d0*/  LDSM.16.MT88.4 R16, [R226+0x1a800] ;  /* 0x01a80000e210783b */ /* 0x000e6c0000004200 */
[----:B------:R-:W-:Y:S01]  /*b7e0*/  MUFU.EX2 R197, R197 ;  /* 0x000000c500c57308 */ /* 0x000fe20000000800 */
[----:B------:R-:W-:Y:S01]  /*b7f0*/  F2FP.F16.F32.PACK_AB R4, R196, R183 ;  /* 0x000000b7c404723e */ /* 0x000fe200000000ff */
[----:B------:R-:W-:Y:S01]  /*b800*/  FADD.FTZ R183, R183, R176 ;  /* 0x000000b0b7b77221 */ /* 0x000fe20000010000 */
[----:B------:R-:W-:-:S02]  /*b810*/  F2FP.F16.F32.PACK_AB R6, R198, R185 ;  /* 0x000000b9c606723e */ /* 0x000fc400000000ff */
[----:B--2---:R-:W-:-:S03]  /*b820*/  F2FP.F16.F32.PACK_AB R5, R200, R187 ;  /* 0x000000bbc805723e */ /* 0x004fc600000000ff */
[----:B------:R-:W-:Y:S01]  /*b830*/  MUFU.EX2 R182, R182 ;  /* 0x000000b600b67308 */ /* 0x000fe20000000800 */
[----:B----4-:R-:W-:Y:S01]  /*b840*/  F2FP.F16.F32.PACK_AB R7, R202, R189 ;  /* 0x000000bdca07723e */ /* 0x010fe200000000ff */
[----:B------:R-:W-:Y:S01]  /*b850*/  FADD.FTZ R187, R187, R10 ;  /* 0x0000000abbbb7221 */ /* 0x000fe20000010000 */
[----:B------:R-:W-:-:S03]  /*b860*/  FADD.FTZ R196, R196, R183 ;  /* 0x000000b7c4c47221 */ /* 0x000fc60000010000 */
[----:B------:R-:W-:Y:S01]  /*b870*/  FADD.FTZ R200, R200, R187 ;  /* 0x000000bbc8c87221 */ /* 0x000fe20000010000 */
[----:B------:R-:W-:Y:S01]  /*b880*/  FADD.FTZ R185, R185, R196 ;  /* 0x000000c4b9b97221 */ /* 0x000fe20000010000 */
[----:B---3--:R-:W-:Y:S02]  /*b890*/  HMMA.16816.F32 R160, R4, R12, R160 ;  /* 0x0000000c04a0723c */ /* 0x008fe400000018a0 */
[----:B------:R-:W-:Y:S01]  /*b8a0*/  FADD.FTZ R189, R189, R200 ;  /* 0x000000c8bdbd7221 */ /* 0x000fe20000010000 */
[----:B------:R-:W-:-:S03]  /*b8b0*/  FADD.FTZ R198, R198, R185 ;  /* 0x000000b9c6c67221 */ /* 0x000fc60000010000 */
[----:B------:R-:W-:Y:S01]  /*b8c0*/  HMMA.16816.F32 R156, R4, R14, R156 ;  /* 0x0000000e049c723c */ /* 0x000fe2000000189c */
[----:B------:R-:W2:Y:S01]  /*b8d0*/  LDSM.16.MT88.4 R12, [R225+0x1a800] ;  /* 0x01a80000e10c783b */ /* 0x000ea20000004200 */
[----:B------:R-:W-:-:S04]  /*b8e0*/  FADD.FTZ R202, R202, R189 ;  /* 0x000000bdcaca7221 */ /* 0x000fc80000010000 */
        /* <DEDUP_REMOVED lines=26> */
[----:B------:R-:W4:Y:S05]  /*ba90*/  LDSM.16.MT88.4 R28, [R226+0x19000] ;  /* 0x01900000e21c783b */ /* 0x000f2a0000004200 */
[C---:B------:R-:W-:Y:S01]  /*baa0*/  HMMA.16816.F32 R116, R4.reuse, R172, R116 ;  /* 0x000000ac0474723c */ /* 0x040fe20000001874 */
[----:B------:R-:W-:Y:S05]  /*bab0*/  MUFU.EX2 R172, R206 ;  /* 0x000000ce00ac7308 */ /* 0x000fea0000000800 */
[----:B-----5:R-:W-:Y:S01]  /*bac0*/  HMMA.16816.F32 R84, R4, R20, R84 ;  /* 0x000000140454723c */ /* 0x020fe20000001854 */
[--C-:B------:R-:W-:Y:S01]  /*bad0*/  FFMA.FTZ R173, R204, UR23, -R179.reuse ;  /* 0x00000017ccad7c23 */ /* 0x100fe200080108b3 */
[----:B------:R-:W-:-:S04]  /*bae0*/  FFMA.FTZ R179, R180, UR23, -R179 ;  /* 0x00000017b4b37c23 */ /* 0x000fc800080108b3 */
[C---:B------:R-:W-:Y:S01]  /*baf0*/  HMMA.16816.F32 R88, R4.reuse, R22, R88 ;  /* 0x000000160458723c */ /* 0x040fe20000001858 */
[----:B------:R-:W5:Y:S01]  /*bb00*/  MUFU.EX2 R173, R173 ;  /* 0x000000ad00ad7308 */ /* 0x000f620000000800 */
[----:B------:R-:W5:Y:S04]  /*bb10*/  LDSM.16.MT88.4 R20, [R225+0x19000] ;  /* 0x01900000e114783b */ /* 0x000f680000004200 */
[C---:B-1----:R-:W-:Y:S03]  /*bb20*/  HMMA.16816.F32 R92, R4.reuse, R16, R92 ;  /* 0x00000010045c723c */ /* 0x042fe6000000185c */
[----:B------:R-:W-:Y:S03]  /*bb30*/  MUFU.EX2 R179, R179 ;  /* 0x000000b300b37308 */ /* 0x000fe60000000800 */
        /* <DEDUP_REMOVED lines=8> */
[C---:B------:R-:W-:Y:S06]  /*bbc0*/  HMMA.16816.F32 R120, R4.reuse, R174, R120 ;  /* 0x000000ae0478723c */ /* 0x040fec0000001878 */
[----:B----4-:R-:W-:Y:S01]  /*bbd0*/  HMMA.16816.F32 R124, R4, R24, R124 ;  /* 0x00000018047c723c */ /* 0x010fe2000000187c */
[--C-:B------:R-:W-:Y:S01]  /*bbe0*/  FFMA.FTZ R174, R194, UR23, -R181.reuse ;  /* 0x00000017c2ae7c23 */ /* 0x100fe200080108b5 */
[--C-:B------:R-:W-:Y:S01]  /*bbf0*/  FFMA.FTZ R175, R192, UR23, -R181.reuse ;  /* 0x00000017c0af7c23 */ /* 0x100fe200080108b5 */
[----:B------:R-:W-:-:S03]  /*bc00*/  FFMA.FTZ R181, R188, UR23, -R181 ;  /* 0x00000017bcb57c23 */ /* 0x000fc600080108b5 */
[----:B------:R-:W-:Y:S01]  /*bc10*/  HMMA.16816.F32 R128, R4, R26, R128 ;  /* 0x0000001a0480723c */ /* 0x000fe20000001880 */
[----:B------:R-:W-:Y:S01]  /*bc20*/  LDSM.16.MT88.4 R24, [R225+0x1b000] ;  /* 0x01b00000e118783b */ /* 0x000fe20000004200 */
[----:B------:R-:W-:Y:S05]  /*bc30*/  MUFU.EX2 R174, R174 ;  /* 0x000000ae00ae7308 */ /* 0x000fea0000000800 */
[----:B------:R-:W-:Y:S01]  /*bc40*/  F2FP.F16.F32.PACK_AB R4, R250, R191 ;  /* 0x000000bffa04723e */ /* 0x000fe200000000ff */
[----:B------:R-:W-:Y:S01]  /*bc50*/  FADD.FTZ R191, R191, R198 ;  /* 0x000000c6bfbf7221 */ /* 0x000fe20000010000 */
[----:B------:R-:W-:Y:S01]  /*bc60*/  F2FP.F16.F32.PACK_AB R6, R248, R193 ;  /* 0x000000c1f806723e */ /* 0x000fe200000000ff */
[----:B------:R-:W3:Y:S01]  /*bc70*/  MUFU.EX2 R175, R175 ;  /* 0x000000af00af7308 */ /* 0x000ee20000000800 */
[----:B------:R-:W-:Y:S01]  /*bc80*/  F2FP.F16.F32.PACK_AB R5, R252, R195 ;  /* 0x000000c3fc05723e */ /* 0x000fe200000000ff */
[----:B------:R-:W-:Y:S01]  /*bc90*/  FADD.FTZ R195, R195, R202 ;  /* 0x000000cac3c37221 */ /* 0x000fe20000010000 */
[----:B-----5:R-:W-:Y:S01]  /*bca0*/  F2FP.F16.F32.PACK_AB R7, R173, R172 ;  /* 0x000000acad07723e */ /* 0x020fe200000000ff */
[----:B------:R-:W-:-:S02]  /*bcb0*/  FADD.FTZ R250, R250, R191 ;  /* 0x000000bffafa7221 */ /* 0x000fc40000010000 */
[----:B------:R-:W-:Y:S02]  /*bcc0*/  FADD.FTZ R195, R252, R195 ;  /* 0x000000c3fcc37221 */ /* 0x000fe40000010000 */
[----:B------:R-:W4:Y:S01]  /*bcd0*/  MUFU.EX2 R181, R181 ;  /* 0x000000b500b57308 */ /* 0x000f220000000800 */
[----:B------:R-:W-:Y:S01]  /*bce0*/  FADD.FTZ R193, R193, R250 ;  /* 0x000000fac1c17221 */ /* 0x000fe20000010000 */
[C---:B------:R-:W-:Y:S01]  /*bcf0*/  HMMA.16816.F32 R152, R4.reuse, R28, R152 ;  /* 0x0000001c0498723c */ /* 0x040fe20000001898 */
[----:B------:R-:W-:Y:S02]  /*bd00*/  FADD.FTZ R172, R172, R195 ;  /* 0x000000c3acac7221 */ /* 0x000fe40000010000 */
[----:B------:R-:W-:Y:S02]  /*bd10*/  FADD.FTZ R193, R248, R193 ;  /* 0x000000c1f8c17221 */ /* 0x000fe40000010000 */
[----:B------:R-:W-:Y:S01]  /*bd20*/  FADD.FTZ R173, R173, R172 ;  /* 0x000000acadad7221 */ /* 0x000fe20000010000 */
[C---:B------:R-:W-:Y:S01]  /*bd30*/  HMMA.16816.F32 R148, R4.reuse, R30, R148 ;  /* 0x0000001e0494723c */ /* 0x040fe20000001894 */
[----:B------:R-:W5:Y:S05]  /*bd40*/  LDSM.16.MT88.4 R28, [R224+0x1b000] ;  /* 0x01b00000e01c783b */ /* 0x000f6a0000004200 */
        /* <DEDUP_REMOVED lines=9> */
[C---:B-----5:R-:W-:Y:S06]  /*bde0*/  HMMA.16816.F32 R60, R4.reuse, R28, R60 ;  /* 0x0000001c043c723c */ /* 0x060fec000000183c */
[C---:B------:R-:W-:Y:S01]  /*bdf0*/  HMMA.16816.F32 R64, R4.reuse, R30, R64 ;  /* 0x0000001e0440723c */ /* 0x040fe20000001840 */
[----:B------:R-:W5:Y:S05]  /*be00*/  LDSM.16.MT88.4 R28, [R226+0x1f000] ;  /* 0x01f00000e21c783b */ /* 0x000f6a0000004200 */
        /* <DEDUP_REMOVED lines=27> */
[C---:B------:R-:W-:Y:S06]  /*bfc0*/  HMMA.16816.F32 R116, R4.reuse, R168, R116 ;  /* 0x000000a80474723c */ /* 0x040fec0000001874 */
[C---:B------:R-:W-:Y:S01]  /*bfd0*/  HMMA.16816.F32 R120, R4.reuse, R170, R120 ;  /* 0x000000aa0478723c */ /* 0x040fe20000001878 */
[----:B------:R-:W-:Y:S05]  /*bfe0*/  LDSM.16.MT88.4 R168, [R226+0x1d800] ;  /* 0x01d80000e2a8783b */ /* 0x000fea0000004200 */
[C---:B---3--:R-:W-:Y:S06]  /*bff0*/  HMMA.16816.F32 R124, R4.reuse, R20, R124 ;  /* 0x00000014047c723c */ /* 0x048fec000000187c */
[----:B------:R-:W-:Y:S01]  /*c000*/  HMMA.16816.F32 R128, R4, R22, R128 ;  /* 0x000000160480723c */ /* 0x000fe20000001880 */
[----:B------:R-:W3:Y:S06]  /*c010*/  LDSM.16.MT88.4 R20, [R226+0x1b800] ;  /* 0x01b80000e214783b */ /* 0x000eec0000004200 */
[----:B------:R-:W-:Y:S01]  /*c020*/  F2FP.F16.F32.PACK_AB R4, R175, R174 ;  /* 0x000000aeaf04723e */ /* 0x000fe200000000ff */
[----:B------:R-:W-:Y:S01]  /*c030*/  FADD.FTZ R174, R174, R193 ;  /* 0x000000c1aeae7221 */ /* 0x000fe20000010000 */
[----:B------:R-:W-:-:S02]  /*c040*/  F2FP.F16.F32.PACK_AB R6, R181, R190 ;  /* 0x000000beb506723e */ /* 0x000fc400000000ff */
[----:B------:R-:W-:Y:S01]  /*c050*/  F2FP.F16.F32.PACK_AB R5, R197, R186 ;  /* 0x000000bac505723e */ /* 0x000fe200000000ff */
[----:B------:R-:W-:Y:S01]  /*c060*/  FADD.FTZ R186, R186, R173 ;  /* 0x000000adbaba7221 */ /* 0x000fe20000010000 */
[----:B------:R-:W-:Y:S01]  /*c070*/  F2FP.F16.F32.PACK_AB R7, R179, R182 ;  /* 0x000000b6b307723e */ /* 0x000fe200000000ff */
[----:B------:R-:W-:Y:S02]  /*c080*/  FADD.FTZ R175, R175, R174 ;  /* 0x000000aeafaf7221 */ /* 0x000fe40000010000 */
[----:B------:R-:W-:Y:S02]  /*c090*/  FADD.FTZ R197, R197, R186 ;  /* 0x000000bac5c57221 */ /* 0x000fe40000010000 */
[----:B------:R-:W-:Y:S02]  /*c0a0*/  FADD.FTZ R190, R190, R175 ;  /* 0x000000afbebe7221 */ /* 0x000fe40000010000 */
        /* <DEDUP_REMOVED lines=39> */
[C---:B------:R-:W-:Y:S06]  /*c320*/  HMMA.16816.F32 R112, R4.reuse, R18, R112 ;  /* 0x000000120470723c */ /* 0x040fec0000001870 */
[C---:B--2---:R-:W-:Y:S06]  /*c330*/  HMMA.16816.F32 R116, R4.reuse, R12, R116 ;  /* 0x0000000c0474723c */ /* 0x044fec0000001874 */
[C---:B------:R-:W-:Y:S06]  /*c340*/  HMMA.16816.F32 R120, R4.reuse, R14, R120 ;  /* 0x0000000e0478723c */ /* 0x040fec0000001878 */
[C---:B-----5:R-:W-:Y:S06]  /*c350*/  HMMA.16816.F32 R124, R4.reuse, R28, R124 ;  /* 0x0000001c047c723c */ /* 0x060fec000000187c */
[----:B------:R-:W-:-:S15]  /*c360*/  HMMA.16816.F32 R128, R4, R30, R128 ;  /* 0x0000001e0480723c */ /* 0x000fde0000001880 */
[----:B------:R-:W-:-:S09]  /*c370*/  NOP ;  /* 0x0000000000007918 */ /* 0x000fd20000000000 */
.L_x_485:
[----:B------:R-:W-:-:S06]  /*c380*/  UISETP.GT.AND UP0, UPT, UR22, UR13, UPT ;  /* 0x0000000d1600728c */ /* 0x000fcc000bf04270 */
[----:B------:R-:W-:-:S13]  /*c390*/  PLOP3.LUT P0, PT, PT, PT, UP0, 0x80, 0x0 ;  /* 0x000000000000781c */ /* 0x000fda0003f0f008 */
[----:B------:R-:W-:Y:S05]  /*c3a0*/  @!P0 BRA `(.L_x_488) ;  /* 0x0000003800108947 */ /* 0x000fea0003800000 */
[----:B------:R-:W-:Y:S01]  /*c3b0*/  USHF.L.U64.HI UR24, UR6, 0x5, UR7 ;  /* 0x0000000506187899 */ /* 0x000fe20008010207 */
[----:B------:R-:W-:Y:S01]  /*c3c0*/  MOV R2, R3 ;  /* 0x0000000300027202 */ /* 0x000fe20000000f00 */
[----:B------:R-:W-:Y:S01]  /*c3d0*/  USHF.L.U32 UR25, UR6, 0x5, URZ ;  /* 0x0000000506197899 */ /* 0x000fe2000800063f */
[----:B------:R-:W-:Y:S01]  /*c3e0*/  MOV R0, R164 ;  /* 0x000000a400007202 */ /* 0x000fe20000000f00 */
[----:B------:R-:W-:Y:S01]  /*c3f0*/  USHF.L.U64.HI UR5, UR6, 0x6, UR7 ;  /* 0x0000000606057899 */ /* 0x000fe20008010207 */
[----:B------:R-:W-:Y:S01]  /*c400*/  MOV R238, R8 ;  /* 0x0000000800ee7202 */ /* 0x000fe20000000f00 */
        /* <DEDUP_REMOVED lines=8> */
.L_x_491:
        /* <DEDUP_REMOVED lines=28> */
.L_x_489:
        /* <DEDUP_REMOVED lines=19> */
[----:B------:R-:W-:Y:S03]  /*c780*/  IMAD R3, R3, 0x40, R246 ;  /* 0x0000004003037824 */ /* 0x000fe600078e02f6 */
[----:B------:R-:W-:Y:S01]  /*c790*/  LDGSTS.E.BYPASS.LTC128B.128 [R235+0x1a000], desc[UR18][R6.64+0x80] ;  /* 0x1a00008006eb7fae */ /* 0x000fe2000b901d52 */
[C---:B------:R-:W-:Y:S01]  /*c7a0*/  VIADD R248, R3.reuse, 0x8 ;  /* 0x0000000803f87836 */ /* 0x040fe20000000000 */
[CC--:B------:R-:W-:Y:S03]  /*c7b0*/  ISETP.GE.AND P0, PT, R3.reuse, R243.reuse, PT ;  /* 0x000000f30300720c */ /* 0x0c0fe60003f06270 */
[----:B------:R-:W-:Y:S01]  /*c7c0*/  LDGSTS.E.BYPASS.LTC128B.128 [R235+0x1c000], desc[UR18][R6.64+0x100] ;  /* 0x1c00010006eb7fae */ /* 0x000fe2000b901d52 */
[CC--:B------:R-:W-:Y:S04]  /*c7d0*/  ISETP.GE.OR P0, PT, R3.reuse, R242.reuse, !P0 ;  /* 0x000000f20300720c */ /* 0x0c0fe80004706670 */
[----:B------:R-:W-:Y:S01]  /*c7e0*/  LDGSTS.E.BYPASS.LTC128B.128 [R235+0x1e000], desc[UR18][R6.64+0x180] ;  /* 0x1e00018006eb7fae */ /* 0x000fe2000b901d52 */
[C---:B------:R-:W-:Y:S02]  /*c7f0*/  ISETP.GE.AND P4, PT, R248.reuse, R243, PT ;  /* 0x000000f3f800720c */ /* 0x040fe40003f86270 */
[C---:B------:R-:W-:Y:S02]  /*c800*/  ISETP.GE.AND P2, PT, R248.reuse, R241, PT ;  /* 0x000000f1f800720c */ /* 0x040fe40003f46270 */
[----:B------:R-:W-:Y:S01]  /*c810*/  LDGSTS.E.BYPASS.LTC128B.128 [R235+0x19000], desc[UR18][R250.64] ;  /* 0x19000000faeb7fae */ /* 0x000fe2000b901d52 */
[C---:B------:R-:W-:Y:S02]  /*c820*/  ISETP.GE.OR P4, PT, R248.reuse, R242, !P4 ;  /* 0x000000f2f800720c */ /* 0x040fe40006786670 */
[----:B------:R-:W-:Y:S02]  /*c830*/  ISETP.GE.OR P2, PT, R248, R240, !P2 ;  /* 0x000000f0f800720c */ /* 0x000fe40005746670 */
[----:B------:R-:W-:Y:S01]  /*c840*/  LDGSTS.E.BYPASS.LTC128B.128 [R235+0x1b000], desc[UR18][R250.64+0x80] ;  /* 0x1b000080faeb7fae */ /* 0x000fe2000b901d52 */
[C---:B------:R-:W-:Y:S04]  /*c850*/  VIADD R248, R3.reuse, 0x11 ;  /* 0x0000001103f87836 */ /* 0x040fe80000000000 */
[----:B------:R-:W-:Y:S05]  /*c860*/  LDGSTS.E.BYPASS.LTC128B.128 [R235+0x1d000], desc[UR18][R250.64+0x100] ;  /* 0x1d000100faeb7fae */ /* 0x000fea000b901d52 */
[----:B------:R1:W-:Y:S05]  /*c870*/  LDGSTS.E.BYPASS.LTC128B.128 [R235+0x1f000], desc[UR18][R250.64+0x180] ;  /* 0x1f000180faeb7fae */ /* 0x0003ea000b901d52 */
[----:B------:R-:W-:Y:S05]  /*c880*/  LDSM.16.M88.4 R164, [R234] ;  /* 0x00000000eaa4783b */ /* 0x000fea0000000200 */
[----:B------:R-:W2:Y:S05]  /*c890*/  LDSM.16.M88.4 R168, [R233+0x10000] ;  /* 0x01000000e9a8783b */ /* 0x000eaa0000000200 */
[----:B------:R-:W3:Y:S05]  /*c8a0*/  LDSM.16.M88.4 R172, [R233+0x10800] ;  /* 0x01080000e9ac783b */ /* 0x000eea0000000200 */
[----:B------:R-:W4:Y:S05]  /*c8b0*/  LDSM.16.M88.4 R176, [R233+0x11000] ;  /* 0x01100000e9b0783b */ /* 0x000f2a0000000200 */
[----:B------:R-:W5:Y:S01]  /*c8c0*/  LDSM.16.M88.4 R180, [R233+0x11800] ;  /* 0x01180000e9b4783b */ /* 0x000f620000000200 */
[C---:B-1----:R-:W-:Y:S04]  /*c8d0*/  VIADD R250, R3.reuse, 0x1 ;  /* 0x0000000103fa7836 */ /* 0x042fe80000000000 */
[----:B------:R-:W0:Y:S01]  /*c8e0*/  LDGDEPBAR ;  /* 0x00000000000079af */ /* 0x000e220000000000 */
[C---:B------:R-:W-:Y:S04]  /*c8f0*/  ISETP.GE.AND P6, PT, R250.reuse, R243, PT ;  /* 0x000000f3fa00720c */ /* 0x040fe80003fc6270 */
[----:B------:R-:W-:Y:S01]  /*c900*/  LDSM.16.M88.4 R184, [R232] ;  /* 0x00000000e8b8783b */ /* 0x000fe20000000200 */
[C---:B------:R-:W-:Y:S02]  /*c910*/  ISETP.GE.AND P5, PT, R250.reuse, R241, PT ;  /* 0x000000f1fa00720c */ /* 0x040fe40003fa6270 */
[C---:B------:R-:W-:Y:S02]  /*c920*/  ISETP.GE.OR P6, PT, R250.reuse, R242, !P6 ;  /* 0x000000f2fa00720c */ /* 0x040fe400077c6670 */
[----:B------:R-:W1:Y:S01]  /*c930*/  LDSM.16.M88.4 R188, [R231] ;  /* 0x00000000e7bc783b */ /* 0x000e620000000200 */
[----:B------:R-:W-:Y:S01]  /*c940*/  ISETP.GE.OR P5, PT, R250, R240, !P5 ;  /* 0x000000f0fa00720c */ /* 0x000fe20006fa6670 */
[C---:B------:R-:W-:Y:S03]  /*c950*/  VIADD R250, R3.reuse, 0x9 ;  /* 0x0000000903fa7836 */ /* 0x040fe60000000000 */
[----:B------:R-:W1:Y:S02]  /*c960*/  LDSM.16.M88.4 R192, [R223] ;  /* 0x00000000dfc0783b */ /* 0x000e640000000200 */
[C---:B------:R-:W-:Y:S02]  /*c970*/  ISETP.GE.AND P3, PT, R250.reuse, R243, PT ;  /* 0x000000f3fa00720c */ /* 0x040fe40003f66270 */
[CC--:B------:R-:W-:Y:S01]  /*c980*/  ISETP.GE.AND P1, PT, R250.reuse, R241.reuse, PT ;  /* 0x000000f1fa00720c */ /* 0x0c0fe20003f26270 */
[----:B------:R-:W1:Y:S01]  /*c990*/  LDSM.16.M88.4 R196, [R222] ;  /* 0x00000000dec4783b */ /* 0x000e620000000200 */
[C---:B--2---:R-:W-:Y:S03]  /*c9a0*/  HMMA.16816.F32 R4, R164.reuse, R168, RZ ;  /* 0x000000a8a404723c */ /* 0x044fe600000018ff */
[C---:B------:R-:W-:Y:S01]  /*c9b0*/  ISETP.GE.OR P3, PT, R250.reuse, R242, !P3 ;  /* 0x000000f2fa00720c */ /* 0x040fe20005f66670 */
[----:B------:R-:W2:Y:S01]  /*c9c0*/  LDSM.16.M88.4 R200, [R221] ;  /* 0x00000000ddc8783b */ /* 0x000ea20000000200 */
[-C--:B------:R-:W-:Y:S01]  /*c9d0*/  ISETP.GE.OR P1, PT, R250, R240.reuse, !P1 ;  /* 0x000000f0fa00720c */ /* 0x080fe20004f26670 */
[C---:B------:R-:W-:Y:S01]  /*c9e0*/  HMMA.16816.F32 R8, R164.reuse, R170, RZ ;  /* 0x000000aaa408723c */ /* 0x040fe200000018ff */
[C---:B------:R-:W-:Y:S02]  /*c9f0*/  VIADD R250, R3.reuse, 0x10 ;  /* 0x0000001003fa7836 */ /* 0x040fe40000000000 */
[----:B------:R-:W-:Y:S03]  /*ca00*/  LDSM.16.M88.4 R168, [R230] ;  /* 0x00000000e6a8783b */ /* 0x000fe60000000200 */
[C---:B---3--:R-:W-:Y:S02]  /*ca10*/  HMMA.16816.F32 R12, R164.reuse, R172, RZ ;  /* 0x000000aca40c723c */ /* 0x048fe400000018ff */
[----:B------:R-:W-:Y:S04]  /*ca20*/  LDSM.16.M88.4 R204, [R227+0x11000] ;  /* 0x01100000e3cc783b */ /* 0x000fe80000000200 */
[C---:B------:R-:W-:Y:S01]  /*ca30*/  HMMA.16816.F32 R16, R164.reuse, R174, RZ ;  /* 0x000000aea410723c */ /* 0x040fe200000018ff */
[----:B------:R-:W3:Y:S05]  /*ca40*/  LDSM.16.M88.4 R172, [R227+0x10000] ;  /* 0x01000000e3ac783b */ /* 0x000eea0000000200 */
[C---:B----4-:R-:W-:Y:S06]  /*ca50*/  HMMA.16816.F32 R20, R164.reuse, R176, RZ ;  /* 0x000000b0a414723c */ /* 0x050fec00000018ff */
[C---:B------:R-:W-:Y:S01]  /*ca60*/  HMMA.16816.F32 R24, R164.reuse, R178, RZ ;  /* 0x000000b2a418723c */ /* 0x040fe200000018ff */
[----:B------:R-:W4:Y:S05]  /*ca70*/  LDSM.16.M88.4 R176, [R227+0x10800] ;  /* 0x01080000e3b0783b */ /* 0x000f2a0000000200 */
[C---:B-----5:R-:W-:Y:S06]  /*ca80*/  HMMA.16816.F32 R28, R164.reuse, R180, RZ ;  /* 0x000000b4a41c723c */ /* 0x060fec00000018ff */
[----:B------:R-:W-:Y:S01]  /*ca90*/  HMMA.16816.F32 R32, R164, R182, RZ ;  /* 0x000000b6a420723c */ /* 0x000fe200000018ff */
[----:B------:R-:W5:Y:S05]  /*caa0*/  LDSM.16.M88.4 R164, [R227+0x11800] ;  /* 0x01180000e3a4783b */ /* 0x000f6a0000000200 */
[C---:B-1----:R-:W-:Y:S01]  /*cab0*/  HMMA.16816.F32 R4, R184.reuse, R188, R4 ;  /* 0x000000bcb804723c */ /* 0x042fe20000001804 */
[----:B------:R-:W-:Y:S05]  /*cac0*/  LDSM.16.M88.4 R180, [R229] ;  /* 0x00000000e5b4783b */ /* 0x000fea0000000200 */
[C---:B------:R-:W-:Y:S01]  /*cad0*/  HMMA.16816.F32 R8, R184.reuse, R190, R8 ;  /* 0x000000beb808723c */ /* 0x040fe20000001808 */
[----:B------:R-:W1:Y:S05]  /*cae0*/  LDSM.16.M88.4 R188, [R220] ;  /* 0x00000000dcbc783b */ /* 0x000e6a0000000200 */
[C---:B------:R-:W-:Y:S06]  /*caf0*/  HMMA.16816.F32 R12, R184.reuse, R192, R12 ;  /* 0x000000c0b80c723c */ /* 0x040fec000000180c */
[C---:B------:R-:W-:Y:S01]  /*cb00*/  HMMA.16816.F32 R16, R184.reuse, R194, R16 ;  /* 0x000000c2b810723c */ /* 0x040fe20000001810 */
[----:B------:R-:W1:Y:S05]  /*cb10*/  LDSM.16.M88.4 R192, [R220+0x800] ;  /* 0x00080000dcc0783b */ /* 0x000e6a0000000200 */
[C---:B------:R-:W-:Y:S06]  /*cb20*/  HMMA.16816.F32 R20, R184.reuse, R196, R20 ;  /* 0x000000c4b814723c */ /* 0x040fec0000001814 */
[C---:B------:R-:W-:Y:S01]  /*cb30*/  HMMA.16816.F32 R24, R184.reuse, R198, R24 ;  /* 0x000000c6b818723c */ /* 0x040fe20000001818 */
[----:B------:R-:W1:Y:S05]  /*cb40*/  LDSM.16.M88.4 R196, [R220+0x1000] ;  /* 0x00100000dcc4783b */ /* 0x000e6a0000000200 */
[C---:B--2---:R-:W-:Y:S06]  /*cb50*/  HMMA.16816.F32 R28, R184.reuse, R200, R28 ;  /* 0x000000c8b81c723c */ /* 0x044fec000000181c */
[----:B------:R-:W-:Y:S01]  /*cb60*/  HMMA.16816.F32 R32, R184, R202, R32 ;  /* 0x000000cab820723c */ /* 0x000fe20000001820 */
[----:B------:R-:W2:Y:S05]  /*cb70*/  LDSM.16.M88.4 R184, [R220+0x1800] ;  /* 0x00180000dcb8783b */ /* 0x000eaa0000000200 */
[C---:B---3--:R-:W-:Y:S01]  /*cb80*/  HMMA.16816.F32 R4, R168.reuse, R172, R4 ;  /* 0x000000aca804723c */ /* 0x048fe20000001804 */
[----:B------:R-:W-:Y:S05]  /*cb90*/  LDSM.16.M88.4 R200, [R233+0x12800] ;  /* 0x01280000e9c8783b */ /* 0x000fea0000000200 */
[C---:B------:R-:W-:Y:S01]  /*cba0*/  HMMA.16816.F32 R8, R168.reuse, R174, R8 ;  /* 0x000000aea808723c */ /* 0x040fe20000001808 */
[----:B------:R-:W-:Y:S05]  /*cbb0*/  LDSM.16.M88.4 R172, [R234+0x4000] ;  /* 0x00400000eaac783b */ /* 0x000fea0000000200 */
[C---:B----4-:R-:W-:Y:S06]  /*cbc0*/  HMMA.16816.F32 R12, R168.reuse, R176, R12 ;  /* 0x000000b0a80c723c */ /* 0x050fec000000180c */
[C---:B------:R-:W-:Y:S01]  /*cbd0*/  HMMA.16816.F32 R16, R168.reuse, R178, R16 ;  /* 0x000000b2a810723c */ /* 0x040fe20000001810 */
[----:B------:R-:W3:Y:S05]  /*cbe0*/  LDSM.16.M88.4 R176, [R233+0x12000] ;  /* 0x01200000e9b0783b */ /* 0x000eea0000000200 */
[C---:B------:R-:W-:Y:S06]  /*cbf0*/  HMMA.16816.F32 R20, R168.reuse, R204, R20 ;  /* 0x000000cca814723c */ /* 0x040fec0000001814 */
[C---:B------:R-:W-:Y:S01]  /*cc00*/  HMMA.16816.F32 R24, R168.reuse, R206, R24 ;  /* 0x000000cea818723c */ /* 0x040fe20000001818 */
[----:B------:R-:W4:Y:S05]  /*cc10*/  LDSM.16.M88.4 R204, [R233+0x13000] ;  /* 0x01300000e9cc783b */ /* 0x000f2a0000000200 */
[C---:B-----5:R-:W-:Y:S06]  /*cc20*/  HMMA.16816.F32 R28, R168.reuse, R164, R28 ;  /* 0x000000a4a81c723c */ /* 0x060fec000000181c */
[----:B------:R-:W-:Y:S01]  /*cc30*/  HMMA.16816.F32 R32, R168, R166, R32 ;  /* 0x000000a6a820723c */ /* 0x000fe20000001820 */
[----:B------:R-:W5:Y:S05]  /*cc40*/  LDSM.16.M88.4 R164, [R233+0x13800] ;  /* 0x01380000e9a4783b */ /* 0x000f6a0000000200 */
[C---:B-1----:R-:W-:Y:S01]  /*cc50*/  HMMA.16816.F32 R4, R180.reuse, R188, R4 ;  /* 0x000000bcb404723c */ /* 0x042fe20000001804 */
[----:B------:R-:W-:Y:S05]  /*cc60*/  LDSM.16.M88.4 R168, [R232+0x4000] ;  /* 0x00400000e8a8783b */ /* 0x000fea0000000200 */
[C---:B------:R-:W-:Y:S01]  /*cc70*/  HMMA.16816.F32 R8, R180.reuse, R190, R8 ;  /* 0x000000beb408723c */ /* 0x040fe20000001808 */
[----:B------:R-:W1:Y:S05]  /*cc80*/  LDSM.16.M88.4 R188, [R219] ;  /* 0x00000000dbbc783b */ /* 0x000e6a0000000200 */
[C---:B------:R-:W-:Y:S06]  /*cc90*/  HMMA.16816.F32 R12, R180.reuse, R192, R12 ;  /* 0x000000c0b40c723c */ /* 0x040fec000000180c */
[C---:B------:R-:W-:Y:S01]  /*cca0*/  HMMA.16816.F32 R16, R180.reuse, R194, R16 ;  /* 0x000000c2b410723c */ /* 0x040fe20000001810 */
[----:B------:R-:W1:Y:S05]  /*ccb0*/  LDSM.16.M88.4 R192, [R218] ;  /* 0x00000000dac0783b */ /* 0x000e6a0000000200 */
[C---:B------:R-:W-:Y:S06]  /*ccc0*/  HMMA.16816.F32 R20, R180.reuse, R196, R20 ;  /* 0x000000c4b414723c */ /* 0x040fec0000001814 */
[C---:B------:R-:W-:Y:S01]  /*ccd0*/  HMMA.16816.F32 R24, R180.reuse, R198, R24 ;  /* 0x000000c6b418723c */ /* 0x040fe20000001818 */
[----:B------:R-:W1:Y:S05]  /*cce0*/  LDSM.16.M88.4 R196, [R217] ;  /* 0x00000000d9c4783b */ /* 0x000e6a0000000200 */
[C---:B--2---:R-:W-:Y:S06]  /*ccf0*/  HMMA.16816.F32 R28, R180.reuse, R184, R28 ;  /* 0x000000b8b41c723c */ /* 0x044fec000000181c */
[----:B------:R-:W-:Y:S01]  /*cd00*/  HMMA.16816.F32 R32, R180, R186, R32 ;  /* 0x000000bab420723c */ /* 0x000fe20000001820 */
[----:B------:R-:W2:Y:S05]  /*cd10*/  LDSM.16.M88.4 R180, [R216] ;  /* 0x00000000d8b4783b */ /* 0x000eaa0000000200 */
[C---:B---3--:R-:W-:Y:S01]  /*cd20*/  HMMA.16816.F32 R4, R172.reuse, R176, R4 ;  /* 0x000000b0ac04723c */ /* 0x048fe20000001804 */
[----:B------:R-:W-:Y:S05]  /*cd30*/  LDSM.16.M88.4 R184, [R227+0x12000] ;  /* 0x01200000e3b8783b */ /* 0x000fea0000000200 */
        /* <DEDUP_REMOVED lines=14> */
[----:B------:R-:W1:Y:S05]  /*ce20*/  LDSM.16.M88.4 R188, [R220+0x2000] ;  /* 0x00200000dcbc783b */ /* 0x000e6a0000000200 */
        /* <DEDUP_REMOVED lines=105> */
[C---:B------:R-:W-:Y:S06]  /*d4c0*/  HMMA.16816.F32 R16, R172.reuse, R194, R16 ;  /* 0x000000c2ac10723c */ /* 0x040fec0000001810 */
[C---:B------:R-:W-:Y:S06]  /*d4d0*/  HMMA.16816.F32 R20, R172.reuse, R196, R20 ;  /* 0x000000c4ac14723c */ /* 0x040fec0000001814 */
[C---:B------:R-:W-:Y:S06]  /*d4e0*/  HMMA.16816.F32 R24, R172.reuse, R198, R24 ;  /* 0x000000c6ac18723c */ /* 0x040fec0000001818 */
[C---:B--2---:R-:W-:Y:S06]  /*d4f0*/  HMMA.16816.F32 R28, R172.reuse, R168, R28 ;  /* 0x000000a8ac1c723c */ /* 0x044fec000000181c */
[----:B------:R-:W-:Y:S01]  /*d500*/  HMMA.16816.F32 R32, R172, R170, R32 ;  /* 0x000000aaac20723c */ /* 0x000fe20000001820 */
[----:B------:R-:W2:Y:S05]  /*d510*/  LDSM.16.M88.4 R168, [R220+0x6800] ;  /* 0x00680000dca8783b */ /* 0x000eaa0000000200 */
[C---:B---3--:R-:W-:Y:S06]  /*d520*/  HMMA.16816.F32 R4, R180.reuse, R184, R4 ;  /* 0x000000b8b404723c */ /* 0x048fec0000001804 */
[C---:B------:R-:W-:Y:S06]  /*d530*/  HMMA.16816.F32 R8, R180.reuse, R186, R8 ;  /* 0x000000bab408723c */ /* 0x040fec0000001808 */
[C---:B------:R-:W-:Y:S06]  /*d540*/  HMMA.16816.F32 R12, R180.reuse, R200, R12 ;  /* 0x000000c8b40c723c */ /* 0x040fec000000180c */
[C---:B------:R-:W-:Y:S06]  /*d550*/  HMMA.16816.F32 R16, R180.reuse, R202, R16 ;  /* 0x000000cab410723c */ /* 0x040fec0000001810 */
[C---:B----4-:R-:W-:Y:S06]  /*d560*/  HMMA.16816.F32 R20, R180.reuse, R204, R20 ;  /* 0x000000ccb414723c */ /* 0x050fec0000001814 */
[C---:B------:R-:W-:Y:S06]  /*d570*/  HMMA.16816.F32 R24, R180.reuse, R206, R24 ;  /* 0x000000ceb418723c */ /* 0x040fec0000001818 */
[C---:B-----5:R-:W-:Y:S06]  /*d580*/  HMMA.16816.F32 R28, R180.reuse, R164, R28 ;  /* 0x000000a4b41c723c */ /* 0x060fec000000181c */
[----:B------:R-:W-:Y:S01]  /*d590*/  HMMA.16816.F32 R32, R180, R166, R32 ;  /* 0x000000a6b420723c */ /* 0x000fe20000001820 */
[----:B------:R-:W3:Y:S05]  /*d5a0*/  LDSM.16.M88.4 R164, [R220+0x7000] ;  /* 0x00700000dca4783b */ /* 0x000eea0000000200 */
[C---:B-1----:R-:W-:Y:S06]  /*d5b0*/  HMMA.16816.F32 R4, R176.reuse, R188, R4 ;  /* 0x000000bcb004723c */ /* 0x042fec0000001804 */
[C---:B------:R-:W-:Y:S06]  /*d5c0*/  HMMA.16816.F32 R8, R176.reuse, R190, R8 ;  /* 0x000000beb008723c */ /* 0x040fec0000001808 */
[C---:B--2---:R-:W-:Y:S06]  /*d5d0*/  HMMA.16816.F32 R12, R176.reuse, R168, R12 ;  /* 0x000000a8b00c723c */ /* 0x044fec000000180c */
[C---:B------:R-:W-:Y:S01]  /*d5e0*/  HMMA.16816.F32 R16, R176.reuse, R170, R16 ;  /* 0x000000aab010723c */ /* 0x040fe20000001810 */
[----:B------:R-:W1:Y:S01]  /*d5f0*/  LDSM.16.M88.4 R168, [R220+0x7800] ;  /* 0x00780000dca8783b */ /* 0x000e620000000200 */
        /* <DEDUP_REMOVED lines=8> */
[C---:B---3--:R-:W-:Y:S05]  /*d680*/  HMMA.16816.F32 R20, R176.reuse, R164, R20 ;  /* 0x000000a4b014723c */ /* 0x048fea0000001814 */
        /* <DEDUP_REMOVED lines=13> */
[C---:B-1----:R-:W-:Y:S03]  /*d760*/  HMMA.16816.F32 R28, R176.reuse, R168, R28 ;  /* 0x000000a8b01c723c */ /* 0x042fe6000000181c */
        /* <DEDUP_REMOVED lines=86> */
[----:B------:R-:W-:Y:S02]  /*dcd0*/  FMNMX.FTZ R250, R203, R250, !PT ;  /* 0x000000facbfa7209 */ /* 0x000fe40007810000 */
        /* <DEDUP_REMOVED lines=8> */
[----:B------:R-:W-:Y:S02]  /*dd60*/  FSEL R248, R30, -INF , !P3 ;  /* 0xff8000001ef87808 */ /* 0x000fe40005800000 */
[----:B------:R-:W-:Y:S02]  /*dd70*/  FMNMX.FTZ R6, R187, R6, !PT ;  /* 0x00000006bb067209 */ /* 0x000fe40007810000 */
[----:B------:R-:W-:Y:S01]  /*dd80*/  FMNMX.FTZ R11, R250, R11, !PT ;  /* 0x0000000bfa0b7209 */ /* 0x000fe20007810000 */
[----:B------:R-:W-:Y:S06]  /*dd90*/  @P1 BRA `(.L_x_491) ;  /* 0xffffffe400bc1947 */ /* 0x000fec000383ffff */
.L_x_490:
        /* <DEDUP_REMOVED lines=16> */
[----:B------:R-:W1:Y:S08]  /*dea0*/  SHFL.BFLY PT, R3, R6, 0x2, 0x1f ;  /* 0x0c401f0006037f89 */ /* 0x000e7000000e0000 */
[----:B------:R-:W-:Y:S01]  /*deb0*/  LDSM.16.MT88.4 R176, [R224+0x1c800] ;  /* 0x01c80000e0b0783b */ /* 0x000fe20000004200 */
[----:B--2---:R-:W-:Y:S07]  /*dec0*/  FMNMX.FTZ R11, R11, R4, !PT ;  /* 0x000000040b0b7209 */ /* 0x004fee0007810000 */
[----:B------:R-:W2:Y:S01]  /*ded0*/  SHFL.BFLY PT, R164, R11, 0x1, 0x1f ;  /* 0x0c201f000ba47f89 */ /* 0x000ea200000e0000 */
[----:B-1----:R-:W-:Y:S07]  /*dee0*/  FMNMX.FTZ R4, R6, R3, !PT ;  /* 0x0000000306047209 */ /* 0x002fee0007810000 */
[----:B------:R-:W1:Y:S01]  /*def0*/  SHFL.BFLY PT, R3, R4, 0x1, 0x1f ;  /* 0x0c201f0004037f89 */ /* 0x000e6200000e0000 */
[----:B--2---:R-:W-:Y:S04]  /*df00*/  FMNMX.FTZ R164, R11, R164, !PT ;  /* 0x000000a40ba47209 */ /* 0x004fe80007810000 */
[C---:B------:R-:W-:Y:S01]  /*df10*/  FSETP.NEU.FTZ.AND P1, PT, R164.reuse, -INF , PT ;  /* 0xff800000a400780b */ /* 0x040fe20003f3d000 */
[----:B------:R-:W-:Y:S05]  /*df20*/  FMUL.FTZ R183, R164, UR4 ;  /* 0x00000004a4b77c20 */ /* 0x000fea0008410000 */
[----:B------:R-:W-:Y:S05]  /*df30*/  FSEL R183, R183, RZ, P1 ;  /* 0x000000ffb7b77208 */ /* 0x000fea0000800000 */
[--C-:B------:R-:W-:Y:S01]  /*df40*/  FFMA.FTZ R188, R195, UR4, -R183.reuse ;  /* 0x00000004c3bc7c23 */ /* 0x100fe200080108b7 */
[--C-:B------:R-:W-:Y:S01]  /*df50*/  FFMA.FTZ R193, R190, UR4, -R183.reuse ;  /* 0x00000004bec17c23 */ /* 0x100fe200080108b7 */
[----:B-1----:R-:W-:Y:S01]  /*df60*/  FMNMX.FTZ R3, R4, R3, !PT ;  /* 0x0000000304037209 */ /* 0x002fe20007810000 */
[--C-:B------:R-:W-:Y:S01]  /*df70*/  FFMA.FTZ R190, R189, UR4, -R183.reuse ;  /* 0x00000004bdbe7c23 */ /* 0x100fe200080108b7 */
[--C-:B------:R-:W-:Y:S01]  /*df80*/  FFMA.FTZ R189, R191, UR4, -R183.reuse ;  /* 0x00000004bfbd7c23 */ /* 0x100fe200080108b7 */
[--C-:B------:R-:W-:Y:S01]  /*df90*/  FFMA.FTZ R186, R186, UR4, -R183.reuse ;  /* 0x00000004baba7c23 */ /* 0x100fe200080108b7 */
[C---:B------:R-:W-:Y:S01]  /*dfa0*/  FSETP.NEU.FTZ.AND P0, PT, R3.reuse, -INF , PT ;  /* 0xff8000000300780b */ /* 0x040fe20003f1d000 */
[----:B------:R-:W-:Y:S01]  /*dfb0*/  FMUL.FTZ R181, R3, UR4 ;  /* 0x0000000403b57c20 */ /* 0x000fe20008410000 */
        /* <DEDUP_REMOVED lines=17> */
[----:B------:R-:W-:Y:S01]  /*e0d0*/  MUFU.EX2 R189, R189 ;  /* 0x000000bd00bd7308 */ /* 0x000fe20000000800 */
        /* <DEDUP_REMOVED lines=8> */
[----:B------:R-:W2:Y:S01]  /*e160*/  MUFU.EX2 R188, R188 ;  /* 0x000000bc00bc7308 */ /* 0x000ea20000000800 */
[----:B-1----:R-:W-:Y:S01]  /*e170*/  F2FP.F16.F32.PACK_AB R168, R190, R193 ;  /* 0x000000c1bea8723e */ /* 0x002fe200000000ff */
[--C-:B------:R-:W-:Y:S01]  /*e180*/  FFMA.FTZ R198, R198, UR4, -R181.reuse ;  /* 0x00000004c6c67c23 */ /* 0x100fe200080108b5 */
[----:B------:R-:W-:Y:S01]  /*e190*/  FFMA.FTZ R203, R203, UR4, -R181 ;  /* 0x00000004cbcb7c23 */ /* 0x000fe200080108b5 */
[--C-:B------:R-:W-:Y:S01]  /*e1a0*/  FFMA.FTZ R207, R207, UR4, -R183.reuse ;  /* 0x00000004cfcf7c23 */ /* 0x100fe200080108b7 */
[----:B------:R-:W-:Y:S01]  /*e1b0*/  FFMA.FTZ R200, R200, UR4, -R183 ;  /* 0x00000004c8c87c23 */ /* 0x000fe200080108b7 */
[--C-:B------:R-:W-:Y:S01]  /*e1c0*/  FFMA.FTZ R206, R206, UR4, -R181.reuse ;  /* 0x00000004cece7c23 */ /* 0x100fe200080108b5 */
[----:B------:R-:W-:Y:S03]  /*e1d0*/  FFMA.FTZ R202, R202, UR4, -R181 ;  /* 0x00000004caca7c23 */ /* 0x000fe600080108b5 */
[----:B------:R-:W-:Y:S01]  /*e1e0*/  MUFU.EX2 R195, R195 ;  /* 0x000000c300c37308 */ /* 0x000fe20000000800 */
[--C-:B------:R-:W-:Y:S01]  /*e1f0*/  FFMA.FTZ R252, R252, UR4, -R183.reuse ;  /* 0x00000004fcfc7c23 */ /* 0x100fe200080108b7 */
[--C-:B------:R-:W-:Y:S01]  /*e200*/  FFMA.FTZ R251, R251, UR4, -R183.reuse ;  /* 0x00000004fbfb7c23 */ /* 0x100fe200080108b7 */
[----:B------:R-:W-:Y:S01]  /*e210*/  FFMA.FTZ R183, R250, UR4, -R183 ;  /* 0x00000004fab77c23 */ /* 0x000fe200080108b7 */
[----:B------:R-:W-:Y:S01]  /*e220*/  FFMA.FTZ R248, R248, UR4, -R181 ;  /* 0x00000004f8f87c23 */ /* 0x000fe200080108b5 */
[----:B------:R-:W-:Y:S05]  /*e230*/  PLOP3.LUT P0, PT, PT, PT, UP0, 0x80, 0x0 ;  /* 0x000000000000781c */ /* 0x000fea0003f0f008 */
        /* <DEDUP_REMOVED lines=27> */
[----:B------:R-:W2:Y:S01]  /*e3f0*/  LDSM.16.MT88.4 R152, [R228+0x1a000] ;  /* 0x01a00000e498783b */ /* 0x000ea20000004200 */
        /* <DEDUP_REMOVED lines=10> */
[----:B------:R-:W3:Y:S01]  /*e4a0*/  MUFU.EX2 R197, R197 ;  /* 0x000000c500c57308 */ /* 0x000ee20000000800 */
[----:B------:R-:W-:Y:S01]  /*e4b0*/  FMUL.FTZ R23, R0, R147 ;  /* 0x0000009300177220 */ /* 0x000fe20000410000 */
[C---:B------:R-:W-:Y:S01]  /*e4c0*/  FMUL.FTZ R24, R2.reuse, R140 ;  /* 0x0000008c02187220 */ /* 0x040fe20000410000 */
[C---:B------:R-:W-:Y:S01]  /*e4d0*/  FMUL.FTZ R25, R2.reuse, R141 ;  /* 0x0000008d02197220 */ /* 0x040fe20000410000 */
[C---:B------:R-:W-:Y:S03]  /*e4e0*/  HMMA.16816.F32 R16, R168.reuse, R26, R16 ;  /* 0x0000001aa810723c */ /* 0x040fe60000001810 */
[----:B------:R-:W4:Y:S01]  /*e4f0*/  LDSM.16.MT88.4 R144, [R226+0x1a000] ;  /* 0x01a00000e290783b */ /* 0x000f220000004200 */
[----:B------:R-:W-:Y:S01]  /*e500*/  FMUL.FTZ R29, R2, R137 ;  /* 0x00000089021d7220 */ /* 0x000fe20000410000 */
[C---:B------:R-:W-:Y:S01]  /*e510*/  FMUL.FTZ R30, R0.reuse, R138 ;  /* 0x0000008a001e7220 */ /* 0x040fe20000410000 */
[C---:B------:R-:W-:Y:S01]  /*e520*/  HMMA.16816.F32 R20, R168.reuse, R32, R20 ;  /* 0x00000020a814723c */ /* 0x040fe20000001814 */
[----:B------:R-:W-:Y:S04]  /*e530*/  MUFU.EX2 R194, R194 ;  /* 0x000000c200c27308 */ /* 0x000fe80000000800 */
[C---:B------:R-:W-:Y:S01]  /*e540*/  FMUL.FTZ R26, R0.reuse, R142 ;  /* 0x0000008e001a7220 */ /* 0x040fe20000410000 */
[C---:B------:R-:W-:Y:S01]  /*e550*/  FMUL.FTZ R27, R0.reuse, R143 ;  /* 0x0000008f001b7220 */ /* 0x040fe20000410000 */
[----:B------:R-:W-:Y:S01]  /*e560*/  FMUL.FTZ R31, R0, R139 ;  /* 0x0000008b001f7220 */ /* 0x000fe20000410000 */
[----:B------:R-:W-:Y:S03]  /*e570*/  LDSM.16.MT88.4 R140, [R228+0x1c000] ;  /* 0x01c00000e48c783b */ /* 0x000fe60000004200 */
[----:B------:R-:W5:Y:S01]  /*e580*/  MUFU.EX2 R199, R199 ;  /* 0x000000c700c77308 */ /* 0x000f620000000800 */
[C---:B------:R-:W-:Y:S01]  /*e590*/  FMUL.FTZ R32, R2.reuse, R132 ;  /* 0x0000008402207220 */ /* 0x040fe20000410000 */
[C---:B------:R-:W-:Y:S01]  /*e5a0*/  FMUL.FTZ R33, R2.reuse, R133 ;  /* 0x0000008502217220 */ /* 0x040fe20000410000 */
[C---:B------:R-:W-:Y:S02]  /*e5b0*/  HMMA.16816.F32 R24, R168.reuse, R34, R24 ;  /* 0x00000022a818723c */ /* 0x040fe40000001818 */
[----:B------:R-:W3:Y:S01]  /*e5c0*/  LDSM.16.MT88.4 R136, [R225+0x1a000] ;  /* 0x01a00000e188783b */ /* 0x000ee20000004200 */
        /* <DEDUP_REMOVED lines=9> */
[----:B------:R-:W5:Y:S01]  /*e660*/  MUFU.EX2 R201, R201 ;  /* 0x000000c900c97308 */ /* 0x000f620000000800 */
[C---:B------:R-:W-:Y:S01]  /*e670*/  FMUL.FTZ R40, R2.reuse, R40 ;  /* 0x0000002802287220 */ /* 0x040fe20000410000 */
[----:B------:R-:W-:Y:S01]  /*e680*/  FMUL.FTZ R41, R2, R41 ;  /* 0x0000002902297220 */ /* 0x000fe20000410000 */
[C---:B------:R-:W-:Y:S03]  /*e690*/  HMMA.16816.F32 R32, R168.reuse, R162, R32 ;  /* 0x000000a2a820723c */ /* 0x040fe60000001820 */
[C---:B------:R-:W-:Y:S01]  /*e6a0*/  FMUL.FTZ R42, R0.reuse, R42 ;  /* 0x0000002a002a7220 */ /* 0x040fe20000410000 */
[----:B------:R-:W-:Y:S01]  /*e6b0*/  FMUL.FTZ R43, R0, R43 ;  /* 0x0000002b002b7220 */ /* 0x000fe20000410000 */
[----:B------:R-:W-:Y:S01]  /*e6c0*/  LDSM.16.MT88.4 R160, [R226+0x1a800] ;  /* 0x01a80000e2a0783b */ /* 0x000fe20000004200 */
[C---:B--2---:R-:W-:Y:S01]  /*e6d0*/  HMMA.16816.F32 R36, R168.reuse, R152, R36 ;  /* 0x00000098a824723c */ /* 0x044fe20000001824 */
[----:B------:R-:W-:Y:S04]  /*e6e0*/  MUFU.EX2 R198, R198 ;  /* 0x000000c600c67308 */ /* 0x000fe80000000800 */
[C---:B------:R-:W-:Y:S01]  /*e6f0*/  FMUL.FTZ R44, R2.reuse, R44 ;  /* 0x0000002c022c7220 */ /* 0x040fe20000410000 */
[C---:B------:R-:W-:Y:S01]  /*e700*/  HMMA.16816.F32 R40, R168.reuse, R154, R40 ;  /* 0x0000009aa828723c */ /* 0x040fe20000001828 */
[----:B------:R-:W-:Y:S04]  /*e710*/  LDSM.16.MT88.4 R152, [R224+0x18800] ;  /* 0x01880000e098783b */ /* 0x000fe80000004200 */
[----:B------:R-:W2:Y:S01]  /*e720*/  MUFU.EX2 R203, R203 ;  /* 0x000000cb00cb7308 */ /* 0x000ea20000000800 */
[----:B------:R-:W-:Y:S01]  /*e730*/  FMUL.FTZ R45, R2, R45 ;  /* 0x0000002d022d7220 */ /* 0x000fe20000410000 */
[C---:B------:R-:W-:Y:S01]  /*e740*/  FMUL.FTZ R46, R0.reuse, R46 ;  /* 0x0000002e002e7220 */ /* 0x040fe20000410000 */
[----:B------:R-:W-:Y:S03]  /*e750*/  FMUL.FTZ R47, R0, R47 ;  /* 0x0000002f002f7220 */ /* 0x000fe60000410000 */
[C---:B------:R-:W-:Y:S01]  /*e760*/  FMUL.FTZ R48, R2.reuse, R48 ;  /* 0x0000003002307220 */ /* 0x040fe20000410000 */
[----:B------:R-:W-:Y:S01]  /*e770*/  FMUL.FTZ R49, R2, R49 ;  /* 0x0000003102317220 */ /* 0x000fe20000410000 */
[C---:B------:R-:W-:Y:S01]  /*e780*/  FMUL.FTZ R50, R0.reuse, R50 ;  /* 0x0000003200327220 */ /* 0x040fe20000410000 */
[----:B------:R-:W-:Y:S01]  /*e790*/  FMUL.FTZ R51, R0, R51 ;  /* 0x0000003300337220 */ /* 0x000fe20000410000 */
[C---:B----4-:R-:W-:Y:S01]  /*e7a0*/  HMMA.16816.F32 R44, R168.reuse, R144, R44 ;  /* 0x00000090a82c723c */ /* 0x050fe2000000182c */
[----:B------:R-:W-:Y:S02]  /*e7b0*/  MUFU.EX2 R204, R204 ;  /* 0x000000cc00cc7308 */ /* 0x000fe40000000800 */
[C---:B------:R-:W-:Y:S01]  /*e7c0*/  FMUL.FTZ R52, R2.reuse, R52 ;  /* 0x0000003402347220 */ /* 0x040fe20000410000 */
[----:B------:R-:W-:Y:S01]  /*e7d0*/  FMUL.FTZ R53, R2, R53 ;  /* 0x0000003502357220 */ /* 0x000fe20000410000 */
[C---:B------:R-:W-:Y:S01]  /*e7e0*/  FMUL.FTZ R54, R0.reuse, R54 ;  /* 0x0000003600367220 */ /* 0x040fe20000410000 */
[C---:B------:R-:W-:Y:S01]  /*e7f0*/  HMMA.16816.F32 R48, R168.reuse, R146, R48 ;  /* 0x00000092a830723c */ /* 0x040fe20000001830 */
[----:B------:R-:W4:Y:S04]  /*e800*/  LDSM.16.MT88.4 R144, [R226+0x1c000] ;  /* 0x01c00000e290783b */ /* 0x000f280000004200 */
[----:B------:R-:W-:Y:S01]  /*e810*/  MUFU.EX2 R205, R205 ;  /* 0x000000cd00cd7308 */ /* 0x000fe20000000800 */
[----:B------:R-:W-:Y:S01]  /*e820*/  FMUL.FTZ R55, R0, R55 ;  /* 0x0000003700377220 */ /* 0x000fe20000410000 */
[C---:B------:R-:W-:Y:S01]  /*e830*/  FMUL.FTZ R56, R2.reuse, R56 ;  /* 0x0000003802387220 */ /* 0x040fe20000410000 */
[----:B------:R-:W-:Y:S03]  /*e840*/  FMUL.FTZ R57, R2, R57 ;  /* 0x0000003902397220 */ /* 0x000fe60000410000 */
[C---:B------:R-:W-:Y:S01]  /*e850*/  FMUL.FTZ R58, R0.reuse, R58 ;  /* 0x0000003a003a7220 */ /* 0x040fe20000410000 */
[----:B------:R-:W-:Y:S01]  /*e860*/  FMUL.FTZ R59, R0, R59 ;  /* 0x0000003b003b7220 */ /* 0x000fe20000410000 */
[C---:B---3--:R-:W-:Y:S02]  /*e870*/  HMMA.16816.F32 R52, R168.reuse, R136, R52 ;  /* 0x00000088a834723c */ /* 0x048fe40000001834 */
        /* <DEDUP_REMOVED lines=18> */
[----:B------:R-:W5:Y:S05]  /*e9a0*/  LDSM.16.MT88.4 R132, [R224+0x1c000] ;  /* 0x01c00000e084783b */ /* 0x000f6a0000004200 */
        /* <DEDUP_REMOVED lines=85> */
[C---:B--2---:R-:W-:Y:S03]  /*ef00*/  HMMA.16816.F32 R124, R168.reuse, R140, R124 ;  /* 0x0000008ca87c723c */ /* 0x044fe6000000187c */
        /* <DEDUP_REMOVED lines=9> */
[----:B------:R-:W4:Y:S02]  /*efa0*/  LDSM.16.MT88.4 R168, [R224+0x1a800] ;  /* 0x01a80000e0a8783b */ /* 0x000f240000004200 */
[----:B------:R-:W-:Y:S01]  /*efb0*/  MOV R2, R3 ;  /* 0x0000000300027202 */ /* 0x000fe20000000f00 */
[----:B------:R-:W-:Y:S02]  /*efc0*/  FADD.FTZ R195, R167, R195 ;  /* 0x000000c3a7c37221 */ /* 0x000fe40000010000 */
        /* <DEDUP_REMOVED lines=29> */
[C---:B----4-:R-:W-:Y:S06]  /*f1a0*/  HMMA.16816.F32 R60, R132.reuse, R168, R60 ;  /* 0x000000a8843c723c */ /* 0x050fec000000183c */
[C---:B------:R-:W-:Y:S01]  /*f1b0*/  HMMA.16816.F32 R64, R132.reuse, R170, R64 ;  /* 0x000000aa8440723c */ /* 0x040fe20000001840 */
[----:B------:R-:W-:Y:S05]  /*f1c0*/  LDSM.16.MT88.4 R168, [R226+0x1b000] ;  /* 0x01b00000e2a8783b */ /* 0x000fea0000004200 */
[C---:B------:R-:W-:Y:S06]  /*f1d0*/  HMMA.16816.F32 R68, R132.reuse, R172, R68 ;  /* 0x000000ac8444723c */ /* 0x040fec0000001844 */
[C---:B------:R-:W-:Y:S01]  /*f1e0*/  HMMA.16816.F32 R72, R132.reuse, R174, R72 ;  /* 0x000000ae8448723c */ /* 0x040fe20000001848 */
[----:B------:R-:W-:Y:S05]  /*f1f0*/  LDSM.16.MT88.4 R172, [R225+0x1b000] ;  /* 0x01b00000e1ac783b */ /* 0x000fea0000004200 */
[C---:B---3--:R-:W-:Y:S06]  /*f200*/  HMMA.16816.F32 R76, R132.reuse, R136, R76 ;  /* 0x00000088844c723c */ /* 0x048fec000000184c */
        /* <DEDUP_REMOVED lines=158> */
.L_x_488:
        /* <DEDUP_REMOVED lines=11> */
[----:B------:R-:W1:Y:S04]  /*fca0*/  SHFL.BFLY PT, R9, R2, 0x1, 0x1f ;  /* 0x0c201f0002097f89 */ /* 0x000e6800000e0000 */
        /* <DEDUP_REMOVED lines=128> */
[----:B------:R-:W-:Y:S01]  /*104b0*/  F2FP.F16.F32.PACK_AB R152, R153, R152 ;  /* 0x000000989998723e */ /* 0x000fe200000000ff */
[----:B------:R1:W-:Y:S01]  /*104c0*/  STS [R5], R160 ;  /* 0x000000a005007388 */ /* 0x0003e20000000800 */
[----:B------:R-:W-:Y:S01]  /*104d0*/  F2FP.F16.F32.PACK_AB R154, R155, R154 ;  /* 0x0000009a9b9a723e */ /* 0x000fe200000000ff */
[----:B------:R-:W-:Y:S01]  /*104e0*/  @UP0 ULDC.64 UR4, c[0x0][0x298] ;  /* 0x0000a60000040ab9 */ /* 0x000fe20000000a00 */
[----:B------:R-:W-:Y:S01]  /*104f0*/  IADD3 R13, R5, R6, RZ ;  /* 0x00000006050d7210 */ /* 0x000fe20007ffe0ff */
[----:B------:R1:W-:Y:S01]  /*10500*/  STS [R5+0x400], R162 ;  /* 0x000400a205007388 */ /* 0x0003e20000000800 */
[----:B------:R-:W-:Y:S01]  /*10510*/  F2FP.F16.F32.PACK_AB R148, R149, R148 ;  /* 0x000000949594723e */ /* 0x000fe200000000ff */
[----:B------:R-:W-:Y:S01]  /*10520*/  @UP0 UIMAD.WIDE.U32 UR8, UR14, UR4, URZ ;  /* 0x000000040e0802a5 */ /* 0x000fe2000f8e003f */
        /* <DEDUP_REMOVED lines=124> */
.L_x_492:
        /* <DEDUP_REMOVED lines=23> */
.L_x_493:
        /* <DEDUP_REMOVED lines=122> */
.L_x_495:
[----:B------:R-:W-:Y:S05]  /*11600*/  BSYNC B0 ;  /* 0x0000000000007941 */ /* 0x000fea0003800000 */
.L_x_494:
        /* <DEDUP_REMOVED lines=32> */
.L_x_497:
[----:B------:R-:W-:Y:S05]  /*11810*/  BSYNC B0 ;  /* 0x0000000000007941 */ /* 0x000fea0003800000 */
.L_x_496:
        /* <DEDUP_REMOVED lines=22> */
.L_x_499:
[----:B------:R-:W-:Y:S05]  /*11980*/  BSYNC B0 ;  /* 0x0000000000007941 */ /* 0x000fea0003800000 */
.L_x_498:
        /* <DEDUP_REMOVED lines=22> */
.L_x_501:
[----:B------:R-:W-:Y:S05]  /*11af0*/  BSYNC B0 ;  /* 0x0000000000007941 */ /* 0x000fea0003800000 */
.L_x_500:
        /* <DEDUP_REMOVED lines=21> */
.L_x_502:
        /* <DEDUP_REMOVED lines=11> */
.L_x_2396:


//--------------------- .text._ZN5flash16flash_fwd_kernelI23Flash_fwd_kernel_traitsILi256ELi128ELi64ELi8ELb0ELb0EN7cutlass6half_tE19Flash_kernel_traitsILi256ELi128ELi64ELi8ES3_EELb0ELb0ELb1ELb0ELb0ELb0ELb0ELb0EEEvNS_16Flash_fwd_paramsE --------------------------
	.section	.text._ZN5flash16flash_fwd_kernelI23Flash_fwd_kernel_traitsILi256ELi128ELi64ELi8ELb0ELb0EN7cutlass6half_tE19Flash_kernel_traitsILi256ELi128ELi64ELi8ES3_EELb0ELb0ELb1ELb0ELb0ELb0ELb0ELb0EEEvNS_16Flash_fwd_paramsE,"ax",@progbits
	.align	128
        .global         _ZN5flash16flash_fwd_kernelI23Flash_fwd_kernel_traitsILi256ELi128ELi64ELi8ELb0ELb0EN7cutlass6half_tE19Flash_kernel_traitsILi256ELi128ELi64ELi8ES3_EELb0ELb0ELb1ELb0ELb0ELb0ELb0ELb0EEEvNS_16Flash_fwd_paramsE
        .type           _ZN5flash16flash_fwd_kernelI23Flash_fwd_kernel_traitsILi256ELi128ELi64ELi8ELb0ELb0EN7cutlass6half_tE19Flash_kernel_traitsILi256ELi128ELi64ELi8ES3_EELb0ELb0ELb1ELb0ELb0ELb0ELb0ELb0EEEvNS_16Flash_fwd_paramsE,@function
        .size           _ZN5flash16flash_fwd_kernelI23Flash_fwd_kernel_traitsILi256ELi128ELi64ELi8ELb0ELb0EN7cutlass6half_tE19Flash_kernel_traitsILi256ELi128ELi64ELi8ES3_EELb0ELb0ELb1ELb0ELb0ELb0ELb0ELb0EEEvNS_16Flash_fwd_paramsE,(.L_x_2397 - _ZN5flash16flash_fwd_kernelI23Flash_fwd_kernel_traitsILi256ELi128ELi64ELi8ELb0ELb0EN7cutlass6half_tE19Flash_kernel_traitsILi256ELi128ELi64ELi8ES3_EELb0ELb0ELb1ELb0ELb0ELb0ELb0ELb0EEEvNS_16Flash_fwd_paramsE)
        .other          _ZN5flash16flash_fwd_kernelI23Flash_fwd_kernel_traitsILi256ELi128ELi64ELi8ELb0ELb0EN7cutlass6half_tE19Flash_kernel_traitsILi256ELi128ELi64ELi8ES3_EELb0ELb0ELb1ELb0ELb0ELb0ELb0ELb0EEEvNS_16Flash_fwd_paramsE,@"STO_CUDA_ENTRY STV_DEFAULT"
_ZN5flash16flash_fwd_kernelI23Flash_fwd_kernel_traitsILi256ELi128ELi64ELi8ELb0ELb0EN7cutlass6half_tE19Flash_kernel_traitsILi256ELi128ELi64ELi8ES3_EELb0ELb0ELb1ELb0ELb0ELb0ELb0ELb0EEEvNS_16Flash_fwd_paramsE:
.text._ZN5flash16flash_fwd_kernelI23Flash_fwd_kernel_traitsILi256ELi128ELi64ELi8ELb0ELb0EN7cutlass6half_tE19Flash_kernel_traitsILi256ELi128ELi64ELi8ES3_EELb0ELb0ELb1ELb0ELb0ELb0ELb0ELb0EEEvNS_16Flash_fwd_paramsE:
        /* <DEDUP_REMOVED lines=55> */
.L_x_503:
[----:B------:R-:W-:Y:S01]  /*0370*/  ULDC UR8, c[0x0][0x2c8] ;  /* 0x0000b20000087ab9 */ /* 0x000fe20000000800 */
.L_x_504:
        /* <DEDUP_REMOVED lines=20> */
[----:B------:R-:W-:Y:S01]  /*04c0*/  @!UP2 UIADD3 UR32, UR4, UR8, -UR6 ;  /* 0x000000080420a290 */ /* 0x000fe2000fffe806 */
[----:B------:R-:W1:Y:S01]  /*04d0*/  S2R R6, SR_TID.X ;  /* 0x0000000000067919 */ /* 0x000e620000002100 */
        /* <DEDUP_REMOVED lines=22> */
[----:B-1----:R-:W-:Y:S05]  /*0640*/  @P0 BRA `(.L_x_505) ;  /* 0x0000000c00500947 */ /* 0x002fea0003800000 */
        /* <DEDUP_REMOVED lines=19> */
[----:B------:R-:W-:Y:S01]  /*0780*/  IMAD.SHL.U32 R9, R6, 0x8, RZ ;  /* 0x0000000806097824 */ /* 0x000fe200078e00ff */
[----:B------:R-:W-:Y:S01]  /*0790*/  @!UP1 UIMAD UR6, UR12, UR4, URZ ;  /* 0x000000040c0692a4 */ /* 0x000fe2000f8e023f */
[--C-:B------:R-:W-:Y:S01]  /*07a0*/  SHF.R.S32.HI R17, RZ, 0x1f, R16.reuse ;  /* 0x0000001fff117819 */ /* 0x100fe20000011410 */
[----:B------:R-:W-:Y:S01]  /*07b0*/  ULDC.U8 UR11, c[0x0][0x3d8] ;  /* 0x0000f600000b7ab9 */ /* 0x000fe20000000000 */
[----:B------:R-:W-:Y:S01]  /*07c0*/  @!UP1 UIMAD.WIDE.U32 UR20, UR9, UR4, URZ ;  /* 0x00000004091492a5 */ /* 0x000fe2000f8e003f */
[----:B------:R-:W-:Y:S01]  /*07d0*/  VIADD R5, R16, 0x20 ;  /* 0x0000002010057836 */ /* 0x000fe20000000000 */
[----:B------:R-:W-:Y:S01]  /*07e0*/  UISETP.NE.AND UP3, UPT, UR11, URZ, UPT ;  /* 0x0000003f0b00728c */ /* 0x000fe2000bf65270 */
[----:B------:R-:W-:Y:S01]  /*07f0*/  ISETP.NE.AND P3, PT, R6, RZ, PT ;  /* 0x000000ff0600720c */ /* 0x000fe20003f65270 */
[----:B------:R-:W-:Y:S01]  /*0800*/  UISETP.NE.AND UP0, UPT, UR11, URZ, !UP2 ;  /* 0x0000003f0b00728c */ /* 0x000fe2000d705270 */
[----:B------:R-:W-:Y:S01]  /*0810*/  IMAD.WIDE R14, R14, 0x80, R16 ;  /* 0x000000800e0e7825 */ /* 0x000fe200078e0210 */
[----:B------:R-:W-:Y:S01]  /*0820*/  UISETP.NE.OR UP3, UPT, UR8, URZ, !UP3 ;  /* 0x0000003f0800728c */ /* 0x000fe2000df65670 */
[----:B------:R-:W-:Y:S01]  /*0830*/  IADD3 R4, R16, 0x40, RZ ;  /* 0x0000004010047810 */ /* 0x000fe20007ffe0ff */
[----:B------:R-:W-:Y:S01]  /*0840*/  @!UP1 UIMAD UR6, UR9, UR5, UR6 ;  /* 0x00000005090692a4 */ /* 0x000fe2000f8e0206 */
[C---:B------:R-:W-:Y:S01]  /*0850*/  VIADD R8, R9.reuse, 0x40 ;  /* 0x0000004009087836 */ /* 0x040fe20000000000 */
[----:B------:R-:W-:Y:S01]  /*0860*/  USHF.R.S32.HI UR12, URZ, 0x1f, UR15 ;  /* 0x0000001f3f0c7899 */ /* 0x000fe2000801140f */
[C---:B------:R-:W-:Y:S01]  /*0870*/  VIADD R7, R9.reuse, 0x80 ;  /* 0x0000008009077836 */ /* 0x040fe20000000000 */
[----:B------:R-:W-:Y:S01]  /*0880*/  @UP2 ULDC.64 UR4, c[0x0][0x2c0] ;  /* 0x0000b00000042ab9 */ /* 0x000fe20000000a00 */
[----:B------:R-:W-:Y:S01]  /*0890*/  @!UP2 ULDC UR8, c[0x0][0x2c4] ;  /* 0x0000b1000008aab9 */ /* 0x000fe20000000800 */
[----:B------:R-:W-:Y:S01]  /*08a0*/  @UP2 UIMAD UR13, UR5, UR4, URZ ;  /* 0x00000004050d22a4 */ /* 0x000fe2000f8e023f */
[----:B------:R-:W-:Y:S01]  /*08b0*/  IADD3 R6, R9, 0xc0, RZ ;  /* 0x000000c009067810 */ /* 0x000fe20007ffe0ff */
[----:B------:R-:W-:Y:S01]  /*08c0*/  @UP0 ULDC UR8, c[0x0][0x2e4] ;  /* 0x0000b90000080ab9 */ /* 0x000fe20000000800 */
[----:B------:R-:W-:Y:S01]  /*08d0*/  ULDC.64 UR4, c[0x0][0x2a0] ;  /* 0x0000a80000047ab9 */ /* 0x000fe20000000a00 */
[----:B------:R-:W-:Y:S01]  /*08e0*/  @UP2 UMOV UR11, 0x1 ;  /* 0x00000001000b2882 */ /* 0x000fe20000000000 */
[----:B------:R-:W-:Y:S01]  /*08f0*/  UIMAD UR12, UR12, UR4, URZ ;  /* 0x000000040c0c72a4 */ /* 0x000fe2000f8e023f */
[----:B------:R-:W-:Y:S01]  /*0900*/  IMAD.U32 R10, RZ, RZ, UR4 ;  /* 0x00000004ff0a7e24 */ /* 0x000fe2000f8e00ff */
[----:B------:R-:W-:Y:S01]  /*0910*/  @UP1 UMOV UR14, UR10 ;  /* 0x0000000a000e1c82 */ /* 0x000fe20008000000 */
[----:B------:R-:W-:Y:S01]  /*0920*/  @!UP2 ULDC UR4, c[0x0][0x270] ;  /* 0x00009c000004aab9 */ /* 0x000fe20000000800 */
[----:B------:R-:W-:Y:S01]  /*0930*/  @!UP3 ULDC UR10, c[0x0][0x2c4] ;  /* 0x0000b100000abab9 */ /* 0x000fe20000000800 */
[----:B------:R-:W-:-:S02]  /*0940*/  @!UP2 UIMAD UR11, UR8, UR4, URZ ;  /* 0x00000004080ba2a4 */ /* 0x000fc4000f8e023f */
[----:B------:R-:W-:Y:S02]  /*0950*/  @!UP3 UIMAD UR10, UR9, UR10, URZ ;  /* 0x0000000a090ab2a4 */ /* 0x000fe4000f8e023f */
[----:B------:R-:W-:Y:S02]  /*0960*/  UIMAD UR11, UR9, UR11, URZ ;  /* 0x0000000b090b72a4 */ /* 0x000fe4000f8e023f */
[----:B------:R-:W-:Y:S01]  /*0970*/  @!UP1 UIADD3 UR7, UR21, UR6, URZ ;  /* 0x0000000615079290 */ /* 0x000fe2000fffe03f */
        /* <DEDUP_REMOVED lines=39> */
.L_x_507:
[----:B------:R-:W-:Y:S05]  /*0bf0*/  BSYNC B0 ;  /* 0x0000000000007941 */ /* 0x000fea0003800000 */
.L_x_506:
        /* <DEDUP_REMOVED lines=25> */
.L_x_509:
[----:B------:R-:W-:Y:S05]  /*0d90*/  BSYNC B0 ;  /* 0x0000000000007941 */ /* 0x000fea0003800000 */
.L_x_508:
        /* <DEDUP_REMOVED lines=24> */
.L_x_511:
[----:B------:R-:W-:Y:S05]  /*0f20*/  BSYNC B0 ;  /* 0x0000000000007941 */ /* 0x000fea0003800000 */
.L_x_510:
        /* <DEDUP_REMOVED lines=26> */
.L_x_513:
[----:B------:R-:W-:Y:S05]  /*10d0*/  BSYNC B0 ;  /* 0x0000000000007941 */ /* 0x000fea0003800000 */
.L_x_512:
        /* <DEDUP_REMOVED lines=10> */
.L_x_515:
[----:B------:R-:W-:Y:S05]  /*1180*/  BSYNC B0 ;  /* 0x0000000000007941 */ /* 0x000fea0003800000 */
.L_x_514:
[----:B------:R-:W-:Y:S04]  /*1190*/  BSSY B0, `(.L_x_516) ;  /* 0x000000a000007945 */ /* 0x000fe80003800000 */
[----:B------:R-:W-:Y:S05]  /*11a0*/  @P5 BRA `(.L_x_517) ;  /* 0x0000000000205947 */ /* 0x000fea0003800000 */
[----:B-1----:R-:W-:Y:S01]  /*11b0*/  IMAD R0, R5, UR12, RZ ;  /* 0x0000000c05007c24 */ /* 0x002fe2000f8e02ff */
[----:B------:R-:W-:-:S04]  /*11c0*/  ULDC.64 UR4, c[0x0][0x2b0] ;  /* 0x0000ac0000047ab9 */ /* 0x000fc80000000a00 */
[----:B------:R-:W-:-:S04]  /*11d0*/  IADD3 R2, P0, R0, UR6, RZ ;  /* 0x0000000600027c10 */ /* 0x000fc8000ff1e0ff */
[----:B------:R-:W-:Y:S02]  /*11e0*/  LEA.HI.X.SX32 R0, R0, UR22, 0x1, P0 ;  /* 0x0000001600007c11 */ /* 0x000fe400080f0eff */
[----:B------:R-:W-:-:S04]  /*11f0*/  LEA R6, P0, R2, UR4, 0x2 ;  /* 0x0000000402067c11 */ /* 0x000fc8000f8010ff */
[----:B------:R-:W-:Y:S01]  /*1200*/  LEA.HI.X R7, R2, UR5, R0, 0x2, P0 ;  /* 0x0000000502077c11 */ /* 0x000fe200080f1400 */
[----:B------:R-:W-:-:S05]  /*1210*/  IMAD.MOV.U32 R0, RZ, RZ, 0x7f800000 ;  /* 0x7f800000ff007424 */ /* 0x000fca00078e00ff */
[----:B------:R1:W-:Y:S03]  /*1220*/  STG.E desc[UR30][R6.64], R0 ;  /* 0x0000000006007986 */ /* 0x0003e6000c10191e */
.L_x_517:
[----:B------:R-:W-:Y:S05]  /*1230*/  BSYNC B0 ;  /* 0x0000000000007941 */ /* 0x000fea0003800000 */
.L_x_516:
        /* <DEDUP_REMOVED lines=10> */
.L_x_519:
[----:B------:R-:W-:Y:S05]  /*12e0*/  BSYNC B0 ;  /* 0x0000000000007941 */ /* 0x000fea0003800000 */
.L_x_518:
[----:B------:R-:W-:Y:S05]  /*12f0*/  @P3 EXIT ;  /* 0x000000000000394d */ /* 0x000fea0003800000 */
[----:B-1----:R-:W-:Y:S01]  /*1300*/  IMAD R0, R3, UR12, RZ ;  /* 0x0000000c03007c24 */ /* 0x002fe2000f8e02ff */
[----:B------:R-:W-:-:S04]  /*1310*/  ULDC.64 UR4, c[0x0][0x2b0] ;  /* 0x0000ac0000047ab9 */ /* 0x000fc80000000a00 */
[----:B------:R-:W-:-:S04]  /*1320*/  IADD3 R2, P0, R0, UR6, RZ ;  /* 0x0000000600027c10 */ /* 0x000fc8000ff1e0ff */
[----:B------:R-:W-:Y:S02]  /*1330*/  LEA.HI.X.SX32 R0, R0, UR22, 0x1, P0 ;  /* 0x0000001600007c11 */ /* 0x000fe400080f0eff */
[----:B------:R-:W-:-:S04]  /*1340*/  LEA R4, P0, R2, UR4, 0x2 ;  /* 0x0000000402047c11 */ /* 0x000fc8000f8010ff */
[----:B------:R-:W-:Y:S01]  /*1350*/  LEA.HI.X R5, R2, UR5, R0, 0x2, P0 ;  /* 0x0000000502057c11 */ /* 0x000fe200080f1400 */
[----:B------:R-:W-:-:S05]  /*1360*/  IMAD.MOV.U32 R0, RZ, RZ, 0x7f800000 ;  /* 0x7f800000ff007424 */ /* 0x000fca00078e00ff */
[----:B------:R-:W-:Y:S01]  /*1370*/  STG.E desc[UR30][R4.64], R0 ;  /* 0x0000000004007986 */ /* 0x000fe2000c10191e */
[----:B------:R-:W-:Y:S05]  /*1380*/  EXIT ;  /* 0x000000000000794d */ /* 0x000fea0003800000 */
.L_x_505:
        /* <DEDUP_REMOVED lines=31> */
.L_x_520:
[----:B------:R-:W-:Y:S01]  /*1580*/  ULDC UR4, c[0x0][0x278] ;  /* 0x00009e0000047ab9 */ /* 0x000fe20000000800 */
[----:B------:R-:W1:Y:S01]  /*1590*/  S2R R2, SR_CTAID.Z ;  /* 0x0000000000027919 */ /* 0x000e620000002700 */
[----:B------:R-:W-:Y:S01]  /*15a0*/  IMAD.U32 R0, RZ, RZ, UR4 ;  /* 0x00000004ff007e24 */ /* 0x000fe2000f8e00ff */
[----:B------:R-:W-:Y:S01]  /*15b0*/  UMOV UR20, URZ ;  /* 0x0000003f00147c82 */ /* 0x000fe20008000000 */
[----:B------:R-:W-:Y:S01]  /*15c0*/  SHF.R.S32.HI R88, RZ, 0x1f, R6 ;  /* 0x0000001fff587819 */ /* 0x000fe20000011406 */
[----:B------:R-:W-:Y:S02]  /*15d0*/  @UP0 UIADD3 UR7, UR6, UR7, URZ ;  /* 0x0000000706070290 */ /* 0x000fe4000fffe03f */
[----:B------:R-:W-:Y:S02]  /*15e0*/  IABS R0, R0 ;  /* 0x0000000000007213 */ /* 0x000fe40000000000 */
[----:B------:R-:W-:Y:S02]  /*15f0*/  LEA.HI R20, R88, R6, RZ, 0x3 ;  /* 0x0000000658147211 */ /* 0x000fe400078f18ff */
[----:B------:R-:W-:-:S02]  /*1600*/  R2UR UR10, R0 ;  /* 0x00000000000a72ca */ /* 0x000fc400000e0000 */
[----:B------:R-:W-:Y:S02]  /*1610*/  SHF.R.S32.HI R232, RZ, 0x3, R20 ;  /* 0x00000003ffe87819 */ /* 0x000fe40000011414 */
[----:B------:R-:W-:-:S03]  /*1620*/  LOP3.LUT R20, R20, 0xfffffff8, RZ, 0xc0, !PT ;  /* 0xfffffff814147812 */ /* 0x000fc600078ec0ff */
        /* <DEDUP_REMOVED lines=15> */
[----:B------:R-:W-:-:S12]  /*1720*/  VIADD R0, R232, 0x40 ;  /* 0x00000040e8007836 */ /* 0x000fd80000000000 */
[----:B------:R-:W-:-:S04]  /*1730*/  UIADD3 UR11, URZ, -UR21, URZ ;  /* 0x800000153f0b7290 */ /* 0x000fc8000fffe03f */
[----:B------:R-:W-:-:S04]  /*1740*/  UIMAD UR11, UR11, UR10, URZ ;  /* 0x0000000a0b0b72a4 */ /* 0x000fc8000f8e023f */
[----:B------:R-:W-:-:S07]  /*1750*/  UIMAD.WIDE.U32 UR20, UR21, UR11, UR20 ;  /* 0x0000000b151472a5 */ /* 0x000fce000f8e0014 */
[----:B------:R-:W-:Y:S02]  /*1760*/  UMOV UR11, UR21 ;  /* 0x00000015000b7c82 */ /* 0x000fe40008000000 */
[----:B------:R-:W-:Y:S02]  /*1770*/  UIMAD.WIDE.U32 UR20, UR11, UR5, URZ ;  /* 0x000000050b1472a5 */ /* 0x000fe4000f8e003f */
[----:B------:R-:W-:Y:S02]  /*1780*/  USHF.R.S32.HI UR20, URZ, 0x1f, UR15 ;  /* 0x0000001f3f147899 */ /* 0x000fe4000801140f */
[----:B------:R-:W-:-:S04]  /*1790*/  UIADD3 UR11, -UR21, URZ, URZ ;  /* 0x0000003f150b7290 */ /* 0x000fc8000fffe13f */
[----:B------:R-:W-:Y:S02]  /*17a0*/  UIMAD UR11, UR10, UR11, UR5 ;  /* 0x0000000b0a0b72a4 */ /* 0x000fe4000f8e0205 */
[----:B------:R-:W-:Y:S02]  /*17b0*/  UIADD3 UR5, -UR29, UR19, URZ ;  /* 0x000000131d057290 */ /* 0x000fe4000fffe13f */
[----:B------:R-:W-:-:S04]  /*17c0*/  UISETP.GT.U32.AND UP1, UPT, UR10, UR11, UPT ;  /* 0x0000000b0a00728c */ /* 0x000fc8000bf24070 */
[----:B------:R-:W-:Y:S01]  /*17d0*/  ISETP.GE.AND P4, PT, R0, UR5, PT ;  /* 0x0000000500007c0c */ /* 0x000fe2000bf86270 */
[----:B------:R-:W-:-:S05]  /*17e0*/  VIADD R0, R232, 0x60 ;  /* 0x00000060e8007836 */ /* 0x000fca0000000000 */
[----:B------:R-:W-:Y:S01]  /*17f0*/  ISETP.GE.AND P5, PT, R0, UR5, PT ;  /* 0x0000000500007c0c */ /* 0x000fe2000bfa6270 */
[----:B------:R-:W-:Y:S01]  /*1800*/  @!UP1 UIADD3 UR11, UR11, -UR10, URZ ;  /* 0x8000000a0b0b9290 */ /* 0x000fe2000fffe03f */
[----:B------:R-:W-:Y:S01]  /*1810*/  LEA.HI R0, R88, R6, RZ, 0x6 ;  /* 0x0000000658007211 */ /* 0x000fe200078f30ff */
[----:B------:R-:W-:Y:S02]  /*1820*/  @!UP1 UIADD3 UR21, UR21, 0x1, URZ ;  /* 0x0000000115159890 */ /* 0x000fe4000fffe03f */
[----:B------:R-:W-:Y:S02]  /*1830*/  UISETP.GE.U32.AND UP2, UPT, UR11, UR10, UPT ;  /* 0x0000000a0b00728c */ /* 0x000fe4000bf46070 */
[----:B------:R-:W-:-:S04]  /*1840*/  ULOP3.LUT UR10, UR15, UR4, URZ, 0x3c, !UPT ;  /* 0x000000040f0a7292 */ /* 0x000fc8000f8e3c3f */
[----:B------:R-:W-:-:S03]  /*1850*/  UISETP.GE.AND UP1, UPT, UR10, URZ, UPT ;  /* 0x0000003f0a00728c */ /* 0x000fc6000bf26270 */
[----:B------:R-:W-:Y:S02]  /*1860*/  @UP0 ULDC.64 UR10, c[0x0][0x250] ;  /* 0x00009400000a0ab9 */ /* 0x000fe40000000a00 */
[----:B------:R-:W-:Y:S02]  /*1870*/  @UP2 UIADD3 UR21, UR21, 0x1, URZ ;  /* 0x0000000115152890 */ /* 0x000fe4000fffe03f */
[----:B------:R-:W-:Y:S02]  /*1880*/  UISETP.NE.AND UP2, UPT, UR4, URZ, UPT ;  /* 0x0000003f0400728c */ /* 0x000fe4000bf45270 */
[----:B------:R-:W-:Y:S02]  /*1890*/  @UP0 UIMAD.WIDE.U32 UR36, UR7, UR10, URZ ;  /* 0x0000000a072402a5 */ /* 0x000fe4000f8e003f */
[----:B------:R-:W-:Y:S02]  /*18a0*/  @!UP1 UIADD3 UR21, -UR21, URZ, URZ ;  /* 0x0000003f15159290 */ /* 0x000fe4000fffe13f */
[----:B------:R-:W-:-:S03]  /*18b0*/  @UP0 UIMAD UR7, UR7, UR11, URZ ;  /* 0x0000000b070702a4 */ /* 0x000fc6000f8e023f */
[----:B------:R-:W-:Y:S01]  /*18c0*/  @UP0 UMOV UR28, UR36 ;  /* 0x00000024001c0c82 */ /* 0x000fe20008000000 */
[----:B------:R-:W-:Y:S02]  /*18d0*/  @UP0 UIADD3 UR27, UR37, UR7, URZ ;  /* 0x00000007251b0290 */ /* 0x000fe4000fffe03f */
        /* <DEDUP_REMOVED lines=16> */
.L_x_521:
[----:B------:R-:W1:Y:S01]  /*19e0*/  S2UR UR4, SR_CgaCtaId ;  /* 0x00000000000479c3 */ /* 0x000e620000008800 */
[----:B------:R-:W-:Y:S01]  /*19f0*/  IADD3 R2, P0, R14, UR34, RZ ;  /* 0x000000220e027c10 */ /* 0x000fe2000ff1e0ff */
[----:B------:R-:W-:Y:S01]  /*1a00*/  ULDC.64 UR6, c[0x0][0x258] ;  /* 0x0000960000067ab9 */ /* 0x000fe20000000a00 */
[----:B------:R-:W-:Y:S01]  /*1a10*/  IMAD.SHL.U32 R0, R0, 0x8, RZ ;  /* 0x0000000800007824 */ /* 0x000fe200078e00ff */
[----:B------:R-:W-:Y:S01]  /*1a20*/  UMOV UR35, 0x400 ;  /* 0x0000040000237882 */ /* 0x000fe20000000000 */
[----:B------:R-:W-:Y:S01]  /*1a30*/  IMAD.U32 R16, RZ, RZ, UR6 ;  /* 0x00000006ff107e24 */ /* 0x000fe2000f8e00ff */
[----:B------:R-:W-:Y:S01]  /*1a40*/  IADD3.X R3, R15, UR8, RZ, P0, !PT ;  /* 0x000000080f037c10 */ /* 0x000fe200087fe4ff */
[----:B------:R-:W-:Y:S01]  /*1a50*/  UIMAD UR6, UR20, UR6, URZ ;  /* 0x00000006140672a4 */ /* 0x000fe2000f8e023f */
[----:B------:R-:W-:Y:S01]  /*1a60*/  ISETP.GE.AND P0, PT, R232, UR5, PT ;  /* 0x00000005e8007c0c */ /* 0x000fe2000bf06270 */
[----:B------:R-:W-:Y:S01]  /*1a70*/  ULDC.64 UR8, c[0x0][0x260] ;  /* 0x0000980000087ab9 */ /* 0x000fe20000000a00 */
[----:B------:R-:W-:Y:S01]  /*1a80*/  UIADD3 UR20, UR22, -0x1, URZ ;  /* 0xffffffff16147890 */ /* 0x000fe2000fffe03f */
[----:B------:R-:W-:Y:S01]  /*1a90*/  IMAD.WIDE.U32 R16, R16, UR15, R2 ;  /* 0x0000000f10107c25 */ /* 0x000fe2000f8e0002 */
[----:B------:R-:W-:Y:S01]  /*1aa0*/  UIMAD UR15, UR15, UR7, UR6 ;  /* 0x000000070f0f72a4 */ /* 0x000fe2000f8e0206 */
[----:B------:R-:W-:Y:S01]  /*1ab0*/  MOV R10, UR18 ;  /* 0x00000012000a7c02 */ /* 0x000fe20008000f00 */
[----:B------:R-:W-:Y:S01]  /*1ac0*/  UIMAD UR34, UR14, UR8, URZ ;  /* 0x000000080e2272a4 */ /* 0x000fe2000f8e023f */
[----:B------:R-:W-:Y:S01]  /*1ad0*/  SHF.R.S32.HI R233, RZ, 0x1f, R232 ;  /* 0x0000001fffe97819 */ /* 0x000fe200000114e8 */
[----:B------:R-:W-:Y:S01]  /*1ae0*/  ULDC.64 UR6, c[0x0][0x268] ;  /* 0x00009a0000067ab9 */ /* 0x000fe20000000a00 */
[----:B------:R-:W-:Y:S01]  /*1af0*/  LOP3.LUT R230, R230, 0xfffffe00, R0, 0xf8, !PT ;  /* 0xfffffe00e6e67812 */ /* 0x000fe200078ef800 */
[----:B------:R-:W-:Y:S01]  /*1b00*/  UIMAD UR14, UR14, UR6, URZ ;  /* 0x000000060e0e72a4 */ /* 0x000fe2000f8e023f */
[----:B------:R-:W-:Y:S01]  /*1b10*/  VIADD R19, R17, UR15 ;  /* 0x0000000f11137c36 */ /* 0x000fe20008000000 */
[----:B------:R-:W-:Y:S01]  /*1b20*/  UIMAD UR9, UR21, UR9, UR34 ;  /* 0x00000009150972a4 */ /* 0x000fe2000f8e0222 */
[----:B------:R-:W-:Y:S01]  /*1b30*/  BSSY B0, `(.L_x_522) ;  /* 0x000003c000007945 */ /* 0x000fe20003800000 */
[----:B------:R-:W-:Y:S01]  /*1b40*/  UIMAD UR33, UR20, -0x40, UR32 ;  /* 0xffffffc0142178a4 */ /* 0x000fe2000f8e0220 */
[----:B------:R-:W-:Y:S01]  /*1b50*/  LEA.HI R7, R88, R6, RZ, 0x4 ;  /* 0x0000000658077211 */ /* 0x000fe200078f20ff */
[----:B-1----:R-:W-:Y:S01]  /*1b60*/  ULEA UR4, UR4, UR35, 0x18 ;  /* 0x0000002304047291 */ /* 0x002fe2000f8ec03f */
[----:B------:R-:W-:Y:S01]  /*1b70*/  VIADD R0, R232, 0x20 ;  /* 0x00000020e8007836 */ /* 0x000fe20000000000 */
[----:B------:R-:W-:Y:S01]  /*1b80*/  UIMAD UR34, UR21, UR7, UR14 ;  /* 0x00000007152272a4 */ /* 0x000fe2000f8e020e */
[C---:B------:R-:W-:Y:S01]  /*1b90*/  IADD3 R229, R14.reuse, 0x40, RZ ;  /* 0x000000400ee57810 */ /* 0x040fe20007ffe0ff */
[C---:B------:R-:W-:Y:S01]  /*1ba0*/  VIADD R228, R14.reuse, 0x80 ;  /* 0x000000800ee47836 */ /* 0x040fe20000000000 */
[----:B------:R-:W-:Y:S01]  /*1bb0*/  IADD3 R223, R14, 0xc0, RZ ;  /* 0x000000c00edf7810 */ /* 0x000fe20007ffe0ff */
[----:B------:R-:W-:Y:S01]  /*1bc0*/  IMAD.WIDE R10, R10, 0x80, R232 ;  /* 0x000000800a0a7825 */ /* 0x000fe200078e02e8 */
[----:B------:R-:W-:-:S02]  /*1bd0*/  MOV R12, UR6 ;  /* 0x00000006000c7c02 */ /* 0x000fc40008000f00 */
[----:B------:R-:W-:Y:S01]  /*1be0*/  LEA R230, R230, UR4, 0x1 ;  /* 0x00000004e6e67c11 */ /* 0x000fe2000f8e08ff */
[----:B------:R-:W-:Y:S02]  /*1bf0*/  IMAD R22, R233, UR12, RZ ;  /* 0x0000000ce9167c24 */ /* 0x000fe4000f8e02ff */
        /* <DEDUP_REMOVED lines=47> */
.L_x_523:
[----:B------:R-:W-:Y:S05]  /*1ef0*/  BSYNC B0 ;  /* 0x0000000000007941 */ /* 0x000fea0003800000 */
.L_x_522:
[----:B------:R-:W-:Y:S01]  /*1f00*/  ISETP.GE.AND P2, PT, R0, UR5, PT ;  /* 0x0000000500007c0c */ /* 0x000fe2000bf46270 */
[----:B------:R-:W-:Y:S01]  /*1f10*/  IMAD R22, R232, UR13, R22 ;  /* 0x0000000de8167c24 */ /* 0x000fe2000f8e0216 */
[C---:B------:R-:W-:Y:S01]  /*1f20*/  ISETP.GE.AND P0, PT, R0.reuse, UR33, PT ;  /* 0x0000002100007c0c */ /* 0x040fe2000bf06270 */
[----:B------:R-:W-:Y:S01]  /*1f30*/  BSSY B0, `(.L_x_524) ;  /* 0x0000036000007945 */ /* 0x000fe20003800000 */
[----:B------:R-:W-:Y:S02]  /*1f40*/  ISETP.GE.AND P6, PT, R0, UR33, PT ;  /* 0x0000002100007c0c */ /* 0x000fe4000bfc6270 */
[----:B------:R-:W-:Y:S02]  /*1f50*/  LOP3.LUT R0, R7, 0xfffffff0, RZ, 0xc0, !PT ;  /* 0xfffffff007007812 */ /* 0x000fe400078ec0ff */
[----:B------:R-:W-:-:S03]  /*1f60*/  IADD3 R234, P1, R26, UR26, RZ ;  /* 0x0000001a1aea7c10 */ /* 0x000fc6000ff3e0ff */
[----:B------:R-:W-:Y:S01]  /*1f70*/  IMAD.IADD R0, R6, 0x1, -R0 ;  /* 0x0000000106007824 */ /* 0x000fe200078e0a00 */
[----:B------:R-:W-:Y:S01]  /*1f80*/  IADD3.X R235, R27, UR25, R22, P1, !PT ;  /* 0x000000191beb7c10 */ /* 0x000fe20008ffe416 */
[----:B------:R-:W-:Y:S08]  /*1f90*/  @P2 BRA `(.L_x_525) ;  /* 0x0000000000bc2947 */ /* 0x000ff00003800000 */
[----:B------:R-:W-:Y:S01]  /*1fa0*/  ULDC UR8, c[0x0][0x2d0] ;  /* 0x0000b40000087ab9 */ /* 0x000fe20000000800 */
[----:B--2---:R-:W-:Y:S01]  /*1fb0*/  IADD3 R4, P2, R10, 0x20, RZ ;  /* 0x000000200a047810 */ /* 0x004fe20007f5e0ff */
        /* <DEDUP_REMOVED lines=8> */
[----:B-1----:R-:W1:Y:S01]  /*2040*/  @!P1 LDC.64 R2, c[0x0][0x210] ;  /* 0x00008400ff029b82 */ /* 0x002e620000000a00 */
[----:B------:R-:W-:Y:S01]  /*2050*/  IMAD R5, R4, UR7, R5 ;  /* 0x0000000704057c24 */ /* 0x000fe2000f8e0205 */
[----:B------:R3:W-:Y:S03]  /*2060*/  @P1 STS.128 [R230+0x1000], RZ ;  /* 0x001000ffe6001388 */ /* 0x0007e60000000c00 */
[----:B------:R-:W-:-:S03]  /*2070*/  IMAD.IADD R8, R23, 0x1, R5 ;  /* 0x0000000117087824 */ /* 0x000fc600078e0205 */
[----:B------:R-:W2:Y:S01]  /*2080*/  @!P3 LDC.64 R4, c[0x0][0x210] ;  /* 0x00008400ff04bb82 */ /* 0x000ea20000000a00 */
[----:B-1----:R-:W-:-:S04]  /*2090*/  @!P1 LEA R24, P2, R22, R2, 0x1 ;  /* 0x0000000216189211 */ /* 0x002fc800078408ff */
[----:B------:R-:W-:Y:S02]  /*20a0*/  @!P1 LEA.HI.X R25, R22, R3, R8, 0x1, P2 ;  /* 0x0000000316199211 */ /* 0x000fe400010f0c08 */
[----:B------:R-:W-:-:S03]  /*20b0*/  ISETP.GE.AND P2, PT, R228, UR8, PT ;  /* 0x00000008e4007c0c */ /* 0x000fc6000bf46270 */
[----:B------:R-:W-:Y:S01]  /*20c0*/  @!PT LDS RZ, [RZ] ;  /* 0x00000000fffff984 */ /* 0x000fe20000000800 */
[----:B------:R-:W-:Y:S01]  /*20d0*/  @!PT LDS RZ, [RZ] ;  /* 0x00000000fffff984 */ /* 0x000fe20000000800 */
[----:B------:R-:W-:Y:S01]  /*20e0*/  @!PT LDS RZ, [RZ] ;  /* 0x00000000fffff984 */ /* 0x000fe20000000800 */
[----:B------:R3:W-:Y:S01]  /*20f0*/  @!P1 LDGSTS.E.BYPASS.LTC128B.128 [R230+0x1000], desc[UR30][R24.64] ;  /* 0x0100000018e69fae */ /* 0x0007e2000b901d5e */
[----:B--2---:R-:W-:-:S03]  /*2100*/  @!P3 LEA R4, P1, R22, R4, 0x1 ;  /* 0x000000041604b211 */ /* 0x004fc600078208ff */
[----:B------:R3:W-:Y:S01]  /*2110*/  @P3 STS.128 [R230+0x5000], RZ ;  /* 0x005000ffe6003388 */ /* 0x0007e20000000c00 */
[----:B------:R-:W-:-:S05]  /*2120*/  @!P3 LEA.HI.X R5, R22, R5, R8, 0x1, P1 ;  /* 0x000000051605b211 */ /* 0x000fca00008f0c08 */
[----:B------:R-:W1:Y:S01]  /*2130*/  @!P2 LDC.64 R2, c[0x0][0x210] ;  /* 0x00008400ff02ab82 */ /* 0x000e620000000a00 */
[----:B------:R-:W-:Y:S01]  /*2140*/  @!PT LDS RZ, [RZ] ;  /* 0x00000000fffff984 */ /* 0x000fe20000000800 */
[----:B------:R-:W-:Y:S01]  /*2150*/  @!PT LDS RZ, [RZ] ;  /* 0x00000000fffff984 */ /* 0x000fe20000000800 */
[----:B------:R-:W-:Y:S01]  /*2160*/  @!PT LDS RZ, [RZ] ;  /* 0x00000000fffff984 */ /* 0x000fe20000000800 */
[----:B------:R3:W-:Y:S04]  /*2170*/  @!P3 LDGSTS.E.BYPASS.LTC128B.128 [R230+0x5000], desc[UR30][R4.64+0x80] ;  /* 0x0500008004e6bfae */ /* 0x0007e8000b901d5e */
[----:B------:R3:W-:Y:S01]  /*2180*/  @P2 STS.128 [R230+0x9000], RZ ;  /* 0x009000ffe6002388 */ /* 0x0007e20000000c00 */
[----:B-1----:R-:W-:-:S04]  /*2190*/  @!P2 LEA R2, P1, R22, R2, 0x1 ;  /* 0x000000021602a211 */ /* 0x002fc800078208ff */
        /* <DEDUP_REMOVED lines=15> */
.L_x_525:
[----:B------:R-:W-:Y:S05]  /*2290*/  BSYNC B0 ;  /* 0x0000000000007941 */ /* 0x000fea0003800000 */
.L_x_524:
[----:B------:R-:W-:Y:S04]  /*22a0*/  BSSY B0, `(.L_x_526) ;  /* 0x0000031000007945 */ /* 0x000fe80003800000 */
[----:B------:R-:W-:Y:S05]  /*22b0*/  @P4 BRA `(.L_x_527) ;  /* 0x0000000000bc4947 */ /* 0x000fea0003800000 */
[----:B------:R-:W-:Y:S01]  /*22c0*/  ULDC UR8, c[0x0][0x2d0] ;  /* 0x0000b40000087ab9 */ /* 0x000fe20000000800 */
[----:B------:R-:W-:Y:S01]  /*22d0*/  IADD3 R22, P1, R10, 0x40, RZ ;  /* 0x000000400a167810 */ /* 0x000fe20007f3e0ff */
[----:B------:R-:W-:Y:S01]  /*22e0*/  ULDC.64 UR6, c[0x0][0x240] ;  /* 0x0000900000067ab9 */ /* 0x000fe20000000a00 */
[----:B------:R-:W-:Y:S01]  /*22f0*/  ISETP.GE.AND P2, PT, R14, UR8, PT ;  /* 0x000000080e007c0c */ /* 0x000fe2000bf46270 */
[----:B---3--:R-:W-:Y:S01]  /*2300*/  IMAD.MOV.U32 R24, RZ, RZ, R16 ;  /* 0x000000ffff187224 */ /* 0x008fe200078e0010 */
        /* <DEDUP_REMOVED lines=10> */
[----:B------:R-:W5:Y:S08]  /*23b0*/  @!P4 LDC.64 R4, c[0x0][0x210] ;  /* 0x00008400ff04cb82 */ /* 0x000f700000000a00 */
[----:B-1--4-:R-:W1:Y:S01]  /*23c0*/  @!P3 LDC.64 R2, c[0x0][0x210] ;  /* 0x00008400ff02bb82 */ /* 0x012e620000000a00 */
[----:B--2---:R-:W-:-:S04]  /*23d0*/  @!P2 LEA R8, P1, R24, R8, 0x1 ;  /* 0x000000081808a211 */ /* 0x004fc800078208ff */
        /* <DEDUP_REMOVED lines=8> */
[----:B------:R-:W-:Y:S02]  /*2460*/  ISETP.GE.AND P1, PT, R223, UR8, PT ;  /* 0x00000008df007c0c */ /* 0x000fe4000bf26270 */
[C---:B-1----:R-:W-:Y:S01]  /*2470*/  @!P3 LEA R2, P2, R24.reuse, R2, 0x1 ;  /* 0x000000021802b211 */ /* 0x042fe200078408ff */
        /* <DEDUP_REMOVED lines=19> */
.L_x_527:
[----:B------:R-:W-:Y:S05]  /*25b0*/  BSYNC B0 ;  /* 0x0000000000007941 */ /* 0x000fea0003800000 */
.L_x_526:
        /* <DEDUP_REMOVED lines=48> */
.L_x_529:
[----:B------:R-:W-:Y:S05]  /*28c0*/  BSYNC B0 ;  /* 0x0000000000007941 */ /* 0x000fea0003800000 */
.L_x_528:
[----:B------:R-:W-:Y:S01]  /*28d0*/  USHF.L.U32 UR37, UR12, 0x6, URZ ;  /* 0x000000060c257899 */ /* 0x000fe2000800063f */
[----:B------:R-:W-:Y:S01]  /*28e0*/  IMAD.WIDE.U32 R234, R13, UR21, R234 ;  /* 0x000000150dea7c25 */ /* 0x000fe2000f8e00ea */
[----:B------:R-:W-:Y:S01]  /*28f0*/  USHF.L.U64.HI UR36, UR12, 0x6, UR13 ;  /* 0x000000060c247899 */ /* 0x000fe2000801020d */
[----:B------:R-:W-:Y:S01]  /*2900*/  ISETP.GE.AND P1, PT, R232, UR33, PT ;  /* 0x00000021e8007c0c */ /* 0x000fe2000bf26270 */
[----:B------:R-:W-:Y:S01]  /*2910*/  USHF.R.S32.HI UR38, URZ, 0x1f, UR20 ;  /* 0x0000001f3f267899 */ /* 0x000fe20008011414 */
[----:B--23--:R-:W-:Y:S01]  /*2920*/  SHF.R.S32.HI R4, RZ, 0x1f, R0 ;  /* 0x0000001fff047819 */ /* 0x00cfe20000011400 */
[----:B------:R-:W-:Y:S01]  /*2930*/  UIMAD UR6, UR36, UR20, URZ ;  /* 0x00000014240672a4 */ /* 0x000fe2000f8e023f */
[----:B------:R-:W-:Y:S01]  /*2940*/  VIADD R241, R235, UR9 ;  /* 0x00000009ebf17c36 */ /* 0x000fe20008000000 */
[----:B------:R-:W-:Y:S01]  /*2950*/  SHF.R.S32.HI R18, RZ, 0x4, R7 ;  /* 0x00000004ff127819 */ /* 0x000fe20000011407 */
[----:B------:R-:W-:Y:S01]  /*2960*/  IMAD.U32 R5, RZ, RZ, UR37 ;  /* 0x00000025ff057e24 */ /* 0x000fe2000f8e00ff */
[----:B------:R-:W-:Y:S01]  /*2970*/  UIMAD UR6, UR38, UR37, UR6 ;  /* 0x00000025260672a4 */ /* 0x000fe2000f8e0206 */
[----:B------:R-:W-:Y:S01]  /*2980*/  IMAD.MOV.U32 R240, RZ, RZ, R234 ;  /* 0x000000fffff07224 */ /* 0x000fe200078e00ea */
[----:B------:R-:W-:Y:S01]  /*2990*/  LEA.HI R4, R4, R0, RZ, 0x3 ;  /* 0x0000000004047211 */ /* 0x000fe200078f18ff */
[----:B------:R-:W-:Y:S01]  /*29a0*/  BSSY B0, `(.L_x_530) ;  /* 0x000002e000007945 */ /* 0x000fe20003800000 */
[----:B------:R-:W-:Y:S01]  /*29b0*/  LEA.HI R21, R7, R18, RZ, 0x1 ;  /* 0x0000001207157211 */ /* 0x000fe200078f08ff */
[----:B------:R-:W-:Y:S01]  /*29c0*/  IMAD.WIDE.U32 R16, R5, UR20, R240 ;  /* 0x0000001405107c25 */ /* 0x000fe2000f8e00f0 */
[----:B-1--4-:R-:W-:-:S03]  /*29d0*/  LOP3.LUT R2, R4, 0xfffffff8, RZ, 0xc0, !PT ;  /* 0xfffffff804027812 */ /* 0x012fc600078ec0ff */
[----:B------:R-:W-:Y:S01]  /*29e0*/  IMAD.SHL.U32 R19, R20, 0x40, RZ ;  /* 0x0000004014137824 */ /* 0x000fe200078e00ff */
[----:B------:R-:W-:Y:S02]  /*29f0*/  IADD3 R7, R17, UR6, RZ ;  /* 0x0000000611077c10 */ /* 0x000fe4000fffe0ff */
[----:B------:R-:W-:Y:S01]  /*2a00*/  IADD3 R0, R0, -R2, RZ ;  /* 0x8000000200007210 */ /* 0x000fe20007ffe0ff */
[----:B------:R-:W-:Y:S06]  /*2a10*/  @P1 BRA `(.L_x_531) ;  /* 0x0000000000981947 */ /* 0x000fec0003800000 */
        /* <DEDUP_REMOVED lines=38> */
.L_x_531:
[----:B------:R-:W-:Y:S05]  /*2c80*/  BSYNC B0 ;  /* 0x0000000000007941 */ /* 0x000fea0003800000 */
.L_x_530:
[----:B------:R-:W-:Y:S01]  /*2c90*/  LOP3.LUT R21, R21, 0xfffffffe, RZ, 0xc0, !PT ;  /* 0xfffffffe15157812 */ /* 0x000fe200078ec0ff */
[C---:B-12---:R-:W-:Y:S01]  /*2ca0*/  IMAD.SHL.U32 R3, R232.reuse, 0x8, RZ ;  /* 0x00000008e8037824 */ /* 0x046fe200078e00ff */
[----:B------:R-:W-:Y:S01]  /*2cb0*/  LOP3.LUT R19, R19, 0x1c0, RZ, 0xc0, !PT ;  /* 0x000001c013137812 */ /* 0x000fe200078ec0ff */
[----:B------:R-:W-:Y:S01]  /*2cc0*/  IMAD.WIDE.U32 R8, R232, UR10, R14 ;  /* 0x0000000ae8087c25 */ /* 0x000fe2000f8e000e */
[----:B------:R-:W-:Y:S01]  /*2cd0*/  USHF.L.U64.HI UR8, UR12, 0x5, UR13 ;  /* 0x000000050c087899 */ /* 0x000fe2000801020d */
[----:B------:R-:W-:Y:S01]  /*2ce0*/  BSSY B0, `(.L_x_532) ;  /* 0x0000037000007945 */ /* 0x000fe20003800000 */
[----:B------:R-:W-:Y:S01]  /*2cf0*/  LOP3.LUT R3, R19, 0x8, R3, 0xf8, !PT ;  /* 0x0000000813037812 */ /* 0x000fe200078ef803 */
[----:B------:R-:W-:Y:S01]  /*2d00*/  IMAD R2, R233, UR10, RZ ;  /* 0x0000000ae9027c24 */ /* 0x000fe2000f8e02ff */
[----:B------:R-:W-:Y:S01]  /*2d10*/  SHF.R.U32.HI R221, RZ, 0x3, R19 ;  /* 0x00000003ffdd7819 */ /* 0x000fe20000011613 */
[----:B------:R-:W-:Y:S01]  /*2d20*/  IMAD.IADD R18, R18, 0x1, -R21 ;  /* 0x0000000112127824 */ /* 0x000fe200078e0a15 */
[----:B------:R-:W-:Y:S01]  /*2d30*/  IADD3 R22, P1, R8, UR28, RZ ;  /* 0x0000001c08167c10 */ /* 0x000fe2000ff3e0ff */
[----:B------:R-:W-:Y:S01]  /*2d40*/  IMAD R2, R232, UR11, R2 ;  /* 0x0000000be8027c24 */ /* 0x000fe2000f8e0202 */
[----:B------:R-:W-:Y:S01]  /*2d50*/  USHF.L.U32 UR14, UR12, 0x5, URZ ;  /* 0x000000050c0e7899 */ /* 0x000fe2000800063f */
[----:B------:R-:W-:Y:S01]  /*2d60*/  IMAD.SHL.U32 R21, R0, 0x40, RZ ;  /* 0x0000004000157824 */ /* 0x000fe200078e00ff */
[----:B------:R-:W-:Y:S01]  /*2d70*/  ISETP.GE.AND P5, PT, R232, UR33, PT ;  /* 0x00000021e8007c0c */ /* 0x000fe2000bfa6270 */
[----:B------:R-:W-:Y:S01]  /*2d80*/  IMAD.SHL.U32 R19, R18, 0x8, RZ ;  /* 0x0000000812137824 */ /* 0x000fe200078e00ff */
[----:B------:R-:W-:-:S02]  /*2d90*/  LOP3.LUT R221, R3, R221, RZ, 0x3c, !PT ;  /* 0x000000dd03dd7212 */ /* 0x000fc400078e3cff */
[----:B------:R-:W-:Y:S02]  /*2da0*/  IADD3.X R23, R9, UR27, R2, P1, !PT ;  /* 0x0000001b09177c10 */ /* 0x000fe40008ffe402 */
[----:B------:R-:W-:Y:S01]  /*2db0*/  LOP3.LUT R21, R21, 0x1c0, RZ, 0xc0, !PT ;  /* 0x000001c015157812 */ /* 0x000fe200078ec0ff */
[----:B------:R-:W-:Y:S06]  /*2dc0*/  @P0 BRA `(.L_x_533) ;  /* 0x0000000000a00947 */ /* 0x000fec0003800000 */
[----:B------:R-:W-:Y:S01]  /*2dd0*/  ULDC UR6, c[0x0][0x2d0] ;  /* 0x0000b40000067ab9 */ /* 0x000fe20000000800 */
[----:B------:R-:W-:Y:S02]  /*2de0*/  IADD3 R16, P0, R16, UR14, RZ ;  /* 0x0000000e10107c10 */ /* 0x000fe4000ff1e0ff */
[----:B------:R-:W-:Y:S02]  /*2df0*/  ISETP.GE.AND P3, PT, R229, UR6, PT ;  /* 0x00000006e5007c0c */ /* 0x000fe4000bf66270 */
[----:B------:R-:W-:Y:S02]  /*2e00*/  ISETP.GE.AND P4, PT, R14, UR6, PT ;  /* 0x000000060e007c0c */ /* 0x000fe4000bf86270 */
[----:B------:R-:W-:Y:S02]  /*2e10*/  ISETP.GE.AND P2, PT, R228, UR6, PT ;  /* 0x00000006e4007c0c */ /* 0x000fe4000bf46270 */
[----:B------:R-:W-:-:S07]  /*2e20*/  IADD3.X R7, R7, UR8, RZ, P0, !PT ;  /* 0x0000000807077c10 */ /* 0x000fce00087fe4ff */
        /* <DEDUP_REMOVED lines=34> */
.L_x_533:
[----:B------:R-:W-:Y:S05]  /*3050*/  BSYNC B0 ;  /* 0x0000000000007941 */ /* 0x000fea0003800000 */
.L_x_532:
[----:B------:R-:W0:Y:S01]  /*3060*/  LDGDEPBAR ;  /* 0x00000000000079af */ /* 0x000e220000000000 */
[----:B------:R-:W-:Y:S01]  /*3070*/  USHF.L.U64.HI UR15, UR10, 0x6, UR11 ;  /* 0x000000060a0f7899 */ /* 0x000fe2000801020b */
[----:B--2---:R-:W-:Y:S01]  /*3080*/  IMAD.WIDE.U32 R8, R12, UR21, R22 ;  /* 0x000000150c087c25 */ /* 0x004fe2000f8e0016 */
[----:B------:R-:W-:Y:S01]  /*3090*/  LOP3.LUT R19, R21, 0x8, R19, 0xf8, !PT ;  /* 0x0000000815137812 */ /* 0x000fe200078ef813 */
[----:B------:R-:W-:Y:S01]  /*30a0*/  USHF.L.U32 UR35, UR10, 0x6, URZ ;  /* 0x000000060a237899 */ /* 0x000fe2000800063f */
[----:B------:R-:W-:Y:S01]  /*30b0*/  SHF.R.U32.HI R21, RZ, 0x3, R21 ;  /* 0x00000003ff157819 */ /* 0x000fe20000011615 */
[----:B------:R-:W-:Y:S01]  /*30c0*/  UIMAD UR6, UR15, UR20, URZ ;  /* 0x000000140f0672a4 */ /* 0x000fe2000f8e023f */
[----:B------:R-:W-:Y:S01]  /*30d0*/  MOV R22, UR20 ;  /* 0x0000001400167c02 */ /* 0x000fe20008000f00 */
[----:B------:R-:W-:Y:S01]  /*30e0*/  VIADD R11, R9, UR34 ;  /* 0x00000022090b7c36 */ /* 0x000fe20008000000 */
[----:B------:R-:W-:Y:S01]  /*30f0*/  LOP3.LUT R19, R19, R21, RZ, 0x3c, !PT ;  /* 0x0000001513137212 */ /* 0x000fe200078e3cff */
[----:B------:R-:W-:Y:S01]  /*3100*/  IMAD.MOV.U32 R10, RZ, RZ, R8 ;  /* 0x000000ffff0a7224 */ /* 0x000fe200078e0008 */
[----:B------:R-:W-:Y:S01]  /*3110*/  LEA.HI R88, R88, R6, RZ, 0x5 ;  /* 0x0000000658587211 */ /* 0x000fe200078f28ff */
[----:B------:R-:W-:Y:S01]  /*3120*/  IMAD.SHL.U32 R4, R4, 0x40, RZ ;  /* 0x0000004004047824 */ /* 0x000fe200078e00ff */
[----:B------:R-:W-:Y:S01]  /*3130*/  UIMAD UR6, UR38, UR35, UR6 ;  /* 0x00000023260672a4 */ /* 0x000fe2000f8e0206 */
[----:B------:R-:W-:Y:S01]  /*3140*/  IMAD.WIDE.U32 R22, R22, UR35, R10 ;  /* 0x0000002316167c25 */ /* 0x000fe2000f8e000a */
[----:B------:R-:W-:Y:S01]  /*3150*/  SHF.R.S32.HI R7, RZ, 0x5, R88 ;  /* 0x00000005ff077819 */ /* 0x000fe20000011458 */
[----:B------:R-:W-:Y:S01]  /*3160*/  BSSY B0, `(.L_x_534) ;  /* 0x0000033000007945 */ /* 0x000fe20003800000 */
[----:B------:R-:W-:Y:S01]  /*3170*/  LOP3.LUT R4, R19, 0xfffffe00, R4, 0xf8, !PT ;  /* 0xfffffe0013047812 */ /* 0x000fe200078ef804 */
[----:B------:R-:W-:Y:S01]  /*3180*/  IMAD R221, R18, 0x200, R221 ;  /* 0x0000020012dd7824 */ /* 0x000fe200078e02dd */
[----:B------:R-:W-:-:S03]  /*3190*/  IADD3 R21, R23, UR6, RZ ;  /* 0x0000000617157c10 */ /* 0x000fc6000fffe0ff */
[----:B------:R-:W-:Y:S01]  /*31a0*/  IMAD R222, R7, 0x400, R4 ;  /* 0x0000040007de7824 */ /* 0x000fe200078e0204 */
[----:B------:R-:W-:Y:S01]  /*31b0*/  LEA R221, R221, UR4, 0x1 ;  /* 0x00000004dddd7c11 */ /* 0x000fe2000f8e08ff */
        /* <DEDUP_REMOVED lines=11> */
[----:B------:R-:W3:Y:S01]  /*3270*/  @!P5 LDC.64 R18, c[0x0][0x220] ;  /* 0x00008800ff12db82 */ /* 0x000ee20000000a00 */
[----:B------:R4:W-:Y:S07]  /*3280*/  @P5 STS.128 [R230+0x18000], RZ ;  /* 0x018000ffe6005388 */ /* 0x0009ee0000000c00 */
[----:B------:R-:W5:Y:S08]  /*3290*/  @!P4 LDC.64 R16, c[0x0][0x220] ;  /* 0x00008800ff10cb82 */ /* 0x000f700000000a00 */
[----:B-1----:R-:W1:Y:S01]  /*32a0*/  @!P2 LDC.64 R2, c[0x0][0x220] ;  /* 0x00008800ff02ab82 */ /* 0x002e620000000a00 */
        /* <DEDUP_REMOVED lines=30> */
.L_x_535:
[----:B------:R-:W-:Y:S05]  /*3490*/  BSYNC B0 ;  /* 0x0000000000007941 */ /* 0x000fea0003800000 */
.L_x_534:
[----:B------:R1:W-:Y:S01]  /*34a0*/  @P6 STS.128 [R230+0x19000], RZ ;  /* 0x019000ffe6006388 */ /* 0x0003e20000000c00 */
[----:B------:R-:W-:Y:S01]  /*34b0*/  USHF.L.U64.HI UR33, UR10, 0x5, UR11 ;  /* 0x000000050a217899 */ /* 0x000fe2000801020b */
[----:B------:R-:W-:Y:S01]  /*34c0*/  BSSY B0, `(.L_x_536) ;  /* 0x000002f000007945 */ /* 0x000fe20003800000 */
[----:B------:R-:W-:Y:S01]  /*34d0*/  USHF.L.U32 UR38, UR10, 0x5, URZ ;  /* 0x000000050a267899 */ /* 0x000fe2000800063f */
[----:B------:R1:W-:Y:S01]  /*34e0*/  @P6 STS.128 [R230+0x1b000], RZ ;  /* 0x01b000ffe6006388 */ /* 0x0003e20000000c00 */
[----:B------:R-:W-:-:S03]  /*34f0*/  LEA R222, R222, UR4, 0x1 ;  /* 0x00000004dede7c11 */ /* 0x000fc6000f8e08ff */
[----:B------:R1:W-:Y:S04]  /*3500*/  @P6 STS.128 [R230+0x1d000], RZ ;  /* 0x01d000ffe6006388 */ /* 0x0003e80000000c00 */
        /* <DEDUP_REMOVED lines=8> */
[----:B----4-:R-:W4:Y:S01]  /*3590*/  @!P5 LDC.64 R18, c[0x0][0x220] ;  /* 0x00008800ff12db82 */ /* 0x010f220000000a00 */
[----:B------:R2:W-:Y:S07]  /*35a0*/  @P5 STS.128 [R230+0x19000], RZ ;  /* 0x019000ffe6005388 */ /* 0x0005ee0000000c00 */
[----:B------:R-:W5:Y:S08]  /*35b0*/  @!P4 LDC.64 R16, c[0x0][0x220] ;  /* 0x00008800ff10cb82 */ /* 0x000f700000000a00 */
[----:B-1-3--:R-:W1:Y:S01]  /*35c0*/  @!P2 LDC.64 R2, c[0x0][0x220] ;  /* 0x00008800ff02ab82 */ /* 0x00ae620000000a00 */
[----:B----4-:R-:W-:-:S04]  /*35d0*/  @!P5 LEA R18, P0, R22, R18, 0x1 ;  /* 0x000000121612d211 */ /* 0x010fc800078008ff */
        /* <DEDUP_REMOVED lines=29> */
.L_x_537:
[----:B------:R-:W-:Y:S05]  /*37b0*/  BSYNC B0 ;  /* 0x0000000000007941 */ /* 0x000fea0003800000 */
.L_x_536:
[----:B------:R-:W-:Y:S01]  /*37c0*/  LDSM.16.M88.4 R48, [R222] ;  /* 0x00000000de30783b */ /* 0x000fe20000000200 */
[----:B------:R-:W-:Y:S01]  /*37d0*/  R2P PR, R20, 0x6 ;  /* 0x0000000614007804 */ /* 0x000fe20000000000 */
[----:B-1234-:R-:W-:Y:S01]  /*37e0*/  IMAD.MOV.U32 R2, RZ, RZ, 0x10 ;  /* 0x00000010ff027424 */ /* 0x01efe200078e00ff */
[----:B------:R-:W-:Y:S01]  /*37f0*/  LOP3.LUT P0, RZ, R0, 0x2, RZ, 0xc0, !PT ;  /* 0x0000000200ff7812 */ /* 0x000fe2000780c0ff */
[----:B------:R-:W1:Y:S01]  /*3800*/  LDSM.16.M88.4 R32, [R221+0x10000] ;  /* 0x01000000dd20783b */ /* 0x000e620000000200 */
[C---:B------:R-:W-:Y:S01]  /*3810*/  VIADD R3, R221.reuse, 0x10000 ;  /* 0x00010000dd037836 */ /* 0x040fe20000000000 */
[----:B------:R-:W-:Y:S01]  /*3820*/  LOP3.LUT R88, R88, 0xffffffe0, RZ, 0xc0, !PT ;  /* 0xffffffe058587812 */ /* 0x000fe200078ec0ff */
[----:B------:R-:W-:Y:S01]  /*3830*/  VIADD R219, R221, 0x10020 ;  /* 0x00010020dddb7836 */ /* 0x000fe20000000000 */
[----:B------:R-:W2:Y:S01]  /*3840*/  LDSM.16.M88.4 R24, [R221+0x10800] ;  /* 0x01080000dd18783b */ /* 0x000ea20000000200 */
[----:B------:R-:W-:Y:S01]  /*3850*/  SEL R2, R2, 0xfffffff0, !P0 ;  /* 0xfffffff002027807 */ /* 0x000fe20004000000 */
[----:B------:R-:W-:Y:S01]  /*3860*/  IMAD.SHL.U32 R239, R6, 0x2, RZ ;  /* 0x0000000206ef7824 */ /* 0x000fe200078e00ff */
[----:B------:R-:W-:Y:S01]  /*3870*/  LOP3.LUT P0, RZ, R0, 0x4, RZ, 0xc0, !PT ;  /* 0x0000000400ff7812 */ /* 0x000fe2000780c0ff */
[----:B------:R-:W3:Y:S01]  /*3880*/  LDSM.16.M88.4 R68, [R221+0x11000] ;  /* 0x01100000dd44783b */ /* 0x000ee20000000200 */
[----:B------:R-:W-:Y:S01]  /*3890*/  IMAD.MOV.U32 R0, RZ, RZ, 0x20 ;  /* 0x00000020ff007424 */ /* 0x000fe200078e00ff */
[----:B------:R-:W-:Y:S01]  /*38a0*/  LEA R238, R7, UR29, 0x4 ;  /* 0x0000001d07ee7c11 */ /* 0x000fe2000f8e20ff */
[----:B------:R-:W-:Y:S01]  /*38b0*/  IMAD R220, R2, 0x2, R222 ;  /* 0x0000000202dc7824 */ /* 0x000fe200078e02de */
[----:B------:R-:W4:Y:S01]  /*38c0*/  LDSM.16.M88.4 R52, [R221+0x11800] ;  /* 0x01180000dd34783b */ /* 0x000f220000000200 */
[----:B------:R-:W-:Y:S01]  /*38d0*/  @P1 VIADD R219, R3, 0xffffffe0 ;  /* 0xffffffe003db1836 */ /* 0x000fe20000000000 */
[----:B------:R-:W-:Y:S01]  /*38e0*/  SEL R0, R0, 0xffffffe0, !P0 ;  /* 0xffffffe000007807 */ /* 0x000fe20004000000 */
[----:B------:R-:W-:Y:S01]  /*38f0*/  IMAD.MOV.U32 R3, RZ, RZ, 0x40 ;  /* 0x00000040ff037424 */ /* 0x000fe200078e00ff */
[----:B------:R-:W-:Y:S01]  /*3900*/  LDSM.16.M88.4 R56, [R220] ;  /* 0x00000000dc38783b */ /* 0x000fe20000000200 */
[----:B------:R-:W-:Y:S01]  /*3910*/  IMAD.IADD R88, R6, 0x1, -R88 ;  /* 0x0000000106587824 */ /* 0x000fe200078e0a58 */
[----:B------:R-:W-:Y:S01]  /*3920*/  UIADD3 UR6, UR32, 0x1, -UR19 ;  /* 0x0000000120067890 */ /* 0x000fe2000fffe813 */
[C---:B------:R-:W-:Y:S01]  /*3930*/  IMAD R218, R0.reuse, 0x2, R222 ;  /* 0x0000000200da7824 */ /* 0x040fe200078e02de */
[----:B------:R-:W5:Y:S01]  /*3940*/  LDSM.16.M88.4 R20, [R219] ;  /* 0x00000000db14783b */ /* 0x000f620000000200 */
[----:B------:R-:W-:Y:S01]  /*3950*/  SEL R3, R3, 0xffffffc0, !P2 ;  /* 0xffffffc003037807 */ /* 0x000fe20005000000 */
[----:B------:R-:W-:Y:S01]  /*3960*/  IMAD R217, R0, 0x2, R220 ;  /* 0x0000000200d97824 */ /* 0x000fe200078e02dc */
[----:B------:R-:W-:Y:S01]  /*3970*/  LOP3.LUT R239, R239, 0x6, RZ, 0xc0, !PT ;  /* 0x00000006efef7812 */ /* 0x000fe200078ec0ff */
[----:B------:R-:W5:Y:S01]  /*3980*/  LDSM.16.M88.4 R44, [R219+0x800] ;  /* 0x00080000db2c783b */ /* 0x000f620000000200 */
[----:B------:R-:W-:Y:S01]  /*3990*/  IMAD.U32 R231, RZ, RZ, UR6 ;  /* 0x00000006ffe77e24 */ /* 0x000fe2000f8e00ff */
[----:B------:R-:W-:Y:S01]  /*39a0*/  UIADD3 UR6, UR6, UR23, URZ ;  /* 0x0000001706067290 */ /* 0x000fe2000fffe03f */
[----:B------:R-:W-:Y:S01]  /*39b0*/  IMAD.IADD R215, R221, 0x1, R3 ;  /* 0x00000001ddd77824 */ /* 0x000fe200078e0203 */
[----:B------:R-:W5:Y:S01]  /*39c0*/  LDSM.16.M88.4 R40, [R219+0x1000] ;  /* 0x00100000db28783b */ /* 0x000f620000000200 */
[----:B------:R-:W-:Y:S01]  /*39d0*/  IMAD.IADD R208, R3, 0x1, R219 ;  /* 0x0000000103d07824 */ /* 0x000fe200078e02db */
[----:B------:R-:W-:Y:S01]  /*39e0*/  SHF.R.S32.HI R3, RZ, 0x1f, R88 ;  /* 0x0000001fff037819 */ /* 0x000fe20000011458 */
[----:B------:R-:W-:Y:S01]  /*39f0*/  IMAD.U32 R237, RZ, RZ, UR32 ;  /* 0x00000020ffed7e24 */ /* 0x000fe2000f8e00ff */
[----:B------:R-:W5:Y:S01]  /*3a00*/  LDSM.16.M88.4 R80, [R219+0x1800] ;  /* 0x00180000db50783b */ /* 0x000f620000000200 */
[----:B------:R-:W-:Y:S01]  /*3a10*/  UIADD3 UR24, UR32, -UR24, -UR19 ;  /* 0x8000001820187290 */ /* 0x000fe2000fffe813 */
[----:B------:R-:W-:Y:S01]  /*3a20*/  LEA.HI R88, R3, R88, RZ, 0x2 ;  /* 0x0000005803587211 */ /* 0x000fe200078f10ff */
[----:B------:R-:W-:Y:S01]  /*3a30*/  IMAD.U32 R3, RZ, RZ, UR20 ;  /* 0x00000014ff037e24 */ /* 0x000fe2000f8e00ff */
[----:B------:R-:W-:Y:S01]  /*3a40*/  LDSM.16.M88.4 R60, [R218] ;  /* 0x00000000da3c783b */ /* 0x000fe20000000200 */
[----:B------:R-:W-:Y:S01]  /*3a50*/  UISETP.GT.AND UP0, UPT, UR20, UR16, UPT ;  /* 0x000000101400728c */ /* 0x000fe2000bf04270 */
[----:B------:R-:W-:Y:S01]  /*3a60*/  SHF.R.S32.HI R88, RZ, 0x2, R88 ;  /* 0x00000002ff587819 */ /* 0x000fe20000011458 */
[----:B------:R-:W-:Y:S01]  /*3a70*/  IMAD R3, R3, 0x40, R239 ;  /* 0x0000004003037824 */ /* 0x000fe200078e02ef */
[----:B-1----:R-:W-:Y:S01]  /*3a80*/  HMMA.16816.F32 R36, R48, R32, RZ ;  /* 0x000000203024723c */ /* 0x002fe200000018ff */
[----:B------:R-:W1:Y:S01]  /*3a90*/  LDSM.16.M88.4 R16, [R215+0x10000] ;  /* 0x01000000d710783b */ /* 0x000e620000000200 */
[----:B------:R-:W-:-:S02]  /*3aa0*/  VIADD R211, R219, 0x800 ;  /* 0x00000800dbd37836 */ /* 0x000fc40000000000 */
[----:B------:R-:W-:Y:S01]  /*3ab0*/  IMAD.IADD R238, R88, 0x1, R238 ;  /* 0x0000000158ee7824 */ /* 0x000fe200078e02ee */
[----:B------:R-:W-:Y:S01]  /*3ac0*/  LDSM.16.M88.4 R76, [R215+0x11800] ;  /* 0x01180000d74c783b */ /* 0x000fe20000000200 */
[C---:B------:R-:W-:Y:S01]  /*3ad0*/  HMMA.16816.F32 R32, R48.reuse, R34, RZ ;  /* 0x000000223020723c */ /* 0x040fe200000018ff */
[C---:B------:R-:W-:Y:S02]  /*3ae0*/  VIADD R6, R3.reuse, 0x1 ;  /* 0x0000000103067836 */ /* 0x040fe40000000000 */
[----:B------:R-:W-:Y:S01]  /*3af0*/  LDSM.16.M88.4 R84, [R219+0x5800] ;  /* 0x00580000db54783b */ /* 0x000fe20000000200 */
[C---:B------:R-:W-:Y:S01]  /*3b00*/  VIADD R236, R238.reuse, 0x8 ;  /* 0x00000008eeec7836 */ /* 0x040fe20000000000 */
[C---:B------:R-:W-:Y:S01]  /*3b10*/  VIADDMNMX R237, R238.reuse, UR6, R237, PT ;  /* 0x00000006eeed7c46 */ /* 0x040fe2000b8001ed */
[C---:B--2---:R-:W-:Y:S01]  /*3b20*/  HMMA.16816.F32 R28, R48.reuse, R24, RZ ;  /* 0x00000018301c723c */ /* 0x044fe200000018ff */
[----:B------:R-:W-:Y:S01]  /*3b30*/  VIADDMNMX R238, R238, UR24, RZ, !PT ;  /* 0x00000018eeee7c46 */ /* 0x000fe2000f8001ff */
[----:B------:R-:W-:Y:S01]  /*3b40*/  VIADD R7, R3, 0x8 ;  /* 0x0000000803077836 */ /* 0x000fe20000000000 */
[C---:B------:R-:W-:Y:S01]  /*3b50*/  IADD3 R231, R236.reuse, UR23, R231 ;  /* 0x00000017ece77c10 */ /* 0x040fe2000fffe0e7 */
[----:B------:R-:W0:Y:S01]  /*3b60*/  LDGDEPBAR ;  /* 0x00000000000079af */ /* 0x000e220000000000 */
[----:B------:R-:W-:Y:S01]  /*3b70*/  VIADDMNMX R236, R236, UR24, RZ, !PT ;  /* 0x00000018ecec7c46 */ /* 0x000fe2000f8001ff */
[C---:B---3--:R-:W-:Y:S01]  /*3b80*/  HMMA.16816.F32 R72, R48.reuse, R68, RZ ;  /* 0x000000443048723c */ /* 0x048fe200000018ff */
[----:B------:R-:W-:Y:S01]  /*3b90*/  VIMNMX R231, R231, UR32, PT ;  /* 0x00000020e7e77c48 */ /* 0x000fe2000bfe0100 */
[C---:B------:R-:W-:Y:S01]  /*3ba0*/  VIADD R210, R219.reuse, 0x1000 ;  /* 0x00001000dbd27836 */ /* 0x040fe20000000000 */
[C---:B------:R-:W-:Y:S01]  /*3bb0*/  ISETP.GE.AND P6, PT, R6.reuse, R237, PT ;  /* 0x000000ed0600720c */ /* 0x040fe20003fc6270 */
[----:B------:R-:W-:Y:S01]  /*3bc0*/  VIADD R209, R219, 0x1800 ;  /* 0x00001800dbd17836 */ /* 0x000fe20000000000 */
[C---:B------:R-:W-:Y:S01]  /*3bd0*/  ISETP.GE.AND P2, PT, R6.reuse, R231, PT ;  /* 0x000000e70600720c */ /* 0x040fe20003f46270 */
[C---:B------:R-:W-:Y:S01]  /*3be0*/  HMMA.16816.F32 R24, R48.reuse, R26, RZ ;  /* 0x0000001a3018723c */ /* 0x040fe200000018ff */
[-C--:B------:R-:W-:Y:S01]  /*3bf0*/  ISETP.GE.AND P0, PT, R3, R237.reuse, PT ;  /* 0x000000ed0300720c */ /* 0x080fe20003f06270 */
[C---:B------:R-:W-:Y:S01]  /*3c00*/  VIADD R207, R219.reuse, 0x2000 ;  /* 0x00002000dbcf7836 */ /* 0x040fe20000000000 */
[C---:B------:R-:W-:Y:S01]  /*3c10*/  ISETP.LT.OR P6, PT, R6.reuse, R238, P6 ;  /* 0x000000ee0600720c */ /* 0x040fe200037c1670 */
[----:B------:R-:W-:Y:S01]  /*3c20*/  VIADD R206, R219, 0x2800 ;  /* 0x00002800dbce7836 */ /* 0x000fe20000000000 */
[----:B------:R-:W-:Y:S01]  /*3c30*/  ISETP.LT.OR P2, PT, R6, R236, P2 ;  /* 0x000000ec0600720c */ /* 0x000fe20001741670 */
[C---:B------:R-:W-:Y:S01]  /*3c40*/  HMMA.16816.F32 R68, R48.reuse, R70, RZ ;  /* 0x000000463044723c */ /* 0x040fe200000018ff */
[C---:B------:R-:W-:Y:S01]  /*3c50*/  VIADD R6, R3.reuse, 0x9 ;  /* 0x0000000903067836 */ /* 0x040fe20000000000 */
[-C--:B------:R-:W-:Y:S01]  /*3c60*/  ISETP.LT.OR P0, PT, R3, R238.reuse, P0 ;  /* 0x000000ee0300720c */ /* 0x080fe20000701670 */
[----:B------:R-:W-:Y:S01]  /*3c70*/  VIADD R205, R219, 0x3000 ;  /* 0x00003000dbcd7836 */ /* 0x000fe20000000000 */
[----:B------:R-:W-:Y:S01]  /*3c80*/  ISETP.GE.AND P1, PT, R7, R237, PT ;  /* 0x000000ed0700720c */ /* 0x000fe20003f26270 */
[----:B------:R-:W-:Y:S01]  /*3c90*/  VIADD R204, R219, 0x3800 ;  /* 0x00003800dbcc7836 */ /* 0x000fe20000000000 */
[C---:B----4-:R-:W-:Y:S01]  /*3ca0*/  HMMA.16816.F32 R64, R48.reuse, R52, RZ ;  /* 0x000000343040723c */ /* 0x050fe200000018ff */
[-C--:B------:R-:W-:Y:S01]  /*3cb0*/  ISETP.GE.AND P4, PT, R7, R231.reuse, PT ;  /* 0x000000e70700720c */ /* 0x080fe20003f86270 */
[----:B------:R-:W-:Y:S01]  /*3cc0*/  VIADD R203, R219, 0x4000 ;  /* 0x00004000dbcb7836 */ /* 0x000fe20000000000 */
[----:B------:R-:W-:Y:S01]  /*3cd0*/  ISETP.GE.AND P3, PT, R3, R231, PT ;  /* 0x000000e70300720c */ /* 0x000fe20003f66270 */
[----:B------:R-:W-:Y:S01]  /*3ce0*/  VIADD R202, R219, 0x4800 ;  /* 0x00004800dbca7836 */ /* 0x000fe20000000000 */
[C---:B------:R-:W-:Y:S01]  /*3cf0*/  ISETP.GE.AND P5, PT, R6.reuse, R237, PT ;  /* 0x000000ed0600720c */ /* 0x040fe20003fa6270 */
[----:B------:R-:W-:Y:S01]  /*3d00*/  HMMA.16816.F32 R48, R48, R54, RZ ;  /* 0x000000363030723c */ /* 0x000fe200000018ff */
[----:B------:R-:W2:Y:S01]  /*3d10*/  LDSM.16.M88.4 R52, [R215+0x10800] ;  /* 0x01080000d734783b */ /* 0x000ea20000000200 */
[----:B------:R-:W-:Y:S01]  /*3d20*/  ISETP.LT.OR P1, PT, R7, R238, P1 ;  /* 0x000000ee0700720c */ /* 0x000fe20000f21670 */
[----:B------:R-:W-:Y:S01]  /*3d30*/  VIADD R201, R219, 0x5000 ;  /* 0x00005000dbc97836 */ /* 0x000fe20000000000 */
[-C--:B------:R-:W-:Y:S01]  /*3d40*/  ISETP.LT.OR P4, PT, R7, R236.reuse, P4 ;  /* 0x000000ec0700720c */ /* 0x080fe20002781670 */
[C---:B------:R-:W-:Y:S01]  /*3d50*/  VIADD R7, R3.reuse, 0x10 ;  /* 0x0000001003077836 */ /* 0x040fe20000000000 */
[----:B-----5:R-:W-:Y:S01]  /*3d60*/  HMMA.16816.F32 R36, R56, R20, R36 ;  /* 0x000000143824723c */ /* 0x020fe20000001824 */
[----:B------:R-:W-:Y:S01]  /*3d70*/  ISETP.LT.OR P3, PT, R3, R236, P3 ;  /* 0x000000ec0300720c */ /* 0x000fe20001f61670 */
[C---:B------:R-:W-:Y:S01]  /*3d80*/  VIADD R200, R219.reuse, 0x5800 ;  /* 0x00005800dbc87836 */ /* 0x040fe20000000000 */
[----:B------:R-:W-:Y:S01]  /*3d90*/  ISETP.LT.OR P5, PT, R6, R238, P5 ;  /* 0x000000ee0600720c */ /* 0x000fe20002fa1670 */
[----:B------:R-:W-:-:S02]  /*3da0*/  VIADD R199, R219, 0x6000 ;  /* 0x00006000dbc77836 */ /* 0x000fc40000000000 */
[C---:B------:R-:W-:Y:S01]  /*3db0*/  HMMA.16816.F32 R32, R56.reuse, R22, R32 ;  /* 0x000000163820723c */ /* 0x040fe20000001820 */
[----:B------:R-:W3:Y:S01]  /*3dc0*/  LDSM.16.M88.4 R20, [R215+0x11000] ;  /* 0x01100000d714783b */ /* 0x000ee20000000200 */
[C---:B------:R-:W-:Y:S02]  /*3dd0*/  VIADD R198, R219.reuse, 0x6800 ;  /* 0x00006800dbc67836 */ /* 0x040fe40000000000 */
[C---:B------:R-:W-:Y:S02]  /*3de0*/  VIADD R197, R219.reuse, 0x7000 ;  /* 0x00007000dbc57836 */ /* 0x040fe40000000000 */
[----:B------:R-:W-:Y:S01]  /*3df0*/  HMMA.16816.F32 R28, R56, R44, R28 ;  /* 0x0000002c381c723c */ /* 0x000fe2000000181c */
[----:B------:R-:W-:-:S05]  /*3e00*/  VIADD R196, R219, 0x7800 ;  /* 0x00007800dbc47836 */ /* 0x000fca0000000000 */
        /* <DEDUP_REMOVED lines=73> */
[----:B------:R-:W4:Y:S01]  /*42a0*/  LDSM.16.M88.4 R44, [R221+0x15000] ;  /* 0x01500000dd2c783b */ /* 0x000f220000000200 */
        /* <DEDUP_REMOVED lines=16> */
[C---:B----4-:R-:W-:Y:S06]  /*43b0*/  HMMA.16816.F32 R28, R16.reuse, R76, R28 ;  /* 0x0000004c101c723c */ /* 0x050fec000000181c */
[C---:B------:R-:W-:Y:S01]  /*43c0*/  HMMA.16816.F32 R24, R16.reuse, R78, R24 ;  /* 0x0000004e1018723c */ /* 0x040fe20000001818 */
[----:B------:R-:W-:Y:S05]  /*43d0*/  LDSM.16.M88.4 R76, [R218+0x8000] ;  /* 0x00800000da4c783b */ /* 0x000fea0000000200 */
[C---:B------:R-:W-:Y:S06]  /*43e0*/  HMMA.16816.F32 R72, R16.reuse, R44, R72 ;  /* 0x0000002c1048723c */ /* 0x040fec0000001848 */
[C---:B------:R-:W-:Y:S01]  /*43f0*/  HMMA.16816.F32 R68, R16.reuse, R46, R68 ;  /* 0x0000002e1044723c */ /* 0x040fe20000001844 */
[----:B------:R-:W4:Y:S05]  /*4400*/  LDSM.16.M88.4 R44, [R215+0x14000] ;  /* 0x01400000d72c783b */ /* 0x000f2a0000000200 */
[C---:B--2---:R-:W-:Y:S06]  /*4410*/  HMMA.16816.F32 R64, R16.reuse, R20, R64 ;  /* 0x000000141040723c */ /* 0x044fec0000001840 */
[----:B------:R-:W-:Y:S01]  /*4420*/  HMMA.16816.F32 R60, R16, R22, R60 ;  /* 0x00000016103c723c */ /* 0x000fe2000000183c */
[----:B------:R-:W2:Y:S04]  /*4430*/  LDSM.16.M88.4 R20, [R215+0x14800] ;  /* 0x01480000d714783b */ /* 0x000ea80000000200 */
[----:B------:R-:W2:Y:S01]  /*4440*/  LDSM.16.M88.4 R16, [R215+0x15000] ;  /* 0x01500000d710783b */ /* 0x000ea20000000200 */
[C---:B---3--:R-:W-:Y:S06]  /*4450*/  HMMA.16816.F32 R36, R48.reuse, R56, R36 ;  /* 0x000000383024723c */ /* 0x048fec0000001824 */
[C---:B------:R-:W-:Y:S01]  /*4460*/  HMMA.16816.F32 R32, R48.reuse, R58, R32 ;  /* 0x0000003a3020723c */ /* 0x040fe20000001820 */
[----:B------:R-:W-:Y:S05]  /*4470*/  LDSM.16.M88.4 R56, [R208+0x4000] ;  /* 0x00400000d038783b */ /* 0x000fea0000000200 */
[C---:B-----5:R-:W-:Y:S06]  /*4480*/  HMMA.16816.F32 R28, R48.reuse, R40, R28 ;  /* 0x00000028301c723c */ /* 0x060fec000000181c */
[C---:B------:R-:W-:Y:S01]  /*4490*/  HMMA.16816.F32 R24, R48.reuse, R42, R24 ;  /* 0x0000002a3018723c */ /* 0x040fe20000001818 */
[----:B------:R-:W3:Y:S05]  /*44a0*/  LDSM.16.M88.4 R40, [R217+0x8000] ;  /* 0x00800000d928783b */ /* 0x000eea0000000200 */
[C---:B-1----:R-:W-:Y:S06]  /*44b0*/  HMMA.16816.F32 R72, R48.reuse, R52, R72 ;  /* 0x000000343048723c */ /* 0x042fec0000001848 */
[C---:B------:R-:W-:Y:S01]  /*44c0*/  HMMA.16816.F32 R68, R48.reuse, R54, R68 ;  /* 0x000000363044723c */ /* 0x040fe20000001844 */
[----:B------:R-:W1:Y:S05]  /*44d0*/  LDSM.16.M88.4 R52, [R208+0x4800] ;  /* 0x00480000d034783b */ /* 0x000e6a0000000200 */
[C---:B------:R-:W-:Y:S06]  /*44e0*/  HMMA.16816.F32 R64, R48.reuse, R84, R64 ;  /* 0x000000543040723c */ /* 0x040fec0000001840 */
[----:B------:R-:W-:Y:S01]  /*44f0*/  HMMA.16816.F32 R60, R48, R86, R60 ;  /* 0x00000056303c723c */ /* 0x000fe2000000183c */
[----:B------:R-:W-:Y:S04]  /*4500*/  LDSM.16.M88.4 R84, [R222+0xc000] ;  /* 0x00c00000de54783b */ /* 0x000fe80000000200 */
[----:B------:R-:W-:Y:S01]  /*4510*/  LDSM.16.M88.4 R48, [R208+0x5000] ;  /* 0x00500000d030783b */ /* 0x000fe20000000200 */
[C---:B----4-:R-:W-:Y:S06]  /*4520*/  HMMA.16816.F32 R36, R76.reuse, R44, R36 ;  /* 0x0000002c4c24723c */ /* 0x050fec0000001824 */
[C---:B------:R-:W-:Y:S01]  /*4530*/  HMMA.16816.F32 R32, R76.reuse, R46, R32 ;  /* 0x0000002e4c20723c */ /* 0x040fe20000001820 */
[----:B------:R-:W4:Y:S05]  /*4540*/  LDSM.16.M88.4 R44, [R208+0x5800] ;  /* 0x00580000d02c783b */ /* 0x000f2a0000000200 */
        /* <DEDUP_REMOVED lines=10> */
[C---:B---3--:R-:W-:Y:S06]  /*45f0*/  HMMA.16816.F32 R36, R40.reuse, R56, R36 ;  /* 0x000000382824723c */ /* 0x048fec0000001824 */
[C---:B------:R-:W-:Y:S01]  /*4600*/  HMMA.16816.F32 R32, R40.reuse, R58, R32 ;  /* 0x0000003a2820723c */ /* 0x040fe20000001820 */
[----:B------:R-:W-:Y:S05]  /*4610*/  LDSM.16.M88.4 R56, [R220+0xc000] ;  /* 0x00c00000dc38783b */ /* 0x000fea0000000200 */
[C---:B-1----:R-:W-:Y:S06]  /*4620*/  HMMA.16816.F32 R28, R40.reuse, R52, R28 ;  /* 0x00000034281c723c */ /* 0x042fec000000181c */
[C---:B------:R-:W-:Y:S01]  /*4630*/  HMMA.16816.F32 R24, R40.reuse, R54, R24 ;  /* 0x000000362818723c */ /* 0x040fe20000001818 */
[----:B------:R-:W1:Y:S05]  /*4640*/  LDSM.16.M88.4 R52, [R219+0x6000] ;  /* 0x00600000db34783b */ /* 0x000e6a0000000200 */
[C---:B----4-:R-:W-:Y:S06]  /*4650*/  HMMA.16816.F32 R64, R40.reuse, R44, R64 ;  /* 0x0000002c2840723c */ /* 0x050fec0000001840 */
[----:B------:R-:W-:Y:S01]  /*4660*/  HMMA.16816.F32 R60, R40, R46, R60 ;  /* 0x0000002e283c723c */ /* 0x000fe2000000183c */
[----:B------:R-:W-:Y:S05]  /*4670*/  LDSM.16.M88.4 R44, [R219+0x7000] ;  /* 0x00700000db2c783b */ /* 0x000fea0000000200 */
[----:B--2---:R-:W-:Y:S06]  /*4680*/  HMMA.16816.F32 R36, R84, R20, R36 ;  /* 0x000000145424723c */ /* 0x004fec0000001824 */
[C---:B------:R-:W-:Y:S06]  /*4690*/  HMMA.16816.F32 R72, R40.reuse, R48, R72 ;  /* 0x000000302848723c */ /* 0x040fec0000001848 */
[----:B------:R-:W-:Y:S01]  /*46a0*/  HMMA.16816.F32 R68, R40, R50, R68 ;  /* 0x000000322844723c */ /* 0x000fe20000001844 */
[----:B------:R-:W2:Y:S04]  /*46b0*/  LDSM.16.M88.4 R40, [R219+0x7800] ;  /* 0x00780000db28783b */ /* 0x000ea80000000200 */
[----:B------:R-:W-:Y:S01]  /*46c0*/  LDSM.16.M88.4 R48, [R219+0x6800] ;  /* 0x00680000db30783b */ /* 0x000fe20000000200 */
[C---:B------:R-:W-:Y:S03]  /*46d0*/  HMMA.16816.F32 R32, R84.reuse, R22, R32 ;  /* 0x000000165420723c */ /* 0x040fe60000001820 */
[----:B------:R-:W-:Y:S03]  /*46e0*/  LDSM.16.M88.4 R20, [R215+0x16000] ;  /* 0x01600000d714783b */ /* 0x000fe60000000200 */
[C---:B-----5:R-:W-:Y:S06]  /*46f0*/  HMMA.16816.F32 R28, R84.reuse, R16, R28 ;  /* 0x00000010541c723c */ /* 0x060fec000000181c */
[C---:B------:R-:W-:Y:S01]  /*4700*/  HMMA.16816.F32 R24, R84.reuse, R18, R24 ;  /* 0x000000125418723c */ /* 0x040fe20000001818 */
[----:B------:R-:W3:Y:S05]  /*4710*/  LDSM.16.M88.4 R16, [R218+0xc000] ;  /* 0x00c00000da10783b */ /* 0x000eea0000000200 */
[C---:B------:R-:W-:Y:S06]  /*4720*/  HMMA.16816.F32 R64, R84.reuse, R76, R64 ;  /* 0x0000004c5440723c */ /* 0x040fec0000001840 */
[----:B------:R-:W-:Y:S01]  /*4730*/  HMMA.16816.F32 R76, R84, R78, R60 ;  /* 0x0000004e544c723c */ /* 0x000fe2000000183c */
[----:B------:R-:W4:Y:S05]  /*4740*/  LDSM.16.M88.4 R60, [R215+0x16800] ;  /* 0x01680000d73c783b */ /* 0x000f2a0000000200 */
[----:B-1----:R-:W-:Y:S06]  /*4750*/  HMMA.16816.F32 R36, R56, R52, R36 ;  /* 0x000000343824723c */ /* 0x002fec0000001824 */
[C---:B------:R-:W-:Y:S06]  /*4760*/  HMMA.16816.F32 R72, R84.reuse, R80, R72 ;  /* 0x000000505448723c */ /* 0x040fec0000001848 */
[----:B------:R-:W-:Y:S06]  /*4770*/  HMMA.16816.F32 R68, R84, R82, R68 ;  /* 0x000000525444723c */ /* 0x000fec0000001844 */
[C---:B------:R-:W-:Y:S01]  /*4780*/  HMMA.16816.F32 R32, R56.reuse, R54, R32 ;  /* 0x000000363820723c */ /* 0x040fe20000001820 */
[----:B------:R-:W1:Y:S05]  /*4790*/  LDSM.16.M88.4 R52, [R215+0x17000] ;  /* 0x01700000d734783b */ /* 0x000e6a0000000200 */
[C---:B--2---:R-:W-:Y:S06]  /*47a0*/  HMMA.16816.F32 R64, R56.reuse, R40, R64 ;  /* 0x000000283840723c */ /* 0x044fec0000001840 */
[----:B------:R-:W-:Y:S06]  /*47b0*/  HMMA.16816.F32 R76, R56, R42, R76 ;  /* 0x0000002a384c723c */ /* 0x000fec000000184c */
[----:B---3--:R-:W-:Y:S01]  /*47c0*/  HMMA.16816.F32 R40, R16, R20, R36 ;  /* 0x000000141028723c */ /* 0x008fe20000001824 */
[----:B------:R-:W2:Y:S05]  /*47d0*/  LDSM.16.M88.4 R36, [R215+0x17800] ;  /* 0x01780000d724783b */ /* 0x000eaa0000000200 */
[C---:B------:R-:W-:Y:S06]  /*47e0*/  HMMA.16816.F32 R28, R56.reuse, R48, R28 ;  /* 0x00000030381c723c */ /* 0x040fec000000181c */
[C---:B------:R-:W-:Y:S01]  /*47f0*/  HMMA.16816.F32 R48, R56.reuse, R50, R24 ;  /* 0x000000323830723c */ /* 0x040fe20000001818 */
[----:B------:R-:W-:Y:S05]  /*4800*/  LDSM.16.M88.4 R24, [R217+0xc000] ;  /* 0x00c00000d918783b */ /* 0x000fea0000000200 */
[C---:B------:R-:W-:Y:S01]  /*4810*/  HMMA.16816.F32 R80, R56.reuse, R44, R72 ;  /* 0x0000002c3850723c */ /* 0x040fe20000001848 */
[----:B------:R-:W3:Y:S05]  /*4820*/  LDSM.16.M88.4 R72, [R208+0x6000] ;  /* 0x00600000d048783b */ /* 0x000eea0000000200 */
[----:B------:R-:W-:Y:S06]  /*4830*/  HMMA.16816.F32 R68, R56, R46, R68 ;  /* 0x0000002e3844723c */ /* 0x000fec0000001844 */
[C---:B------:R-:W-:Y:S01]  /*4840*/  HMMA.16816.F32 R32, R16.reuse, R22, R32 ;  /* 0x000000161020723c */ /* 0x040fe20000001820 */
[----:B------:R-:W5:Y:S05]  /*4850*/  LDSM.16.M88.4 R20, [R208+0x6800] ;  /* 0x00680000d014783b */ /* 0x000f6a0000000200 */
[C---:B----4-:R-:W-:Y:S06]  /*4860*/  HMMA.16816.F32 R28, R16.reuse, R60, R28 ;  /* 0x0000003c101c723c */ /* 0x050fec000000181c */
[C---:B------:R-:W-:Y:S06]  /*4870*/  HMMA.16816.F32 R48, R16.reuse, R62, R48 ;  /* 0x0000003e1030723c */ /* 0x040fec0000001830 */
[C---:B-1----:R-:W-:Y:S06]  /*4880*/  HMMA.16816.F32 R80, R16.reuse, R52, R80 ;  /* 0x000000341050723c */ /* 0x042fec0000001850 */
[C---:B------:R-:W-:Y:S06]  /*4890*/  HMMA.16816.F32 R68, R16.reuse, R54, R68 ;  /* 0x000000361044723c */ /* 0x040fec0000001844 */
[C---:B--2---:R-:W-:Y:S06]  /*48a0*/  HMMA.16816.F32 R64, R16.reuse, R36, R64 ;  /* 0x000000241040723c */ /* 0x044fec0000001840 */
[----:B------:R-:W-:Y:S01]  /*48b0*/  HMMA.16816.F32 R76, R16, R38, R76 ;  /* 0x00000026104c723c */ /* 0x000fe2000000184c */
[----:B------:R-:W1:Y:S05]  /*48c0*/  LDSM.16.M88.4 R16, [R208+0x7000] ;  /* 0x00700000d010783b */ /* 0x000e6a0000000200 */
[C---:B---3--:R-:W-:Y:S06]  /*48d0*/  HMMA.16816.F32 R40, R24.reuse, R72, R40 ;  /* 0x000000481828723c */ /* 0x048fec0000001828 */
[C---:B------:R-:W-:Y:S06]  /*48e0*/  HMMA.16816.F32 R32, R24.reuse, R74, R32 ;  /* 0x0000004a1820723c */ /* 0x040fec0000001820 */
[C---:B-----5:R-:W-:Y:S06]  /*48f0*/  HMMA.16816.F32 R28, R24.reuse, R20, R28 ;  /* 0x00000014181c723c */ /* 0x060fec000000181c */
[----:B------:R-:W-:Y:S01]  /*4900*/  HMMA.16816.F32 R48, R24, R22, R48 ;  /* 0x000000161830723c */ /* 0x000fe20000001830 */
[----:B------:R-:W2:Y:S01]  /*4910*/  LDSM.16.M88.4 R20, [R208+0x7800] ;  /* 0x00780000d014783b */ /* 0x000ea20000000200 */
[----:B------:R-:W-:-:S04]  /*4920*/  DEPBAR.LE SB0, 0x0 ;  /* 0x000080000000791a */ /* 0x000fc80000000000 */
[----:B------:R-:W-:Y:S02]  /*4930*/  FSEL R40, R40, -INF , !P0 ;  /* 0xff80000028287808 */ /* 0x000fe40004000000 */
[----:B------:R-:W-:Y:S02]  /*4940*/  ISETP.GE.AND P0, PT, R6, R231, PT ;  /* 0x000000e70600720c */ /* 0x000fe40003f06270 */
[----:B------:R-:W-:Y:S02]  /*4950*/  FSEL R42, R42, -INF , !P3 ;  /* 0xff8000002a2a7808 */ /* 0x000fe40005800000 */
[----:B------:R-:W-:Y:S01]  /*4960*/  ISETP.LT.OR P0, PT, R6, R236, P0 ;  /* 0x000000ec0600720c */ /* 0x000fe20000701670 */
[----:B------:R-:W-:Y:S01]  /*4970*/  VIADD R6, R3, 0x11 ;  /* 0x0000001103067836 */ /* 0x000fe20000000000 */
[----:B------:R-:W-:Y:S02]  /*4980*/  FSEL R43, R43, -INF , !P2 ;  /* 0xff8000002b2b7808 */ /* 0x000fe40005000000 */
[C---:B------:R-:W-:Y:S01]  /*4990*/  ISETP.GE.AND P2, PT, R7.reuse, R237, PT ;  /* 0x000000ed0700720c */ /* 0x040fe20003f46270 */
[----:B-1----:R-:W-:Y:S01]  /*49a0*/  HMMA.16816.F32 R80, R24, R16, R80 ;  /* 0x000000101850723c */ /* 0x002fe20000001850 */
[----:B------:R-:W-:-:S02]  /*49b0*/  ISETP.GE.AND P3, PT, R7, R231, PT ;  /* 0x000000e70700720c */ /* 0x000fc40003f66270 */
[----:B------:R-:W-:Y:S02]  /*49c0*/  FSEL R41, R41, -INF , !P6 ;  /* 0xff80000029297808 */ /* 0x000fe40007000000 */
[----:B------:R-:W-:Y:S01]  /*49d0*/  FSEL R39, R32, -INF , !P1 ;  /* 0xff80000020277808 */ /* 0x000fe20004800000 */
[----:B------:R-:W-:Y:S01]  /*49e0*/  HMMA.16816.F32 R68, R24, R18, R68 ;  /* 0x000000121844723c */ /* 0x000fe20000001844 */
[C---:B------:R-:W-:Y:S02]  /*49f0*/  ISETP.GE.AND P6, PT, R6.reuse, R237, PT ;  /* 0x000000ed0600720c */ /* 0x040fe40003fc6270 */
[C---:B------:R-:W-:Y:S02]  /*4a00*/  ISETP.GE.AND P1, PT, R6.reuse, R231, PT ;  /* 0x000000e70600720c */ /* 0x040fe40003f26270 */
        /* <DEDUP_REMOVED lines=11> */
[C---:B--2---:R-:W-:Y:S01]  /*4ac0*/  HMMA.16816.F32 R64, R24.reuse, R20, R64 ;  /* 0x000000141840723c */ /* 0x044fe20000001840 */
[C---:B------:R-:W-:Y:S02]  /*4ad0*/  ISETP.GE.AND P0, PT, R7.reuse, R237, PT ;  /* 0x000000ed0700720c */ /* 0x040fe40003f06270 */
[----:B------:R-:W-:Y:S02]  /*4ae0*/  ISETP.GE.AND P4, PT, R7, R231, PT ;  /* 0x000000e70700720c */ /* 0x000fe40003f86270 */
[----:B------:R-:W-:Y:S01]  /*4af0*/  FSEL R32, R28, -INF , !P2 ;  /* 0xff8000001c207808 */ /* 0x000fe20005000000 */
[----:B------:R-:W-:Y:S01]  /*4b00*/  HMMA.16816.F32 R76, R24, R22, R76 ;  /* 0x00000016184c723c */ /* 0x000fe2000000184c */
[----:B------:R-:W-:Y:S01]  /*4b10*/  BAR.SYNC.DEFER_BLOCKING 0x0 ;  /* 0x0000000000007b1d */ /* 0x000fe20000010000 */
[C---:B------:R-:W-:Y:S02]  /*4b20*/  ISETP.GE.AND P5, PT, R6.reuse, R237, PT ;  /* 0x000000ed0600720c */ /* 0x040fe40003fa6270 */
[----:B------:R-:W-:-:S02]  /*4b30*/  ISETP.GE.AND P2, PT, R6, R231, PT ;  /* 0x000000e70600720c */ /* 0x000fc40003f46270 */
[C---:B------:R-:W-:Y:S02]  /*4b40*/  ISETP.LT.OR P0, PT, R7.reuse, R238, P0 ;  /* 0x000000ee0700720c */ /* 0x040fe40000701670 */
[----:B------:R-:W-:Y:S01]  /*4b50*/  ISETP.LT.OR P4, PT, R7, R236, P4 ;  /* 0x000000ec0700720c */ /* 0x000fe20002781670 */
[C---:B------:R-:W-:Y:S01]  /*4b60*/  VIADD R7, R3.reuse, 0x20 ;  /* 0x0000002003077836 */ /* 0x040fe20000000000 */
[C---:B------:R-:W-:Y:S02]  /*4b70*/  ISETP.LT.OR P5, PT, R6.reuse, R238, P5 ;  /* 0x000000ee0600720c */ /* 0x040fe40002fa1670 */
[----:B------:R-:W-:Y:S01]  /*4b80*/  ISETP.LT.OR P2, PT, R6, R236, P2 ;  /* 0x000000ec0600720c */ /* 0x000fe20001741670 */
[----:B------:R-:W-:Y:S01]  /*4b90*/  VIADD R6, R3, 0x21 ;  /* 0x0000002103067836 */ /* 0x000fe20000000000 */
[----:B------:R-:W-:Y:S02]  /*4ba0*/  FSEL R31, R31, -INF , !P1 ;  /* 0xff8000001f1f7808 */ /* 0x000fe40004800000 */
[----:B------:R-:W-:-:S02]  /*4bb0*/  ISETP.GE.AND P1, PT, R7, R237, PT ;  /* 0x000000ed0700720c */ /* 0x000fc40003f26270 */
[----:B------:R-:W-:Y:S02]  /*4bc0*/  FSEL R17, R29, -INF , !P6 ;  /* 0xff8000001d117808 */ /* 0x000fe40007000000 */
[----:B------:R-:W-:Y:S02]  /*4bd0*/  FSEL R16, R48, -INF , !P0 ;  /* 0xff80000030107808 */ /* 0x000fe40004000000 */
[----:B------:R-:W-:Y:S02]  /*4be0*/  FSEL R30, R30, -INF , !P3 ;  /* 0xff8000001e1e7808 */ /* 0x000fe40005800000 */
[C---:B------:R-:W-:Y:S02]  /*4bf0*/  ISETP.GE.AND P6, PT, R6.reuse, R237, PT ;  /* 0x000000ed0600720c */ /* 0x040fe40003fc6270 */
[----:B------:R-:W-:Y:S02]  /*4c00*/  ISETP.GE.AND P0, PT, R6, R231, PT ;  /* 0x000000e70600720c */ /* 0x000fe40003f06270 */
[----:B------:R-:W-:-:S02]  /*4c10*/  ISETP.LT.OR P1, PT, R7, R238, P1 ;  /* 0x000000ee0700720c */ /* 0x000fc40000f21670 */
[----:B------:R-:W-:Y:S02]  /*4c20*/  ISETP.GE.AND P3, PT, R7, R231, PT ;  /* 0x000000e70700720c */ /* 0x000fe40003f66270 */
[C---:B------:R-:W-:Y:S02]  /*4c30*/  ISETP.LT.OR P6, PT, R6.reuse, R238, P6 ;  /* 0x000000ee0600720c */ /* 0x040fe400037c1670 */
[-C--:B------:R-:W-:Y:S02]  /*4c40*/  ISETP.LT.OR P0, PT, R6, R236.reuse, P0 ;  /* 0x000000ec0600720c */ /* 0x080fe40000701670 */
[----:B------:R-:W-:Y:S02]  /*4c50*/  FSEL R28, R49, -INF , !P5 ;  /* 0xff800000311c7808 */ /* 0x000fe40006800000 */
[----:B------:R-:W-:Y:S02]  /*4c60*/  FSEL R183, R80, -INF , !P1 ;  /* 0xff80000050b77808 */ /* 0x000fe40004800000 */
[----:B------:R-:W-:-:S02]  /*4c70*/  ISETP.LT.OR P3, PT, R7, R236, P3 ;  /* 0x000000ec0700720c */ /* 0x000fc40001f61670 */
[----:B------:R-:W-:Y:S02]  /*4c80*/  FSEL R6, R51, -INF , !P2 ;  /* 0xff80000033067808 */ /* 0x000fe40005000000 */
[C---:B------:R-:W-:Y:S02]  /*4c90*/  ISETP.GE.AND P5, PT, R18.reuse, R237, PT ;  /* 0x000000ed1200720c */ /* 0x040fe40003fa6270 */
[----:B------:R-:W-:Y:S02]  /*4ca0*/  ISETP.GE.AND P1, PT, R18, R231, PT ;  /* 0x000000e71200720c */ /* 0x000fe40003f26270 */
[----:B------:R-:W-:Y:S02]  /*4cb0*/  FSEL R7, R50, -INF , !P4 ;  /* 0xff80000032077808 */ /* 0x000fe40006000000 */
[C---:B------:R-:W-:Y:S02]  /*4cc0*/  ISETP.GE.AND P2, PT, R19.reuse, R237, PT ;  /* 0x000000ed1300720c */ /* 0x040fe40003f46270 */
[----:B------:R-:W-:-:S02]  /*4cd0*/  ISETP.GE.AND P4, PT, R19, R231, PT ;  /* 0x000000e71300720c */ /* 0x000fc40003f86270 */
[C---:B------:R-:W-:Y:S02]  /*4ce0*/  ISETP.LT.OR P5, PT, R18.reuse, R238, P5 ;  /* 0x000000ee1200720c */ /* 0x040fe40002fa1670 */
[----:B------:R-:W-:Y:S01]  /*4cf0*/  ISETP.LT.OR P1, PT, R18, R236, P1 ;  /* 0x000000ec1200720c */ /* 0x000fe20000f21670 */
[----:B------:R-:W-:Y:S01]  /*4d00*/  VIADD R18, R3, 0x31 ;  /* 0x0000003103127836 */ /* 0x000fe20000000000 */
[C---:B------:R-:W-:Y:S02]  /*4d10*/  ISETP.LT.OR P2, PT, R19.reuse, R238, P2 ;  /* 0x000000ee1300720c */ /* 0x040fe40001741670 */
[----:B------:R-:W-:Y:S01]  /*4d20*/  ISETP.LT.OR P4, PT, R19, R236, P4 ;  /* 0x000000ec1300720c */ /* 0x000fe20002781670 */
[----:B------:R-:W-:Y:S01]  /*4d30*/  VIADD R19, R3, 0x30 ;  /* 0x0000003003137836 */ /* 0x000fe20000000000 */
[----:B------:R-:W-:Y:S02]  /*4d40*/  FSEL R184, R81, -INF , !P6 ;  /* 0xff80000051b87808 */ /* 0x000fe40007000000 */
[----:B------:R-:W-:-:S02]  /*4d50*/  FSEL R171, R68, -INF , !P2 ;  /* 0xff80000044ab7808 */ /* 0x000fc40005000000 */
[C---:B------:R-:W-:Y:S02]  /*4d60*/  ISETP.GE.AND P6, PT, R18.reuse, R237, PT ;  /* 0x000000ed1200720c */ /* 0x040fe40003fc6270 */
[C---:B------:R-:W-:Y:S02]  /*4d70*/  ISETP.GE.AND P2, PT, R18.reuse, R231, PT ;  /* 0x000000e71200720c */ /* 0x040fe40003f46270 */
[----:B------:R-:W-:Y:S02]  /*4d80*/  FSEL R168, R83, -INF , !P0 ;  /* 0xff80000053a87808 */ /* 0x000fe40004000000 */
[----:B------:R-:W-:Y:S02]  /*4d90*/  ISETP.GE.AND P0, PT, R19, R237, PT ;  /* 0x000000ed1300720c */ /* 0x000fe40003f06270 */
[C---:B------:R-:W-:Y:S02]  /*4da0*/  ISETP.LT.OR P6, PT, R18.reuse, R238, P6 ;  /* 0x000000ee1200720c */ /* 0x040fe400037c1670 */
[----:B------:R-:W-:Y:S01]  /*4db0*/  ISETP.LT.OR P2, PT, R18, R236, P2 ;  /* 0x000000ec1200720c */ /* 0x000fe20001741670 */
[----:B------:R-:W-:Y:S01]  /*4dc0*/  VIADD R18, R3, 0x38 ;  /* 0x0000003803127836 */ /* 0x000fe20000000000 */
[----:B------:R-:W-:Y:S01]  /*4dd0*/  ISETP.LT.OR P0, PT, R19, R238, P0 ;  /* 0x000000ee1300720c */ /* 0x000fe20000701670 */
[----:B------:R-:W-:Y:S01]  /*4de0*/  VIADD R3, R3, 0x39 ;  /* 0x0000003903037836 */ /* 0x000fe20000000000 */
[----:B------:R-:W-:-:S02]  /*4df0*/  FSEL R169, R82, -INF , !P3 ;  /* 0xff80000052a97808 */ /* 0x000fc40005800000 */
[----:B------:R-:W-:Y:S02]  /*4e00*/  FSEL R242, R64, -INF , !P0 ;  /* 0xff80000040f27808 */ /* 0x000fe40004000000 */
[C---:B------:R-:W-:Y:S02]  /*4e10*/  ISETP.GE.AND P0, PT, R3.reuse, R231, PT ;  /* 0x000000e70300720c */ /* 0x040fe40003f06270 */
[----:B------:R-:W-:Y:S02]  /*4e20*/  FSEL R189, R70, -INF , !P4 ;  /* 0xff80000046bd7808 */ /* 0x000fe40006000000 */
[----:B------:R-:W-:Y:S02]  /*4e30*/  ISETP.LT.OR P0, PT, R3, R236, P0 ;  /* 0x000000ec0300720c */ /* 0x000fe40000701670 */
[----:B------:R-:W-:Y:S02]  /*4e40*/  FSEL R170, R69, -INF , !P5 ;  /* 0xff80000045aa7808 */ /* 0x000fe40006800000 */
[----:B------:R-:W-:-:S02]  /*4e50*/  FSEL R191, R79, -INF , !P0 ;  /* 0xff8000004fbf7808 */ /* 0x000fc40004000000 */
[----:B------:R-:W-:Y:S02]  /*4e60*/  PLOP3.LUT P0, PT, PT, PT, UP0, 0x80, 0x0 ;  /* 0x000000000000781c */ /* 0x000fe40003f0f008 */
[----:B------:R-:W-:Y:S02]  /*4e70*/  FSEL R190, R71, -INF , !P1 ;  /* 0xff80000047be7808 */ /* 0x000fe40004800000 */
[----:B------:R-:W-:Y:S02]  /*4e80*/  ISETP.GE.AND P3, PT, R19, R231, PT ;  /* 0x000000e71300720c */ /* 0x000fe40003f66270 */
[CC--:B------:R-:W-:Y:S02]  /*4e90*/  ISETP.GE.AND P5, PT, R18.reuse, R237.reuse, PT ;  /* 0x000000ed1200720c */ /* 0x0c0fe40003fa6270 */
[----:B------:R-:W-:Y:S02]  /*4ea0*/  ISETP.GE.AND P4, PT, R3, R237, PT ;  /* 0x000000ed0300720c */ /* 0x000fe40003f86270 */
[----:B------:R-:W-:-:S02]  /*4eb0*/  ISETP.GE.AND P1, PT, R18, R231, PT ;  /* 0x000000e71200720c */ /* 0x000fc40003f26270 */
[----:B------:R-:W-:Y:S02]  /*4ec0*/  ISETP.LT.OR P3, PT, R19, R236, P3 ;  /* 0x000000ec1300720c */ /* 0x000fe40001f61670 */
[C---:B------:R-:W-:Y:S02]  /*4ed0*/  ISETP.LT.OR P5, PT, R18.reuse, R238, P5 ;  /* 0x000000ee1200720c */ /* 0x040fe40002fa1670 */
[----:B------:R-:W-:Y:S02]  /*4ee0*/  ISETP.LT.OR P1, PT, R18, R236, P1 ;  /* 0x000000ec1200720c */ /* 0x000fe40000f21670 */
[----:B------:R-:W-:Y:S02]  /*4ef0*/  ISETP.LT.OR P4, PT, R3, R238, P4 ;  /* 0x000000ee0300720c */ /* 0x000fe40002781670 */
[----:B------:R-:W-:Y:S02]  /*4f00*/  FSEL R195, R66, -INF , !P3 ;  /* 0xff80000042c37808 */ /* 0x000fe40005800000 */
[----:B------:R-:W-:-:S02]  /*4f10*/  FSEL R227, R65, -INF , !P6 ;  /* 0xff80000041e37808 */ /* 0x000fc40007000000 */
[----:B------:R-:W-:Y:S02]  /*4f20*/  FSEL R194, R67, -INF , !P2 ;  /* 0xff80000043c27808 */ /* 0x000fe40005000000 */
        /* <DEDUP_REMOVED lines=83> */
.L_x_540:
[----:B------:R-:W-:Y:S05]  /*5460*/  BSYNC B0 ;  /* 0x0000000000007941 */ /* 0x000fea0003800000 */
.L_x_539:
[----:B------:R-:W0:Y:S02]  /*5470*/  LDGDEPBAR ;  /* 0x00000000000079af */ /* 0x000e240000000000 */
.L_x_538:
        /* <DEDUP_REMOVED lines=69> */
[----:B------:R-:W-:Y:S01]  /*58d0*/  FFMA.FTZ R176, R33, UR23, -R193 ;  /* 0x0000001721b07c23 */ /* 0x000fe200080108c1 */
[----:B------:R-:W1:Y:S01]  /*58e0*/  LDSM.16.MT88.4 R40, [R216+0x1a000] ;  /* 0x01a00000d828783b */ /* 0x000e620000004200 */
[--C-:B------:R-:W-:Y:S01]  /*58f0*/  FFMA.FTZ R172, R17, UR23, -R225.reuse ;  /* 0x0000001711ac7c23 */ /* 0x100fe200080108e1 */
[--C-:B------:R-:W-:Y:S01]  /*5900*/  FFMA.FTZ R167, R16, UR23, -R225.reuse ;  /* 0x0000001710a77c23 */ /* 0x100fe200080108e1 */
[----:B------:R-:W-:Y:S01]  /*5910*/  MUFU.EX2 R180, R180 ;  /* 0x000000b400b47308 */ /* 0x000fe20000000800 */
[----:B------:R-:W2:Y:S01]  /*5920*/  LDSM.16.MT88.4 R120, [R213+0x1e000] ;  /* 0x01e00000d578783b */ /* 0x000ea20000004200 */
[--C-:B------:R-:W-:Y:S01]  /*5930*/  FFMA.FTZ R174, R32, UR23, -R225.reuse ;  /* 0x0000001720ae7c23 */ /* 0x100fe200080108e1 */
[----:B------:R-:W-:Y:S01]  /*5940*/  FFMA.FTZ R2, R28, UR23, -R225 ;  /* 0x000000171c027c23 */ /* 0x000fe200080108e1 */
[--C-:B------:R-:W-:Y:S01]  /*5950*/  FFMA.FTZ R173, R30, UR23, -R193.reuse ;  /* 0x000000171ead7c23 */ /* 0x100fe200080108c1 */
[----:B------:R-:W3:Y:S01]  /*5960*/  LDSM.16.MT88.4 R16, [R212+0x1e000] ;  /* 0x01e00000d410783b */ /* 0x000ee20000004200 */
[--C-:B------:R-:W-:Y:S01]  /*5970*/  FFMA.FTZ R166, R31, UR23, -R193.reuse ;  /* 0x000000171fa67c23 */ /* 0x100fe200080108c1 */
[--C-:B------:R-:W-:Y:S01]  /*5980*/  FFMA.FTZ R165, R7, UR23, -R193.reuse ;  /* 0x0000001707a57c23 */ /* 0x100fe200080108c1 */
[----:B------:R-:W4:Y:S01]  /*5990*/  MUFU.EX2 R179, R179 ;  /* 0x000000b300b37308 */ /* 0x000f220000000800 */
[----:B------:R-:W5:Y:S01]  /*59a0*/  LDSM.16.MT88.4 R20, [R216+0x18800] ;  /* 0x01880000d814783b */ /* 0x000f620000004200 */
[----:B------:R-:W-:Y:S01]  /*59b0*/  FFMA.FTZ R0, R6, UR23, -R193 ;  /* 0x0000001706007c23 */ /* 0x000fe200080108c1 */
[--C-:B------:R-:W-:Y:S01]  /*59c0*/  FFMA.FTZ R183, R183, UR23, -R225.reuse ;  /* 0x00000017b7b77c23 */ /* 0x100fe200080108e1 */
[--C-:B------:R-:W-:Y:S01]  /*59d0*/  FFMA.FTZ R184, R184, UR23, -R225.reuse ;  /* 0x00000017b8b87c23 */ /* 0x100fe200080108e1 */
[----:B------:R-:W5:Y:S01]  /*59e0*/  LDSM.16.MT88.4 R4, [R212+0x18800] ;  /* 0x01880000d404783b */ /* 0x000f620000004200 */
[--C-:B------:R-:W-:Y:S01]  /*59f0*/  FFMA.FTZ R185, R171, UR23, -R225.reuse ;  /* 0x00000017abb97c23 */ /* 0x100fe200080108e1 */
[----:B------:R-:W-:Y:S01]  /*5a00*/  FFMA.FTZ R186, R170, UR23, -R225 ;  /* 0x00000017aaba7c23 */ /* 0x000fe200080108e1 */
[----:B------:R-:W-:Y:S01]  /*5a10*/  MUFU.EX2 R177, R177 ;  /* 0x000000b100b17308 */ /* 0x000fe20000000800 */
[----:B------:R-:W5:Y:S01]  /*5a20*/  LDSM.16.MT88.4 R32, [R214+0x18800] ;  /* 0x01880000d620783b */ /* 0x000f620000004200 */
[--C-:B------:R-:W-:Y:S01]  /*5a30*/  FFMA.FTZ R187, R169, UR23, -R193.reuse ;  /* 0x00000017a9bb7c23 */ /* 0x100fe200080108c1 */
[--C-:B------:R-:W-:Y:S01]  /*5a40*/  FFMA.FTZ R188, R168, UR23, -R193.reuse ;  /* 0x00000017a8bc7c23 */ /* 0x100fe200080108c1 */
[--C-:B------:R-:W-:Y:S01]  /*5a50*/  FFMA.FTZ R189, R189, UR23, -R193.reuse ;  /* 0x00000017bdbd7c23 */ /* 0x100fe200080108c1 */
[----:B------:R-:W5:Y:S01]  /*5a60*/  LDSM.16.MT88.4 R28, [R213+0x18800] ;  /* 0x01880000d51c783b */ /* 0x000f620000004200 */
[----:B------:R-:W-:Y:S01]  /*5a70*/  FFMA.FTZ R190, R190, UR23, -R193 ;  /* 0x00000017bebe7c23 */ /* 0x000fe200080108c1 */
[--C-:B------:R-:W-:Y:S01]  /*5a80*/  FFMA.FTZ R242, R242, UR23, -R225.reuse ;  /* 0x00000017f2f27c23 */ /* 0x100fe200080108e1 */
[----:B------:R-:W1:Y:S01]  /*5a90*/  MUFU.EX2 R175, R175 ;  /* 0x000000af00af7308 */ /* 0x000e620000000800 */
[----:B----4-:R-:W-:Y:S01]  /*5aa0*/  F2FP.F16.F32.PACK_AB R128, R179, R180 ;  /* 0x000000b4b380723e */ /* 0x010fe200000000ff */
[----:B------:R-:W4:Y:S01]  /*5ab0*/  LDSM.16.MT88.4 R24, [R216+0x1a800] ;  /* 0x01a80000d818783b */ /* 0x000f220000004200 */
        /* <DEDUP_REMOVED lines=10> */
[----:B------:R-:W2:Y:S01]  /*5b60*/  MUFU.EX2 R182, R182 ;  /* 0x000000b600b67308 */ /* 0x000ea20000000800 */
[----:B-1----:R-:W-:Y:S01]  /*5b70*/  F2FP.F16.F32.PACK_AB R130, R175, R177 ;  /* 0x000000b1af82723e */ /* 0x002fe200000000ff */
[----:B------:R-:W-:-:S04]  /*5b80*/  FADD.FTZ R179, R177, R179 ;  /* 0x000000b3b1b37221 */ /* 0x000fc80000010000 */
[----:B------:R-:W-:Y:S02]  /*5b90*/  FADD.FTZ R179, R175, R179 ;  /* 0x000000b3afb37221 */ /* 0x000fe40000010000 */
[----:B------:R-:W1:Y:S08]  /*5ba0*/  MUFU.EX2 R178, R178 ;  /* 0x000000b200b27308 */ /* 0x000e700000000800 */
[----:B------:R-:W3:Y:S01]  /*5bb0*/  MUFU.EX2 R176, R176 ;  /* 0x000000b000b07308 */ /* 0x000ee20000000800 */
[----:B--2---:R-:W-:Y:S01]  /*5bc0*/  F2FP.F16.F32.PACK_AB R129, R182, R181 ;  /* 0x000000b5b681723e */ /* 0x004fe200000000ff */
[----:B------:R-:W-:-:S06]  /*5bd0*/  FADD.FTZ R181, R181, R182 ;  /* 0x000000b6b5b57221 */ /* 0x000fcc0000010000 */
[----:B------:R-:W2:Y:S01]  /*5be0*/  MUFU.EX2 R174, R174 ;  /* 0x000000ae00ae7308 */ /* 0x000ea20000000800 */
[----:B-1----:R-:W-:-:S07]  /*5bf0*/  FADD.FTZ R181, R178, R181 ;  /* 0x000000b5b2b57221 */ /* 0x002fce0000010000 */
[----:B------:R-:W1:Y:S01]  /*5c00*/  MUFU.EX2 R172, R172 ;  /* 0x000000ac00ac7308 */ /* 0x000e620000000800 */
[C---:B---3--:R-:W-:Y:S01]  /*5c10*/  F2FP.F16.F32.PACK_AB R131, R176.reuse, R178 ;  /* 0x000000b2b083723e */ /* 0x048fe200000000ff */
[----:B------:R-:W-:-:S06]  /*5c20*/  FADD.FTZ R181, R176, R181 ;  /* 0x000000b5b0b57221 */ /* 0x000fcc0000010000 */
[----:B------:R-:W-:Y:S01]  /*5c30*/  HMMA.16816.F32 R160, R128, R156, RZ ;  /* 0x0000009c80a0723c */ /* 0x000fe200000018ff */
[----:B------:R-:W-:Y:S01]  /*5c40*/  MUFU.EX2 R167, R167 ;  /* 0x000000a700a77308 */ /* 0x000fe20000000800 */
[----:B--2---:R-:W-:-:S04]  /*5c50*/  FADD.FTZ R179, R174, R179 ;  /* 0x000000b3aeb37221 */ /* 0x004fc80000010000 */
        /* <DEDUP_REMOVED lines=34> */
[----:B------:R-:W3:Y:S01]  /*5e80*/  MUFU.EX2 R242, R242 ;  /* 0x000000f200f27308 */ /* 0x000ee20000000800 */
        /* <DEDUP_REMOVED lines=11> */
[----:B------:R-:W3:Y:S03]  /*5f40*/  MUFU.EX2 R194, R194 ;  /* 0x000000c200c27308 */ /* 0x000ee60000000800 */
[C---:B------:R-:W-:Y:S05]  /*5f50*/  HMMA.16816.F32 R96, R128.reuse, R98, RZ ;  /* 0x000000628060723c */ /* 0x040fea00000018ff */
[----:B------:R-:W3:Y:S01]  /*5f60*/  MUFU.EX2 R192, R192 ;  /* 0x000000c000c07308 */ /* 0x000ee20000000800 */
[C---:B------:R-:W-:Y:S06]  /*5f70*/  HMMA.16816.F32 R104, R128.reuse, R106, RZ ;  /* 0x0000006a8068723c */ /* 0x040fec00000018ff */
[C---:B------:R-:W-:Y:S01]  /*5f80*/  HMMA.16816.F32 R112, R128.reuse, R114, RZ ;  /* 0x000000728070723c */ /* 0x040fe200000018ff */
[----:B------:R-:W3:Y:S05]  /*5f90*/  MUFU.EX2 R248, R248 ;  /* 0x000000f800f87308 */ /* 0x000eea0000000800 */
        /* <DEDUP_REMOVED lines=16> */
[----:B------:R-:W5:Y:S05]  /*60a0*/  LDSM.16.MT88.4 R4, [R216+0x1c800] ;  /* 0x01c80000d804783b */ /* 0x000f6a0000004200 */
        /* <DEDUP_REMOVED lines=34> */
[----:B------:R-:W-:Y:S01]  /*62d0*/  HMMA.16816.F32 R112, R16, R30, R112 ;  /* 0x0000001e1070723c */ /* 0x000fe20000001870 */
[----:B------:R-:W-:Y:S01]  /*62e0*/  F2FP.F16.F32.PACK_AB R28, R184, R183 ;  /* 0x000000b7b81c723e */ /* 0x000fe200000000ff */
[----:B------:R-:W-:Y:S01]  /*62f0*/  FADD.FTZ R183, R183, R167 ;  /* 0x000000a7b7b77221 */ /* 0x000fe20000010000 */
[----:B------:R-:W-:Y:S01]  /*6300*/  F2FP.F16.F32.PACK_AB R29, R188, R187 ;  /* 0x000000bbbc1d723e */ /* 0x000fe200000000ff */
[----:B------:R-:W-:-:S02]  /*6310*/  FADD.FTZ R187, R187, R165 ;  /* 0x000000a5bbbb7221 */ /* 0x000fc40000010000 */
[C---:B----4-:R-:W-:Y:S01]  /*6320*/  HMMA.16816.F32 R116, R16.reuse, R24, R116 ;  /* 0x000000181074723c */ /* 0x050fe20000001874 */
[----:B------:R-:W-:Y:S01]  /*6330*/  F2FP.F16.F32.PACK_AB R30, R186, R185 ;  /* 0x000000b9ba1e723e */ /* 0x000fe200000000ff */
[----:B------:R-:W-:Y:S01]  /*6340*/  FADD.FTZ R183, R184, R183 ;  /* 0x000000b7b8b77221 */ /* 0x000fe20000010000 */
[----:B------:R-:W-:Y:S01]  /*6350*/  F2FP.F16.F32.PACK_AB R31, R190, R189 ;  /* 0x000000bdbe1f723e */ /* 0x000fe200000000ff */
[----:B------:R-:W-:Y:S02]  /*6360*/  FADD.FTZ R187, R188, R187 ;  /* 0x000000bbbcbb7221 */ /* 0x000fe40000010000 */
        /* <DEDUP_REMOVED lines=8> */
[----:B------:R-:W-:Y:S01]  /*63f0*/  HMMA.16816.F32 R128, R16, R22, R128 ;  /* 0x000000161080723c */ /* 0x000fe20000001880 */
[----:B------:R-:W1:Y:S01]  /*6400*/  LDSM.16.MT88.4 R16, [R213+0x19000] ;  /* 0x01900000d510783b */ /* 0x000e620000004200 */
[----:B------:R-:W-:Y:S01]  /*6410*/  FADD.FTZ R189, R195, R189 ;  /* 0x000000bdc3bd7221 */ /* 0x000fe20000010000 */
[----:B------:R-:W-:Y:S02]  /*6420*/  FADD.FTZ R185, R227, R185 ;  /* 0x000000b9e3b97221 */ /* 0x000fe40000010000 */
[----:B------:R-:W-:Y:S01]  /*6430*/  LDSM.16.MT88.4 R20, [R214+0x1b000] ;  /* 0x01b00000d614783b */ /* 0x000fe20000004200 */
[----:B-----5:R-:W-:Y:S01]  /*6440*/  HMMA.16816.F32 R152, R28, R4, R152 ;  /* 0x000000041c98723c */ /* 0x020fe20000001898 */
[----:B------:R-:W-:Y:S01]  /*6450*/  FADD.FTZ R189, R194, R189 ;  /* 0x000000bdc2bd7221 */ /* 0x000fe20000010000 */
[----:B------:R-:W-:-:S03]  /*6460*/  FADD.FTZ R185, R226, R185 ;  /* 0x000000b9e2b97221 */ /* 0x000fc60000010000 */
[----:B------:R-:W-:Y:S01]  /*6470*/  FADD.FTZ R189, R192, R189 ;  /* 0x000000bdc0bd7221 */ /* 0x000fe20000010000 */
[C---:B------:R-:W-:Y:S01]  /*6480*/  HMMA.16816.F32 R148, R28.reuse, R6, R148 ;  /* 0x000000061c94723c */ /* 0x040fe20000001894 */
[----:B------:R-:W4:Y:S05]  /*6490*/  LDSM.16.MT88.4 R4, [R213+0x1b000] ;  /* 0x01b00000d504783b */ /* 0x000f2a0000004200 */
[C---:B--2---:R-:W-:Y:S06]  /*64a0*/  HMMA.16816.F32 R136, R28.reuse, R32, R136 ;  /* 0x000000201c88723c */ /* 0x044fec0000001888 */
[C---:B------:R-:W-:Y:S01]  /*64b0*/  HMMA.16816.F32 R132, R28.reuse, R34, R132 ;  /* 0x000000221c84723c */ /* 0x040fe20000001884 */
[----:B------:R-:W-:Y:S05]  /*64c0*/  LDSM.16.MT88.4 R32, [R216+0x1d000] ;  /* 0x01d00000d820783b */ /* 0x000fea0000004200 */
[C---:B---3--:R-:W-:Y:S06]  /*64d0*/  HMMA.16816.F32 R36, R28.reuse, R24, R36 ;  /* 0x000000181c24723c */ /* 0x048fec0000001824 */
[C---:B------:R-:W-:Y:S01]  /*64e0*/  HMMA.16816.F32 R40, R28.reuse, R26, R40 ;  /* 0x0000001a1c28723c */ /* 0x040fe20000001828 */
[----:B------:R-:W-:Y:S05]  /*64f0*/  LDSM.16.MT88.4 R24, [R214+0x1d000] ;  /* 0x01d00000d618783b */ /* 0x000fea0000004200 */
[C---:B-1----:R-:W-:Y:S06]  /*6500*/  HMMA.16816.F32 R144, R28.reuse, R16, R144 ;  /* 0x000000101c90723c */ /* 0x042fec0000001890 */
[C---:B------:R-:W-:Y:S01]  /*6510*/  HMMA.16816.F32 R140, R28.reuse, R18, R140 ;  /* 0x000000121c8c723c */ /* 0x040fe2000000188c */
[----:B------:R-:W1:Y:S05]  /*6520*/  LDSM.16.MT88.4 R16, [R212+0x1b000] ;  /* 0x01b00000d410783b */ /* 0x000e6a0000004200 */
[C---:B----4-:R-:W-:Y:S06]  /*6530*/  HMMA.16816.F32 R52, R28.reuse, R4, R52 ;  /* 0x000000041c34723c */ /* 0x050fec0000001834 */
[C---:B------:R-:W-:Y:S01]  /*6540*/  HMMA.16816.F32 R56, R28.reuse, R6, R56 ;  /* 0x000000061c38723c */ /* 0x040fe20000001838 */
[----:B------:R-:W2:Y:S05]  /*6550*/  LDSM.16.MT88.4 R4, [R212+0x1d000] ;  /* 0x01d00000d404783b */ /* 0x000eaa0000004200 */
        /* <DEDUP_REMOVED lines=33> */
[----:B------:R-:W-:Y:S01]  /*6770*/  HMMA.16816.F32 R112, R28, R170, R112 ;  /* 0x000000aa1c70723c */ /* 0x000fe20000001870 */
[----:B------:R-:W-:Y:S05]  /*6780*/  LDSM.16.MT88.4 R168, [R212+0x19800] ;  /* 0x01980000d4a8783b */ /* 0x000fea0000004200 */
[C---:B-1----:R-:W-:Y:S06]  /*6790*/  HMMA.16816.F32 R160, R4.reuse, R16, R160 ;  /* 0x0000001004a0723c */ /* 0x042fec00000018a0 */
[----:B------:R-:W-:Y:S01]  /*67a0*/  HMMA.16816.F32 R156, R4, R18, R156 ;  /* 0x00000012049c723c */ /* 0x000fe2000000189c */
[----:B------:R-:W1:Y:S05]  /*67b0*/  LDSM.16.MT88.4 R16, [R214+0x1b800] ;  /* 0x01b80000d610783b */ /* 0x000e6a0000004200 */
[C---:B------:R-:W-:Y:S06]  /*67c0*/  HMMA.16816.F32 R124, R28.reuse, R32, R124 ;  /* 0x000000201c7c723c */ /* 0x040fec000000187c */
[----:B------:R-:W-:Y:S01]  /*67d0*/  HMMA.16816.F32 R128, R28, R34, R128 ;  /* 0x000000221c80723c */ /* 0x000fe20000001880 */
[----:B------:R-:W3:Y:S04]  /*67e0*/  LDSM.16.MT88.4 R32, [R216+0x1b800] ;  /* 0x01b80000d820783b */ /* 0x000ee80000004200 */
[----:B------:R-:W4:Y:S01]  /*67f0*/  LDSM.16.MT88.4 R28, [R213+0x1b800] ;  /* 0x01b80000d51c783b */ /* 0x000f220000004200 */
        /* <DEDUP_REMOVED lines=9> */
[C---:B------:R-:W-:Y:S06]  /*6890*/  HMMA.16816.F32 R136, R4.reuse, R168, R136 ;  /* 0x000000a80488723c */ /* 0x040fec0000001888 */
        /* <DEDUP_REMOVED lines=25> */
[C---:B--2---:R-:W-:Y:S06]  /*6a30*/  HMMA.16816.F32 R116, R4.reuse, R20, R116 ;  /* 0x000000140474723c */ /* 0x044fec0000001874 */
[C---:B------:R-:W-:Y:S06]  /*6a40*/  HMMA.16816.F32 R120, R4.reuse, R22, R120 ;  /* 0x000000160478723c */ /* 0x040fec0000001878 */
[C---:B-1----:R-:W-:Y:S06]  /*6a50*/  HMMA.16816.F32 R124, R4.reuse, R16, R124 ;  /* 0x00000010047c723c */ /* 0x042fec000000187c */
[----:B------:R-:W-:Y:S01]  /*6a60*/  HMMA.16816.F32 R128, R4, R18, R128 ;  /* 0x000000120480723c */ /* 0x000fe20000001880 */
[----:B------:R-:W-:-:S08]  /*6a70*/  NOP ;  /* 0x0000000000007918 */ /* 0x000fd00000000000 */
[----:B------:R-:W-:-:S15]  /*6a80*/  @!P0 BRA `(.L_x_541) ;  /* 0x00000078008c8947 */ /* 0x000fde0003800000 */
        /* <DEDUP_REMOVED lines=8> */
[----:B------:R-:W-:Y:S01]  /*6b10*/  ISETP.GE.AND P2, PT, R223, UR4, PT ;  /* 0x00000004df007c0c */ /* 0x000fe2000bf46270 */
[----:B------:R-:W-:Y:S01]  /*6b20*/  UIMAD UR4, UR15, UR20, URZ ;  /* 0x000000140f0472a4 */ /* 0x000fe2000f8e023f */
[----:B------:R-:W-:Y:S01]  /*6b30*/  IMAD.MOV.U32 R15, RZ, RZ, R11 ;  /* 0x000000ffff0f7224 */ /* 0x000fe200078e000b */
[----:B------:R-:W-:-:S04]  /*6b40*/  DEPBAR.LE SB0, 0x0 ;  /* 0x000080000000791a */ /* 0x000fc80000000000 */
[----:B------:R-:W1:Y:S01]  /*6b50*/  @!P5 LDC.64 R6, c[0x0][0x220] ;  /* 0x00008800ff06db82 */ /* 0x000e620000000a00 */
[----:B------:R-:W-:-:S07]  /*6b60*/  UIMAD UR4, UR6, UR35, UR4 ;  /* 0x00000023060472a4 */ /* 0x000fce000f8e0204 */
[----:B------:R-:W-:Y:S01]  /*6b70*/  BAR.SYNC.DEFER_BLOCKING 0x0 ;  /* 0x0000000000007b1d */ /* 0x000fe20000010000 */
[----:B------:R-:W-:Y:S01]  /*6b80*/  IMAD.WIDE.U32 R22, R22, UR35, R14 ;  /* 0x0000002316167c25 */ /* 0x000fe2000f8e000e */
[----:B------:R-:W-:-:S03]  /*6b90*/  UISETP.GT.AND UP0, UPT, UR20, UR16, UPT ;  /* 0x000000101400728c */ /* 0x000fc6000bf04270 */
[----:B------:R-:W-:-:S03]  /*6ba0*/  VIADD R0, R23, UR4 ;  /* 0x0000000417007c36 */ /* 0x000fc60008000000 */
[----:B------:R-:W2:Y:S08]  /*6bb0*/  @!P4 LDC.64 R4, c[0x0][0x220] ;  /* 0x00008800ff04cb82 */ /* 0x000eb00000000a00 */
[----:B------:R-:W3:Y:S08]  /*6bc0*/  @!P3 LDC.64 R20, c[0x0][0x220] ;  /* 0x00008800ff14bb82 */ /* 0x000ef00000000a00 */
[----:B------:R-:W4:Y:S01]  /*6bd0*/  @!P2 LDC.64 R18, c[0x0][0x220] ;  /* 0x00008800ff12ab82 */ /* 0x000f220000000a00 */
[C---:B-1----:R-:W-:Y:S01]  /*6be0*/  @!P5 LEA R26, P1, R22.reuse, R6, 0x1 ;  /* 0x00000006161ad211 */ /* 0x042fe200078208ff */
[----:B------:R-:W-:Y:S03]  /*6bf0*/  @P5 STS.128 [R230+0x18000], RZ ;  /* 0x018000ffe6005388 */ /* 0x000fe60000000c00 */
[----:B------:R-:W-:-:S02]  /*6c00*/  @!P5 LEA.HI.X R27, R22, R7, R0, 0x1, P1 ;  /* 0x00000007161bd211 */ /* 0x000fc400008f0c00 */
[C---:B------:R-:W-:Y:S01]  /*6c10*/  IADD3 R2, P1, R22.reuse, UR38, RZ ;  /* 0x0000002616027c10 */ /* 0x040fe2000ff3e0ff */
[----:B------:R-:W1:Y:S01]  /*6c20*/  @!P5 LDC.64 R16, c[0x0][0x220] ;  /* 0x00008800ff10db82 */ /* 0x000e620000000a00 */
[C---:B--2---:R-:W-:Y:S01]  /*6c30*/  @!P4 LEA R24, P0, R22.reuse, R4, 0x1 ;  /* 0x000000041618c211 */ /* 0x044fe200078008ff */
[----:B------:R-:W-:Y:S01]  /*6c40*/  @!PT LDS RZ, [RZ] ;  /* 0x00000000fffff984 */ /* 0x000fe20000000800 */
[----:B------:R-:W-:Y:S01]  /*6c50*/  @!PT LDS RZ, [RZ] ;  /* 0x00000000fffff984 */ /* 0x000fe20000000800 */
[----:B------:R-:W-:Y:S01]  /*6c60*/  @!PT LDS RZ, [RZ] ;  /* 0x00000000fffff984 */ /* 0x000fe20000000800 */
[----:B------:R-:W-:Y:S03]  /*6c70*/  @!P5 LDGSTS.E.BYPASS.LTC128B.128 [R230+0x18000], desc[UR30][R26.64] ;  /* 0x180000001ae6dfae */ /* 0x000fe6000b901d5e */
[C-C-:B------:R-:W-:Y:S01]  /*6c80*/  @!P4 LEA.HI.X R25, R22.reuse, R5, R0.reuse, 0x1, P0 ;  /* 0x000000051619c211 */ /* 0x140fe200000f0c00 */
[----:B------:R-:W-:Y:S02]  /*6c90*/  @P4 STS.128 [R230+0x1a000], RZ ;  /* 0x01a000ffe6004388 */ /* 0x000fe40000000c00 */
[----:B------:R-:W2:Y:S01]  /*6ca0*/  @!P4 LDC.64 R14, c[0x0][0x220] ;  /* 0x00008800ff0ecb82 */ /* 0x000ea20000000a00 */
[C---:B---3--:R-:W-:Y:S01]  /*6cb0*/  @!P3 LEA R20, P0, R22.reuse, R20, 0x1 ;  /* 0x000000141614b211 */ /* 0x048fe200078008ff */
[----:B------:R-:W-:Y:S01]  /*6cc0*/  @!PT LDS RZ, [RZ] ;  /* 0x00000000fffff984 */ /* 0x000fe20000000800 */
[----:B------:R-:W-:Y:S01]  /*6cd0*/  @!PT LDS RZ, [RZ] ;  /* 0x00000000fffff984 */ /* 0x000fe20000000800 */
[----:B------:R-:W-:Y:S01]  /*6ce0*/  @!PT LDS RZ, [RZ] ;  /* 0x00000000fffff984 */ /* 0x000fe20000000800 */
[----:B------:R4:W-:Y:S03]  /*6cf0*/  @!P4 LDGSTS.E.BYPASS.LTC128B.128 [R230+0x1a000], desc[UR30][R24.64+0x80] ;  /* 0x1a00008018e6cfae */ /* 0x0009e6000b901d5e */
[----:B------:R-:W-:Y:S01]  /*6d00*/  @!P3 LEA.HI.X R21, R22, R21, R0, 0x1, P0 ;  /* 0x000000151615b211 */ /* 0x000fe200000f0c00 */
[----:B------:R-:W-:Y:S02]  /*6d10*/  @P3 STS.128 [R230+0x1c000], RZ ;  /* 0x01c000ffe6003388 */ /* 0x000fe40000000c00 */
[----:B------:R-:W3:Y:S02]  /*6d20*/  @!P3 LDC.64 R6, c[0x0][0x220] ;  /* 0x00008800ff06bb82 */ /* 0x000ee40000000a00 */
[----:B------:R-:W-:Y:S01]  /*6d30*/  @!PT LDS RZ, [RZ] ;  /* 0x00000000fffff984 */ /* 0x000fe20000000800 */
[----:B------:R-:W-:Y:S01]  /*6d40*/  @!PT LDS RZ, [RZ] ;  /* 0x00000000fffff984 */ /* 0x000fe20000000800 */
[----:B------:R-:W-:Y:S01]  /*6d50*/  @!PT LDS RZ, [RZ] ;  /* 0x00000000fffff984 */ /* 0x000fe20000000800 */
[----:B------:R-:W-:Y:S04]  /*6d60*/  @!P3 LDGSTS.E.BYPASS.LTC128B.128 [R230+0x1c000], desc[UR30][R20.64+0x100] ;  /* 0x1c00010014e6bfae */ /* 0x000fe8000b901d5e */
[----:B------:R-:W-:Y:S02]  /*6d70*/  @P2 STS.128 [R230+0x1e000], RZ ;  /* 0x01e000ffe6002388 */ /* 0x000fe40000000c00 */
[----:B------:R-:W5:Y:S01]  /*6d80*/  @!P2 LDC.64 R4, c[0x0][0x220] ;  /* 0x00008800ff04ab82 */ /* 0x000f620000000a00 */
[----:B--2---:R-:W-:-:S02]  /*6d90*/  @!P4 LEA R14, P6, R2, R14, 0x1 ;  /* 0x0000000e020ec211 */ /* 0x004fc400078c08ff */
[----:B----4-:R-:W-:Y:S02]  /*6da0*/  @!P2 LEA R24, P0, R22, R18, 0x1 ;  /* 0x000000121618a211 */ /* 0x010fe400078008ff */
[----:B------:R-:W-:Y:S02]  /*6db0*/  IADD3.X R18, R0, UR33, RZ, P1, !PT ;  /* 0x0000002100127c10 */ /* 0x000fe40008ffe4ff */
[----:B-1----:R-:W-:Y:S02]  /*6dc0*/  @!P5 LEA R16, P1, R2, R16, 0x1 ;  /* 0x000000100210d211 */ /* 0x002fe400078208ff */
[----:B------:R-:W-:Y:S02]  /*6dd0*/  @!P2 LEA.HI.X R25, R22, R19, R0, 0x1, P0 ;  /* 0x000000131619a211 */ /* 0x000fe400000f0c00 */
[C---:B------:R-:W-:Y:S02]  /*6de0*/  @!P5 LEA.HI.X R17, R2.reuse, R17, R18, 0x1, P1 ;  /* 0x000000110211d211 */ /* 0x040fe400008f0c12 */
[C---:B---3--:R-:W-:Y:S01]  /*6df0*/  @!P3 LEA R6, P1, R2.reuse, R6, 0x1 ;  /* 0x000000060206b211 */ /* 0x048fe200078208ff */
[----:B------:R-:W-:Y:S01]  /*6e00*/  @!PT LDS RZ, [RZ] ;  /* 0x00000000fffff984 */ /* 0x000fe20000000800 */
[----:B------:R-:W-:Y:S01]  /*6e10*/  @!PT LDS RZ, [RZ] ;  /* 0x00000000fffff984 */ /* 0x000fe20000000800 */
[----:B------:R-:W-:Y:S01]  /*6e20*/  @!PT LDS RZ, [RZ] ;  /* 0x00000000fffff984 */ /* 0x000fe20000000800 */
[----:B------:R-:W-:Y:S01]  /*6e30*/  @!P2 LDGSTS.E.BYPASS.LTC128B.128 [R230+0x1e000], desc[UR30][R24.64+0x180] ;  /* 0x1e00018018e6afae */ /* 0x000fe2000b901d5e */
[----:B-----5:R-:W-:-:S02]  /*6e40*/  @!P2 LEA R4, P0, R2, R4, 0x1 ;  /* 0x000000040204a211 */ /* 0x020fc400078008ff */
[C-C-:B------:R-:W-:Y:S01]  /*6e50*/  @!P4 LEA.HI.X R15, R2.reuse, R15, R18.reuse, 0x1, P6 ;  /* 0x0000000f020fc211 */ /* 0x140fe200030f0c12 */
[----:B------:R-:W-:Y:S01]  /*6e60*/  @P5 STS.128 [R230+0x19000], RZ ;  /* 0x019000ffe6005388 */ /* 0x000fe20000000c00 */
[C-C-:B------:R-:W-:Y:S02]  /*6e70*/  @!P3 LEA.HI.X R7, R2.reuse, R7, R18.reuse, 0x1, P1 ;  /* 0x000000070207b211 */ /* 0x140fe400008f0c12 */
[----:B------:R-:W-:Y:S01]  /*6e80*/  @!P2 LEA.HI.X R5, R2, R5, R18, 0x1, P0 ;  /* 0x000000050205a211 */ /* 0x000fe200000f0c12 */
[----:B------:R-:W-:Y:S01]  /*6e90*/  @!PT LDS RZ, [RZ] ;  /* 0x00000000fffff984 */ /* 0x000fe20000000800 */
[----:B------:R-:W-:Y:S01]  /*6ea0*/  @!PT LDS RZ, [RZ] ;  /* 0x00000000fffff984 */ /* 0x000fe20000000800 */
[----:B------:R-:W-:Y:S01]  /*6eb0*/  @!PT LDS RZ, [RZ] ;  /* 0x00000000fffff984 */ /* 0x000fe20000000800 */
[----:B------:R-:W-:Y:S01]  /*6ec0*/  @!P5 LDGSTS.E.BYPASS.LTC128B.128 [R230+0x19000], desc[UR30][R16.64] ;  /* 0x1900000010e6dfae */ /* 0x000fe2000b901d5e */
[----:B------:R-:W-:-:S03]  /*6ed0*/  IMAD.U32 R2, RZ, RZ, UR20 ;  /* 0x00000014ff027e24 */ /* 0x000fc6000f8e00ff */
[----:B------:R-:W-:Y:S01]  /*6ee0*/  @P4 STS.128 [R230+0x1b000], RZ ;  /* 0x01b000ffe6004388 */ /* 0x000fe20000000c00 */
[----:B------:R-:W-:-:S03]  /*6ef0*/  IMAD R2, R2, 0x40, R239 ;  /* 0x0000004002027824 */ /* 0x000fc600078e02ef */
[----:B------:R-:W-:Y:S01]  /*6f00*/  @!PT LDS RZ, [RZ] ;  /* 0x00000000fffff984 */ /* 0x000fe20000000800 */
[----:B------:R-:W-:Y:S01]  /*6f10*/  @!PT LDS RZ, [RZ] ;  /* 0x00000000fffff984 */ /* 0x000fe20000000800 */
[----:B------:R-:W-:Y:S01]  /*6f20*/  @!PT LDS RZ, [RZ] ;  /* 0x00000000fffff984 */ /* 0x000fe20000000800 */
[----:B------:R1:W-:Y:S02]  /*6f30*/  @!P4 LDGSTS.E.BYPASS.LTC128B.128 [R230+0x1b000], desc[UR30][R14.64+0x80] ;  /* 0x1b0000800ee6cfae */ /* 0x0003e4000b901d5e */
[C---:B------:R-:W-:Y:S02]  /*6f40*/  ISETP.GE.AND P6, PT, R2.reuse, R237, PT ;  /* 0x000000ed0200720c */ /* 0x040fe40003fc6270 */
[----:B------:R-:W-:Y:S02]  /*6f50*/  @P3 STS.128 [R230+0x1d000], RZ ;  /* 0x01d000ffe6003388 */ /* 0x000fe40000000c00 */
[C---:B------:R-:W-:Y:S02]  /*6f60*/  ISETP.LT.OR P6, PT, R2.reuse, R238, P6 ;  /* 0x000000ee0200720c */ /* 0x040fe400037c1670 */
        /* <DEDUP_REMOVED lines=10> */
[----:B------:R-:W3:Y:S01]  /*7010*/  LDSM.16.M88.4 R28, [R221+0x10000] ;  /* 0x01000000dd1c783b */ /* 0x000ee20000000200 */
[----:B-1----:R-:W-:-:S03]  /*7020*/  VIADD R14, R2, 0x1 ;  /* 0x00000001020e7836 */ /* 0x002fc60000000000 */
[----:B------:R-:W1:Y:S01]  /*7030*/  LDSM.16.M88.4 R20, [R221+0x10800] ;  /* 0x01080000dd14783b */ /* 0x000e620000000200 */
[----:B------:R-:W-:-:S03]  /*7040*/  VIADD R15, R2, 0x8 ;  /* 0x00000008020f7836 */ /* 0x000fc60000000000 */
[----:B------:R-:W-:Y:S01]  /*7050*/  LDSM.16.M88.4 R172, [R221+0x11800] ;  /* 0x01180000ddac783b */ /* 0x000fe20000000200 */
[C---:B------:R-:W-:Y:S02]  /*7060*/  ISETP.GE.AND P1, PT, R14.reuse, R237, PT ;  /* 0x000000ed0e00720c */ /* 0x040fe40003f26270 */
[C---:B------:R-:W-:Y:S01]  /*7070*/  ISETP.GE.AND P0, PT, R14.reuse, R231, PT ;  /* 0x000000e70e00720c */ /* 0x040fe20003f06270 */
[----:B------:R-:W-:Y:S01]  /*7080*/  LDSM.16.M88.4 R176, [R220] ;  /* 0x00000000dcb0783b */ /* 0x000fe20000000200 */
[C---:B------:R-:W-:Y:S02]  /*7090*/  ISETP.LT.OR P1, PT, R14.reuse, R238, P1 ;  /* 0x000000ee0e00720c */ /* 0x040fe40000f21670 */
[----:B------:R-:W-:Y:S01]  /*70a0*/  ISETP.LT.OR P0, PT, R14, R236, P0 ;  /* 0x000000ec0e00720c */ /* 0x000fe20000701670 */
[----:B------:R-:W-:Y:S01]  /*70b0*/  LDSM.16.M88.4 R168, [R219] ;  /* 0x00000000dba8783b */ /* 0x000fe20000000200 */
[----:B------:R-:W-:-:S03]  /*70c0*/  VIADD R14, R2, 0x9 ;  /* 0x00000009020e7836 */ /* 0x000fc60000000000 */
[----:B--2---:R-:W2:Y:S04]  /*70d0*/  LDSM.16.M88.4 R4, [R221+0x11000] ;  /* 0x01100000dd04783b */ /* 0x004ea80000000200 */
[----:B------:R-:W4:Y:S04]  /*70e0*/  LDSM.16.M88.4 R180, [R210] ;  /* 0x00000000d2b4783b */ /* 0x000f280000000200 */
[----:B------:R-:W5:Y:S04]  /*70f0*/  LDSM.16.M88.4 R244, [R211] ;  /* 0x00000000d3f4783b */ /* 0x000f680000000200 */
[----:B------:R-:W5:Y:S04]  /*7100*/  LDSM.16.M88.4 R184, [R209] ;  /* 0x00000000d1b8783b */ /* 0x000f680000000200 */
[----:B------:R-:W-:Y:S01]  /*7110*/  LDSM.16.M88.4 R224, [R215+0x10800] ;  /* 0x01080000d7e0783b */ /* 0x000fe20000000200 */
[C---:B---3--:R-:W-:Y:S03]  /*7120*/  HMMA.16816.F32 R32, R188.reuse, R28, RZ ;  /* 0x0000001cbc20723c */ /* 0x048fe600000018ff */
[----:B------:R-:W0:Y:S03]  /*7130*/  LDGDEPBAR ;  /* 0x00000000000079af */ /* 0x000e260000000000 */
[C---:B------:R-:W-:Y:S06]  /*7140*/  HMMA.16816.F32 R28, R188.reuse, R30, RZ ;  /* 0x0000001ebc1c723c */ /* 0x040fec00000018ff */
[C---:B-1----:R-:W-:Y:S06]  /*7150*/  HMMA.16816.F32 R24, R188.reuse, R20, RZ ;  /* 0x00000014bc18723c */ /* 0x042fec00000018ff */
[C---:B------:R-:W-:Y:S06]  /*7160*/  HMMA.16816.F32 R20, R188.reuse, R22, RZ ;  /* 0x00000016bc14723c */ /* 0x040fec00000018ff */
[C---:B--2---:R-:W-:Y:S06]  /*7170*/  HMMA.16816.F32 R16, R188.reuse, R4, RZ ;  /* 0x00000004bc10723c */ /* 0x044fec00000018ff */
[C---:B------:R-:W-:Y:S06]  /*7180*/  HMMA.16816.F32 R4, R188.reuse, R6, RZ ;  /* 0x00000006bc04723c */ /* 0x040fec00000018ff */
[C---:B------:R-:W-:Y:S06]  /*7190*/  HMMA.16816.F32 R192, R188.reuse, R172, RZ ;  /* 0x000000acbcc0723c */ /* 0x040fec00000018ff */
[----:B------:R-:W-:Y:S01]  /*71a0*/  HMMA.16816.F32 R188, R188, R174, RZ ;  /* 0x000000aebcbc723c */ /* 0x000fe200000018ff */
[----:B------:R-:W-:Y:S05]  /*71b0*/  LDSM.16.M88.4 R172, [R218] ;  /* 0x00000000daac783b */ /* 0x000fea0000000200 */
[C---:B------:R-:W-:Y:S06]  /*71c0*/  HMMA.16816.F32 R32, R176.reuse, R168, R32 ;  /* 0x000000a8b020723c */ /* 0x040fec0000001820 */
[C---:B------:R-:W-:Y:S01]  /*71d0*/  HMMA.16816.F32 R28, R176.reuse, R170, R28 ;  /* 0x000000aab01c723c */ /* 0x040fe2000000181c */
[----:B------:R-:W1:Y:S05]  /*71e0*/  LDSM.16.M88.4 R168, [R215+0x10000] ;  /* 0x01000000d7a8783b */ /* 0x000e6a0000000200 */
[C---:B----4-:R-:W-:Y:S06]  /*71f0*/  HMMA.16816.F32 R16, R176.reuse, R180, R16 ;  /* 0x000000b4b010723c */ /* 0x050fec0000001810 */
[C---:B------:R-:W-:Y:S01]  /*7200*/  HMMA.16816.F32 R4, R176.reuse, R182, R4 ;  /* 0x000000b6b004723c */ /* 0x040fe20000001804 */
[----:B------:R-:W2:Y:S05]  /*7210*/  LDSM.16.M88.4 R180, [R215+0x11000] ;  /* 0x01100000d7b4783b */ /* 0x000eaa0000000200 */
[C---:B-----5:R-:W-:Y:S06]  /*7220*/  HMMA.16816.F32 R24, R176.reuse, R244, R24 ;  /* 0x000000f4b018723c */ /* 0x060fec0000001818 */
[C---:B------:R-:W-:Y:S01]  /*7230*/  HMMA.16816.F32 R20, R176.reuse, R246, R20 ;  /* 0x000000f6b014723c */ /* 0x040fe20000001814 */
[----:B------:R-:W-:Y:S05]  /*7240*/  LDSM.16.M88.4 R244, [R208+0x800] ;  /* 0x00080000d0f4783b */ /* 0x000fea0000000200 */
[C---:B------:R-:W-:Y:S06]  /*7250*/  HMMA.16816.F32 R192, R176.reuse, R184, R192 ;  /* 0x000000b8b0c0723c */ /* 0x040fec00000018c0 */
[----:B------:R-:W-:Y:S01]  /*7260*/  HMMA.16816.F32 R188, R176, R186, R188 ;  /* 0x000000bab0bc723c */ /* 0x000fe200000018bc */
[----:B------:R-:W3:Y:S04]  /*7270*/  LDSM.16.M88.4 R184, [R215+0x11800] ;  /* 0x01180000d7b8783b */ /* 0x000ee80000000200 */
[----:B------:R-:W-:Y:S01]  /*7280*/  LDSM.16.M88.4 R176, [R217] ;  /* 0x00000000d9b0783b */ /* 0x000fe20000000200 */
[C---:B-1----:R-:W-:Y:S06]  /*7290*/  HMMA.16816.F32 R32, R172.reuse, R168, R32 ;  /* 0x000000a8ac20723c */ /* 0x042fec0000001820 */
[C---:B------:R-:W-:Y:S01]  /*72a0*/  HMMA.16816.F32 R28, R172.reuse, R170, R28 ;  /* 0x000000aaac1c723c */ /* 0x040fe2000000181c */
[----:B------:R-:W1:Y:S05]  /*72b0*/  LDSM.16.M88.4 R168, [R208] ;  /* 0x00000000d0a8783b */ /* 0x000e6a0000000200 */
[C---:B--2---:R-:W-:Y:S06]  /*72c0*/  HMMA.16816.F32 R16, R172.reuse, R180, R16 ;  /* 0x000000b4ac10723c */ /* 0x044fec0000001810 */
[C---:B------:R-:W-:Y:S01]  /*72d0*/  HMMA.16816.F32 R4, R172.reuse, R182, R4 ;  /* 0x000000b6ac04723c */ /* 0x040fe20000001804 */
[----:B------:R-:W2:Y:S05]  /*72e0*/  LDSM.16.M88.4 R180, [R208+0x1000] ;  /* 0x00100000d0b4783b */ /* 0x000eaa0000000200 */
[C---:B------:R-:W-:Y:S06]  /*72f0*/  HMMA.16816.F32 R24, R172.reuse, R224, R24 ;  /* 0x000000e0ac18723c */ /* 0x040fec0000001818 */
[C---:B------:R-:W-:Y:S01]  /*7300*/  HMMA.16816.F32 R20, R172.reuse, R226, R20 ;  /* 0x000000e2ac14723c */ /* 0x040fe20000001814 */
[----:B------:R-:W-:Y:S05]  /*7310*/  LDSM.16.M88.4 R224, [R221+0x12800] ;  /* 0x01280000dde0783b */ /* 0x000fea0000000200 */
[C---:B---3--:R-:W-:Y:S06]  /*7320*/  HMMA.16816.F32 R192, R172.reuse, R184, R192 ;  /* 0x000000b8acc0723c */ /* 0x048fec00000018c0 */
        /* <DEDUP_REMOVED lines=11> */
[----:B------:R-:W-:Y:S05]  /*73e0*/  LDSM.16.M88.4 R244, [R206] ;  /* 0x00000000cef4783b */ /* 0x000fea0000000200 */
[C---:B---3--:R-:W-:Y:S06]  /*73f0*/  HMMA.16816.F32 R192, R176.reuse, R184, R192 ;  /* 0x000000b8b0c0723c */ /* 0x048fec00000018c0 */
[----:B------:R-:W-:Y:S01]  /*7400*/  HMMA.16816.F32 R188, R176, R186, R188 ;  /* 0x000000bab0bc723c */ /* 0x000fe200000018bc */
[----:B------:R-:W3:Y:S04]  /*7410*/  LDSM.16.M88.4 R184, [R221+0x13800] ;  /* 0x01380000ddb8783b */ /* 0x000ee80000000200 */
[----:B------:R-:W-:Y:S01]  /*7420*/  LDSM.16.M88.4 R176, [R220+0x4000] ;  /* 0x00400000dcb0783b */ /* 0x000fe20000000200 */
[C---:B-1----:R-:W-:Y:S06]  /*7430*/  HMMA.16816.F32 R32, R172.reuse, R168, R32 ;  /* 0x000000a8ac20723c */ /* 0x042fec0000001820 */
[C---:B------:R-:W-:Y:S01]  /*7440*/  HMMA.16816.F32 R28, R172.reuse, R170, R28 ;  /* 0x000000aaac1c723c */ /* 0x040fe2000000181c */
[----:B------:R-:W1:Y:S05]  /*7450*/  LDSM.16.M88.4 R168, [R207] ;  /* 0x00000000cfa8783b */ /* 0x000e6a0000000200 */
[C---:B--2---:R-:W-:Y:S06]  /*7460*/  HMMA.16816.F32 R16, R172.reuse, R180, R16 ;  /* 0x000000b4ac10723c */ /* 0x044fec0000001810 */
[C---:B------:R-:W-:Y:S01]  /*7470*/  HMMA.16816.F32 R4, R172.reuse, R182, R4 ;  /* 0x000000b6ac04723c */ /* 0x040fe20000001804 */
[----:B------:R-:W2:Y:S05]  /*7480*/  LDSM.16.M88.4 R180, [R205] ;  /* 0x00000000cdb4783b */ /* 0x000eaa0000000200 */
[C---:B------:R-:W-:Y:S06]  /*7490*/  HMMA.16816.F32 R24, R172.reuse, R224, R24 ;  /* 0x000000e0ac18723c */ /* 0x040fec0000001818 */
[C---:B------:R-:W-:Y:S01]  /*74a0*/  HMMA.16816.F32 R20, R172.reuse, R226, R20 ;  /* 0x000000e2ac14723c */ /* 0x040fe20000001814 */
[----:B------:R-:W-:Y:S05]  /*74b0*/  LDSM.16.M88.4 R224, [R218+0x4000] ;  /* 0x00400000dae0783b */ /* 0x000fea0000000200 */
[C---:B---3--:R-:W-:Y:S06]  /*74c0*/  HMMA.16816.F32 R192, R172.reuse, R184, R192 ;  /* 0x000000b8acc0723c */ /* 0x048fec00000018c0 */
[----:B------:R-:W-:Y:S01]  /*74d0*/  HMMA.16816.F32 R188, R172, R186, R188 ;  /* 0x000000baacbc723c */ /* 0x000fe200000018bc */
[----:B------:R-:W3:Y:S04]  /*74e0*/  LDSM.16.M88.4 R184, [R204] ;  /* 0x00000000ccb8783b */ /* 0x000ee80000000200 */
        /* <DEDUP_REMOVED lines=26> */
[----:B------:R-:W-:Y:S01]  /*7690*/  LDSM.16.M88.4 R244, [R203] ;  /* 0x00000000cbf4783b */ /* 0x000fe20000000200 */
        /* <DEDUP_REMOVED lines=11> */
[----:B------:R-:W2:Y:S04]  /*7750*/  LDSM.16.M88.4 R180, [R221+0x15800] ;  /* 0x01580000ddb4783b */ /* 0x000ea80000000200 */
[----:B------:R-:W5:Y:S01]  /*7760*/  LDSM.16.M88.4 R172, [R220+0x8000] ;  /* 0x00800000dcac783b */ /* 0x000f620000000200 */
[C---:B---3--:R-:W-:Y:S06]  /*7770*/  HMMA.16816.F32 R32, R176.reuse, R224, R32 ;  /* 0x000000e0b020723c */ /* 0x048fec0000001820 */
[C---:B------:R-:W-:Y:S01]  /*7780*/  HMMA.16816.F32 R28, R176.reuse, R226, R28 ;  /* 0x000000e2b01c723c */ /* 0x040fe2000000181c */
[----:B------:R-:W-:Y:S05]  /*7790*/  LDSM.16.M88.4 R224, [R215+0x14000] ;  /* 0x01400000d7e0783b */ /* 0x000fea0000000200 */
[C---:B-1----:R-:W-:Y:S06]  /*77a0*/  HMMA.16816.F32 R24, R176.reuse, R168, R24 ;  /* 0x000000a8b018723c */ /* 0x042fec0000001818 */
[C---:B------:R-:W-:Y:S01]  /*77b0*/  HMMA.16816.F32 R20, R176.reuse, R170, R20 ;  /* 0x000000aab014723c */ /* 0x040fe20000001814 */
[----:B------:R-:W1:Y:S05]  /*77c0*/  LDSM.16.M88.4 R168, [R202] ;  /* 0x00000000caa8783b */ /* 0x000e6a0000000200 */
[C---:B----4-:R-:W-:Y:S06]  /*77d0*/  HMMA.16816.F32 R16, R176.reuse, R184, R16 ;  /* 0x000000b8b010723c */ /* 0x050fec0000001810 */
[C---:B------:R-:W-:Y:S01]  /*77e0*/  HMMA.16816.F32 R4, R176.reuse, R186, R4 ;  /* 0x000000bab004723c */ /* 0x040fe20000001804 */
[----:B------:R-:W3:Y:S05]  /*77f0*/  LDSM.16.M88.4 R184, [R201] ;  /* 0x00000000c9b8783b */ /* 0x000eea0000000200 */
[C---:B--2---:R-:W-:Y:S06]  /*7800*/  HMMA.16816.F32 R192, R176.reuse, R180, R192 ;  /* 0x000000b4b0c0723c */ /* 0x044fec00000018c0 */
[----:B------:R-:W-:Y:S01]  /*7810*/  HMMA.16816.F32 R188, R176, R182, R188 ;  /* 0x000000b6b0bc723c */ /* 0x000fe200000018bc */
[----:B------:R-:W2:Y:S04]  /*7820*/  LDSM.16.M88.4 R180, [R200] ;  /* 0x00000000c8b4783b */ /* 0x000ea80000000200 */
[----:B------:R-:W4:Y:S01]  /*7830*/  LDSM.16.M88.4 R176, [R218+0x8000] ;  /* 0x00800000dab0783b */ /* 0x000f220000000200 */
[C---:B-----5:R-:W-:Y:S06]  /*7840*/  HMMA.16816.F32 R32, R172.reuse, R244, R32 ;  /* 0x000000f4ac20723c */ /* 0x060fec0000001820 */
[C---:B------:R-:W-:Y:S01]  /*7850*/  HMMA.16816.F32 R28, R172.reuse, R246, R28 ;  /* 0x000000f6ac1c723c */ /* 0x040fe2000000181c */
[----:B------:R-:W-:Y:S05]  /*7860*/  LDSM.16.M88.4 R244, [R215+0x15000] ;  /* 0x01500000d7f4783b */ /* 0x000fea0000000200 */
[C---:B-1----:R-:W-:Y:S06]  /*7870*/  HMMA.16816.F32 R24, R172.reuse, R168, R24 ;  /* 0x000000a8ac18723c */ /* 0x042fec0000001818 */
[C---:B------:R-:W-:Y:S01]  /*7880*/  HMMA.16816.F32 R20, R172.reuse, R170, R20 ;  /* 0x000000aaac14723c */ /* 0x040fe20000001814 */
[----:B------:R-:W1:Y:S05]  /*7890*/  LDSM.16.M88.4 R168, [R215+0x14800] ;  /* 0x01480000d7a8783b */ /* 0x000e6a0000000200 */
[C---:B---3--:R-:W-:Y:S06]  /*78a0*/  HMMA.16816.F32 R16, R172.reuse, R184, R16 ;  /* 0x000000b8ac10723c */ /* 0x048fec0000001810 */
[C---:B------:R-:W-:Y:S01]  /*78b0*/  HMMA.16816.F32 R4, R172.reuse, R186, R4 ;  /* 0x000000baac04723c */ /* 0x040fe20000001804 */
[----:B------:R-:W3:Y:S05]  /*78c0*/  LDSM.16.M88.4 R184, [R215+0x15800] ;  /* 0x01580000d7b8783b */ /* 0x000eea0000000200 */
[C---:B--2---:R-:W-:Y:S06]  /*78d0*/  HMMA.16816.F32 R192, R172.reuse, R180, R192 ;  /* 0x000000b4acc0723c */ /* 0x044fec00000018c0 */
[----:B------:R-:W-:Y:S01]  /*78e0*/  HMMA.16816.F32 R188, R172, R182, R188 ;  /* 0x000000b6acbc723c */ /* 0x000fe200000018bc */
[----:B------:R-:W-:Y:S04]  /*78f0*/  LDSM.16.M88.4 R180, [R217+0x8000] ;  /* 0x00800000d9b4783b */ /* 0x000fe80000000200 */
[----:B------:R-:W2:Y:S01]  /*7900*/  LDSM.16.M88.4 R172, [R208+0x4000] ;  /* 0x00400000d0ac783b */ /* 0x000ea20000000200 */
[C---:B----4-:R-:W-:Y:S06]  /*7910*/  HMMA.16816.F32 R32, R176.reuse, R224, R32 ;  /* 0x000000e0b020723c */ /* 0x050fec0000001820 */
[C---:B------:R-:W-:Y:S01]  /*7920*/  HMMA.16816.F32 R28, R176.reuse, R226, R28 ;  /* 0x000000e2b01c723c */ /* 0x040fe2000000181c */
[----:B------:R-:W-:Y:S05]  /*7930*/  LDSM.16.M88.4 R224, [R208+0x5000] ;  /* 0x00500000d0e0783b */ /* 0x000fea0000000200 */
[C---:B-1----:R-:W-:Y:S06]  /*7940*/  HMMA.16816.F32 R24, R176.reuse, R168, R24 ;  /* 0x000000a8b018723c */ /* 0x042fec0000001818 */
[C---:B------:R-:W-:Y:S01]  /*7950*/  HMMA.16816.F32 R20, R176.reuse, R170, R20 ;  /* 0x000000aab014723c */ /* 0x040fe20000001814 */
[----:B------:R-:W1:Y:S05]  /*7960*/  LDSM.16.M88.4 R168, [R208+0x4800] ;  /* 0x00480000d0a8783b */ /* 0x000e6a0000000200 */
[C---:B------:R-:W-:Y:S06]  /*7970*/  HMMA.16816.F32 R16, R176.reuse, R244, R16 ;  /* 0x000000f4b010723c */ /* 0x040fec0000001810 */
[C---:B------:R-:W-:Y:S01]  /*7980*/  HMMA.16816.F32 R4, R176.reuse, R246, R4 ;  /* 0x000000f6b004723c */ /* 0x040fe20000001804 */
[----:B------:R-:W-:Y:S05]  /*7990*/  LDSM.16.M88.4 R244, [R222+0xc000] ;  /* 0x00c00000def4783b */ /* 0x000fea0000000200 */
[C---:B---3--:R-:W-:Y:S06]  /*79a0*/  HMMA.16816.F32 R192, R176.reuse, R184, R192 ;  /* 0x000000b8b0c0723c */ /* 0x048fec00000018c0 */
        /* <DEDUP_REMOVED lines=9> */
[C---:B------:R-:W-:Y:S06]  /*7a40*/  HMMA.16816.F32 R16, R180.reuse, R224, R16 ;  /* 0x000000e0b410723c */ /* 0x040fec0000001810 */
[C---:B------:R-:W-:Y:S01]  /*7a50*/  HMMA.16816.F32 R4, R180.reuse, R226, R4 ;  /* 0x000000e2b404723c */ /* 0x040fe20000001804 */
[----:B------:R-:W4:Y:S05]  /*7a60*/  LDSM.16.M88.4 R224, [R221+0x17800] ;  /* 0x01780000dde0783b */ /* 0x000f2a0000000200 */
[C---:B---3--:R-:W-:Y:S06]  /*7a70*/  HMMA.16816.F32 R192, R180.reuse, R184, R192 ;  /* 0x000000b8b4c0723c */ /* 0x048fec00000018c0 */
[----:B------:R-:W-:Y:S01]  /*7a80*/  HMMA.16816.F32 R188, R180, R186, R188 ;  /* 0x000000bab4bc723c */ /* 0x000fe200000018bc */
[----:B------:R-:W-:Y:S04]  /*7a90*/  LDSM.16.M88.4 R184, [R220+0xc000] ;  /* 0x00c00000dcb8783b */ /* 0x000fe80000000200 */
[----:B------:R-:W3:Y:S01]  /*7aa0*/  LDSM.16.M88.4 R180, [R199] ;  /* 0x00000000c7b4783b */ /* 0x000ee20000000200 */
[C---:B--2---:R-:W-:Y:S06]  /*7ab0*/  HMMA.16816.F32 R24, R244.reuse, R172, R24 ;  /* 0x000000acf418723c */ /* 0x044fec0000001818 */
[C---:B------:R-:W-:Y:S01]  /*7ac0*/  HMMA.16816.F32 R20, R244.reuse, R174, R20 ;  /* 0x000000aef414723c */ /* 0x040fe20000001814 */
[----:B------:R-:W2:Y:S05]  /*7ad0*/  LDSM.16.M88.4 R172, [R197] ;  /* 0x00000000c5ac783b */ /* 0x000eaa0000000200 */
[C---:B------:R-:W-:Y:S06]  /*7ae0*/  HMMA.16816.F32 R32, R244.reuse, R176, R32 ;  /* 0x000000b0f420723c */ /* 0x040fec0000001820 */
[C---:B------:R-:W-:Y:S01]  /*7af0*/  HMMA.16816.F32 R28, R244.reuse, R178, R28 ;  /* 0x000000b2f41c723c */ /* 0x040fe2000000181c */
[----:B------:R-:W5:Y:S05]  /*7b00*/  LDSM.16.M88.4 R176, [R198] ;  /* 0x00000000c6b0783b */ /* 0x000f6a0000000200 */
[C---:B-1----:R-:W-:Y:S06]  /*7b10*/  HMMA.16816.F32 R16, R244.reuse, R168, R16 ;  /* 0x000000a8f410723c */ /* 0x042fec0000001810 */
[C---:B------:R-:W-:Y:S01]  /*7b20*/  HMMA.16816.F32 R4, R244.reuse, R170, R4 ;  /* 0x000000aaf404723c */ /* 0x040fe20000001804 */
[----:B------:R-:W1:Y:S05]  /*7b30*/  LDSM.16.M88.4 R168, [R196] ;  /* 0x00000000c4a8783b */ /* 0x000e6a0000000200 */
[C---:B----4-:R-:W-:Y:S06]  /*7b40*/  HMMA.16816.F32 R192, R244.reuse, R224, R192 ;  /* 0x000000e0f4c0723c */ /* 0x050fec00000018c0 */
[----:B------:R-:W-:Y:S01]  /*7b50*/  HMMA.16816.F32 R188, R244, R226, R188 ;  /* 0x000000e2f4bc723c */ /* 0x000fe200000018bc */
[----:B------:R-:W-:Y:S04]  /*7b60*/  LDSM.16.M88.4 R244, [R218+0xc000] ;  /* 0x00c00000daf4783b */ /* 0x000fe80000000200 */
[----:B------:R-:W4:Y:S01]  /*7b70*/  LDSM.16.M88.4 R224, [R215+0x16000] ;  /* 0x01600000d7e0783b */ /* 0x000f220000000200 */
[C---:B---3--:R-:W-:Y:S06]  /*7b80*/  HMMA.16816.F32 R32, R184.reuse, R180, R32 ;  /* 0x000000b4b820723c */ /* 0x048fec0000001820 */
[C---:B------:R-:W-:Y:S01]  /*7b90*/  HMMA.16816.F32 R28, R184.reuse, R182, R28 ;  /* 0x000000b6b81c723c */ /* 0x040fe2000000181c */
[----:B------:R-:W-:Y:S05]  /*7ba0*/  LDSM.16.M88.4 R180, [R217+0xc000] ;  /* 0x00c00000d9b4783b */ /* 0x000fea0000000200 */
[C---:B--2---:R-:W-:Y:S06]  /*7bb0*/  HMMA.16816.F32 R16, R184.reuse, R172, R16 ;  /* 0x000000acb810723c */ /* 0x044fec0000001810 */
[C---:B------:R-:W-:Y:S01]  /*7bc0*/  HMMA.16816.F32 R4, R184.reuse, R174, R4 ;  /* 0x000000aeb804723c */ /* 0x040fe20000001804 */
[----:B------:R-:W-:Y:S05]  /*7bd0*/  LDSM.16.M88.4 R172, [R208+0x6000] ;  /* 0x00600000d0ac783b */ /* 0x000fea0000000200 */
[C---:B-----5:R-:W-:Y:S06]  /*7be0*/  HMMA.16816.F32 R24, R184.reuse, R176, R24 ;  /* 0x000000b0b818723c */ /* 0x060fec0000001818 */
[C---:B------:R-:W-:Y:S01]  /*7bf0*/  HMMA.16816.F32 R20, R184.reuse, R178, R20 ;  /* 0x000000b2b814723c */ /* 0x040fe20000001814 */
[----:B------:R-:W2:Y:S05]  /*7c00*/  LDSM.16.M88.4 R176, [R215+0x16800] ;  /* 0x01680000d7b0783b */ /* 0x000eaa0000000200 */
[C---:B-1----:R-:W-:Y:S06]  /*7c10*/  HMMA.16816.F32 R192, R184.reuse, R168, R192 ;  /* 0x000000a8b8c0723c */ /* 0x042fec00000018c0 */
[----:B------:R-:W-:Y:S01]  /*7c20*/  HMMA.16816.F32 R188, R184, R170, R188 ;  /* 0x000000aab8bc723c */ /* 0x000fe200000018bc */
[----:B------:R-:W1:Y:S04]  /*7c30*/  LDSM.16.M88.4 R168, [R215+0x17000] ;  /* 0x01700000d7a8783b */ /* 0x000e680000000200 */
[----:B------:R-:W-:Y:S01]  /*7c40*/  LDSM.16.M88.4 R184, [R215+0x17800] ;  /* 0x01780000d7b8783b */ /* 0x000fe20000000200 */
[C---:B----4-:R-:W-:Y:S06]  /*7c50*/  HMMA.16816.F32 R32, R244.reuse, R224, R32 ;  /* 0x000000e0f420723c */ /* 0x050fec0000001820 */
[C---:B------:R-:W-:Y:S01]  /*7c60*/  HMMA.16816.F32 R28, R244.reuse, R226, R28 ;  /* 0x000000e2f41c723c */ /* 0x040fe2000000181c */
[----:B------:R-:W3:Y:S05]  /*7c70*/  LDSM.16.M88.4 R224, [R208+0x6800] ;  /* 0x00680000d0e0783b */ /* 0x000eea0000000200 */
[----:B--2---:R-:W-:-:S12]  /*7c80*/  HMMA.16816.F32 R24, R244, R176, R24 ;  /* 0x000000b0f418723c */ /* 0x004fd80000001818 */
[----:B------:R-:W-:Y:S06]  /*7c90*/  HMMA.16816.F32 R32, R180, R172, R32 ;  /* 0x000000acb420723c */ /* 0x000fec0000001820 */
[C---:B------:R-:W-:Y:S06]  /*7ca0*/  HMMA.16816.F32 R20, R244.reuse, R178, R20 ;  /* 0x000000b2f414723c */ /* 0x040fec0000001814 */
[C---:B-1----:R-:W-:Y:S06]  /*7cb0*/  HMMA.16816.F32 R16, R244.reuse, R168, R16 ;  /* 0x000000a8f410723c */ /* 0x042fec0000001810 */
[----:B------:R-:W-:Y:S01]  /*7cc0*/  HMMA.16816.F32 R4, R244, R170, R4 ;  /* 0x000000aaf404723c */ /* 0x000fe20000001804 */
[----:B------:R-:W1:Y:S05]  /*7cd0*/  LDSM.16.M88.4 R168, [R208+0x7000] ;  /* 0x00700000d0a8783b */ /* 0x000e6a0000000200 */
[----:B------:R-:W-:Y:S01]  /*7ce0*/  HMMA.16816.F32 R28, R180, R174, R28 ;  /* 0x000000aeb41c723c */ /* 0x000fe2000000181c */
[----:B------:R-:W-:-:S02]  /*7cf0*/  FSEL R0, R32, -INF , !P6 ;  /* 0xff80000020007808 */ /* 0x000fc40007000000 */
[CC--:B------:R-:W-:Y:S02]  /*7d00*/  ISETP.GE.AND P6, PT, R2.reuse, R231.reuse, PT ;  /* 0x000000e70200720c */ /* 0x0c0fe40003fc6270 */
[----:B------:R-:W-:Y:S01]  /*7d10*/  FSEL R167, R33, -INF , !P1 ;  /* 0xff80000021a77808 */ /* 0x000fe20004800000 */
[C---:B---3--:R-:W-:Y:S01]  /*7d20*/  HMMA.16816.F32 R24, R180.reuse, R224, R24 ;  /* 0x000000e0b418723c */ /* 0x048fe20000001818 */
[----:B------:R-:W-:Y:S02]  /*7d30*/  ISETP.LT.OR P6, PT, R2, R236, P6 ;  /* 0x000000ec0200720c */ /* 0x000fe400037c1670 */
[C---:B------:R-:W-:Y:S02]  /*7d40*/  ISETP.GE.AND P1, PT, R15.reuse, R231, PT ;  /* 0x000000e70f00720c */ /* 0x040fe40003f26270 */
[----:B------:R-:W-:Y:S01]  /*7d50*/  FSEL R173, R34, -INF , !P6 ;  /* 0xff80000022ad7808 */ /* 0x000fe20007000000 */
[----:B------:R-:W-:Y:S01]  /*7d60*/  HMMA.16816.F32 R20, R180, R226, R20 ;  /* 0x000000e2b414723c */ /* 0x000fe20000001814 */
[----:B------:R-:W-:-:S02]  /*7d70*/  ISETP.GE.AND P6, PT, R15, R237, PT ;  /* 0x000000ed0f00720c */ /* 0x000fc40003fc6270 */
[----:B------:R-:W-:Y:S02]  /*7d80*/  FSEL R174, R35, -INF , !P0 ;  /* 0xff80000023ae7808 */ /* 0x000fe40004000000 */
[----:B------:R-:W-:Y:S01]  /*7d90*/  ISETP.GE.AND P0, PT, R14, R237, PT ;  /* 0x000000ed0e00720c */ /* 0x000fe20003f06270 */
[----:B------:R-:W2:Y:S01]  /*7da0*/  LDSM.16.M88.4 R32, [R208+0x7800] ;  /* 0x00780000d020783b */ /* 0x000ea20000000200 */
[C---:B------:R-:W-:Y:S01]  /*7db0*/  ISETP.LT.OR P6, PT, R15.reuse, R238, P6 ;  /* 0x000000ee0f00720c */ /* 0x040fe200037c1670 */
[----:B------:R-:W-:Y:S01]  /*7dc0*/  HMMA.16816.F32 R192, R244, R184, R192 ;  /* 0x000000b8f4c0723c */ /* 0x000fe200000018c0 */
[----:B------:R-:W-:Y:S01]  /*7dd0*/  ISETP.LT.OR P1, PT, R15, R236, P1 ;  /* 0x000000ec0f00720c */ /* 0x000fe20000f21670 */
[----:B------:R-:W-:Y:S01]  /*7de0*/  VIADD R15, R2, 0x10 ;  /* 0x00000010020f7836 */ /* 0x000fe20000000000 */
[----:B------:R-:W-:Y:S01]  /*7df0*/  ISETP.LT.OR P0, PT, R14, R238, P0 ;  /* 0x000000ee0e00720c */ /* 0x000fe20000701670 */
[----:B------:R-:W-:-:S04]  /*7e00*/  DEPBAR.LE SB0, 0x0 ;  /* 0x000080000000791a */ /* 0x000fc80000000000 */
[----:B------:R-:W-:Y:S01]  /*7e10*/  FSEL R252, R28, -INF , !P6 ;  /* 0xff8000001cfc7808 */ /* 0x000fe20007000000 */
[----:B------:R-:W-:Y:S01]  /*7e20*/  HMMA.16816.F32 R188, R244, R186, R188 ;  /* 0x000000baf4bc723c */ /* 0x000fe200000018bc */
[----:B------:R-:W-:Y:S01]  /*7e30*/  BAR.SYNC.DEFER_BLOCKING 0x0 ;  /* 0x0000000000007b1d */ /* 0x000fe20000010000 */
[----:B------:R-:W-:Y:S02]  /*7e40*/  ISETP.GE.AND P6, PT, R14, R231, PT ;  /* 0x000000e70e00720c */ /* 0x000fe40003fc6270 */
[----:B------:R-:W-:Y:S02]  /*7e50*/  FSEL R250, R30, -INF , !P1 ;  /* 0xff8000001efa7808 */ /* 0x000fe40004800000 */
[----:B------:R-:W-:Y:S01]  /*7e60*/  FSEL R251, R29, -INF , !P0 ;  /* 0xff8000001dfb7808 */ /* 0x000fe20004000000 */
[----:B-1----:R-:W-:Y:S01]  /*7e70*/  HMMA.16816.F32 R16, R180, R168, R16 ;  /* 0x000000a8b410723c */ /* 0x002fe20000001810 */
[C---:B------:R-:W-:Y:S02]  /*7e80*/  ISETP.GE.AND P1, PT, R15.reuse, R237, PT ;  /* 0x000000ed0f00720c */ /* 0x040fe40003f26270 */
[----:B------:R-:W-:-:S02]  /*7e90*/  ISETP.GE.AND P0, PT, R15, R231, PT ;  /* 0x000000e70f00720c */ /* 0x000fc40003f06270 */
[----:B------:R-:W-:Y:S01]  /*7ea0*/  ISETP.LT.OR P6, PT, R14, R236, P6 ;  /* 0x000000ec0e00720c */ /* 0x000fe200037c1670 */
[C---:B------:R-:W-:Y:S01]  /*7eb0*/  VIADD R14, R2.reuse, 0x11 ;  /* 0x00000011020e7836 */ /* 0x040fe20000000000 */
[C---:B------:R-:W-:Y:S01]  /*7ec0*/  ISETP.LT.OR P1, PT, R15.reuse, R238, P1 ;  /* 0x000000ee0f00720c */ /* 0x040fe20000f21670 */
[----:B------:R-:W-:Y:S01]  /*7ed0*/  HMMA.16816.F32 R4, R180, R170, R4 ;  /* 0x000000aab404723c */ /* 0x000fe20000001804 */
[----:B------:R-:W-:Y:S01]  /*7ee0*/  ISETP.LT.OR P0, PT, R15, R236, P0 ;  /* 0x000000ec0f00720c */ /* 0x000fe20000701670 */
[----:B------:R-:W-:Y:S01]  /*7ef0*/  VIADD R15, R2, 0x18 ;  /* 0x00000018020f7836 */ /* 0x000fe20000000000 */
[----:B------:R-:W-:Y:S02]  /*7f00*/  FSEL R246, R31, -INF , !P6 ;  /* 0xff8000001ff67808 */ /* 0x000fe40007000000 */
[----:B------:R-:W-:Y:S02]  /*7f10*/  FSEL R186, R24, -INF , !P1 ;  /* 0xff80000018ba7808 */ /* 0x000fe40004800000 */
[----:B------:R-:W-:-:S02]  /*7f20*/  ISETP.GE.AND P6, PT, R14, R237, PT ;  /* 0x000000ed0e00720c */ /* 0x000fc40003fc6270 */
[----:B------:R-:W-:Y:S02]  /*7f30*/  ISETP.GE.AND P1, PT, R14, R231, PT ;  /* 0x000000e70e00720c */ /* 0x000fe40003f26270 */
[----:B------:R-:W-:Y:S02]  /*7f40*/  FSEL R29, R26, -INF , !P0 ;  /* 0xff8000001a1d7808 */ /* 0x000fe40004000000 */
[C---:B------:R-:W-:Y:S01]  /*7f50*/  ISETP.GE.AND P0, PT, R15.reuse, R237, PT ;  /* 0x000000ed0f00720c */ /* 0x040fe20003f06270 */
[C---:B--2---:R-:W-:Y:S01]  /*7f60*/  HMMA.16816.F32 R192, R180.reuse, R32, R192 ;  /* 0x00000020b4c0723c */ /* 0x044fe200000018c0 */
[C---:B------:R-:W-:Y:S02]  /*7f70*/  ISETP.LT.OR P6, PT, R14.reuse, R238, P6 ;  /* 0x000000ee0e00720c */ /* 0x040fe400037c1670 */
[----:B------:R-:W-:Y:S01]  /*7f80*/  ISETP.LT.OR P1, PT, R14, R236, P1 ;  /* 0x000000ec0e00720c */ /* 0x000fe20000f21670 */
[----:B------:R-:W-:Y:S01]  /*7f90*/  VIADD R14, R2, 0x19 ;  /* 0x00000019020e7836 */ /* 0x000fe20000000000 */
[----:B------:R-:W-:Y:S01]  /*7fa0*/  ISETP.LT.OR P0, PT, R15, R238, P0 ;  /* 0x000000ee0f00720c */ /* 0x000fe20000701670 */
[----:B------:R-:W-:Y:S01]  /*7fb0*/  HMMA.16816.F32 R188, R180, R34, R188 ;  /* 0x00000022b4bc723c */ /* 0x000fe200000018bc */
[----:B------:R-:W-:-:S02]  /*7fc0*/  FSEL R187, R25, -INF , !P6 ;  /* 0xff80000019bb7808 */ /* 0x000fc40007000000 */
[----:B------:R-:W-:Y:S02]  /*7fd0*/  FSEL R31, R27, -INF , !P1 ;  /* 0xff8000001b1f7808 */ /* 0x000fe40004800000 */
[C---:B------:R-:W-:Y:S02]  /*7fe0*/  ISETP.GE.AND P6, PT, R15.reuse, R231, PT ;  /* 0x000000e70f00720c */ /* 0x040fe40003fc6270 */
[----:B------:R-:W-:Y:S01]  /*7ff0*/  FSEL R184, R20, -INF , !P0 ;  /* 0xff80000014b87808 */ /* 0x000fe20004000000 */
[----:B------:R-:W-:Y:S01]  /*8000*/  VIADD R20, R2, 0x28 ;  /* 0x0000002802147836 */ /* 0x000fe20000000000 */
[C---:B------:R-:W-:Y:S02]  /*8010*/  ISETP.GE.AND P1, PT, R14.reuse, R237, PT ;  /* 0x000000ed0e00720c */ /* 0x040fe40003f26270 */
[----:B------:R-:W-:Y:S02]  /*8020*/  ISETP.GE.AND P0, PT, R14, R231, PT ;  /* 0x000000e70e00720c */ /* 0x000fe40003f06270 */
[----:B------:R-:W-:Y:S01]  /*8030*/  ISETP.LT.OR P6, PT, R15, R236, P6 ;  /* 0x000000ec0f00720c */ /* 0x000fe200037c1670 */
[----:B------:R-:W-:Y:S01]  /*8040*/  VIADD R15, R2, 0x20 ;  /* 0x00000020020f7836 */ /* 0x000fe20000000000 */
[----:B------:R-:W-:-:S02]  /*8050*/  ISETP.LT.OR P1, PT, R14, R238, P1 ;  /* 0x000000ee0e00720c */ /* 0x000fc40000f21670 */
[----:B------:R-:W-:Y:S01]  /*8060*/  ISETP.LT.OR P0, PT, R14, R236, P0 ;  /* 0x000000ec0e00720c */ /* 0x000fe20000701670 */
[----:B------:R-:W-:Y:S01]  /*8070*/  VIADD R14, R2, 0x21 ;  /* 0x00000021020e7836 */ /* 0x000fe20000000000 */
[----:B------:R-:W-:Y:S02]  /*8080*/  FSEL R30, R22, -INF , !P6 ;  /* 0xff800000161e7808 */ /* 0x000fe40007000000 */
[-C--:B------:R-:W-:Y:S02]  /*8090*/  ISETP.GE.AND P6, PT, R15, R237.reuse, PT ;  /* 0x000000ed0f00720c */ /* 0x080fe40003fc6270 */
[----:B------:R-:W-:Y:S02]  /*80a0*/  FSEL R28, R23, -INF , !P0 ;  /* 0xff800000171c7808 */ /* 0x000fe40004000000 */
[----:B------:R-:W-:Y:S02]  /*80b0*/  ISETP.GE.AND P0, PT, R14, R237, PT ;  /* 0x000000ed0e00720c */ /* 0x000fe40003f06270 */
[----:B------:R-:W-:-:S02]  /*80c0*/  ISETP.LT.OR P6, PT, R15, R238, P6 ;  /* 0x000000ee0f00720c */ /* 0x000fc400037c1670 */
[----:B------:R-:W-:Y:S02]  /*80d0*/  ISETP.LT.OR P0, PT, R14, R238, P0 ;  /* 0x000000ee0e00720c */ /* 0x000fe40000701670 */
[----:B------:R-:W-:Y:S02]  /*80e0*/  FSEL R185, R21, -INF , !P1 ;  /* 0xff80000015b97808 */ /* 0x000fe40004800000 */
[-C--:B------:R-:W-:Y:S02]  /*80f0*/  ISETP.GE.AND P1, PT, R15, R231.reuse, PT ;  /* 0x000000e70f00720c */ /* 0x080fe40003f26270 */
[----:B------:R-:W-:Y:S02]  /*8100*/  FSEL R245, R16, -INF , !P6 ;  /* 0xff80000010f57808 */ /* 0x000fe40007000000 */
[----:B------:R-:W-:Y:S02]  /*8110*/  ISETP.GE.AND P6, PT, R14, R231, PT ;  /* 0x000000e70e00720c */ /* 0x000fe40003fc6270 */
[----:B------:R-:W-:-:S02]  /*8120*/  FSEL R244, R17, -INF , !P0 ;  /* 0xff80000011f47808 */ /* 0x000fc40004000000 */
[----:B------:R-:W-:Y:S02]  /*8130*/  ISETP.GE.AND P0, PT, R20, R231, PT ;  /* 0x000000e71400720c */ /* 0x000fe40003f06270 */
[-C--:B------:R-:W-:Y:S01]  /*8140*/  ISETP.LT.OR P1, PT, R15, R236.reuse, P1 ;  /* 0x000000ec0f00720c */ /* 0x080fe20000f21670 */
[----:B------:R-:W-:Y:S01]  /*8150*/  VIADD R15, R2, 0x29 ;  /* 0x00000029020f7836 */ /* 0x000fe20000000000 */
[-C--:B------:R-:W-:Y:S01]  /*8160*/  ISETP.LT.OR P6, PT, R14, R236.reuse, P6 ;  /* 0x000000ec0e00720c */ /* 0x080fe200037c1670 */
[----:B------:R-:W-:Y:S01]  /*8170*/  VIADD R14, R2, 0x30 ;  /* 0x00000030020e7836 */ /* 0x000fe20000000000 */
[----:B------:R-:W-:Y:S02]  /*8180*/  ISETP.LT.OR P0, PT, R20, R236, P0 ;  /* 0x000000ec1400720c */ /* 0x000fe40000701670 */
[----:B------:R-:W-:Y:S02]  /*8190*/  FSEL R227, R18, -INF , !P1 ;  /* 0xff80000012e37808 */ /* 0x000fe40004800000 */
[----:B------:R-:W-:-:S02]  /*81a0*/  ISETP.GE.AND P1, PT, R20, R237, PT ;  /* 0x000000ed1400720c */ /* 0x000fc40003f26270 */
[----:B------:R-:W-:Y:S01]  /*81b0*/  FSEL R224, R6, -INF , !P0 ;  /* 0xff80000006e07808 */ /* 0x000fe20004000000 */
[----:B------:R-:W-:Y:S01]  /*81c0*/  VIADD R6, R2, 0x31 ;  /* 0x0000003102067836 */ /* 0x000fe20000000000 */
[----:B------:R-:W-:Y:S02]  /*81d0*/  ISETP.GE.AND P0, PT, R14, R237, PT ;  /* 0x000000ed0e00720c */ /* 0x000fe40003f06270 */
[-C--:B------:R-:W-:Y:S02]  /*81e0*/  ISETP.LT.OR P1, PT, R20, R238.reuse, P1 ;  /* 0x000000ee1400720c */ /* 0x080fe40000f21670 */
[----:B------:R-:W-:Y:S02]  /*81f0*/  ISETP.LT.OR P0, PT, R14, R238, P0 ;  /* 0x000000ee0e00720c */ /* 0x000fe40000701670 */
[----:B------:R-:W-:Y:S01]  /*8200*/  FSEL R243, R4, -INF , !P1 ;  /* 0xff80000004f37808 */ /* 0x000fe20004800000 */
[C---:B------:R-:W-:Y:S01]  /*8210*/  VIADD R4, R2.reuse, 0x38 ;  /* 0x0000003802047836 */ /* 0x040fe20000000000 */
[----:B------:R-:W-:Y:S01]  /*8220*/  ISETP.GE.AND P1, PT, R15, R231, PT ;  /* 0x000000e70f00720c */ /* 0x000fe20003f26270 */
[----:B------:R-:W-:Y:S01]  /*8230*/  VIADD R2, R2, 0x39 ;  /* 0x0000003902027836 */ /* 0x000fe20000000000 */
[----:B------:R-:W-:-:S02]  /*8240*/  FSEL R181, R192, -INF , !P0 ;  /* 0xff800000c0b57808 */ /* 0x000fc40004000000 */
[C---:B------:R-:W-:Y:S02]  /*8250*/  ISETP.GE.AND P0, PT, R6.reuse, R231, PT ;  /* 0x000000e70600720c */ /* 0x040fe40003f06270 */
[-C--:B------:R-:W-:Y:S02]  /*8260*/  ISETP.LT.OR P1, PT, R15, R236.reuse, P1 ;  /* 0x000000ec0f00720c */ /* 0x080fe40000f21670 */
[----:B------:R-:W-:Y:S02]  /*8270*/  ISETP.LT.OR P0, PT, R6, R236, P0 ;  /* 0x000000ec0600720c */ /* 0x000fe40000701670 */
[----:B------:R-:W-:Y:S02]  /*8280*/  FSEL R225, R19, -INF , !P6 ;  /* 0xff80000013e17808 */ /* 0x000fe40007000000 */
[----:B------:R-:W-:Y:S02]  /*8290*/  FSEL R226, R7, -INF , !P1 ;  /* 0xff80000007e27808 */ /* 0x000fe40004800000 */
[----:B------:R-:W-:-:S02]  /*82a0*/  ISETP.GE.AND P6, PT, R15, R237, PT ;  /* 0x000000ed0f00720c */ /* 0x000fc40003fc6270 */
[-C--:B------:R-:W-:Y:S02]  /*82b0*/  ISETP.GE.AND P1, PT, R14, R231.reuse, PT ;  /* 0x000000e70e00720c */ /* 0x080fe40003f26270 */
[----:B------:R-:W-:Y:S02]  /*82c0*/  FSEL R175, R195, -INF , !P0 ;  /* 0xff800000c3af7808 */ /* 0x000fe40004000000 */
[----:B------:R-:W-:Y:S02]  /*82d0*/  ISETP.GE.AND P0, PT, R4, R231, PT ;  /* 0x000000e70400720c */ /* 0x000fe40003f06270 */
[----:B------:R-:W-:Y:S02]  /*82e0*/  ISETP.LT.OR P6, PT, R15, R238, P6 ;  /* 0x000000ee0f00720c */ /* 0x000fe400037c1670 */
[-C--:B------:R-:W-:Y:S02]  /*82f0*/  ISETP.LT.OR P1, PT, R14, R236.reuse, P1 ;  /* 0x000000ec0e00720c */ /* 0x080fe40000f21670 */
[----:B------:R-:W-:-:S02]  /*8300*/  ISETP.LT.OR P0, PT, R4, R236, P0 ;  /* 0x000000ec0400720c */ /* 0x000fc40000701670 */
[----:B------:R-:W-:Y:S02]  /*8310*/  FSEL R242, R5, -INF , !P6 ;  /* 0xff80000005f27808 */ /* 0x000fe40007000000 */
[----:B------:R-:W-:Y:S02]  /*8320*/  FSEL R176, R194, -INF , !P1 ;  /* 0xff800000c2b07808 */ /* 0x000fe40004800000 */
[-C--:B------:R-:W-:Y:S02]  /*8330*/  ISETP.GE.AND P6, PT, R6, R237.reuse, PT ;  /* 0x000000ed0600720c */ /* 0x080fe40003fc6270 */
[----:B------:R-:W-:Y:S02]  /*8340*/  ISETP.GE.AND P1, PT, R4, R237, PT ;  /* 0x000000ed0400720c */ /* 0x000fe40003f26270 */
[----:B------:R-:W-:Y:S02]  /*8350*/  FSEL R166, R190, -INF , !P0 ;  /* 0xff800000bea67808 */ /* 0x000fe40004000000 */
[----:B------:R-:W-:-:S02]  /*8360*/  PLOP3.LUT P0, PT, PT, PT, UP0, 0x80, 0x0 ;  /* 0x000000000000781c */ /* 0x000fc40003f0f008 */
[-C--:B------:R-:W-:Y:S02]  /*8370*/  ISETP.LT.OR P6, PT, R6, R238.reuse, P6 ;  /* 0x000000ee0600720c */ /* 0x080fe400037c1670 */
[----:B------:R-:W-:Y:S02]  /*8380*/  ISETP.LT.OR P1, PT, R4, R238, P1 ;  /* 0x000000ee0400720c */ /* 0x000fe40000f21670 */
[----:B------:R-:W-:Y:S02]  /*8390*/  FSEL R180, R193, -INF , !P6 ;  /* 0xff800000c1b47808 */ /* 0x000fe40007000000 */
[----:B------:R-:W-:Y:S02]  /*83a0*/  FSEL R179, R188, -INF , !P1 ;  /* 0xff800000bcb37808 */ /* 0x000fe40004800000 */
[C---:B------:R-:W-:Y:S02]  /*83b0*/  ISETP.GE.AND P6, PT, R2.reuse, R237, PT ;  /* 0x000000ed0200720c */ /* 0x040fe40003fc6270 */
        /* <DEDUP_REMOVED lines=25> */
[C---:B------:R-:W-:Y:S02]  /*8550*/  @!P5 LEA.HI.X R23, R24.reuse, R23, R2, 0x1, P1 ;  /* 0x000000171817d211 */ /* 0x040fe400008f0c02 */
[----:B---3--:R-:W-:-:S03]  /*8560*/  @!P3 LEA R18, P1, R24, R18, 0x1 ;  /* 0x000000121812b211 */ /* 0x008fc600078208ff */
[----:B------:R-:W-:Y:S01]  /*8570*/  @!PT LDS RZ, [RZ] ;  /* 0x00000000fffff984 */ /* 0x000fe20000000800 */
[----:B------:R-:W-:Y:S01]  /*8580*/  @!PT LDS RZ, [RZ] ;  /* 0x00000000fffff984 */ /* 0x000fe20000000800 */
[----:B------:R-:W-:Y:S01]  /*8590*/  @!PT LDS RZ, [RZ] ;  /* 0x00000000fffff984 */ /* 0x000fe20000000800 */
[----:B------:R2:W-:Y:S01]  /*85a0*/  @!P5 LDGSTS.E.BYPASS.LTC128B.128 [R230+0x10000], desc[UR30][R22.64] ;  /* 0x1000000016e6dfae */ /* 0x0005e2000b901d5e */
[C-C-:B------:R-:W-:Y:S01]  /*85b0*/  @!P3 LEA.HI.X R19, R24.reuse, R19, R2.reuse, 0x1, P1 ;  /* 0x000000131813b211 */ /* 0x140fe200008f0c02 */
[----:B------:R-:W3:Y:S01]  /*85c0*/  @!P4 LDC.64 R6, c[0x0][0x218] ;  /* 0x00008600ff06cb82 */ /* 0x000ee20000000a00 */
[C---:B----4-:R-:W-:Y:S01]  /*85d0*/  @!P4 LEA R20, P6, R24.reuse, R20, 0x1 ;  /* 0x000000141814c211 */ /* 0x050fe200078c08ff */
[----:B------:R2:W-:Y:S03]  /*85e0*/  @P4 STS.128 [R230+0x12000], RZ ;  /* 0x012000ffe6004388 */ /* 0x0005e60000000c00 */
        /* <DEDUP_REMOVED lines=50> */
.L_x_544:
[----:B------:R-:W-:Y:S05]  /*8910*/  BSYNC B0 ;  /* 0x0000000000007941 */ /* 0x000fea0003800000 */
.L_x_543:
[----:B------:R-:W0:Y:S02]  /*8920*/  LDGDEPBAR ;  /* 0x00000000000079af */ /* 0x000e240000000000 */
.L_x_542:
[----:B------:R-:W-:Y:S01]  /*8930*/  FMNMX.FTZ R2, R164, R0, !PT ;  /* 0x00000000a4027209 */ /* 0x000fe20007810000 */
[----:B--2---:R-:W-:Y:S01]  /*8940*/  LDSM.16.MT88.4 R24, [R216+0x18000] ;  /* 0x01800000d818783b */ /* 0x004fe20000004200 */
[----:B-1----:R-:W-:Y:S02]  /*8950*/  FMNMX.FTZ R4, R3, R173, !PT ;  /* 0x000000ad03047209 */ /* 0x002fe40007810000 */
        /* <DEDUP_REMOVED lines=32> */
[----:B------:R-:W-:-:S03]  /*8b60*/  FMNMX.FTZ R4, R165, R4, !PT ;  /* 0x00000004a5047209 */ /* 0x000fc60007810000 */
[----:B------:R-:W1:Y:S04]  /*8b70*/  SHFL.BFLY PT, R6, R2, 0x2, 0x1f ;  /* 0x0c401f0002067f89 */ /* 0x000e6800000e0000 */
[----:B------:R-:W2:Y:S01]  /*8b80*/  SHFL.BFLY PT, R5, R4, 0x2, 0x1f ;  /* 0x0c401f0004057f89 */ /* 0x000ea200000e0000 */
[----:B-1----:R-:W-:Y:S02]  /*8b90*/  FMNMX.FTZ R6, R2, R6, !PT ;  /* 0x0000000602067209 */ /* 0x002fe40007810000 */
[----:B--2---:R-:W-:-:S03]  /*8ba0*/  FMNMX.FTZ R5, R4, R5, !PT ;  /* 0x0000000504057209 */ /* 0x004fc60007810000 */
[----:B------:R-:W1:Y:S04]  /*8bb0*/  SHFL.BFLY PT, R2, R6, 0x1, 0x1f ;  /* 0x0c201f0006027f89 */ /* 0x000e6800000e0000 */
[----:B------:R-:W2:Y:S01]  /*8bc0*/  SHFL.BFLY PT, R4, R5, 0x1, 0x1f ;  /* 0x0c201f0005047f89 */ /* 0x000ea200000e0000 */
[----:B-1----:R-:W-:-:S04]  /*8bd0*/  FMNMX.FTZ R2, R6, R2, !PT ;  /* 0x0000000206027209 */ /* 0x002fc80007810000 */
[C---:B------:R-:W-:Y:S01]  /*8be0*/  FSETP.NEU.FTZ.AND P6, PT, R2.reuse, -INF , PT ;  /* 0xff8000000200780b */ /* 0x040fe20003fdd000 */
[----:B------:R-:W-:-:S05]  /*8bf0*/  FMUL.FTZ R178, R2, UR23 ;  /* 0x0000001702b27c20 */ /* 0x000fca0008410000 */
[----:B------:R-:W-:-:S05]  /*8c00*/  FSEL R178, R178, RZ, P6 ;  /* 0x000000ffb2b27208 */ /* 0x000fca0003000000 */
[--C-:B------:R-:W-:Y:S01]  /*8c10*/  FFMA.FTZ R172, R0, UR23, -R178.reuse ;  /* 0x0000001700ac7c23 */ /* 0x100fe200080108b2 */
[----:B--2---:R-:W-:Y:S01]  /*8c20*/  FMNMX.FTZ R0, R5, R4, !PT ;  /* 0x0000000405007209 */ /* 0x004fe20007810000 */
[--C-:B------:R-:W-:Y:S01]  /*8c30*/  FFMA.FTZ R171, R167, UR23, -R178.reuse ;  /* 0x00000017a7ab7c23 */ /* 0x100fe200080108b2 */
[----:B------:R-:W-:Y:S01]  /*8c40*/  FSEL R4, R2, RZ, P6 ;  /* 0x000000ff02047208 */ /* 0x000fe20003000000 */
[--C-:B------:R-:W-:Y:S01]  /*8c50*/  FFMA.FTZ R170, R252, UR23, -R178.reuse ;  /* 0x00000017fcaa7c23 */ /* 0x100fe200080108b2 */
[C---:B------:R-:W-:Y:S01]  /*8c60*/  FSETP.NEU.FTZ.AND P1, PT, R0.reuse, -INF , PT ;  /* 0xff8000000000780b */ /* 0x040fe20003f3d000 */
[----:B------:R-:W-:Y:S01]  /*8c70*/  FMUL.FTZ R167, R0, UR23 ;  /* 0x0000001700a77c20 */ /* 0x000fe20008410000 */
[----:B------:R-:W-:Y:S01]  /*8c80*/  FFMA.FTZ R169, R251, UR23, -R178 ;  /* 0x00000017fba97c23 */ /* 0x000fe200080108b2 */
[----:B------:R-:W-:Y:S01]  /*8c90*/  FADD.FTZ R4, R164, -R4 ;  /* 0x80000004a4047221 */ /* 0x000fe20000010000 */
[----:B------:R-:W-:Y:S01]  /*8ca0*/  FSEL R5, R0, RZ, P1 ;  /* 0x000000ff00057208 */ /* 0x000fe20000800000 */
[----:B------:R-:W-:Y:S01]  /*8cb0*/  MUFU.EX2 R172, R172 ;  /* 0x000000ac00ac7308 */ /* 0x000fe20000000800 */
[----:B------:R-:W-:Y:S01]  /*8cc0*/  FSEL R167, R167, RZ, P1 ;  /* 0x000000ffa7a77208 */ /* 0x000fe20000800000 */
[----:B------:R-:W-:Y:S01]  /*8cd0*/  FMUL.FTZ R4, R4, UR23 ;  /* 0x0000001704047c20 */ /* 0x000fe20008410000 */
[--C-:B------:R-:W-:Y:S01]  /*8ce0*/  FFMA.FTZ R182, R186, UR23, -R178.reuse ;  /* 0x00000017bab67c23 */ /* 0x100fe200080108b2 */
[----:B------:R-:W-:Y:S01]  /*8cf0*/  FADD.FTZ R5, R3, -R5 ;  /* 0x8000000503057221 */ /* 0x000fe20000010000 */
[--C-:B------:R-:W-:Y:S01]  /*8d00*/  FFMA.FTZ R183, R187, UR23, -R178.reuse ;  /* 0x00000017bbb77c23 */ /* 0x100fe200080108b2 */
[--C-:B------:R-:W-:Y:S01]  /*8d10*/  FFMA.FTZ R168, R173, UR23, -R167.reuse ;  /* 0x00000017ada87c23 */ /* 0x100fe200080108a7 */
[--C-:B------:R-:W-:Y:S01]  /*8d20*/  FFMA.FTZ R15, R174, UR23, -R167.reuse ;  /* 0x00000017ae0f7c23 */ /* 0x100fe200080108a7 */
[--C-:B------:R-:W-:Y:S01]  /*8d30*/  FFMA.FTZ R14, R250, UR23, -R167.reuse ;  /* 0x00000017fa0e7c23 */ /* 0x100fe200080108a7 */
[--C-:B------:R-:W-:Y:S01]  /*8d40*/  FFMA.FTZ R173, R246, UR23, -R167.reuse ;  /* 0x00000017f6ad7c23 */ /* 0x100fe200080108a7 */
[----:B------:R-:W-:Y:S01]  /*8d50*/  FMUL.FTZ R3, R5, UR23 ;  /* 0x0000001705037c20 */ /* 0x000fe20008410000 */
[----:B------:R-:W-:Y:S01]  /*8d60*/  MUFU.EX2 R171, R171 ;  /* 0x000000ab00ab7308 */ /* 0x000fe20000000800 */
[--C-:B------:R-:W-:Y:S01]  /*8d70*/  FFMA.FTZ R186, R185, UR23, -R178.reuse ;  /* 0x00000017b9ba7c23 */ /* 0x100fe200080108b2 */
[--C-:B------:R-:W-:Y:S01]  /*8d80*/  FFMA.FTZ R185, R29, UR23, -R167.reuse ;  /* 0x000000171db97c23 */ /* 0x100fe200080108a7 */
[--C-:B------:R-:W-:Y:S01]  /*8d90*/  FFMA.FTZ R187, R31, UR23, -R167.reuse ;  /* 0x000000171fbb7c23 */ /* 0x100fe200080108a7 */
[--C-:B------:R-:W-:Y:S01]  /*8da0*/  FFMA.FTZ R188, R30, UR23, -R167.reuse ;  /* 0x000000171ebc7c23 */ /* 0x100fe200080108a7 */
[--C-:B------:R-:W-:Y:S01]  /*8db0*/  FFMA.FTZ R189, R28, UR23, -R167.reuse ;  /* 0x000000171cbd7c23 */ /* 0x100fe200080108a7 */
[--C-:B------:R-:W-:Y:S01]  /*8dc0*/  FFMA.FTZ R184, R184, UR23, -R178.reuse ;  /* 0x00000017b8b87c23 */ /* 0x100fe200080108b2 */
[----:B------:R-:W-:Y:S01]  /*8dd0*/  LDSM.16.MT88.4 R28, [R212+0x18800] ;  /* 0x01880000d41c783b */ /* 0x000fe20000004200 */
        /* <DEDUP_REMOVED lines=12> */
[--C-:B------:R-:W-:Y:S01]  /*8ea0*/  FFMA.FTZ R179, R179, UR23, -R178.reuse ;  /* 0x00000017b3b37c23 */ /* 0x100fe200080108b2 */
[----:B------:R-:W-:Y:S01]  /*8eb0*/  FFMA.FTZ R177, R177, UR23, -R178 ;  /* 0x00000017b1b17c23 */ /* 0x000fe200080108b2 */
[--C-:B------:R-:W-:Y:S01]  /*8ec0*/  FFMA.FTZ R176, R176, UR23, -R167.reuse ;  /* 0x00000017b0b07c23 */ /* 0x100fe200080108a7 */
[--C-:B------:R-:W-:Y:S01]  /*8ed0*/  FFMA.FTZ R175, R175, UR23, -R167.reuse ;  /* 0x00000017afaf7c23 */ /* 0x100fe200080108a7 */
[----:B------:R-:W-:Y:S01]  /*8ee0*/  MUFU.EX2 R168, R168 ;  /* 0x000000a800a87308 */ /* 0x000fe20000000800 */
[--C-:B------:R-:W-:Y:S01]  /*8ef0*/  FFMA.FTZ R178, R166, UR23, -R167.reuse ;  /* 0x00000017a6b27c23 */ /* 0x100fe200080108a7 */
[----:B------:R-:W-:-:S02]  /*8f00*/  FFMA.FTZ R226, R165, UR23, -R167 ;  /* 0x00000017a5e27c23 */ /* 0x000fc400080108a7 */
[----:B------:R-:W-:Y:S04]  /*8f10*/  LDSM.16.MT88.4 R164, [R213+0x1b800] ;  /* 0x01b80000d5a4783b */ /* 0x000fe80000004200 */
[----:B------:R-:W2:Y:S01]  /*8f20*/  MUFU.EX2 R15, R15 ;  /* 0x0000000f000f7308 */ /* 0x000ea20000000800 */
[----:B-1----:R-:W-:-:S07]  /*8f30*/  F2FP.F16.F32.PACK_AB R6, R169, R170 ;  /* 0x000000aaa906723e */ /* 0x002fce00000000ff */
[----:B------:R-:W-:Y:S08]  /*8f40*/  MUFU.EX2 R14, R14 ;  /* 0x0000000e000e7308 */ /* 0x000ff00000000800 */
[----:B------:R-:W1:Y:S01]  /*8f50*/  MUFU.EX2 R173, R173 ;  /* 0x000000ad00ad7308 */ /* 0x000e620000000800 */
[----:B--2---:R-:W-:-:S07]  /*8f60*/  F2FP.F16.F32.PACK_AB R5, R15, R168 ;  /* 0x000000a80f05723e */ /* 0x004fce00000000ff */
[----:B------:R2:W3:Y:S08]  /*8f70*/  MUFU.EX2 R174, R4 ;  /* 0x0000000400ae7308 */ /* 0x0004f00000000800 */
[----:B------:R-:W4:Y:S01]  /*8f80*/  MUFU.EX2 R3, R3 ;  /* 0x0000000300037308 */ /* 0x000f220000000800 */
[----:B-1----:R-:W-:-:S07]  /*8f90*/  F2FP.F16.F32.PACK_AB R7, R173, R14 ;  /* 0x0000000ead07723e */ /* 0x002fce00000000ff */
[----:B------:R-:W1:Y:S01]  /*8fa0*/  MUFU.EX2 R182, R182 ;  /* 0x000000b600b67308 */ /* 0x000e620000000800 */
[----:B--2---:R-:W-:Y:S01]  /*8fb0*/  F2FP.F16.F32.PACK_AB R4, R171, R172 ;  /* 0x000000acab04723e */ /* 0x004fe200000000ff */
[-C--:B---3--:R-:W-:Y:S01]  /*8fc0*/  FMUL.FTZ R160, R160, R174.reuse ;  /* 0x000000aea0a07220 */ /* 0x088fe20000410000 */
[-C--:B------:R-:W-:Y:S01]  /*8fd0*/  FMUL.FTZ R161, R161, R174.reuse ;  /* 0x000000aea1a17220 */ /* 0x080fe20000410000 */
[-C--:B------:R-:W-:Y:S01]  /*8fe0*/  FMUL.FTZ R156, R156, R174.reuse ;  /* 0x000000ae9c9c7220 */ /* 0x080fe20000410000 */
[-C--:B------:R-:W-:Y:S01]  /*8ff0*/  FMUL.FTZ R157, R157, R174.reuse ;  /* 0x000000ae9d9d7220 */ /* 0x080fe20000410000 */
[-C--:B------:R-:W-:Y:S01]  /*9000*/  FMUL.FTZ R152, R152, R174.reuse ;  /* 0x000000ae98987220 */ /* 0x080fe20000410000 */
[-C--:B------:R-:W-:Y:S01]  /*9010*/  FMUL.FTZ R153, R153, R174.reuse ;  /* 0x000000ae99997220 */ /* 0x080fe20000410000 */
[-C--:B------:R-:W-:Y:S01]  /*9020*/  FMUL.FTZ R148, R148, R174.reuse ;  /* 0x000000ae94947220 */ /* 0x080fe20000410000 */
[-C--:B----4-:R-:W-:Y:S01]  /*9030*/  FMUL.FTZ R162, R162, R3.reuse ;  /* 0x00000003a2a27220 */ /* 0x090fe20000410000 */
        /* <DEDUP_REMOVED lines=38> */
[----:B------:R-:W4:Y:S01]  /*92a0*/  LDSM.16.MT88.4 R16, [R214+0x1a000] ;  /* 0x01a00000d610783b */ /* 0x000f220000004200 */
        /* <DEDUP_REMOVED lines=39> */
[C---:B----4-:R-:W-:Y:S01]  /*9520*/  HMMA.16816.F32 R44, R4.reuse, R16, R44 ;  /* 0x00000010042c723c */ /* 0x050fe2000000182c */
        /* <DEDUP_REMOVED lines=69> */
[----:B--2---:R-:W-:Y:S01]  /*9980*/  HMMA.16816.F32 R76, R4, R24, R76 ;  /* 0x00000018044c723c */ /* 0x004fe2000000184c */
[-C--:B------:R-:W-:Y:S01]  /*9990*/  FMUL.FTZ R131, R131, R3.reuse ;  /* 0x0000000383837220 */ /* 0x080fe20000410000 */
[----:B------:R-:W-:Y:S01]  /*99a0*/  FFMA.FTZ R172, R249, R174, R172 ;  /* 0x000000aef9ac7223 */ /* 0x000fe200000100ac */
[----:B------:R-:W-:-:S03]  /*99b0*/  FFMA.FTZ R3, R248, R3, R168 ;  /* 0x00000003f8037223 */ /* 0x000fc600000100a8 */
[C---:B------:R-:W-:Y:S01]  /*99c0*/  HMMA.16816.F32 R80, R4.reuse, R26, R80 ;  /* 0x0000001a0450723c */ /* 0x040fe20000001850 */
[----:B------:R-:W2:Y:S01]  /*99d0*/  LDSM.16.MT88.4 R24, [R216+0x1e000] ;  /* 0x01e00000d818783b */ /* 0x000ea20000004200 */
[----:B------:R-:W-:Y:S01]  /*99e0*/  MUFU.EX2 R186, R186 ;  /* 0x000000ba00ba7308 */ /* 0x000fe20000000800 */
[----:B------:R-:W-:Y:S01]  /*99f0*/  FADD.FTZ R172, R171, R172 ;  /* 0x000000acabac7221 */ /* 0x000fe20000010000 */
[----:B------:R-:W-:Y:S02]  /*9a00*/  FADD.FTZ R3, R15, R3 ;  /* 0x000000030f037221 */ /* 0x000fe40000010000 */
[C---:B---3--:R-:W-:Y:S01]  /*9a10*/  HMMA.16816.F32 R84, R4.reuse, R20, R84 ;  /* 0x000000140454723c */ /* 0x048fe20000001854 */
[----:B------:R-:W-:Y:S01]  /*9a20*/  FADD.FTZ R172, R170, R172 ;  /* 0x000000acaaac7221 */ /* 0x000fe20000010000 */
[----:B------:R-:W-:Y:S02]  /*9a30*/  FADD.FTZ R3, R14, R3 ;  /* 0x000000030e037221 */ /* 0x000fe40000010000 */
[----:B------:R-:W3:Y:S01]  /*9a40*/  MUFU.EX2 R185, R185 ;  /* 0x000000b900b97308 */ /* 0x000ee20000000800 */
[----:B------:R-:W-:Y:S01]  /*9a50*/  FADD.FTZ R172, R169, R172 ;  /* 0x000000aca9ac7221 */ /* 0x000fe20000010000 */
[----:B------:R-:W-:Y:S01]  /*9a60*/  HMMA.16816.F32 R88, R4, R22, R88 ;  /* 0x000000160458723c */ /* 0x000fe20000001858 */
[----:B------:R-:W5:Y:S01]  /*9a70*/  LDSM.16.MT88.4 R20, [R214+0x1e000] ;  /* 0x01e00000d614783b */ /* 0x000f620000004200 */
[----:B------:R-:W-:Y:S01]  /*9a80*/  FADD.FTZ R3, R173, R3 ;  /* 0x00000003ad037221 */ /* 0x000fe20000010000 */
[----:B-1----:R-:W-:-:S03]  /*9a90*/  FADD.FTZ R172, R182, R172 ;  /* 0x000000acb6ac7221 */ /* 0x002fc60000010000 */
[C---:B----4-:R-:W-:Y:S01]  /*9aa0*/  HMMA.16816.F32 R92, R4.reuse, R16, R92 ;  /* 0x00000010045c723c */ /* 0x050fe2000000185c */
[----:B------:R-:W1:Y:S05]  /*9ab0*/  MUFU.EX2 R187, R187 ;  /* 0x000000bb00bb7308 */ /* 0x000e6a0000000800 */
[----:B------:R-:W-:Y:S01]  /*9ac0*/  HMMA.16816.F32 R96, R4, R18, R96 ;  /* 0x000000120460723c */ /* 0x000fe20000001860 */
[----:B------:R-:W4:Y:S02]  /*9ad0*/  LDSM.16.MT88.4 R16, [R213+0x1e000] ;  /* 0x01e00000d510783b */ /* 0x000f240000004200 */
[----:B------:R-:W-:Y:S01]  /*9ae0*/  MUFU.EX2 R188, R188 ;  /* 0x000000bc00bc7308 */ /* 0x000fe20000000800 */
[----:B---3--:R-:W-:-:S07]  /*9af0*/  FADD.FTZ R3, R185, R3 ;  /* 0x00000003b9037221 */ /* 0x008fce0000010000 */
[----:B------:R-:W3:Y:S01]  /*9b00*/  MUFU.EX2 R189, R189 ;  /* 0x000000bd00bd7308 */ /* 0x000ee20000000800 */
[C---:B--2---:R-:W-:Y:S07]  /*9b10*/  HMMA.16816.F32 R100, R4.reuse, R24, R100 ;  /* 0x000000180464723c */ /* 0x044fee0000001864 */
[----:B------:R-:W2:Y:S01]  /*9b20*/  MUFU.EX2 R190, R190 ;  /* 0x000000be00be7308 */ /* 0x000ea20000000800 */
[C---:B------:R-:W-:Y:S01]  /*9b30*/  HMMA.16816.F32 R104, R4.reuse, R26, R104 ;  /* 0x0000001a0468723c */ /* 0x040fe20000001868 */
[----:B------:R-:W1:Y:S06]  /*9b40*/  LDSM.16.MT88.4 R24, [R212+0x1e000] ;  /* 0x01e00000d418783b */ /* 0x000e6c0000004200 */
[----:B------:R-:W-:Y:S01]  /*9b50*/  MUFU.EX2 R191, R191 ;  /* 0x000000bf00bf7308 */ /* 0x000fe20000000800 */
[C---:B-----5:R-:W-:Y:S06]  /*9b60*/  HMMA.16816.F32 R108, R4.reuse, R20, R108 ;  /* 0x00000014046c723c */ /* 0x060fec000000186c */
[C---:B------:R-:W-:Y:S01]  /*9b70*/  HMMA.16816.F32 R112, R4.reuse, R22, R112 ;  /* 0x000000160470723c */ /* 0x040fe20000001870 */
[----:B------:R-:W5:Y:S01]  /*9b80*/  LDSM.16.MT88.4 R20, [R216+0x18800] ;  /* 0x01880000d814783b */ /* 0x000f620000004200 */
[----:B------:R-:W-:Y:S04]  /*9b90*/  MUFU.EX2 R192, R192 ;  /* 0x000000c000c07308 */ /* 0x000fe80000000800 */
[C---:B----4-:R-:W-:Y:S04]  /*9ba0*/  HMMA.16816.F32 R116, R4.reuse, R16, R116 ;  /* 0x000000100474723c */ /* 0x050fe80000001874 */
[----:B------:R-:W-:Y:S02]  /*9bb0*/  MUFU.EX2 R193, R193 ;  /* 0x000000c100c17308 */ /* 0x000fe40000000800 */
[C---:B------:R-:W-:Y:S01]  /*9bc0*/  HMMA.16816.F32 R120, R4.reuse, R18, R120 ;  /* 0x000000120478723c */ /* 0x040fe20000001878 */
[----:B------:R-:W4:Y:S05]  /*9bd0*/  LDSM.16.MT88.4 R16, [R214+0x18800] ;  /* 0x01880000d610783b */ /* 0x000f2a0000004200 */
[----:B------:R-:W2:Y:S08]  /*9be0*/  MUFU.EX2 R194, R194 ;  /* 0x000000c200c27308 */ /* 0x000eb00000000800 */
[----:B------:R-:W4:Y:S01]  /*9bf0*/  MUFU.EX2 R195, R195 ;  /* 0x000000c300c37308 */ /* 0x000f220000000800 */
[C---:B-1----:R-:W-:Y:S07]  /*9c00*/  HMMA.16816.F32 R124, R4.reuse, R24, R124 ;  /* 0x00000018047c723c */ /* 0x042fee000000187c */
[----:B------:R-:W-:Y:S01]  /*9c10*/  MUFU.EX2 R224, R224 ;  /* 0x000000e000e07308 */ /* 0x000fe20000000800 */
[----:B------:R-:W-:Y:S01]  /*9c20*/  HMMA.16816.F32 R128, R4, R26, R128 ;  /* 0x0000001a0480723c */ /* 0x000fe20000001880 */
[----:B------:R-:W1:Y:S06]  /*9c30*/  LDSM.16.MT88.4 R24, [R216+0x1a800] ;  /* 0x01a80000d818783b */ /* 0x000e6c0000004200 */
[----:B------:R-:W-:Y:S01]  /*9c40*/  F2FP.F16.F32.PACK_AB R4, R183, R182 ;  /* 0x000000b6b704723e */ /* 0x000fe200000000ff */
[----:B------:R-:W1:Y:S01]  /*9c50*/  MUFU.EX2 R225, R225 ;  /* 0x000000e100e17308 */ /* 0x000e620000000800 */
[----:B------:R-:W-:Y:S01]  /*9c60*/  F2FP.F16.F32.PACK_AB R5, R187, R185 ;  /* 0x000000b9bb05723e */ /* 0x000fe200000000ff */
[----:B------:R-:W-:Y:S01]  /*9c70*/  FADD.FTZ R183, R183, R172 ;  /* 0x000000acb7b77221 */ /* 0x000fe20000010000 */
[----:B------:R-:W-:Y:S01]  /*9c80*/  F2FP.F16.F32.PACK_AB R6, R186, R184 ;  /* 0x000000b8ba06723e */ /* 0x000fe200000000ff */
[----:B------:R-:W-:Y:S01]  /*9c90*/  FADD.FTZ R187, R187, R3 ;  /* 0x00000003bbbb7221 */ /* 0x000fe20000010000 */
[----:B---3--:R-:W-:Y:S01]  /*9ca0*/  F2FP.F16.F32.PACK_AB R7, R189, R188 ;  /* 0x000000bcbd07723e */ /* 0x008fe200000000ff */
[----:B------:R-:W-:Y:S01]  /*9cb0*/  FADD.FTZ R183, R184, R183 ;  /* 0x000000b7b8b77221 */ /* 0x000fe20000010000 */
[----:B------:R-:W-:Y:S01]  /*9cc0*/  MOV R3, R0 ;  /* 0x0000000000037202 */ /* 0x000fe20000000f00 */
[----:B------:R-:W3:Y:S01]  /*9cd0*/  MUFU.EX2 R181, R181 ;  /* 0x000000b500b57308 */ /* 0x000ee20000000800 */
[----:B------:R-:W-:Y:S01]  /*9ce0*/  FADD.FTZ R187, R188, R187 ;  /* 0x000000bbbcbb7221 */ /* 0x000fe20000010000 */
[----:B------:R-:W-:-:S02]  /*9cf0*/  FADD.FTZ R186, R186, R183 ;  /* 0x000000b7baba7221 */ /* 0x000fc40000010000 */
[C---:B-----5:R-:W-:Y:S01]  /*9d00*/  HMMA.16816.F32 R160, R4.reuse, R20, R160 ;  /* 0x0000001404a0723c */ /* 0x060fe200000018a0 */
[----:B------:R-:W-:Y:S01]  /*9d10*/  FADD.FTZ R189, R189, R187 ;  /* 0x000000bbbdbd7221 */ /* 0x000fe20000010000 */
[----:B--2---:R-:W-:Y:S02]  /*9d20*/  FADD.FTZ R186, R190, R186 ;  /* 0x000000babeba7221 */ /* 0x004fe40000010000 */
[----:B------:R-:W-:Y:S01]  /*9d30*/  MUFU.EX2 R180, R180 ;  /* 0x000000b400b47308 */ /* 0x000fe20000000800 */
[----:B------:R-:W-:Y:S01]  /*9d40*/  FADD.FTZ R189, R194, R189 ;  /* 0x000000bdc2bd7221 */ /* 0x000fe20000010000 */
[C---:B------:R-:W-:Y:S01]  /*9d50*/  HMMA.16816.F32 R156, R4.reuse, R22, R156 ;  /* 0x00000016049c723c */ /* 0x040fe2000000189c */
[----:B------:R-:W2:Y:S05]  /*9d60*/  LDSM.16.MT88.4 R20, [R214+0x1a800] ;  /* 0x01a80000d614783b */ /* 0x000eaa0000004200 */
[C---:B----4-:R-:W-:Y:S01]  /*9d70*/  HMMA.16816.F32 R152, R4.reuse, R16, R152 ;  /* 0x000000100498723c */ /* 0x050fe20000001898 */
[----:B------:R-:W-:Y:S05]  /*9d80*/  MUFU.EX2 R179, R179 ;  /* 0x000000b300b37308 */ /* 0x000fea0000000800 */
[C---:B------:R-:W-:Y:S01]  /*9d90*/  HMMA.16816.F32 R148, R4.reuse, R18, R148 ;  /* 0x000000120494723c */ /* 0x040fe20000001894 */
[----:B------:R-:W4:Y:S02]  /*9da0*/  LDSM.16.MT88.4 R16, [R213+0x1a800] ;  /* 0x01a80000d510783b */ /* 0x000f240000004200 */
[----:B------:R-:W-:Y:S03]  /*9db0*/  MUFU.EX2 R177, R177 ;  /* 0x000000b100b17308 */ /* 0x000fe60000000800 */
[C---:B------:R-:W-:Y:S05]  /*9dc0*/  HMMA.16816.F32 R136, R4.reuse, R28, R136 ;  /* 0x0000001c0488723c */ /* 0x040fea0000001888 */
[----:B------:R-:W5:Y:S01]  /*9dd0*/  MUFU.EX2 R176, R176 ;  /* 0x000000b000b07308 */ /* 0x000f620000000800 */
[C---:B------:R-:W-:Y:S01]  /*9de0*/  HMMA.16816.F32 R132, R4.reuse, R30, R132 ;  /* 0x0000001e0484723c */ /* 0x040fe20000001884 */
[----:B------:R-:W3:Y:S05]  /*9df0*/  LDSM.16.MT88.4 R28, [R216+0x1c800] ;  /* 0x01c80000d81c783b */ /* 0x000eea0000004200 */
[C---:B-1----:R-:W-:Y:S01]  /*9e00*/  HMMA.16816.F32 R36, R4.reuse, R24, R36 ;  /* 0x000000180424723c */ /* 0x042fe20000001824 */
[----:B------:R-:W1:Y:S05]  /*9e10*/  MUFU.EX2 R175, R175 ;  /* 0x000000af00af7308 */ /* 0x000e6a0000000800 */
[C---:B------:R-:W-:Y:S01]  /*9e20*/  HMMA.16816.F32 R40, R4.reuse, R26, R40 ;  /* 0x0000001a0428723c */ /* 0x040fe20000001828 */
[----:B------:R-:W5:Y:S02]  /*9e30*/  LDSM.16.MT88.4 R24, [R214+0x1c800] ;  /* 0x01c80000d618783b */ /* 0x000f640000004200 */
[----:B------:R-:W1:Y:S03]  /*9e40*/  MUFU.EX2 R178, R178 ;  /* 0x000000b200b27308 */ /* 0x000e660000000800 */
[C---:B--2---:R-:W-:Y:S05]  /*9e50*/  HMMA.16816.F32 R44, R4.reuse, R20, R44 ;  /* 0x00000014042c723c */ /* 0x044fea000000182c */
[----:B------:R-:W2:Y:S01]  /*9e60*/  MUFU.EX2 R226, R226 ;  /* 0x000000e200e27308 */ /* 0x000ea20000000800 */
[C---:B------:R-:W-:Y:S01]  /*9e70*/  HMMA.16816.F32 R48, R4.reuse, R22, R48 ;  /* 0x000000160430723c */ /* 0x040fe20000001830 */
[----:B------:R-:W1:Y:S05]  /*9e80*/  LDSM.16.MT88.4 R20, [R213+0x1c800] ;  /* 0x01c80000d514783b */ /* 0x000e6a0000004200 */
        /* <DEDUP_REMOVED lines=8> */
[----:B------:R-:W2:Y:S05]  /*9f10*/  LDSM.16.MT88.4 R32, [R212+0x1a800] ;  /* 0x01a80000d420783b */ /* 0x000eaa0000004200 */
[C---:B-----5:R-:W-:Y:S06]  /*9f20*/  HMMA.16816.F32 R76, R4.reuse, R24, R76 ;  /* 0x00000018044c723c */ /* 0x060fec000000184c */
[C---:B------:R-:W-:Y:S01]  /*9f30*/  HMMA.16816.F32 R80, R4.reuse, R26, R80 ;  /* 0x0000001a0450723c */ /* 0x040fe20000001850 */
[----:B------:R-:W5:Y:S05]  /*9f40*/  LDSM.16.MT88.4 R24, [R214+0x1e800] ;  /* 0x01e80000d618783b */ /* 0x000f6a0000004200 */
[C---:B-1----:R-:W-:Y:S06]  /*9f50*/  HMMA.16816.F32 R84, R4.reuse, R20, R84 ;  /* 0x000000140454723c */ /* 0x042fec0000001854 */
        /* <DEDUP_REMOVED lines=8> */
[C---:B--2---:R-:W-:Y:S06]  /*9fe0*/  HMMA.16816.F32 R60, R4.reuse, R32, R60 ;  /* 0x00000020043c723c */ /* 0x044fec000000183c */
[C---:B------:R-:W-:Y:S01]  /*9ff0*/  HMMA.16816.F32 R64, R4.reuse, R34, R64 ;  /* 0x000000220440723c */ /* 0x040fe20000001840 */
[----:B------:R-:W-:Y:S05]  /*a000*/  LDSM.16.MT88.4 R32, [R214+0x1b000] ;  /* 0x01b00000d620783b */ /* 0x000fea0000004200 */
[C---:B-----5:R-:W-:Y:S06]  /*a010*/  HMMA.16816.F32 R108, R4.reuse, R24, R108 ;  /* 0x00000018046c723c */ /* 0x060fec000000186c */
[C---:B------:R-:W-:Y:S01]  /*a020*/  HMMA.16816.F32 R112, R4.reuse, R26, R112 ;  /* 0x0000001a0470723c */ /* 0x040fe20000001870 */
[----:B------:R-:W2:Y:S05]  /*a030*/  LDSM.16.MT88.4 R24, [R214+0x19000] ;  /* 0x01900000d618783b */ /* 0x000eaa0000004200 */
[C---:B-1----:R-:W-:Y:S06]  /*a040*/  HMMA.16816.F32 R116, R4.reuse, R20, R116 ;  /* 0x000000140474723c */ /* 0x042fec0000001874 */
[C---:B------:R-:W-:Y:S01]  /*a050*/  HMMA.16816.F32 R120, R4.reuse, R22, R120 ;  /* 0x000000160478723c */ /* 0x040fe20000001878 */
[----:B------:R-:W1:Y:S05]  /*a060*/  LDSM.16.MT88.4 R20, [R213+0x19000] ;  /* 0x01900000d514783b */ /* 0x000e6a0000004200 */
[C---:B----4-:R-:W-:Y:S06]  /*a070*/  HMMA.16816.F32 R124, R4.reuse, R16, R124 ;  /* 0x00000010047c723c */ /* 0x050fec000000187c */
[----:B------:R-:W-:Y:S01]  /*a080*/  HMMA.16816.F32 R128, R4, R18, R128 ;  /* 0x000000120480723c */ /* 0x000fe20000001880 */
[----:B------:R-:W4:Y:S06]  /*a090*/  LDSM.16.MT88.4 R16, [R212+0x19000] ;  /* 0x01900000d410783b */ /* 0x000f2c0000004200 */
[C---:B------:R-:W-:Y:S01]  /*a0a0*/  F2FP.F16.F32.PACK_AB R4, R191.reuse, R190 ;  /* 0x000000bebf04723e */ /* 0x040fe200000000ff */
[----:B------:R-:W-:Y:S01]  /*a0b0*/  FADD.FTZ R191, R191, R186 ;  /* 0x000000babfbf7221 */ /* 0x000fe20000010000 */
[C---:B------:R-:W-:Y:S01]  /*a0c0*/  F2FP.F16.F32.PACK_AB R5, R195.reuse, R194 ;  /* 0x000000c2c305723e */ /* 0x040fe200000000ff */
        /* <DEDUP_REMOVED lines=15> */
[----:B--2---:R-:W-:Y:S01]  /*a1c0*/  HMMA.16816.F32 R152, R4, R24, R152 ;  /* 0x000000180498723c */ /* 0x004fe20000001898 */
[----:B------:R-:W-:Y:S01]  /*a1d0*/  FADD.FTZ R225, R178, R225 ;  /* 0x000000e1b2e17221 */ /* 0x000fe20000010000 */
[----:B------:R-:W-:-:S03]  /*a1e0*/  FADD.FTZ R249, R177, R193 ;  /* 0x000000c1b1f97221 */ /* 0x000fc60000010000 */
[----:B------:R-:W-:Y:S01]  /*a1f0*/  FADD.FTZ R248, R226, R225 ;  /* 0x000000e1e2f87221 */ /* 0x000fe20000010000 */
[C---:B------:R-:W-:Y:S01]  /*a200*/  HMMA.16816.F32 R148, R4.reuse, R26, R148 ;  /* 0x0000001a0494723c */ /* 0x040fe20000001894 */
[----:B------:R-:W2:Y:S05]  /*a210*/  LDSM.16.MT88.4 R24, [R213+0x1b000] ;  /* 0x01b00000d518783b */ /* 0x000eaa0000004200 */
        /* <DEDUP_REMOVED lines=40> */
[----:B------:R-:W-:Y:S01]  /*a4a0*/  HMMA.16816.F32 R128, R4, R34, R128 ;  /* 0x000000220480723c */ /* 0x000fe20000001880 */
[----:B------:R-:W5:Y:S06]  /*a4b0*/  LDSM.16.MT88.4 R32, [R216+0x1b800] ;  /* 0x01b80000d820783b */ /* 0x000f6c0000004200 */
[----:B------:R-:W-:-:S02]  /*a4c0*/  F2FP.F16.F32.PACK_AB R4, R180, R181 ;  /* 0x000000b5b404723e */ /* 0x000fc400000000ff */
[----:B------:R-:W-:Y:S02]  /*a4d0*/  F2FP.F16.F32.PACK_AB R5, R175, R176 ;  /* 0x000000b0af05723e */ /* 0x000fe400000000ff */
[----:B------:R-:W-:Y:S02]  /*a4e0*/  F2FP.F16.F32.PACK_AB R6, R177, R179 ;  /* 0x000000b3b106723e */ /* 0x000fe400000000ff */
[----:B------:R-:W-:-:S07]  /*a4f0*/  F2FP.F16.F32.PACK_AB R7, R226, R178 ;  /* 0x000000b2e207723e */ /* 0x000fce00000000ff */
        /* <DEDUP_REMOVED lines=31> */
[C---:B------:R-:W-:Y:S06]  /*a6f0*/  HMMA.16816.F32 R80, R4.reuse, R34, R80 ;  /* 0x000000220450723c */ /* 0x040fec0000001850 */
[C---:B--2---:R-:W-:Y:S06]  /*a700*/  HMMA.16816.F32 R84, R4.reuse, R164, R84 ;  /* 0x000000a40454723c */ /* 0x044fec0000001854 */
[----:B------:R-:W-:Y:S01]  /*a710*/  HMMA.16816.F32 R88, R4, R166, R88 ;  /* 0x000000a60458723c */ /* 0x000fe20000001858 */
[----:B------:R-:W-:-:S05]  /*a720*/  MOV R164, R2 ;  /* 0x0000000200a47202 */ /* 0x000fca0000000f00 */
[C---:B------:R-:W-:Y:S06]  /*a730*/  HMMA.16816.F32 R100, R4.reuse, R24, R100 ;  /* 0x000000180464723c */ /* 0x040fec0000001864 */
[C---:B------:R-:W-:Y:S06]  /*a740*/  HMMA.16816.F32 R104, R4.reuse, R26, R104 ;  /* 0x0000001a0468723c */ /* 0x040fec0000001868 */
[C---:B-1----:R-:W-:Y:S06]  /*a750*/  HMMA.16816.F32 R108, R4.reuse, R20, R108 ;  /* 0x00000014046c723c */ /* 0x042fec000000186c */
[C---:B------:R-:W-:Y:S06]  /*a760*/  HMMA.16816.F32 R112, R4.reuse, R22, R112 ;  /* 0x000000160470723c */ /* 0x040fec0000001870 */
[C---:B----4-:R-:W-:Y:S06]  /*a770*/  HMMA.16816.F32 R116, R4.reuse, R16, R116 ;  /* 0x000000100474723c */ /* 0x050fec0000001874 */
[C---:B------:R-:W-:Y:S06]  /*a780*/  HMMA.16816.F32 R120, R4.reuse, R18, R120 ;  /* 0x000000120478723c */ /* 0x040fec0000001878 */
[C---:B---3--:R-:W-:Y:S06]  /*a790*/  HMMA.16816.F32 R124, R4.reuse, R28, R124 ;  /* 0x0000001c047c723c */ /* 0x048fec000000187c */
[----:B------:R-:W-:Y:S01]  /*a7a0*/  HMMA.16816.F32 R128, R4, R30, R128 ;  /* 0x0000001e0480723c */ /* 0x000fe20000001880 */
[----:B------:R-:W-:-:S08]  /*a7b0*/  NOP ;  /* 0x0000000000007918 */ /* 0x000fd00000000000 */
[----:B------:R-:W-:-:S15]  /*a7c0*/  @!P0 BRA `(.L_x_541) ;  /* 0x0000003c003c8947 */ /* 0x000fde0003800000 */
[----:B------:R-:W-:Y:S01]  /*a7d0*/  UIADD3 UR20, UR22, -0x3, URZ ;  /* 0xfffffffd16147890 */ /* 0x000fe2000fffe03f */
[----:B------:R-:W1:Y:S01]  /*a7e0*/  @!P5 LDC.64 R6, c[0x0][0x220] ;  /* 0x00008800ff06db82 */ /* 0x000e620000000a00 */
[----:B------:R-:W-:-:S04]  /*a7f0*/  DEPBAR.LE SB0, 0x0 ;  /* 0x000080000000791a */ /* 0x000fc80000000000 */
[----:B------:R-:W-:-:S03]  /*a800*/  USHF.R.S32.HI UR4, URZ, 0x1f, UR20 ;  /* 0x0000001f3f047899 */ /* 0x000fc60008011414 */
[----:B------:R-:W-:Y:S01]  /*a810*/  BAR.SYNC.DEFER_BLOCKING 0x0 ;  /* 0x0000000000007b1d */ /* 0x000fe20000010000 */
[----:B------:R-:W-:Y:S02]  /*a820*/  UIMAD.WIDE.U32 UR6, UR20, UR10, URZ ;  /* 0x0000000a140672a5 */ /* 0x000fe4000f8e003f */
[----:B------:R-:W-:Y:S02]  /*a830*/  UIMAD UR4, UR4, UR10, URZ ;  /* 0x0000000a040472a4 */ /* 0x000fe4000f8e023f */
[----:B------:R-:W-:-:S03]  /*a840*/  UISETP.GT.AND UP0, UPT, UR20, UR16, UPT ;  /* 0x000000101400728c */ /* 0x000fc6000bf04270 */
[----:B------:R-:W2:Y:S01]  /*a850*/  @!P4 LDC.64 R4, c[0x0][0x220] ;  /* 0x00008800ff04cb82 */ /* 0x000ea20000000a00 */
[----:B------:R-:W-:Y:S01]  /*a860*/  UIMAD UR4, UR20, UR11, UR4 ;  /* 0x0000000b140472a4 */ /* 0x000fe2000f8e0204 */
[----:B------:R-:W-:Y:S02]  /*a870*/  IMAD.U32 R14, RZ, RZ, UR6 ;  /* 0x00000006ff0e7e24 */ /* 0x000fe4000f8e00ff */
[----:B------:R-:W-:Y:S01]  /*a880*/  IMAD.U32 R15, RZ, RZ, UR7 ;  /* 0x00000007ff0f7e24 */ /* 0x000fe2000f8e00ff */
[----:B------:R-:W-:Y:S02]  /*a890*/  UIADD3 UR4, UR7, UR4, URZ ;  /* 0x0000000407047290 */ /* 0x000fe4000fffe03f */
[----:B------:R-:W-:Y:S01]  /*a8a0*/  LEA R22, P0, R14, R8, 0x6 ;  /* 0x000000080e167211 */ /* 0x000fe200078030ff */
[----:B------:R-:W3:Y:S03]  /*a8b0*/  @!P3 LDC.64 R20, c[0x0][0x220] ;  /* 0x00008800ff14bb82 */ /* 0x000ee60000000a00 */
[----:B------:R-:W-:Y:S01]  /*a8c0*/  IMAD.U32 R3, RZ, RZ, UR4 ;  /* 0x00000004ff037e24 */ /* 0x000fe2000f8e00ff */
[----:B-1----:R-:W-:-:S04]  /*a8d0*/  @!P5 LEA R26, P1, R22, R6, 0x1 ;  /* 0x00000006161ad211 */ /* 0x002fc800078208ff */
[----:B------:R-:W1:Y:S01]  /*a8e0*/  @!P2 LDC.64 R18, c[0x0][0x220] ;  /* 0x00008800ff12ab82 */ /* 0x000e620000000a00 */
[----:B------:R-:W-:Y:S01]  /*a8f0*/  LEA.HI.X R3, R14, R11, R3, 0x6, P0 ;  /* 0x0000000b0e037211 */ /* 0x000fe200000f3403 */
[----:B------:R-:W-:Y:S03]  /*a900*/  @P5 STS.128 [R230+0x18000], RZ ;  /* 0x018000ffe6005388 */ /* 0x000fe60000000c00 */
[----:B------:R-:W-:-:S03]  /*a910*/  @!P5 LEA.HI.X R27, R22, R7, R3, 0x1, P1 ;  /* 0x00000007161bd211 */ /* 0x000fc600008f0c03 */
[----:B------:R-:W4:Y:S01]  /*a920*/  @!P5 LDC.64 R16, c[0x0][0x220] ;  /* 0x00008800ff10db82 */ /* 0x000f220000000a00 */
[C---:B--2---:R-:W-:Y:S01]  /*a930*/  @!P4 LEA R24, P0, R22.reuse, R4, 0x1 ;  /* 0x000000041618c211 */ /* 0x044fe200078008ff */
[----:B------:R-:W-:Y:S01]  /*a940*/  @!PT LDS RZ, [RZ] ;  /* 0x00000000fffff984 */ /* 0x000fe20000000800 */
[----:B------:R-:W-:Y:S01]  /*a950*/  @!PT LDS RZ, [RZ] ;  /* 0x00000000fffff984 */ /* 0x000fe20000000800 */
[----:B------:R-:W-:Y:S01]  /*a960*/  @!PT LDS RZ, [RZ] ;  /* 0x00000000fffff984 */ /* 0x000fe20000000800 */
[----:B------:R-:W-:Y:S03]  /*a970*/  @!P5 LDGSTS.E.BYPASS.LTC128B.128 [R230+0x18000], desc[UR30][R26.64] ;  /* 0x180000001ae6dfae */ /* 0x000fe6000b901d5e */
[C---:B------:R-:W-:Y:S01]  /*a980*/  @!P4 LEA.HI.X R25, R22.reuse, R5, R3, 0x1, P0 ;  /* 0x000000051619c211 */ /* 0x040fe200000f0c03 */
[----:B------:R-:W-:Y:S02]  /*a990*/  @P4 STS.128 [R230+0x1a000], RZ ;  /* 0x01a000ffe6004388 */ /* 0x000fe40000000c00 */
[----:B------:R-:W2:Y:S01]  /*a9a0*/  @!P4 LDC.64 R14, c[0x0][0x220] ;  /* 0x00008800ff0ecb82 */ /* 0x000ea20000000a00 */
[C---:B---3--:R-:W-:Y:S01]  /*a9b0*/  @!P3 LEA R28, P0, R22.reuse, R20, 0x1 ;  /* 0x00000014161cb211 */ /* 0x048fe200078008ff */
[----:B------:R-:W-:Y:S01]  /*a9c0*/  @!PT LDS RZ, [RZ] ;  /* 0x00000000fffff984 */ /* 0x000fe20000000800 */
[----:B------:R-:W-:Y:S01]  /*a9d0*/  @!PT LDS RZ, [RZ] ;  /* 0x00000000fffff984 */ /* 0x000fe20000000800 */
[----:B------:R-:W-:Y:S01]  /*a9e0*/  @!PT LDS RZ, [RZ] ;  /* 0x00000000fffff984 */ /* 0x000fe20000000800 */
[----:B------:R4:W-:Y:S01]  /*a9f0*/  @!P4 LDGSTS.E.BYPASS.LTC128B.128 [R230+0x1a000], desc[UR30][R24.64+0x80] ;  /* 0x1a00008018e6cfae */ /* 0x0009e2000b901d5e */
[----:B------:R-:W-:-:S02]  /*aa00*/  IADD3 R20, P6, R22, UR38, RZ ;  /* 0x0000002616147c10 */ /* 0x000fc4000ffde0ff */
[C-C-:B------:R-:W-:Y:S01]  /*aa10*/  @!P3 LEA.HI.X R29, R22.reuse, R21, R3.reuse, 0x1, P0 ;  /* 0x00000015161db211 */ /* 0x140fe200000f0c03 */
[----:B------:R-:W-:Y:S02]  /*aa20*/  @P3 STS.128 [R230+0x1c000], RZ ;  /* 0x01c000ffe6003388 */ /* 0x000fe40000000c00 */
[----:B------:R-:W3:Y:S01]  /*aa30*/  @!P3 LDC.64 R6, c[0x0][0x220] ;  /* 0x00008800ff06bb82 */ /* 0x000ee20000000a00 */
[C---:B-1----:R-:W-:Y:S01]  /*aa40*/  @!P2 LEA R18, P0, R22.reuse, R18, 0x1 ;  /* 0x000000121612a211 */ /* 0x042fe200078008ff */
[----:B------:R-:W-:Y:S01]  /*aa50*/  @!PT LDS RZ, [RZ] ;  /* 0x00000000fffff984 */ /* 0x000fe20000000800 */
[----:B------:R-:W-:Y:S01]  /*aa60*/  @!PT LDS RZ, [RZ] ;  /* 0x00000000fffff984 */ /* 0x000fe20000000800 */
[----:B------:R-:W-:Y:S01]  /*aa70*/  @!PT LDS RZ, [RZ] ;  /* 0x00000000fffff984 */ /* 0x000fe20000000800 */
[----:B------:R1:W-:Y:S03]  /*aa80*/  @!P3 LDGSTS.E.BYPASS.LTC128B.128 [R230+0x1c000], desc[UR30][R28.64+0x100] ;  /* 0x1c0001001ce6bfae */ /* 0x0003e6000b901d5e */
[----:B------:R-:W-:Y:S01]  /*aa90*/  @!P2 LEA.HI.X R19, R22, R19, R3, 0x1, P0 ;  /* 0x000000131613a211 */ /* 0x000fe200000f0c03 */
[----:B------:R-:W-:Y:S02]  /*aaa0*/  @P2 STS.128 [R230+0x1e000], RZ ;  /* 0x01e000ffe6002388 */ /* 0x000fe40000000c00 */
[----:B------:R-:W5:Y:S02]  /*aab0*/  @!P2 LDC.64 R4, c[0x0][0x220] ;  /* 0x00008800ff04ab82 */ /* 0x000f640000000a00 */
[----:B------:R-:W-:Y:S01]  /*aac0*/  @!PT LDS RZ, [RZ] ;  /* 0x00000000fffff984 */ /* 0x000fe20000000800 */
[----:B------:R-:W-:Y:S01]  /*aad0*/  @!PT LDS RZ, [RZ] ;  /* 0x00000000fffff984 */ /* 0x000fe20000000800 */
[----:B------:R-:W-:Y:S01]  /*aae0*/  @!PT LDS RZ, [RZ] ;  /* 0x00000000fffff984 */ /* 0x000fe20000000800 */
[----:B------:R-:W-:Y:S04]  /*aaf0*/  @!P2 LDGSTS.E.BYPASS.LTC128B.128 [R230+0x1e000], desc[UR30][R18.64+0x180] ;  /* 0x1e00018012e6afae */ /* 0x000fe8000b901d5e */
[----:B------:R-:W-:Y:S01]  /*ab00*/  @P5 STS.128 [R230+0x19000], RZ ;  /* 0x019000ffe6005388 */ /* 0x000fe20000000c00 */
[----:B----4-:R-:W-:-:S02]  /*ab10*/  @!P5 LEA R24, P1, R20, R16, 0x1 ;  /* 0x000000101418d211 */ /* 0x010fc400078208ff */
[----:B------:R-:W-:Y:S02]  /*ab20*/  IADD3.X R16, R3, UR33, RZ, P6, !PT ;  /* 0x0000002103107c10 */ /* 0x000fe4000b7fe4ff */
[C---:B--2---:R-:W-:Y:S02]  /*ab30*/  @!P4 LEA R14, P6, R20.reuse, R14, 0x1 ;  /* 0x0000000e140ec211 */ /* 0x044fe400078c08ff */
[C-C-:B------:R-:W-:Y:S02]  /*ab40*/  @!P5 LEA.HI.X R25, R20.reuse, R17, R16.reuse, 0x1, P1 ;  /* 0x000000111419d211 */ /* 0x140fe400008f0c10 */
[C---:B---3--:R-:W-:Y:S02]  /*ab50*/  @!P3 LEA R6, P1, R20.reuse, R6, 0x1 ;  /* 0x000000061406b211 */ /* 0x048fe400078208ff */
[C---:B------:R-:W-:Y:S01]  /*ab60*/  @!P4 LEA.HI.X R15, R20.reuse, R15, R16, 0x1, P6 ;  /* 0x0000000f140fc211 */ /* 0x040fe200030f0c10 */
[----:B------:R-:W-:Y:S01]  /*ab70*/  @!PT LDS RZ, [RZ] ;  /* 0x00000000fffff984 */ /* 0x000fe20000000800 */
[----:B------:R-:W-:Y:S01]  /*ab80*/  @!PT LDS RZ, [RZ] ;  /* 0x00000000fffff984 */ /* 0x000fe20000000800 */
[----:B------:R-:W-:Y:S01]  /*ab90*/  @!PT LDS RZ, [RZ] ;  /* 0x00000000fffff984 */ /* 0x000fe20000000800 */
[----:B------:R-:W-:Y:S01]  /*aba0*/  @!P5 LDGSTS.E.BYPASS.LTC128B.128 [R230+0x19000], desc[UR30][R24.64] ;  /* 0x1900000018e6dfae */ /* 0x000fe2000b901d5e */
[----:B-----5:R-:W-:-:S02]  /*abb0*/  @!P2 LEA R4, P0, R20, R4, 0x1 ;  /* 0x000000041404a211 */ /* 0x020fc400078008ff */
[C-C-:B------:R-:W-:Y:S01]  /*abc0*/  @!P3 LEA.HI.X R7, R20.reuse, R7, R16.reuse, 0x1, P1 ;  /* 0x000000071407b211 */ /* 0x140fe200008f0c10 */
[----:B------:R-:W-:Y:S01]  /*abd0*/  @P4 STS.128 [R230+0x1b000], RZ ;  /* 0x01b000ffe6004388 */ /* 0x000fe20000000c00 */
[----:B------:R-:W-:Y:S02]  /*abe0*/  @!P2 LEA.HI.X R5, R20, R5, R16, 0x1, P0 ;  /* 0x000000051405a211 */ /* 0x000fe400000f0c10 */
[----:B------:R-:W-:Y:S01]  /*abf0*/  PLOP3.LUT P0, PT, PT, PT, UP0, 0x80, 0x0 ;  /* 0x000000000000781c */ /* 0x000fe20003f0f008 */
        /* <DEDUP_REMOVED lines=16> */
[----:B------:R-:W3:Y:S04]  /*ad00*/  LDSM.16.M88.4 R20, [R221+0x10800] ;  /* 0x01080000dd14783b */ /* 0x000ee80000000200 */
[----:B------:R-:W-:Y:S04]  /*ad10*/  LDSM.16.M88.4 R164, [R221+0x11800] ;  /* 0x01180000dda4783b */ /* 0x000fe80000000200 */
[----:B------:R-:W-:Y:S04]  /*ad20*/  LDSM.16.M88.4 R172, [R220] ;  /* 0x00000000dcac783b */ /* 0x000fe80000000200 */
[----:B------:R-:W-:Y:S04]  /*ad30*/  LDSM.16.M88.4 R224, [R219] ;  /* 0x00000000dbe0783b */ /* 0x000fe80000000200 */
[----:B--2---:R-:W2:Y:S04]  /*ad40*/  LDSM.16.M88.4 R4, [R221+0x11000] ;  /* 0x01100000dd04783b */ /* 0x004ea80000000200 */
[----:B------:R-:W4:Y:S04]  /*ad50*/  LDSM.16.M88.4 R192, [R211] ;  /* 0x00000000d3c0783b */ /* 0x000f280000000200 */
[----:B------:R-:W5:Y:S04]  /*ad60*/  LDSM.16.M88.4 R180, [R210] ;  /* 0x00000000d2b4783b */ /* 0x000f680000000200 */
[----:B------:R-:W5:Y:S04]  /*ad70*/  LDSM.16.M88.4 R176, [R209] ;  /* 0x00000000d1b0783b */ /* 0x000f680000000200 */
[----:B------:R-:W-:Y:S01]  /*ad80*/  LDSM.16.M88.4 R168, [R218] ;  /* 0x00000000daa8783b */ /* 0x000fe20000000200 */
[C---:B-1----:R-:W-:Y:S03]  /*ad90*/  HMMA.16816.F32 R32, R184.reuse, R28, RZ ;  /* 0x0000001cb820723c */ /* 0x042fe600000018ff */
[----:B------:R-:W0:Y:S03]  /*ada0*/  LDGDEPBAR ;  /* 0x00000000000079af */ /* 0x000e260000000000 */
[C---:B------:R-:W-:Y:S06]  /*adb0*/  HMMA.16816.F32 R28, R184.reuse, R30, RZ ;  /* 0x0000001eb81c723c */ /* 0x040fec00000018ff */
[C---:B---3--:R-:W-:Y:S06]  /*adc0*/  HMMA.16816.F32 R24, R184.reuse, R20, RZ ;  /* 0x00000014b818723c */ /* 0x048fec00000018ff */
[C---:B------:R-:W-:Y:S06]  /*add0*/  HMMA.16816.F32 R20, R184.reuse, R22, RZ ;  /* 0x00000016b814723c */ /* 0x040fec00000018ff */
[C---:B--2---:R-:W-:Y:S06]  /*ade0*/  HMMA.16816.F32 R16, R184.reuse, R4, RZ ;  /* 0x00000004b810723c */ /* 0x044fec00000018ff */
[C---:B------:R-:W-:Y:S06]  /*adf0*/  HMMA.16816.F32 R4, R184.reuse, R6, RZ ;  /* 0x00000006b804723c */ /* 0x040fec00000018ff */
[C---:B------:R-:W-:Y:S06]  /*ae00*/  HMMA.16816.F32 R188, R184.reuse, R164, RZ ;  /* 0x000000a4b8bc723c */ /* 0x040fec00000018ff */
[----:B------:R-:W-:Y:S01]  /*ae10*/  HMMA.16816.F32 R184, R184, R166, RZ ;  /* 0x000000a6b8b8723c */ /* 0x000fe200000018ff */
[----:B------:R-:W1:Y:S05]  /*ae20*/  LDSM.16.M88.4 R164, [R215+0x10000] ;  /* 0x01000000d7a4783b */ /* 0x000e6a0000000200 */
[C---:B------:R-:W-:Y:S06]  /*ae30*/  HMMA.16816.F32 R32, R172.reuse, R224, R32 ;  /* 0x000000e0ac20723c */ /* 0x040fec0000001820 */
[C---:B------:R-:W-:Y:S01]  /*ae40*/  HMMA.16816.F32 R28, R172.reuse, R226, R28 ;  /* 0x000000e2ac1c723c */ /* 0x040fe2000000181c */
[----:B------:R-:W2:Y:S05]  /*ae50*/  LDSM.16.M88.4 R224, [R215+0x10800] ;  /* 0x01080000d7e0783b */ /* 0x000eaa0000000200 */
[C---:B----4-:R-:W-:Y:S06]  /*ae60*/  HMMA.16816.F32 R24, R172.reuse, R192, R24 ;  /* 0x000000c0ac18723c */ /* 0x050fec0000001818 */
[C---:B------:R-:W-:Y:S01]  /*ae70*/  HMMA.16816.F32 R20, R172.reuse, R194, R20 ;  /* 0x000000c2ac14723c */ /* 0x040fe20000001814 */
[----:B------:R-:W3:Y:S05]  /*ae80*/  LDSM.16.M88.4 R192, [R215+0x11000] ;  /* 0x01100000d7c0783b */ /* 0x000eea0000000200 */
[C---:B-----5:R-:W-:Y:S06]  /*ae90*/  HMMA.16816.F32 R16, R172.reuse, R180, R16 ;  /* 0x000000b4ac10723c */ /* 0x060fec0000001810 */
[C---:B------:R-:W-:Y:S01]  /*aea0*/  HMMA.16816.F32 R4, R172.reuse, R182, R4 ;  /* 0x000000b6ac04723c */ /* 0x040fe20000001804 */
[----:B------:R-:W4:Y:S05]  /*aeb0*/  LDSM.16.M88.4 R180, [R215+0x11800] ;  /* 0x01180000d7b4783b */ /* 0x000f2a0000000200 */
[C---:B------:R-:W-:Y:S06]  /*aec0*/  HMMA.16816.F32 R188, R172.reuse, R176, R188 ;  /* 0x000000b0acbc723c */ /* 0x040fec00000018bc */
[----:B------:R-:W-:Y:S01]  /*aed0*/  HMMA.16816.F32 R184, R172, R178, R184 ;  /* 0x000000b2acb8723c */ /* 0x000fe200000018b8 */
[----:B------:R-:W-:Y:S04]  /*aee0*/  LDSM.16.M88.4 R176, [R217] ;  /* 0x00000000d9b0783b */ /* 0x000fe80000000200 */
[----:B------:R-:W-:Y:S01]  /*aef0*/  LDSM.16.M88.4 R172, [R208+0x800] ;  /* 0x00080000d0ac783b */ /* 0x000fe20000000200 */
[C---:B-1----:R-:W-:Y:S06]  /*af00*/  HMMA.16816.F32 R32, R168.reuse, R164, R32 ;  /* 0x000000a4a820723c */ /* 0x042fec0000001820 */
[C---:B------:R-:W-:Y:S01]  /*af10*/  HMMA.16816.F32 R28, R168.reuse, R166, R28 ;  /* 0x000000a6a81c723c */ /* 0x040fe2000000181c */
[----:B------:R-:W1:Y:S05]  /*af20*/  LDSM.16.M88.4 R164, [R208] ;  /* 0x00000000d0a4783b */ /* 0x000e6a0000000200 */
        /* <DEDUP_REMOVED lines=21> */
[----:B------:R-:W-:Y:S05]  /*b080*/  LDSM.16.M88.4 R168, [R206] ;  /* 0x00000000cea8783b */ /* 0x000fea0000000200 */
[C---:B-1----:R-:W-:Y:S06]  /*b090*/  HMMA.16816.F32 R24, R192.reuse, R164, R24 ;  /* 0x000000a4c018723c */ /* 0x042fec0000001818 */
[----:B------:R-:W-:Y:S01]  /*b0a0*/  HMMA.16816.F32 R20, R192, R166, R20 ;  /* 0x000000a6c014723c */ /* 0x000fe20000001814 */
[----:B------:R-:W1:Y:S05]  /*b0b0*/  LDSM.16.M88.4 R164, [R220+0x4000] ;  /* 0x00400000dca4783b */ /* 0x000e6a0000000200 */
[C---:B------:R-:W-:Y:S06]  /*b0c0*/  HMMA.16816.F32 R188, R176.reuse, R180, R188 ;  /* 0x000000b4b0bc723c */ /* 0x040fec00000018bc */
[----:B------:R-:W-:Y:S01]  /*b0d0*/  HMMA.16816.F32 R184, R176, R182, R184 ;  /* 0x000000b6b0b8723c */ /* 0x000fe200000018b8 */
[----:B------:R-:W3:Y:S04]  /*b0e0*/  LDSM.16.M88.4 R180, [R207] ;  /* 0x00000000cfb4783b */ /* 0x000ee80000000200 */
[----:B------:R-:W5:Y:S01]  /*b0f0*/  LDSM.16.M88.4 R176, [R205] ;  /* 0x00000000cdb0783b */ /* 0x000f620000000200 */
[C---:B----4-:R-:W-:Y:S06]  /*b100*/  HMMA.16816.F32 R16, R192.reuse, R172, R16 ;  /* 0x000000acc010723c */ /* 0x050fec0000001810 */
[C---:B------:R-:W-:Y:S01]  /*b110*/  HMMA.16816.F32 R4, R192.reuse, R174, R4 ;  /* 0x000000aec004723c */ /* 0x040fe20000001804 */
[----:B------:R-:W4:Y:S05]  /*b120*/  LDSM.16.M88.4 R172, [R204] ;  /* 0x00000000ccac783b */ /* 0x000f2a0000000200 */
[C---:B--2---:R-:W-:Y:S06]  /*b130*/  HMMA.16816.F32 R188, R192.reuse, R224, R188 ;  /* 0x000000e0c0bc723c */ /* 0x044fec00000018bc */
[----:B------:R-:W-:Y:S01]  /*b140*/  HMMA.16816.F32 R184, R192, R226, R184 ;  /* 0x000000e2c0b8723c */ /* 0x000fe200000018b8 */
[----:B------:R-:W-:Y:S04]  /*b150*/  LDSM.16.M88.4 R224, [R215+0x12000] ;  /* 0x01200000d7e0783b */ /* 0x000fe80000000200 */
[----:B------:R-:W-:Y:S01]  /*b160*/  LDSM.16.M88.4 R192, [R215+0x12800] ;  /* 0x01280000d7c0783b */ /* 0x000fe20000000200 */
[C---:B-1----:R-:W-:Y:S06]  /*b170*/  HMMA.16816.F32 R24, R164.reuse, R168, R24 ;  /* 0x000000a8a418723c */ /* 0x042fec0000001818 */
[C---:B------:R-:W-:Y:S01]  /*b180*/  HMMA.16816.F32 R20, R164.reuse, R170, R20 ;  /* 0x000000aaa414723c */ /* 0x040fe20000001814 */
[----:B------:R-:W1:Y:S05]  /*b190*/  LDSM.16.M88.4 R168, [R218+0x4000] ;  /* 0x00400000daa8783b */ /* 0x000e6a0000000200 */
[C---:B---3--:R-:W-:Y:S06]  /*b1a0*/  HMMA.16816.F32 R32, R164.reuse, R180, R32 ;  /* 0x000000b4a420723c */ /* 0x048fec0000001820 */
[C---:B------:R-:W-:Y:S01]  /*b1b0*/  HMMA.16816.F32 R28, R164.reuse, R182, R28 ;  /* 0x000000b6a41c723c */ /* 0x040fe2000000181c */
[----:B------:R-:W2:Y:S05]  /*b1c0*/  LDSM.16.M88.4 R180, [R215+0x13000] ;  /* 0x01300000d7b4783b */ /* 0x000eaa0000000200 */
[C---:B-----5:R-:W-:Y:S06]  /*b1d0*/  HMMA.16816.F32 R16, R164.reuse, R176, R16 ;  /* 0x000000b0a410723c */ /* 0x060fec0000001810 */
        /* <DEDUP_REMOVED lines=27> */
[----:B------:R-:W-:Y:S05]  /*b390*/  LDSM.16.M88.4 R192, [R220+0x8000] ;  /* 0x00800000dcc0783b */ /* 0x000fea0000000200 */
[----:B--2---:R-:W-:Y:S06]  /*b3a0*/  HMMA.16816.F32 R188, R172, R180, R188 ;  /* 0x000000b4acbc723c */ /* 0x004fec00000018bc */
[C---:B---3--:R-:W-:Y:S06]  /*b3b0*/  HMMA.16816.F32 R32, R176.reuse, R168, R32 ;  /* 0x000000a8b020723c */ /* 0x048fec0000001820 */
[C---:B------:R-:W-:Y:S01]  /*b3c0*/  HMMA.16816.F32 R28, R176.reuse, R170, R28 ;  /* 0x000000aab01c723c */ /* 0x040fe2000000181c */
[----:B------:R-:W2:Y:S05]  /*b3d0*/  LDSM.16.M88.4 R168, [R203] ;  /* 0x00000000cba8783b */ /* 0x000eaa0000000200 */
[C---:B----4-:R-:W-:Y:S06]  /*b3e0*/  HMMA.16816.F32 R24, R176.reuse, R164, R24 ;  /* 0x000000a4b018723c */ /* 0x050fec0000001818 */
[----:B------:R-:W-:Y:S01]  /*b3f0*/  HMMA.16816.F32 R20, R176, R166, R20 ;  /* 0x000000a6b014723c */ /* 0x000fe20000001814 */
[----:B------:R-:W3:Y:S05]  /*b400*/  LDSM.16.M88.4 R164, [R202] ;  /* 0x00000000caa4783b */ /* 0x000eea0000000200 */
[----:B------:R-:W-:Y:S01]  /*b410*/  HMMA.16816.F32 R184, R172, R182, R184 ;  /* 0x000000b6acb8723c */ /* 0x000fe200000018b8 */
[----:B------:R-:W4:Y:S04]  /*b420*/  LDSM.16.M88.4 R180, [R221+0x15800] ;  /* 0x01580000ddb4783b */ /* 0x000f280000000200 */
[----:B------:R-:W5:Y:S01]  /*b430*/  LDSM.16.M88.4 R172, [R201] ;  /* 0x00000000c9ac783b */ /* 0x000f620000000200 */
[C---:B-1----:R-:W-:Y:S06]  /*b440*/  HMMA.16816.F32 R16, R176.reuse, R224, R16 ;  /* 0x000000e0b010723c */ /* 0x042fec0000001810 */
[----:B------:R-:W-:Y:S01]  /*b450*/  HMMA.16816.F32 R4, R176, R226, R4 ;  /* 0x000000e2b004723c */ /* 0x000fe20000001804 */
[----:B------:R-:W1:Y:S05]  /*b460*/  LDSM.16.M88.4 R224, [R200] ;  /* 0x00000000c8e0783b */ /* 0x000e6a0000000200 */
[C---:B--2---:R-:W-:Y:S06]  /*b470*/  HMMA.16816.F32 R32, R192.reuse, R168, R32 ;  /* 0x000000a8c020723c */ /* 0x044fec0000001820 */
[C---:B------:R-:W-:Y:S01]  /*b480*/  HMMA.16816.F32 R28, R192.reuse, R170, R28 ;  /* 0x000000aac01c723c */ /* 0x040fe2000000181c */
[----:B------:R-:W-:Y:S05]  /*b490*/  LDSM.16.M88.4 R168, [R215+0x14800] ;  /* 0x01480000d7a8783b */ /* 0x000fea0000000200 */
[C---:B---3--:R-:W-:Y:S06]  /*b4a0*/  HMMA.16816.F32 R24, R192.reuse, R164, R24 ;  /* 0x000000a4c018723c */ /* 0x048fec0000001818 */
[----:B------:R-:W-:Y:S01]  /*b4b0*/  HMMA.16816.F32 R20, R192, R166, R20 ;  /* 0x000000a6c014723c */ /* 0x000fe20000001814 */
[----:B------:R-:W2:Y:S05]  /*b4c0*/  LDSM.16.M88.4 R164, [R218+0x8000] ;  /* 0x00800000daa4783b */ /* 0x000eaa0000000200 */
[C---:B----4-:R-:W-:Y:S06]  /*b4d0*/  HMMA.16816.F32 R188, R176.reuse, R180, R188 ;  /* 0x000000b4b0bc723c */ /* 0x050fec00000018bc */
[----:B------:R-:W-:Y:S01]  /*b4e0*/  HMMA.16816.F32 R184, R176, R182, R184 ;  /* 0x000000b6b0b8723c */ /* 0x000fe200000018b8 */
[----:B------:R-:W3:Y:S04]  /*b4f0*/  LDSM.16.M88.4 R180, [R215+0x14000] ;  /* 0x01400000d7b4783b */ /* 0x000ee80000000200 */
[----:B------:R-:W4:Y:S01]  /*b500*/  LDSM.16.M88.4 R176, [R215+0x15000] ;  /* 0x01500000d7b0783b */ /* 0x000f220000000200 */
[C---:B-----5:R-:W-:Y:S06]  /*b510*/  HMMA.16816.F32 R16, R192.reuse, R172, R16 ;  /* 0x000000acc010723c */ /* 0x060fec0000001810 */
[C---:B------:R-:W-:Y:S01]  /*b520*/  HMMA.16816.F32 R4, R192.reuse, R174, R4 ;  /* 0x000000aec004723c */ /* 0x040fe20000001804 */
[----:B------:R-:W5:Y:S05]  /*b530*/  LDSM.16.M88.4 R172, [R215+0x15800] ;  /* 0x01580000d7ac783b */ /* 0x000f6a0000000200 */
[C---:B-1----:R-:W-:Y:S06]  /*b540*/  HMMA.16816.F32 R188, R192.reuse, R224, R188 ;  /* 0x000000e0c0bc723c */ /* 0x042fec00000018bc */
[----:B------:R-:W-:Y:S01]  /*b550*/  HMMA.16816.F32 R184, R192, R226, R184 ;  /* 0x000000e2c0b8723c */ /* 0x000fe200000018b8 */
[----:B------:R-:W-:Y:S04]  /*b560*/  LDSM.16.M88.4 R224, [R208+0x4000] ;  /* 0x00400000d0e0783b */ /* 0x000fe80000000200 */
[----:B------:R-:W-:Y:S01]  /*b570*/  LDSM.16.M88.4 R192, [R208+0x4800] ;  /* 0x00480000d0c0783b */ /* 0x000fe20000000200 */
[C---:B--2---:R-:W-:Y:S06]  /*b580*/  HMMA.16816.F32 R24, R164.reuse, R168, R24 ;  /* 0x000000a8a418723c */ /* 0x044fec0000001818 */
[C---:B------:R-:W-:Y:S01]  /*b590*/  HMMA.16816.F32 R20, R164.reuse, R170, R20 ;  /* 0x000000aaa414723c */ /* 0x040fe20000001814 */
[----:B------:R-:W1:Y:S05]  /*b5a0*/  LDSM.16.M88.4 R168, [R217+0x8000] ;  /* 0x00800000d9a8783b */ /* 0x000e6a0000000200 */
[C---:B---3--:R-:W-:Y:S06]  /*b5b0*/  HMMA.16816.F32 R32, R164.reuse, R180, R32 ;  /* 0x000000b4a420723c */ /* 0x048fec0000001820 */
[C---:B------:R-:W-:Y:S01]  /*b5c0*/  HMMA.16816.F32 R28, R164.reuse, R182, R28 ;  /* 0x000000b6a41c723c */ /* 0x040fe2000000181c */
[----:B------:R-:W2:Y:S05]  /*b5d0*/  LDSM.16.M88.4 R180, [R208+0x5000] ;  /* 0x00500000d0b4783b */ /* 0x000eaa0000000200 */
[C---:B----4-:R-:W-:Y:S06]  /*b5e0*/  HMMA.16816.F32 R16, R164.reuse, R176, R16 ;  /* 0x000000b0a410723c */ /* 0x050fec0000001810 */
[C---:B------:R-:W-:Y:S01]  /*b5f0*/  HMMA.16816.F32 R4, R164.reuse, R178, R4 ;  /* 0x000000b2a404723c */ /* 0x040fe20000001804 */
[----:B------:R-:W3:Y:S05]  /*b600*/  LDSM.16.M88.4 R176, [R208+0x5800] ;  /* 0x00580000d0b0783b */ /* 0x000eea0000000200 */
[C---:B-----5:R-:W-:Y:S06]  /*b610*/  HMMA.16816.F32 R188, R164.reuse, R172, R188 ;  /* 0x000000aca4bc723c */ /* 0x060fec00000018bc */
        /* <DEDUP_REMOVED lines=21> */
[----:B------:R-:W-:Y:S05]  /*b770*/  LDSM.16.M88.4 R224, [R218+0xc000] ;  /* 0x00c00000dae0783b */ /* 0x000fea0000000200 */
[C---:B-----5:R-:W-:Y:S06]  /*b780*/  HMMA.16816.F32 R16, R172.reuse, R192, R16 ;  /* 0x000000c0ac10723c */ /* 0x060fec0000001810 */
[C---:B------:R-:W-:Y:S01]  /*b790*/  HMMA.16816.F32 R4, R172.reuse, R194, R4 ;  /* 0x000000c2ac04723c */ /* 0x040fe20000001804 */
[----:B------:R-:W1:Y:S05]  /*b7a0*/  LDSM.16.M88.4 R192, [R197] ;  /* 0x00000000c5c0783b */ /* 0x000e6a0000000200 */
[C---:B--2---:R-:W-:Y:S06]  /*b7b0*/  HMMA.16816.F32 R188, R172.reuse, R180, R188 ;  /* 0x000000b4acbc723c */ /* 0x044fec00000018bc */
[----:B------:R-:W-:Y:S01]  /*b7c0*/  HMMA.16816.F32 R184, R172, R182, R184 ;  /* 0x000000b6acb8723c */ /* 0x000fe200000018b8 */
[----:B------:R-:W2:Y:S04]  /*b7d0*/  LDSM.16.M88.4 R180, [R196] ;  /* 0x00000000c4b4783b */ /* 0x000ea80000000200 */
[----:B------:R-:W5:Y:S01]  /*b7e0*/  LDSM.16.M88.4 R172, [R215+0x16000] ;  /* 0x01600000d7ac783b */ /* 0x000f620000000200 */
        /* <DEDUP_REMOVED lines=13> */
[C---:B-----5:R-:W-:Y:S06]  /*b8c0*/  HMMA.16816.F32 R32, R224.reuse, R172, R32 ;  /* 0x000000ace020723c */ /* 0x060fec0000001820 */
[C---:B------:R-:W-:Y:S01]  /*b8d0*/  HMMA.16816.F32 R28, R224.reuse, R174, R28 ;  /* 0x000000aee01c723c */ /* 0x040fe2000000181c */
[----:B------:R-:W5:Y:S05]  /*b8e0*/  LDSM.16.M88.4 R172, [R208+0x6800] ;  /* 0x00680000d0ac783b */ /* 0x000f6a0000000200 */
[C---:B---3--:R-:W-:Y:S06]  /*b8f0*/  HMMA.16816.F32 R24, R224.reuse, R168, R24 ;  /* 0x000000a8e018723c */ /* 0x048fec0000001818 */
[C---:B------:R-:W-:Y:S01]  /*b900*/  HMMA.16816.F32 R20, R224.reuse, R170, R20 ;  /* 0x000000aae014723c */ /* 0x040fe20000001814 */
[----:B------:R-:W3:Y:S05]  /*b910*/  LDSM.16.M88.4 R168, [R208+0x7000] ;  /* 0x00700000d0a8783b */ /* 0x000eea0000000200 */
[C---:B----4-:R-:W-:Y:S06]  /*b920*/  HMMA.16816.F32 R16, R224.reuse, R164, R16 ;  /* 0x000000a4e010723c */ /* 0x050fec0000001810 */
[----:B------:R-:W-:Y:S01]  /*b930*/  HMMA.16816.F32 R4, R224, R166, R4 ;  /* 0x000000a6e004723c */ /* 0x000fe20000001804 */
[----:B------:R-:W4:Y:S01]  /*b940*/  LDSM.16.M88.4 R164, [R208+0x7800] ;  /* 0x00780000d0a4783b */ /* 0x000f220000000200 */
[----:B------:R-:W-:-:S04]  /*b950*/  DEPBAR.LE SB0, 0x0 ;  /* 0x000080000000791a */ /* 0x000fc80000000000 */
[C---:B-1----:R-:W-:Y:S06]  /*b960*/  HMMA.16816.F32 R188, R224.reuse, R192, R188 ;  /* 0x000000c0e0bc723c */ /* 0x042fec00000018bc */
[----:B------:R-:W-:Y:S06]  /*b970*/  HMMA.16816.F32 R184, R224, R194, R184 ;  /* 0x000000c2e0b8723c */ /* 0x000fec00000018b8 */
[C---:B--2---:R-:W-:Y:S06]  /*b980*/  HMMA.16816.F32 R32, R180.reuse, R176, R32 ;  /* 0x000000b0b420723c */ /* 0x044fec0000001820 */
[C---:B------:R-:W-:Y:S06]  /*b990*/  HMMA.16816.F32 R28, R180.reuse, R178, R28 ;  /* 0x000000b2b41c723c */ /* 0x040fec000000181c */
[C---:B-----5:R-:W-:Y:S06]  /*b9a0*/  HMMA.16816.F32 R24, R180.reuse, R172, R24 ;  /* 0x000000acb418723c */ /* 0x060fec0000001818 */
[C---:B------:R-:W-:Y:S06]  /*b9b0*/  HMMA.16816.F32 R20, R180.reuse, R174, R20 ;  /* 0x000000aeb414723c */ /* 0x040fec0000001814 */
[C---:B---3--:R-:W-:Y:S06]  /*b9c0*/  HMMA.16816.F32 R16, R180.reuse, R168, R16 ;  /* 0x000000a8b410723c */ /* 0x048fec0000001810 */
[C---:B------:R-:W-:Y:S06]  /*b9d0*/  HMMA.16816.F32 R4, R180.reuse, R170, R4 ;  /* 0x000000aab404723c */ /* 0x040fec0000001804 */
[C---:B----4-:R-:W-:Y:S06]  /*b9e0*/  HMMA.16816.F32 R188, R180.reuse, R164, R188 ;  /* 0x000000a4b4bc723c */ /* 0x050fec00000018bc */
[----:B------:R-:W-:Y:S01]  /*b9f0*/  HMMA.16816.F32 R184, R180, R166, R184 ;  /* 0x000000a6b4b8723c */ /* 0x000fe200000018b8 */
[----:B------:R-:W-:Y:S06]  /*ba00*/  BAR.SYNC.DEFER_BLOCKING 0x0 ;  /* 0x0000000000007b1d */ /* 0x000fec0000010000 */
[----:B------:R-:W-:-:S02]  /*ba10*/  NOP ;  /* 0x0000000000007918 */ /* 0x000fc40000000000 */
[----:B------:R-:W-:-:S15]  /*ba20*/  @!P0 BRA `(.L_x_545) ;  /* 0x0000000400448947 */ /* 0x000fde0003800000 */
        /* <DEDUP_REMOVED lines=79> */
.L_x_547:
[----:B------:R-:W-:Y:S05]  /*bf20*/  BSYNC B0 ;  /* 0x0000000000007941 */ /* 0x000fea0003800000 */
.L_x_546:
[----:B------:R-:W0:Y:S02]  /*bf30*/  LDGDEPBAR ;  /* 0x00000000000079af */ /* 0x000e240000000000 */
.L_x_545:
[----:B--2---:R-:W-:-:S04]  /*bf40*/  MOV R164, UR20 ;  /* 0x0000001400a47c02 */ /* 0x004fc80008000f00 */
[----:B------:R-:W-:-:S04]  /*bf50*/  LEA R164, R164, R239, 0x6 ;  /* 0x000000efa4a47211 */ /* 0x000fc800078e30ff */
[C---:B-1----:R-:W-:Y:S02]  /*bf60*/  IADD3 R14, R164.reuse, 0x1, RZ ;  /* 0x00000001a40e7810 */ /* 0x042fe40007ffe0ff */
[C---:B------:R-:W-:Y:S02]  /*bf70*/  IADD3 R3, R164.reuse, 0x8, RZ ;  /* 0x00000008a4037810 */ /* 0x040fe40007ffe0ff */
[CC--:B------:R-:W-:Y:S02]  /*bf80*/  ISETP.GE.AND P2, PT, R164.reuse, R237.reuse, PT ;  /* 0x000000eda400720c */ /* 0x0c0fe40003f46270 */
[----:B------:R-:W-:Y:S02]  /*bf90*/  IADD3 R166, R164, 0x9, RZ ;  /* 0x00000009a4a67810 */ /* 0x000fe40007ffe0ff */
[-C--:B------:R-:W-:Y:S02]  /*bfa0*/  ISETP.GE.AND P1, PT, R14, R237.reuse, PT ;  /* 0x000000ed0e00720c */ /* 0x080fe40003f26270 */
[----:B------:R-:W-:-:S02]  /*bfb0*/  ISETP.GE.AND P0, PT, R3, R237, PT ;  /* 0x000000ed0300720c */ /* 0x000fc40003f06270 */
[-C--:B------:R-:W-:Y:S02]  /*bfc0*/  ISETP.GE.AND P3, PT, R3, R231.reuse, PT ;  /* 0x000000e70300720c */ /* 0x080fe40003f66270 */
[CC--:B------:R-:W-:Y:S02]  /*bfd0*/  ISETP.GE.AND P5, PT, R164.reuse, R231.reuse, PT ;  /* 0x000000e7a400720c */ /* 0x0c0fe40003fa6270 */
[-C--:B------:R-:W-:Y:S02]  /*bfe0*/  ISETP.LT.OR P2, PT, R164, R238.reuse, P2 ;  /* 0x000000eea400720c */ /* 0x080fe40001741670 */
[----:B------:R-:W-:Y:S02]  /*bff0*/  ISETP.GE.AND P4, PT, R14, R231, PT ;  /* 0x000000e70e00720c */ /* 0x000fe40003f86270 */
[----:B------:R-:W-:Y:S02]  /*c000*/  ISETP.GE.AND P6, PT, R166, R237, PT ;  /* 0x000000eda600720c */ /* 0x000fe40003fc6270 */
[----:B------:R-:W-:-:S02]  /*c010*/  ISETP.LT.OR P1, PT, R14, R238, P1 ;  /* 0x000000ee0e00720c */ /* 0x000fc40000f21670 */
[C---:B------:R-:W-:Y:S02]  /*c020*/  ISETP.LT.OR P0, PT, R3.reuse, R238, P0 ;  /* 0x000000ee0300720c */ /* 0x040fe40000701670 */
[-C--:B------:R-:W-:Y:S02]  /*c030*/  ISETP.LT.OR P3, PT, R3, R236.reuse, P3 ;  /* 0x000000ec0300720c */ /* 0x080fe40001f61670 */
[C---:B------:R-:W-:Y:S02]  /*c040*/  ISETP.LT.OR P5, PT, R164.reuse, R236, P5 ;  /* 0x000000eca400720c */ /* 0x040fe40002fa1670 */
[----:B------:R-:W-:Y:S02]  /*c050*/  IADD3 R15, R164, 0x10, RZ ;  /* 0x00000010a40f7810 */ /* 0x000fe40007ffe0ff */
[----:B------:R-:W-:Y:S02]  /*c060*/  FSEL R3, R32, -INF , !P2 ;  /* 0xff80000020037808 */ /* 0x000fe40005000000 */
[----:B------:R-:W-:-:S02]  /*c070*/  ISETP.GE.AND P2, PT, R166, R231, PT ;  /* 0x000000e7a600720c */ /* 0x000fc40003f46270 */
[----:B------:R-:W-:Y:S02]  /*c080*/  ISETP.LT.OR P4, PT, R14, R236, P4 ;  /* 0x000000ec0e00720c */ /* 0x000fe40002781670 */
[----:B------:R-:W-:Y:S02]  /*c090*/  ISETP.LT.OR P6, PT, R166, R238, P6 ;  /* 0x000000eea600720c */ /* 0x000fe400037c1670 */
[----:B------:R-:W-:Y:S02]  /*c0a0*/  FSEL R14, R34, -INF , !P5 ;  /* 0xff800000220e7808 */ /* 0x000fe40006800000 */
[----:B------:R-:W-:Y:S02]  /*c0b0*/  FSEL R165, R33, -INF , !P1 ;  /* 0xff80000021a57808 */ /* 0x000fe40004800000 */
[----:B------:R-:W-:Y:S02]  /*c0c0*/  IADD3 R32, R164, 0x18, RZ ;  /* 0x00000018a4207810 */ /* 0x000fe40007ffe0ff */
[----:B------:R-:W-:-:S02]  /*c0d0*/  ISETP.GE.AND P5, PT, R15, R237, PT ;  /* 0x000000ed0f00720c */ /* 0x000fc40003fa6270 */
[-C--:B------:R-:W-:Y:S02]  /*c0e0*/  ISETP.GE.AND P1, PT, R15, R231.reuse, PT ;  /* 0x000000e70f00720c */ /* 0x080fe40003f26270 */
[----:B------:R-:W-:Y:S02]  /*c0f0*/  ISETP.LT.OR P2, PT, R166, R236, P2 ;  /* 0x000000eca600720c */ /* 0x000fe40001741670 */
[----:B------:R-:W-:Y:S02]  /*c100*/  IADD3 R33, R164, 0x11, RZ ;  /* 0x00000011a4217810 */ /* 0x000fe40007ffe0ff */
[----:B------:R-:W-:Y:S02]  /*c110*/  FSEL R166, R29, -INF , !P6 ;  /* 0xff8000001da67808 */ /* 0x000fe40007000000 */
[----:B------:R-:W-:Y:S02]  /*c120*/  ISETP.GE.AND P6, PT, R32, R231, PT ;  /* 0x000000e72000720c */ /* 0x000fe40003fc6270 */
[----:B------:R-:W-:-:S02]  /*c130*/  ISETP.LT.OR P5, PT, R15, R238, P5 ;  /* 0x000000ee0f00720c */ /* 0x000fc40002fa1670 */
[-C--:B------:R-:W-:Y:S02]  /*c140*/  ISETP.LT.OR P1, PT, R15, R236.reuse, P1 ;  /* 0x000000ec0f00720c */ /* 0x080fe40000f21670 */
[----:B------:R-:W-:Y:S02]  /*c150*/  FSEL R15, R35, -INF , !P4 ;  /* 0xff800000230f7808 */ /* 0x000fe40006000000 */
[----:B------:R-:W-:Y:S02]  /*c160*/  FSEL R167, R28, -INF , !P0 ;  /* 0xff8000001ca77808 */ /* 0x000fe40004000000 */
[C---:B------:R-:W-:Y:S02]  /*c170*/  ISETP.GE.AND P4, PT, R33.reuse, R237, PT ;  /* 0x000000ed2100720c */ /* 0x040fe40003f86270 */
[----:B------:R-:W-:Y:S02]  /*c180*/  ISETP.GE.AND P0, PT, R33, R231, PT ;  /* 0x000000e72100720c */ /* 0x000fe40003f06270 */
[----:B------:R-:W-:-:S02]  /*c190*/  ISETP.LT.OR P6, PT, R32, R236, P6 ;  /* 0x000000ec2000720c */ /* 0x000fc400037c1670 */
[----:B------:R-:W-:Y:S02]  /*c1a0*/  IADD3 R28, R164, 0x20, RZ ;  /* 0x00000020a41c7810 */ /* 0x000fe40007ffe0ff */
[C---:B------:R-:W-:Y:S02]  /*c1b0*/  ISETP.LT.OR P4, PT, R33.reuse, R238, P4 ;  /* 0x000000ee2100720c */ /* 0x040fe40002781670 */
[----:B------:R-:W-:Y:S02]  /*c1c0*/  ISETP.LT.OR P0, PT, R33, R236, P0 ;  /* 0x000000ec2100720c */ /* 0x000fe40000701670 */
[----:B------:R-:W-:Y:S02]  /*c1d0*/  FSEL R34, R26, -INF , !P1 ;  /* 0xff8000001a227808 */ /* 0x000fe40004800000 */
[----:B------:R-:W-:Y:S02]  /*c1e0*/  ISETP.GE.AND P1, PT, R28, R237, PT ;  /* 0x000000ed1c00720c */ /* 0x000fe40003f26270 */
[----:B------:R-:W-:-:S02]  /*c1f0*/  FSEL R33, R22, -INF , !P6 ;  /* 0xff80000016217808 */ /* 0x000fc40007000000 */
[----:B------:R-:W-:Y:S02]  /*c200*/  FMNMX.FTZ R22, R2, R3, !PT ;  /* 0x0000000302167209 */ /* 0x000fe40007810000 */
[----:B------:R-:W-:Y:S02]  /*c210*/  FSEL R181, R30, -INF , !P3 ;  /* 0xff8000001eb57808 */ /* 0x000fe40005800000 */
[----:B------:R-:W-:Y:S02]  /*c220*/  IADD3 R29, R164, 0x19, RZ ;  /* 0x00000019a41d7810 */ /* 0x000fe40007ffe0ff */
[----:B------:R-:W-:Y:S02]  /*c230*/  ISETP.GE.AND P3, PT, R32, R237, PT ;  /* 0x000000ed2000720c */ /* 0x000fe40003f66270 */
[----:B------:R-:W-:Y:S02]  /*c240*/  ISETP.LT.OR P1, PT, R28, R238, P1 ;  /* 0x000000ee1c00720c */ /* 0x000fe40000f21670 */
[----:B------:R-:W-:-:S02]  /*c250*/  FMNMX.FTZ R22, R165, R22, !PT ;  /* 0x00000016a5167209 */ /* 0x000fc40007810000 */
[----:B------:R-:W-:Y:S02]  /*c260*/  FSEL R174, R31, -INF , !P2 ;  /* 0xff8000001fae7808 */ /* 0x000fe40005000000 */
[----:B------:R-:W-:Y:S02]  /*c270*/  FSEL R30, R24, -INF , !P5 ;  /* 0xff800000181e7808 */ /* 0x000fe40006800000 */
[C---:B------:R-:W-:Y:S02]  /*c280*/  ISETP.GE.AND P2, PT, R29.reuse, R237, PT ;  /* 0x000000ed1d00720c */ /* 0x040fe40003f46270 */
[----:B------:R-:W-:Y:S02]  /*c290*/  ISETP.GE.AND P5, PT, R29, R231, PT ;  /* 0x000000e71d00720c */ /* 0x000fe40003fa6270 */
[----:B------:R-:W-:Y:S02]  /*c2a0*/  FSEL R31, R25, -INF , !P4 ;  /* 0xff800000191f7808 */ /* 0x000fe40006000000 */
[----:B------:R-:W-:-:S02]  /*c2b0*/  ISETP.LT.OR P3, PT, R32, R238, P3 ;  /* 0x000000ee2000720c */ /* 0x000fc40001f61670 */
[----:B------:R-:W-:Y:S02]  /*c2c0*/  ISETP.GE.AND P4, PT, R28, R231, PT ;  /* 0x000000e71c00720c */ /* 0x000fe40003f86270 */
[----:B------:R-:W-:Y:S02]  /*c2d0*/  FSEL R226, R16, -INF , !P1 ;  /* 0xff80000010e27808 */ /* 0x000fe40004800000 */
[----:B------:R-:W-:Y:S02]  /*c2e0*/  IADD3 R24, R164, 0x21, RZ ;  /* 0x00000021a4187810 */ /* 0x000fe40007ffe0ff */
[----:B------:R-:W-:Y:S02]  /*c2f0*/  FMNMX.FTZ R16, R167, R22, !PT ;  /* 0x00000016a7107209 */ /* 0x000fe40007810000 */
[C---:B------:R-:W-:Y:S02]  /*c300*/  ISETP.LT.OR P2, PT, R29.reuse, R238, P2 ;  /* 0x000000ee1d00720c */ /* 0x040fe40001741670 */
[----:B------:R-:W-:-:S02]  /*c310*/  ISETP.LT.OR P5, PT, R29, R236, P5 ;  /* 0x000000ec1d00720c */ /* 0x000fc40002fa1670 */
[----:B------:R-:W-:Y:S02]  /*c320*/  ISETP.LT.OR P4, PT, R28, R236, P4 ;  /* 0x000000ec1c00720c */ /* 0x000fe40002781670 */
[----:B------:R-:W-:Y:S02]  /*c330*/  FSEL R29, R20, -INF , !P3 ;  /* 0xff800000141d7808 */ /* 0x000fe40005800000 */
[----:B------:R-:W-:Y:S02]  /*c340*/  ISETP.GE.AND P3, PT, R24, R231, PT ;  /* 0x000000e71800720c */ /* 0x000fe40003f66270 */
[----:B------:R-:W-:Y:S02]  /*c350*/  FMNMX.FTZ R16, R166, R16, !PT ;  /* 0x00000010a6107209 */ /* 0x000fe40007810000 */
[----:B------:R-:W-:Y:S02]  /*c360*/  FSEL R194, R18, -INF , !P4 ;  /* 0xff80000012c27808 */ /* 0x000fe40006000000 */
[----:B------:R-:W-:-:S02]  /*c370*/  IADD3 R25, R164, 0x28, RZ ;  /* 0x00000028a4197810 */ /* 0x000fc40007ffe0ff */
[----:B------:R-:W-:Y:S02]  /*c380*/  ISETP.LT.OR P3, PT, R24, R236, P3 ;  /* 0x000000ec1800720c */ /* 0x000fe40001f61670 */
[----:B------:R-:W-:Y:S02]  /*c390*/  FMNMX.FTZ R18, R30, R16, !PT ;  /* 0x000000101e127209 */ /* 0x000fe40007810000 */
[----:B------:R-:W-:Y:S02]  /*c3a0*/  FMNMX.FTZ R16, R0, R14, !PT ;  /* 0x0000000e00107209 */ /* 0x000fe40007810000 */
[----:B------:R-:W-:Y:S02]  /*c3b0*/  ISETP.GE.AND P6, PT, R25, R237, PT ;  /* 0x000000ed1900720c */ /* 0x000fe40003fc6270 */
[----:B------:R-:W-:Y:S02]  /*c3c0*/  FMNMX.FTZ R18, R31, R18, !PT ;  /* 0x000000121f127209 */ /* 0x000fe40007810000 */
[----:B------:R-:W-:-:S02]  /*c3d0*/  FSEL R192, R19, -INF , !P3 ;  /* 0xff80000013c07808 */ /* 0x000fc40005800000 */
[----:B------:R-:W-:Y:S02]  /*c3e0*/  FMNMX.FTZ R19, R15, R16, !PT ;  /* 0x000000100f137209 */ /* 0x000fe40007810000 */
[----:B------:R-:W-:Y:S02]  /*c3f0*/  FSEL R35, R27, -INF , !P0 ;  /* 0xff8000001b237808 */ /* 0x000fe40004000000 */
[----:B------:R-:W-:Y:S02]  /*c400*/  IADD3 R20, R164, 0x29, RZ ;  /* 0x00000029a4147810 */ /* 0x000fe40007ffe0ff */
[----:B------:R-:W-:Y:S02]  /*c410*/  ISETP.GE.AND P0, PT, R24, R237, PT ;  /* 0x000000ed1800720c */ /* 0x000fe40003f06270 */
[----:B------:R-:W-:Y:S02]  /*c420*/  FSEL R28, R21, -INF , !P2 ;  /* 0xff800000151c7808 */ /* 0x000fe40005000000 */
[----:B------:R-:W-:-:S02]  /*c430*/  ISETP.LT.OR P6, PT, R25, R238, P6 ;  /* 0x000000ee1900720c */ /* 0x000fc400037c1670 */
[----:B------:R-:W-:Y:S02]  /*c440*/  FMNMX.FTZ R18, R29, R18, !PT ;  /* 0x000000121d127209 */ /* 0x000fe40007810000 */
[----:B------:R-:W-:Y:S02]  /*c450*/  FMNMX.FTZ R19, R181, R19, !PT ;  /* 0x00000013b5137209 */ /* 0x000fe40007810000 */
[----:B------:R-:W-:Y:S02]  /*c460*/  FSEL R32, R23, -INF , !P5 ;  /* 0xff80000017207808 */ /* 0x000fe40006800000 */
[----:B------:R-:W-:Y:S02]  /*c470*/  ISETP.GE.AND P5, PT, R20, R237, PT ;  /* 0x000000ed1400720c */ /* 0x000fe40003fa6270 */
[----:B------:R-:W-:Y:S02]  /*c480*/  ISETP.LT.OR P0, PT, R24, R238, P0 ;  /* 0x000000ee1800720c */ /* 0x000fe40000701670 */
[----:B------:R-:W-:-:S02]  /*c490*/  FMNMX.FTZ R18, R28, R18, !PT ;  /* 0x000000121c127209 */ /* 0x000fc40007810000 */
[----:B------:R-:W-:Y:S02]  /*c4a0*/  FSEL R224, R4, -INF , !P6 ;  /* 0xff80000004e07808 */ /* 0x000fe40007000000 */
[----:B------:R-:W-:Y:S02]  /*c4b0*/  FMNMX.FTZ R4, R174, R19, !PT ;  /* 0x00000013ae047209 */ /* 0x000fe40007810000 */
[----:B------:R-:W-:Y:S02]  /*c4c0*/  ISETP.LT.OR P5, PT, R20, R238, P5 ;  /* 0x000000ee1400720c */ /* 0x000fe40002fa1670 */
[----:B------:R-:W-:Y:S02]  /*c4d0*/  IADD3 R21, R164, 0x30, RZ ;  /* 0x00000030a4157810 */ /* 0x000fe40007ffe0ff */
[----:B------:R-:W-:Y:S02]  /*c4e0*/  FSEL R225, R17, -INF , !P0 ;  /* 0xff80000011e17808 */ /* 0x000fe40004000000 */
[----:B------:R-:W-:-:S02]  /*c4f0*/  FMNMX.FTZ R18, R226, R18, !PT ;  /* 0x00000012e2127209 */ /* 0x000fc40007810000 */
[----:B------:R-:W-:Y:S02]  /*c500*/  FMNMX.FTZ R4, R34, R4, !PT ;  /* 0x0000000422047209 */ /* 0x000fe40007810000 */
[----:B------:R-:W-:Y:S02]  /*c510*/  FSEL R195, R5, -INF , !P5 ;  /* 0xff80000005c37808 */ /* 0x000fe40006800000 */
[----:B------:R-:W-:Y:S02]  /*c520*/  ISETP.GE.AND P4, PT, R21, R237, PT ;  /* 0x000000ed1500720c */ /* 0x000fe40003f86270 */
[----:B------:R-:W-:Y:S02]  /*c530*/  IADD3 R17, R164, 0x31, RZ ;  /* 0x00000031a4117810 */ /* 0x000fe40007ffe0ff */
[----:B------:R-:W-:Y:S02]  /*c540*/  FMNMX.FTZ R5, R225, R18, !PT ;  /* 0x00000012e1057209 */ /* 0x000fe40007810000 */
[----:B------:R-:W-:-:S02]  /*c550*/  FMNMX.FTZ R4, R35, R4, !PT ;  /* 0x0000000423047209 */ /* 0x000fc40007810000 */
[----:B------:R-:W-:Y:S02]  /*c560*/  ISETP.LT.OR P4, PT, R21, R238, P4 ;  /* 0x000000ee1500720c */ /* 0x000fe40002781670 */
[----:B------:R-:W-:Y:S02]  /*c570*/  IADD3 R16, R164, 0x38, RZ ;  /* 0x00000038a4107810 */ /* 0x000fe40007ffe0ff */
[----:B------:R-:W-:Y:S02]  /*c580*/  ISETP.GE.AND P3, PT, R17, R237, PT ;  /* 0x000000ed1100720c */ /* 0x000fe40003f66270 */
[----:B------:R-:W-:Y:S02]  /*c590*/  FMNMX.FTZ R5, R224, R5, !PT ;  /* 0x00000005e0057209 */ /* 0x000fe40007810000 */
[----:B------:R-:W-:Y:S02]  /*c5a0*/  FMNMX.FTZ R4, R33, R4, !PT ;  /* 0x0000000421047209 */ /* 0x000fe40007810000 */
[----:B------:R-:W-:-:S02]  /*c5b0*/  IADD3 R164, R164, 0x39, RZ ;  /* 0x00000039a4a47810 */ /* 0x000fc40007ffe0ff */
[----:B------:R-:W-:Y:S02]  /*c5c0*/  ISETP.GE.AND P6, PT, R16, R237, PT ;  /* 0x000000ed1000720c */ /* 0x000fe40003fc6270 */
[----:B------:R-:W-:Y:S02]  /*c5d0*/  ISETP.LT.OR P3, PT, R17, R238, P3 ;  /* 0x000000ee1100720c */ /* 0x000fe40001f61670 */
[----:B------:R-:W-:Y:S02]  /*c5e0*/  FSEL R180, R188, -INF , !P4 ;  /* 0xff800000bcb47808 */ /* 0x000fe40006000000 */
[----:B------:R-:W-:Y:S02]  /*c5f0*/  FMNMX.FTZ R5, R195, R5, !PT ;  /* 0x00000005c3057209 */ /* 0x000fe40007810000 */
[----:B------:R-:W-:Y:S02]  /*c600*/  ISETP.GE.AND P2, PT, R25, R231, PT ;  /* 0x000000e71900720c */ /* 0x000fe40003f46270 */
[----:B------:R-:W-:-:S02]  /*c610*/  FMNMX.FTZ R4, R32, R4, !PT ;  /* 0x0000000420047209 */ /* 0x000fc40007810000 */
[----:B------:R-:W-:Y:S02]  /*c620*/  ISETP.GE.AND P5, PT, R164, R237, PT ;  /* 0x000000eda400720c */ /* 0x000fe40003fa6270 */
[----:B------:R-:W-:Y:S02]  /*c630*/  ISETP.LT.OR P6, PT, R16, R238, P6 ;  /* 0x000000ee1000720c */ /* 0x000fe400037c1670 */
[----:B------:R-:W-:Y:S02]  /*c640*/  FSEL R171, R189, -INF , !P3 ;  /* 0xff800000bdab7808 */ /* 0x000fe40005800000 */
[----:B------:R-:W-:Y:S02]  /*c650*/  FMNMX.FTZ R5, R180, R5, !PT ;  /* 0x00000005b4057209 */ /* 0x000fe40007810000 */
[----:B------:R-:W-:Y:S02]  /*c660*/  ISETP.LT.OR P2, PT, R25, R236, P2 ;  /* 0x000000ec1900720c */ /* 0x000fe40001741670 */
[----:B------:R-:W-:Y:S01]  /*c670*/  ISETP.GE.AND P1, PT, R20, R231, PT ;  /* 0x000000e71400720c */ /* 0x000fe20003f26270 */
[----:B------:R-:W-:Y:S01]  /*c680*/  LDSM.16.MT88.4 R24, [R216+0x18000] ;  /* 0x01800000d818783b */ /* 0x000fe20000004200 */
[----:B------:R-:W-:-:S02]  /*c690*/  FMNMX.FTZ R4, R194, R4, !PT ;  /* 0x00000004c2047209 */ /* 0x000fc40007810000 */
[----:B------:R-:W-:Y:S02]  /*c6a0*/  ISETP.LT.OR P5, PT, R164, R238, P5 ;  /* 0x000000eea400720c */ /* 0x000fe40002fa1670 */
[----:B------:R-:W-:Y:S02]  /*c6b0*/  FSEL R170, R184, -INF , !P6 ;  /* 0xff800000b8aa7808 */ /* 0x000fe40007000000 */
[----:B------:R-:W-:Y:S02]  /*c6c0*/  FMNMX.FTZ R5, R171, R5, !PT ;  /* 0x00000005ab057209 */ /* 0x000fe40007810000 */
[----:B------:R-:W-:Y:S02]  /*c6d0*/  ISETP.GE.AND P0, PT, R21, R231, PT ;  /* 0x000000e71500720c */ /* 0x000fe40003f06270 */
[----:B------:R-:W-:Y:S02]  /*c6e0*/  ISETP.LT.OR P1, PT, R20, R236, P1 ;  /* 0x000000ec1400720c */ /* 0x000fe40000f21670 */
[----:B------:R-:W-:-:S02]  /*c6f0*/  FSEL R193, R6, -INF , !P2 ;  /* 0xff80000006c17808 */ /* 0x000fc40005000000 */
[----:B------:R-:W-:Y:S02]  /*c700*/  FMNMX.FTZ R4, R192, R4, !PT ;  /* 0x00000004c0047209 */ /* 0x000fe40007810000 */
[----:B------:R-:W-:Y:S02]  /*c710*/  FSEL R168, R185, -INF , !P5 ;  /* 0xff800000b9a87808 */ /* 0x000fe40006800000 */
[----:B------:R-:W-:Y:S02]  /*c720*/  FMNMX.FTZ R6, R170, R5, !PT ;  /* 0x00000005aa067209 */ /* 0x000fe40007810000 */
[----:B------:R-:W-:Y:S02]  /*c730*/  ISETP.LT.OR P0, PT, R21, R236, P0 ;  /* 0x000000ec1500720c */ /* 0x000fe40000701670 */
[----:B------:R-:W-:Y:S01]  /*c740*/  FSEL R189, R7, -INF , !P1 ;  /* 0xff80000007bd7808 */ /* 0x000fe20004800000 */
[----:B------:R-:W-:Y:S01]  /*c750*/  LDSM.16.MT88.4 R20, [R214+0x18000] ;  /* 0x01800000d614783b */ /* 0x000fe20000004200 */
[----:B------:R-:W-:-:S02]  /*c760*/  ISETP.GE.AND P2, PT, R17, R231, PT ;  /* 0x000000e71100720c */ /* 0x000fc40003f46270 */
[----:B------:R-:W-:Y:S02]  /*c770*/  FMNMX.FTZ R5, R193, R4, !PT ;  /* 0x00000004c1057209 */ /* 0x000fe40007810000 */
[----:B------:R-:W-:Y:S02]  /*c780*/  FMNMX.FTZ R4, R168, R6, !PT ;  /* 0x00000006a8047209 */ /* 0x000fe40007810000 */
[----:B------:R-:W-:Y:S02]  /*c790*/  ISETP.GE.AND P1, PT, R16, R231, PT ;  /* 0x000000e71000720c */ /* 0x000fe40003f26270 */
[----:B------:R-:W-:Y:S02]  /*c7a0*/  ISETP.LT.OR P2, PT, R17, R236, P2 ;  /* 0x000000ec1100720c */ /* 0x000fe40001741670 */
[----:B------:R-:W-:Y:S02]  /*c7b0*/  FSEL R179, R190, -INF , !P0 ;  /* 0xff800000beb37808 */ /* 0x000fe40004000000 */
[----:B------:R-:W-:-:S02]  /*c7c0*/  FMNMX.FTZ R6, R189, R5, !PT ;  /* 0x00000005bd067209 */ /* 0x000fc40007810000 */
[----:B------:R-:W-:Y:S01]  /*c7d0*/  ISETP.LT.OR P1, PT, R16, R236, P1 ;  /* 0x000000ec1000720c */ /* 0x000fe20000f21670 */
[----:B------:R-:W1:Y:S01]  /*c7e0*/  SHFL.BFLY PT, R5, R4, 0x2, 0x1f ;  /* 0x0c401f0004057f89 */ /* 0x000e6200000e0000 */
[C---:B------:R-:W-:Y:S02]  /*c7f0*/  ISETP.GE.AND P0, PT, R164.reuse, R231, PT ;  /* 0x000000e7a400720c */ /* 0x040fe40003f06270 */
[----:B------:R-:W-:Y:S02]  /*c800*/  FSEL R178, R191, -INF , !P2 ;  /* 0xff800000bfb27808 */ /* 0x000fe40005000000 */
[----:B------:R-:W-:Y:S02]  /*c810*/  FMNMX.FTZ R6, R179, R6, !PT ;  /* 0x00000006b3067209 */ /* 0x000fe40007810000 */
[----:B------:R-:W-:Y:S02]  /*c820*/  ISETP.LT.OR P0, PT, R164, R236, P0 ;  /* 0x000000eca400720c */ /* 0x000fe40000701670 */
[----:B------:R-:W-:-:S02]  /*c830*/  FSEL R177, R186, -INF , !P1 ;  /* 0xff800000bab17808 */ /* 0x000fc40004800000 */
[----:B------:R-:W-:Y:S02]  /*c840*/  FMNMX.FTZ R6, R178, R6, !PT ;  /* 0x00000006b2067209 */ /* 0x000fe40007810000 */
[----:B------:R-:W-:Y:S02]  /*c850*/  FSEL R176, R187, -INF , !P0 ;  /* 0xff800000bbb07808 */ /* 0x000fe40004000000 */
[----:B------:R-:W-:-:S04]  /*c860*/  FMNMX.FTZ R6, R177, R6, !PT ;  /* 0x00000006b1067209 */ /* 0x000fc80007810000 */
[----:B------:R-:W-:-:S05]  /*c870*/  FMNMX.FTZ R16, R176, R6, !PT ;  /* 0x00000006b0107209 */ /* 0x000fca0007810000 */
[----:B------:R-:W2:Y:S01]  /*c880*/  SHFL.BFLY PT, R6, R16, 0x2, 0x1f ;  /* 0x0c401f0010067f89 */ /* 0x000ea200000e0000 */
[----:B-1----:R-:W-:-:S05]  /*c890*/  FMNMX.FTZ R7, R4, R5, !PT ;  /* 0x0000000504077209 */ /* 0x002fca0007810000 */
[----:B------:R-:W1:Y:S01]  /*c8a0*/  SHFL.BFLY PT, R164, R7, 0x1, 0x1f ;  /* 0x0c201f0007a47f89 */ /* 0x000e6200000e0000 */
[----:B--2---:R-:W-:-:S03]  /*c8b0*/  FMNMX.FTZ R5, R16, R6, !PT ;  /* 0x0000000610057209 */ /* 0x004fc60007810000 */
[----:B------:R-:W-:Y:S04]  /*c8c0*/  LDSM.16.MT88.4 R16, [R213+0x18000] ;  /* 0x01800000d510783b */ /* 0x000fe80000004200 */
        /* <DEDUP_REMOVED lines=13> */
[----:B--2---:R-:W-:Y:S01]  /*c9a0*/  FMNMX.FTZ R3, R5, R4, !PT ;  /* 0x0000000405037209 */ /* 0x004fe20007810000 */
[--C-:B------:R-:W-:Y:S01]  /*c9b0*/  FFMA.FTZ R190, R226, UR23, -R169.reuse ;  /* 0x00000017e2be7c23 */ /* 0x100fe200080108a9 */
[----:B------:R-:W-:Y:S01]  /*c9c0*/  FSEL R4, R164, RZ, P1 ;  /* 0x000000ffa4047208 */ /* 0x000fe20000800000 */
[--C-:B------:R-:W-:Y:S01]  /*c9d0*/  FFMA.FTZ R191, R225, UR23, -R169.reuse ;  /* 0x00000017e1bf7c23 */ /* 0x100fe200080108a9 */
[C---:B------:R-:W-:Y:S01]  /*c9e0*/  FSETP.NEU.FTZ.AND P0, PT, R3.reuse, -INF , PT ;  /* 0xff8000000300780b */ /* 0x040fe20003f1d000 */
[C---:B------:R-:W-:Y:S01]  /*c9f0*/  FMUL.FTZ R175, R3.reuse, UR23 ;  /* 0x0000001703af7c20 */ /* 0x040fe20008410000 */
[----:B------:R-:W-:Y:S01]  /*ca00*/  MUFU.EX2 R172, R172 ;  /* 0x000000ac00ac7308 */ /* 0x000fe20000000800 */
[----:B------:R-:W-:Y:S01]  /*ca10*/  FADD.FTZ R4, R2, -R4 ;  /* 0x8000000402047221 */ /* 0x000fe20000010000 */
[----:B------:R-:W-:Y:S01]  /*ca20*/  FSEL R5, R3, RZ, P0 ;  /* 0x000000ff03057208 */ /* 0x000fe20000000000 */
[--C-:B------:R-:W-:Y:S01]  /*ca30*/  FFMA.FTZ R224, R224, UR23, -R169.reuse ;  /* 0x00000017e0e07c23 */ /* 0x100fe200080108a9 */
[----:B------:R-:W-:Y:S01]  /*ca40*/  FSEL R175, R175, RZ, P0 ;  /* 0x000000ffafaf7208 */ /* 0x000fe20000000000 */
[----:B------:R-:W-:Y:S01]  /*ca50*/  FMUL.FTZ R4, R4, UR23 ;  /* 0x0000001704047c20 */ /* 0x000fe20008410000 */
[----:B------:R-:W-:Y:S01]  /*ca60*/  FFMA.FTZ R195, R195, UR23, -R169 ;  /* 0x00000017c3c37c23 */ /* 0x000fe200080108a9 */
[----:B------:R-:W-:Y:S01]  /*ca70*/  FADD.FTZ R5, R0, -R5 ;  /* 0x8000000500057221 */ /* 0x000fe20000010000 */
[----:B------:R-:W-:Y:S01]  /*ca80*/  MUFU.EX2 R167, R167 ;  /* 0x000000a700a77308 */ /* 0x000fe20000000800 */
[--C-:B------:R-:W-:Y:S01]  /*ca90*/  FFMA.FTZ R165, R14, UR23, -R175.reuse ;  /* 0x000000170ea57c23 */ /* 0x100fe200080108af */
[--C-:B------:R-:W-:Y:S01]  /*caa0*/  FFMA.FTZ R15, R15, UR23, -R175.reuse ;  /* 0x000000170f0f7c23 */ /* 0x100fe200080108af */
[--C-:B------:R-:W-:Y:S01]  /*cab0*/  FFMA.FTZ R14, R181, UR23, -R175.reuse ;  /* 0x00000017b50e7c23 */ /* 0x100fe200080108af */
[----:B------:R-:W-:Y:S01]  /*cac0*/  FFMA.FTZ R2, R174, UR23, -R175 ;  /* 0x00000017ae027c23 */ /* 0x000fe200080108af */
[----:B------:R-:W-:Y:S01]  /*cad0*/  FMUL.FTZ R0, R5, UR23 ;  /* 0x0000001705007c20 */ /* 0x000fe20008410000 */
[----:B------:R-:W-:Y:S01]  /*cae0*/  FFMA.FTZ R181, R30, UR23, -R169 ;  /* 0x000000171eb57c23 */ /* 0x000fe200080108a9 */
[--C-:B------:R-:W-:Y:S01]  /*caf0*/  FFMA.FTZ R184, R34, UR23, -R175.reuse ;  /* 0x0000001722b87c23 */ /* 0x100fe200080108af */
[----:B------:R-:W1:Y:S01]  /*cb00*/  MUFU.EX2 R166, R166 ;  /* 0x000000a600a67308 */ /* 0x000e620000000800 */
[----:B------:R-:W-:Y:S01]  /*cb10*/  LDSM.16.MT88.4 R28, [R212+0x1e000] ;  /* 0x01e00000d41c783b */ /* 0x000fe20000004200 */
[--C-:B------:R-:W-:Y:S01]  /*cb20*/  FFMA.FTZ R186, R35, UR23, -R175.reuse ;  /* 0x0000001723ba7c23 */ /* 0x100fe200080108af */
[--C-:B------:R-:W-:Y:S01]  /*cb30*/  FFMA.FTZ R187, R33, UR23, -R175.reuse ;  /* 0x0000001721bb7c23 */ /* 0x100fe200080108af */
[--C-:B------:R-:W-:Y:S01]  /*cb40*/  FFMA.FTZ R188, R32, UR23, -R175.reuse ;  /* 0x0000001720bc7c23 */ /* 0x100fe200080108af */
[--C-:B------:R-:W-:Y:S01]  /*cb50*/  FFMA.FTZ R194, R194, UR23, -R175.reuse ;  /* 0x00000017c2c27c23 */ /* 0x100fe200080108af */
[----:B------:R-:W-:Y:S01]  /*cb60*/  LDSM.16.MT88.4 R32, [R212+0x18800] ;  /* 0x01880000d420783b */ /* 0x000fe20000004200 */
[--C-:B------:R-:W-:Y:S01]  /*cb70*/  FFMA.FTZ R192, R192, UR23, -R175.reuse ;  /* 0x00000017c0c07c23 */ /* 0x100fe200080108af */
[----:B------:R-:W-:Y:S01]  /*cb80*/  MUFU.EX2 R165, R165 ;  /* 0x000000a500a57308 */ /* 0x000fe20000000800 */
[--C-:B------:R-:W-:Y:S01]  /*cb90*/  FFMA.FTZ R193, R193, UR23, -R175.reuse ;  /* 0x00000017c1c17c23 */ /* 0x100fe200080108af */
[----:B------:R-:W-:Y:S01]  /*cba0*/  FFMA.FTZ R189, R189, UR23, -R175 ;  /* 0x00000017bdbd7c23 */ /* 0x000fe200080108af */
[--C-:B------:R-:W-:Y:S01]  /*cbb0*/  FFMA.FTZ R180, R180, UR23, -R169.reuse ;  /* 0x00000017b4b47c23 */ /* 0x100fe200080108a9 */
[--C-:B------:R-:W-:Y:S01]  /*cbc0*/  FFMA.FTZ R225, R171, UR23, -R169.reuse ;  /* 0x00000017abe17c23 */ /* 0x100fe200080108a9 */
[--C-:B------:R-:W-:Y:S01]  /*cbd0*/  FFMA.FTZ R226, R170, UR23, -R169.reuse ;  /* 0x00000017aae27c23 */ /* 0x100fe200080108a9 */
[----:B------:R-:W-:Y:S01]  /*cbe0*/  FFMA.FTZ R227, R168, UR23, -R169 ;  /* 0x00000017a8e37c23 */ /* 0x000fe200080108a9 */
[--C-:B------:R-:W-:Y:S01]  /*cbf0*/  FFMA.FTZ R179, R179, UR23, -R175.reuse ;  /* 0x00000017b3b37c23 */ /* 0x100fe200080108af */
[----:B------:R-:W2:Y:S01]  /*cc00*/  MUFU.EX2 R15, R15 ;  /* 0x0000000f000f7308 */ /* 0x000ea20000000800 */
[----:B-1----:R-:W-:Y:S01]  /*cc10*/  F2FP.F16.F32.PACK_AB R6, R166, R167 ;  /* 0x000000a7a606723e */ /* 0x002fe200000000ff */
[----:B------:R-:W-:Y:S01]  /*cc20*/  LDSM.16.MT88.4 R168, [R212+0x1f000] ;  /* 0x01f00000d4a8783b */ /* 0x000fe20000004200 */
[--C-:B------:R-:W-:Y:S01]  /*cc30*/  FFMA.FTZ R178, R178, UR23, -R175.reuse ;  /* 0x00000017b2b27c23 */ /* 0x100fe200080108af */
[--C-:B------:R-:W-:Y:S01]  /*cc40*/  FFMA.FTZ R177, R177, UR23, -R175.reuse ;  /* 0x00000017b1b17c23 */ /* 0x100fe200080108af */
[----:B------:R-:W-:-:S03]  /*cc50*/  FFMA.FTZ R175, R176, UR23, -R175 ;  /* 0x00000017b0af7c23 */ /* 0x000fc600080108af */
        /* <DEDUP_REMOVED lines=14> */
[----:B------:R-:W-:Y:S01]  /*cd40*/  FMUL.FTZ R148, R148, R174 ;  /* 0x000000ae94947220 */ /* 0x000fe20000410000 */
[-C--:B----4-:R-:W-:Y:S01]  /*cd50*/  FMUL.FTZ R162, R162, R0.reuse ;  /* 0x00000000a2a27220 */ /* 0x090fe20000410000 */
        /* <DEDUP_REMOVED lines=38> */
[----:B------:R-:W4:Y:S01]  /*cfc0*/  LDSM.16.MT88.4 R16, [R214+0x1a000] ;  /* 0x01a00000d610783b */ /* 0x000f220000004200 */
        /* <DEDUP_REMOVED lines=27> */
[C---:B---3--:R-:W-:Y:S01]  /*d180*/  HMMA.16816.F32 R36, R4.reuse, R20, R36 ;  /* 0x000000140424723c */ /* 0x048fe20000001824 */
        /* <DEDUP_REMOVED lines=11> */
[C---:B----4-:R-:W-:Y:S01]  /*d240*/  HMMA.16816.F32 R44, R4.reuse, R16, R44 ;  /* 0x00000010042c723c */ /* 0x050fe2000000182c */
[----:B------:R-:W-:Y:S01]  /*d250*/  FMUL.FTZ R75, R75, R0 ;  /* 0x000000004b4b7220 */ /* 0x000fe20000410000 */
[-C--:B------:R-:W-:Y:S01]  /*d260*/  FMUL.FTZ R76, R76, R174.reuse ;  /* 0x000000ae4c4c7220 */ /* 0x080fe20000410000 */
[-C--:B------:R-:W-:Y:S01]  /*d270*/  FMUL.FTZ R77, R77, R174.reuse ;  /* 0x000000ae4d4d7220 */ /* 0x080fe20000410000 */
[-C--:B------:R-:W-:Y:S01]  /*d280*/  FMUL.FTZ R80, R80, R174.reuse ;  /* 0x000000ae50507220 */ /* 0x080fe20000410000 */
[----:B------:R-:W-:Y:S01]  /*d290*/  FMUL.FTZ R81, R81, R174 ;  /* 0x000000ae51517220 */ /* 0x000fe20000410000 */
[C---:B------:R-:W-:Y:S01]  /*d2a0*/  HMMA.16816.F32 R48, R4.reuse, R18, R48 ;  /* 0x000000120430723c */ /* 0x040fe20000001830 */
[----:B------:R-:W4:Y:S01]  /*d2b0*/  LDSM.16.MT88.4 R16, [R216+0x1c000] ;  /* 0x01c00000d810783b */ /* 0x000f220000004200 */
        /* <DEDUP_REMOVED lines=32> */
[----:B------:R-:W-:Y:S01]  /*d4c0*/  MUFU.EX2 R182, R182 ;  /* 0x000000b600b67308 */ /* 0x000fe20000000800 */
[C---:B------:R-:W-:Y:S01]  /*d4d0*/  HMMA.16816.F32 R64, R4.reuse, R22, R64 ;  /* 0x000000160440723c */ /* 0x040fe20000001840 */
[----:B------:R-:W3:Y:S01]  /*d4e0*/  LDSM.16.MT88.4 R20, [R213+0x1c000] ;  /* 0x01c00000d514783b */ /* 0x000ee20000004200 */
[-C--:B------:R-:W-:Y:S01]  /*d4f0*/  FMUL.FTZ R108, R108, R174.reuse ;  /* 0x000000ae6c6c7220 */ /* 0x080fe20000410000 */
[----:B------:R-:W-:Y:S01]  /*d500*/  FMUL.FTZ R109, R109, R174 ;  /* 0x000000ae6d6d7220 */ /* 0x000fe20000410000 */
[-C--:B------:R-:W-:Y:S01]  /*d510*/  FMUL.FTZ R110, R110, R0.reuse ;  /* 0x000000006e6e7220 */ /* 0x080fe20000410000 */
[----:B------:R-:W-:Y:S01]  /*d520*/  FMUL.FTZ R111, R111, R0 ;  /* 0x000000006f6f7220 */ /* 0x000fe20000410000 */
[C---:B----4-:R-:W-:Y:S01]  /*d530*/  HMMA.16816.F32 R68, R4.reuse, R16, R68 ;  /* 0x000000100444723c */ /* 0x050fe20000001844 */
[----:B------:R-:W-:Y:S01]  /*d540*/  MUFU.EX2 R183, R183 ;  /* 0x000000b700b77308 */ /* 0x000fe20000000800 */
[-C--:B------:R-:W-:Y:S01]  /*d550*/  FMUL.FTZ R112, R112, R174.reuse ;  /* 0x000000ae70707220 */ /* 0x080fe20000410000 */
[----:B------:R-:W-:Y:S01]  /*d560*/  FMUL.FTZ R113, R113, R174 ;  /* 0x000000ae71717220 */ /* 0x000fe20000410000 */
[-C--:B------:R-:W-:Y:S01]  /*d570*/  FMUL.FTZ R114, R114, R0.reuse ;  /* 0x0000000072727220 */ /* 0x080fe20000410000 */
[----:B------:R-:W-:Y:S01]  /*d580*/  FMUL.FTZ R115, R115, R0 ;  /* 0x0000000073737220 */ /* 0x000fe20000410000 */
[C---:B------:R-:W-:Y:S01]  /*d590*/  HMMA.16816.F32 R72, R4.reuse, R18, R72 ;  /* 0x000000120448723c */ /* 0x040fe20000001848 */
[----:B------:R-:W4:Y:S01]  /*d5a0*/  LDSM.16.MT88.4 R16, [R212+0x1c000] ;  /* 0x01c00000d410783b */ /* 0x000f220000004200 */
[-C--:B------:R-:W-:Y:S01]  /*d5b0*/  FMUL.FTZ R116, R116, R174.reuse ;  /* 0x000000ae74747220 */ /* 0x080fe20000410000 */
[----:B------:R-:W-:Y:S01]  /*d5c0*/  MUFU.EX2 R185, R185 ;  /* 0x000000b900b97308 */ /* 0x000fe20000000800 */
[----:B------:R-:W-:Y:S01]  /*d5d0*/  FMUL.FTZ R117, R117, R174 ;  /* 0x000000ae75757220 */ /* 0x000fe20000410000 */
[-C--:B------:R-:W-:Y:S01]  /*d5e0*/  FMUL.FTZ R118, R118, R0.reuse ;  /* 0x0000000076767220 */ /* 0x080fe20000410000 */
[----:B------:R-:W-:Y:S01]  /*d5f0*/  FMUL.FTZ R119, R119, R0 ;  /* 0x0000000077777220 */ /* 0x000fe20000410000 */
[-C--:B------:R-:W-:Y:S01]  /*d600*/  FMUL.FTZ R120, R120, R174.reuse ;  /* 0x000000ae78787220 */ /* 0x080fe20000410000 */
[----:B------:R-:W-:Y:S01]  /*d610*/  FMUL.FTZ R121, R121, R174 ;  /* 0x000000ae79797220 */ /* 0x000fe20000410000 */
[-C--:B------:R-:W-:Y:S01]  /*d620*/  FMUL.FTZ R122, R122, R0.reuse ;  /* 0x000000007a7a7220 */ /* 0x080fe20000410000 */
[----:B------:R-:W-:Y:S01]  /*d630*/  FMUL.FTZ R123, R123, R0 ;  /* 0x000000007b7b7220 */ /* 0x000fe20000410000 */
[----:B------:R-:W5:Y:S01]  /*d640*/  MUFU.EX2 R184, R184 ;  /* 0x000000b800b87308 */ /* 0x000f620000000800 */
[-C--:B------:R-:W-:Y:S01]  /*d650*/  FMUL.FTZ R124, R124, R174.reuse ;  /* 0x000000ae7c7c7220 */ /* 0x080fe20000410000 */
[-C--:B------:R-:W-:Y:S01]  /*d660*/  FMUL.FTZ R125, R125, R174.reuse ;  /* 0x000000ae7d7d7220 */ /* 0x080fe20000410000 */
[----:B------:R-:W-:Y:S01]  /*d670*/  FMUL.FTZ R128, R128, R174 ;  /* 0x000000ae80807220 */ /* 0x000fe20000410000 */
[-C--:B------:R-:W-:Y:S01]  /*d680*/  FMUL.FTZ R126, R126, R0.reuse ;  /* 0x000000007e7e7220 */ /* 0x080fe20000410000 */
[----:B------:R-:W-:Y:S01]  /*d690*/  FMUL.FTZ R127, R127, R0 ;  /* 0x000000007f7f7220 */ /* 0x000fe20000410000 */
[C---:B--2---:R-:W-:Y:S01]  /*d6a0*/  HMMA.16816.F32 R76, R4.reuse, R24, R76 ;  /* 0x00000018044c723c */ /* 0x044fe2000000184c */
[----:B------:R-:W-:Y:S01]  /*d6b0*/  FMUL.FTZ R129, R129, R174 ;  /* 0x000000ae81817220 */ /* 0x000fe20000410000 */
[----:B------:R-:W2:Y:S01]  /*d6c0*/  MUFU.EX2 R186, R186 ;  /* 0x000000ba00ba7308 */ /* 0x000ea20000000800 */
[-C--:B------:R-:W-:Y:S01]  /*d6d0*/  FMUL.FTZ R130, R130, R0.reuse ;  /* 0x0000000082827220 */ /* 0x080fe20000410000 */
[----:B------:R-:W-:Y:S01]  /*d6e0*/  FMUL.FTZ R131, R131, R0 ;  /* 0x0000000083837220 */ /* 0x000fe20000410000 */
[----:B------:R-:W-:Y:S01]  /*d6f0*/  FFMA.FTZ R173, R249, R174, R173 ;  /* 0x000000aef9ad7223 */ /* 0x000fe200000100ad */
[C---:B------:R-:W-:Y:S01]  /*d700*/  HMMA.16816.F32 R80, R4.reuse, R26, R80 ;  /* 0x0000001a0450723c */ /* 0x040fe20000001850 */
[----:B------:R-:W2:Y:S01]  /*d710*/  LDSM.16.MT88.4 R24, [R216+0x1e000] ;  /* 0x01e00000d818783b */ /* 0x000ea20000004200 */
[----:B------:R-:W-:Y:S01]  /*d720*/  FFMA.FTZ R0, R248, R0, R165 ;  /* 0x00000000f8007223 */ /* 0x000fe200000100a5 */
[----:B------:R-:W-:Y:S01]  /*d730*/  FADD.FTZ R173, R172, R173 ;  /* 0x000000adacad7221 */ /* 0x000fe20000010000 */
[----:B------:R-:W-:Y:S02]  /*d740*/  MUFU.EX2 R187, R187 ;  /* 0x000000bb00bb7308 */ /* 0x000fe40000000800 */
[----:B---3--:R-:W-:Y:S01]  /*d750*/  HMMA.16816.F32 R84, R4, R20, R84 ;  /* 0x000000140454723c */ /* 0x008fe20000001854 */
[----:B------:R-:W-:Y:S01]  /*d760*/  FADD.FTZ R0, R15, R0 ;  /* 0x000000000f007221 */ /* 0x000fe20000010000 */
[----:B------:R-:W-:-:S03]  /*d770*/  FADD.FTZ R173, R167, R173 ;  /* 0x000000ada7ad7221 */ /* 0x000fc60000010000 */
[----:B------:R-:W-:Y:S01]  /*d780*/  FADD.FTZ R0, R14, R0 ;  /* 0x000000000e007221 */ /* 0x000fe20000010000 */
[C---:B------:R-:W-:Y:S01]  /*d790*/  HMMA.16816.F32 R88, R4.reuse, R22, R88 ;  /* 0x000000160458723c */ /* 0x040fe20000001858 */
[----:B------:R-:W3:Y:S01]  /*d7a0*/  LDSM.16.MT88.4 R20, [R214+0x1e000] ;  /* 0x01e00000d614783b */ /* 0x000ee20000004200 */
[----:B------:R-:W3:Y:S01]  /*d7b0*/  MUFU.EX2 R188, R188 ;  /* 0x000000bc00bc7308 */ /* 0x000ee20000000800 */
[----:B------:R-:W-:Y:S01]  /*d7c0*/  FADD.FTZ R173, R166, R173 ;  /* 0x000000ada6ad7221 */ /* 0x000fe20000010000 */
[----:B------:R-:W-:Y:S02]  /*d7d0*/  FADD.FTZ R0, R2, R0 ;  /* 0x0000000002007221 */ /* 0x000fe40000010000 */
[C---:B----4-:R-:W-:Y:S01]  /*d7e0*/  HMMA.16816.F32 R92, R4.reuse, R16, R92 ;  /* 0x00000010045c723c */ /* 0x050fe2000000185c */
[----:B-1----:R-:W-:Y:S01]  /*d7f0*/  FADD.FTZ R173, R181, R173 ;  /* 0x000000adb5ad7221 */ /* 0x002fe20000010000 */
[----:B-----5:R-:W-:Y:S02]  /*d800*/  FADD.FTZ R0, R184, R0 ;  /* 0x00000000b8007221 */ /* 0x020fe40000010000 */
[----:B------:R-:W-:Y:S01]  /*d810*/  MUFU.EX2 R190, R190 ;  /* 0x000000be00be7308 */ /* 0x000fe20000000800 */
[----:B------:R-:W-:Y:S01]  /*d820*/  FADD.FTZ R173, R182, R173 ;  /* 0x000000adb6ad7221 */ /* 0x000fe20000010000 */
[----:B------:R-:W-:Y:S01]  /*d830*/  HMMA.16816.F32 R96, R4, R18, R96 ;  /* 0x000000120460723c */ /* 0x000fe20000001860 */
[----:B------:R-:W1:Y:S01]  /*d840*/  LDSM.16.MT88.4 R16, [R213+0x1e000] ;  /* 0x01e00000d510783b */ /* 0x000e620000004200 */
[----:B--2---:R-:W-:-:S04]  /*d850*/  FADD.FTZ R0, R186, R0 ;  /* 0x00000000ba007221 */ /* 0x004fc80000010000 */
[C---:B------:R-:W-:Y:S01]  /*d860*/  HMMA.16816.F32 R124, R4.reuse, R28, R124 ;  /* 0x0000001c047c723c */ /* 0x040fe2000000187c */
[----:B------:R-:W2:Y:S05]  /*d870*/  MUFU.EX2 R191, R191 ;  /* 0x000000bf00bf7308 */ /* 0x000eaa0000000800 */
[C---:B------:R-:W-:Y:S01]  /*d880*/  HMMA.16816.F32 R128, R4.reuse, R30, R128 ;  /* 0x0000001e0480723c */ /* 0x040fe20000001880 */
[----:B------:R-:W-:Y:S02]  /*d890*/  LDSM.16.MT88.4 R28, [R213+0x1a800] ;  /* 0x01a80000d51c783b */ /* 0x000fe40000004200 */
[----:B------:R-:W-:Y:S03]  /*d8a0*/  MUFU.EX2 R224, R224 ;  /* 0x000000e000e07308 */ /* 0x000fe60000000800 */
[C---:B------:R-:W-:Y:S05]  /*d8b0*/  HMMA.16816.F32 R100, R4.reuse, R24, R100 ;  /* 0x000000180464723c */ /* 0x040fea0000001864 */
[----:B------:R-:W4:Y:S01]  /*d8c0*/  MUFU.EX2 R195, R195 ;  /* 0x000000c300c37308 */ /* 0x000f220000000800 */
[C---:B------:R-:W-:Y:S01]  /*d8d0*/  HMMA.16816.F32 R104, R4.reuse, R26, R104 ;  /* 0x0000001a0468723c */ /* 0x040fe20000001868 */
[----:B------:R-:W5:Y:S05]  /*d8e0*/  LDSM.16.MT88.4 R24, [R216+0x18800] ;  /* 0x01880000d818783b */ /* 0x000f6a0000004200 */
[C---:B---3--:R-:W-:Y:S01]  /*d8f0*/  HMMA.16816.F32 R108, R4.reuse, R20, R108 ;  /* 0x00000014046c723c */ /* 0x048fe2000000186c */
[----:B------:R-:W-:Y:S05]  /*d900*/  MUFU.EX2 R194, R194 ;  /* 0x000000c200c27308 */ /* 0x000fea0000000800 */
[C---:B------:R-:W-:Y:S01]  /*d910*/  HMMA.16816.F32 R112, R4.reuse, R22, R112 ;  /* 0x000000160470723c */ /* 0x040fe20000001870 */
[----:B------:R-:W3:Y:S02]  /*d920*/  LDSM.16.MT88.4 R20, [R214+0x18800] ;  /* 0x01880000d614783b */ /* 0x000ee40000004200 */
[----:B------:R-:W4:Y:S03]  /*d930*/  MUFU.EX2 R192, R192 ;  /* 0x000000c000c07308 */ /* 0x000f260000000800 */
[C---:B-1----:R-:W-:Y:S05]  /*d940*/  HMMA.16816.F32 R116, R4.reuse, R16, R116 ;  /* 0x000000100474723c */ /* 0x042fea0000001874 */
[----:B------:R-:W-:Y:S01]  /*d950*/  MUFU.EX2 R193, R193 ;  /* 0x000000c100c17308 */ /* 0x000fe20000000800 */
[----:B------:R-:W-:Y:S01]  /*d960*/  HMMA.16816.F32 R120, R4, R18, R120 ;  /* 0x000000120478723c */ /* 0x000fe20000001878 */
[----:B------:R-:W1:Y:S06]  /*d970*/  LDSM.16.MT88.4 R16, [R213+0x18800] ;  /* 0x01880000d510783b */ /* 0x000e6c0000004200 */
[----:B------:R-:W-:Y:S01]  /*d980*/  F2FP.F16.F32.PACK_AB R4, R182, R181 ;  /* 0x000000b5b604723e */ /* 0x000fe200000000ff */
[----:B------:R-:W4:Y:S01]  /*d990*/  MUFU.EX2 R189, R189 ;  /* 0x000000bd00bd7308 */ /* 0x000f220000000800 */
[----:B------:R-:W-:Y:S01]  /*d9a0*/  F2FP.F16.F32.PACK_AB R6, R185, R183 ;  /* 0x000000b7b906723e */ /* 0x000fe200000000ff */
[----:B------:R-:W-:Y:S01]  /*d9b0*/  FADD.FTZ R183, R183, R173 ;  /* 0x000000adb7b77221 */ /* 0x000fe20000010000 */
[----:B------:R-:W-:-:S02]  /*d9c0*/  F2FP.F16.F32.PACK_AB R5, R186, R184 ;  /* 0x000000b8ba05723e */ /* 0x000fc400000000ff */
[C---:B------:R-:W-:Y:S01]  /*d9d0*/  F2FP.F16.F32.PACK_AB R7, R188.reuse, R187 ;  /* 0x000000bbbc07723e */ /* 0x040fe200000000ff */
[----:B------:R-:W-:Y:S01]  /*d9e0*/  FADD.FTZ R187, R187, R0 ;  /* 0x00000000bbbb7221 */ /* 0x000fe20000010000 */
[----:B------:R-:W-:Y:S01]  /*d9f0*/  FADD.FTZ R183, R185, R183 ;  /* 0x000000b7b9b77221 */ /* 0x000fe20000010000 */
[----:B------:R-:W4:Y:S02]  /*da00*/  MUFU.EX2 R180, R180 ;  /* 0x000000b400b47308 */ /* 0x000f240000000800 */
[----:B------:R-:W-:Y:S02]  /*da10*/  FADD.FTZ R187, R188, R187 ;  /* 0x000000bbbcbb7221 */ /* 0x000fe40000010000 */
[C---:B-----5:R-:W-:Y:S04]  /*da20*/  HMMA.16816.F32 R160, R4.reuse, R24, R160 ;  /* 0x0000001804a0723c */ /* 0x060fe800000018a0 */
[----:B------:R-:W-:Y:S02]  /*da30*/  MUFU.EX2 R225, R225 ;  /* 0x000000e100e17308 */ /* 0x000fe40000000800 */
[C---:B------:R-:W-:Y:S01]  /*da40*/  HMMA.16816.F32 R156, R4.reuse, R26, R156 ;  /* 0x0000001a049c723c */ /* 0x040fe2000000189c */
[----:B------:R-:W5:Y:S05]  /*da50*/  LDSM.16.MT88.4 R24, [R216+0x1a800] ;  /* 0x01a80000d818783b */ /* 0x000f6a0000004200 */
[C---:B---3--:R-:W-:Y:S01]  /*da60*/  HMMA.16816.F32 R152, R4.reuse, R20, R152 ;  /* 0x000000140498723c */ /* 0x048fe20000001898 */
[----:B------:R-:W-:Y:S05]  /*da70*/  MUFU.EX2 R226, R226 ;  /* 0x000000e200e27308 */ /* 0x000fea0000000800 */
[C---:B------:R-:W-:Y:S01]  /*da80*/  HMMA.16816.F32 R148, R4.reuse, R22, R148 ;  /* 0x000000160494723c */ /* 0x040fe20000001894 */
[----:B------:R-:W3:Y:S02]  /*da90*/  LDSM.16.MT88.4 R20, [R214+0x1a800] ;  /* 0x01a80000d614783b */ /* 0x000ee40000004200 */
[----:B------:R-:W-:Y:S03]  /*daa0*/  MUFU.EX2 R227, R227 ;  /* 0x000000e300e37308 */ /* 0x000fe60000000800 */
[C---:B-1----:R-:W-:Y:S05]  /*dab0*/  HMMA.16816.F32 R144, R4.reuse, R16, R144 ;  /* 0x000000100490723c */ /* 0x042fea0000001890 */
[----:B------:R-:W1:Y:S01]  /*dac0*/  MUFU.EX2 R179, R179 ;  /* 0x000000b300b37308 */ /* 0x000e620000000800 */
[C---:B------:R-:W-:Y:S01]  /*dad0*/  HMMA.16816.F32 R140, R4.reuse, R18, R140 ;  /* 0x00000012048c723c */ /* 0x040fe2000000188c */
[----:B------:R-:W2:Y:S05]  /*dae0*/  LDSM.16.MT88.4 R16, [R212+0x1a800] ;  /* 0x01a80000d410783b */ /* 0x000eaa0000004200 */
[C---:B------:R-:W-:Y:S01]  /*daf0*/  HMMA.16816.F32 R52, R4.reuse, R28, R52 ;  /* 0x0000001c0434723c */ /* 0x040fe20000001834 */
[----:B------:R-:W1:Y:S05]  /*db00*/  MUFU.EX2 R178, R178 ;  /* 0x000000b200b27308 */ /* 0x000e6a0000000800 */
[C---:B------:R-:W-:Y:S01]  /*db10*/  HMMA.16816.F32 R56, R4.reuse, R30, R56 ;  /* 0x0000001e0438723c */ /* 0x040fe20000001838 */
[----:B------:R-:W-:Y:S02]  /*db20*/  LDSM.16.MT88.4 R28, [R216+0x1e800] ;  /* 0x01e80000d81c783b */ /* 0x000fe40000004200 */
[----:B------:R-:W1:Y:S03]  /*db30*/  MUFU.EX2 R176, R177 ;  /* 0x000000b100b07308 */ /* 0x000e660000000800 */
[C---:B-----5:R-:W-:Y:S05]  /*db40*/  HMMA.16816.F32 R36, R4.reuse, R24, R36 ;  /* 0x000000180424723c */ /* 0x060fea0000001824 */
[----:B------:R-:W5:Y:S01]  /*db50*/  MUFU.EX2 R175, R175 ;  /* 0x000000af00af7308 */ /* 0x000f620000000800 */
[C---:B------:R-:W-:Y:S01]  /*db60*/  HMMA.16816.F32 R40, R4.reuse, R26, R40 ;  /* 0x0000001a0428723c */ /* 0x040fe20000001828 */
[----:B------:R-:W4:Y:S05]  /*db70*/  LDSM.16.MT88.4 R24, [R216+0x1c800] ;  /* 0x01c80000d818783b */ /* 0x000f2a0000004200 */
[C---:B---3--:R-:W-:Y:S06]  /*db80*/  HMMA.16816.F32 R44, R4.reuse, R20, R44 ;  /* 0x00000014042c723c */ /* 0x048fec000000182c */
[C---:B------:R-:W-:Y:S01]  /*db90*/  HMMA.16816.F32 R48, R4.reuse, R22, R48 ;  /* 0x000000160430723c */ /* 0x040fe20000001830 */
[----:B------:R-:W3:Y:S05]  /*dba0*/  LDSM.16.MT88.4 R20, [R214+0x1c800] ;  /* 0x01c80000d614783b */ /* 0x000eea0000004200 */
[C---:B--2---:R-:W-:Y:S06]  /*dbb0*/  HMMA.16816.F32 R60, R4.reuse, R16, R60 ;  /* 0x00000010043c723c */ /* 0x044fec000000183c */
        /* <DEDUP_REMOVED lines=46> */
[----:B----4-:R-:W-:Y:S01]  /*dea0*/  HMMA.16816.F32 R152, R4, R24, R152 ;  /* 0x000000180498723c */ /* 0x010fe20000001898 */
[----:B------:R-:W-:Y:S01]  /*deb0*/  FADD.FTZ R224, R225, R224 ;  /* 0x000000e0e1e07221 */ /* 0x000fe20000010000 */
[----:B------:R-:W-:-:S03]  /*dec0*/  FADD.FTZ R193, R178, R193 ;  /* 0x000000c1b2c17221 */ /* 0x000fc60000010000 */
[----:B------:R-:W-:Y:S01]  /*ded0*/  FADD.FTZ R224, R226, R224 ;  /* 0x000000e0e2e07221 */ /* 0x000fe20000010000 */
[----:B------:R-:W-:Y:S01]  /*dee0*/  HMMA.16816.F32 R148, R4, R26, R148 ;  /* 0x0000001a0494723c */ /* 0x000fe20000001894 */
[----:B------:R-:W4:Y:S01]  /*def0*/  LDSM.16.MT88.4 R24, [R213+0x1b000] ;  /* 0x01b00000d518783b */ /* 0x000f220000004200 */
[----:B------:R-:W-:Y:S01]  /*df00*/  FADD.FTZ R193, R176, R193 ;  /* 0x000000c1b0c17221 */ /* 0x000fe20000010000 */
[----:B------:R-:W-:-:S03]  /*df10*/  FADD.FTZ R249, R227, R224 ;  /* 0x000000e0e3f97221 */ /* 0x000fc60000010000 */
[----:B---3--:R-:W-:Y:S01]  /*df20*/  HMMA.16816.F32 R144, R4, R20, R144 ;  /* 0x000000140490723c */ /* 0x008fe20000001890 */
[----:B-----5:R-:W-:-:S05]  /*df30*/  FADD.FTZ R248, R175, R193 ;  /* 0x000000c1aff87221 */ /* 0x020fca0000010000 */
        /* <DEDUP_REMOVED lines=28> */
[----:B------:R-:W-:Y:S05]  /*e100*/  LDSM.16.MT88.4 R20, [R213+0x19800] ;  /* 0x01980000d514783b */ /* 0x000fea0000004200 */
[C---:B--2---:R-:W-:Y:S06]  /*e110*/  HMMA.16816.F32 R100, R4.reuse, R16, R100 ;  /* 0x000000100464723c */ /* 0x044fec0000001864 */
[C---:B------:R-:W-:Y:S01]  /*e120*/  HMMA.16816.F32 R104, R4.reuse, R18, R104 ;  /* 0x000000120468723c */ /* 0x040fe20000001868 */
[----:B------:R-:W-:Y:S05]  /*e130*/  LDSM.16.MT88.4 R16, [R212+0x19800] ;  /* 0x01980000d410783b */ /* 0x000fea0000004200 */
[C---:B-1----:R-:W-:Y:S06]  /*e140*/  HMMA.16816.F32 R108, R4.reuse, R28, R108 ;  /* 0x0000001c046c723c */ /* 0x042fec000000186c */
[C---:B------:R-:W-:Y:S01]  /*e150*/  HMMA.16816.F32 R112, R4.reuse, R30, R112 ;  /* 0x0000001e0470723c */ /* 0x040fe20000001870 */
[----:B------:R-:W-:Y:S05]  /*e160*/  LDSM.16.MT88.4 R28, [R216+0x1b800] ;  /* 0x01b80000d81c783b */ /* 0x000fea0000004200 */
[C---:B----4-:R-:W-:Y:S06]  /*e170*/  HMMA.16816.F32 R116, R4.reuse, R24, R116 ;  /* 0x000000180474723c */ /* 0x050fec0000001874 */
[C---:B------:R-:W-:Y:S01]  /*e180*/  HMMA.16816.F32 R120, R4.reuse, R26, R120 ;  /* 0x0000001a0478723c */ /* 0x040fe20000001878 */
[----:B------:R-:W1:Y:S05]  /*e190*/  LDSM.16.MT88.4 R24, [R214+0x19800] ;  /* 0x01980000d618783b */ /* 0x000e6a0000004200 */
[C---:B------:R-:W-:Y:S06]  /*e1a0*/  HMMA.16816.F32 R124, R4.reuse, R168, R124 ;  /* 0x000000a8047c723c */ /* 0x040fec000000187c */
[----:B------:R-:W-:Y:S01]  /*e1b0*/  HMMA.16816.F32 R128, R4, R170, R128 ;  /* 0x000000aa0480723c */ /* 0x000fe20000001880 */
[----:B------:R-:W-:Y:S06]  /*e1c0*/  LDSM.16.MT88.4 R168, [R214+0x1b800] ;  /* 0x01b80000d6a8783b */ /* 0x000fec0000004200 */
[----:B------:R-:W-:-:S02]  /*e1d0*/  F2FP.F16.F32.PACK_AB R4, R225, R180 ;  /* 0x000000b4e104723e */ /* 0x000fc400000000ff */
[----:B------:R-:W-:Y:S02]  /*e1e0*/  F2FP.F16.F32.PACK_AB R6, R227, R226 ;  /* 0x000000e2e306723e */ /* 0x000fe400000000ff */
[----:B------:R-:W-:Y:S02]  /*e1f0*/  F2FP.F16.F32.PACK_AB R5, R178, R179 ;  /* 0x000000b3b205723e */ /* 0x000fe400000000ff */
[----:B------:R-:W-:-:S07]  /*e200*/  F2FP.F16.F32.PACK_AB R7, R175, R176 ;  /* 0x000000b0af07723e */ /* 0x000fce00000000ff */
[C---:B-----5:R-:W-:Y:S06]  /*e210*/  HMMA.16816.F32 R160, R4.reuse, R32, R160 ;  /* 0x0000002004a0723c */ /* 0x060fec00000018a0 */
        /* <DEDUP_REMOVED lines=14> */
[C---:B------:R-:W-:Y:S06]  /*e300*/  HMMA.16816.F32 R36, R4.reuse, R28, R36 ;  /* 0x0000001c0424723c */ /* 0x040fec0000001824 */
        /* <DEDUP_REMOVED lines=14> */
[C---:B------:R-:W-:Y:S06]  /*e3f0*/  HMMA.16816.F32 R44, R4.reuse, R168, R44 ;  /* 0x000000a8042c723c */ /* 0x040fec000000182c */
[C---:B------:R-:W-:Y:S06]  /*e400*/  HMMA.16816.F32 R48, R4.reuse, R170, R48 ;  /* 0x000000aa0430723c */ /* 0x040fec0000001830 */
[C---:B-----5:R-:W-:Y:S06]  /*e410*/  HMMA.16816.F32 R92, R4.reuse, R28, R92 ;  /* 0x0000001c045c723c */ /* 0x060fec000000185c */
[C---:B------:R-:W-:Y:S06]  /*e420*/  HMMA.16816.F32 R96, R4.reuse, R30, R96 ;  /* 0x0000001e0460723c */ /* 0x040fec0000001860 */
[C---:B-1----:R-:W-:Y:S06]  /*e430*/  HMMA.16816.F32 R100, R4.reuse, R24, R100 ;  /* 0x000000180464723c */ /* 0x042fec0000001864 */
[C---:B------:R-:W-:Y:S06]  /*e440*/  HMMA.16816.F32 R104, R4.reuse, R26, R104 ;  /* 0x0000001a0468723c */ /* 0x040fec0000001868 */
[C---:B---3--:R-:W-:Y:S06]  /*e450*/  HMMA.16816.F32 R108, R4.reuse, R20, R108 ;  /* 0x00000014046c723c */ /* 0x048fec000000186c */
[C---:B------:R-:W-:Y:S06]  /*e460*/  HMMA.16816.F32 R112, R4.reuse, R22, R112 ;  /* 0x000000160470723c */ /* 0x040fec0000001870 */
[C---:B----4-:R-:W-:Y:S06]  /*e470*/  HMMA.16816.F32 R116, R4.reuse, R16, R116 ;  /* 0x000000100474723c */ /* 0x050fec0000001874 */
[C---:B------:R-:W-:Y:S06]  /*e480*/  HMMA.16816.F32 R120, R4.reuse, R18, R120 ;  /* 0x000000120478723c */ /* 0x040fec0000001878 */
[C---:B--2---:R-:W-:Y:S06]  /*e490*/  HMMA.16816.F32 R124, R4.reuse, R32, R124 ;  /* 0x00000020047c723c */ /* 0x044fec000000187c */
[----:B------:R-:W-:-:S15]  /*e4a0*/  HMMA.16816.F32 R128, R4, R34, R128 ;  /* 0x000000220480723c */ /* 0x000fde0000001880 */
[----:B------:R-:W-:-:S09]  /*e4b0*/  NOP ;  /* 0x0000000000007918 */ /* 0x000fd20000000000 */
.L_x_541:
[----:B------:R-:W-:-:S06]  /*e4c0*/  UISETP.GT.AND UP0, UPT, UR20, UR16, UPT ;  /* 0x000000101400728c */ /* 0x000fcc000bf04270 */
[----:B------:R-:W-:-:S13]  /*e4d0*/  PLOP3.LUT P0, PT, PT, PT, UP0, 0x80, 0x0 ;  /* 0x000000000000781c */ /* 0x000fda0003f0f008 */
[----:B------:R-:W-:Y:S05]  /*e4e0*/  @!P0 BRA `(.L_x_548) ;  /* 0x00000044002c8947 */ /* 0x000fea0003800000 */
[----:B------:R-:W1:Y:S01]  /*e4f0*/  S2R R2, SR_TID.X ;  /* 0x0000000000027919 */ /* 0x000e620000002100 */
[----:B------:R-:W-:Y:S01]  /*e500*/  ULDC UR4, c[0x0][0x2d0] ;  /* 0x0000b40000047ab9 */ /* 0x000fe20000000800 */
[----:B------:R-:W-:Y:S01]  /*e510*/  IMAD.U32 R242, RZ, RZ, UR27 ;  /* 0x0000001bfff27e24 */ /* 0x000fe2000f8e00ff */
[----:B------:R-:W-:Y:S01]  /*e520*/  ULDC.64 UR6, c[0x0][0x220] ;  /* 0x0000880000067ab9 */ /* 0x000fe20000000a00 */
[----:B------:R-:W-:Y:S01]  /*e530*/  IMAD.U32 R244, RZ, RZ, UR25 ;  /* 0x00000019fff47e24 */ /* 0x000fe2000f8e00ff */
[----:B------:R-:W-:Y:S01]  /*e540*/  ULDC.64 UR10, c[0x0][0x218] ;  /* 0x00008600000a7ab9 */ /* 0x000fe20000000a00 */
[----:B------:R-:W-:Y:S01]  /*e550*/  IMAD.MOV.U32 R246, RZ, RZ, R8 ;  /* 0x000000fffff67224 */ /* 0x000fe200078e0008 */
[----:B------:R-:W-:Y:S01]  /*e560*/  UIADD3 UR13, UR20, -0x1, URZ ;  /* 0xffffffff140d7890 */ /* 0x000fe2000fffe03f */
[----:B------:R-:W-:Y:S01]  /*e570*/  IMAD.MOV.U32 R247, RZ, RZ, R11 ;  /* 0x000000fffff77224 */ /* 0x000fe200078e000b */
[----:B------:R-:W-:Y:S01]  /*e580*/  UMOV UR25, URZ ;  /* 0x0000003f00197c82 */ /* 0x000fe20008000000 */
[----:B-1----:R-:W-:-:S04]  /*e590*/  SHF.R.S32.HI R4, RZ, 0x1f, R2 ;  /* 0x0000001fff047819 */ /* 0x002fc80000011402 */
[----:B------:R-:W-:-:S04]  /*e5a0*/  LEA.HI R4, R4, R2, RZ, 0x3 ;  /* 0x0000000204047211 */ /* 0x000fc800078f18ff */
[----:B------:R-:W-:Y:S02]  /*e5b0*/  LOP3.LUT R0, R4, 0xfffffff8, RZ, 0xc0, !PT ;  /* 0xfffffff804007812 */ /* 0x000fe400078ec0ff */
[----:B------:R-:W-:-:S03]  /*e5c0*/  SHF.R.S32.HI R4, RZ, 0x3, R4 ;  /* 0x00000003ff047819 */ /* 0x000fc60000011404 */
[----:B------:R-:W-:-:S04]  /*e5d0*/  IMAD.IADD R0, R2, 0x1, -R0 ;  /* 0x0000000102007824 */ /* 0x000fc800078e0a00 */
[----:B------:R-:W-:-:S05]  /*e5e0*/  IMAD.SHL.U32 R14, R0, 0x8, RZ ;  /* 0x00000008000e7824 */ /* 0x000fca00078e00ff */
[----:B------:R-:W-:Y:S01]  /*e5f0*/  ISETP.GE.AND P2, PT, R14, UR4, PT ;  /* 0x000000040e007c0c */ /* 0x000fe2000bf46270 */
[----:B------:R-:W-:Y:S01]  /*e600*/  ULDC UR4, c[0x0][0x2ec] ;  /* 0x0000bb0000047ab9 */ /* 0x000fe20000000800 */
[----:B------:R-:W-:-:S03]  /*e610*/  SHF.R.S32.HI R15, RZ, 0x1f, R14 ;  /* 0x0000001fff0f7819 */ /* 0x000fc6000001140e */
[----:B------:R-:W-:-:S04]  /*e620*/  IMAD.WIDE.U32 R6, R13, UR21, R14 ;  /* 0x000000150d067c25 */ /* 0x000fc8000f8e000e */
[----:B------:R-:W-:Y:S01]  /*e630*/  IMAD.WIDE.U32 R12, R12, UR21, R14 ;  /* 0x000000150c0c7c25 */ /* 0x000fe2000f8e000e */
[----:B------:R-:W-:-:S03]  /*e640*/  IADD3 R2, P1, R6, UR26, RZ ;  /* 0x0000001a06027c10 */ /* 0x000fc6000ff3e0ff */
[----:B------:R-:W1:Y:S01]  /*e650*/  @!P2 LDC.64 R226, c[0x0][0x220] ;  /* 0x00008800ffe2ab82 */ /* 0x000e620000000a00 */
[----:B------:R-:W-:Y:S01]  /*e660*/  UIADD3 UR21, UR20, -0x2, URZ ;  /* 0xfffffffe14157890 */ /* 0x000fe2000fffe03f */
[----:B------:R-:W-:Y:S02]  /*e670*/  IADD3 R0, P0, R12, UR28, RZ ;  /* 0x0000001c0c007c10 */ /* 0x000fe4000ff1e0ff */
[----:B------:R-:W-:Y:S01]  /*e680*/  IADD3.X R244, R244, UR9, R7, P1, !PT ;  /* 0x00000009f4f47c10 */ /* 0x000fe20008ffe407 */
[----:B------:R-:W-:Y:S01]  /*e690*/  ULDC UR9, c[0x0][0x2d0] ;  /* 0x0000b40000097ab9 */ /* 0x000fe20000000800 */
[----:B------:R-:W-:Y:S02]  /*e6a0*/  IADD3.X R242, R242, UR34, R13, P0, !PT ;  /* 0x00000022f2f27c10 */ /* 0x000fe400087fe40d */
[----:B------:R-:W2:Y:S01]  /*e6b0*/  @!P2 LDC.64 R224, c[0x0][0x220] ;  /* 0x00008800ffe0ab82 */ /* 0x000ea20000000a00 */
[----:B------:R-:W-:Y:S02]  /*e6c0*/  LEA R243, P0, R0, UR6, 0x1 ;  /* 0x0000000600f37c11 */ /* 0x000fe4000f8008ff */
[----:B------:R-:W-:-:S02]  /*e6d0*/  LEA R245, P1, R2, UR10, 0x1 ;  /* 0x0000000a02f57c11 */ /* 0x000fc4000f8208ff */
[----:B------:R-:W-:Y:S01]  /*e6e0*/  LEA.HI.X R242, R0, UR7, R242, 0x1, P0 ;  /* 0x0000000700f27c11 */ /* 0x000fe200080f0cf2 */
[----:B------:R-:W-:Y:S01]  /*e6f0*/  IMAD.MOV.U32 R0, RZ, RZ, R164 ;  /* 0x000000ffff007224 */ /* 0x000fe200078e00a4 */
[----:B------:R-:W-:Y:S01]  /*e700*/  IADD3 R250, P0, R4, 0x20, RZ ;  /* 0x0000002004fa7810 */ /* 0x000fe20007f1e0ff */
[----:B------:R-:W-:Y:S01]  /*e710*/  ULDC.64 UR6, c[0x0][0x250] ;  /* 0x0000940000067ab9 */ /* 0x000fe20000000a00 */
[----:B------:R-:W-:Y:S02]  /*e720*/  SHF.R.S32.HI R4, RZ, 0x1f, R4 ;  /* 0x0000001fff047819 */ /* 0x000fe40000011404 */
[----:B------:R-:W-:Y:S01]  /*e730*/  LEA.HI.X R244, R2, UR11, R244, 0x1, P1 ;  /* 0x0000000b02f47c11 */ /* 0x000fe200088f0cf4 */
[----:B------:R-:W-:Y:S01]  /*e740*/  IMAD.MOV.U32 R2, RZ, RZ, R3 ;  /* 0x000000ffff027224 */ /* 0x000fe200078e0003 */
[----:B------:R-:W-:Y:S01]  /*e750*/  ULDC.64 UR10, c[0x0][0x248] ;  /* 0x00009200000a7ab9 */ /* 0x000fe20000000a00 */
[----:B------:R-:W-:Y:S01]  /*e760*/  IMAD.X R251, RZ, RZ, R4, P0 ;  /* 0x000000fffffb7224 */ /* 0x000fe200000e0604 */
[----:B------:R-:W-:Y:S06]  /*e770*/  BRA `(.L_x_549) ;  /* 0x0000000000f47947 */ /* 0x000fec0003800000 */
.L_x_551:
        /* <DEDUP_REMOVED lines=10> */
[----:B------:R-:W-:Y:S02]  /*e820*/  UIADD3 UR20, UR27, UR20, URZ ;  /* 0x000000141b147290 */ /* 0x000fe4000fffe03f */
[C---:B------:R-:W-:Y:S04]  /*e830*/  LEA R17, P0, R18.reuse, R234, 0x6 ;  /* 0x000000ea12117211 */ /* 0x040fe800078030ff */
[----:B------:R-:W-:Y:S05]  /*e840*/  IMAD.U32 R16, RZ, RZ, UR20 ;  /* 0x00000014ff107e24 */ /* 0x000fea000f8e00ff */
[----:B------:R-:W-:Y:S02]  /*e850*/  LEA.HI.X R16, R18, R241, R16, 0x6, P0 ;  /* 0x000000f112107211 */ /* 0x000fe400000f3410 */
[C---:B--2---:R-:W-:Y:S04]  /*e860*/  @!P2 LEA R6, P0, R17.reuse, R6, 0x1 ;  /* 0x000000061106a211 */ /* 0x044fe800078008ff */
[C---:B------:R-:W-:Y:S02]  /*e870*/  @!P2 LEA.HI.X R7, R17.reuse, R7, R16, 0x1, P0 ;  /* 0x000000071107a211 */ /* 0x040fe400000f0c10 */
[----:B------:R-:W-:Y:S03]  /*e880*/  IADD3 R17, P0, R17, UR14, RZ ;  /* 0x0000000e11117c10 */ /* 0x000fe6000ff1e0ff */
[----:B------:R-:W-:Y:S01]  /*e890*/  @!PT LDS RZ, [RZ] ;  /* 0x00000000fffff984 */ /* 0x000fe20000000800 */
[----:B------:R-:W-:Y:S01]  /*e8a0*/  @!PT LDS RZ, [RZ] ;  /* 0x00000000fffff984 */ /* 0x000fe20000000800 */
[----:B------:R-:W-:Y:S01]  /*e8b0*/  @!PT LDS RZ, [RZ] ;  /* 0x00000000fffff984 */ /* 0x000fe20000000800 */
[----:B------:R1:W-:Y:S01]  /*e8c0*/  @!P2 LDGSTS.E.BYPASS.LTC128B.128 [R230+0x10000], desc[UR30][R6.64] ;  /* 0x1000000006e6afae */ /* 0x0003e2000b901d5e */
[----:B------:R-:W-:Y:S02]  /*e8d0*/  IADD3.X R16, R16, UR8, RZ, P0, !PT ;  /* 0x0000000810107c10 */ /* 0x000fe400087fe4ff */
        /* <DEDUP_REMOVED lines=39> */
.L_x_549:
[----:B------:R-:W-:Y:S01]  /*eb50*/  UIADD3 UR24, UR13, -UR25, URZ ;  /* 0x800000190d187290 */ /* 0x000fe2000fffe03f */
[----:B------:R-:W-:Y:S04]  /*eb60*/  DEPBAR.LE SB0, 0x0 ;  /* 0x000080000000791a */ /* 0x000fe80000000000 */
[----:B------:R-:W-:Y:S01]  /*eb70*/  BAR.SYNC.DEFER_BLOCKING 0x0 ;  /* 0x0000000000007b1d */ /* 0x000fe20000010000 */
[----:B------:R-:W-:Y:S01]  /*eb80*/  IMAD.U32 R4, RZ, RZ, UR24 ;  /* 0x00000018ff047e24 */ /* 0x000fe2000f8e00ff */
[----:B------:R-:W-:Y:S01]  /*eb90*/  UIADD3 UR12, UR20, -0x1, URZ ;  /* 0xffffffff140c7890 */ /* 0x000fe2000fffe03f */
[----:B------:R-:W-:Y:S03]  /*eba0*/  ISETP.GE.AND P4, PT, R229, UR9, PT ;  /* 0x00000009e5007c0c */ /* 0x000fe6000bf86270 */
[C---:B------:R-:W-:Y:S01]  /*ebb0*/  LEA R10, P1, R4.reuse, R232, 0x6 ;  /* 0x000000e8040a7211 */ /* 0x040fe200078230ff */
[----:B------:R-:W-:Y:S01]  /*ebc0*/  USHF.R.S32.HI UR23, URZ, 0x1f, UR12 ;  /* 0x0000001f3f177899 */ /* 0x000fe2000801140c */
[----:B------:R-:W-:Y:S01]  /*ebd0*/  IMAD.U32 R3, RZ, RZ, UR12 ;  /* 0x0000000cff037e24 */ /* 0x000fe2000f8e00ff */
[----:B------:R-:W-:Y:S01]  /*ebe0*/  UIMAD UR22, UR15, UR12, URZ ;  /* 0x0000000c0f1672a4 */ /* 0x000fe2000f8e023f */
[C---:B------:R-:W-:Y:S01]  /*ebf0*/  LEA.HI.X.SX32 R11, R4.reuse, R233, 0x6, P1 ;  /* 0x000000e9040b7211 */ /* 0x040fe200008f36ff */
[----:B------:R-:W-:Y:S01]  /*ec00*/  UISETP.GT.AND UP0, UPT, UR12, UR16, UPT ;  /* 0x000000100c00728c */ /* 0x000fe2000bf04270 */
[----:B------:R-:W-:Y:S01]  /*ec10*/  IMAD.WIDE.U32 R14, R3, UR35, R246 ;  /* 0x00000023030e7c25 */ /* 0x000fe2000f8e00f6 */
[----:B------:R-:W-:Y:S02]  /*ec20*/  UIMAD UR22, UR23, UR35, UR22 ;  /* 0x00000023171672a4 */ /* 0x000fe4000f8e0216 */
[----:B------:R-:W-:Y:S01]  /*ec30*/  LEA R12, P0, R4, R250, 0x6 ;  /* 0x000000fa040c7211 */ /* 0x000fe200078030ff */
[----:B------:R-:W-:Y:S01]  /*ec40*/  IMAD R5, R11, UR6, RZ ;  /* 0x000000060b057c24 */ /* 0x000fe2000f8e02ff */
[----:B-1----:R-:W-:Y:S02]  /*ec50*/  @!P2 LEA R8, P1, R14, R226, 0x1 ;  /* 0x000000e20e08a211 */ /* 0x002fe400078208ff */
[----:B------:R-:W-:Y:S01]  /*ec60*/  VIADD R3, R15, UR22 ;  /* 0x000000160f037c36 */ /* 0x000fe20008000000 */
[----:B------:R-:W-:Y:S01]  /*ec70*/  LEA.HI.X.SX32 R13, R4, R251, 0x6, P0 ;  /* 0x000000fb040d7211 */ /* 0x000fe200000f36ff */
[----:B------:R-:W-:Y:S01]  /*ec80*/  IMAD R5, R10, UR7, R5 ;  /* 0x000000070a057c24 */ /* 0x000fe2000f8e0205 */
[----:B------:R-:W-:Y:S01]  /*ec90*/  @!P2 IADD3 R6, P0, R14, UR38, RZ ;  /* 0x000000260e06ac10 */ /* 0x000fe2000ff1e0ff */
[----:B------:R-:W-:Y:S01]  /*eca0*/  IMAD.WIDE.U32 R10, R10, UR6, RZ ;  /* 0x000000060a0a7c25 */ /* 0x000fe2000f8e00ff */
[----:B------:R-:W-:Y:S01]  /*ecb0*/  @!P2 LEA.HI.X R9, R14, R227, R3, 0x1, P1 ;  /* 0x000000e30e09a211 */ /* 0x000fe200008f0c03 */
[----:B------:R-:W-:Y:S01]  /*ecc0*/  @P2 STS.128 [R230+0x18000], RZ ;  /* 0x018000ffe6002388 */ /* 0x000fe20000000c00 */
[----:B--2---:R-:W-:Y:S01]  /*ecd0*/  @!P2 LEA R16, P1, R6, R224, 0x1 ;  /* 0x000000e00610a211 */ /* 0x004fe200078208ff */
[----:B------:R-:W-:Y:S01]  /*ece0*/  IMAD.IADD R5, R11, 0x1, R5 ;  /* 0x000000010b057824 */ /* 0x000fe200078e0205 */
[C---:B------:R-:W-:Y:S02]  /*ecf0*/  LEA R14, P3, R10.reuse, R243, 0x1 ;  /* 0x000000f30a0e7211 */ /* 0x040fe400078608ff */
[----:B------:R-:W-:Y:S01]  /*ed00*/  @!PT LDS RZ, [RZ] ;  /* 0x00000000fffff984 */ /* 0x000fe20000000800 */
[----:B------:R-:W-:Y:S01]  /*ed10*/  @!PT LDS RZ, [RZ] ;  /* 0x00000000fffff984 */ /* 0x000fe20000000800 */
[----:B------:R-:W-:Y:S01]  /*ed20*/  @!PT LDS RZ, [RZ] ;  /* 0x00000000fffff984 */ /* 0x000fe20000000800 */
[----:B------:R1:W-:Y:S01]  /*ed30*/  @!P2 LDGSTS.E.BYPASS.LTC128B.128 [R230+0x18000], desc[UR30][R8.64] ;  /* 0x1800000008e6afae */ /* 0x0003e2000b901d5e */
[----:B------:R-:W-:Y:S01]  /*ed40*/  @!P2 IADD3.X R3, R3, UR33, RZ, P0, !PT ;  /* 0x000000210303ac10 */ /* 0x000fe200087fe4ff */
[----:B------:R-:W-:Y:S01]  /*ed50*/  IMAD R4, R13, UR6, RZ ;  /* 0x000000060d047c24 */ /* 0x000fe2000f8e02ff */
[-C--:B------:R-:W-:Y:S02]  /*ed60*/  LEA.HI.X R15, R10, R242.reuse, R5, 0x1, P3 ;  /* 0x000000f20a0f7211 */ /* 0x080fe400018f0c05 */
[----:B------:R-:W-:Y:S01]  /*ed70*/  @P4 STS.128 [R230+0x1a000], RZ ;  /* 0x01a000ffe6004388 */ /* 0x000fe20000000c00 */
[----:B------:R-:W-:Y:S01]  /*ed80*/  ISETP.GE.AND P3, PT, R228, UR9, PT ;  /* 0x00000009e4007c0c */ /* 0x000fe2000bf66270 */
[----:B------:R-:W-:Y:S01]  /*ed90*/  IMAD R4, R12, UR7, R4 ;  /* 0x000000070c047c24 */ /* 0x000fe2000f8e0204 */
[----:B------:R-:W-:Y:S02]  /*eda0*/  @!P2 LEA.HI.X R17, R6, R225, R3, 0x1, P1 ;  /* 0x000000e10611a211 */ /* 0x000fe400008f0c03 */
[----:B------:R-:W-:Y:S01]  /*edb0*/  @!PT LDS RZ, [RZ] ;  /* 0x00000000fffff984 */ /* 0x000fe20000000800 */
[----:B------:R-:W-:Y:S01]  /*edc0*/  @!PT LDS RZ, [RZ] ;  /* 0x00000000fffff984 */ /* 0x000fe20000000800 */
[----:B------:R-:W-:Y:S01]  /*edd0*/  @!PT LDS RZ, [RZ] ;  /* 0x00000000fffff984 */ /* 0x000fe20000000800 */
[----:B------:R-:W-:Y:S01]  /*ede0*/  @!P4 LDGSTS.E.BYPASS.LTC128B.128 [R230+0x1a000], desc[UR30][R14.64+0x80] ;  /* 0x1a0000800ee6cfae */ /* 0x000fe2000b901d5e */
[----:B------:R-:W-:Y:S01]  /*edf0*/  ISETP.GE.AND P1, PT, R223, UR9, PT ;  /* 0x00000009df007c0c */ /* 0x000fe2000bf26270 */
[----:B------:R-:W-:Y:S01]  /*ee00*/  IMAD.WIDE.U32 R12, R12, UR6, RZ ;  /* 0x000000060c0c7c25 */ /* 0x000fe2000f8e00ff */
[----:B------:R-:W-:Y:S03]  /*ee10*/  UIADD3 UR22, UR21, -UR25, URZ ;  /* 0x8000001915167290 */ /* 0x000fe6000fffe03f */
[----:B------:R-:W-:Y:S01]  /*ee20*/  IMAD.IADD R4, R13, 0x1, R4 ;  /* 0x000000010d047824 */ /* 0x000fe200078e0204 */
[C---:B------:R-:W-:Y:S02]  /*ee30*/  LEA R18, P0, R12.reuse, R243, 0x1 ;  /* 0x000000f30c127211 */ /* 0x040fe400078008ff */
[----:B------:R-:W-:Y:S01]  /*ee40*/  IMAD.U32 R3, RZ, RZ, UR22 ;  /* 0x00000016ff037e24 */ /* 0x000fe2000f8e00ff */
[----:B------:R-:W-:Y:S01]  /*ee50*/  @P3 STS.128 [R230+0x1c000], RZ ;  /* 0x01c000ffe6003388 */ /* 0x000fe20000000c00 */
[----:B------:R-:W-:Y:S04]  /*ee60*/  LEA.HI.X R19, R12, R242, R4, 0x1, P0 ;  /* 0x000000f20c137211 */ /* 0x000fe800000f0c04 */
[----:B------:R-:W-:Y:S01]  /*ee70*/  @!PT LDS RZ, [RZ] ;  /* 0x00000000fffff984 */ /* 0x000fe20000000800 */
[----:B------:R-:W-:Y:S01]  /*ee80*/  @!PT LDS RZ, [RZ] ;  /* 0x00000000fffff984 */ /* 0x000fe20000000800 */
[----:B------:R-:W-:Y:S01]  /*ee90*/  @!PT LDS RZ, [RZ] ;  /* 0x00000000fffff984 */ /* 0x000fe20000000800 */
[----:B------:R-:W-:Y:S05]  /*eea0*/  @!P3 LDGSTS.E.BYPASS.LTC128B.128 [R230+0x1c000], desc[UR30][R14.64+0x100] ;  /* 0x1c0001000ee6bfae */ /* 0x000fea000b901d5e */
[----:B------:R-:W-:Y:S05]  /*eeb0*/  @P1 STS.128 [R230+0x1e000], RZ ;  /* 0x01e000ffe6001388 */ /* 0x000fea0000000c00 */
        /* <DEDUP_REMOVED lines=23> */
[----:B------:R2:W-:Y:S05]  /*f030*/  @!P1 LDGSTS.E.BYPASS.LTC128B.128 [R230+0x1f000], desc[UR30][R18.64+0x180] ;  /* 0x1f00018012e69fae */ /* 0x0005ea000b901d5e */
[----:B------:R-:W-:Y:S05]  /*f040*/  LDSM.16.M88.4 R32, [R222] ;  /* 0x00000000de20783b */ /* 0x000fea0000000200 */
[----:B-1----:R-:W1:Y:S05]  /*f050*/  LDSM.16.M88.4 R8, [R221+0x10000] ;  /* 0x01000000dd08783b */ /* 0x002e6a0000000200 */
[----:B------:R-:W-:Y:S05]  /*f060*/  LDSM.16.M88.4 R24, [R221+0x11000] ;  /* 0x01100000dd18783b */ /* 0x000fea0000000200 */
[----:B------:R-:W-:Y:S05]  /*f070*/  LDSM.16.M88.4 R164, [R221+0x11800] ;  /* 0x01180000dda4783b */ /* 0x000fea0000000200 */
[----:B------:R-:W0:Y:S05]  /*f080*/  LDGDEPBAR ;  /* 0x00000000000079af */ /* 0x000e2a0000000000 */
[----:B--2---:R-:W2:Y:S05]  /*f090*/  LDSM.16.M88.4 R16, [R221+0x10800] ;  /* 0x01080000dd10783b */ /* 0x004eaa0000000200 */
[----:B------:R-:W-:Y:S05]  /*f0a0*/  LDSM.16.M88.4 R168, [R220] ;  /* 0x00000000dca8783b */ /* 0x000fea0000000200 */
[----:B------:R-:W3:Y:S05]  /*f0b0*/  LDSM.16.M88.4 R172, [R219] ;  /* 0x00000000dbac783b */ /* 0x000eea0000000200 */
[----:B------:R-:W4:Y:S05]  /*f0c0*/  LDSM.16.M88.4 R176, [R211] ;  /* 0x00000000d3b0783b */ /* 0x000f2a0000000200 */
[----:B-----5:R-:W5:Y:S01]  /*f0d0*/  LDSM.16.M88.4 R180, [R210] ;  /* 0x00000000d2b4783b */ /* 0x020f620000000200 */
[C---:B-1----:R-:W-:Y:S04]  /*f0e0*/  HMMA.16816.F32 R4, R32.reuse, R8, RZ ;  /* 0x000000082004723c */ /* 0x042fe800000018ff */
[----:B------:R-:W1:Y:S02]  /*f0f0*/  LDSM.16.M88.4 R184, [R209] ;  /* 0x00000000d1b8783b */ /* 0x000e640000000200 */
[C---:B------:R-:W-:Y:S03]  /*f100*/  HMMA.16816.F32 R8, R32.reuse, R10, RZ ;  /* 0x0000000a2008723c */ /* 0x040fe600000018ff */
[----:B------:R-:W-:Y:S05]  /*f110*/  LDSM.16.M88.4 R188, [R215+0x10800] ;  /* 0x01080000d7bc783b */ /* 0x000fea0000000200 */
[----:B------:R-:W-:Y:S01]  /*f120*/  LDSM.16.M88.4 R192, [R215+0x11000] ;  /* 0x01100000d7c0783b */ /* 0x000fe20000000200 */
[C---:B--2---:R-:W-:Y:S06]  /*f130*/  HMMA.16816.F32 R12, R32.reuse, R16, RZ ;  /* 0x00000010200c723c */ /* 0x044fec00000018ff */
[C---:B------:R-:W-:Y:S06]  /*f140*/  HMMA.16816.F32 R16, R32.reuse, R18, RZ ;  /* 0x000000122010723c */ /* 0x040fec00000018ff */
[C---:B------:R-:W-:Y:S06]  /*f150*/  HMMA.16816.F32 R20, R32.reuse, R24, RZ ;  /* 0x000000182014723c */ /* 0x040fec00000018ff */
[C---:B------:R-:W-:Y:S06]  /*f160*/  HMMA.16816.F32 R24, R32.reuse, R26, RZ ;  /* 0x0000001a2018723c */ /* 0x040fec00000018ff */
[C---:B------:R-:W-:Y:S06]  /*f170*/  HMMA.16816.F32 R28, R32.reuse, R164, RZ ;  /* 0x000000a4201c723c */ /* 0x040fec00000018ff */
[----:B------:R-:W-:Y:S01]  /*f180*/  HMMA.16816.F32 R32, R32, R166, RZ ;  /* 0x000000a62020723c */ /* 0x000fe200000018ff */
[----:B------:R-:W-:Y:S05]  /*f190*/  LDSM.16.M88.4 R164, [R218] ;  /* 0x00000000daa4783b */ /* 0x000fea0000000200 */
[C---:B---3--:R-:W-:Y:S06]  /*f1a0*/  HMMA.16816.F32 R4, R168.reuse, R172, R4 ;  /* 0x000000aca804723c */ /* 0x048fec0000001804 */
[C---:B------:R-:W-:Y:S01]  /*f1b0*/  HMMA.16816.F32 R8, R168.reuse, R174, R8 ;  /* 0x000000aea808723c */ /* 0x040fe20000001808 */
[----:B------:R-:W2:Y:S05]  /*f1c0*/  LDSM.16.M88.4 R172, [R215+0x10000] ;  /* 0x01000000d7ac783b */ /* 0x000eaa0000000200 */
[C---:B----4-:R-:W-:Y:S06]  /*f1d0*/  HMMA.16816.F32 R12, R168.reuse, R176, R12 ;  /* 0x000000b0a80c723c */ /* 0x050fec000000180c */
[C---:B------:R-:W-:Y:S01]  /*f1e0*/  HMMA.16816.F32 R16, R168.reuse, R178, R16 ;  /* 0x000000b2a810723c */ /* 0x040fe20000001810 */
[----:B------:R-:W3:Y:S05]  /*f1f0*/  LDSM.16.M88.4 R176, [R215+0x11800] ;  /* 0x01180000d7b0783b */ /* 0x000eea0000000200 */
[C---:B-----5:R-:W-:Y:S06]  /*f200*/  HMMA.16816.F32 R20, R168.reuse, R180, R20 ;  /* 0x000000b4a814723c */ /* 0x060fec0000001814 */
[C---:B------:R-:W-:Y:S01]  /*f210*/  HMMA.16816.F32 R24, R168.reuse, R182, R24 ;  /* 0x000000b6a818723c */ /* 0x040fe20000001818 */
[----:B------:R-:W-:Y:S05]  /*f220*/  LDSM.16.M88.4 R180, [R208] ;  /* 0x00000000d0b4783b */ /* 0x000fea0000000200 */
[C---:B-1----:R-:W-:Y:S06]  /*f230*/  HMMA.16816.F32 R28, R168.reuse, R184, R28 ;  /* 0x000000b8a81c723c */ /* 0x042fec000000181c */
[----:B------:R-:W-:Y:S01]  /*f240*/  HMMA.16816.F32 R32, R168, R186, R32 ;  /* 0x000000baa820723c */ /* 0x000fe20000001820 */
[----:B------:R-:W1:Y:S05]  /*f250*/  LDSM.16.M88.4 R168, [R217] ;  /* 0x00000000d9a8783b */ /* 0x000e6a0000000200 */
[C---:B--2---:R-:W-:Y:S01]  /*f260*/  HMMA.16816.F32 R4, R164.reuse, R172, R4 ;  /* 0x000000aca404723c */ /* 0x044fe20000001804 */
[----:B------:R-:W2:Y:S05]  /*f270*/  LDSM.16.M88.4 R184, [R208+0x800] ;  /* 0x00080000d0b8783b */ /* 0x000eaa0000000200 */
[C---:B------:R-:W-:Y:S01]  /*f280*/  HMMA.16816.F32 R8, R164.reuse, R174, R8 ;  /* 0x000000aea408723c */ /* 0x040fe20000001808 */
[----:B------:R-:W4:Y:S05]  /*f290*/  LDSM.16.M88.4 R172, [R208+0x1000] ;  /* 0x00100000d0ac783b */ /* 0x000f2a0000000200 */
[C---:B------:R-:W-:Y:S06]  /*f2a0*/  HMMA.16816.F32 R12, R164.reuse, R188, R12 ;  /* 0x000000bca40c723c */ /* 0x040fec000000180c */
[C---:B------:R-:W-:Y:S01]  /*f2b0*/  HMMA.16816.F32 R16, R164.reuse, R190, R16 ;  /* 0x000000bea410723c */ /* 0x040fe20000001810 */
[----:B------:R-:W-:Y:S05]  /*f2c0*/  LDSM.16.M88.4 R188, [R221+0x12000] ;  /* 0x01200000ddbc783b */ /* 0x000fea0000000200 */
[C---:B------:R-:W-:Y:S06]  /*f2d0*/  HMMA.16816.F32 R20, R164.reuse, R192, R20 ;  /* 0x000000c0a414723c */ /* 0x040fec0000001814 */
[C---:B------:R-:W-:Y:S01]  /*f2e0*/  HMMA.16816.F32 R24, R164.reuse, R194, R24 ;  /* 0x000000c2a418723c */ /* 0x040fe20000001818 */
[----:B------:R-:W-:Y:S05]  /*f2f0*/  LDSM.16.M88.4 R192, [R221+0x12800] ;  /* 0x01280000ddc0783b */ /* 0x000fea0000000200 */
[C---:B---3--:R-:W-:Y:S06]  /*f300*/  HMMA.16816.F32 R28, R164.reuse, R176, R28 ;  /* 0x000000b0a41c723c */ /* 0x048fec000000181c */
[----:B------:R-:W-:Y:S01]  /*f310*/  HMMA.16816.F32 R32, R164, R178, R32 ;  /* 0x000000b2a420723c */ /* 0x000fe20000001820 */
[----:B------:R-:W3:Y:S05]  /*f320*/  LDSM.16.M88.4 R164, [R208+0x1800] ;  /* 0x00180000d0a4783b */ /* 0x000eea0000000200 */
[C---:B-1----:R-:W-:Y:S01]  /*f330*/  HMMA.16816.F32 R4, R168.reuse, R180, R4 ;  /* 0x000000b4a804723c */ /* 0x042fe20000001804 */
[----:B------:R-:W1:Y:S05]  /*f340*/  LDSM.16.M88.4 R176, [R222+0x4000] ;  /* 0x00400000deb0783b */ /* 0x000e6a0000000200 */
[C---:B------:R-:W-:Y:S01]  /*f350*/  HMMA.16816.F32 R8, R168.reuse, R182, R8 ;  /* 0x000000b6a808723c */ /* 0x040fe20000001808 */
[----:B------:R-:W5:Y:S05]  /*f360*/  LDSM.16.M88.4 R180, [R221+0x13000] ;  /* 0x01300000ddb4783b */ /* 0x000f6a0000000200 */
[C---:B--2---:R-:W-:Y:S06]  /*f370*/  HMMA.16816.F32 R12, R168.reuse, R184, R12 ;  /* 0x000000b8a80c723c */ /* 0x044fec000000180c */
[C---:B------:R-:W-:Y:S01]  /*f380*/  HMMA.16816.F32 R16, R168.reuse, R186, R16 ;  /* 0x000000baa810723c */ /* 0x040fe20000001810 */
[----:B------:R-:W2:Y:S05]  /*f390*/  LDSM.16.M88.4 R184, [R221+0x13800] ;  /* 0x01380000ddb8783b */ /* 0x000eaa0000000200 */
[C---:B----4-:R-:W-:Y:S06]  /*f3a0*/  HMMA.16816.F32 R20, R168.reuse, R172, R20 ;  /* 0x000000aca814723c */ /* 0x050fec0000001814 */
[C---:B------:R-:W-:Y:S01]  /*f3b0*/  HMMA.16816.F32 R24, R168.reuse, R174, R24 ;  /* 0x000000aea818723c */ /* 0x040fe20000001818 */
[----:B------:R-:W-:Y:S05]  /*f3c0*/  LDSM.16.M88.4 R172, [R206] ;  /* 0x00000000ceac783b */ /* 0x000fea0000000200 */
[C---:B---3--:R-:W-:Y:S06]  /*f3d0*/  HMMA.16816.F32 R28, R168.reuse, R164, R28 ;  /* 0x000000a4a81c723c */ /* 0x048fec000000181c */
[----:B------:R-:W-:Y:S01]  /*f3e0*/  HMMA.16816.F32 R32, R168, R166, R32 ;  /* 0x000000a6a820723c */ /* 0x000fe20000001820 */
[----:B------:R-:W-:Y:S05]  /*f3f0*/  LDSM.16.M88.4 R164, [R220+0x4000] ;  /* 0x00400000dca4783b */ /* 0x000fea0000000200 */
[C---:B-1----:R-:W-:Y:S01]  /*f400*/  HMMA.16816.F32 R4, R176.reuse, R188, R4 ;  /* 0x000000bcb004723c */ /* 0x042fe20000001804 */
[----:B------:R-:W1:Y:S05]  /*f410*/  LDSM.16.M88.4 R168, [R207] ;  /* 0x00000000cfa8783b */ /* 0x000e6a0000000200 */
[C---:B------:R-:W-:Y:S01]  /*f420*/  HMMA.16816.F32 R8, R176.reuse, R190, R8 ;  /* 0x000000beb008723c */ /* 0x040fe20000001808 */
[----:B------:R-:W3:Y:S05]  /*f430*/  LDSM.16.M88.4 R188, [R205] ;  /* 0x00000000cdbc783b */ /* 0x000eea0000000200 */
[C---:B------:R-:W-:Y:S06]  /*f440*/  HMMA.16816.F32 R12, R176.reuse, R192, R12 ;  /* 0x000000c0b00c723c */ /* 0x040fec000000180c */
[C---:B------:R-:W-:Y:S01]  /*f450*/  HMMA.16816.F32 R16, R176.reuse, R194, R16 ;  /* 0x000000c2b010723c */ /* 0x040fe20000001810 */
[----:B------:R-:W4:Y:S05]  /*f460*/  LDSM.16.M88.4 R192, [R204] ;  /* 0x00000000ccc0783b */ /* 0x000f2a0000000200 */
[C---:B-----5:R-:W-:Y:S06]  /*f470*/  HMMA.16816.F32 R20, R176.reuse, R180, R20 ;  /* 0x000000b4b014723c */ /* 0x060fec0000001814 */
[C---:B------:R-:W-:Y:S01]  /*f480*/  HMMA.16816.F32 R24, R176.reuse, R182, R24 ;  /* 0x000000b6b018723c */ /* 0x040fe20000001818 */
[----:B------:R-:W-:Y:S05]  /*f490*/  LDSM.16.M88.4 R180, [R215+0x12000] ;  /* 0x01200000d7b4783b */ /* 0x000fea0000000200 */
[C---:B--2---:R-:W-:Y:S06]  /*f4a0*/  HMMA.16816.F32 R28, R176.reuse, R184, R28 ;  /* 0x000000b8b01c723c */ /* 0x044fec000000181c */
[----:B------:R-:W-:Y:S01]  /*f4b0*/  HMMA.16816.F32 R32, R176, R186, R32 ;  /* 0x000000bab020723c */ /* 0x000fe20000001820 */
[----:B------:R-:W2:Y:S05]  /*f4c0*/  LDSM.16.M88.4 R176, [R218+0x4000] ;  /* 0x00400000dab0783b */ /* 0x000eaa0000000200 */
[C---:B-1----:R-:W-:Y:S01]  /*f4d0*/  HMMA.16816.F32 R4, R164.reuse, R168, R4 ;  /* 0x000000a8a404723c */ /* 0x042fe20000001804 */
[----:B------:R-:W1:Y:S05]  /*f4e0*/  LDSM.16.M88.4 R184, [R215+0x12800] ;  /* 0x01280000d7b8783b */ /* 0x000e6a0000000200 */
[C---:B------:R-:W-:Y:S01]  /*f4f0*/  HMMA.16816.F32 R8, R164.reuse, R170, R8 ;  /* 0x000000aaa408723c */ /* 0x040fe20000001808 */
[----:B------:R-:W5:Y:S05]  /*f500*/  LDSM.16.M88.4 R168, [R215+0x13000] ;  /* 0x01300000d7a8783b */ /* 0x000f6a0000000200 */
[C---:B------:R-:W-:Y:S06]  /*f510*/  HMMA.16816.F32 R12, R164.reuse, R172, R12 ;  /* 0x000000aca40c723c */ /* 0x040fec000000180c */
[C---:B------:R-:W-:Y:S01]  /*f520*/  HMMA.16816.F32 R16, R164.reuse, R174, R16 ;  /* 0x000000aea410723c */ /* 0x040fe20000001810 */
[----:B------:R-:W-:Y:S05]  /*f530*/  LDSM.16.M88.4 R172, [R217+0x4000] ;  /* 0x00400000d9ac783b */ /* 0x000fea0000000200 */
[C---:B---3--:R-:W-:Y:S06]  /*f540*/  HMMA.16816.F32 R20, R164.reuse, R188, R20 ;  /* 0x000000bca414723c */ /* 0x048fec0000001814 */
[C---:B------:R-:W-:Y:S01]  /*f550*/  HMMA.16816.F32 R24, R164.reuse, R190, R24 ;  /* 0x000000bea418723c */ /* 0x040fe20000001818 */
[----:B------:R-:W-:Y:S05]  /*f560*/  LDSM.16.M88.4 R188, [R208+0x2000] ;  /* 0x00200000d0bc783b */ /* 0x000fea0000000200 */
[C---:B----4-:R-:W-:Y:S06]  /*f570*/  HMMA.16816.F32 R28, R164.reuse, R192, R28 ;  /* 0x000000c0a41c723c */ /* 0x050fec000000181c */
[----:B------:R-:W-:Y:S01]  /*f580*/  HMMA.16816.F32 R32, R164, R194, R32 ;  /* 0x000000c2a420723c */ /* 0x000fe20000001820 */
[----:B------:R-:W3:Y:S05]  /*f590*/  LDSM.16.M88.4 R164, [R215+0x13800] ;  /* 0x01380000d7a4783b */ /* 0x000eea0000000200 */
[C---:B--2---:R-:W-:Y:S01]  /*f5a0*/  HMMA.16816.F32 R4, R176.reuse, R180, R4 ;  /* 0x000000b4b004723c */ /* 0x044fe20000001804 */
[----:B------:R-:W2:Y:S05]  /*f5b0*/  LDSM.16.M88.4 R192, [R208+0x2800] ;  /* 0x00280000d0c0783b */ /* 0x000eaa0000000200 */
        /* <DEDUP_REMOVED lines=10> */
[----:B------:R-:W3:Y:S05]  /*f660*/  LDSM.16.M88.4 R164, [R222+0x8000] ;  /* 0x00800000dea4783b */ /* 0x000eea0000000200 */
[C---:B------:R-:W-:Y:S01]  /*f670*/  HMMA.16816.F32 R4, R172.reuse, R188, R4 ;  /* 0x000000bcac04723c */ /* 0x040fe20000001804 */
[----:B------:R-:W5:Y:S05]  /*f680*/  LDSM.16.M88.4 R176, [R221+0x14800] ;  /* 0x01480000ddb0783b */ /* 0x000f6a0000000200 */
        /* <DEDUP_REMOVED lines=8> */
[C---:B-1----:R-:W-:Y:S06]  /*f710*/  HMMA.16816.F32 R28, R172.reuse, R184, R28 ;  /* 0x000000b8ac1c723c */ /* 0x042fec000000181c */
[----:B------:R-:W-:Y:S01]  /*f720*/  HMMA.16816.F32 R32, R172, R186, R32 ;  /* 0x000000baac20723c */ /* 0x000fe20000001820 */
[----:B------:R-:W1:Y:S05]  /*f730*/  LDSM.16.M88.4 R172, [R220+0x8000] ;  /* 0x00800000dcac783b */ /* 0x000e6a0000000200 */
[C---:B---3--:R-:W-:Y:S01]  /*f740*/  HMMA.16816.F32 R4, R164.reuse, R168, R4 ;  /* 0x000000a8a404723c */ /* 0x048fe20000001804 */
[----:B------:R-:W3:Y:S05]  /*f750*/  LDSM.16.M88.4 R184, [R202] ;  /* 0x00000000cab8783b */ /* 0x000eea0000000200 */
[C---:B------:R-:W-:Y:S01]  /*f760*/  HMMA.16816.F32 R8, R164.reuse, R170, R8 ;  /* 0x000000aaa408723c */ /* 0x040fe20000001808 */
[----:B------:R-:W4:Y:S05]  /*f770*/  LDSM.16.M88.4 R168, [R201] ;  /* 0x00000000c9a8783b */ /* 0x000f2a0000000200 */
[C---:B-----5:R-:W-:Y:S06]  /*f780*/  HMMA.16816.F32 R12, R164.reuse, R176, R12 ;  /* 0x000000b0a40c723c */ /* 0x060fec000000180c */
[C---:B------:R-:W-:Y:S01]  /*f790*/  HMMA.16816.F32 R16, R164.reuse, R178, R16 ;  /* 0x000000b2a410723c */ /* 0x040fe20000001810 */
[----:B------:R-:W-:Y:S05]  /*f7a0*/  LDSM.16.M88.4 R176, [R218+0x8000] ;  /* 0x00800000dab0783b */ /* 0x000fea0000000200 */
[C---:B------:R-:W-:Y:S06]  /*f7b0*/  HMMA.16816.F32 R20, R164.reuse, R188, R20 ;  /* 0x000000bca414723c */ /* 0x040fec0000001814 */
[C---:B------:R-:W-:Y:S01]  /*f7c0*/  HMMA.16816.F32 R24, R164.reuse, R190, R24 ;  /* 0x000000bea418723c */ /* 0x040fe20000001818 */
[----:B------:R-:W-:Y:S05]  /*f7d0*/  LDSM.16.M88.4 R188, [R215+0x14000] ;  /* 0x01400000d7bc783b */ /* 0x000fea0000000200 */
[C---:B--2---:R-:W-:Y:S06]  /*f7e0*/  HMMA.16816.F32 R28, R164.reuse, R192, R28 ;  /* 0x000000c0a41c723c */ /* 0x044fec000000181c */
[----:B------:R-:W-:Y:S01]  /*f7f0*/  HMMA.16816.F32 R32, R164, R194, R32 ;  /* 0x000000c2a420723c */ /* 0x000fe20000001820 */
[----:B------:R-:W2:Y:S05]  /*f800*/  LDSM.16.M88.4 R164, [R200] ;  /* 0x00000000c8a4783b */ /* 0x000eaa0000000200 */
[C---:B-1----:R-:W-:Y:S01]  /*f810*/  HMMA.16816.F32 R4, R172.reuse, R180, R4 ;  /* 0x000000b4ac04723c */ /* 0x042fe20000001804 */
[----:B------:R-:W1:Y:S05]  /*f820*/  LDSM.16.M88.4 R192, [R215+0x14800] ;  /* 0x01480000d7c0783b */ /* 0x000e6a0000000200 */
        /* <DEDUP_REMOVED lines=8> */
[C---:B--2---:R-:W-:Y:S06]  /*f8b0*/  HMMA.16816.F32 R28, R172.reuse, R164, R28 ;  /* 0x000000a4ac1c723c */ /* 0x044fec000000181c */
[----:B------:R-:W-:Y:S01]  /*f8c0*/  HMMA.16816.F32 R32, R172, R166, R32 ;  /* 0x000000a6ac20723c */ /* 0x000fe20000001820 */
[----:B------:R-:W2:Y:S05]  /*f8d0*/  LDSM.16.M88.4 R164, [R217+0x8000] ;  /* 0x00800000d9a4783b */ /* 0x000eaa0000000200 */
[C---:B------:R-:W-:Y:S01]  /*f8e0*/  HMMA.16816.F32 R4, R176.reuse, R188, R4 ;  /* 0x000000bcb004723c */ /* 0x040fe20000001804 */
[----:B------:R-:W4:Y:S05]  /*f8f0*/  LDSM.16.M88.4 R172, [R208+0x4800] ;  /* 0x00480000d0ac783b */ /* 0x000f2a0000000200 */
        /* <DEDUP_REMOVED lines=11> */
[C---:B--2---:R-:W-:Y:S01]  /*f9b0*/  HMMA.16816.F32 R4, R164.reuse, R168, R4 ;  /* 0x000000a8a404723c */ /* 0x044fe20000001804 */
[----:B------:R-:W2:Y:S05]  /*f9c0*/  LDSM.16.M88.4 R184, [R221+0x16800] ;  /* 0x01680000ddb8783b */ /* 0x000eaa0000000200 */
[C---:B------:R-:W-:Y:S01]  /*f9d0*/  HMMA.16816.F32 R8, R164.reuse, R170, R8 ;  /* 0x000000aaa408723c */ /* 0x040fe20000001808 */
[----:B------:R-:W5:Y:S05]  /*f9e0*/  LDSM.16.M88.4 R168, [R221+0x17000] ;  /* 0x01700000dda8783b */ /* 0x000f6a0000000200 */
[C---:B----4-:R-:W-:Y:S06]  /*f9f0*/  HMMA.16816.F32 R12, R164.reuse, R172, R12 ;  /* 0x000000aca40c723c */ /* 0x050fec000000180c */
[C---:B------:R-:W-:Y:S01]  /*fa00*/  HMMA.16816.F32 R16, R164.reuse, R174, R16 ;  /* 0x000000aea410723c */ /* 0x040fe20000001810 */
[----:B------:R-:W-:Y:S05]  /*fa10*/  LDSM.16.M88.4 R172, [R220+0xc000] ;  /* 0x00c00000dcac783b */ /* 0x000fea0000000200 */
[C---:B------:R-:W-:Y:S06]  /*fa20*/  HMMA.16816.F32 R20, R164.reuse, R188, R20 ;  /* 0x000000bca414723c */ /* 0x040fec0000001814 */
        /* <DEDUP_REMOVED lines=9> */
[C---:B--2---:R-:W-:Y:S06]  /*fac0*/  HMMA.16816.F32 R12, R176.reuse, R184, R12 ;  /* 0x000000b8b00c723c */ /* 0x044fec000000180c */
[C---:B------:R-:W-:Y:S01]  /*fad0*/  HMMA.16816.F32 R16, R176.reuse, R186, R16 ;  /* 0x000000bab010723c */ /* 0x040fe20000001810 */
[----:B------:R-:W2:Y:S05]  /*fae0*/  LDSM.16.M88.4 R184, [R196] ;  /* 0x00000000c4b8783b */ /* 0x000eaa0000000200 */
[C---:B-----5:R-:W-:Y:S06]  /*faf0*/  HMMA.16816.F32 R20, R176.reuse, R168, R20 ;  /* 0x000000a8b014723c */ /* 0x060fec0000001814 */
[C---:B------:R-:W-:Y:S01]  /*fb00*/  HMMA.16816.F32 R24, R176.reuse, R170, R24 ;  /* 0x000000aab018723c */ /* 0x040fe20000001818 */
[----:B------:R-:W-:Y:S05]  /*fb10*/  LDSM.16.M88.4 R168, [R215+0x16000] ;  /* 0x01600000d7a8783b */ /* 0x000fea0000000200 */
[C---:B-1----:R-:W-:Y:S06]  /*fb20*/  HMMA.16816.F32 R28, R176.reuse, R164, R28 ;  /* 0x000000a4b01c723c */ /* 0x042fec000000181c */
[----:B------:R-:W-:Y:S01]  /*fb30*/  HMMA.16816.F32 R32, R176, R166, R32 ;  /* 0x000000a6b020723c */ /* 0x000fe20000001820 */
[----:B------:R-:W1:Y:S05]  /*fb40*/  LDSM.16.M88.4 R164, [R218+0xc000] ;  /* 0x00c00000daa4783b */ /* 0x000e6a0000000200 */
[C---:B------:R-:W-:Y:S01]  /*fb50*/  HMMA.16816.F32 R4, R172.reuse, R188, R4 ;  /* 0x000000bcac04723c */ /* 0x040fe20000001804 */
[----:B------:R-:W5:Y:S05]  /*fb60*/  LDSM.16.M88.4 R176, [R215+0x16800] ;  /* 0x01680000d7b0783b */ /* 0x000f6a0000000200 */
        /* <DEDUP_REMOVED lines=11> */
[C---:B-1----:R-:W-:Y:S06]  /*fc20*/  HMMA.16816.F32 R4, R164.reuse, R168, R4 ;  /* 0x000000a8a404723c */ /* 0x042fec0000001804 */
[C---:B------:R-:W-:Y:S01]  /*fc30*/  HMMA.16816.F32 R8, R164.reuse, R170, R8 ;  /* 0x000000aaa408723c */ /* 0x040fe20000001808 */
[----:B------:R-:W1:Y:S05]  /*fc40*/  LDSM.16.M88.4 R168, [R208+0x6800] ;  /* 0x00680000d0a8783b */ /* 0x000e6a0000000200 */
[C---:B-----5:R-:W-:Y:S06]  /*fc50*/  HMMA.16816.F32 R12, R164.reuse, R176, R12 ;  /* 0x000000b0a40c723c */ /* 0x060fec000000180c */
[C---:B------:R-:W-:Y:S05]  /*fc60*/  HMMA.16816.F32 R16, R164.reuse, R178, R16 ;  /* 0x000000b2a410723c */ /* 0x040fea0000001810 */
[C---:B------:R-:W-:Y:S01]  /*fc70*/  LEA R176, P5, R3.reuse, R232, 0x6 ;  /* 0x000000e803b07211 */ /* 0x040fe200078a30ff */
[C---:B------:R-:W-:Y:S05]  /*fc80*/  HMMA.16816.F32 R20, R164.reuse, R188, R20 ;  /* 0x000000bca414723c */ /* 0x040fea0000001814 */
[C---:B------:R-:W-:Y:S01]  /*fc90*/  LEA.HI.X.SX32 R177, R3.reuse, R233, 0x6, P5 ;  /* 0x000000e903b17211 */ /* 0x040fe200028f36ff */
[C---:B------:R-:W-:Y:S05]  /*fca0*/  HMMA.16816.F32 R24, R164.reuse, R190, R24 ;  /* 0x000000bea418723c */ /* 0x040fea0000001818 */
[----:B------:R-:W-:Y:S01]  /*fcb0*/  IMAD.WIDE.U32 R178, R176, UR10, RZ ;  /* 0x0000000ab0b27c25 */ /* 0x000fe2000f8e00ff */
[C---:B---3--:R-:W-:Y:S05]  /*fcc0*/  HMMA.16816.F32 R28, R164.reuse, R192, R28 ;  /* 0x000000c0a41c723c */ /* 0x048fea000000181c */
[----:B------:R-:W-:Y:S01]  /*fcd0*/  LEA R190, P5, R178, R245, 0x1 ;  /* 0x000000f5b2be7211 */ /* 0x000fe200078a08ff */
[----:B------:R-:W-:Y:S06]  /*fce0*/  HMMA.16816.F32 R32, R164, R194, R32 ;  /* 0x000000c2a420723c */ /* 0x000fec0000001820 */
[C---:B--2---:R-:W-:Y:S05]  /*fcf0*/  HMMA.16816.F32 R4, R172.reuse, R180, R4 ;  /* 0x000000b4ac04723c */ /* 0x044fea0000001804 */
[----:B------:R-:W-:Y:S01]  /*fd00*/  LEA R166, P0, R3, R250, 0x6 ;  /* 0x000000fa03a67211 */ /* 0x000fe200078030ff */
[----:B------:R-:W-:Y:S01]  /*fd10*/  IMAD R165, R177, UR10, RZ ;  /* 0x0000000ab1a57c24 */ /* 0x000fe2000f8e02ff */
[C---:B------:R-:W-:Y:S04]  /*fd20*/  HMMA.16816.F32 R8, R172.reuse, R182, R8 ;  /* 0x000000b6ac08723c */ /* 0x040fe80000001808 */
[----:B------:R-:W-:Y:S01]  /*fd30*/  LEA.HI.X.SX32 R167, R3, R251, 0x6, P0 ;  /* 0x000000fb03a77211 */ /* 0x000fe200000f36ff */
[C---:B------:R-:W-:Y:S01]  /*fd40*/  IMAD.WIDE.U32 R180, R166.reuse, UR10, RZ ;  /* 0x0000000aa6b47c25 */ /* 0x040fe2000f8e00ff */
[C---:B-1----:R-:W-:Y:S05]  /*fd50*/  HMMA.16816.F32 R12, R172.reuse, R168, R12 ;  /* 0x000000a8ac0c723c */ /* 0x042fea000000180c */
[----:B------:R-:W-:Y:S01]  /*fd60*/  IMAD R164, R167, UR10, RZ ;  /* 0x0000000aa7a47c24 */ /* 0x000fe2000f8e02ff */
[C---:B------:R-:W-:Y:S01]  /*fd70*/  HMMA.16816.F32 R16, R172.reuse, R170, R16 ;  /* 0x000000aaac10723c */ /* 0x040fe20000001810 */
[----:B------:R-:W-:Y:S04]  /*fd80*/  IMAD.U32 R3, RZ, RZ, UR12 ;  /* 0x0000000cff037e24 */ /* 0x000fe8000f8e00ff */
[----:B------:R-:W-:Y:S02]  /*fd90*/  IMAD R164, R166, UR11, R164 ;  /* 0x0000000ba6a47c24 */ /* 0x000fe4000f8e02a4 */
[----:B------:R-:W-:Y:S01]  /*fda0*/  IMAD R165, R176, UR11, R165 ;  /* 0x0000000bb0a57c24 */ /* 0x000fe2000f8e02a5 */
[----:B------:R-:W-:Y:S03]  /*fdb0*/  LEA R176, P0, R180, R245, 0x1 ;  /* 0x000000f5b4b07211 */ /* 0x000fe600078008ff */
[----:B------:R-:W-:Y:S02]  /*fdc0*/  IMAD.IADD R165, R179, 0x1, R165 ;  /* 0x00000001b3a57824 */ /* 0x000fe400078e02a5 */
[----:B------:R-:W-:Y:S02]  /*fdd0*/  IMAD.IADD R164, R181, 0x1, R164 ;  /* 0x00000001b5a47824 */ /* 0x000fe400078e02a4 */
[----:B------:R-:W-:Y:S01]  /*fde0*/  IMAD R3, R3, 0x40, R239 ;  /* 0x0000004003037824 */ /* 0x000fe200078e02ef */
[-C--:B------:R-:W-:Y:S02]  /*fdf0*/  LEA.HI.X R191, R178, R244.reuse, R165, 0x1, P5 ;  /* 0x000000f4b2bf7211 */ /* 0x080fe400028f0ca5 */
[----:B------:R-:W-:Y:S01]  /*fe00*/  LEA.HI.X R177, R180, R244, R164, 0x1, P0 ;  /* 0x000000f4b4b17211 */ /* 0x000fe200000f0ca4 */
[C---:B------:R-:W-:Y:S01]  /*fe10*/  VIADD R178, R3.reuse, 0x1 ;  /* 0x0000000103b27836 */ /* 0x040fe20000000000 */
[CC--:B------:R-:W-:Y:S01]  /*fe20*/  ISETP.GE.AND P5, PT, R3.reuse, R238.reuse, PT ;  /* 0x000000ee0300720c */ /* 0x0c0fe20003fa6270 */
[----:B------:R-:W1:Y:S03]  /*fe30*/  LDSM.16.M88.4 R164, [R208+0x7000] ;  /* 0x00700000d0a4783b */ /* 0x000e660000000200 */
[CC--:B------:R-:W-:Y:S02]  /*fe40*/  ISETP.GE.OR P5, PT, R3.reuse, R237.reuse, !P5 ;  /* 0x000000ed0300720c */ /* 0x0c0fe40006fa6670 */
[C---:B------:R-:W-:Y:S02]  /*fe50*/  ISETP.GE.AND P6, PT, R178.reuse, R238, PT ;  /* 0x000000eeb200720c */ /* 0x040fe40003fc6270 */
[-C--:B------:R-:W-:Y:S02]  /*fe60*/  ISETP.GE.AND P0, PT, R178, R236.reuse, PT ;  /* 0x000000ecb200720c */ /* 0x080fe40003f06270 */
[----:B------:R-:W-:Y:S01]  /*fe70*/  FSEL R188, R4, -INF , !P5 ;  /* 0xff80000004bc7808 */ /* 0x000fe20006800000 */
[C---:B------:R-:W-:Y:S01]  /*fe80*/  VIADD R4, R3.reuse, 0x8 ;  /* 0x0000000803047836 */ /* 0x040fe20000000000 */
[C---:B------:R-:W-:Y:S02]  /*fe90*/  ISETP.GE.AND P5, PT, R3.reuse, R236, PT ;  /* 0x000000ec0300720c */ /* 0x040fe40003fa6270 */
[C---:B------:R-:W-:Y:S02]  /*fea0*/  ISETP.GE.OR P6, PT, R178.reuse, R237, !P6 ;  /* 0x000000edb200720c */ /* 0x040fe400077c6670 */
[-C--:B------:R-:W-:Y:S01]  /*feb0*/  ISETP.GE.OR P0, PT, R178, R231.reuse, !P0 ;  /* 0x000000e7b200720c */ /* 0x080fe20004706670 */
[C---:B------:R-:W-:Y:S01]  /*fec0*/  VIADD R178, R3.reuse, 0x9 ;  /* 0x0000000903b27836 */ /* 0x040fe20000000000 */
[----:B------:R-:W-:Y:S02]  /*fed0*/  ISETP.GE.OR P5, PT, R3, R231, !P5 ;  /* 0x000000e70300720c */ /* 0x000fe40006fa6670 */
[----:B------:R-:W-:Y:S01]  /*fee0*/  FSEL R189, R5, -INF , !P6 ;  /* 0xff80000005bd7808 */ /* 0x000fe20007000000 */
[----:B------:R-:W-:Y:S01]  /*fef0*/  VIADD R5, R3, 0x11 ;  /* 0x0000001103057836 */ /* 0x000fe20000000000 */
[----:B------:R-:W-:Y:S02]  /*ff00*/  FSEL R168, R7, -INF , !P0 ;  /* 0xff80000007a87808 */ /* 0x000fe40004000000 */
[----:B------:R-:W-:Y:S02]  /*ff10*/  FSEL R169, R6, -INF , !P5 ;  /* 0xff80000006a97808 */ /* 0x000fe40006800000 */
[C---:B------:R-:W-:Y:S02]  /*ff20*/  ISETP.GE.AND P0, PT, R4.reuse, R238, PT ;  /* 0x000000ee0400720c */ /* 0x040fe40003f06270 */
[----:B------:R-:W-:Y:S02]  /*ff30*/  ISETP.GE.AND P6, PT, R4, R236, PT ;  /* 0x000000ec0400720c */ /* 0x000fe40003fc6270 */
[----:B------:R-:W-:Y:S02]  /*ff40*/  ISETP.GE.AND P5, PT, R178, R238, PT ;  /* 0x000000eeb200720c */ /* 0x000fe40003fa6270 */
[C---:B------:R-:W-:Y:S02]  /*ff50*/  ISETP.GE.OR P0, PT, R4.reuse, R237, !P0 ;  /* 0x000000ed0400720c */ /* 0x040fe40004706670 */
[----:B------:R-:W-:Y:S01]  /*ff60*/  ISETP.GE.OR P6, PT, R4, R231, !P6 ;  /* 0x000000e70400720c */ /* 0x000fe200077c6670 */
[----:B------:R-:W-:Y:S01]  /*ff70*/  VIADD R4, R3, 0x10 ;  /* 0x0000001003047836 */ /* 0x000fe20000000000 */
[----:B------:R-:W-:Y:S02]  /*ff80*/  ISETP.GE.OR P5, PT, R178, R237, !P5 ;  /* 0x000000edb200720c */ /* 0x000fe40006fa6670 */
[----:B------:R-:W-:Y:S02]  /*ff90*/  FSEL R8, R8, -INF , !P0 ;  /* 0xff80000008087808 */ /* 0x000fe40004000000 */
[----:B------:R-:W-:Y:S01]  /*ffa0*/  FSEL R9, R9, -INF , !P5 ;  /* 0xff80000009097808 */ /* 0x000fe20006800000 */
[C---:B-1----:R-:W-:Y:S03]  /*ffb0*/  HMMA.16816.F32 R20, R172.reuse, R164, R20 ;  /* 0x000000a4ac14723c */ /* 0x042fe60000001814 */
[----:B------:R-:W-:Y:S02]  /*ffc0*/  ISETP.GE.AND P0, PT, R178, R236, PT ;  /* 0x000000ecb200720c */ /* 0x000fe40003f06270 */
[----:B------:R-:W-:Y:S01]  /*ffd0*/  ISETP.GE.AND P5, PT, R4, R238, PT ;  /* 0x000000ee0400720c */ /* 0x000fe20003fa6270 */
[C---:B------:R-:W-:Y:S03]  /*ffe0*/  HMMA.16816.F32 R24, R172.reuse, R166, R24 ;  /* 0x000000a6ac18723c */ /* 0x040fe60000001818 */
[----:B------:R-:W-:Y:S02]  /*fff0*/  ISETP.GE.OR P0, PT, R178, R231, !P0 ;  /* 0x000000e7b200720c */ /* 0x000fe40004706670 */
[-C--:B------:R-:W-:Y:S02]  /*10000*/  ISETP.GE.OR P5, PT, R4, R237.reuse, !P5 ;  /* 0x000000ed0400720c */ /* 0x080fe40006fa6670 */
[----:B------:R-:W-:Y:S02]  /*10010*/  FSEL R10, R10, -INF , !P6 ;  /* 0xff8000000a0a7808 */ /* 0x000fe40007000000 */
[----:B------:R-:W-:Y:S02]  /*10020*/  ISETP.GE.AND P6, PT, R4, R236, PT ;  /* 0x000000ec0400720c */ /* 0x000fe40003fc6270 */
[----:B------:R-:W-:Y:S02]  /*10030*/  FSEL R11, R11, -INF , !P0 ;  /* 0xff8000000b0b7808 */ /* 0x000fe40004000000 */
[----:B------:R-:W-:Y:S01]  /*10040*/  FSEL R195, R12, -INF , !P5 ;  /* 0xff8000000cc37808 */ /* 0x000fe20006800000 */
[----:B------:R-:W-:Y:S01]  /*10050*/  VIADD R12, R3, 0x18 ;  /* 0x00000018030c7836 */ /* 0x000fe20000000000 */
[C---:B------:R-:W-:Y:S02]  /*10060*/  ISETP.GE.AND P0, PT, R5.reuse, R238, PT ;  /* 0x000000ee0500720c */ /* 0x040fe40003f06270 */
[C---:B------:R-:W-:Y:S02]  /*10070*/  ISETP.GE.AND P5, PT, R5.reuse, R236, PT ;  /* 0x000000ec0500720c */ /* 0x040fe40003fa6270 */
[C---:B------:R-:W-:Y:S02]  /*10080*/  ISETP.GE.OR P0, PT, R5.reuse, R237, !P0 ;  /* 0x000000ed0500720c */ /* 0x040fe40004706670 */
[-C--:B------:R-:W-:Y:S02]  /*10090*/  ISETP.GE.OR P6, PT, R4, R231.reuse, !P6 ;  /* 0x000000e70400720c */ /* 0x080fe400077c6670 */
[----:B------:R-:W-:Y:S02]  /*100a0*/  ISETP.GE.OR P5, PT, R5, R231, !P5 ;  /* 0x000000e70500720c */ /* 0x000fe40006fa6670 */
[----:B------:R-:W-:Y:S01]  /*100b0*/  FSEL R194, R13, -INF , !P0 ;  /* 0xff8000000dc27808 */ /* 0x000fe20004000000 */
[----:B------:R-:W1:Y:S01]  /*100c0*/  LDSM.16.M88.4 R4, [R208+0x7800] ;  /* 0x00780000d004783b */ /* 0x000e620000000200 */
[CC--:B------:R-:W-:Y:S01]  /*100d0*/  ISETP.GE.AND P0, PT, R12.reuse, R238.reuse, PT ;  /* 0x000000ee0c00720c */ /* 0x0c0fe20003f06270 */
[----:B------:R-:W-:Y:S04]  /*100e0*/  DEPBAR.LE SB0, 0x0 ;  /* 0x000080000000791a */ /* 0x000fe80000000000 */
[----:B------:R-:W-:Y:S01]  /*100f0*/  BAR.SYNC.DEFER_BLOCKING 0x0 ;  /* 0x0000000000007b1d */ /* 0x000fe20000010000 */
[-C--:B------:R-:W-:Y:S01]  /*10100*/  ISETP.GE.OR P0, PT, R12, R237.reuse, !P0 ;  /* 0x000000ed0c00720c */ /* 0x080fe20004706670 */
[----:B------:R-:W-:Y:S01]  /*10110*/  VIADD R13, R3, 0x19 ;  /* 0x00000019030d7836 */ /* 0x000fe20000000000 */
[----:B------:R-:W-:Y:S02]  /*10120*/  FSEL R179, R14, -INF , !P6 ;  /* 0xff8000000eb37808 */ /* 0x000fe40007000000 */
[----:B------:R-:W-:Y:S02]  /*10130*/  FSEL R252, R16, -INF , !P0 ;  /* 0xff80000010fc7808 */ /* 0x000fe40004000000 */
[C---:B------:R-:W-:Y:S02]  /*10140*/  ISETP.GE.AND P6, PT, R13.reuse, R238, PT ;  /* 0x000000ee0d00720c */ /* 0x040fe40003fc6270 */
[CC--:B------:R-:W-:Y:S02]  /*10150*/  ISETP.GE.AND P0, PT, R13.reuse, R236.reuse, PT ;  /* 0x000000ec0d00720c */ /* 0x0c0fe40003f06270 */
[C---:B------:R-:W-:Y:S02]  /*10160*/  ISETP.GE.OR P6, PT, R13.reuse, R237, !P6 ;  /* 0x000000ed0d00720c */ /* 0x040fe400077c6670 */
[-C--:B------:R-:W-:Y:S01]  /*10170*/  ISETP.GE.OR P0, PT, R13, R231.reuse, !P0 ;  /* 0x000000e70d00720c */ /* 0x080fe20004706670 */
[----:B------:R-:W-:Y:S01]  /*10180*/  VIADD R13, R3, 0x20 ;  /* 0x00000020030d7836 */ /* 0x000fe20000000000 */
[----:B------:R-:W-:Y:S02]  /*10190*/  FSEL R193, R15, -INF , !P5 ;  /* 0xff8000000fc17808 */ /* 0x000fe40006800000 */
[C---:B------:R-:W-:Y:S02]  /*101a0*/  ISETP.GE.AND P5, PT, R12.reuse, R236, PT ;  /* 0x000000ec0c00720c */ /* 0x040fe40003fa6270 */
[----:B------:R-:W-:Y:S02]  /*101b0*/  FSEL R170, R19, -INF , !P0 ;  /* 0xff80000013aa7808 */ /* 0x000fe40004000000 */
[----:B------:R-:W-:Y:S02]  /*101c0*/  ISETP.GE.AND P0, PT, R13, R238, PT ;  /* 0x000000ee0d00720c */ /* 0x000fe40003f06270 */
[----:B------:R-:W-:Y:S01]  /*101d0*/  ISETP.GE.OR P5, PT, R12, R231, !P5 ;  /* 0x000000e70c00720c */ /* 0x000fe20006fa6670 */
[----:B------:R-:W-:Y:S01]  /*101e0*/  VIADD R12, R3, 0x21 ;  /* 0x00000021030c7836 */ /* 0x000fe20000000000 */
[----:B------:R-:W-:Y:S02]  /*101f0*/  ISETP.GE.OR P0, PT, R13, R237, !P0 ;  /* 0x000000ed0d00720c */ /* 0x000fe40004706670 */
[----:B------:R-:W-:Y:S02]  /*10200*/  FSEL R192, R18, -INF , !P5 ;  /* 0xff80000012c07808 */ /* 0x000fe40006800000 */
[----:B------:R-:W-:Y:S02]  /*10210*/  FSEL R185, R17, -INF , !P6 ;  /* 0xff80000011b97808 */ /* 0x000fe40007000000 */
[C---:B------:R-:W-:Y:S02]  /*10220*/  ISETP.GE.AND P5, PT, R13.reuse, R236, PT ;  /* 0x000000ec0d00720c */ /* 0x040fe40003fa6270 */
[----:B------:R-:W-:Y:S01]  /*10230*/  ISETP.GE.AND P6, PT, R12, R238, PT ;  /* 0x000000ee0c00720c */ /* 0x000fe20003fc6270 */
[C---:B-1----:R-:W-:Y:S05]  /*10240*/  HMMA.16816.F32 R28, R172.reuse, R4, R28 ;  /* 0x00000004ac1c723c */ /* 0x042fea000000181c */
[----:B------:R-:W-:Y:S01]  /*10250*/  FSEL R171, R20, -INF , !P0 ;  /* 0xff80000014ab7808 */ /* 0x000fe20004000000 */
[----:B------:R-:W-:Y:S03]  /*10260*/  HMMA.16816.F32 R32, R172, R6, R32 ;  /* 0x00000006ac20723c */ /* 0x000fe60000001820 */
[C---:B------:R-:W-:Y:S02]  /*10270*/  ISETP.GE.AND P0, PT, R12.reuse, R236, PT ;  /* 0x000000ec0c00720c */ /* 0x040fe40003f06270 */
[----:B------:R-:W-:Y:S01]  /*10280*/  ISETP.GE.OR P5, PT, R13, R231, !P5 ;  /* 0x000000e70d00720c */ /* 0x000fe20006fa6670 */
[C---:B------:R-:W-:Y:S01]  /*10290*/  VIADD R13, R3.reuse, 0x28 ;  /* 0x00000028030d7836 */ /* 0x040fe20000000000 */
[C---:B------:R-:W-:Y:S01]  /*102a0*/  ISETP.GE.OR P6, PT, R12.reuse, R237, !P6 ;  /* 0x000000ed0c00720c */ /* 0x040fe200077c6670 */
[----:B------:R-:W-:Y:S01]  /*102b0*/  VIADD R4, R3, 0x30 ;  /* 0x0000003003047836 */ /* 0x000fe20000000000 */
[----:B------:R-:W-:Y:S02]  /*102c0*/  ISETP.GE.OR P0, PT, R12, R231, !P0 ;  /* 0x000000e70c00720c */ /* 0x000fe40004706670 */
[----:B------:R-:W-:Y:S01]  /*102d0*/  FSEL R186, R21, -INF , !P6 ;  /* 0xff80000015ba7808 */ /* 0x000fe20007000000 */
[----:B------:R-:W-:Y:S01]  /*102e0*/  VIADD R12, R3, 0x29 ;  /* 0x00000029030c7836 */ /* 0x000fe20000000000 */
[----:B------:R-:W-:Y:S02]  /*102f0*/  ISETP.GE.AND P6, PT, R13, R238, PT ;  /* 0x000000ee0d00720c */ /* 0x000fe40003fc6270 */
[----:B------:R-:W-:Y:S02]  /*10300*/  FSEL R184, R22, -INF , !P5 ;  /* 0xff80000016b87808 */ /* 0x000fe40006800000 */
[----:B------:R-:W-:Y:S02]  /*10310*/  FSEL R183, R23, -INF , !P0 ;  /* 0xff80000017b77808 */ /* 0x000fe40004000000 */
[C---:B------:R-:W-:Y:S02]  /*10320*/  ISETP.GE.AND P5, PT, R13.reuse, R236, PT ;  /* 0x000000ec0d00720c */ /* 0x040fe40003fa6270 */
[----:B------:R-:W-:Y:S02]  /*10330*/  ISETP.GE.AND P0, PT, R12, R238, PT ;  /* 0x000000ee0c00720c */ /* 0x000fe40003f06270 */
[C---:B------:R-:W-:Y:S02]  /*10340*/  ISETP.GE.OR P6, PT, R13.reuse, R237, !P6 ;  /* 0x000000ed0d00720c */ /* 0x040fe400077c6670 */
[----:B------:R-:W-:Y:S02]  /*10350*/  FMNMX.FTZ R5, R188, R0, !PT ;  /* 0x00000000bc057209 */ /* 0x000fe40007810000 */
[----:B------:R-:W-:Y:S01]  /*10360*/  ISETP.GE.OR P5, PT, R13, R231, !P5 ;  /* 0x000000e70d00720c */ /* 0x000fe20006fa6670 */
[----:B------:R-:W-:Y:S01]  /*10370*/  VIADD R13, R3, 0x31 ;  /* 0x00000031030d7836 */ /* 0x000fe20000000000 */
[----:B------:R-:W-:Y:S02]  /*10380*/  ISETP.GE.OR P0, PT, R12, R237, !P0 ;  /* 0x000000ed0c00720c */ /* 0x000fe40004706670 */
[----:B------:R-:W-:Y:S01]  /*10390*/  FSEL R187, R24, -INF , !P6 ;  /* 0xff80000018bb7808 */ /* 0x000fe20007000000 */
[----:B------:R-:W-:Y:S01]  /*103a0*/  IMAD.MOV.U32 R24, RZ, RZ, R185 ;  /* 0x000000ffff187224 */ /* 0x000fe200078e00b9 */
[----:B------:R-:W-:Y:S02]  /*103b0*/  FMNMX.FTZ R5, R189, R5, !PT ;  /* 0x00000005bd057209 */ /* 0x000fe40007810000 */
[----:B------:R-:W-:Y:S01]  /*103c0*/  FSEL R185, R25, -INF , !P0 ;  /* 0xff80000019b97808 */ /* 0x000fe20004000000 */
[----:B------:R-:W-:Y:S01]  /*103d0*/  IMAD.MOV.U32 R25, RZ, RZ, R179 ;  /* 0x000000ffff197224 */ /* 0x000fe200078e00b3 */
[----:B------:R-:W-:Y:S02]  /*103e0*/  FSEL R182, R26, -INF , !P5 ;  /* 0xff8000001ab67808 */ /* 0x000fe40006800000 */
[C---:B------:R-:W-:Y:S02]  /*103f0*/  ISETP.GE.AND P0, PT, R4.reuse, R238, PT ;  /* 0x000000ee0400720c */ /* 0x040fe40003f06270 */
[-C--:B------:R-:W-:Y:S02]  /*10400*/  ISETP.GE.AND P5, PT, R4, R236.reuse, PT ;  /* 0x000000ec0400720c */ /* 0x080fe40003fa6270 */
[----:B------:R-:W-:Y:S02]  /*10410*/  FMNMX.FTZ R5, R8, R5, !PT ;  /* 0x0000000508057209 */ /* 0x000fe40007810000 */
[C---:B------:R-:W-:Y:S02]  /*10420*/  ISETP.GE.OR P0, PT, R4.reuse, R237, !P0 ;  /* 0x000000ed0400720c */ /* 0x040fe40004706670 */
[----:B------:R-:W-:Y:S02]  /*10430*/  ISETP.GE.OR P5, PT, R4, R231, !P5 ;  /* 0x000000e70400720c */ /* 0x000fe40006fa6670 */
[----:B------:R-:W-:Y:S02]  /*10440*/  FMNMX.FTZ R4, R9, R5, !PT ;  /* 0x0000000509047209 */ /* 0x000fe40007810000 */
[----:B------:R-:W-:Y:S02]  /*10450*/  ISETP.GE.AND P6, PT, R12, R236, PT ;  /* 0x000000ec0c00720c */ /* 0x000fe40003fc6270 */
[----:B------:R-:W-:Y:S02]  /*10460*/  FMNMX.FTZ R5, R195, R4, !PT ;  /* 0x00000004c3057209 */ /* 0x000fe40007810000 */
[----:B------:R-:W-:Y:S02]  /*10470*/  FMNMX.FTZ R4, R169, R2, !PT ;  /* 0x00000002a9047209 */ /* 0x000fe40007810000 */
[----:B------:R-:W-:Y:S02]  /*10480*/  FMNMX.FTZ R5, R194, R5, !PT ;  /* 0x00000005c2057209 */ /* 0x000fe40007810000 */
[----:B------:R-:W-:Y:S01]  /*10490*/  ISETP.GE.OR P6, PT, R12, R231, !P6 ;  /* 0x000000e70c00720c */ /* 0x000fe200077c6670 */
[C---:B------:R-:W-:Y:S01]  /*104a0*/  VIADD R12, R3.reuse, 0x38 ;  /* 0x00000038030c7836 */ /* 0x040fe20000000000 */
[----:B------:R-:W-:Y:S01]  /*104b0*/  FMNMX.FTZ R4, R168, R4, !PT ;  /* 0x00000004a8047209 */ /* 0x000fe20007810000 */
[----:B------:R-:W-:Y:S01]  /*104c0*/  VIADD R3, R3, 0x39 ;  /* 0x0000003903037836 */ /* 0x000fe20000000000 */
[----:B------:R-:W-:Y:S02]  /*104d0*/  FMNMX.FTZ R5, R252, R5, !PT ;  /* 0x00000005fc057209 */ /* 0x000fe40007810000 */
[----:B------:R-:W-:Y:S02]  /*104e0*/  FSEL R180, R28, -INF , !P0 ;  /* 0xff8000001cb47808 */ /* 0x000fe40004000000 */
[----:B------:R-:W-:Y:S02]  /*104f0*/  FMNMX.FTZ R4, R10, R4, !PT ;  /* 0x000000040a047209 */ /* 0x000fe40007810000 */
[----:B------:R-:W-:Y:S02]  /*10500*/  FMNMX.FTZ R5, R24, R5, !PT ;  /* 0x0000000518057209 */ /* 0x000fe40007810000 */
[C---:B------:R-:W-:Y:S02]  /*10510*/  ISETP.GE.AND P0, PT, R12.reuse, R238, PT ;  /* 0x000000ee0c00720c */ /* 0x040fe40003f06270 */
[----:B------:R-:W-:Y:S02]  /*10520*/  FMNMX.FTZ R4, R11, R4, !PT ;  /* 0x000000040b047209 */ /* 0x000fe40007810000 */
[----:B------:R-:W-:Y:S02]  /*10530*/  FMNMX.FTZ R5, R171, R5, !PT ;  /* 0x00000005ab057209 */ /* 0x000fe40007810000 */
[----:B------:R-:W-:Y:S02]  /*10540*/  ISETP.GE.OR P0, PT, R12, R237, !P0 ;  /* 0x000000ed0c00720c */ /* 0x000fe40004706670 */
[----:B------:R-:W-:Y:S02]  /*10550*/  FMNMX.FTZ R4, R25, R4, !PT ;  /* 0x0000000419047209 */ /* 0x000fe40007810000 */
[----:B------:R-:W-:Y:S02]  /*10560*/  FMNMX.FTZ R5, R186, R5, !PT ;  /* 0x00000005ba057209 */ /* 0x000fe40007810000 */
[----:B------:R-:W-:Y:S02]  /*10570*/  FSEL R178, R32, -INF , !P0 ;  /* 0xff80000020b27808 */ /* 0x000fe40004000000 */
[----:B------:R-:W-:Y:S02]  /*10580*/  PLOP3.LUT P0, PT, PT, PT, UP0, 0x80, 0x0 ;  /* 0x000000000000781c */ /* 0x000fe40003f0f008 */
[----:B------:R-:W-:Y:S02]  /*10590*/  FSEL R181, R27, -INF , !P6 ;  /* 0xff8000001bb57808 */ /* 0x000fe40007000000 */
[----:B------:R-:W-:Y:S02]  /*105a0*/  ISETP.GE.AND P6, PT, R13, R238, PT ;  /* 0x000000ee0d00720c */ /* 0x000fe40003fc6270 */
[----:B------:R-:W-:Y:S02]  /*105b0*/  FMNMX.FTZ R4, R193, R4, !PT ;  /* 0x00000004c1047209 */ /* 0x000fe40007810000 */
[----:B------:R-:W-:Y:S02]  /*105c0*/  FMNMX.FTZ R5, R187, R5, !PT ;  /* 0x00000005bb057209 */ /* 0x000fe40007810000 */
[----:B------:R-:W-:Y:S02]  /*105d0*/  ISETP.GE.OR P6, PT, R13, R237, !P6 ;  /* 0x000000ed0d00720c */ /* 0x000fe400077c6670 */
[----:B------:R-:W-:Y:S02]  /*105e0*/  FMNMX.FTZ R4, R192, R4, !PT ;  /* 0x00000004c0047209 */ /* 0x000fe40007810000 */
[----:B------:R-:W-:Y:S02]  /*105f0*/  FMNMX.FTZ R15, R185, R5, !PT ;  /* 0x00000005b90f7209 */ /* 0x000fe40007810000 */
[----:B------:R-:W-:Y:S02]  /*10600*/  FSEL R179, R29, -INF , !P6 ;  /* 0xff8000001db37808 */ /* 0x000fe40007000000 */
[C---:B------:R-:W-:Y:S02]  /*10610*/  ISETP.GE.AND P6, PT, R3.reuse, R238, PT ;  /* 0x000000ee0300720c */ /* 0x040fe40003fc6270 */
[----:B------:R-:W-:Y:S02]  /*10620*/  FMNMX.FTZ R14, R170, R4, !PT ;  /* 0x00000004aa0e7209 */ /* 0x000fe40007810000 */
[----:B------:R-:W-:Y:S02]  /*10630*/  FMNMX.FTZ R15, R180, R15, !PT ;  /* 0x0000000fb40f7209 */ /* 0x000fe40007810000 */
[----:B------:R-:W-:Y:S02]  /*10640*/  ISETP.GE.OR P6, PT, R3, R237, !P6 ;  /* 0x000000ed0300720c */ /* 0x000fe400077c6670 */
[----:B------:R-:W-:Y:S02]  /*10650*/  FMNMX.FTZ R14, R184, R14, !PT ;  /* 0x0000000eb80e7209 */ /* 0x000fe40007810000 */
[----:B------:R-:W-:Y:S01]  /*10660*/  FMNMX.FTZ R15, R179, R15, !PT ;  /* 0x0000000fb30f7209 */ /* 0x000fe20007810000 */
[----:B------:R-:W-:Y:S08]  /*10670*/  @P0 BRA `(.L_x_551) ;  /* 0xffffffe000400947 */ /* 0x000ff0000383ffff */
.L_x_550:
[----:B-1----:R-:W-:Y:S01]  /*10680*/  FMNMX.FTZ R4, R183, R14, !PT ;  /* 0x0000000eb7047209 */ /* 0x002fe20007810000 */
[----:B------:R-:W-:Y:S01]  /*10690*/  STL [R1+0x8], R198 ;  /* 0x000008c601007387 */ /* 0x000fe20000100800 */
[C---:B------:R-:W-:Y:S01]  /*106a0*/  ISETP.GE.AND P1, PT, R13.reuse, R236, PT ;  /* 0x000000ec0d00720c */ /* 0x040fe20003f26270 */
[----:B------:R-:W-:Y:S01]  /*106b0*/  UISETP.GT.AND UP0, UPT, UR12, UR16, UPT ;  /* 0x000000100c00728c */ /* 0x000fe2000bf04270 */
[----:B------:R-:W-:Y:S01]  /*106c0*/  FMNMX.FTZ R4, R182, R4, !PT ;  /* 0x00000004b6047209 */ /* 0x000fe20007810000 */
[----:B------:R1:W-:Y:S01]  /*106d0*/  STL [R1+0x4], R197 ;  /* 0x000004c501007387 */ /* 0x0003e20000100800 */
[----:B------:R-:W-:Y:S01]  /*106e0*/  ISETP.GE.AND P0, PT, R12, R236, PT ;  /* 0x000000ec0c00720c */ /* 0x000fe20003f06270 */
[----:B------:R-:W-:Y:S01]  /*106f0*/  UIADD3 UR25, UR25, 0x1, URZ ;  /* 0x0000000119197890 */ /* 0x000fe2000fffe03f */
[-C--:B------:R-:W-:Y:S01]  /*10700*/  ISETP.GE.OR P1, PT, R13, R231.reuse, !P1 ;  /* 0x000000e70d00720c */ /* 0x080fe20004f26670 */
[----:B------:R2:W-:Y:S01]  /*10710*/  STL [R1], R196 ;  /* 0x000000c401007387 */ /* 0x0005e20000100800 */
[----:B------:R-:W-:Y:S01]  /*10720*/  FSEL R175, R30, -INF , !P5 ;  /* 0xff8000001eaf7808 */ /* 0x000fe20006800000 */
[----:B------:R-:W-:Y:S01]  /*10730*/  UMOV UR20, UR12 ;  /* 0x0000000c00147c82 */ /* 0x000fe20008000000 */
[----:B------:R-:W-:Y:S01]  /*10740*/  FMNMX.FTZ R4, R181, R4, !PT ;  /* 0x00000004b5047209 */ /* 0x000fe20007810000 */
[----:B------:R-:W-:Y:S01]  /*10750*/  LDSM.16.MT88.4 R20, [R214+0x18000] ;  /* 0x01800000d614783b */ /* 0x000fe20000004200 */
[----:B------:R-:W-:Y:S02]  /*10760*/  ISETP.GE.AND P3, PT, R3, R236, PT ;  /* 0x000000ec0300720c */ /* 0x000fe40003f66270 */
[----:B------:R-:W-:Y:S02]  /*10770*/  ISETP.GE.OR P0, PT, R12, R231, !P0 ;  /* 0x000000e70c00720c */ /* 0x000fe40004706670 */
[----:B------:R-:W-:Y:S02]  /*10780*/  FSEL R174, R31, -INF , !P1 ;  /* 0xff8000001fae7808 */ /* 0x000fe40004800000 */
[----:B------:R-:W-:Y:S01]  /*10790*/  FMNMX.FTZ R4, R175, R4, !PT ;  /* 0x00000004af047209 */ /* 0x000fe20007810000 */
[----:B------:R-:W-:Y:S01]  /*107a0*/  LDSM.16.MT88.4 R28, [R213+0x18000] ;  /* 0x01800000d51c783b */ /* 0x000fe20000004200 */
[----:B------:R-:W-:Y:S02]  /*107b0*/  FMNMX.FTZ R5, R178, R15, !PT ;  /* 0x0000000fb2057209 */ /* 0x000fe40007810000 */
[----:B------:R-:W-:Y:S02]  /*107c0*/  FSEL R176, R33, -INF , !P6 ;  /* 0xff80000021b07808 */ /* 0x000fe40007000000 */
[----:B------:R-:W-:Y:S02]  /*107d0*/  ISETP.GE.OR P3, PT, R3, R231, !P3 ;  /* 0x000000e70300720c */ /* 0x000fe40005f66670 */
[----:B------:R-:W-:Y:S01]  /*107e0*/  FSEL R173, R34, -INF , !P0 ;  /* 0xff80000022ad7808 */ /* 0x000fe20004000000 */
[----:B------:R-:W-:Y:S01]  /*107f0*/  LDSM.16.MT88.4 R12, [R216+0x18000] ;  /* 0x01800000d80c783b */ /* 0x000fe20000004200 */
[----:B------:R-:W-:Y:S02]  /*10800*/  FMNMX.FTZ R3, R174, R4, !PT ;  /* 0x00000004ae037209 */ /* 0x000fe40007810000 */
[----:B------:R-:W-:Y:S02]  /*10810*/  FMNMX.FTZ R5, R176, R5, !PT ;  /* 0x00000005b0057209 */ /* 0x000fe40007810000 */
[----:B------:R-:W-:Y:S02]  /*10820*/  FSEL R165, R35, -INF , !P3 ;  /* 0xff80000023a57808 */ /* 0x000fe40005800000 */
[----:B------:R-:W-:Y:S01]  /*10830*/  FMNMX.FTZ R3, R173, R3, !PT ;  /* 0x00000003ad037209 */ /* 0x000fe20007810000 */
[----:B------:R-:W-:Y:S01]  /*10840*/  SHFL.BFLY PT, R6, R5, 0x2, 0x1f ;  /* 0x0c401f0005067f89 */ /* 0x000fe200000e0000 */
[----:B-1----:R-:W-:Y:S02]  /*10850*/  MOV R197, R192 ;  /* 0x000000c000c57202 */ /* 0x002fe40000000f00 */
[----:B------:R-:W-:Y:S02]  /*10860*/  FMNMX.FTZ R3, R165, R3, !PT ;  /* 0x00000003a5037209 */ /* 0x000fe40007810000 */
[----:B--2---:R-:W-:Y:S02]  /*10870*/  MOV R196, R193 ;  /* 0x000000c100c47202 */ /* 0x004fe40000000f00 */
[----:B------:R-:W-:Y:S01]  /*10880*/  MOV R198, R170 ;  /* 0x000000aa00c67202 */ /* 0x000fe20000000f00 */
[----:B------:R-:W1:Y:S01]  /*10890*/  SHFL.BFLY PT, R4, R3, 0x2, 0x1f ;  /* 0x0c401f0003047f89 */ /* 0x000e6200000e0000 */
[----:B------:R-:W-:Y:S02]  /*108a0*/  MOV R239, R171 ;  /* 0x000000ab00ef7202 */ /* 0x000fe40000000f00 */
[----:B-1----:R-:W-:Y:S02]  /*108b0*/  FMNMX.FTZ R4, R3, R4, !PT ;  /* 0x0000000403047209 */ /* 0x002fe40007810000 */
[----:B------:R-:W-:Y:S03]  /*108c0*/  FMNMX.FTZ R6, R5, R6, !PT ;  /* 0x0000000605067209 */ /* 0x000fe60007810000 */
[----:B------:R-:W1:Y:S08]  /*108d0*/  SHFL.BFLY PT, R3, R4, 0x1, 0x1f ;  /* 0x0c201f0004037f89 */ /* 0x000e7000000e0000 */
[----:B------:R-:W2:Y:S01]  /*108e0*/  SHFL.BFLY PT, R164, R6, 0x1, 0x1f ;  /* 0x0c201f0006a47f89 */ /* 0x000ea200000e0000 */
[----:B-1----:R-:W-:Y:S02]  /*108f0*/  FMNMX.FTZ R3, R4, R3, !PT ;  /* 0x0000000304037209 */ /* 0x002fe40007810000 */
[----:B--2---:R-:W-:Y:S03]  /*10900*/  FMNMX.FTZ R164, R6, R164, !PT ;  /* 0x000000a406a47209 */ /* 0x004fe60007810000 */
[C---:B------:R-:W-:Y:S01]  /*10910*/  FMUL.FTZ R172, R3.reuse, UR4 ;  /* 0x0000000403ac7c20 */ /* 0x040fe20008410000 */
[----:B------:R-:W-:Y:S02]  /*10920*/  FSETP.NEU.FTZ.AND P0, PT, R3, -INF , PT ;  /* 0xff8000000300780b */ /* 0x000fe40003f1d000 */
[C---:B------:R-:W-:Y:S01]  /*10930*/  FSETP.NEU.FTZ.AND P1, PT, R164.reuse, -INF , PT ;  /* 0xff800000a400780b */ /* 0x040fe20003f3d000 */
[----:B------:R-:W-:Y:S01]  /*10940*/  FMUL.FTZ R177, R164, UR4 ;  /* 0x00000004a4b17c20 */ /* 0x000fe20008410000 */
[----:B------:R-:W-:Y:S02]  /*10950*/  FSEL R172, R172, RZ, P0 ;  /* 0x000000ffacac7208 */ /* 0x000fe40000000000 */
[----:B------:R-:W-:Y:S02]  /*10960*/  FSEL R4, R164, RZ, P1 ;  /* 0x000000ffa4047208 */ /* 0x000fe40000800000 */
[----:B------:R-:W-:Y:S01]  /*10970*/  FSEL R177, R177, RZ, P1 ;  /* 0x000000ffb1b17208 */ /* 0x000fe20000800000 */
[--C-:B------:R-:W-:Y:S01]  /*10980*/  FFMA.FTZ R193, R169, UR4, -R172.reuse ;  /* 0x00000004a9c17c23 */ /* 0x100fe200080108ac */
[----:B------:R-:W-:Y:S01]  /*10990*/  FFMA.FTZ R167, R168, UR4, -R172 ;  /* 0x00000004a8a77c23 */ /* 0x000fe200080108ac */
[----:B------:R-:W-:Y:S01]  /*109a0*/  FADD.FTZ R4, -R4, R0 ;  /* 0x0000000004047221 */ /* 0x000fe20000010100 */
[----:B------:R-:W-:Y:S01]  /*109b0*/  FSEL R0, R3, RZ, P0 ;  /* 0x000000ff03007208 */ /* 0x000fe20000000000 */
[--C-:B------:R-:W-:Y:S01]  /*109c0*/  FFMA.FTZ R192, R188, UR4, -R177.reuse ;  /* 0x00000004bcc07c23 */ /* 0x100fe200080108b1 */
[--C-:B------:R-:W-:Y:S01]  /*109d0*/  FFMA.FTZ R190, R189, UR4, -R177.reuse ;  /* 0x00000004bdbe7c23 */ /* 0x100fe200080108b1 */
[--C-:B------:R-:W-:Y:S01]  /*109e0*/  FFMA.FTZ R166, R10, UR4, -R172.reuse ;  /* 0x000000040aa67c23 */ /* 0x100fe200080108ac */
[----:B------:R-:W-:Y:S01]  /*109f0*/  FFMA.FTZ R191, R11, UR4, -R172 ;  /* 0x000000040bbf7c23 */ /* 0x000fe200080108ac */
[----:B------:R-:W-:Y:S01]  /*10a00*/  FADD.FTZ R0, -R0, R2 ;  /* 0x0000000200007221 */ /* 0x000fe20000010100 */
[--C-:B------:R-:W-:Y:S01]  /*10a10*/  FFMA.FTZ R189, R8, UR4, -R177.reuse ;  /* 0x0000000408bd7c23 */ /* 0x100fe200080108b1 */
[--C-:B------:R-:W-:Y:S01]  /*10a20*/  FFMA.FTZ R188, R9, UR4, -R177.reuse ;  /* 0x0000000409bc7c23 */ /* 0x100fe200080108b1 */
[----:B------:R-:W-:Y:S01]  /*10a30*/  FMUL.FTZ R4, R4, UR4 ;  /* 0x0000000404047c20 */ /* 0x000fe20008410000 */
        /* <DEDUP_REMOVED lines=8> */
[--C-:B------:R-:W-:Y:S03]  /*10ac0*/  FFMA.FTZ R175, R175, UR4, -R172.reuse ;  /* 0x00000004afaf7c23 */ /* 0x100fe600080108ac */
[----:B------:R-:W1:Y:S01]  /*10ad0*/  MUFU.EX2 R2, R4 ;  /* 0x0000000400027308 */ /* 0x000e620000000800 */
[--C-:B------:R-:W-:Y:S01]  /*10ae0*/  FFMA.FTZ R173, R173, UR4, -R172.reuse ;  /* 0x00000004adad7c23 */ /* 0x100fe200080108ac */
[--C-:B------:R-:W-:Y:S01]  /*10af0*/  FFMA.FTZ R179, R179, UR4, -R177.reuse ;  /* 0x00000004b3b37c23 */ /* 0x100fe200080108b1 */
[--C-:B------:R-:W-:Y:S01]  /*10b00*/  FFMA.FTZ R165, R165, UR4, -R172.reuse ;  /* 0x00000004a5a57c23 */ /* 0x100fe200080108ac */
[--C-:B------:R-:W-:Y:S01]  /*10b10*/  FFMA.FTZ R174, R174, UR4, -R172.reuse ;  /* 0x00000004aeae7c23 */ /* 0x100fe200080108ac */
[--C-:B------:R-:W-:Y:S01]  /*10b20*/  FFMA.FTZ R252, R252, UR4, -R177.reuse ;  /* 0x00000004fcfc7c23 */ /* 0x100fe200080108b1 */
[--C-:B------:R-:W-:Y:S01]  /*10b30*/  FFMA.FTZ R186, R186, UR4, -R177.reuse ;  /* 0x00000004baba7c23 */ /* 0x100fe200080108b1 */
[--C-:B------:R-:W-:Y:S03]  /*10b40*/  FFMA.FTZ R187, R187, UR4, -R177.reuse ;  /* 0x00000004bbbb7c23 */ /* 0x100fe600080108b1 */
[----:B------:R-:W2:Y:S01]  /*10b50*/  MUFU.EX2 R0, R0 ;  /* 0x0000000000007308 */ /* 0x000ea20000000800 */
[--C-:B------:R-:W-:Y:S01]  /*10b60*/  FFMA.FTZ R185, R185, UR4, -R177.reuse ;  /* 0x00000004b9b97c23 */ /* 0x100fe200080108b1 */
[----:B------:R-:W-:Y:S08]  /*10b70*/  PLOP3.LUT P0, PT, PT, PT, UP0, 0x80, 0x0 ;  /* 0x000000000000781c */ /* 0x000ff00003f0f008 */
[----:B------:R-:W3:Y:S01]  /*10b80*/  MUFU.EX2 R190, R190 ;  /* 0x000000be00be7308 */ /* 0x000ee20000000800 */
[C---:B-1----:R-:W-:Y:S01]  /*10b90*/  FMUL.FTZ R4, R2.reuse, R160 ;  /* 0x000000a002047220 */ /* 0x042fe20000410000 */
[C---:B------:R-:W-:Y:S01]  /*10ba0*/  FMUL.FTZ R5, R2.reuse, R161 ;  /* 0x000000a102057220 */ /* 0x040fe20000410000 */
[C---:B------:R-:W-:Y:S01]  /*10bb0*/  FMUL.FTZ R8, R2.reuse, R156 ;  /* 0x0000009c02087220 */ /* 0x040fe20000410000 */
[C---:B------:R-:W-:Y:S01]  /*10bc0*/  FMUL.FTZ R9, R2.reuse, R157 ;  /* 0x0000009d02097220 */ /* 0x040fe20000410000 */
[C---:B------:R-:W-:Y:S01]  /*10bd0*/  FMUL.FTZ R16, R2.reuse, R148 ;  /* 0x0000009402107220 */ /* 0x040fe20000410000 */
[----:B------:R-:W-:Y:S01]  /*10be0*/  FMUL.FTZ R17, R2, R149 ;  /* 0x0000009502117220 */ /* 0x000fe20000410000 */
[----:B------:R-:W-:Y:S03]  /*10bf0*/  MOV R160, R25 ;  /* 0x0000001900a07202 */ /* 0x000fe60000000f00 */
[----:B------:R-:W-:Y:S01]  /*10c00*/  MUFU.EX2 R189, R189 ;  /* 0x000000bd00bd7308 */ /* 0x000fe20000000800 */
[C---:B--2---:R-:W-:Y:S01]  /*10c10*/  FMUL.FTZ R6, R0.reuse, R162 ;  /* 0x000000a200067220 */ /* 0x044fe20000410000 */
[C---:B------:R-:W-:Y:S01]  /*10c20*/  FMUL.FTZ R7, R0.reuse, R163 ;  /* 0x000000a300077220 */ /* 0x040fe20000410000 */
[C---:B------:R-:W-:Y:S01]  /*10c30*/  FMUL.FTZ R10, R0.reuse, R158 ;  /* 0x0000009e000a7220 */ /* 0x040fe20000410000 */
[C---:B------:R-:W-:Y:S01]  /*10c40*/  FMUL.FTZ R11, R0.reuse, R159 ;  /* 0x0000009f000b7220 */ /* 0x040fe20000410000 */
[C---:B------:R-:W-:Y:S01]  /*10c50*/  FMUL.FTZ R18, R0.reuse, R150 ;  /* 0x0000009600127220 */ /* 0x040fe20000410000 */
[----:B------:R-:W-:Y:S01]  /*10c60*/  FMUL.FTZ R19, R0, R151 ;  /* 0x0000009700137220 */ /* 0x000fe20000410000 */
[----:B------:R-:W1:Y:S03]  /*10c70*/  LDSM.16.MT88.4 R156, [R212+0x18000] ;  /* 0x01800000d49c783b */ /* 0x000e660000004200 */
[----:B------:R-:W2:Y:S01]  /*10c80*/  MUFU.EX2 R188, R188 ;  /* 0x000000bc00bc7308 */ /* 0x000ea20000000800 */
[----:B---3--:R-:W-:Y:S01]  /*10c90*/  F2FP.F16.F32.PACK_AB R168, R190, R192 ;  /* 0x000000c0bea8723e */ /* 0x008fe200000000ff */
[C---:B------:R-:W-:Y:S01]  /*10ca0*/  FMUL.FTZ R25, R2.reuse, R141 ;  /* 0x0000008d02197220 */ /* 0x040fe20000410000 */
[----:B------:R-:W-:Y:S01]  /*10cb0*/  MOV R161, R24 ;  /* 0x0000001800a17202 */ /* 0x000fe20000000f00 */
[----:B------:R-:W-:Y:S01]  /*10cc0*/  FMUL.FTZ R24, R2, R140 ;  /* 0x0000008c02187220 */ /* 0x000fe20000410000 */
[C---:B------:R-:W-:Y:S01]  /*10cd0*/  FMUL.FTZ R26, R0.reuse, R142 ;  /* 0x0000008e001a7220 */ /* 0x040fe20000410000 */
[----:B------:R-:W-:Y:S01]  /*10ce0*/  FMUL.FTZ R27, R0, R143 ;  /* 0x0000008f001b7220 */ /* 0x000fe20000410000 */
[----:B------:R-:W3:Y:S03]  /*10cf0*/  LDSM.16.MT88.4 R148, [R216+0x1a000] ;  /* 0x01a00000d894783b */ /* 0x000ee60000004200 */
[----:B------:R-:W-:Y:S01]  /*10d00*/  MUFU.EX2 R193, R193 ;  /* 0x000000c100c17308 */ /* 0x000fe20000000800 */
[C---:B------:R-:W-:Y:S01]  /*10d10*/  FMUL.FTZ R32, R2.reuse, R132 ;  /* 0x0000008402207220 */ /* 0x040fe20000410000 */
[----:B------:R-:W-:Y:S01]  /*10d20*/  FMUL.FTZ R33, R2, R133 ;  /* 0x0000008502217220 */ /* 0x000fe20000410000 */
[C---:B------:R-:W-:Y:S01]  /*10d30*/  FMUL.FTZ R34, R0.reuse, R134 ;  /* 0x0000008600227220 */ /* 0x040fe20000410000 */
[----:B------:R-:W-:Y:S01]  /*10d40*/  FMUL.FTZ R35, R0, R135 ;  /* 0x0000008700237220 */ /* 0x000fe20000410000 */
[C---:B------:R-:W-:Y:S01]  /*10d50*/  FMUL.FTZ R36, R2.reuse, R36 ;  /* 0x0000002402247220 */ /* 0x040fe20000410000 */
[----:B------:R-:W-:Y:S01]  /*10d60*/  FMUL.FTZ R37, R2, R37 ;  /* 0x0000002502257220 */ /* 0x000fe20000410000 */
[----:B------:R-:W4:Y:S03]  /*10d70*/  LDSM.16.MT88.4 R140, [R214+0x1a000] ;  /* 0x01a00000d68c783b */ /* 0x000f260000004200 */
[----:B------:R-:W1:Y:S01]  /*10d80*/  MUFU.EX2 R167, R167 ;  /* 0x000000a700a77308 */ /* 0x000e620000000800 */
[----:B--2---:R-:W-:Y:S01]  /*10d90*/  F2FP.F16.F32.PACK_AB R170, R188, R189 ;  /* 0x000000bdbcaa723e */ /* 0x004fe200000000ff */
[C---:B------:R-:W-:Y:S01]  /*10da0*/  FMUL.FTZ R38, R0.reuse, R38 ;  /* 0x0000002600267220 */ /* 0x040fe20000410000 */
[----:B------:R-:W-:Y:S01]  /*10db0*/  FMUL.FTZ R39, R0, R39 ;  /* 0x0000002700277220 */ /* 0x000fe20000410000 */
[C---:B------:R-:W-:Y:S01]  /*10dc0*/  FMUL.FTZ R40, R2.reuse, R40 ;  /* 0x0000002802287220 */ /* 0x040fe20000410000 */
[----:B------:R-:W-:Y:S01]  /*10dd0*/  FMUL.FTZ R41, R2, R41 ;  /* 0x0000002902297220 */ /* 0x000fe20000410000 */
[C---:B------:R-:W-:Y:S01]  /*10de0*/  FMUL.FTZ R42, R0.reuse, R42 ;  /* 0x0000002a002a7220 */ /* 0x040fe20000410000 */
[----:B------:R-:W2:Y:S03]  /*10df0*/  LDSM.16.MT88.4 R132, [R213+0x1a000] ;  /* 0x01a00000d584783b */ /* 0x000ea60000004200 */
        /* <DEDUP_REMOVED lines=9> */
[----:B-1----:R-:W-:Y:S01]  /*10e90*/  F2FP.F16.F32.PACK_AB R169, R167, R193 ;  /* 0x000000c1a7a9723e */ /* 0x002fe200000000ff */
        /* <DEDUP_REMOVED lines=15> */
[----:B---3--:R-:W-:Y:S01]  /*10f90*/  F2FP.F16.F32.PACK_AB R171, R191, R166 ;  /* 0x000000a6bfab723e */ /* 0x008fe200000000ff */
        /* <DEDUP_REMOVED lines=8> */
[----:B------:R-:W-:Y:S01]  /*11020*/  FMUL.FTZ R70, R0, R70 ;  /* 0x0000004600467220 */ /* 0x000fe20000410000 */
[C---:B------:R-:W-:Y:S08]  /*11030*/  HMMA.16816.F32 R8, R168.reuse, R14, R8 ;  /* 0x0000000ea808723c */ /* 0x040ff00000001808 */
[----:B------:R-:W-:Y:S03]  /*11040*/  MUFU.EX2 R165, R165 ;  /* 0x000000a500a57308 */ /* 0x000fe60000000800 */
[C---:B------:R-:W-:Y:S01]  /*11050*/  FMUL.FTZ R12, R2.reuse, R152 ;  /* 0x00000098020c7220 */ /* 0x040fe20000410000 */
[----:B------:R-:W-:Y:S01]  /*11060*/  FMUL.FTZ R13, R2, R153 ;  /* 0x00000099020d7220 */ /* 0x000fe20000410000 */
[C---:B------:R-:W-:Y:S01]  /*11070*/  FMUL.FTZ R14, R0.reuse, R154 ;  /* 0x0000009a000e7220 */ /* 0x040fe20000410000 */
[----:B------:R-:W-:Y:S01]  /*11080*/  FMUL.FTZ R15, R0, R155 ;  /* 0x0000009b000f7220 */ /* 0x000fe20000410000 */
[--C-:B------:R-:W-:Y:S01]  /*11090*/  FFMA.FTZ R152, R198, UR4, -R172.reuse ;  /* 0x00000004c6987c23 */ /* 0x100fe200080108ac */
[----:B------:R-:W-:Y:S02]  /*110a0*/  FMUL.FTZ R71, R0, R71 ;  /* 0x0000004700477220 */ /* 0x000fe40000410000 */
[----:B------:R-:W-:Y:S01]  /*110b0*/  MUFU.EX2 R198, R179 ;  /* 0x000000b300c67308 */ /* 0x000fe20000000800 */
[C---:B------:R-:W-:Y:S02]  /*110c0*/  FMUL.FTZ R72, R2.reuse, R72 ;  /* 0x0000004802487220 */ /* 0x040fe40000410000 */
        /* <DEDUP_REMOVED lines=9> */
[----:B------:R-:W-:Y:S03]  /*11160*/  FMUL.FTZ R23, R0, R147 ;  /* 0x0000009300177220 */ /* 0x000fe60000410000 */
[--C-:B------:R-:W-:Y:S01]  /*11170*/  FFMA.FTZ R145, R196, UR4, -R172.reuse ;  /* 0x00000004c4917c23 */ /* 0x100fe200080108ac */
[C---:B------:R-:W-:Y:S01]  /*11180*/  FMUL.FTZ R76, R2.reuse, R76 ;  /* 0x0000004c024c7220 */ /* 0x040fe20000410000 */
[----:B------:R-:W-:Y:S01]  /*11190*/  FMUL.FTZ R77, R2, R77 ;  /* 0x0000004d024d7220 */ /* 0x000fe20000410000 */
[C---:B------:R-:W-:Y:S01]  /*111a0*/  FMUL.FTZ R78, R0.reuse, R78 ;  /* 0x0000004e004e7220 */ /* 0x040fe20000410000 */
[C---:B------:R-:W-:Y:S01]  /*111b0*/  HMMA.16816.F32 R20, R168.reuse, R28, R20 ;  /* 0x0000001ca814723c */ /* 0x040fe20000001814 */
[----:B------:R-:W-:Y:S02]  /*111c0*/  MUFU.EX2 R154, R145 ;  /* 0x00000091009a7308 */ /* 0x000fe40000000800 */
[----:B------:R-:W-:Y:S01]  /*111d0*/  FMUL.FTZ R79, R0, R79 ;  /* 0x0000004f004f7220 */ /* 0x000fe20000410000 */
[C---:B------:R-:W-:Y:S01]  /*111e0*/  FMUL.FTZ R80, R2.reuse, R80 ;  /* 0x0000005002507220 */ /* 0x040fe20000410000 */
[C---:B------:R-:W-:Y:S01]  /*111f0*/  FMUL.FTZ R81, R2.reuse, R81 ;  /* 0x0000005102517220 */ /* 0x040fe20000410000 */
[C---:B------:R-:W-:Y:S05]  /*11200*/  HMMA.16816.F32 R24, R168.reuse, R30, R24 ;  /* 0x0000001ea818723c */ /* 0x040fea0000001818 */
[----:B------:R-:W-:Y:S01]  /*11210*/  MUFU.EX2 R196, R187 ;  /* 0x000000bb00c47308 */ /* 0x000fe20000000800 */
[C---:B------:R-:W-:Y:S01]  /*11220*/  FMUL.FTZ R28, R2.reuse, R136 ;  /* 0x00000088021c7220 */ /* 0x040fe20000410000 */
[----:B------:R-:W-:Y:S01]  /*11230*/  FMUL.FTZ R29, R2, R137 ;  /* 0x00000089021d7220 */ /* 0x000fe20000410000 */
[C---:B------:R-:W-:Y:S03]  /*11240*/  FMUL.FTZ R30, R0.reuse, R138 ;  /* 0x0000008a001e7220 */ /* 0x040fe60000410000 */
[C---:B------:R-:W-:Y:S02]  /*11250*/  FMUL.FTZ R31, R0.reuse, R139 ;  /* 0x0000008b001f7220 */ /* 0x040fe40000410000 */
[----:B------:R-:W1:Y:S02]  /*11260*/  LDSM.16.MT88.4 R136, [R212+0x1a000] ;  /* 0x01a00000d488783b */ /* 0x000e640000004200 */
[----:B------:R-:W-:Y:S01]  /*11270*/  MUFU.EX2 R187, R185 ;  /* 0x000000b900bb7308 */ /* 0x000fe20000000800 */
[C---:B------:R-:W-:Y:S01]  /*11280*/  FMUL.FTZ R82, R0.reuse, R82 ;  /* 0x0000005200527220 */ /* 0x040fe20000410000 */
[----:B------:R-:W-:Y:S01]  /*11290*/  FMUL.FTZ R83, R0, R83 ;  /* 0x0000005300537220 */ /* 0x000fe20000410000 */
[C---:B------:R-:W-:Y:S01]  /*112a0*/  FMUL.FTZ R84, R2.reuse, R84 ;  /* 0x0000005402547220 */ /* 0x040fe20000410000 */
[C---:B------:R-:W-:Y:S03]  /*112b0*/  HMMA.16816.F32 R28, R168.reuse, R156, R28 ;  /* 0x0000009ca81c723c */ /* 0x040fe6000000181c */
[----:B------:R-:W-:Y:S03]  /*112c0*/  FMUL.FTZ R85, R2, R85 ;  /* 0x0000005502557220 */ /* 0x000fe60000410000 */
[----:B------:R-:W-:Y:S01]  /*112d0*/  MUFU.EX2 R185, R181 ;  /* 0x000000b500b97308 */ /* 0x000fe20000000800 */
[C---:B------:R-:W-:Y:S01]  /*112e0*/  FMUL.FTZ R86, R0.reuse, R86 ;  /* 0x0000005600567220 */ /* 0x040fe20000410000 */
[C---:B------:R-:W-:Y:S01]  /*112f0*/  HMMA.16816.F32 R32, R168.reuse, R158, R32 ;  /* 0x0000009ea820723c */ /* 0x040fe20000001820 */
[----:B------:R-:W-:Y:S02]  /*11300*/  LDSM.16.MT88.4 R156, [R216+0x1c800] ;  /* 0x01c80000d89c783b */ /* 0x000fe40000004200 */
[----:B------:R-:W-:Y:S03]  /*11310*/  FMUL.FTZ R87, R0, R87 ;  /* 0x0000005700577220 */ /* 0x000fe60000410000 */
[C---:B------:R-:W-:Y:S05]  /*11320*/  HMMA.16816.F32 R36, R168.reuse, R148, R36 ;  /* 0x00000094a824723c */ /* 0x040fea0000001824 */
[C---:B------:R-:W-:Y:S01]  /*11330*/  FMUL.FTZ R88, R2.reuse, R88 ;  /* 0x0000005802587220 */ /* 0x040fe20000410000 */
[C---:B------:R-:W-:Y:S01]  /*11340*/  HMMA.16816.F32 R40, R168.reuse, R150, R40 ;  /* 0x00000096a828723c */ /* 0x040fe20000001828 */
[----:B------:R-:W-:Y:S04]  /*11350*/  LDSM.16.MT88.4 R148, [R212+0x18800] ;  /* 0x01880000d494783b */ /* 0x000fe80000004200 */
[----:B------:R-:W-:Y:S01]  /*11360*/  FMUL.FTZ R89, R2, R89 ;  /* 0x0000005902597220 */ /* 0x000fe20000410000 */
[C---:B----4-:R-:W-:Y:S05]  /*11370*/  HMMA.16816.F32 R44, R168.reuse, R140, R44 ;  /* 0x0000008ca82c723c */ /* 0x050fea000000182c */
        /* <DEDUP_REMOVED lines=39> */
[--C-:B------:R-:W-:Y:S01]  /*115f0*/  FFMA.FTZ R144, R195, UR4, -R177.reuse ;  /* 0x00000004c3907c23 */ /* 0x100fe200080108b1 */
[--C-:B------:R-:W-:Y:S01]  /*11600*/  FFMA.FTZ R195, R194, UR4, -R177.reuse ;  /* 0x00000004c2c37c23 */ /* 0x100fe200080108b1 */
[C---:B------:R-:W-:Y:S01]  /*11610*/  FMUL.FTZ R112, R2.reuse, R112 ;  /* 0x0000007002707220 */ /* 0x040fe20000410000 */
[----:B------:R-:W-:Y:S01]  /*11620*/  FMUL.FTZ R113, R2, R113 ;  /* 0x0000007102717220 */ /* 0x000fe20000410000 */
[----:B------:R4:W1:Y:S02]  /*11630*/  MUFU.EX2 R194, R144 ;  /* 0x0000009000c27308 */ /* 0x0008640000000800 */
[C---:B------:R-:W-:Y:S01]  /*11640*/  FMUL.FTZ R114, R0.reuse, R114 ;  /* 0x0000007200727220 */ /* 0x040fe20000410000 */
[----:B------:R-:W-:Y:S01]  /*11650*/  FMUL.FTZ R115, R0, R115 ;  /* 0x0000007300737220 */ /* 0x000fe20000410000 */
[C---:B------:R-:W-:Y:S01]  /*11660*/  FMUL.FTZ R116, R2.reuse, R116 ;  /* 0x0000007402747220 */ /* 0x040fe20000410000 */
[----:B------:R-:W-:Y:S01]  /*11670*/  FMUL.FTZ R117, R2, R117 ;  /* 0x0000007502757220 */ /* 0x000fe20000410000 */
[C---:B------:R-:W-:Y:S01]  /*11680*/  FMUL.FTZ R118, R0.reuse, R118 ;  /* 0x0000007600767220 */ /* 0x040fe20000410000 */
[----:B------:R-:W-:Y:S01]  /*11690*/  FMUL.FTZ R119, R0, R119 ;  /* 0x0000007700777220 */ /* 0x000fe20000410000 */
[C---:B---3--:R-:W-:Y:S02]  /*116a0*/  HMMA.16816.F32 R92, R168.reuse, R140, R92 ;  /* 0x0000008ca85c723c */ /* 0x048fe4000000185c */
[----:B------:R-:W3:Y:S01]  /*116b0*/  MUFU.EX2 R195, R195 ;  /* 0x000000c300c37308 */ /* 0x000ee20000000800 */
[C---:B------:R-:W-:Y:S01]  /*116c0*/  FMUL.FTZ R120, R2.reuse, R120 ;  /* 0x0000007802787220 */ /* 0x040fe20000410000 */
[----:B------:R-:W-:Y:S01]  /*116d0*/  FMUL.FTZ R121, R2, R121 ;  /* 0x0000007902797220 */ /* 0x000fe20000410000 */
[C---:B------:R-:W-:Y:S01]  /*116e0*/  FMUL.FTZ R122, R0.reuse, R122 ;  /* 0x0000007a007a7220 */ /* 0x040fe20000410000 */
[C---:B------:R-:W-:Y:S01]  /*116f0*/  HMMA.16816.F32 R96, R168.reuse, R142, R96 ;  /* 0x0000008ea860723c */ /* 0x040fe20000001860 */
[----:B------:R-:W3:Y:S04]  /*11700*/  LDSM.16.MT88.4 R140, [R213+0x1e000] ;  /* 0x01e00000d58c783b */ /* 0x000ee80000004200 */
[--C-:B----4-:R-:W-:Y:S01]  /*11710*/  FFMA.FTZ R144, R197, UR4, -R172.reuse ;  /* 0x00000004c5907c23 */ /* 0x110fe200080108ac */
[C---:B--2---:R-:W-:Y:S01]  /*11720*/  HMMA.16816.F32 R100, R168.reuse, R132, R100 ;  /* 0x00000084a864723c */ /* 0x044fe20000001864 */
[----:B------:R-:W-:Y:S04]  /*11730*/  MUFU.EX2 R197, R184 ;  /* 0x000000b800c57308 */ /* 0x000fe80000000800 */
[----:B------:R-:W-:Y:S01]  /*11740*/  FMUL.FTZ R123, R0, R123 ;  /* 0x0000007b007b7220 */ /* 0x000fe20000410000 */
[C---:B------:R-:W-:Y:S05]  /*11750*/  HMMA.16816.F32 R104, R168.reuse, R134, R104 ;  /* 0x00000086a868723c */ /* 0x040fea0000001868 */
[----:B------:R2:W-:Y:S01]  /*11760*/  MUFU.EX2 R163, R144 ;  /* 0x0000009000a37308 */ /* 0x0005e20000000800 */
[----:B------:R-:W-:Y:S01]  /*11770*/  FFMA.FTZ R132, R161, UR4, -R177 ;  /* 0x00000004a1847c23 */ /* 0x000fe200080108b1 */
[C---:B-1----:R-:W-:Y:S08]  /*11780*/  HMMA.16816.F32 R108, R168.reuse, R136, R108 ;  /* 0x00000088a86c723c */ /* 0x042ff0000000186c */
[----:B------:R1:W4:Y:S01]  /*11790*/  MUFU.EX2 R155, R132 ;  /* 0x00000084009b7308 */ /* 0x0003220000000800 */
[C---:B------:R-:W-:Y:S03]  /*117a0*/  HMMA.16816.F32 R112, R168.reuse, R138, R112 ;  /* 0x0000008aa870723c */ /* 0x040fe60000001870 */
[----:B------:R-:W-:Y:S01]  /*117b0*/  FFMA.FTZ R136, R160, UR4, -R172 ;  /* 0x00000004a0887c23 */ /* 0x000fe200080108ac */
[C---:B------:R-:W-:Y:S05]  /*117c0*/  FMUL.FTZ R124, R2.reuse, R124 ;  /* 0x0000007c027c7220 */ /* 0x040fea0000410000 */
[----:B------:R-:W-:Y:S01]  /*117d0*/  MUFU.EX2 R184, R183 ;  /* 0x000000b700b87308 */ /* 0x000fe20000000800 */
[----:B--2---:R-:W-:Y:S01]  /*117e0*/  LDSM.16.MT88.4 R144, [R214+0x18800] ;  /* 0x01880000d690783b */ /* 0x004fe20000004200 */
[----:B------:R-:W-:Y:S01]  /*117f0*/  FMUL.FTZ R125, R2, R125 ;  /* 0x0000007d027d7220 */ /* 0x000fe20000410000 */
[C---:B------:R-:W-:Y:S01]  /*11800*/  FMUL.FTZ R126, R0.reuse, R126 ;  /* 0x0000007e007e7220 */ /* 0x040fe20000410000 */
[----:B------:R-:W-:Y:S01]  /*11810*/  FMUL.FTZ R127, R0, R127 ;  /* 0x0000007f007f7220 */ /* 0x000fe20000410000 */
[C---:B------:R-:W-:Y:S05]  /*11820*/  FMUL.FTZ R128, R2.reuse, R128 ;  /* 0x0000008002807220 */ /* 0x040fea0000410000 */
[----:B------:R2:W4:Y:S01]  /*11830*/  MUFU.EX2 R161, R136 ;  /* 0x0000008800a17308 */ /* 0x0005220000000800 */
[----:B-1----:R-:W1:Y:S01]  /*11840*/  LDSM.16.MT88.4 R132, [R212+0x1e000] ;  /* 0x01e00000d484783b */ /* 0x002e620000004200 */
[C---:B---3--:R-:W-:Y:S03]  /*11850*/  HMMA.16816.F32 R116, R168.reuse, R140, R116 ;  /* 0x0000008ca874723c */ /* 0x048fe60000001874 */
[----:B------:R-:W-:Y:S01]  /*11860*/  FMUL.FTZ R129, R2, R129 ;  /* 0x0000008102817220 */ /* 0x000fe20000410000 */
[C---:B------:R-:W-:Y:S01]  /*11870*/  FMUL.FTZ R130, R0.reuse, R130 ;  /* 0x0000008200827220 */ /* 0x040fe20000410000 */
[----:B------:R-:W-:Y:S01]  /*11880*/  FMUL.FTZ R131, R0, R131 ;  /* 0x0000008300837220 */ /* 0x000fe20000410000 */
[C---:B------:R-:W-:Y:S01]  /*11890*/  HMMA.16816.F32 R120, R168.reuse, R142, R120 ;  /* 0x0000008ea878723c */ /* 0x040fe20000001878 */
[----:B------:R-:W-:Y:S01]  /*118a0*/  LDSM.16.MT88.4 R140, [R213+0x18800] ;  /* 0x01880000d58c783b */ /* 0x000fe20000004200 */
[----:B------:R-:W-:Y:S03]  /*118b0*/  MUFU.EX2 R160, R178 ;  /* 0x000000b200a07308 */ /* 0x000fe60000000800 */
[----:B------:R-:W-:Y:S01]  /*118c0*/  FFMA.FTZ R192, R2, R249, R192 ;  /* 0x000000f902c07223 */ /* 0x000fe200000100c0 */
[----:B------:R-:W-:Y:S03]  /*118d0*/  FFMA.FTZ R193, R0, R248, R193 ;  /* 0x000000f800c17223 */ /* 0x000fe600000100c1 */
[----:B--2---:R-:W2:Y:S02]  /*118e0*/  LDSM.16.MT88.4 R136, [R216+0x18800] ;  /* 0x01880000d888783b */ /* 0x004ea40000004200 */
[----:B------:R-:W-:Y:S01]  /*118f0*/  FADD.FTZ R192, R190, R192 ;  /* 0x000000c0bec07221 */ /* 0x000fe20000010000 */
[----:B------:R-:W-:Y:S03]  /*11900*/  FADD.FTZ R193, R167, R193 ;  /* 0x000000c1a7c17221 */ /* 0x000fe60000010000 */
[----:B------:R-:W-:Y:S01]  /*11910*/  FADD.FTZ R192, R189, R192 ;  /* 0x000000c0bdc07221 */ /* 0x000fe20000010000 */
[----:B------:R-:W-:Y:S03]  /*11920*/  FADD.FTZ R193, R166, R193 ;  /* 0x000000c1a6c17221 */ /* 0x000fe60000010000 */
[----:B------:R-:W-:Y:S01]  /*11930*/  FADD.FTZ R188, R188, R192 ;  /* 0x000000c0bcbc7221 */ /* 0x000fe20000010000 */
[----:B------:R-:W-:Y:S03]  /*11940*/  FADD.FTZ R0, R191, R193 ;  /* 0x000000c1bf007221 */ /* 0x000fe60000010000 */
[----:B------:R-:W-:Y:S04]  /*11950*/  FADD.FTZ R188, R194, R188 ;  /* 0x000000bcc2bc7221 */ /* 0x000fe80000010000 */
[C---:B------:R-:W-:Y:S01]  /*11960*/  FADD.FTZ R188, R195.reuse, R188 ;  /* 0x000000bcc3bc7221 */ /* 0x040fe20000010000 */
[C---:B-1----:R-:W-:Y:S06]  /*11970*/  HMMA.16816.F32 R124, R168.reuse, R132, R124 ;  /* 0x00000084a87c723c */ /* 0x042fec000000187c */
[----:B------:R-:W-:Y:S05]  /*11980*/  HMMA.16816.F32 R128, R168, R134, R128 ;  /* 0x00000086a880723c */ /* 0x000fea0000001880 */
[----:B------:R-:W-:Y:S02]  /*11990*/  F2FP.F16.F32.PACK_AB R132, R195, R194 ;  /* 0x000000c2c384723e */ /* 0x000fe400000000ff */
[----:B----4-:R-:W-:Y:S04]  /*119a0*/  MOV R169, R155 ;  /* 0x0000009b00a97202 */ /* 0x010fe80000000f00 */
[----:B------:R-:W-:Y:S02]  /*119b0*/  MOV R170, R154 ;  /* 0x0000009a00aa7202 */ /* 0x000fe40000000f00 */
[----:B------:R-:W-:Y:S02]  /*119c0*/  MOV R171, R153 ;  /* 0x0000009900ab7202 */ /* 0x000fe40000000f00 */
[----:B------:R-:W-:Y:S01]  /*119d0*/  F2FP.F16.F32.PACK_AB R134, R169, R252 ;  /* 0x000000fca986723e */ /* 0x000fe200000000ff */
[----:B------:R-:W1:Y:S01]  /*119e0*/  LDSM.16.MT88.4 R152, [R216+0x1a800] ;  /* 0x01a80000d898783b */ /* 0x000e620000004200 */
[----:B------:R-:W-:Y:S01]  /*119f0*/  F2FP.F16.F32.PACK_AB R133, R170, R161 ;  /* 0x000000a1aa85723e */ /* 0x000fe200000000ff */
[----:B------:R-:W-:Y:S01]  /*11a00*/  FADD.FTZ R252, R252, R188 ;  /* 0x000000bcfcfc7221 */ /* 0x000fe20000010000 */
[----:B------:R-:W-:Y:S07]  /*11a10*/  F2FP.F16.F32.PACK_AB R135, R171, R163 ;  /* 0x000000a3ab87723e */ /* 0x000fee00000000ff */
[C---:B--2---:R-:W-:Y:S06]  /*11a20*/  HMMA.16816.F32 R4, R132.reuse, R136, R4 ;  /* 0x000000888404723c */ /* 0x044fec0000001804 */
        /* <DEDUP_REMOVED lines=25> */
[----:B------:R-:W-:Y:S05]  /*11bc0*/  LDSM.16.MT88.4 R156, [R212+0x19000] ;  /* 0x01900000d49c783b */ /* 0x000fea0000004200 */
[C---:B------:R-:W-:Y:S06]  /*11bd0*/  HMMA.16816.F32 R76, R132.reuse, R148, R76 ;  /* 0x00000094844c723c */ /* 0x040fec000000184c */
[C---:B------:R-:W-:Y:S05]  /*11be0*/  HMMA.16816.F32 R80, R132.reuse, R150, R80 ;  /* 0x000000968450723c */ /* 0x040fea0000001850 */
[--C-:B------:R-:W-:Y:S01]  /*11bf0*/  FFMA.FTZ R148, R239, UR4, -R177.reuse ;  /* 0x00000004ef947c23 */ /* 0x100fe200080108b1 */
[C---:B-1----:R-:W-:Y:S01]  /*11c00*/  HMMA.16816.F32 R84, R132.reuse, R152, R84 ;  /* 0x000000988454723c */ /* 0x042fe20000001854 */
[----:B------:R-:W1:Y:S04]  /*11c10*/  MUFU.EX2 R152, R186 ;  /* 0x000000ba00987308 */ /* 0x000e680000000800 */
[----:B------:R-:W-:Y:S01]  /*11c20*/  FFMA.FTZ R177, R176, UR4, -R177 ;  /* 0x00000004b0b17c23 */ /* 0x000fe200080108b1 */
[C---:B------:R-:W-:Y:S05]  /*11c30*/  HMMA.16816.F32 R88, R132.reuse, R154, R88 ;  /* 0x0000009a8458723c */ /* 0x040fea0000001858 */
[----:B------:R4:W4:Y:S01]  /*11c40*/  MUFU.EX2 R168, R148 ;  /* 0x0000009400a87308 */ /* 0x0009220000000800 */
[C---:B--2---:R-:W-:Y:S09]  /*11c50*/  HMMA.16816.F32 R92, R132.reuse, R136, R92 ;  /* 0x00000088845c723c */ /* 0x044ff2000000185c */
[----:B------:R2:W-:Y:S01]  /*11c60*/  MUFU.EX2 R186, R180 ;  /* 0x000000b400ba7308 */ /* 0x0005e20000000800 */
[C---:B------:R-:W-:Y:S01]  /*11c70*/  HMMA.16816.F32 R96, R132.reuse, R138, R96 ;  /* 0x0000008a8460723c */ /* 0x040fe20000001860 */
[----:B------:R-:W-:Y:S02]  /*11c80*/  LDSM.16.MT88.4 R136, [R212+0x1e800] ;  /* 0x01e80000d488783b */ /* 0x000fe40000004200 */
[----:B-1----:R-:W-:Y:S03]  /*11c90*/  MOV R183, R152 ;  /* 0x0000009800b77202 */ /* 0x002fe60000000f00 */
[C---:B---3--:R-:W-:Y:S03]  /*11ca0*/  HMMA.16816.F32 R100, R132.reuse, R144, R100 ;  /* 0x000000908464723c */ /* 0x048fe60000001864 */
[----:B------:R-:W1:Y:S01]  /*11cb0*/  MUFU.EX2 R176, R175 ;  /* 0x000000af00b07308 */ /* 0x000e620000000800 */
[----:B----4-:R-:W3:Y:S02]  /*11cc0*/  LDSM.16.MT88.4 R148, [R213+0x1e800] ;  /* 0x01e80000d594783b */ /* 0x010ee40000004200 */
[C---:B------:R-:W-:Y:S07]  /*11cd0*/  HMMA.16816.F32 R104, R132.reuse, R146, R104 ;  /* 0x000000928468723c */ /* 0x040fee0000001868 */
[----:B------:R4:W-:Y:S01]  /*11ce0*/  MUFU.EX2 R239, R177 ;  /* 0x000000b100ef7308 */ /* 0x0009e20000000800 */
[----:B------:R-:W2:Y:S01]  /*11cf0*/  LDSM.16.MT88.4 R144, [R216+0x19000] ;  /* 0x01900000d890783b */ /* 0x000ea20000004200 */
[C---:B------:R-:W-:Y:S06]  /*11d00*/  HMMA.16816.F32 R108, R132.reuse, R140, R108 ;  /* 0x0000008c846c723c */ /* 0x040fec000000186c */
[C---:B------:R-:W-:Y:S01]  /*11d10*/  HMMA.16816.F32 R112, R132.reuse, R142, R112 ;  /* 0x0000008e8470723c */ /* 0x040fe20000001870 */
[----:B------:R-:W1:Y:S08]  /*11d20*/  LDSM.16.MT88.4 R152, [R214+0x19000] ;  /* 0x01900000d698783b */ /* 0x000e700000004200 */
[----:B------:R-:W4:Y:S01]  /*11d30*/  LDSM.16.MT88.4 R140, [R213+0x19000] ;  /* 0x01900000d58c783b */ /* 0x000f220000004200 */
[C---:B---3--:R-:W-:Y:S06]  /*11d40*/  HMMA.16816.F32 R116, R132.reuse, R148, R116 ;  /* 0x000000948474723c */ /* 0x048fec0000001874 */
[C---:B------:R-:W-:Y:S01]  /*11d50*/  HMMA.16816.F32 R120, R132.reuse, R150, R120 ;  /* 0x000000968478723c */ /* 0x040fe20000001878 */
[----:B------:R-:W3:Y:S05]  /*11d60*/  LDSM.16.MT88.4 R148, [R216+0x1b000] ;  /* 0x01b00000d894783b */ /* 0x000eea0000004200 */
[C---:B------:R-:W-:Y:S06]  /*11d70*/  HMMA.16816.F32 R124, R132.reuse, R136, R124 ;  /* 0x00000088847c723c */ /* 0x040fec000000187c */
[----:B------:R-:W-:Y:S01]  /*11d80*/  HMMA.16816.F32 R128, R132, R138, R128 ;  /* 0x0000008a8480723c */ /* 0x000fe20000001880 */
[----:B------:R-:W3:Y:S06]  /*11d90*/  LDSM.16.MT88.4 R136, [R214+0x1b000] ;  /* 0x01b00000d688783b */ /* 0x000eec0000004200 */
[----:B------:R-:W-:Y:S04]  /*11da0*/  F2FP.F16.F32.PACK_AB R132, R183, R168 ;  /* 0x000000a8b784723e */ /* 0x000fe800000000ff */
[----:B------:R-:W-:Y:S02]  /*11db0*/  F2FP.F16.F32.PACK_AB R134, R187, R196 ;  /* 0x000000c4bb86723e */ /* 0x000fe400000000ff */
[----:B------:R-:W-:Y:S02]  /*11dc0*/  F2FP.F16.F32.PACK_AB R133, R184, R197 ;  /* 0x000000c5b885723e */ /* 0x000fe400000000ff */
[----:B------:R-:W-:Y:S07]  /*11dd0*/  F2FP.F16.F32.PACK_AB R135, R185, R162 ;  /* 0x000000a2b987723e */ /* 0x000fee00000000ff */
        /* <DEDUP_REMOVED lines=26> */
[----:B------:R-:W-:Y:S05]  /*11f80*/  LDSM.16.MT88.4 R152, [R212+0x1f000] ;  /* 0x01f00000d498783b */ /* 0x000fea0000004200 */
[C---:B----4-:R-:W-:Y:S06]  /*11f90*/  HMMA.16816.F32 R76, R132.reuse, R156, R76 ;  /* 0x0000009c844c723c */ /* 0x050fec000000184c */
        /* <DEDUP_REMOVED lines=8> */
[C---:B--2---:R-:W-:Y:S06]  /*12020*/  HMMA.16816.F32 R100, R132.reuse, R144, R100 ;  /* 0x000000908464723c */ /* 0x044fec0000001864 */
[C---:B------:R-:W-:Y:S05]  /*12030*/  HMMA.16816.F32 R104, R132.reuse, R146, R104 ;  /* 0x000000928468723c */ /* 0x040fea0000001868 */
[----:B------:R-:W-:Y:S01]  /*12040*/  MOV R145, R183 ;  /* 0x000000b700917202 */ /* 0x000fe20000000f00 */
[C---:B-1----:R-:W-:Y:S01]  /*12050*/  HMMA.16816.F32 R108, R132.reuse, R140, R108 ;  /* 0x0000008c846c723c */ /* 0x042fe2000000186c */
[----:B------:R-:W-:Y:S04]  /*12060*/  LDSM.16.MT88.4 R180, [R214+0x1b800] ;  /* 0x01b80000d6b4783b */ /* 0x000fe80000004200 */
[----:B------:R-:W-:Y:S01]  /*12070*/  MOV R144, R184 ;  /* 0x000000b800907202 */ /* 0x000fe20000000f00 */
[C---:B------:R-:W-:Y:S03]  /*12080*/  HMMA.16816.F32 R112, R132.reuse, R142, R112 ;  /* 0x0000008e8470723c */ /* 0x040fe60000001870 */
[----:B------:R-:W1:Y:S02]  /*12090*/  LDSM.16.MT88.4 R140, [R213+0x19800] ;  /* 0x01980000d58c783b */ /* 0x000e640000004200 */
[----:B------:R-:W-:Y:S01]  /*120a0*/  MOV R146, R162 ;  /* 0x000000a200927202 */ /* 0x000fe20000000f00 */
[C---:B---3--:R-:W-:Y:S01]  /*120b0*/  HMMA.16816.F32 R116, R132.reuse, R148, R116 ;  /* 0x000000948474723c */ /* 0x048fe20000001874 */
[----:B------:R-:W2:Y:S04]  /*120c0*/  MUFU.EX2 R162, R173 ;  /* 0x000000ad00a27308 */ /* 0x000ea80000000800 */
[----:B------:R-:W-:Y:S01]  /*120d0*/  MOV R147, R196 ;  /* 0x000000c400937202 */ /* 0x000fe20000000f00 */
[C---:B------:R-:W-:Y:S05]  /*120e0*/  HMMA.16816.F32 R120, R132.reuse, R150, R120 ;  /* 0x000000968478723c */ /* 0x040fea0000001878 */
[----:B------:R3:W4:Y:S01]  /*120f0*/  MUFU.EX2 R196, R174 ;  /* 0x000000ae00c47308 */ /* 0x0007220000000800 */
[----:B------:R-:W-:Y:S01]  /*12100*/  MOV R148, R185 ;  /* 0x000000b900947202 */ /* 0x000fe20000000f00 */
[C---:B------:R-:W-:Y:S04]  /*12110*/  HMMA.16816.F32 R124, R132.reuse, R152, R124 ;  /* 0x00000098847c723c */ /* 0x040fe8000000187c */
[----:B------:R-:W-:Y:S02]  /*12120*/  MOV R150, R176 ;  /* 0x000000b000967202 */ /* 0x000fe40000000f00 */
[----:B------:R-:W-:Y:S01]  /*12130*/  HMMA.16816.F32 R128, R132, R154, R128 ;  /* 0x0000009a8480723c */ /* 0x000fe20000001880 */
[----:B------:R-:W-:Y:S04]  /*12140*/  LDSM.16.MT88.4 R176, [R216+0x1b800] ;  /* 0x01b80000d8b0783b */ /* 0x000fe80000004200 */
[----:B------:R-:W-:Y:S02]  /*12150*/  MOV R151, R186 ;  /* 0x000000ba00977202 */ /* 0x000fe40000000f00 */
[----:B--2---:R-:W-:Y:S02]  /*12160*/  MOV R134, R162 ;  /* 0x000000a200867202 */ /* 0x004fe40000000f00 */
[----:B---3--:R-:W2:Y:S02]  /*12170*/  LDSM.16.MT88.4 R172, [R212+0x19800] ;  /* 0x01980000d4ac783b */ /* 0x008ea40000004200 */
[----:B------:R-:W-:Y:S02]  /*12180*/  MOV R135, R160 ;  /* 0x000000a000877202 */ /* 0x000fe40000000f00 */
[----:B------:R-:W-:Y:S02]  /*12190*/  MOV R152, R169 ;  /* 0x000000a900987202 */ /* 0x000fe40000000f00 */
[----:B------:R-:W-:Y:S02]  /*121a0*/  MOV R153, R170 ;  /* 0x000000aa00997202 */ /* 0x000fe40000000f00 */
[----:B------:R-:W-:Y:S02]  /*121b0*/  MOV R154, R168 ;  /* 0x000000a8009a7202 */ /* 0x000fe40000000f00 */
[----:B------:R-:W-:Y:S02]  /*121c0*/  MOV R155, R171 ;  /* 0x000000ab009b7202 */ /* 0x000fe40000000f00 */
[----:B------:R-:W-:Y:S02]  /*121d0*/  F2FP.F16.F32.PACK_AB R168, R198, R151 ;  /* 0x00000097c6a8723e */ /* 0x000fe400000000ff */
[----:B----4-:R-:W-:Y:S02]  /*121e0*/  F2FP.F16.F32.PACK_AB R169, R196, R150 ;  /* 0x00000096c4a9723e */ /* 0x010fe400000000ff */
[----:B------:R-:W-:Y:S02]  /*121f0*/  F2FP.F16.F32.PACK_AB R170, R239, R135 ;  /* 0x00000087efaa723e */ /* 0x000fe400000000ff */
[----:B------:R-:W-:Y:S02]  /*12200*/  F2FP.F16.F32.PACK_AB R171, R165, R134 ;  /* 0x00000086a5ab723e */ /* 0x000fe400000000ff */
[----:B------:R-:W-:Y:S02]  /*12210*/  MOV R132, R163 ;  /* 0x000000a300847202 */ /* 0x000fe40000000f00 */
[----:B------:R-:W-:Y:S02]  /*12220*/  MOV R133, R161 ;  /* 0x000000a100857202 */ /* 0x000fe40000000f00 */
[----:B------:R-:W-:Y:S01]  /*12230*/  MOV R149, R187 ;  /* 0x000000bb00957202 */ /* 0x000fe20000000f00 */
[C---:B------:R-:W-:Y:S01]  /*12240*/  HMMA.16816.F32 R160, R168.reuse, R156, R4 ;  /* 0x0000009ca8a0723c */ /* 0x040fe20000001804 */
[----:B------:R-:W3:Y:S05]  /*12250*/  LDSM.16.MT88.4 R184, [R213+0x1b800] ;  /* 0x01b80000d5b8783b */ /* 0x000eea0000004200 */
[C---:B------:R-:W-:Y:S05]  /*12260*/  HMMA.16816.F32 R156, R168.reuse, R158, R8 ;  /* 0x0000009ea89c723c */ /* 0x040fea0000001808 */
[----:B------:R-:W-:Y:S02]  /*12270*/  MOV R5, R198 ;  /* 0x000000c600057202 */ /* 0x000fe40000000f00 */
[----:B------:R4:W5:Y:S01]  /*12280*/  LDL.LU R198, [R1+0x8] ;  /* 0x0000080001c67983 */ /* 0x0009620000300800 */
[----:B------:R-:W-:Y:S03]  /*12290*/  MOV R6, R197 ;  /* 0x000000c500067202 */ /* 0x000fe60000000f00 */
[----:B------:R4:W5:Y:S01]  /*122a0*/  LDL.LU R197, [R1+0x4] ;  /* 0x0000040001c57983 */ /* 0x0009620000300800 */
[----:B------:R-:W-:Y:S02]  /*122b0*/  MOV R7, R196 ;  /* 0x000000c400077202 */ /* 0x000fe40000000f00 */
[----:B------:R-:W-:Y:S01]  /*122c0*/  MOV R8, R154 ;  /* 0x0000009a00087202 */ /* 0x000fe20000000f00 */
[----:B------:R4:W5:Y:S01]  /*122d0*/  LDL.LU R196, [R1] ;  /* 0x0000000001c47983 */ /* 0x0009620000300800 */
[----:B------:R-:W-:Y:S02]  /*122e0*/  MOV R9, R155 ;  /* 0x0000009b00097202 */ /* 0x000fe40000000f00 */
[----:B------:R-:W-:Y:S02]  /*122f0*/  MOV R10, R152 ;  /* 0x00000098000a7202 */ /* 0x000fe40000000f00 */
[----:B------:R-:W-:Y:S02]  /*12300*/  MOV R11, R153 ;  /* 0x00000099000b7202 */ /* 0x000fe40000000f00 */
[C---:B------:R-:W-:Y:S07]  /*12310*/  HMMA.16816.F32 R152, R168.reuse, R136, R12 ;  /* 0x00000088a898723c */ /* 0x040fee000000180c */
[----:B------:R-:W-:Y:S04]  /*12320*/  MOV R12, R150 ;  /* 0x00000096000c7202 */ /* 0x000fe80000000f00 */
[----:B------:R-:W-:Y:S02]  /*12330*/  MOV R13, R151 ;  /* 0x00000097000d7202 */ /* 0x000fe40000000f00 */
[----:B------:R-:W-:Y:S02]  /*12340*/  MOV R14, R148 ;  /* 0x00000094000e7202 */ /* 0x000fe40000000f00 */
[----:B------:R-:W-:Y:S02]  /*12350*/  MOV R15, R149 ;  /* 0x00000095000f7202 */ /* 0x000fe40000000f00 */
[C---:B------:R-:W-:Y:S03]  /*12360*/  HMMA.16816.F32 R148, R168.reuse, R138, R16 ;  /* 0x0000008aa894723c */ /* 0x040fe60000001810 */
[----:B------:R-:W-:Y:S02]  /*12370*/  MOV R136, R5 ;  /* 0x0000000500887202 */ /* 0x000fe40000000f00 */
[----:B------:R-:W-:Y:S02]  /*12380*/  MOV R137, R6 ;  /* 0x0000000600897202 */ /* 0x000fe40000000f00 */
[----:B------:R-:W-:Y:S04]  /*12390*/  MOV R16, R146 ;  /* 0x0000009200107202 */ /* 0x000fe80000000f00 */
[----:B------:R-:W-:Y:S02]  /*123a0*/  MOV R17, R147 ;  /* 0x0000009300117202 */ /* 0x000fe40000000f00 */
[----:B------:R-:W-:Y:S02]  /*123b0*/  MOV R18, R144 ;  /* 0x0000009000127202 */ /* 0x000fe40000000f00 */
[----:B------:R-:W-:Y:S02]  /*123c0*/  MOV R19, R145 ;  /* 0x0000009100137202 */ /* 0x000fe40000000f00 */
[C---:B-1----:R-:W-:Y:S03]  /*123d0*/  HMMA.16816.F32 R144, R168.reuse, R140, R20 ;  /* 0x0000008ca890723c */ /* 0x042fe60000001814 */
[----:B------:R-:W-:Y:S02]  /*123e0*/  MOV R139, R7 ;  /* 0x00000007008b7202 */ /* 0x000fe40000000f00 */
[----:B------:R-:W1:Y:S01]  /*123f0*/  LDSM.16.MT88.4 R4, [R212+0x1b800] ;  /* 0x01b80000d404783b */ /* 0x000e620000004200 */
[C---:B------:R-:W-:Y:S05]  /*12400*/  HMMA.16816.F32 R140, R168.reuse, R142, R24 ;  /* 0x0000008ea88c723c */ /* 0x040fea0000001818 */
[----:B------:R-:W-:Y:S02]  /*12410*/  MOV R20, R139 ;  /* 0x0000008b00147202 */ /* 0x000fe40000000f00 */
[----:B------:R-:W-:Y:S04]  /*12420*/  MOV R21, R136 ;  /* 0x0000008800157202 */ /* 0x000fe80000000f00 */
[----:B------:R-:W-:Y:S02]  /*12430*/  MOV R22, R137 ;  /* 0x0000008900167202 */ /* 0x000fe40000000f00 */
[C---:B--2---:R-:W-:Y:S03]  /*12440*/  HMMA.16816.F32 R136, R168.reuse, R172, R28 ;  /* 0x000000aca888723c */ /* 0x044fe6000000181c */
[----:B------:R-:W-:Y:S02]  /*12450*/  MOV R27, R132 ;  /* 0x00000084001b7202 */ /* 0x000fe40000000f00 */
[----:B------:R-:W-:Y:S02]  /*12460*/  MOV R23, R8 ;  /* 0x0000000800177202 */ /* 0x000fe40000000f00 */
[----:B------:R-:W-:Y:S04]  /*12470*/  MOV R31, R133 ;  /* 0x00000085001f7202 */ /* 0x000fe80000000f00 */
[----:B------:R-:W-:Y:S02]  /*12480*/  MOV R173, R134 ;  /* 0x0000008600ad7202 */ /* 0x000fe40000000f00 */
[----:B------:R-:W-:Y:S02]  /*12490*/  MOV R172, R135 ;  /* 0x0000008700ac7202 */ /* 0x000fe40000000f00 */
[C---:B------:R-:W-:Y:S03]  /*124a0*/  HMMA.16816.F32 R132, R168.reuse, R174, R32 ;  /* 0x000000aea884723c */ /* 0x040fe60000001820 */
[----:B------:R-:W-:Y:S02]  /*124b0*/  MOV R24, R9 ;  /* 0x0000000900187202 */ /* 0x000fe40000000f00 */
[----:B------:R-:W-:Y:S01]  /*124c0*/  MOV R25, R10 ;  /* 0x0000000a00197202 */ /* 0x000fe20000000f00 */
[C---:B------:R-:W-:Y:S05]  /*124d0*/  HMMA.16816.F32 R36, R168.reuse, R176, R36 ;  /* 0x000000b0a824723c */ /* 0x040fea0000001824 */
[----:B------:R-:W-:Y:S01]  /*124e0*/  MOV R26, R11 ;  /* 0x0000000b001a7202 */ /* 0x000fe20000000f00 */
[C---:B------:R-:W-:Y:S01]  /*124f0*/  HMMA.16816.F32 R40, R168.reuse, R178, R40 ;  /* 0x000000b2a828723c */ /* 0x040fe20000001828 */
[----:B------:R-:W2:Y:S04]  /*12500*/  LDSM.16.MT88.4 R8, [R216+0x1d800] ;  /* 0x01d80000d808783b */ /* 0x000ea80000004200 */
[----:B------:R-:W-:Y:S01]  /*12510*/  MOV R33, R12 ;  /* 0x0000000c00217202 */ /* 0x000fe20000000f00 */
[C---:B------:R-:W-:Y:S05]  /*12520*/  HMMA.16816.F32 R44, R168.reuse, R180, R44 ;  /* 0x000000b4a82c723c */ /* 0x040fea000000182c */
[----:B------:R-:W-:Y:S01]  /*12530*/  MOV R32, R13 ;  /* 0x0000000d00207202 */ /* 0x000fe20000000f00 */
[C---:B------:R-:W-:Y:S05]  /*12540*/  HMMA.16816.F32 R48, R168.reuse, R182, R48 ;  /* 0x000000b6a830723c */ /* 0x040fea0000001830 */
[----:B------:R-:W-:Y:S01]  /*12550*/  MOV R175, R14 ;  /* 0x0000000e00af7202 */ /* 0x000fe20000000f00 */
[C---:B---3--:R-:W-:Y:S05]  /*12560*/  HMMA.16816.F32 R52, R168.reuse, R184, R52 ;  /* 0x000000b8a834723c */ /* 0x048fea0000001834 */
[----:B------:R-:W-:Y:S01]  /*12570*/  MOV R174, R15 ;  /* 0x0000000f00ae7202 */ /* 0x000fe20000000f00 */
[C---:B------:R-:W-:Y:S01]  /*12580*/  HMMA.16816.F32 R56, R168.reuse, R186, R56 ;  /* 0x000000baa838723c */ /* 0x040fe20000001838 */
[----:B------:R-:W3:Y:S04]  /*12590*/  LDSM.16.MT88.4 R12, [R214+0x1d800] ;  /* 0x01d80000d60c783b */ /* 0x000ee80000004200 */
[----:B------:R-:W-:Y:S01]  /*125a0*/  MOV R177, R16 ;  /* 0x0000001000b17202 */ /* 0x000fe20000000f00 */
[C---:B-1----:R-:W-:Y:S05]  /*125b0*/  HMMA.16816.F32 R60, R168.reuse, R4, R60 ;  /* 0x00000004a83c723c */ /* 0x042fea000000183c */
[----:B------:R-:W-:Y:S01]  /*125c0*/  MOV R176, R17 ;  /* 0x0000001100b07202 */ /* 0x000fe20000000f00 */
[C---:B------:R-:W-:Y:S01]  /*125d0*/  HMMA.16816.F32 R64, R168.reuse, R6, R64 ;  /* 0x00000006a840723c */ /* 0x040fe20000001840 */
[----:B------:R-:W-:Y:S04]  /*125e0*/  LDSM.16.MT88.4 R4, [R213+0x1f800] ;  /* 0x01f80000d504783b */ /* 0x000fe80000004200 */
[----:B------:R-:W-:Y:S01]  /*125f0*/  MOV R179, R18 ;  /* 0x0000001200b37202 */ /* 0x000fe20000000f00 */
[C---:B--2---:R-:W-:Y:S05]  /*12600*/  HMMA.16816.F32 R68, R168.reuse, R8, R68 ;  /* 0x00000008a844723c */ /* 0x044fea0000001844 */
[----:B------:R-:W-:Y:S01]  /*12610*/  MOV R178, R19 ;  /* 0x0000001300b27202 */ /* 0x000fe20000000f00 */
[C---:B------:R-:W-:Y:S01]  /*12620*/  HMMA.16816.F32 R72, R168.reuse, R10, R72 ;  /* 0x0000000aa848723c */ /* 0x040fe20000001848 */
[----:B------:R-:W1:Y:S04]  /*12630*/  LDSM.16.MT88.4 R16, [R213+0x1d800] ;  /* 0x01d80000d510783b */ /* 0x000e680000004200 */
[----:B------:R-:W-:Y:S02]  /*12640*/  MOV R35, R20 ;  /* 0x0000001400237202 */ /* 0x000fe40000000f00 */
[----:B------:R-:W-:Y:S02]  /*12650*/  MOV R34, R21 ;  /* 0x0000001500227202 */ /* 0x000fe40000000f00 */
[----:B------:R-:W-:Y:S02]  /*12660*/  LDSM.16.MT88.4 R8, [R212+0x1f800] ;  /* 0x01f80000d408783b */ /* 0x000fe40000004200 */
[----:B------:R-:W-:Y:S02]  /*12670*/  MOV R181, R22 ;  /* 0x0000001600b57202 */ /* 0x000fe40000000f00 */
[----:B------:R-:W-:Y:S02]  /*12680*/  MOV R180, R23 ;  /* 0x0000001700b47202 */ /* 0x000fe40000000f00 */
[----:B------:R-:W-:Y:S01]  /*12690*/  MOV R183, R24 ;  /* 0x0000001800b77202 */ /* 0x000fe20000000f00 */
[C---:B---3--:R-:W-:Y:S01]  /*126a0*/  HMMA.16816.F32 R76, R168.reuse, R12, R76 ;  /* 0x0000000ca84c723c */ /* 0x048fe2000000184c */
[----:B------:R-:W2:Y:S02]  /*126b0*/  LDSM.16.MT88.4 R20, [R212+0x1d800] ;  /* 0x01d80000d414783b */ /* 0x000ea40000004200 */
[----:B------:R-:W-:Y:S02]  /*126c0*/  MOV R182, R25 ;  /* 0x0000001900b67202 */ /* 0x000fe40000000f00 */
[----:B------:R-:W-:Y:S01]  /*126d0*/  MOV R184, R26 ;  /* 0x0000001a00b87202 */ /* 0x000fe20000000f00 */
[C---:B------:R-:W-:Y:S05]  /*126e0*/  HMMA.16816.F32 R80, R168.reuse, R14, R80 ;  /* 0x0000000ea850723c */ /* 0x040fea0000001850 */
[----:B------:R-:W-:Y:S01]  /*126f0*/  MOV R185, R27 ;  /* 0x0000001b00b97202 */ /* 0x000fe20000000f00 */
[----:B------:R-:W-:Y:S01]  /*12700*/  FADD.FTZ R252, R182, R252 ;  /* 0x000000fcb6fc7221 */ /* 0x000fe20000010000 */
[----:B------:R-:W3:Y:S01]  /*12710*/  LDSM.16.MT88.4 R24, [R216+0x1f800] ;  /* 0x01f80000d818783b */ /* 0x000ee20000004200 */
[----:B------:R-:W-:Y:S03]  /*12720*/  MOV R187, R31 ;  /* 0x0000001f00bb7202 */ /* 0x000fe60000000f00 */
[----:B------:R-:W-:Y:S02]  /*12730*/  FADD.FTZ R2, R180, R252 ;  /* 0x000000fcb4027221 */ /* 0x000fe40000010000 */
[----:B------:R-:W-:Y:S02]  /*12740*/  FADD.FTZ R0, R187, R0 ;  /* 0x00000000bb007221 */ /* 0x000fe40000010000 */
[----:B------:R-:W4:Y:S01]  /*12750*/  LDSM.16.MT88.4 R28, [R214+0x1f800] ;  /* 0x01f80000d61c783b */ /* 0x000f220000004200 */
[----:B------:R-:W-:Y:S01]  /*12760*/  FADD.FTZ R2, R178, R2 ;  /* 0x00000002b2027221 */ /* 0x000fe20000010000 */
[----:B------:R-:W-:Y:S01]  /*12770*/  FADD.FTZ R0, R184, R0 ;  /* 0x00000000b8007221 */ /* 0x000fe20000010000 */
[C---:B-1----:R-:W-:Y:S03]  /*12780*/  HMMA.16816.F32 R84, R168.reuse, R16, R84 ;  /* 0x00000010a854723c */ /* 0x042fe60000001854 */
[----:B------:R-:W-:Y:S01]  /*12790*/  FADD.FTZ R2, R176, R2 ;  /* 0x00000002b0027221 */ /* 0x000fe20000010000 */
[----:B------:R-:W-:Y:S02]  /*127a0*/  FADD.FTZ R0, R185, R0 ;  /* 0x00000000b9007221 */ /* 0x000fe40000010000 */
[C---:B------:R-:W-:Y:S05]  /*127b0*/  HMMA.16816.F32 R88, R168.reuse, R18, R88 ;  /* 0x00000012a858723c */ /* 0x040fea0000001858 */
[----:B------:R-:W-:Y:S01]  /*127c0*/  FADD.FTZ R2, R174, R2 ;  /* 0x00000002ae027221 */ /* 0x000fe20000010000 */
[----:B------:R-:W-:Y:S01]  /*127d0*/  FADD.FTZ R0, R183, R0 ;  /* 0x00000000b7007221 */ /* 0x000fe20000010000 */
[C---:B--2---:R-:W-:Y:S04]  /*127e0*/  HMMA.16816.F32 R92, R168.reuse, R20, R92 ;  /* 0x00000014a85c723c */ /* 0x044fe8000000185c */
[----:B------:R-:W-:Y:S01]  /*127f0*/  FADD.FTZ R2, R32, R2 ;  /* 0x0000000220027221 */ /* 0x000fe20000010000 */
[----:B------:R-:W-:Y:S01]  /*12800*/  FADD.FTZ R0, R181, R0 ;  /* 0x00000000b5007221 */ /* 0x000fe20000010000 */
[C---:B------:R-:W-:Y:S05]  /*12810*/  HMMA.16816.F32 R96, R168.reuse, R22, R96 ;  /* 0x00000016a860723c */ /* 0x040fea0000001860 */
[----:B------:R-:W-:Y:S01]  /*12820*/  FADD.FTZ R2, R34, R2 ;  /* 0x0000000222027221 */ /* 0x000fe20000010000 */
[C---:B---3--:R-:W-:Y:S05]  /*12830*/  HMMA.16816.F32 R100, R168.reuse, R24, R100 ;  /* 0x00000018a864723c */ /* 0x048fea0000001864 */
[----:B------:R-:W-:Y:S01]  /*12840*/  FADD.FTZ R2, R172, R2 ;  /* 0x00000002ac027221 */ /* 0x000fe20000010000 */
[C---:B------:R-:W-:Y:S05]  /*12850*/  HMMA.16816.F32 R104, R168.reuse, R26, R104 ;  /* 0x0000001aa868723c */ /* 0x040fea0000001868 */
[----:B------:R-:W-:Y:S01]  /*12860*/  FADD.FTZ R249, R239, R2 ;  /* 0x00000002eff97221 */ /* 0x000fe20000010000 */
[C---:B----4-:R-:W-:Y:S01]  /*12870*/  HMMA.16816.F32 R108, R168.reuse, R28, R108 ;  /* 0x0000001ca86c723c */ /* 0x050fe2000000186c */
[----:B------:R-:W1:Y:S04]  /*12880*/  S2R R239, SR_TID.X ;  /* 0x0000000000ef7919 */ /* 0x000e680000002100 */
[----:B------:R-:W-:Y:S01]  /*12890*/  MOV R2, R3 ;  /* 0x0000000300027202 */ /* 0x000fe20000000f00 */
        /* <DEDUP_REMOVED lines=8> */
[----:B------:R-:W-:Y:S05]  /*12920*/  HMMA.16816.F32 R128, R168, R10, R128 ;  /* 0x0000000aa880723c */ /* 0x000fea0000001880 */
[----:B-1----:R-:W-:Y:S01]  /*12930*/  SHF.L.U32 R239, R239, 0x1, RZ ;  /* 0x00000001efef7819 */ /* 0x002fe200000006ff */
[----:B------:R-:W-:Y:S05]  /*12940*/  FADD.FTZ R0, R35, R0 ;  /* 0x0000000023007221 */ /* 0x000fea0000010000 */
[----:B------:R-:W-:Y:S01]  /*12950*/  LOP3.LUT R239, R239, 0x6, RZ, 0xc0, !PT ;  /* 0x00000006efef7812 */ /* 0x000fe200078ec0ff */
[----:B------:R-:W-:Y:S04]  /*12960*/  FADD.FTZ R0, R173, R0 ;  /* 0x00000000ad007221 */ /* 0x000fe80000010000 */
[----:B------:R-:W-:Y:S01]  /*12970*/  FADD.FTZ R248, R165, R0 ;  /* 0x00000000a5f87221 */ /* 0x000fe20000010000 */
[----:B------:R-:W-:Y:S01]  /*12980*/  MOV R0, R164 ;  /* 0x000000a400007202 */ /* 0x000fe20000000f00 */
[----:B------:R-:W-:Y:S06]  /*12990*/  @P0 BRA `(.L_x_549) ;  /* 0xffffffc0006c0947 */ /* 0x000fec000383ffff */
.L_x_548:
[----:B------:R-:W1:Y:S01]  /*129a0*/  S2R R5, SR_TID.X ;  /* 0x0000000000057919 */ /* 0x000e620000002100 */
[----:B------:R-:W2:Y:S01]  /*129b0*/  S2UR UR4, SR_CgaCtaId ;  /* 0x00000000000479c3 */ /* 0x000ea20000008800 */
[----:B------:R-:W-:Y:S01]  /*129c0*/  UISETP.NE.AND UP0, UPT, UR17, -0x1, UPT ;  /* 0xffffffff1100788c */ /* 0x000fe2000bf05270 */
[----:B------:R-:W-:Y:S01]  /*129d0*/  IMAD.MOV.U32 R10, RZ, RZ, 0x20 ;  /* 0x00000020ff0a7424 */ /* 0x000fe200078e00ff */
[----:B------:R-:W3:Y:S04]  /*129e0*/  SHFL.BFLY PT, R8, R249, 0x2, 0x1f ;  /* 0x0c401f00f9087f89 */ /* 0x000ee800000e0000 */
[----:B------:R-:W4:Y:S01]  /*129f0*/  SHFL.BFLY PT, R9, R248, 0x2, 0x1f ;  /* 0x0c401f00f8097f89 */ /* 0x000f2200000e0000 */
[----:B------:R-:W-:-:S04]  /*12a00*/  PLOP3.LUT P0, PT, PT, PT, UP0, 0x80, 0x0 ;  /* 0x000000000000781c */ /* 0x000fc80003f0f008 */
[----:B------:R-:W-:Y:S02]  /*12a10*/  @UP0 ULDC.64 UR6, c[0x0][0x298] ;  /* 0x0000a60000060ab9 */ /* 0x000fe40000000a00 */
[----:B------:R-:W-:-:S03]  /*12a20*/  @UP0 UIMAD.WIDE.U32 UR10, UR17, UR6, URZ ;  /* 0x00000006110a02a5 */ /* 0x000fc6000f8e003f */
[----:B------:R-:W-:Y:S01]  /*12a30*/  UMOV UR6, 0x400 ;  /* 0x0000040000067882 */ /* 0x000fe20000000000 */
[----:B------:R-:W-:Y:S02]  /*12a40*/  @UP0 UIMAD UR8, UR17, UR7, UR11 ;  /* 0x00000007110802a4 */ /* 0x000fe4000f8e020b */
[----:B--2---:R-:W-:Y:S01]  /*12a50*/  ULEA UR4, UR4, UR6, 0x18 ;  /* 0x0000000604047291 */ /* 0x004fe2000f8ec03f */
[----:B---3--:R-:W-:Y:S02]  /*12a60*/  FADD.FTZ R8, R8, R249 ;  /* 0x000000f908087221 */ /* 0x008fe40000010000 */
[----:B------:R-:W-:Y:S01]  /*12a70*/  @UP0 UMOV UR6, UR10 ;  /* 0x0000000a00060c82 */ /* 0x000fe20008000000 */
[----:B-1----:R-:W-:Y:S01]  /*12a80*/  SHF.R.S32.HI R4, RZ, 0x1f, R5 ;  /* 0x0000001fff047819 */ /* 0x002fe20000011405 */
[----:B----4-:R-:W-:Y:S01]  /*12a90*/  FADD.FTZ R248, R9, R248 ;  /* 0x000000f809f87221 */ /* 0x010fe20000010000 */
[----:B------:R-:W-:Y:S02]  /*12aa0*/  IMAD.MOV.U32 R9, RZ, RZ, 0x40 ;  /* 0x00000040ff097424 */ /* 0x000fe400078e00ff */
[----:B------:R-:W-:-:S02]  /*12ab0*/  LEA.HI R11, R4, R5, RZ, 0x2 ;  /* 0x00000005040b7211 */ /* 0x000fc400078f10ff */
[----:B------:R-:W-:Y:S01]  /*12ac0*/  LEA.HI R2, R4, R5, RZ, 0x5 ;  /* 0x0000000504027211 */ /* 0x000fe200078f28ff */
[----:B------:R1:W2:Y:S01]  /*12ad0*/  SHFL.BFLY PT, R13, R248, 0x1, 0x1f ;  /* 0x0c201f00f80d7f89 */ /* 0x0002a200000e0000 */
        /* <DEDUP_REMOVED lines=24> */
[----:B------:R-:W-:Y:S01]  /*12c60*/  UIMAD UR4, UR8, UR7, UR4 ;  /* 0x00000007080472a4 */ /* 0x000fe2000f8e0204 */
[----:B------:R-:W-:-:S03]  /*12c70*/  UMOV UR6, UR10 ;  /* 0x0000000a00067c82 */ /* 0x000fc60008000000 */
[----:B------:R-:W-:-:S12]  /*12c80*/  UIADD3 UR8, UR11, UR4, URZ ;  /* 0x000000040b087290 */ /* 0x000fd8000fffe03f */
.L_x_552:
        /* <DEDUP_REMOVED lines=10> */
[----:B--2---:R-:W-:-:S04]  /*12d30*/  @!UP0 UIMAD UR17, UR7, UR4, URZ ;  /* 0x00000004071182a4 */ /* 0x004fc8000f8e023f */
[----:B------:R-:W-:Y:S02]  /*12d40*/  USHF.R.S32.HI UR4, URZ, 0x1f, UR17 ;  /* 0x0000001f3f047899 */ /* 0x000fe40008011411 */
[----:B------:R-:W-:-:S04]  /*12d50*/  IMAD.U32 R14, RZ, RZ, UR17 ;  /* 0x00000011ff0e7e24 */ /* 0x000fc8000f8e00ff */
[----:B------:R-:W-:-:S07]  /*12d60*/  MOV R15, UR4 ;  /* 0x00000004000f7c02 */ /* 0x000fce0008000f00 */
.L_x_553:
[----:B------:R-:W2:Y:S01]  /*12d70*/  S2UR UR7, SR_CTAID.X ;  /* 0x00000000000779c3 */ /* 0x000ea20000002500 */
[----:B------:R-:W-:Y:S01]  /*12d80*/  LOP3.LUT R7, R7, 0x1, RZ, 0xc0, !PT ;  /* 0x0000000107077812 */ /* 0x000fe200078ec0ff */
[----:B-1-3--:R-:W-:Y:S01]  /*12d90*/  FADD.FTZ R8, R8, R6 ;  /* 0x0000000608087221 */ /* 0x00afe20000010000 */
[----:B------:R-:W-:Y:S01]  /*12da0*/  ISETP.NE.AND P1, PT, RZ, UR9, PT ;  /* 0x00000009ff007c0c */ /* 0x000fe2000bf25270 */
[----:B------:R-:W1:Y:S01]  /*12db0*/  S2R R22, SR_CTAID.Y ;  /* 0x0000000000167919 */ /* 0x000e620000002600 */
[----:B------:R-:W-:Y:S01]  /*12dc0*/  ISETP.NE.U32.AND P2, PT, R7, 0x1, PT ;  /* 0x000000010700780c */ /* 0x000fe20003f45070 */
[----:B------:R-:W-:Y:S01]  /*12dd0*/  FADD.FTZ R7, R248, R13 ;  /* 0x0000000df8077221 */ /* 0x000fe20000010000 */
[----:B------:R-:W-:Y:S01]  /*12de0*/  LEA.HI R4, R4, R5, RZ, 0x3 ;  /* 0x0000000504047211 */ /* 0x000fe200078f18ff */
[----:B------:R-:W3:Y:S01]  /*12df0*/  S2R R19, SR_TID.X ;  /* 0x0000000000137919 */ /* 0x000ee20000002100 */
[----:B------:R-:W-:Y:S01]  /*12e00*/  FSETP.NE.FTZ.AND P5, PT, R8, RZ, PT ;  /* 0x000000ff0800720b */ /* 0x000fe20003fb5000 */
[----:B------:R-:W-:Y:S01]  /*12e10*/  BSSY B0, `(.L_x_554) ;  /* 0x000015c000007945 */ /* 0x000fe20003800000 */
[----:B------:R-:W-:Y:S01]  /*12e20*/  FSETP.NE.FTZ.AND P4, PT, R7, RZ, PT ;  /* 0x000000ff0700720b */ /* 0x000fe20003f95000 */
[----:B------:R-:W4:Y:S01]  /*12e30*/  S2R R24, SR_CTAID.Z ;  /* 0x0000000000187919 */ /* 0x000f220000002700 */
[----:B------:R-:W-:-:S02]  /*12e40*/  LOP3.LUT R13, R2, 0xffffffe0, RZ, 0xc0, !PT ;  /* 0xffffffe0020d7812 */ /* 0x000fc400078ec0ff */
[----:B------:R-:W-:Y:S01]  /*12e50*/  SHF.R.S32.HI R2, RZ, 0x3, R4 ;  /* 0x00000003ff027819 */ /* 0x000fe20000011404 */
[----:B------:R-:W1:Y:S01]  /*12e60*/  @!P1 LDC R6, c[0x0][0x2c4] ;  /* 0x0000b100ff069b82 */ /* 0x000e620000000800 */
[----:B------:R-:W-:Y:S02]  /*12e70*/  PLOP3.LUT P0, PT, PT, PT, PT, 0x8, 0x0 ;  /* 0x000000000000781c */ /* 0x000fe40003f0e170 */
[----:B------:R-:W-:Y:S02]  /*12e80*/  @!P1 PLOP3.LUT P0, PT, P3, PT, PT, 0x80, 0x0 ;  /* 0x000000000000981c */ /* 0x000fe40001f0f070 */
[----:B------:R-:W-:Y:S02]  /*12e90*/  MOV R12, 0x3f800000 ;  /* 0x3f800000000c7802 */ /* 0x000fe40000000f00 */
[----:B------:R-:W-:Y:S01]  /*12ea0*/  IADD3 R5, -R13, R5, RZ ;  /* 0x000000050d057210 */ /* 0x000fe20007ffe1ff */
[----:B--2---:R-:W-:Y:S01]  /*12eb0*/  UIMAD UR4, UR7, -0x80, UR19 ;  /* 0xffffff80070478a4 */ /* 0x004fe2000f8e0213 */
[C---:B------:R-:W-:Y:S01]  /*12ec0*/  LEA.HI.SX32 R13, R4.reuse, 0x20, 0x1d ;  /* 0x00000020040d7811 */ /* 0x040fe200078feaff */
[----:B------:R-:W2:Y:S01]  /*12ed0*/  @!P1 LDC R23, c[0x0][0x270] ;  /* 0x00009c00ff179b82 */ /* 0x000ea20000000800 */
[----:B------:R-:W3:Y:S01]  /*12ee0*/  @P5 MUFU.RCP R12, R8 ;  /* 0x00000008000c5308 */ /* 0x000ee20000001000 */
[----:B------:R-:W-:-:S02]  /*12ef0*/  LEA.HI.SX32 R4, R4, 0x40, 0x1d ;  /* 0x0000004004047811 */ /* 0x000fc400078feaff */
[----:B------:R-:W-:Y:S02]  /*12f00*/  ISETP.GE.AND P3, PT, R2, UR4, PT ;  /* 0x0000000402007c0c */ /* 0x000fe4000bf66270 */
[----:B------:R-:W-:Y:S02]  /*12f10*/  MOV R2, 0x3f800000 ;  /* 0x3f80000000027802 */ /* 0x000fe40000000f00 */
[C---:B------:R-:W-:Y:S01]  /*12f20*/  IADD3 R16, R11.reuse, -0x10, RZ ;  /* 0xfffffff00b107810 */ /* 0x040fe20007ffe0ff */
[----:B------:R-:W4:Y:S01]  /*12f30*/  @P1 LDC.64 R20, c[0x0][0x2c0] ;  /* 0x0000b000ff141b82 */ /* 0x000f220000000a00 */
[----:B------:R-:W-:Y:S02]  /*12f40*/  @P2 IADD3 R16, R11, 0x10, RZ ;  /* 0x000000100b102810 */ /* 0x000fe40007ffe0ff */
[----:B------:R-:W3:Y:S01]  /*12f50*/  @P4 MUFU.RCP R2, R7 ;  /* 0x0000000700024308 */ /* 0x000ee20000001000 */
[----:B------:R-:W-:Y:S02]  /*12f60*/  ISETP.GE.AND P2, PT, R13, UR4, PT ;  /* 0x000000040d007c0c */ /* 0x000fe4000bf46270 */
[----:B------:R-:W-:-:S02]  /*12f70*/  IADD3 R13, R11, R9, RZ ;  /* 0x000000090b0d7210 */ /* 0x000fc40007ffe0ff */
[----:B-1----:R-:W1:Y:S01]  /*12f80*/  @P0 LDC R6, c[0x0][0x2e4] ;  /* 0x0000b900ff060b82 */ /* 0x002e620000000800 */
[C---:B---3--:R-:W-:Y:S01]  /*12f90*/  FMUL.FTZ R160, R12.reuse, R160 ;  /* 0x000000a00ca07220 */ /* 0x048fe20000410000 */
        /* <DEDUP_REMOVED lines=23> */
[----:B------:R-:W-:Y:S01]  /*13110*/  F2FP.F16.F32.PACK_AB R160, R161, R160 ;  /* 0x000000a0a1a0723e */ /* 0x000fe200000000ff */
[C---:B------:R-:W-:Y:S01]  /*13120*/  FMUL.FTZ R136, R12.reuse, R136 ;  /* 0x000000880c887220 */ /* 0x040fe20000410000 */
[----:B------:R-:W-:Y:S01]  /*13130*/  F2FP.F16.F32.PACK_AB R162, R163, R162 ;  /* 0x000000a2a3a2723e */ /* 0x000fe200000000ff */
[----:B------:R-:W-:Y:S01]  /*13140*/  FMUL.FTZ R137, R12, R137 ;  /* 0x000000890c897220 */ /* 0x000fe20000410000 */
[----:B------:R-:W-:Y:S01]  /*13150*/  ISETP.GE.AND P0, PT, R4, UR4, PT ;  /* 0x0000000404007c0c */ /* 0x000fe2000bf06270 */
[C---:B------:R-:W-:Y:S01]  /*13160*/  FMUL.FTZ R139, R2.reuse, R139 ;  /* 0x0000008b028b7220 */ /* 0x040fe20000410000 */
[----:B------:R-:W-:Y:S01]  /*13170*/  FMUL.FTZ R138, R2, R138 ;  /* 0x0000008a028a7220 */ /* 0x000fe20000410000 */
[----:B------:R-:W-:Y:S01]  /*13180*/  F2FP.F16.F32.PACK_AB R156, R157, R156 ;  /* 0x0000009c9d9c723e */ /* 0x000fe200000000ff */
[C---:B------:R-:W-:Y:S01]  /*13190*/  FMUL.FTZ R132, R12.reuse, R132 ;  /* 0x000000840c847220 */ /* 0x040fe20000410000 */
[----:B------:R-:W-:Y:S01]  /*131a0*/  F2FP.F16.F32.PACK_AB R158, R159, R158 ;  /* 0x0000009e9f9e723e */ /* 0x000fe200000000ff */
[----:B------:R-:W-:Y:S01]  /*131b0*/  FMUL.FTZ R133, R12, R133 ;  /* 0x000000850c857220 */ /* 0x000fe20000410000 */
[C---:B------:R-:W-:Y:S01]  /*131c0*/  FMUL.FTZ R135, R2.reuse, R135 ;  /* 0x0000008702877220 */ /* 0x040fe20000410000 */
[----:B------:R-:W-:Y:S01]  /*131d0*/  FMUL.FTZ R134, R2, R134 ;  /* 0x0000008602867220 */ /* 0x000fe20000410000 */
[----:B------:R-:W-:Y:S01]  /*131e0*/  F2FP.F16.F32.PACK_AB R152, R153, R152 ;  /* 0x000000989998723e */ /* 0x000fe200000000ff */
[C---:B------:R-:W-:Y:S01]  /*131f0*/  FMUL.FTZ R36, R12.reuse, R36 ;  /* 0x000000240c247220 */ /* 0x040fe20000410000 */
[----:B------:R-:W-:Y:S01]  /*13200*/  F2FP.F16.F32.PACK_AB R154, R155, R154 ;  /* 0x0000009a9b9a723e */ /* 0x000fe200000000ff */
[----:B------:R-:W-:Y:S01]  /*13210*/  FMUL.FTZ R37, R12, R37 ;  /* 0x000000250c257220 */ /* 0x000fe20000410000 */
[----:B------:R-:W-:Y:S01]  /*13220*/  IADD3 R4, R11, R10, RZ ;  /* 0x0000000a0b047210 */ /* 0x000fe20007ffe0ff */
        /* <DEDUP_REMOVED lines=191> */
[----:B----4-:R-:W-:Y:S01]  /*13e20*/  @P1 IMAD R20, R21, R20, RZ ;  /* 0x0000001415141224 */ /* 0x010fe200078e02ff */
        /* <DEDUP_REMOVED lines=15> */
[----:B-1----:R-:W-:-:S03]  /*13f20*/  @!P1 MOV R20, R6 ;  /* 0x0000000600149202 */ /* 0x002fc60000000f00 */
        /* <DEDUP_REMOVED lines=9> */
[----:B------:R4:W-:Y:S01]  /*13fc0*/  STS [R13+0xc400], R118 ;  /* 0x00c400760d007388 */ /* 0x0009e20000000800 */
[----:B-1----:R-:W1:Y:S03]  /*13fd0*/  @P5 LDC R16, c[0x0][0x2e8] ;  /* 0x0000ba00ff105b82 */ /* 0x002e660000000800 */
[----:B------:R-:W-:Y:S04]  /*13fe0*/  STS [R17+0xc000], R120 ;  /* 0x00c0007811007388 */ /* 0x000fe80000000800 */
[----:B------:R4:W-:Y:S01]  /*13ff0*/  STS [R17+0xc400], R122 ;  /* 0x00c4007a11007388 */ /* 0x0009e20000000800 */
[----:B---3--:R-:W-:Y:S01]  /*14000*/  @P1 MOV R4, 0x1 ;  /* 0x0000000100041802 */ /* 0x008fe20000000f00 */
[----:B--2---:R-:W-:Y:S01]  /*14010*/  @!P1 IMAD R4, R6, R23, RZ ;  /* 0x0000001706049224 */ /* 0x004fe200078e02ff */
[----:B------:R-:W-:Y:S01]  /*14020*/  MOV R6, 0x7f800000 ;  /* 0x7f80000000067802 */ /* 0x000fe20000000f00 */
[----:B------:R-:W-:Y:S02]  /*14030*/  STS [R18+0xc000], R124 ;  /* 0x00c0007c12007388 */ /* 0x000fe40000000800 */
[----:B------:R-:W-:Y:S01]  /*14040*/  IMAD R22, R22, R4, RZ ;  /* 0x0000000416167224 */ /* 0x000fe200078e02ff */
[----:B------:R-:W-:Y:S01]  /*14050*/  SHF.R.S32.HI R4, RZ, 0x1f, R0 ;  /* 0x0000001fff047819 */ /* 0x000fe20000011400 */
[----:B------:R2:W-:Y:S03]  /*14060*/  STS [R18+0xc400], R126 ;  /* 0x00c4007e12007388 */ /* 0x0005e60000000800 */
[----:B------:R-:W-:Y:S01]  /*14070*/  SEL R22, R22, RZ, !P6 ;  /* 0x000000ff16167207 */ /* 0x000fe20007000000 */
[----:B------:R3:W-:Y:S01]  /*14080*/  STS [R9+0xc000], R12 ;  /* 0x00c0000c09007388 */ /* 0x0007e20000000800 */
[----:B------:R-:W-:-:S03]  /*14090*/  LOP3.LUT P6, RZ, R5, 0x3, RZ, 0xc0, !PT ;  /* 0x0000000305ff7812 */ /* 0x000fc600078cc0ff */
[----:B------:R1:W-:Y:S01]  /*140a0*/  STS [R9+0xc400], R2 ;  /* 0x00c4000209007388 */ /* 0x0003e20000000800 */
[----:B----4-:R-:W4:Y:S01]  /*140b0*/  @P1 LDC R13, c[0x0][0x2c0] ;  /* 0x0000b000ff0d1b82 */ /* 0x010f220000000800 */
[----:B------:R-:W-:Y:S01]  /*140c0*/  IMAD R20, R24, R20, R22 ;  /* 0x0000001418147224 */ /* 0x000fe200078e0216 */
[----:B------:R-:W1:Y:S06]  /*140d0*/  @P5 MUFU.LG2 R17, R8 ;  /* 0x0000000800115308 */ /* 0x000e6c0000000c00 */
[----:B------:R-:W-:Y:S01]  /*140e0*/  BAR.SYNC.DEFER_BLOCKING 0x0 ;  /* 0x0000000000007b1d */ /* 0x000fe20000010000 */
[----:B--2---:R-:W-:-:S07]  /*140f0*/  LEA.HI R18, R4, R0, RZ, 0x3 ;  /* 0x0000000004127211 */ /* 0x004fce00078f18ff */
[----:B------:R-:W2:Y:S01]  /*14100*/  @P4 LDC R4, c[0x0][0x2e8] ;  /* 0x0000ba00ff044b82 */ /* 0x000ea20000000800 */
[----:B---3--:R-:W-:Y:S02]  /*14110*/  SHF.R.S32.HI R12, RZ, 0x1f, R19 ;  /* 0x0000001fff0c7819 */ /* 0x008fe40000011413 */
[----:B------:R-:W-:Y:S02]  /*14120*/  LOP3.LUT R18, R18, 0xffffff8, RZ, 0xc0, !PT ;  /* 0x0ffffff812127812 */ /* 0x000fe400078ec0ff */
[-C--:B-1----:R-:W-:Y:S01]  /*14130*/  LEA.HI R2, R12, R19.reuse, RZ, 0x5 ;  /* 0x000000130c027211 */ /* 0x082fe200078f28ff */
[----:B------:R-:W-:Y:S01]  /*14140*/  @P5 FMUL.FTZ R17, R17, 0.69314718246459960938 ;  /* 0x3f31721811115820 */ /* 0x000fe20000410000 */
[----:B------:R-:W-:Y:S02]  /*14150*/  @!P1 MOV R13, 0x1 ;  /* 0x00000001000d9802 */ /* 0x000fe40000000f00 */
[----:B------:R-:W-:Y:S01]  /*14160*/  LOP3.LUT R2, R2, 0xffffffe0, RZ, 0xc0, !PT ;  /* 0xffffffe002027812 */ /* 0x000fe200078ec0ff */
[----:B------:R-:W-:Y:S01]  /*14170*/  @P5 FFMA.FTZ R6, R164, R16, R17 ;  /* 0x00000010a4065223 */ /* 0x000fe20000010011 */
[----:B------:R-:W-:Y:S01]  /*14180*/  IADD3 R18, R0, -R18, RZ ;  /* 0x8000001200127210 */ /* 0x000fe20007ffe0ff */
[----:B----4-:R-:W-:Y:S01]  /*14190*/  IMAD R0, R13, UR7, RZ ;  /* 0x000000070d007c24 */ /* 0x010fe2000f8e02ff */
[-C--:B------:R-:W-:Y:S01]  /*141a0*/  IADD3 R2, -R2, R19.reuse, RZ ;  /* 0x0000001302027210 */ /* 0x080fe20007ffe1ff */
[----:B------:R1:W3:Y:S01]  /*141b0*/  LDS.128 R8, [R230+0x3000] ;  /* 0x00300000e6087984 */ /* 0x0002e20000000c00 */
[----:B------:R-:W-:-:S02]  /*141c0*/  LEA.HI R12, R12, R19, RZ, 0x3 ;  /* 0x000000130c0c7211 */ /* 0x000fc400078f18ff */
[----:B------:R-:W-:Y:S02]  /*141d0*/  SHF.R.S32.HI R5, RZ, 0x1f, R2 ;  /* 0x0000001fff057819 */ /* 0x000fe40000011402 */
[----:B------:R-:W-:Y:S02]  /*141e0*/  SHF.L.U32 R0, R0, 0x7, RZ ;  /* 0x0000000700007819 */ /* 0x000fe400000006ff */
[----:B------:R-:W-:Y:S02]  /*141f0*/  LEA.HI R5, R5, R2, RZ, 0x2 ;  /* 0x0000000205057211 */ /* 0x000fe400078f10ff */
[----:B------:R-:W-:Y:S02]  /*14200*/  SHF.R.S32.HI R17, RZ, 0x1f, R0 ;  /* 0x0000001fff117819 */ /* 0x000fe40000011400 */
[----:B------:R-:W-:Y:S02]  /*14210*/  IADD3 R0, P5, P1, R0, R14, R20 ;  /* 0x0000000e00007210 */ /* 0x000fe400079be014 */
[----:B------:R-:W-:-:S02]  /*14220*/  LOP3.LUT R2, R12, 0xfffffff8, RZ, 0xc0, !PT ;  /* 0xfffffff80c027812 */ /* 0x000fc400078ec0ff */
[----:B------:R-:W-:Y:S02]  /*14230*/  SHF.R.S32.HI R5, RZ, 0x2, R5 ;  /* 0x00000002ff057819 */ /* 0x000fe40000011405 */
[----:B------:R-:W-:Y:S02]  /*14240*/  SHF.R.S32.HI R20, RZ, 0x1f, R20 ;  /* 0x0000001fff147819 */ /* 0x000fe40000011414 */
[----:B------:R-:W-:Y:S01]  /*14250*/  MOV R16, 0x7f800000 ;  /* 0x7f80000000107802 */ /* 0x000fe20000000f00 */
[----:B--2---:R-:W-:Y:S01]  /*14260*/  @P4 FFMA.FTZ R16, R3, R4, R7 ;  /* 0x0000000403104223 */ /* 0x004fe20000010007 */
[----:B------:R-:W-:Y:S02]  /*14270*/  IADD3 R19, -R2, R19, RZ ;  /* 0x0000001302137210 */ /* 0x000fe40007ffe1ff */
[----:B------:R-:W-:Y:S02]  /*14280*/  LEA R18, R18, R5, 0x4 ;  /* 0x0000000512127211 */ /* 0x000fe400078e20ff */
[----:B------:R-:W-:Y:S01]  /*14290*/  IADD3.X R17, R17, R15, R20, P5, P1 ;  /* 0x0000000f11117210 */ /* 0x000fe20002fe2414 */
[----:B-1----:R-:W-:Y:S06]  /*142a0*/  @P6 BRA `(.L_x_555) ;  /* 0x0000000000486947 */ /* 0x002fec0003800000 */
        /* <DEDUP_REMOVED lines=18> */
.L_x_555:
[----:B------:R-:W-:Y:S05]  /*143d0*/  BSYNC B0 ;  /* 0x0000000000007941 */ /* 0x000fea0003800000 */
.L_x_554:
[----:B------:R-:W-:Y:S01]  /*143e0*/  IMAD.SHL.U32 R0, R19, 0x8, RZ ;  /* 0x0000000813007824 */ /* 0x000fe200078e00ff */
[----:B------:R-:W-:Y:S01]  /*143f0*/  SHF.R.S32.HI R26, RZ, 0x1f, R24 ;  /* 0x0000001fff1a7819 */ /* 0x000fe20000011418 */
[----:B-1----:R-:W-:Y:S01]  /*14400*/  IMAD.U32 R2, RZ, RZ, UR18 ;  /* 0x00000012ff027e24 */ /* 0x002fe2000f8e00ff */
[----:B------:R-:W-:Y:S01]  /*14410*/  SHF.R.S32.HI R12, RZ, 0x3, R12 ;  /* 0x00000003ff0c7819 */ /* 0x000fe2000001140c */
[----:B------:R1:W2:Y:S01]  /*14420*/  LDS.128 R20, [R230] ;  /* 0x00000000e6147984 */ /* 0x0002a20000000c00 */
[----:B------:R-:W-:Y:S01]  /*14430*/  SHF.R.S32.HI R4, RZ, 0x1f, R0 ;  /* 0x0000001fff047819 */ /* 0x000fe20000011400 */
[----:B------:R-:W-:Y:S01]  /*14440*/  BSSY B0, `(.L_x_556) ;  /* 0x0000022000007945 */ /* 0x000fe20003800000 */
[----:B------:R-:W-:Y:S01]  /*14450*/  IADD3 R6, P1, R0, UR6, RZ ;  /* 0x0000000600067c10 */ /* 0x000fe2000ff3e0ff */
[----:B------:R-:W-:Y:S01]  /*14460*/  ULDC.64 UR6, c[0x0][0x2a0] ;  /* 0x0000a80000067ab9 */ /* 0x000fe20000000a00 */
[----:B------:R-:W-:Y:S01]  /*14470*/  IADD3 R3, R12, 0x60, RZ ;  /* 0x000000600c037810 */ /* 0x000fe20007ffe0ff */
[----:B------:R-:W-:Y:S01]  /*14480*/  IMAD R26, R26, UR6, RZ ;  /* 0x000000061a1a7c24 */ /* 0x000fe2000f8e02ff */
[----:B------:R-:W-:Y:S01]  /*14490*/  SHF.R.S32.HI R13, RZ, 0x1f, R12 ;  /* 0x0000001fff0d7819 */ /* 0x000fe2000001140c */
[----:B------:R1:W4:Y:S01]  /*144a0*/  LDS.128 R16, [R230+0x4000] ;  /* 0x00400000e6107984 */ /* 0x0003220000000c00 */
[----:B------:R-:W-:Y:S01]  /*144b0*/  IADD3.X R7, R4, UR8, RZ, P1, !PT ;  /* 0x0000000804077c10 */ /* 0x000fe20008ffe4ff */
[----:B------:R-:W-:Y:S01]  /*144c0*/  IMAD R26, R24, UR7, R26 ;  /* 0x00000007181a7c24 */ /* 0x000fe2000f8e021a */
        /* <DEDUP_REMOVED lines=25> */
.L_x_557:
[----:B------:R-:W-:Y:S05]  /*14660*/  BSYNC B0 ;  /* 0x0000000000007941 */ /* 0x000fea0003800000 */
.L_x_556:
        /* <DEDUP_REMOVED lines=27> */
.L_x_559:
[----:B------:R-:W-:Y:S05]  /*14820*/  BSYNC B0 ;  /* 0x0000000000007941 */ /* 0x000fea0003800000 */
.L_x_558:
        /* <DEDUP_REMOVED lines=27> */
.L_x_561:
[----:B------:R-:W-:Y:S05]  /*149e0*/  BSYNC B0 ;  /* 0x0000000000007941 */ /* 0x000fea0003800000 */
.L_x_560:
        /* <DEDUP_REMOVED lines=27> */
.L_x_562:
        /* <DEDUP_REMOVED lines=14> */
.L_x_2397:


//--------------------- .text._ZN5flash16flash_fwd_kernelI23Flash_fwd_kernel_traitsILi256ELi128ELi64ELi8ELb0ELb0EN7cutlass6half_tE19Flash_kernel_traitsILi256ELi128ELi64ELi8ES3_EELb0ELb0ELb1ELb1ELb0ELb0ELb0ELb0EEEvNS_16Flash_fwd_paramsE --------------------------
	.section	.text._ZN5flash16flash_fwd_kernelI23Flash_fwd_kernel_traitsILi256ELi128ELi64ELi8ELb0ELb0EN7cutlass6half_tE19Flash_kernel_traitsILi256ELi128ELi64ELi8ES3_EELb0ELb0ELb1ELb1ELb0ELb0ELb0ELb0EEEvNS_16Flash_fwd_paramsE,"ax",@progbits
	.align	128
        .global         _ZN5flash16flash_fwd_kernelI23Flash_fwd_kernel_traitsILi256ELi128ELi64ELi8ELb0ELb0EN7cutlass6half_tE19Flash_kernel_traitsILi256ELi128ELi64ELi8ES3_EELb0ELb0ELb1ELb1ELb0ELb0ELb0ELb0EEEvNS_16Flash_fwd_paramsE
        .type           _ZN5flash16flash_fwd_kernelI23Flash_fwd_kernel_traitsILi256ELi128ELi64ELi8ELb0ELb0EN7cutlass6half_tE19Flash_kernel_traitsILi256ELi128ELi64ELi8ES3_EELb0ELb0ELb1ELb1ELb0ELb0ELb0ELb0EEEvNS_16Flash_fwd_paramsE,@function
        .size           _ZN5flash16flash_fwd_kernelI23Flash_fwd_kernel_traitsILi256ELi128ELi64ELi8ELb0ELb0EN7cutlass6half_tE19Flash_kernel_traitsILi256ELi128ELi64ELi8ES3_EELb0ELb0ELb1ELb1ELb0ELb0ELb0ELb0EEEvNS_16Flash_fwd_paramsE,(.L_x_2398 - _ZN5flash16flash_fwd_kernelI23Flash_fwd_kernel_traitsILi256ELi128ELi64ELi8ELb0ELb0EN7cutlass6half_tE19Flash_kernel_traitsILi256ELi128ELi64ELi8ES3_EELb0ELb0ELb1ELb1ELb0ELb0ELb0ELb0EEEvNS_16Flash_fwd_paramsE)
        .other          _ZN5flash16flash_fwd_kernelI23Flash_fwd_kernel_traitsILi256ELi128ELi64ELi8ELb0ELb0EN7cutlass6half_tE19Flash_kernel_traitsILi256ELi128ELi64ELi8ES3_EELb0ELb0ELb1ELb1ELb0ELb0ELb0ELb0EEEvNS_16Flash_fwd_paramsE,@"STO_CUDA_ENTRY STV_DEFAULT"
_ZN5flash16flash_fwd_kernelI23Flash_fwd_kernel_traitsILi256ELi128ELi64ELi8ELb0ELb0EN7cutlass6half_tE19Flash_kernel_traitsILi256ELi128ELi64ELi8ES3_EELb0ELb0ELb1ELb1ELb0ELb0ELb0ELb0EEEvNS_16Flash_fwd_paramsE:
.text._ZN5flash16flash_fwd_kernelI23Flash_fwd_kernel_traitsILi256ELi128ELi64ELi8ELb0ELb0EN7cutlass6half_tE19Flash_kernel_traitsILi256ELi128ELi64ELi8ES3_EELb0ELb0ELb1ELb1ELb0ELb0ELb0ELb0EEEvNS_16Flash_fwd_paramsE:
        /* <DEDUP_REMOVED lines=55> */
.L_x_563:
[----:B------:R-:W-:-:S05]  /*0370*/  ULDC UR8, c[0x0][0x2c8] ;  /* 0x0000b20000087ab9 */ /* 0x000fca0000000800 */
.L_x_564:
        /* <DEDUP_REMOVED lines=65> */
[--C-:B------:R-:W-:Y:S01]  /*0790*/  SHF.R.S32.HI R11, RZ, 0x1f, R10.reuse ;  /* 0x0000001fff0b7819 */ /* 0x100fe2000001140a */
[----:B------:R-:W-:Y:S01]  /*07a0*/  ULDC.U8 UR9, c[0x0][0x3d8] ;  /* 0x0000f60000097ab9 */ /* 0x000fe20000000000 */
[----:B------:R-:W-:Y:S01]  /*07b0*/  @!UP1 UIMAD UR6, UR29, UR5, UR6 ;  /* 0x000000051d0692a4 */ /* 0x000fe2000f8e0206 */
[C---:B------:R-:W-:Y:S01]  /*07c0*/  ISETP.NE.AND P3, PT, R0.reuse, RZ, PT ;  /* 0x000000ff0000720c */ /* 0x040fe20003f65270 */
[----:B------:R-:W-:Y:S01]  /*07d0*/  UISETP.NE.AND UP3, UPT, UR9, URZ, UPT ;  /* 0x0000003f0900728c */ /* 0x000fe2000bf65270 */
[----:B------:R-:W-:Y:S01]  /*07e0*/  IMAD.SHL.U32 R0, R0, 0x8, RZ ;  /* 0x0000000800007824 */ /* 0x000fe200078e00ff */
[----:B------:R-:W-:Y:S01]  /*07f0*/  UISETP.NE.AND UP0, UPT, UR9, URZ, !UP2 ;  /* 0x0000003f0900728c */ /* 0x000fe2000d705270 */
[----:B------:R-:W-:Y:S01]  /*0800*/  VIADD R14, R10, 0x20 ;  /* 0x000000200a0e7836 */ /* 0x000fe20000000000 */
        /* <DEDUP_REMOVED lines=62> */
.L_x_567:
[----:B------:R-:W-:Y:S05]  /*0bf0*/  BSYNC B0 ;  /* 0x0000000000007941 */ /* 0x000fea0003800000 */
.L_x_566:
        /* <DEDUP_REMOVED lines=25> */
.L_x_569:
[----:B------:R-:W-:Y:S05]  /*0d90*/  BSYNC B0 ;  /* 0x0000000000007941 */ /* 0x000fea0003800000 */
.L_x_568:
        /* <DEDUP_REMOVED lines=24> */
.L_x_571:
[----:B------:R-:W-:Y:S05]  /*0f20*/  BSYNC B0 ;  /* 0x0000000000007941 */ /* 0x000fea0003800000 */
.L_x_570:
        /* <DEDUP_REMOVED lines=27> */
.L_x_573:
[----:B------:R-:W-:Y:S05]  /*10e0*/  BSYNC B0 ;  /* 0x0000000000007941 */ /* 0x000fea0003800000 */
.L_x_572:
        /* <DEDUP_REMOVED lines=10> */
.L_x_575:
[----:B------:R-:W-:Y:S05]  /*1190*/  BSYNC B0 ;  /* 0x0000000000007941 */ /* 0x000fea0003800000 */
.L_x_574:
        /* <DEDUP_REMOVED lines=10> */
.L_x_577:
[----:B------:R-:W-:Y:S05]  /*1240*/  BSYNC B0 ;  /* 0x0000000000007941 */ /* 0x000fea0003800000 */
.L_x_576:
        /* <DEDUP_REMOVED lines=10> */
.L_x_579:
[----:B------:R-:W-:Y:S05]  /*12f0*/  BSYNC B0 ;  /* 0x0000000000007941 */ /* 0x000fea0003800000 */
.L_x_578:
        /* <DEDUP_REMOVED lines=10> */
.L_x_565:
        /* <DEDUP_REMOVED lines=34> */
.L_x_580:
[----:B------:R-:W-:Y:S01]  /*15c0*/  ULDC UR4, c[0x0][0x278] ;  /* 0x00009e0000047ab9 */ /* 0x000fe20000000800 */
[----:B------:R-:W1:Y:S01]  /*15d0*/  S2R R2, SR_CTAID.Z ;  /* 0x0000000000027919 */ /* 0x000e620000002700 */
[----:B------:R-:W-:Y:S01]  /*15e0*/  IMAD.U32 R0, RZ, RZ, UR4 ;  /* 0x00000004ff007e24 */ /* 0x000fe2000f8e00ff */
[----:B------:R-:W-:Y:S01]  /*15f0*/  SHF.R.S32.HI R24, RZ, 0x1f, R103 ;  /* 0x0000001fff187819 */ /* 0x000fe20000011467 */
[----:B------:R-:W-:Y:S01]  /*1600*/  @UP0 UIADD3 UR7, UR6, UR7, URZ ;  /* 0x0000000706070290 */ /* 0x000fe2000fffe03f */
[----:B------:R-:W-:Y:S01]  /*1610*/  IMAD.MOV.U32 R27, RZ, RZ, R5 ;  /* 0x000000ffff1b7224 */ /* 0x000fe200078e0005 */
[----:B------:R-:W-:Y:S01]  /*1620*/  USHF.R.S32.HI UR21, URZ, 0x1f, UR32 ;  /* 0x0000001f3f157899 */ /* 0x000fe20008011420 */
[----:B------:R-:W-:Y:S02]  /*1630*/  IABS R0, R0 ;  /* 0x0000000000007213 */ /* 0x000fe40000000000 */
[----:B------:R-:W-:Y:S02]  /*1640*/  LEA.HI R6, R24, R103, RZ, 0x6 ;  /* 0x0000006718067211 */ /* 0x000fe400078f30ff */
[----:B------:R-:W-:-:S03]  /*1650*/  R2UR UR9, R0 ;  /* 0x00000000000972ca */ /* 0x000fc600000e0000 */
[----:B------:R-:W-:-:S10]  /*1660*/  IMAD.SHL.U32 R6, R6, 0x8, RZ ;  /* 0x0000000806067824 */ /* 0x000fd400078e00ff */
[----:B------:R-:W2:Y:S08]  /*1670*/  I2F.RP R0, UR9 ;  /* 0x0000000900007d06 */ /* 0x000eb00008209400 */
[----:B--2---:R-:W2:Y:S02]  /*1680*/  MUFU.RCP R0, R0 ;  /* 0x0000000000007308 */ /* 0x004ea40000001000 */
[----:B--2---:R-:W-:-:S06]  /*1690*/  VIADD R0, R0, 0xffffffe ;  /* 0x0ffffffe00007836 */ /* 0x004fcc0000000000 */
[----:B------:R-:W2:Y:S02]  /*16a0*/  F2I.FTZ.U32.TRUNC.NTZ R0, R0 ;  /* 0x0000000000007305 */ /* 0x000ea4000021f000 */
[----:B--2---:R-:W-:Y:S02]  /*16b0*/  R2UR UR11, R0 ;  /* 0x00000000000b72ca */ /* 0x004fe400000e0000 */
[----:B-1----:R-:W-:Y:S02]  /*16c0*/  IABS R0, R2 ;  /* 0x0000000200007213 */ /* 0x002fe40000000000 */
[----:B------:R-:W-:Y:S02]  /*16d0*/  LEA.HI R2, R24, R103, RZ, 0x3 ;  /* 0x0000006718027211 */ /* 0x000fe400078f18ff */
[----:B------:R-:W-:Y:S02]  /*16e0*/  R2UR UR5, R0 ;  /* 0x00000000000572ca */ /* 0x000fe400000e0000 */
[----:B------:R-:W-:-:S02]  /*16f0*/  SHF.R.S32.HI R4, RZ, 0x3, R2 ;  /* 0x00000003ff047819 */ /* 0x000fc40000011402 */
[----:B------:R-:W-:-:S03]  /*1700*/  LOP3.LUT R0, R2, 0xfffffff8, RZ, 0xc0, !PT ;  /* 0xfffffff802007812 */ /* 0x000fc600078ec0ff */
[----:B------:R-:W-:Y:S01]  /*1710*/  UIADD3 UR10, URZ, -UR11, URZ ;  /* 0x8000000b3f0a7290 */ /* 0x000fe2000fffe03f */
[----:B------:R1:W-:Y:S01]  /*1720*/  STL [R1+0x8], R4 ;  /* 0x0000080401007387 */ /* 0x0003e20000100800 */
[--C-:B------:R-:W-:Y:S02]  /*1730*/  IMAD.MOV.U32 R26, RZ, RZ, R4.reuse ;  /* 0x000000ffff1a7224 */ /* 0x100fe400078e0004 */
[----:B------:R-:W-:Y:S01]  /*1740*/  UIMAD UR14, UR10, UR9, URZ ;  /* 0x000000090a0e72a4 */ /* 0x000fe2000f8e023f */
[----:B------:R-:W-:Y:S02]  /*1750*/  IMAD.MOV.U32 R26, RZ, RZ, R4 ;  /* 0x000000ffff1a7224 */ /* 0x000fe400078e0004 */
[----:B------:R-:W-:Y:S01]  /*1760*/  UMOV UR10, URZ ;  /* 0x0000003f000a7c82 */ /* 0x000fe20008000000 */
[----:B------:R-:W-:Y:S01]  /*1770*/  IMAD.IADD R28, R103, 0x1, -R0 ;  /* 0x00000001671c7824 */ /* 0x000fe200078e0a00 */
[----:B------:R-:W-:Y:S01]  /*1780*/  UIMAD.WIDE.U32 UR10, UR11, UR14, UR10 ;  /* 0x0000000e0b0a72a5 */ /* 0x000fe2000f8e000a */
[----:B------:R-:W-:-:S02]  /*1790*/  IMAD.SHL.U32 R0, R26, 0x40, RZ ;  /* 0x000000401a007824 */ /* 0x000fc400078e00ff */
[----:B------:R-:W-:Y:S01]  /*17a0*/  VIADD R2, R26, 0x40 ;  /* 0x000000401a027836 */ /* 0x000fe20000000000 */
[----:B------:R-:W-:Y:S01]  /*17b0*/  UIMAD.WIDE.U32 UR10, UR11, UR5, URZ ;  /* 0x000000050b0a72a5 */ /* 0x000fe2000f8e003f */
[----:B------:R-:W-:Y:S01]  /*17c0*/  IMAD.SHL.U32 R134, R28, 0x8, RZ ;  /* 0x000000081c867824 */ /* 0x000fe200078e00ff */
[----:B------:R-:W-:-:S04]  /*17d0*/  LOP3.LUT R0, R0, 0x1c0, RZ, 0xc0, !PT ;  /* 0x000001c000007812 */ /* 0x000fc800078ec0ff */
[----:B------:R-:W-:Y:S01]  /*17e0*/  SHF.R.S32.HI R135, RZ, 0x1f, R134 ;  /* 0x0000001fff877819 */ /* 0x000fe20000011486 */
[----:B------:R-:W-:Y:S02]  /*17f0*/  UMOV UR22, UR11 ;  /* 0x0000000b00167c82 */ /* 0x000fe40008000000 */
[----:B------:R-:W-:-:S04]  /*1800*/  UIADD3 UR10, -UR22, URZ, URZ ;  /* 0x0000003f160a7290 */ /* 0x000fc8000fffe13f */
[----:B------:R-:W-:-:S03]  /*1810*/  UIMAD UR5, UR9, UR10, UR5 ;  /* 0x0000000a090572a4 */ /* 0x000fc6000f8e0205 */
[----:B------:R-:W-:Y:S01]  /*1820*/  @UP0 ULDC.64 UR10, c[0x0][0x250] ;  /* 0x00009400000a0ab9 */ /* 0x000fe20000000a00 */
[----:B------:R-:W-:Y:S02]  /*1830*/  UISETP.GT.U32.AND UP1, UPT, UR9, UR5, UPT ;  /* 0x000000050900728c */ /* 0x000fe4000bf24070 */
[----:B------:R-:W-:Y:S02]  /*1840*/  @UP0 UIMAD.WIDE.U32 UR14, UR7, UR10, URZ ;  /* 0x0000000a070e02a5 */ /* 0x000fe4000f8e003f */
[----:B------:R-:W-:-:S04]  /*1850*/  @UP0 UIMAD UR7, UR7, UR11, URZ ;  /* 0x0000000b070702a4 */ /* 0x000fc8000f8e023f */
[----:B------:R-:W-:Y:S01]  /*1860*/  @UP0 UIADD3 UR27, UR15, UR7, URZ ;  /* 0x000000070f1b0290 */ /* 0x000fe2000fffe03f */
[----:B------:R-:W-:Y:S02]  /*1870*/  @UP0 UMOV UR30, UR14 ;  /* 0x0000000e001e0c82 */ /* 0x000fe40008000000 */
[----:B------:R-:W-:Y:S02]  /*1880*/  @!UP1 UIADD3 UR5, UR5, -UR9, URZ ;  /* 0x8000000905059290 */ /* 0x000fe4000fffe03f */
[----:B------:R-:W-:Y:S02]  /*1890*/  @!UP1 UIADD3 UR22, UR22, 0x1, URZ ;  /* 0x0000000116169890 */ /* 0x000fe4000fffe03f */
[----:B------:R-:W-:Y:S02]  /*18a0*/  UISETP.GE.U32.AND UP2, UPT, UR5, UR9, UPT ;  /* 0x000000090500728c */ /* 0x000fe4000bf46070 */
[----:B------:R-:W-:Y:S02]  /*18b0*/  ULOP3.LUT UR9, UR32, UR4, URZ, 0x3c, !UPT ;  /* 0x0000000420097292 */ /* 0x000fe4000f8e3c3f */
[----:B------:R-:W-:-:S02]  /*18c0*/  UIADD3 UR5, -UR31, UR19, URZ ;  /* 0x000000131f057290 */ /* 0x000fc4000fffe13f */
[----:B------:R-:W-:-:S04]  /*18d0*/  UISETP.GE.AND UP1, UPT, UR9, URZ, UPT ;  /* 0x0000003f0900728c */ /* 0x000fc8000bf26270 */
[----:B------:R-:W-:Y:S01]  /*18e0*/  ISETP.GE.AND P4, PT, R2, UR5, PT ;  /* 0x0000000502007c0c */ /* 0x000fe2000bf86270 */
[----:B------:R-:W-:Y:S01]  /*18f0*/  @UP2 UIADD3 UR22, UR22, 0x1, URZ ;  /* 0x0000000116162890 */ /* 0x000fe2000fffe03f */
[----:B------:R-:W-:Y:S01]  /*1900*/  LOP3.LUT R2, R0, 0x38, R134, 0xf8, !PT ;  /* 0x0000003800027812 */ /* 0x000fe200078ef886 */
[----:B------:R-:W-:Y:S01]  /*1910*/  UISETP.NE.AND UP2, UPT, UR4, URZ, UPT ;  /* 0x0000003f0400728c */ /* 0x000fe2000bf45270 */
[----:B------:R-:W-:-:S03]  /*1920*/  SHF.R.U32.HI R0, RZ, 0x3, R0 ;  /* 0x00000003ff007819 */ /* 0x000fc60000011600 */
[----:B------:R-:W-:Y:S01]  /*1930*/  @!UP1 UIADD3 UR22, -UR22, URZ, URZ ;  /* 0x0000003f16169290 */ /* 0x000fe2000fffe13f */
[----:B------:R-:W-:-:S06]  /*1940*/  LOP3.LUT R5, R2, R0, RZ, 0x3c, !PT ;  /* 0x0000000002057212 */ /* 0x000fcc00078e3cff */
[----:B------:R-:W-:-:S04]  /*1950*/  @!UP2 ULOP3.LUT UR22, URZ, UR4, URZ, 0x33, !UPT ;  /* 0x000000043f16a292 */ /* 0x000fc8000f8e333f */
[----:B------:R-:W-:Y:S01]  /*1960*/  USHF.R.S32.HI UR14, URZ, 0x1f, UR22 ;  /* 0x0000001f3f0e7899 */ /* 0x000fe20008011416 */
[----:B-1----:R-:W-:Y:S11]  /*1970*/  @P0 BRA `(.L_x_581) ;  /* 0x0000000000340947 */ /* 0x002ff60003800000 */
        /* <DEDUP_REMOVED lines=13> */
.L_x_581:
[----:B------:R-:W-:Y:S01]  /*1a50*/  ULDC.64 UR6, c[0x0][0x258] ;  /* 0x0000960000067ab9 */ /* 0x000fe20000000a00 */
[C---:B------:R-:W-:Y:S01]  /*1a60*/  IADD3 R2, P0, R134.reuse, UR20, RZ ;  /* 0x0000001486027c10 */ /* 0x040fe2000ff1e0ff */
[----:B------:R-:W1:Y:S01]  /*1a70*/  S2UR UR4, SR_CgaCtaId ;  /* 0x00000000000479c3 */ /* 0x000e620000008800 */
[----:B------:R-:W-:Y:S01]  /*1a80*/  UIMAD UR15, UR21, UR6, URZ ;  /* 0x00000006150f72a4 */ /* 0x000fe2000f8e023f */
[----:B------:R-:W-:Y:S01]  /*1a90*/  SHF.R.S32.HI R27, RZ, 0x1f, R26 ;  /* 0x0000001fff1b7819 */ /* 0x000fe2000001141a */
[C---:B------:R-:W-:Y:S01]  /*1aa0*/  VIADD R108, R134.reuse, 0x40 ;  /* 0x00000040866c7836 */ /* 0x040fe20000000000 */
[----:B------:R-:W-:Y:S01]  /*1ab0*/  IADD3.X R3, R135, UR8, RZ, P0, !PT ;  /* 0x0000000887037c10 */ /* 0x000fe200087fe4ff */
[----:B------:R-:W-:Y:S01]  /*1ac0*/  IMAD.U32 R0, RZ, RZ, UR6 ;  /* 0x00000006ff007e24 */ /* 0x000fe2000f8e00ff */
[----:B------:R-:W-:Y:S01]  /*1ad0*/  UIMAD UR15, UR32, UR7, UR15 ;  /* 0x00000007200f72a4 */ /* 0x000fe2000f8e020f */
[C---:B------:R-:W-:Y:S01]  /*1ae0*/  IADD3 R107, R134.reuse, 0x80, RZ ;  /* 0x00000080866b7810 */ /* 0x040fe20007ffe0ff */
[----:B------:R-:W-:Y:S01]  /*1af0*/  ULDC.64 UR8, c[0x0][0x260] ;  /* 0x0000980000087ab9 */ /* 0x000fe20000000a00 */
[----:B------:R-:W-:Y:S01]  /*1b00*/  VIADD R106, R134, 0xc0 ;  /* 0x000000c0866a7836 */ /* 0x000fe20000000000 */
[----:B------:R-:W-:Y:S01]  /*1b10*/  ULDC.64 UR6, c[0x0][0x268] ;  /* 0x00009a0000067ab9 */ /* 0x000fe20000000a00 */
[----:B------:R-:W-:Y:S01]  /*1b20*/  MOV R29, UR8 ;  /* 0x00000008001d7c02 */ /* 0x000fe20008000f00 */
[----:B------:R2:W-:Y:S01]  /*1b30*/  STL [R1+0xc], R27 ;  /* 0x00000c1b01007387 */ /* 0x0005e20000100800 */
[----:B------:R-:W-:Y:S01]  /*1b40*/  IMAD.U32 R25, RZ, RZ, UR6 ;  /* 0x00000006ff197e24 */ /* 0x000fe2000f8e00ff */
[----:B------:R-:W-:Y:S01]  /*1b50*/  ISETP.GE.AND P0, PT, R26, UR5, PT ;  /* 0x000000051a007c0c */ /* 0x000fe2000bf06270 */
[----:B------:R-:W-:Y:S01]  /*1b60*/  UMOV UR37, 0x400 ;  /* 0x0000040000257882 */ /* 0x000fe20000000000 */
[----:B------:R2:W-:Y:S01]  /*1b70*/  STL [R1+0x44], R108 ;  /* 0x0000446c01007387 */ /* 0x0005e20000100800 */
[----:B------:R-:W-:Y:S01]  /*1b80*/  IMAD.WIDE.U32 R14, R0, UR32, R2 ;  /* 0x00000020000e7c25 */ /* 0x000fe2000f8e0002 */
[----:B------:R-:W-:Y:S01]  /*1b90*/  UIMAD UR36, UR14, UR8, URZ ;  /* 0x000000080e2472a4 */ /* 0x000fe2000f8e023f */
[----:B------:R-:W-:Y:S01]  /*1ba0*/  MOV R0, UR18 ;  /* 0x0000001200007c02 */ /* 0x000fe20008000f00 */
[----:B------:R2:W-:Y:S01]  /*1bb0*/  STL [R1+0x40], R107 ;  /* 0x0000406b01007387 */ /* 0x0005e20000100800 */
[----:B------:R-:W-:Y:S01]  /*1bc0*/  VIADD R4, R26, 0x60 ;  /* 0x000000601a047836 */ /* 0x000fe20000000000 */
[----:B------:R-:W-:Y:S01]  /*1bd0*/  LOP3.LUT R5, R5, 0xfffffe00, R6, 0xf8, !PT ;  /* 0xfffffe0005057812 */ /* 0x000fe200078ef806 */
[----:B------:R-:W-:Y:S01]  /*1be0*/  UIADD3 UR20, UR23, -0x1, URZ ;  /* 0xffffffff17147890 */ /* 0x000fe2000fffe03f */
[----:B------:R2:W-:Y:S01]  /*1bf0*/  STL [R1+0x48], R106 ;  /* 0x0000486a01007387 */ /* 0x0005e20000100800 */
[----:B-1----:R-:W-:Y:S01]  /*1c00*/  ULEA UR4, UR4, UR37, 0x18 ;  /* 0x0000002504047291 */ /* 0x002fe2000f8ec03f */
[----:B------:R-:W-:Y:S01]  /*1c10*/  IADD3 R13, R15, UR15, RZ ;  /* 0x0000000f0f0d7c10 */ /* 0x000fe2000fffe0ff */
[----:B------:R-:W-:Y:S01]  /*1c20*/  UIMAD UR37, UR14, UR6, URZ ;  /* 0x000000060e2572a4 */ /* 0x000fe2000f8e023f */
[----:B------:R2:W-:Y:S01]  /*1c30*/  STL [R1+0x60], R29 ;  /* 0x0000601d01007387 */ /* 0x0005e20000100800 */
[----:B------:R-:W-:Y:S01]  /*1c40*/  UIMAD UR36, UR22, UR9, UR36 ;  /* 0x00000009162472a4 */ /* 0x000fe2000f8e0224 */
[----:B------:R-:W-:Y:S01]  /*1c50*/  BSSY B0, `(.L_x_582) ;  /* 0x0000035000007945 */ /* 0x000fe20003800000 */
[----:B------:R-:W-:Y:S01]  /*1c60*/  UIMAD UR37, UR22, UR7, UR37 ;  /* 0x00000007162572a4 */ /* 0x000fe2000f8e0225 */
[----:B------:R2:W-:Y:S01]  /*1c70*/  STL [R1+0x78], R25 ;  /* 0x0000781901007387 */ /* 0x0005e20000100800 */
[----:B------:R-:W-:Y:S01]  /*1c80*/  ISETP.GE.AND P5, PT, R4, UR5, PT ;  /* 0x0000000504007c0c */ /* 0x000fe2000bfa6270 */
[----:B------:R-:W-:Y:S01]  /*1c90*/  VIADD R23, R26, 0x20 ;  /* 0x000000201a177836 */ /* 0x000fe20000000000 */
[----:B------:R-:W-:Y:S01]  /*1ca0*/  LEA R227, R5, UR4, 0x1 ;  /* 0x0000000405e37c11 */ /* 0x000fe2000f8e08ff */
[----:B------:R-:W-:-:S04]  /*1cb0*/  IMAD.WIDE R10, R0, 0x80, R26 ;  /* 0x00000080000a7825 */ /* 0x000fc800078e021a */
[----:B------:R-:W-:Y:S01]  /*1cc0*/  IMAD.WIDE.U32 R20, R26, UR12, R134 ;  /* 0x0000000c1a147c25 */ /* 0x000fe2000f8e0086 */
        /* <DEDUP_REMOVED lines=45> */
.L_x_583:
[----:B------:R-:W-:Y:S05]  /*1fa0*/  BSYNC B0 ;  /* 0x0000000000007941 */ /* 0x000fea0003800000 */
.L_x_582:
[----:B------:R-:W-:Y:S01]  /*1fb0*/  ISETP.GE.AND P0, PT, R23, UR5, PT ;  /* 0x0000000517007c0c */ /* 0x000fe2000bf06270 */
[----:B------:R-:W-:Y:S01]  /*1fc0*/  IMAD R0, R27, UR12, RZ ;  /* 0x0000000c1b007c24 */ /* 0x000fe2000f8e02ff */
[----:B------:R-:W-:Y:S01]  /*1fd0*/  UIMAD UR14, UR20, -0x40, UR33 ;  /* 0xffffffc0140e78a4 */ /* 0x000fe2000f8e0221 */
[----:B------:R-:W-:Y:S01]  /*1fe0*/  BSSY B0, `(.L_x_584) ;  /* 0x0000033000007945 */ /* 0x000fe20003800000 */
[----:B------:R-:W-:Y:S01]  /*1ff0*/  IADD3 R16, P6, R20, UR28, RZ ;  /* 0x0000001c14107c10 */ /* 0x000fe2000ffde0ff */
[----:B------:R-:W-:-:S08]  /*2000*/  IMAD R22, R26, UR13, R0 ;  /* 0x0000000d1a167c24 */ /* 0x000fd0000f8e0200 */
[----:B------:R-:W-:Y:S05]  /*2010*/  @P0 BRA `(.L_x_585) ;  /* 0x0000000000bc0947 */ /* 0x000fea0003800000 */
[----:B------:R-:W-:Y:S01]  /*2020*/  ULDC UR8, c[0x0][0x2d0] ;  /* 0x0000b40000087ab9 */ /* 0x000fe20000000800 */
[----:B---3--:R-:W-:Y:S01]  /*2030*/  IADD3 R4, P0, R10, 0x20, RZ ;  /* 0x000000200a047810 */ /* 0x008fe20007f1e0ff */
[----:B------:R-:W-:Y:S01]  /*2040*/  ULDC.64 UR6, c[0x0][0x240] ;  /* 0x0000900000067ab9 */ /* 0x000fe20000000a00 */
[----:B------:R-:W-:Y:S01]  /*2050*/  ISETP.GE.AND P1, PT, R134, UR8, PT ;  /* 0x0000000886007c0c */ /* 0x000fe2000bf26270 */
[----:B-1----:R-:W-:Y:S01]  /*2060*/  IMAD.MOV.U32 R2, RZ, RZ, R14 ;  /* 0x000000ffff027224 */ /* 0x002fe200078e000e */
        /* <DEDUP_REMOVED lines=11> */
[----:B------:R-:W5:Y:S01]  /*2120*/  @!P2 LDC.64 R18, c[0x0][0x210] ;  /* 0x00008400ff12ab82 */ /* 0x000f620000000a00 */
[----:B-1----:R-:W-:-:S04]  /*2130*/  @!P1 LEA R4, P0, R2, R6, 0x1 ;  /* 0x0000000602049211 */ /* 0x002fc800078008ff */
[C---:B------:R-:W-:Y:S02]  /*2140*/  @!P1 LEA.HI.X R5, R2.reuse, R7, R0, 0x1, P0 ;  /* 0x0000000702059211 */ /* 0x040fe400000f0c00 */
[----:B---3--:R-:W-:-:S03]  /*2150*/  @!P3 LEA R6, P0, R2, R8, 0x1 ;  /* 0x000000080206b211 */ /* 0x008fc600078008ff */
        /* <DEDUP_REMOVED lines=12> */
[----:B-----5:R-:W-:-:S04]  /*2220*/  @!P2 LEA R4, P1, R2, R18, 0x1 ;  /* 0x000000120204a211 */ /* 0x020fc800078208ff */
        /* <DEDUP_REMOVED lines=14> */
.L_x_585:
[----:B------:R-:W-:Y:S05]  /*2310*/  BSYNC B0 ;  /* 0x0000000000007941 */ /* 0x000fea0003800000 */
.L_x_584:
        /* <DEDUP_REMOVED lines=49> */
.L_x_587:
[----:B------:R-:W-:Y:S05]  /*2630*/  BSYNC B0 ;  /* 0x0000000000007941 */ /* 0x000fea0003800000 */
.L_x_586:
[----:B------:R-:W-:Y:S01]  /*2640*/  IADD3.X R17, R21, UR26, R22, P6, !PT ;  /* 0x0000001a15117c10 */ /* 0x000fe2000b7fe416 */
[----:B------:R-:W-:Y:S01]  /*2650*/  USHF.L.U64.HI UR15, UR12, 0x6, UR13 ;  /* 0x000000060c0f7899 */ /* 0x000fe2000801020d */
[----:B------:R-:W-:Y:S01]  /*2660*/  BSSY B0, `(.L_x_588) ;  /* 0x0000034000007945 */ /* 0x000fe20003800000 */
[----:B------:R-:W-:Y:S01]  /*2670*/  USHF.L.U32 UR38, UR12, 0x6, URZ ;  /* 0x000000060c267899 */ /* 0x000fe2000800063f */
[----:B------:R-:W-:-:S05]  /*2680*/  IMAD.WIDE.U32 R30, R29, UR22, R16 ;  /* 0x000000161d1e7c25 */ /* 0x000fca000f8e0010 */
[----:B------:R1:W-:Y:S01]  /*2690*/  STL.64 [R1+0x58], R30 ;  /* 0x0000581e01007387 */ /* 0x0003e20000100a00 */
        /* <DEDUP_REMOVED lines=48> */
.L_x_589:
[----:B------:R-:W-:Y:S05]  /*29a0*/  BSYNC B0 ;  /* 0x0000000000007941 */ /* 0x000fea0003800000 */
.L_x_588:
[----:B------:R-:W-:Y:S01]  /*29b0*/  VIADD R105, R31, UR36 ;  /* 0x000000241f697c36 */ /* 0x000fe20008000000 */
[----:B------:R-:W-:Y:S01]  /*29c0*/  MOV R104, R30 ;  /* 0x0000001e00687202 */ /* 0x000fe20000000f00 */
[----:B------:R-:W-:Y:S01]  /*29d0*/  USHF.R.S32.HI UR41, URZ, 0x1f, UR20 ;  /* 0x0000001f3f297899 */ /* 0x000fe20008011414 */
[----:B------:R-:W-:Y:S01]  /*29e0*/  ISETP.GE.AND P0, PT, R26, UR14, PT ;  /* 0x0000000e1a007c0c */ /* 0x000fe2000bf06270 */
[----:B------:R-:W-:Y:S01]  /*29f0*/  UIMAD UR6, UR15, UR20, URZ ;  /* 0x000000140f0672a4 */ /* 0x000fe2000f8e023f */
[----:B------:R-:W-:Y:S01]  /*2a00*/  IMAD.U32 R101, RZ, RZ, UR38 ;  /* 0x00000026ff657e24 */ /* 0x000fe2000f8e00ff */
[----:B------:R2:W-:Y:S01]  /*2a10*/  STL.64 [R1+0x50], R104 ;  /* 0x0000506801007387 */ /* 0x0005e20000100a00 */
[----:B------:R-:W-:Y:S01]  /*2a20*/  BSSY B0, `(.L_x_590) ;  /* 0x000002c000007945 */ /* 0x000fe20003800000 */
[----:B------:R-:W-:Y:S01]  /*2a30*/  UIMAD UR6, UR41, UR38, UR6 ;  /* 0x00000026290672a4 */ /* 0x000fe2000f8e0206 */
[----:B-1-3--:R-:W-:Y:S01]  /*2a40*/  IMAD.WIDE.U32 R2, R101, UR20, R104 ;  /* 0x0000001465027c25 */ /* 0x00afe2000f8e0068 */
[----:B------:R-:W-:-:S04]  /*2a50*/  ISETP.GE.AND P6, PT, R23, UR14, PT ;  /* 0x0000000e17007c0c */ /* 0x000fc8000bfc6270 */
[----:B------:R-:W-:Y:S02]  /*2a60*/  IADD3 R0, R3, UR6, RZ ;  /* 0x0000000603007c10 */ /* 0x000fe4000fffe0ff */
[----:B------:R-:W-:Y:S07]  /*2a70*/  @P0 BRA `(.L_x_591) ;  /* 0x0000000000980947 */ /* 0x000fee0003800000 */
[----:B------:R-:W-:Y:S02]  /*2a80*/  ULDC UR6, c[0x0][0x2d0] ;  /* 0x0000b40000067ab9 */ /* 0x000fe40000000800 */
[----:B------:R-:W-:Y:S02]  /*2a90*/  ISETP.GE.AND P5, PT, R134, UR6, PT ;  /* 0x0000000686007c0c */ /* 0x000fe4000bfa6270 */
[----:B------:R-:W-:Y:S02]  /*2aa0*/  ISETP.GE.AND P4, PT, R108, UR6, PT ;  /* 0x000000066c007c0c */ /* 0x000fe4000bf86270 */
[----:B------:R-:W-:-:S09]  /*2ab0*/  ISETP.GE.AND P2, PT, R107, UR6, PT ;  /* 0x000000066b007c0c */ /* 0x000fd2000bf46270 */
[----:B------:R-:W1:Y:S01]  /*2ac0*/  @!P5 LDC.64 R8, c[0x0][0x218] ;  /* 0x00008600ff08db82 */ /* 0x000e620000000a00 */
[----:B------:R3:W-:Y:S07]  /*2ad0*/  @P5 STS.128 [R227+0x10000], RZ ;  /* 0x010000ffe3005388 */ /* 0x0007ee0000000c00 */
[----:B----4-:R-:W4:Y:S08]  /*2ae0*/  @!P4 LDC.64 R6, c[0x0][0x218] ;  /* 0x00008600ff06cb82 */ /* 0x010f300000000a00 */
        /* <DEDUP_REMOVED lines=31> */
.L_x_591:
[----:B------:R-:W-:Y:S05]  /*2ce0*/  BSYNC B0 ;  /* 0x0000000000007941 */ /* 0x000fea0003800000 */
.L_x_590:
        /* <DEDUP_REMOVED lines=12> */
[----:B----4-:R-:W4:Y:S08]  /*2db0*/  @!P4 LDC.64 R6, c[0x0][0x218] ;  /* 0x00008600ff06cb82 */ /* 0x010f300000000a00 */
[----:B-1----:R-:W1:Y:S01]  /*2dc0*/  @!P2 LDC.64 R4, c[0x0][0x218] ;  /* 0x00008600ff04ab82 */ /* 0x002e620000000a00 */
[----:B---3--:R-:W-:-:S04]  /*2dd0*/  @!P5 LEA R8, P0, R2, R8, 0x1 ;  /* 0x000000080208d211 */ /* 0x008fc800078008ff */
        /* <DEDUP_REMOVED lines=29> */
.L_x_593:
[----:B------:R-:W-:Y:S05]  /*2fb0*/  BSYNC B0 ;  /* 0x0000000000007941 */ /* 0x000fea0003800000 */
.L_x_592:
        /* <DEDUP_REMOVED lines=11> */
[----:B--234-:R-:W-:Y:S01]  /*3070*/  IMAD.SHL.U32 R7, R28, 0x40, RZ ;  /* 0x000000401c077824 */ /* 0x01cfe200078e00ff */
[----:B------:R-:W-:Y:S01]  /*3080*/  @UP1 UIMAD UR7, UR29, UR7, UR42 ;  /* 0x000000071d0712a4 */ /* 0x000fe2000f8e022a */
[----:B-1----:R-:W-:Y:S01]  /*3090*/  IMAD.SHL.U32 R5, R26, 0x8, RZ ;  /* 0x000000081a057824 */ /* 0x002fe200078e00ff */
[----:B------:R-:W-:Y:S01]  /*30a0*/  @UP1 ULEA UR8, UP0, UR44, UR8, 0x2 ;  /* 0x000000082c081291 */ /* 0x000fe2000f80103f */
[----:B------:R-:W-:-:S04]  /*30b0*/  DEPBAR.LE SB0, 0x0 ;  /* 0x000080000000791a */ /* 0x000fc80000000000 */
[----:B------:R-:W-:Y:S01]  /*30c0*/  @UP1 UIADD3 UR7, UR45, UR7, URZ ;  /* 0x000000072d071290 */ /* 0x000fe2000fffe03f */
[----:B------:R-:W-:Y:S01]  /*30d0*/  IMAD.U32 R2, RZ, RZ, UR8 ;  /* 0x00000008ff027e24 */ /* 0x000fe2000f8e00ff */
[----:B------:R-:W-:Y:S02]  /*30e0*/  @UP1 ULDC UR6, c[0x0][0x2e8] ;  /* 0x0000ba0000061ab9 */ /* 0x000fe40000000800 */
[----:B------:R-:W-:-:S06]  /*30f0*/  @UP1 ULEA.HI.X UR9, UR44, UR9, UR7, 0x2, UP0 ;  /* 0x000000092c091291 */ /* 0x000fcc00080f1407 */
[----:B------:R-:W-:-:S05]  /*3100*/  IMAD.U32 R3, RZ, RZ, UR9 ;  /* 0x00000009ff037e24 */ /* 0x000fca000f8e00ff */
[----:B------:R1:W2:Y:S01]  /*3110*/  @P0 LDG.E R12, desc[UR34][R2.64] ;  /* 0x00000022020c0981 */ /* 0x0002a2000c1e1900 */
[----:B------:R-:W2:Y:S01]  /*3120*/  @P0 MUFU.RCP R11, UR6 ;  /* 0x00000006000b0d08 */ /* 0x000ea20008001000 */
[----:B------:R-:W-:Y:S01]  /*3130*/  USHF.L.U64.HI UR8, UR10, 0x6, UR11 ;  /* 0x000000060a087899 */ /* 0x000fe2000801020b */
[----:B------:R-:W-:Y:S01]  /*3140*/  LEA.HI R102, R24, R103, RZ, 0x5 ;  /* 0x0000006718667211 */ /* 0x000fe200078f28ff */
[----:B------:R-:W-:Y:S01]  /*3150*/  USHF.L.U32 UR9, UR10, 0x6, URZ ;  /* 0x000000060a097899 */ /* 0x000fe2000800063f */
[----:B------:R-:W-:Y:S01]  /*3160*/  BSSY B0, `(.L_x_594) ;  /* 0x000005d000007945 */ /* 0x000fe20003800000 */
[----:B------:R-:W-:Y:S01]  /*3170*/  UIMAD UR7, UR8, UR20, URZ ;  /* 0x00000014080772a4 */ /* 0x000fe2000f8e023f */
[----:B------:R-:W-:Y:S01]  /*3180*/  SHF.R.S32.HI R100, RZ, 0x5, R102 ;  /* 0x00000005ff647819 */ /* 0x000fe20000011466 */
[----:B------:R-:W-:Y:S01]  /*3190*/  UMOV UR21, URZ ;  /* 0x0000003f00157c82 */ /* 0x000fe20008000000 */
[----:B------:R-:W-:Y:S01]  /*31a0*/  BAR.SYNC.DEFER_BLOCKING 0x0 ;  /* 0x0000000000007b1d */ /* 0x000fe20000010000 */
[----:B------:R-:W-:Y:S01]  /*31b0*/  UIMAD UR41, UR41, UR9, UR7 ;  /* 0x00000009292972a4 */ /* 0x000fe2000f8e0207 */
[----:B------:R-:W-:-:S02]  /*31c0*/  ISETP.GE.AND P6, PT, R23, UR14, PT ;  /* 0x0000000e17007c0c */ /* 0x000fc4000bfc6270 */
[----:B-1----:R-:W-:-:S04]  /*31d0*/  LEA.HI R2, R24, R103, RZ, 0x4 ;  /* 0x0000006718027211 */ /* 0x002fc800078f20ff */
[----:B------:R-:W-:Y:S02]  /*31e0*/  LOP3.LUT R0, R2, 0xfffffff0, RZ, 0xc0, !PT ;  /* 0xfffffff002007812 */ /* 0x000fe400078ec0ff */
[----:B------:R-:W-:-:S03]  /*31f0*/  SHF.R.S32.HI R3, RZ, 0x4, R2 ;  /* 0x00000004ff037819 */ /* 0x000fc60000011402 */
[----:B------:R-:W-:Y:S01]  /*3200*/  IMAD.IADD R0, R103, 0x1, -R0 ;  /* 0x0000000167007824 */ /* 0x000fe200078e0a00 */
[----:B------:R-:W-:-:S04]  /*3210*/  LEA.HI R2, R2, R3, RZ, 0x1 ;  /* 0x0000000302027211 */ /* 0x000fc800078f08ff */
[----:B------:R-:W-:-:S04]  /*3220*/  SHF.R.S32.HI R4, RZ, 0x1f, R0 ;  /* 0x0000001fff047819 */ /* 0x000fc80000011400 */
[----:B------:R-:W-:Y:S02]  /*3230*/  LEA.HI R10, R4, R0, RZ, 0x3 ;  /* 0x00000000040a7211 */ /* 0x000fe400078f18ff */
[----:B------:R-:W-:Y:S02]  /*3240*/  LOP3.LUT R4, R2, 0xfffffffe, RZ, 0xc0, !PT ;  /* 0xfffffffe02047812 */ /* 0x000fe400078ec0ff */
[----:B------:R-:W-:Y:S02]  /*3250*/  LOP3.LUT R2, R7, 0x1c0, RZ, 0xc0, !PT ;  /* 0x000001c007027812 */ /* 0x000fe400078ec0ff */
[----:B------:R-:W-:Y:S01]  /*3260*/  LOP3.LUT R6, R10, 0xfffffff8, RZ, 0xc0, !PT ;  /* 0xfffffff80a067812 */ /* 0x000fe200078ec0ff */
[----:B------:R-:W-:Y:S01]  /*3270*/  IMAD.IADD R7, R3, 0x1, -R4 ;  /* 0x0000000103077824 */ /* 0x000fe200078e0a04 */
[----:B------:R-:W-:Y:S01]  /*3280*/  LOP3.LUT R9, R2, 0x8, R5, 0xf8, !PT ;  /* 0x0000000802097812 */ /* 0x000fe200078ef805 */
[----:B------:R-:W-:Y:S01]  /*3290*/  IMAD R4, R27, UR10, RZ ;  /* 0x0000000a1b047c24 */ /* 0x000fe2000f8e02ff */
[----:B------:R-:W-:Y:S01]  /*32a0*/  SHF.R.U32.HI R8, RZ, 0x3, R2 ;  /* 0x00000003ff087819 */ /* 0x000fe20000011602 */
[----:B------:R-:W-:-:S04]  /*32b0*/  IMAD.WIDE.U32 R2, R26, UR10, R134 ;  /* 0x0000000a1a027c25 */ /* 0x000fc8000f8e0086 */
[----:B------:R-:W-:Y:S01]  /*32c0*/  IMAD.IADD R40, R0, 0x1, -R6 ;  /* 0x0000000100287824 */ /* 0x000fe200078e0a06 */
[----:B------:R-:W-:Y:S01]  /*32d0*/  IADD3 R2, P1, R2, UR30, RZ ;  /* 0x0000001e02027c10 */ /* 0x000fe2000ff3e0ff */
[----:B------:R-:W-:Y:S02]  /*32e0*/  IMAD R4, R26, UR11, R4 ;  /* 0x0000000b1a047c24 */ /* 0x000fe4000f8e0204 */
[----:B------:R-:W-:Y:S02]  /*32f0*/  IMAD.SHL.U32 R0, R40, 0x40, RZ ;  /* 0x0000004028007824 */ /* 0x000fe400078e00ff */
[----:B------:R-:W-:Y:S01]  /*3300*/  IMAD.SHL.U32 R6, R7, 0x8, RZ ;  /* 0x0000000807067824 */ /* 0x000fe200078e00ff */
[----:B------:R-:W-:Y:S01]  /*3310*/  IADD3.X R3, R3, UR27, R4, P1, !PT ;  /* 0x0000001b03037c10 */ /* 0x000fe20008ffe404 */
[----:B------:R-:W-:Y:S01]  /*3320*/  IMAD.SHL.U32 R4, R10, 0x40, RZ ;  /* 0x000000400a047824 */ /* 0x000fe200078e00ff */
[----:B------:R-:W-:Y:S02]  /*3330*/  ISETP.GE.AND P1, PT, R26, UR14, PT ;  /* 0x0000000e1a007c0c */ /* 0x000fe4000bf26270 */
[----:B------:R-:W-:Y:S01]  /*3340*/  LOP3.LUT R0, R0, 0x1c0, RZ, 0xc0, !PT ;  /* 0x000001c000007812 */ /* 0x000fe200078ec0ff */
[----:B------:R-:W-:-:S03]  /*3350*/  IMAD.WIDE.U32 R14, R25, UR22, R2 ;  /* 0x00000016190e7c25 */ /* 0x000fc6000f8e0002 */
[----:B------:R-:W-:Y:S02]  /*3360*/  LOP3.LUT R6, R0, 0x8, R6, 0xf8, !PT ;  /* 0x0000000800067812 */ /* 0x000fe400078ef806 */
[----:B------:R-:W-:Y:S01]  /*3370*/  SHF.R.U32.HI R5, RZ, 0x3, R0 ;  /* 0x00000003ff057819 */ /* 0x000fe20000011600 */
[----:B------:R1:W-:Y:S01]  /*3380*/  STL.64 [R1+0x70], R14 ;  /* 0x0000700e01007387 */ /* 0x0003e20000100a00 */
[----:B------:R-:W-:Y:S01]  /*3390*/  LOP3.LUT R0, R9, R8, RZ, 0x3c, !PT ;  /* 0x0000000809007212 */ /* 0x000fe200078e3cff */
[----:B------:R-:W-:Y:S01]  /*33a0*/  VIADD R9, R15, UR37 ;  /* 0x000000250f097c36 */ /* 0x000fe20008000000 */
[----:B------:R-:W-:Y:S01]  /*33b0*/  LOP3.LUT R5, R6, R5, RZ, 0x3c, !PT ;  /* 0x0000000506057212 */ /* 0x000fe200078e3cff */
[----:B------:R-:W-:Y:S01]  /*33c0*/  IMAD.MOV.U32 R8, RZ, RZ, R14 ;  /* 0x000000ffff087224 */ /* 0x000fe200078e000e */
[----:B------:R1:W-:Y:S01]  /*33d0*/  @P1 STS.128 [R227+0x18000], RZ ;  /* 0x018000ffe3001388 */ /* 0x0003e20000000c00 */
[----:B------:R-:W-:Y:S01]  /*33e0*/  IMAD.U32 R6, RZ, RZ, UR20 ;  /* 0x00000014ff067e24 */ /* 0x000fe2000f8e00ff */
[----:B------:R-:W-:Y:S01]  /*33f0*/  LOP3.LUT R5, R5, 0xfffffe00, R4, 0xf8, !PT ;  /* 0xfffffe0005057812 */ /* 0x000fe200078ef804 */
[----:B------:R-:W-:Y:S01]  /*3400*/  IMAD R0, R7, 0x200, R0 ;  /* 0x0000020007007824 */ /* 0x000fe200078e0200 */
[----:B------:R1:W-:Y:S01]  /*3410*/  STL.64 [R1+0x68], R8 ;  /* 0x0000680801007387 */ /* 0x0003e20000100a00 */
[----:B------:R-:W-:-:S03]  /*3420*/  IMAD.WIDE.U32 R6, R6, UR9, R8 ;  /* 0x0000000906067c25 */ /* 0x000fc6000f8e0008 */
[----:B------:R1:W-:Y:S01]  /*3430*/  @P1 STS.128 [R227+0x1a000], RZ ;  /* 0x01a000ffe3001388 */ /* 0x0003e20000000c00 */
[----:B------:R-:W-:Y:S01]  /*3440*/  VIADD R3, R7, UR41 ;  /* 0x0000002907037c36 */ /* 0x000fe20008000000 */
[----:B------:R-:W-:Y:S02]  /*3450*/  LEA R200, R0, UR4, 0x1 ;  /* 0x0000000400c87c11 */ /* 0x000fe4000f8e08ff */
[----:B------:R1:W-:Y:S04]  /*3460*/  @P1 STS.128 [R227+0x1c000], RZ ;  /* 0x01c000ffe3001388 */ /* 0x0003e80000000c00 */
[----:B------:R1:W-:Y:S01]  /*3470*/  @P1 STS.128 [R227+0x1e000], RZ ;  /* 0x01e000ffe3001388 */ /* 0x0003e20000000c00 */
[----:B--2---:R-:W-:-:S05]  /*3480*/  @P0 FMUL.FTZ R2, R12, R11 ;  /* 0x0000000b0c020220 */ /* 0x004fca0000410000 */
[----:B------:R-:W-:Y:S01]  /*3490*/  @P0 R2UR UR6, R2 ;  /* 0x00000000020602ca */ /* 0x000fe200000e0000 */
[----:B------:R-:W-:-:S12]  /*34a0*/  IMAD R2, R100, 0x400, R5 ;  /* 0x0000040064027824 */ /* 0x000fd800078e0205 */
        /* <DEDUP_REMOVED lines=40> */
.L_x_595:
[----:B------:R-:W-:Y:S05]  /*3730*/  BSYNC B0 ;  /* 0x0000000000007941 */ /* 0x000fea0003800000 */
.L_x_594:
        /* <DEDUP_REMOVED lines=15> */
[----:B-12---:R-:W1:Y:S01]  /*3830*/  @!P5 LDC.64 R8, c[0x0][0x220] ;  /* 0x00008800ff08db82 */ /* 0x006e620000000a00 */
[----:B------:R4:W-:Y:S07]  /*3840*/  @P5 STS.128 [R227+0x19000], RZ ;  /* 0x019000ffe3005388 */ /* 0x0009ee0000000c00 */
[----:B------:R-:W2:Y:S08]  /*3850*/  @!P4 LDC.64 R10, c[0x0][0x220] ;  /* 0x00008800ff0acb82 */ /* 0x000eb00000000a00 */
[----:B------:R-:W5:Y:S01]  /*3860*/  @!P2 LDC.64 R12, c[0x0][0x220] ;  /* 0x00008800ff0cab82 */ /* 0x000f620000000a00 */
[----:B-1----:R-:W-:-:S04]  /*3870*/  @!P5 LEA R8, P0, R0, R8, 0x1 ;  /* 0x000000080008d211 */ /* 0x002fc800078008ff */
[--C-:B------:R-:W-:Y:S02]  /*3880*/  @!P5 LEA.HI.X R9, R0, R9, R4.reuse, 0x1, P0 ;  /* 0x000000090009d211 */ /* 0x100fe400000f0c04 */
        /* <DEDUP_REMOVED lines=28> */
.L_x_597:
[----:B------:R-:W-:Y:S05]  /*3a50*/  BSYNC B0 ;  /* 0x0000000000007941 */ /* 0x000fea0003800000 */
.L_x_596:
[----:B-12-4-:R-:W-:Y:S01]  /*3a60*/  LDSM.16.M88.4 R8, [R207] ;  /* 0x00000000cf08783b */ /* 0x016fe20000000200 */
[----:B------:R-:W-:Y:S01]  /*3a70*/  R2P PR, R28, 0x6 ;  /* 0x000000061c007804 */ /* 0x000fe20000000000 */
[----:B------:R-:W-:Y:S01]  /*3a80*/  IMAD.MOV.U32 R4, RZ, RZ, 0x10 ;  /* 0x00000010ff047424 */ /* 0x000fe200078e00ff */
[----:B------:R-:W-:Y:S01]  /*3a90*/  LOP3.LUT P0, RZ, R40, 0x2, RZ, 0xc0, !PT ;  /* 0x0000000228ff7812 */ /* 0x000fe2000780c0ff */
[----:B------:R-:W1:Y:S01]  /*3aa0*/  LDSM.16.M88.4 R16, [R200+0x11000] ;  /* 0x01100000c810783b */ /* 0x000e620000000200 */
[----:B------:R-:W-:Y:S01]  /*3ab0*/  VIADD R0, R200, 0x10000 ;  /* 0x00010000c8007836 */ /* 0x000fe20000000000 */
[----:B------:R-:W-:Y:S01]  /*3ac0*/  UIADD3 UR7, UR33, 0x1, -UR19 ;  /* 0x0000000121077890 */ /* 0x000fe2000fffe813 */
[----:B------:R-:W-:Y:S01]  /*3ad0*/  SEL R4, R4, 0xfffffff0, !P0 ;  /* 0xfffffff004047807 */ /* 0x000fe20004000000 */
[----:B------:R-:W2:Y:S01]  /*3ae0*/  LDSM.16.M88.4 R24, [R200+0x10000] ;  /* 0x01000000c818783b */ /* 0x000ea20000000200 */
[----:B------:R-:W-:Y:S01]  /*3af0*/  VIADD R211, R200, 0x10020 ;  /* 0x00010020c8d37836 */ /* 0x000fe20000000000 */
[----:B------:R-:W-:Y:S01]  /*3b00*/  LOP3.LUT P0, RZ, R40, 0x4, RZ, 0xc0, !PT ;  /* 0x0000000428ff7812 */ /* 0x000fe2000780c0ff */
[----:B------:R-:W-:Y:S01]  /*3b10*/  IMAD.MOV.U32 R2, RZ, RZ, 0x40 ;  /* 0x00000040ff027424 */ /* 0x000fe200078e00ff */
[----:B------:R-:W4:Y:S01]  /*3b20*/  LDSM.16.M88.4 R20, [R200+0x10800] ;  /* 0x01080000c814783b */ /* 0x000f220000000200 */
[----:B------:R-:W-:Y:S01]  /*3b30*/  IMAD R208, R4, 0x2, R207 ;  /* 0x0000000204d07824 */ /* 0x000fe200078e02cf */
[----:B------:R-:W-:Y:S01]  /*3b40*/  UIADD3 UR6, UR7, UR24, URZ ;  /* 0x0000001807067290 */ /* 0x000fe2000fffe03f */
[----:B------:R-:W-:Y:S01]  /*3b50*/  @P1 VIADD R211, R0, 0xffffffe0 ;  /* 0xffffffe000d31836 */ /* 0x000fe20000000000 */
[----:B------:R-:W5:Y:S01]  /*3b60*/  LDSM.16.M88.4 R28, [R200+0x11800] ;  /* 0x01180000c81c783b */ /* 0x000f620000000200 */
[----:B------:R-:W-:Y:S01]  /*3b70*/  IMAD.MOV.U32 R0, RZ, RZ, 0x20 ;  /* 0x00000020ff007424 */ /* 0x000fe200078e00ff */
[----:B------:R-:W-:Y:S01]  /*3b80*/  SEL R2, R2, 0xffffffc0, !P2 ;  /* 0xffffffc002027807 */ /* 0x000fe20005000000 */
[----:B------:R-:W-:Y:S01]  /*3b90*/  IMAD.U32 R7, RZ, RZ, UR33 ;  /* 0x00000021ff077e24 */ /* 0x000fe2000f8e00ff */
[----:B------:R-:W-:Y:S01]  /*3ba0*/  LDSM.16.M88.4 R12, [R208] ;  /* 0x00000000d00c783b */ /* 0x000fe20000000200 */
[----:B------:R-:W-:Y:S01]  /*3bb0*/  UISETP.GT.AND UP0, UPT, UR20, UR16, UPT ;  /* 0x000000101400728c */ /* 0x000fe2000bf04270 */
[----:B------:R-:W-:Y:S01]  /*3bc0*/  SEL R0, R0, 0xffffffe0, !P0 ;  /* 0xffffffe000007807 */ /* 0x000fe20004000000 */
[----:B------:R-:W-:Y:S01]  /*3bd0*/  IMAD.IADD R206, R200, 0x1, R2 ;  /* 0x00000001c8ce7824 */ /* 0x000fe200078e0202 */
[----:B------:R-:W3:Y:S01]  /*3be0*/  LDSM.16.M88.4 R44, [R211] ;  /* 0x00000000d32c783b */ /* 0x000ee20000000200 */
[----:B------:R-:W-:Y:S01]  /*3bf0*/  IMAD.IADD R205, R2, 0x1, R211 ;  /* 0x0000000102cd7824 */ /* 0x000fe200078e02d3 */
[----:B------:R-:W-:Y:S01]  /*3c00*/  LOP3.LUT R2, R102, 0xffffffe0, RZ, 0xc0, !PT ;  /* 0xffffffe066027812 */ /* 0x000fe200078ec0ff */
[C---:B------:R-:W-:Y:S01]  /*3c10*/  IMAD R210, R0.reuse, 0x2, R207 ;  /* 0x0000000200d27824 */ /* 0x040fe200078e02cf */
[----:B------:R-:W3:Y:S01]  /*3c20*/  LDSM.16.M88.4 R56, [R211+0x800] ;  /* 0x00080000d338783b */ /* 0x000ee20000000200 */
[----:B------:R-:W-:-:S02]  /*3c30*/  IMAD R209, R0, 0x2, R208 ;  /* 0x0000000200d17824 */ /* 0x000fc400078e02d0 */
[C---:B------:R-:W-:Y:S01]  /*3c40*/  IMAD.IADD R2, R103.reuse, 0x1, -R2 ;  /* 0x0000000167027824 */ /* 0x040fe200078e0a02 */
[----:B------:R-:W-:Y:S01]  /*3c50*/  LDSM.16.M88.4 R68, [R211+0x1800] ;  /* 0x00180000d344783b */ /* 0x000fe20000000200 */
[----:B------:R-:W-:Y:S02]  /*3c60*/  IMAD.SHL.U32 R103, R103, 0x2, RZ ;  /* 0x0000000267677824 */ /* 0x000fe400078e00ff */
[C---:B------:R-:W-:Y:S01]  /*3c70*/  VIADD R226, R211.reuse, 0x800 ;  /* 0x00000800d3e27836 */ /* 0x040fe20000000000 */
[----:B------:R-:W-:Y:S01]  /*3c80*/  LDSM.16.M88.4 R76, [R206+0x10000] ;  /* 0x01000000ce4c783b */ /* 0x000fe20000000200 */
[----:B------:R-:W-:Y:S01]  /*3c90*/  SHF.R.S32.HI R3, RZ, 0x1f, R2 ;  /* 0x0000001fff037819 */ /* 0x000fe20000011402 */
[----:B------:R-:W-:Y:S01]  /*3ca0*/  VIADD R225, R211, 0x1000 ;  /* 0x00001000d3e17836 */ /* 0x000fe20000000000 */
[----:B------:R-:W-:Y:S01]  /*3cb0*/  LOP3.LUT R109, R103, 0x6, RZ, 0xc0, !PT ;  /* 0x00000006676d7812 */ /* 0x000fe200078ec0ff */
[----:B------:R-:W-:Y:S01]  /*3cc0*/  LDSM.16.M88.4 R80, [R206+0x10800] ;  /* 0x01080000ce50783b */ /* 0x000fe20000000200 */
[----:B------:R-:W-:Y:S01]  /*3cd0*/  LEA.HI R3, R3, R2, RZ, 0x2 ;  /* 0x0000000203037211 */ /* 0x000fe200078f10ff */
[C---:B------:R-:W-:Y:S01]  /*3ce0*/  VIADD R224, R211.reuse, 0x1800 ;  /* 0x00001800d3e07836 */ /* 0x040fe20000000000 */
[----:B------:R-:W-:Y:S01]  /*3cf0*/  LEA R2, R100, UR31, 0x4 ;  /* 0x0000001f64027c11 */ /* 0x000fe2000f8e20ff */
[C---:B-1----:R-:W-:Y:S01]  /*3d00*/  HMMA.16816.F32 R48, R8.reuse, R16, RZ ;  /* 0x000000100830723c */ /* 0x042fe200000018ff */
[----:B------:R-:W-:Y:S01]  /*3d10*/  LDSM.16.M88.4 R72, [R206+0x11000] ;  /* 0x01100000ce48783b */ /* 0x000fe20000000200 */
[----:B------:R-:W-:Y:S01]  /*3d20*/  SHF.R.S32.HI R3, RZ, 0x2, R3 ;  /* 0x00000002ff037819 */ /* 0x000fe20000011403 */
[----:B------:R-:W-:Y:S01]  /*3d30*/  UIADD3 UR31, UR33, -UR19, URZ ;  /* 0x80000013211f7290 */ /* 0x000fe2000fffe03f */
[----:B------:R-:W-:Y:S01]  /*3d40*/  VIADD R223, R211, 0x2000 ;  /* 0x00002000d3df7836 */ /* 0x000fe20000000000 */
[----:B------:R-:W-:Y:S01]  /*3d50*/  LDSM.16.M88.4 R92, [R206+0x11800] ;  /* 0x01180000ce5c783b */ /* 0x000fe20000000200 */
[----:B------:R-:W-:Y:S01]  /*3d60*/  HMMA.16816.F32 R52, R8, R18, RZ ;  /* 0x000000120834723c */ /* 0x000fe200000018ff */
[----:B------:R-:W-:-:S02]  /*3d70*/  IMAD.IADD R3, R3, 0x1, R2 ;  /* 0x0000000103037824 */ /* 0x000fc400078e0202 */
[----:B------:R-:W1:Y:S01]  /*3d80*/  LDSM.16.M88.4 R16, [R211+0x1000] ;  /* 0x00100000d310783b */ /* 0x000e620000000200 */
[----:B------:R-:W-:Y:S02]  /*3d90*/  IMAD.U32 R2, RZ, RZ, UR20 ;  /* 0x00000014ff027e24 */ /* 0x000fe4000f8e00ff */
[C---:B--2---:R-:W-:Y:S01]  /*3da0*/  HMMA.16816.F32 R36, R8.reuse, R24, RZ ;  /* 0x000000180824723c */ /* 0x044fe200000018ff */
[----:B------:R-:W-:Y:S01]  /*3db0*/  LDSM.16.M88.4 R84, [R205+0x800] ;  /* 0x00080000cd54783b */ /* 0x000fe20000000200 */
[C---:B------:R-:W-:Y:S01]  /*3dc0*/  VIADD R6, R3.reuse, 0x8 ;  /* 0x0000000803067836 */ /* 0x040fe20000000000 */
[C---:B------:R-:W-:Y:S01]  /*3dd0*/  VIADDMNMX R233, R3.reuse, UR6, R7, PT ;  /* 0x0000000603e97c46 */ /* 0x040fe2000b800107 */
[----:B------:R-:W-:Y:S01]  /*3de0*/  IMAD R2, R2, 0x40, R109 ;  /* 0x0000004002027824 */ /* 0x000fe200078e026d */
[----:B------:R-:W-:Y:S01]  /*3df0*/  LDSM.16.M88.4 R88, [R200+0x12800] ;  /* 0x01280000c858783b */ /* 0x000fe20000000200 */
[----:B------:R-:W-:Y:S01]  /*3e00*/  HMMA.16816.F32 R24, R8, R26, RZ ;  /* 0x0000001a0818723c */ /* 0x000fe200000018ff */
[----:B------:R-:W-:-:S02]  /*3e10*/  VIADD R230, R3, UR31 ;  /* 0x0000001f03e67c36 */ /* 0x000fc40008000000 */
[----:B------:R-:W-:Y:S01]  /*3e20*/  LDSM.16.M88.4 R96, [R211+0x7000] ;  /* 0x00700000d360783b */ /* 0x000fe20000000200 */
[C---:B------:R-:W-:Y:S01]  /*3e30*/  VIADD R3, R2.reuse, 0x1 ;  /* 0x0000000102037836 */ /* 0x040fe20000000000 */
[-C--:B------:R-:W-:Y:S01]  /*3e40*/  ISETP.GE.AND P2, PT, R2, R233.reuse, PT ;  /* 0x000000e90200720c */ /* 0x080fe20003f46270 */
[C---:B----4-:R-:W-:Y:S01]  /*3e50*/  HMMA.16816.F32 R32, R8.reuse, R20, RZ ;  /* 0x000000140820723c */ /* 0x050fe200000018ff */
[----:B------:R-:W-:Y:S01]  /*3e60*/  VIADD R231, R6, UR31 ;  /* 0x0000001f06e77c36 */ /* 0x000fe20008000000 */
[----:B------:R-:W-:Y:S01]  /*3e70*/  VIADDMNMX R229, R230, -UR25, RZ, !PT ;  /* 0x80000019e6e57c46 */ /* 0x000fe2000f8001ff */
[----:B------:R-:W0:Y:S01]  /*3e80*/  LDGDEPBAR ;  /* 0x00000000000079af */ /* 0x000e220000000000 */
[----:B------:R-:W-:Y:S01]  /*3e90*/  ISETP.GE.AND P1, PT, R3, R233, PT ;  /* 0x000000e90300720c */ /* 0x000fe20003f26270 */
[----:B------:R-:W-:Y:S01]  /*3ea0*/  VIADD R222, R211, 0x2800 ;  /* 0x00002800d3de7836 */ /* 0x000fe20000000000 */
[C---:B------:R-:W-:Y:S01]  /*3eb0*/  HMMA.16816.F32 R20, R8.reuse, R22, RZ ;  /* 0x000000160814723c */ /* 0x040fe200000018ff */
[----:B------:R-:W-:Y:S01]  /*3ec0*/  VIADDMNMX R228, R231, -UR25, RZ, !PT ;  /* 0x80000019e7e47c46 */ /* 0x000fe2000f8001ff */
[----:B------:R-:W-:Y:S01]  /*3ed0*/  VIADD R221, R211, 0x3000 ;  /* 0x00003000d3dd7836 */ /* 0x000fe20000000000 */
[-C--:B------:R-:W-:Y:S01]  /*3ee0*/  ISETP.LT.OR P1, PT, R3, R229.reuse, P1 ;  /* 0x000000e50300720c */ /* 0x080fe20000f21670 */
[C---:B------:R-:W-:Y:S01]  /*3ef0*/  VIADD R220, R211.reuse, 0x3800 ;  /* 0x00003800d3dc7836 */ /* 0x040fe20000000000 */
[----:B------:R-:W-:Y:S01]  /*3f00*/  ISETP.LT.OR P2, PT, R2, R229, P2 ;  /* 0x000000e50200720c */ /* 0x000fe20001741670 */
[----:B-----5:R-:W-:Y:S01]  /*3f10*/  HMMA.16816.F32 R60, R8, R28, RZ ;  /* 0x0000001c083c723c */ /* 0x020fe200000018ff */
[----:B------:R-:W-:-:S02]  /*3f20*/  VIADD R219, R211, 0x4000 ;  /* 0x00004000d3db7836 */ /* 0x000fc40000000000 */
[C---:B------:R-:W-:Y:S02]  /*3f30*/  VIADD R218, R211.reuse, 0x4800 ;  /* 0x00004800d3da7836 */ /* 0x040fe40000000000 */
[C---:B------:R-:W-:Y:S01]  /*3f40*/  VIADD R217, R211.reuse, 0x5000 ;  /* 0x00005000d3d97836 */ /* 0x040fe20000000000 */
[----:B------:R-:W-:Y:S01]  /*3f50*/  HMMA.16816.F32 R64, R8, R30, RZ ;  /* 0x0000001e0840723c */ /* 0x000fe200000018ff */
[----:B------:R-:W2:Y:S01]  /*3f60*/  LDSM.16.M88.4 R8, [R210] ;  /* 0x00000000d208783b */ /* 0x000ea20000000200 */
[C---:B------:R-:W-:Y:S02]  /*3f70*/  VIADD R216, R211.reuse, 0x5800 ;  /* 0x00005800d3d87836 */ /* 0x040fe40000000000 */
[C---:B------:R-:W-:Y:S02]  /*3f80*/  VIADD R215, R211.reuse, 0x6000 ;  /* 0x00006000d3d77836 */ /* 0x040fe40000000000 */
[----:B---3--:R-:W-:Y:S01]  /*3f90*/  HMMA.16816.F32 R40, R12, R44, R36 ;  /* 0x0000002c0c28723c */ /* 0x008fe20000001824 */
[----:B------:R-:W-:-:S02]  /*3fa0*/  VIADD R214, R211, 0x6800 ;  /* 0x00006800d3d67836 */ /* 0x000fc40000000000 */
[C---:B------:R-:W-:Y:S02]  /*3fb0*/  VIADD R213, R211.reuse, 0x7000 ;  /* 0x00007000d3d57836 */ /* 0x040fe40000000000 */
[----:B------:R-:W-:Y:S01]  /*3fc0*/  VIADD R212, R211, 0x7800 ;  /* 0x00007800d3d47836 */ /* 0x000fe20000000000 */
[C---:B------:R-:W-:Y:S06]  /*3fd0*/  HMMA.16816.F32 R28, R12.reuse, R46, R24 ;  /* 0x0000002e0c1c723c */ /* 0x040fec0000001818 */
[C---:B------:R-:W-:Y:S06]  /*3fe0*/  HMMA.16816.F32 R24, R12.reuse, R56, R32 ;  /* 0x000000380c18723c */ /* 0x040fec0000001820 */
[C---:B------:R-:W-:Y:S06]  /*3ff0*/  HMMA.16816.F32 R20, R12.reuse, R58, R20 ;  /* 0x0000003a0c14723c */ /* 0x040fec0000001814 */
[C---:B-1----:R-:W-:Y:S06]  /*4000*/  HMMA.16816.F32 R32, R12.reuse, R16, R48 ;  /* 0x000000100c20723c */ /* 0x042fec0000001830 */
[C---:B------:R-:W-:Y:S01]  /*4010*/  HMMA.16816.F32 R36, R12.reuse, R18, R52 ;  /* 0x000000120c24723c */ /* 0x040fe20000001834 */
[----:B------:R-:W-:Y:S05]  /*4020*/  LDSM.16.M88.4 R16, [R209] ;  /* 0x00000000d110783b */ /* 0x000fea0000000200 */
[C---:B------:R-:W-:Y:S01]  /*4030*/  HMMA.16816.F32 R56, R12.reuse, R68, R60 ;  /* 0x000000440c38723c */ /* 0x040fe2000000183c */
[----:B------:R-:W1:Y:S05]  /*4040*/  LDSM.16.M88.4 R60, [R205] ;  /* 0x00000000cd3c783b */ /* 0x000e6a0000000200 */
[----:B------:R-:W-:Y:S01]  /*4050*/  HMMA.16816.F32 R44, R12, R70, R64 ;  /* 0x000000460c2c723c */ /* 0x000fe20000001840 */
[----:B------:R-:W3:Y:S04]  /*4060*/  LDSM.16.M88.4 R64, [R205+0x1000] ;  /* 0x00100000cd40783b */ /* 0x000ee80000000200 */
[----:B------:R-:W-:Y:S01]  /*4070*/  LDSM.16.M88.4 R12, [R207+0x4000] ;  /* 0x00400000cf0c783b */ /* 0x000fe20000000200 */
[C---:B--2---:R-:W-:Y:S03]  /*4080*/  HMMA.16816.F32 R52, R8.reuse, R76, R40 ;  /* 0x0000004c0834723c */ /* 0x044fe60000001828 */
[----:B------:R-:W-:Y:S03]  /*4090*/  LDSM.16.M88.4 R68, [R200+0x12000] ;  /* 0x01200000c844783b */ /* 0x000fe60000000200 */
[C---:B------:R-:W-:Y:S01]  /*40a0*/  HMMA.16816.F32 R48, R8.reuse, R78, R28 ;  /* 0x0000004e0830723c */ /* 0x040fe2000000181c */
[----:B------:R-:W2:Y:S05]  /*40b0*/  LDSM.16.M88.4 R76, [R205+0x1800] ;  /* 0x00180000cd4c783b */ /* 0x000eaa0000000200 */
[C---:B------:R-:W-:Y:S06]  /*40c0*/  HMMA.16816.F32 R40, R8.reuse, R80, R24 ;  /* 0x000000500828723c */ /* 0x040fec0000001818 */
[C---:B------:R-:W-:Y:S01]  /*40d0*/  HMMA.16816.F32 R24, R8.reuse, R82, R20 ;  /* 0x000000520818723c */ /* 0x040fe20000001814 */
[----:B------:R-:W-:Y:S05]  /*40e0*/  LDSM.16.M88.4 R80, [R211+0x2800] ;  /* 0x00280000d350783b */ /* 0x000fea0000000200 */
[C---:B------:R-:W-:Y:S06]  /*40f0*/  HMMA.16816.F32 R20, R8.reuse, R72, R32 ;  /* 0x000000480814723c */ /* 0x040fec0000001820 */
        /* <DEDUP_REMOVED lines=11> */
[----:B------:R-:W-:Y:S05]  /*41b0*/  LDSM.16.M88.4 R84, [R206+0x12800] ;  /* 0x01280000ce54783b */ /* 0x000fea0000000200 */
[C---:B---3--:R-:W-:Y:S06]  /*41c0*/  HMMA.16816.F32 R20, R16.reuse, R64, R20 ;  /* 0x000000401014723c */ /* 0x048fec0000001814 */
[C---:B------:R-:W-:Y:S01]  /*41d0*/  HMMA.16816.F32 R52, R16.reuse, R66, R32 ;  /* 0x000000421034723c */ /* 0x040fe20000001820 */
[----:B------:R-:W3:Y:S05]  /*41e0*/  LDSM.16.M88.4 R64, [R211+0x2000] ;  /* 0x00200000d340783b */ /* 0x000eea0000000200 */
[C---:B--2---:R-:W-:Y:S06]  /*41f0*/  HMMA.16816.F32 R56, R16.reuse, R76, R56 ;  /* 0x0000004c1038723c */ /* 0x044fec0000001838 */
[----:B------:R-:W-:Y:S01]  /*4200*/  HMMA.16816.F32 R24, R16, R78, R28 ;  /* 0x0000004e1018723c */ /* 0x000fe2000000181c */
[----:B------:R-:W-:Y:S04]  /*4210*/  LDSM.16.M88.4 R16, [R210+0x4000] ;  /* 0x00400000d210783b */ /* 0x000fe80000000200 */
[----:B------:R-:W-:Y:S01]  /*4220*/  LDSM.16.M88.4 R76, [R206+0x12000] ;  /* 0x01200000ce4c783b */ /* 0x000fe20000000200 */
[C---:B------:R-:W-:Y:S06]  /*4230*/  HMMA.16816.F32 R32, R12.reuse, R68, R36 ;  /* 0x000000440c20723c */ /* 0x040fec0000001824 */
[C---:B------:R-:W-:Y:S01]  /*4240*/  HMMA.16816.F32 R36, R12.reuse, R70, R48 ;  /* 0x000000460c24723c */ /* 0x040fe20000001830 */
[----:B------:R-:W2:Y:S04]  /*4250*/  LDSM.16.M88.4 R68, [R211+0x3800] ;  /* 0x00380000d344783b */ /* 0x000ea80000000200 */
[----:B------:R-:W5:Y:S01]  /*4260*/  LDSM.16.M88.4 R48, [R206+0x13000] ;  /* 0x01300000ce30783b */ /* 0x000f620000000200 */
[C---:B------:R-:W-:Y:S06]  /*4270*/  HMMA.16816.F32 R44, R12.reuse, R88, R44 ;  /* 0x000000580c2c723c */ /* 0x040fec000000182c */
[C---:B------:R-:W-:Y:S01]  /*4280*/  HMMA.16816.F32 R40, R12.reuse, R90, R40 ;  /* 0x0000005a0c28723c */ /* 0x040fe20000001828 */
[----:B------:R-:W-:Y:S05]  /*4290*/  LDSM.16.M88.4 R88, [R206+0x16800] ;  /* 0x01680000ce58783b */ /* 0x000fea0000000200 */
[C---:B----4-:R-:W-:Y:S06]  /*42a0*/  HMMA.16816.F32 R20, R12.reuse, R92, R20 ;  /* 0x0000005c0c14723c */ /* 0x050fec0000001814 */
[C---:B------:R-:W-:Y:S01]  /*42b0*/  HMMA.16816.F32 R28, R12.reuse, R94, R52 ;  /* 0x0000005e0c1c723c */ /* 0x040fe20000001834 */
[----:B------:R-:W-:Y:S05]  /*42c0*/  LDSM.16.M88.4 R92, [R211+0x6800] ;  /* 0x00680000d35c783b */ /* 0x000fea0000000200 */
[C---:B-1----:R-:W-:Y:S01]  /*42d0*/  HMMA.16816.F32 R52, R12.reuse, R60, R56 ;  /* 0x0000003c0c34723c */ /* 0x042fe20000001838 */
[----:B------:R-:W-:Y:S05]  /*42e0*/  LDSM.16.M88.4 R56, [R205+0x3000] ;  /* 0x00300000cd38783b */ /* 0x000fea0000000200 */
[----:B------:R-:W-:Y:S01]  /*42f0*/  HMMA.16816.F32 R24, R12, R62, R24 ;  /* 0x0000003e0c18723c */ /* 0x000fe20000001818 */
[----:B------:R-:W1:Y:S04]  /*4300*/  LDSM.16.M88.4 R60, [R206+0x13800] ;  /* 0x01380000ce3c783b */ /* 0x000e680000000200 */
        /* <DEDUP_REMOVED lines=10> */
[C---:B--2---:R-:W-:Y:S06]  /*43b0*/  HMMA.16816.F32 R52, R8.reuse, R68, R52 ;  /* 0x000000440834723c */ /* 0x044fec0000001834 */
[----:B------:R-:W-:Y:S01]  /*43c0*/  HMMA.16816.F32 R24, R8, R70, R24 ;  /* 0x000000460818723c */ /* 0x000fe20000001818 */
[----:B------:R-:W-:Y:S04]  /*43d0*/  LDSM.16.M88.4 R8, [R207+0x8000] ;  /* 0x00800000cf08783b */ /* 0x000fe80000000200 */
[----:B------:R-:W-:Y:S01]  /*43e0*/  LDSM.16.M88.4 R68, [R200+0x15800] ;  /* 0x01580000c844783b */ /* 0x000fe20000000200 */
[C---:B------:R-:W-:Y:S06]  /*43f0*/  HMMA.16816.F32 R32, R16.reuse, R76, R32 ;  /* 0x0000004c1020723c */ /* 0x040fec0000001820 */
[C---:B------:R-:W-:Y:S01]  /*4400*/  HMMA.16816.F32 R36, R16.reuse, R78, R36 ;  /* 0x0000004e1024723c */ /* 0x040fe20000001824 */
[----:B------:R-:W2:Y:S05]  /*4410*/  LDSM.16.M88.4 R76, [R205+0x3800] ;  /* 0x00380000cd4c783b */ /* 0x000eaa0000000200 */
[C---:B------:R-:W-:Y:S06]  /*4420*/  HMMA.16816.F32 R44, R16.reuse, R84, R44 ;  /* 0x00000054102c723c */ /* 0x040fec000000182c */
[C---:B------:R-:W-:Y:S01]  /*4430*/  HMMA.16816.F32 R40, R16.reuse, R86, R40 ;  /* 0x000000561028723c */ /* 0x040fe20000001828 */
[----:B------:R-:W2:Y:S05]  /*4440*/  LDSM.16.M88.4 R84, [R200+0x14000] ;  /* 0x01400000c854783b */ /* 0x000eaa0000000200 */
[C---:B-----5:R-:W-:Y:S06]  /*4450*/  HMMA.16816.F32 R20, R16.reuse, R48, R20 ;  /* 0x000000301014723c */ /* 0x060fec0000001814 */
[C---:B------:R-:W-:Y:S06]  /*4460*/  HMMA.16816.F32 R48, R16.reuse, R50, R28 ;  /* 0x000000321030723c */ /* 0x040fec000000181c */
[C---:B-1----:R-:W-:Y:S01]  /*4470*/  HMMA.16816.F32 R28, R16.reuse, R60, R52 ;  /* 0x0000003c101c723c */ /* 0x042fe20000001834 */
[----:B------:R-:W1:Y:S05]  /*4480*/  LDSM.16.M88.4 R52, [R200+0x15000] ;  /* 0x01500000c834783b */ /* 0x000e6a0000000200 */
[----:B------:R-:W-:Y:S01]  /*4490*/  HMMA.16816.F32 R24, R16, R62, R24 ;  /* 0x0000003e1018723c */ /* 0x000fe20000001818 */
[----:B------:R-:W-:Y:S04]  /*44a0*/  LDSM.16.M88.4 R16, [R208+0x8000] ;  /* 0x00800000d010783b */ /* 0x000fe80000000200 */
[----:B------:R-:W5:Y:S01]  /*44b0*/  LDSM.16.M88.4 R60, [R211+0x4000] ;  /* 0x00400000d33c783b */ /* 0x000f620000000200 */
[C---:B---3--:R-:W-:Y:S06]  /*44c0*/  HMMA.16816.F32 R32, R12.reuse, R64, R32 ;  /* 0x000000400c20723c */ /* 0x048fec0000001820 */
[C---:B------:R-:W-:Y:S01]  /*44d0*/  HMMA.16816.F32 R36, R12.reuse, R66, R36 ;  /* 0x000000420c24723c */ /* 0x040fe20000001824 */
[----:B------:R-:W3:Y:S05]  /*44e0*/  LDSM.16.M88.4 R64, [R211+0x4800] ;  /* 0x00480000d340783b */ /* 0x000eea0000000200 */
        /* <DEDUP_REMOVED lines=14> */
[C---:B------:R-:W-:Y:S01]  /*45d0*/  HMMA.16816.F32 R40, R8.reuse, R82, R40 ;  /* 0x000000520828723c */ /* 0x040fe20000001828 */
[----:B------:R-:W-:Y:S05]  /*45e0*/  LDSM.16.M88.4 R80, [R205+0x4800] ;  /* 0x00480000cd50783b */ /* 0x000fea0000000200 */
        /* <DEDUP_REMOVED lines=10> */
[C---:B---3--:R-:W-:Y:S06]  /*4690*/  HMMA.16816.F32 R44, R16.reuse, R64, R44 ;  /* 0x00000040102c723c */ /* 0x048fec000000182c */
[C---:B------:R-:W-:Y:S01]  /*46a0*/  HMMA.16816.F32 R40, R16.reuse, R66, R40 ;  /* 0x000000421028723c */ /* 0x040fe20000001828 */
[----:B------:R-:W3:Y:S05]  /*46b0*/  LDSM.16.M88.4 R64, [R206+0x15800] ;  /* 0x01580000ce40783b */ /* 0x000eea0000000200 */
[C---:B----4-:R-:W-:Y:S06]  /*46c0*/  HMMA.16816.F32 R20, R16.reuse, R56, R20 ;  /* 0x000000381014723c */ /* 0x050fec0000001814 */
[C---:B------:R-:W-:Y:S06]  /*46d0*/  HMMA.16816.F32 R48, R16.reuse, R58, R48 ;  /* 0x0000003a1030723c */ /* 0x040fec0000001830 */
[C---:B--2---:R-:W-:Y:S06]  /*46e0*/  HMMA.16816.F32 R56, R16.reuse, R76, R28 ;  /* 0x0000004c1038723c */ /* 0x044fec000000181c */
[----:B------:R-:W-:Y:S01]  /*46f0*/  HMMA.16816.F32 R16, R16, R78, R24 ;  /* 0x0000004e1010723c */ /* 0x000fe20000001818 */
[----:B------:R-:W-:Y:S05]  /*4700*/  LDSM.16.M88.4 R76, [R200+0x17000] ;  /* 0x01700000c84c783b */ /* 0x000fea0000000200 */
[C---:B-1----:R-:W-:Y:S06]  /*4710*/  HMMA.16816.F32 R32, R12.reuse, R52, R32 ;  /* 0x000000340c20723c */ /* 0x042fec0000001820 */
[C---:B------:R-:W-:Y:S01]  /*4720*/  HMMA.16816.F32 R36, R12.reuse, R54, R36 ;  /* 0x000000360c24723c */ /* 0x040fe20000001824 */
[----:B------:R-:W1:Y:S05]  /*4730*/  LDSM.16.M88.4 R52, [R205+0x5800] ;  /* 0x00580000cd34783b */ /* 0x000e6a0000000200 */
[C---:B------:R-:W-:Y:S06]  /*4740*/  HMMA.16816.F32 R44, R12.reuse, R72, R44 ;  /* 0x000000480c2c723c */ /* 0x040fec000000182c */
[C---:B------:R-:W-:Y:S01]  /*4750*/  HMMA.16816.F32 R40, R12.reuse, R74, R40 ;  /* 0x0000004a0c28723c */ /* 0x040fe20000001828 */
[----:B------:R-:W-:Y:S05]  /*4760*/  LDSM.16.M88.4 R72, [R200+0x16800] ;  /* 0x01680000c848783b */ /* 0x000fea0000000200 */
[C---:B------:R-:W-:Y:S01]  /*4770*/  HMMA.16816.F32 R28, R12.reuse, R68, R20 ;  /* 0x000000440c1c723c */ /* 0x040fe20000001814 */
[----:B------:R-:W-:Y:S05]  /*4780*/  LDSM.16.M88.4 R20, [R207+0xc000] ;  /* 0x00c00000cf14783b */ /* 0x000fea0000000200 */
[C---:B------:R-:W-:Y:S01]  /*4790*/  HMMA.16816.F32 R48, R12.reuse, R70, R48 ;  /* 0x000000460c30723c */ /* 0x040fe20000001830 */
[----:B------:R-:W2:Y:S05]  /*47a0*/  LDSM.16.M88.4 R68, [R200+0x16000] ;  /* 0x01600000c844783b */ /* 0x000eaa0000000200 */
[C---:B---3--:R-:W-:Y:S06]  /*47b0*/  HMMA.16816.F32 R56, R12.reuse, R64, R56 ;  /* 0x000000400c38723c */ /* 0x048fec0000001838 */
[----:B------:R-:W-:Y:S01]  /*47c0*/  HMMA.16816.F32 R24, R12, R66, R16 ;  /* 0x000000420c18723c */ /* 0x000fe20000001810 */
        /* <DEDUP_REMOVED lines=8> */
[C---:B------:R-:W-:Y:S06]  /*4850*/  HMMA.16816.F32 R32, R8.reuse, R84, R28 ;  /* 0x000000540820723c */ /* 0x040fec000000181c */
[C---:B------:R-:W-:Y:S01]  /*4860*/  HMMA.16816.F32 R48, R8.reuse, R86, R48 ;  /* 0x000000560830723c */ /* 0x040fe20000001830 */
[----:B------:R-:W-:Y:S05]  /*4870*/  LDSM.16.M88.4 R84, [R206+0x16000] ;  /* 0x01600000ce54783b */ /* 0x000fea0000000200 */
[C---:B-1----:R-:W-:Y:S06]  /*4880*/  HMMA.16816.F32 R56, R8.reuse, R52, R56 ;  /* 0x000000340838723c */ /* 0x042fec0000001838 */
[----:B------:R-:W-:Y:S01]  /*4890*/  HMMA.16816.F32 R28, R8, R54, R24 ;  /* 0x00000036081c723c */ /* 0x000fe20000001818 */
[----:B------:R-:W-:Y:S05]  /*48a0*/  LDSM.16.M88.4 R8, [R210+0xc000] ;  /* 0x00c00000d208783b */ /* 0x000fea0000000200 */
[C---:B--2---:R-:W-:Y:S06]  /*48b0*/  HMMA.16816.F32 R24, R20.reuse, R68, R12 ;  /* 0x000000441418723c */ /* 0x044fec000000180c */
[C---:B------:R-:W-:Y:S01]  /*48c0*/  HMMA.16816.F32 R12, R20.reuse, R70, R36 ;  /* 0x00000046140c723c */ /* 0x040fe20000001824 */
[----:B------:R-:W-:Y:S05]  /*48d0*/  LDSM.16.M88.4 R68, [R205+0x6000] ;  /* 0x00600000cd44783b */ /* 0x000fea0000000200 */
[C---:B------:R-:W-:Y:S06]  /*48e0*/  HMMA.16816.F32 R44, R20.reuse, R72, R44 ;  /* 0x00000048142c723c */ /* 0x040fec000000182c */
[C---:B------:R-:W-:Y:S01]  /*48f0*/  HMMA.16816.F32 R40, R20.reuse, R74, R40 ;  /* 0x0000004a1428723c */ /* 0x040fe20000001828 */
[----:B------:R-:W1:Y:S05]  /*4900*/  LDSM.16.M88.4 R72, [R211+0x7800] ;  /* 0x00780000d348783b */ /* 0x000e6a0000000200 */
[C---:B------:R-:W-:Y:S06]  /*4910*/  HMMA.16816.F32 R36, R20.reuse, R76, R32 ;  /* 0x0000004c1424723c */ /* 0x040fec0000001820 */
[C---:B------:R-:W-:Y:S01]  /*4920*/  HMMA.16816.F32 R52, R20.reuse, R78, R48 ;  /* 0x0000004e1434723c */ /* 0x040fe20000001830 */
[----:B------:R-:W-:Y:S05]  /*4930*/  LDSM.16.M88.4 R76, [R205+0x6800] ;  /* 0x00680000cd4c783b */ /* 0x000fea0000000200 */
[C---:B---3--:R-:W-:Y:S06]  /*4940*/  HMMA.16816.F32 R56, R20.reuse, R60, R56 ;  /* 0x0000003c1438723c */ /* 0x048fec0000001838 */
[----:B------:R-:W-:Y:S01]  /*4950*/  HMMA.16816.F32 R32, R20, R62, R28 ;  /* 0x0000003e1420723c */ /* 0x000fe2000000181c */
[----:B------:R-:W-:Y:S05]  /*4960*/  LDSM.16.M88.4 R60, [R205+0x7000] ;  /* 0x00700000cd3c783b */ /* 0x000fea0000000200 */
[C---:B------:R-:W-:Y:S06]  /*4970*/  HMMA.16816.F32 R28, R16.reuse, R64, R24 ;  /* 0x00000040101c723c */ /* 0x040fec0000001818 */
[C---:B------:R-:W-:Y:S01]  /*4980*/  HMMA.16816.F32 R24, R16.reuse, R66, R12 ;  /* 0x000000421018723c */ /* 0x040fe2000000180c */
[----:B------:R-:W2:Y:S04]  /*4990*/  LDSM.16.M88.4 R64, [R206+0x17800] ;  /* 0x01780000ce40783b */ /* 0x000ea80000000200 */
[----:B------:R-:W3:Y:S01]  /*49a0*/  LDSM.16.M88.4 R12, [R209+0xc000] ;  /* 0x00c00000d10c783b */ /* 0x000ee20000000200 */
[C---:B------:R-:W-:Y:S06]  /*49b0*/  HMMA.16816.F32 R20, R16.reuse, R92, R44 ;  /* 0x0000005c1014723c */ /* 0x040fec000000182c */
[C---:B------:R-:W-:Y:S06]  /*49c0*/  HMMA.16816.F32 R44, R16.reuse, R94, R40 ;  /* 0x0000005e102c723c */ /* 0x040fec0000001828 */
[C---:B------:R-:W-:Y:S06]  /*49d0*/  HMMA.16816.F32 R36, R16.reuse, R96, R36 ;  /* 0x000000601024723c */ /* 0x040fec0000001824 */
[C---:B------:R-:W-:Y:S06]  /*49e0*/  HMMA.16816.F32 R52, R16.reuse, R98, R52 ;  /* 0x000000621034723c */ /* 0x040fec0000001834 */
[C---:B-1----:R-:W-:Y:S06]  /*49f0*/  HMMA.16816.F32 R56, R16.reuse, R72, R56 ;  /* 0x000000481038723c */ /* 0x042fec0000001838 */
[----:B------:R-:W-:Y:S06]  /*4a00*/  HMMA.16816.F32 R48, R16, R74, R32 ;  /* 0x0000004a1030723c */ /* 0x000fec0000001820 */
[C---:B------:R-:W-:Y:S06]  /*4a10*/  HMMA.16816.F32 R40, R8.reuse, R84, R28 ;  /* 0x000000540828723c */ /* 0x040fec000000181c */
[----:B------:R-:W-:Y:S01]  /*4a20*/  HMMA.16816.F32 R16, R8, R90, R44 ;  /* 0x0000005a0810723c */ /* 0x000fe2000000182c */
[----:B------:R-:W1:Y:S01]  /*4a30*/  LDSM.16.M88.4 R44, [R205+0x7800] ;  /* 0x00780000cd2c783b */ /* 0x000e620000000200 */
[----:B------:R-:W-:-:S04]  /*4a40*/  DEPBAR.LE SB0, 0x0 ;  /* 0x000080000000791a */ /* 0x000fc80000000000 */
[C---:B------:R-:W-:Y:S06]  /*4a50*/  HMMA.16816.F32 R32, R8.reuse, R86, R24 ;  /* 0x000000560820723c */ /* 0x040fec0000001818 */
[C---:B------:R-:W-:Y:S06]  /*4a60*/  HMMA.16816.F32 R24, R8.reuse, R80, R36 ;  /* 0x000000500818723c */ /* 0x040fec0000001824 */
[C---:B------:R-:W-:Y:S06]  /*4a70*/  HMMA.16816.F32 R20, R8.reuse, R88, R20 ;  /* 0x000000580814723c */ /* 0x040fec0000001814 */
[C---:B------:R-:W-:Y:S06]  /*4a80*/  HMMA.16816.F32 R28, R8.reuse, R82, R52 ;  /* 0x00000052081c723c */ /* 0x040fec0000001834 */
[C---:B--2---:R-:W-:Y:S06]  /*4a90*/  HMMA.16816.F32 R36, R8.reuse, R64, R56 ;  /* 0x000000400824723c */ /* 0x044fec0000001838 */
[----:B------:R-:W-:Y:S06]  /*4aa0*/  HMMA.16816.F32 R48, R8, R66, R48 ;  /* 0x000000420830723c */ /* 0x000fec0000001830 */
[----:B---3--:R-:W-:Y:S01]  /*4ab0*/  HMMA.16816.F32 R40, R12, R68, R40 ;  /* 0x000000440c28723c */ /* 0x008fe20000001828 */
[----:B------:R-:W-:-:S02]  /*4ac0*/  IMAD.U32 R8, RZ, RZ, UR7 ;  /* 0x00000007ff087e24 */ /* 0x000fc4000f8e00ff */
[----:B------:R-:W-:-:S03]  /*4ad0*/  IMAD.IADD R9, R230, 0x1, -R3 ;  /* 0x00000001e6097824 */ /* 0x000fc600078e0a03 */
[----:B------:R-:W-:Y:S01]  /*4ae0*/  IADD3 R7, R6, UR24, R8 ;  /* 0x0000001806077c10 */ /* 0x000fe2000fffe008 */
[--C-:B------:R-:W-:Y:S01]  /*4af0*/  IMAD.IADD R8, R230, 0x1, -R2.reuse ;  /* 0x00000001e6087824 */ /* 0x100fe200078e0a02 */
[C---:B------:R-:W-:Y:S01]  /*4b00*/  HMMA.16816.F32 R32, R12.reuse, R70, R32 ;  /* 0x000000460c20723c */ /* 0x040fe20000001820 */
[----:B------:R-:W-:Y:S01]  /*4b10*/  IMAD.IADD R6, R231, 0x1, -R2 ;  /* 0x00000001e7067824 */ /* 0x000fe200078e0a02 */
[----:B------:R-:W-:Y:S02]  /*4b20*/  VIMNMX R232, R7, UR33, PT ;  /* 0x0000002107e87c48 */ /* 0x000fe4000bfe0100 */
[----:B------:R-:W-:Y:S02]  /*4b30*/  IABS R7, R8 ;  /* 0x0000000800077213 */ /* 0x000fe40000000000 */
[C---:B------:R-:W-:Y:S01]  /*4b40*/  ISETP.GE.AND P4, PT, R3.reuse, R232, PT ;  /* 0x000000e80300720c */ /* 0x040fe20003f86270 */
[C---:B------:R-:W-:Y:S01]  /*4b50*/  HMMA.16816.F32 R20, R12.reuse, R76, R20 ;  /* 0x0000004c0c14723c */ /* 0x040fe20000001814 */
[----:B------:R-:W-:Y:S01]  /*4b60*/  IABS R6, R6 ;  /* 0x0000000600067213 */ /* 0x000fe20000000000 */
[----:B------:R-:W-:Y:S01]  /*4b70*/  BAR.SYNC.DEFER_BLOCKING 0x0 ;  /* 0x0000000000007b1d */ /* 0x000fe20000010000 */
[----:B------:R-:W-:Y:S01]  /*4b80*/  ISETP.LT.OR P4, PT, R3, R228, P4 ;  /* 0x000000e40300720c */ /* 0x000fe20002781670 */
[----:B------:R-:W-:Y:S01]  /*4b90*/  IMAD.IADD R3, R231, 0x1, -R3 ;  /* 0x00000001e7037824 */ /* 0x000fe200078e0a03 */
[----:B------:R-:W-:Y:S01]  /*4ba0*/  I2FP.F32.S32 R8, R7 ;  /* 0x0000000700087245 */ /* 0x000fe20000201400 */
[----:B------:R-:W-:Y:S01]  /*4bb0*/  HMMA.16816.F32 R52, R12, R60, R24 ;  /* 0x0000003c0c34723c */ /* 0x000fe20000001818 */
[----:B------:R-:W-:Y:S01]  /*4bc0*/  I2FP.F32.S32 R7, R6 ;  /* 0x0000000600077245 */ /* 0x000fe20000201400 */
[----:B------:R-:W-:Y:S01]  /*4bd0*/  VIADD R6, R2, 0x8 ;  /* 0x0000000802067836 */ /* 0x000fe20000000000 */
[----:B------:R-:W-:-:S02]  /*4be0*/  IABS R3, R3 ;  /* 0x0000000300037213 */ /* 0x000fc40000000000 */
[----:B------:R-:W-:Y:S01]  /*4bf0*/  IABS R9, R9 ;  /* 0x0000000900097213 */ /* 0x000fe20000000000 */
[C---:B------:R-:W-:Y:S01]  /*4c00*/  HMMA.16816.F32 R76, R12.reuse, R78, R16 ;  /* 0x0000004e0c4c723c */ /* 0x040fe20000001810 */
[----:B------:R-:W-:Y:S02]  /*4c10*/  I2FP.F32.S32 R3, R3 ;  /* 0x0000000300037245 */ /* 0x000fe40000201400 */
[C---:B------:R-:W-:Y:S01]  /*4c20*/  ISETP.GE.AND P6, PT, R6.reuse, R233, PT ;  /* 0x000000e90600720c */ /* 0x040fe20003fc6270 */
[----:B------:R-:W-:Y:S01]  /*4c30*/  IMAD.MOV.U32 R10, RZ, RZ, R9 ;  /* 0x000000ffff0a7224 */ /* 0x000fe200078e0009 */
[----:B------:R-:W-:Y:S01]  /*4c40*/  ISETP.GE.AND P3, PT, R6, R232, PT ;  /* 0x000000e80600720c */ /* 0x000fe20003f66270 */
[----:B------:R-:W-:Y:S01]  /*4c50*/  FFMA.FTZ R11, R3, -UR21, R43 ;  /* 0x80000015030b7c23 */ /* 0x000fe2000801002b */
[----:B------:R-:W-:Y:S01]  /*4c60*/  VIADD R3, R2, 0x9 ;  /* 0x0000000902037836 */ /* 0x000fe20000000000 */
[C---:B------:R-:W-:Y:S01]  /*4c70*/  HMMA.16816.F32 R60, R12.reuse, R62, R28 ;  /* 0x0000003e0c3c723c */ /* 0x040fe2000000181c */
[----:B------:R-:W-:Y:S01]  /*4c80*/  ISETP.LT.OR P6, PT, R6, R229, P6 ;  /* 0x000000e50600720c */ /* 0x000fe200037c1670 */
[----:B------:R-:W-:Y:S01]  /*4c90*/  FFMA.FTZ R9, R8, -UR21, R40 ;  /* 0x8000001508097c23 */ /* 0x000fe20008010028 */
[----:B------:R-:W-:Y:S01]  /*4ca0*/  ISETP.LT.OR P3, PT, R6, R228, P3 ;  /* 0x000000e40600720c */ /* 0x000fe20001f61670 */
[----:B------:R-:W-:Y:S01]  /*4cb0*/  IMAD.IADD R8, R230, 0x1, -R3 ;  /* 0x00000001e6087824 */ /* 0x000fe200078e0a03 */
[C---:B------:R-:W-:Y:S01]  /*4cc0*/  ISETP.GE.AND P0, PT, R3.reuse, R233, PT ;  /* 0x000000e90300720c */ /* 0x040fe20003f06270 */
[----:B-1----:R-:W-:Y:S01]  /*4cd0*/  HMMA.16816.F32 R56, R12, R44, R36 ;  /* 0x0000002c0c38723c */ /* 0x002fe20000001824 */
[----:B------:R-:W-:-:S02]  /*4ce0*/  ISETP.GE.AND P5, PT, R3, R232, PT ;  /* 0x000000e80300720c */ /* 0x000fc40003fa6270 */
[C---:B------:R-:W-:Y:S02]  /*4cf0*/  ISETP.LT.OR P0, PT, R3.reuse, R229, P0 ;  /* 0x000000e50300720c */ /* 0x040fe40000701670 */
[----:B------:R-:W-:Y:S01]  /*4d00*/  ISETP.LT.OR P5, PT, R3, R228, P5 ;  /* 0x000000e40300720c */ /* 0x000fe20002fa1670 */
[----:B------:R-:W-:Y:S01]  /*4d10*/  HMMA.16816.F32 R48, R12, R46, R48 ;  /* 0x0000002e0c30723c */ /* 0x000fe20000001830 */
[----:B------:R-:W-:Y:S01]  /*4d20*/  IMAD.IADD R3, R231, 0x1, -R3 ;  /* 0x00000001e7037824 */ /* 0x000fe200078e0a03 */
[----:B------:R-:W-:Y:S02]  /*4d30*/  I2FP.F32.S32 R10, R10 ;  /* 0x0000000a000a7245 */ /* 0x000fe40000201400 */
[----:B------:R-:W-:Y:S02]  /*4d40*/  IABS R8, R8 ;  /* 0x0000000800087213 */ /* 0x000fe40000000000 */
[----:B------:R-:W-:Y:S01]  /*4d50*/  FSEL R25, R9, -INF , !P2 ;  /* 0xff80000009197808 */ /* 0x000fe20005000000 */
[----:B------:R-:W-:Y:S01]  /*4d60*/  FFMA.FTZ R12, R7, -UR21, R42 ;  /* 0x80000015070c7c23 */ /* 0x000fe2000801002a */
[--C-:B------:R-:W-:Y:S01]  /*4d70*/  IMAD.IADD R7, R230, 0x1, -R6.reuse ;  /* 0x00000001e6077824 */ /* 0x100fe200078e0a06 */
[----:B------:R-:W-:Y:S01]  /*4d80*/  IABS R3, R3 ;  /* 0x0000000300037213 */ /* 0x000fe20000000000 */
[----:B------:R-:W-:Y:S01]  /*4d90*/  IMAD.IADD R6, R231, 0x1, -R6 ;  /* 0x00000001e7067824 */ /* 0x000fe200078e0a06 */
[----:B------:R-:W-:Y:S01]  /*4da0*/  ISETP.GE.AND P2, PT, R2, R232, PT ;  /* 0x000000e80200720c */ /* 0x000fe20003f46270 */
[----:B------:R-:W-:Y:S01]  /*4db0*/  FFMA.FTZ R13, R10, -UR21, R41 ;  /* 0x800000150a0d7c23 */ /* 0x000fe20008010029 */
[----:B------:R-:W-:Y:S01]  /*4dc0*/  IABS R7, R7 ;  /* 0x0000000700077213 */ /* 0x000fe20000000000 */
[----:B------:R-:W-:Y:S01]  /*4dd0*/  IMAD.MOV.U32 R10, RZ, RZ, R8 ;  /* 0x000000ffff0a7224 */ /* 0x000fe200078e0008 */
[----:B------:R-:W-:-:S02]  /*4de0*/  IABS R6, R6 ;  /* 0x0000000600067213 */ /* 0x000fc40000000000 */
[----:B------:R-:W-:Y:S02]  /*4df0*/  I2FP.F32.S32 R7, R7 ;  /* 0x0000000700077245 */ /* 0x000fe40000201400 */
[----:B------:R-:W-:Y:S02]  /*4e00*/  I2FP.F32.S32 R6, R6 ;  /* 0x0000000600067245 */ /* 0x000fe40000201400 */
[----:B------:R-:W-:Y:S01]  /*4e10*/  I2FP.F32.S32 R3, R3 ;  /* 0x0000000300037245 */ /* 0x000fe20000201400 */
[----:B------:R-:W-:Y:S01]  /*4e20*/  FFMA.FTZ R8, R7, -UR21, R32 ;  /* 0x8000001507087c23 */ /* 0x000fe20008010020 */
[----:B------:R-:W-:Y:S01]  /*4e30*/  ISETP.LT.OR P2, PT, R2, R228, P2 ;  /* 0x000000e40200720c */ /* 0x000fe20001741670 */
[----:B------:R-:W-:Y:S01]  /*4e40*/  FFMA.FTZ R15, R6, -UR21, R34 ;  /* 0x80000015060f7c23 */ /* 0x000fe20008010022 */
[----:B------:R-:W-:Y:S01]  /*4e50*/  VIADD R6, R2, 0x10 ;  /* 0x0000001002067836 */ /* 0x000fe20000000000 */
[----:B------:R-:W-:Y:S01]  /*4e60*/  I2FP.F32.S32 R7, R10 ;  /* 0x0000000a00077245 */ /* 0x000fe20000201400 */
[----:B------:R-:W-:Y:S01]  /*4e70*/  FFMA.FTZ R16, R3, -UR21, R35 ;  /* 0x8000001503107c23 */ /* 0x000fe20008010023 */
[----:B------:R-:W-:Y:S01]  /*4e80*/  FSEL R27, R12, -INF , !P2 ;  /* 0xff8000000c1b7808 */ /* 0x000fe20005000000 */
[----:B------:R-:W-:Y:S01]  /*4e90*/  VIADD R3, R2, 0x11 ;  /* 0x0000001102037836 */ /* 0x000fe20000000000 */
[----:B------:R-:W-:Y:S01]  /*4ea0*/  FSEL R28, R11, -INF , !P4 ;  /* 0xff8000000b1c7808 */ /* 0x000fe20006000000 */
[----:B------:R-:W-:Y:S01]  /*4eb0*/  FFMA.FTZ R14, R7, -UR21, R33 ;  /* 0x80000015070e7c23 */ /* 0x000fe20008010021 */
[----:B------:R-:W-:Y:S01]  /*4ec0*/  ISETP.GE.AND P2, PT, R6, R233, PT ;  /* 0x000000e90600720c */ /* 0x000fe20003f46270 */
[--C-:B------:R-:W-:Y:S01]  /*4ed0*/  IMAD.IADD R10, R230, 0x1, -R6.reuse ;  /* 0x00000001e60a7824 */ /* 0x100fe200078e0a06 */
[----:B------:R-:W-:Y:S01]  /*4ee0*/  ISETP.GE.AND P4, PT, R6, R232, PT ;  /* 0x000000e80600720c */ /* 0x000fe20003f86270 */
[----:B------:R-:W-:Y:S01]  /*4ef0*/  VIADD R7, R2, 0x18 ;  /* 0x0000001802077836 */ /* 0x000fe20000000000 */
[----:B------:R-:W-:Y:S01]  /*4f00*/  ISETP.LT.OR P2, PT, R6, R229, P2 ;  /* 0x000000e50600720c */ /* 0x000fe20001741670 */
[----:B------:R-:W-:Y:S01]  /*4f10*/  IMAD.IADD R9, R230, 0x1, -R3 ;  /* 0x00000001e6097824 */ /* 0x000fe200078e0a03 */
[----:B------:R-:W-:Y:S01]  /*4f20*/  ISETP.LT.OR P4, PT, R6, R228, P4 ;  /* 0x000000e40600720c */ /* 0x000fe20002781670 */
[----:B------:R-:W-:Y:S01]  /*4f30*/  IMAD.IADD R6, R231, 0x1, -R6 ;  /* 0x00000001e7067824 */ /* 0x000fe200078e0a06 */
[----:B------:R-:W-:-:S02]  /*4f40*/  FSEL R24, R13, -INF , !P1 ;  /* 0xff8000000d187808 */ /* 0x000fc40004800000 */
[----:B------:R-:W-:Y:S01]  /*4f50*/  FSEL R26, R8, -INF , !P6 ;  /* 0xff800000081a7808 */ /* 0x000fe20007000000 */
[----:B------:R-:W-:Y:S01]  /*4f60*/  IMAD.IADD R8, R230, 0x1, -R7 ;  /* 0x00000001e6087824 */ /* 0x000fe200078e0a07 */
[C---:B------:R-:W-:Y:S02]  /*4f70*/  ISETP.GE.AND P1, PT, R3.reuse, R233, PT ;  /* 0x000000e90300720c */ /* 0x040fe40003f26270 */
[C---:B------:R-:W-:Y:S02]  /*4f80*/  ISETP.GE.AND P6, PT, R3.reuse, R232, PT ;  /* 0x000000e80300720c */ /* 0x040fe40003fc6270 */
[C---:B------:R-:W-:Y:S02]  /*4f90*/  ISETP.LT.OR P1, PT, R3.reuse, R229, P1 ;  /* 0x000000e50300720c */ /* 0x040fe40000f21670 */
[----:B------:R-:W-:Y:S01]  /*4fa0*/  ISETP.LT.OR P6, PT, R3, R228, P6 ;  /* 0x000000e40300720c */ /* 0x000fe200037c1670 */
[----:B------:R-:W-:Y:S01]  /*4fb0*/  IMAD.IADD R3, R231, 0x1, -R3 ;  /* 0x00000001e7037824 */ /* 0x000fe200078e0a03 */
[----:B------:R-:W-:-:S02]  /*4fc0*/  IABS R6, R6 ;  /* 0x0000000600067213 */ /* 0x000fc40000000000 */
[----:B------:R-:W-:Y:S02]  /*4fd0*/  IABS R11, R9 ;  /* 0x00000009000b7213 */ /* 0x000fe40000000000 */
[----:B------:R-:W-:Y:S01]  /*4fe0*/  IABS R8, R8 ;  /* 0x0000000800087213 */ /* 0x000fe20000000000 */
[----:B------:R-:W-:Y:S01]  /*4ff0*/  IMAD.MOV.U32 R9, RZ, RZ, R6 ;  /* 0x000000ffff097224 */ /* 0x000fe200078e0006 */
[----:B------:R-:W-:Y:S02]  /*5000*/  IABS R3, R3 ;  /* 0x0000000300037213 */ /* 0x000fe40000000000 */
[----:B------:R-:W-:Y:S01]  /*5010*/  IABS R10, R10 ;  /* 0x0000000a000a7213 */ /* 0x000fe20000000000 */
[----:B------:R-:W-:Y:S01]  /*5020*/  IMAD.MOV.U32 R6, RZ, RZ, R8 ;  /* 0x000000ffff067224 */ /* 0x000fe200078e0008 */
[----:B------:R-:W-:Y:S02]  /*5030*/  I2FP.F32.S32 R9, R9 ;  /* 0x0000000900097245 */ /* 0x000fe40000201400 */
[----:B------:R-:W-:-:S02]  /*5040*/  I2FP.F32.S32 R8, R3 ;  /* 0x0000000300087245 */ /* 0x000fc40000201400 */
[----:B------:R-:W-:Y:S01]  /*5050*/  I2FP.F32.S32 R10, R10 ;  /* 0x0000000a000a7245 */ /* 0x000fe20000201400 */
[----:B------:R-:W-:Y:S01]  /*5060*/  FFMA.FTZ R9, R9, -UR21, R22 ;  /* 0x8000001509097c23 */ /* 0x000fe20008010016 */
[----:B------:R-:W-:Y:S01]  /*5070*/  I2FP.F32.S32 R11, R11 ;  /* 0x0000000b000b7245 */ /* 0x000fe20000201400 */
[----:B------:R-:W-:Y:S01]  /*5080*/  FFMA.FTZ R18, R8, -UR21, R23 ;  /* 0x8000001508127c23 */ /* 0x000fe20008010017 */
[----:B------:R-:W-:Y:S01]  /*5090*/  I2FP.F32.S32 R3, R6 ;  /* 0x0000000600037245 */ /* 0x000fe20000201400 */
[----:B------:R-:W-:Y:S01]  /*50a0*/  VIADD R6, R2, 0x19 ;  /* 0x0000001902067836 */ /* 0x000fe20000000000 */
[----:B------:R-:W-:Y:S01]  /*50b0*/  FSEL R23, R15, -INF , !P3 ;  /* 0xff8000000f177808 */ /* 0x000fe20005800000 */
[----:B------:R-:W-:Y:S01]  /*50c0*/  FFMA.FTZ R12, R10, -UR21, R20 ;  /* 0x800000150a0c7c23 */ /* 0x000fe20008010014 */
[----:B------:R-:W-:Y:S01]  /*50d0*/  FSEL R22, R14, -INF , !P0 ;  /* 0xff8000000e167808 */ /* 0x000fe20004000000 */
[----:B------:R-:W-:Y:S01]  /*50e0*/  FFMA.FTZ R10, R11, -UR21, R21 ;  /* 0x800000150b0a7c23 */ /* 0x000fe20008010015 */
[----:B------:R-:W-:Y:S01]  /*50f0*/  ISETP.GE.AND P3, PT, R7, R233, PT ;  /* 0x000000e90700720c */ /* 0x000fe20003f66270 */
[----:B------:R-:W-:Y:S01]  /*5100*/  FFMA.FTZ R17, R3, -UR21, R76 ;  /* 0x8000001503117c23 */ /* 0x000fe2000801004c */
[----:B------:R-:W-:Y:S01]  /*5110*/  ISETP.GE.AND P0, PT, R7, R232, PT ;  /* 0x000000e80700720c */ /* 0x000fe20003f06270 */
[----:B------:R-:W-:Y:S01]  /*5120*/  VIADD R3, R2, 0x20 ;  /* 0x0000002002037836 */ /* 0x000fe20000000000 */
[----:B------:R-:W-:Y:S01]  /*5130*/  FSEL R36, R16, -INF , !P5 ;  /* 0xff80000010247808 */ /* 0x000fe20006800000 */
[----:B------:R-:W-:Y:S01]  /*5140*/  IMAD.IADD R8, R231, 0x1, -R7 ;  /* 0x00000001e7087824 */ /* 0x000fe200078e0a07 */
[----:B------:R-:W-:Y:S01]  /*5150*/  FSEL R124, R9, -INF , !P4 ;  /* 0xff800000097c7808 */ /* 0x000fe20006000000 */
[C-C-:B------:R-:W-:Y:S01]  /*5160*/  IMAD.IADD R11, R230.reuse, 0x1, -R6.reuse ;  /* 0x00000001e60b7824 */ /* 0x140fe200078e0a06 */
[C---:B------:R-:W-:Y:S01]  /*5170*/  ISETP.LT.OR P3, PT, R7.reuse, R229, P3 ;  /* 0x000000e50700720c */ /* 0x040fe20001f61670 */
[----:B------:R-:W-:Y:S01]  /*5180*/  IMAD.IADD R9, R230, 0x1, -R3 ;  /* 0x00000001e6097824 */ /* 0x000fe200078e0a03 */
[----:B------:R-:W-:Y:S01]  /*5190*/  ISETP.LT.OR P0, PT, R7, R228, P0 ;  /* 0x000000e40700720c */ /* 0x000fe20000701670 */
[----:B------:R-:W-:Y:S01]  /*51a0*/  IMAD.IADD R7, R231, 0x1, -R6 ;  /* 0x00000001e7077824 */ /* 0x000fe200078e0a06 */
[----:B------:R-:W-:-:S02]  /*51b0*/  ISETP.GE.AND P5, PT, R6, R233, PT ;  /* 0x000000e90600720c */ /* 0x000fc40003fa6270 */
[-C--:B------:R-:W-:Y:S02]  /*51c0*/  ISETP.GE.AND P4, PT, R6, R232.reuse, PT ;  /* 0x000000e80600720c */ /* 0x080fe40003f86270 */
[----:B------:R-:W-:Y:S02]  /*51d0*/  FSEL R64, R12, -INF , !P2 ;  /* 0xff8000000c407808 */ /* 0x000fe40005000000 */
[----:B------:R-:W-:Y:S02]  /*51e0*/  FSEL R117, R10, -INF , !P1 ;  /* 0xff8000000a757808 */ /* 0x000fe40004800000 */
[C---:B------:R-:W-:Y:S02]  /*51f0*/  ISETP.GE.AND P2, PT, R3.reuse, R233, PT ;  /* 0x000000e90300720c */ /* 0x040fe40003f46270 */
[----:B------:R-:W-:Y:S02]  /*5200*/  ISETP.LT.OR P5, PT, R6, R229, P5 ;  /* 0x000000e50600720c */ /* 0x000fe40002fa1670 */
[----:B------:R-:W-:-:S02]  /*5210*/  ISETP.GE.AND P1, PT, R3, R232, PT ;  /* 0x000000e80300720c */ /* 0x000fc40003f26270 */
[-C--:B------:R-:W-:Y:S01]  /*5220*/  ISETP.LT.OR P4, PT, R6, R228.reuse, P4 ;  /* 0x000000e40600720c */ /* 0x080fe20002781670 */
[----:B------:R-:W-:Y:S01]  /*5230*/  IMAD.IADD R6, R231, 0x1, -R3 ;  /* 0x00000001e7067824 */ /* 0x000fe200078e0a03 */
[----:B------:R-:W-:Y:S02]  /*5240*/  IABS R7, R7 ;  /* 0x0000000700077213 */ /* 0x000fe40000000000 */
[C---:B------:R-:W-:Y:S02]  /*5250*/  ISETP.LT.OR P2, PT, R3.reuse, R229, P2 ;  /* 0x000000e50300720c */ /* 0x040fe40001741670 */
[----:B------:R-:W-:Y:S02]  /*5260*/  ISETP.LT.OR P1, PT, R3, R228, P1 ;  /* 0x000000e40300720c */ /* 0x000fe40000f21670 */
[----:B------:R-:W-:Y:S02]  /*5270*/  IABS R3, R8 ;  /* 0x0000000800037213 */ /* 0x000fe40000000000 */
[----:B------:R-:W-:-:S02]  /*5280*/  IABS R11, R11 ;  /* 0x0000000b000b7213 */ /* 0x000fc40000000000 */
[----:B------:R-:W-:Y:S01]  /*5290*/  IABS R8, R6 ;  /* 0x0000000600087213 */ /* 0x000fe20000000000 */
[----:B------:R-:W-:Y:S01]  /*52a0*/  IMAD.MOV.U32 R6, RZ, RZ, R7 ;  /* 0x000000ffff067224 */ /* 0x000fe200078e0007 */
[----:B------:R-:W-:Y:S01]  /*52b0*/  IABS R10, R9 ;  /* 0x00000009000a7213 */ /* 0x000fe20000000000 */
[----:B------:R-:W-:Y:S01]  /*52c0*/  IMAD.MOV.U32 R9, RZ, RZ, R11 ;  /* 0x000000ffff097224 */ /* 0x000fe200078e000b */
[----:B------:R-:W-:Y:S01]  /*52d0*/  I2FP.F32.S32 R7, R3 ;  /* 0x0000000300077245 */ /* 0x000fe20000201400 */
[----:B------:R-:W-:Y:S01]  /*52e0*/  IMAD.MOV.U32 R3, RZ, RZ, R8 ;  /* 0x000000ffff037224 */ /* 0x000fe200078e0008 */
[----:B------:R-:W-:Y:S02]  /*52f0*/  I2FP.F32.S32 R6, R6 ;  /* 0x0000000600067245 */ /* 0x000fe40000201400 */
[----:B------:R-:W-:Y:S01]  /*5300*/  I2FP.F32.S32 R8, R9 ;  /* 0x0000000900087245 */ /* 0x000fe20000201400 */
[----:B------:R-:W-:Y:S01]  /*5310*/  FFMA.FTZ R9, R7, -UR21, R78 ;  /* 0x8000001507097c23 */ /* 0x000fe2000801004e */
[----:B------:R-:W-:Y:S01]  /*5320*/  I2FP.F32.S32 R3, R3 ;  /* 0x0000000300037245 */ /* 0x000fe20000201400 */
[----:B------:R-:W-:Y:S01]  /*5330*/  FFMA.FTZ R13, R6, -UR21, R79 ;  /* 0x80000015060d7c23 */ /* 0x000fe2000801004f */
[----:B------:R-:W-:Y:S01]  /*5340*/  VIADD R6, R2, 0x21 ;  /* 0x0000002102067836 */ /* 0x000fe20000000000 */
[----:B------:R-:W-:Y:S01]  /*5350*/  I2FP.F32.S32 R10, R10 ;  /* 0x0000000a000a7245 */ /* 0x000fe20000201400 */
[----:B------:R-:W-:Y:S01]  /*5360*/  FFMA.FTZ R8, R8, -UR21, R77 ;  /* 0x8000001508087c23 */ /* 0x000fe2000801004d */
[----:B------:R-:W-:Y:S01]  /*5370*/  FSEL R129, R18, -INF , !P6 ;  /* 0xff80000012817808 */ /* 0x000fe20007000000 */
[----:B------:R-:W-:Y:S01]  /*5380*/  FFMA.FTZ R15, R3, -UR21, R54 ;  /* 0x80000015030f7c23 */ /* 0x000fe20008010036 */
[----:B------:R-:W-:Y:S01]  /*5390*/  FSEL R130, R9, -INF , !P0 ;  /* 0xff80000009827808 */ /* 0x000fe20004000000 */
[----:B------:R-:W-:Y:S01]  /*53a0*/  VIADD R3, R2, 0x28 ;  /* 0x0000002802037836 */ /* 0x000fe20000000000 */
[----:B------:R-:W-:Y:S01]  /*53b0*/  ISETP.GE.AND P6, PT, R6, R233, PT ;  /* 0x000000e90600720c */ /* 0x000fe20003fc6270 */
[----:B------:R-:W-:Y:S01]  /*53c0*/  VIADD R7, R2, 0x29 ;  /* 0x0000002902077836 */ /* 0x000fe20000000000 */
[----:B------:R-:W-:Y:S01]  /*53d0*/  ISETP.GE.AND P0, PT, R6, R232, PT ;  /* 0x000000e80600720c */ /* 0x000fe20003f06270 */
[----:B------:R-:W-:Y:S01]  /*53e0*/  FFMA.FTZ R11, R10, -UR21, R52 ;  /* 0x800000150a0b7c23 */ /* 0x000fe20008010034 */
[--C-:B------:R-:W-:Y:S01]  /*53f0*/  IMAD.IADD R10, R230, 0x1, -R6.reuse ;  /* 0x00000001e60a7824 */ /* 0x100fe200078e0a06 */
        /* <DEDUP_REMOVED lines=16> */
[----:B------:R-:W-:Y:S01]  /*5500*/  IABS R10, R10 ;  /* 0x0000000a000a7213 */ /* 0x000fe20000000000 */
[----:B------:R-:W-:Y:S01]  /*5510*/  IMAD.MOV.U32 R6, RZ, RZ, R8 ;  /* 0x000000ffff067224 */ /* 0x000fe200078e0008 */
[----:B------:R-:W-:Y:S02]  /*5520*/  IABS R3, R3 ;  /* 0x0000000300037213 */ /* 0x000fe40000000000 */
        /* <DEDUP_REMOVED lines=10> */
[----:B------:R-:W-:Y:S01]  /*55d0*/  VIADD R3, R2, 0x31 ;  /* 0x0000003102037836 */ /* 0x000fe20000000000 */
[----:B------:R-:W-:Y:S01]  /*55e0*/  FSEL R195, R10, -INF , !P3 ;  /* 0xff8000000ac37808 */ /* 0x000fe20005800000 */
[----:B------:R-:W-:Y:S01]  /*55f0*/  FFMA.FTZ R16, R8, -UR21, R62 ;  /* 0x8000001508107c23 */ /* 0x000fe2000801003e */
[----:B------:R-:W-:Y:S01]  /*5600*/  FSEL R128, R13, -INF , !P4 ;  /* 0xff8000000d807808 */ /* 0x000fe20006000000 */
[----:B------:R-:W-:Y:S01]  /*5610*/  FFMA.FTZ R9, R9, -UR21, R55 ;  /* 0x8000001509097c23 */ /* 0x000fe20008010037 */
[----:B------:R-:W-:Y:S01]  /*5620*/  FSEL R192, R11, -INF , !P2 ;  /* 0xff8000000bc07808 */ /* 0x000fe20005000000 */
[C---:B------:R-:W-:Y:S01]  /*5630*/  IMAD.IADD R8, R230.reuse, 0x1, -R3 ;  /* 0x00000001e6087824 */ /* 0x040fe200078e0a03 */
[C---:B------:R-:W-:Y:S01]  /*5640*/  ISETP.GE.AND P6, PT, R3.reuse, R233, PT ;  /* 0x000000e90300720c */ /* 0x040fe20003fc6270 */
[----:B------:R-:W-:Y:S01]  /*5650*/  IMAD.IADD R11, R230, 0x1, -R6 ;  /* 0x00000001e60b7824 */ /* 0x000fe200078e0a06 */
[----:B------:R-:W-:-:S02]  /*5660*/  ISETP.GE.AND P3, PT, R3, R232, PT ;  /* 0x000000e80300720c */ /* 0x000fc40003f66270 */
[C---:B------:R-:W-:Y:S02]  /*5670*/  ISETP.GE.AND P4, PT, R7.reuse, R233, PT ;  /* 0x000000e90700720c */ /* 0x040fe40003f86270 */
        /* <DEDUP_REMOVED lines=33> */
[----:B------:R-:W-:Y:S01]  /*5890*/  FSEL R234, R7, -INF , !P2 ;  /* 0xff80000007ea7808 */ /* 0x000fe20005000000 */
[C---:B------:R-:W-:Y:S01]  /*58a0*/  IMAD.IADD R8, R230.reuse, 0x1, -R3 ;  /* 0x00000001e6087824 */ /* 0x040fe200078e0a03 */
[----:B------:R-:W-:Y:S01]  /*58b0*/  FSEL R171, R9, -INF , !P1 ;  /* 0xff80000009ab7808 */ /* 0x000fe20004800000 */
[----:B------:R-:W-:Y:S01]  /*58c0*/  IMAD.IADD R6, R230, 0x1, -R2 ;  /* 0x00000001e6067824 */ /* 0x000fe200078e0a02 */
[-C--:B------:R-:W-:Y:S02]  /*58d0*/  ISETP.GE.AND P5, PT, R3, R233.reuse, PT ;  /* 0x000000e90300720c */ /* 0x080fe40003fa6270 */
[----:B------:R-:W-:-:S02]  /*58e0*/  ISETP.GE.AND P4, PT, R2, R233, PT ;  /* 0x000000e90200720c */ /* 0x000fc40003f86270 */
[CC--:B------:R-:W-:Y:S02]  /*58f0*/  ISETP.GE.AND P2, PT, R3.reuse, R232.reuse, PT ;  /* 0x000000e80300720c */ /* 0x0c0fe40003f46270 */
[C---:B------:R-:W-:Y:S02]  /*5900*/  ISETP.GE.AND P1, PT, R2.reuse, R232, PT ;  /* 0x000000e80200720c */ /* 0x040fe40003f26270 */
[CC--:B------:R-:W-:Y:S02]  /*5910*/  ISETP.LT.OR P5, PT, R3.reuse, R229.reuse, P5 ;  /* 0x000000e50300720c */ /* 0x0c0fe40002fa1670 */
[-C--:B------:R-:W-:Y:S01]  /*5920*/  ISETP.LT.OR P2, PT, R3, R228.reuse, P2 ;  /* 0x000000e40300720c */ /* 0x080fe20001741670 */
[C---:B------:R-:W-:Y:S01]  /*5930*/  IMAD.IADD R3, R231.reuse, 0x1, -R3 ;  /* 0x00000001e7037824 */ /* 0x040fe200078e0a03 */
[C---:B------:R-:W-:Y:S02]  /*5940*/  ISETP.LT.OR P4, PT, R2.reuse, R229, P4 ;  /* 0x000000e50200720c */ /* 0x040fe40002781670 */
[----:B------:R-:W-:Y:S01]  /*5950*/  ISETP.LT.OR P1, PT, R2, R228, P1 ;  /* 0x000000e40200720c */ /* 0x000fe20000f21670 */
[----:B------:R-:W-:Y:S01]  /*5960*/  IMAD.IADD R2, R231, 0x1, -R2 ;  /* 0x00000001e7027824 */ /* 0x000fe200078e0a02 */
[----:B------:R-:W-:-:S02]  /*5970*/  FSEL R29, R10, -INF , !P0 ;  /* 0xff8000000a1d7808 */ /* 0x000fc40004000000 */
[----:B------:R-:W-:Y:S02]  /*5980*/  PLOP3.LUT P0, PT, PT, PT, UP0, 0x80, 0x0 ;  /* 0x000000000000781c */ /* 0x000fe40003f0f008 */
[----:B------:R-:W-:Y:S02]  /*5990*/  IABS R7, R8 ;  /* 0x0000000800077213 */ /* 0x000fe40000000000 */
        /* <DEDUP_REMOVED lines=97> */
.L_x_600:
[----:B------:R-:W-:Y:S05]  /*5fb0*/  BSYNC B0 ;  /* 0x0000000000007941 */ /* 0x000fea0003800000 */
.L_x_599:
[----:B------:R-:W0:Y:S02]  /*5fc0*/  LDGDEPBAR ;  /* 0x00000000000079af */ /* 0x000e240000000000 */
.L_x_598:
[----:B------:R-:W-:Y:S01]  /*5fd0*/  FMNMX.FTZ R2, R25, R24, !PT ;  /* 0x0000001819027209 */ /* 0x000fe20007810000 */
[----:B--2---:R-:W-:Y:S01]  /*5fe0*/  IMAD.MOV.U32 R9, RZ, RZ, R29 ;  /* 0x000000ffff097224 */ /* 0x004fe200078e001d */
[----:B------:R-:W-:Y:S01]  /*5ff0*/  MOV R10, R30 ;  /* 0x0000001e000a7202 */ /* 0x000fe20000000f00 */
[----:B------:R-:W-:Y:S01]  /*6000*/  ULDC UR15, c[0x0][0x2ec] ;  /* 0x0000bb00000f7ab9 */ /* 0x000fe20000000800 */
[----:B------:R-:W-:Y:S01]  /*6010*/  FMNMX.FTZ R2, R26, R2, !PT ;  /* 0x000000021a027209 */ /* 0x000fe20007810000 */
[----:B------:R-:W-:Y:S01]  /*6020*/  STL [R1+0x84], R200 ;  /* 0x000084c801007387 */ /* 0x000fe20000100800 */
[----:B------:R-:W-:Y:S02]  /*6030*/  LEA R201, R5, UR4, 0x1 ;  /* 0x0000000405c97c11 */ /* 0x000fe4000f8e08ff */
[----:B------:R-:W-:Y:S01]  /*6040*/  FMNMX.FTZ R2, R22, R2, !PT ;  /* 0x0000000216027209 */ /* 0x000fe20007810000 */
[----:B------:R-:W-:Y:S01]  /*6050*/  STL [R1+0x80], R135 ;  /* 0x0000808701007387 */ /* 0x000fe20000100800 */
[----:B------:R-:W-:Y:S01]  /*6060*/  LEA R202, R4, R201, 0x1 ;  /* 0x000000c904ca7211 */ /* 0x000fe200078e08ff */
[----:B------:R-:W-:Y:S01]  /*6070*/  IMAD R204, R0, 0x2, R201 ;  /* 0x0000000200cc7824 */ /* 0x000fe200078e02c9 */
[----:B------:R-:W-:Y:S01]  /*6080*/  FMNMX.FTZ R2, R64, R2, !PT ;  /* 0x0000000240027209 */ /* 0x000fe20007810000 */
[----:B------:R-:W-:Y:S01]  /*6090*/  STL [R1+0x7c], R134 ;  /* 0x00007c8601007387 */ /* 0x000fe20000100800 */
[----:B------:R-:W-:-:S02]  /*60a0*/  LEA R203, R0, R202, 0x1 ;  /* 0x000000ca00cb7211 */ /* 0x000fc400078e08ff */
        /* <DEDUP_REMOVED lines=26> */
[----:B------:R-:W-:-:S03]  /*6250*/  FMNMX.FTZ R2, R234, R2, !PT ;  /* 0x00000002ea027209 */ /* 0x000fc60007810000 */
[----:B-1----:R-:W1:Y:S01]  /*6260*/  SHFL.BFLY PT, R6, R132, 0x2, 0x1f ;  /* 0x0c401f0084067f89 */ /* 0x002e6200000e0000 */
[----:B------:R-:W-:-:S04]  /*6270*/  FMNMX.FTZ R2, R9, R2, !PT ;  /* 0x0000000209027209 */ /* 0x000fc80007810000 */
[----:B------:R-:W-:-:S04]  /*6280*/  FMNMX.FTZ R2, R168, R2, !PT ;  /* 0x00000002a8027209 */ /* 0x000fc80007810000 */
        /* <DEDUP_REMOVED lines=12> */
[----:B------:R-:W-:-:S03]  /*6350*/  FFMA.FTZ R6, R26, UR15, -R8 ;  /* 0x0000000f1a067c23 */ /* 0x000fc60008010808 */
[----:B------:R2:W-:Y:S08]  /*6360*/  MUFU.EX2 R180, R3 ;  /* 0x0000000300b47308 */ /* 0x0005f00000000800 */
[----:B------:R1:W-:Y:S01]  /*6370*/  MUFU.EX2 R145, R6 ;  /* 0x0000000600917308 */ /* 0x0003e20000000800 */
[----:B--2---:R-:W-:Y:S01]  /*6380*/  FMNMX.FTZ R3, R2, R7, !PT ;  /* 0x0000000702037209 */ /* 0x004fe20007810000 */
[----:B------:R-:W-:-:S03]  /*6390*/  FFMA.FTZ R2, R24, UR15, -R8 ;  /* 0x0000000f18027c23 */ /* 0x000fc60008010808 */
[----:B------:R-:W-:-:S03]  /*63a0*/  FSETP.NEU.FTZ.AND P1, PT, R3, -INF , PT ;  /* 0xff8000000300780b */ /* 0x000fc60003f3d000 */
[----:B------:R2:W-:Y:S01]  /*63b0*/  MUFU.EX2 R169, R2 ;  /* 0x0000000200a97308 */ /* 0x0005e20000000800 */
[----:B-1----:R-:W-:-:S07]  /*63c0*/  FFMA.FTZ R6, R22, UR15, -R8 ;  /* 0x0000000f16067c23 */ /* 0x002fce0008010808 */
[----:B------:R1:W3:Y:S01]  /*63d0*/  MUFU.EX2 R162, R6 ;  /* 0x0000000600a27308 */ /* 0x0002e20000000800 */
[----:B--2---:R-:W-:-:S05]  /*63e0*/  FMUL.FTZ R2, R3, UR15 ;  /* 0x0000000f03027c20 */ /* 0x004fca0008410000 */
[----:B------:R-:W-:-:S05]  /*63f0*/  FSEL R2, R2, RZ, P1 ;  /* 0x000000ff02027208 */ /* 0x000fca0000800000 */
[--C-:B------:R-:W-:Y:S01]  /*6400*/  FFMA.FTZ R4, R28, UR15, -R2.reuse ;  /* 0x0000000f1c047c23 */ /* 0x100fe20008010802 */
[--C-:B-1----:R-:W-:Y:S01]  /*6410*/  FFMA.FTZ R6, R27, UR15, -R2.reuse ;  /* 0x0000000f1b067c23 */ /* 0x102fe20008010802 */
[----:B------:R-:W1:Y:S01]  /*6420*/  LDSM.16.MT88.4 R28, [R204+0x18000] ;  /* 0x01800000cc1c783b */ /* 0x000e620000004200 */
[--C-:B------:R-:W-:Y:S01]  /*6430*/  FFMA.FTZ R0, R36, UR15, -R2.reuse ;  /* 0x0000000f24007c23 */ /* 0x100fe20008010802 */
[----:B------:R2:W-:Y:S02]  /*6440*/  MUFU.EX2 R11, R4 ;  /* 0x00000004000b7308 */ /* 0x0005e40000000800 */
[----:B------:R-:W-:Y:S04]  /*6450*/  LDSM.16.MT88.4 R24, [R203+0x18000] ;  /* 0x01800000cb18783b */ /* 0x000fe80000004200 */
[----:B------:R-:W-:Y:S02]  /*6460*/  LDSM.16.MT88.4 R36, [R203+0x1a000] ;  /* 0x01a00000cb24783b */ /* 0x000fe40000004200 */
[----:B------:R3:W4:Y:S08]  /*6470*/  MUFU.EX2 R167, R6 ;  /* 0x0000000600a77308 */ /* 0x0007300000000800 */
[----:B------:R1:W-:Y:S01]  /*6480*/  MUFU.EX2 R134, R0 ;  /* 0x0000000000867308 */ /* 0x0003e20000000800 */
[----:B--2---:R-:W-:-:S02]  /*6490*/  FFMA.FTZ R4, R23, UR15, -R2 ;  /* 0x0000000f17047c23 */ /* 0x004fc40008010802 */
[----:B------:R-:W2:Y:S05]  /*64a0*/  LDSM.16.MT88.4 R20, [R201+0x1a000] ;  /* 0x01a00000c914783b */ /* 0x000eaa0000004200 */
[----:B------:R1:W1:Y:S01]  /*64b0*/  MUFU.EX2 R152, R4 ;  /* 0x0000000400987308 */ /* 0x0002620000000800 */
[----:B---3--:R-:W-:Y:S02]  /*64c0*/  F2FP.F16.F32.PACK_AB R6, R162, R145 ;  /* 0x00000091a206723e */ /* 0x008fe400000000ff */
[----:B----4-:R-:W-:Y:S01]  /*64d0*/  F2FP.F16.F32.PACK_AB R5, R11, R167 ;  /* 0x000000a70b05723e */ /* 0x010fe200000000ff */
[----:B-1----:R-:W-:-:S04]  /*64e0*/  FFMA.FTZ R0, R64, UR15, -R8 ;  /* 0x0000000f40007c23 */ /* 0x002fc80008010808 */
[----:B------:R1:W-:Y:S01]  /*64f0*/  MUFU.EX2 R170, R0 ;  /* 0x0000000000aa7308 */ /* 0x0003e20000000800 */
[----:B------:R-:W-:Y:S02]  /*6500*/  F2FP.F16.F32.PACK_AB R4, R169, R180 ;  /* 0x000000b4a904723e */ /* 0x000fe400000000ff */
[----:B------:R-:W-:-:S07]  /*6510*/  F2FP.F16.F32.PACK_AB R7, R134, R152 ;  /* 0x000000988607723e */ /* 0x000fce00000000ff */
[----:B------:R-:W-:Y:S01]  /*6520*/  HMMA.16816.F32 R88, R4, R28, RZ ;  /* 0x0000001c0458723c */ /* 0x000fe200000018ff */
[----:B-1----:R-:W-:-:S05]  /*6530*/  FFMA.FTZ R0, R117, UR15, -R8 ;  /* 0x0000000f75007c23 */ /* 0x002fca0008010808 */
[C---:B------:R-:W-:Y:S01]  /*6540*/  HMMA.16816.F32 R112, R4.reuse, R30, RZ ;  /* 0x0000001e0470723c */ /* 0x040fe200000018ff */
[----:B------:R-:W-:Y:S01]  /*6550*/  LDSM.16.MT88.4 R28, [R201+0x1e000] ;  /* 0x01e00000c91c783b */ /* 0x000fe20000004200 */
[----:B------:R1:W3:Y:S04]  /*6560*/  MUFU.EX2 R166, R0 ;  /* 0x0000000000a67308 */ /* 0x0002e80000000800 */
[C---:B--2---:R-:W-:Y:S06]  /*6570*/  HMMA.16816.F32 R80, R4.reuse, R20, RZ ;  /* 0x000000140450723c */ /* 0x044fec00000018ff */
[C---:B------:R-:W-:Y:S01]  /*6580*/  HMMA.16816.F32 R52, R4.reuse, R22, RZ ;  /* 0x000000160434723c */ /* 0x040fe200000018ff */
[----:B------:R-:W2:Y:S05]  /*6590*/  LDSM.16.MT88.4 R20, [R203+0x1c000] ;  /* 0x01c00000cb14783b */ /* 0x000eaa0000004200 */
[----:B------:R-:W-:Y:S01]  /*65a0*/  HMMA.16816.F32 R92, R4, R32, RZ ;  /* 0x00000020045c723c */ /* 0x000fe200000018ff */
[----:B-1----:R-:W-:-:S04]  /*65b0*/  FFMA.FTZ R0, R116, UR15, -R8 ;  /* 0x0000000f74007c23 */ /* 0x002fc80008010808 */
[----:B------:R1:W-:Y:S01]  /*65c0*/  MUFU.EX2 R153, R0 ;  /* 0x0000000000997308 */ /* 0x0003e20000000800 */
[C---:B------:R-:W-:Y:S01]  /*65d0*/  HMMA.16816.F32 R56, R4.reuse, R34, RZ ;  /* 0x000000220438723c */ /* 0x040fe200000018ff */
[----:B------:R-:W4:Y:S05]  /*65e0*/  LDSM.16.MT88.4 R32, [R204+0x1c000] ;  /* 0x01c00000cc20783b */ /* 0x000f2a0000004200 */
[C---:B------:R-:W-:Y:S06]  /*65f0*/  HMMA.16816.F32 R76, R4.reuse, R16, RZ ;  /* 0x00000010044c723c */ /* 0x040fec00000018ff */
[----:B------:R-:W-:Y:S01]  /*6600*/  HMMA.16816.F32 R48, R4, R18, RZ ;  /* 0x000000120430723c */ /* 0x000fe200000018ff */
[----:B------:R-:W3:Y:S01]  /*6610*/  LDSM.16.MT88.4 R16, [R204+0x1e000] ;  /* 0x01e00000cc10783b */ /* 0x000ee20000004200 */
[----:B-1----:R-:W-:-:S04]  /*6620*/  FFMA.FTZ R0, R120, UR15, -R8 ;  /* 0x0000000f78007c23 */ /* 0x002fc80008010808 */
[C---:B------:R-:W-:Y:S01]  /*6630*/  HMMA.16816.F32 R96, R4.reuse, R40, RZ ;  /* 0x000000280460723c */ /* 0x040fe200000018ff */
[----:B------:R1:W-:Y:S05]  /*6640*/  MUFU.EX2 R135, R0 ;  /* 0x0000000000877308 */ /* 0x0003ea0000000800 */
[C---:B------:R-:W-:Y:S01]  /*6650*/  HMMA.16816.F32 R60, R4.reuse, R42, RZ ;  /* 0x0000002a043c723c */ /* 0x040fe200000018ff */
[----:B------:R-:W3:Y:S05]  /*6660*/  LDSM.16.MT88.4 R40, [R202+0x1c000] ;  /* 0x01c00000ca28783b */ /* 0x000eea0000004200 */
[C---:B------:R-:W-:Y:S06]  /*6670*/  HMMA.16816.F32 R84, R4.reuse, R24, RZ ;  /* 0x000000180454723c */ /* 0x040fec00000018ff */
[C---:B------:R-:W-:Y:S01]  /*6680*/  HMMA.16816.F32 R108, R4.reuse, R26, RZ ;  /* 0x0000001a046c723c */ /* 0x040fe200000018ff */
[--C-:B-1----:R-:W-:Y:S01]  /*6690*/  FFMA.FTZ R0, R124, UR15, -R2.reuse ;  /* 0x0000000f7c007c23 */ /* 0x102fe20008010802 */
[----:B------:R-:W1:Y:S03]  /*66a0*/  LDSM.16.MT88.4 R24, [R202+0x1e000] ;  /* 0x01e00000ca18783b */ /* 0x000e660000004200 */
[----:B------:R4:W-:Y:S01]  /*66b0*/  MUFU.EX2 R164, R0 ;  /* 0x0000000000a47308 */ /* 0x0009e20000000800 */
[C---:B------:R-:W-:Y:S06]  /*66c0*/  HMMA.16816.F32 R72, R4.reuse, R12, RZ ;  /* 0x0000000c0448723c */ /* 0x040fec00000018ff */
[C---:B------:R-:W-:Y:S01]  /*66d0*/  HMMA.16816.F32 R104, R4.reuse, R14, RZ ;  /* 0x0000000e0468723c */ /* 0x040fe200000018ff */
[----:B------:R-:W1:Y:S05]  /*66e0*/  LDSM.16.MT88.4 R12, [R203+0x1e000] ;  /* 0x01e00000cb0c783b */ /* 0x000e6a0000004200 */
[----:B--2---:R-:W-:Y:S01]  /*66f0*/  HMMA.16816.F32 R124, R4, R20, RZ ;  /* 0x00000014047c723c */ /* 0x004fe200000018ff */
[----:B----4-:R-:W-:-:S05]  /*6700*/  FFMA.FTZ R0, R129, UR15, -R2 ;  /* 0x0000000f81007c23 */ /* 0x010fca0008010802 */
[C---:B------:R-:W-:Y:S01]  /*6710*/  HMMA.16816.F32 R136, R4.reuse, R22, RZ ;  /* 0x000000160488723c */ /* 0x040fe200000018ff */
[----:B------:R-:W2:Y:S01]  /*6720*/  LDSM.16.MT88.4 R20, [R202+0x18800] ;  /* 0x01880000ca14783b */ /* 0x000ea20000004200 */
[----:B------:R4:W2:Y:S04]  /*6730*/  MUFU.EX2 R154, R0 ;  /* 0x00000000009a7308 */ /* 0x0008a80000000800 */
[C---:B------:R-:W-:Y:S06]  /*6740*/  HMMA.16816.F32 R140, R4.reuse, R28, RZ ;  /* 0x0000001c048c723c */ /* 0x040fec00000018ff */
[C---:B------:R-:W-:Y:S06]  /*6750*/  HMMA.16816.F32 R116, R4.reuse, R32, RZ ;  /* 0x000000200474723c */ /* 0x040fec00000018ff */
[C---:B------:R-:W-:Y:S01]  /*6760*/  HMMA.16816.F32 R120, R4.reuse, R34, RZ ;  /* 0x000000220478723c */ /* 0x040fe200000018ff */
[--C-:B----4-:R-:W-:Y:S01]  /*6770*/  FFMA.FTZ R0, R130, UR15, -R2.reuse ;  /* 0x0000000f82007c23 */ /* 0x110fe20008010802 */
[----:B------:R-:W-:Y:S03]  /*6780*/  LDSM.16.MT88.4 R32, [R201+0x18800] ;  /* 0x01880000c920783b */ /* 0x000fe60000004200 */
[----:B------:R4:W-:Y:S01]  /*6790*/  MUFU.EX2 R146, R0 ;  /* 0x0000000000927308 */ /* 0x0009e20000000800 */
[C---:B---3--:R-:W-:Y:S06]  /*67a0*/  HMMA.16816.F32 R172, R4.reuse, R16, RZ ;  /* 0x0000001004ac723c */ /* 0x048fec00000018ff */
[C---:B------:R-:W-:Y:S01]  /*67b0*/  HMMA.16816.F32 R176, R4.reuse, R18, RZ ;  /* 0x0000001204b0723c */ /* 0x040fe200000018ff */
[----:B------:R-:W-:Y:S05]  /*67c0*/  LDSM.16.MT88.4 R16, [R203+0x18800] ;  /* 0x01880000cb10783b */ /* 0x000fea0000004200 */
[----:B------:R-:W-:Y:S01]  /*67d0*/  HMMA.16816.F32 R68, R4, R36, RZ ;  /* 0x000000240444723c */ /* 0x000fe200000018ff */
[----:B----4-:R-:W-:-:S05]  /*67e0*/  FFMA.FTZ R0, R128, UR15, -R2 ;  /* 0x0000000f80007c23 */ /* 0x010fca0008010802 */
[C---:B------:R-:W-:Y:S01]  /*67f0*/  HMMA.16816.F32 R128, R4.reuse, R30, RZ ;  /* 0x0000001e0480723c */ /* 0x040fe200000018ff */
[----:B------:R-:W3:Y:S01]  /*6800*/  LDSM.16.MT88.4 R28, [R204+0x18800] ;  /* 0x01880000cc1c783b */ /* 0x000ee20000004200 */
[----:B------:R-:W4:Y:S04]  /*6810*/  MUFU.EX2 R163, R0 ;  /* 0x0000000000a37308 */ /* 0x000f280000000800 */
[C---:B------:R-:W-:Y:S06]  /*6820*/  HMMA.16816.F32 R100, R4.reuse, R38, RZ ;  /* 0x000000260464723c */ /* 0x040fec00000018ff */
[C---:B------:R-:W-:Y:S06]  /*6830*/  HMMA.16816.F32 R64, R4.reuse, R44, RZ ;  /* 0x0000002c0440723c */ /* 0x040fec00000018ff */
[C---:B------:R-:W-:Y:S06]  /*6840*/  HMMA.16816.F32 R36, R4.reuse, R40, RZ ;  /* 0x000000280424723c */ /* 0x040fec00000018ff */
[C---:B------:R-:W-:Y:S06]  /*6850*/  HMMA.16816.F32 R44, R4.reuse, R46, RZ ;  /* 0x0000002e042c723c */ /* 0x040fec00000018ff */
[C---:B------:R-:W-:Y:S06]  /*6860*/  HMMA.16816.F32 R40, R4.reuse, R42, RZ ;  /* 0x0000002a0428723c */ /* 0x040fec00000018ff */
[C---:B-1----:R-:W-:Y:S06]  /*6870*/  HMMA.16816.F32 R148, R4.reuse, R24, RZ ;  /* 0x000000180494723c */ /* 0x042fec00000018ff */
[C---:B------:R-:W-:Y:S06]  /*6880*/  HMMA.16816.F32 R156, R4.reuse, R26, RZ ;  /* 0x0000001a049c723c */ /* 0x040fec00000018ff */
[C---:B------:R-:W-:Y:S06]  /*6890*/  HMMA.16816.F32 R196, R4.reuse, R12, RZ ;  /* 0x0000000c04c4723c */ /* 0x040fec00000018ff */
[----:B------:R-:W-:Y:S01]  /*68a0*/  HMMA.16816.F32 R188, R4, R14, RZ ;  /* 0x0000000e04bc723c */ /* 0x000fe200000018ff */
[----:B------:R-:W1:Y:S06]  /*68b0*/  LDSM.16.MT88.4 R12, [R201+0x1a800] ;  /* 0x01a80000c90c783b */ /* 0x000e6c0000004200 */
[----:B------:R-:W-:-:S02]  /*68c0*/  F2FP.F16.F32.PACK_AB R4, R166, R170 ;  /* 0x000000aaa604723e */ /* 0x000fc400000000ff */
[----:B--2---:R-:W-:Y:S02]  /*68d0*/  F2FP.F16.F32.PACK_AB R5, R154, R164 ;  /* 0x000000a49a05723e */ /* 0x004fe400000000ff */
[----:B------:R-:W-:Y:S02]  /*68e0*/  F2FP.F16.F32.PACK_AB R6, R135, R153 ;  /* 0x000000998706723e */ /* 0x000fe400000000ff */
[----:B----4-:R-:W-:-:S07]  /*68f0*/  F2FP.F16.F32.PACK_AB R7, R163, R146 ;  /* 0x00000092a307723e */ /* 0x010fce00000000ff */
[C---:B------:R-:W-:Y:S06]  /*6900*/  HMMA.16816.F32 R24, R4.reuse, R20, R92 ;  /* 0x000000140418723c */ /* 0x040fec000000185c */
[C---:B---3--:R-:W-:Y:S06]  /*6910*/  HMMA.16816.F32 R112, R4.reuse, R30, R112 ;  /* 0x0000001e0470723c */ /* 0x048fec0000001870 */
[C---:B------:R-:W-:Y:S01]  /*6920*/  HMMA.16816.F32 R92, R4.reuse, R22, R56 ;  /* 0x00000016045c723c */ /* 0x040fe20000001838 */
[----:B------:R-:W2:Y:S05]  /*6930*/  LDSM.16.MT88.4 R20, [R202+0x1a800] ;  /* 0x01a80000ca14783b */ /* 0x000eaa0000004200 */
[----:B------:R-:W-:Y:S01]  /*6940*/  HMMA.16816.F32 R184, R4, R32, R96 ;  /* 0x0000002004b8723c */ /* 0x000fe20000001860 */
[----:B------:R-:W-:Y:S01]  /*6950*/  MOV R56, R161 ;  /* 0x000000a100387202 */ /* 0x000fe20000000f00 */
[----:B------:R-:W-:Y:S01]  /*6960*/  IMAD.MOV.U32 R57, RZ, RZ, R160 ;  /* 0x000000ffff397224 */ /* 0x000fe200078e00a0 */
[----:B------:R-:W-:Y:S01]  /*6970*/  MOV R58, R155 ;  /* 0x0000009b003a7202 */ /* 0x000fe20000000f00 */
[----:B------:R-:W-:-:S02]  /*6980*/  IMAD.MOV.U32 R59, RZ, RZ, R152 ;  /* 0x000000ffff3b7224 */ /* 0x000fc400078e0098 */
[----:B------:R-:W-:Y:S01]  /*6990*/  HMMA.16816.F32 R236, R4, R34, R60 ;  /* 0x0000002204ec723c */ /* 0x000fe2000000183c */
[----:B------:R-:W-:Y:S01]  /*69a0*/  MOV R144, R27 ;  /* 0x0000001b00907202 */ /* 0x000fe20000000f00 */
[----:B------:R-:W-:Y:S01]  /*69b0*/  IMAD.MOV.U32 R96, RZ, RZ, R166 ;  /* 0x000000ffff607224 */ /* 0x000fe200078e00a6 */
[----:B------:R-:W-:-:S03]  /*69c0*/  MOV R33, R171 ;  /* 0x000000ab00217202 */ /* 0x000fc60000000f00 */
[C---:B------:R-:W-:Y:S01]  /*69d0*/  HMMA.16816.F32 R248, R4.reuse, R28, R88 ;  /* 0x0000001c04f8723c */ /* 0x040fe20000001858 */
[----:B------:R-:W-:Y:S01]  /*69e0*/  IMAD.MOV.U32 R60, RZ, RZ, R25 ;  /* 0x000000ffff3c7224 */ /* 0x000fe200078e0019 */
[----:B------:R-:W-:Y:S01]  /*69f0*/  MOV R35, R26 ;  /* 0x0000001a00237202 */ /* 0x000fe20000000f00 */
[----:B------:R-:W-:Y:S01]  /*6a00*/  IMAD.MOV.U32 R34, RZ, RZ, R24 ;  /* 0x000000ffff227224 */ /* 0x000fe200078e0018 */
[----:B------:R-:W-:Y:S01]  /*6a10*/  MOV R0, R112 ;  /* 0x0000007000007202 */ /* 0x000fe20000000f00 */
[----:B------:R-:W-:Y:S01]  /*6a20*/  IMAD.MOV.U32 R32, RZ, RZ, R113 ;  /* 0x000000ffff207224 */ /* 0x000fe200078e0071 */
[----:B------:R-:W3:Y:S01]  /*6a30*/  LDSM.16.MT88.4 R28, [R203+0x1a800] ;  /* 0x01a80000cb1c783b */ /* 0x000ee20000004200 */
[----:B------:R-:W-:Y:S01]  /*6a40*/  IMAD.MOV.U32 R200, RZ, RZ, R114 ;  /* 0x000000ffffc87224 */ /* 0x000fe200078e0072 */
[----:B------:R-:W-:Y:S01]  /*6a50*/  MOV R88, R115 ;  /* 0x0000007300587202 */ /* 0x000fe20000000f00 */
[C---:B------:R-:W-:Y:S01]  /*6a60*/  HMMA.16816.F32 R244, R4.reuse, R16, R84 ;  /* 0x0000001004f4723c */ /* 0x040fe20000001854 */
[----:B------:R-:W4:Y:S01]  /*6a70*/  LDSM.16.MT88.4 R24, [R204+0x1a800] ;  /* 0x01a80000cc18783b */ /* 0x000f220000004200 */
[----:B------:R-:W-:Y:S01]  /*6a80*/  MOV R63, R169 ;  /* 0x000000a9003f7202 */ /* 0x000fe20000000f00 */
[----:B------:R-:W-:Y:S01]  /*6a90*/  IMAD.MOV.U32 R165, RZ, RZ, R185 ;  /* 0x000000ffffa57224 */ /* 0x000fe200078e00b9 */
[----:B------:R-:W-:Y:S01]  /*6aa0*/  MOV R99, R186 ;  /* 0x000000ba00637202 */ /* 0x000fe20000000f00 */
[----:B------:R-:W-:Y:S01]  /*6ab0*/  IMAD.MOV.U32 R98, RZ, RZ, R187 ;  /* 0x000000ffff627224 */ /* 0x000fe200078e00bb */
[C---:B------:R-:W-:Y:S01]  /*6ac0*/  HMMA.16816.F32 R112, R4.reuse, R18, R108 ;  /* 0x000000120470723c */ /* 0x040fe2000000186c */
[----:B------:R-:W4:Y:S01]  /*6ad0*/  LDSM.16.MT88.4 R16, [R201+0x1c800] ;  /* 0x01c80000c910783b */ /* 0x000f220000004200 */
[----:B------:R-:W-:Y:S01]  /*6ae0*/  MOV R97, R184 ;  /* 0x000000b800617202 */ /* 0x000fe20000000f00 */
[----:B------:R-:W-:Y:S01]  /*6af0*/  IMAD.MOV.U32 R62, RZ, RZ, R168 ;  /* 0x000000ffff3e7224 */ /* 0x000fe200078e00a8 */
[----:B------:R-:W-:Y:S01]  /*6b00*/  MOV R84, R34 ;  /* 0x0000002200547202 */ /* 0x000fe20000000f00 */
[----:B------:R-:W-:Y:S01]  /*6b10*/  IMAD.MOV.U32 R87, RZ, RZ, R98 ;  /* 0x000000ffff577224 */ /* 0x000fe200078e0062 */
[C---:B-1----:R-:W-:Y:S01]  /*6b20*/  HMMA.16816.F32 R240, R4.reuse, R12, R80 ;  /* 0x0000000c04f0723c */ /* 0x042fe20000001850 */
[----:B------:R-:W-:Y:S01]  /*6b30*/  MOV R110, R60 ;  /* 0x0000003c006e7202 */ /* 0x000fe20000000f00 */
[----:B------:R-:W-:Y:S01]  /*6b40*/  IMAD.MOV.U32 R111, RZ, RZ, R35 ;  /* 0x000000ffff6f7224 */ /* 0x000fe200078e0023 */
[----:B------:R-:W-:Y:S01]  /*6b50*/  MOV R86, R99 ;  /* 0x0000006300567202 */ /* 0x000fe20000000f00 */
[----:B------:R-:W-:Y:S01]  /*6b60*/  IMAD.MOV.U32 R34, RZ, RZ, R146 ;  /* 0x000000ffff227224 */ /* 0x000fe200078e0092 */
[----:B------:R-:W-:Y:S01]  /*6b70*/  MOV R89, R97 ;  /* 0x0000006100597202 */ /* 0x000fe20000000f00 */
[C---:B------:R-:W-:Y:S01]  /*6b80*/  HMMA.16816.F32 R184, R4.reuse, R14, R52 ;  /* 0x0000000e04b8723c */ /* 0x040fe20000001834 */
[----:B------:R-:W1:Y:S01]  /*6b90*/  LDSM.16.MT88.4 R12, [R202+0x1c800] ;  /* 0x01c80000ca0c783b */ /* 0x000e620000004200 */
[----:B------:R-:W-:Y:S01]  /*6ba0*/  IMAD.MOV.U32 R83, RZ, RZ, R32 ;  /* 0x000000ffff537224 */ /* 0x000fe200078e0020 */
[----:B------:R-:W-:Y:S01]  /*6bb0*/  MOV R82, R0 ;  /* 0x0000000000527202 */ /* 0x000fe20000000f00 */
[----:B------:R-:W-:Y:S01]  /*6bc0*/  IMAD.MOV.U32 R0, RZ, RZ, R180 ;  /* 0x000000ffff007224 */ /* 0x000fe200078e00b4 */
[----:B------:R-:W-:Y:S01]  /*6bd0*/  MOV R99, R147 ;  /* 0x0000009300637202 */ /* 0x000fe20000000f00 */
[----:B------:R-:W-:Y:S01]  /*6be0*/  IMAD.MOV.U32 R32, RZ, RZ, R170 ;  /* 0x000000ffff207224 */ /* 0x000fe200078e00aa */
        /* <DEDUP_REMOVED lines=12> */
[C---:B---3--:R-:W-:Y:S01]  /*6cb0*/  HMMA.16816.F32 R144, R4.reuse, R30, R100 ;  /* 0x0000001e0490723c */ /* 0x048fe20000001864 */
[----:B------:R-:W-:Y:S01]  /*6cc0*/  IMAD.MOV.U32 R90, RZ, RZ, R164 ;  /* 0x000000ffff5a7224 */ /* 0x000fe200078e00a4 */
[----:B------:R-:W-:Y:S01]  /*6cd0*/  MOV R76, R89 ;  /* 0x00000059004c7202 */ /* 0x000fe20000000f00 */
[----:B------:R-:W-:Y:S01]  /*6ce0*/  IMAD.MOV.U32 R77, RZ, RZ, R85 ;  /* 0x000000ffff4d7224 */ /* 0x000fe200078e0055 */
[----:B------:R-:W-:Y:S01]  /*6cf0*/  MOV R89, R63 ;  /* 0x0000003f00597202 */ /* 0x000fe20000000f00 */
[----:B------:R-:W-:Y:S01]  /*6d00*/  IMAD.MOV.U32 R79, RZ, RZ, R87 ;  /* 0x000000ffff4f7224 */ /* 0x000fe200078e0057 */
[----:B----4-:R-:W-:Y:S01]  /*6d10*/  HMMA.16816.F32 R160, R4, R26, R104 ;  /* 0x0000001a04a0723c */ /* 0x010fe20000001868 */
[----:B------:R-:W-:Y:S01]  /*6d20*/  MOV R102, R110 ;  /* 0x0000006e00667202 */ /* 0x000fe20000000f00 */
[----:B------:R-:W-:Y:S01]  /*6d30*/  IMAD.MOV.U32 R103, RZ, RZ, R111 ;  /* 0x000000ffff677224 */ /* 0x000fe200078e006f */
[----:B------:R-:W-:Y:S01]  /*6d40*/  MOV R101, R84 ;  /* 0x0000005400657202 */ /* 0x000fe20000000f00 */
[----:B------:R-:W-:-:S02]  /*6d50*/  IMAD.MOV.U32 R80, RZ, RZ, R32 ;  /* 0x000000ffff507224 */ /* 0x000fc400078e0020 */
[C---:B------:R-:W-:Y:S01]  /*6d60*/  HMMA.16816.F32 R152, R4.reuse, R28, R68 ;  /* 0x0000001c0498723c */ /* 0x040fe20000001844 */
[----:B------:R-:W3:Y:S01]  /*6d70*/  LDSM.16.MT88.4 R28, [R201+0x1e800] ;  /* 0x01e80000c91c783b */ /* 0x000ee20000004200 */
[----:B------:R-:W-:Y:S02]  /*6d80*/  IMAD.MOV.U32 R100, RZ, RZ, R90 ;  /* 0x000000ffff647224 */ /* 0x000fe400078e005a */
[----:B------:R-:W-:Y:S02]  /*6d90*/  IMAD.MOV.U32 R90, RZ, RZ, R62 ;  /* 0x000000ffff5a7224 */ /* 0x000fe400078e003e */
[C---:B------:R-:W-:Y:S06]  /*6da0*/  HMMA.16816.F32 R108, R4.reuse, R16, R64 ;  /* 0x00000010046c723c */ /* 0x040fec0000001840 */
        /* <DEDUP_REMOVED lines=8> */
[----:B------:R-:W-:Y:S01]  /*6e30*/  IMAD.MOV.U32 R46, RZ, RZ, R34 ;  /* 0x000000ffff2e7224 */ /* 0x000fe200078e0022 */
[----:B------:R-:W-:Y:S01]  /*6e40*/  MOV R45, R35 ;  /* 0x00000023002d7202 */ /* 0x000fe20000000f00 */
[----:B------:R-:W-:Y:S01]  /*6e50*/  IMAD.MOV.U32 R44, RZ, RZ, R60 ;  /* 0x000000ffff2c7224 */ /* 0x000fe200078e003c */
[----:B------:R-:W-:Y:S01]  /*6e60*/  MOV R65, R57 ;  /* 0x0000003900417202 */ /* 0x000fe20000000f00 */
[----:B-1----:R-:W-:Y:S01]  /*6e70*/  HMMA.16816.F32 R84, R4, R12, R36 ;  /* 0x0000000c0454723c */ /* 0x002fe20000001824 */
[----:B------:R-:W-:-:S05]  /*6e80*/  MOV R47, R59 ;  /* 0x0000003b002f7202 */ /* 0x000fca0000000f00 */
[C---:B------:R-:W-:Y:S01]  /*6e90*/  HMMA.16816.F32 R60, R4.reuse, R14, R40 ;  /* 0x0000000e043c723c */ /* 0x040fe20000001828 */
[----:B------:R-:W-:Y:S01]  /*6ea0*/  IMAD.MOV.U32 R39, RZ, RZ, R0 ;  /* 0x000000ffff277224 */ /* 0x000fe200078e0000 */
[----:B------:R-:W-:Y:S01]  /*6eb0*/  MOV R38, R33 ;  /* 0x0000002100267202 */ /* 0x000fe20000000f00 */
[----:B------:R-:W-:Y:S01]  /*6ec0*/  FFMA.FTZ R0, R192, UR15, -R8 ;  /* 0x0000000fc0007c23 */ /* 0x000fe20008010808 */
[----:B------:R-:W1:Y:S01]  /*6ed0*/  LDSM.16.MT88.4 R32, [R204+0x1e800] ;  /* 0x01e80000cc20783b */ /* 0x000e620000004200 */
[----:B------:R-:W-:Y:S01]  /*6ee0*/  MOV R192, R46 ;  /* 0x0000002e00c07202 */ /* 0x000fe20000000f00 */
[----:B--2---:R-:W-:Y:S01]  /*6ef0*/  HMMA.16816.F32 R56, R4, R22, R120 ;  /* 0x000000160438723c */ /* 0x004fe20000001878 */
[----:B------:R2:W4:Y:S01]  /*6f00*/  MUFU.EX2 R36, R0 ;  /* 0x0000000000247308 */ /* 0x0005220000000800 */
[----:B------:R-:W1:Y:S01]  /*6f10*/  LDSM.16.MT88.4 R12, [R203+0x1e800] ;  /* 0x01e80000cb0c783b */ /* 0x000e620000004200 */
[----:B------:R-:W-:-:S03]  /*6f20*/  IMAD.MOV.U32 R46, RZ, RZ, R67 ;  /* 0x000000ffff2e7224 */ /* 0x000fc600078e0043 */
[C---:B------:R-:W-:Y:S01]  /*6f30*/  HMMA.16816.F32 R72, R4.reuse, R20, R116 ;  /* 0x000000140448723c */ /* 0x040fe20000001874 */
[----:B------:R-:W-:Y:S01]  /*6f40*/  MOV R23, R38 ;  /* 0x0000002600177202 */ /* 0x000fe20000000f00 */
[----:B------:R-:W-:Y:S01]  /*6f50*/  IMAD.MOV.U32 R123, RZ, RZ, R45 ;  /* 0x000000ffff7b7224 */ /* 0x000fe200078e002d */
[----:B------:R-:W-:Y:S01]  /*6f60*/  MOV R122, R44 ;  /* 0x0000002c007a7202 */ /* 0x000fe20000000f00 */
[----:B------:R-:W-:Y:S01]  /*6f70*/  IMAD.MOV.U32 R44, RZ, RZ, R65 ;  /* 0x000000ffff2c7224 */ /* 0x000fe200078e0041 */
[----:B------:R-:W-:Y:S01]  /*6f80*/  MOV R45, R66 ;  /* 0x00000042002d7202 */ /* 0x000fe20000000f00 */
[----:B---3--:R-:W-:Y:S01]  /*6f90*/  HMMA.16816.F32 R48, R4, R30, R128 ;  /* 0x0000001e0430723c */ /* 0x008fe20000001880 */
[----:B------:R-:W-:Y:S01]  /*6fa0*/  IMAD.MOV.U32 R20, RZ, RZ, R47 ;  /* 0x000000ffff147224 */ /* 0x000fe200078e002f */
[----:B------:R-:W-:Y:S01]  /*6fb0*/  MOV R21, R64 ;  /* 0x0000004000157202 */ /* 0x000fe20000000f00 */
[----:B------:R-:W-:Y:S01]  /*6fc0*/  IMAD.MOV.U32 R121, RZ, RZ, R39 ;  /* 0x000000ffff797224 */ /* 0x000fe200078e0027 */
[----:B------:R-:W-:Y:S01]  /*6fd0*/  MOV R47, R100 ;  /* 0x00000064002f7202 */ /* 0x000fe20000000f00 */
[----:B------:R-:W-:-:S02]  /*6fe0*/  IMAD.MOV.U32 R100, RZ, RZ, R101 ;  /* 0x000000ffff647224 */ /* 0x000fc400078e0065 */
[----:B--2---:R-:W-:Y:S01]  /*6ff0*/  FFMA.FTZ R0, R193, UR15, -R8 ;  /* 0x0000000fc1007c23 */ /* 0x004fe20008010808 */
[C---:B----4-:R-:W-:Y:S01]  /*7000*/  HMMA.16816.F32 R64, R4.reuse, R18, R156 ;  /* 0x000000120440723c */ /* 0x050fe2000000189c */
[----:B------:R-:W-:Y:S01]  /*7010*/  MOV R128, R192 ;  /* 0x000000c000807202 */ /* 0x000fe20000000f00 */
[----:B------:R-:W-:Y:S01]  /*7020*/  IMAD.MOV.U32 R131, RZ, RZ, R36 ;  /* 0x000000ffff837224 */ /* 0x000fe200078e0024 */
[----:B------:R2:W-:Y:S01]  /*7030*/  MUFU.EX2 R120, R0 ;  /* 0x0000000000787308 */ /* 0x0005e20000000800 */
[----:B------:R-:W-:Y:S01]  /*7040*/  IMAD.MOV.U32 R129, RZ, RZ, R20 ;  /* 0x000000ffff817224 */ /* 0x000fe200078e0014 */
[----:B------:R-:W-:Y:S01]  /*7050*/  MOV R192, R21 ;  /* 0x0000001500c07202 */ /* 0x000fe20000000f00 */
[C---:B------:R-:W-:Y:S01]  /*7060*/  HMMA.16816.F32 R40, R4.reuse, R28, R140 ;  /* 0x0000001c0428723c */ /* 0x040fe2000000188c */
[----:B------:R-:W-:Y:S02]  /*7070*/  MOV R159, R23 ;  /* 0x00000017009f7202 */ /* 0x000fe40000000f00 */
[----:B------:R-:W-:Y:S01]  /*7080*/  MOV R101, R102 ;  /* 0x0000006600657202 */ /* 0x000fe20000000f00 */
[----:B------:R-:W3:Y:S01]  /*7090*/  LDSM.16.MT88.4 R20, [R202+0x19000] ;  /* 0x01900000ca14783b */ /* 0x000ee20000004200 */
[----:B------:R-:W-:Y:S01]  /*70a0*/  IMAD.MOV.U32 R102, RZ, RZ, R103 ;  /* 0x000000ffff667224 */ /* 0x000fe200078e0067 */
[----:B------:R-:W-:Y:S01]  /*70b0*/  MOV R103, R81 ;  /* 0x0000005100677202 */ /* 0x000fe20000000f00 */
[----:B------:R-:W-:Y:S01]  /*70c0*/  IMAD.MOV.U32 R81, RZ, RZ, R82 ;  /* 0x000000ffff517224 */ /* 0x000fe200078e0052 */
[----:B------:R-:W-:Y:S01]  /*70d0*/  MOV R82, R83 ;  /* 0x0000005300527202 */ /* 0x000fe20000000f00 */
[----:B------:R-:W-:Y:S01]  /*70e0*/  IMAD.MOV.U32 R83, RZ, RZ, R200 ;  /* 0x000000ffff537224 */ /* 0x000fe200078e00c8 */
[C---:B------:R-:W-:Y:S01]  /*70f0*/  HMMA.16816.F32 R68, R4.reuse, R24, R124 ;  /* 0x000000180444723c */ /* 0x040fe2000000187c */
[----:B--2---:R-:W-:Y:S01]  /*7100*/  FFMA.FTZ R0, R195, UR15, -R8 ;  /* 0x0000000fc3007c23 */ /* 0x004fe20008010808 */
[----:B------:R-:W-:Y:S01]  /*7110*/  MOV R158, R122 ;  /* 0x0000007a009e7202 */ /* 0x000fe20000000f00 */
[----:B------:R-:W-:Y:S01]  /*7120*/  IMAD.MOV.U32 R140, RZ, RZ, R100 ;  /* 0x000000ffff8c7224 */ /* 0x000fe200078e0064 */
[----:B------:R-:W-:Y:S01]  /*7130*/  MOV R143, R103 ;  /* 0x00000067008f7202 */ /* 0x000fe20000000f00 */
[----:B------:R2:W-:Y:S01]  /*7140*/  MUFU.EX2 R119, R0 ;  /* 0x0000000000777308 */ /* 0x0005e20000000800 */
[----:B------:R-:W-:Y:S01]  /*7150*/  MOV R141, R101 ;  /* 0x00000065008d7202 */ /* 0x000fe20000000f00 */
[----:B------:R-:W-:Y:S01]  /*7160*/  IMAD.MOV.U32 R142, RZ, RZ, R102 ;  /* 0x000000ffff8e7224 */ /* 0x000fe200078e0066 */
[----:B------:R-:W-:Y:S01]  /*7170*/  HMMA.16816.F32 R52, R4, R26, R136 ;  /* 0x0000001a0434723c */ /* 0x000fe20000001888 */
[----:B------:R-:W-:Y:S01]  /*7180*/  IMAD.MOV.U32 R193, RZ, RZ, R44 ;  /* 0x000000ffffc17224 */ /* 0x000fe200078e002c */
[----:B------:R-:W-:Y:S01]  /*7190*/  MOV R156, R134 ;  /* 0x00000086009c7202 */ /* 0x000fe20000000f00 */
[----:B------:R-:W-:Y:S01]  /*71a0*/  IMAD.MOV.U32 R157, RZ, RZ, R80 ;  /* 0x000000ffff9d7224 */ /* 0x000fe200078e0050 */
[----:B------:R-:W-:Y:S04]  /*71b0*/  LDSM.16.MT88.4 R28, [R204+0x1b000] ;  /* 0x01b00000cc1c783b */ /* 0x000fe80000004200 */
[----:B------:R4:W5:Y:S01]  /*71c0*/  LDL.LU R200, [R1+0x84] ;  /* 0x0000840001c87983 */ /* 0x0009620000300800 */
[----:B--2---:R-:W-:Y:S01]  /*71d0*/  FFMA.FTZ R0, R133, UR15, -R8 ;  /* 0x0000000f85007c23 */ /* 0x004fe20008010808 */
[----:B------:R-:W-:Y:S01]  /*71e0*/  IMAD.MOV.U32 R103, RZ, RZ, R88 ;  /* 0x000000ffff677224 */ /* 0x000fe200078e0058 */
[----:B------:R-:W-:-:S02]  /*71f0*/  MOV R127, R89 ;  /* 0x00000059007f7202 */ /* 0x000fc40000000f00 */
[----:B------:R-:W-:Y:S01]  /*7200*/  MOV R122, R91 ;  /* 0x0000005b007a7202 */ /* 0x000fe20000000f00 */
[----:B------:R2:W-:Y:S01]  /*7210*/  MUFU.EX2 R118, R0 ;  /* 0x0000000000767308 */ /* 0x0005e20000000800 */
[----:B------:R-:W-:Y:S01]  /*7220*/  MOV R126, R97 ;  /* 0x00000061007e7202 */ /* 0x000fe20000000f00 */
[----:B------:R-:W-:Y:S01]  /*7230*/  IMAD.MOV.U32 R124, RZ, RZ, R46 ;  /* 0x000000ffff7c7224 */ /* 0x000fe200078e002e */
[----:B------:R-:W-:Y:S01]  /*7240*/  MOV R195, R45 ;  /* 0x0000002d00c37202 */ /* 0x000fe20000000f00 */
[----:B------:R-:W-:Y:S01]  /*7250*/  IMAD.MOV.U32 R101, RZ, RZ, R82 ;  /* 0x000000ffff657224 */ /* 0x000fe200078e0052 */
[----:B------:R-:W-:Y:S01]  /*7260*/  MOV R100, R81 ;  /* 0x0000005100647202 */ /* 0x000fe20000000f00 */
[----:B------:R-:W-:Y:S01]  /*7270*/  LDSM.16.MT88.4 R24, [R201+0x19000] ;  /* 0x01900000c918783b */ /* 0x000fe20000004200 */
[----:B--2---:R-:W-:-:S04]  /*7280*/  FFMA.FTZ R0, R235, UR15, -R2 ;  /* 0x0000000feb007c23 */ /* 0x004fc80008010802 */
[----:B------:R2:W1:Y:S01]  /*7290*/  MUFU.EX2 R37, R0 ;  /* 0x0000000000257308 */ /* 0x0004620000000800 */
[----:B------:R-:W-:Y:S02]  /*72a0*/  IMAD.MOV.U32 R235, RZ, RZ, R121 ;  /* 0x000000ffffeb7224 */ /* 0x000fe400078e0079 */
[----:B------:R-:W-:Y:S02]  /*72b0*/  IMAD.MOV.U32 R121, RZ, RZ, R90 ;  /* 0x000000ffff797224 */ /* 0x000fe400078e005a */
[----:B--2---:R-:W-:Y:S01]  /*72c0*/  FFMA.FTZ R0, R252, UR15, -R2 ;  /* 0x0000000ffc007c23 */ /* 0x004fe20008010802 */
[----:B-1----:R-:W-:-:S03]  /*72d0*/  MOV R130, R37 ;  /* 0x0000002500827202 */ /* 0x002fc60000000f00 */
[----:B------:R1:W2:Y:S01]  /*72e0*/  MUFU.EX2 R116, R0 ;  /* 0x0000000000747308 */ /* 0x0002a20000000800 */
[----:B------:R-:W-:Y:S01]  /*72f0*/  IMAD.MOV.U32 R252, RZ, RZ, R123 ;  /* 0x000000fffffc7224 */ /* 0x000fe200078e007b */
[----:B------:R-:W-:Y:S01]  /*7300*/  HMMA.16816.F32 R88, R4, R32, R172 ;  /* 0x000000200458723c */ /* 0x000fe200000018ac */
[----:B------:R-:W-:Y:S01]  /*7310*/  IMAD.MOV.U32 R123, RZ, RZ, R96 ;  /* 0x000000ffff7b7224 */ /* 0x000fe200078e0060 */
[----:B------:R-:W-:-:S04]  /*7320*/  MOV R102, R83 ;  /* 0x0000005300667202 */ /* 0x000fc80000000f00 */
[C---:B------:R-:W-:Y:S01]  /*7330*/  HMMA.16816.F32 R36, R4.reuse, R16, R148 ;  /* 0x000000100424723c */ /* 0x040fe20000001894 */
[--C-:B-1----:R-:W-:Y:S01]  /*7340*/  FFMA.FTZ R0, R194, UR15, -R2.reuse ;  /* 0x0000000fc2007c23 */ /* 0x102fe20008010802 */
[----:B------:R-:W-:Y:S01]  /*7350*/  MOV R175, R99 ;  /* 0x0000006300af7202 */ /* 0x000fe20000000f00 */
[----:B------:R-:W1:Y:S02]  /*7360*/  LDSM.16.MT88.4 R16, [R203+0x19000] ;  /* 0x01900000cb10783b */ /* 0x000e640000004200 */
[----:B------:R3:W-:Y:S01]  /*7370*/  MUFU.EX2 R117, R0 ;  /* 0x0000000000757308 */ /* 0x0007e20000000800 */
[----:B------:R-:W-:Y:S01]  /*7380*/  MOV R194, R47 ;  /* 0x0000002f00c27202 */ /* 0x000fe20000000f00 */
[C---:B------:R-:W-:Y:S06]  /*7390*/  HMMA.16816.F32 R80, R4.reuse, R12, R196 ;  /* 0x0000000c0450723c */ /* 0x040fec00000018c4 */
[----:B------:R-:W-:Y:S01]  /*73a0*/  HMMA.16816.F32 R44, R4, R14, R188 ;  /* 0x0000000e042c723c */ /* 0x000fe200000018bc */
[----:B------:R-:W-:Y:S01]  /*73b0*/  LDSM.16.MT88.4 R12, [R201+0x1b000] ;  /* 0x01b00000c90c783b */ /* 0x000fe20000004200 */
[----:B---3--:R-:W-:Y:S01]  /*73c0*/  FFMA.FTZ R0, R234, UR15, -R2 ;  /* 0x0000000fea007c23 */ /* 0x008fe20008010802 */
[----:B------:R-:W-:-:S03]  /*73d0*/  IMAD.MOV.U32 R234, RZ, RZ, R98 ;  /* 0x000000ffffea7224 */ /* 0x000fc600078e0062 */
[----:B------:R-:W-:Y:S01]  /*73e0*/  HMMA.16816.F32 R96, R4, R34, R176 ;  /* 0x000000220460723c */ /* 0x000fe200000018b0 */
[----:B------:R-:W3:Y:S01]  /*73f0*/  MUFU.EX2 R133, R0 ;  /* 0x0000000000857308 */ /* 0x000ee20000000800 */
[----:B------:R-:W4:Y:S05]  /*7400*/  LDSM.16.MT88.4 R32, [R204+0x19000] ;  /* 0x01900000cc20783b */ /* 0x000f2a0000004200 */
[----:B------:R-:W-:Y:S02]  /*7410*/  F2FP.F16.F32.PACK_AB R4, R120, R131 ;  /* 0x000000837804723e */ /* 0x000fe400000000ff */
[----:B--2---:R-:W-:Y:S02]  /*7420*/  F2FP.F16.F32.PACK_AB R5, R116, R130 ;  /* 0x000000827405723e */ /* 0x004fe400000000ff */
[----:B------:R-:W-:-:S02]  /*7430*/  F2FP.F16.F32.PACK_AB R6, R118, R119 ;  /* 0x000000777606723e */ /* 0x000fc400000000ff */
[----:B---3--:R-:W-:-:S07]  /*7440*/  F2FP.F16.F32.PACK_AB R7, R133, R117 ;  /* 0x000000758507723e */ /* 0x008fce00000000ff */
[C---:B------:R-:W-:Y:S06]  /*7450*/  HMMA.16816.F32 R140, R4.reuse, R20, R140 ;  /* 0x00000014048c723c */ /* 0x040fec000000188c */
[C---:B------:R-:W-:Y:S01]  /*7460*/  HMMA.16816.F32 R92, R4.reuse, R22, R92 ;  /* 0x00000016045c723c */ /* 0x040fe2000000185c */
[----:B------:R-:W2:Y:S01]  /*7470*/  LDSM.16.MT88.4 R20, [R202+0x1b000] ;  /* 0x01b00000ca14783b */ /* 0x000ea20000004200 */
[----:B------:R-:W-:Y:S01]  /*7480*/  IMAD.MOV.U32 R172, RZ, RZ, R175 ;  /* 0x000000ffffac7224 */ /* 0x000fe200078e00af */
[----:B------:R-:W-:Y:S01]  /*7490*/  MOV R173, R234 ;  /* 0x000000ea00ad7202 */ /* 0x000fe20000000f00 */
[----:B------:R-:W-:Y:S01]  /*74a0*/  IMAD.MOV.U32 R174, RZ, RZ, R156 ;  /* 0x000000ffffae7224 */ /* 0x000fe200078e009c */
[----:B------:R-:W-:Y:S01]  /*74b0*/  MOV R175, R157 ;  /* 0x0000009d00af7202 */ /* 0x000fe20000000f00 */
[----:B------:R-:W-:Y:S01]  /*74c0*/  IMAD.MOV.U32 R234, RZ, RZ, R158 ;  /* 0x000000ffffea7224 */ /* 0x000fe200078e009e */
[----:B------:R-:W-:Y:S01]  /*74d0*/  MOV R0, R159 ;  /* 0x0000009f00007202 */ /* 0x000fe20000000f00 */
[C---:B-1----:R-:W-:Y:S06]  /*74e0*/  HMMA.16816.F32 R112, R4.reuse, R18, R112 ;  /* 0x000000120470723c */ /* 0x042fec0000001870 */
[C---:B------:R-:W-:Y:S01]  /*74f0*/  HMMA.16816.F32 R156, R4.reuse, R16, R244 ;  /* 0x00000010049c723c */ /* 0x040fe200000018f4 */
[----:B------:R-:W1:Y:S05]  /*7500*/  LDSM.16.MT88.4 R16, [R201+0x1d000] ;  /* 0x01d00000c910783b */ /* 0x000e6a0000004200 */
[C---:B----4-:R-:W-:Y:S06]  /*7510*/  HMMA.16816.F32 R148, R4.reuse, R32, R248 ;  /* 0x000000200494723c */ /* 0x050fec00000018f8 */
[C---:B------:R-:W-:Y:S06]  /*7520*/  HMMA.16816.F32 R248, R4.reuse, R12, R240 ;  /* 0x0000000c04f8723c */ /* 0x040fec00000018f0 */
[C---:B------:R-:W-:Y:S01]  /*7530*/  HMMA.16816.F32 R244, R4.reuse, R14, R184 ;  /* 0x0000000e04f4723c */ /* 0x040fe200000018b8 */
[----:B------:R-:W3:Y:S05]  /*7540*/  LDSM.16.MT88.4 R12, [R202+0x1d000] ;  /* 0x01d00000ca0c783b */ /* 0x000eea0000004200 */
[C---:B------:R-:W-:Y:S06]  /*7550*/  HMMA.16816.F32 R136, R4.reuse, R24, R76 ;  /* 0x000000180488723c */ /* 0x040fec000000184c */
[C---:B------:R-:W-:Y:S01]  /*7560*/  HMMA.16816.F32 R76, R4.reuse, R26, R236 ;  /* 0x0000001a044c723c */ /* 0x040fe200000018ec */
[----:B------:R-:W4:Y:S05]  /*7570*/  LDSM.16.MT88.4 R24, [R203+0x1b000] ;  /* 0x01b00000cb18783b */ /* 0x000f2a0000004200 */
        /* <DEDUP_REMOVED lines=9> */
[----:B------:R-:W-:Y:S01]  /*7610*/  HMMA.16816.F32 R184, R4, R14, R60 ;  /* 0x0000000e04b8723c */ /* 0x000fe2000000183c */
[----:B------:R-:W3:Y:S01]  /*7620*/  LDSM.16.MT88.4 R12, [R202+0x1f000] ;  /* 0x01f00000ca0c783b */ /* 0x000ee20000004200 */
[----:B------:R-:W-:-:S04]  /*7630*/  FFMA.FTZ R0, R0, UR15, -R8 ;  /* 0x0000000f00007c23 */ /* 0x000fc80008010808 */
[----:B------:R-:W-:Y:S07]  /*7640*/  HMMA.16816.F32 R176, R4, R28, R164 ;  /* 0x0000001c04b0723c */ /* 0x000fee00000018a4 */
[----:B------:R-:W-:Y:S01]  /*7650*/  MOV R166, R120 ;  /* 0x0000007800a67202 */ /* 0x000fe20000000f00 */
[----:B------:R-:W-:Y:S01]  /*7660*/  IMAD.MOV.U32 R165, RZ, RZ, R121 ;  /* 0x000000ffffa57224 */ /* 0x000fe200078e0079 */
[----:B------:R-:W-:Y:S01]  /*7670*/  MOV R167, R122 ;  /* 0x0000007a00a77202 */ /* 0x000fe20000000f00 */
[----:B------:R-:W-:-:S02]  /*7680*/  IMAD.MOV.U32 R164, RZ, RZ, R123 ;  /* 0x000000ffffa47224 */ /* 0x000fc400078e007b */
[----:B------:R-:W-:Y:S01]  /*7690*/  HMMA.16816.F32 R120, R4, R30, R160 ;  /* 0x0000001e0478723c */ /* 0x000fe200000018a0 */
[----:B------:R-:W-:-:S06]  /*76a0*/  IMAD.MOV.U32 R29, RZ, RZ, R172 ;  /* 0x000000ffff1d7224 */ /* 0x000fcc00078e00ac */
[----:B------:R-:W-:Y:S01]  /*76b0*/  MOV R160, R173 ;  /* 0x000000ad00a07202 */ /* 0x000fe20000000f00 */
[----:B------:R-:W-:Y:S01]  /*76c0*/  IMAD.MOV.U32 R161, RZ, RZ, R174 ;  /* 0x000000ffffa17224 */ /* 0x000fe200078e00ae */
[----:B------:R-:W-:Y:S01]  /*76d0*/  MOV R162, R175 ;  /* 0x000000af00a27202 */ /* 0x000fe20000000f00 */
[----:B------:R-:W-:Y:S01]  /*76e0*/  IMAD.MOV.U32 R163, RZ, RZ, R194 ;  /* 0x000000ffffa37224 */ /* 0x000fe200078e00c2 */
[C---:B----4-:R-:W-:Y:S06]  /*76f0*/  HMMA.16816.F32 R172, R4.reuse, R24, R152 ;  /* 0x0000001804ac723c */ /* 0x050fec0000001898 */
[C---:B------:R-:W-:Y:S01]  /*7700*/  HMMA.16816.F32 R236, R4.reuse, R32, R72 ;  /* 0x0000002004ec723c */ /* 0x040fe20000001848 */
[----:B------:R-:W-:Y:S01]  /*7710*/  MOV R153, R195 ;  /* 0x000000c300997202 */ /* 0x000fe20000000f00 */
[----:B------:R-:W-:Y:S01]  /*7720*/  IMAD.MOV.U32 R154, RZ, RZ, R193 ;  /* 0x000000ffff9a7224 */ /* 0x000fe200078e00c1 */
[----:B------:R-:W-:Y:S01]  /*7730*/  MOV R155, R192 ;  /* 0x000000c0009b7202 */ /* 0x000fe20000000f00 */
[----:B------:R4:W-:Y:S02]  /*7740*/  MUFU.EX2 R72, R0 ;  /* 0x0000000000487308 */ /* 0x0009e40000000800 */
[C---:B------:R-:W-:Y:S01]  /*7750*/  HMMA.16816.F32 R192, R4.reuse, R26, R144 ;  /* 0x0000001a04c0723c */ /* 0x040fe20000001890 */
[----:B------:R-:W3:Y:S05]  /*7760*/  LDSM.16.MT88.4 R24, [R204+0x1f000] ;  /* 0x01f00000cc18783b */ /* 0x000eea0000004200 */
[C---:B------:R-:W-:Y:S01]  /*7770*/  HMMA.16816.F32 R180, R4.reuse, R34, R56 ;  /* 0x0000002204b4723c */ /* 0x040fe20000001838 */
[----:B------:R-:W-:Y:S01]  /*7780*/  IMAD.MOV.U32 R125, RZ, RZ, R135 ;  /* 0x000000ffff7d7224 */ /* 0x000fe200078e0087 */
[----:B------:R-:W-:Y:S01]  /*7790*/  MOV R62, R117 ;  /* 0x00000075003e7202 */ /* 0x000fe20000000f00 */
[----:B------:R-:W-:Y:S01]  /*77a0*/  IMAD.MOV.U32 R152, RZ, RZ, R154 ;  /* 0x000000ffff987224 */ /* 0x000fe200078e009a */
[----:B------:R-:W-:Y:S01]  /*77b0*/  MOV R60, R116 ;  /* 0x00000074003c7202 */ /* 0x000fe20000000f00 */
[----:B----4-:R-:W-:Y:S01]  /*77c0*/  FFMA.FTZ R0, R29, UR15, -R8 ;  /* 0x0000000f1d007c23 */ /* 0x010fe20008010808 */
[C---:B--2---:R-:W-:Y:S01]  /*77d0*/  HMMA.16816.F32 R32, R4.reuse, R22, R52 ;  /* 0x000000160420723c */ /* 0x044fe20000001834 */
[----:B------:R-:W-:Y:S01]  /*77e0*/  IMAD.MOV.U32 R63, RZ, RZ, R118 ;  /* 0x000000ffff3f7224 */ /* 0x000fe200078e0076 */
[----:B------:R-:W-:Y:S01]  /*77f0*/  LDSM.16.MT88.4 R144, [R201+0x19800] ;  /* 0x01980000c990783b */ /* 0x000fe20000004200 */
[----:B------:R2:W4:Y:S03]  /*7800*/  MUFU.EX2 R56, R0 ;  /* 0x0000000000387308 */ /* 0x0005260000000800 */
[C---:B------:R-:W-:Y:S01]  /*7810*/  HMMA.16816.F32 R28, R4.reuse, R20, R68 ;  /* 0x00000014041c723c */ /* 0x040fe20000001844 */
[----:B------:R-:W-:Y:S01]  /*7820*/  IMAD.MOV.U32 R61, RZ, RZ, R119 ;  /* 0x000000ffff3d7224 */ /* 0x000fe200078e0077 */
[----:B------:R3:W5:Y:S01]  /*7830*/  LDL.LU R135, [R1+0x80] ;  /* 0x0000800001877983 */ /* 0x0007620000300800 */
[----:B--2---:R-:W-:Y:S01]  /*7840*/  FFMA.FTZ R0, R153, UR15, -R8 ;  /* 0x0000000f99007c23 */ /* 0x004fe20008010808 */
[----:B------:R-:W-:Y:S01]  /*7850*/  MOV R153, R155 ;  /* 0x0000009b00997202 */ /* 0x000fe20000000f00 */
[----:B------:R-:W-:Y:S01]  /*7860*/  IMAD.MOV.U32 R154, RZ, RZ, R160 ;  /* 0x000000ffff9a7224 */ /* 0x000fe200078e00a0 */
[----:B------:R-:W-:Y:S01]  /*7870*/  MOV R155, R161 ;  /* 0x000000a1009b7202 */ /* 0x000fe20000000f00 */
[C---:B-1----:R-:W-:Y:S01]  /*7880*/  HMMA.16816.F32 R20, R4.reuse, R16, R40 ;  /* 0x000000100414723c */ /* 0x042fe20000001828 */
        /* <DEDUP_REMOVED lines=12> */
[----:B------:R-:W-:Y:S04]  /*7950*/  LDSM.16.MT88.4 R40, [R201+0x1b800] ;  /* 0x01b80000c928783b */ /* 0x000fe80000004200 */
[----:B------:R2:W5:Y:S01]  /*7960*/  LDL.LU R134, [R1+0x7c] ;  /* 0x00007c0001867983 */ /* 0x0005620000300800 */
[----:B-1----:R-:W-:Y:S01]  /*7970*/  FFMA.FTZ R0, R10, UR15, -R8 ;  /* 0x0000000f0a007c23 */ /* 0x002fe20008010808 */
[----:B------:R-:W-:Y:S01]  /*7980*/  IMAD.MOV.U32 R162, RZ, RZ, R164 ;  /* 0x000000ffffa27224 */ /* 0x000fe200078e00a4 */
[----:B---3--:R-:W-:Y:S01]  /*7990*/  HMMA.16816.F32 R108, R4, R12, R36 ;  /* 0x0000000c046c723c */ /* 0x008fe20000001824 */
[----:B------:R-:W-:Y:S01]  /*79a0*/  LDSM.16.MT88.4 R48, [R202+0x1b800] ;  /* 0x01b80000ca30783b */ /* 0x000fe20000004200 */
[----:B------:R1:W-:Y:S01]  /*79b0*/  MUFU.EX2 R68, R0 ;  /* 0x0000000000447308 */ /* 0x0003e20000000800 */
[----:B------:R-:W-:-:S03]  /*79c0*/  IMAD.MOV.U32 R164, RZ, RZ, R252 ;  /* 0x000000ffffa47224 */ /* 0x000fc600078e00fc */
[----:B------:R-:W-:Y:S01]  /*79d0*/  HMMA.16816.F32 R12, R4, R14, R64 ;  /* 0x0000000e040c723c */ /* 0x000fe20000001840 */
[----:B------:R-:W-:Y:S01]  /*79e0*/  LDSM.16.MT88.4 R64, [R203+0x1b800] ;  /* 0x01b80000cb40783b */ /* 0x000fe20000004200 */
[----:B-1----:R-:W-:-:S03]  /*79f0*/  FFMA.FTZ R0, R9, UR15, -R2 ;  /* 0x0000000f09007c23 */ /* 0x002fc60008010802 */
[----:B------:R-:W1:Y:S01]  /*7a00*/  LDSM.16.MT88.4 R8, [R203+0x1f000] ;  /* 0x01f00000cb08783b */ /* 0x000e620000004200 */
[----:B------:R3:W-:Y:S01]  /*7a10*/  MUFU.EX2 R252, R0 ;  /* 0x0000000000fc7308 */ /* 0x0007e20000000800 */
[----:B------:R-:W-:Y:S01]  /*7a20*/  HMMA.16816.F32 R116, R4, R24, R88 ;  /* 0x000000180474723c */ /* 0x000fe20000001858 */
[----:B------:R-:W-:-:S06]  /*7a30*/  MOV R107, R234 ;  /* 0x000000ea006b7202 */ /* 0x000fcc0000000f00 */
[----:B------:R-:W-:Y:S02]  /*7a40*/  IMAD.MOV.U32 R89, RZ, RZ, R133 ;  /* 0x000000ffff597224 */ /* 0x000fe400078e0085 */
[----:B---3--:R-:W-:Y:S01]  /*7a50*/  FFMA.FTZ R0, R165, UR15, -R2 ;  /* 0x0000000fa5007c23 */ /* 0x008fe20008010802 */
[----:B------:R-:W-:Y:S01]  /*7a60*/  IMAD.MOV.U32 R165, RZ, RZ, R166 ;  /* 0x000000ffffa57224 */ /* 0x000fe200078e00a6 */
[----:B------:R-:W-:Y:S02]  /*7a70*/  MOV R166, R235 ;  /* 0x000000eb00a67202 */ /* 0x000fe40000000f00 */
[----:B------:R3:W2:Y:S01]  /*7a80*/  MUFU.EX2 R235, R0 ;  /* 0x0000000000eb7308 */ /* 0x0006a20000000800 */
[----:B------:R-:W-:Y:S02]  /*7a90*/  IMAD.MOV.U32 R106, RZ, RZ, R164 ;  /* 0x000000ffff6a7224 */ /* 0x000fe400078e00a4 */
[--C-:B---3--:R-:W-:Y:S01]  /*7aa0*/  FFMA.FTZ R0, R152, UR15, -R2.reuse ;  /* 0x0000000f98007c23 */ /* 0x108fe20008010802 */
[----:B------:R-:W-:-:S04]  /*7ab0*/  FFMA.FTZ R2, R153, UR15, -R2 ;  /* 0x0000000f99027c23 */ /* 0x000fc80008010802 */
[----:B------:R4:W-:Y:S08]  /*7ac0*/  MUFU.EX2 R133, R2 ;  /* 0x0000000200857308 */ /* 0x0009f00000000800 */
[----:B------:R-:W3:Y:S01]  /*7ad0*/  MUFU.EX2 R234, R0 ;  /* 0x0000000000ea7308 */ /* 0x000ee20000000800 */
[----:B----4-:R-:W-:Y:S02]  /*7ae0*/  MOV R2, R56 ;  /* 0x0000003800027202 */ /* 0x010fe40000000f00 */
[----:B------:R-:W4:Y:S01]  /*7af0*/  LDSM.16.MT88.4 R56, [R204+0x1b800] ;  /* 0x01b80000cc38783b */ /* 0x000f220000004200 */
        /* <DEDUP_REMOVED lines=9> */
[C---:B------:R-:W-:Y:S06]  /*7b90*/  HMMA.16816.F32 R24, R4.reuse, R26, R96 ;  /* 0x0000001a0418723c */ /* 0x040fec0000001860 */
[C---:B-1----:R-:W-:Y:S01]  /*7ba0*/  HMMA.16816.F32 R124, R4.reuse, R8, R80 ;  /* 0x00000008047c723c */ /* 0x042fe20000001850 */
[----:B------:R-:W-:Y:S01]  /*7bb0*/  IMAD.MOV.U32 R97, RZ, RZ, R104 ;  /* 0x000000ffff617224 */ /* 0x000fe200078e0068 */
[----:B------:R-:W-:Y:S01]  /*7bc0*/  MOV R96, R105 ;  /* 0x0000006900607202 */ /* 0x000fe20000000f00 */
[----:B------:R-:W-:Y:S01]  /*7bd0*/  IMAD.MOV.U32 R104, RZ, RZ, R128 ;  /* 0x000000ffff687224 */ /* 0x000fe200078e0080 */
[----:B------:R-:W-:Y:S01]  /*7be0*/  MOV R105, R129 ;  /* 0x0000008100697202 */ /* 0x000fe20000000f00 */
[----:B------:R-:W-:Y:S01]  /*7bf0*/  IMAD.MOV.U32 R90, RZ, RZ, R166 ;  /* 0x000000ffff5a7224 */ /* 0x000fe200078e00a6 */
[----:B------:R-:W-:Y:S01]  /*7c00*/  HMMA.16816.F32 R8, R4, R10, R44 ;  /* 0x0000000a0408723c */ /* 0x000fe2000000182c */
[----:B------:R-:W-:Y:S01]  /*7c10*/  F2FP.F16.F32.PACK_AB R128, R2, R88 ;  /* 0x000000580280723e */ /* 0x000fe200000000ff */
[----:B------:R-:W-:Y:S01]  /*7c20*/  IMAD.MOV.U32 R71, RZ, RZ, R154 ;  /* 0x000000ffff477224 */ /* 0x000fe200078e009a */
[----:B--2---:R-:W-:-:S02]  /*7c30*/  F2FP.F16.F32.PACK_AB R129, R235, R252 ;  /* 0x000000fceb81723e */ /* 0x004fc400000000ff */
[----:B------:R-:W-:Y:S02]  /*7c40*/  MOV R70, R155 ;  /* 0x0000009b00467202 */ /* 0x000fe40000000f00 */
[----:B------:R-:W-:Y:S01]  /*7c50*/  MOV R75, R161 ;  /* 0x000000a1004b7202 */ /* 0x000fe20000000f00 */
[----:B------:R-:W-:Y:S01]  /*7c60*/  IMAD.MOV.U32 R6, RZ, RZ, R130 ;  /* 0x000000ffff067224 */ /* 0x000fe200078e0082 */
[----:B------:R-:W-:Y:S01]  /*7c70*/  MOV R7, R131 ;  /* 0x0000008300077202 */ /* 0x000fe20000000f00 */
[----:B------:R-:W-:Y:S01]  /*7c80*/  IMAD.MOV.U32 R74, RZ, RZ, R160 ;  /* 0x000000ffff4a7224 */ /* 0x000fe200078e00a0 */
[----:B------:R-:W-:Y:S01]  /*7c90*/  F2FP.F16.F32.PACK_AB R130, R68, R69 ;  /* 0x000000454482723e */ /* 0x000fe200000000ff */
[----:B------:R-:W-:Y:S01]  /*7ca0*/  LDSM.16.MT88.4 R152, [R202+0x19800] ;  /* 0x01980000ca98783b */ /* 0x000fe20000004200 */
[----:B---3--:R-:W-:Y:S02]  /*7cb0*/  F2FP.F16.F32.PACK_AB R131, R133, R234 ;  /* 0x000000ea8583723e */ /* 0x008fe400000000ff */
[----:B------:R-:W-:Y:S01]  /*7cc0*/  MOV R91, R165 ;  /* 0x000000a5005b7202 */ /* 0x000fe20000000f00 */
[----:B------:R-:W-:Y:S04]  /*7cd0*/  LDSM.16.MT88.4 R160, [R204+0x19800] ;  /* 0x01980000cca0783b */ /* 0x000fe80000004200 */
[C---:B------:R-:W-:Y:S01]  /*7ce0*/  HMMA.16816.F32 R36, R128.reuse, R40, R248 ;  /* 0x000000288024723c */ /* 0x040fe200000018f8 */
[----:B------:R-:W-:Y:S01]  /*7cf0*/  MOV R0, R167 ;  /* 0x000000a700007202 */ /* 0x000fe20000000f00 */
[----:B------:R-:W-:Y:S04]  /*7d00*/  LDSM.16.MT88.4 R80, [R202+0x1d800] ;  /* 0x01d80000ca50783b */ /* 0x000fe80000004200 */
[----:B------:R-:W-:Y:S01]  /*7d10*/  HMMA.16816.F32 R40, R128, R42, R244 ;  /* 0x0000002a8028723c */ /* 0x000fe200000018f4 */
[----:B------:R-:W1:Y:S01]  /*7d20*/  LDSM.16.MT88.4 R164, [R203+0x19800] ;  /* 0x01980000cba4783b */ /* 0x000e620000004200 */
[----:B------:R-:W-:-:S04]  /*7d30*/  MOV R249, R2 ;  /* 0x0000000200f97202 */ /* 0x000fc80000000f00 */
[----:B------:R-:W-:Y:S01]  /*7d40*/  HMMA.16816.F32 R44, R128, R48, R240 ;  /* 0x00000030802c723c */ /* 0x000fe200000018f0 */
[----:B------:R-:W-:Y:S01]  /*7d50*/  MOV R244, R61 ;  /* 0x0000003d00f47202 */ /* 0x000fe20000000f00 */
[----:B------:R-:W-:Y:S01]  /*7d60*/  IMAD.MOV.U32 R246, RZ, RZ, R63 ;  /* 0x000000fffff67224 */ /* 0x000fe200078e003f */
[----:B------:R-:W-:-:S04]  /*7d70*/  MOV R245, R62 ;  /* 0x0000003e00f57202 */ /* 0x000fc80000000f00 */
[----:B------:R-:W-:Y:S02]  /*7d80*/  IMAD.MOV.U32 R243, RZ, RZ, R60 ;  /* 0x000000fffff37224 */ /* 0x000fe400078e003c */
[----:B------:R-:W-:Y:S01]  /*7d90*/  HMMA.16816.F32 R60, R128, R64, R172 ;  /* 0x00000040803c723c */ /* 0x000fe200000018ac */
[----:B------:R-:W-:-:S05]  /*7da0*/  MOV R2, R90 ;  /* 0x0000005a00027202 */ /* 0x000fca0000000f00 */
[----:B------:R-:W-:Y:S01]  /*7db0*/  HMMA.16816.F32 R64, R128, R66, R192 ;  /* 0x000000428040723c */ /* 0x000fe200000018c0 */
[----:B------:R-:W-:-:S06]  /*7dc0*/  MOV R173, R104 ;  /* 0x0000006800ad7202 */ /* 0x000fcc0000000f00 */
[----:B------:R-:W-:Y:S02]  /*7dd0*/  MOV R195, R107 ;  /* 0x0000006b00c37202 */ /* 0x000fe40000000f00 */
[----:B------:R-:W-:Y:S02]  /*7de0*/  MOV R194, R106 ;  /* 0x0000006a00c27202 */ /* 0x000fe40000000f00 */
[----:B------:R-:W-:Y:S01]  /*7df0*/  MOV R172, R71 ;  /* 0x0000004700ac7202 */ /* 0x000fe20000000f00 */
[----:B------:R-:W-:Y:S02]  /*7e00*/  FADD.FTZ R0, R0, R195 ;  /* 0x000000c300007221 */ /* 0x000fe40000010000 */
[----:B------:R-:W-:Y:S01]  /*7e10*/  FADD.FTZ R2, R2, R194 ;  /* 0x000000c202027221 */ /* 0x000fe20000010000 */
[----:B------:R-:W-:Y:S01]  /*7e20*/  MOV R98, R75 ;  /* 0x0000004b00627202 */ /* 0x000fe20000000f00 */
[----:B------:R-:W-:Y:S01]  /*7e30*/  HMMA.16816.F32 R48, R128, R50, R196 ;  /* 0x000000328030723c */ /* 0x000fe200000018c4 */
[----:B------:R-:W-:Y:S01]  /*7e40*/  MOV R175, R70 ;  /* 0x0000004600af7202 */ /* 0x000fe20000000f00 */
[----:B------:R-:W-:Y:S01]  /*7e50*/  FADD.FTZ R0, R173, R0 ;  /* 0x00000000ad007221 */ /* 0x000fe20000010000 */
[----:B------:R-:W-:-:S02]  /*7e60*/  IMAD.MOV.U32 R99, RZ, RZ, R74 ;  /* 0x000000ffff637224 */ /* 0x000fc400078e004a */
[----:B------:R-:W-:Y:S01]  /*7e70*/  FADD.FTZ R2, R172, R2 ;  /* 0x00000002ac027221 */ /* 0x000fe20000010000 */
[----:B------:R-:W-:Y:S01]  /*7e80*/  IMAD.MOV.U32 R174, RZ, RZ, R105 ;  /* 0x000000ffffae7224 */ /* 0x000fe200078e0069 */
[----:B------:R-:W-:Y:S01]  /*7e90*/  MOV R199, R52 ;  /* 0x0000003400c77202 */ /* 0x000fe20000000f00 */
[----:B------:R-:W-:Y:S01]  /*7ea0*/  IMAD.MOV.U32 R198, RZ, RZ, R53 ;  /* 0x000000ffffc67224 */ /* 0x000fe200078e0035 */
[----:B------:R-:W-:Y:S02]  /*7eb0*/  MOV R197, R54 ;  /* 0x0000003600c57202 */ /* 0x000fe40000000f00 */
[----:B------:R-:W-:Y:S01]  /*7ec0*/  MOV R196, R55 ;  /* 0x0000003700c47202 */ /* 0x000fe20000000f00 */
[----:B------:R-:W-:Y:S01]  /*7ed0*/  FADD.FTZ R0, R175, R0 ;  /* 0x00000000af007221 */ /* 0x000fe20000010000 */
[C---:B----4-:R-:W-:Y:S01]  /*7ee0*/  HMMA.16816.F32 R52, R128.reuse, R56, R176 ;  /* 0x000000388034723c */ /* 0x050fe200000018b0 */
[----:B------:R-:W-:Y:S01]  /*7ef0*/  FADD.FTZ R2, R174, R2 ;  /* 0x00000002ae027221 */ /* 0x000fe20000010000 */
[----:B------:R-:W-:Y:S01]  /*7f00*/  IMAD.MOV.U32 R241, RZ, RZ, R6 ;  /* 0x000000fffff17224 */ /* 0x000fe200078e0006 */
[----:B------:R-:W-:Y:S01]  /*7f10*/  MOV R240, R7 ;  /* 0x0000000700f07202 */ /* 0x000fe20000000f00 */
[----:B------:R-:W-:Y:S01]  /*7f20*/  IMAD.MOV.U32 R247, RZ, RZ, R89 ;  /* 0x000000fffff77224 */ /* 0x000fe200078e0059 */
[----:B------:R-:W-:Y:S01]  /*7f30*/  MOV R242, R91 ;  /* 0x0000005b00f27202 */ /* 0x000fe20000000f00 */
[C---:B-1----:R-:W-:Y:S01]  /*7f40*/  HMMA.16816.F32 R156, R128.reuse, R164, R156 ;  /* 0x000000a4809c723c */ /* 0x042fe2000000189c */
[----:B------:R-:W-:Y:S01]  /*7f50*/  MOV R177, R98 ;  /* 0x0000006200b17202 */ /* 0x000fe20000000f00 */
[----:B------:R-:W-:Y:S01]  /*7f60*/  IMAD.MOV.U32 R176, RZ, RZ, R99 ;  /* 0x000000ffffb07224 */ /* 0x000fe200078e0063 */
[----:B------:R-:W-:Y:S01]  /*7f70*/  MOV R178, R97 ;  /* 0x0000006100b27202 */ /* 0x000fe20000000f00 */
[----:B------:R-:W-:Y:S01]  /*7f80*/  IMAD.MOV.U32 R179, RZ, RZ, R96 ;  /* 0x000000ffffb37224 */ /* 0x000fe200078e0060 */
[----:B------:R-:W-:Y:S01]  /*7f90*/  MOV R248, R88 ;  /* 0x0000005800f87202 */ /* 0x000fe20000000f00 */
[----:B------:R-:W-:Y:S01]  /*7fa0*/  FADD.FTZ R0, R177, R0 ;  /* 0x00000000b1007221 */ /* 0x000fe20000010000 */
[----:B------:R-:W-:Y:S01]  /*7fb0*/  FADD.FTZ R2, R176, R2 ;  /* 0x00000002b0027221 */ /* 0x000fe20000010000 */
[----:B------:R-:W-:Y:S01]  /*7fc0*/  HMMA.16816.F32 R164, R128, R166, R112 ;  /* 0x000000a680a4723c */ /* 0x000fe20000001870 */
[----:B------:R-:W1:Y:S01]  /*7fd0*/  LDSM.16.MT88.4 R72, [R201+0x1d800] ;  /* 0x01d80000c948783b */ /* 0x000e620000004200 */
[----:B------:R-:W-:Y:S01]  /*7fe0*/  FADD.FTZ R0, R179, R0 ;  /* 0x00000000b3007221 */ /* 0x000fe20000010000 */
[----:B------:R-:W-:-:S02]  /*7ff0*/  FADD.FTZ R2, R178, R2 ;  /* 0x00000002b2027221 */ /* 0x000fc40000010000 */
[----:B------:R-:W2:Y:S01]  /*8000*/  LDSM.16.MT88.4 R88, [R204+0x1d800] ;  /* 0x01d80000cc58783b */ /* 0x000ea20000004200 */
[----:B------:R-:W-:Y:S01]  /*8010*/  FADD.FTZ R0, R197, R0 ;  /* 0x00000000c5007221 */ /* 0x000fe20000010000 */
[----:B------:R-:W-:Y:S01]  /*8020*/  FADD.FTZ R2, R196, R2 ;  /* 0x00000002c4027221 */ /* 0x000fe20000010000 */
[----:B------:R-:W-:Y:S01]  /*8030*/  HMMA.16816.F32 R56, R128, R58, R120 ;  /* 0x0000003a8038723c */ /* 0x000fe20000001878 */
[----:B------:R-:W3:Y:S01]  /*8040*/  LDSM.16.MT88.4 R96, [R203+0x1d800] ;  /* 0x01d80000cb60783b */ /* 0x000ee20000004200 */
[----:B------:R-:W-:Y:S01]  /*8050*/  FADD.FTZ R0, R199, R0 ;  /* 0x00000000c7007221 */ /* 0x000fe20000010000 */
[----:B------:R-:W-:Y:S02]  /*8060*/  FADD.FTZ R2, R198, R2 ;  /* 0x00000002c6027221 */ /* 0x000fe40000010000 */
[----:B------:R-:W4:Y:S01]  /*8070*/  LDSM.16.MT88.4 R104, [R201+0x1f800] ;  /* 0x01f80000c968783b */ /* 0x000f220000004200 */
[----:B------:R-:W-:Y:S01]  /*8080*/  FADD.FTZ R0, R241, R0 ;  /* 0x00000000f1007221 */ /* 0x000fe20000010000 */
[----:B------:R-:W-:-:S02]  /*8090*/  FADD.FTZ R2, R240, R2 ;  /* 0x00000002f0027221 */ /* 0x000fc40000010000 */
[----:B------:R-:W4:Y:S01]  /*80a0*/  LDSM.16.MT88.4 R112, [R202+0x1f800] ;  /* 0x01f80000ca70783b */ /* 0x000f220000004200 */
[----:B------:R-:W-:Y:S01]  /*80b0*/  FADD.FTZ R0, R243, R0 ;  /* 0x00000000f3007221 */ /* 0x000fe20000010000 */
[----:B------:R-:W-:Y:S02]  /*80c0*/  FADD.FTZ R2, R242, R2 ;  /* 0x00000002f2027221 */ /* 0x000fe40000010000 */
[----:B------:R-:W4:Y:S01]  /*80d0*/  LDSM.16.MT88.4 R120, [R204+0x1f800] ;  /* 0x01f80000cc78783b */ /* 0x000f220000004200 */
[----:B------:R-:W-:Y:S01]  /*80e0*/  FADD.FTZ R0, R245, R0 ;  /* 0x00000000f5007221 */ /* 0x000fe20000010000 */
[----:B------:R-:W-:Y:S02]  /*80f0*/  FADD.FTZ R2, R244, R2 ;  /* 0x00000002f4027221 */ /* 0x000fe40000010000 */
[----:B------:R-:W4:Y:S01]  /*8100*/  LDSM.16.MT88.4 R4, [R203+0x1f800] ;  /* 0x01f80000cb04783b */ /* 0x000f220000004200 */
[----:B------:R-:W-:Y:S01]  /*8110*/  FADD.FTZ R0, R247, R0 ;  /* 0x00000000f7007221 */ /* 0x000fe20000010000 */
[----:B------:R-:W-:-:S03]  /*8120*/  FADD.FTZ R2, R246, R2 ;  /* 0x00000002f6027221 */ /* 0x000fc60000010000 */
[----:B------:R-:W-:Y:S01]  /*8130*/  FADD.FTZ R0, R252, R0 ;  /* 0x00000000fc007221 */ /* 0x000fe20000010000 */
[----:B------:R-:W-:Y:S01]  /*8140*/  FADD.FTZ R2, R248, R2 ;  /* 0x00000002f8027221 */ /* 0x000fe20000010000 */
[----:B------:R-:W-:Y:S02]  /*8150*/  IMAD.MOV.U32 R250, RZ, RZ, R69 ;  /* 0x000000fffffa7224 */ /* 0x000fe400078e0045 */
[----:B------:R-:W-:Y:S01]  /*8160*/  FADD.FTZ R0, R235, R0 ;  /* 0x00000000eb007221 */ /* 0x000fe20000010000 */
[----:B------:R-:W-:Y:S01]  /*8170*/  FADD.FTZ R2, R249, R2 ;  /* 0x00000002f9027221 */ /* 0x000fe20000010000 */
[----:B------:R-:W-:Y:S02]  /*8180*/  MOV R251, R68 ;  /* 0x0000004400fb7202 */ /* 0x000fe40000000f00 */
[----:B------:R-:W-:Y:S01]  /*8190*/  FADD.FTZ R0, R234, R0 ;  /* 0x00000000ea007221 */ /* 0x000fe20000010000 */
[----:B------:R-:W-:-:S03]  /*81a0*/  FADD.FTZ R2, R250, R2 ;  /* 0x00000002fa027221 */ /* 0x000fc60000010000 */
[----:B------:R-:W-:Y:S01]  /*81b0*/  FADD.FTZ R244, R133, R0 ;  /* 0x0000000085f47221 */ /* 0x000fe20000010000 */
[----:B------:R-:W-:-:S04]  /*81c0*/  FADD.FTZ R245, R251, R2 ;  /* 0x00000002fbf57221 */ /* 0x000fc80000010000 */
[----:B------:R1:W-:Y:S04]  /*81d0*/  STL [R1+0x3c], R244 ;  /* 0x00003cf401007387 */ /* 0x0003e80000100800 */
[----:B------:R1:W-:Y:S01]  /*81e0*/  STL [R1+0x38], R245 ;  /* 0x000038f501007387 */ /* 0x0003e20000100800 */
[C---:B------:R-:W-:Y:S06]  /*81f0*/  HMMA.16816.F32 R136, R128.reuse, R144, R136 ;  /* 0x000000908088723c */ /* 0x040fec0000001888 */
[C---:B------:R-:W-:Y:S06]  /*8200*/  HMMA.16816.F32 R144, R128.reuse, R146, R76 ;  /* 0x000000928090723c */ /* 0x040fec000000184c */
[C---:B------:R-:W-:Y:S06]  /*8210*/  HMMA.16816.F32 R140, R128.reuse, R152, R140 ;  /* 0x00000098808c723c */ /* 0x040fec000000188c */
[C---:B------:R-:W-:Y:S06]  /*8220*/  HMMA.16816.F32 R148, R128.reuse, R160, R148 ;  /* 0x000000a08094723c */ /* 0x040fec0000001894 */
[C---:B------:R-:W-:Y:S06]  /*8230*/  HMMA.16816.F32 R152, R128.reuse, R154, R92 ;  /* 0x0000009a8098723c */ /* 0x040fec000000185c */
[C---:B------:R-:W-:Y:S06]  /*8240*/  HMMA.16816.F32 R160, R128.reuse, R162, R100 ;  /* 0x000000a280a0723c */ /* 0x040fec0000001864 */
[C---:B------:R-:W-:Y:S06]  /*8250*/  HMMA.16816.F32 R76, R128.reuse, R80, R84 ;  /* 0x00000050804c723c */ /* 0x040fec0000001854 */
[C---:B-1----:R-:W-:Y:S06]  /*8260*/  HMMA.16816.F32 R68, R128.reuse, R72, R168 ;  /* 0x000000488044723c */ /* 0x042fec00000018a8 */
[C---:B--2---:R-:W-:Y:S06]  /*8270*/  HMMA.16816.F32 R84, R128.reuse, R88, R236 ;  /* 0x000000588054723c */ /* 0x044fec00000018ec */
[C---:B---3--:R-:W-:Y:S06]  /*8280*/  HMMA.16816.F32 R92, R128.reuse, R96, R28 ;  /* 0x00000060805c723c */ /* 0x048fec000000181c */
[C---:B----4-:R-:W-:Y:S06]  /*8290*/  HMMA.16816.F32 R100, R128.reuse, R104, R20 ;  /* 0x000000688064723c */ /* 0x050fec0000001814 */
        /* <DEDUP_REMOVED lines=12> */
[----:B------:R-:W-:-:S15]  /*8360*/  @!P0 BRA `(.L_x_601) ;  /* 0x0000009c00e08947 */ /* 0x000fde0003800000 */
[----:B------:R-:W2:Y:S01]  /*8370*/  LDL R243, [R1+0x44] ;  /* 0x0000440001f37983 */ /* 0x000ea20000100800 */
[----:B------:R-:W-:-:S03]  /*8380*/  ULDC UR4, c[0x0][0x2d0] ;  /* 0x0000b40000047ab9 */ /* 0x000fc60000000800 */
[----:B------:R-:W3:Y:S04]  /*8390*/  LDL R246, [R1+0x40] ;  /* 0x0000400001f67983 */ /* 0x000ee80000100800 */
[----:B------:R-:W4:Y:S04]  /*83a0*/  LDL R247, [R1+0x48] ;  /* 0x0000480001f77983 */ /* 0x000f280000100800 */
[----:B------:R-:W4:Y:S04]  /*83b0*/  LDL.64 R248, [R1+0x68] ;  /* 0x0000680001f87983 */ /* 0x000f280000100a00 */
[----:B------:R-:W4:Y:S01]  /*83c0*/  LDL.64 R250, [R1+0x70] ;  /* 0x0000700001fa7983 */ /* 0x000f220000100a00 */
[----:B-----5:R-:W-:Y:S01]  /*83d0*/  ISETP.GE.AND P5, PT, R134, UR4, PT ;  /* 0x0000000486007c0c */ /* 0x020fe2000bfa6270 */
[----:B------:R-:W-:Y:S01]  /*83e0*/  UIADD3 UR20, UR23, -0x2, URZ ;  /* 0xfffffffe17147890 */ /* 0x000fe2000fffe03f */
[----:B------:R-:W-:-:S04]  /*83f0*/  DEPBAR.LE SB0, 0x0 ;  /* 0x000080000000791a */ /* 0x000fc80000000000 */
[----:B------:R-:W-:Y:S01]  /*8400*/  BAR.SYNC.DEFER_BLOCKING 0x0 ;  /* 0x0000000000007b1d */ /* 0x000fe20000010000 */
[----:B------:R-:W-:Y:S01]  /*8410*/  USHF.R.S32.HI UR6, URZ, 0x1f, UR20 ;  /* 0x0000001f3f067899 */ /* 0x000fe20008011414 */
[----:B------:R-:W-:Y:S01]  /*8420*/  IMAD.U32 R0, RZ, RZ, UR20 ;  /* 0x00000014ff007e24 */ /* 0x000fe2000f8e00ff */
[----:B------:R-:W-:-:S05]  /*8430*/  UISETP.GT.AND UP0, UPT, UR20, UR16, UPT ;  /* 0x000000101400728c */ /* 0x000fca000bf04270 */
[----:B------:R-:W1:Y:S08]  /*8440*/  @!P5 LDC.64 R6, c[0x0][0x220] ;  /* 0x00008800ff06db82 */ /* 0x000e700000000a00 */
[----:B------:R-:W1:Y:S01]  /*8450*/  @!P5 LDC.64 R14, c[0x0][0x220] ;  /* 0x00008800ff0edb82 */ /* 0x000e620000000a00 */
[----:B------:R-:W-:Y:S01]  /*8460*/  @P5 STS.128 [R227+0x18000], RZ ;  /* 0x018000ffe3005388 */ /* 0x000fe20000000c00 */
[----:B--2---:R-:W-:-:S02]  /*8470*/  ISETP.GE.AND P4, PT, R243, UR4, PT ;  /* 0x00000004f3007c0c */ /* 0x004fc4000bf86270 */
[----:B---3--:R-:W-:Y:S02]  /*8480*/  ISETP.GE.AND P3, PT, R246, UR4, PT ;  /* 0x00000004f6007c0c */ /* 0x008fe4000bf66270 */
[----:B----4-:R-:W-:Y:S01]  /*8490*/  ISETP.GE.AND P2, PT, R247, UR4, PT ;  /* 0x00000004f7007c0c */ /* 0x010fe2000bf46270 */
[----:B------:R-:W-:Y:S01]  /*84a0*/  UIMAD UR4, UR8, UR20, URZ ;  /* 0x00000014080472a4 */ /* 0x000fe2000f8e023f */
[----:B------:R-:W-:-:S07]  /*84b0*/  IMAD.MOV.U32 R5, RZ, RZ, R249 ;  /* 0x000000ffff057224 */ /* 0x000fce00078e00f9 */
[----:B------:R-:W2:Y:S01]  /*84c0*/  @!P4 LDC.64 R8, c[0x0][0x220] ;  /* 0x00008800ff08cb82 */ /* 0x000ea20000000a00 */
[----:B------:R-:W-:Y:S01]  /*84d0*/  UIMAD UR4, UR6, UR9, UR4 ;  /* 0x00000009060472a4 */ /* 0x000fe2000f8e0204 */
[----:B------:R-:W-:Y:S01]  /*84e0*/  IMAD.MOV.U32 R4, RZ, RZ, R250 ;  /* 0x000000ffff047224 */ /* 0x000fe200078e00fa */
[----:B------:R-:W3:Y:S03]  /*84f0*/  S2R R251, SR_TID.X ;  /* 0x0000000000fb7919 */ /* 0x000ee60000002100 */
[----:B------:R-:W-:Y:S02]  /*8500*/  IMAD.WIDE.U32 R4, R0, UR9, R4 ;  /* 0x0000000900047c25 */ /* 0x000fe4000f8e0004 */
[----:B------:R-:W4:Y:S02]  /*8510*/  @!P3 LDC.64 R10, c[0x0][0x220] ;  /* 0x00008800ff0abb82 */ /* 0x000f240000000a00 */
        /* <DEDUP_REMOVED lines=8> */
[----:B------:R1:W-:Y:S01]  /*85a0*/  @!P5 LDGSTS.E.BYPASS.LTC128B.128 [R227+0x18000], desc[UR34][R6.64] ;  /* 0x1800000006e3dfae */ /* 0x0003e2000b901d62 */
[----:B------:R-:W-:Y:S01]  /*85b0*/  IADD3.X R5, R2, UR14, RZ, P1, !PT ;  /* 0x0000000e02057c10 */ /* 0x000fe20008ffe4ff */
[----:B------:R-:W1:Y:S01]  /*85c0*/  @!P4 LDC.64 R16, c[0x0][0x220] ;  /* 0x00008800ff10cb82 */ /* 0x000e620000000a00 */
[----:B--2---:R-:W-:Y:S01]  /*85d0*/  @!P4 LEA R8, P0, R4, R8, 0x1 ;  /* 0x000000080408c211 */ /* 0x004fe200078008ff */
[----:B------:R-:W-:Y:S01]  /*85e0*/  @P4 STS.128 [R227+0x1a000], RZ ;  /* 0x01a000ffe3004388 */ /* 0x000fe20000000c00 */
[----:B------:R-:W-:Y:S02]  /*85f0*/  @!P5 LEA R14, P1, R0, R14, 0x1 ;  /* 0x0000000e000ed211 */ /* 0x000fe400078208ff */
[----:B------:R-:W-:Y:S02]  /*8600*/  @!P4 LEA.HI.X R9, R4, R9, R2, 0x1, P0 ;  /* 0x000000090409c211 */ /* 0x000fe400000f0c02 */
[----:B------:R-:W-:Y:S01]  /*8610*/  @!P5 LEA.HI.X R15, R0, R15, R5, 0x1, P1 ;  /* 0x0000000f000fd211 */ /* 0x000fe200008f0c05 */
[----:B------:R-:W2:Y:S01]  /*8620*/  @!P3 LDC.64 R18, c[0x0][0x220] ;  /* 0x00008800ff12bb82 */ /* 0x000ea20000000a00 */
[----:B----4-:R-:W-:Y:S01]  /*8630*/  @!P3 LEA R10, P0, R4, R10, 0x1 ;  /* 0x0000000a040ab211 */ /* 0x010fe200078008ff */
[----:B------:R-:W-:Y:S01]  /*8640*/  @!PT LDS RZ, [RZ] ;  /* 0x00000000fffff984 */ /* 0x000fe20000000800 */
[----:B------:R-:W-:Y:S01]  /*8650*/  @!PT LDS RZ, [RZ] ;  /* 0x00000000fffff984 */ /* 0x000fe20000000800 */
[----:B------:R-:W-:Y:S01]  /*8660*/  @!PT LDS RZ, [RZ] ;  /* 0x00000000fffff984 */ /* 0x000fe20000000800 */
[----:B------:R4:W-:Y:S01]  /*8670*/  @!P4 LDGSTS.E.BYPASS.LTC128B.128 [R227+0x1a000], desc[UR34][R8.64+0x80] ;  /* 0x1a00008008e3cfae */ /* 0x0009e2000b901d62 */
[----:B---3--:R-:W-:-:S02]  /*8680*/  IMAD.SHL.U32 R251, R251, 0x2, RZ ;  /* 0x00000002fbfb7824 */ /* 0x008fc400078e00ff */
[C-C-:B------:R-:W-:Y:S01]  /*8690*/  @!P3 LEA.HI.X R11, R4.reuse, R11, R2.reuse, 0x1, P0 ;  /* 0x0000000b040bb211 */ /* 0x140fe200000f0c02 */
[----:B------:R-:W-:Y:S02]  /*86a0*/  @P3 STS.128 [R227+0x1c000], RZ ;  /* 0x01c000ffe3003388 */ /* 0x000fe40000000c00 */
[----:B------:R-:W3:Y:S01]  /*86b0*/  @!P2 LDC.64 R20, c[0x0][0x220] ;  /* 0x00008800ff14ab82 */ /* 0x000ee20000000a00 */
[C---:B-1----:R-:W-:Y:S01]  /*86c0*/  @!P2 LEA R12, P0, R4.reuse, R12, 0x1 ;  /* 0x0000000c040ca211 */ /* 0x042fe200078008ff */
[----:B------:R-:W-:Y:S01]  /*86d0*/  @!PT LDS RZ, [RZ] ;  /* 0x00000000fffff984 */ /* 0x000fe20000000800 */
[----:B------:R-:W-:Y:S01]  /*86e0*/  @!PT LDS RZ, [RZ] ;  /* 0x00000000fffff984 */ /* 0x000fe20000000800 */
[----:B------:R-:W-:Y:S01]  /*86f0*/  @!PT LDS RZ, [RZ] ;  /* 0x00000000fffff984 */ /* 0x000fe20000000800 */
[----:B------:R-:W-:Y:S01]  /*8700*/  @!P3 LDGSTS.E.BYPASS.LTC128B.128 [R227+0x1c000], desc[UR34][R10.64+0x100] ;  /* 0x1c0001000ae3bfae */ /* 0x000fe2000b901d62 */
[----:B------:R-:W-:Y:S02]  /*8710*/  LOP3.LUT R251, R251, 0x6, RZ, 0xc0, !PT ;  /* 0x00000006fbfb7812 */ /* 0x000fe400078ec0ff */
[----:B------:R-:W-:Y:S01]  /*8720*/  @!P2 LEA.HI.X R13, R4, R13, R2, 0x1, P0 ;  /* 0x0000000d040da211 */ /* 0x000fe200000f0c02 */
[----:B------:R-:W-:Y:S04]  /*8730*/  @P2 STS.128 [R227+0x1e000], RZ ;  /* 0x01e000ffe3002388 */ /* 0x000fe80000000c00 */
[----:B------:R-:W-:Y:S01]  /*8740*/  @!PT LDS RZ, [RZ] ;  /* 0x00000000fffff984 */ /* 0x000fe20000000800 */
[----:B------:R-:W-:Y:S01]  /*8750*/  @!PT LDS RZ, [RZ] ;  /* 0x00000000fffff984 */ /* 0x000fe20000000800 */
[----:B------:R-:W-:Y:S01]  /*8760*/  @!PT LDS RZ, [RZ] ;  /* 0x00000000fffff984 */ /* 0x000fe20000000800 */
[----:B------:R-:W-:Y:S04]  /*8770*/  @!P2 LDGSTS.E.BYPASS.LTC128B.128 [R227+0x1e000], desc[UR34][R12.64+0x180] ;  /* 0x1e0001800ce3afae */ /* 0x000fe8000b901d62 */
[----:B------:R-:W-:Y:S01]  /*8780*/  @P5 STS.128 [R227+0x19000], RZ ;  /* 0x019000ffe3005388 */ /* 0x000fe20000000c00 */
[----:B--2---:R-:W-:-:S03]  /*8790*/  @!P3 LEA R6, P1, R0, R18, 0x1 ;  /* 0x000000120006b211 */ /* 0x004fc600078208ff */
[----:B------:R-:W-:Y:S01]  /*87a0*/  @!PT LDS RZ, [RZ] ;  /* 0x00000000fffff984 */ /* 0x000fe20000000800 */
[----:B------:R-:W-:Y:S01]  /*87b0*/  @!PT LDS RZ, [RZ] ;  /* 0x00000000fffff984 */ /* 0x000fe20000000800 */
[----:B------:R-:W-:Y:S01]  /*87c0*/  @!PT LDS RZ, [RZ] ;  /* 0x00000000fffff984 */ /* 0x000fe20000000800 */
[----:B------:R1:W-:Y:S01]  /*87d0*/  @!P5 LDGSTS.E.BYPASS.LTC128B.128 [R227+0x19000], desc[UR34][R14.64] ;  /* 0x190000000ee3dfae */ /* 0x0003e2000b901d62 */
[C-C-:B------:R-:W-:Y:S02]  /*87e0*/  @!P3 LEA.HI.X R7, R0.reuse, R19, R5.reuse, 0x1, P1 ;  /* 0x000000130007b211 */ /* 0x140fe400008f0c05 */
[C---:B----4-:R-:W-:Y:S01]  /*87f0*/  @!P4 LEA R8, P6, R0.reuse, R16, 0x1 ;  /* 0x000000100008c211 */ /* 0x050fe200078c08ff */
[----:B------:R-:W-:Y:S01]  /*8800*/  @P4 STS.128 [R227+0x1b000], RZ ;  /* 0x01b000ffe3004388 */ /* 0x000fe20000000c00 */
[C---:B---3--:R-:W-:Y:S02]  /*8810*/  @!P2 LEA R4, P0, R0.reuse, R20, 0x1 ;  /* 0x000000140004a211 */ /* 0x048fe400078008ff */
[C-C-:B------:R-:W-:Y:S02]  /*8820*/  @!P4 LEA.HI.X R9, R0.reuse, R17, R5.reuse, 0x1, P6 ;  /* 0x000000110009c211 */ /* 0x140fe400030f0c05 */
[----:B------:R-:W-:Y:S01]  /*8830*/  @!P2 LEA.HI.X R5, R0, R21, R5, 0x1, P0 ;  /* 0x000000150005a211 */ /* 0x000fe200000f0c05 */
[----:B------:R-:W-:-:S02]  /*8840*/  IMAD.U32 R0, RZ, RZ, UR20 ;  /* 0x00000014ff007e24 */ /* 0x000fc4000f8e00ff */
[----:B------:R-:W-:Y:S01]  /*8850*/  @!PT LDS RZ, [RZ] ;  /* 0x00000000fffff984 */ /* 0x000fe20000000800 */
[----:B------:R-:W-:Y:S01]  /*8860*/  @!PT LDS RZ, [RZ] ;  /* 0x00000000fffff984 */ /* 0x000fe20000000800 */
[----:B------:R-:W-:Y:S01]  /*8870*/  @!PT LDS RZ, [RZ] ;  /* 0x00000000fffff984 */ /* 0x000fe20000000800 */
[----:B------:R2:W-:Y:S02]  /*8880*/  @!P4 LDGSTS.E.BYPASS.LTC128B.128 [R227+0x1b000], desc[UR34][R8.64+0x80] ;  /* 0x1b00008008e3cfae */ /* 0x0005e4000b901d62 */
[----:B------:R-:W-:Y:S02]  /*8890*/  IMAD R0, R0, 0x40, R251 ;  /* 0x0000004000007824 */ /* 0x000fe400078e02fb */
[----:B------:R-:W-:Y:S02]  /*88a0*/  @P3 STS.128 [R227+0x1d000], RZ ;  /* 0x01d000ffe3003388 */ /* 0x000fe40000000c00 */
[----:B------:R-:W-:Y:S01]  /*88b0*/  IMAD.IADD R2, R231, 0x1, -R0 ;  /* 0x00000001e7027824 */ /* 0x000fe200078e0a00 */
[C---:B------:R-:W-:Y:S01]  /*88c0*/  ISETP.GE.AND P6, PT, R0.reuse, R233, PT ;  /* 0x000000e90000720c */ /* 0x040fe20003fc6270 */
[----:B------:R-:W-:Y:S01]  /*88d0*/  @!PT LDS RZ, [RZ] ;  /* 0x00000000fffff984 */ /* 0x000fe20000000800 */
[----:B------:R-:W-:Y:S01]  /*88e0*/  @!PT LDS RZ, [RZ] ;  /* 0x00000000fffff984 */ /* 0x000fe20000000800 */
[----:B------:R-:W-:Y:S01]  /*88f0*/  @!PT LDS RZ, [RZ] ;  /* 0x00000000fffff984 */ /* 0x000fe20000000800 */
[----:B------:R-:W-:Y:S01]  /*8900*/  @!P3 LDGSTS.E.BYPASS.LTC128B.128 [R227+0x1d000], desc[UR34][R6.64+0x100] ;  /* 0x1d00010006e3bfae */ /* 0x000fe2000b901d62 */
[C---:B------:R-:W-:Y:S02]  /*8910*/  ISETP.GE.AND P1, PT, R0.reuse, R232, PT ;  /* 0x000000e80000720c */ /* 0x040fe40003f26270 */
[----:B------:R-:W-:Y:S01]  /*8920*/  IABS R2, R2 ;  /* 0x0000000200027213 */ /* 0x000fe20000000000 */
[----:B------:R-:W-:Y:S01]  /*8930*/  @P2 STS.128 [R227+0x1f000], RZ ;  /* 0x01f000ffe3002388 */ /* 0x000fe20000000c00 */
[----:B------:R-:W-:-:S02]  /*8940*/  ISETP.LT.OR P6, PT, R0, R229, P6 ;  /* 0x000000e50000720c */ /* 0x000fc400037c1670 */
[C---:B------:R-:W-:Y:S01]  /*8950*/  ISETP.LT.OR P1, PT, R0.reuse, R228, P1 ;  /* 0x000000e40000720c */ /* 0x040fe20000f21670 */
[----:B------:R-:W-:Y:S01]  /*8960*/  @!PT LDS RZ, [RZ] ;  /* 0x00000000fffff984 */ /* 0x000fe20000000800 */
[----:B------:R-:W-:Y:S01]  /*8970*/  @!PT LDS RZ, [RZ] ;  /* 0x00000000fffff984 */ /* 0x000fe20000000800 */
[----:B------:R-:W-:Y:S01]  /*8980*/  @!PT LDS RZ, [RZ] ;  /* 0x00000000fffff984 */ /* 0x000fe20000000800 */
[----:B------:R3:W-:Y:S04]  /*8990*/  @!P2 LDGSTS.E.BYPASS.LTC128B.128 [R227+0x1f000], desc[UR34][R4.64+0x180] ;  /* 0x1f00018004e3afae */ /* 0x0007e8000b901d62 */
[----:B------:R-:W-:Y:S04]  /*89a0*/  LDSM.16.M88.4 R20, [R200+0x10800] ;  /* 0x01080000c814783b */ /* 0x000fe80000000200 */
[----:B------:R-:W-:Y:S04]  /*89b0*/  LDSM.16.M88.4 R24, [R200+0x10000] ;  /* 0x01000000c818783b */ /* 0x000fe80000000200 */
[----:B------:R-:W-:Y:S04]  /*89c0*/  LDSM.16.M88.4 R16, [R200+0x11000] ;  /* 0x01100000c810783b */ /* 0x000fe80000000200 */
[----:B-1----:R-:W-:Y:S04]  /*89d0*/  LDSM.16.M88.4 R12, [R200+0x11800] ;  /* 0x01180000c80c783b */ /* 0x002fe80000000200 */
[----:B--2---:R-:W-:Y:S04]  /*89e0*/  LDSM.16.M88.4 R8, [R208] ;  /* 0x00000000d008783b */ /* 0x004fe80000000200 */
[----:B------:R-:W-:Y:S04]  /*89f0*/  LDSM.16.M88.4 R188, [R211] ;  /* 0x00000000d3bc783b */ /* 0x000fe80000000200 */
[----:B---3--:R-:W1:Y:S04]  /*8a00*/  LDSM.16.M88.4 R4, [R207] ;  /* 0x00000000cf04783b */ /* 0x008e680000000200 */
[----:B------:R-:W2:Y:S04]  /*8a10*/  LDSM.16.M88.4 R192, [R226] ;  /* 0x00000000e2c0783b */ /* 0x000ea80000000200 */
[----:B------:R-:W3:Y:S04]  /*8a20*/  LDSM.16.M88.4 R28, [R225] ;  /* 0x00000000e11c783b */ /* 0x000ee80000000200 */
[----:B------:R-:W-:Y:S04]  /*8a30*/  LDSM.16.M88.4 R196, [R206+0x10000] ;  /* 0x01000000cec4783b */ /* 0x000fe80000000200 */
[----:B------:R-:W-:Y:S04]  /*8a40*/  LDSM.16.M88.4 R236, [R205+0x1000] ;  /* 0x00100000cdec783b */ /* 0x000fe80000000200 */
[----:B------:R-:W0:Y:S01]  /*8a50*/  LDGDEPBAR ;  /* 0x00000000000079af */ /* 0x000e220000000000 */
[C---:B-1----:R-:W-:Y:S06]  /*8a60*/  HMMA.16816.F32 R184, R4.reuse, R20, RZ ;  /* 0x0000001404b8723c */ /* 0x042fec00000018ff */
[C---:B------:R-:W-:Y:S01]  /*8a70*/  HMMA.16816.F32 R176, R4.reuse, R22, RZ ;  /* 0x0000001604b0723c */ /* 0x040fe200000018ff */
[----:B------:R-:W1:Y:S05]  /*8a80*/  LDSM.16.M88.4 R20, [R224] ;  /* 0x00000000e014783b */ /* 0x000e6a0000000200 */
[C---:B------:R-:W-:Y:S06]  /*8a90*/  HMMA.16816.F32 R172, R4.reuse, R24, RZ ;  /* 0x0000001804ac723c */ /* 0x040fec00000018ff */
[C---:B------:R-:W-:Y:S06]  /*8aa0*/  HMMA.16816.F32 R180, R4.reuse, R26, RZ ;  /* 0x0000001a04b4723c */ /* 0x040fec00000018ff */
[C---:B------:R-:W-:Y:S06]  /*8ab0*/  HMMA.16816.F32 R168, R4.reuse, R16, RZ ;  /* 0x0000001004a8723c */ /* 0x040fec00000018ff */
[C---:B------:R-:W-:Y:S06]  /*8ac0*/  HMMA.16816.F32 R32, R4.reuse, R18, RZ ;  /* 0x000000120420723c */ /* 0x040fec00000018ff */
[C---:B------:R-:W-:Y:S06]  /*8ad0*/  HMMA.16816.F32 R16, R4.reuse, R14, RZ ;  /* 0x0000000e0410723c */ /* 0x040fec00000018ff */
[----:B------:R-:W-:Y:S01]  /*8ae0*/  HMMA.16816.F32 R24, R4, R12, RZ ;  /* 0x0000000c0418723c */ /* 0x000fe200000018ff */
[----:B------:R-:W4:Y:S05]  /*8af0*/  LDSM.16.M88.4 R4, [R210] ;  /* 0x00000000d204783b */ /* 0x000f2a0000000200 */
[C---:B------:R-:W-:Y:S06]  /*8b00*/  HMMA.16816.F32 R12, R8.reuse, R188, R172 ;  /* 0x000000bc080c723c */ /* 0x040fec00000018ac */
[C---:B------:R-:W-:Y:S06]  /*8b10*/  HMMA.16816.F32 R172, R8.reuse, R190, R180 ;  /* 0x000000be08ac723c */ /* 0x040fec00000018b4 */
[C---:B--2---:R-:W-:Y:S01]  /*8b20*/  HMMA.16816.F32 R180, R8.reuse, R192, R184 ;  /* 0x000000c008b4723c */ /* 0x044fe200000018b8 */
[----:B------:R-:W2:Y:S05]  /*8b30*/  LDSM.16.M88.4 R184, [R206+0x10800] ;  /* 0x01080000ceb8783b */ /* 0x000eaa0000000200 */
[C---:B------:R-:W-:Y:S06]  /*8b40*/  HMMA.16816.F32 R192, R8.reuse, R194, R176 ;  /* 0x000000c208c0723c */ /* 0x040fec00000018b0 */
[C---:B---3--:R-:W-:Y:S06]  /*8b50*/  HMMA.16816.F32 R188, R8.reuse, R28, R168 ;  /* 0x0000001c08bc723c */ /* 0x048fec00000018a8 */
[C---:B------:R-:W-:Y:S06]  /*8b60*/  HMMA.16816.F32 R176, R8.reuse, R30, R32 ;  /* 0x0000001e08b0723c */ /* 0x040fec0000001820 */
[C---:B-1----:R-:W-:Y:S01]  /*8b70*/  HMMA.16816.F32 R28, R8.reuse, R22, R16 ;  /* 0x00000016081c723c */ /* 0x042fe20000001810 */
[----:B------:R-:W1:Y:S05]  /*8b80*/  LDSM.16.M88.4 R16, [R206+0x11800] ;  /* 0x01180000ce10783b */ /* 0x000e6a0000000200 */
[----:B------:R-:W-:Y:S01]  /*8b90*/  HMMA.16816.F32 R32, R8, R20, R24 ;  /* 0x000000140820723c */ /* 0x000fe20000001818 */
[----:B------:R-:W3:Y:S04]  /*8ba0*/  LDSM.16.M88.4 R20, [R206+0x11000] ;  /* 0x01100000ce14783b */ /* 0x000ee80000000200 */
[----:B------:R-:W-:Y:S01]  /*8bb0*/  LDSM.16.M88.4 R8, [R209] ;  /* 0x00000000d108783b */ /* 0x000fe20000000200 */
[C---:B----4-:R-:W-:Y:S03]  /*8bc0*/  HMMA.16816.F32 R168, R4.reuse, R198, R172 ;  /* 0x000000c604a8723c */ /* 0x050fe600000018ac */
[----:B------:R-:W4:Y:S03]  /*8bd0*/  LDSM.16.M88.4 R24, [R205] ;  /* 0x00000000cd18783b */ /* 0x000f260000000200 */
[C---:B--2---:R-:W-:Y:S01]  /*8be0*/  HMMA.16816.F32 R172, R4.reuse, R184, R180 ;  /* 0x000000b804ac723c */ /* 0x044fe200000018b4 */
[----:B------:R-:W2:Y:S05]  /*8bf0*/  LDSM.16.M88.4 R180, [R205+0x800] ;  /* 0x00080000cdb4783b */ /* 0x000eaa0000000200 */
[C---:B------:R-:W-:Y:S06]  /*8c00*/  HMMA.16816.F32 R12, R4.reuse, R196, R12 ;  /* 0x000000c4040c723c */ /* 0x040fec000000180c */
[C---:B------:R-:W-:Y:S06]  /*8c10*/  HMMA.16816.F32 R184, R4.reuse, R186, R192 ;  /* 0x000000ba04b8723c */ /* 0x040fec00000018c0 */
[C---:B-1----:R-:W-:Y:S06]  /*8c20*/  HMMA.16816.F32 R196, R4.reuse, R16, R32 ;  /* 0x0000001004c4723c */ /* 0x042fec0000001820 */
[C---:B------:R-:W-:Y:S01]  /*8c30*/  HMMA.16816.F32 R32, R4.reuse, R18, R28 ;  /* 0x000000120420723c */ /* 0x040fe2000000181c */
[----:B------:R-:W1:Y:S05]  /*8c40*/  LDSM.16.M88.4 R16, [R205+0x1800] ;  /* 0x00180000cd10783b */ /* 0x000e6a0000000200 */
[C---:B---3--:R-:W-:Y:S06]  /*8c50*/  HMMA.16816.F32 R188, R4.reuse, R20, R188 ;  /* 0x0000001404bc723c */ /* 0x048fec00000018bc */
[----:B------:R-:W-:Y:S01]  /*8c60*/  HMMA.16816.F32 R192, R4, R22, R176 ;  /* 0x0000001604c0723c */ /* 0x000fe200000018b0 */
[----:B------:R-:W-:Y:S04]  /*8c70*/  LDSM.16.M88.4 R4, [R207+0x4000] ;  /* 0x00400000cf04783b */ /* 0x000fe80000000200 */
[----:B------:R-:W3:Y:S01]  /*8c80*/  LDSM.16.M88.4 R20, [R200+0x12000] ;  /* 0x01200000c814783b */ /* 0x000ee20000000200 */
[C---:B----4-:R-:W-:Y:S03]  /*8c90*/  HMMA.16816.F32 R12, R8.reuse, R24, R12 ;  /* 0x00000018080c723c */ /* 0x050fe6000000180c */
[----:B------:R-:W4:Y:S03]  /*8ca0*/  LDSM.16.M88.4 R176, [R200+0x12800] ;  /* 0x01280000c8b0783b */ /* 0x000f260000000200 */
[C---:B------:R-:W-:Y:S01]  /*8cb0*/  HMMA.16816.F32 R28, R8.reuse, R26, R168 ;  /* 0x0000001a081c723c */ /* 0x040fe200000018a8 */
[----:B------:R-:W-:Y:S05]  /*8cc0*/  LDSM.16.M88.4 R24, [R200+0x13800] ;  /* 0x01380000c818783b */ /* 0x000fea0000000200 */
[C---:B--2---:R-:W-:Y:S06]  /*8cd0*/  HMMA.16816.F32 R172, R8.reuse, R180, R172 ;  /* 0x000000b408ac723c */ /* 0x044fec00000018ac */
[C---:B------:R-:W-:Y:S01]  /*8ce0*/  HMMA.16816.F32 R168, R8.reuse, R182, R184 ;  /* 0x000000b608a8723c */ /* 0x040fe200000018b8 */
[----:B------:R-:W2:Y:S05]  /*8cf0*/  LDSM.16.M88.4 R184, [R200+0x13000] ;  /* 0x01300000c8b8783b */ /* 0x000eaa0000000200 */
[C---:B------:R-:W-:Y:S06]  /*8d00*/  HMMA.16816.F32 R180, R8.reuse, R236, R188 ;  /* 0x000000ec08b4723c */ /* 0x040fec00000018bc */
[C---:B-1----:R-:W-:Y:S06]  /*8d10*/  HMMA.16816.F32 R196, R8.reuse, R16, R196 ;  /* 0x0000001008c4723c */ /* 0x042fec00000018c4 */
[----:B------:R-:W-:Y:S01]  /*8d20*/  HMMA.16816.F32 R188, R8, R18, R32 ;  /* 0x0000001208bc723c */ /* 0x000fe20000001820 */
[----:B------:R-:W-:Y:S05]  /*8d30*/  LDSM.16.M88.4 R32, [R222] ;  /* 0x00000000de20783b */ /* 0x000fea0000000200 */
[----:B---3--:R-:W-:Y:S06]  /*8d40*/  HMMA.16816.F32 R16, R4, R20, R12 ;  /* 0x000000140410723c */ /* 0x008fec000000180c */
[----:B------:R-:W-:Y:S01]  /*8d50*/  HMMA.16816.F32 R192, R8, R238, R192 ;  /* 0x000000ee08c0723c */ /* 0x000fe200000018c0 */
[----:B------:R-:W1:Y:S04]  /*8d60*/  LDSM.16.M88.4 R8, [R208+0x4000] ;  /* 0x00400000d008783b */ /* 0x000e680000000200 */
[----:B------:R-:W-:Y:S01]  /*8d70*/  LDSM.16.M88.4 R236, [R220] ;  /* 0x00000000dcec783b */ /* 0x000fe20000000200 */
[C---:B------:R-:W-:Y:S03]  /*8d80*/  HMMA.16816.F32 R12, R4.reuse, R22, R28 ;  /* 0x00000016040c723c */ /* 0x040fe6000000181c */
[----:B------:R-:W3:Y:S03]  /*8d90*/  LDSM.16.M88.4 R20, [R223] ;  /* 0x00000000df14783b */ /* 0x000ee60000000200 */
[C---:B----4-:R-:W-:Y:S06]  /*8da0*/  HMMA.16816.F32 R172, R4.reuse, R176, R172 ;  /* 0x000000b004ac723c */ /* 0x050fec00000018ac */
[C---:B------:R-:W-:Y:S01]  /*8db0*/  HMMA.16816.F32 R28, R4.reuse, R178, R168 ;  /* 0x000000b2041c723c */ /* 0x040fe200000018a8 */
[----:B------:R-:W4:Y:S05]  /*8dc0*/  LDSM.16.M88.4 R176, [R221] ;  /* 0x00000000ddb0783b */ /* 0x000f2a0000000200 */
[C---:B--2---:R-:W-:Y:S06]  /*8dd0*/  HMMA.16816.F32 R168, R4.reuse, R184, R180 ;  /* 0x000000b804a8723c */ /* 0x044fec00000018b4 */
[C---:B------:R-:W-:Y:S06]  /*8de0*/  HMMA.16816.F32 R180, R4.reuse, R186, R192 ;  /* 0x000000ba04b4723c */ /* 0x040fec00000018c0 */
[C---:B------:R-:W-:Y:S01]  /*8df0*/  HMMA.16816.F32 R192, R4.reuse, R24, R196 ;  /* 0x0000001804c0723c */ /* 0x040fe200000018c4 */
[----:B------:R-:W-:Y:S05]  /*8e00*/  LDSM.16.M88.4 R196, [R206+0x13800] ;  /* 0x01380000cec4783b */ /* 0x000fea0000000200 */
[----:B------:R-:W-:Y:S01]  /*8e10*/  HMMA.16816.F32 R188, R4, R26, R188 ;  /* 0x0000001a04bc723c */ /* 0x000fe200000018bc */
[----:B------:R-:W-:Y:S05]  /*8e20*/  LDSM.16.M88.4 R4, [R210+0x4000] ;  /* 0x00400000d204783b */ /* 0x000fea0000000200 */
[C---:B-1----:R-:W-:Y:S06]  /*8e30*/  HMMA.16816.F32 R172, R8.reuse, R32, R172 ;  /* 0x0000002008ac723c */ /* 0x042fec00000018ac */
[C---:B---3--:R-:W-:Y:S01]  /*8e40*/  HMMA.16816.F32 R184, R8.reuse, R20, R16 ;  /* 0x0000001408b8723c */ /* 0x048fe20000001810 */
[----:B------:R-:W1:Y:S05]  /*8e50*/  LDSM.16.M88.4 R16, [R206+0x12000] ;  /* 0x01200000ce10783b */ /* 0x000e6a0000000200 */
[C---:B----4-:R-:W-:Y:S01]  /*8e60*/  HMMA.16816.F32 R24, R8.reuse, R176, R168 ;  /* 0x000000b00818723c */ /* 0x050fe200000018a8 */
[----:B------:R-:W2:Y:S05]  /*8e70*/  LDSM.16.M88.4 R168, [R206+0x12800] ;  /* 0x01280000cea8783b */ /* 0x000eaa0000000200 */
[C---:B------:R-:W-:Y:S01]  /*8e80*/  HMMA.16816.F32 R28, R8.reuse, R34, R28 ;  /* 0x00000022081c723c */ /* 0x040fe2000000181c */
[----:B------:R-:W3:Y:S05]  /*8e90*/  LDSM.16.M88.4 R32, [R206+0x13000] ;  /* 0x01300000ce20783b */ /* 0x000eea0000000200 */
[C---:B------:R-:W-:Y:S06]  /*8ea0*/  HMMA.16816.F32 R12, R8.reuse, R22, R12 ;  /* 0x00000016080c723c */ /* 0x040fec000000180c */
[C---:B------:R-:W-:Y:S06]  /*8eb0*/  HMMA.16816.F32 R20, R8.reuse, R178, R180 ;  /* 0x000000b20814723c */ /* 0x040fec00000018b4 */
[C---:B------:R-:W-:Y:S06]  /*8ec0*/  HMMA.16816.F32 R176, R8.reuse, R236, R192 ;  /* 0x000000ec08b0723c */ /* 0x040fec00000018c0 */
[----:B------:R-:W-:Y:S01]  /*8ed0*/  HMMA.16816.F32 R192, R8, R238, R188 ;  /* 0x000000ee08c0723c */ /* 0x000fe200000018bc */
[----:B------:R-:W-:Y:S05]  /*8ee0*/  LDSM.16.M88.4 R8, [R209+0x4000] ;  /* 0x00400000d108783b */ /* 0x000fea0000000200 */
[C---:B-1----:R-:W-:Y:S01]  /*8ef0*/  HMMA.16816.F32 R188, R4.reuse, R16, R184 ;  /* 0x0000001004bc723c */ /* 0x042fe200000018b8 */
[----:B------:R-:W1:Y:S05]  /*8f00*/  LDSM.16.M88.4 R184, [R205+0x2000] ;  /* 0x00200000cdb8783b */ /* 0x000e6a0000000200 */
[C---:B--2---:R-:W-:Y:S06]  /*8f10*/  HMMA.16816.F32 R180, R4.reuse, R168, R172 ;  /* 0x000000a804b4723c */ /* 0x044fec00000018ac */
[C---:B------:R-:W-:Y:S01]  /*8f20*/  HMMA.16816.F32 R172, R4.reuse, R170, R28 ;  /* 0x000000aa04ac723c */ /* 0x040fe2000000181c */
[----:B------:R-:W-:Y:S05]  /*8f30*/  LDSM.16.M88.4 R168, [R205+0x3800] ;  /* 0x00380000cda8783b */ /* 0x000fea0000000200 */
[C---:B------:R-:W-:Y:S06]  /*8f40*/  HMMA.16816.F32 R240, R4.reuse, R18, R12 ;  /* 0x0000001204f0723c */ /* 0x040fec000000180c */
[C---:B---3--:R-:W-:Y:S01]  /*8f50*/  HMMA.16816.F32 R28, R4.reuse, R32, R24 ;  /* 0x00000020041c723c */ /* 0x048fe20000001818 */
[----:B------:R-:W2:Y:S05]  /*8f60*/  LDSM.16.M88.4 R24, [R205+0x2800] ;  /* 0x00280000cd18783b */ /* 0x000eaa0000000200 */
[C---:B------:R-:W-:Y:S01]  /*8f70*/  HMMA.16816.F32 R16, R4.reuse, R34, R20 ;  /* 0x000000220410723c */ /* 0x040fe20000001814 */
[----:B------:R-:W3:Y:S05]  /*8f80*/  LDSM.16.M88.4 R20, [R205+0x3000] ;  /* 0x00300000cd14783b */ /* 0x000eea0000000200 */
[C---:B------:R-:W-:Y:S06]  /*8f90*/  HMMA.16816.F32 R12, R4.reuse, R196, R176 ;  /* 0x000000c4040c723c */ /* 0x040fec00000018b0 */
        /* <DEDUP_REMOVED lines=8> */
[----:B------:R-:W-:Y:S05]  /*9020*/  LDSM.16.M88.4 R172, [R219] ;  /* 0x00000000dbac783b */ /* 0x000fea0000000200 */
[C---:B---3--:R-:W-:Y:S01]  /*9030*/  HMMA.16816.F32 R188, R8.reuse, R20, R28 ;  /* 0x0000001408bc723c */ /* 0x048fe2000000181c */
[----:B------:R-:W2:Y:S05]  /*9040*/  LDSM.16.M88.4 R28, [R200+0x15000] ;  /* 0x01500000c81c783b */ /* 0x000eaa0000000200 */
[C---:B------:R-:W-:Y:S01]  /*9050*/  HMMA.16816.F32 R180, R8.reuse, R22, R16 ;  /* 0x0000001608b4723c */ /* 0x040fe20000001810 */
[----:B------:R-:W3:Y:S05]  /*9060*/  LDSM.16.M88.4 R20, [R200+0x15800] ;  /* 0x01580000c814783b */ /* 0x000eea0000000200 */
[C---:B------:R-:W-:Y:S06]  /*9070*/  HMMA.16816.F32 R24, R8.reuse, R168, R12 ;  /* 0x000000a80818723c */ /* 0x040fec000000180c */
[----:B------:R-:W-:Y:S01]  /*9080*/  HMMA.16816.F32 R16, R8, R170, R32 ;  /* 0x000000aa0810723c */ /* 0x000fe20000001820 */
[----:B------:R-:W3:Y:S04]  /*9090*/  LDSM.16.M88.4 R8, [R208+0x8000] ;  /* 0x00800000d008783b */ /* 0x000ee80000000200 */
[----:B------:R-:W-:Y:S01]  /*90a0*/  LDSM.16.M88.4 R168, [R217] ;  /* 0x00000000d9a8783b */ /* 0x000fe20000000200 */
[C---:B----4-:R-:W-:Y:S03]  /*90b0*/  HMMA.16816.F32 R12, R4.reuse, R196, R176 ;  /* 0x000000c4040c723c */ /* 0x050fe600000018b0 */
[----:B------:R-:W-:Y:S03]  /*90c0*/  LDSM.16.M88.4 R32, [R216] ;  /* 0x00000000d820783b */ /* 0x000fe60000000200 */
[C---:B------:R-:W-:Y:S01]  /*90d0*/  HMMA.16816.F32 R176, R4.reuse, R198, R240 ;  /* 0x000000c604b0723c */ /* 0x040fe200000018f0 */
[----:B------:R-:W-:Y:S05]  /*90e0*/  LDSM.16.M88.4 R240, [R206+0x16000] ;  /* 0x01600000cef0783b */ /* 0x000fea0000000200 */
[C---:B-1----:R-:W-:Y:S06]  /*90f0*/  HMMA.16816.F32 R236, R4.reuse, R184, R236 ;  /* 0x000000b804ec723c */ /* 0x042fec00000018ec */
[C---:B------:R-:W-:Y:S01]  /*9100*/  HMMA.16816.F32 R196, R4.reuse, R186, R192 ;  /* 0x000000ba04c4723c */ /* 0x040fe200000018c0 */
[----:B------:R-:W1:Y:S05]  /*9110*/  LDSM.16.M88.4 R184, [R218] ;  /* 0x00000000dab8783b */ /* 0x000e6a0000000200 */
[C---:B--2---:R-:W-:Y:S06]  /*9120*/  HMMA.16816.F32 R192, R4.reuse, R28, R188 ;  /* 0x0000001c04c0723c */ /* 0x044fec00000018bc */
[C---:B------:R-:W-:Y:S06]  /*9130*/  HMMA.16816.F32 R188, R4.reuse, R30, R180 ;  /* 0x0000001e04bc723c */ /* 0x040fec00000018b4 */
[C---:B---3--:R-:W-:Y:S01]  /*9140*/  HMMA.16816.F32 R180, R4.reuse, R20, R24 ;  /* 0x0000001404b4723c */ /* 0x048fe20000001818 */
[----:B------:R-:W-:Y:S05]  /*9150*/  LDSM.16.M88.4 R24, [R206+0x14000] ;  /* 0x01400000ce18783b */ /* 0x000fea0000000200 */
[----:B------:R-:W-:Y:S01]  /*9160*/  HMMA.16816.F32 R28, R4, R22, R16 ;  /* 0x00000016041c723c */ /* 0x000fe20000001810 */
[----:B------:R-:W2:Y:S05]  /*9170*/  LDSM.16.M88.4 R4, [R210+0x8000] ;  /* 0x00800000d204783b */ /* 0x000eaa0000000200 */
[C---:B------:R-:W-:Y:S01]  /*9180*/  HMMA.16816.F32 R16, R8.reuse, R174, R176 ;  /* 0x000000ae0810723c */ /* 0x040fe200000018b0 */
[----:B------:R-:W3:Y:S05]  /*9190*/  LDSM.16.M88.4 R176, [R206+0x14800] ;  /* 0x01480000ceb0783b */ /* 0x000eea0000000200 */
[C---:B------:R-:W-:Y:S06]  /*91a0*/  HMMA.16816.F32 R20, R8.reuse, R172, R12 ;  /* 0x000000ac0814723c */ /* 0x040fec000000180c */
[C---:B-1----:R-:W-:Y:S06]  /*91b0*/  HMMA.16816.F32 R12, R8.reuse, R184, R236 ;  /* 0x000000b8080c723c */ /* 0x042fec00000018ec */
[C---:B------:R-:W-:Y:S06]  /*91c0*/  HMMA.16816.F32 R184, R8.reuse, R186, R196 ;  /* 0x000000ba08b8723c */ /* 0x040fec00000018c4 */
[C---:B------:R-:W-:Y:S01]  /*91d0*/  HMMA.16816.F32 R196, R8.reuse, R170, R188 ;  /* 0x000000aa08c4723c */ /* 0x040fe200000018bc */
[----:B------:R-:W1:Y:S05]  /*91e0*/  LDSM.16.M88.4 R188, [R206+0x15000] ;  /* 0x01500000cebc783b */ /* 0x000e6a0000000200 */
[C---:B------:R-:W-:Y:S06]  /*91f0*/  HMMA.16816.F32 R236, R8.reuse, R168, R192 ;  /* 0x000000a808ec723c */ /* 0x040fec00000018c0 */
[C---:B------:R-:W-:Y:S06]  /*9200*/  HMMA.16816.F32 R192, R8.reuse, R32, R180 ;  /* 0x0000002008c0723c */ /* 0x040fec00000018b4 */
[----:B------:R-:W-:Y:S01]  /*9210*/  HMMA.16816.F32 R180, R8, R34, R28 ;  /* 0x0000002208b4723c */ /* 0x000fe2000000181c */
[----:B------:R-:W4:Y:S05]  /*9220*/  LDSM.16.M88.4 R28, [R206+0x15800] ;  /* 0x01580000ce1c783b */ /* 0x000f2a0000000200 */
[C---:B--2---:R-:W-:Y:S06]  /*9230*/  HMMA.16816.F32 R32, R4.reuse, R26, R16 ;  /* 0x0000001a0420723c */ /* 0x044fec0000001810 */
[C---:B------:R-:W-:Y:S01]  /*9240*/  HMMA.16816.F32 R172, R4.reuse, R24, R20 ;  /* 0x0000001804ac723c */ /* 0x040fe20000001814 */
[----:B------:R-:W-:Y:S04]  /*9250*/  LDSM.16.M88.4 R20, [R205+0x4800] ;  /* 0x00480000cd14783b */ /* 0x000fe80000000200 */
[----:B------:R-:W-:Y:S01]  /*9260*/  LDSM.16.M88.4 R24, [R205+0x4000] ;  /* 0x00400000cd18783b */ /* 0x000fe20000000200 */
[C---:B---3--:R-:W-:Y:S03]  /*9270*/  HMMA.16816.F32 R16, R4.reuse, R176, R12 ;  /* 0x000000b00410723c */ /* 0x048fe6000000180c */
[----:B------:R-:W2:Y:S03]  /*9280*/  LDSM.16.M88.4 R12, [R209+0x8000] ;  /* 0x00800000d10c783b */ /* 0x000ea60000000200 */
[C---:B------:R-:W-:Y:S01]  /*9290*/  HMMA.16816.F32 R8, R4.reuse, R178, R184 ;  /* 0x000000b20408723c */ /* 0x040fe200000018b8 */
[----:B------:R-:W3:Y:S04]  /*92a0*/  LDSM.16.M88.4 R184, [R205+0x5000] ;  /* 0x00500000cdb8783b */ /* 0x000ee80000000200 */
[----:B------:R-:W3:Y:S01]  /*92b0*/  LDSM.16.M88.4 R176, [R205+0x5800] ;  /* 0x00580000cdb0783b */ /* 0x000ee20000000200 */
[C---:B-1----:R-:W-:Y:S03]  /*92c0*/  HMMA.16816.F32 R168, R4.reuse, R188, R236 ;  /* 0x000000bc04a8723c */ /* 0x042fe600000018ec */
[----:B------:R-:W-:Y:S03]  /*92d0*/  LDSM.16.M88.4 R236, [R200+0x17800] ;  /* 0x01780000c8ec783b */ /* 0x000fe60000000200 */
[C---:B------:R-:W-:Y:S06]  /*92e0*/  HMMA.16816.F32 R188, R4.reuse, R190, R196 ;  /* 0x000000be04bc723c */ /* 0x040fec00000018c4 */
[C---:B----4-:R-:W-:Y:S06]  /*92f0*/  HMMA.16816.F32 R196, R4.reuse, R28, R192 ;  /* 0x0000001c04c4723c */ /* 0x050fec00000018c0 */
[----:B------:R-:W-:Y:S06]  /*9300*/  HMMA.16816.F32 R192, R4, R30, R180 ;  /* 0x0000001e04c0723c */ /* 0x000fec00000018b4 */
[C---:B--2---:R-:W-:Y:S06]  /*9310*/  HMMA.16816.F32 R28, R12.reuse, R20, R16 ;  /* 0x000000140c1c723c */ /* 0x044fec0000001810 */
[C---:B------:R-:W-:Y:S06]  /*9320*/  HMMA.16816.F32 R180, R12.reuse, R24, R172 ;  /* 0x000000180cb4723c */ /* 0x040fec00000018ac */
[C---:B------:R-:W-:Y:S01]  /*9330*/  HMMA.16816.F32 R32, R12.reuse, R26, R32 ;  /* 0x0000001a0c20723c */ /* 0x040fe20000001820 */
[----:B------:R-:W-:Y:S05]  /*9340*/  LDSM.16.M88.4 R24, [R200+0x16000] ;  /* 0x01600000c818783b */ /* 0x000fea0000000200 */
[C---:B------:R-:W-:Y:S01]  /*9350*/  HMMA.16816.F32 R16, R12.reuse, R22, R8 ;  /* 0x000000160c10723c */ /* 0x040fe20000001808 */
[----:B------:R-:W1:Y:S04]  /*9360*/  LDSM.16.M88.4 R8, [R207+0xc000] ;  /* 0x00c00000cf08783b */ /* 0x000e680000000200 */
[----:B------:R-:W2:Y:S01]  /*9370*/  LDSM.16.M88.4 R20, [R200+0x16800] ;  /* 0x01680000c814783b */ /* 0x000ea20000000200 */
[C---:B---3--:R-:W-:Y:S03]  /*9380*/  HMMA.16816.F32 R4, R12.reuse, R184, R168 ;  /* 0x000000b80c04723c */ /* 0x048fe600000018a8 */
[----:B------:R-:W3:Y:S03]  /*9390*/  LDSM.16.M88.4 R168, [R200+0x17000] ;  /* 0x01700000c8a8783b */ /* 0x000ee60000000200 */
[C---:B------:R-:W-:Y:S06]  /*93a0*/  HMMA.16816.F32 R172, R12.reuse, R186, R188 ;  /* 0x000000ba0cac723c */ /* 0x040fec00000018bc */
[C---:B------:R-:W-:Y:S06]  /*93b0*/  HMMA.16816.F32 R188, R12.reuse, R176, R196 ;  /* 0x000000b00cbc723c */ /* 0x040fec00000018c4 */
[----:B------:R-:W-:Y:S06]  /*93c0*/  HMMA.16816.F32 R176, R12, R178, R192 ;  /* 0x000000b20cb0723c */ /* 0x000fec00000018c0 */
[C---:B-1----:R-:W-:Y:S06]  /*93d0*/  HMMA.16816.F32 R196, R8.reuse, R24, R180 ;  /* 0x0000001808c4723c */ /* 0x042fec00000018b4 */
[C---:B--2---:R-:W-:Y:S01]  /*93e0*/  HMMA.16816.F32 R184, R8.reuse, R20, R28 ;  /* 0x0000001408b8723c */ /* 0x044fe2000000181c */
[----:B------:R-:W-:Y:S05]  /*93f0*/  LDSM.16.M88.4 R28, [R214] ;  /* 0x00000000d61c783b */ /* 0x000fea0000000200 */
[C---:B------:R-:W-:Y:S06]  /*9400*/  HMMA.16816.F32 R180, R8.reuse, R22, R16 ;  /* 0x0000001608b4723c */ /* 0x040fec0000001810 */
[C---:B------:R-:W-:Y:S01]  /*9410*/  HMMA.16816.F32 R192, R8.reuse, R26, R32 ;  /* 0x0000001a08c0723c */ /* 0x040fe20000001820 */
[----:B------:R-:W-:Y:S04]  /*9420*/  LDSM.16.M88.4 R32, [R215] ;  /* 0x00000000d720783b */ /* 0x000fe80000000200 */
[----:B------:R-:W-:Y:S01]  /*9430*/  LDSM.16.M88.4 R24, [R213] ;  /* 0x00000000d518783b */ /* 0x000fe20000000200 */
[C---:B---3--:R-:W-:Y:S03]  /*9440*/  HMMA.16816.F32 R20, R8.reuse, R168, R4 ;  /* 0x000000a80814723c */ /* 0x048fe60000001804 */
[----:B------:R-:W1:Y:S03]  /*9450*/  LDSM.16.M88.4 R4, [R208+0xc000] ;  /* 0x00c00000d004783b */ /* 0x000e660000000200 */
[C---:B------:R-:W-:Y:S01]  /*9460*/  HMMA.16816.F32 R16, R8.reuse, R170, R172 ;  /* 0x000000aa0810723c */ /* 0x040fe200000018ac */
[----:B------:R-:W2:Y:S05]  /*9470*/  LDSM.16.M88.4 R168, [R212] ;  /* 0x00000000d4a8783b */ /* 0x000eaa0000000200 */
[C---:B------:R-:W-:Y:S06]  /*9480*/  HMMA.16816.F32 R12, R8.reuse, R236, R188 ;  /* 0x000000ec080c723c */ /* 0x040fec00000018bc */
[----:B------:R-:W-:Y:S01]  /*9490*/  HMMA.16816.F32 R176, R8, R238, R176 ;  /* 0x000000ee08b0723c */ /* 0x000fe200000018b0 */
[----:B------:R-:W3:Y:S05]  /*94a0*/  LDSM.16.M88.4 R8, [R210+0xc000] ;  /* 0x00c00000d208783b */ /* 0x000eea0000000200 */
[C---:B-1----:R-:W-:Y:S06]  /*94b0*/  HMMA.16816.F32 R196, R4.reuse, R32, R196 ;  /* 0x0000002004c4723c */ /* 0x042fec00000018c4 */
[C---:B------:R-:W-:Y:S06]  /*94c0*/  HMMA.16816.F32 R236, R4.reuse, R34, R192 ;  /* 0x0000002204ec723c */ /* 0x040fec00000018c0 */
[C---:B------:R-:W-:Y:S06]  /*94d0*/  HMMA.16816.F32 R192, R4.reuse, R28, R184 ;  /* 0x0000001c04c0723c */ /* 0x040fec00000018b8 */
[C---:B------:R-:W-:Y:S01]  /*94e0*/  HMMA.16816.F32 R188, R4.reuse, R30, R180 ;  /* 0x0000001e04bc723c */ /* 0x040fe200000018b4 */
[----:B------:R-:W1:Y:S05]  /*94f0*/  LDSM.16.M88.4 R28, [R206+0x17800] ;  /* 0x01780000ce1c783b */ /* 0x000e6a0000000200 */
[C---:B------:R-:W-:Y:S01]  /*9500*/  HMMA.16816.F32 R184, R4.reuse, R24, R20 ;  /* 0x0000001804b8723c */ /* 0x040fe20000001814 */
[----:B------:R-:W4:Y:S05]  /*9510*/  LDSM.16.M88.4 R20, [R206+0x17000] ;  /* 0x01700000ce14783b */ /* 0x000f2a0000000200 */
[C---:B------:R-:W-:Y:S01]  /*9520*/  HMMA.16816.F32 R180, R4.reuse, R26, R16 ;  /* 0x0000001a04b4723c */ /* 0x040fe20000001810 */
[----:B------:R-:W-:Y:S04]  /*9530*/  LDSM.16.M88.4 R24, [R205+0x6000] ;  /* 0x00600000cd18783b */ /* 0x000fe80000000200 */
[----:B------:R-:W4:Y:S01]  /*9540*/  LDSM.16.M88.4 R16, [R206+0x16800] ;  /* 0x01680000ce10783b */ /* 0x000f220000000200 */
[C---:B--2---:R-:W-:Y:S06]  /*9550*/  HMMA.16816.F32 R172, R4.reuse, R168, R12 ;  /* 0x000000a804ac723c */ /* 0x044fec000000180c */
[----:B------:R-:W-:Y:S01]  /*9560*/  HMMA.16816.F32 R32, R4, R170, R176 ;  /* 0x000000aa0420723c */ /* 0x000fe200000018b0 */
[----:B------:R-:W2:Y:S05]  /*9570*/  LDSM.16.M88.4 R4, [R209+0xc000] ;  /* 0x00c00000d104783b */ /* 0x000eaa0000000200 */
[C---:B---3--:R-:W-:Y:S06]  /*9580*/  HMMA.16816.F32 R12, R8.reuse, R240, R196 ;  /* 0x000000f0080c723c */ /* 0x048fec00000018c4 */
[C---:B------:R-:W-:Y:S06]  /*9590*/  HMMA.16816.F32 R176, R8.reuse, R242, R236 ;  /* 0x000000f208b0723c */ /* 0x040fec00000018ec */
[C---:B-1----:R-:W-:Y:S06]  /*95a0*/  HMMA.16816.F32 R172, R8.reuse, R28, R172 ;  /* 0x0000001c08ac723c */ /* 0x042fec00000018ac */
[C---:B----4-:R-:W-:Y:S06]  /*95b0*/  HMMA.16816.F32 R184, R8.reuse, R20, R184 ;  /* 0x0000001408b8723c */ /* 0x050fec00000018b8 */
[C---:B------:R-:W-:Y:S06]  /*95c0*/  HMMA.16816.F32 R180, R8.reuse, R22, R180 ;  /* 0x0000001608b4723c */ /* 0x040fec00000018b4 */
[----:B------:R-:W-:Y:S06]  /*95d0*/  HMMA.16816.F32 R192, R8, R16, R192 ;  /* 0x0000001008c0723c */ /* 0x000fec00000018c0 */
[----:B--2---:R-:W-:Y:S06]  /*95e0*/  HMMA.16816.F32 R168, R4, R24, R12 ;  /* 0x0000001804a8723c */ /* 0x004fec000000180c */
[----:B------:R-:W-:Y:S01]  /*95f0*/  HMMA.16816.F32 R188, R8, R18, R188 ;  /* 0x0000001208bc723c */ /* 0x000fe200000018bc */
[----:B------:R-:W-:Y:S01]  /*9600*/  VIADD R12, R0, 0x1 ;  /* 0x00000001000c7836 */ /* 0x000fe20000000000 */
[----:B------:R-:W1:Y:S01]  /*9610*/  LDSM.16.M88.4 R16, [R205+0x6800] ;  /* 0x00680000cd10783b */ /* 0x000e620000000200 */
[----:B------:R-:W-:-:S02]  /*9620*/  IMAD.IADD R13, R230, 0x1, -R0 ;  /* 0x00000001e60d7824 */ /* 0x000fc400078e0a00 */
[----:B------:R-:W-:Y:S01]  /*9630*/  IMAD.IADD R15, R230, 0x1, -R12 ;  /* 0x00000001e60f7824 */ /* 0x000fe200078e0a0c */
[----:B------:R-:W-:Y:S01]  /*9640*/  HMMA.16816.F32 R196, R8, R30, R32 ;  /* 0x0000001e08c4723c */ /* 0x000fe20000001820 */
[C---:B------:R-:W-:Y:S01]  /*9650*/  ISETP.GE.AND P0, PT, R12.reuse, R233, PT ;  /* 0x000000e90c00720c */ /* 0x040fe20003f06270 */
[----:B------:R-:W2:Y:S01]  /*9660*/  LDSM.16.M88.4 R28, [R205+0x7000] ;  /* 0x00700000cd1c783b */ /* 0x000ea20000000200 */
[----:B------:R-:W-:Y:S02]  /*9670*/  IABS R14, R13 ;  /* 0x0000000d000e7213 */ /* 0x000fe40000000000 */
[----:B------:R-:W-:Y:S01]  /*9680*/  IABS R13, R15 ;  /* 0x0000000f000d7213 */ /* 0x000fe20000000000 */
[----:B------:R-:W-:Y:S01]  /*9690*/  HMMA.16816.F32 R24, R4, R26, R176 ;  /* 0x0000001a0418723c */ /* 0x000fe200000018b0 */
[----:B------:R-:W-:Y:S01]  /*96a0*/  ISETP.LT.OR P0, PT, R12, R229, P0 ;  /* 0x000000e50c00720c */ /* 0x000fe20000701670 */
[----:B------:R-:W-:Y:S02]  /*96b0*/  IMAD.MOV.U32 R15, RZ, RZ, R14 ;  /* 0x000000ffff0f7224 */ /* 0x000fe400078e000e */
[----:B------:R-:W-:-:S02]  /*96c0*/  IMAD.MOV.U32 R14, RZ, RZ, R2 ;  /* 0x000000ffff0e7224 */ /* 0x000fc400078e0002 */
[----:B------:R-:W-:Y:S01]  /*96d0*/  IMAD.MOV.U32 R2, RZ, RZ, R13 ;  /* 0x000000ffff027224 */ /* 0x000fe200078e000d */
[----:B------:R-:W-:Y:S01]  /*96e0*/  I2FP.F32.S32 R9, R15 ;  /* 0x0000000f00097245 */ /* 0x000fe20000201400 */
[----:B------:R-:W-:Y:S01]  /*96f0*/  IMAD.IADD R11, R231, 0x1, -R12 ;  /* 0x00000001e70b7824 */ /* 0x000fe200078e0a0c */
[----:B------:R-:W-:Y:S02]  /*9700*/  I2FP.F32.S32 R8, R14 ;  /* 0x0000000e00087245 */ /* 0x000fe40000201400 */
[----:B------:R-:W-:Y:S01]  /*9710*/  I2FP.F32.S32 R2, R2 ;  /* 0x0000000200027245 */ /* 0x000fe20000201400 */
[----:B------:R-:W-:Y:S02]  /*9720*/  FFMA.FTZ R10, R9, -UR21, R168 ;  /* 0x80000015090a7c23 */ /* 0x000fe400080100a8 */
[----:B------:R-:W-:Y:S01]  /*9730*/  FFMA.FTZ R13, R8, -UR21, R170 ;  /* 0x80000015080d7c23 */ /* 0x000fe200080100aa */
[----:B------:R-:W-:Y:S02]  /*9740*/  VIADD R8, R0, 0x9 ;  /* 0x0000000900087836 */ /* 0x000fe40000000000 */
[----:B------:R-:W-:Y:S01]  /*9750*/  FFMA.FTZ R9, R2, -UR21, R169 ;  /* 0x8000001502097c23 */ /* 0x000fe200080100a9 */
[----:B------:R-:W-:Y:S01]  /*9760*/  VIADD R2, R0, 0x8 ;  /* 0x0000000800027836 */ /* 0x000fe20000000000 */
[----:B------:R-:W-:-:S02]  /*9770*/  FSEL R134, R10, -INF , !P6 ;  /* 0xff8000000a867808 */ /* 0x000fc40007000000 */
[----:B------:R-:W-:Y:S01]  /*9780*/  ISETP.GE.AND P6, PT, R12, R232, PT ;  /* 0x000000e80c00720c */ /* 0x000fe20003fc6270 */
[--C-:B------:R-:W-:Y:S01]  /*9790*/  IMAD.IADD R10, R230, 0x1, -R2.reuse ;  /* 0x00000001e60a7824 */ /* 0x100fe200078e0a02 */
[----:B------:R-:W-:Y:S01]  /*97a0*/  FSEL R168, R9, -INF , !P0 ;  /* 0xff80000009a87808 */ /* 0x000fe20004000000 */
[----:B------:R-:W-:Y:S01]  /*97b0*/  IMAD.IADD R9, R231, 0x1, -R2 ;  /* 0x00000001e7097824 */ /* 0x000fe200078e0a02 */
[----:B------:R-:W-:Y:S01]  /*97c0*/  ISETP.LT.OR P6, PT, R12, R228, P6 ;  /* 0x000000e40c00720c */ /* 0x000fe200037c1670 */
[----:B------:R-:W-:Y:S01]  /*97d0*/  IMAD.IADD R12, R230, 0x1, -R8 ;  /* 0x00000001e60c7824 */ /* 0x000fe200078e0a08 */
[----:B------:R-:W-:Y:S02]  /*97e0*/  FSEL R135, R13, -INF , !P1 ;  /* 0xff8000000d877808 */ /* 0x000fe40004800000 */
[----:B------:R-:W-:Y:S02]  /*97f0*/  IABS R13, R11 ;  /* 0x0000000b000d7213 */ /* 0x000fe40000000000 */
[----:B------:R-:W-:Y:S01]  /*9800*/  IABS R11, R10 ;  /* 0x0000000a000b7213 */ /* 0x000fe20000000000 */
[----:B-1----:R-:W-:Y:S01]  /*9810*/  HMMA.16816.F32 R20, R4, R16, R192 ;  /* 0x000000100414723c */ /* 0x002fe200000018c0 */
[----:B------:R-:W-:-:S02]  /*9820*/  IABS R9, R9 ;  /* 0x0000000900097213 */ /* 0x000fc40000000000 */
[----:B------:R-:W-:Y:S01]  /*9830*/  IABS R10, R12 ;  /* 0x0000000c000a7213 */ /* 0x000fe20000000000 */
[----:B------:R-:W-:Y:S01]  /*9840*/  IMAD.MOV.U32 R12, RZ, RZ, R11 ;  /* 0x000000ffff0c7224 */ /* 0x000fe200078e000b */
[C---:B------:R-:W-:Y:S01]  /*9850*/  ISETP.GE.AND P1, PT, R2.reuse, R233, PT ;  /* 0x000000e90200720c */ /* 0x040fe20003f26270 */
[----:B------:R-:W-:Y:S01]  /*9860*/  IMAD.MOV.U32 R11, RZ, RZ, R9 ;  /* 0x000000ffff0b7224 */ /* 0x000fe200078e0009 */
[C---:B------:R-:W-:Y:S01]  /*9870*/  ISETP.GE.AND P0, PT, R2.reuse, R232, PT ;  /* 0x000000e80200720c */ /* 0x040fe20003f06270 */
[----:B------:R-:W-:Y:S01]  /*9880*/  IMAD.MOV.U32 R9, RZ, RZ, R10 ;  /* 0x000000ffff097224 */ /* 0x000fe200078e000a */
[----:B------:R-:W-:Y:S01]  /*9890*/  I2FP.F32.S32 R13, R13 ;  /* 0x0000000d000d7245 */ /* 0x000fe20000201400 */
[----:B------:R-:W-:Y:S01]  /*98a0*/  HMMA.16816.F32 R16, R4, R18, R188 ;  /* 0x000000120410723c */ /* 0x000fe200000018bc */
[----:B------:R-:W-:Y:S02]  /*98b0*/  I2FP.F32.S32 R10, R12 ;  /* 0x0000000c000a7245 */ /* 0x000fe40000201400 */
[----:B------:R-:W-:-:S02]  /*98c0*/  ISETP.LT.OR P1, PT, R2, R229, P1 ;  /* 0x000000e50200720c */ /* 0x000fc40000f21670 */
[----:B------:R-:W-:Y:S01]  /*98d0*/  ISETP.LT.OR P0, PT, R2, R228, P0 ;  /* 0x000000e40200720c */ /* 0x000fe20000701670 */
[----:B------:R-:W-:Y:S01]  /*98e0*/  FFMA.FTZ R2, R13, -UR21, R171 ;  /* 0x800000150d027c23 */ /* 0x000fe200080100ab */
[----:B------:R-:W-:Y:S01]  /*98f0*/  I2FP.F32.S32 R11, R11 ;  /* 0x0000000b000b7245 */ /* 0x000fe20000201400 */
[----:B------:R-:W-:Y:S01]  /*9900*/  FFMA.FTZ R10, R10, -UR21, R24 ;  /* 0x800000150a0a7c23 */ /* 0x000fe20008010018 */
[----:B------:R-:W-:Y:S02]  /*9910*/  I2FP.F32.S32 R9, R9 ;  /* 0x0000000900097245 */ /* 0x000fe40000201400 */
[----:B------:R-:W-:Y:S01]  /*9920*/  FSEL R133, R2, -INF , !P6 ;  /* 0xff80000002857808 */ /* 0x000fe20007000000 */
[----:B------:R-:W-:Y:S01]  /*9930*/  FFMA.FTZ R12, R11, -UR21, R26 ;  /* 0x800000150b0c7c23 */ /* 0x000fe2000801001a */
[----:B------:R-:W-:Y:S01]  /*9940*/  ISETP.GE.AND P6, PT, R8, R233, PT ;  /* 0x000000e90800720c */ /* 0x000fe20003fc6270 */
[----:B------:R-:W-:Y:S01]  /*9950*/  VIADD R2, R0, 0x10 ;  /* 0x0000001000027836 */ /* 0x000fe20000000000 */
[----:B------:R-:W-:Y:S01]  /*9960*/  FSEL R34, R10, -INF , !P1 ;  /* 0xff8000000a227808 */ /* 0x000fe20004800000 */
[----:B------:R-:W-:Y:S01]  /*9970*/  FFMA.FTZ R11, R9, -UR21, R25 ;  /* 0x80000015090b7c23 */ /* 0x000fe20008010019 */
[----:B------:R-:W-:Y:S01]  /*9980*/  ISETP.GE.AND P1, PT, R8, R232, PT ;  /* 0x000000e80800720c */ /* 0x000fe20003f26270 */
[----:B------:R-:W-:Y:S01]  /*9990*/  VIADD R9, R0, 0x11 ;  /* 0x0000001100097836 */ /* 0x000fe20000000000 */
[----:B------:R-:W-:Y:S01]  /*99a0*/  ISETP.LT.OR P6, PT, R8, R229, P6 ;  /* 0x000000e50800720c */ /* 0x000fe200037c1670 */
[----:B------:R-:W-:Y:S01]  /*99b0*/  IMAD.IADD R10, R230, 0x1, -R2 ;  /* 0x00000001e60a7824 */ /* 0x000fe200078e0a02 */
[----:B------:R-:W-:Y:S01]  /*99c0*/  ISETP.LT.OR P1, PT, R8, R228, P1 ;  /* 0x000000e40800720c */ /* 0x000fe20000f21670 */
[----:B------:R-:W-:Y:S01]  /*99d0*/  IMAD.IADD R8, R231, 0x1, -R8 ;  /* 0x00000001e7087824 */ /* 0x000fe200078e0a08 */
[----:B------:R-:W-:Y:S01]  /*99e0*/  FSEL R33, R11, -INF , !P6 ;  /* 0xff8000000b217808 */ /* 0x000fe20007000000 */
[----:B------:R-:W-:Y:S01]  /*99f0*/  IMAD.IADD R11, R231, 0x1, -R2 ;  /* 0x00000001e70b7824 */ /* 0x000fe200078e0a02 */
[----:B------:R-:W-:Y:S01]  /*9a00*/  FSEL R35, R12, -INF , !P0 ;  /* 0xff8000000c237808 */ /* 0x000fe20004000000 */
[----:B------:R-:W-:Y:S01]  /*9a10*/  IMAD.IADD R12, R230, 0x1, -R9 ;  /* 0x00000001e60c7824 */ /* 0x000fe200078e0a09 */
[----:B------:R-:W-:-:S02]  /*9a20*/  IABS R10, R10 ;  /* 0x0000000a000a7213 */ /* 0x000fc40000000000 */
[----:B------:R-:W-:Y:S02]  /*9a30*/  IABS R13, R8 ;  /* 0x00000008000d7213 */ /* 0x000fe40000000000 */
[----:B------:R-:W-:Y:S02]  /*9a40*/  IABS R8, R11 ;  /* 0x0000000b00087213 */ /* 0x000fe40000000000 */
[----:B------:R-:W-:Y:S01]  /*9a50*/  IABS R11, R12 ;  /* 0x0000000c000b7213 */ /* 0x000fe20000000000 */
[----:B------:R-:W-:Y:S01]  /*9a60*/  IMAD.MOV.U32 R12, RZ, RZ, R10 ;  /* 0x000000ffff0c7224 */ /* 0x000fe200078e000a */
[C---:B------:R-:W-:Y:S02]  /*9a70*/  ISETP.GE.AND P0, PT, R2.reuse, R233, PT ;  /* 0x000000e90200720c */ /* 0x040fe40003f06270 */
[----:B------:R-:W-:Y:S01]  /*9a80*/  ISETP.GE.AND P6, PT, R2, R232, PT ;  /* 0x000000e80200720c */ /* 0x000fe20003fc6270 */
[----:B------:R-:W-:Y:S01]  /*9a90*/  IMAD.MOV.U32 R10, RZ, RZ, R11 ;  /* 0x000000ffff0a7224 */ /* 0x000fe200078e000b */
[----:B------:R-:W-:-:S02]  /*9aa0*/  I2FP.F32.S32 R13, R13 ;  /* 0x0000000d000d7245 */ /* 0x000fc40000201400 */
[----:B------:R-:W-:Y:S02]  /*9ab0*/  I2FP.F32.S32 R12, R12 ;  /* 0x0000000c000c7245 */ /* 0x000fe40000201400 */
[C---:B------:R-:W-:Y:S02]  /*9ac0*/  ISETP.LT.OR P0, PT, R2.reuse, R229, P0 ;  /* 0x000000e50200720c */ /* 0x040fe40000701670 */
[----:B------:R-:W-:Y:S01]  /*9ad0*/  ISETP.LT.OR P6, PT, R2, R228, P6 ;  /* 0x000000e40200720c */ /* 0x000fe200037c1670 */
[----:B------:R-:W-:Y:S01]  /*9ae0*/  FFMA.FTZ R2, R13, -UR21, R27 ;  /* 0x800000150d027c23 */ /* 0x000fe2000801001b */
[----:B------:R-:W-:Y:S01]  /*9af0*/  I2FP.F32.S32 R11, R8 ;  /* 0x00000008000b7245 */ /* 0x000fe20000201400 */
[----:B------:R-:W1:Y:S01]  /*9b00*/  LDSM.16.M88.4 R24, [R205+0x7800] ;  /* 0x00780000cd18783b */ /* 0x000e620000000200 */
[----:B------:R-:W-:Y:S01]  /*9b10*/  I2FP.F32.S32 R8, R10 ;  /* 0x0000000a00087245 */ /* 0x000fe20000201400 */
[----:B------:R-:W-:Y:S01]  /*9b20*/  FFMA.FTZ R10, R12, -UR21, R20 ;  /* 0x800000150c0a7c23 */ /* 0x000fe20008010014 */
[----:B------:R-:W-:Y:S01]  /*9b30*/  FSEL R32, R2, -INF , !P1 ;  /* 0xff80000002207808 */ /* 0x000fe20004800000 */
[----:B------:R-:W-:Y:S01]  /*9b40*/  FFMA.FTZ R12, R11, -UR21, R22 ;  /* 0x800000150b0c7c23 */ /* 0x000fe20008010016 */
[C---:B------:R-:W-:Y:S01]  /*9b50*/  ISETP.GE.AND P1, PT, R9.reuse, R233, PT ;  /* 0x000000e90900720c */ /* 0x040fe20003f26270 */
[----:B------:R-:W-:Y:S01]  /*9b60*/  FFMA.FTZ R11, R8, -UR21, R21 ;  /* 0x80000015080b7c23 */ /* 0x000fe20008010015 */
[----:B------:R-:W-:Y:S01]  /*9b70*/  FSEL R234, R10, -INF , !P0 ;  /* 0xff8000000aea7808 */ /* 0x000fe20004000000 */
[C---:B------:R-:W-:Y:S01]  /*9b80*/  VIADD R2, R0.reuse, 0x18 ;  /* 0x0000001800027836 */ /* 0x040fe20000000000 */
[C---:B------:R-:W-:Y:S01]  /*9b90*/  ISETP.GE.AND P0, PT, R9.reuse, R232, PT ;  /* 0x000000e80900720c */ /* 0x040fe20003f06270 */
[----:B------:R-:W-:Y:S01]  /*9ba0*/  VIADD R8, R0, 0x19 ;  /* 0x0000001900087836 */ /* 0x000fe20000000000 */
[C---:B------:R-:W-:Y:S01]  /*9bb0*/  ISETP.LT.OR P1, PT, R9.reuse, R229, P1 ;  /* 0x000000e50900720c */ /* 0x040fe20000f21670 */
[--C-:B------:R-:W-:Y:S01]  /*9bc0*/  IMAD.IADD R10, R230, 0x1, -R2.reuse ;  /* 0x00000001e60a7824 */ /* 0x100fe200078e0a02 */
[----:B------:R-:W-:Y:S01]  /*9bd0*/  ISETP.LT.OR P0, PT, R9, R228, P0 ;  /* 0x000000e40900720c */ /* 0x000fe20000701670 */
[----:B------:R-:W-:Y:S01]  /*9be0*/  IMAD.IADD R9, R231, 0x1, -R9 ;  /* 0x00000001e7097824 */ /* 0x000fe200078e0a09 */
[----:B------:R-:W-:Y:S01]  /*9bf0*/  FSEL R235, R11, -INF , !P1 ;  /* 0xff8000000beb7808 */ /* 0x000fe20004800000 */
[----:B------:R-:W-:Y:S01]  /*9c00*/  IMAD.IADD R11, R231, 0x1, -R2 ;  /* 0x00000001e70b7824 */ /* 0x000fe200078e0a02 */
[----:B------:R-:W-:Y:S01]  /*9c10*/  FSEL R243, R12, -INF , !P6 ;  /* 0xff8000000cf37808 */ /* 0x000fe20007000000 */
[----:B------:R-:W-:Y:S01]  /*9c20*/  IMAD.IADD R12, R230, 0x1, -R8 ;  /* 0x00000001e60c7824 */ /* 0x000fe200078e0a08 */
[----:B------:R-:W-:Y:S01]  /*9c30*/  IABS R13, R9 ;  /* 0x00000009000d7213 */ /* 0x000fe20000000000 */
[----:B------:R-:W-:-:S04]  /*9c40*/  DEPBAR.LE SB0, 0x0 ;  /* 0x000080000000791a */ /* 0x000fc80000000000 */
[----:B------:R-:W-:Y:S01]  /*9c50*/  IABS R9, R11 ;  /* 0x0000000b00097213 */ /* 0x000fe20000000000 */
[----:B------:R-:W-:Y:S01]  /*9c60*/  BAR.SYNC.DEFER_BLOCKING 0x0 ;  /* 0x0000000000007b1d */ /* 0x000fe20000010000 */
[C---:B------:R-:W-:Y:S02]  /*9c70*/  ISETP.GE.AND P6, PT, R2.reuse, R233, PT ;  /* 0x000000e90200720c */ /* 0x040fe40003fc6270 */
[----:B------:R-:W-:Y:S02]  /*9c80*/  ISETP.GE.AND P1, PT, R2, R232, PT ;  /* 0x000000e80200720c */ /* 0x000fe40003f26270 */
[----:B------:R-:W-:Y:S02]  /*9c90*/  IABS R11, R12 ;  /* 0x0000000c000b7213 */ /* 0x000fe40000000000 */
[----:B------:R-:W-:Y:S02]  /*9ca0*/  IABS R10, R10 ;  /* 0x0000000a000a7213 */ /* 0x000fe40000000000 */
[----:B------:R-:W-:-:S02]  /*9cb0*/  I2FP.F32.S32 R12, R13 ;  /* 0x0000000d000c7245 */ /* 0x000fc40000201400 */
[C---:B------:R-:W-:Y:S02]  /*9cc0*/  ISETP.LT.OR P6, PT, R2.reuse, R229, P6 ;  /* 0x000000e50200720c */ /* 0x040fe400037c1670 */
[----:B------:R-:W-:Y:S01]  /*9cd0*/  ISETP.LT.OR P1, PT, R2, R228, P1 ;  /* 0x000000e40200720c */ /* 0x000fe20000f21670 */
[----:B------:R-:W-:Y:S01]  /*9ce0*/  IMAD.MOV.U32 R2, RZ, RZ, R11 ;  /* 0x000000ffff027224 */ /* 0x000fe200078e000b */
[----:B------:R-:W-:Y:S01]  /*9cf0*/  I2FP.F32.S32 R11, R10 ;  /* 0x0000000a000b7245 */ /* 0x000fe20000201400 */
[----:B------:R-:W-:Y:S01]  /*9d00*/  FFMA.FTZ R10, R12, -UR21, R23 ;  /* 0x800000150c0a7c23 */ /* 0x000fe20008010017 */
[----:B------:R-:W-:Y:S01]  /*9d10*/  I2FP.F32.S32 R9, R9 ;  /* 0x0000000900097245 */ /* 0x000fe20000201400 */
[----:B--2---:R-:W-:Y:S01]  /*9d20*/  HMMA.16816.F32 R20, R4, R28, R184 ;  /* 0x0000001c0414723c */ /* 0x004fe200000018b8 */
[----:B------:R-:W-:Y:S01]  /*9d30*/  I2FP.F32.S32 R2, R2 ;  /* 0x0000000200027245 */ /* 0x000fe20000201400 */
[----:B------:R-:W-:Y:S01]  /*9d40*/  FFMA.FTZ R12, R11, -UR21, R16 ;  /* 0x800000150b0c7c23 */ /* 0x000fe20008010010 */
[----:B------:R-:W-:Y:S01]  /*9d50*/  FSEL R241, R10, -INF , !P0 ;  /* 0xff8000000af17808 */ /* 0x000fe20004000000 */
[----:B------:R-:W-:Y:S01]  /*9d60*/  FFMA.FTZ R11, R9, -UR21, R18 ;  /* 0x80000015090b7c23 */ /* 0x000fe20008010012 */
[----:B------:R-:W-:Y:S01]  /*9d70*/  ISETP.GE.AND P0, PT, R8, R233, PT ;  /* 0x000000e90800720c */ /* 0x000fe20003f06270 */
[----:B------:R-:W-:Y:S01]  /*9d80*/  FFMA.FTZ R10, R2, -UR21, R17 ;  /* 0x80000015020a7c23 */ /* 0x000fe20008010011 */
[----:B------:R-:W-:Y:S01]  /*9d90*/  VIADD R2, R0, 0x20 ;  /* 0x0000002000027836 */ /* 0x000fe20000000000 */
[----:B------:R-:W-:Y:S01]  /*9da0*/  FSEL R28, R12, -INF , !P6 ;  /* 0xff8000000c1c7808 */ /* 0x000fe20007000000 */
[----:B------:R-:W-:Y:S01]  /*9db0*/  VIADD R9, R0, 0x21 ;  /* 0x0000002100097836 */ /* 0x000fe20000000000 */
[----:B------:R-:W-:-:S02]  /*9dc0*/  ISETP.LT.OR P0, PT, R8, R229, P0 ;  /* 0x000000e50800720c */ /* 0x000fc40000701670 */
[----:B------:R-:W-:Y:S01]  /*9dd0*/  FSEL R242, R11, -INF , !P1 ;  /* 0xff8000000bf27808 */ /* 0x000fe20004800000 */
[----:B------:R-:W-:Y:S01]  /*9de0*/  IMAD.IADD R11, R230, 0x1, -R2 ;  /* 0x00000001e60b7824 */ /* 0x000fe200078e0a02 */
[----:B------:R-:W-:Y:S01]  /*9df0*/  FSEL R29, R10, -INF , !P0 ;  /* 0xff8000000a1d7808 */ /* 0x000fe20004000000 */
[----:B------:R-:W-:Y:S01]  /*9e00*/  IMAD.IADD R10, R231, 0x1, -R8 ;  /* 0x00000001e70a7824 */ /* 0x000fe200078e0a08 */
[C---:B------:R-:W-:Y:S02]  /*9e10*/  ISETP.GE.AND P1, PT, R2.reuse, R233, PT ;  /* 0x000000e90200720c */ /* 0x040fe40003f26270 */
[-C--:B------:R-:W-:Y:S02]  /*9e20*/  ISETP.GE.AND P0, PT, R2, R232.reuse, PT ;  /* 0x000000e80200720c */ /* 0x080fe40003f06270 */
[----:B------:R-:W-:Y:S02]  /*9e30*/  ISETP.GE.AND P6, PT, R8, R232, PT ;  /* 0x000000e80800720c */ /* 0x000fe40003fc6270 */
[----:B------:R-:W-:-:S02]  /*9e40*/  ISETP.LT.OR P1, PT, R2, R229, P1 ;  /* 0x000000e50200720c */ /* 0x000fc40000f21670 */
[-C--:B------:R-:W-:Y:S01]  /*9e50*/  ISETP.LT.OR P0, PT, R2, R228.reuse, P0 ;  /* 0x000000e40200720c */ /* 0x080fe20000701670 */
[----:B------:R-:W-:Y:S01]  /*9e60*/  IMAD.IADD R2, R231, 0x1, -R2 ;  /* 0x00000001e7027824 */ /* 0x000fe200078e0a02 */
[----:B------:R-:W-:Y:S01]  /*9e70*/  ISETP.LT.OR P6, PT, R8, R228, P6 ;  /* 0x000000e40800720c */ /* 0x000fe200037c1670 */
[----:B------:R-:W-:Y:S01]  /*9e80*/  IMAD.IADD R8, R230, 0x1, -R9 ;  /* 0x00000001e6087824 */ /* 0x000fe200078e0a09 */
[----:B------:R-:W-:Y:S02]  /*9e90*/  IABS R10, R10 ;  /* 0x0000000a000a7213 */ /* 0x000fe40000000000 */
[----:B------:R-:W-:Y:S02]  /*9ea0*/  IABS R12, R2 ;  /* 0x00000002000c7213 */ /* 0x000fe40000000000 */
[----:B------:R-:W-:Y:S02]  /*9eb0*/  IABS R2, R8 ;  /* 0x0000000800027213 */ /* 0x000fe40000000000 */
[----:B------:R-:W-:Y:S01]  /*9ec0*/  IABS R11, R11 ;  /* 0x0000000b000b7213 */ /* 0x000fe20000000000 */
[----:B------:R-:W-:Y:S01]  /*9ed0*/  IMAD.MOV.U32 R8, RZ, RZ, R12 ;  /* 0x000000ffff087224 */ /* 0x000fe200078e000c */
[----:B------:R-:W-:-:S02]  /*9ee0*/  I2FP.F32.S32 R10, R10 ;  /* 0x0000000a000a7245 */ /* 0x000fc40000201400 */
[----:B------:R-:W-:Y:S02]  /*9ef0*/  I2FP.F32.S32 R11, R11 ;  /* 0x0000000b000b7245 */ /* 0x000fe40000201400 */
[----:B------:R-:W-:Y:S02]  /*9f00*/  I2FP.F32.S32 R12, R8 ;  /* 0x00000008000c7245 */ /* 0x000fe40000201400 */
[----:B------:R-:W-:Y:S01]  /*9f10*/  I2FP.F32.S32 R8, R2 ;  /* 0x0000000200087245 */ /* 0x000fe20000201400 */
[----:B------:R-:W-:Y:S01]  /*9f20*/  FFMA.FTZ R2, R10, -UR21, R19 ;  /* 0x800000150a027c23 */ /* 0x000fe20008010013 */
[----:B------:R-:W-:Y:S01]  /*9f30*/  FFMA.FTZ R10, R11, -UR21, R20 ;  /* 0x800000150b0a7c23 */ /* 0x000fe20008010014 */
[----:B------:R-:W-:Y:S01]  /*9f40*/  HMMA.16816.F32 R16, R4, R30, R180 ;  /* 0x0000001e0410723c */ /* 0x000fe200000018b4 */
[----:B------:R-:W-:Y:S01]  /*9f50*/  FFMA.FTZ R12, R12, -UR21, R22 ;  /* 0x800000150c0c7c23 */ /* 0x000fe20008010016 */
[----:B------:R-:W-:Y:S01]  /*9f60*/  FFMA.FTZ R11, R8, -UR21, R21 ;  /* 0x80000015080b7c23 */ /* 0x000fe20008010015 */
[----:B------:R-:W-:Y:S01]  /*9f70*/  FSEL R240, R2, -INF , !P6 ;  /* 0xff80000002f07808 */ /* 0x000fe20007000000 */
[C---:B------:R-:W-:Y:S01]  /*9f80*/  VIADD R2, R0.reuse, 0x28 ;  /* 0x0000002800027836 */ /* 0x040fe20000000000 */
[C---:B------:R-:W-:Y:S01]  /*9f90*/  ISETP.GE.AND P6, PT, R9.reuse, R233, PT ;  /* 0x000000e90900720c */ /* 0x040fe20003fc6270 */
[----:B------:R-:W-:Y:S01]  /*9fa0*/  VIADD R8, R0, 0x29 ;  /* 0x0000002900087836 */ /* 0x000fe20000000000 */
[----:B------:R-:W-:Y:S01]  /*9fb0*/  FSEL R178, R10, -INF , !P1 ;  /* 0xff8000000ab27808 */ /* 0x000fe20004800000 */
[----:B------:R-:W-:Y:S01]  /*9fc0*/  IMAD.IADD R10, R230, 0x1, -R2 ;  /* 0x00000001e60a7824 */ /* 0x000fe200078e0a02 */
[----:B------:R-:W-:-:S02]  /*9fd0*/  ISETP.GE.AND P1, PT, R9, R232, PT ;  /* 0x000000e80900720c */ /* 0x000fc40003f26270 */
[C---:B------:R-:W-:Y:S02]  /*9fe0*/  ISETP.LT.OR P6, PT, R9.reuse, R229, P6 ;  /* 0x000000e50900720c */ /* 0x040fe400037c1670 */
[----:B------:R-:W-:Y:S01]  /*9ff0*/  ISETP.LT.OR P1, PT, R9, R228, P1 ;  /* 0x000000e40900720c */ /* 0x000fe20000f21670 */
[----:B------:R-:W-:Y:S01]  /*a000*/  IMAD.IADD R9, R231, 0x1, -R9 ;  /* 0x00000001e7097824 */ /* 0x000fe200078e0a09 */
[----:B------:R-:W-:Y:S01]  /*a010*/  FSEL R186, R11, -INF , !P6 ;  /* 0xff8000000bba7808 */ /* 0x000fe20007000000 */
[----:B------:R-:W-:Y:S01]  /*a020*/  IMAD.IADD R11, R231, 0x1, -R2 ;  /* 0x00000001e70b7824 */ /* 0x000fe200078e0a02 */
[----:B------:R-:W-:Y:S01]  /*a030*/  FSEL R187, R12, -INF , !P0 ;  /* 0xff8000000cbb7808 */ /* 0x000fe20004000000 */
[----:B------:R-:W-:Y:S01]  /*a040*/  IMAD.IADD R12, R230, 0x1, -R8 ;  /* 0x00000001e60c7824 */ /* 0x000fe200078e0a08 */
[----:B------:R-:W-:Y:S02]  /*a050*/  IABS R10, R10 ;  /* 0x0000000a000a7213 */ /* 0x000fe40000000000 */
[----:B------:R-:W-:-:S02]  /*a060*/  IABS R13, R9 ;  /* 0x00000009000d7213 */ /* 0x000fc40000000000 */
[----:B------:R-:W-:Y:S02]  /*a070*/  IABS R9, R11 ;  /* 0x0000000b00097213 */ /* 0x000fe40000000000 */
[----:B------:R-:W-:Y:S01]  /*a080*/  IABS R11, R12 ;  /* 0x0000000c000b7213 */ /* 0x000fe20000000000 */
[----:B------:R-:W-:Y:S01]  /*a090*/  IMAD.MOV.U32 R12, RZ, RZ, R10 ;  /* 0x000000ffff0c7224 */ /* 0x000fe200078e000a */
[C---:B------:R-:W-:Y:S02]  /*a0a0*/  ISETP.GE.AND P0, PT, R2.reuse, R233, PT ;  /* 0x000000e90200720c */ /* 0x040fe40003f06270 */
[----:B------:R-:W-:Y:S01]  /*a0b0*/  ISETP.GE.AND P6, PT, R2, R232, PT ;  /* 0x000000e80200720c */ /* 0x000fe20003fc6270 */
[----:B------:R-:W-:Y:S01]  /*a0c0*/  IMAD.MOV.U32 R10, RZ, RZ, R11 ;  /* 0x000000ffff0a7224 */ /* 0x000fe200078e000b */
[----:B------:R-:W-:Y:S02]  /*a0d0*/  I2FP.F32.S32 R13, R13 ;  /* 0x0000000d000d7245 */ /* 0x000fe40000201400 */
[----:B------:R-:W-:-:S02]  /*a0e0*/  I2FP.F32.S32 R12, R12 ;  /* 0x0000000c000c7245 */ /* 0x000fc40000201400 */
[C---:B------:R-:W-:Y:S02]  /*a0f0*/  ISETP.LT.OR P0, PT, R2.reuse, R229, P0 ;  /* 0x000000e50200720c */ /* 0x040fe40000701670 */
[----:B------:R-:W-:Y:S01]  /*a100*/  ISETP.LT.OR P6, PT, R2, R228, P6 ;  /* 0x000000e40200720c */ /* 0x000fe200037c1670 */
[----:B------:R-:W-:Y:S01]  /*a110*/  FFMA.FTZ R2, R13, -UR21, R23 ;  /* 0x800000150d027c23 */ /* 0x000fe20008010017 */
[----:B------:R-:W-:Y:S01]  /*a120*/  I2FP.F32.S32 R11, R9 ;  /* 0x00000009000b7245 */ /* 0x000fe20000201400 */
[----:B-1----:R-:W-:Y:S01]  /*a130*/  HMMA.16816.F32 R20, R4, R24, R172 ;  /* 0x000000180414723c */ /* 0x002fe200000018ac */
[----:B------:R-:W-:Y:S01]  /*a140*/  I2FP.F32.S32 R9, R10 ;  /* 0x0000000a00097245 */ /* 0x000fe20000201400 */
[----:B------:R-:W-:Y:S01]  /*a150*/  FFMA.FTZ R10, R12, -UR21, R16 ;  /* 0x800000150c0a7c23 */ /* 0x000fe20008010010 */
[----:B------:R-:W-:Y:S01]  /*a160*/  FSEL R179, R2, -INF , !P1 ;  /* 0xff80000002b37808 */ /* 0x000fe20004800000 */
[----:B------:R-:W-:Y:S01]  /*a170*/  FFMA.FTZ R12, R11, -UR21, R18 ;  /* 0x800000150b0c7c23 */ /* 0x000fe20008010012 */
[----:B------:R-:W-:Y:S01]  /*a180*/  ISETP.GE.AND P1, PT, R8, R233, PT ;  /* 0x000000e90800720c */ /* 0x000fe20003f26270 */
[----:B------:R-:W-:Y:S01]  /*a190*/  FFMA.FTZ R11, R9, -UR21, R17 ;  /* 0x80000015090b7c23 */ /* 0x000fe20008010011 */
[----:B------:R-:W-:Y:S01]  /*a1a0*/  FSEL R176, R10, -INF , !P0 ;  /* 0xff8000000ab07808 */ /* 0x000fe20004000000 */
[----:B------:R-:W-:Y:S01]  /*a1b0*/  VIADD R2, R0, 0x30 ;  /* 0x0000003000027836 */ /* 0x000fe20000000000 */
        /* <DEDUP_REMOVED lines=16> */
[C---:B------:R-:W-:Y:S01]  /*a2c0*/  ISETP.GE.AND P1, PT, R2.reuse, R232, PT ;  /* 0x000000e80200720c */ /* 0x040fe20003f26270 */
[----:B------:R-:W-:Y:S01]  /*a2d0*/  IMAD.MOV.U32 R10, RZ, RZ, R11 ;  /* 0x000000ffff0a7224 */ /* 0x000fe200078e000b */
[----:B------:R-:W-:-:S02]  /*a2e0*/  ISETP.LT.OR P6, PT, R2, R229, P6 ;  /* 0x000000e50200720c */ /* 0x000fc400037c1670 */
[----:B------:R-:W-:Y:S02]  /*a2f0*/  I2FP.F32.S32 R13, R13 ;  /* 0x0000000d000d7245 */ /* 0x000fe40000201400 */
[----:B------:R-:W-:Y:S02]  /*a300*/  ISETP.LT.OR P1, PT, R2, R228, P1 ;  /* 0x000000e40200720c */ /* 0x000fe40000f21670 */
[----:B------:R-:W-:Y:S02]  /*a310*/  I2FP.F32.S32 R2, R12 ;  /* 0x0000000c00027245 */ /* 0x000fe40000201400 */
[----:B------:R-:W-:Y:S01]  /*a320*/  I2FP.F32.S32 R11, R10 ;  /* 0x0000000a000b7245 */ /* 0x000fe20000201400 */
[----:B------:R-:W-:Y:S01]  /*a330*/  FFMA.FTZ R10, R13, -UR21, R19 ;  /* 0x800000150d0a7c23 */ /* 0x000fe20008010013 */
[----:B------:R-:W-:Y:S01]  /*a340*/  I2FP.F32.S32 R8, R8 ;  /* 0x0000000800087245 */ /* 0x000fe20000201400 */
[----:B------:R-:W-:Y:S01]  /*a350*/  HMMA.16816.F32 R12, R4, R26, R196 ;  /* 0x0000001a040c723c */ /* 0x000fe200000018c4 */
[----:B------:R-:W-:Y:S01]  /*a360*/  FFMA.FTZ R2, R2, -UR21, R20 ;  /* 0x8000001502027c23 */ /* 0x000fe20008010014 */
[----:B------:R-:W-:Y:S01]  /*a370*/  FFMA.FTZ R11, R11, -UR21, R21 ;  /* 0x800000150b0b7c23 */ /* 0x000fe20008010015 */
[----:B------:R-:W-:-:S02]  /*a380*/  FSEL R252, R10, -INF , !P0 ;  /* 0xff8000000afc7808 */ /* 0x000fc40004000000 */
[----:B------:R-:W-:Y:S02]  /*a390*/  ISETP.GE.AND P0, PT, R9, R233, PT ;  /* 0x000000e90900720c */ /* 0x000fe40003f06270 */
[----:B------:R-:W-:Y:S01]  /*a3a0*/  FSEL R169, R2, -INF , !P6 ;  /* 0xff80000002a97808 */ /* 0x000fe20007000000 */
[----:B------:R-:W-:Y:S02]  /*a3b0*/  VIADD R2, R0, 0x38 ;  /* 0x0000003800027836 */ /* 0x000fe40000000000 */
[----:B------:R-:W-:Y:S01]  /*a3c0*/  FFMA.FTZ R7, R8, -UR21, R22 ;  /* 0x8000001508077c23 */ /* 0x000fe20008010016 */
[----:B------:R-:W-:Y:S01]  /*a3d0*/  IMAD.IADD R4, R231, 0x1, -R9 ;  /* 0x00000001e7047824 */ /* 0x000fe200078e0a09 */
[----:B------:R-:W-:Y:S01]  /*a3e0*/  ISETP.LT.OR P0, PT, R9, R229, P0 ;  /* 0x000000e50900720c */ /* 0x000fe20000701670 */
[--C-:B------:R-:W-:Y:S01]  /*a3f0*/  IMAD.IADD R6, R231, 0x1, -R2.reuse ;  /* 0x00000001e7067824 */ /* 0x100fe200078e0a02 */
[----:B------:R-:W-:Y:S01]  /*a400*/  ISETP.GE.AND P6, PT, R9, R232, PT ;  /* 0x000000e80900720c */ /* 0x000fe20003fc6270 */
[----:B------:R-:W-:Y:S01]  /*a410*/  IMAD.IADD R5, R230, 0x1, -R2 ;  /* 0x00000001e6057824 */ /* 0x000fe200078e0a02 */
[----:B------:R-:W-:Y:S01]  /*a420*/  FSEL R195, R7, -INF , !P1 ;  /* 0xff80000007c37808 */ /* 0x000fe20004800000 */
[----:B------:R-:W-:Y:S01]  /*a430*/  VIADD R0, R0, 0x39 ;  /* 0x0000003900007836 */ /* 0x000fe20000000000 */
[----:B------:R-:W-:-:S02]  /*a440*/  IABS R7, R4 ;  /* 0x0000000400077213 */ /* 0x000fc40000000000 */
[----:B------:R-:W-:Y:S02]  /*a450*/  IABS R4, R6 ;  /* 0x0000000600047213 */ /* 0x000fe40000000000 */
[----:B------:R-:W-:Y:S01]  /*a460*/  IABS R5, R5 ;  /* 0x0000000500057213 */ /* 0x000fe20000000000 */
[----:B------:R-:W-:Y:S01]  /*a470*/  IMAD.MOV.U32 R6, RZ, RZ, R7 ;  /* 0x000000ffff067224 */ /* 0x000fe200078e0007 */
[----:B------:R-:W-:Y:S02]  /*a480*/  I2FP.F32.S32 R4, R4 ;  /* 0x0000000400047245 */ /* 0x000fe40000201400 */
[----:B------:R-:W-:Y:S02]  /*a490*/  FSEL R177, R11, -INF , !P0 ;  /* 0xff8000000bb17808 */ /* 0x000fe40004000000 */
[----:B------:R-:W-:Y:S01]  /*a4a0*/  ISETP.GE.AND P1, PT, R2, R233, PT ;  /* 0x000000e90200720c */ /* 0x000fe20003f26270 */
[----:B------:R-:W-:Y:S01]  /*a4b0*/  FFMA.FTZ R8, R4, -UR21, R14 ;  /* 0x8000001504087c23 */ /* 0x000fe2000801000e */
[----:B------:R-:W-:-:S02]  /*a4c0*/  ISETP.GE.AND P0, PT, R2, R232, PT ;  /* 0x000000e80200720c */ /* 0x000fc40003f06270 */
[----:B------:R-:W-:Y:S02]  /*a4d0*/  I2FP.F32.S32 R6, R6 ;  /* 0x0000000600067245 */ /* 0x000fe40000201400 */
[----:B------:R-:W-:Y:S01]  /*a4e0*/  I2FP.F32.S32 R7, R5 ;  /* 0x0000000500077245 */ /* 0x000fe20000201400 */
[--C-:B------:R-:W-:Y:S01]  /*a4f0*/  IMAD.IADD R5, R230, 0x1, -R0.reuse ;  /* 0x00000001e6057824 */ /* 0x100fe200078e0a00 */
[----:B------:R-:W-:Y:S01]  /*a500*/  ISETP.LT.OR P1, PT, R2, R229, P1 ;  /* 0x000000e50200720c */ /* 0x000fe20000f21670 */
[----:B------:R-:W-:Y:S01]  /*a510*/  FFMA.FTZ R6, R6, -UR21, R23 ;  /* 0x8000001506067c23 */ /* 0x000fe20008010017 */
[-C--:B------:R-:W-:Y:S01]  /*a520*/  ISETP.LT.OR P0, PT, R2, R228.reuse, P0 ;  /* 0x000000e40200720c */ /* 0x080fe20000701670 */
[----:B------:R-:W-:Y:S02]  /*a530*/  IMAD.IADD R2, R231, 0x1, -R0 ;  /* 0x00000001e7027824 */ /* 0x000fe400078e0a00 */
[----:B------:R-:W-:Y:S01]  /*a540*/  FFMA.FTZ R7, R7, -UR21, R12 ;  /* 0x8000001507077c23 */ /* 0x000fe2000801000c */
[----:B------:R-:W-:-:S02]  /*a550*/  ISETP.LT.OR P6, PT, R9, R228, P6 ;  /* 0x000000e40900720c */ /* 0x000fc400037c1670 */
[----:B------:R-:W-:Y:S02]  /*a560*/  FSEL R171, R8, -INF , !P0 ;  /* 0xff80000008ab7808 */ /* 0x000fe40004000000 */
[----:B------:R-:W-:Y:S02]  /*a570*/  PLOP3.LUT P0, PT, PT, PT, UP0, 0x80, 0x0 ;  /* 0x000000000000781c */ /* 0x000fe40003f0f008 */
[----:B------:R-:W-:Y:S02]  /*a580*/  IABS R4, R5 ;  /* 0x0000000500047213 */ /* 0x000fe40000000000 */
[----:B------:R-:W-:Y:S02]  /*a590*/  IABS R2, R2 ;  /* 0x0000000200027213 */ /* 0x000fe40000000000 */
[----:B------:R-:W-:Y:S02]  /*a5a0*/  FSEL R170, R6, -INF , !P6 ;  /* 0xff80000006aa7808 */ /* 0x000fe40007000000 */
[----:B------:R-:W-:-:S02]  /*a5b0*/  FSEL R175, R7, -INF , !P1 ;  /* 0xff80000007af7808 */ /* 0x000fc40004800000 */
[C---:B------:R-:W-:Y:S02]  /*a5c0*/  ISETP.GE.AND P6, PT, R0.reuse, R233, PT ;  /* 0x000000e90000720c */ /* 0x040fe40003fc6270 */
[C---:B------:R-:W-:Y:S02]  /*a5d0*/  ISETP.GE.AND P1, PT, R0.reuse, R232, PT ;  /* 0x000000e80000720c */ /* 0x040fe40003f26270 */
[----:B------:R-:W-:Y:S02]  /*a5e0*/  I2FP.F32.S32 R4, R4 ;  /* 0x0000000400047245 */ /* 0x000fe40000201400 */
[----:B------:R-:W-:Y:S02]  /*a5f0*/  I2FP.F32.S32 R2, R2 ;  /* 0x0000000200027245 */ /* 0x000fe40000201400 */
[----:B------:R-:W-:Y:S01]  /*a600*/  ISETP.LT.OR P6, PT, R0, R229, P6 ;  /* 0x000000e50000720c */ /* 0x000fe200037c1670 */
[----:B------:R-:W-:Y:S01]  /*a610*/  FFMA.FTZ R4, R4, -UR21, R13 ;  /* 0x8000001504047c23 */ /* 0x000fe2000801000d */
[----:B------:R-:W-:Y:S01]  /*a620*/  ISETP.LT.OR P1, PT, R0, R228, P1 ;  /* 0x000000e40000720c */ /* 0x000fe20000f21670 */
[----:B------:R-:W-:-:S03]  /*a630*/  FFMA.FTZ R0, R2, -UR21, R15 ;  /* 0x8000001502007c23 */ /* 0x000fc6000801000f */
[----:B------:R-:W-:Y:S02]  /*a640*/  FSEL R194, R4, -INF , !P6 ;  /* 0xff80000004c27808 */ /* 0x000fe40007000000 */
[----:B------:R-:W-:Y:S01]  /*a650*/  FSEL R174, R0, -INF , !P1 ;  /* 0xff80000000ae7808 */ /* 0x000fe20004800000 */
[----:B------:R-:W-:Y:S06]  /*a660*/  @!P0 BRA `(.L_x_602) ;  /* 0x00000004004c8947 */ /* 0x000fec0003800000 */
        /* <DEDUP_REMOVED lines=40> */
[----:B------:R-:W-:Y:S02]  /*a8f0*/  @!P5 LEA R10, P1, R2, R10, 0x1 ;  /* 0x0000000a020ad211 */ /* 0x000fe400078208ff */
        /* <DEDUP_REMOVED lines=18> */
[----:B------:R2:W-:Y:S01]  /*aa20*/  @!P5 LDGSTS.E.BYPASS.LTC128B.128 [R227+0x11000], desc[UR34][R10.64] ;  /* 0x110000000ae3dfae */ /* 0x0005e2000b901d62 */
[----:B---3--:R-:W-:-:S03]  /*aa30*/  @!P4 LEA R8, P6, R2, R16, 0x1 ;  /* 0x000000100208c211 */ /* 0x008fc600078c08ff */
        /* <DEDUP_REMOVED lines=20> */
.L_x_604:
[----:B------:R-:W-:Y:S05]  /*ab80*/  BSYNC B0 ;  /* 0x0000000000007941 */ /* 0x000fea0003800000 */
.L_x_603:
[----:B------:R-:W0:Y:S02]  /*ab90*/  LDGDEPBAR ;  /* 0x00000000000079af */ /* 0x000e240000000000 */
.L_x_602:
[----:B------:R-:W-:Y:S01]  /*aba0*/  FMNMX.FTZ R0, R132, R134, !PT ;  /* 0x0000008684007209 */ /* 0x000fe20007810000 */
[----:B--2---:R-:W-:Y:S01]  /*abb0*/  LDSM.16.MT88.4 R12, [R201+0x18000] ;  /* 0x01800000c90c783b */ /* 0x004fe20000004200 */
[----:B------:R-:W-:Y:S02]  /*abc0*/  MOV R180, R245 ;  /* 0x000000f500b47202 */ /* 0x000fe40000000f00 */
[----:B------:R-:W-:Y:S01]  /*abd0*/  FMNMX.FTZ R0, R168, R0, !PT ;  /* 0x00000000a8007209 */ /* 0x000fe20007810000 */
[----:B------:R-:W-:Y:S01]  /*abe0*/  LDSM.16.MT88.4 R16, [R202+0x18000] ;  /* 0x01800000ca10783b */ /* 0x000fe20000004200 */
[----:B------:R-:W-:Y:S02]  /*abf0*/  MOV R181, R244 ;  /* 0x000000f400b57202 */ /* 0x000fe40000000f00 */
[----:B------:R-:W-:Y:S01]  /*ac00*/  FMNMX.FTZ R0, R34, R0, !PT ;  /* 0x0000000022007209 */ /* 0x000fe20007810000 */
[----:B------:R-:W-:Y:S03]  /*ac10*/  LDSM.16.MT88.4 R24, [R204+0x18000] ;  /* 0x01800000cc18783b */ /* 0x000fe60000004200 */
[----:B------:R-:W-:-:S04]  /*ac20*/  FMNMX.FTZ R0, R33, R0, !PT ;  /* 0x0000000021007209 */ /* 0x000fc80007810000 */
        /* <DEDUP_REMOVED lines=23> */
[----:B------:R-:W-:-:S03]  /*ada0*/  FMNMX.FTZ R2, R252, R2, !PT ;  /* 0x00000002fc027209 */ /* 0x000fc60007810000 */
[----:B------:R-:W2:Y:S01]  /*adb0*/  SHFL.BFLY PT, R5, R0, 0x2, 0x1f ;  /* 0x0c401f0000057f89 */ /* 0x000ea200000e0000 */
[----:B------:R-:W-:-:S04]  /*adc0*/  FMNMX.FTZ R2, R195, R2, !PT ;  /* 0x00000002c3027209 */ /* 0x000fc80007810000 */
[----:B------:R-:W-:-:S04]  /*add0*/  FMNMX.FTZ R2, R170, R2, !PT ;  /* 0x00000002aa027209 */ /* 0x000fc80007810000 */
[----:B------:R-:W-:-:S04]  /*ade0*/  FMNMX.FTZ R2, R171, R2, !PT ;  /* 0x00000002ab027209 */ /* 0x000fc80007810000 */
[----:B------:R-:W-:-:S05]  /*adf0*/  FMNMX.FTZ R2, R174, R2, !PT ;  /* 0x00000002ae027209 */ /* 0x000fca0007810000 */
[----:B------:R-:W3:Y:S01]  /*ae00*/  SHFL.BFLY PT, R4, R2, 0x2, 0x1f ;  /* 0x0c401f0002047f89 */ /* 0x000ee200000e0000 */
[----:B--2---:R-:W-:-:S05]  /*ae10*/  FMNMX.FTZ R0, R0, R5, !PT ;  /* 0x0000000500007209 */ /* 0x004fca0007810000 */
[----:B------:R-:W1:Y:S01]  /*ae20*/  SHFL.BFLY PT, R5, R0, 0x1, 0x1f ;  /* 0x0c201f0000057f89 */ /* 0x000e6200000e0000 */
[----:B---3--:R-:W-:-:S05]  /*ae30*/  FMNMX.FTZ R2, R2, R4, !PT ;  /* 0x0000000402027209 */ /* 0x008fca0007810000 */
[----:B------:R-:W2:Y:S01]  /*ae40*/  SHFL.BFLY PT, R4, R2, 0x1, 0x1f ;  /* 0x0c201f0002047f89 */ /* 0x000ea200000e0000 */
[----:B-1----:R-:W-:-:S04]  /*ae50*/  FMNMX.FTZ R7, R0, R5, !PT ;  /* 0x0000000500077209 */ /* 0x002fc80007810000 */
[C---:B------:R-:W-:Y:S01]  /*ae60*/  FSETP.NEU.FTZ.AND P6, PT, R7.reuse, -INF , PT ;  /* 0xff8000000700780b */ /* 0x040fe20003fdd000 */
[----:B------:R-:W-:Y:S01]  /*ae70*/  FMUL.FTZ R9, R7, UR15 ;  /* 0x0000000f07097c20 */ /* 0x000fe20008410000 */
[----:B------:R-:W-:Y:S04]  /*ae80*/  STL [R1+0x34], R7 ;  /* 0x0000340701007387 */ /* 0x000fe80000100800 */
[----:B------:R-:W-:-:S05]  /*ae90*/  FSEL R9, R9, RZ, P6 ;  /* 0x000000ff09097208 */ /* 0x000fca0003000000 */
[----:B------:R-:W-:Y:S01]  /*aea0*/  FFMA.FTZ R0, R134, UR15, -R9 ;  /* 0x0000000f86007c23 */ /* 0x000fe20008010809 */
[----:B--2---:R-:W-:-:S03]  /*aeb0*/  FMNMX.FTZ R6, R2, R4, !PT ;  /* 0x0000000402067209 */ /* 0x004fc60007810000 */
[----:B------:R1:W-:Y:S01]  /*aec0*/  MUFU.EX2 R173, R0 ;  /* 0x0000000000ad7308 */ /* 0x0003e20000000800 */
[----:B------:R-:W-:Y:S02]  /*aed0*/  FSEL R4, R7, RZ, P6 ;  /* 0x000000ff07047208 */ /* 0x000fe40003000000 */
[C---:B------:R-:W-:Y:S01]  /*aee0*/  FSETP.NEU.FTZ.AND P1, PT, R6.reuse, -INF , PT ;  /* 0xff8000000600780b */ /* 0x040fe20003f3d000 */
[----:B------:R-:W-:Y:S01]  /*aef0*/  FMUL.FTZ R8, R6, UR15 ;  /* 0x0000000f06087c20 */ /* 0x000fe20008410000 */
[----:B------:R2:W-:Y:S01]  /*af00*/  STL [R1+0x4c], R6 ;  /* 0x00004c0601007387 */ /* 0x0005e20000100800 */
[----:B------:R-:W-:Y:S01]  /*af10*/  FADD.FTZ R4, R132, -R4 ;  /* 0x8000000484047221 */ /* 0x000fe20000010000 */
[----:B------:R-:W-:Y:S02]  /*af20*/  FSEL R2, R6, RZ, P1 ;  /* 0x000000ff06027208 */ /* 0x000fe40000800000 */
[----:B------:R-:W-:Y:S01]  /*af30*/  FSEL R8, R8, RZ, P1 ;  /* 0x000000ff08087208 */ /* 0x000fe20000800000 */
[----:B------:R-:W-:Y:S01]  /*af40*/  FMUL.FTZ R4, R4, UR15 ;  /* 0x0000000f04047c20 */ /* 0x000fe20008410000 */
[----:B-1----:R-:W-:-:S04]  /*af50*/  FFMA.FTZ R0, R168, UR15, -R9 ;  /* 0x0000000fa8007c23 */ /* 0x002fc80008010809 */
[----:B------:R1:W-:Y:S02]  /*af60*/  MUFU.EX2 R31, R0 ;  /* 0x00000000001f7308 */ /* 0x0003e40000000800 */
[----:B-1----:R-:W-:-:S06]  /*af70*/  FFMA.FTZ R0, R34, UR15, -R9 ;  /* 0x0000000f22007c23 */ /* 0x002fcc0008010809 */
[----:B------:R1:W-:Y:S02]  /*af80*/  MUFU.EX2 R10, R0 ;  /* 0x00000000000a7308 */ /* 0x0003e40000000800 */
[----:B-1----:R-:W-:-:S06]  /*af90*/  FFMA.FTZ R0, R33, UR15, -R9 ;  /* 0x0000000f21007c23 */ /* 0x002fcc0008010809 */
[----:B------:R1:W2:Y:S02]  /*afa0*/  MUFU.EX2 R172, R0 ;  /* 0x0000000000ac7308 */ /* 0x0002a40000000800 */
[----:B-1----:R-:W-:Y:S01]  /*afb0*/  FFMA.FTZ R0, R135, UR15, -R8 ;  /* 0x0000000f87007c23 */ /* 0x002fe20008010808 */
[----:B--2---:R-:W-:-:S05]  /*afc0*/  F2FP.F16.F32.PACK_AB R6, R172, R10 ;  /* 0x0000000aac06723e */ /* 0x004fca00000000ff */
        /* <DEDUP_REMOVED lines=8> */
[----:B-1----:R-:W-:Y:S01]  /*b050*/  FADD.FTZ R0, R3, -R2 ;  /* 0x8000000203007221 */ /* 0x002fe20000010000 */
[----:B--2---:R-:W-:-:S05]  /*b060*/  F2FP.F16.F32.PACK_AB R7, R135, R168 ;  /* 0x000000a88707723e */ /* 0x004fca00000000ff */
[----:B------:R1:W2:Y:S01]  /*b070*/  MUFU.EX2 R2, R4 ;  /* 0x0000000400027308 */ /* 0x0002a20000000800 */
[----:B------:R-:W-:-:S07]  /*b080*/  FMUL.FTZ R0, R0, UR15 ;  /* 0x0000000f00007c20 */ /* 0x000fce0008410000 */
[----:B------:R-:W3:Y:S01]  /*b090*/  MUFU.EX2 R0, R0 ;  /* 0x0000000000007308 */ /* 0x000ee20000000800 */
[----:B-1----:R-:W-:Y:S01]  /*b0a0*/  F2FP.F16.F32.PACK_AB R4, R31, R173 ;  /* 0x000000ad1f04723e */ /* 0x002fe200000000ff */
[-C--:B--2---:R-:W-:Y:S01]  /*b0b0*/  FMUL.FTZ R144, R144, R2.reuse ;  /* 0x0000000290907220 */ /* 0x084fe20000410000 */
        /* <DEDUP_REMOVED lines=11> */
[----:B------:R-:W-:Y:S01]  /*b170*/  FMUL.FTZ R155, R155, R0 ;  /* 0x000000009b9b7220 */ /* 0x000fe20000410000 */
[----:B------:R-:W-:Y:S01]  /*b180*/  FMUL.FTZ R137, R137, R2 ;  /* 0x0000000289897220 */ /* 0x000fe20000410000 */
        /* <DEDUP_REMOVED lines=20> */
[----:B------:R-:W2:Y:S01]  /*b2d0*/  LDSM.16.MT88.4 R12, [R202+0x1a000] ;  /* 0x01a00000ca0c783b */ /* 0x000ea20000004200 */
[-C--:B------:R-:W-:Y:S01]  /*b2e0*/  FMUL.FTZ R39, R39, R0.reuse ;  /* 0x0000000027277220 */ /* 0x080fe20000410000 */
[-C--:B------:R-:W-:Y:S01]  /*b2f0*/  FMUL.FTZ R42, R42, R0.reuse ;  /* 0x000000002a2a7220 */ /* 0x080fe20000410000 */
[----:B------:R-:W-:Y:S01]  /*b300*/  FMUL.FTZ R43, R43, R0 ;  /* 0x000000002b2b7220 */ /* 0x000fe20000410000 */
[-C--:B------:R-:W-:Y:S01]  /*b310*/  FMUL.FTZ R44, R44, R2.reuse ;  /* 0x000000022c2c7220 */ /* 0x080fe20000410000 */
[----:B------:R-:W-:Y:S01]  /*b320*/  MOV R134, R21 ;  /* 0x0000001500867202 */ /* 0x000fe20000000f00 */
[----:B------:R-:W-:Y:S01]  /*b330*/  FMUL.FTZ R45, R45, R2 ;  /* 0x000000022d2d7220 */ /* 0x000fe20000410000 */
[----:B------:R-:W-:Y:S01]  /*b340*/  MOV R133, R22 ;  /* 0x0000001600857202 */ /* 0x000fe20000000f00 */
[-C--:B------:R-:W-:Y:S01]  /*b350*/  FMUL.FTZ R48, R48, R2.reuse ;  /* 0x0000000230307220 */ /* 0x080fe20000410000 */
[----:B------:R-:W-:Y:S01]  /*b360*/  MOV R132, R23 ;  /* 0x0000001700847202 */ /* 0x000fe20000000f00 */
[----:B------:R-:W-:Y:S01]  /*b370*/  FMUL.FTZ R49, R49, R2 ;  /* 0x0000000231317220 */ /* 0x000fe20000410000 */
[----:B------:R-:W-:Y:S01]  /*b380*/  MOV R3, R20 ;  /* 0x0000001400037202 */ /* 0x000fe20000000f00 */
[-C--:B------:R-:W-:Y:S01]  /*b390*/  FMUL.FTZ R46, R46, R0.reuse ;  /* 0x000000002e2e7220 */ /* 0x080fe20000410000 */
[----:B------:R-:W3:Y:S01]  /*b3a0*/  LDSM.16.MT88.4 R20, [R203+0x18000] ;  /* 0x01800000cb14783b */ /* 0x000ee20000004200 */
        /* <DEDUP_REMOVED lines=20> */
[C---:B-1----:R-:W-:Y:S01]  /*b4f0*/  HMMA.16816.F32 R236, R4.reuse, R16, R36 ;  /* 0x0000001004ec723c */ /* 0x042fe20000001824 */
[-C--:B------:R-:W-:Y:S01]  /*b500*/  FMUL.FTZ R61, R61, R2.reuse ;  /* 0x000000023d3d7220 */ /* 0x080fe20000410000 */
[-C--:B------:R-:W-:Y:S01]  /*b510*/  FMUL.FTZ R64, R64, R2.reuse ;  /* 0x0000000240407220 */ /* 0x080fe20000410000 */
[----:B------:R-:W-:Y:S01]  /*b520*/  FMUL.FTZ R65, R65, R2 ;  /* 0x0000000241417220 */ /* 0x000fe20000410000 */
[-C--:B------:R-:W-:Y:S01]  /*b530*/  FMUL.FTZ R62, R62, R0.reuse ;  /* 0x000000003e3e7220 */ /* 0x080fe20000410000 */
[----:B------:R-:W-:Y:S01]  /*b540*/  FMUL.FTZ R63, R63, R0 ;  /* 0x000000003f3f7220 */ /* 0x000fe20000410000 */
[C---:B------:R-:W-:Y:S01]  /*b550*/  HMMA.16816.F32 R196, R4.reuse, R18, R40 ;  /* 0x0000001204c4723c */ /* 0x040fe20000001828 */
[----:B------:R-:W1:Y:S01]  /*b560*/  LDSM.16.MT88.4 R16, [R203+0x1a000] ;  /* 0x01a00000cb10783b */ /* 0x000e620000004200 */
[----:B------:R-:W-:Y:S01]  /*b570*/  MOV R38, R194 ;  /* 0x000000c200267202 */ /* 0x000fe20000000f00 */
[-C--:B------:R-:W-:Y:S01]  /*b580*/  FMUL.FTZ R66, R66, R0.reuse ;  /* 0x0000000042427220 */ /* 0x080fe20000410000 */
[----:B------:R-:W-:Y:S01]  /*b590*/  MOV R37, R195 ;  /* 0x000000c300257202 */ /* 0x000fe20000000f00 */
[----:B------:R-:W-:Y:S01]  /*b5a0*/  FMUL.FTZ R67, R67, R0 ;  /* 0x0000000043437220 */ /* 0x000fe20000410000 */
[C---:B--2---:R-:W-:Y:S01]  /*b5b0*/  HMMA.16816.F32 R192, R4.reuse, R12, R44 ;  /* 0x0000000c04c0723c */ /* 0x044fe2000000182c */
[----:B------:R-:W-:Y:S01]  /*b5c0*/  MOV R39, R181 ;  /* 0x000000b500277202 */ /* 0x000fe20000000f00 */
[----:B------:R-:W-:Y:S01]  /*b5d0*/  FMUL.FTZ R68, R68, R2 ;  /* 0x0000000244447220 */ /* 0x000fe20000410000 */
[----:B------:R-:W-:Y:S01]  /*b5e0*/  MOV R36, R180 ;  /* 0x000000b400247202 */ /* 0x000fe20000000f00 */
[-C--:B------:R-:W-:Y:S01]  /*b5f0*/  FMUL.FTZ R69, R69, R2.reuse ;  /* 0x0000000245457220 */ /* 0x080fe20000410000 */
[-C--:B------:R-:W-:Y:S01]  /*b600*/  FMUL.FTZ R72, R72, R2.reuse ;  /* 0x0000000248487220 */ /* 0x080fe20000410000 */
[C---:B------:R-:W-:Y:S01]  /*b610*/  HMMA.16816.F32 R188, R4.reuse, R14, R48 ;  /* 0x0000000e04bc723c */ /* 0x040fe20000001830 */
[----:B------:R-:W2:Y:S01]  /*b620*/  LDSM.16.MT88.4 R12, [R201+0x1c000] ;  /* 0x01c00000c90c783b */ /* 0x000ea20000004200 */
[----:B------:R-:W-:Y:S01]  /*b630*/  FMUL.FTZ R73, R73, R2 ;  /* 0x0000000249497220 */ /* 0x000fe20000410000 */
[-C--:B------:R-:W-:Y:S01]  /*b640*/  FMUL.FTZ R70, R70, R0.reuse ;  /* 0x0000000046467220 */ /* 0x080fe20000410000 */
[-C--:B------:R-:W-:Y:S01]  /*b650*/  FMUL.FTZ R71, R71, R0.reuse ;  /* 0x0000000047477220 */ /* 0x080fe20000410000 */
[----:B------:R-:W-:Y:S01]  /*b660*/  FMUL.FTZ R74, R74, R0 ;  /* 0x000000004a4a7220 */ /* 0x000fe20000410000 */
[C---:B---3--:R-:W-:Y:S01]  /*b670*/  HMMA.16816.F32 R156, R4.reuse, R20, R156 ;  /* 0x00000014049c723c */ /* 0x048fe2000000189c */
[----:B------:R-:W-:Y:S01]  /*b680*/  MOV R49, R186 ;  /* 0x000000ba00317202 */ /* 0x000fe20000000f00 */
[----:B------:R-:W-:Y:S01]  /*b690*/  FMUL.FTZ R75, R75, R0 ;  /* 0x000000004b4b7220 */ /* 0x000fe20000410000 */
[----:B------:R-:W-:Y:S01]  /*b6a0*/  MOV R48, R187 ;  /* 0x000000bb00307202 */ /* 0x000fe20000000f00 */
[----:B------:R-:W-:Y:S01]  /*b6b0*/  FMUL.FTZ R76, R76, R2 ;  /* 0x000000024c4c7220 */ /* 0x000fe20000410000 */
[----:B------:R-:W-:Y:S01]  /*b6c0*/  MOV R50, R173 ;  /* 0x000000ad00327202 */ /* 0x000fe20000000f00 */
[C---:B------:R-:W-:Y:S01]  /*b6d0*/  HMMA.16816.F32 R244, R4.reuse, R22, R164 ;  /* 0x0000001604f4723c */ /* 0x040fe200000018a4 */
[----:B------:R-:W3:Y:S01]  /*b6e0*/  LDSM.16.MT88.4 R20, [R204+0x1a000] ;  /* 0x01a00000cc14783b */ /* 0x000ee20000004200 */
[----:B------:R-:W-:Y:S01]  /*b6f0*/  MOV R51, R168 ;  /* 0x000000a800337202 */ /* 0x000fe20000000f00 */
[-C--:B------:R-:W-:Y:S01]  /*b700*/  FMUL.FTZ R77, R77, R2.reuse ;  /* 0x000000024d4d7220 */ /* 0x080fe20000410000 */
[----:B------:R-:W-:Y:S01]  /*b710*/  MOV R44, R171 ;  /* 0x000000ab002c7202 */ /* 0x000fe20000000f00 */
[-C--:B------:R-:W-:Y:S01]  /*b720*/  FMUL.FTZ R80, R80, R2.reuse ;  /* 0x0000000250507220 */ /* 0x080fe20000410000 */
[C---:B------:R-:W-:Y:S01]  /*b730*/  HMMA.16816.F32 R148, R4.reuse, R24, R148 ;  /* 0x000000180494723c */ /* 0x040fe20000001894 */
[----:B------:R-:W-:Y:S01]  /*b740*/  MOV R45, R169 ;  /* 0x000000a9002d7202 */ /* 0x000fe20000000f00 */
[----:B------:R-:W-:Y:S01]  /*b750*/  FMUL.FTZ R81, R81, R2 ;  /* 0x0000000251517220 */ /* 0x000fe20000410000 */
[----:B------:R-:W-:Y:S01]  /*b760*/  MOV R46, R170 ;  /* 0x000000aa002e7202 */ /* 0x000fe20000000f00 */
[-C--:B------:R-:W-:Y:S01]  /*b770*/  FMUL.FTZ R78, R78, R0.reuse ;  /* 0x000000004e4e7220 */ /* 0x080fe20000410000 */
[----:B------:R-:W-:Y:S01]  /*b780*/  FMUL.FTZ R79, R79, R0 ;  /* 0x000000004f4f7220 */ /* 0x000fe20000410000 */
[C---:B------:R-:W-:Y:S01]  /*b790*/  HMMA.16816.F32 R248, R4.reuse, R26, R160 ;  /* 0x0000001a04f8723c */ /* 0x040fe200000018a0 */
[----:B------:R-:W-:Y:S01]  /*b7a0*/  MOV R24, R178 ;  /* 0x000000b200187202 */ /* 0x000fe20000000f00 */
[-C--:B------:R-:W-:Y:S01]  /*b7b0*/  FMUL.FTZ R82, R82, R0.reuse ;  /* 0x0000000052527220 */ /* 0x080fe20000410000 */
[----:B------:R-:W-:Y:S01]  /*b7c0*/  MOV R25, R179 ;  /* 0x000000b300197202 */ /* 0x000fe20000000f00 */
[----:B------:R-:W-:Y:S01]  /*b7d0*/  FMUL.FTZ R83, R83, R0 ;  /* 0x0000000053537220 */ /* 0x000fe20000410000 */
[-C--:B------:R-:W-:Y:S01]  /*b7e0*/  FMUL.FTZ R84, R84, R2.reuse ;  /* 0x0000000254547220 */ /* 0x080fe20000410000 */
[----:B------:R-:W-:Y:S01]  /*b7f0*/  FMUL.FTZ R85, R85, R2 ;  /* 0x0000000255557220 */ /* 0x000fe20000410000 */
[----:B------:R-:W-:Y:S01]  /*b800*/  MOV R26, R176 ;  /* 0x000000b0001a7202 */ /* 0x000fe20000000f00 */
[-C--:B------:R-:W-:Y:S01]  /*b810*/  FMUL.FTZ R88, R88, R2.reuse ;  /* 0x0000000258587220 */ /* 0x080fe20000410000 */
[----:B------:R-:W-:Y:S01]  /*b820*/  MOV R27, R177 ;  /* 0x000000b1001b7202 */ /* 0x000fe20000000f00 */
        /* <DEDUP_REMOVED lines=17> */
[----:B------:R-:W-:Y:S01]  /*b940*/  MOV R41, R134 ;  /* 0x0000008600297202 */ /* 0x000fe20000000f00 */
[-C--:B------:R-:W-:Y:S01]  /*b950*/  FMUL.FTZ R100, R100, R2.reuse ;  /* 0x0000000264647220 */ /* 0x080fe20000410000 */
[C---:B---3--:R-:W-:Y:S01]  /*b960*/  HMMA.16816.F32 R184, R4.reuse, R20, R52 ;  /* 0x0000001404b8723c */ /* 0x048fe20000001834 */
[----:B------:R-:W-:Y:S01]  /*b970*/  MOV R42, R133 ;  /* 0x00000085002a7202 */ /* 0x000fe20000000f00 */
[----:B------:R-:W-:Y:S01]  /*b980*/  FMUL.FTZ R101, R101, R2 ;  /* 0x0000000265657220 */ /* 0x000fe20000410000 */
[----:B------:R-:W-:Y:S01]  /*b990*/  MOV R43, R132 ;  /* 0x00000084002b7202 */ /* 0x000fe20000000f00 */
[----:B------:R-:W-:Y:S01]  /*b9a0*/  FMUL.FTZ R102, R102, R0 ;  /* 0x0000000066667220 */ /* 0x000fe20000410000 */
[----:B------:R-:W-:Y:S01]  /*b9b0*/  MOV R40, R3 ;  /* 0x0000000300287202 */ /* 0x000fe20000000f00 */
[--C-:B------:R-:W-:Y:S01]  /*b9c0*/  FFMA.FTZ R3, R234, UR15, -R9.reuse ;  /* 0x0000000fea037c23 */ /* 0x100fe20008010809 */
[----:B------:R-:W-:Y:S01]  /*b9d0*/  MOV R54, R182 ;  /* 0x000000b600367202 */ /* 0x000fe20000000f00 */
[----:B------:R-:W-:Y:S01]  /*b9e0*/  FMUL.FTZ R103, R103, R0 ;  /* 0x0000000067677220 */ /* 0x000fe20000410000 */
[----:B------:R-:W-:Y:S01]  /*b9f0*/  MOV R53, R183 ;  /* 0x000000b700357202 */ /* 0x000fe20000000f00 */
[----:B------:R-:W-:Y:S01]  /*ba00*/  FMUL.FTZ R104, R104, R2 ;  /* 0x0000000268687220 */ /* 0x000fe20000410000 */
[C---:B------:R-:W-:Y:S01]  /*ba10*/  HMMA.16816.F32 R180, R4.reuse, R22, R56 ;  /* 0x0000001604b4723c */ /* 0x040fe20000001838 */
[----:B------:R-:W2:Y:S01]  /*ba20*/  LDSM.16.MT88.4 R20, [R202+0x1c000] ;  /* 0x01c00000ca14783b */ /* 0x000ea20000004200 */
[----:B------:R-:W-:Y:S01]  /*ba30*/  MOV R55, R172 ;  /* 0x000000ac00377202 */ /* 0x000fe20000000f00 */
[----:B------:R-:W-:Y:S01]  /*ba40*/  FMUL.FTZ R105, R105, R2 ;  /* 0x0000000269697220 */ /* 0x000fe20000410000 */
[----:B------:R-:W-:Y:S01]  /*ba50*/  MOV R52, R135 ;  /* 0x0000008700347202 */ /* 0x000fe20000000f00 */
[-C--:B------:R-:W-:Y:S01]  /*ba60*/  FMUL.FTZ R106, R106, R0.reuse ;  /* 0x000000006a6a7220 */ /* 0x080fe20000410000 */
[----:B------:R-:W-:Y:S01]  /*ba70*/  FMUL.FTZ R107, R107, R0 ;  /* 0x000000006b6b7220 */ /* 0x000fe20000410000 */
[----:B------:R-:W-:Y:S01]  /*ba80*/  MOV R59, R174 ;  /* 0x000000ae003b7202 */ /* 0x000fe20000000f00 */
[-C--:B------:R-:W-:Y:S01]  /*ba90*/  FMUL.FTZ R108, R108, R2.reuse ;  /* 0x000000026c6c7220 */ /* 0x080fe20000410000 */
[----:B------:R-:W-:Y:S01]  /*baa0*/  MOV R58, R175 ;  /* 0x000000af003a7202 */ /* 0x000fe20000000f00 */
[----:B------:R-:W-:Y:S01]  /*bab0*/  FMUL.FTZ R109, R109, R2 ;  /* 0x000000026d6d7220 */ /* 0x000fe20000410000 */
[C---:B------:R-:W-:Y:S01]  /*bac0*/  HMMA.16816.F32 R172, R4.reuse, R18, R64 ;  /* 0x0000001204ac723c */ /* 0x040fe20000001840 */
[----:B------:R-:W3:Y:S01]  /*bad0*/  LDSM.16.MT88.4 R16, [R204+0x1c000] ;  /* 0x01c00000cc10783b */ /* 0x000ee20000004200 */
        /* <DEDUP_REMOVED lines=15> */
[----:B------:R-:W-:Y:S01]  /*bbd0*/  MOV R47, R10 ;  /* 0x0000000a002f7202 */ /* 0x000fe20000000f00 */
[----:B------:R-:W-:Y:S01]  /*bbe0*/  FFMA.FTZ R10, R235, UR15, -R9 ;  /* 0x0000000feb0a7c23 */ /* 0x000fe20008010809 */
[C---:B------:R-:W-:Y:S01]  /*bbf0*/  HMMA.16816.F32 R96, R4.reuse, R14, R96 ;  /* 0x0000000e0460723c */ /* 0x040fe20000001860 */
[----:B------:R-:W1:Y:S01]  /*bc00*/  LDSM.16.MT88.4 R12, [R204+0x1e000] ;  /* 0x01e00000cc0c783b */ /* 0x000e620000004200 */
[----:B------:R-:W-:Y:S01]  /*bc10*/  MOV R62, R52 ;  /* 0x00000034003e7202 */ /* 0x000fe20000000f00 */
        /* <DEDUP_REMOVED lines=8> */
[C---:B--2---:R-:W-:Y:S01]  /*bca0*/  HMMA.16816.F32 R160, R4.reuse, R20, R76 ;  /* 0x0000001404a0723c */ /* 0x044fe2000000184c */
[----:B------:R-:W-:Y:S01]  /*bcb0*/  MOV R51, R30 ;  /* 0x0000001e00337202 */ /* 0x000fe20000000f00 */
[-C--:B------:R-:W-:Y:S01]  /*bcc0*/  FMUL.FTZ R128, R128, R2.reuse ;  /* 0x0000000280807220 */ /* 0x080fe20000410000 */
[----:B------:R-:W-:Y:S01]  /*bcd0*/  FMUL.FTZ R129, R129, R2 ;  /* 0x0000000281817220 */ /* 0x000fe20000410000 */
[-C--:B------:R-:W-:Y:S01]  /*bce0*/  FMUL.FTZ R130, R130, R0.reuse ;  /* 0x0000000082827220 */ /* 0x080fe20000410000 */
[----:B------:R-:W-:Y:S01]  /*bcf0*/  FMUL.FTZ R131, R131, R0 ;  /* 0x0000000083837220 */ /* 0x000fe20000410000 */
[----:B------:R-:W-:Y:S01]  /*bd00*/  HMMA.16816.F32 R152, R4, R22, R80 ;  /* 0x000000160498723c */ /* 0x000fe20000001850 */
[----:B------:R-:W2:Y:S01]  /*bd10*/  LDSM.16.MT88.4 R20, [R201+0x1e000] ;  /* 0x01e00000c914783b */ /* 0x000ea20000004200 */
[----:B------:R4:W-:Y:S01]  /*bd20*/  MUFU.EX2 R81, R3 ;  /* 0x0000000300517308 */ /* 0x0009e20000000800 */
[----:B------:R-:W-:-:S02]  /*bd30*/  MOV R60, R58 ;  /* 0x0000003a003c7202 */ /* 0x000fc40000000f00 */
[----:B------:R-:W-:Y:S01]  /*bd40*/  MOV R61, R59 ;  /* 0x0000003b003d7202 */ /* 0x000fe20000000f00 */
[C---:B---3--:R-:W-:Y:S01]  /*bd50*/  HMMA.16816.F32 R144, R4.reuse, R16, R84 ;  /* 0x000000100490723c */ /* 0x048fe20000001854 */
[----:B------:R-:W-:Y:S02]  /*bd60*/  MOV R57, R55 ;  /* 0x0000003700397202 */ /* 0x000fe40000000f00 */
[----:B------:R-:W-:Y:S01]  /*bd70*/  MOV R58, R48 ;  /* 0x00000030003a7202 */ /* 0x000fe20000000f00 */
[----:B------:R-:W-:Y:S01]  /*bd80*/  MUFU.EX2 R83, R10 ;  /* 0x0000000a00537308 */ /* 0x000fe20000000800 */
[----:B------:R-:W-:Y:S01]  /*bd90*/  MOV R59, R49 ;  /* 0x00000031003b7202 */ /* 0x000fe20000000f00 */
[----:B------:R-:W-:Y:S01]  /*bda0*/  HMMA.16816.F32 R132, R4, R18, R88 ;  /* 0x000000120484723c */ /* 0x000fe20000001858 */
[----:B------:R-:W3:Y:S01]  /*bdb0*/  LDSM.16.MT88.4 R16, [R202+0x1e000] ;  /* 0x01e00000ca10783b */ /* 0x000ee20000004200 */
[----:B------:R-:W-:Y:S02]  /*bdc0*/  MOV R55, R37 ;  /* 0x0000002500377202 */ /* 0x000fe40000000f00 */
[----:B------:R-:W-:-:S02]  /*bdd0*/  MOV R48, R38 ;  /* 0x0000002600307202 */ /* 0x000fc40000000f00 */
[----:B------:R-:W-:Y:S01]  /*bde0*/  MOV R49, R39 ;  /* 0x0000002700317202 */ /* 0x000fe20000000f00 */
[----:B----4-:R-:W-:Y:S01]  /*bdf0*/  FFMA.FTZ R3, R28, UR15, -R9 ;  /* 0x0000000f1c037c23 */ /* 0x010fe20008010809 */
[----:B------:R-:W-:Y:S01]  /*be00*/  MOV R90, R26 ;  /* 0x0000001a005a7202 */ /* 0x000fe20000000f00 */
[----:B------:R-:W-:Y:S01]  /*be10*/  IMAD.MOV.U32 R88, RZ, RZ, R24 ;  /* 0x000000ffff587224 */ /* 0x000fe200078e0018 */
[----:B------:R-:W-:Y:S01]  /*be20*/  MOV R95, R27 ;  /* 0x0000001b005f7202 */ /* 0x000fe20000000f00 */
[----:B------:R4:W-:Y:S01]  /*be30*/  MUFU.EX2 R72, R3 ;  /* 0x0000000300487308 */ /* 0x0009e20000000800 */
[----:B-1----:R-:W-:Y:S01]  /*be40*/  HMMA.16816.F32 R116, R4, R12, R116 ;  /* 0x0000000c0474723c */ /* 0x002fe20000001874 */
[----:B------:R-:W-:Y:S02]  /*be50*/  MOV R89, R25 ;  /* 0x0000001900597202 */ /* 0x000fe40000000f00 */
[----:B------:R-:W-:Y:S01]  /*be60*/  LDSM.16.MT88.4 R24, [R203+0x18800] ;  /* 0x01880000cb18783b */ /* 0x000fe20000004200 */
[----:B------:R-:W-:-:S02]  /*be70*/  MOV R91, R44 ;  /* 0x0000002c005b7202 */ /* 0x000fc40000000f00 */
[C---:B------:R-:W-:Y:S01]  /*be80*/  HMMA.16816.F32 R120, R4.reuse, R14, R120 ;  /* 0x0000000e0478723c */ /* 0x040fe20000001878 */
[----:B------:R-:W-:Y:S01]  /*be90*/  LDSM.16.MT88.4 R12, [R202+0x18800] ;  /* 0x01880000ca0c783b */ /* 0x000fe20000004200 */
[----:B------:R-:W-:Y:S02]  /*bea0*/  MOV R77, R45 ;  /* 0x0000002d004d7202 */ /* 0x000fe40000000f00 */
[----:B------:R-:W-:Y:S02]  /*beb0*/  MOV R78, R46 ;  /* 0x0000002e004e7202 */ /* 0x000fe40000000f00 */
[----:B------:R-:W-:Y:S02]  /*bec0*/  MOV R79, R47 ;  /* 0x0000002f004f7202 */ /* 0x000fe40000000f00 */
[----:B------:R-:W-:Y:S01]  /*bed0*/  MOV R68, R48 ;  /* 0x0000003000447202 */ /* 0x000fe20000000f00 */
[----:B----4-:R-:W-:Y:S01]  /*bee0*/  FFMA.FTZ R3, R29, UR15, -R9 ;  /* 0x0000000f1d037c23 */ /* 0x010fe20008010809 */
[----:B--2---:R-:W-:Y:S01]  /*bef0*/  HMMA.16816.F32 R100, R4, R20, R100 ;  /* 0x000000140464723c */ /* 0x004fe20000001864 */
[----:B------:R-:W-:Y:S01]  /*bf00*/  LDSM.16.MT88.4 R28, [R204+0x18800] ;  /* 0x01880000cc1c783b */ /* 0x000fe20000004200 */
[----:B------:R-:W-:Y:S01]  /*bf10*/  MOV R69, R49 ;  /* 0x0000003100457202 */ /* 0x000fe20000000f00 */
[----:B------:R1:W2:Y:S01]  /*bf20*/  MUFU.EX2 R56, R3 ;  /* 0x0000000300387308 */ /* 0x0002a20000000800 */
[----:B------:R-:W-:-:S02]  /*bf30*/  MOV R70, R50 ;  /* 0x0000003200467202 */ /* 0x000fc40000000f00 */
[C---:B------:R-:W-:Y:S01]  /*bf40*/  HMMA.16816.F32 R104, R4.reuse, R22, R104 ;  /* 0x000000160468723c */ /* 0x040fe20000001868 */
[----:B------:R-:W4:Y:S01]  /*bf50*/  LDSM.16.MT88.4 R20, [R203+0x1e000] ;  /* 0x01e00000cb14783b */ /* 0x000f220000004200 */
[----:B------:R-:W-:Y:S02]  /*bf60*/  MOV R71, R51 ;  /* 0x0000003300477202 */ /* 0x000fe40000000f00 */
[----:B------:R-:W-:Y:S02]  /*bf70*/  MOV R85, R57 ;  /* 0x0000003900557202 */ /* 0x000fe40000000f00 */
[C---:B---3--:R-:W-:Y:S01]  /*bf80*/  HMMA.16816.F32 R108, R4.reuse, R16, R108 ;  /* 0x00000010046c723c */ /* 0x048fe2000000186c */
[----:B------:R-:W-:Y:S02]  /*bf90*/  MOV R57, R58 ;  /* 0x0000003a00397202 */ /* 0x000fe40000000f00 */
[----:B------:R-:W-:Y:S02]  /*bfa0*/  MOV R58, R59 ;  /* 0x0000003b003a7202 */ /* 0x000fe40000000f00 */
[----:B------:R-:W-:Y:S01]  /*bfb0*/  MOV R59, R52 ;  /* 0x00000034003b7202 */ /* 0x000fe20000000f00 */
[----:B------:R-:W-:Y:S01]  /*bfc0*/  HMMA.16816.F32 R112, R4, R18, R112 ;  /* 0x000000120470723c */ /* 0x000fe20000001870 */
[----:B------:R-:W3:Y:S01]  /*bfd0*/  LDSM.16.MT88.4 R16, [R201+0x18800] ;  /* 0x01880000c910783b */ /* 0x000ee20000004200 */
[----:B-1----:R-:W-:Y:S01]  /*bfe0*/  FFMA.FTZ R3, R243, UR15, -R8 ;  /* 0x0000000ff3037c23 */ /* 0x002fe20008010808 */
[----:B------:R-:W-:-:S02]  /*bff0*/  MOV R74, R60 ;  /* 0x0000003c004a7202 */ /* 0x000fc40000000f00 */
[----:B------:R-:W-:Y:S01]  /*c000*/  MOV R73, R61 ;  /* 0x0000003d00497202 */ /* 0x000fe20000000f00 */
[----:B------:R1:W-:Y:S01]  /*c010*/  MUFU.EX2 R82, R3 ;  /* 0x0000000300527308 */ /* 0x0003e20000000800 */
[----:B------:R-:W-:Y:S02]  /*c020*/  MOV R80, R62 ;  /* 0x0000003e00507202 */ /* 0x000fe40000000f00 */
[----:B------:R-:W-:Y:S02]  /*c030*/  MOV R87, R63 ;  /* 0x0000003f00577202 */ /* 0x000fe40000000f00 */
[----:B------:R-:W-:Y:S02]  /*c040*/  MOV R76, R55 ;  /* 0x00000037004c7202 */ /* 0x000fe40000000f00 */
[----:B------:R-:W-:Y:S02]  /*c050*/  MOV R75, R58 ;  /* 0x0000003a004b7202 */ /* 0x000fe40000000f00 */
[----:B------:R-:W-:-:S02]  /*c060*/  MOV R234, R59 ;  /* 0x0000003b00ea7202 */ /* 0x000fc40000000f00 */
[----:B------:R-:W-:Y:S02]  /*c070*/  MOV R84, R53 ;  /* 0x0000003500547202 */ /* 0x000fe40000000f00 */
[----:B------:R-:W-:Y:S02]  /*c080*/  MOV R10, R69 ;  /* 0x00000045000a7202 */ /* 0x000fe40000000f00 */
[----:B------:R-:W-:Y:S01]  /*c090*/  MOV R235, R89 ;  /* 0x0000005900eb7202 */ /* 0x000fe20000000f00 */
[----:B-1----:R-:W-:-:S04]  /*c0a0*/  FFMA.FTZ R3, R241, UR15, -R8 ;  /* 0x0000000ff1037c23 */ /* 0x002fc80008010808 */
[----:B------:R1:W5:Y:S01]  /*c0b0*/  MUFU.EX2 R243, R3 ;  /* 0x0000000300f37308 */ /* 0x0003620000000800 */
[----:B----4-:R-:W-:Y:S01]  /*c0c0*/  HMMA.16816.F32 R124, R4, R20, R124 ;  /* 0x00000014047c723c */ /* 0x010fe2000000187c */
[----:B-1----:R-:W-:Y:S01]  /*c0d0*/  FFMA.FTZ R3, R242, UR15, -R8 ;  /* 0x0000000ff2037c23 */ /* 0x002fe20008010808 */
[----:B--2---:R-:W-:Y:S02]  /*c0e0*/  MOV R242, R56 ;  /* 0x0000003800f27202 */ /* 0x004fe40000000f00 */
[----:B------:R-:W-:-:S03]  /*c0f0*/  MOV R56, R54 ;  /* 0x0000003600387202 */ /* 0x000fc60000000f00 */
[----:B------:R1:W-:Y:S01]  /*c100*/  MUFU.EX2 R241, R3 ;  /* 0x0000000300f17308 */ /* 0x0003e20000000800 */
[----:B------:R-:W-:Y:S02]  /*c110*/  MOV R54, R36 ;  /* 0x0000002400367202 */ /* 0x000fe40000000f00 */
[----:B------:R-:W-:Y:S01]  /*c120*/  HMMA.16816.F32 R36, R4, R22, R128 ;  /* 0x000000160424723c */ /* 0x000fe20000001880 */
[----:B------:R-:W2:Y:S01]  /*c130*/  LDSM.16.MT88.4 R20, [R201+0x1a800] ;  /* 0x01a80000c914783b */ /* 0x000ea20000004200 */
[----:B------:R-:W-:Y:S02]  /*c140*/  MOV R86, R56 ;  /* 0x0000003800567202 */ /* 0x000fe40000000f00 */
[----:B------:R-:W-:-:S03]  /*c150*/  MOV R94, R54 ;  /* 0x00000036005e7202 */ /* 0x000fc60000000f00 */
[----:B------:R-:W-:Y:S02]  /*c160*/  F2FP.F16.F32.PACK_AB R4, R83, R81 ;  /* 0x000000515304723e */ /* 0x000fe400000000ff */
[----:B-----5:R-:W-:Y:S02]  /*c170*/  F2FP.F16.F32.PACK_AB R5, R243, R82 ;  /* 0x00000052f305723e */ /* 0x020fe400000000ff */
[----:B------:R-:W-:Y:S01]  /*c180*/  F2FP.F16.F32.PACK_AB R6, R242, R72 ;  /* 0x00000048f206723e */ /* 0x000fe200000000ff */
[----:B-1----:R-:W-:-:S04]  /*c190*/  FFMA.FTZ R3, R240, UR15, -R8 ;  /* 0x0000000ff0037c23 */ /* 0x002fc80008010808 */
[----:B------:R-:W1:Y:S02]  /*c1a0*/  MUFU.EX2 R240, R3 ;  /* 0x0000000300f07308 */ /* 0x000e640000000800 */
[----:B-1----:R-:W-:Y:S02]  /*c1b0*/  F2FP.F16.F32.PACK_AB R7, R240, R241 ;  /* 0x000000f1f007723e */ /* 0x002fe400000000ff */
[----:B------:R-:W-:-:S05]  /*c1c0*/  MOV R3, R88 ;  /* 0x0000005800037202 */ /* 0x000fca0000000f00 */
[----:B---3--:R-:W-:Y:S01]  /*c1d0*/  HMMA.16816.F32 R136, R4, R16, R136 ;  /* 0x000000100488723c */ /* 0x008fe20000001888 */
[----:B------:R-:W-:-:S05]  /*c1e0*/  FFMA.FTZ R3, R3, UR15, -R9 ;  /* 0x0000000f03037c23 */ /* 0x000fca0008010809 */
[C---:B------:R-:W-:Y:S01]  /*c1f0*/  HMMA.16816.F32 R40, R4.reuse, R18, R40 ;  /* 0x000000120428723c */ /* 0x040fe20000001828 */
[----:B------:R-:W1:Y:S05]  /*c200*/  LDSM.16.MT88.4 R16, [R202+0x1a800] ;  /* 0x01a80000ca10783b */ /* 0x000e6a0000004200 */
[C---:B------:R-:W-:Y:S06]  /*c210*/  HMMA.16816.F32 R140, R4.reuse, R12, R140 ;  /* 0x0000000c048c723c */ /* 0x040fec000000188c */
[C---:B------:R-:W-:Y:S01]  /*c220*/  HMMA.16816.F32 R44, R4.reuse, R14, R32 ;  /* 0x0000000e042c723c */ /* 0x040fe20000001820 */
[----:B------:R-:W-:Y:S04]  /*c230*/  LDSM.16.MT88.4 R12, [R204+0x1a800] ;  /* 0x01a80000cc0c783b */ /* 0x000fe80000004200 */
[----:B------:R-:W3:Y:S01]  /*c240*/  LDSM.16.MT88.4 R32, [R201+0x1c800] ;  /* 0x01c80000c920783b */ /* 0x000ee20000004200 */
[C---:B------:R-:W-:Y:S06]  /*c250*/  HMMA.16816.F32 R148, R4.reuse, R28, R148 ;  /* 0x0000001c0494723c */ /* 0x040fec0000001894 */
[C---:B------:R-:W-:Y:S01]  /*c260*/  HMMA.16816.F32 R48, R4.reuse, R30, R248 ;  /* 0x0000001e0430723c */ /* 0x040fe200000018f8 */
[----:B------:R-:W4:Y:S05]  /*c270*/  LDSM.16.MT88.4 R28, [R203+0x1a800] ;  /* 0x01a80000cb1c783b */ /* 0x000f2a0000004200 */
[----:B--2---:R-:W-:Y:S01]  /*c280*/  HMMA.16816.F32 R60, R4, R20, R236 ;  /* 0x00000014043c723c */ /* 0x004fe200000018ec */
[----:B------:R-:W-:-:S02]  /*c290*/  MOV R251, R85 ;  /* 0x0000005500fb7202 */ /* 0x000fc40000000f00 */
[----:B------:R-:W-:Y:S02]  /*c2a0*/  MOV R249, R72 ;  /* 0x0000004800f97202 */ /* 0x000fe40000000f00 */
[----:B------:R-:W-:Y:S01]  /*c2b0*/  MOV R250, R80 ;  /* 0x0000005000fa7202 */ /* 0x000fe20000000f00 */
[C---:B------:R-:W-:Y:S01]  /*c2c0*/  HMMA.16816.F32 R52, R4.reuse, R26, R244 ;  /* 0x0000001a0434723c */ /* 0x040fe200000018f4 */
[----:B------:R-:W-:Y:S02]  /*c2d0*/  MOV R236, R57 ;  /* 0x0000003900ec7202 */ /* 0x000fe40000000f00 */
[----:B------:R-:W-:Y:S02]  /*c2e0*/  MOV R238, R70 ;  /* 0x0000004600ee7202 */ /* 0x000fe40000000f00 */
[----:B------:R-:W-:Y:S01]  /*c2f0*/  MOV R239, R71 ;  /* 0x0000004700ef7202 */ /* 0x000fe20000000f00 */
[----:B------:R-:W-:Y:S01]  /*c300*/  HMMA.16816.F32 R56, R4, R22, R196 ;  /* 0x000000160438723c */ /* 0x000fe200000018c4 */
[----:B------:R-:W-:Y:S01]  /*c310*/  MOV R244, R79 ;  /* 0x0000004f00f47202 */ /* 0x000fe20000000f00 */
[----:B------:R-:W-:Y:S01]  /*c320*/  LDSM.16.MT88.4 R20, [R203+0x1c800] ;  /* 0x01c80000cb14783b */ /* 0x000fe20000004200 */
[----:B------:R-:W-:-:S02]  /*c330*/  MOV R237, R90 ;  /* 0x0000005a00ed7202 */ /* 0x000fc40000000f00 */
[----:B------:R-:W-:Y:S01]  /*c340*/  MOV R245, R84 ;  /* 0x0000005400f57202 */ /* 0x000fe20000000f00 */
[C---:B------:R-:W-:Y:S01]  /*c350*/  HMMA.16816.F32 R156, R4.reuse, R24, R156 ;  /* 0x00000018049c723c */ /* 0x040fe2000000189c */
[----:B------:R-:W-:Y:S01]  /*c360*/  MOV R196, R68 ;  /* 0x0000004400c47202 */ /* 0x000fe20000000f00 */
[----:B------:R-:W2:Y:S01]  /*c370*/  LDSM.16.MT88.4 R24, [R202+0x1e800] ;  /* 0x01e80000ca18783b */ /* 0x000ea20000004200 */
[----:B------:R-:W-:Y:S02]  /*c380*/  MOV R197, R76 ;  /* 0x0000004c00c57202 */ /* 0x000fe40000000f00 */
[----:B------:R-:W-:Y:S01]  /*c390*/  MOV R199, R94 ;  /* 0x0000005e00c77202 */ /* 0x000fe20000000f00 */
[----:B-1----:R-:W-:Y:S01]  /*c3a0*/  HMMA.16816.F32 R68, R4, R16, R192 ;  /* 0x000000100444723c */ /* 0x002fe200000018c0 */
[----:B------:R-:W-:Y:S02]  /*c3b0*/  MOV R198, R237 ;  /* 0x000000ed00c67202 */ /* 0x000fe40000000f00 */
[----:B------:R1:W-:Y:S01]  /*c3c0*/  MUFU.EX2 R237, R3 ;  /* 0x0000000300ed7308 */ /* 0x0003e20000000800 */
[----:B------:R-:W-:-:S02]  /*c3d0*/  MOV R246, R81 ;  /* 0x0000005100f67202 */ /* 0x000fc40000000f00 */
[----:B------:R-:W-:Y:S01]  /*c3e0*/  MOV R247, R82 ;  /* 0x0000005200f77202 */ /* 0x000fe20000000f00 */
[C---:B---3--:R-:W-:Y:S01]  /*c3f0*/  HMMA.16816.F32 R128, R4.reuse, R34, R168 ;  /* 0x000000220480723c */ /* 0x048fe200000018a8 */
[----:B------:R-:W-:Y:S02]  /*c400*/  MOV R192, R77 ;  /* 0x0000004d00c07202 */ /* 0x000fe40000000f00 */
[----:B------:R-:W-:Y:S02]  /*c410*/  MOV R195, R78 ;  /* 0x0000004e00c37202 */ /* 0x000fe40000000f00 */
[----:B------:R-:W-:Y:S01]  /*c420*/  MOV R194, R91 ;  /* 0x0000005b00c27202 */ /* 0x000fe20000000f00 */
[----:B------:R-:W-:Y:S01]  /*c430*/  HMMA.16816.F32 R76, R4, R18, R188 ;  /* 0x00000012044c723c */ /* 0x000fe200000018bc */
[----:B------:R-:W3:Y:S01]  /*c440*/  LDSM.16.MT88.4 R16, [R202+0x1c800] ;  /* 0x01c80000ca10783b */ /* 0x000ee20000004200 */
[----:B------:R-:W-:Y:S02]  /*c450*/  MOV R193, R73 ;  /* 0x0000004900c17202 */ /* 0x000fe40000000f00 */
[----:B------:R-:W-:-:S02]  /*c460*/  MOV R248, R83 ;  /* 0x0000005300f87202 */ /* 0x000fc40000000f00 */
[C---:B------:R-:W-:Y:S01]  /*c470*/  HMMA.16816.F32 R88, R4.reuse, R14, R180 ;  /* 0x0000000e0458723c */ /* 0x040fe200000018b4 */
[----:B------:R-:W-:Y:S02]  /*c480*/  MOV R188, R86 ;  /* 0x0000005600bc7202 */ /* 0x000fe40000000f00 */
[----:B------:R-:W-:Y:S02]  /*c490*/  MOV R189, R87 ;  /* 0x0000005700bd7202 */ /* 0x000fe40000000f00 */
[----:B------:R-:W-:Y:S01]  /*c4a0*/  MOV R191, R95 ;  /* 0x0000005f00bf7202 */ /* 0x000fe20000000f00 */
[----:B------:R-:W-:Y:S01]  /*c4b0*/  HMMA.16816.F32 R84, R4, R12, R184 ;  /* 0x0000000c0454723c */ /* 0x000fe200000018b8 */
[----:B------:R-:W5:Y:S01]  /*c4c0*/  LDSM.16.MT88.4 R12, [R204+0x1c800] ;  /* 0x01c80000cc0c783b */ /* 0x000f620000004200 */
[----:B------:R-:W-:Y:S02]  /*c4d0*/  MOV R190, R74 ;  /* 0x0000004a00be7202 */ /* 0x000fe40000000f00 */
[----:B------:R-:W-:-:S02]  /*c4e0*/  MOV R183, R188 ;  /* 0x000000bc00b77202 */ /* 0x000fc40000000f00 */
[C---:B----4-:R-:W-:Y:S01]  /*c4f0*/  HMMA.16816.F32 R92, R4.reuse, R28, R176 ;  /* 0x0000001c045c723c */ /* 0x050fe200000018b0 */
[----:B------:R-:W-:Y:S02]  /*c500*/  MOV R187, R75 ;  /* 0x0000004b00bb7202 */ /* 0x000fe40000000f00 */
[----:B------:R-:W-:Y:S02]  /*c510*/  MOV R184, R189 ;  /* 0x000000bd00b87202 */ /* 0x000fe40000000f00 */
[----:B------:R-:W-:Y:S01]  /*c520*/  MOV R185, R190 ;  /* 0x000000be00b97202 */ /* 0x000fe20000000f00 */
[----:B------:R-:W-:Y:S01]  /*c530*/  HMMA.16816.F32 R72, R4, R30, R172 ;  /* 0x0000001e0448723c */ /* 0x000fe200000018ac */
[----:B------:R-:W4:Y:S01]  /*c540*/  LDSM.16.MT88.4 R28, [R201+0x1e800] ;  /* 0x01e80000c91c783b */ /* 0x000f220000004200 */
[----:B-1----:R-:W-:Y:S01]  /*c550*/  FFMA.FTZ R3, R187, UR15, -R9 ;  /* 0x0000000fbb037c23 */ /* 0x002fe20008010809 */
[----:B------:R-:W-:Y:S01]  /*c560*/  IMAD.MOV.U32 R187, RZ, RZ, R192 ;  /* 0x000000ffffbb7224 */ /* 0x000fe200078e00c0 */
[----:B------:R-:W-:-:S02]  /*c570*/  MOV R192, R196 ;  /* 0x000000c400c07202 */ /* 0x000fc40000000f00 */
[----:B------:R-:W-:Y:S01]  /*c580*/  MOV R196, R197 ;  /* 0x000000c500c47202 */ /* 0x000fe20000000f00 */
[C---:B------:R-:W-:Y:S01]  /*c590*/  HMMA.16816.F32 R80, R4.reuse, R32, R164 ;  /* 0x000000200450723c */ /* 0x040fe200000018a4 */
[----:B------:R-:W-:Y:S01]  /*c5a0*/  MOV R197, R199 ;  /* 0x000000c700c57202 */ /* 0x000fe20000000f00 */
[----:B------:R-:W1:Y:S01]  /*c5b0*/  LDSM.16.MT88.4 R32, [R204+0x1e800] ;  /* 0x01e80000cc20783b */ /* 0x000e620000004200 */
[----:B------:R-:W-:Y:S02]  /*c5c0*/  MOV R199, R236 ;  /* 0x000000ec00c77202 */ /* 0x000fe40000000f00 */
[----:B------:R5:W1:Y:S01]  /*c5d0*/  MUFU.EX2 R236, R3 ;  /* 0x0000000300ec7308 */ /* 0x000a620000000800 */
[----:B------:R-:W-:Y:S01]  /*c5e0*/  MOV R186, R191 ;  /* 0x000000bf00ba7202 */ /* 0x000fe20000000f00 */
[C---:B--2---:R-:W-:Y:S06]  /*c5f0*/  HMMA.16816.F32 R176, R4.reuse, R24, R108 ;  /* 0x0000001804b0723c */ /* 0x044fec000000186c */
[C---:B---3--:R-:W-:Y:S06]  /*c600*/  HMMA.16816.F32 R172, R4.reuse, R16, R160 ;  /* 0x0000001004ac723c */ /* 0x048fec00000018a0 */
[----:B------:R-:W-:Y:S01]  /*c610*/  HMMA.16816.F32 R152, R4, R18, R152 ;  /* 0x000000120498723c */ /* 0x000fe20000001898 */
[----:B------:R-:W-:Y:S01]  /*c620*/  LDSM.16.MT88.4 R16, [R201+0x19000] ;  /* 0x01900000c910783b */ /* 0x000fe20000004200 */
[----:B-----5:R-:W-:Y:S01]  /*c630*/  FFMA.FTZ R3, R198, UR15, -R9 ;  /* 0x0000000fc6037c23 */ /* 0x020fe20008010809 */
[----:B------:R-:W-:-:S03]  /*c640*/  MOV R198, R235 ;  /* 0x000000eb00c67202 */ /* 0x000fc60000000f00 */
[C---:B------:R-:W-:Y:S01]  /*c650*/  HMMA.16816.F32 R144, R4.reuse, R12, R144 ;  /* 0x0000000c0490723c */ /* 0x040fe20000001890 */
[----:B------:R2:W-:Y:S05]  /*c660*/  MUFU.EX2 R235, R3 ;  /* 0x0000000300eb7308 */ /* 0x0005ea0000000800 */
[C---:B------:R-:W-:Y:S01]  /*c670*/  HMMA.16816.F32 R132, R4.reuse, R14, R132 ;  /* 0x0000000e0484723c */ /* 0x040fe20000001884 */
[----:B------:R-:W3:Y:S05]  /*c680*/  LDSM.16.MT88.4 R12, [R203+0x1e800] ;  /* 0x01e80000cb0c783b */ /* 0x000eea0000004200 */
[----:B----4-:R-:W-:Y:S01]  /*c690*/  HMMA.16816.F32 R188, R4, R28, R100 ;  /* 0x0000001c04bc723c */ /* 0x010fe20000001864 */
[----:B--2---:R-:W-:Y:S01]  /*c6a0*/  FFMA.FTZ R3, R183, UR15, -R9 ;  /* 0x0000000fb7037c23 */ /* 0x004fe20008010809 */
[----:B------:R-:W-:-:S04]  /*c6b0*/  MOV R183, R184 ;  /* 0x000000b800b77202 */ /* 0x000fc80000000f00 */
[C---:B------:R-:W-:Y:S01]  /*c6c0*/  HMMA.16816.F32 R164, R4.reuse, R26, R112 ;  /* 0x0000001a04a4723c */ /* 0x040fe20000001870 */
[----:B------:R-:W-:Y:S01]  /*c6d0*/  MOV R184, R185 ;  /* 0x000000b900b87202 */ /* 0x000fe20000000f00 */
[----:B------:R-:W2:Y:S01]  /*c6e0*/  LDSM.16.MT88.4 R24, [R203+0x19000] ;  /* 0x01900000cb18783b */ /* 0x000ea20000004200 */
        /* <DEDUP_REMOVED lines=9> */
[----:B------:R4:W-:Y:S01]  /*c780*/  MUFU.EX2 R234, R3 ;  /* 0x0000000300ea7308 */ /* 0x0009e20000000800 */
[----:B------:R-:W-:-:S02]  /*c790*/  MOV R102, R192 ;  /* 0x000000c000667202 */ /* 0x000fc40000000f00 */
[----:B------:R-:W-:Y:S01]  /*c7a0*/  MOV R103, R197 ;  /* 0x000000c500677202 */ /* 0x000fe20000000f00 */
[C---:B------:R-:W-:Y:S01]  /*c7b0*/  HMMA.16816.F32 R160, R4.reuse, R30, R104 ;  /* 0x0000001e04a0723c */ /* 0x040fe20000001868 */
[----:B------:R-:W-:Y:S01]  /*c7c0*/  MOV R192, R196 ;  /* 0x000000c400c07202 */ /* 0x000fe20000000f00 */
[----:B------:R-:W-:Y:S01]  /*c7d0*/  LDSM.16.MT88.4 R28, [R202+0x19000] ;  /* 0x01900000ca1c783b */ /* 0x000fe20000004200 */
[----:B------:R-:W-:Y:S02]  /*c7e0*/  MOV R99, R184 ;  /* 0x000000b800637202 */ /* 0x000fe40000000f00 */
[----:B------:R-:W-:Y:S01]  /*c7f0*/  MOV R98, R185 ;  /* 0x000000b900627202 */ /* 0x000fe20000000f00 */
[----:B-1----:R-:W-:Y:S01]  /*c800*/  HMMA.16816.F32 R120, R4, R34, R120 ;  /* 0x000000220478723c */ /* 0x002fe20000001878 */
[----:B------:R-:W-:Y:S02]  /*c810*/  MOV R97, R186 ;  /* 0x000000ba00617202 */ /* 0x000fe40000000f00 */
[----:B------:R-:W-:-:S03]  /*c820*/  MOV R96, R187 ;  /* 0x000000bb00607202 */ /* 0x000fc60000000f00 */
[----:B---3--:R-:W-:Y:S01]  /*c830*/  HMMA.16816.F32 R124, R4, R12, R124 ;  /* 0x0000000c047c723c */ /* 0x008fe2000000187c */
[----:B----4-:R-:W-:-:S04]  /*c840*/  FFMA.FTZ R3, R199, UR15, -R8 ;  /* 0x0000000fc7037c23 */ /* 0x010fc80008010808 */
[----:B------:R1:W-:Y:S01]  /*c850*/  MUFU.EX2 R199, R3 ;  /* 0x0000000300c77308 */ /* 0x0003e20000000800 */
[----:B------:R-:W-:Y:S01]  /*c860*/  HMMA.16816.F32 R36, R4, R14, R36 ;  /* 0x0000000e0424723c */ /* 0x000fe20000001824 */
[----:B------:R-:W-:Y:S01]  /*c870*/  LDSM.16.MT88.4 R12, [R204+0x1b000] ;  /* 0x01b00000cc0c783b */ /* 0x000fe20000004200 */
[----:B-1----:R-:W-:-:S05]  /*c880*/  FFMA.FTZ R3, R198, UR15, -R8 ;  /* 0x0000000fc6037c23 */ /* 0x002fca0008010808 */
[----:B------:R1:W3:Y:S02]  /*c890*/  MUFU.EX2 R198, R3 ;  /* 0x0000000300c67308 */ /* 0x0002e40000000800 */
[----:B-1----:R-:W-:Y:S02]  /*c8a0*/  FFMA.FTZ R3, R183, UR15, -R8 ;  /* 0x0000000fb7037c23 */ /* 0x002fe40008010808 */
[----:B------:R-:W-:Y:S01]  /*c8b0*/  HMMA.16816.F32 R180, R4, R32, R116 ;  /* 0x0000002004b4723c */ /* 0x000fe20000001874 */
[----:B------:R-:W1:Y:S03]  /*c8c0*/  LDSM.16.MT88.4 R32, [R204+0x19000] ;  /* 0x01900000cc20783b */ /* 0x000e660000004200 */
[----:B------:R4:W-:Y:S03]  /*c8d0*/  MUFU.EX2 R197, R3 ;  /* 0x0000000300c57308 */ /* 0x0009e60000000800 */
[----:B------:R-:W-:-:S02]  /*c8e0*/  F2FP.F16.F32.PACK_AB R4, R236, R237 ;  /* 0x000000edec04723e */ /* 0x000fc400000000ff */
[----:B---3--:R-:W-:Y:S02]  /*c8f0*/  F2FP.F16.F32.PACK_AB R5, R198, R199 ;  /* 0x000000c7c605723e */ /* 0x008fe400000000ff */
[----:B------:R-:W-:Y:S01]  /*c900*/  F2FP.F16.F32.PACK_AB R6, R234, R235 ;  /* 0x000000ebea06723e */ /* 0x000fe200000000ff */
[----:B----4-:R-:W-:Y:S01]  /*c910*/  FFMA.FTZ R3, R252, UR15, -R8 ;  /* 0x0000000ffc037c23 */ /* 0x010fe20008010808 */
[----:B------:R-:W-:-:S03]  /*c920*/  MOV R252, R99 ;  /* 0x0000006300fc7202 */ /* 0x000fc60000000f00 */
[----:B------:R-:W3:Y:S02]  /*c930*/  MUFU.EX2 R196, R3 ;  /* 0x0000000300c47308 */ /* 0x000ee40000000800 */
[----:B---3--:R-:W-:Y:S02]  /*c940*/  F2FP.F16.F32.PACK_AB R7, R196, R197 ;  /* 0x000000c5c407723e */ /* 0x008fe400000000ff */
[----:B------:R-:W-:-:S05]  /*c950*/  MOV R3, R97 ;  /* 0x0000006100037202 */ /* 0x000fca0000000f00 */
[----:B------:R-:W-:Y:S01]  /*c960*/  HMMA.16816.F32 R136, R4, R16, R136 ;  /* 0x000000100488723c */ /* 0x000fe20000001888 */
[----:B------:R-:W-:-:S05]  /*c970*/  FFMA.FTZ R3, R3, UR15, -R9 ;  /* 0x0000000f03037c23 */ /* 0x000fca0008010809 */
[C---:B------:R-:W-:Y:S01]  /*c980*/  HMMA.16816.F32 R40, R4.reuse, R18, R40 ;  /* 0x000000120428723c */ /* 0x040fe20000001828 */
[----:B------:R-:W3:Y:S05]  /*c990*/  LDSM.16.MT88.4 R16, [R202+0x1b000] ;  /* 0x01b00000ca10783b */ /* 0x000eea0000004200 */
[C---:B--2---:R-:W-:Y:S06]  /*c9a0*/  HMMA.16816.F32 R156, R4.reuse, R24, R156 ;  /* 0x00000018049c723c */ /* 0x044fec000000189c */
[C---:B------:R-:W-:Y:S01]  /*c9b0*/  HMMA.16816.F32 R52, R4.reuse, R26, R52 ;  /* 0x0000001a0434723c */ /* 0x040fe20000001834 */
[----:B------:R-:W2:Y:S05]  /*c9c0*/  LDSM.16.MT88.4 R24, [R201+0x1d000] ;  /* 0x01d00000c918783b */ /* 0x000eaa0000004200 */
[C---:B-1----:R-:W-:Y:S06]  /*c9d0*/  HMMA.16816.F32 R148, R4.reuse, R32, R148 ;  /* 0x000000200494723c */ /* 0x042fec0000001894 */
[C---:B------:R-:W-:Y:S06]  /*c9e0*/  HMMA.16816.F32 R32, R4.reuse, R34, R48 ;  /* 0x000000220420723c */ /* 0x040fec0000001830 */
[----:B------:R-:W-:Y:S01]  /*c9f0*/  HMMA.16816.F32 R184, R4, R22, R56 ;  /* 0x0000001604b8723c */ /* 0x000fe20000001838 */
[----:B------:R-:W-:-:S02]  /*ca00*/  MOV R51, R103 ;  /* 0x0000006700337202 */ /* 0x000fc40000000f00 */
[----:B------:R-:W-:Y:S02]  /*ca10*/  MOV R49, R98 ;  /* 0x0000006200317202 */ /* 0x000fe40000000f00 */
[----:B------:R-:W-:Y:S01]  /*ca20*/  MOV R48, R195 ;  /* 0x000000c300307202 */ /* 0x000fe20000000f00 */
[----:B------:R-:W-:Y:S01]  /*ca30*/  HMMA.16816.F32 R84, R4, R12, R84 ;  /* 0x0000000c0454723c */ /* 0x000fe20000001854 */
[----:B------:R-:W-:Y:S01]  /*ca40*/  MOV R59, R102 ;  /* 0x00000066003b7202 */ /* 0x000fe20000000f00 */
[----:B------:R1:W-:Y:S01]  /*ca50*/  MUFU.EX2 R195, R3 ;  /* 0x0000000300c37308 */ /* 0x0003e20000000800 */
[----:B------:R-:W-:-:S03]  /*ca60*/  MOV R50, R96 ;  /* 0x0000006000327202 */ /* 0x000fc60000000f00 */
[C---:B---3--:R-:W-:Y:S06]  /*ca70*/  HMMA.16816.F32 R68, R4.reuse, R16, R68 ;  /* 0x000000100444723c */ /* 0x048fec0000001844 */
[C---:B------:R-:W-:Y:S01]  /*ca80*/  HMMA.16816.F32 R76, R4.reuse, R18, R76 ;  /* 0x00000012044c723c */ /* 0x040fe2000000184c */
[----:B------:R-:W3:Y:S05]  /*ca90*/  LDSM.16.MT88.4 R16, [R204+0x1d000] ;  /* 0x01d00000cc10783b */ /* 0x000eea0000004200 */
[----:B------:R-:W-:Y:S01]  /*caa0*/  HMMA.16816.F32 R88, R4, R14, R88 ;  /* 0x0000000e0458723c */ /* 0x000fe20000001858 */
[----:B------:R-:W4:Y:S01]  /*cab0*/  LDSM.16.MT88.4 R12, [R202+0x1d000] ;  /* 0x01d00000ca0c783b */ /* 0x000f220000004200 */
[----:B-1----:R-:W-:Y:S01]  /*cac0*/  FFMA.FTZ R3, R49, UR15, -R9 ;  /* 0x0000000f31037c23 */ /* 0x002fe20008010809 */
[----:B------:R-:W-:-:S03]  /*cad0*/  MOV R49, R194 ;  /* 0x000000c200317202 */ /* 0x000fc60000000f00 */
[C---:B--2---:R-:W-:Y:S01]  /*cae0*/  HMMA.16816.F32 R100, R4.reuse, R24, R80 ;  /* 0x000000180464723c */ /* 0x044fe20000001850 */
[----:B------:R1:W2:Y:S01]  /*caf0*/  MUFU.EX2 R194, R3 ;  /* 0x0000000300c27308 */ /* 0x0002a20000000800 */
[----:B------:R-:W-:Y:S04]  /*cb00*/  LDSM.16.MT88.4 R80, [R202+0x1d800] ;  /* 0x01d80000ca50783b */ /* 0x000fe80000004200 */
[C---:B------:R-:W-:Y:S01]  /*cb10*/  HMMA.16816.F32 R104, R4.reuse, R26, R128 ;  /* 0x0000001a0468723c */ /* 0x040fe20000001880 */
[----:B------:R-:W5:Y:S05]  /*cb20*/  LDSM.16.MT88.4 R24, [R201+0x1f000] ;  /* 0x01f00000c918783b */ /* 0x000f6a0000004200 */
[----:B------:R-:W-:Y:S01]  /*cb30*/  HMMA.16816.F32 R140, R4, R28, R140 ;  /* 0x0000001c048c723c */ /* 0x000fe2000000188c */
[----:B-1----:R-:W-:Y:S01]  /*cb40*/  FFMA.FTZ R3, R252, UR15, -R9 ;  /* 0x0000000ffc037c23 */ /* 0x002fe20008010809 */
[----:B------:R-:W-:-:S04]  /*cb50*/  MOV R252, R193 ;  /* 0x000000c100fc7202 */ /* 0x000fc80000000f00 */
[----:B------:R-:W-:Y:S01]  /*cb60*/  HMMA.16816.F32 R44, R4, R30, R44 ;  /* 0x0000001e042c723c */ /* 0x000fe2000000182c */
[----:B------:R-:W1:Y:S01]  /*cb70*/  LDSM.16.MT88.4 R28, [R203+0x1b000] ;  /* 0x01b00000cb1c783b */ /* 0x000e620000004200 */
[----:B------:R4:W-:Y:S01]  /*cb80*/  MUFU.EX2 R193, R3 ;  /* 0x0000000300c17308 */ /* 0x0009e20000000800 */
[----:B--2---:R-:W-:-:S03]  /*cb90*/  F2FP.F16.F32.PACK_AB R128, R194, R195 ;  /* 0x000000c3c280723e */ /* 0x004fc600000000ff */
[C---:B------:R-:W-:Y:S01]  /*cba0*/  HMMA.16816.F32 R60, R4.reuse, R20, R60 ;  /* 0x00000014043c723c */ /* 0x040fe2000000183c */
[----:B------:R-:W2:Y:S05]  /*cbb0*/  LDSM.16.MT88.4 R20, [R203+0x1d000] ;  /* 0x01d00000cb14783b */ /* 0x000eaa0000004200 */
[C---:B---3--:R-:W-:Y:S01]  /*cbc0*/  HMMA.16816.F32 R116, R4.reuse, R16, R144 ;  /* 0x000000100474723c */ /* 0x048fe20000001890 */
[----:B------:R-:W-:Y:S05]  /*cbd0*/  LDSM.16.MT88.4 R144, [R201+0x19800] ;  /* 0x01980000c990783b */ /* 0x000fea0000004200 */
[----:B------:R-:W-:Y:S01]  /*cbe0*/  HMMA.16816.F32 R132, R4, R18, R132 ;  /* 0x000000120484723c */ /* 0x000fe20000001884 */
[----:B------:R-:W-:Y:S01]  /*cbf0*/  LDSM.16.MT88.4 R16, [R204+0x1f000] ;  /* 0x01f00000cc10783b */ /* 0x000fe20000004200 */
[----:B----4-:R-:W-:Y:S01]  /*cc00*/  FFMA.FTZ R3, R50, UR15, -R9 ;  /* 0x0000000f32037c23 */ /* 0x010fe20008010809 */
[----:B------:R-:W-:-:S03]  /*cc10*/  MOV R50, R192 ;  /* 0x000000c000327202 */ /* 0x000fc60000000f00 */
[----:B------:R3:W4:Y:S01]  /*cc20*/  MUFU.EX2 R192, R3 ;  /* 0x0000000300c07308 */ /* 0x0007220000000800 */
[C---:B------:R-:W-:Y:S06]  /*cc30*/  HMMA.16816.F32 R108, R4.reuse, R12, R172 ;  /* 0x0000000c046c723c */ /* 0x040fec00000018ac */
[C---:B-----5:R-:W-:Y:S06]  /*cc40*/  HMMA.16816.F32 R172, R4.reuse, R24, R188 ;  /* 0x0000001804ac723c */ /* 0x060fec00000018bc */
[----:B------:R-:W-:Y:S01]  /*cc50*/  HMMA.16816.F32 R112, R4, R14, R152 ;  /* 0x0000000e0470723c */ /* 0x000fe20000001898 */
[----:B------:R-:W-:Y:S01]  /*cc60*/  MOV R191, R11 ;  /* 0x0000000b00bf7202 */ /* 0x000fe20000000f00 */
[----:B------:R-:W-:Y:S01]  /*cc70*/  LDSM.16.MT88.4 R152, [R202+0x19800] ;  /* 0x01980000ca98783b */ /* 0x000fe20000004200 */
[----:B---3--:R-:W-:Y:S01]  /*cc80*/  FFMA.FTZ R3, R59, UR15, -R8 ;  /* 0x0000000f3b037c23 */ /* 0x008fe20008010808 */
[----:B----4-:R-:W-:-:S02]  /*cc90*/  F2FP.F16.F32.PACK_AB R130, R192, R193 ;  /* 0x000000c1c082723e */ /* 0x010fc400000000ff */
[C---:B-1----:R-:W-:Y:S01]  /*cca0*/  HMMA.16816.F32 R92, R4.reuse, R28, R92 ;  /* 0x0000001c045c723c */ /* 0x042fe2000000185c */
[----:B------:R-:W1:Y:S01]  /*ccb0*/  LDSM.16.MT88.4 R12, [R203+0x1f000] ;  /* 0x01f00000cb0c783b */ /* 0x000e620000004200 */
[----:B------:R3:W-:Y:S03]  /*ccc0*/  MUFU.EX2 R190, R3 ;  /* 0x0000000300be7308 */ /* 0x0007e60000000800 */
[----:B------:R-:W-:Y:S01]  /*ccd0*/  LDSM.16.MT88.4 R56, [R204+0x1b800] ;  /* 0x01b80000cc38783b */ /* 0x000fe20000004200 */
[C---:B------:R-:W-:Y:S03]  /*cce0*/  HMMA.16816.F32 R96, R4.reuse, R30, R72 ;  /* 0x0000001e0460723c */ /* 0x040fe60000001848 */
[----:B------:R-:W4:Y:S03]  /*ccf0*/  LDSM.16.MT88.4 R28, [R202+0x1f000] ;  /* 0x01f00000ca1c783b */ /* 0x000f260000004200 */
[C---:B--2---:R-:W-:Y:S01]  /*cd00*/  HMMA.16816.F32 R168, R4.reuse, R20, R168 ;  /* 0x0000001404a8723c */ /* 0x044fe200000018a8 */
[----:B------:R-:W-:Y:S05]  /*cd10*/  LDSM.16.MT88.4 R72, [R201+0x1d800] ;  /* 0x01d80000c948783b */ /* 0x000fea0000004200 */
[C---:B------:R-:W-:Y:S01]  /*cd20*/  HMMA.16816.F32 R20, R4.reuse, R22, R64 ;  /* 0x000000160414723c */ /* 0x040fe20000001840 */
[--C-:B---3--:R-:W-:Y:S01]  /*cd30*/  FFMA.FTZ R3, R48, UR15, -R8.reuse ;  /* 0x0000000f30037c23 */ /* 0x108fe20008010808 */
[----:B------:R-:W-:Y:S03]  /*cd40*/  LDSM.16.MT88.4 R64, [R203+0x1b800] ;  /* 0x01b80000cb40783b */ /* 0x000fe60000004200 */
[----:B------:R2:W3:Y:S01]  /*cd50*/  MUFU.EX2 R189, R3 ;  /* 0x0000000300bd7308 */ /* 0x0004e20000000800 */
[----:B------:R-:W-:Y:S01]  /*cd60*/  HMMA.16816.F32 R24, R4, R26, R160 ;  /* 0x0000001a0418723c */ /* 0x000fe200000018a0 */
[----:B------:R-:W-:Y:S01]  /*cd70*/  LDSM.16.MT88.4 R160, [R204+0x19800] ;  /* 0x01980000cca0783b */ /* 0x000fe20000004200 */
[----:B--2---:R-:W-:Y:S01]  /*cd80*/  FFMA.FTZ R3, R49, UR15, -R8 ;  /* 0x0000000f31037c23 */ /* 0x004fe20008010808 */
[----:B---3--:R-:W-:-:S03]  /*cd90*/  F2FP.F16.F32.PACK_AB R129, R189, R190 ;  /* 0x000000bebd81723e */ /* 0x008fc600000000ff */
[C---:B-1----:R-:W-:Y:S01]  /*cda0*/  HMMA.16816.F32 R124, R4.reuse, R12, R124 ;  /* 0x0000000c047c723c */ /* 0x042fe2000000187c */
[----:B------:R1:W-:Y:S05]  /*cdb0*/  MUFU.EX2 R188, R3 ;  /* 0x0000000300bc7308 */ /* 0x0003ea0000000800 */
[C---:B------:R-:W-:Y:S06]  /*cdc0*/  HMMA.16816.F32 R12, R4.reuse, R14, R36 ;  /* 0x0000000e040c723c */ /* 0x040fec0000001824 */
[C---:B----4-:R-:W-:Y:S06]  /*cdd0*/  HMMA.16816.F32 R176, R4.reuse, R28, R176 ;  /* 0x0000001c04b0723c */ /* 0x050fec00000018b0 */
[C---:B------:R-:W-:Y:S01]  /*cde0*/  HMMA.16816.F32 R28, R4.reuse, R30, R164 ;  /* 0x0000001e041c723c */ /* 0x040fe200000018a4 */
[----:B-1----:R-:W-:Y:S01]  /*cdf0*/  FFMA.FTZ R3, R252, UR15, -R8 ;  /* 0x0000000ffc037c23 */ /* 0x002fe20008010808 */
[----:B------:R-:W-:Y:S01]  /*ce00*/  MOV R252, R10 ;  /* 0x0000000a00fc7202 */ /* 0x000fe20000000f00 */
[----:B------:R-:W1:Y:S03]  /*ce10*/  LDSM.16.MT88.4 R164, [R203+0x19800] ;  /* 0x01980000cba4783b */ /* 0x000e660000004200 */
[C---:B------:R-:W-:Y:S01]  /*ce20*/  HMMA.16816.F32 R8, R4.reuse, R16, R180 ;  /* 0x000000100408723c */ /* 0x040fe200000018b4 */
[----:B------:R-:W-:Y:S01]  /*ce30*/  FFMA.FTZ R0, R252, R0, R191 ;  /* 0x00000000fc007223 */ /* 0x000fe200000100bf */
[----:B------:R-:W2:Y:S03]  /*ce40*/  MUFU.EX2 R3, R3 ;  /* 0x0000000300037308 */ /* 0x000ea60000000800 */
[----:B------:R-:W-:Y:S01]  /*ce50*/  FADD.FTZ R0, R239, R0 ;  /* 0x00000000ef007221 */ /* 0x000fe20000010000 */
[----:B------:R-:W-:Y:S01]  /*ce60*/  HMMA.16816.F32 R16, R4, R18, R120 ;  /* 0x000000120410723c */ /* 0x000fe20000001878 */
[----:B------:R-:W-:Y:S01]  /*ce70*/  MOV R183, R50 ;  /* 0x0000003200b77202 */ /* 0x000fe20000000f00 */
[----:B------:R-:W-:Y:S01]  /*ce80*/  LDSM.16.MT88.4 R120, [R204+0x1f800] ;  /* 0x01f80000cc78783b */ /* 0x000fe20000004200 */
[----:B------:R-:W-:Y:S01]  /*ce90*/  MOV R182, R51 ;  /* 0x0000003300b67202 */ /* 0x000fe20000000f00 */
[----:B------:R-:W-:-:S02]  /*cea0*/  FADD.FTZ R0, R245, R0 ;  /* 0x00000000f5007221 */ /* 0x000fc40000010000 */
[----:B------:R-:W3:Y:S02]  /*ceb0*/  LDSM.16.MT88.4 R48, [R202+0x1b800] ;  /* 0x01b80000ca30783b */ /* 0x000ee40000004200 */
[----:B------:R-:W-:Y:S02]  /*cec0*/  FFMA.FTZ R2, R183, R2, R182 ;  /* 0x00000002b7027223 */ /* 0x000fe400000100b6 */
[----:B------:R-:W-:Y:S02]  /*ced0*/  LDSM.16.MT88.4 R4, [R203+0x1f800] ;  /* 0x01f80000cb04783b */ /* 0x000fe40000004200 */
[----:B------:R-:W-:Y:S01]  /*cee0*/  FADD.FTZ R2, R238, R2 ;  /* 0x00000002ee027221 */ /* 0x000fe20000010000 */
[----:B--2---:R-:W-:-:S03]  /*cef0*/  F2FP.F16.F32.PACK_AB R131, R3, R188 ;  /* 0x000000bc0383723e */ /* 0x004fc600000000ff */
[----:B------:R-:W-:Y:S01]  /*cf00*/  FADD.FTZ R2, R244, R2 ;  /* 0x00000002f4027221 */ /* 0x000fe20000010000 */
[----:B------:R-:W-:Y:S02]  /*cf10*/  FADD.FTZ R0, R250, R0 ;  /* 0x00000000fa007221 */ /* 0x000fe40000010000 */
[----:B------:R-:W2:Y:S01]  /*cf20*/  LDL R250, [R1+0x34] ;  /* 0x0000340001fa7983 */ /* 0x000ea20000100800 */
[----:B------:R-:W-:Y:S01]  /*cf30*/  FADD.FTZ R2, R251, R2 ;  /* 0x00000002fb027221 */ /* 0x000fe20000010000 */
[C---:B------:R-:W-:Y:S02]  /*cf40*/  HMMA.16816.F32 R136, R128.reuse, R144, R136 ;  /* 0x000000908088723c */ /* 0x040fe40000001888 */
[----:B------:R-:W4:Y:S04]  /*cf50*/  LDL R251, [R1+0x4c] ;  /* 0x00004c0001fb7983 */ /* 0x000f280000100800 */
[----:B------:R-:W-:Y:S01]  /*cf60*/  HMMA.16816.F32 R144, R128, R146, R40 ;  /* 0x000000928090723c */ /* 0x000fe20000001828 */
[----:B------:R-:W5:Y:S01]  /*cf70*/  LDSM.16.MT88.4 R40, [R201+0x1b800] ;  /* 0x01b80000c928783b */ /* 0x000f620000004200 */
        /* <DEDUP_REMOVED lines=9> */
[----:B------:R-:W-:Y:S02]  /*d010*/  HMMA.16816.F32 R152, R128, R154, R44 ;  /* 0x0000009a8098723c */ /* 0x000fe4000000182c */
[----:B------:R-:W-:Y:S01]  /*d020*/  FADD.FTZ R2, R237, R2 ;  /* 0x00000002ed027221 */ /* 0x000fe20000010000 */
[----:B------:R-:W-:-:S03]  /*d030*/  FADD.FTZ R0, R199, R0 ;  /* 0x00000000c7007221 */ /* 0x000fc60000010000 */
[----:B-1----:R-:W-:Y:S01]  /*d040*/  HMMA.16816.F32 R156, R128, R164, R156 ;  /* 0x000000a4809c723c */ /* 0x002fe2000000189c */
[----:B------:R-:W-:Y:S01]  /*d050*/  FADD.FTZ R2, R236, R2 ;  /* 0x00000002ec027221 */ /* 0x000fe20000010000 */
[----:B------:R-:W-:-:S04]  /*d060*/  FADD.FTZ R0, R198, R0 ;  /* 0x00000000c6007221 */ /* 0x000fc80000010000 */
[----:B------:R-:W-:Y:S01]  /*d070*/  HMMA.16816.F32 R164, R128, R166, R52 ;  /* 0x000000a680a4723c */ /* 0x000fe20000001834 */
[----:B------:R-:W-:Y:S01]  /*d080*/  FADD.FTZ R2, R235, R2 ;  /* 0x00000002eb027221 */ /* 0x000fe20000010000 */
[----:B------:R-:W-:-:S04]  /*d090*/  FADD.FTZ R0, R197, R0 ;  /* 0x00000000c5007221 */ /* 0x000fc80000010000 */
[C---:B---3--:R-:W-:Y:S06]  /*d0a0*/  HMMA.16816.F32 R44, R128.reuse, R48, R68 ;  /* 0x00000030802c723c */ /* 0x048fec0000001844 */
[C---:B------:R-:W-:Y:S06]  /*d0b0*/  HMMA.16816.F32 R48, R128.reuse, R50, R76 ;  /* 0x000000328030723c */ /* 0x040fec000000184c */
[C---:B-----5:R-:W-:Y:S06]  /*d0c0*/  HMMA.16816.F32 R36, R128.reuse, R40, R60 ;  /* 0x000000288024723c */ /* 0x060fec000000183c */
[----:B------:R-:W-:Y:S01]  /*d0d0*/  HMMA.16816.F32 R52, R128, R56, R84 ;  /* 0x000000388034723c */ /* 0x000fe20000001854 */
[----:B------:R-:W-:-:S05]  /*d0e0*/  FADD.FTZ R2, R234, R2 ;  /* 0x00000002ea027221 */ /* 0x000fca0000010000 */
[C---:B------:R-:W-:Y:S01]  /*d0f0*/  HMMA.16816.F32 R56, R128.reuse, R58, R88 ;  /* 0x0000003a8038723c */ /* 0x040fe20000001858 */
[----:B------:R-:W1:Y:S05]  /*d100*/  LDSM.16.MT88.4 R88, [R204+0x1d800] ;  /* 0x01d80000cc58783b */ /* 0x000e6a0000004200 */
[C---:B------:R-:W-:Y:S06]  /*d110*/  HMMA.16816.F32 R60, R128.reuse, R64, R92 ;  /* 0x00000040803c723c */ /* 0x040fec000000185c */
[C---:B------:R-:W-:Y:S06]  /*d120*/  HMMA.16816.F32 R68, R128.reuse, R72, R100 ;  /* 0x000000488044723c */ /* 0x040fec0000001864 */
[----:B------:R-:W-:Y:S01]  /*d130*/  HMMA.16816.F32 R76, R128, R80, R108 ;  /* 0x00000050804c723c */ /* 0x000fe2000000186c */
[----:B------:R-:W-:-:S05]  /*d140*/  FADD.FTZ R0, R196, R0 ;  /* 0x00000000c4007221 */ /* 0x000fca0000010000 */
[C---:B------:R-:W-:Y:S01]  /*d150*/  HMMA.16816.F32 R64, R128.reuse, R66, R96 ;  /* 0x000000428040723c */ /* 0x040fe20000001860 */
[----:B------:R-:W3:Y:S05]  /*d160*/  LDSM.16.MT88.4 R96, [R203+0x1d800] ;  /* 0x01d80000cb60783b */ /* 0x000eea0000004200 */
[C---:B------:R-:W-:Y:S01]  /*d170*/  HMMA.16816.F32 R72, R128.reuse, R74, R104 ;  /* 0x0000004a8048723c */ /* 0x040fe20000001868 */
[----:B------:R-:W5:Y:S05]  /*d180*/  LDSM.16.MT88.4 R104, [R201+0x1f800] ;  /* 0x01f80000c968783b */ /* 0x000f6a0000004200 */
[----:B------:R-:W-:Y:S01]  /*d190*/  HMMA.16816.F32 R80, R128, R82, R112 ;  /* 0x000000528050723c */ /* 0x000fe20000001870 */
[----:B------:R-:W5:Y:S01]  /*d1a0*/  LDSM.16.MT88.4 R112, [R202+0x1f800] ;  /* 0x01f80000ca70783b */ /* 0x000f620000004200 */
        /* <DEDUP_REMOVED lines=9> */
[C---:B------:R-:W-:Y:S03]  /*d240*/  HMMA.16816.F32 R148, R128.reuse, R160, R148 ;  /* 0x000000a08094723c */ /* 0x040fe60000001894 */
[----:B------:R1:W-:Y:S03]  /*d250*/  STL [R1+0x38], R242 ;  /* 0x000038f201007387 */ /* 0x0003e60000100800 */
[C---:B------:R-:W-:Y:S01]  /*d260*/  HMMA.16816.F32 R116, R128.reuse, R120, R8 ;  /* 0x000000788074723c */ /* 0x040fe20000001808 */
[----:B------:R1:W-:Y:S05]  /*d270*/  STL [R1+0x3c], R241 ;  /* 0x00003cf101007387 */ /* 0x0003ea0000100800 */
[C---:B------:R-:W-:Y:S06]  /*d280*/  HMMA.16816.F32 R160, R128.reuse, R162, R32 ;  /* 0x000000a280a0723c */ /* 0x040fec0000001820 */
[C---:B---3--:R-:W-:Y:S06]  /*d290*/  HMMA.16816.F32 R92, R128.reuse, R96, R168 ;  /* 0x00000060805c723c */ /* 0x048fec00000018a8 */
[C---:B-----5:R-:W-:Y:S06]  /*d2a0*/  HMMA.16816.F32 R100, R128.reuse, R104, R172 ;  /* 0x000000688064723c */ /* 0x060fec00000018ac */
        /* <DEDUP_REMOVED lines=9> */
[----:B--2---:R-:W-:-:S02]  /*d340*/  MOV R132, R250 ;  /* 0x000000fa00847202 */ /* 0x004fc40000000f00 */
[----:B----4-:R-:W-:Y:S01]  /*d350*/  MOV R3, R251 ;  /* 0x000000fb00037202 */ /* 0x010fe20000000f00 */
[----:B------:R-:W-:-:S05]  /*d360*/  NOP ;  /* 0x0000000000007918 */ /* 0x000fca0000000000 */
[----:B-1----:R-:W-:-:S15]  /*d370*/  @!P0 BRA `(.L_x_601) ;  /* 0x0000004c00dc8947 */ /* 0x002fde0003800000 */
[----:B------:R-:W2:Y:S04]  /*d380*/  LDL.64 R246, [R1+0x70] ;  /* 0x0000700001f67983 */ /* 0x000ea80000100a00 */
[----:B------:R-:W3:Y:S01]  /*d390*/  LDL.64 R248, [R1+0x68] ;  /* 0x0000680001f87983 */ /* 0x000ee20000100a00 */
        /* <DEDUP_REMOVED lines=8> */
[----:B------:R-:W4:Y:S01]  /*d420*/  @!P5 LDC.64 R4, c[0x0][0x220] ;  /* 0x00008800ff04db82 */ /* 0x000f220000000a00 */
[----:B------:R-:W-:Y:S01]  /*d430*/  UIMAD UR4, UR20, UR11, UR4 ;  /* 0x0000000b140472a4 */ /* 0x000fe2000f8e0204 */
[----:B------:R-:W-:Y:S02]  /*d440*/  IMAD.U32 R2, RZ, RZ, UR6 ;  /* 0x00000006ff027e24 */ /* 0x000fe4000f8e00ff */
[----:B------:R-:W-:Y:S01]  /*d450*/  IMAD.U32 R3, RZ, RZ, UR7 ;  /* 0x00000007ff037e24 */ /* 0x000fe2000f8e00ff */
[----:B------:R-:W-:-:S03]  /*d460*/  UIADD3 UR4, UR7, UR4, URZ ;  /* 0x0000000407047290 */ /* 0x000fc6000fffe03f */
[----:B------:R-:W5:Y:S03]  /*d470*/  @!P3 LDC.64 R8, c[0x0][0x220] ;  /* 0x00008800ff08bb82 */ /* 0x000f660000000a00 */
[----:B------:R-:W-:-:S05]  /*d480*/  IMAD.U32 R3, RZ, RZ, UR4 ;  /* 0x00000004ff037e24 */ /* 0x000fca000f8e00ff */
[----:B------:R-:W5:Y:S01]  /*d490*/  @!P2 LDC.64 R12, c[0x0][0x220] ;  /* 0x00008800ff0cab82 */ /* 0x000f620000000a00 */
[----:B------:R-:W-:Y:S07]  /*d4a0*/  @P5 STS.128 [R227+0x18000], RZ ;  /* 0x018000ffe3005388 */ /* 0x000fee0000000c00 */
[----:B------:R-:W5:Y:S08]  /*d4b0*/  @!P5 LDC.64 R14, c[0x0][0x220] ;  /* 0x00008800ff0edb82 */ /* 0x000f700000000a00 */
[----:B------:R-:W5:Y:S08]  /*d4c0*/  @!P4 LDC.64 R10, c[0x0][0x220] ;  /* 0x00008800ff0acb82 */ /* 0x000f700000000a00 */
[----:B------:R-:W5:Y:S08]  /*d4d0*/  @!P3 LDC.64 R16, c[0x0][0x220] ;  /* 0x00008800ff10bb82 */ /* 0x000f700000000a00 */
[----:B------:R-:W5:Y:S01]  /*d4e0*/  @!P2 LDC.64 R18, c[0x0][0x220] ;  /* 0x00008800ff12ab82 */ /* 0x000f620000000a00 */
[----:B--2---:R-:W-:-:S04]  /*d4f0*/  LEA R0, P0, R2, R246, 0x6 ;  /* 0x000000f602007211 */ /* 0x004fc800078030ff */
[----:B---3--:R-:W-:Y:S02]  /*d500*/  LEA.HI.X R3, R2, R249, R3, 0x6, P0 ;  /* 0x000000f902037211 */ /* 0x008fe400000f3403 */
[C---:B-1----:R-:W-:Y:S01]  /*d510*/  @!P4 LEA R6, P0, R0.reuse, R6, 0x1 ;  /* 0x000000060006c211 */ /* 0x042fe200078008ff */
[----:B------:R-:W1:Y:S01]  /*d520*/  S2R R249, SR_TID.X ;  /* 0x0000000000f97919 */ /* 0x000e620000002100 */
[C---:B----4-:R-:W-:Y:S02]  /*d530*/  @!P5 LEA R4, P1, R0.reuse, R4, 0x1 ;  /* 0x000000040004d211 */ /* 0x050fe400078208ff */
[C-C-:B------:R-:W-:Y:S02]  /*d540*/  @!P4 LEA.HI.X R7, R0.reuse, R7, R3.reuse, 0x1, P0 ;  /* 0x000000070007c211 */ /* 0x140fe400000f0c03 */
[C---:B------:R-:W-:Y:S02]  /*d550*/  @!P5 LEA.HI.X R5, R0.reuse, R5, R3, 0x1, P1 ;  /* 0x000000050005d211 */ /* 0x040fe400008f0c03 */
[----:B-----5:R-:W-:-:S02]  /*d560*/  @!P3 LEA R8, P0, R0, R8, 0x1 ;  /* 0x000000080008b211 */ /* 0x020fc400078008ff */
[C---:B------:R-:W-:Y:S01]  /*d570*/  IADD3 R2, P6, R0.reuse, UR29, RZ ;  /* 0x0000001d00027c10 */ /* 0x040fe2000ffde0ff */
[----:B------:R-:W-:Y:S01]  /*d580*/  @!PT LDS RZ, [RZ] ;  /* 0x00000000fffff984 */ /* 0x000fe20000000800 */
[----:B------:R-:W-:Y:S01]  /*d590*/  @!PT LDS RZ, [RZ] ;  /* 0x00000000fffff984 */ /* 0x000fe20000000800 */
[----:B------:R-:W-:Y:S01]  /*d5a0*/  @!PT LDS RZ, [RZ] ;  /* 0x00000000fffff984 */ /* 0x000fe20000000800 */
[----:B------:R2:W-:Y:S01]  /*d5b0*/  @!P5 LDGSTS.E.BYPASS.LTC128B.128 [R227+0x18000], desc[UR34][R4.64] ;  /* 0x1800000004e3dfae */ /* 0x0005e2000b901d62 */
[C-C-:B------:R-:W-:Y:S02]  /*d5c0*/  @!P3 LEA.HI.X R9, R0.reuse, R9, R3.reuse, 0x1, P0 ;  /* 0x000000090009b211 */ /* 0x140fe400000f0c03 */
[----:B------:R-:W-:Y:S01]  /*d5d0*/  @!P2 LEA R12, P0, R0, R12, 0x1 ;  /* 0x0000000c000ca211 */ /* 0x000fe200078008ff */
[----:B------:R-:W-:Y:S01]  /*d5e0*/  @P4 STS.128 [R227+0x1a000], RZ ;  /* 0x01a000ffe3004388 */ /* 0x000fe20000000c00 */
[----:B------:R-:W-:Y:S02]  /*d5f0*/  @!P5 LEA R14, P1, R2, R14, 0x1 ;  /* 0x0000000e020ed211 */ /* 0x000fe400078208ff */
[----:B------:R-:W-:Y:S01]  /*d600*/  @!P2 LEA.HI.X R13, R0, R13, R3, 0x1, P0 ;  /* 0x0000000d000da211 */ /* 0x000fe200000f0c03 */
[----:B------:R-:W-:Y:S01]  /*d610*/  @!PT LDS RZ, [RZ] ;  /* 0x00000000fffff984 */ /* 0x000fe20000000800 */
[----:B------:R-:W-:Y:S01]  /*d620*/  @!PT LDS RZ, [RZ] ;  /* 0x00000000fffff984 */ /* 0x000fe20000000800 */
[----:B------:R-:W-:Y:S01]  /*d630*/  @!PT LDS RZ, [RZ] ;  /* 0x00000000fffff984 */ /* 0x000fe20000000800 */
[----:B------:R3:W-:Y:S01]  /*d640*/  @!P4 LDGSTS.E.BYPASS.LTC128B.128 [R227+0x1a000], desc[UR34][R6.64+0x80] ;  /* 0x1a00008006e3cfae */ /* 0x0007e2000b901d62 */
[----:B------:R-:W-:-:S03]  /*d650*/  IMAD.U32 R0, RZ, RZ, UR20 ;  /* 0x00000014ff007e24 */ /* 0x000fc6000f8e00ff */
[----:B------:R-:W-:Y:S04]  /*d660*/  @P3 STS.128 [R227+0x1c000], RZ ;  /* 0x01c000ffe3003388 */ /* 0x000fe80000000c00 */
[----:B------:R-:W-:Y:S01]  /*d670*/  @!PT LDS RZ, [RZ] ;  /* 0x00000000fffff984 */ /* 0x000fe20000000800 */
[----:B------:R-:W-:Y:S01]  /*d680*/  @!PT LDS RZ, [RZ] ;  /* 0x00000000fffff984 */ /* 0x000fe20000000800 */
[----:B------:R-:W-:Y:S01]  /*d690*/  @!PT LDS RZ, [RZ] ;  /* 0x00000000fffff984 */ /* 0x000fe20000000800 */
[----:B------:R4:W-:Y:S04]  /*d6a0*/  @!P3 LDGSTS.E.BYPASS.LTC128B.128 [R227+0x1c000], desc[UR34][R8.64+0x100] ;  /* 0x1c00010008e3bfae */ /* 0x0009e8000b901d62 */
[----:B------:R-:W-:Y:S01]  /*d6b0*/  @P2 STS.128 [R227+0x1e000], RZ ;  /* 0x01e000ffe3002388 */ /* 0x000fe20000000c00 */
[----:B-1----:R-:W-:-:S03]  /*d6c0*/  IMAD.SHL.U32 R249, R249, 0x2, RZ ;  /* 0x00000002f9f97824 */ /* 0x002fc600078e00ff */
[----:B------:R-:W-:Y:S01]  /*d6d0*/  @!PT LDS RZ, [RZ] ;  /* 0x00000000fffff984 */ /* 0x000fe20000000800 */
[----:B------:R-:W-:Y:S01]  /*d6e0*/  @!PT LDS RZ, [RZ] ;  /* 0x00000000fffff984 */ /* 0x000fe20000000800 */
[----:B------:R-:W-:Y:S01]  /*d6f0*/  @!PT LDS RZ, [RZ] ;  /* 0x00000000fffff984 */ /* 0x000fe20000000800 */
[----:B------:R-:W-:Y:S01]  /*d700*/  @!P2 LDGSTS.E.BYPASS.LTC128B.128 [R227+0x1e000], desc[UR34][R12.64+0x180] ;  /* 0x1e0001800ce3afae */ /* 0x000fe2000b901d62 */
[----:B--2---:R-:W-:-:S03]  /*d710*/  IADD3.X R4, R3, UR14, RZ, P6, !PT ;  /* 0x0000000e03047c10 */ /* 0x004fc6000b7fe4ff */
[----:B------:R-:W-:Y:S01]  /*d720*/  @P5 STS.128 [R227+0x19000], RZ ;  /* 0x019000ffe3005388 */ /* 0x000fe20000000c00 */
[C---:B------:R-:W-:Y:S02]  /*d730*/  @!P4 LEA R10, P6, R2.reuse, R10, 0x1 ;  /* 0x0000000a020ac211 */ /* 0x040fe400078c08ff */
[C-C-:B------:R-:W-:Y:S02]  /*d740*/  @!P5 LEA.HI.X R15, R2.reuse, R15, R4.reuse, 0x1, P1 ;  /* 0x0000000f020fd211 */ /* 0x140fe400008f0c04 */
[C-C-:B------:R-:W-:Y:S02]  /*d750*/  @!P4 LEA.HI.X R11, R2.reuse, R11, R4.reuse, 0x1, P6 ;  /* 0x0000000b020bc211 */ /* 0x140fe400030f0c04 */
[C---:B---3--:R-:W-:Y:S01]  /*d760*/  @!P2 LEA R6, P0, R2.reuse, R18, 0x1 ;  /* 0x000000120206a211 */ /* 0x048fe200078008ff */
[----:B------:R-:W-:Y:S01]  /*d770*/  @!PT LDS RZ, [RZ] ;  /* 0x00000000fffff984 */ /* 0x000fe20000000800 */
[----:B------:R-:W-:Y:S01]  /*d780*/  @!PT LDS RZ, [RZ] ;  /* 0x00000000fffff984 */ /* 0x000fe20000000800 */
[----:B------:R-:W-:Y:S01]  /*d790*/  @!PT LDS RZ, [RZ] ;  /* 0x00000000fffff984 */ /* 0x000fe20000000800 */
[----:B------:R1:W-:Y:S01]  /*d7a0*/  @!P5 LDGSTS.E.BYPASS.LTC128B.128 [R227+0x19000], desc[UR34][R14.64] ;  /* 0x190000000ee3dfae */ /* 0x0003e2000b901d62 */
[----:B------:R-:W-:Y:S02]  /*d7b0*/  LOP3.LUT R249, R249, 0x6, RZ, 0xc0, !PT ;  /* 0x00000006f9f97812 */ /* 0x000fe400078ec0ff */
[----:B------:R-:W-:Y:S01]  /*d7c0*/  @!P2 LEA.HI.X R7, R2, R19, R4, 0x1, P0 ;  /* 0x000000130207a211 */ /* 0x000fe200000f0c04 */
[----:B------:R-:W-:Y:S02]  /*d7d0*/  @P4 STS.128 [R227+0x1b000], RZ ;  /* 0x01b000ffe3004388 */ /* 0x000fe40000000c00 */
[----:B------:R-:W-:Y:S01]  /*d7e0*/  IMAD R0, R0, 0x40, R249 ;  /* 0x0000004000007824 */ /* 0x000fe200078e02f9 */
[----:B----4-:R-:W-:Y:S01]  /*d7f0*/  @!P3 LEA R8, P1, R2, R16, 0x1 ;  /* 0x000000100208b211 */ /* 0x010fe200078208ff */
[----:B------:R-:W-:Y:S01]  /*d800*/  @!PT LDS RZ, [RZ] ;  /* 0x00000000fffff984 */ /* 0x000fe20000000800 */
[----:B------:R-:W-:Y:S01]  /*d810*/  @!PT LDS RZ, [RZ] ;  /* 0x00000000fffff984 */ /* 0x000fe20000000800 */
[----:B------:R-:W-:Y:S01]  /*d820*/  @!PT LDS RZ, [RZ] ;  /* 0x00000000fffff984 */ /* 0x000fe20000000800 */
[----:B------:R-:W-:Y:S02]  /*d830*/  @!P4 LDGSTS.E.BYPASS.LTC128B.128 [R227+0x1b000], desc[UR34][R10.64+0x80] ;  /* 0x1b0000800ae3cfae */ /* 0x000fe4000b901d62 */
[----:B------:R-:W-:Y:S01]  /*d840*/  IMAD.IADD R3, R230, 0x1, -R0 ;  /* 0x00000001e6037824 */ /* 0x000fe200078e0a00 */
[----:B------:R-:W-:Y:S01]  /*d850*/  @!P3 LEA.HI.X R9, R2, R17, R4, 0x1, P1 ;  /* 0x000000110209b211 */ /* 0x000fe200008f0c04 */
[----:B------:R-:W-:Y:S01]  /*d860*/  @P3 STS.128 [R227+0x1d000], RZ ;  /* 0x01d000ffe3003388 */ /* 0x000fe20000000c00 */
[----:B------:R-:W-:Y:S01]  /*d870*/  IMAD.IADD R2, R231, 0x1, -R0 ;  /* 0x00000001e7027824 */ /* 0x000fe200078e0a00 */
[----:B------:R-:W-:-:S02]  /*d880*/  ISETP.GE.AND P6, PT, R0, R233, PT ;  /* 0x000000e90000720c */ /* 0x000fc40003fc6270 */
[----:B------:R-:W-:Y:S01]  /*d890*/  @!PT LDS RZ, [RZ] ;  /* 0x00000000fffff984 */ /* 0x000fe20000000800 */
[----:B------:R-:W-:Y:S01]  /*d8a0*/  @!PT LDS RZ, [RZ] ;  /* 0x00000000fffff984 */ /* 0x000fe20000000800 */
[----:B------:R-:W-:Y:S01]  /*d8b0*/  @!PT LDS RZ, [RZ] ;  /* 0x00000000fffff984 */ /* 0x000fe20000000800 */
[----:B------:R2:W-:Y:S01]  /*d8c0*/  @!P3 LDGSTS.E.BYPASS.LTC128B.128 [R227+0x1d000], desc[UR34][R8.64+0x100] ;  /* 0x1d00010008e3bfae */ /* 0x0005e2000b901d62 */
[C---:B------:R-:W-:Y:S02]  /*d8d0*/  ISETP.GE.AND P1, PT, R0.reuse, R232, PT ;  /* 0x000000e80000720c */ /* 0x040fe40003f26270 */
[----:B------:R-:W-:Y:S01]  /*d8e0*/  IABS R2, R2 ;  /* 0x0000000200027213 */ /* 0x000fe20000000000 */
[----:B------:R-:W-:Y:S01]  /*d8f0*/  @P2 STS.128 [R227+0x1f000], RZ ;  /* 0x01f000ffe3002388 */ /* 0x000fe20000000c00 */
[C---:B------:R-:W-:Y:S02]  /*d900*/  ISETP.LT.OR P6, PT, R0.reuse, R229, P6 ;  /* 0x000000e50000720c */ /* 0x040fe400037c1670 */
        /* <DEDUP_REMOVED lines=116> */
[----:B------:R-:W5:Y:S04]  /*e050*/  LDSM.16.M88.4 R8, [R208+0x8000] ;  /* 0x00800000d008783b */ /* 0x000f680000000200 */
        /* <DEDUP_REMOVED lines=14> */
[C---:B-----5:R-:W-:Y:S01]  /*e140*/  HMMA.16816.F32 R16, R8.reuse, R170, R172 ;  /* 0x000000aa0810723c */ /* 0x060fe200000018ac */
        /* <DEDUP_REMOVED lines=18> */
[----:B------:R-:W5:Y:S01]  /*e270*/  LDSM.16.M88.4 R172, [R205+0x5800] ;  /* 0x00580000cdac783b */ /* 0x000f620000000200 */
        /* <DEDUP_REMOVED lines=15> */
[C---:B-----5:R-:W-:Y:S06]  /*e370*/  HMMA.16816.F32 R184, R12.reuse, R172, R192 ;  /* 0x000000ac0cb8723c */ /* 0x060fec00000018c0 */
        /* <DEDUP_REMOVED lines=24> */
[----:B------:R-:W5:Y:S01]  /*e500*/  LDSM.16.M88.4 R20, [R206+0x17000] ;  /* 0x01700000ce14783b */ /* 0x000f620000000200 */
        /* <DEDUP_REMOVED lines=8> */
[----:B-----5:R-:W-:Y:S06]  /*e590*/  HMMA.16816.F32 R180, R8, R20, R180 ;  /* 0x0000001408b4723c */ /* 0x020fec00000018b4 */
[----:B--2---:R-:W-:Y:S06]  /*e5a0*/  HMMA.16816.F32 R16, R4, R24, R12 ;  /* 0x000000180410723c */ /* 0x004fec000000180c */
[C---:B------:R-:W-:Y:S01]  /*e5b0*/  HMMA.16816.F32 R176, R8.reuse, R22, R176 ;  /* 0x0000001608b0723c */ /* 0x040fe200000018b0 */
[----:B------:R-:W-:Y:S01]  /*e5c0*/  VIADD R12, R0, 0x1 ;  /* 0x00000001000c7836 */ /* 0x000fe20000000000 */
[----:B------:R-:W-:Y:S01]  /*e5d0*/  IABS R13, R3 ;  /* 0x00000003000d7213 */ /* 0x000fe20000000000 */
[----:B------:R-:W1:Y:S02]  /*e5e0*/  LDSM.16.M88.4 R20, [R205+0x6800] ;  /* 0x00680000cd14783b */ /* 0x000e640000000200 */
[----:B------:R-:W-:Y:S01]  /*e5f0*/  IMAD.IADD R14, R230, 0x1, -R12 ;  /* 0x00000001e60e7824 */ /* 0x000fe200078e0a0c */
[----:B------:R-:W-:Y:S01]  /*e600*/  HMMA.16816.F32 R172, R8, R30, R32 ;  /* 0x0000001e08ac723c */ /* 0x000fe20000001820 */
[C---:B------:R-:W-:Y:S01]  /*e610*/  ISETP.GE.AND P0, PT, R12.reuse, R233, PT ;  /* 0x000000e90c00720c */ /* 0x040fe20003f06270 */
[----:B------:R-:W2:Y:S02]  /*e620*/  LDSM.16.M88.4 R28, [R205+0x7000] ;  /* 0x00700000cd1c783b */ /* 0x000ea40000000200 */
[----:B------:R-:W-:Y:S01]  /*e630*/  IABS R3, R14 ;  /* 0x0000000e00037213 */ /* 0x000fe20000000000 */
[----:B------:R-:W-:Y:S01]  /*e640*/  IMAD.MOV.U32 R14, RZ, RZ, R13 ;  /* 0x000000ffff0e7224 */ /* 0x000fe200078e000d */
[----:B------:R-:W-:Y:S01]  /*e650*/  HMMA.16816.F32 R24, R4, R26, R132 ;  /* 0x0000001a0418723c */ /* 0x000fe20000001884 */
[----:B------:R-:W-:Y:S01]  /*e660*/  IMAD.MOV.U32 R13, RZ, RZ, R2 ;  /* 0x000000ffff0d7224 */ /* 0x000fe200078e0002 */
[----:B------:R-:W-:Y:S01]  /*e670*/  ISETP.LT.OR P0, PT, R12, R229, P0 ;  /* 0x000000e50c00720c */ /* 0x000fe20000701670 */
[----:B------:R-:W-:Y:S01]  /*e680*/  IMAD.MOV.U32 R2, RZ, RZ, R3 ;  /* 0x000000ffff027224 */ /* 0x000fe200078e0003 */
[----:B------:R-:W-:Y:S01]  /*e690*/  I2FP.F32.S32 R8, R14 ;  /* 0x0000000e00087245 */ /* 0x000fe20000201400 */
[----:B------:R-:W-:Y:S01]  /*e6a0*/  IMAD.IADD R10, R231, 0x1, -R12 ;  /* 0x00000001e70a7824 */ /* 0x000fe200078e0a0c */
[----:B------:R-:W-:-:S02]  /*e6b0*/  I2FP.F32.S32 R3, R13 ;  /* 0x0000000d00037245 */ /* 0x000fc40000201400 */
[----:B------:R-:W-:Y:S01]  /*e6c0*/  I2FP.F32.S32 R2, R2 ;  /* 0x0000000200027245 */ /* 0x000fe20000201400 */
[----:B------:R-:W-:Y:S02]  /*e6d0*/  FFMA.FTZ R9, R8, -UR21, R16 ;  /* 0x8000001508097c23 */ /* 0x000fe40008010010 */
[----:B------:R-:W-:Y:S01]  /*e6e0*/  FFMA.FTZ R11, R3, -UR21, R18 ;  /* 0x80000015030b7c23 */ /* 0x000fe20008010012 */
[----:B------:R-:W-:Y:S02]  /*e6f0*/  VIADD R3, R0, 0x9 ;  /* 0x0000000900037836 */ /* 0x000fe40000000000 */
[----:B------:R-:W-:Y:S01]  /*e700*/  FFMA.FTZ R8, R2, -UR21, R17 ;  /* 0x8000001502087c23 */ /* 0x000fe20008010011 */
[----:B------:R-:W-:Y:S01]  /*e710*/  VIADD R2, R0, 0x8 ;  /* 0x0000000800027836 */ /* 0x000fe20000000000 */
[----:B------:R-:W-:Y:S02]  /*e720*/  FSEL R34, R9, -INF , !P6 ;  /* 0xff80000009227808 */ /* 0x000fe40007000000 */
[----:B------:R-:W-:Y:S01]  /*e730*/  ISETP.GE.AND P6, PT, R12, R232, PT ;  /* 0x000000e80c00720c */ /* 0x000fe20003fc6270 */
[--C-:B------:R-:W-:Y:S01]  /*e740*/  IMAD.IADD R9, R230, 0x1, -R2.reuse ;  /* 0x00000001e6097824 */ /* 0x100fe200078e0a02 */
[----:B------:R-:W-:Y:S01]  /*e750*/  FSEL R133, R8, -INF , !P0 ;  /* 0xff80000008857808 */ /* 0x000fe20004000000 */
[----:B------:R-:W-:Y:S01]  /*e760*/  IMAD.IADD R8, R231, 0x1, -R2 ;  /* 0x00000001e7087824 */ /* 0x000fe200078e0a02 */
[----:B------:R-:W-:-:S02]  /*e770*/  ISETP.LT.OR P6, PT, R12, R228, P6 ;  /* 0x000000e40c00720c */ /* 0x000fc400037c1670 */
[----:B------:R-:W-:Y:S01]  /*e780*/  FSEL R35, R11, -INF , !P1 ;  /* 0xff8000000b237808 */ /* 0x000fe20004800000 */
[----:B------:R-:W-:Y:S01]  /*e790*/  IMAD.IADD R11, R230, 0x1, -R3 ;  /* 0x00000001e60b7824 */ /* 0x000fe200078e0a03 */
[----:B------:R-:W-:Y:S02]  /*e7a0*/  IABS R12, R10 ;  /* 0x0000000a000c7213 */ /* 0x000fe40000000000 */
[----:B------:R-:W-:Y:S02]  /*e7b0*/  IABS R10, R9 ;  /* 0x00000009000a7213 */ /* 0x000fe40000000000 */
[----:B------:R-:W-:Y:S02]  /*e7c0*/  IABS R8, R8 ;  /* 0x0000000800087213 */ /* 0x000fe40000000000 */
[----:B------:R-:W-:Y:S01]  /*e7d0*/  IABS R9, R11 ;  /* 0x0000000b00097213 */ /* 0x000fe20000000000 */
[----:B------:R-:W-:Y:S01]  /*e7e0*/  IMAD.MOV.U32 R11, RZ, RZ, R10 ;  /* 0x000000ffff0b7224 */ /* 0x000fe200078e000a */
[C---:B------:R-:W-:Y:S01]  /*e7f0*/  ISETP.GE.AND P1, PT, R2.reuse, R233, PT ;  /* 0x000000e90200720c */ /* 0x040fe20003f26270 */
[----:B------:R-:W-:Y:S01]  /*e800*/  IMAD.MOV.U32 R10, RZ, RZ, R8 ;  /* 0x000000ffff0a7224 */ /* 0x000fe200078e0008 */
        /* <DEDUP_REMOVED lines=8> */
[----:B------:R-:W-:Y:S01]  /*e890*/  FFMA.FTZ R9, R9, -UR21, R24 ;  /* 0x8000001509097c23 */ /* 0x000fe20008010018 */
[----:B------:R-:W-:Y:S01]  /*e8a0*/  I2FP.F32.S32 R8, R8 ;  /* 0x0000000800087245 */ /* 0x000fe20000201400 */
[----:B-1----:R-:W-:Y:S01]  /*e8b0*/  HMMA.16816.F32 R16, R4, R20, R188 ;  /* 0x000000140410723c */ /* 0x002fe200000018bc */
[----:B------:R-:W-:Y:S01]  /*e8c0*/  FSEL R33, R2, -INF , !P6 ;  /* 0xff80000002217808 */ /* 0x000fe20007000000 */
[----:B------:R-:W-:Y:S01]  /*e8d0*/  FFMA.FTZ R11, R10, -UR21, R26 ;  /* 0x800000150a0b7c23 */ /* 0x000fe2000801001a */
[----:B------:R-:W-:Y:S01]  /*e8e0*/  ISETP.GE.AND P6, PT, R3, R233, PT ;  /* 0x000000e90300720c */ /* 0x000fe20003fc6270 */
[----:B------:R-:W-:Y:S01]  /*e8f0*/  VIADD R2, R0, 0x10 ;  /* 0x0000001000027836 */ /* 0x000fe20000000000 */
[----:B------:R-:W-:Y:S01]  /*e900*/  FSEL R26, R9, -INF , !P1 ;  /* 0xff800000091a7808 */ /* 0x000fe20004800000 */
[----:B------:R-:W-:Y:S01]  /*e910*/  FFMA.FTZ R10, R8, -UR21, R25 ;  /* 0x80000015080a7c23 */ /* 0x000fe20008010019 */
[C---:B------:R-:W-:Y:S01]  /*e920*/  ISETP.GE.AND P1, PT, R3.reuse, R232, PT ;  /* 0x000000e80300720c */ /* 0x040fe20003f26270 */
[----:B------:R-:W-:Y:S01]  /*e930*/  VIADD R8, R0, 0x11 ;  /* 0x0000001100087836 */ /* 0x000fe20000000000 */
[C---:B------:R-:W-:Y:S01]  /*e940*/  ISETP.LT.OR P6, PT, R3.reuse, R229, P6 ;  /* 0x000000e50300720c */ /* 0x040fe200037c1670 */
[--C-:B------:R-:W-:Y:S01]  /*e950*/  IMAD.IADD R9, R230, 0x1, -R2.reuse ;  /* 0x00000001e6097824 */ /* 0x100fe200078e0a02 */
[----:B------:R-:W-:Y:S01]  /*e960*/  ISETP.LT.OR P1, PT, R3, R228, P1 ;  /* 0x000000e40300720c */ /* 0x000fe20000f21670 */
[C---:B------:R-:W-:Y:S01]  /*e970*/  IMAD.IADD R3, R231.reuse, 0x1, -R3 ;  /* 0x00000001e7037824 */ /* 0x040fe200078e0a03 */
        /* <DEDUP_REMOVED lines=18> */
[----:B------:R-:W-:Y:S01]  /*eaa0*/  HMMA.16816.F32 R12, R4, R22, R184 ;  /* 0x00000016040c723c */ /* 0x000fe200000018b8 */
        /* <DEDUP_REMOVED lines=13> */
[C---:B------:R-:W-:Y:S01]  /*eb80*/  IMAD.IADD R8, R231.reuse, 0x1, -R8 ;  /* 0x00000001e7087824 */ /* 0x040fe200078e0a08 */
[----:B------:R-:W-:Y:S01]  /*eb90*/  FSEL R135, R10, -INF , !P1 ;  /* 0xff8000000a877808 */ /* 0x000fe20004800000 */
[----:B------:R-:W-:Y:S01]  /*eba0*/  IMAD.IADD R10, R231, 0x1, -R2 ;  /* 0x00000001e70a7824 */ /* 0x000fe200078e0a02 */
[----:B------:R-:W-:Y:S01]  /*ebb0*/  FSEL R244, R11, -INF , !P6 ;  /* 0xff8000000bf47808 */ /* 0x000fe20007000000 */
[----:B------:R-:W-:Y:S01]  /*ebc0*/  IMAD.IADD R11, R230, 0x1, -R3 ;  /* 0x00000001e60b7824 */ /* 0x000fe200078e0a03 */
[----:B------:R-:W-:Y:S01]  /*ebd0*/  IABS R16, R8 ;  /* 0x0000000800107213 */ /* 0x000fe20000000000 */
[----:B------:R-:W1:Y:S01]  /*ebe0*/  LDSM.16.M88.4 R20, [R205+0x7800] ;  /* 0x00780000cd14783b */ /* 0x000e620000000200 */
[----:B------:R-:W-:Y:S01]  /*ebf0*/  IABS R8, R10 ;  /* 0x0000000a00087213 */ /* 0x000fe20000000000 */
[----:B------:R-:W-:-:S04]  /*ec00*/  DEPBAR.LE SB0, 0x0 ;  /* 0x000080000000791a */ /* 0x000fc80000000000 */
[----:B------:R-:W-:Y:S01]  /*ec10*/  BAR.SYNC.DEFER_BLOCKING 0x0 ;  /* 0x0000000000007b1d */ /* 0x000fe20000010000 */
[C---:B------:R-:W-:Y:S02]  /*ec20*/  ISETP.GE.AND P6, PT, R2.reuse, R233, PT ;  /* 0x000000e90200720c */ /* 0x040fe40003fc6270 */
[C---:B------:R-:W-:Y:S02]  /*ec30*/  ISETP.GE.AND P1, PT, R2.reuse, R232, PT ;  /* 0x000000e80200720c */ /* 0x040fe40003f26270 */
[----:B------:R-:W-:Y:S02]  /*ec40*/  IABS R10, R11 ;  /* 0x0000000b000a7213 */ /* 0x000fe40000000000 */
[----:B------:R-:W-:Y:S02]  /*ec50*/  IABS R9, R9 ;  /* 0x0000000900097213 */ /* 0x000fe40000000000 */
[----:B------:R-:W-:Y:S02]  /*ec60*/  I2FP.F32.S32 R11, R16 ;  /* 0x00000010000b7245 */ /* 0x000fe40000201400 */
[----:B------:R-:W-:-:S02]  /*ec70*/  ISETP.LT.OR P6, PT, R2, R229, P6 ;  /* 0x000000e50200720c */ /* 0x000fc400037c1670 */
        /* <DEDUP_REMOVED lines=12> */
[C---:B------:R-:W-:Y:S01]  /*ed40*/  VIADD R2, R0.reuse, 0x20 ;  /* 0x0000002000027836 */ /* 0x040fe20000000000 */
        /* <DEDUP_REMOVED lines=8> */
[CC--:B------:R-:W-:Y:S02]  /*edd0*/  ISETP.GE.AND P0, PT, R2.reuse, R232.reuse, PT ;  /* 0x000000e80200720c */ /* 0x0c0fe40003f06270 */
        /* <DEDUP_REMOVED lines=8> */
[----:B------:R-:W-:Y:S01]  /*ee60*/  IABS R2, R3 ;  /* 0x0000000300027213 */ /* 0x000fe20000000000 */
[----:B------:R-:W-:Y:S01]  /*ee70*/  IMAD.MOV.U32 R3, RZ, RZ, R9 ;  /* 0x000000ffff037224 */ /* 0x000fe200078e0009 */
[----:B------:R-:W-:-:S02]  /*ee80*/  IABS R10, R10 ;  /* 0x0000000a000a7213 */ /* 0x000fc40000000000 */
[----:B------:R-:W-:Y:S02]  /*ee90*/  I2FP.F32.S32 R11, R11 ;  /* 0x0000000b000b7245 */ /* 0x000fe40000201400 */
[----:B------:R-:W-:Y:S02]  /*eea0*/  I2FP.F32.S32 R9, R3 ;  /* 0x0000000300097245 */ /* 0x000fe40000201400 */
[----:B------:R-:W-:Y:S01]  /*eeb0*/  I2FP.F32.S32 R10, R10 ;  /* 0x0000000a000a7245 */ /* 0x000fe20000201400 */
[----:B------:R-:W-:Y:S01]  /*eec0*/  FFMA.FTZ R11, R11, -UR21, R18 ;  /* 0x800000150b0b7c23 */ /* 0x000fe20008010012 */
[----:B------:R-:W-:Y:S01]  /*eed0*/  I2FP.F32.S32 R3, R2 ;  /* 0x0000000200037245 */ /* 0x000fe20000201400 */
[----:B------:R-:W-:Y:S02]  /*eee0*/  FFMA.FTZ R2, R9, -UR21, R15 ;  /* 0x8000001509027c23 */ /* 0x000fe4000801000f */
[----:B------:R-:W-:Y:S01]  /*eef0*/  FFMA.FTZ R9, R10, -UR21, R16 ;  /* 0x800000150a097c23 */ /* 0x000fe20008010010 */
[----:B------:R-:W-:Y:S01]  /*ef00*/  HMMA.16816.F32 R12, R4, R30, R176 ;  /* 0x0000001e040c723c */ /* 0x000fe200000018b0 */
[----:B------:R-:W-:Y:S01]  /*ef10*/  FFMA.FTZ R10, R3, -UR21, R17 ;  /* 0x80000015030a7c23 */ /* 0x000fe20008010011 */
[----:B------:R-:W-:Y:S01]  /*ef20*/  VIADD R3, R0, 0x29 ;  /* 0x0000002900037836 */ /* 0x000fe20000000000 */
[----:B------:R-:W-:-:S02]  /*ef30*/  FSEL R185, R11, -INF , !P0 ;  /* 0xff8000000bb97808 */ /* 0x000fc40004000000 */
[----:B------:R-:W-:Y:S01]  /*ef40*/  FSEL R191, R9, -INF , !P1 ;  /* 0xff80000009bf7808 */ /* 0x000fe20004800000 */
[----:B------:R-:W-:Y:S01]  /*ef50*/  IMAD.IADD R11, R230, 0x1, -R3 ;  /* 0x00000001e60b7824 */ /* 0x000fe200078e0a03 */
[----:B------:R-:W-:Y:S01]  /*ef60*/  FSEL R30, R2, -INF , !P6 ;  /* 0xff800000021e7808 */ /* 0x000fe20007000000 */
[----:B------:R-:W-:Y:S01]  /*ef70*/  VIADD R2, R0, 0x28 ;  /* 0x0000002800027836 */ /* 0x000fe20000000000 */
[C---:B------:R-:W-:Y:S02]  /*ef80*/  ISETP.GE.AND P6, PT, R8.reuse, R233, PT ;  /* 0x000000e90800720c */ /* 0x040fe40003fc6270 */
[----:B------:R-:W-:Y:S01]  /*ef90*/  ISETP.GE.AND P1, PT, R8, R232, PT ;  /* 0x000000e80800720c */ /* 0x000fe20003f26270 */
[----:B------:R-:W-:Y:S01]  /*efa0*/  IMAD.IADD R9, R230, 0x1, -R2 ;  /* 0x00000001e6097824 */ /* 0x000fe200078e0a02 */
[C---:B------:R-:W-:Y:S02]  /*efb0*/  ISETP.LT.OR P6, PT, R8.reuse, R229, P6 ;  /* 0x000000e50800720c */ /* 0x040fe400037c1670 */
[----:B------:R-:W-:Y:S01]  /*efc0*/  ISETP.LT.OR P1, PT, R8, R228, P1 ;  /* 0x000000e40800720c */ /* 0x000fe20000f21670 */
[C---:B------:R-:W-:Y:S01]  /*efd0*/  IMAD.IADD R8, R231.reuse, 0x1, -R8 ;  /* 0x00000001e7087824 */ /* 0x040fe200078e0a08 */
        /* <DEDUP_REMOVED lines=51> */
[----:B------:R-:W-:-:S02]  /*f310*/  FFMA.FTZ R2, R2, -UR21, R16 ;  /* 0x8000001502027c23 */ /* 0x000fc40008010010 */
[----:B------:R-:W-:Y:S02]  /*f320*/  FSEL R245, R9, -INF , !P0 ;  /* 0xff80000009f57808 */ /* 0x000fe40004000000 */
[----:B------:R-:W-:Y:S02]  /*f330*/  ISETP.GE.AND P0, PT, R8, R233, PT ;  /* 0x000000e90800720c */ /* 0x000fe40003f06270 */
[----:B------:R-:W-:Y:S01]  /*f340*/  FSEL R183, R2, -INF , !P6 ;  /* 0xff80000002b77808 */ /* 0x000fe20007000000 */
[----:B------:R-:W-:Y:S02]  /*f350*/  VIADD R2, R0, 0x38 ;  /* 0x0000003800027836 */ /* 0x000fe40000000000 */
[----:B------:R-:W-:Y:S01]  /*f360*/  FFMA.FTZ R6, R3, -UR21, R18 ;  /* 0x8000001503067c23 */ /* 0x000fe20008010012 */
[C---:B------:R-:W-:Y:S02]  /*f370*/  IMAD.IADD R3, R231.reuse, 0x1, -R8 ;  /* 0x00000001e7037824 */ /* 0x040fe400078e0a08 */
[----:B------:R-:W-:Y:S01]  /*f380*/  FFMA.FTZ R7, R10, -UR21, R17 ;  /* 0x800000150a077c23 */ /* 0x000fe20008010011 */
[--C-:B------:R-:W-:Y:S01]  /*f390*/  IMAD.IADD R5, R231, 0x1, -R2.reuse ;  /* 0x00000001e7057824 */ /* 0x100fe200078e0a02 */
[----:B------:R-:W-:Y:S01]  /*f3a0*/  ISETP.LT.OR P0, PT, R8, R229, P0 ;  /* 0x000000e50800720c */ /* 0x000fe20000701670 */
        /* <DEDUP_REMOVED lines=9> */
[C---:B------:R-:W-:Y:S01]  /*f440*/  ISETP.GE.AND P1, PT, R2.reuse, R233, PT ;  /* 0x000000e90200720c */ /* 0x040fe20003f26270 */
[----:B------:R-:W-:Y:S01]  /*f450*/  FFMA.FTZ R7, R3, -UR21, R14 ;  /* 0x8000001503077c23 */ /* 0x000fe2000801000e */
[----:B------:R-:W-:-:S02]  /*f460*/  ISETP.GE.AND P0, PT, R2, R232, PT ;  /* 0x000000e80200720c */ /* 0x000fc40003f06270 */
[----:B------:R-:W-:Y:S02]  /*f470*/  I2FP.F32.S32 R5, R5 ;  /* 0x0000000500057245 */ /* 0x000fe40000201400 */
[----:B------:R-:W-:Y:S01]  /*f480*/  I2FP.F32.S32 R6, R4 ;  /* 0x0000000400067245 */ /* 0x000fe20000201400 */
[--C-:B------:R-:W-:Y:S01]  /*f490*/  IMAD.IADD R4, R230, 0x1, -R0.reuse ;  /* 0x00000001e6047824 */ /* 0x100fe200078e0a00 */
[C---:B------:R-:W-:Y:S01]  /*f4a0*/  ISETP.LT.OR P1, PT, R2.reuse, R229, P1 ;  /* 0x000000e50200720c */ /* 0x040fe20000f21670 */
[----:B------:R-:W-:Y:S01]  /*f4b0*/  FFMA.FTZ R5, R5, -UR21, R19 ;  /* 0x8000001505057c23 */ /* 0x000fe20008010013 */
[----:B------:R-:W-:Y:S01]  /*f4c0*/  ISETP.LT.OR P0, PT, R2, R228, P0 ;  /* 0x000000e40200720c */ /* 0x000fe20000701670 */
[----:B------:R-:W-:Y:S01]  /*f4d0*/  IMAD.IADD R2, R231, 0x1, -R0 ;  /* 0x00000001e7027824 */ /* 0x000fe200078e0a00 */
[----:B------:R-:W-:Y:S01]  /*f4e0*/  ISETP.GE.AND P6, PT, R8, R232, PT ;  /* 0x000000e80800720c */ /* 0x000fe20003fc6270 */
[----:B------:R-:W-:Y:S01]  /*f4f0*/  FFMA.FTZ R6, R6, -UR21, R12 ;  /* 0x8000001506067c23 */ /* 0x000fe2000801000c */
[----:B------:R-:W-:-:S02]  /*f500*/  FSEL R192, R7, -INF , !P0 ;  /* 0xff80000007c07808 */ /* 0x000fc40004000000 */
[----:B------:R-:W-:Y:S02]  /*f510*/  ISETP.LT.OR P6, PT, R8, R228, P6 ;  /* 0x000000e40800720c */ /* 0x000fe400037c1670 */
        /* <DEDUP_REMOVED lines=9> */
[C---:B------:R-:W-:Y:S01]  /*f5b0*/  ISETP.LT.OR P6, PT, R0.reuse, R229, P6 ;  /* 0x000000e50000720c */ /* 0x040fe200037c1670 */
        /* <DEDUP_REMOVED lines=22> */
[----:B------:R-:W4:Y:S08]  /*f720*/  @!P2 LDC.64 R10, c[0x0][0x218] ;  /* 0x00008600ff0aab82 */ /* 0x000f300000000a00 */
[----:B------:R-:W4:Y:S08]  /*f730*/  @!P5 LDC.64 R8, c[0x0][0x218] ;  /* 0x00008600ff08db82 */ /* 0x000f300000000a00 */
[----:B------:R-:W4:Y:S08]  /*f740*/  @!P4 LDC.64 R14, c[0x0][0x218] ;  /* 0x00008600ff0ecb82 */ /* 0x000f300000000a00 */
[----:B------:R-:W4:Y:S01]  /*f750*/  @!P3 LDC.64 R16, c[0x0][0x218] ;  /* 0x00008600ff10bb82 */ /* 0x000f220000000a00 */
[----:B--2---:R-:W-:-:S04]  /*f760*/  LEA R0, P0, R2, R194, 0x6 ;  /* 0x000000c202007211 */ /* 0x004fc800078030ff */
[----:B---3--:R-:W-:Y:S02]  /*f770*/  LEA.HI.X R3, R2, R249, R3, 0x6, P0 ;  /* 0x000000f902037211 */ /* 0x008fe400000f3403 */
[C---:B-1----:R-:W-:Y:S02]  /*f780*/  @!P5 LEA R4, P1, R0.reuse, R4, 0x1 ;  /* 0x000000040004d211 */ /* 0x042fe400078208ff */
[C---:B-----5:R-:W-:Y:S02]  /*f790*/  @!P4 LEA R6, P0, R0.reuse, R6, 0x1 ;  /* 0x000000060006c211 */ /* 0x060fe400078008ff */
[C-C-:B------:R-:W-:Y:S02]  /*f7a0*/  @!P5 LEA.HI.X R5, R0.reuse, R5, R3.reuse, 0x1, P1 ;  /* 0x000000050005d211 */ /* 0x140fe400008f0c03 */
[C---:B------:R-:W-:Y:S02]  /*f7b0*/  @!P4 LEA.HI.X R7, R0.reuse, R7, R3, 0x1, P0 ;  /* 0x000000070007c211 */ /* 0x040fe400000f0c03 */
[C---:B----4-:R-:W-:Y:S01]  /*f7c0*/  @!P3 LEA R12, P6, R0.reuse, R12, 0x1 ;  /* 0x0000000c000cb211 */ /* 0x050fe200078c08ff */
[----:B------:R-:W-:Y:S01]  /*f7d0*/  @!PT LDS RZ, [RZ] ;  /* 0x00000000fffff984 */ /* 0x000fe20000000800 */
[----:B------:R-:W-:Y:S01]  /*f7e0*/  @!PT LDS RZ, [RZ] ;  /* 0x00000000fffff984 */ /* 0x000fe20000000800 */
[----:B------:R-:W-:Y:S01]  /*f7f0*/  @!PT LDS RZ, [RZ] ;  /* 0x00000000fffff984 */ /* 0x000fe20000000800 */
[----:B------:R1:W-:Y:S01]  /*f800*/  @!P5 LDGSTS.E.BYPASS.LTC128B.128 [R227+0x10000], desc[UR34][R4.64] ;  /* 0x1000000004e3dfae */ /* 0x0003e2000b901d62 */
[----:B------:R-:W-:-:S02]  /*f810*/  @!P2 LEA R10, P1, R0, R10, 0x1 ;  /* 0x0000000a000aa211 */ /* 0x000fc400078208ff */
[C---:B------:R-:W-:Y:S01]  /*f820*/  IADD3 R2, P0, R0.reuse, UR40, RZ ;  /* 0x0000002800027c10 */ /* 0x040fe2000ff1e0ff */
[----:B------:R2:W-:Y:S01]  /*f830*/  @P4 STS.128 [R227+0x12000], RZ ;  /* 0x012000ffe3004388 */ /* 0x0005e20000000c00 */
[C-C-:B------:R-:W-:Y:S02]  /*f840*/  @!P3 LEA.HI.X R13, R0.reuse, R13, R3.reuse, 0x1, P6 ;  /* 0x0000000d000db211 */ /* 0x140fe400030f0c03 */
[----:B------:R-:W-:Y:S01]  /*f850*/  @!P2 LEA.HI.X R11, R0, R11, R3, 0x1, P1 ;  /* 0x0000000b000ba211 */ /* 0x000fe200008f0c03 */
[----:B------:R-:W-:Y:S01]  /*f860*/  @!PT LDS RZ, [RZ] ;  /* 0x00000000fffff984 */ /* 0x000fe20000000800 */
[----:B------:R-:W-:Y:S01]  /*f870*/  @!PT LDS RZ, [RZ] ;  /* 0x00000000fffff984 */ /* 0x000fe20000000800 */
[----:B------:R-:W-:Y:S01]  /*f880*/  @!PT LDS RZ, [RZ] ;  /* 0x00000000fffff984 */ /* 0x000fe20000000800 */
[----:B------:R3:W-:Y:S01]  /*f890*/  @!P4 LDGSTS.E.BYPASS.LTC128B.128 [R227+0x12000], desc[UR34][R6.64+0x80] ;  /* 0x1200008006e3cfae */ /* 0x0007e2000b901d62 */
[C---:B------:R-:W-:Y:S02]  /*f8a0*/  @!P5 LEA R8, P6, R2.reuse, R8, 0x1 ;  /* 0x000000080208d211 */ /* 0x040fe400078c08ff */
        /* <DEDUP_REMOVED lines=40> */
.L_x_607:
[----:B------:R-:W-:Y:S05]  /*fb30*/  BSYNC B0 ;  /* 0x0000000000007941 */ /* 0x000fea0003800000 */
.L_x_606:
[----:B------:R-:W0:Y:S02]  /*fb40*/  LDGDEPBAR ;  /* 0x00000000000079af */ /* 0x000e240000000000 */
.L_x_605:
[----:B------:R-:W-:Y:S01]  /*fb50*/  FMNMX.FTZ R0, R250, R34, !PT ;  /* 0x00000022fa007209 */ /* 0x000fe20007810000 */
[----:B--2---:R-:W-:Y:S01]  /*fb60*/  LDSM.16.MT88.4 R12, [R201+0x18000] ;  /* 0x01800000c90c783b */ /* 0x004fe20000004200 */
[----:B------:R-:W-:Y:S02]  /*fb70*/  MOV R10, R192 ;  /* 0x000000c0000a7202 */ /* 0x000fe40000000f00 */
[----:B------:R-:W-:Y:S01]  /*fb80*/  FMNMX.FTZ R0, R133, R0, !PT ;  /* 0x0000000085007209 */ /* 0x000fe20007810000 */
[----:B------:R-:W-:Y:S01]  /*fb90*/  LDSM.16.MT88.4 R16, [R202+0x18000] ;  /* 0x01800000ca10783b */ /* 0x000fe20000004200 */
[----:B------:R-:W-:Y:S02]  /*fba0*/  MOV R169, R242 ;  /* 0x000000f200a97202 */ /* 0x000fe40000000f00 */
[----:B------:R-:W-:Y:S02]  /*fbb0*/  FMNMX.FTZ R0, R26, R0, !PT ;  /* 0x000000001a007209 */ /* 0x000fe40007810000 */
[----:B------:R-:W-:-:S02]  /*fbc0*/  MOV R170, R241 ;  /* 0x000000f100aa7202 */ /* 0x000fc40000000f00 */
        /* <DEDUP_REMOVED lines=32> */
[----:B------:R-:W2:Y:S01]  /*fdd0*/  SHFL.BFLY PT, R3, R132, 0x1, 0x1f ;  /* 0x0c201f0084037f89 */ /* 0x000ea200000e0000 */
[----:B---3--:R-:W-:-:S05]  /*fde0*/  FMNMX.FTZ R0, R0, R2, !PT ;  /* 0x0000000200007209 */ /* 0x008fca0007810000 */
[----:B-1----:R-:W1:Y:S01]  /*fdf0*/  SHFL.BFLY PT, R4, R0, 0x1, 0x1f ;  /* 0x0c201f0000047f89 */ /* 0x002e6200000e0000 */
[----:B--2---:R-:W-:-:S04]  /*fe00*/  FMNMX.FTZ R132, R132, R3, !PT ;  /* 0x0000000384847209 */ /* 0x004fc80007810000 */
[C---:B------:R-:W-:Y:S01]  /*fe10*/  FSETP.NEU.FTZ.AND P1, PT, R132.reuse, -INF , PT ;  /* 0xff8000008400780b */ /* 0x040fe20003f3d000 */
[----:B------:R-:W-:-:S05]  /*fe20*/  FMUL.FTZ R9, R132, UR15 ;  /* 0x0000000f84097c20 */ /* 0x000fca0008410000 */
[----:B------:R-:W-:-:S05]  /*fe30*/  FSEL R9, R9, RZ, P1 ;  /* 0x000000ff09097208 */ /* 0x000fca0000800000 */
[--C-:B------:R-:W-:Y:S01]  /*fe40*/  FFMA.FTZ R2, R34, UR15, -R9.reuse ;  /* 0x0000000f22027c23 */ /* 0x100fe20008010809 */
[----:B------:R-:W-:Y:S02]  /*fe50*/  MOV R34, R184 ;  /* 0x000000b800227202 */ /* 0x000fe40000000f00 */
[----:B-1----:R-:W-:Y:S01]  /*fe60*/  FMNMX.FTZ R3, R0, R4, !PT ;  /* 0x0000000400037209 */ /* 0x002fe20007810000 */
[----:B------:R-:W-:Y:S01]  /*fe70*/  FFMA.FTZ R0, R133, UR15, -R9 ;  /* 0x0000000f85007c23 */ /* 0x000fe20008010809 */
[----:B------:R1:W-:Y:S02]  /*fe80*/  MUFU.EX2 R172, R2 ;  /* 0x0000000200ac7308 */ /* 0x0003e40000000800 */
[C---:B------:R-:W-:Y:S01]  /*fe90*/  FSETP.NEU.FTZ.AND P0, PT, R3.reuse, -INF , PT ;  /* 0xff8000000300780b */ /* 0x040fe20003f1d000 */
[----:B------:R-:W-:-:S05]  /*fea0*/  FMUL.FTZ R8, R3, UR15 ;  /* 0x0000000f03087c20 */ /* 0x000fca0008410000 */
[----:B------:R2:W-:Y:S01]  /*feb0*/  MUFU.EX2 R173, R0 ;  /* 0x0000000000ad7308 */ /* 0x0005e20000000800 */
[----:B------:R-:W-:Y:S02]  /*fec0*/  FSEL R8, R8, RZ, P0 ;  /* 0x000000ff08087208 */ /* 0x000fe40000000000 */
[----:B-1----:R-:W-:-:S05]  /*fed0*/  FSEL R2, R132, RZ, P1 ;  /* 0x000000ff84027208 */ /* 0x002fca0000800000 */
[----:B------:R-:W-:Y:S01]  /*fee0*/  FADD.FTZ R4, R250, -R2 ;  /* 0x80000002fa047221 */ /* 0x000fe20000010000 */
[----:B------:R-:W-:Y:S01]  /*fef0*/  FSEL R2, R3, RZ, P0 ;  /* 0x000000ff03027208 */ /* 0x000fe20000000000 */
[--C-:B--2---:R-:W-:Y:S02]  /*ff00*/  FFMA.FTZ R0, R26, UR15, -R9.reuse ;  /* 0x0000000f1a007c23 */ /* 0x104fe40008010809 */
[----:B------:R-:W-:Y:S02]  /*ff10*/  FMUL.FTZ R4, R4, UR15 ;  /* 0x0000000f04047c20 */ /* 0x000fe40008410000 */
[----:B------:R1:W-:Y:S02]  /*ff20*/  MUFU.EX2 R133, R0 ;  /* 0x0000000000857308 */ /* 0x0003e40000000800 */
[----:B-1----:R-:W-:-:S06]  /*ff30*/  FFMA.FTZ R0, R25, UR15, -R9 ;  /* 0x0000000f19007c23 */ /* 0x002fcc0008010809 */
[----:B------:R1:W2:Y:S02]  /*ff40*/  MUFU.EX2 R171, R0 ;  /* 0x0000000000ab7308 */ /* 0x0002a40000000800 */
[----:B-1----:R-:W-:Y:S01]  /*ff50*/  FFMA.FTZ R0, R35, UR15, -R8 ;  /* 0x0000000f23007c23 */ /* 0x002fe20008010808 */
[----:B--2---:R-:W-:Y:S02]  /*ff60*/  F2FP.F16.F32.PACK_AB R6, R171, R133 ;  /* 0x00000085ab06723e */ /* 0x004fe400000000ff */
[----:B------:R-:W-:-:S03]  /*ff70*/  MOV R35, R185 ;  /* 0x000000b900237202 */ /* 0x000fc60000000f00 */
[----:B------:R1:W-:Y:S02]  /*ff80*/  MUFU.EX2 R11, R0 ;  /* 0x00000000000b7308 */ /* 0x0003e40000000800 */
[----:B-1----:R-:W-:Y:S01]  /*ff90*/  FFMA.FTZ R0, R33, UR15, -R8 ;  /* 0x0000000f21007c23 */ /* 0x002fe20008010808 */
[----:B------:R-:W-:-:S05]  /*ffa0*/  MOV R33, R186 ;  /* 0x000000ba00217202 */ /* 0x000fca0000000f00 */
[----:B------:R1:W2:Y:S02]  /*ffb0*/  MUFU.EX2 R176, R0 ;  /* 0x0000000000b07308 */ /* 0x0002a40000000800 */
[----:B-1----:R-:W-:Y:S01]  /*ffc0*/  FFMA.FTZ R0, R32, UR15, -R8 ;  /* 0x0000000f20007c23 */ /* 0x002fe20008010808 */
[----:B--2---:R-:W-:-:S05]  /*ffd0*/  F2FP.F16.F32.PACK_AB R5, R176, R11 ;  /* 0x0000000bb005723e */ /* 0x004fca00000000ff */
[----:B------:R1:W-:Y:S02]  /*ffe0*/  MUFU.EX2 R168, R0 ;  /* 0x0000000000a87308 */ /* 0x0003e40000000800 */
[----:B-1----:R-:W-:Y:S02]  /*fff0*/  FFMA.FTZ R0, R24, UR15, -R8 ;  /* 0x0000000f18007c23 */ /* 0x002fe40008010808 */
[----:B------:R-:W-:Y:S04]  /*10000*/  LDSM.16.MT88.4 R24, [R204+0x18000] ;  /* 0x01800000cc18783b */ /* 0x000fe80000004200 */
        /* <DEDUP_REMOVED lines=45> */
[----:B------:R-:W-:Y:S01]  /*102e0*/  FMUL.FTZ R44, R44, R2 ;  /* 0x000000022c2c7220 */ /* 0x000fe20000410000 */
[----:B------:R-:W-:Y:S01]  /*102f0*/  MOV R147, R20 ;  /* 0x0000001400937202 */ /* 0x000fe20000000f00 */
[-C--:B------:R-:W-:Y:S01]  /*10300*/  FMUL.FTZ R45, R45, R2.reuse ;  /* 0x000000022d2d7220 */ /* 0x080fe20000410000 */
[----:B------:R-:W-:Y:S01]  /*10310*/  MOV R146, R21 ;  /* 0x0000001500927202 */ /* 0x000fe20000000f00 */
[----:B------:R-:W-:Y:S01]  /*10320*/  FMUL.FTZ R48, R48, R2 ;  /* 0x0000000230307220 */ /* 0x000fe20000410000 */
        /* <DEDUP_REMOVED lines=8> */
[----:B------:R-:W-:Y:S01]  /*103b0*/  MOV R155, R187 ;  /* 0x000000bb009b7202 */ /* 0x000fe20000000f00 */
        /* <DEDUP_REMOVED lines=16> */
[C---:B-1----:R-:W-:Y:S01]  /*104c0*/  HMMA.16816.F32 R196, R4.reuse, R16, R36 ;  /* 0x0000001004c4723c */ /* 0x042fe20000001824 */
[----:B------:R-:W-:Y:S01]  /*104d0*/  MOV R154, R168 ;  /* 0x000000a8009a7202 */ /* 0x000fe20000000f00 */
[-C--:B------:R-:W-:Y:S01]  /*104e0*/  FMUL.FTZ R160, R160, R2.reuse ;  /* 0x00000002a0a07220 */ /* 0x080fe20000410000 */
[----:B------:R-:W-:Y:S01]  /*104f0*/  FMUL.FTZ R161, R161, R2 ;  /* 0x00000002a1a17220 */ /* 0x000fe20000410000 */
[-C--:B------:R-:W-:Y:S01]  /*10500*/  FMUL.FTZ R162, R162, R0.reuse ;  /* 0x00000000a2a27220 */ /* 0x080fe20000410000 */
[----:B------:R-:W-:Y:S01]  /*10510*/  FMUL.FTZ R163, R163, R0 ;  /* 0x00000000a3a37220 */ /* 0x000fe20000410000 */
[C---:B------:R-:W-:Y:S01]  /*10520*/  HMMA.16816.F32 R192, R4.reuse, R18, R40 ;  /* 0x0000001204c0723c */ /* 0x040fe20000001828 */
[----:B------:R-:W1:Y:S01]  /*10530*/  LDSM.16.MT88.4 R16, [R203+0x1a000] ;  /* 0x01a00000cb10783b */ /* 0x000e620000004200 */
[-C--:B------:R-:W-:Y:S01]  /*10540*/  FMUL.FTZ R68, R68, R2.reuse ;  /* 0x0000000244447220 */ /* 0x080fe20000410000 */
[----:B------:R-:W-:Y:S01]  /*10550*/  FMUL.FTZ R69, R69, R2 ;  /* 0x0000000245457220 */ /* 0x000fe20000410000 */
[-C--:B------:R-:W-:Y:S01]  /*10560*/  FMUL.FTZ R70, R70, R0.reuse ;  /* 0x0000000046467220 */ /* 0x080fe20000410000 */
[----:B------:R-:W-:Y:S01]  /*10570*/  FMUL.FTZ R71, R71, R0 ;  /* 0x0000000047477220 */ /* 0x000fe20000410000 */
[C---:B--2---:R-:W-:Y:S01]  /*10580*/  HMMA.16816.F32 R184, R4.reuse, R14, R48 ;  /* 0x0000000e04b8723c */ /* 0x044fe20000001830 */
[----:B------:R-:W-:Y:S01]  /*10590*/  MOV R43, R189 ;  /* 0x000000bd002b7202 */ /* 0x000fe20000000f00 */
[----:B------:R-:W-:Y:S01]  /*105a0*/  FMUL.FTZ R72, R72, R2 ;  /* 0x0000000248487220 */ /* 0x000fe20000410000 */
[----:B------:R-:W-:Y:S01]  /*105b0*/  MOV R42, R190 ;  /* 0x000000be002a7202 */ /* 0x000fe20000000f00 */
[----:B------:R-:W-:Y:S01]  /*105c0*/  FMUL.FTZ R73, R73, R2 ;  /* 0x0000000249497220 */ /* 0x000fe20000410000 */
[----:B------:R-:W-:Y:S01]  /*105d0*/  MOV R41, R191 ;  /* 0x000000bf00297202 */ /* 0x000fe20000000f00 */
[----:B------:R-:W-:Y:S01]  /*105e0*/  FMUL.FTZ R74, R74, R0 ;  /* 0x000000004a4a7220 */ /* 0x000fe20000410000 */
[C---:B---3--:R-:W-:Y:S01]  /*105f0*/  HMMA.16816.F32 R156, R4.reuse, R20, R156 ;  /* 0x00000014049c723c */ /* 0x048fe2000000189c */
[----:B------:R-:W-:Y:S01]  /*10600*/  MOV R40, R176 ;  /* 0x000000b000287202 */ /* 0x000fe20000000f00 */
[----:B------:R-:W-:Y:S01]  /*10610*/  FMUL.FTZ R75, R75, R0 ;  /* 0x000000004b4b7220 */ /* 0x000fe20000410000 */
[-C--:B------:R-:W-:Y:S01]  /*10620*/  FMUL.FTZ R76, R76, R2.reuse ;  /* 0x000000024c4c7220 */ /* 0x080fe20000410000 */
[-C--:B------:R-:W-:Y:S01]  /*10630*/  FMUL.FTZ R77, R77, R2.reuse ;  /* 0x000000024d4d7220 */ /* 0x080fe20000410000 */
[-C--:B------:R-:W-:Y:S01]  /*10640*/  FMUL.FTZ R80, R80, R2.reuse ;  /* 0x0000000250507220 */ /* 0x080fe20000410000 */
[C---:B------:R-:W-:Y:S01]  /*10650*/  HMMA.16816.F32 R236, R4.reuse, R22, R164 ;  /* 0x0000001604ec723c */ /* 0x040fe200000018a4 */
[----:B------:R-:W2:Y:S01]  /*10660*/  LDSM.16.MT88.4 R20, [R204+0x1a000] ;  /* 0x01a00000cc14783b */ /* 0x000ea20000004200 */
        /* <DEDUP_REMOVED lines=10> */
[C---:B------:R-:W-:Y:S01]  /*10710*/  HMMA.16816.F32 R240, R4.reuse, R26, R160 ;  /* 0x0000001a04f0723c */ /* 0x040fe200000018a0 */
[----:B------:R-:W-:Y:S01]  /*10720*/  MOV R44, R183 ;  /* 0x000000b7002c7202 */ /* 0x000fe20000000f00 */
[----:B------:R-:W-:Y:S01]  /*10730*/  FMUL.FTZ R89, R89, R2 ;  /* 0x0000000259597220 */ /* 0x000fe20000410000 */
[----:B------:R-:W-:Y:S01]  /*10740*/  MOV R47, R173 ;  /* 0x000000ad002f7202 */ /* 0x000fe20000000f00 */
[----:B------:R-:W-:Y:S01]  /*10750*/  FMUL.FTZ R86, R86, R0 ;  /* 0x0000000056567220 */ /* 0x000fe20000410000 */
[----:B------:R-:W-:Y:S01]  /*10760*/  MOV R45, R32 ;  /* 0x00000020002d7202 */ /* 0x000fe20000000f00 */
[-C--:B------:R-:W-:Y:S01]  /*10770*/  FMUL.FTZ R87, R87, R0.reuse ;  /* 0x0000000057577220 */ /* 0x080fe20000410000 */
[----:B------:R-:W-:Y:S01]  /*10780*/  MOV R46, R171 ;  /* 0x000000ab002e7202 */ /* 0x000fe20000000f00 */
[----:B------:R-:W-:Y:S01]  /*10790*/  FMUL.FTZ R90, R90, R0 ;  /* 0x000000005a5a7220 */ /* 0x000fe20000410000 */
[----:B------:R-:W-:Y:S01]  /*107a0*/  MOV R32, R170 ;  /* 0x000000aa00207202 */ /* 0x000fe20000000f00 */
[C---:B-1----:R-:W-:Y:S01]  /*107b0*/  HMMA.16816.F32 R176, R4.reuse, R16, R60 ;  /* 0x0000001004b0723c */ /* 0x042fe2000000183c */
[----:B------:R-:W-:Y:S01]  /*107c0*/  MOV R173, R169 ;  /* 0x000000a900ad7202 */ /* 0x000fe20000000f00 */
[----:B------:R-:W-:Y:S01]  /*107d0*/  FMUL.FTZ R91, R91, R0 ;  /* 0x000000005b5b7220 */ /* 0x000fe20000410000 */
[----:B------:R-:W-:Y:S01]  /*107e0*/  MOV R36, R147 ;  /* 0x0000009300247202 */ /* 0x000fe20000000f00 */
[----:B------:R-:W-:Y:S01]  /*107f0*/  FMUL.FTZ R148, R148, R2 ;  /* 0x0000000294947220 */ /* 0x000fe20000410000 */
[----:B------:R-:W-:Y:S01]  /*10800*/  MOV R37, R146 ;  /* 0x0000009200257202 */ /* 0x000fe20000000f00 */
[C---:B------:R-:W-:Y:S01]  /*10810*/  HMMA.16816.F32 R168, R4.reuse, R18, R64 ;  /* 0x0000001204a8723c */ /* 0x040fe20000001840 */
[----:B------:R-:W1:Y:S01]  /*10820*/  LDSM.16.MT88.4 R16, [R204+0x1c000] ;  /* 0x01c00000cc10783b */ /* 0x000e620000004200 */
[----:B------:R-:W-:Y:S01]  /*10830*/  MOV R62, R175 ;  /* 0x000000af003e7202 */ /* 0x000fe20000000f00 */
[----:B------:R-:W-:Y:S01]  /*10840*/  FMUL.FTZ R149, R149, R2 ;  /* 0x0000000295957220 */ /* 0x000fe20000410000 */
[----:B------:R-:W-:Y:S01]  /*10850*/  MOV R61, R173 ;  /* 0x000000ad003d7202 */ /* 0x000fe20000000f00 */
[----:B------:R-:W-:Y:S01]  /*10860*/  FMUL.FTZ R150, R150, R0 ;  /* 0x0000000096967220 */ /* 0x000fe20000410000 */
[----:B------:R-:W-:Y:S01]  /*10870*/  MOV R60, R172 ;  /* 0x000000ac003c7202 */ /* 0x000fe20000000f00 */
[----:B------:R-:W-:Y:S01]  /*10880*/  FMUL.FTZ R151, R151, R0 ;  /* 0x0000000097977220 */ /* 0x000fe20000410000 */
[----:B------:R-:W-:Y:S01]  /*10890*/  MOV R38, R145 ;  /* 0x0000009100267202 */ /* 0x000fe20000000f00 */
[----:B------:R-:W-:Y:S01]  /*108a0*/  FMUL.FTZ R92, R92, R2 ;  /* 0x000000025c5c7220 */ /* 0x000fe20000410000 */
[----:B------:R-:W-:Y:S01]  /*108b0*/  MOV R39, R144 ;  /* 0x0000009000277202 */ /* 0x000fe20000000f00 */
        /* <DEDUP_REMOVED lines=10> */
[----:B------:R-:W-:Y:S01]  /*10960*/  MOV R54, R10 ;  /* 0x0000000a00367202 */ /* 0x000fe20000000f00 */
[-C--:B------:R-:W-:Y:S01]  /*10970*/  FMUL.FTZ R100, R100, R2.reuse ;  /* 0x0000000264647220 */ /* 0x080fe20000410000 */
[-C--:B------:R-:W-:Y:S01]  /*10980*/  FMUL.FTZ R101, R101, R2.reuse ;  /* 0x0000000265657220 */ /* 0x080fe20000410000 */
[----:B------:R-:W-:Y:S01]  /*10990*/  FMUL.FTZ R104, R104, R2 ;  /* 0x0000000268687220 */ /* 0x000fe20000410000 */
[C---:B---3--:R-:W-:Y:S01]  /*109a0*/  HMMA.16816.F32 R160, R4.reuse, R12, R68 ;  /* 0x0000000c04a0723c */ /* 0x048fe20000001844 */
[-C--:B------:R-:W-:Y:S01]  /*109b0*/  FMUL.FTZ R102, R102, R0.reuse ;  /* 0x0000000066667220 */ /* 0x080fe20000410000 */
[----:B------:R-:W-:Y:S01]  /*109c0*/  FMUL.FTZ R103, R103, R0 ;  /* 0x0000000067677220 */ /* 0x000fe20000410000 */
[----:B------:R-:W-:Y:S01]  /*109d0*/  FMUL.FTZ R105, R105, R2 ;  /* 0x0000000269697220 */ /* 0x000fe20000410000 */
[-C--:B------:R-:W-:Y:S01]  /*109e0*/  FMUL.FTZ R106, R106, R0.reuse ;  /* 0x000000006a6a7220 */ /* 0x080fe20000410000 */
[----:B------:R-:W-:Y:S01]  /*109f0*/  FMUL.FTZ R107, R107, R0 ;  /* 0x000000006b6b7220 */ /* 0x000fe20000410000 */
[C---:B------:R-:W-:Y:S01]  /*10a00*/  HMMA.16816.F32 R148, R4.reuse, R24, R148 ;  /* 0x000000180494723c */ /* 0x040fe20000001894 */
[----:B------:R-:W-:Y:S01]  /*10a10*/  MOV R68, R174 ;  /* 0x000000ae00447202 */ /* 0x000fe20000000f00 */
[----:B------:R-:W-:Y:S01]  /*10a20*/  LDSM.16.MT88.4 R24, [R203+0x1e000] ;  /* 0x01e00000cb18783b */ /* 0x000fe20000004200 */
[----:B------:R-:W-:Y:S01]  /*10a30*/  MOV R71, R154 ;  /* 0x0000009a00477202 */ /* 0x000fe20000000f00 */
[--C-:B------:R-:W-:Y:S01]  /*10a40*/  FFMA.FTZ R10, R134, UR15, -R9.reuse ;  /* 0x0000000f860a7c23 */ /* 0x100fe20008010809 */
[----:B------:R-:W-:Y:S01]  /*10a50*/  MOV R70, R155 ;  /* 0x0000009b00467202 */ /* 0x000fe20000000f00 */
[C---:B------:R-:W-:Y:S01]  /*10a60*/  HMMA.16816.F32 R172, R4.reuse, R14, R72 ;  /* 0x0000000e04ac723c */ /* 0x040fe20000001848 */
[----:B------:R-:W3:Y:S01]  /*10a70*/  LDSM.16.MT88.4 R12, [R203+0x1c000] ;  /* 0x01c00000cb0c783b */ /* 0x000ee20000004200 */
        /* <DEDUP_REMOVED lines=9> */
[----:B------:R1:W-:Y:S01]  /*10b10*/  MUFU.EX2 R69, R10 ;  /* 0x0000000a00457308 */ /* 0x0003e20000000800 */
[C---:B------:R-:W-:Y:S01]  /*10b20*/  HMMA.16816.F32 R88, R4.reuse, R18, R88 ;  /* 0x000000120458723c */ /* 0x040fe20000001858 */
[----:B------:R-:W4:Y:S01]  /*10b30*/  LDSM.16.MT88.4 R16, [R202+0x1e000] ;  /* 0x01e00000ca10783b */ /* 0x000f220000004200 */
        /* <DEDUP_REMOVED lines=14> */
[--C-:B-1----:R-:W-:Y:S01]  /*10c20*/  FFMA.FTZ R10, R28, UR15, -R9.reuse ;  /* 0x0000000f1c0a7c23 */ /* 0x102fe20008010809 */
[----:B------:R-:W-:Y:S01]  /*10c30*/  HMMA.16816.F32 R152, R4, R22, R80 ;  /* 0x000000160498723c */ /* 0x000fe20000001850 */
[----:B------:R-:W1:Y:S01]  /*10c40*/  LDSM.16.MT88.4 R20, [R201+0x1e000] ;  /* 0x01e00000c914783b */ /* 0x000e620000004200 */
[----:B------:R-:W-:Y:S01]  /*10c50*/  MOV R79, R11 ;  /* 0x0000000b004f7202 */ /* 0x000fe20000000f00 */
[----:B------:R2:W-:Y:S01]  /*10c60*/  MUFU.EX2 R52, R10 ;  /* 0x0000000a00347308 */ /* 0x0005e20000000800 */
[----:B------:R-:W-:Y:S01]  /*10c70*/  FFMA.FTZ R11, R135, UR15, -R9 ;  /* 0x0000000f870b7c23 */ /* 0x000fe20008010809 */
[----:B------:R-:W-:Y:S01]  /*10c80*/  FMUL.FTZ R125, R125, R2 ;  /* 0x000000027d7d7220 */ /* 0x000fe20000410000 */
[-C--:B------:R-:W-:Y:S01]  /*10c90*/  FMUL.FTZ R126, R126, R0.reuse ;  /* 0x000000007e7e7220 */ /* 0x080fe20000410000 */
[----:B------:R-:W-:Y:S01]  /*10ca0*/  FMUL.FTZ R127, R127, R0 ;  /* 0x000000007f7f7220 */ /* 0x000fe20000410000 */
[----:B------:R-:W-:-:S02]  /*10cb0*/  MOV R72, R32 ;  /* 0x0000002000487202 */ /* 0x000fc40000000f00 */
[----:B------:R-:W-:Y:S01]  /*10cc0*/  MOV R75, R33 ;  /* 0x00000021004b7202 */ /* 0x000fe20000000f00 */
[----:B------:R5:W1:Y:S01]  /*10cd0*/  MUFU.EX2 R77, R11 ;  /* 0x0000000b004d7308 */ /* 0x000a620000000800 */
[C---:B---3--:R-:W-:Y:S01]  /*10ce0*/  HMMA.16816.F32 R64, R4.reuse, R12, R92 ;  /* 0x0000000c0440723c */ /* 0x048fe2000000185c */
[----:B------:R-:W-:Y:S02]  /*10cf0*/  MOV R74, R35 ;  /* 0x00000023004a7202 */ /* 0x000fe40000000f00 */
[----:B------:R-:W-:Y:S02]  /*10d00*/  MOV R73, R34 ;  /* 0x0000002200497202 */ /* 0x000fe40000000f00 */
[----:B------:R-:W-:Y:S01]  /*10d10*/  MOV R81, R79 ;  /* 0x0000004f00517202 */ /* 0x000fe20000000f00 */
[----:B------:R-:W-:Y:S01]  /*10d20*/  HMMA.16816.F32 R56, R4, R14, R96 ;  /* 0x0000000e0438723c */ /* 0x000fe20000001860 */
[----:B------:R-:W3:Y:S01]  /*10d30*/  LDSM.16.MT88.4 R12, [R204+0x1e000] ;  /* 0x01e00000cc0c783b */ /* 0x000ee20000004200 */
[----:B--2---:R-:W-:Y:S01]  /*10d40*/  FFMA.FTZ R10, R244, UR15, -R8 ;  /* 0x0000000ff40a7c23 */ /* 0x004fe20008010808 */
[----:B------:R-:W-:-:S02]  /*10d50*/  MOV R78, R42 ;  /* 0x0000002a004e7202 */ /* 0x000fc40000000f00 */
[----:B------:R-:W-:Y:S01]  /*10d60*/  MOV R79, R43 ;  /* 0x0000002b004f7202 */ /* 0x000fe20000000f00 */
[C---:B----4-:R-:W-:Y:S01]  /*10d70*/  HMMA.16816.F32 R108, R4.reuse, R16, R108 ;  /* 0x00000010046c723c */ /* 0x050fe2000000186c */
[----:B------:R2:W4:Y:S01]  /*10d80*/  MUFU.EX2 R76, R10 ;  /* 0x0000000a004c7308 */ /* 0x0005220000000800 */
[----:B------:R-:W-:Y:S01]  /*10d90*/  MOV R82, R72 ;  /* 0x0000004800527202 */ /* 0x000fe20000000f00 */
[----:B-----5:R-:W-:Y:S01]  /*10da0*/  FFMA.FTZ R11, R29, UR15, -R9 ;  /* 0x0000000f1d0b7c23 */ /* 0x020fe20008010809 */
[----:B------:R-:W-:Y:S02]  /*10db0*/  MOV R72, R46 ;  /* 0x0000002e00487202 */ /* 0x000fe40000000f00 */
[----:B------:R-:W-:Y:S01]  /*10dc0*/  HMMA.16816.F32 R112, R4, R18, R112 ;  /* 0x000000120470723c */ /* 0x000fe20000001870 */
[----:B------:R-:W-:Y:S01]  /*10dd0*/  LDSM.16.MT88.4 R16, [R204+0x18800] ;  /* 0x01880000cc10783b */ /* 0x000fe20000004200 */
[----:B------:R-:W-:Y:S01]  /*10de0*/  MOV R83, R47 ;  /* 0x0000002f00537202 */ /* 0x000fe20000000f00 */
[----:B------:R5:W-:Y:S01]  /*10df0*/  MUFU.EX2 R53, R11 ;  /* 0x0000000b00357308 */ /* 0x000be20000000800 */
[----:B------:R-:W-:-:S02]  /*10e00*/  MOV R135, R62 ;  /* 0x0000003e00877202 */ /* 0x000fc40000000f00 */
[----:B------:R-:W-:Y:S01]  /*10e10*/  HMMA.16816.F32 R32, R4, R26, R128 ;  /* 0x0000001a0420723c */ /* 0x000fe20000001880 */
[----:B------:R-:W-:-:S05]  /*10e20*/  MOV R134, R54 ;  /* 0x0000003600867202 */ /* 0x000fca0000000f00 */
[C---:B-1----:R-:W-:Y:S01]  /*10e30*/  HMMA.16816.F32 R100, R4.reuse, R20, R100 ;  /* 0x000000140464723c */ /* 0x042fe20000001864 */
[--C-:B--2---:R-:W-:Y:S01]  /*10e40*/  FFMA.FTZ R10, R235, UR15, -R8.reuse ;  /* 0x0000000feb0a7c23 */ /* 0x104fe20008010808 */
[----:B------:R-:W-:Y:S02]  /*10e50*/  MOV R130, R77 ;  /* 0x0000004d00827202 */ /* 0x000fe40000000f00 */
[----:B----4-:R-:W-:Y:S01]  /*10e60*/  MOV R131, R76 ;  /* 0x0000004c00837202 */ /* 0x010fe20000000f00 */
[----:B------:R1:W-:Y:S01]  /*10e70*/  MUFU.EX2 R244, R10 ;  /* 0x0000000a00f47308 */ /* 0x0003e20000000800 */
[C---:B------:R-:W-:Y:S01]  /*10e80*/  HMMA.16816.F32 R104, R4.reuse, R22, R104 ;  /* 0x000000160468723c */ /* 0x040fe20000001868 */
[----:B------:R-:W2:Y:S01]  /*10e90*/  LDSM.16.MT88.4 R20, [R201+0x18800] ;  /* 0x01880000c914783b */ /* 0x000ea20000004200 */
[----:B-----5:R-:W-:Y:S01]  /*10ea0*/  FFMA.FTZ R11, R234, UR15, -R8 ;  /* 0x0000000fea0b7c23 */ /* 0x020fe20008010808 */
[----:B------:R-:W-:Y:S02]  /*10eb0*/  MOV R76, R40 ;  /* 0x00000028004c7202 */ /* 0x000fe40000000f00 */
[----:B------:R-:W-:Y:S01]  /*10ec0*/  MOV R77, R41 ;  /* 0x00000029004d7202 */ /* 0x000fe20000000f00 */
[----:B------:R-:W-:Y:S01]  /*10ed0*/  HMMA.16816.F32 R124, R4, R24, R124 ;  /* 0x00000018047c723c */ /* 0x000fe2000000187c */
[----:B------:R4:W5:Y:S01]  /*10ee0*/  MUFU.EX2 R63, R11 ;  /* 0x0000000b003f7308 */ /* 0x0009620000000800 */
[----:B------:R-:W-:Y:S01]  /*10ef0*/  LDSM.16.MT88.4 R24, [R203+0x18800] ;  /* 0x01880000cb18783b */ /* 0x000fe20000004200 */
[----:B------:R-:W-:-:S02]  /*10f00*/  MOV R129, R68 ;  /* 0x0000004400817202 */ /* 0x000fc40000000f00 */
[----:B------:R-:W-:Y:S01]  /*10f10*/  MOV R128, R70 ;  /* 0x0000004600807202 */ /* 0x000fe20000000f00 */
[C---:B---3--:R-:W-:Y:S01]  /*10f20*/  HMMA.16816.F32 R116, R4.reuse, R12, R116 ;  /* 0x0000000c0474723c */ /* 0x048fe20000001874 */
[----:B------:R-:W-:Y:S02]  /*10f30*/  MOV R70, R44 ;  /* 0x0000002c00467202 */ /* 0x000fe40000000f00 */
[----:B------:R-:W-:Y:S01]  /*10f40*/  MOV R68, R45 ;  /* 0x0000002d00447202 */ /* 0x000fe20000000f00 */
[----:B-1----:R-:W-:Y:S01]  /*10f50*/  FFMA.FTZ R10, R30, UR15, -R8 ;  /* 0x0000000f1e0a7c23 */ /* 0x002fe20008010808 */
[----:B------:R-:W-:Y:S01]  /*10f60*/  MOV R235, R71 ;  /* 0x0000004700eb7202 */ /* 0x000fe20000000f00 */
[----:B------:R-:W-:Y:S01]  /*10f70*/  HMMA.16816.F32 R120, R4, R14, R120 ;  /* 0x0000000e0478723c */ /* 0x000fe20000001878 */
[----:B------:R-:W1:Y:S01]  /*10f80*/  LDSM.16.MT88.4 R12, [R202+0x18800] ;  /* 0x01880000ca0c783b */ /* 0x000e620000004200 */
[----:B------:R-:W3:Y:S01]  /*10f90*/  MUFU.EX2 R55, R10 ;  /* 0x0000000a00377308 */ /* 0x000ee20000000800 */
[----:B------:R-:W-:Y:S01]  /*10fa0*/  IMAD.MOV.U32 R234, RZ, RZ, R70 ;  /* 0x000000ffffea7224 */ /* 0x000fe200078e0046 */
[----:B----4-:R-:W-:-:S03]  /*10fb0*/  MOV R11, R82 ;  /* 0x00000052000b7202 */ /* 0x010fc60000000f00 */
[----:B------:R-:W-:Y:S02]  /*10fc0*/  F2FP.F16.F32.PACK_AB R4, R130, R69 ;  /* 0x000000458204723e */ /* 0x000fe400000000ff */
[----:B-----5:R-:W-:Y:S02]  /*10fd0*/  F2FP.F16.F32.PACK_AB R5, R63, R131 ;  /* 0x000000833f05723e */ /* 0x020fe400000000ff */
[----:B------:R-:W-:Y:S02]  /*10fe0*/  F2FP.F16.F32.PACK_AB R6, R53, R52 ;  /* 0x000000343506723e */ /* 0x000fe400000000ff */
[----:B---3--:R-:W-:Y:S02]  /*10ff0*/  F2FP.F16.F32.PACK_AB R7, R55, R244 ;  /* 0x000000f43707723e */ /* 0x008fe400000000ff */
[----:B------:R-:W-:-:S05]  /*11000*/  MOV R10, R77 ;  /* 0x0000004d000a7202 */ /* 0x000fca0000000f00 */
[----:B--2---:R-:W-:Y:S01]  /*11010*/  HMMA.16816.F32 R136, R4, R20, R136 ;  /* 0x000000140488723c */ /* 0x004fe20000001888 */
[----:B------:R-:W-:-:S05]  /*11020*/  FFMA.FTZ R10, R10, UR15, -R9 ;  /* 0x0000000f0a0a7c23 */ /* 0x000fca0008010809 */
[C---:B------:R-:W-:Y:S01]  /*11030*/  HMMA.16816.F32 R36, R4.reuse, R22, R36 ;  /* 0x000000160424723c */ /* 0x040fe20000001824 */
[----:B------:R-:W2:Y:S05]  /*11040*/  LDSM.16.MT88.4 R20, [R201+0x1a800] ;  /* 0x01a80000c914783b */ /* 0x000eaa0000004200 */
[C---:B------:R-:W-:Y:S06]  /*11050*/  HMMA.16816.F32 R148, R4.reuse, R16, R148 ;  /* 0x000000100494723c */ /* 0x040fec0000001894 */
[C---:B------:R-:W-:Y:S01]  /*11060*/  HMMA.16816.F32 R40, R4.reuse, R18, R240 ;  /* 0x000000120428723c */ /* 0x040fe200000018f0 */
[----:B------:R-:W3:Y:S01]  /*11070*/  LDSM.16.MT88.4 R16, [R202+0x1a800] ;  /* 0x01a80000ca10783b */ /* 0x000ee20000004200 */
[----:B------:R4:W-:Y:S04]  /*11080*/  MUFU.EX2 R242, R10 ;  /* 0x0000000a00f27308 */ /* 0x0009e80000000800 */
[----:B-1----:R-:W-:Y:S01]  /*11090*/  HMMA.16816.F32 R140, R4, R12, R140 ;  /* 0x0000000c048c723c */ /* 0x002fe2000000188c */
[----:B------:R-:W-:-:S02]  /*110a0*/  MOV R241, R60 ;  /* 0x0000003c00f17202 */ /* 0x000fc40000000f00 */
[----:B------:R-:W-:Y:S02]  /*110b0*/  MOV R240, R61 ;  /* 0x0000003d00f07202 */ /* 0x000fe40000000f00 */
[----:B------:R-:W-:Y:S01]  /*110c0*/  MOV R243, R81 ;  /* 0x0000005100f37202 */ /* 0x000fe20000000f00 */
[C---:B------:R-:W-:Y:S01]  /*110d0*/  HMMA.16816.F32 R44, R4.reuse, R14, R248 ;  /* 0x0000000e042c723c */ /* 0x040fe200000018f8 */
[----:B------:R-:W1:Y:S05]  /*110e0*/  LDSM.16.MT88.4 R12, [R204+0x1a800] ;  /* 0x01a80000cc0c783b */ /* 0x000e6a0000004200 */
[----:B------:R-:W-:Y:S01]  /*110f0*/  HMMA.16816.F32 R156, R4, R24, R156 ;  /* 0x00000018049c723c */ /* 0x000fe2000000189c */
[----:B------:R-:W-:-:S02]  /*11100*/  MOV R248, R63 ;  /* 0x0000003f00f87202 */ /* 0x000fc40000000f00 */
[----:B------:R-:W-:Y:S02]  /*11110*/  MOV R249, R52 ;  /* 0x0000003400f97202 */ /* 0x000fe40000000f00 */
[----:B------:R-:W-:Y:S02]  /*11120*/  MOV R250, R53 ;  /* 0x0000003500fa7202 */ /* 0x000fe40000000f00 */
[----:B------:R-:W-:Y:S02]  /*11130*/  MOV R251, R55 ;  /* 0x0000003700fb7202 */ /* 0x000fe40000000f00 */
[C---:B------:R-:W-:Y:S01]  /*11140*/  HMMA.16816.F32 R52, R4.reuse, R26, R236 ;  /* 0x0000001a0434723c */ /* 0x040fe200000018ec */
[----:B------:R-:W5:Y:S05]  /*11150*/  LDSM.16.MT88.4 R24, [R203+0x1a800] ;  /* 0x01a80000cb18783b */ /* 0x000f6a0000004200 */
[----:B--2---:R-:W-:Y:S01]  /*11160*/  HMMA.16816.F32 R60, R4, R20, R196 ;  /* 0x00000014043c723c */ /* 0x004fe200000018c4 */
[----:B------:R-:W-:-:S02]  /*11170*/  MOV R239, R31 ;  /* 0x0000001f00ef7202 */ /* 0x000fc40000000f00 */
[----:B------:R-:W2:Y:S01]  /*11180*/  LDSM.16.MT88.4 R28, [R201+0x1c800] ;  /* 0x01c80000c91c783b */ /* 0x000ea20000004200 */
[----:B------:R-:W-:Y:S02]  /*11190*/  MOV R237, R68 ;  /* 0x0000004400ed7202 */ /* 0x000fe40000000f00 */
[----:B------:R-:W-:Y:S02]  /*111a0*/  MOV R236, R69 ;  /* 0x0000004500ec7202 */ /* 0x000fe40000000f00 */
[----:B------:R-:W-:Y:S01]  /*111b0*/  MOV R199, R83 ;  /* 0x0000005300c77202 */ /* 0x000fe20000000f00 */
[C---:B------:R-:W-:Y:S01]  /*111c0*/  HMMA.16816.F32 R68, R4.reuse, R22, R192 ;  /* 0x000000160444723c */ /* 0x040fe200000018c0 */
[----:B------:R-:W-:Y:S01]  /*111d0*/  MOV R198, R76 ;  /* 0x0000004c00c67202 */ /* 0x000fe20000000f00 */
[----:B------:R-:W-:Y:S01]  /*111e0*/  LDSM.16.MT88.4 R20, [R203+0x1c800] ;  /* 0x01c80000cb14783b */ /* 0x000fe20000004200 */
[----:B------:R-:W-:Y:S02]  /*111f0*/  MOV R197, R78 ;  /* 0x0000004e00c57202 */ /* 0x000fe40000000f00 */
[----:B------:R-:W-:Y:S01]  /*11200*/  MOV R196, R79 ;  /* 0x0000004f00c47202 */ /* 0x000fe20000000f00 */
[----:B---3--:R-:W-:Y:S01]  /*11210*/  HMMA.16816.F32 R80, R4, R18, R184 ;  /* 0x000000120450723c */ /* 0x008fe200000018b8 */
[----:B------:R-:W-:-:S02]  /*11220*/  MOV R193, R73 ;  /* 0x0000004900c17202 */ /* 0x000fc40000000f00 */
[----:B------:R-:W-:Y:S02]  /*11230*/  MOV R195, R75 ;  /* 0x0000004b00c37202 */ /* 0x000fe40000000f00 */
[----:B------:R-:W-:Y:S01]  /*11240*/  MOV R194, R74 ;  /* 0x0000004a00c27202 */ /* 0x000fe20000000f00 */
[C---:B------:R-:W-:Y:S01]  /*11250*/  HMMA.16816.F32 R76, R4.reuse, R16, R188 ;  /* 0x00000010044c723c */ /* 0x040fe200000018bc */
[----:B------:R-:W3:Y:S01]  /*11260*/  LDSM.16.MT88.4 R16, [R202+0x1c800] ;  /* 0x01c80000ca10783b */ /* 0x000ee20000004200 */
[----:B----4-:R-:W-:Y:S01]  /*11270*/  FFMA.FTZ R10, R193, UR15, -R9 ;  /* 0x0000000fc10a7c23 */ /* 0x010fe20008010809 */
[----:B------:R-:W-:Y:S02]  /*11280*/  MOV R238, R72 ;  /* 0x0000004800ee7202 */ /* 0x000fe40000000f00 */
[----:B------:R-:W-:Y:S01]  /*11290*/  MOV R187, R194 ;  /* 0x000000c200bb7202 */ /* 0x000fe20000000f00 */
[----:B-1----:R-:W-:Y:S01]  /*112a0*/  HMMA.16816.F32 R84, R4, R12, R180 ;  /* 0x0000000c0454723c */ /* 0x002fe200000018b4 */
[----:B------:R-:W-:-:S02]  /*112b0*/  MOV R188, R195 ;  /* 0x000000c300bc7202 */ /* 0x000fc40000000f00 */
[----:B------:R-:W-:Y:S02]  /*112c0*/  MOV R195, R241 ;  /* 0x000000f100c37202 */ /* 0x000fe40000000f00 */
[----:B------:R1:W4:Y:S01]  /*112d0*/  MUFU.EX2 R241, R10 ;  /* 0x0000000a00f17308 */ /* 0x0003220000000800 */
[C---:B------:R-:W-:Y:S01]  /*112e0*/  HMMA.16816.F32 R48, R4.reuse, R14, R48 ;  /* 0x0000000e0430723c */ /* 0x040fe20000001830 */
[----:B------:R-:W4:Y:S01]  /*112f0*/  LDSM.16.MT88.4 R12, [R204+0x1c800] ;  /* 0x01c80000cc0c783b */ /* 0x000f220000004200 */
[----:B------:R-:W-:Y:S02]  /*11300*/  MOV R194, R240 ;  /* 0x000000f000c27202 */ /* 0x000fe40000000f00 */
[----:B------:R-:W-:Y:S02]  /*11310*/  MOV R193, R239 ;  /* 0x000000ef00c17202 */ /* 0x000fe40000000f00 */
[----:B-----5:R-:W-:Y:S01]  /*11320*/  HMMA.16816.F32 R96, R4, R26, R168 ;  /* 0x0000001a0460723c */ /* 0x020fe200000018a8 */
[----:B------:R-:W-:-:S02]  /*11330*/  MOV R182, R188 ;  /* 0x000000bc00b67202 */ /* 0x000fc40000000f00 */
[----:B------:R-:W-:Y:S02]  /*11340*/  MOV R188, R194 ;  /* 0x000000c200bc7202 */ /* 0x000fe40000000f00 */
[----:B------:R-:W-:Y:S01]  /*11350*/  MOV R189, R196 ;  /* 0x000000c400bd7202 */ /* 0x000fe20000000f00 */
[C---:B------:R-:W-:Y:S01]  /*11360*/  HMMA.16816.F32 R92, R4.reuse, R24, R176 ;  /* 0x00000018045c723c */ /* 0x040fe200000018b0 */
[----:B------:R-:W5:Y:S01]  /*11370*/  LDSM.16.MT88.4 R24, [R201+0x1e800] ;  /* 0x01e80000c918783b */ /* 0x000f620000004200 */
[----:B------:R-:W-:Y:S01]  /*11380*/  MOV R194, R236 ;  /* 0x000000ec00c27202 */ /* 0x000fe20000000f00 */
[----:B-1----:R-:W-:Y:S01]  /*11390*/  FFMA.FTZ R10, R246, UR15, -R9 ;  /* 0x0000000ff60a7c23 */ /* 0x002fe20008010809 */
[----:B------:R-:W-:Y:S02]  /*113a0*/  MOV R236, R238 ;  /* 0x000000ee00ec7202 */ /* 0x000fe40000000f00 */
[----:B--2---:R-:W-:Y:S01]  /*113b0*/  HMMA.16816.F32 R72, R4, R28, R160 ;  /* 0x0000001c0448723c */ /* 0x004fe200000018a0 */
[----:B------:R-:W-:Y:S01]  /*113c0*/  MOV R190, R197 ;  /* 0x000000c500be7202 */ /* 0x000fe20000000f00 */
[----:B------:R1:W-:Y:S01]  /*113d0*/  MUFU.EX2 R240, R10 ;  /* 0x0000000a00f07308 */ /* 0x0003e20000000800 */
[----:B------:R-:W-:-:S02]  /*113e0*/  MOV R191, R198 ;  /* 0x000000c600bf7202 */ /* 0x000fc40000000f00 */
[----:B------:R-:W-:Y:S01]  /*113f0*/  MOV R192, R199 ;  /* 0x000000c700c07202 */ /* 0x000fe20000000f00 */
[C---:B------:R-:W-:Y:S01]  /*11400*/  HMMA.16816.F32 R172, R4.reuse, R30, R172 ;  /* 0x0000001e04ac723c */ /* 0x040fe200000018ac */
[----:B------:R-:W-:Y:S01]  /*11410*/  LDSM.16.MT88.4 R28, [R204+0x1e800] ;  /* 0x01e80000cc1c783b */ /* 0x000fe20000004200 */
[----:B------:R-:W-:Y:S02]  /*11420*/  MOV R196, R243 ;  /* 0x000000f300c47202 */ /* 0x000fe40000000f00 */
[----:B------:R-:W-:Y:S02]  /*11430*/  MOV R197, R128 ;  /* 0x0000008000c57202 */ /* 0x000fe40000000f00 */
[----:B---3--:R-:W-:Y:S01]  /*11440*/  HMMA.16816.F32 R164, R4, R16, R164 ;  /* 0x0000001004a4723c */ /* 0x008fe200000018a4 */
[----:B------:R-:W-:Y:S02]  /*11450*/  MOV R198, R129 ;  /* 0x0000008100c67202 */ /* 0x000fe40000000f00 */
[----:B------:R-:W-:-:S02]  /*11460*/  MOV R199, R131 ;  /* 0x0000008300c77202 */ /* 0x000fc40000000f00 */
[----:B------:R-:W-:Y:S01]  /*11470*/  MOV R186, R190 ;  /* 0x000000be00ba7202 */ /* 0x000fe20000000f00 */
[C---:B------:R-:W-:Y:S01]  /*11480*/  HMMA.16816.F32 R168, R4.reuse, R18, R152 ;  /* 0x0000001204a8723c */ /* 0x040fe20000001898 */
[----:B------:R-:W2:Y:S01]  /*11490*/  LDSM.16.MT88.4 R16, [R202+0x1e800] ;  /* 0x01e80000ca10783b */ /* 0x000ea20000004200 */
[----:B-1----:R-:W-:Y:S01]  /*114a0*/  FFMA.FTZ R10, R247, UR15, -R9 ;  /* 0x0000000ff70a7c23 */ /* 0x002fe20008010809 */
[----:B------:R-:W-:Y:S02]  /*114b0*/  MOV R185, R191 ;  /* 0x000000bf00b97202 */ /* 0x000fe40000000f00 */
[----:B------:R-:W-:Y:S01]  /*114c0*/  MOV R184, R192 ;  /* 0x000000c000b87202 */ /* 0x000fe20000000f00 */
[----:B----4-:R-:W-:Y:S01]  /*114d0*/  HMMA.16816.F32 R160, R4, R12, R144 ;  /* 0x0000000c04a0723c */ /* 0x010fe20000001890 */
[----:B------:R1:W-:Y:S01]  /*114e0*/  MUFU.EX2 R239, R10 ;  /* 0x0000000a00ef7308 */ /* 0x0003e20000000800 */
[----:B------:R-:W-:Y:S02]  /*114f0*/  MOV R183, R193 ;  /* 0x000000c100b77202 */ /* 0x000fe40000000f00 */
[----:B------:R-:W-:-:S02]  /*11500*/  MOV R243, R130 ;  /* 0x0000008200f37202 */ /* 0x000fc40000000f00 */
[C---:B------:R-:W-:Y:S01]  /*11510*/  HMMA.16816.F32 R176, R4.reuse, R14, R88 ;  /* 0x0000000e04b0723c */ /* 0x040fe20000001858 */
[----:B------:R-:W3:Y:S01]  /*11520*/  LDSM.16.MT88.4 R12, [R203+0x1e800] ;  /* 0x01e80000cb0c783b */ /* 0x000ee20000004200 */
[----:B------:R-:W-:Y:S02]  /*11530*/  MOV R190, R196 ;  /* 0x000000c400be7202 */ /* 0x000fe40000000f00 */
[----:B------:R-:W-:Y:S02]  /*11540*/  MOV R191, R197 ;  /* 0x000000c500bf7202 */ /* 0x000fe40000000f00 */
[C---:B------:R-:W-:Y:S01]  /*11550*/  HMMA.16816.F32 R152, R4.reuse, R20, R64 ;  /* 0x000000140498723c */ /* 0x040fe20000001840 */
[----:B------:R-:W-:Y:S01]  /*11560*/  MOV R192, R198 ;  /* 0x000000c600c07202 */ /* 0x000fe20000000f00 */
[----:B------:R-:W-:Y:S01]  /*11570*/  IMAD.MOV.U32 R181, RZ, RZ, R190 ;  /* 0x000000ffffb57224 */ /* 0x000fe200078e00be */
[----:B------:R-:W-:Y:S02]  /*11580*/  MOV R193, R199 ;  /* 0x000000c700c17202 */ /* 0x000fe40000000f00 */
[----:B------:R-:W-:Y:S01]  /*11590*/  MOV R180, R191 ;  /* 0x000000bf00b47202 */ /* 0x000fe20000000f00 */
[----:B-1----:R-:W-:Y:S01]  /*115a0*/  FFMA.FTZ R10, R187, UR15, -R8 ;  /* 0x0000000fbb0a7c23 */ /* 0x002fe20008010808 */
[----:B------:R-:W-:Y:S01]  /*115b0*/  HMMA.16816.F32 R144, R4, R22, R56 ;  /* 0x000000160490723c */ /* 0x000fe20000001838 */
[----:B------:R-:W-:Y:S01]  /*115c0*/  MOV R187, R189 ;  /* 0x000000bd00bb7202 */ /* 0x000fe20000000f00 */
[----:B------:R-:W-:Y:S01]  /*115d0*/  LDSM.16.MT88.4 R20, [R203+0x19000] ;  /* 0x01900000cb14783b */ /* 0x000fe20000004200 */
[----:B------:R1:W-:Y:S01]  /*115e0*/  MUFU.EX2 R238, R10 ;  /* 0x0000000a00ee7308 */ /* 0x0003e20000000800 */
[----:B------:R-:W-:-:S02]  /*115f0*/  MOV R189, R195 ;  /* 0x000000c300bd7202 */ /* 0x000fc40000000f00 */
[----:B------:R-:W-:Y:S01]  /*11600*/  MOV R195, R237 ;  /* 0x000000ed00c37202 */ /* 0x000fe20000000f00 */
[----:B-----5:R-:W-:Y:S03]  /*11610*/  HMMA.16816.F32 R88, R4, R26, R104 ;  /* 0x0000001a0458723c */ /* 0x020fe60000001868 */
[----:B------:R-:W-:-:S03]  /*11620*/  MOV R246, R195 ;  /* 0x000000c300f67202 */ /* 0x000fc60000000f00 */
[----:B------:R-:W-:Y:S01]  /*11630*/  HMMA.16816.F32 R128, R4, R24, R100 ;  /* 0x000000180480723c */ /* 0x000fe20000001864 */
[----:B------:R-:W-:Y:S01]  /*11640*/  MOV R107, R236 ;  /* 0x000000ec006b7202 */ /* 0x000fe20000000f00 */
[----:B------:R-:W-:Y:S01]  /*11650*/  LDSM.16.MT88.4 R24, [R201+0x19000] ;  /* 0x01900000c918783b */ /* 0x000fe20000004200 */
[----:B------:R-:W-:-:S03]  /*11660*/  MOV R106, R235 ;  /* 0x000000eb006a7202 */ /* 0x000fc60000000f00 */
[C---:B--2---:R-:W-:Y:S01]  /*11670*/  HMMA.16816.F32 R64, R4.reuse, R16, R108 ;  /* 0x000000100440723c */ /* 0x044fe2000000186c */
[----:B-1----:R-:W-:Y:S01]  /*11680*/  FFMA.FTZ R10, R252, UR15, -R8 ;  /* 0x0000000ffc0a7c23 */ /* 0x002fe20008010808 */
[----:B------:R-:W-:Y:S02]  /*11690*/  MOV R102, R192 ;  /* 0x000000c000667202 */ /* 0x000fe40000000f00 */
[----:B------:R-:W-:Y:S01]  /*116a0*/  MOV R101, R193 ;  /* 0x000000c100657202 */ /* 0x000fe20000000f00 */
[----:B------:R1:W2:Y:S01]  /*116b0*/  MUFU.EX2 R237, R10 ;  /* 0x0000000a00ed7308 */ /* 0x0002a20000000800 */
[----:B------:R-:W-:Y:S01]  /*116c0*/  HMMA.16816.F32 R56, R4, R18, R112 ;  /* 0x000000120438723c */ /* 0x000fe20000001870 */
[----:B------:R-:W4:Y:S01]  /*116d0*/  LDSM.16.MT88.4 R16, [R202+0x19000] ;  /* 0x01900000ca10783b */ /* 0x000f220000004200 */
        /* <DEDUP_REMOVED lines=8> */
[----:B------:R-:W-:Y:S01]  /*11760*/  MOV R246, R101 ;  /* 0x0000006500f67202 */ /* 0x000fe20000000f00 */
[----:B-1----:R-:W-:Y:S01]  /*11770*/  FFMA.FTZ R10, R182, UR15, -R8 ;  /* 0x0000000fb60a7c23 */ /* 0x002fe20008010808 */
[----:B------:R-:W-:-:S02]  /*11780*/  MOV R182, R189 ;  /* 0x000000bd00b67202 */ /* 0x000fc40000000f00 */
[C---:B---3--:R-:W-:Y:S01]  /*11790*/  HMMA.16816.F32 R124, R4.reuse, R12, R124 ;  /* 0x0000000c047c723c */ /* 0x048fe2000000187c */
[----:B------:R1:W-:Y:S05]  /*117a0*/  MUFU.EX2 R236, R10 ;  /* 0x0000000a00ec7308 */ /* 0x0003ea0000000800 */
[----:B------:R-:W-:Y:S01]  /*117b0*/  HMMA.16816.F32 R32, R4, R14, R32 ;  /* 0x0000000e0420723c */ /* 0x000fe20000001820 */
[----:B------:R-:W-:Y:S06]  /*117c0*/  LDSM.16.MT88.4 R12, [R202+0x1b000] ;  /* 0x01b00000ca0c783b */ /* 0x000fec0000004200 */
[----:B------:R-:W-:-:S02]  /*117d0*/  F2FP.F16.F32.PACK_AB R4, R241, R242 ;  /* 0x000000f2f104723e */ /* 0x000fc400000000ff */
[----:B--2---:R-:W-:Y:S02]  /*117e0*/  F2FP.F16.F32.PACK_AB R5, R237, R238 ;  /* 0x000000eeed05723e */ /* 0x004fe400000000ff */
[----:B------:R-:W-:Y:S01]  /*117f0*/  F2FP.F16.F32.PACK_AB R6, R239, R240 ;  /* 0x000000f0ef06723e */ /* 0x000fe200000000ff */
[----:B-1----:R-:W-:Y:S01]  /*11800*/  FFMA.FTZ R10, R245, UR15, -R8 ;  /* 0x0000000ff50a7c23 */ /* 0x002fe20008010808 */
[----:B------:R-:W-:-:S03]  /*11810*/  MOV R245, R107 ;  /* 0x0000006b00f57202 */ /* 0x000fc60000000f00 */
[----:B------:R-:W1:Y:S02]  /*11820*/  MUFU.EX2 R235, R10 ;  /* 0x0000000a00eb7308 */ /* 0x000e640000000800 */
[----:B-1----:R-:W-:Y:S01]  /*11830*/  F2FP.F16.F32.PACK_AB R7, R235, R236 ;  /* 0x000000eceb07723e */ /* 0x002fe200000000ff */
[----:B------:R-:W-:-:S05]  /*11840*/  FFMA.FTZ R10, R234, UR15, -R9 ;  /* 0x0000000fea0a7c23 */ /* 0x000fca0008010809 */
[----:B------:R1:W-:Y:S01]  /*11850*/  MUFU.EX2 R234, R10 ;  /* 0x0000000a00ea7308 */ /* 0x0003e20000000800 */
[C---:B----4-:R-:W-:Y:S06]  /*11860*/  HMMA.16816.F32 R140, R4.reuse, R16, R140 ;  /* 0x00000010048c723c */ /* 0x050fec000000188c */
        /* <DEDUP_REMOVED lines=11> */
[----:B--2---:R-:W-:Y:S01]  /*11920*/  HMMA.16816.F32 R60, R4, R16, R60 ;  /* 0x00000010043c723c */ /* 0x004fe2000000183c */
[----:B------:R-:W-:-:S02]  /*11930*/  MOV R43, R102 ;  /* 0x00000066002b7202 */ /* 0x000fc40000000f00 */
[----:B------:R-:W-:Y:S02]  /*11940*/  MOV R40, R180 ;  /* 0x000000b400287202 */ /* 0x000fe40000000f00 */
[----:B------:R-:W-:Y:S01]  /*11950*/  MOV R41, R181 ;  /* 0x000000b500297202 */ /* 0x000fe20000000f00 */
[C---:B------:R-:W-:Y:S01]  /*11960*/  HMMA.16816.F32 R68, R4.reuse, R18, R68 ;  /* 0x000000120444723c */ /* 0x040fe20000001844 */
[----:B------:R-:W2:Y:S01]  /*11970*/  LDSM.16.MT88.4 R16, [R201+0x1d000] ;  /* 0x01d00000c910783b */ /* 0x000ea20000004200 */
[----:B-1----:R-:W-:Y:S01]  /*11980*/  FFMA.FTZ R10, R43, UR15, -R9 ;  /* 0x0000000f2b0a7c23 */ /* 0x002fe20008010809 */
[----:B------:R-:W-:Y:S02]  /*11990*/  MOV R43, R182 ;  /* 0x000000b6002b7202 */ /* 0x000fe40000000f00 */
[----:B------:R-:W-:Y:S01]  /*119a0*/  MOV R42, R183 ;  /* 0x000000b7002a7202 */ /* 0x000fe20000000f00 */
[C---:B---3--:R-:W-:Y:S06]  /*119b0*/  HMMA.16816.F32 R188, R4.reuse, R26, R48 ;  /* 0x0000001a04bc723c */ /* 0x048fec0000001830 */
[----:B------:R-:W-:Y:S01]  /*119c0*/  HMMA.16816.F32 R76, R4, R12, R76 ;  /* 0x0000000c044c723c */ /* 0x000fe2000000184c */
[----:B------:R-:W-:-:S02]  /*119d0*/  MOV R48, R103 ;  /* 0x0000006700307202 */ /* 0x000fc40000000f00 */
[----:B------:R-:W-:Y:S02]  /*119e0*/  MOV R51, R184 ;  /* 0x000000b800337202 */ /* 0x000fe40000000f00 */
[----:B------:R-:W-:Y:S01]  /*119f0*/  MOV R50, R185 ;  /* 0x000000b900327202 */ /* 0x000fe20000000f00 */
[----:B------:R-:W-:Y:S01]  /*11a00*/  HMMA.16816.F32 R80, R4, R14, R80 ;  /* 0x0000000e0450723c */ /* 0x000fe20000001850 */
[----:B------:R-:W1:Y:S01]  /*11a10*/  LDSM.16.MT88.4 R12, [R202+0x1d000] ;  /* 0x01d00000ca0c783b */ /* 0x000e620000004200 */
[----:B------:R-:W-:-:S04]  /*11a20*/  MOV R49, R106 ;  /* 0x0000006a00317202 */ /* 0x000fc80000000f00 */
[C---:B----4-:R-:W-:Y:S06]  /*11a30*/  HMMA.16816.F32 R92, R4.reuse, R20, R92 ;  /* 0x00000014045c723c */ /* 0x050fec000000185c */
[C---:B------:R-:W-:Y:S01]  /*11a40*/  HMMA.16816.F32 R96, R4.reuse, R22, R96 ;  /* 0x000000160460723c */ /* 0x040fe20000001860 */
[----:B------:R-:W3:Y:S05]  /*11a50*/  LDSM.16.MT88.4 R20, [R203+0x1d000] ;  /* 0x01d00000cb14783b */ /* 0x000eea0000004200 */
[C---:B-----5:R-:W-:Y:S01]  /*11a60*/  HMMA.16816.F32 R116, R4.reuse, R28, R160 ;  /* 0x0000001c0474723c */ /* 0x060fe200000018a0 */
[----:B------:R-:W-:Y:S05]  /*11a70*/  LDSM.16.MT88.4 R160, [R204+0x19800] ;  /* 0x01980000cca0783b */ /* 0x000fea0000004200 */
[C---:B--2---:R-:W-:Y:S06]  /*11a80*/  HMMA.16816.F32 R100, R4.reuse, R16, R72 ;  /* 0x000000100464723c */ /* 0x044fec0000001848 */
[----:B------:R-:W-:Y:S01]  /*11a90*/  HMMA.16816.F32 R104, R4, R18, R172 ;  /* 0x000000120468723c */ /* 0x000fe200000018ac */
[----:B------:R-:W-:Y:S01]  /*11aa0*/  MOV R74, R186 ;  /* 0x000000ba004a7202 */ /* 0x000fe20000000f00 */
[----:B------:R-:W2:Y:S01]  /*11ab0*/  LDSM.16.MT88.4 R16, [R201+0x1f000] ;  /* 0x01f00000c910783b */ /* 0x000ea20000004200 */
[----:B------:R-:W-:-:S02]  /*11ac0*/  MOV R75, R187 ;  /* 0x000000bb004b7202 */ /* 0x000fc40000000f00 */
[----:B------:R-:W-:Y:S01]  /*11ad0*/  MOV R73, R135 ;  /* 0x0000008700497202 */ /* 0x000fe20000000f00 */
[C---:B------:R-:W-:Y:S01]  /*11ae0*/  HMMA.16816.F32 R184, R4.reuse, R30, R176 ;  /* 0x0000001e04b8723c */ /* 0x040fe200000018b0 */
[----:B------:R-:W4:Y:S01]  /*11af0*/  LDSM.16.MT88.4 R28, [R204+0x1f000] ;  /* 0x01f00000cc1c783b */ /* 0x000f220000004200 */
[----:B------:R5:W4:Y:S04]  /*11b00*/  MUFU.EX2 R135, R10 ;  /* 0x0000000a00877308 */ /* 0x000b280000000800 */
[C---:B-1----:R-:W-:Y:S01]  /*11b10*/  HMMA.16816.F32 R108, R4.reuse, R12, R164 ;  /* 0x0000000c046c723c */ /* 0x042fe200000018a4 */
[----:B------:R-:W-:Y:S05]  /*11b20*/  LDSM.16.MT88.4 R164, [R203+0x19800] ;  /* 0x01980000cba4783b */ /* 0x000fea0000004200 */
[C---:B------:R-:W-:Y:S01]  /*11b30*/  HMMA.16816.F32 R112, R4.reuse, R14, R168 ;  /* 0x0000000e0470723c */ /* 0x040fe200000018a8 */
[----:B------:R-:W1:Y:S05]  /*11b40*/  LDSM.16.MT88.4 R12, [R203+0x1f000] ;  /* 0x01f00000cb0c783b */ /* 0x000e6a0000004200 */
[C---:B---3--:R-:W-:Y:S01]  /*11b50*/  HMMA.16816.F32 R180, R4.reuse, R20, R152 ;  /* 0x0000001404b4723c */ /* 0x048fe20000001898 */
[--C-:B-----5:R-:W-:Y:S01]  /*11b60*/  FFMA.FTZ R10, R74, UR15, -R9.reuse ;  /* 0x0000000f4a0a7c23 */ /* 0x120fe20008010809 */
[----:B------:R-:W-:Y:S01]  /*11b70*/  FFMA.FTZ R9, R75, UR15, -R9 ;  /* 0x0000000f4b097c23 */ /* 0x000fe20008010809 */
[----:B------:R-:W-:Y:S01]  /*11b80*/  MOV R75, R48 ;  /* 0x00000030004b7202 */ /* 0x000fe20000000f00 */
[----:B------:R-:W-:Y:S01]  /*11b90*/  LDSM.16.MT88.4 R152, [R202+0x19800] ;  /* 0x01980000ca98783b */ /* 0x000fe20000004200 */
[----:B------:R-:W-:Y:S01]  /*11ba0*/  MOV R48, R49 ;  /* 0x0000003100307202 */ /* 0x000fe20000000f00 */
[----:B------:R-:W-:Y:S01]  /*11bb0*/  HMMA.16816.F32 R84, R4, R24, R84 ;  /* 0x000000180454723c */ /* 0x000fe20000001854 */
[----:B------:R-:W-:Y:S01]  /*11bc0*/  MOV R49, R133 ;  /* 0x0000008500317202 */ /* 0x000fe20000000f00 */
[----:B------:R-:W3:Y:S01]  /*11bd0*/  LDSM.16.MT88.4 R24, [R202+0x1f000] ;  /* 0x01f00000ca18783b */ /* 0x000ee20000004200 */
[----:B------:R5:W-:Y:S01]  /*11be0*/  MUFU.EX2 R133, R9 ;  /* 0x0000000900857308 */ /* 0x000be20000000800 */
[----:B------:R-:W-:-:S02]  /*11bf0*/  MOV R74, R134 ;  /* 0x00000086004a7202 */ /* 0x000fc40000000f00 */
[C---:B------:R-:W-:Y:S01]  /*11c00*/  HMMA.16816.F32 R20, R4.reuse, R22, R144 ;  /* 0x000000160414723c */ /* 0x040fe20000001890 */
[----:B------:R-:W-:Y:S04]  /*11c10*/  LDSM.16.MT88.4 R144, [R201+0x19800] ;  /* 0x01980000c990783b */ /* 0x000fe80000004200 */
[----:B------:R-:W1:Y:S01]  /*11c20*/  MUFU.EX2 R134, R10 ;  /* 0x0000000a00867308 */ /* 0x000e620000000800 */
[C---:B--2---:R-:W-:Y:S06]  /*11c30*/  HMMA.16816.F32 R172, R4.reuse, R16, R128 ;  /* 0x0000001004ac723c */ /* 0x044fec0000001880 */
[----:B----4-:R-:W-:Y:S01]  /*11c40*/  HMMA.16816.F32 R176, R4, R28, R196 ;  /* 0x0000001c04b0723c */ /* 0x010fe200000018c4 */
[----:B------:R-:W-:Y:S01]  /*11c50*/  F2FP.F16.F32.PACK_AB R128, R135, R234 ;  /* 0x000000ea8780723e */ /* 0x000fe200000000ff */
[----:B-----5:R-:W-:Y:S01]  /*11c60*/  FFMA.FTZ R9, R40, UR15, -R8 ;  /* 0x0000000f28097c23 */ /* 0x020fe20008010808 */
[----:B------:R-:W-:-:S03]  /*11c70*/  MOV R40, R11 ;  /* 0x0000000b00287202 */ /* 0x000fc60000000f00 */
[----:B------:R2:W-:Y:S01]  /*11c80*/  MUFU.EX2 R11, R9 ;  /* 0x00000009000b7308 */ /* 0x0005e20000000800 */
[----:B------:R-:W-:Y:S01]  /*11c90*/  MOV R199, R48 ;  /* 0x0000003000c77202 */ /* 0x000fe20000000f00 */
[C---:B------:R-:W-:Y:S01]  /*11ca0*/  HMMA.16816.F32 R168, R4.reuse, R18, R88 ;  /* 0x0000001204a8723c */ /* 0x040fe20000001858 */
[----:B------:R-:W-:Y:S01]  /*11cb0*/  MOV R198, R49 ;  /* 0x0000003100c67202 */ /* 0x000fe20000000f00 */
[----:B------:R-:W-:Y:S01]  /*11cc0*/  LDSM.16.MT88.4 R88, [R204+0x1d800] ;  /* 0x01d80000cc58783b */ /* 0x000fe20000004200 */
[----:B------:R-:W-:Y:S02]  /*11cd0*/  MOV R197, R50 ;  /* 0x0000003200c57202 */ /* 0x000fe40000000f00 */
[----:B------:R-:W-:Y:S01]  /*11ce0*/  MOV R196, R51 ;  /* 0x0000003300c47202 */ /* 0x000fe20000000f00 */
[----:B-1----:R-:W-:Y:S01]  /*11cf0*/  HMMA.16816.F32 R124, R4, R12, R124 ;  /* 0x0000000c047c723c */ /* 0x002fe2000000187c */
[----:B------:R-:W1:Y:S01]  /*11d00*/  LDSM.16.MT88.4 R48, [R202+0x1b800] ;  /* 0x01b80000ca30783b */ /* 0x000e620000004200 */
[----:B------:R-:W-:-:S04]  /*11d10*/  F2FP.F16.F32.PACK_AB R130, R133, R134 ;  /* 0x000000868582723e */ /* 0x000fc800000000ff */
[----:B------:R-:W-:Y:S01]  /*11d20*/  HMMA.16816.F32 R32, R4, R14, R32 ;  /* 0x0000000e0420723c */ /* 0x000fe20000001820 */
[----:B------:R-:W-:Y:S01]  /*11d30*/  MOV R13, R40 ;  /* 0x00000028000d7202 */ /* 0x000fe20000000f00 */
[----:B--2---:R-:W-:Y:S01]  /*11d40*/  FFMA.FTZ R9, R73, UR15, -R8 ;  /* 0x0000000f49097c23 */ /* 0x004fe20008010808 */
[----:B------:R-:W-:-:S03]  /*11d50*/  MOV R12, R41 ;  /* 0x00000029000c7202 */ /* 0x000fc60000000f00 */
[C---:B---3--:R-:W-:Y:S01]  /*11d60*/  HMMA.16816.F32 R16, R4.reuse, R24, R64 ;  /* 0x000000180410723c */ /* 0x048fe20000001840 */
[----:B------:R2:W3:Y:S01]  /*11d70*/  MUFU.EX2 R10, R9 ;  /* 0x00000009000a7308 */ /* 0x0004e20000000800 */
[----:B------:R-:W-:Y:S01]  /*11d80*/  MOV R15, R42 ;  /* 0x0000002a000f7202 */ /* 0x000fe20000000f00 */
[----:B------:R-:W-:Y:S01]  /*11d90*/  LDSM.16.MT88.4 R64, [R203+0x1b800] ;  /* 0x01b80000cb40783b */ /* 0x000fe20000004200 */
[----:B------:R-:W-:Y:S01]  /*11da0*/  MOV R14, R43 ;  /* 0x0000002b000e7202 */ /* 0x000fe20000000f00 */
[----:B------:R-:W-:Y:S01]  /*11db0*/  FFMA.FTZ R0, R13, R0, R12 ;  /* 0x000000000d007223 */ /* 0x000fe2000001000c */
[C---:B------:R-:W-:Y:S01]  /*11dc0*/  HMMA.16816.F32 R24, R4.reuse, R26, R56 ;  /* 0x0000001a0418723c */ /* 0x040fe20000001838 */
[----:B------:R-:W4:Y:S02]  /*11dd0*/  LDSM.16.MT88.4 R40, [R201+0x1b800] ;  /* 0x01b80000c928783b */ /* 0x000f240000004200 */
[----:B------:R-:W-:Y:S01]  /*11de0*/  FFMA.FTZ R2, R15, R2, R14 ;  /* 0x000000020f027223 */ /* 0x000fe2000001000e */
[----:B------:R-:W-:Y:S01]  /*11df0*/  FADD.FTZ R0, R197, R0 ;  /* 0x00000000c5007221 */ /* 0x000fe20000010000 */
[----:B------:R-:W-:Y:S01]  /*11e00*/  LDSM.16.MT88.4 R56, [R204+0x1b800] ;  /* 0x01b80000cc38783b */ /* 0x000fe20000004200 */
[----:B------:R-:W-:Y:S01]  /*11e10*/  HMMA.16816.F32 R28, R4, R30, R120 ;  /* 0x0000001e041c723c */ /* 0x000fe20000001878 */
[----:B------:R-:W-:Y:S01]  /*11e20*/  FADD.FTZ R2, R196, R2 ;  /* 0x00000002c4027221 */ /* 0x000fe20000010000 */
[----:B------:R-:W-:Y:S01]  /*11e30*/  FADD.FTZ R0, R199, R0 ;  /* 0x00000000c7007221 */ /* 0x000fe20000010000 */
[----:B------:R-:W-:Y:S02]  /*11e40*/  LDSM.16.MT88.4 R120, [R204+0x1f800] ;  /* 0x01f80000cc78783b */ /* 0x000fe40000004200 */
[----:B------:R-:W-:Y:S01]  /*11e50*/  FADD.FTZ R2, R198, R2 ;  /* 0x00000002c6027221 */ /* 0x000fe20000010000 */
[--C-:B--2---:R-:W-:Y:S01]  /*11e60*/  FFMA.FTZ R9, R74, UR15, -R8.reuse ;  /* 0x0000000f4a097c23 */ /* 0x104fe20008010808 */
[----:B------:R-:W-:Y:S01]  /*11e70*/  FFMA.FTZ R8, R75, UR15, -R8 ;  /* 0x0000000f4b087c23 */ /* 0x000fe20008010808 */
[----:B---3--:R-:W-:Y:S01]  /*11e80*/  F2FP.F16.F32.PACK_AB R129, R10, R11 ;  /* 0x0000000b0a81723e */ /* 0x008fe200000000ff */
[----:B------:R-:W2:Y:S01]  /*11e90*/  LDSM.16.MT88.4 R72, [R201+0x1d800] ;  /* 0x01d80000c948783b */ /* 0x000ea20000004200 */
[----:B------:R-:W-:Y:S01]  /*11ea0*/  FADD.FTZ R2, R245, R2 ;  /* 0x00000002f5027221 */ /* 0x000fe20000010000 */
[----:B------:R-:W-:Y:S01]  /*11eb0*/  FADD.FTZ R0, R252, R0 ;  /* 0x00000000fc007221 */ /* 0x000fe20000010000 */
[----:B------:R-:W-:Y:S01]  /*11ec0*/  MUFU.EX2 R9, R9 ;  /* 0x0000000900097308 */ /* 0x000fe20000000800 */
[----:B------:R-:W-:Y:S01]  /*11ed0*/  LDSM.16.MT88.4 R4, [R203+0x1f800] ;  /* 0x01f80000cb04783b */ /* 0x000fe20000004200 */
[----:B------:R-:W-:Y:S01]  /*11ee0*/  FADD.FTZ R2, R247, R2 ;  /* 0x00000002f7027221 */ /* 0x000fe20000010000 */
[----:B------:R-:W-:-:S03]  /*11ef0*/  FADD.FTZ R0, R246, R0 ;  /* 0x00000000f6007221 */ /* 0x000fc60000010000 */
[----:B------:R-:W-:Y:S01]  /*11f00*/  FADD.FTZ R2, R243, R2 ;  /* 0x00000002f3027221 */ /* 0x000fe20000010000 */
[----:B------:R-:W-:Y:S01]  /*11f10*/  FADD.FTZ R0, R248, R0 ;  /* 0x00000000f8007221 */ /* 0x000fe20000010000 */
[----:B------:R-:W3:Y:S02]  /*11f20*/  MUFU.EX2 R8, R8 ;  /* 0x0000000800087308 */ /* 0x000ee40000000800 */
[----:B------:R-:W-:Y:S01]  /*11f30*/  FADD.FTZ R2, R249, R2 ;  /* 0x00000002f9027221 */ /* 0x000fe20000010000 */
[----:B------:R-:W-:-:S03]  /*11f40*/  FADD.FTZ R0, R244, R0 ;  /* 0x00000000f4007221 */ /* 0x000fc60000010000 */
[----:B------:R-:W-:Y:S01]  /*11f50*/  FADD.FTZ R2, R250, R2 ;  /* 0x00000002fa027221 */ /* 0x000fe20000010000 */
[----:B------:R-:W-:-:S03]  /*11f60*/  FADD.FTZ R0, R251, R0 ;  /* 0x00000000fb007221 */ /* 0x000fc60000010000 */
[----:B------:R-:W-:Y:S01]  /*11f70*/  FADD.FTZ R2, R242, R2 ;  /* 0x00000002f2027221 */ /* 0x000fe20000010000 */
[----:B------:R-:W-:-:S03]  /*11f80*/  FADD.FTZ R0, R238, R0 ;  /* 0x00000000ee007221 */ /* 0x000fc60000010000 */
[----:B------:R-:W-:Y:S01]  /*11f90*/  FADD.FTZ R2, R241, R2 ;  /* 0x00000002f1027221 */ /* 0x000fe20000010000 */
[----:B------:R-:W-:Y:S01]  /*11fa0*/  FADD.FTZ R0, R237, R0 ;  /* 0x00000000ed007221 */ /* 0x000fe20000010000 */
[----:B---3--:R-:W-:Y:S02]  /*11fb0*/  F2FP.F16.F32.PACK_AB R131, R8, R9 ;  /* 0x000000090883723e */ /* 0x008fe400000000ff */
[----:B------:R-:W-:Y:S01]  /*11fc0*/  FADD.FTZ R2, R240, R2 ;  /* 0x00000002f0027221 */ /* 0x000fe20000010000 */
[----:B------:R-:W-:-:S03]  /*11fd0*/  FADD.FTZ R0, R236, R0 ;  /* 0x00000000ec007221 */ /* 0x000fc60000010000 */
[----:B------:R-:W-:Y:S01]  /*11fe0*/  FADD.FTZ R2, R239, R2 ;  /* 0x00000002ef027221 */ /* 0x000fe20000010000 */
[----:B------:R-:W-:Y:S01]  /*11ff0*/  FADD.FTZ R0, R235, R0 ;  /* 0x00000000eb007221 */ /* 0x000fe20000010000 */
[----:B------:R-:W-:Y:S02]  /*12000*/  HMMA.16816.F32 R140, R128, R152, R140 ;  /* 0x00000098808c723c */ /* 0x000fe4000000188c */
[----:B------:R-:W-:Y:S01]  /*12010*/  FADD.FTZ R2, R234, R2 ;  /* 0x00000002ea027221 */ /* 0x000fe20000010000 */
[----:B------:R-:W-:-:S03]  /*12020*/  FADD.FTZ R0, R11, R0 ;  /* 0x000000000b007221 */ /* 0x000fc60000010000 */
[----:B------:R-:W-:Y:S01]  /*12030*/  HMMA.16816.F32 R152, R128, R154, R44 ;  /* 0x0000009a8098723c */ /* 0x000fe2000000182c */
[----:B------:R-:W-:Y:S01]  /*12040*/  FADD.FTZ R2, R135, R2 ;  /* 0x0000000287027221 */ /* 0x000fe20000010000 */
[----:B------:R-:W-:-:S03]  /*12050*/  FADD.FTZ R0, R10, R0 ;  /* 0x000000000a007221 */ /* 0x000fc60000010000 */
[----:B------:R-:W-:Y:S01]  /*12060*/  FADD.FTZ R2, R134, R2 ;  /* 0x0000000286027221 */ /* 0x000fe20000010000 */
[C---:B-1----:R-:W-:Y:S01]  /*12070*/  HMMA.16816.F32 R44, R128.reuse, R48, R76 ;  /* 0x00000030802c723c */ /* 0x042fe2000000184c */
[----:B------:R-:W-:Y:S02]  /*12080*/  FADD.FTZ R0, R9, R0 ;  /* 0x0000000009007221 */ /* 0x000fe40000010000 */
[----:B------:R-:W-:Y:S02]  /*12090*/  FADD.FTZ R2, R133, R2 ;  /* 0x0000000285027221 */ /* 0x000fe40000010000 */
[----:B------:R-:W-:Y:S01]  /*120a0*/  FADD.FTZ R0, R8, R0 ;  /* 0x0000000008007221 */ /* 0x000fe20000010000 */
[C---:B------:R-:W-:Y:S01]  /*120b0*/  HMMA.16816.F32 R48, R128.reuse, R50, R80 ;  /* 0x000000328030723c */ /* 0x040fe20000001850 */
[----:B------:R-:W1:Y:S04]  /*120c0*/  LDSM.16.MT88.4 R80, [R202+0x1d800] ;  /* 0x01d80000ca50783b */ /* 0x000e680000004200 */
[----:B------:R-:W-:Y:S01]  /*120d0*/  STL [R1+0x38], R2 ;  /* 0x0000380201007387 */ /* 0x000fe20000100800 */
[C---:B------:R-:W-:Y:S03]  /*120e0*/  HMMA.16816.F32 R136, R128.reuse, R144, R136 ;  /* 0x000000908088723c */ /* 0x040fe60000001888 */
[----:B------:R-:W-:Y:S03]  /*120f0*/  STL [R1+0x3c], R0 ;  /* 0x00003c0001007387 */ /* 0x000fe60000100800 */
[C---:B------:R-:W-:Y:S06]  /*12100*/  HMMA.16816.F32 R144, R128.reuse, R146, R36 ;  /* 0x000000928090723c */ /* 0x040fec0000001824 */
[C---:B----4-:R-:W-:Y:S06]  /*12110*/  HMMA.16816.F32 R36, R128.reuse, R40, R60 ;  /* 0x000000288024723c */ /* 0x050fec000000183c */
[C---:B------:R-:W-:Y:S06]  /*12120*/  HMMA.16816.F32 R40, R128.reuse, R42, R68 ;  /* 0x0000002a8028723c */ /* 0x040fec0000001844 */
[C---:B------:R-:W-:Y:S06]  /*12130*/  HMMA.16816.F32 R60, R128.reuse, R64, R92 ;  /* 0x00000040803c723c */ /* 0x040fec000000185c */
[C---:B--2---:R-:W-:Y:S06]  /*12140*/  HMMA.16816.F32 R68, R128.reuse, R72, R100 ;  /* 0x000000488044723c */ /* 0x044fec0000001864 */
[C---:B-1----:R-:W-:Y:S06]  /*12150*/  HMMA.16816.F32 R76, R128.reuse, R80, R108 ;  /* 0x00000050804c723c */ /* 0x042fec000000186c */
[C---:B------:R-:W-:Y:S01]  /*12160*/  HMMA.16816.F32 R64, R128.reuse, R66, R96 ;  /* 0x000000428040723c */ /* 0x040fe20000001860 */
[----:B------:R-:W1:Y:S05]  /*12170*/  LDSM.16.MT88.4 R96, [R203+0x1d800] ;  /* 0x01d80000cb60783b */ /* 0x000e6a0000004200 */
[C---:B------:R-:W-:Y:S01]  /*12180*/  HMMA.16816.F32 R72, R128.reuse, R74, R104 ;  /* 0x0000004a8048723c */ /* 0x040fe20000001868 */
[----:B------:R-:W2:Y:S05]  /*12190*/  LDSM.16.MT88.4 R104, [R201+0x1f800] ;  /* 0x01f80000c968783b */ /* 0x000eaa0000004200 */
[C---:B------:R-:W-:Y:S01]  /*121a0*/  HMMA.16816.F32 R80, R128.reuse, R82, R112 ;  /* 0x000000528050723c */ /* 0x040fe20000001870 */
[----:B------:R-:W3:Y:S05]  /*121b0*/  LDSM.16.MT88.4 R112, [R202+0x1f800] ;  /* 0x01f80000ca70783b */ /* 0x000eea0000004200 */
        /* <DEDUP_REMOVED lines=17> */
[----:B------:R-:W-:-:S15]  /*122d0*/  HMMA.16816.F32 R128, R128, R6, R32 ;  /* 0x000000068080723c */ /* 0x000fde0000001820 */
[----:B------:R-:W-:-:S09]  /*122e0*/  NOP ;  /* 0x0000000000007918 */ /* 0x000fd20000000000 */
.L_x_601:
[----:B------:R-:W-:-:S06]  /*122f0*/  UISETP.GT.AND UP0, UPT, UR20, UR16, UPT ;  /* 0x000000101400728c */ /* 0x000fcc000bf04270 */
[----:B------:R-:W-:-:S13]  /*12300*/  PLOP3.LUT P0, PT, PT, PT, UP0, 0x80, 0x0 ;  /* 0x000000000000781c */ /* 0x000fda0003f0f008 */
[----:B------:R-:W-:Y:S05]  /*12310*/  @!P0 BRA `(.L_x_608) ;  /* 0x0000004800ac8947 */ /* 0x000fea0003800000 */
[----:B------:R-:W2:Y:S01]  /*12320*/  LDL.LU R6, [R1+0x60] ;  /* 0x0000600001067983 */ /* 0x000ea20000300800 */
[----:B------:R-:W-:Y:S01]  /*12330*/  ULDC UR4, c[0x0][0x2d0] ;  /* 0x0000b40000047ab9 */ /* 0x000fe20000000800 */
[----:B------:R-:W1:Y:S01]  /*12340*/  S2R R0, SR_TID.X ;  /* 0x0000000000007919 */ /* 0x000e620000002100 */
[----:B------:R-:W-:Y:S01]  /*12350*/  IMAD.U32 R10, RZ, RZ, UR26 ;  /* 0x0000001aff0a7e24 */ /* 0x000fe2000f8e00ff */
[----:B------:R-:W-:Y:S01]  /*12360*/  ULDC.64 UR10, c[0x0][0x218] ;  /* 0x00008600000a7ab9 */ /* 0x000fe20000000a00 */
[----:B------:R-:W-:Y:S01]  /*12370*/  IMAD.U32 R9, RZ, RZ, UR27 ;  /* 0x0000001bff097e24 */ /* 0x000fe2000f8e00ff */
[----:B------:R-:W3:Y:S01]  /*12380*/  LDL.LU R2, [R1+0x78] ;  /* 0x0000780001027983 */ /* 0x000ee20000300800 */
[----:B------:R-:W-:Y:S01]  /*12390*/  ULDC.64 UR6, c[0x0][0x220] ;  /* 0x0000880000067ab9 */ /* 0x000fe20000000a00 */
[----:B-----5:R-:W-:Y:S01]  /*123a0*/  IMAD.MOV.U32 R134, RZ, RZ, R3 ;  /* 0x000000ffff867224 */ /* 0x020fe200078e0003 */
        /* <DEDUP_REMOVED lines=10> */
[----:B------:R-:W-:Y:S01]  /*12450*/  ULDC UR4, c[0x0][0x2ec] ;  /* 0x0000bb0000047ab9 */ /* 0x000fe20000000800 */
[----:B------:R-:W-:-:S11]  /*12460*/  SHF.R.S32.HI R5, RZ, 0x1f, R4 ;  /* 0x0000001fff057819 */ /* 0x000fd60000011404 */
[----:B------:R-:W1:Y:S08]  /*12470*/  @!P2 LDC.64 R14, c[0x0][0x220] ;  /* 0x00008800ff0eab82 */ /* 0x000e700000000a00 */
[----:B------:R-:W4:Y:S01]  /*12480*/  @!P2 LDC.64 R12, c[0x0][0x220] ;  /* 0x00008800ff0cab82 */ /* 0x000f220000000a00 */
[----:B-1----:R-:W-:Y:S04]  /*12490*/  @!P2 STL.64 [R1+0x30], R14 ;  /* 0x0000300e0100a387 */ /* 0x002fe80000100a00 */
[----:B----4-:R-:W-:Y:S01]  /*124a0*/  @!P2 STL.64 [R1+0x28], R12 ;  /* 0x0000280c0100a387 */ /* 0x010fe20000100a00 */
[----:B--2---:R-:W-:-:S04]  /*124b0*/  IMAD.WIDE.U32 R6, R6, UR22, R4 ;  /* 0x0000001606067c25 */ /* 0x004fc8000f8e0004 */
[----:B------:R-:W-:Y:S01]  /*124c0*/  IMAD.MOV.U32 R3, RZ, RZ, R7 ;  /* 0x000000ffff037224 */ /* 0x000fe200078e0007 */
[----:B------:R-:W-:Y:S01]  /*124d0*/  IADD3 R0, P1, R6, UR28, RZ ;  /* 0x0000001c06007c10 */ /* 0x000fe2000ff3e0ff */
[----:B---3--:R-:W-:-:S03]  /*124e0*/  IMAD.WIDE.U32 R4, R2, UR22, R4 ;  /* 0x0000001602047c25 */ /* 0x008fc6000f8e0004 */
[----:B------:R-:W-:Y:S01]  /*124f0*/  IADD3.X R10, R10, UR36, R7, P1, !PT ;  /* 0x000000240a0a7c10 */ /* 0x000fe20008ffe407 */
[----:B------:R-:W-:Y:S01]  /*12500*/  UIADD3 UR22, UR20, -0x2, URZ ;  /* 0xfffffffe14167890 */ /* 0x000fe2000fffe03f */
[----:B------:R-:W-:Y:S02]  /*12510*/  LEA R6, P1, R0, UR10, 0x1 ;  /* 0x0000000a00067c11 */ /* 0x000fe4000f8208ff */
[----:B------:R-:W-:Y:S02]  /*12520*/  IADD3 R2, P0, R4, UR30, RZ ;  /* 0x0000001e04027c10 */ /* 0x000fe4000ff1e0ff */
[----:B------:R-:W-:Y:S01]  /*12530*/  LEA.HI.X R0, R0, UR11, R10, 0x1, P1 ;  /* 0x0000000b00007c11 */ /* 0x000fe200088f0c0a */
[----:B------:R-:W-:Y:S01]  /*12540*/  STL [R1+0x1c], R6 ;  /* 0x00001c0601007387 */ /* 0x000fe20000100800 */
[----:B------:R-:W-:Y:S01]  /*12550*/  IADD3.X R4, R9, UR37, R5, P0, !PT ;  /* 0x0000002509047c10 */ /* 0x000fe200087fe405 */
[----:B------:R-:W-:Y:S01]  /*12560*/  ULDC.64 UR10, c[0x0][0x248] ;  /* 0x00009200000a7ab9 */ /* 0x000fe20000000a00 */
[----:B------:R-:W-:-:S04]  /*12570*/  LEA R5, P0, R2, UR6, 0x1 ;  /* 0x0000000602057c11 */ /* 0x000fc8000f8008ff */
[----:B------:R-:W-:Y:S01]  /*12580*/  LEA.HI.X R2, R2, UR7, R4, 0x1, P0 ;  /* 0x0000000702027c11 */ /* 0x000fe200080f0c04 */
[----:B------:R-:W-:Y:S01]  /*12590*/  STL [R1+0x18], R5 ;  /* 0x0000180501007387 */ /* 0x000fe20000100800 */
[----:B------:R-:W-:-:S03]  /*125a0*/  ULDC.64 UR6, c[0x0][0x250] ;  /* 0x0000940000067ab9 */ /* 0x000fc60000000a00 */
[----:B------:R1:W-:Y:S04]  /*125b0*/  STL [R1+0x14], R0 ;  /* 0x0000140001007387 */ /* 0x0003e80000100800 */
[----:B------:R2:W-:Y:S01]  /*125c0*/  STL [R1+0x10], R2 ;  /* 0x0000100201007387 */ /* 0x0005e20000100800 */
[----:B-1----:R-:W-:-:S04]  /*125d0*/  SHF.R.S32.HI R0, RZ, 0x3, R8 ;  /* 0x00000003ff007819 */ /* 0x002fc80000011408 */
[----:B------:R-:W-:Y:S02]  /*125e0*/  IADD3 R6, P0, R0, 0x20, RZ ;  /* 0x0000002000067810 */ /* 0x000fe40007f1e0ff */
[----:B------:R-:W-:-:S03]  /*125f0*/  SHF.R.S32.HI R0, RZ, 0x1f, R0 ;  /* 0x0000001fff007819 */ /* 0x000fc60000011400 */
[----:B------:R-:W-:Y:S01]  /*12600*/  STL [R1], R6 ;  /* 0x0000000601007387 */ /* 0x000fe20000100800 */
[----:B--2---:R-:W-:-:S03]  /*12610*/  IMAD.MOV.U32 R2, RZ, RZ, R6 ;  /* 0x000000ffff027224 */ /* 0x004fc600078e0006 */
[----:B------:R-:W2:Y:S04]  /*12620*/  LDL.LU.64 R14, [R1+0x68] ;  /* 0x00006800010e7983 */ /* 0x000ea80000300a00 */
[----:B------:R-:W3:Y:S01]  /*12630*/  LDL.LU.64 R12, [R1+0x70] ;  /* 0x00007000010c7983 */ /* 0x000ee20000300a00 */
[----:B------:R-:W-:-:S05]  /*12640*/  IMAD.X R3, RZ, RZ, R0, P0 ;  /* 0x000000ffff037224 */ /* 0x000fca00000e0600 */
[----:B------:R2:W-:Y:S02]  /*12650*/  STL [R1+0x4], R3 ;  /* 0x0000040301007387 */ /* 0x0005e40000100800 */
[----:B--2---:R-:W-:Y:S02]  /*12660*/  IMAD.MOV.U32 R3, RZ, RZ, R15 ;  /* 0x000000ffff037224 */ /* 0x004fe400078e000f */
[----:B---3--:R-:W-:-:S05]  /*12670*/  IMAD.MOV.U32 R2, RZ, RZ, R12 ;  /* 0x000000ffff027224 */ /* 0x008fca00078e000c */
[----:B------:R1:W-:Y:S01]  /*12680*/  STL.64 [R1+0x20], R2 ;  /* 0x0000200201007387 */ /* 0x0003e20000100a00 */
[----:B------:R-:W-:Y:S05]  /*12690*/  BRA `(.L_x_609) ;  /* 0x0000000000fc7947 */ /* 0x000fea0003800000 */
.L_x_611:
        /* <DEDUP_REMOVED lines=12> */
[----:B------:R-:W-:Y:S06]  /*12760*/  UIADD3 UR20, UR25, UR20, URZ ;  /* 0x0000001419147290 */ /* 0x000fec000fffe03f */
[----:B------:R-:W-:Y:S01]  /*12770*/  IMAD.U32 R135, RZ, RZ, UR20 ;  /* 0x00000014ff877e24 */ /* 0x000fe2000f8e00ff */
        /* <DEDUP_REMOVED lines=49> */
.L_x_609:
[----:B--2---:R-:W2:Y:S01]  /*12a90*/  LDL.64 R238, [R1+0x8] ;  /* 0x0000080001ee7983 */ /* 0x004ea20000100a00 */
[----:B------:R-:W-:Y:S01]  /*12aa0*/  UIADD3 UR25, UR15, -UR26, URZ ;  /* 0x8000001a0f197290 */ /* 0x000fe2000fffe03f */
[----:B------:R-:W-:Y:S04]  /*12ab0*/  DEPBAR.LE SB0, 0x0 ;  /* 0x000080000000791a */ /* 0x000fe80000000000 */
[----:B------:R-:W1:Y:S01]  /*12ac0*/  LDL.64 R236, [R1] ;  /* 0x0000000001ec7983 */ /* 0x000e620000100a00 */
[----:B------:R-:W-:Y:S01]  /*12ad0*/  IMAD.U32 R0, RZ, RZ, UR25 ;  /* 0x00000019ff007e24 */ /* 0x000fe2000f8e00ff */
[----:B------:R-:W-:Y:S02]  /*12ae0*/  UIADD3 UR13, UR20, -0x1, URZ ;  /* 0xffffffff140d7890 */ /* 0x000fe4000fffe03f */
[----:B------:R-:W3:Y:S02]  /*12af0*/  LDL.64 R12, [R1+0x20] ;  /* 0x00002000010c7983 */ /* 0x000ee40000100a00 */
[----:B------:R-:W-:Y:S02]  /*12b00*/  USHF.R.S32.HI UR24, URZ, 0x1f, UR13 ;  /* 0x0000001f3f187899 */ /* 0x000fe4000801140d */
[----:B------:R-:W4:Y:S01]  /*12b10*/  LDL R17, [R1+0x44] ;  /* 0x0000440001117983 */ /* 0x000f220000100800 */
[----:B------:R-:W-:Y:S01]  /*12b20*/  UIMAD UR23, UR8, UR13, URZ ;  /* 0x0000000d081772a4 */ /* 0x000fe2000f8e023f */
[----:B------:R-:W-:Y:S01]  /*12b30*/  IMAD.U32 R6, RZ, RZ, UR13 ;  /* 0x0000000dff067e24 */ /* 0x000fe2000f8e00ff */
[----:B------:R-:W-:Y:S01]  /*12b40*/  UISETP.GT.AND UP0, UPT, UR13, UR16, UPT ;  /* 0x000000100d00728c */ /* 0x000fe2000bf04270 */
[----:B------:R-:W5:Y:S01]  /*12b50*/  LDL R8, [R1+0x30] ;  /* 0x0000300001087983 */ /* 0x000f620000100800 */
[----:B------:R-:W-:Y:S03]  /*12b60*/  UIMAD UR23, UR24, UR9, UR23 ;  /* 0x00000009181772a4 */ /* 0x000fe6000f8e0217 */
[----:B------:R-:W5:Y:S04]  /*12b70*/  LDL R19, [R1+0x18] ;  /* 0x0000180001137983 */ /* 0x000f680000100800 */
[----:B------:R-:W5:Y:S04]  /*12b80*/  LDL R10, [R1+0x34] ;  /* 0x00003400010a7983 */ /* 0x000f680000100800 */
[----:B------:R-:W5:Y:S04]  /*12b90*/  LDL R16, [R1+0x10] ;  /* 0x0000100001107983 */ /* 0x000f680000100800 */
[----:B------:R-:W5:Y:S04]  /*12ba0*/  LDL R15, [R1+0x40] ;  /* 0x00004000010f7983 */ /* 0x000f680000100800 */
[----:B------:R-:W5:Y:S04]  /*12bb0*/  LDL R20, [R1+0x28] ;  /* 0x0000280001147983 */ /* 0x000f680000100800 */
[----:B------:R-:W5:Y:S04]  /*12bc0*/  LDL R18, [R1+0x2c] ;  /* 0x00002c0001127983 */ /* 0x000f680000100800 */
[----:B------:R-:W5:Y:S01]  /*12bd0*/  LDL R14, [R1+0x48] ;  /* 0x00004800010e7983 */ /* 0x000f620000100800 */
[----:B------:R-:W-:Y:S06]  /*12be0*/  BAR.SYNC.DEFER_BLOCKING 0x0 ;  /* 0x0000000000007b1d */ /* 0x000fec0000010000 */
[----:B------:R-:W-:Y:S04]  /*12bf0*/  @P2 STS.128 [R227+0x18000], RZ ;  /* 0x018000ffe3002388 */ /* 0x000fe80000000c00 */
[----:B------:R-:W5:Y:S04]  /*12c00*/  LDL R235, [R1+0x1c] ;  /* 0x00001c0001eb7983 */ /* 0x000f680000100800 */
[----:B------:R-:W5:Y:S01]  /*12c10*/  LDL R234, [R1+0x14] ;  /* 0x0000140001ea7983 */ /* 0x000f620000100800 */
[----:B------:R-:W2:Y:S02]  /*12c20*/  S2R R135, SR_TID.X ;  /* 0x0000000000877919 */ /* 0x000ea40000002100 */
[----:B--2---:R-:W-:Y:S05]  /*12c30*/  IMAD.SHL.U32 R135, R135, 0x2, RZ ;  /* 0x0000000287877824 */ /* 0x004fea00078e00ff */
[----:B------:R-:W-:Y:S02]  /*12c40*/  LOP3.LUT R135, R135, 0x6, RZ, 0xc0, !PT ;  /* 0x0000000687877812 */ /* 0x000fe400078ec0ff */
[C---:B------:R-:W-:Y:S04]  /*12c50*/  LEA R4, P1, R0.reuse, R238, 0x6 ;  /* 0x000000ee00047211 */ /* 0x040fe800078230ff */
[C---:B------:R-:W-:Y:S02]  /*12c60*/  LEA.HI.X.SX32 R5, R0.reuse, R239, 0x6, P1 ;  /* 0x000000ef00057211 */ /* 0x040fe400008f36ff */
[C---:B-1----:R-:W-:Y:S03]  /*12c70*/  LEA R2, P0, R0.reuse, R236, 0x6 ;  /* 0x000000ec00027211 */ /* 0x042fe600078030ff */
[----:B------:R-:W-:Y:S01]  /*12c80*/  IMAD R5, R5, UR6, RZ ;  /* 0x0000000605057c24 */ /* 0x000fe2000f8e02ff */
[----:B------:R-:W-:Y:S01]  /*12c90*/  LEA.HI.X.SX32 R3, R0, R237, 0x6, P0 ;  /* 0x000000ed00037211 */ /* 0x000fe200000f36ff */
[----:B---3--:R-:W-:Y:S01]  /*12ca0*/  IMAD.WIDE.U32 R6, R6, UR9, R12 ;  /* 0x0000000906067c25 */ /* 0x008fe2000f8e000c */
[----:B----4-:R-:W-:Y:S03]  /*12cb0*/  ISETP.GE.AND P4, PT, R17, UR12, PT ;  /* 0x0000000c11007c0c */ /* 0x010fe6000bf86270 */
[C---:B------:R-:W-:Y:S02]  /*12cc0*/  IMAD R5, R4.reuse, UR7, R5 ;  /* 0x0000000704057c24 */ /* 0x040fe4000f8e0205 */
[----:B------:R-:W-:Y:S01]  /*12cd0*/  IMAD.WIDE.U32 R12, R4, UR6, RZ ;  /* 0x00000006040c7c25 */ /* 0x000fe2000f8e00ff */
[----:B-----5:R-:W-:Y:S03]  /*12ce0*/  @!P2 LEA R8, P1, R6, R8, 0x1 ;  /* 0x000000080608a211 */ /* 0x020fe600078208ff */
[----:B------:R-:W-:Y:S01]  /*12cf0*/  VIADD R0, R7, UR23 ;  /* 0x0000001707007c36 */ /* 0x000fe20008000000 */
[-C--:B------:R-:W-:Y:S01]  /*12d00*/  LEA R4, P3, R12, R19.reuse, 0x1 ;  /* 0x000000130c047211 */ /* 0x080fe200078608ff */
[----:B------:R-:W-:Y:S01]  /*12d10*/  IMAD.IADD R5, R13, 0x1, R5 ;  /* 0x000000010d057824 */ /* 0x000fe200078e0205 */
[C---:B------:R-:W-:Y:S01]  /*12d20*/  @!P2 IADD3 R7, P0, R6.reuse, UR29, RZ ;  /* 0x0000001d0607ac10 */ /* 0x040fe2000ff1e0ff */
[----:B------:R-:W-:Y:S01]  /*12d30*/  IMAD R3, R3, UR6, RZ ;  /* 0x0000000603037c24 */ /* 0x000fe2000f8e02ff */
[----:B------:R-:W-:Y:S01]  /*12d40*/  @!P2 LEA.HI.X R9, R6, R10, R0, 0x1, P1 ;  /* 0x0000000a0609a211 */ /* 0x000fe200008f0c00 */
[----:B------:R-:W-:Y:S01]  /*12d50*/  IMAD.WIDE.U32 R10, R2, UR6, RZ ;  /* 0x00000006020a7c25 */ /* 0x000fe2000f8e00ff */
[----:B------:R-:W-:Y:S01]  /*12d60*/  @!P2 IADD3.X R0, R0, UR14, RZ, P0, !PT ;  /* 0x0000000e0000ac10 */ /* 0x000fe200087fe4ff */
[----:B------:R-:W-:Y:S01]  /*12d70*/  UIADD3 UR23, UR22, -UR26, URZ ;  /* 0x8000001a16177290 */ /* 0x000fe2000fffe03f */
[----:B------:R-:W-:Y:S01]  /*12d80*/  LEA.HI.X R5, R12, R16, R5, 0x1, P3 ;  /* 0x000000100c057211 */ /* 0x000fe200018f0c05 */
[----:B------:R-:W-:Y:S01]  /*12d90*/  @!PT LDS RZ, [RZ] ;  /* 0x00000000fffff984 */ /* 0x000fe20000000800 */
[----:B------:R-:W-:Y:S01]  /*12da0*/  @!PT LDS RZ, [RZ] ;  /* 0x00000000fffff984 */ /* 0x000fe20000000800 */
[----:B------:R-:W-:Y:S01]  /*12db0*/  @!PT LDS RZ, [RZ] ;  /* 0x00000000fffff984 */ /* 0x000fe20000000800 */
[----:B------:R1:W-:Y:S01]  /*12dc0*/  @!P2 LDGSTS.E.BYPASS.LTC128B.128 [R227+0x18000], desc[UR34][R8.64] ;  /* 0x1800000008e3afae */ /* 0x0003e2000b901d62 */
[----:B------:R-:W-:Y:S01]  /*12dd0*/  IMAD R3, R2, UR7, R3 ;  /* 0x0000000702037c24 */ /* 0x000fe2000f8e0203 */
[C---:B------:R-:W-:Y:S02]  /*12de0*/  LEA R2, P0, R10.reuse, R19, 0x1 ;  /* 0x000000130a027211 */ /* 0x040fe400078008ff */
[----:B------:R-:W-:Y:S01]  /*12df0*/  ISETP.GE.AND P3, PT, R15, UR12, PT ;  /* 0x0000000c0f007c0c */ /* 0x000fe2000bf66270 */
[----:B------:R-:W-:Y:S01]  /*12e00*/  @P4 STS.128 [R227+0x1a000], RZ ;  /* 0x01a000ffe3004388 */ /* 0x000fe20000000c00 */
[----:B------:R-:W-:Y:S01]  /*12e10*/  IMAD.IADD R3, R11, 0x1, R3 ;  /* 0x000000010b037824 */ /* 0x000fe200078e0203 */
[C---:B------:R-:W-:Y:S01]  /*12e20*/  @!P2 LEA R6, P1, R7.reuse, R20, 0x1 ;  /* 0x000000140706a211 */ /* 0x040fe200078208ff */
[----:B------:R-:W-:Y:S01]  /*12e30*/  IMAD.U32 R132, RZ, RZ, UR23 ;  /* 0x00000017ff847e24 */ /* 0x000fe2000f8e00ff */
[----:B------:R-:W-:Y:S01]  /*12e40*/  @!PT LDS RZ, [RZ] ;  /* 0x00000000fffff984 */ /* 0x000fe20000000800 */
[----:B------:R-:W-:Y:S01]  /*12e50*/  @!PT LDS RZ, [RZ] ;  /* 0x00000000fffff984 */ /* 0x000fe20000000800 */
[----:B------:R-:W-:Y:S01]  /*12e60*/  @!PT LDS RZ, [RZ] ;  /* 0x00000000fffff984 */ /* 0x000fe20000000800 */
[----:B------:R-:W-:Y:S02]  /*12e70*/  @!P4 LDGSTS.E.BYPASS.LTC128B.128 [R227+0x1a000], desc[UR34][R4.64+0x80] ;  /* 0x1a00008004e3cfae */ /* 0x000fe4000b901d62 */
[----:B------:R-:W-:Y:S01]  /*12e80*/  @!P2 LEA.HI.X R7, R7, R18, R0, 0x1, P1 ;  /* 0x000000120707a211 */ /* 0x000fe200008f0c00 */
[----:B------:R-:W-:Y:S01]  /*12e90*/  IMAD.U32 R0, RZ, RZ, UR13 ;  /* 0x0000000dff007e24 */ /* 0x000fe2000f8e00ff */
[----:B------:R-:W-:Y:S02]  /*12ea0*/  LEA.HI.X R3, R10, R16, R3, 0x1, P0 ;  /* 0x000000100a037211 */ /* 0x000fe400000f0c03 */
[----:B------:R-:W-:Y:S01]  /*12eb0*/  ISETP.GE.AND P1, PT, R14, UR12, PT ;  /* 0x0000000c0e007c0c */ /* 0x000fe2000bf26270 */
[----:B------:R-:W-:Y:S01]  /*12ec0*/  IMAD R0, R0, 0x40, R135 ;  /* 0x0000004000007824 */ /* 0x000fe200078e0287 */
[----:B------:R-:W-:Y:S03]  /*12ed0*/  @P3 STS.128 [R227+0x1c000], RZ ;  /* 0x01c000ffe3003388 */ /* 0x000fe60000000c00 */
[----:B------:R-:W-:Y:S01]  /*12ee0*/  IMAD.IADD R135, R230, 0x1, -R0 ;  /* 0x00000001e6877824 */ /* 0x000fe200078e0a00 */
[----:B------:R-:W-:Y:S01]  /*12ef0*/  @!PT LDS RZ, [RZ] ;  /* 0x00000000fffff984 */ /* 0x000fe20000000800 */
[----:B------:R-:W-:Y:S01]  /*12f00*/  @!PT LDS RZ, [RZ] ;  /* 0x00000000fffff984 */ /* 0x000fe20000000800 */
[----:B------:R-:W-:Y:S01]  /*12f10*/  @!PT LDS RZ, [RZ] ;  /* 0x00000000fffff984 */ /* 0x000fe20000000800 */
[----:B------:R-:W-:Y:S04]  /*12f20*/  @!P3 LDGSTS.E.BYPASS.LTC128B.128 [R227+0x1c000], desc[UR34][R4.64+0x100] ;  /* 0x1c00010004e3bfae */ /* 0x000fe8000b901d62 */
[----:B------:R-:W-:Y:S03]  /*12f30*/  IABS R135, R135 ;  /* 0x0000008700877213 */ /* 0x000fe60000000000 */
[----:B------:R-:W-:Y:S01]  /*12f40*/  @P1 STS.128 [R227+0x1e000], RZ ;  /* 0x01e000ffe3001388 */ /* 0x000fe20000000c00 */
[----:B------:R-:W-:Y:S03]  /*12f50*/  I2FP.F32.S32 R135, R135 ;  /* 0x0000008700877245 */ /* 0x000fe60000201400 */
        /* <DEDUP_REMOVED lines=27> */
[----:B------:R-:W4:Y:S04]  /*13110*/  LDSM.16.M88.4 R24, [R200+0x11000] ;  /* 0x01100000c818783b */ /* 0x000f280000000200 */
[----:B------:R-:W5:Y:S04]  /*13120*/  LDSM.16.M88.4 R168, [R200+0x11800] ;  /* 0x01180000c8a8783b */ /* 0x000f680000000200 */
[----:B------:R-:W0:Y:S01]  /*13130*/  LDGDEPBAR ;  /* 0x00000000000079af */ /* 0x000e220000000000 */
[C---:B--2---:R-:W-:Y:S03]  /*13140*/  LEA R2, P5, R132.reuse, R238, 0x6 ;  /* 0x000000ee84027211 */ /* 0x044fe600078a30ff */
[----:B------:R-:W-:Y:S01]  /*13150*/  LDSM.16.M88.4 R172, [R208] ;  /* 0x00000000d0ac783b */ /* 0x000fe20000000200 */
[C---:B------:R-:W-:Y:S03]  /*13160*/  LEA.HI.X.SX32 R3, R132.reuse, R239, 0x6, P5 ;  /* 0x000000ef84037211 */ /* 0x040fe600028f36ff */
[----:B------:R-:W2:Y:S04]  /*13170*/  LDSM.16.M88.4 R176, [R211] ;  /* 0x00000000d3b0783b */ /* 0x000ea80000000200 */
[----:B------:R-:W2:Y:S01]  /*13180*/  LDSM.16.M88.4 R180, [R226] ;  /* 0x00000000e2b4783b */ /* 0x000ea20000000200 */
[----:B------:R-:W-:Y:S03]  /*13190*/  IMAD R3, R3, UR10, RZ ;  /* 0x0000000a03037c24 */ /* 0x000fe6000f8e02ff */
[----:B------:R-:W2:Y:S04]  /*131a0*/  LDSM.16.M88.4 R184, [R225] ;  /* 0x00000000e1b8783b */ /* 0x000ea80000000200 */
[----:B------:R-:W2:Y:S01]  /*131b0*/  LDSM.16.M88.4 R188, [R224] ;  /* 0x00000000e0bc783b */ /* 0x000ea20000000200 */
[C---:B-1----:R-:W-:Y:S03]  /*131c0*/  HMMA.16816.F32 R4, R32.reuse, R8, RZ ;  /* 0x000000082004723c */ /* 0x042fe600000018ff */
[----:B------:R-:W-:Y:S04]  /*131d0*/  LDSM.16.M88.4 R192, [R210] ;  /* 0x00000000d2c0783b */ /* 0x000fe80000000200 */
[----:B------:R-:W1:Y:S01]  /*131e0*/  LDSM.16.M88.4 R196, [R206+0x10000] ;  /* 0x01000000cec4783b */ /* 0x000e620000000200 */
[C---:B------:R-:W-:Y:S06]  /*131f0*/  HMMA.16816.F32 R8, R32.reuse, R10, RZ ;  /* 0x0000000a2008723c */ /* 0x040fec00000018ff */
[C---:B---3--:R-:W-:Y:S06]  /*13200*/  HMMA.16816.F32 R12, R32.reuse, R16, RZ ;  /* 0x00000010200c723c */ /* 0x048fec00000018ff */
[C---:B------:R-:W-:Y:S06]  /*13210*/  HMMA.16816.F32 R16, R32.reuse, R18, RZ ;  /* 0x000000122010723c */ /* 0x040fec00000018ff */
[C---:B----4-:R-:W-:Y:S06]  /*13220*/  HMMA.16816.F32 R20, R32.reuse, R24, RZ ;  /* 0x000000182014723c */ /* 0x050fec00000018ff */
[C---:B------:R-:W-:Y:S06]  /*13230*/  HMMA.16816.F32 R24, R32.reuse, R26, RZ ;  /* 0x0000001a2018723c */ /* 0x040fec00000018ff */
[C---:B-----5:R-:W-:Y:S06]  /*13240*/  HMMA.16816.F32 R28, R32.reuse, R168, RZ ;  /* 0x000000a8201c723c */ /* 0x060fec00000018ff */
[----:B------:R-:W-:Y:S01]  /*13250*/  HMMA.16816.F32 R32, R32, R170, RZ ;  /* 0x000000aa2020723c */ /* 0x000fe200000018ff */
[----:B------:R-:W3:Y:S05]  /*13260*/  LDSM.16.M88.4 R168, [R206+0x10800] ;  /* 0x01080000cea8783b */ /* 0x000eea0000000200 */
        /* <DEDUP_REMOVED lines=8> */
[----:B------:R-:W-:Y:S05]  /*132f0*/  LDSM.16.M88.4 R184, [R205] ;  /* 0x00000000cdb8783b */ /* 0x000fea0000000200 */
[C---:B------:R-:W-:Y:S06]  /*13300*/  HMMA.16816.F32 R28, R172.reuse, R188, R28 ;  /* 0x000000bcac1c723c */ /* 0x040fec000000181c */
[----:B------:R-:W-:Y:S01]  /*13310*/  HMMA.16816.F32 R32, R172, R190, R32 ;  /* 0x000000beac20723c */ /* 0x000fe20000001820 */
[----:B------:R-:W4:Y:S04]  /*13320*/  LDSM.16.M88.4 R172, [R206+0x11800] ;  /* 0x01180000ceac783b */ /* 0x000f280000000200 */
        /* <DEDUP_REMOVED lines=12> */
[----:B------:R-:W2:Y:S04]  /*133f0*/  LDSM.16.M88.4 R172, [R207+0x4000] ;  /* 0x00400000cfac783b */ /* 0x000ea80000000200 */
[----:B------:R-:W-:Y:S01]  /*13400*/  LDSM.16.M88.4 R192, [R200+0x13800] ;  /* 0x01380000c8c0783b */ /* 0x000fe20000000200 */
[C---:B------:R-:W-:Y:S06]  /*13410*/  HMMA.16816.F32 R4, R180.reuse, R184, R4 ;  /* 0x000000b8b404723c */ /* 0x040fec0000001804 */
[C---:B------:R-:W-:Y:S01]  /*13420*/  HMMA.16816.F32 R8, R180.reuse, R186, R8 ;  /* 0x000000bab408723c */ /* 0x040fe20000001808 */
[----:B------:R-:W4:Y:S05]  /*13430*/  LDSM.16.M88.4 R184, [R200+0x12800] ;  /* 0x01280000c8b8783b */ /* 0x000f2a0000000200 */
[C---:B-----5:R-:W-:Y:S06]  /*13440*/  HMMA.16816.F32 R12, R180.reuse, R188, R12 ;  /* 0x000000bcb40c723c */ /* 0x060fec000000180c */
[C---:B------:R-:W-:Y:S01]  /*13450*/  HMMA.16816.F32 R16, R180.reuse, R190, R16 ;  /* 0x000000beb410723c */ /* 0x040fe20000001810 */
[----:B------:R-:W5:Y:S05]  /*13460*/  LDSM.16.M88.4 R188, [R200+0x13000] ;  /* 0x01300000c8bc783b */ /* 0x000f6a0000000200 */
[C---:B-1----:R-:W-:Y:S06]  /*13470*/  HMMA.16816.F32 R20, R180.reuse, R196, R20 ;  /* 0x000000c4b414723c */ /* 0x042fec0000001814 */
[C---:B------:R-:W-:Y:S01]  /*13480*/  HMMA.16816.F32 R24, R180.reuse, R198, R24 ;  /* 0x000000c6b418723c */ /* 0x040fe20000001818 */
[----:B------:R-:W-:Y:S05]  /*13490*/  LDSM.16.M88.4 R196, [R222] ;  /* 0x00000000dec4783b */ /* 0x000fea0000000200 */
[C---:B---3--:R-:W-:Y:S06]  /*134a0*/  HMMA.16816.F32 R28, R180.reuse, R168, R28 ;  /* 0x000000a8b41c723c */ /* 0x048fec000000181c */
[----:B------:R-:W-:Y:S01]  /*134b0*/  HMMA.16816.F32 R32, R180, R170, R32 ;  /* 0x000000aab420723c */ /* 0x000fe20000001820 */
[----:B------:R-:W-:Y:S04]  /*134c0*/  LDSM.16.M88.4 R168, [R208+0x4000] ;  /* 0x00400000d0a8783b */ /* 0x000fe80000000200 */
[----:B------:R-:W1:Y:S01]  /*134d0*/  LDSM.16.M88.4 R180, [R223] ;  /* 0x00000000dfb4783b */ /* 0x000e620000000200 */
[C---:B--2---:R-:W-:Y:S06]  /*134e0*/  HMMA.16816.F32 R4, R172.reuse, R176, R4 ;  /* 0x000000b0ac04723c */ /* 0x044fec0000001804 */
[C---:B------:R-:W-:Y:S01]  /*134f0*/  HMMA.16816.F32 R8, R172.reuse, R178, R8 ;  /* 0x000000b2ac08723c */ /* 0x040fe20000001808 */
[----:B------:R-:W2:Y:S05]  /*13500*/  LDSM.16.M88.4 R176, [R221] ;  /* 0x00000000ddb0783b */ /* 0x000eaa0000000200 */
[C---:B----4-:R-:W-:Y:S06]  /*13510*/  HMMA.16816.F32 R12, R172.reuse, R184, R12 ;  /* 0x000000b8ac0c723c */ /* 0x050fec000000180c */
[C---:B------:R-:W-:Y:S01]  /*13520*/  HMMA.16816.F32 R16, R172.reuse, R186, R16 ;  /* 0x000000baac10723c */ /* 0x040fe20000001810 */
[----:B------:R-:W3:Y:S05]  /*13530*/  LDSM.16.M88.4 R184, [R220] ;  /* 0x00000000dcb8783b */ /* 0x000eea0000000200 */
[C---:B-----5:R-:W-:Y:S06]  /*13540*/  HMMA.16816.F32 R20, R172.reuse, R188, R20 ;  /* 0x000000bcac14723c */ /* 0x060fec0000001814 */
        /* <DEDUP_REMOVED lines=28> */
[C---:B-----5:R-:W-:Y:S06]  /*13710*/  HMMA.16816.F32 R28, R172.reuse, R196, R28 ;  /* 0x000000c4ac1c723c */ /* 0x060fec000000181c */
[----:B------:R-:W-:Y:S01]  /*13720*/  HMMA.16816.F32 R32, R172, R198, R32 ;  /* 0x000000c6ac20723c */ /* 0x000fe20000001820 */
[----:B------:R-:W4:Y:S04]  /*13730*/  LDSM.16.M88.4 R172, [R207+0x8000] ;  /* 0x00800000cfac783b */ /* 0x000f280000000200 */
[----:B------:R-:W5:Y:S01]  /*13740*/  LDSM.16.M88.4 R196, [R200+0x14800] ;  /* 0x01480000c8c4783b */ /* 0x000f620000000200 */
[C---:B--2---:R-:W-:Y:S06]  /*13750*/  HMMA.16816.F32 R4, R168.reuse, R176, R4 ;  /* 0x000000b0a804723c */ /* 0x044fec0000001804 */
[C---:B------:R-:W-:Y:S01]  /*13760*/  HMMA.16816.F32 R8, R168.reuse, R178, R8 ;  /* 0x000000b2a808723c */ /* 0x040fe20000001808 */
[----:B------:R-:W2:Y:S05]  /*13770*/  LDSM.16.M88.4 R176, [R200+0x15000] ;  /* 0x01500000c8b0783b */ /* 0x000eaa0000000200 */
[C---:B---3--:R-:W-:Y:S06]  /*13780*/  HMMA.16816.F32 R12, R168.reuse, R184, R12 ;  /* 0x000000b8a80c723c */ /* 0x048fec000000180c */
[C---:B------:R-:W-:Y:S01]  /*13790*/  HMMA.16816.F32 R16, R168.reuse, R186, R16 ;  /* 0x000000baa810723c */ /* 0x040fe20000001810 */
[----:B------:R-:W-:Y:S05]  /*137a0*/  LDSM.16.M88.4 R184, [R219] ;  /* 0x00000000dbb8783b */ /* 0x000fea0000000200 */
[C---:B-1----:R-:W-:Y:S06]  /*137b0*/  HMMA.16816.F32 R20, R168.reuse, R180, R20 ;  /* 0x000000b4a814723c */ /* 0x042fec0000001814 */
[C---:B------:R-:W-:Y:S01]  /*137c0*/  HMMA.16816.F32 R24, R168.reuse, R182, R24 ;  /* 0x000000b6a818723c */ /* 0x040fe20000001818 */
[----:B------:R-:W-:Y:S05]  /*137d0*/  LDSM.16.M88.4 R180, [R208+0x8000] ;  /* 0x00800000d0b4783b */ /* 0x000fea0000000200 */
[C---:B------:R-:W-:Y:S06]  /*137e0*/  HMMA.16816.F32 R28, R168.reuse, R188, R28 ;  /* 0x000000bca81c723c */ /* 0x040fec000000181c */
[----:B------:R-:W-:Y:S01]  /*137f0*/  HMMA.16816.F32 R32, R168, R190, R32 ;  /* 0x000000bea820723c */ /* 0x000fe20000001820 */
[----:B------:R-:W1:Y:S04]  /*13800*/  LDSM.16.M88.4 R168, [R200+0x15800] ;  /* 0x01580000c8a8783b */ /* 0x000e680000000200 */
[----:B------:R-:W3:Y:S01]  /*13810*/  LDSM.16.M88.4 R188, [R218] ;  /* 0x00000000dabc783b */ /* 0x000ee20000000200 */
[C---:B----4-:R-:W-:Y:S06]  /*13820*/  HMMA.16816.F32 R4, R172.reuse, R192, R4 ;  /* 0x000000c0ac04723c */ /* 0x050fec0000001804 */
[C---:B------:R-:W-:Y:S01]  /*13830*/  HMMA.16816.F32 R8, R172.reuse, R194, R8 ;  /* 0x000000c2ac08723c */ /* 0x040fe20000001808 */
[----:B------:R-:W4:Y:S05]  /*13840*/  LDSM.16.M88.4 R192, [R217] ;  /* 0x00000000d9c0783b */ /* 0x000f2a0000000200 */
[C---:B-----5:R-:W-:Y:S06]  /*13850*/  HMMA.16816.F32 R12, R172.reuse, R196, R12 ;  /* 0x000000c4ac0c723c */ /* 0x060fec000000180c */
[C---:B------:R-:W-:Y:S01]  /*13860*/  HMMA.16816.F32 R16, R172.reuse, R198, R16 ;  /* 0x000000c6ac10723c */ /* 0x040fe20000001810 */
[----:B------:R-:W5:Y:S05]  /*13870*/  LDSM.16.M88.4 R196, [R216] ;  /* 0x00000000d8c4783b */ /* 0x000f6a0000000200 */
[C---:B--2---:R-:W-:Y:S06]  /*13880*/  HMMA.16816.F32 R20, R172.reuse, R176, R20 ;  /* 0x000000b0ac14723c */ /* 0x044fec0000001814 */
[C---:B------:R-:W-:Y:S01]  /*13890*/  HMMA.16816.F32 R24, R172.reuse, R178, R24 ;  /* 0x000000b2ac18723c */ /* 0x040fe20000001818 */
[----:B------:R-:W-:Y:S05]  /*138a0*/  LDSM.16.M88.4 R176, [R206+0x14800] ;  /* 0x01480000ceb0783b */ /* 0x000fea0000000200 */
[C---:B-1----:R-:W-:Y:S06]  /*138b0*/  HMMA.16816.F32 R28, R172.reuse, R168, R28 ;  /* 0x000000a8ac1c723c */ /* 0x042fec000000181c */
[----:B------:R-:W-:Y:S01]  /*138c0*/  HMMA.16816.F32 R32, R172, R170, R32 ;  /* 0x000000aaac20723c */ /* 0x000fe20000001820 */
[----:B------:R-:W-:Y:S04]  /*138d0*/  LDSM.16.M88.4 R168, [R210+0x8000] ;  /* 0x00800000d2a8783b */ /* 0x000fe80000000200 */
[----:B------:R-:W1:Y:S01]  /*138e0*/  LDSM.16.M88.4 R172, [R206+0x14000] ;  /* 0x01400000ceac783b */ /* 0x000e620000000200 */
[C---:B------:R-:W-:Y:S06]  /*138f0*/  HMMA.16816.F32 R4, R180.reuse, R184, R4 ;  /* 0x000000b8b404723c */ /* 0x040fec0000001804 */
[C---:B------:R-:W-:Y:S01]  /*13900*/  HMMA.16816.F32 R8, R180.reuse, R186, R8 ;  /* 0x000000bab408723c */ /* 0x040fe20000001808 */
[----:B------:R-:W2:Y:S05]  /*13910*/  LDSM.16.M88.4 R184, [R206+0x15000] ;  /* 0x01500000ceb8783b */ /* 0x000eaa0000000200 */
[C---:B---3--:R-:W-:Y:S06]  /*13920*/  HMMA.16816.F32 R12, R180.reuse, R188, R12 ;  /* 0x000000bcb40c723c */ /* 0x048fec000000180c */
[C---:B------:R-:W-:Y:S01]  /*13930*/  HMMA.16816.F32 R16, R180.reuse, R190, R16 ;  /* 0x000000beb410723c */ /* 0x040fe20000001810 */
[----:B------:R-:W3:Y:S05]  /*13940*/  LDSM.16.M88.4 R188, [R206+0x15800] ;  /* 0x01580000cebc783b */ /* 0x000eea0000000200 */
[C---:B----4-:R-:W-:Y:S06]  /*13950*/  HMMA.16816.F32 R20, R180.reuse, R192, R20 ;  /* 0x000000c0b414723c */ /* 0x050fec0000001814 */
[C---:B------:R-:W-:Y:S01]  /*13960*/  HMMA.16816.F32 R24, R180.reuse, R194, R24 ;  /* 0x000000c2b418723c */ /* 0x040fe20000001818 */
[----:B------:R-:W-:Y:S05]  /*13970*/  LDSM.16.M88.4 R192, [R205+0x4000] ;  /* 0x00400000cdc0783b */ /* 0x000fea0000000200 */
[C---:B-----5:R-:W-:Y:S06]  /*13980*/  HMMA.16816.F32 R28, R180.reuse, R196, R28 ;  /* 0x000000c4b41c723c */ /* 0x060fec000000181c */
[----:B------:R-:W-:Y:S01]  /*13990*/  HMMA.16816.F32 R32, R180, R198, R32 ;  /* 0x000000c6b420723c */ /* 0x000fe20000001820 */
[----:B------:R-:W4:Y:S04]  /*139a0*/  LDSM.16.M88.4 R180, [R209+0x8000] ;  /* 0x00800000d1b4783b */ /* 0x000f280000000200 */
[----:B------:R-:W5:Y:S01]  /*139b0*/  LDSM.16.M88.4 R196, [R205+0x4800] ;  /* 0x00480000cdc4783b */ /* 0x000f620000000200 */
        /* <DEDUP_REMOVED lines=16> */
[C---:B-----5:R-:W-:Y:S06]  /*13ac0*/  HMMA.16816.F32 R12, R180.reuse, R196, R12 ;  /* 0x000000c4b40c723c */ /* 0x060fec000000180c */
[C---:B------:R-:W-:Y:S01]  /*13ad0*/  HMMA.16816.F32 R16, R180.reuse, R198, R16 ;  /* 0x000000c6b410723c */ /* 0x040fe20000001810 */
[----:B------:R-:W-:Y:S05]  /*13ae0*/  LDSM.16.M88.4 R196, [R212] ;  /* 0x00000000d4c4783b */ /* 0x000fea0000000200 */
[C---:B-1----:R-:W-:Y:S06]  /*13af0*/  HMMA.16816.F32 R20, R180.reuse, R172, R20 ;  /* 0x000000acb414723c */ /* 0x042fec0000001814 */
[C---:B------:R-:W-:Y:S01]  /*13b00*/  HMMA.16816.F32 R24, R180.reuse, R174, R24 ;  /* 0x000000aeb418723c */ /* 0x040fe20000001818 */
[----:B------:R-:W1:Y:S05]  /*13b10*/  LDSM.16.M88.4 R172, [R200+0x17800] ;  /* 0x01780000c8ac783b */ /* 0x000e6a0000000200 */
[C---:B------:R-:W-:Y:S06]  /*13b20*/  HMMA.16816.F32 R28, R180.reuse, R176, R28 ;  /* 0x000000b0b41c723c */ /* 0x040fec000000181c */
[----:B------:R-:W-:Y:S01]  /*13b30*/  HMMA.16816.F32 R32, R180, R178, R32 ;  /* 0x000000b2b420723c */ /* 0x000fe20000001820 */
[----:B------:R-:W-:Y:S04]  /*13b40*/  LDSM.16.M88.4 R176, [R208+0xc000] ;  /* 0x00c00000d0b0783b */ /* 0x000fe80000000200 */
[----:B------:R-:W5:Y:S01]  /*13b50*/  LDSM.16.M88.4 R180, [R215] ;  /* 0x00000000d7b4783b */ /* 0x000f620000000200 */
[C---:B--2---:R-:W-:Y:S06]  /*13b60*/  HMMA.16816.F32 R4, R168.reuse, R184, R4 ;  /* 0x000000b8a804723c */ /* 0x044fec0000001804 */
[C---:B------:R-:W-:Y:S01]  /*13b70*/  HMMA.16816.F32 R8, R168.reuse, R186, R8 ;  /* 0x000000baa808723c */ /* 0x040fe20000001808 */
[----:B------:R-:W2:Y:S05]  /*13b80*/  LDSM.16.M88.4 R184, [R214] ;  /* 0x00000000d6b8783b */ /* 0x000eaa0000000200 */
[C---:B---3--:R-:W-:Y:S06]  /*13b90*/  HMMA.16816.F32 R12, R168.reuse, R188, R12 ;  /* 0x000000bca80c723c */ /* 0x048fec000000180c */
[C---:B------:R-:W-:Y:S01]  /*13ba0*/  HMMA.16816.F32 R16, R168.reuse, R190, R16 ;  /* 0x000000bea810723c */ /* 0x040fe20000001810 */
[----:B------:R-:W3:Y:S05]  /*13bb0*/  LDSM.16.M88.4 R188, [R213] ;  /* 0x00000000d5bc783b */ /* 0x000eea0000000200 */
[C---:B----4-:R-:W-:Y:S06]  /*13bc0*/  HMMA.16816.F32 R20, R168.reuse, R192, R20 ;  /* 0x000000c0a814723c */ /* 0x050fec0000001814 */
[C---:B------:R-:W-:Y:S01]  /*13bd0*/  HMMA.16816.F32 R24, R168.reuse, R194, R24 ;  /* 0x000000c2a818723c */ /* 0x040fe20000001818 */
[----:B------:R-:W-:Y:S05]  /*13be0*/  LDSM.16.M88.4 R192, [R205+0x6000] ;  /* 0x00600000cdc0783b */ /* 0x000fea0000000200 */
[C---:B-1----:R-:W-:Y:S06]  /*13bf0*/  HMMA.16816.F32 R28, R168.reuse, R172, R28 ;  /* 0x000000aca81c723c */ /* 0x042fec000000181c */
[----:B------:R-:W-:Y:S01]  /*13c00*/  HMMA.16816.F32 R32, R168, R174, R32 ;  /* 0x000000aea820723c */ /* 0x000fe20000001820 */
[----:B------:R-:W-:Y:S04]  /*13c10*/  LDSM.16.M88.4 R168, [R210+0xc000] ;  /* 0x00c00000d2a8783b */ /* 0x000fe80000000200 */
[----:B------:R-:W1:Y:S01]  /*13c20*/  LDSM.16.M88.4 R172, [R206+0x16000] ;  /* 0x01600000ceac783b */ /* 0x000e620000000200 */
[C---:B-----5:R-:W-:Y:S06]  /*13c30*/  HMMA.16816.F32 R4, R176.reuse, R180, R4 ;  /* 0x000000b4b004723c */ /* 0x060fec0000001804 */
[C---:B------:R-:W-:Y:S01]  /*13c40*/  HMMA.16816.F32 R8, R176.reuse, R182, R8 ;  /* 0x000000b6b008723c */ /* 0x040fe20000001808 */
[----:B------:R-:W4:Y:S05]  /*13c50*/  LDSM.16.M88.4 R180, [R206+0x16800] ;  /* 0x01680000ceb4783b */ /* 0x000f2a0000000200 */
[C---:B--2---:R-:W-:Y:S06]  /*13c60*/  HMMA.16816.F32 R12, R176.reuse, R184, R12 ;  /* 0x000000b8b00c723c */ /* 0x044fec000000180c */
[C---:B------:R-:W-:Y:S01]  /*13c70*/  HMMA.16816.F32 R16, R176.reuse, R186, R16 ;  /* 0x000000bab010723c */ /* 0x040fe20000001810 */
[----:B------:R-:W2:Y:S05]  /*13c80*/  LDSM.16.M88.4 R184, [R206+0x17000] ;  /* 0x01700000ceb8783b */ /* 0x000eaa0000000200 */
[C---:B---3--:R-:W-:Y:S06]  /*13c90*/  HMMA.16816.F32 R20, R176.reuse, R188, R20 ;  /* 0x000000bcb014723c */ /* 0x048fec0000001814 */
        /* <DEDUP_REMOVED lines=8> */
[----:B------:R-:W1:Y:S05]  /*13d20*/  LDSM.16.M88.4 R172, [R205+0x7000] ;  /* 0x00700000cdac783b */ /* 0x000e6a0000000200 */
[C---:B----4-:R-:W-:Y:S06]  /*13d30*/  HMMA.16816.F32 R12, R168.reuse, R180, R12 ;  /* 0x000000b4a80c723c */ /* 0x050fec000000180c */
[C---:B------:R-:W-:Y:S05]  /*13d40*/  HMMA.16816.F32 R16, R168.reuse, R182, R16 ;  /* 0x000000b6a810723c */ /* 0x040fea0000001810 */
[C---:B------:R-:W-:Y:S01]  /*13d50*/  LEA R180, P0, R132.reuse, R236, 0x6 ;  /* 0x000000ec84b47211 */ /* 0x040fe200078030ff */
[C---:B--2---:R-:W-:Y:S05]  /*13d60*/  HMMA.16816.F32 R20, R168.reuse, R184, R20 ;  /* 0x000000b8a814723c */ /* 0x044fea0000001814 */
[----:B------:R-:W-:Y:S01]  /*13d70*/  LEA.HI.X.SX32 R181, R132, R237, 0x6, P0 ;  /* 0x000000ed84b57211 */ /* 0x000fe200000f36ff */
[C---:B------:R-:W-:Y:S05]  /*13d80*/  HMMA.16816.F32 R24, R168.reuse, R186, R24 ;  /* 0x000000baa818723c */ /* 0x040fea0000001818 */
[----:B------:R-:W-:Y:S01]  /*13d90*/  VIADD R132, R0, 0x1 ;  /* 0x0000000100847836 */ /* 0x000fe20000000000 */
[C---:B---3--:R-:W-:Y:S04]  /*13da0*/  HMMA.16816.F32 R28, R168.reuse, R188, R28 ;  /* 0x000000bca81c723c */ /* 0x048fe8000000181c */
[----:B------:R-:W-:Y:S01]  /*13db0*/  ISETP.GE.AND P6, PT, R132, R229, PT ;  /* 0x000000e58400720c */ /* 0x000fe20003fc6270 */
[----:B------:R-:W-:Y:S01]  /*13dc0*/  IMAD R185, R2, UR11, R3 ;  /* 0x0000000b02b97c24 */ /* 0x000fe2000f8e0203 */
[----:B------:R-:W-:Y:S03]  /*13dd0*/  HMMA.16816.F32 R32, R168, R190, R32 ;  /* 0x000000bea820723c */ /* 0x000fe60000001820 */
[----:B------:R-:W-:Y:S02]  /*13de0*/  ISETP.GE.OR P6, PT, R132, R233, !P6 ;  /* 0x000000e98400720c */ /* 0x000fe400077c6670 */
[----:B------:R-:W-:Y:S01]  /*13df0*/  IMAD.WIDE.U32 R182, R2, UR10, RZ ;  /* 0x0000000a02b67c25 */ /* 0x000fe2000f8e00ff */
[C---:B-----5:R-:W-:Y:S05]  /*13e00*/  HMMA.16816.F32 R4, R176.reuse, R192, R4 ;  /* 0x000000c0b004723c */ /* 0x060fea0000001804 */
[----:B------:R-:W-:Y:S01]  /*13e10*/  IMAD.IADD R168, R230, 0x1, -R132 ;  /* 0x00000001e6a87824 */ /* 0x000fe200078e0a84 */
[C---:B------:R-:W-:Y:S05]  /*13e20*/  HMMA.16816.F32 R8, R176.reuse, R194, R8 ;  /* 0x000000c2b008723c */ /* 0x040fea0000001808 */
[----:B------:R-:W-:Y:S01]  /*13e30*/  IABS R184, R168 ;  /* 0x000000a800b87213 */ /* 0x000fe20000000000 */
[C---:B------:R-:W-:Y:S05]  /*13e40*/  HMMA.16816.F32 R12, R176.reuse, R196, R12 ;  /* 0x000000c4b00c723c */ /* 0x040fea000000180c */
[----:B------:R-:W-:Y:S01]  /*13e50*/  IMAD R168, R181, UR10, RZ ;  /* 0x0000000ab5a87c24 */ /* 0x000fe2000f8e02ff */
[C---:B------:R-:W-:Y:S05]  /*13e60*/  HMMA.16816.F32 R16, R176.reuse, R198, R16 ;  /* 0x000000c6b010723c */ /* 0x040fea0000001810 */
[C---:B------:R-:W-:Y:S01]  /*13e70*/  IMAD R181, R180.reuse, UR11, R168 ;  /* 0x0000000bb4b57c24 */ /* 0x040fe2000f8e02a8 */
[C---:B-1----:R-:W-:Y:S01]  /*13e80*/  HMMA.16816.F32 R20, R176.reuse, R172, R20 ;  /* 0x000000acb014723c */ /* 0x042fe20000001814 */
[----:B------:R-:W1:Y:S01]  /*13e90*/  LDSM.16.M88.4 R168, [R205+0x7800] ;  /* 0x00780000cda8783b */ /* 0x000e620000000200 */
[----:B------:R-:W-:Y:S04]  /*13ea0*/  DEPBAR.LE SB0, 0x0 ;  /* 0x000080000000791a */ /* 0x000fe80000000000 */
[----:B------:R-:W-:Y:S01]  /*13eb0*/  IMAD.WIDE.U32 R2, R180, UR10, RZ ;  /* 0x0000000ab4027c25 */ /* 0x000fe2000f8e00ff */
[----:B------:R-:W-:Y:S01]  /*13ec0*/  BAR.SYNC.DEFER_BLOCKING 0x0 ;  /* 0x0000000000007b1d */ /* 0x000fe20000010000 */
[C---:B------:R-:W-:Y:S05]  /*13ed0*/  HMMA.16816.F32 R24, R176.reuse, R174, R24 ;  /* 0x000000aeb018723c */ /* 0x040fea0000001818 */
[-C--:B------:R-:W-:Y:S01]  /*13ee0*/  LEA R180, P5, R182, R235.reuse, 0x1 ;  /* 0x000000ebb6b47211 */ /* 0x080fe200078a08ff */
[----:B------:R-:W-:Y:S01]  /*13ef0*/  IMAD.IADD R185, R183, 0x1, R185 ;  /* 0x00000001b7b97824 */ /* 0x000fe200078e02b9 */
[----:B------:R-:W-:Y:S01]  /*13f00*/  LEA R172, P0, R2, R235, 0x1 ;  /* 0x000000eb02ac7211 */ /* 0x000fe200078008ff */
[----:B------:R-:W-:Y:S03]  /*13f10*/  IMAD.MOV.U32 R173, RZ, RZ, R184 ;  /* 0x000000ffffad7224 */ /* 0x000fe600078e00b8 */
[----:B------:R-:W-:Y:S01]  /*13f20*/  IMAD.IADD R183, R3, 0x1, R181 ;  /* 0x0000000103b77824 */ /* 0x000fe200078e02b5 */
[----:B------:R-:W-:Y:S01]  /*13f30*/  LEA.HI.X R181, R182, R234, R185, 0x1, P5 ;  /* 0x000000eab6b57211 */ /* 0x000fe200028f0cb9 */
[----:B------:R-:W-:Y:S01]  /*13f40*/  FFMA.FTZ R4, R135, -UR21, R4 ;  /* 0x8000001587047c23 */ /* 0x000fe20008010004 */
[----:B------:R-:W-:Y:S01]  /*13f50*/  ISETP.GE.AND P5, PT, R132, R228, PT ;  /* 0x000000e48400720c */ /* 0x000fe20003fa6270 */
[C---:B------:R-:W-:Y:S01]  /*13f60*/  IMAD.IADD R135, R231.reuse, 0x1, -R0 ;  /* 0x00000001e7877824 */ /* 0x040fe200078e0a00 */
[----:B------:R-:W-:Y:S02]  /*13f70*/  I2FP.F32.S32 R3, R173 ;  /* 0x000000ad00037245 */ /* 0x000fe40000201400 */
[----:B------:R-:W-:Y:S01]  /*13f80*/  LEA.HI.X R173, R2, R234, R183, 0x1, P0 ;  /* 0x000000ea02ad7211 */ /* 0x000fe200000f0cb7 */
[----:B------:R-:W-:Y:S01]  /*13f90*/  VIADD R2, R0, 0x9 ;  /* 0x0000000900027836 */ /* 0x000fe20000000000 */
[----:B------:R-:W-:Y:S01]  /*13fa0*/  ISETP.GE.OR P5, PT, R132, R232, !P5 ;  /* 0x000000e88400720c */ /* 0x000fe20006fa6670 */
[----:B------:R-:W-:Y:S01]  /*13fb0*/  IMAD.IADD R132, R231, 0x1, -R132 ;  /* 0x00000001e7847824 */ /* 0x000fe200078e0a84 */
[----:B------:R-:W-:Y:S01]  /*13fc0*/  IABS R175, R135 ;  /* 0x0000008700af7213 */ /* 0x000fe20000000000 */
[----:B------:R-:W-:Y:S01]  /*13fd0*/  FFMA.FTZ R5, R3, -UR21, R5 ;  /* 0x8000001503057c23 */ /* 0x000fe20008010005 */
[----:B------:R-:W-:Y:S01]  /*13fe0*/  PLOP3.LUT P0, PT, PT, PT, UP0, 0x80, 0x0 ;  /* 0x000000000000781c */ /* 0x000fe20003f0f008 */
[----:B------:R-:W-:Y:S01]  /*13ff0*/  VIADD R3, R0, 0x8 ;  /* 0x0000000800037836 */ /* 0x000fe20000000000 */
[----:B------:R-:W-:Y:S01]  /*14000*/  IABS R182, R132 ;  /* 0x0000008400b67213 */ /* 0x000fe20000000000 */
[C---:B------:R-:W-:Y:S02]  /*14010*/  IMAD.IADD R174, R230.reuse, 0x1, -R2 ;  /* 0x00000001e6ae7824 */ /* 0x040fe400078e0a02 */
[----:B------:R-:W-:Y:S03]  /*14020*/  IMAD.IADD R135, R230, 0x1, -R3 ;  /* 0x00000001e6877824 */ /* 0x000fe600078e0a03 */
[----:B------:R-:W-:Y:S01]  /*14030*/  IABS R132, R174 ;  /* 0x000000ae00847213 */ /* 0x000fe20000000000 */
[C---:B-1----:R-:W-:Y:S03]  /*14040*/  HMMA.16816.F32 R28, R176.reuse, R168, R28 ;  /* 0x000000a8b01c723c */ /* 0x042fe6000000181c */
[----:B------:R-:W-:Y:S01]  /*14050*/  IABS R135, R135 ;  /* 0x0000008700877213 */ /* 0x000fe20000000000 */
[----:B------:R-:W-:Y:S01]  /*14060*/  IMAD.MOV.U32 R174, RZ, RZ, R175 ;  /* 0x000000ffffae7224 */ /* 0x000fe200078e00af */
[----:B------:R-:W-:Y:S01]  /*14070*/  I2FP.F32.S32 R132, R132 ;  /* 0x0000008400847245 */ /* 0x000fe20000201400 */
[----:B------:R-:W-:Y:S05]  /*14080*/  HMMA.16816.F32 R32, R176, R170, R32 ;  /* 0x000000aab020723c */ /* 0x000fea0000001820 */
[----:B------:R-:W-:Y:S01]  /*14090*/  I2FP.F32.S32 R174, R174 ;  /* 0x000000ae00ae7245 */ /* 0x000fe20000201400 */
[----:B------:R-:W-:Y:S01]  /*140a0*/  IMAD.MOV.U32 R175, RZ, RZ, R182 ;  /* 0x000000ffffaf7224 */ /* 0x000fe200078e00b6 */
[----:B------:R-:W-:Y:S01]  /*140b0*/  I2FP.F32.S32 R135, R135 ;  /* 0x0000008700877245 */ /* 0x000fe20000201400 */
[----:B------:R-:W-:Y:S03]  /*140c0*/  FFMA.FTZ R9, R132, -UR21, R9 ;  /* 0x8000001584097c23 */ /* 0x000fe60008010009 */
[----:B------:R-:W-:Y:S01]  /*140d0*/  I2FP.F32.S32 R175, R175 ;  /* 0x000000af00af7245 */ /* 0x000fe20000201400 */
[----:B------:R-:W-:Y:S01]  /*140e0*/  FFMA.FTZ R6, R174, -UR21, R6 ;  /* 0x80000015ae067c23 */ /* 0x000fe20008010006 */
[----:B------:R-:W-:Y:S03]  /*140f0*/  FFMA.FTZ R8, R135, -UR21, R8 ;  /* 0x8000001587087c23 */ /* 0x000fe60008010008 */
[----:B------:R-:W-:Y:S01]  /*14100*/  FFMA.FTZ R7, R175, -UR21, R7 ;  /* 0x80000015af077c23 */ /* 0x000fe20008010007 */
[----:B------:R-:W-:Y:S07]  /*14110*/  @P0 BRA `(.L_x_611) ;  /* 0xffffffe400600947 */ /* 0x000fee000383ffff */
.L_x_610:
[CC--:B------:R-:W-:Y:S01]  /*14120*/  ISETP.GE.AND P1, PT, R0.reuse, R229.reuse, PT ;  /* 0x000000e50000720c */ /* 0x0c0fe20003f26270 */
[----:B------:R-:W-:Y:S01]  /*14130*/  UISETP.GT.AND UP0, UPT, UR13, UR16, UPT ;  /* 0x000000100d00728c */ /* 0x000fe2000bf04270 */
[C---:B------:R-:W-:Y:S01]  /*14140*/  ISETP.GE.AND P0, PT, R3.reuse, R228, PT ;  /* 0x000000e40300720c */ /* 0x040fe20003f06270 */
[----:B------:R-:W-:Y:S01]  /*14150*/  UIADD3 UR26, UR26, 0x1, URZ ;  /* 0x000000011a1a7890 */ /* 0x000fe2000fffe03f */
[----:B------:R-:W-:Y:S01]  /*14160*/  ISETP.GE.AND P3, PT, R3, R229, PT ;  /* 0x000000e50300720c */ /* 0x000fe20003f66270 */
[----:B------:R-:W-:Y:S01]  /*14170*/  UMOV UR20, UR13 ;  /* 0x0000000d00147c82 */ /* 0x000fe20008000000 */
[----:B----4-:R-:W-:Y:S01]  /*14180*/  FSEL R171, R5, -INF , !P6 ;  /* 0xff80000005ab7808 */ /* 0x010fe20007000000 */
[----:B------:R-:W-:Y:S01]  /*14190*/  IMAD.IADD R5, R231, 0x1, -R3 ;  /* 0x00000001e7057824 */ /* 0x000fe200078e0a03 */
[CC--:B------:R-:W-:Y:S02]  /*141a0*/  ISETP.GE.OR P1, PT, R0.reuse, R233.reuse, !P1 ;  /* 0x000000e90000720c */ /* 0x0c0fe40004f26670 */
[C---:B------:R-:W-:Y:S02]  /*141b0*/  ISETP.GE.OR P0, PT, R3.reuse, R232, !P0 ;  /* 0x000000e80300720c */ /* 0x040fe40004706670 */
[----:B------:R-:W-:Y:S02]  /*141c0*/  ISETP.GE.OR P3, PT, R3, R233, !P3 ;  /* 0x000000e90300720c */ /* 0x000fe40005f66670 */
[----:B------:R-:W-:Y:S02]  /*141d0*/  IADD3 R132, R0, 0x10, RZ ;  /* 0x0000001000847810 */ /* 0x000fe40007ffe0ff */
[----:B------:R-:W-:Y:S02]  /*141e0*/  IADD3 R3, R231, -R2, RZ ;  /* 0x80000002e7037210 */ /* 0x000fe40007ffe0ff */
[----:B------:R-:W-:Y:S02]  /*141f0*/  FSEL R169, R4, -INF , !P1 ;  /* 0xff80000004a97808 */ /* 0x000fe40004800000 */
[----:B------:R-:W-:Y:S02]  /*14200*/  FSEL R174, R7, -INF , !P5 ;  /* 0xff80000007ae7808 */ /* 0x000fe40006800000 */
[C---:B------:R-:W-:Y:S02]  /*14210*/  ISETP.GE.AND P6, PT, R2.reuse, R228, PT ;  /* 0x000000e40200720c */ /* 0x040fe40003fc6270 */
[----:B------:R-:W-:Y:S02]  /*14220*/  ISETP.GE.AND P1, PT, R2, R229, PT ;  /* 0x000000e50200720c */ /* 0x000fe40003f26270 */
[----:B------:R-:W-:Y:S02]  /*14230*/  IADD3 R135, R0, 0x11, RZ ;  /* 0x0000001100877810 */ /* 0x000fe40007ffe0ff */
[----:B------:R-:W-:Y:S02]  /*14240*/  IADD3 R4, R230, -R132, RZ ;  /* 0x80000084e6047210 */ /* 0x000fe40007ffe0ff */
[----:B------:R-:W-:Y:S02]  /*14250*/  IABS R7, R3 ;  /* 0x0000000300077213 */ /* 0x000fe40000000000 */
[----:B------:R-:W-:Y:S02]  /*14260*/  IABS R168, R5 ;  /* 0x0000000500a87213 */ /* 0x000fe40000000000 */
[C---:B------:R-:W-:Y:S02]  /*14270*/  ISETP.GE.OR P6, PT, R2.reuse, R232, !P6 ;  /* 0x000000e80200720c */ /* 0x040fe400077c6670 */
[----:B------:R-:W-:Y:S02]  /*14280*/  ISETP.GE.OR P1, PT, R2, R233, !P1 ;  /* 0x000000e90200720c */ /* 0x000fe40004f26670 */
[----:B------:R-:W-:Y:S02]  /*14290*/  ISETP.GE.AND P4, PT, R0, R228, PT ;  /* 0x000000e40000720c */ /* 0x000fe40003f86270 */
[----:B------:R-:W-:Y:S02]  /*142a0*/  IADD3 R2, R230, -R135, RZ ;  /* 0x80000087e6027210 */ /* 0x000fe40007ffe0ff */
[----:B------:R-:W-:Y:S01]  /*142b0*/  IABS R5, R4 ;  /* 0x0000000400057213 */ /* 0x000fe20000000000 */
[----:B------:R-:W-:Y:S01]  /*142c0*/  IMAD.MOV.U32 R4, RZ, RZ, R7 ;  /* 0x000000ffff047224 */ /* 0x000fe200078e0007 */
[----:B------:R-:W-:Y:S02]  /*142d0*/  MOV R3, R168 ;  /* 0x000000a800037202 */ /* 0x000fe40000000f00 */
[----:B------:R-:W-:Y:S02]  /*142e0*/  ISETP.GE.OR P4, PT, R0, R232, !P4 ;  /* 0x000000e80000720c */ /* 0x000fe40006786670 */
[----:B------:R-:W-:Y:S02]  /*142f0*/  IABS R2, R2 ;  /* 0x0000000200027213 */ /* 0x000fe40000000000 */
[----:B------:R-:W-:Y:S02]  /*14300*/  I2FP.F32.S32 R3, R3 ;  /* 0x0000000300037245 */ /* 0x000fe40000201400 */
[----:B------:R-:W-:Y:S02]  /*14310*/  I2FP.F32.S32 R4, R4 ;  /* 0x0000000400047245 */ /* 0x000fe40000201400 */
[----:B------:R-:W-:Y:S01]  /*14320*/  FSEL R170, R6, -INF , !P4 ;  /* 0xff80000006aa7808 */ /* 0x000fe20006000000 */
[----:B------:R-:W-:Y:S01]  /*14330*/  FFMA.FTZ R10, R3, -UR21, R10 ;  /* 0x80000015030a7c23 */ /* 0x000fe2000801000a */
[----:B------:R-:W-:Y:S01]  /*14340*/  I2FP.F32.S32 R5, R5 ;  /* 0x0000000500057245 */ /* 0x000fe20000201400 */
[----:B------:R-:W-:Y:S01]  /*14350*/  FFMA.FTZ R11, R4, -UR21, R11 ;  /* 0x80000015040b7c23 */ /* 0x000fe2000801000b */
[----:B------:R-:W-:Y:S02]  /*14360*/  I2FP.F32.S32 R2, R2 ;  /* 0x0000000200027245 */ /* 0x000fe40000201400 */
[CC--:B------:R-:W-:Y:S01]  /*14370*/  ISETP.GE.AND P4, PT, R132.reuse, R229.reuse, PT ;  /* 0x000000e58400720c */ /* 0x0c0fe20003f86270 */
[----:B------:R-:W-:Y:S01]  /*14380*/  FFMA.FTZ R12, R5, -UR21, R12 ;  /* 0x80000015050c7c23 */ /* 0x000fe2000801000c */
[----:B------:R-:W-:Y:S01]  /*14390*/  ISETP.GE.AND P5, PT, R132, R228, PT ;  /* 0x000000e48400720c */ /* 0x000fe20003fa6270 */
[----:B------:R-:W-:Y:S01]  /*143a0*/  FFMA.FTZ R13, R2, -UR21, R13 ;  /* 0x80000015020d7c23 */ /* 0x000fe2000801000d */
[----:B------:R-:W-:Y:S02]  /*143b0*/  FSEL R168, R8, -INF , !P3 ;  /* 0xff80000008a87808 */ /* 0x000fe40005800000 */
[----:B------:R-:W-:Y:S02]  /*143c0*/  ISETP.GE.AND P3, PT, R135, R229, PT ;  /* 0x000000e58700720c */ /* 0x000fe40003f66270 */
[CC--:B------:R-:W-:Y:S02]  /*143d0*/  ISETP.GE.OR P4, PT, R132.reuse, R233.reuse, !P4 ;  /* 0x000000e98400720c */ /* 0x0c0fe40006786670 */
[----:B------:R-:W-:Y:S01]  /*143e0*/  ISETP.GE.OR P5, PT, R132, R232, !P5 ;  /* 0x000000e88400720c */ /* 0x000fe20006fa6670 */
[----:B------:R-:W-:Y:S01]  /*143f0*/  IMAD.IADD R132, R231, 0x1, -R132 ;  /* 0x00000001e7847824 */ /* 0x000fe200078e0a84 */
[C---:B------:R-:W-:Y:S02]  /*14400*/  IADD3 R3, R0.reuse, 0x18, RZ ;  /* 0x0000001800037810 */ /* 0x040fe40007ffe0ff */
[----:B------:R-:W-:Y:S02]  /*14410*/  FSEL R9, R9, -INF , !P1 ;  /* 0xff80000009097808 */ /* 0x000fe40004800000 */
[C---:B------:R-:W-:Y:S02]  /*14420*/  ISETP.GE.OR P3, PT, R135.reuse, R233, !P3 ;  /* 0x000000e98700720c */ /* 0x040fe40005f66670 */
[----:B------:R-:W-:Y:S02]  /*14430*/  IADD3 R2, R0, 0x19, RZ ;  /* 0x0000001900027810 */ /* 0x000fe40007ffe0ff */
[-C--:B------:R-:W-:Y:S02]  /*14440*/  ISETP.GE.AND P1, PT, R135, R228.reuse, PT ;  /* 0x000000e48700720c */ /* 0x080fe40003f26270 */
[----:B------:R-:W-:Y:S01]  /*14450*/  FSEL R175, R10, -INF , !P0 ;  /* 0xff8000000aaf7808 */ /* 0x000fe20004000000 */
[----:B------:R-:W-:Y:S01]  /*14460*/  IMAD.IADD R4, R230, 0x1, -R2 ;  /* 0x00000001e6047824 */ /* 0x000fe200078e0a02 */
[----:B------:R-:W-:Y:S02]  /*14470*/  FSEL R176, R11, -INF , !P6 ;  /* 0xff8000000bb07808 */ /* 0x000fe40007000000 */
[C---:B------:R-:W-:Y:S02]  /*14480*/  ISETP.GE.AND P0, PT, R3.reuse, R229, PT ;  /* 0x000000e50300720c */ /* 0x040fe40003f06270 */
[----:B------:R-:W-:Y:S02]  /*14490*/  ISETP.GE.AND P6, PT, R3, R228, PT ;  /* 0x000000e40300720c */ /* 0x000fe40003fc6270 */
[----:B------:R-:W-:Y:S02]  /*144a0*/  FSEL R177, R13, -INF , !P3 ;  /* 0xff8000000db17808 */ /* 0x000fe40005800000 */
[----:B------:R-:W-:Y:S02]  /*144b0*/  FSEL R180, R12, -INF , !P4 ;  /* 0xff8000000cb47808 */ /* 0x000fe40006000000 */
[----:B------:R-:W-:Y:S02]  /*144c0*/  IABS R6, R132 ;  /* 0x0000008400067213 */ /* 0x000fe40000000000 */
[----:B------:R-:W-:Y:S02]  /*144d0*/  IADD3 R5, R230, -R3, RZ ;  /* 0x80000003e6057210 */ /* 0x000fe40007ffe0ff */
[C---:B------:R-:W-:Y:S02]  /*144e0*/  ISETP.GE.AND P4, PT, R2.reuse, R229, PT ;  /* 0x000000e50200720c */ /* 0x040fe40003f86270 */
[----:B------:R-:W-:Y:S02]  /*144f0*/  ISETP.GE.AND P3, PT, R2, R228, PT ;  /* 0x000000e40200720c */ /* 0x000fe40003f66270 */
[-C--:B------:R-:W-:Y:S01]  /*14500*/  ISETP.GE.OR P1, PT, R135, R232.reuse, !P1 ;  /* 0x000000e88700720c */ /* 0x080fe20004f26670 */
[----:B------:R-:W-:Y:S01]  /*14510*/  IMAD.IADD R135, R231, 0x1, -R135 ;  /* 0x00000001e7877824 */ /* 0x000fe200078e0a87 */
[C---:B------:R-:W-:Y:S02]  /*14520*/  ISETP.GE.OR P0, PT, R3.reuse, R233, !P0 ;  /* 0x000000e90300720c */ /* 0x040fe40004706670 */
[----:B------:R-:W-:Y:S02]  /*14530*/  ISETP.GE.OR P6, PT, R3, R232, !P6 ;  /* 0x000000e80300720c */ /* 0x000fe400077c6670 */
[----:B------:R-:W-:Y:S02]  /*14540*/  I2FP.F32.S32 R6, R6 ;  /* 0x0000000600067245 */ /* 0x000fe40000201400 */
[C---:B------:R-:W-:Y:S02]  /*14550*/  IADD3 R3, R231.reuse, -R3, RZ ;  /* 0x80000003e7037210 */ /* 0x040fe40007ffe0ff */
[----:B------:R-:W-:Y:S01]  /*14560*/  IABS R7, R5 ;  /* 0x0000000500077213 */ /* 0x000fe20000000000 */
[----:B------:R-:W-:Y:S01]  /*14570*/  FFMA.FTZ R14, R6, -UR21, R14 ;  /* 0x80000015060e7c23 */ /* 0x000fe2000801000e */
[C---:B------:R-:W-:Y:S02]  /*14580*/  ISETP.GE.OR P4, PT, R2.reuse, R233, !P4 ;  /* 0x000000e90200720c */ /* 0x040fe40006786670 */
[----:B------:R-:W-:Y:S02]  /*14590*/  ISETP.GE.OR P3, PT, R2, R232, !P3 ;  /* 0x000000e80200720c */ /* 0x000fe40005f66670 */
[----:B------:R-:W-:Y:S02]  /*145a0*/  IADD3 R2, R231, -R2, RZ ;  /* 0x80000002e7027210 */ /* 0x000fe40007ffe0ff */
[----:B------:R-:W-:Y:S02]  /*145b0*/  IABS R135, R135 ;  /* 0x0000008700877213 */ /* 0x000fe40000000000 */
[----:B------:R-:W-:Y:S01]  /*145c0*/  IABS R5, R3 ;  /* 0x0000000300057213 */ /* 0x000fe20000000000 */
[----:B------:R-:W-:Y:S01]  /*145d0*/  IMAD.MOV.U32 R3, RZ, RZ, R7 ;  /* 0x000000ffff037224 */ /* 0x000fe200078e0007 */
[----:B------:R-:W-:Y:S02]  /*145e0*/  IABS R4, R4 ;  /* 0x0000000400047213 */ /* 0x000fe40000000000 */
[----:B------:R-:W-:Y:S02]  /*145f0*/  IABS R6, R2 ;  /* 0x0000000200067213 */ /* 0x000fe40000000000 */
[----:B------:R-:W-:Y:S02]  /*14600*/  MOV R2, R135 ;  /* 0x0000008700027202 */ /* 0x000fe40000000f00 */
[----:B------:R-:W-:Y:S02]  /*14610*/  I2FP.F32.S32 R3, R3 ;  /* 0x0000000300037245 */ /* 0x000fe40000201400 */
[----:B------:R-:W-:Y:S02]  /*14620*/  I2FP.F32.S32 R4, R4 ;  /* 0x0000000400047245 */ /* 0x000fe40000201400 */
[----:B------:R-:W-:Y:S01]  /*14630*/  I2FP.F32.S32 R2, R2 ;  /* 0x0000000200027245 */ /* 0x000fe20000201400 */
[----:B------:R-:W-:Y:S01]  /*14640*/  FFMA.FTZ R16, R3, -UR21, R16 ;  /* 0x8000001503107c23 */ /* 0x000fe20008010010 */
[----:B------:R-:W-:Y:S01]  /*14650*/  I2FP.F32.S32 R5, R5 ;  /* 0x0000000500057245 */ /* 0x000fe20000201400 */
[----:B------:R-:W-:Y:S01]  /*14660*/  FFMA.FTZ R17, R4, -UR21, R17 ;  /* 0x8000001504117c23 */ /* 0x000fe20008010011 */
[----:B------:R-:W-:Y:S01]  /*14670*/  IADD3 R3, R0, 0x20, RZ ;  /* 0x0000002000037810 */ /* 0x000fe20007ffe0ff */
[----:B------:R-:W-:Y:S01]  /*14680*/  FFMA.FTZ R15, R2, -UR21, R15 ;  /* 0x80000015020f7c23 */ /* 0x000fe2000801000f */
[C---:B------:R-:W-:Y:S01]  /*14690*/  IADD3 R2, R0.reuse, 0x21, RZ ;  /* 0x0000002100027810 */ /* 0x040fe20007ffe0ff */
[----:B------:R-:W-:Y:S01]  /*146a0*/  FFMA.FTZ R18, R5, -UR21, R18 ;  /* 0x8000001505127c23 */ /* 0x000fe20008010012 */
[----:B------:R-:W-:Y:S01]  /*146b0*/  I2FP.F32.S32 R6, R6 ;  /* 0x0000000600067245 */ /* 0x000fe20000201400 */
[----:B------:R-:W-:Y:S01]  /*146c0*/  VIADD R5, R0, 0x28 ;  /* 0x0000002800057836 */ /* 0x000fe20000000000 */
[----:B------:R-:W-:Y:S02]  /*146d0*/  FSEL R178, R16, -INF , !P0 ;  /* 0xff80000010b27808 */ /* 0x000fe40004000000 */
[----:B------:R-:W-:Y:S01]  /*146e0*/  FSEL R179, R17, -INF , !P4 ;  /* 0xff80000011b37808 */ /* 0x000fe20006000000 */
[----:B------:R-:W-:Y:S01]  /*146f0*/  FFMA.FTZ R19, R6, -UR21, R19 ;  /* 0x8000001506137c23 */ /* 0x000fe20008010013 */
[----:B------:R-:W-:Y:S01]  /*14700*/  FSEL R183, R14, -INF , !P5 ;  /* 0xff8000000eb77808 */ /* 0x000fe20006800000 */
[----:B------:R-:W-:Y:S01]  /*14710*/  IMAD.IADD R6, R230, 0x1, -R2 ;  /* 0x00000001e6067824 */ /* 0x000fe200078e0a02 */
[----:B------:R-:W-:Y:S02]  /*14720*/  FSEL R185, R15, -INF , !P1 ;  /* 0xff8000000fb97808 */ /* 0x000fe40004800000 */
[CC--:B------:R-:W-:Y:S02]  /*14730*/  ISETP.GE.AND P4, PT, R2.reuse, R228.reuse, PT ;  /* 0x000000e40200720c */ /* 0x0c0fe40003f86270 */
[CC--:B------:R-:W-:Y:S02]  /*14740*/  ISETP.GE.AND P0, PT, R2.reuse, R229.reuse, PT ;  /* 0x000000e50200720c */ /* 0x0c0fe40003f06270 */
[C---:B------:R-:W-:Y:S02]  /*14750*/  ISETP.GE.AND P1, PT, R3.reuse, R228, PT ;  /* 0x000000e40300720c */ /* 0x040fe40003f26270 */
[C---:B------:R-:W-:Y:S02]  /*14760*/  ISETP.GE.AND P5, PT, R3.reuse, R229, PT ;  /* 0x000000e50300720c */ /* 0x040fe40003fa6270 */
[CC--:B------:R-:W-:Y:S02]  /*14770*/  ISETP.GE.OR P4, PT, R2.reuse, R232.reuse, !P4 ;  /* 0x000000e80200720c */ /* 0x0c0fe40006786670 */
[----:B------:R-:W-:Y:S02]  /*14780*/  ISETP.GE.OR P0, PT, R2, R233, !P0 ;  /* 0x000000e90200720c */ /* 0x000fe40004706670 */
[C---:B------:R-:W-:Y:S02]  /*14790*/  IADD3 R7, R230.reuse, -R3, RZ ;  /* 0x80000003e6077210 */ /* 0x040fe40007ffe0ff */
[C---:B------:R-:W-:Y:S02]  /*147a0*/  ISETP.GE.OR P1, PT, R3.reuse, R232, !P1 ;  /* 0x000000e80300720c */ /* 0x040fe40004f26670 */
[----:B------:R-:W-:Y:S02]  /*147b0*/  ISETP.GE.OR P5, PT, R3, R233, !P5 ;  /* 0x000000e90300720c */ /* 0x000fe40006fa6670 */
[C---:B------:R-:W-:Y:S02]  /*147c0*/  IADD3 R2, R231.reuse, -R2, RZ ;  /* 0x80000002e7027210 */ /* 0x040fe40007ffe0ff */
[C---:B------:R-:W-:Y:S02]  /*147d0*/  IADD3 R4, R231.reuse, -R3, RZ ;  /* 0x80000003e7047210 */ /* 0x040fe40007ffe0ff */
[----:B------:R-:W-:Y:S02]  /*147e0*/  IADD3 R3, R230, -R5, RZ ;  /* 0x80000005e6037210 */ /* 0x000fe40007ffe0ff */
[----:B------:R-:W-:Y:S02]  /*147f0*/  IABS R10, R7 ;  /* 0x00000007000a7213 */ /* 0x000fe40000000000 */
[----:B------:R-:W-:Y:S02]  /*14800*/  IABS R7, R2 ;  /* 0x0000000200077213 */ /* 0x000fe40000000000 */
[----:B------:R-:W-:Y:S01]  /*14810*/  IABS R2, R3 ;  /* 0x0000000300027213 */ /* 0x000fe20000000000 */
[----:B------:R-:W-:Y:S01]  /*14820*/  IMAD.MOV.U32 R3, RZ, RZ, R10 ;  /* 0x000000ffff037224 */ /* 0x000fe200078e000a */
[----:B------:R-:W-:Y:S02]  /*14830*/  IABS R8, R6 ;  /* 0x0000000600087213 */ /* 0x000fe40000000000 */
[----:B------:R-:W-:Y:S02]  /*14840*/  I2FP.F32.S32 R2, R2 ;  /* 0x0000000200027245 */ /* 0x000fe40000201400 */
[----:B------:R-:W-:Y:S02]  /*14850*/  IABS R6, R4 ;  /* 0x0000000400067213 */ /* 0x000fe40000000000 */
[----:B------:R-:W-:Y:S01]  /*14860*/  MOV R4, R8 ;  /* 0x0000000800047202 */ /* 0x000fe20000000f00 */
[----:B------:R-:W-:Y:S01]  /*14870*/  FFMA.FTZ R24, R2, -UR21, R24 ;  /* 0x8000001502187c23 */ /* 0x000fe20008010018 */
[----:B------:R-:W-:Y:S02]  /*14880*/  IADD3 R2, R0, 0x29, RZ ;  /* 0x0000002900027810 */ /* 0x000fe40007ffe0ff */
[----:B------:R-:W-:Y:S02]  /*14890*/  I2FP.F32.S32 R6, R6 ;  /* 0x0000000600067245 */ /* 0x000fe40000201400 */
[----:B------:R-:W-:Y:S02]  /*148a0*/  I2FP.F32.S32 R4, R4 ;  /* 0x0000000400047245 */ /* 0x000fe40000201400 */
[----:B------:R-:W-:Y:S01]  /*148b0*/  IADD3 R8, R230, -R2, RZ ;  /* 0x80000002e6087210 */ /* 0x000fe20007ffe0ff */
[----:B------:R-:W-:Y:S01]  /*148c0*/  FFMA.FTZ R22, R6, -UR21, R22 ;  /* 0x8000001506167c23 */ /* 0x000fe20008010016 */
[----:B------:R-:W-:Y:S01]  /*148d0*/  I2FP.F32.S32 R3, R3 ;  /* 0x0000000300037245 */ /* 0x000fe20000201400 */
[----:B------:R-:W-:Y:S01]  /*148e0*/  FFMA.FTZ R21, R4, -UR21, R21 ;  /* 0x8000001504157c23 */ /* 0x000fe20008010015 */
[----:B------:R-:W-:Y:S02]  /*148f0*/  IADD3 R6, R231, -R5, RZ ;  /* 0x80000005e7067210 */ /* 0x000fe40007ffe0ff */
[----:B------:R-:W-:Y:S01]  /*14900*/  IABS R11, R8 ;  /* 0x00000008000b7213 */ /* 0x000fe20000000000 */
[----:B------:R-:W-:Y:S01]  /*14910*/  FFMA.FTZ R20, R3, -UR21, R20 ;  /* 0x8000001503147c23 */ /* 0x000fe20008010014 */
[----:B------:R-:W-:Y:S01]  /*14920*/  FSEL R181, R18, -INF , !P6 ;  /* 0xff80000012b57808 */ /* 0x000fe20007000000 */
[C---:B------:R-:W-:Y:S01]  /*14930*/  VIADD R3, R0.reuse, 0x31 ;  /* 0x0000003100037836 */ /* 0x040fe20000000000 */
[----:B------:R-:W-:Y:S02]  /*14940*/  FSEL R184, R19, -INF , !P3 ;  /* 0xff80000013b87808 */ /* 0x000fe40005800000 */
[C---:B------:R-:W-:Y:S01]  /*14950*/  ISETP.GE.AND P6, PT, R5.reuse, R229, PT ;  /* 0x000000e50500720c */ /* 0x040fe20003fc6270 */
[----:B------:R-:W-:Y:S01]  /*14960*/  LDSM.16.MT88.4 R16, [R201+0x18000] ;  /* 0x01800000c910783b */ /* 0x000fe20000004200 */
[C---:B------:R-:W-:Y:S02]  /*14970*/  ISETP.GE.AND P3, PT, R5.reuse, R228, PT ;  /* 0x000000e40500720c */ /* 0x040fe40003f66270 */
[----:B------:R-:W-:Y:S02]  /*14980*/  IADD3 R4, R0, 0x30, RZ ;  /* 0x0000003000047810 */ /* 0x000fe40007ffe0ff */
[----:B------:R-:W-:Y:S02]  /*14990*/  IABS R10, R6 ;  /* 0x00000006000a7213 */ /* 0x000fe40000000000 */
[----:B------:R-:W-:Y:S02]  /*149a0*/  MOV R6, R11 ;  /* 0x0000000b00067202 */ /* 0x000fe40000000f00 */
[C---:B------:R-:W-:Y:S02]  /*149b0*/  ISETP.GE.OR P6, PT, R5.reuse, R233, !P6 ;  /* 0x000000e90500720c */ /* 0x040fe400077c6670 */
[----:B------:R-:W-:Y:S01]  /*149c0*/  ISETP.GE.OR P3, PT, R5, R232, !P3 ;  /* 0x000000e80500720c */ /* 0x000fe20005f66670 */
[----:B------:R-:W-:Y:S01]  /*149d0*/  IMAD.IADD R5, R230, 0x1, -R4 ;  /* 0x00000001e6057824 */ /* 0x000fe200078e0a04 */
[----:B------:R-:W-:Y:S02]  /*149e0*/  I2FP.F32.S32 R7, R7 ;  /* 0x0000000700077245 */ /* 0x000fe40000201400 */
[----:B------:R-:W-:Y:S02]  /*149f0*/  I2FP.F32.S32 R6, R6 ;  /* 0x0000000600067245 */ /* 0x000fe40000201400 */
[----:B------:R-:W-:Y:S01]  /*14a00*/  FSEL R189, R20, -INF , !P5 ;  /* 0xff80000014bd7808 */ /* 0x000fe20006800000 */
[----:B------:R-:W-:Y:S01]  /*14a10*/  FFMA.FTZ R23, R7, -UR21, R23 ;  /* 0x8000001507177c23 */ /* 0x000fe20008010017 */
[----:B------:R-:W-:Y:S01]  /*14a20*/  ISETP.GE.AND P5, PT, R2, R229, PT ;  /* 0x000000e50200720c */ /* 0x000fe20003fa6270 */
[----:B------:R-:W-:Y:S01]  /*14a30*/  FFMA.FTZ R25, R6, -UR21, R25 ;  /* 0x8000001506197c23 */ /* 0x000fe20008010019 */
[----:B------:R-:W-:Y:S02]  /*14a40*/  IABS R5, R5 ;  /* 0x0000000500057213 */ /* 0x000fe40000000000 */
[----:B------:R-:W-:Y:S02]  /*14a50*/  FSEL R190, R21, -INF , !P0 ;  /* 0xff80000015be7808 */ /* 0x000fe40004000000 */
[C---:B------:R-:W-:Y:S02]  /*14a60*/  ISETP.GE.OR P5, PT, R2.reuse, R233, !P5 ;  /* 0x000000e90200720c */ /* 0x040fe40006fa6670 */
[-C--:B------:R-:W-:Y:S02]  /*14a70*/  ISETP.GE.AND P0, PT, R2, R228.reuse, PT ;  /* 0x000000e40200720c */ /* 0x080fe40003f06270 */
[----:B------:R-:W-:Y:S02]  /*14a80*/  I2FP.F32.S32 R5, R5 ;  /* 0x0000000500057245 */ /* 0x000fe40000201400 */
[----:B------:R-:W-:Y:S02]  /*14a90*/  FSEL R240, R22, -INF , !P1 ;  /* 0xff80000016f07808 */ /* 0x000fe40004800000 */
[----:B------:R-:W-:Y:S01]  /*14aa0*/  FSEL R241, R23, -INF , !P4 ;  /* 0xff80000017f17808 */ /* 0x000fe20006000000 */
[----:B------:R-:W-:Y:S01]  /*14ab0*/  FFMA.FTZ R28, R5, -UR21, R28 ;  /* 0x80000015051c7c23 */ /* 0x000fe2000801001c */
[----:B------:R-:W-:Y:S02]  /*14ac0*/  FSEL R182, R24, -INF , !P6 ;  /* 0xff80000018b67808 */ /* 0x000fe40007000000 */
[----:B------:R-:W-:Y:S02]  /*14ad0*/  FSEL R188, R25, -INF , !P5 ;  /* 0xff80000019bc7808 */ /* 0x000fe40006800000 */
[CC--:B------:R-:W-:Y:S02]  /*14ae0*/  ISETP.GE.AND P1, PT, R4.reuse, R229.reuse, PT ;  /* 0x000000e50400720c */ /* 0x0c0fe40003f26270 */
[----:B------:R-:W-:Y:S02]  /*14af0*/  ISETP.GE.AND P4, PT, R4, R228, PT ;  /* 0x000000e40400720c */ /* 0x000fe40003f86270 */
[----:B------:R-:W-:Y:S02]  /*14b00*/  ISETP.GE.OR P0, PT, R2, R232, !P0 ;  /* 0x000000e80200720c */ /* 0x000fe40004706670 */
[C---:B------:R-:W-:Y:S02]  /*14b10*/  ISETP.GE.AND P6, PT, R3.reuse, R229, PT ;  /* 0x000000e50300720c */ /* 0x040fe40003fc6270 */
[----:B------:R-:W-:Y:S02]  /*14b20*/  ISETP.GE.AND P5, PT, R3, R228, PT ;  /* 0x000000e40300720c */ /* 0x000fe40003fa6270 */
[C---:B------:R-:W-:Y:S02]  /*14b30*/  IADD3 R2, R231.reuse, -R2, RZ ;  /* 0x80000002e7027210 */ /* 0x040fe40007ffe0ff */
[----:B------:R-:W-:Y:S02]  /*14b40*/  IADD3 R7, R230, -R3, RZ ;  /* 0x80000003e6077210 */ /* 0x000fe40007ffe0ff */
[CC--:B------:R-:W-:Y:S02]  /*14b50*/  ISETP.GE.OR P1, PT, R4.reuse, R233.reuse, !P1 ;  /* 0x000000e90400720c */ /* 0x0c0fe40004f26670 */
[----:B------:R-:W-:Y:S02]  /*14b60*/  ISETP.GE.OR P4, PT, R4, R232, !P4 ;  /* 0x000000e80400720c */ /* 0x000fe40006786670 */
[----:B------:R-:W-:Y:S02]  /*14b70*/  IADD3 R5, R231, -R4, RZ ;  /* 0x80000004e7057210 */ /* 0x000fe40007ffe0ff */
[C---:B------:R-:W-:Y:S02]  /*14b80*/  ISETP.GE.OR P6, PT, R3.reuse, R233, !P6 ;  /* 0x000000e90300720c */ /* 0x040fe400077c6670 */
[----:B------:R-:W-:Y:S02]  /*14b90*/  ISETP.GE.OR P5, PT, R3, R232, !P5 ;  /* 0x000000e80300720c */ /* 0x000fe40006fa6670 */
[----:B------:R-:W-:Y:S02]  /*14ba0*/  IADD3 R4, R231, -R3, RZ ;  /* 0x80000003e7047210 */ /* 0x000fe40007ffe0ff */
[----:B------:R-:W-:Y:S02]  /*14bb0*/  IABS R8, R2 ;  /* 0x0000000200087213 */ /* 0x000fe40000000000 */
[----:B------:R-:W-:Y:S02]  /*14bc0*/  FMNMX.FTZ R3, R169, R133, !PT ;  /* 0x00000085a9037209 */ /* 0x000fe40007810000 */
[----:B------:R-:W-:Y:S02]  /*14bd0*/  IABS R2, R7 ;  /* 0x0000000700027213 */ /* 0x000fe40000000000 */
[----:B------:R-:W-:Y:S02]  /*14be0*/  MOV R7, R10 ;  /* 0x0000000a00077202 */ /* 0x000fe40000000f00 */
[----:B------:R-:W-:Y:S02]  /*14bf0*/  IABS R10, R4 ;  /* 0x00000004000a7213 */ /* 0x000fe40000000000 */
[----:B------:R-:W-:Y:S02]  /*14c00*/  FMNMX.FTZ R4, R171, R3, !PT ;  /* 0x00000003ab047209 */ /* 0x000fe40007810000 */
[----:B------:R-:W-:Y:S02]  /*14c10*/  I2FP.F32.S32 R2, R2 ;  /* 0x0000000200027245 */ /* 0x000fe40000201400 */
[----:B------:R-:W-:Y:S02]  /*14c20*/  FMNMX.FTZ R4, R168, R4, !PT ;  /* 0x00000004a8047209 */ /* 0x000fe40007810000 */
[----:B------:R-:W-:Y:S01]  /*14c30*/  I2FP.F32.S32 R7, R7 ;  /* 0x0000000700077245 */ /* 0x000fe20000201400 */
[----:B------:R-:W-:Y:S01]  /*14c40*/  FFMA.FTZ R29, R2, -UR21, R29 ;  /* 0x80000015021d7c23 */ /* 0x000fe2000801001d */
[----:B------:R-:W-:Y:S01]  /*14c50*/  FMNMX.FTZ R132, R9, R4, !PT ;  /* 0x0000000409847209 */ /* 0x000fe20007810000 */
[C---:B------:R-:W-:Y:S01]  /*14c60*/  VIADD R2, R0.reuse, 0x38 ;  /* 0x0000003800027836 */ /* 0x040fe20000000000 */
[----:B------:R-:W-:Y:S01]  /*14c70*/  IADD3 R0, R0, 0x39, RZ ;  /* 0x0000003900007810 */ /* 0x000fe20007ffe0ff */
[----:B------:R-:W-:Y:S01]  /*14c80*/  FFMA.FTZ R26, R7, -UR21, R26 ;  /* 0x80000015071a7c23 */ /* 0x000fe2000801001a */
[----:B------:R-:W-:Y:S01]  /*14c90*/  FMNMX.FTZ R132, R180, R132, !PT ;  /* 0x00000084b4847209 */ /* 0x000fe20007810000 */
[C-C-:B------:R-:W-:Y:S01]  /*14ca0*/  IMAD.IADD R6, R230.reuse, 0x1, -R2.reuse ;  /* 0x00000001e6067824 */ /* 0x140fe200078e0a02 */
[----:B------:R-:W-:Y:S02]  /*14cb0*/  IADD3 R7, R230, -R0, RZ ;  /* 0x80000000e6077210 */ /* 0x000fe40007ffe0ff */
[----:B------:R-:W-:Y:S02]  /*14cc0*/  FMNMX.FTZ R132, R177, R132, !PT ;  /* 0x00000084b1847209 */ /* 0x000fe40007810000 */
[----:B------:R-:W-:Y:S02]  /*14cd0*/  I2FP.F32.S32 R8, R8 ;  /* 0x0000000800087245 */ /* 0x000fe40000201400 */
[----:B------:R-:W-:Y:S02]  /*14ce0*/  FMNMX.FTZ R132, R178, R132, !PT ;  /* 0x00000084b2847209 */ /* 0x000fe40007810000 */
[----:B------:R-:W-:Y:S01]  /*14cf0*/  IABS R3, R7 ;  /* 0x0000000700037213 */ /* 0x000fe20000000000 */
[----:B------:R-:W-:Y:S01]  /*14d00*/  FFMA.FTZ R27, R8, -UR21, R27 ;  /* 0x80000015081b7c23 */ /* 0x000fe2000801001b */
[----:B------:R-:W-:Y:S02]  /*14d10*/  FMNMX.FTZ R132, R179, R132, !PT ;  /* 0x00000084b3847209 */ /* 0x000fe40007810000 */
[----:B------:R-:W-:Y:S02]  /*14d20*/  I2FP.F32.S32 R4, R3 ;  /* 0x0000000300047245 */ /* 0x000fe40000201400 */
[----:B------:R-:W-:Y:S02]  /*14d30*/  FMNMX.FTZ R132, R189, R132, !PT ;  /* 0x00000084bd847209 */ /* 0x000fe40007810000 */
[----:B------:R-:W-:Y:S01]  /*14d40*/  FMNMX.FTZ R3, R170, R134, !PT ;  /* 0x00000086aa037209 */ /* 0x000fe20007810000 */
[----:B------:R-:W-:Y:S01]  /*14d50*/  FFMA.FTZ R33, R4, -UR21, R33 ;  /* 0x8000001504217c23 */ /* 0x000fe20008010021 */
[----:B------:R-:W-:Y:S01]  /*14d60*/  FMNMX.FTZ R132, R190, R132, !PT ;  /* 0x00000084be847209 */ /* 0x000fe20007810000 */
[----:B------:R-:W-:Y:S01]  /*14d70*/  IMAD.IADD R4, R231, 0x1, -R2 ;  /* 0x00000001e7047824 */ /* 0x000fe200078e0a02 */
[----:B------:R-:W-:Y:S02]  /*14d80*/  IABS R8, R5 ;  /* 0x0000000500087213 */ /* 0x000fe40000000000 */
[----:B------:R-:W-:Y:S02]  /*14d90*/  IABS R5, R6 ;  /* 0x0000000600057213 */ /* 0x000fe40000000000 */
[----:B------:R-:W-:Y:S02]  /*14da0*/  FMNMX.FTZ R3, R174, R3, !PT ;  /* 0x00000003ae037209 */ /* 0x000fe40007810000 */
[----:B------:R-:W-:Y:S02]  /*14db0*/  FMNMX.FTZ R132, R182, R132, !PT ;  /* 0x00000084b6847209 */ /* 0x000fe40007810000 */
[----:B------:R-:W-:Y:S02]  /*14dc0*/  I2FP.F32.S32 R5, R5 ;  /* 0x0000000500057245 */ /* 0x000fe40000201400 */
[----:B------:R-:W-:Y:S02]  /*14dd0*/  FSEL R187, R26, -INF , !P3 ;  /* 0xff8000001abb7808 */ /* 0x000fe40005800000 */
[----:B------:R-:W-:Y:S01]  /*14de0*/  FMNMX.FTZ R3, R175, R3, !PT ;  /* 0x00000003af037209 */ /* 0x000fe20007810000 */
[----:B------:R-:W-:Y:S01]  /*14df0*/  FFMA.FTZ R32, R5, -UR21, R32 ;  /* 0x8000001505207c23 */ /* 0x000fe20008010020 */
[----:B------:R-:W-:Y:S02]  /*14e00*/  FSEL R236, R28, -INF , !P1 ;  /* 0xff8000001cec7808 */ /* 0x000fe40004800000 */
[----:B------:R-:W-:Y:S02]  /*14e10*/  ISETP.GE.AND P3, PT, R2, R229, PT ;  /* 0x000000e50200720c */ /* 0x000fe40003f66270 */
[----:B------:R-:W-:Y:S02]  /*14e20*/  FMNMX.FTZ R132, R188, R132, !PT ;  /* 0x00000084bc847209 */ /* 0x000fe40007810000 */
[----:B------:R-:W-:Y:S02]  /*14e30*/  FSEL R237, R29, -INF , !P6 ;  /* 0xff8000001ded7808 */ /* 0x000fe40007000000 */
[----:B------:R-:W-:Y:S02]  /*14e40*/  ISETP.GE.AND P1, PT, R2, R228, PT ;  /* 0x000000e40200720c */ /* 0x000fe40003f26270 */
[----:B------:R-:W-:Y:S02]  /*14e50*/  FMNMX.FTZ R3, R176, R3, !PT ;  /* 0x00000003b0037209 */ /* 0x000fe40007810000 */
[----:B------:R-:W-:Y:S02]  /*14e60*/  ISETP.GE.OR P3, PT, R2, R233, !P3 ;  /* 0x000000e90200720c */ /* 0x000fe40005f66670 */
[----:B------:R-:W-:Y:S02]  /*14e70*/  ISETP.GE.AND P6, PT, R0, R229, PT ;  /* 0x000000e50000720c */ /* 0x000fe40003fc6270 */
[----:B------:R-:W-:Y:S02]  /*14e80*/  FMNMX.FTZ R132, R236, R132, !PT ;  /* 0x00000084ec847209 */ /* 0x000fe40007810000 */
[----:B------:R-:W-:Y:S02]  /*14e90*/  ISETP.GE.OR P1, PT, R2, R232, !P1 ;  /* 0x000000e80200720c */ /* 0x000fe40004f26670 */
[----:B------:R-:W-:Y:S02]  /*14ea0*/  FSEL R239, R32, -INF , !P3 ;  /* 0xff80000020ef7808 */ /* 0x000fe40005800000 */
[----:B------:R-:W-:Y:S02]  /*14eb0*/  ISETP.GE.OR P6, PT, R0, R233, !P6 ;  /* 0x000000e90000720c */ /* 0x000fe400077c6670 */
[----:B------:R-:W-:Y:S02]  /*14ec0*/  FMNMX.FTZ R2, R183, R3, !PT ;  /* 0x00000003b7027209 */ /* 0x000fe40007810000 */
[----:B------:R-:W-:Y:S02]  /*14ed0*/  FMNMX.FTZ R132, R237, R132, !PT ;  /* 0x00000084ed847209 */ /* 0x000fe40007810000 */
[----:B------:R-:W-:Y:S02]  /*14ee0*/  FSEL R238, R33, -INF , !P6 ;  /* 0xff80000021ee7808 */ /* 0x000fe40007000000 */
[----:B------:R-:W-:Y:S02]  /*14ef0*/  FMNMX.FTZ R2, R185, R2, !PT ;  /* 0x00000002b9027209 */ /* 0x000fe40007810000 */
[----:B------:R-:W-:Y:S02]  /*14f00*/  FMNMX.FTZ R132, R239, R132, !PT ;  /* 0x00000084ef847209 */ /* 0x000fe40007810000 */
[----:B------:R-:W-:Y:S02]  /*14f10*/  FMNMX.FTZ R2, R181, R2, !PT ;  /* 0x00000002b5027209 */ /* 0x000fe40007810000 */
[----:B------:R-:W-:Y:S02]  /*14f20*/  FMNMX.FTZ R132, R238, R132, !PT ;  /* 0x00000084ee847209 */ /* 0x000fe40007810000 */
[----:B------:R-:W-:Y:S02]  /*14f30*/  IABS R5, R4 ;  /* 0x0000000400057213 */ /* 0x000fe40000000000 */
[----:B------:R-:W-:Y:S01]  /*14f40*/  FMNMX.FTZ R2, R184, R2, !PT ;  /* 0x00000002b8027209 */ /* 0x000fe20007810000 */
[----:B------:R-:W1:Y:S01]  /*14f50*/  SHFL.BFLY PT, R4, R132, 0x2, 0x1f ;  /* 0x0c401f0084047f89 */ /* 0x000e6200000e0000 */
[----:B------:R-:W-:Y:S02]  /*14f60*/  MOV R6, R8 ;  /* 0x0000000800067202 */ /* 0x000fe40000000f00 */
[----:B------:R-:W-:Y:S02]  /*14f70*/  FMNMX.FTZ R2, R240, R2, !PT ;  /* 0x00000002f0027209 */ /* 0x000fe40007810000 */
[----:B------:R-:W-:Y:S02]  /*14f80*/  MOV R7, R10 ;  /* 0x0000000a00077202 */ /* 0x000fe40000000f00 */
[----:B------:R-:W-:Y:S02]  /*14f90*/  I2FP.F32.S32 R6, R6 ;  /* 0x0000000600067245 */ /* 0x000fe40000201400 */
[----:B------:R-:W-:Y:S02]  /*14fa0*/  FMNMX.FTZ R2, R241, R2, !PT ;  /* 0x00000002f1027209 */ /* 0x000fe40007810000 */
[----:B------:R-:W-:Y:S01]  /*14fb0*/  I2FP.F32.S32 R7, R7 ;  /* 0x0000000700077245 */ /* 0x000fe20000201400 */
[----:B------:R-:W-:Y:S01]  /*14fc0*/  FFMA.FTZ R30, R6, -UR21, R30 ;  /* 0x80000015061e7c23 */ /* 0x000fe2000801001e */
[----:B------:R-:W-:Y:S02]  /*14fd0*/  IADD3 R3, R231, -R0, RZ ;  /* 0x80000000e7037210 */ /* 0x000fe40007ffe0ff */
[----:B------:R-:W-:Y:S01]  /*14fe0*/  FSEL R186, R27, -INF , !P0 ;  /* 0xff8000001bba7808 */ /* 0x000fe20004000000 */
[----:B------:R-:W-:Y:S01]  /*14ff0*/  FFMA.FTZ R31, R7, -UR21, R31 ;  /* 0x80000015071f7c23 */ /* 0x000fe2000801001f */
[----:B------:R-:W-:Y:S01]  /*15000*/  FMNMX.FTZ R2, R187, R2, !PT ;  /* 0x00000002bb027209 */ /* 0x000fe20007810000 */
[----:B------:R-:W-:Y:S01]  /*15010*/  LDSM.16.MT88.4 R24, [R202+0x18000] ;  /* 0x01800000ca18783b */ /* 0x000fe20000004200 */
[----:B------:R-:W-:Y:S02]  /*15020*/  I2FP.F32.S32 R5, R5 ;  /* 0x0000000500057245 */ /* 0x000fe40000201400 */
[----:B------:R-:W-:Y:S02]  /*15030*/  IABS R3, R3 ;  /* 0x0000000300037213 */ /* 0x000fe40000000000 */
[----:B------:R-:W-:Y:S01]  /*15040*/  FSEL R250, R30, -INF , !P4 ;  /* 0xff8000001efa7808 */ /* 0x000fe20006000000 */
[----:B------:R-:W-:Y:S01]  /*15050*/  FFMA.FTZ R34, R5, -UR21, R34 ;  /* 0x8000001505227c23 */ /* 0x000fe20008010022 */
[----:B------:R-:W-:Y:S02]  /*15060*/  FMNMX.FTZ R2, R186, R2, !PT ;  /* 0x00000002ba027209 */ /* 0x000fe40007810000 */
[----:B------:R-:W-:Y:S02]  /*15070*/  I2FP.F32.S32 R3, R3 ;  /* 0x0000000300037245 */ /* 0x000fe40000201400 */
[----:B------:R-:W-:Y:S02]  /*15080*/  ISETP.GE.AND P3, PT, R0, R228, PT ;  /* 0x000000e40000720c */ /* 0x000fe40003f66270 */
[----:B------:R-:W-:Y:S01]  /*15090*/  FSEL R251, R31, -INF , !P5 ;  /* 0xff8000001ffb7808 */ /* 0x000fe20006800000 */
[----:B------:R-:W-:Y:S01]  /*150a0*/  FFMA.FTZ R35, R3, -UR21, R35 ;  /* 0x8000001503237c23 */ /* 0x000fe20008010023 */
[----:B------:R-:W-:Y:S02]  /*150b0*/  FMNMX.FTZ R2, R250, R2, !PT ;  /* 0x00000002fa027209 */ /* 0x000fe40007810000 */
[----:B------:R-:W-:Y:S02]  /*150c0*/  ISETP.GE.OR P3, PT, R0, R232, !P3 ;  /* 0x000000e80000720c */ /* 0x000fe40005f66670 */
[----:B------:R-:W-:Y:S02]  /*150d0*/  FSEL R252, R34, -INF , !P1 ;  /* 0xff80000022fc7808 */ /* 0x000fe40004800000 */
        /* <DEDUP_REMOVED lines=14> */
[--C-:B------:R-:W-:Y:S04]  /*151c0*/  FFMA.FTZ R3, R169, UR4, -R172.reuse ;  /* 0x00000004a9037c23 */ /* 0x100fe800080108ac */
[----:B------:R2:W-:Y:S02]  /*151d0*/  MUFU.EX2 R246, R3 ;  /* 0x0000000300f67308 */ /* 0x0005e40000000800 */
[----:B--2---:R-:W-:Y:S01]  /*151e0*/  FMNMX.FTZ R3, R0, R2, !PT ;  /* 0x0000000200037209 */ /* 0x004fe20007810000 */
[--C-:B------:R-:W-:Y:S03]  /*151f0*/  FFMA.FTZ R0, R171, UR4, -R172.reuse ;  /* 0x00000004ab007c23 */ /* 0x100fe600080108ac */
[C---:B------:R-:W-:Y:S04]  /*15200*/  FSETP.NEU.FTZ.AND P0, PT, R3.reuse, -INF , PT ;  /* 0xff8000000300780b */ /* 0x040fe80003f1d000 */
[----:B------:R1:W2:Y:S01]  /*15210*/  MUFU.EX2 R249, R0 ;  /* 0x0000000000f97308 */ /* 0x0002a20000000800 */
[----:B------:R-:W-:Y:S05]  /*15220*/  FMUL.FTZ R173, R3, UR4 ;  /* 0x0000000403ad7c20 */ /* 0x000fea0008410000 */
[----:B------:R-:W-:Y:S05]  /*15230*/  FSEL R173, R173, RZ, P0 ;  /* 0x000000ffadad7208 */ /* 0x000fea0000000000 */
[--C-:B------:R-:W-:Y:S01]  /*15240*/  FFMA.FTZ R2, R175, UR4, -R173.reuse ;  /* 0x00000004af027c23 */ /* 0x100fe200080108ad */
[--C-:B------:R-:W-:Y:S03]  /*15250*/  FFMA.FTZ R4, R176, UR4, -R173.reuse ;  /* 0x00000004b0047c23 */ /* 0x100fe600080108ad */
[----:B------:R-:W-:Y:S01]  /*15260*/  MUFU.EX2 R244, R2 ;  /* 0x0000000200f47308 */ /* 0x000fe20000000800 */
[--C-:B-1----:R-:W-:Y:S01]  /*15270*/  FFMA.FTZ R0, R168, UR4, -R172.reuse ;  /* 0x00000004a8007c23 */ /* 0x102fe200080108ac */
[----:B--2---:R-:W-:Y:S08]  /*15280*/  F2FP.F16.F32.PACK_AB R168, R249, R246 ;  /* 0x000000f6f9a8723e */ /* 0x004ff000000000ff */
[----:B------:R1:W-:Y:S10]  /*15290*/  MUFU.EX2 R248, R0 ;  /* 0x0000000000f87308 */ /* 0x0003f40000000800 */
[----:B------:R-:W2:Y:S01]  /*152a0*/  MUFU.EX2 R243, R4 ;  /* 0x0000000400f37308 */ /* 0x000ea20000000800 */
[--C-:B-1----:R-:W-:Y:S09]  /*152b0*/  FFMA.FTZ R0, R9, UR4, -R172.reuse ;  /* 0x0000000409007c23 */ /* 0x102ff200080108ac */
[----:B------:R1:W3:Y:S01]  /*152c0*/  MUFU.EX2 R247, R0 ;  /* 0x0000000000f77308 */ /* 0x0002e20000000800 */
[----:B--2---:R-:W-:Y:S01]  /*152d0*/  F2FP.F16.F32.PACK_AB R171, R243, R244 ;  /* 0x000000f4f3ab723e */ /* 0x004fe200000000ff */
[--C-:B-1----:R-:W-:Y:S01]  /*152e0*/  FFMA.FTZ R0, R170, UR4, -R173.reuse ;  /* 0x00000004aa007c23 */ /* 0x102fe200080108ad */
[----:B---3--:R-:W-:Y:S07]  /*152f0*/  F2FP.F16.F32.PACK_AB R170, R247, R248 ;  /* 0x000000f8f7aa723e */ /* 0x008fee00000000ff */
[----:B------:R1:W-:Y:S02]  /*15300*/  MUFU.EX2 R242, R0 ;  /* 0x0000000000f27308 */ /* 0x0003e40000000800 */
[----:B-1----:R-:W-:Y:S08]  /*15310*/  FFMA.FTZ R0, R174, UR4, -R173 ;  /* 0x00000004ae007c23 */ /* 0x002ff000080108ad */
[----:B------:R1:W2:Y:S02]  /*15320*/  MUFU.EX2 R245, R0 ;  /* 0x0000000000f57308 */ /* 0x0002a40000000800 */
[----:B-1----:R-:W-:Y:S02]  /*15330*/  FSEL R0, R132, RZ, P1 ;  /* 0x000000ff84007208 */ /* 0x002fe40000800000 */
[----:B--2---:R-:W-:Y:S03]  /*15340*/  F2FP.F16.F32.PACK_AB R169, R245, R242 ;  /* 0x000000f2f5a9723e */ /* 0x004fe600000000ff */
[----:B------:R-:W-:Y:S01]  /*15350*/  FADD.FTZ R2, -R0, R133 ;  /* 0x0000008500027221 */ /* 0x000fe20000010100 */
[----:B------:R-:W-:Y:S01]  /*15360*/  FSEL R0, R3, RZ, P0 ;  /* 0x000000ff03007208 */ /* 0x000fe20000000000 */
[----:B------:R-:W-:Y:S01]  /*15370*/  FFMA.FTZ R133, R180, UR4, -R172 ;  /* 0x00000004b4857c23 */ /* 0x000fe200080108ac */
[----:B------:R-:W-:Y:S01]  /*15380*/  PLOP3.LUT P0, PT, PT, PT, UP0, 0x80, 0x0 ;  /* 0x000000000000781c */ /* 0x000fe20003f0f008 */
[----:B------:R-:W-:Y:S02]  /*15390*/  FMUL.FTZ R2, R2, UR4 ;  /* 0x0000000402027c20 */ /* 0x000fe40008410000 */
[----:B------:R-:W-:Y:S01]  /*153a0*/  FADD.FTZ R0, -R0, R134 ;  /* 0x0000008600007221 */ /* 0x000fe20000010100 */
[----:B------:R1:W-:Y:S01]  /*153b0*/  MUFU.EX2 R235, R133 ;  /* 0x0000008500eb7308 */ /* 0x0003e20000000800 */
[--C-:B------:R-:W-:Y:S02]  /*153c0*/  FFMA.FTZ R134, R178, UR4, -R172.reuse ;  /* 0x00000004b2867c23 */ /* 0x100fe400080108ac */
[----:B------:R-:W-:Y:S07]  /*153d0*/  FMUL.FTZ R0, R0, UR4 ;  /* 0x0000000400007c20 */ /* 0x000fee0008410000 */
[----:B------:R-:W2:Y:S10]  /*153e0*/  MUFU.EX2 R2, R2 ;  /* 0x0000000200027308 */ /* 0x000eb40000000800 */
[----:B------:R-:W3:Y:S01]  /*153f0*/  MUFU.EX2 R0, R0 ;  /* 0x0000000000007308 */ /* 0x000ee20000000800 */
[--C-:B-1----:R-:W-:Y:S09]  /*15400*/  FFMA.FTZ R133, R177, UR4, -R172.reuse ;  /* 0x00000004b1857c23 */ /* 0x102ff200080108ac */
[----:B------:R1:W4:Y:S01]  /*15410*/  MUFU.EX2 R234, R133 ;  /* 0x0000008500ea7308 */ /* 0x0003220000000800 */
[C---:B--2---:R-:W-:Y:S01]  /*15420*/  FMUL.FTZ R4, R2.reuse, R136 ;  /* 0x0000008802047220 */ /* 0x044fe20000410000 */
        /* <DEDUP_REMOVED lines=11> */
[----:B------:R-:W2:Y:S01]  /*154e0*/  LDSM.16.MT88.4 R136, [R203+0x18000] ;  /* 0x01800000cb88783b */ /* 0x000ea20000004200 */
[C---:B------:R-:W-:Y:S01]  /*154f0*/  FMUL.FTZ R14, R0.reuse, R142 ;  /* 0x0000008e000e7220 */ /* 0x040fe20000410000 */
[C---:B------:R-:W-:Y:S01]  /*15500*/  FMUL.FTZ R15, R0.reuse, R143 ;  /* 0x0000008f000f7220 */ /* 0x040fe20000410000 */
[C---:B------:R-:W-:Y:S01]  /*15510*/  FMUL.FTZ R22, R0.reuse, R150 ;  /* 0x0000009600167220 */ /* 0x040fe20000410000 */
[C---:B------:R-:W-:Y:S01]  /*15520*/  HMMA.16816.F32 R4, R168.reuse, R16, R4 ;  /* 0x00000010a804723c */ /* 0x040fe20000001804 */
[----:B------:R-:W-:Y:S03]  /*15530*/  MUFU.EX2 R199, R134 ;  /* 0x0000008600c77308 */ /* 0x000fe60000000800 */
[----:B------:R-:W3:Y:S01]  /*15540*/  LDSM.16.MT88.4 R140, [R201+0x1a000] ;  /* 0x01a00000c98c783b */ /* 0x000ee20000004200 */
[----:B------:R-:W-:Y:S01]  /*15550*/  FMUL.FTZ R23, R0, R151 ;  /* 0x0000009700177220 */ /* 0x000fe20000410000 */
[C---:B------:R-:W-:Y:S05]  /*15560*/  HMMA.16816.F32 R8, R168.reuse, R18, R8 ;  /* 0x00000012a808723c */ /* 0x040fea0000001808 */
[C---:B------:R-:W-:Y:S01]  /*15570*/  FMUL.FTZ R16, R2.reuse, R152 ;  /* 0x0000009802107220 */ /* 0x040fe20000410000 */
[C---:B------:R-:W-:Y:S01]  /*15580*/  HMMA.16816.F32 R12, R168.reuse, R24, R12 ;  /* 0x00000018a80c723c */ /* 0x040fe2000000180c */
[----:B------:R-:W5:Y:S04]  /*15590*/  LDSM.16.MT88.4 R144, [R202+0x1a000] ;  /* 0x01a00000ca90783b */ /* 0x000f680000004200 */
[----:B------:R-:W-:Y:S01]  /*155a0*/  FMUL.FTZ R17, R2, R153 ;  /* 0x0000009902117220 */ /* 0x000fe20000410000 */
[C---:B------:R-:W-:Y:S01]  /*155b0*/  FMUL.FTZ R18, R0.reuse, R154 ;  /* 0x0000009a00127220 */ /* 0x040fe20000410000 */
[----:B------:R-:W-:Y:S01]  /*155c0*/  FMUL.FTZ R19, R0, R155 ;  /* 0x0000009b00137220 */ /* 0x000fe20000410000 */
[C---:B------:R-:W-:Y:S01]  /*155d0*/  FMUL.FTZ R24, R2.reuse, R160 ;  /* 0x000000a002187220 */ /* 0x040fe20000410000 */
[----:B------:R-:W4:Y:S02]  /*155e0*/  LDSM.16.MT88.4 R148, [R204+0x1a000] ;  /* 0x01a00000cc94783b */ /* 0x000f240000004200 */
[C---:B------:R-:W-:Y:S01]  /*155f0*/  FMUL.FTZ R25, R2.reuse, R161 ;  /* 0x000000a102197220 */ /* 0x040fe20000410000 */
[C---:B------:R-:W-:Y:S01]  /*15600*/  FMUL.FTZ R28, R2.reuse, R156 ;  /* 0x0000009c021c7220 */ /* 0x040fe20000410000 */
[----:B------:R-:W-:Y:S01]  /*15610*/  FMUL.FTZ R29, R2, R157 ;  /* 0x0000009d021d7220 */ /* 0x000fe20000410000 */
[C---:B------:R-:W-:Y:S03]  /*15620*/  HMMA.16816.F32 R16, R168.reuse, R26, R16 ;  /* 0x0000001aa810723c */ /* 0x040fe60000001810 */
[----:B------:R-:W-:Y:S01]  /*15630*/  LDSM.16.MT88.4 R152, [R204+0x18800] ;  /* 0x01880000cc98783b */ /* 0x000fe20000004200 */
[C---:B------:R-:W-:Y:S01]  /*15640*/  FMUL.FTZ R30, R0.reuse, R158 ;  /* 0x0000009e001e7220 */ /* 0x040fe20000410000 */
[C---:B------:R-:W-:Y:S01]  /*15650*/  FMUL.FTZ R31, R0.reuse, R159 ;  /* 0x0000009f001f7220 */ /* 0x040fe20000410000 */
[C---:B------:R-:W-:Y:S05]  /*15660*/  HMMA.16816.F32 R20, R168.reuse, R32, R20 ;  /* 0x00000020a814723c */ /* 0x040fea0000001814 */
[C---:B------:R-:W-:Y:S01]  /*15670*/  FMUL.FTZ R26, R0.reuse, R162 ;  /* 0x000000a2001a7220 */ /* 0x040fe20000410000 */
[----:B------:R-:W-:Y:S01]  /*15680*/  FMUL.FTZ R27, R0, R163 ;  /* 0x000000a3001b7220 */ /* 0x000fe20000410000 */
[----:B------:R-:W-:Y:S01]  /*15690*/  LDSM.16.MT88.4 R156, [R203+0x18800] ;  /* 0x01880000cb9c783b */ /* 0x000fe20000004200 */
[C---:B------:R-:W-:Y:S03]  /*156a0*/  FMUL.FTZ R32, R2.reuse, R164 ;  /* 0x000000a402207220 */ /* 0x040fe60000410000 */
[C---:B------:R-:W-:Y:S01]  /*156b0*/  FMUL.FTZ R33, R2.reuse, R165 ;  /* 0x000000a502217220 */ /* 0x040fe20000410000 */
[--C-:B-1----:R-:W-:Y:S01]  /*156c0*/  FFMA.FTZ R133, R179, UR4, -R172.reuse ;  /* 0x00000004b3857c23 */ /* 0x102fe200080108ac */
[C---:B------:R-:W-:Y:S02]  /*156d0*/  HMMA.16816.F32 R24, R168.reuse, R34, R24 ;  /* 0x00000022a818723c */ /* 0x040fe40000001818 */
[----:B------:R-:W-:Y:S01]  /*156e0*/  LDSM.16.MT88.4 R160, [R201+0x1a800] ;  /* 0x01a80000c9a0783b */ /* 0x000fe20000004200 */
[C---:B------:R-:W-:Y:S01]  /*156f0*/  FMUL.FTZ R36, R2.reuse, R36 ;  /* 0x0000002402247220 */ /* 0x040fe20000410000 */
[----:B------:R-:W-:Y:S01]  /*15700*/  FMUL.FTZ R37, R2, R37 ;  /* 0x0000002502257220 */ /* 0x000fe20000410000 */
[C---:B------:R-:W-:Y:S01]  /*15710*/  FMUL.FTZ R38, R0.reuse, R38 ;  /* 0x0000002600267220 */ /* 0x040fe20000410000 */
[C---:B--2---:R-:W-:Y:S01]  /*15720*/  HMMA.16816.F32 R28, R168.reuse, R136, R28 ;  /* 0x00000088a81c723c */ /* 0x044fe2000000181c */
[----:B------:R1:W-:Y:S03]  /*15730*/  MUFU.EX2 R198, R133 ;  /* 0x0000008500c67308 */ /* 0x0003e60000000800 */
[----:B------:R-:W-:Y:S01]  /*15740*/  LDSM.16.MT88.4 R176, [R202+0x1b800] ;  /* 0x01b80000cab0783b */ /* 0x000fe20000004200 */
[C---:B------:R-:W-:Y:S01]  /*15750*/  FMUL.FTZ R34, R0.reuse, R166 ;  /* 0x000000a600227220 */ /* 0x040fe20000410000 */
[C---:B------:R-:W-:Y:S01]  /*15760*/  FMUL.FTZ R35, R0.reuse, R167 ;  /* 0x000000a700237220 */ /* 0x040fe20000410000 */
[----:B------:R-:W-:Y:S01]  /*15770*/  FMUL.FTZ R39, R0, R39 ;  /* 0x0000002700277220 */ /* 0x000fe20000410000 */
[C---:B------:R-:W-:Y:S03]  /*15780*/  FMUL.FTZ R40, R2.reuse, R40 ;  /* 0x0000002802287220 */ /* 0x040fe60000410000 */
[----:B------:R-:W-:Y:S01]  /*15790*/  FMUL.FTZ R41, R2, R41 ;  /* 0x0000002902297220 */ /* 0x000fe20000410000 */
[----:B------:R-:W-:Y:S01]  /*157a0*/  LDSM.16.MT88.4 R164, [R203+0x19800] ;  /* 0x01980000cba4783b */ /* 0x000fe20000004200 */
[C---:B------:R-:W-:Y:S03]  /*157b0*/  HMMA.16816.F32 R32, R168.reuse, R138, R32 ;  /* 0x0000008aa820723c */ /* 0x040fe60000001820 */
[C---:B------:R-:W-:Y:S01]  /*157c0*/  FMUL.FTZ R42, R0.reuse, R42 ;  /* 0x0000002a002a7220 */ /* 0x040fe20000410000 */
[----:B------:R-:W-:Y:S01]  /*157d0*/  FMUL.FTZ R43, R0, R43 ;  /* 0x0000002b002b7220 */ /* 0x000fe20000410000 */
[C---:B------:R-:W-:Y:S01]  /*157e0*/  FMUL.FTZ R44, R2.reuse, R44 ;  /* 0x0000002c022c7220 */ /* 0x040fe20000410000 */
[C---:B---3--:R-:W-:Y:S01]  /*157f0*/  HMMA.16816.F32 R36, R168.reuse, R140, R36 ;  /* 0x0000008ca824723c */ /* 0x048fe20000001824 */
[----:B------:R-:W2:Y:S04]  /*15800*/  LDSM.16.MT88.4 R136, [R203+0x1a000] ;  /* 0x01a00000cb88783b */ /* 0x000ea80000004200 */
[----:B------:R-:W-:Y:S01]  /*15810*/  FMUL.FTZ R45, R2, R45 ;  /* 0x0000002d022d7220 */ /* 0x000fe20000410000 */
[C---:B------:R-:W-:Y:S03]  /*15820*/  HMMA.16816.F32 R40, R168.reuse, R142, R40 ;  /* 0x0000008ea828723c */ /* 0x040fe60000001828 */
[----:B------:R-:W3:Y:S02]  /*15830*/  LDSM.16.MT88.4 R140, [R201+0x1c000] ;  /* 0x01c00000c98c783b */ /* 0x000ee40000004200 */
[C---:B------:R-:W-:Y:S01]  /*15840*/  FMUL.FTZ R46, R0.reuse, R46 ;  /* 0x0000002e002e7220 */ /* 0x040fe20000410000 */
[----:B------:R-:W-:Y:S01]  /*15850*/  FMUL.FTZ R47, R0, R47 ;  /* 0x0000002f002f7220 */ /* 0x000fe20000410000 */
[C---:B------:R-:W-:Y:S01]  /*15860*/  FMUL.FTZ R48, R2.reuse, R48 ;  /* 0x0000003002307220 */ /* 0x040fe20000410000 */
[----:B------:R-:W-:Y:S03]  /*15870*/  FMUL.FTZ R49, R2, R49 ;  /* 0x0000003102317220 */ /* 0x000fe60000410000 */
[C---:B------:R-:W-:Y:S01]  /*15880*/  FMUL.FTZ R50, R0.reuse, R50 ;  /* 0x0000003200327220 */ /* 0x040fe20000410000 */
        /* <DEDUP_REMOVED lines=46> */
[--C-:B-1----:R-:W-:Y:S01]  /*15b70*/  FFMA.FTZ R133, R183, UR4, -R173.reuse ;  /* 0x00000004b7857c23 */ /* 0x102fe200080108ad */
[C---:B------:R-:W-:Y:S01]  /*15b80*/  FMUL.FTZ R84, R2.reuse, R84 ;  /* 0x0000005402547220 */ /* 0x040fe20000410000 */
[----:B------:R-:W-:Y:S01]  /*15b90*/  FMUL.FTZ R85, R2, R85 ;  /* 0x0000005502557220 */ /* 0x000fe20000410000 */
[C---:B------:R-:W-:Y:S01]  /*15ba0*/  HMMA.16816.F32 R80, R168.reuse, R146, R80 ;  /* 0x00000092a850723c */ /* 0x040fe20000001850 */
[----:B------:R-:W1:Y:S01]  /*15bb0*/  LDSM.16.MT88.4 R144, [R202+0x1e000] ;  /* 0x01e00000ca90783b */ /* 0x000e620000004200 */
[----:B------:R5:W-:Y:S03]  /*15bc0*/  MUFU.EX2 R197, R133 ;  /* 0x0000008500c57308 */ /* 0x000be60000000800 */
[C---:B------:R-:W-:Y:S01]  /*15bd0*/  FMUL.FTZ R86, R0.reuse, R86 ;  /* 0x0000005600567220 */ /* 0x040fe20000410000 */
[----:B------:R-:W-:Y:S01]  /*15be0*/  FMUL.FTZ R87, R0, R87 ;  /* 0x0000005700577220 */ /* 0x000fe20000410000 */
[C---:B------:R-:W-:Y:S01]  /*15bf0*/  FMUL.FTZ R88, R2.reuse, R88 ;  /* 0x0000005802587220 */ /* 0x040fe20000410000 */
[----:B------:R-:W-:Y:S03]  /*15c00*/  FMUL.FTZ R89, R2, R89 ;  /* 0x0000005902597220 */ /* 0x000fe60000410000 */
[C---:B------:R-:W-:Y:S01]  /*15c10*/  FMUL.FTZ R90, R0.reuse, R90 ;  /* 0x0000005a005a7220 */ /* 0x040fe20000410000 */
        /* <DEDUP_REMOVED lines=13> */
[--C-:B-----5:R-:W-:Y:S01]  /*15cf0*/  FFMA.FTZ R133, R185, UR4, -R173.reuse ;  /* 0x00000004b9857c23 */ /* 0x120fe200080108ad */
[C---:B------:R-:W-:Y:S01]  /*15d00*/  FMUL.FTZ R100, R2.reuse, R100 ;  /* 0x0000006402647220 */ /* 0x040fe20000410000 */
[----:B------:R-:W-:Y:S01]  /*15d10*/  FMUL.FTZ R101, R2, R101 ;  /* 0x0000006502657220 */ /* 0x000fe20000410000 */
[C---:B------:R-:W-:Y:S01]  /*15d20*/  HMMA.16816.F32 R96, R168.reuse, R138, R96 ;  /* 0x0000008aa860723c */ /* 0x040fe20000001860 */
[----:B------:R2:W4:Y:S01]  /*15d30*/  MUFU.EX2 R196, R133 ;  /* 0x0000008500c47308 */ /* 0x0005220000000800 */
[----:B------:R-:W5:Y:S03]  /*15d40*/  LDSM.16.MT88.4 R136, [R204+0x1e000] ;  /* 0x01e00000cc88783b */ /* 0x000f660000004200 */
[C---:B------:R-:W-:Y:S01]  /*15d50*/  FMUL.FTZ R102, R0.reuse, R102 ;  /* 0x0000006600667220 */ /* 0x040fe20000410000 */
[----:B------:R-:W-:Y:S01]  /*15d60*/  FMUL.FTZ R103, R0, R103 ;  /* 0x0000006700677220 */ /* 0x000fe20000410000 */
[C---:B------:R-:W-:Y:S01]  /*15d70*/  FMUL.FTZ R104, R2.reuse, R104 ;  /* 0x0000006802687220 */ /* 0x040fe20000410000 */
[----:B------:R-:W-:Y:S03]  /*15d80*/  FMUL.FTZ R105, R2, R105 ;  /* 0x0000006902697220 */ /* 0x000fe60000410000 */
        /* <DEDUP_REMOVED lines=9> */
[--C-:B--2---:R-:W-:Y:S01]  /*15e20*/  FFMA.FTZ R133, R181, UR4, -R173.reuse ;  /* 0x00000004b5857c23 */ /* 0x104fe200080108ad */
[C---:B------:R-:W-:Y:S01]  /*15e30*/  FMUL.FTZ R112, R2.reuse, R112 ;  /* 0x0000007002707220 */ /* 0x040fe20000410000 */
[----:B------:R-:W-:Y:S02]  /*15e40*/  FMUL.FTZ R113, R2, R113 ;  /* 0x0000007102717220 */ /* 0x000fe40000410000 */
[----:B------:R2:W-:Y:S01]  /*15e50*/  MUFU.EX2 R195, R133 ;  /* 0x0000008500c37308 */ /* 0x0005e20000000800 */
[C---:B------:R-:W-:Y:S01]  /*15e60*/  FMUL.FTZ R114, R0.reuse, R114 ;  /* 0x0000007200727220 */ /* 0x040fe20000410000 */
[C---:B-1----:R-:W-:Y:S03]  /*15e70*/  HMMA.16816.F32 R108, R168.reuse, R144, R108 ;  /* 0x00000090a86c723c */ /* 0x042fe6000000186c */
[----:B------:R-:W-:Y:S01]  /*15e80*/  FMUL.FTZ R115, R0, R115 ;  /* 0x0000007300737220 */ /* 0x000fe20000410000 */
[C---:B------:R-:W-:Y:S01]  /*15e90*/  FMUL.FTZ R124, R2.reuse, R124 ;  /* 0x0000007c027c7220 */ /* 0x040fe20000410000 */
[----:B------:R-:W-:Y:S01]  /*15ea0*/  FMUL.FTZ R125, R2, R125 ;  /* 0x0000007d027d7220 */ /* 0x000fe20000410000 */
[C---:B------:R-:W-:Y:S01]  /*15eb0*/  FMUL.FTZ R126, R0.reuse, R126 ;  /* 0x0000007e007e7220 */ /* 0x040fe20000410000 */
[----:B------:R-:W-:Y:S01]  /*15ec0*/  FMUL.FTZ R127, R0, R127 ;  /* 0x0000007f007f7220 */ /* 0x000fe20000410000 */
[C---:B------:R-:W-:Y:S02]  /*15ed0*/  FMUL.FTZ R128, R2.reuse, R128 ;  /* 0x0000008002807220 */ /* 0x040fe40000410000 */
[C---:B------:R-:W-:Y:S01]  /*15ee0*/  HMMA.16816.F32 R112, R168.reuse, R146, R112 ;  /* 0x00000092a870723c */ /* 0x040fe20000001870 */
[----:B------:R-:W1:Y:S02]  /*15ef0*/  LDSM.16.MT88.4 R144, [R201+0x18800] ;  /* 0x01880000c990783b */ /* 0x000e640000004200 */
[C---:B------:R-:W-:Y:S01]  /*15f00*/  FMUL.FTZ R116, R2.reuse, R116 ;  /* 0x0000007402747220 */ /* 0x040fe20000410000 */
[----:B------:R-:W-:Y:S01]  /*15f10*/  FMUL.FTZ R117, R2, R117 ;  /* 0x0000007502757220 */ /* 0x000fe20000410000 */
[C---:B------:R-:W-:Y:S01]  /*15f20*/  FMUL.FTZ R118, R0.reuse, R118 ;  /* 0x0000007600767220 */ /* 0x040fe20000410000 */
[----:B------:R-:W-:Y:S01]  /*15f30*/  FMUL.FTZ R119, R0, R119 ;  /* 0x0000007700777220 */ /* 0x000fe20000410000 */
[--C-:B--2---:R-:W-:Y:S01]  /*15f40*/  FFMA.FTZ R133, R184, UR4, -R173.reuse ;  /* 0x00000004b8857c23 */ /* 0x104fe200080108ad */
[C---:B------:R-:W-:Y:S03]  /*15f50*/  FMUL.FTZ R120, R2.reuse, R120 ;  /* 0x0000007802787220 */ /* 0x040fe60000410000 */
[----:B------:R-:W-:Y:S01]  /*15f60*/  FMUL.FTZ R121, R2, R121 ;  /* 0x0000007902797220 */ /* 0x000fe20000410000 */
[C---:B------:R-:W-:Y:S01]  /*15f70*/  FMUL.FTZ R122, R0.reuse, R122 ;  /* 0x0000007a007a7220 */ /* 0x040fe20000410000 */
[C---:B-----5:R-:W-:Y:S01]  /*15f80*/  HMMA.16816.F32 R116, R168.reuse, R136, R116 ;  /* 0x00000088a874723c */ /* 0x060fe20000001874 */
[----:B------:R-:W2:Y:S02]  /*15f90*/  MUFU.EX2 R194, R133 ;  /* 0x0000008500c27308 */ /* 0x000ea40000000800 */
[----:B------:R-:W-:Y:S01]  /*15fa0*/  FMUL.FTZ R123, R0, R123 ;  /* 0x0000007b007b7220 */ /* 0x000fe20000410000 */
[----:B------:R-:W-:Y:S01]  /*15fb0*/  FMUL.FTZ R129, R2, R129 ;  /* 0x0000008102817220 */ /* 0x000fe20000410000 */
[C---:B------:R-:W-:Y:S01]  /*15fc0*/  FMUL.FTZ R130, R0.reuse, R130 ;  /* 0x0000008200827220 */ /* 0x040fe20000410000 */
[----:B------:R-:W-:Y:S01]  /*15fd0*/  FMUL.FTZ R131, R0, R131 ;  /* 0x0000008300837220 */ /* 0x000fe20000410000 */
[----:B------:R-:W-:Y:S03]  /*15fe0*/  F2FP.F16.F32.PACK_AB R136, R234, R235 ;  /* 0x000000ebea88723e */ /* 0x000fe600000000ff */
[C---:B------:R-:W-:Y:S03]  /*15ff0*/  HMMA.16816.F32 R120, R168.reuse, R138, R120 ;  /* 0x0000008aa878723c */ /* 0x040fe60000001878 */
[----:B----4-:R-:W-:Y:S03]  /*16000*/  F2FP.F16.F32.PACK_AB R137, R196, R197 ;  /* 0x000000c5c489723e */ /* 0x010fe600000000ff */
[C---:B---3--:R-:W-:Y:S05]  /*16010*/  HMMA.16816.F32 R124, R168.reuse, R140, R124 ;  /* 0x0000008ca87c723c */ /* 0x048fea000000187c */
[----:B------:R-:W-:Y:S01]  /*16020*/  F2FP.F16.F32.PACK_AB R138, R198, R199 ;  /* 0x000000c7c68a723e */ /* 0x000fe200000000ff */
[----:B------:R-:W-:Y:S01]  /*16030*/  HMMA.16816.F32 R128, R168, R142, R128 ;  /* 0x0000008ea880723c */ /* 0x000fe20000001880 */
[----:B------:R-:W3:Y:S04]  /*16040*/  LDSM.16.MT88.4 R140, [R202+0x1a800] ;  /* 0x01a80000ca8c783b */ /* 0x000ee80000004200 */
[----:B--2---:R-:W-:Y:S01]  /*16050*/  F2FP.F16.F32.PACK_AB R139, R194, R195 ;  /* 0x000000c3c28b723e */ /* 0x004fe200000000ff */
[--C-:B------:R-:W-:Y:S04]  /*16060*/  FFMA.FTZ R133, R189, UR4, -R172.reuse ;  /* 0x00000004bd857c23 */ /* 0x100fe800080108ac */
[----:B------:R2:W-:Y:S02]  /*16070*/  MUFU.EX2 R193, R133 ;  /* 0x0000008500c17308 */ /* 0x0005e40000000800 */
[C---:B-1----:R-:W-:Y:S06]  /*16080*/  HMMA.16816.F32 R4, R136.reuse, R144, R4 ;  /* 0x000000908804723c */ /* 0x042fec0000001804 */
[C---:B------:R-:W-:Y:S01]  /*16090*/  HMMA.16816.F32 R8, R136.reuse, R146, R8 ;  /* 0x000000928808723c */ /* 0x040fe20000001808 */
[----:B------:R-:W1:Y:S05]  /*160a0*/  LDSM.16.MT88.4 R144, [R204+0x1a800] ;  /* 0x01a80000cc90783b */ /* 0x000e6a0000004200 */
[C---:B------:R-:W-:Y:S05]  /*160b0*/  HMMA.16816.F32 R12, R136.reuse, R148, R12 ;  /* 0x00000094880c723c */ /* 0x040fea000000180c */
[--C-:B--2---:R-:W-:Y:S01]  /*160c0*/  FFMA.FTZ R133, R190, UR4, -R172.reuse ;  /* 0x00000004be857c23 */ /* 0x104fe200080108ac */
[C---:B------:R-:W-:Y:S01]  /*160d0*/  HMMA.16816.F32 R16, R136.reuse, R150, R16 ;  /* 0x000000968810723c */ /* 0x040fe20000001810 */
[----:B------:R-:W2:Y:S02]  /*160e0*/  LDSM.16.MT88.4 R148, [R203+0x1a800] ;  /* 0x01a80000cb94783b */ /* 0x000ea40000004200 */
[----:B------:R4:W5:Y:S03]  /*160f0*/  MUFU.EX2 R192, R133 ;  /* 0x0000008500c07308 */ /* 0x0009660000000800 */
[C---:B------:R-:W-:Y:S06]  /*16100*/  HMMA.16816.F32 R20, R136.reuse, R152, R20 ;  /* 0x000000988814723c */ /* 0x040fec0000001814 */
[C---:B------:R-:W-:Y:S01]  /*16110*/  HMMA.16816.F32 R24, R136.reuse, R154, R24 ;  /* 0x0000009a8818723c */ /* 0x040fe20000001818 */
[----:B------:R-:W5:Y:S05]  /*16120*/  LDSM.16.MT88.4 R152, [R201+0x1c800] ;  /* 0x01c80000c998783b */ /* 0x000f6a0000004200 */
[C---:B------:R-:W-:Y:S05]  /*16130*/  HMMA.16816.F32 R28, R136.reuse, R156, R28 ;  /* 0x0000009c881c723c */ /* 0x040fea000000181c */
[--C-:B----4-:R-:W-:Y:S01]  /*16140*/  FFMA.FTZ R133, R182, UR4, -R172.reuse ;  /* 0x00000004b6857c23 */ /* 0x110fe200080108ac */
[C---:B------:R-:W-:Y:S01]  /*16150*/  HMMA.16816.F32 R32, R136.reuse, R158, R32 ;  /* 0x0000009e8820723c */ /* 0x040fe20000001820 */
[----:B------:R-:W4:Y:S02]  /*16160*/  LDSM.16.MT88.4 R156, [R202+0x1c800] ;  /* 0x01c80000ca9c783b */ /* 0x000f240000004200 */
[----:B------:R1:W-:Y:S03]  /*16170*/  MUFU.EX2 R191, R133 ;  /* 0x0000008500bf7308 */ /* 0x0003e60000000800 */
[C---:B------:R-:W-:Y:S06]  /*16180*/  HMMA.16816.F32 R36, R136.reuse, R160, R36 ;  /* 0x000000a08824723c */ /* 0x040fec0000001824 */
[C---:B------:R-:W-:Y:S01]  /*16190*/  HMMA.16816.F32 R40, R136.reuse, R162, R40 ;  /* 0x000000a28828723c */ /* 0x040fe20000001828 */
[----:B------:R-:W4:Y:S05]  /*161a0*/  LDSM.16.MT88.4 R160, [R204+0x1c800] ;  /* 0x01c80000cca0783b */ /* 0x000f2a0000004200 */
[C---:B---3--:R-:W-:Y:S05]  /*161b0*/  HMMA.16816.F32 R44, R136.reuse, R140, R44 ;  /* 0x0000008c882c723c */ /* 0x048fea000000182c */
[--C-:B-1----:R-:W-:Y:S01]  /*161c0*/  FFMA.FTZ R133, R188, UR4, -R172.reuse ;  /* 0x00000004bc857c23 */ /* 0x102fe200080108ac */
[C---:B------:R-:W-:Y:S01]  /*161d0*/  HMMA.16816.F32 R48, R136.reuse, R142, R48 ;  /* 0x0000008e8830723c */ /* 0x040fe20000001830 */
[----:B------:R-:W1:Y:S02]  /*161e0*/  LDSM.16.MT88.4 R140, [R203+0x1c800] ;  /* 0x01c80000cb8c783b */ /* 0x000e640000004200 */
[----:B------:R3:W1:Y:S03]  /*161f0*/  MUFU.EX2 R190, R133 ;  /* 0x0000008500be7308 */ /* 0x0006660000000800 */
[C---:B------:R-:W-:Y:S06]  /*16200*/  HMMA.16816.F32 R52, R136.reuse, R144, R52 ;  /* 0x000000908834723c */ /* 0x040fec0000001834 */
[C---:B------:R-:W-:Y:S01]  /*16210*/  HMMA.16816.F32 R56, R136.reuse, R146, R56 ;  /* 0x000000928838723c */ /* 0x040fe20000001838 */
[----:B------:R-:W1:Y:S05]  /*16220*/  LDSM.16.MT88.4 R144, [R201+0x1e800] ;  /* 0x01e80000c990783b */ /* 0x000e6a0000004200 */
[C---:B--2---:R-:W-:Y:S05]  /*16230*/  HMMA.16816.F32 R60, R136.reuse, R148, R60 ;  /* 0x00000094883c723c */ /* 0x044fea000000183c */
[--C-:B---3--:R-:W-:Y:S01]  /*16240*/  FFMA.FTZ R133, R240, UR4, -R173.reuse ;  /* 0x00000004f0857c23 */ /* 0x108fe200080108ad */
[C---:B------:R-:W-:Y:S01]  /*16250*/  HMMA.16816.F32 R64, R136.reuse, R150, R64 ;  /* 0x000000968840723c */ /* 0x040fe20000001840 */
[----:B------:R-:W2:Y:S02]  /*16260*/  LDL.LU R240, [R1+0x3c] ;  /* 0x00003c0001f07983 */ /* 0x000ea40000300800 */
[----:B------:R3:W-:Y:S02]  /*16270*/  MUFU.EX2 R189, R133 ;  /* 0x0000008500bd7308 */ /* 0x0007e40000000800 */
[----:B------:R-:W1:Y:S01]  /*16280*/  LDSM.16.MT88.4 R148, [R202+0x1e800] ;  /* 0x01e80000ca94783b */ /* 0x000e620000004200 */
[C---:B-----5:R-:W-:Y:S06]  /*16290*/  HMMA.16816.F32 R68, R136.reuse, R152, R68 ;  /* 0x000000988844723c */ /* 0x060fec0000001844 */
[C---:B------:R-:W-:Y:S01]  /*162a0*/  HMMA.16816.F32 R72, R136.reuse, R154, R72 ;  /* 0x0000009a8848723c */ /* 0x040fe20000001848 */
[----:B------:R-:W5:Y:S05]  /*162b0*/  LDSM.16.MT88.4 R152, [R204+0x1e800] ;  /* 0x01e80000cc98783b */ /* 0x000f6a0000004200 */
[C---:B----4-:R-:W-:Y:S05]  /*162c0*/  HMMA.16816.F32 R76, R136.reuse, R156, R76 ;  /* 0x0000009c884c723c */ /* 0x050fea000000184c */
[--C-:B---3--:R-:W-:Y:S01]  /*162d0*/  FFMA.FTZ R133, R241, UR4, -R173.reuse ;  /* 0x00000004f1857c23 */ /* 0x108fe200080108ad */
[C---:B------:R-:W-:Y:S01]  /*162e0*/  HMMA.16816.F32 R80, R136.reuse, R158, R80 ;  /* 0x0000009e8850723c */ /* 0x040fe20000001850 */
[----:B------:R-:W3:Y:S02]  /*162f0*/  LDL.LU R241, [R1+0x38] ;  /* 0x0000380001f17983 */ /* 0x000ee40000300800 */
[----:B------:R4:W5:Y:S02]  /*16300*/  MUFU.EX2 R188, R133 ;  /* 0x0000008500bc7308 */ /* 0x0009640000000800 */
[----:B------:R-:W5:Y:S01]  /*16310*/  LDSM.16.MT88.4 R156, [R203+0x1e800] ;  /* 0x01e80000cb9c783b */ /* 0x000f620000004200 */
[C---:B------:R-:W-:Y:S06]  /*16320*/  HMMA.16816.F32 R84, R136.reuse, R160, R84 ;  /* 0x000000a08854723c */ /* 0x040fec0000001854 */
[C---:B------:R-:W-:Y:S01]  /*16330*/  HMMA.16816.F32 R88, R136.reuse, R162, R88 ;  /* 0x000000a28858723c */ /* 0x040fe20000001858 */
[----:B------:R-:W-:Y:S05]  /*16340*/  LDSM.16.MT88.4 R160, [R201+0x1b000] ;  /* 0x01b00000c9a0783b */ /* 0x000fea0000004200 */
[C---:B-1----:R-:W-:Y:S05]  /*16350*/  HMMA.16816.F32 R92, R136.reuse, R140, R92 ;  /* 0x0000008c885c723c */ /* 0x042fea000000185c */
[--C-:B----4-:R-:W-:Y:S01]  /*16360*/  FFMA.FTZ R133, R187, UR4, -R173.reuse ;  /* 0x00000004bb857c23 */ /* 0x110fe200080108ad */
[C---:B------:R-:W-:Y:S01]  /*16370*/  HMMA.16816.F32 R96, R136.reuse, R142, R96 ;  /* 0x0000008e8860723c */ /* 0x040fe20000001860 */
[----:B------:R-:W1:Y:S02]  /*16380*/  LDSM.16.MT88.4 R140, [R201+0x19000] ;  /* 0x01900000c98c783b */ /* 0x000e640000004200 */
[----:B------:R4:W-:Y:S03]  /*16390*/  MUFU.EX2 R187, R133 ;  /* 0x0000008500bb7308 */ /* 0x0009e60000000800 */
[C---:B------:R-:W-:Y:S06]  /*163a0*/  HMMA.16816.F32 R100, R136.reuse, R144, R100 ;  /* 0x000000908864723c */ /* 0x040fec0000001864 */
[C---:B------:R-:W-:Y:S01]  /*163b0*/  HMMA.16816.F32 R104, R136.reuse, R146, R104 ;  /* 0x000000928868723c */ /* 0x040fe20000001868 */
[----:B------:R-:W1:Y:S05]  /*163c0*/  LDSM.16.MT88.4 R144, [R202+0x19000] ;  /* 0x01900000ca90783b */ /* 0x000e6a0000004200 */
[C---:B------:R-:W-:Y:S05]  /*163d0*/  HMMA.16816.F32 R108, R136.reuse, R148, R108 ;  /* 0x00000094886c723c */ /* 0x040fea000000186c */
[--C-:B----4-:R-:W-:Y:S01]  /*163e0*/  FFMA.FTZ R133, R186, UR4, -R173.reuse ;  /* 0x00000004ba857c23 */ /* 0x110fe200080108ad */
[C---:B------:R-:W-:Y:S01]  /*163f0*/  HMMA.16816.F32 R112, R136.reuse, R150, R112 ;  /* 0x000000968870723c */ /* 0x040fe20000001870 */
[----:B------:R-:W4:Y:S02]  /*16400*/  LDSM.16.MT88.4 R148, [R204+0x19000] ;  /* 0x01900000cc94783b */ /* 0x000f240000004200 */
[----:B------:R1:W1:Y:S03]  /*16410*/  MUFU.EX2 R186, R133 ;  /* 0x0000008500ba7308 */ /* 0x0002660000000800 */
[C---:B-----5:R-:W-:Y:S06]  /*16420*/  HMMA.16816.F32 R116, R136.reuse, R152, R116 ;  /* 0x000000988874723c */ /* 0x060fec0000001874 */
[C---:B------:R-:W-:Y:S01]  /*16430*/  HMMA.16816.F32 R120, R136.reuse, R154, R120 ;  /* 0x0000009a8878723c */ /* 0x040fe20000001878 */
[----:B------:R-:W5:Y:S05]  /*16440*/  LDSM.16.MT88.4 R152, [R203+0x19000] ;  /* 0x01900000cb98783b */ /* 0x000f6a0000004200 */
[C---:B------:R-:W-:Y:S05]  /*16450*/  HMMA.16816.F32 R124, R136.reuse, R156, R124 ;  /* 0x0000009c887c723c */ /* 0x040fea000000187c */
[--C-:B-1----:R-:W-:Y:S01]  /*16460*/  FFMA.FTZ R133, R236, UR4, -R172.reuse ;  /* 0x00000004ec857c23 */ /* 0x102fe200080108ac */
[----:B------:R-:W-:Y:S01]  /*16470*/  HMMA.16816.F32 R128, R136, R158, R128 ;  /* 0x0000009e8880723c */ /* 0x000fe20000001880 */
[----:B------:R-:W1:Y:S02]  /*16480*/  LDSM.16.MT88.4 R156, [R202+0x1b000] ;  /* 0x01b00000ca9c783b */ /* 0x000e640000004200 */
[----:B------:R4:W-:Y:S04]  /*16490*/  MUFU.EX2 R185, R133 ;  /* 0x0000008500b97308 */ /* 0x0009e80000000800 */
[----:B------:R-:W-:Y:S04]  /*164a0*/  F2FP.F16.F32.PACK_AB R136, R192, R193 ;  /* 0x000000c1c088723e */ /* 0x000fe800000000ff */
[----:B------:R-:W-:Y:S02]  /*164b0*/  F2FP.F16.F32.PACK_AB R138, R190, R191 ;  /* 0x000000bfbe8a723e */ /* 0x000fe400000000ff */
[----:B------:R-:W-:Y:S02]  /*164c0*/  F2FP.F16.F32.PACK_AB R137, R188, R189 ;  /* 0x000000bdbc89723e */ /* 0x000fe400000000ff */
[----:B------:R-:W-:Y:S01]  /*164d0*/  F2FP.F16.F32.PACK_AB R139, R186, R187 ;  /* 0x000000bbba8b723e */ /* 0x000fe200000000ff */
[--C-:B----4-:R-:W-:Y:S06]  /*164e0*/  FFMA.FTZ R133, R237, UR4, -R172.reuse ;  /* 0x00000004ed857c23 */ /* 0x110fec00080108ac */
[C---:B------:R-:W-:Y:S01]  /*164f0*/  HMMA.16816.F32 R4, R136.reuse, R140, R4 ;  /* 0x0000008c8804723c */ /* 0x040fe20000001804 */
[----:B------:R4:W1:Y:S05]  /*16500*/  MUFU.EX2 R184, R133 ;  /* 0x0000008500b87308 */ /* 0x00086a0000000800 */
[C---:B------:R-:W-:Y:S01]  /*16510*/  HMMA.16816.F32 R8, R136.reuse, R142, R8 ;  /* 0x0000008e8808723c */ /* 0x040fe20000001808 */
[----:B------:R-:W1:Y:S05]  /*16520*/  LDSM.16.MT88.4 R140, [R204+0x1b000] ;  /* 0x01b00000cc8c783b */ /* 0x000e6a0000004200 */
[C---:B------:R-:W-:Y:S06]  /*16530*/  HMMA.16816.F32 R12, R136.reuse, R144, R12 ;  /* 0x00000090880c723c */ /* 0x040fec000000180c */
[C---:B------:R-:W-:Y:S01]  /*16540*/  HMMA.16816.F32 R16, R136.reuse, R146, R16 ;  /* 0x000000928810723c */ /* 0x040fe20000001810 */
[----:B------:R-:W1:Y:S04]  /*16550*/  LDSM.16.MT88.4 R144, [R203+0x1b000] ;  /* 0x01b00000cb90783b */ /* 0x000e680000004200 */
[--C-:B----4-:R-:W-:Y:S01]  /*16560*/  FFMA.FTZ R133, R239, UR4, -R172.reuse ;  /* 0x00000004ef857c23 */ /* 0x110fe200080108ac */
[C---:B------:R-:W-:Y:S03]  /*16570*/  HMMA.16816.F32 R20, R136.reuse, R148, R20 ;  /* 0x000000948814723c */ /* 0x040fe60000001814 */
[----:B------:R4:W-:Y:S02]  /*16580*/  MUFU.EX2 R183, R133 ;  /* 0x0000008500b77308 */ /* 0x0009e40000000800 */
[----:B------:R-:W-:Y:S01]  /*16590*/  FFMA.FTZ R172, R238, UR4, -R172 ;  /* 0x00000004eeac7c23 */ /* 0x000fe200080108ac */
[C---:B------:R-:W-:Y:S01]  /*165a0*/  HMMA.16816.F32 R24, R136.reuse, R150, R24 ;  /* 0x000000968818723c */ /* 0x040fe20000001818 */
[----:B------:R-:W4:Y:S06]  /*165b0*/  LDSM.16.MT88.4 R148, [R201+0x1d000] ;  /* 0x01d00000c994783b */ /* 0x000f2c0000004200 */
[----:B------:R-:W4:Y:S01]  /*165c0*/  MUFU.EX2 R182, R172 ;  /* 0x000000ac00b67308 */ /* 0x000f220000000800 */
[C---:B-----5:R-:W-:Y:S03]  /*165d0*/  HMMA.16816.F32 R28, R136.reuse, R152, R28 ;  /* 0x00000098881c723c */ /* 0x060fe6000000181c */
[----:B-1----:R-:W-:Y:S03]  /*165e0*/  F2FP.F16.F32.PACK_AB R168, R184, R185 ;  /* 0x000000b9b8a8723e */ /* 0x002fe600000000ff */
[C---:B------:R-:W-:Y:S01]  /*165f0*/  HMMA.16816.F32 R32, R136.reuse, R154, R32 ;  /* 0x0000009a8820723c */ /* 0x040fe20000001820 */
[----:B------:R-:W1:Y:S04]  /*16600*/  LDSM.16.MT88.4 R152, [R202+0x1d000] ;  /* 0x01d00000ca98783b */ /* 0x000e680000004200 */
[--C-:B----4-:R-:W-:Y:S01]  /*16610*/  FFMA.FTZ R133, R250, UR4, -R173.reuse ;  /* 0x00000004fa857c23 */ /* 0x110fe200080108ad */
[C---:B------:R-:W-:Y:S03]  /*16620*/  HMMA.16816.F32 R36, R136.reuse, R160, R36 ;  /* 0x000000a08824723c */ /* 0x040fe60000001824 */
[----:B------:R4:W-:Y:S02]  /*16630*/  MUFU.EX2 R181, R133 ;  /* 0x0000008500b57308 */ /* 0x0009e40000000800 */
[----:B------:R-:W-:Y:S01]  /*16640*/  F2FP.F16.F32.PACK_AB R170, R182, R183 ;  /* 0x000000b7b6aa723e */ /* 0x000fe200000000ff */
[C---:B------:R-:W-:Y:S01]  /*16650*/  HMMA.16816.F32 R40, R136.reuse, R162, R40 ;  /* 0x000000a28828723c */ /* 0x040fe20000001828 */
[----:B------:R-:W-:Y:S05]  /*16660*/  LDSM.16.MT88.4 R160, [R203+0x1d000] ;  /* 0x01d00000cba0783b */ /* 0x000fea0000004200 */
[C---:B------:R-:W-:Y:S06]  /*16670*/  HMMA.16816.F32 R44, R136.reuse, R156, R44 ;  /* 0x0000009c882c723c */ /* 0x040fec000000182c */
[C---:B------:R-:W-:Y:S01]  /*16680*/  HMMA.16816.F32 R48, R136.reuse, R158, R48 ;  /* 0x0000009e8830723c */ /* 0x040fe20000001830 */
[----:B------:R-:W5:Y:S04]  /*16690*/  LDSM.16.MT88.4 R156, [R204+0x1d000] ;  /* 0x01d00000cc9c783b */ /* 0x000f680000004200 */
[--C-:B----4-:R-:W-:Y:S01]  /*166a0*/  FFMA.FTZ R133, R251, UR4, -R173.reuse ;  /* 0x00000004fb857c23 */ /* 0x110fe200080108ad */
[C---:B------:R-:W-:Y:S03]  /*166b0*/  HMMA.16816.F32 R52, R136.reuse, R140, R52 ;  /* 0x0000008c8834723c */ /* 0x040fe60000001834 */
[----:B------:R4:W1:Y:S03]  /*166c0*/  MUFU.EX2 R180, R133 ;  /* 0x0000008500b47308 */ /* 0x0008660000000800 */
[C---:B------:R-:W-:Y:S01]  /*166d0*/  HMMA.16816.F32 R56, R136.reuse, R142, R56 ;  /* 0x0000008e8838723c */ /* 0x040fe20000001838 */
[----:B------:R-:W5:Y:S05]  /*166e0*/  LDSM.16.MT88.4 R140, [R201+0x1f000] ;  /* 0x01f00000c98c783b */ /* 0x000f6a0000004200 */
[C---:B------:R-:W-:Y:S06]  /*166f0*/  HMMA.16816.F32 R60, R136.reuse, R144, R60 ;  /* 0x00000090883c723c */ /* 0x040fec000000183c */
[C---:B------:R-:W-:Y:S01]  /*16700*/  HMMA.16816.F32 R64, R136.reuse, R146, R64 ;  /* 0x000000928840723c */ /* 0x040fe20000001840 */
[----:B------:R-:W5:Y:S04]  /*16710*/  LDSM.16.MT88.4 R144, [R202+0x1f000] ;  /* 0x01f00000ca90783b */ /* 0x000f680000004200 */
[--C-:B----4-:R-:W-:Y:S01]  /*16720*/  FFMA.FTZ R133, R252, UR4, -R173.reuse ;  /* 0x00000004fc857c23 */ /* 0x110fe200080108ad */
[C---:B------:R-:W-:Y:S03]  /*16730*/  HMMA.16816.F32 R68, R136.reuse, R148, R68 ;  /* 0x000000948844723c */ /* 0x040fe60000001844 */
[----:B------:R-:W-:Y:S02]  /*16740*/  MUFU.EX2 R134, R133 ;  /* 0x0000008500867308 */ /* 0x000fe40000000800 */
[----:B------:R-:W-:Y:S01]  /*16750*/  FFMA.FTZ R173, R135, UR4, -R173 ;  /* 0x0000000487ad7c23 */ /* 0x000fe200080108ad */
[C---:B------:R-:W-:Y:S01]  /*16760*/  HMMA.16816.F32 R72, R136.reuse, R150, R72 ;  /* 0x000000968848723c */ /* 0x040fe20000001848 */
[----:B------:R-:W4:Y:S06]  /*16770*/  LDSM.16.MT88.4 R148, [R204+0x1f000] ;  /* 0x01f00000cc94783b */ /* 0x000f2c0000004200 */
[----:B------:R5:W5:Y:S01]  /*16780*/  MUFU.EX2 R133, R173 ;  /* 0x000000ad00857308 */ /* 0x000b620000000800 */
[C---:B-1----:R-:W-:Y:S03]  /*16790*/  HMMA.16816.F32 R76, R136.reuse, R152, R76 ;  /* 0x00000098884c723c */ /* 0x042fe6000000184c */
[----:B------:R-:W-:Y:S03]  /*167a0*/  F2FP.F16.F32.PACK_AB R169, R180, R181 ;  /* 0x000000b5b4a9723e */ /* 0x000fe600000000ff */
[C---:B------:R-:W-:Y:S01]  /*167b0*/  HMMA.16816.F32 R80, R136.reuse, R154, R80 ;  /* 0x0000009a8850723c */ /* 0x040fe20000001850 */
[----:B------:R-:W1:Y:S05]  /*167c0*/  LDSM.16.MT88.4 R152, [R203+0x1f000] ;  /* 0x01f00000cb98783b */ /* 0x000e6a0000004200 */
[C---:B-----5:R-:W-:Y:S03]  /*167d0*/  HMMA.16816.F32 R84, R136.reuse, R156, R84 ;  /* 0x0000009c8854723c */ /* 0x060fe60000001854 */
[----:B------:R-:W-:Y:S02]  /*167e0*/  LDSM.16.MT88.4 R172, [R201+0x1b800] ;  /* 0x01b80000c9ac783b */ /* 0x000fe40000004200 */
[----:B------:R-:W-:Y:S01]  /*167f0*/  F2FP.F16.F32.PACK_AB R171, R133, R134 ;  /* 0x0000008685ab723e */ /* 0x000fe200000000ff */
[C---:B------:R-:W-:Y:S06]  /*16800*/  HMMA.16816.F32 R88, R136.reuse, R158, R88 ;  /* 0x0000009e8858723c */ /* 0x040fec0000001858 */
[C---:B------:R-:W-:Y:S01]  /*16810*/  HMMA.16816.F32 R92, R136.reuse, R160, R92 ;  /* 0x000000a0885c723c */ /* 0x040fe2000000185c */
[----:B------:R-:W-:Y:S05]  /*16820*/  LDSM.16.MT88.4 R156, [R202+0x19800] ;  /* 0x01980000ca9c783b */ /* 0x000fea0000004200 */
[C---:B------:R-:W-:Y:S03]  /*16830*/  HMMA.16816.F32 R96, R136.reuse, R162, R96 ;  /* 0x000000a28860723c */ /* 0x040fe60000001860 */
[----:B------:R-:W-:Y:S03]  /*16840*/  LDSM.16.MT88.4 R160, [R204+0x19800] ;  /* 0x01980000cca0783b */ /* 0x000fe60000004200 */
[C---:B------:R-:W-:Y:S06]  /*16850*/  HMMA.16816.F32 R100, R136.reuse, R140, R100 ;  /* 0x0000008c8864723c */ /* 0x040fec0000001864 */
[C---:B------:R-:W-:Y:S01]  /*16860*/  HMMA.16816.F32 R104, R136.reuse, R142, R104 ;  /* 0x0000008e8868723c */ /* 0x040fe20000001868 */
[----:B------:R-:W5:Y:S05]  /*16870*/  LDSM.16.MT88.4 R140, [R201+0x19800] ;  /* 0x01980000c98c783b */ /* 0x000f6a0000004200 */
[C---:B------:R-:W-:Y:S06]  /*16880*/  HMMA.16816.F32 R108, R136.reuse, R144, R108 ;  /* 0x00000090886c723c */ /* 0x040fec000000186c */
[C---:B------:R-:W-:Y:S06]  /*16890*/  HMMA.16816.F32 R112, R136.reuse, R146, R112 ;  /* 0x000000928870723c */ /* 0x040fec0000001870 */
[C---:B----4-:R-:W-:Y:S06]  /*168a0*/  HMMA.16816.F32 R116, R136.reuse, R148, R116 ;  /* 0x000000948874723c */ /* 0x050fec0000001874 */
[C---:B------:R-:W-:Y:S06]  /*168b0*/  HMMA.16816.F32 R120, R136.reuse, R150, R120 ;  /* 0x000000968878723c */ /* 0x040fec0000001878 */
[C---:B-1----:R-:W-:Y:S05]  /*168c0*/  HMMA.16816.F32 R124, R136.reuse, R152, R124 ;  /* 0x00000098887c723c */ /* 0x042fea000000187c */
[----:B--2---:R-:W-:Y:S01]  /*168d0*/  FFMA.FTZ R0, R0, R240, R242 ;  /* 0x000000f000007223 */ /* 0x004fe200000100f2 */
[----:B------:R-:W-:Y:S06]  /*168e0*/  HMMA.16816.F32 R128, R136, R154, R128 ;  /* 0x0000009a8880723c */ /* 0x000fec0000001880 */
[C---:B-----5:R-:W-:Y:S01]  /*168f0*/  HMMA.16816.F32 R136, R168.reuse, R140, R4 ;  /* 0x0000008ca888723c */ /* 0x060fe20000001804 */
        /* <DEDUP_REMOVED lines=9> */
[----:B------:R-:W3:Y:S03]  /*16990*/  LDSM.16.MT88.4 R20, [R204+0x1d800] ;  /* 0x01d80000cc14783b */ /* 0x000ee60000004200 */
[C---:B------:R-:W-:Y:S05]  /*169a0*/  HMMA.16816.F32 R156, R168.reuse, R164, R28 ;  /* 0x000000a4a89c723c */ /* 0x040fea000000181c */
[----:B------:R-:W3:Y:S01]  /*169b0*/  LDSM.16.MT88.4 R24, [R203+0x1d800] ;  /* 0x01d80000cb18783b */ /* 0x000ee20000004200 */
[C---:B------:R-:W-:Y:S06]  /*169c0*/  HMMA.16816.F32 R164, R168.reuse, R166, R32 ;  /* 0x000000a6a8a4723c */ /* 0x040fec0000001820 */
[C---:B------:R-:W-:Y:S06]  /*169d0*/  HMMA.16816.F32 R36, R168.reuse, R172, R36 ;  /* 0x000000aca824723c */ /* 0x040fec0000001824 */
[C---:B------:R-:W-:Y:S06]  /*169e0*/  HMMA.16816.F32 R40, R168.reuse, R174, R40 ;  /* 0x000000aea828723c */ /* 0x040fec0000001828 */
        /* <DEDUP_REMOVED lines=14> */
[C---:B---3--:R-:W-:Y:S06]  /*16ad0*/  HMMA.16816.F32 R84, R168.reuse, R20, R84 ;  /* 0x00000014a854723c */ /* 0x048fec0000001854 */
[C---:B------:R-:W-:Y:S05]  /*16ae0*/  HMMA.16816.F32 R88, R168.reuse, R22, R88 ;  /* 0x00000016a858723c */ /* 0x040fea0000001858 */
[----:B------:R-:W-:Y:S01]  /*16af0*/  FFMA.FTZ R20, R2, R241, R246 ;  /* 0x000000f102147223 */ /* 0x000fe200000100f6 */
        /* <DEDUP_REMOVED lines=12> */
[----:B------:R-:W-:Y:S01]  /*16bc0*/  FADD.FTZ R0, R243, R2 ;  /* 0x00000002f3007221 */ /* 0x000fe20000010000 */
[C---:B----4-:R-:W-:Y:S04]  /*16bd0*/  HMMA.16816.F32 R116, R168.reuse, R12, R116 ;  /* 0x0000000ca874723c */ /* 0x050fe80000001874 */
[----:B------:R-:W-:Y:S01]  /*16be0*/  FADD.FTZ R2, R197, R0 ;  /* 0x00000000c5027221 */ /* 0x000fe20000010000 */
[----:B------:R-:W-:Y:S01]  /*16bf0*/  FADD.FTZ R0, R234, R4 ;  /* 0x00000004ea007221 */ /* 0x000fe20000010000 */
[C---:B------:R-:W-:Y:S05]  /*16c00*/  HMMA.16816.F32 R120, R168.reuse, R14, R120 ;  /* 0x0000000ea878723c */ /* 0x040fea0000001878 */
[----:B------:R-:W-:Y:S01]  /*16c10*/  FADD.FTZ R2, R196, R2 ;  /* 0x00000002c4027221 */ /* 0x000fe20000010000 */
[----:B------:R-:W-:Y:S01]  /*16c20*/  FADD.FTZ R4, R199, R0 ;  /* 0x00000000c7047221 */ /* 0x000fe20000010000 */
[C---:B-----5:R-:W-:Y:S04]  /*16c30*/  HMMA.16816.F32 R124, R168.reuse, R16, R124 ;  /* 0x00000010a87c723c */ /* 0x060fe8000000187c */
[----:B------:R-:W-:Y:S01]  /*16c40*/  FADD.FTZ R4, R198, R4 ;  /* 0x00000004c6047221 */ /* 0x000fe20000010000 */
        /* <DEDUP_REMOVED lines=20> */
[----:B------:R-:W-:Y:S01]  /*16d90*/  MOV R133, R132 ;  /* 0x0000008400857202 */ /* 0x000fe20000000f00 */
[----:B------:R2:W-:Y:S04]  /*16da0*/  STL [R1+0x38], R2 ;  /* 0x0000380201007387 */ /* 0x0005e80000100800 */
[----:B------:R2:W-:Y:S01]  /*16db0*/  STL [R1+0x3c], R0 ;  /* 0x00003c0001007387 */ /* 0x0005e20000100800 */
[----:B------:R-:W-:Y:S05]  /*16dc0*/  @P0 BRA `(.L_x_609) ;  /* 0xffffffbc00300947 */ /* 0x000fea000383ffff */
.L_x_608:
[----:B------:R-:W3:Y:S04]  /*16dd0*/  LDL.LU R13, [R1+0x38] ;  /* 0x00003800010d7983 */ /* 0x000ee80000300800 */
[----:B------:R-:W4:Y:S01]  /*16de0*/  LDL.LU R12, [R1+0x3c] ;  /* 0x00003c00010c7983 */ /* 0x000f220000300800 */
[----:B------:R-:W1:Y:S01]  /*16df0*/  S2UR UR4, SR_CgaCtaId ;  /* 0x00000000000479c3 */ /* 0x000e620000008800 */
[----:B------:R-:W-:Y:S01]  /*16e00*/  UISETP.NE.AND UP0, UPT, UR17, -0x1, UPT ;  /* 0xffffffff1100788c */ /* 0x000fe2000bf05270 */
[----:B------:R-:W-:Y:S01]  /*16e10*/  IMAD.MOV.U32 R172, RZ, RZ, 0x20 ;  /* 0x00000020ffac7424 */ /* 0x000fe200078e00ff */
[----:B------:R-:W2:Y:S01]  /*16e20*/  S2R R10, SR_TID.X ;  /* 0x00000000000a7919 */ /* 0x000ea20000002100 */
[----:B-----5:R-:W-:-:S03]  /*16e30*/  IMAD.MOV.U32 R134, RZ, RZ, 0x40 ;  /* 0x00000040ff867424 */ /* 0x020fc600078e00ff */
[----:B------:R-:W-:-:S05]  /*16e40*/  PLOP3.LUT P0, PT, PT, PT, UP0, 0x80, 0x0 ;  /* 0x000000000000781c */ /* 0x000fca0003f0f008 */
[----:B------:R-:W-:Y:S02]  /*16e50*/  @UP0 ULDC.64 UR6, c[0x0][0x298] ;  /* 0x0000a60000060ab9 */ /* 0x000fe40000000a00 */
[----:B------:R-:W-:-:S03]  /*16e60*/  @UP0 UIMAD.WIDE.U32 UR10, UR17, UR6, URZ ;  /* 0x00000006110a02a5 */ /* 0x000fc6000f8e003f */
[----:B------:R-:W-:Y:S01]  /*16e70*/  UMOV UR6, 0x400 ;  /* 0x0000040000067882 */ /* 0x000fe20000000000 */
[----:B------:R-:W-:Y:S02]  /*16e80*/  @UP0 UIMAD UR8, UR17, UR7, UR11 ;  /* 0x00000007110802a4 */ /* 0x000fe4000f8e020b */
[----:B-1----:R-:W-:-:S03]  /*16e90*/  ULEA UR4, UR4, UR6, 0x18 ;  /* 0x0000000604047291 */ /* 0x002fc6000f8ec03f */
[----:B------:R-:W-:Y:S01]  /*16ea0*/  @UP0 UMOV UR6, UR10 ;  /* 0x0000000a00060c82 */ /* 0x000fe20008000000 */
[----:B--2---:R-:W-:-:S04]  /*16eb0*/  SHF.R.S32.HI R11, RZ, 0x1f, R10 ;  /* 0x0000001fff0b7819 */ /* 0x004fc8000001140a */
        /* <DEDUP_REMOVED lines=19> */
[----:B---3--:R-:W1:Y:S04]  /*16ff0*/  SHFL.BFLY PT, R7, R13, 0x2, 0x1f ;  /* 0x0c401f000d077f89 */ /* 0x008e6800000e0000 */
[----:B----4-:R-:W2:Y:S01]  /*17000*/  SHFL.BFLY PT, R8, R12, 0x2, 0x1f ;  /* 0x0c401f000c087f89 */ /* 0x010ea200000e0000 */
        /* <DEDUP_REMOVED lines=10> */
[----:B------:R-:W-:Y:S01]  /*170b0*/  UIMAD UR4, UR8, UR7, UR4 ;  /* 0x00000007080472a4 */ /* 0x000fe2000f8e0204 */
[----:B------:R-:W-:-:S03]  /*170c0*/  UMOV UR6, UR10 ;  /* 0x0000000a00067c82 */ /* 0x000fc60008000000 */
[----:B------:R-:W-:-:S12]  /*170d0*/  UIADD3 UR8, UR11, UR4, URZ ;  /* 0x000000040b087290 */ /* 0x000fd8000fffe03f */
.L_x_612:
        /* <DEDUP_REMOVED lines=14> */
.L_x_613:
[----:B------:R-:W4:Y:S01]  /*171c0*/  S2UR UR7, SR_CTAID.X ;  /* 0x00000000000779c3 */ /* 0x000f220000002500 */
[----:B------:R-:W-:Y:S01]  /*171d0*/  ISETP.NE.AND P1, PT, RZ, UR9, PT ;  /* 0x00000009ff007c0c */ /* 0x000fe2000bf25270 */
[----:B--2---:R-:W-:Y:S01]  /*171e0*/  FADD.FTZ R135, R2, R6 ;  /* 0x0000000602877221 */ /* 0x004fe20000010000 */
[----:B---3--:R-:W-:Y:S01]  /*171f0*/  FADD.FTZ R170, R4, R7 ;  /* 0x0000000704aa7221 */ /* 0x008fe20000010000 */
[----:B-1----:R-:W-:Y:S01]  /*17200*/  LEA.HI R4, R11, R10, RZ, 0x3 ;  /* 0x0000000a0b047211 */ /* 0x002fe200078f18ff */
[----:B------:R-:W-:Y:S01]  /*17210*/  BSSY B0, `(.L_x_614) ;  /* 0x0000161000007945 */ /* 0x000fe20003800000 */
[----:B------:R-:W-:Y:S02]  /*17220*/  LOP3.LUT R0, R0, 0x1, RZ, 0xc0, !PT ;  /* 0x0000000100007812 */ /* 0x000fe400078ec0ff */
[----:B------:R-:W-:Y:S02]  /*17230*/  FSETP.NE.FTZ.AND P5, PT, R135, RZ, PT ;  /* 0x000000ff8700720b */ /* 0x000fe40003fb5000 */
[----:B------:R-:W-:-:S02]  /*17240*/  FSETP.NE.FTZ.AND P4, PT, R170, RZ, PT ;  /* 0x000000ffaa00720b */ /* 0x000fc40003f95000 */
[----:B------:R-:W-:Y:S02]  /*17250*/  SHF.R.S32.HI R2, RZ, 0x3, R4 ;  /* 0x00000003ff027819 */ /* 0x000fe40000011404 */
[----:B------:R-:W-:Y:S01]  /*17260*/  ISETP.NE.U32.AND P2, PT, R0, 0x1, PT ;  /* 0x000000010000780c */ /* 0x000fe20003f45070 */
[----:B------:R-:W1:Y:S01]  /*17270*/  @!P1 LDC R171, c[0x0][0x2c4] ;  /* 0x0000b100ffab9b82 */ /* 0x000e620000000800 */
[----:B------:R-:W-:Y:S02]  /*17280*/  MOV R0, 0x3f800000 ;  /* 0x3f80000000007802 */ /* 0x000fe40000000f00 */
[----:B------:R-:W-:Y:S02]  /*17290*/  PLOP3.LUT P0, PT, PT, PT, PT, 0x8, 0x0 ;  /* 0x000000000000781c */ /* 0x000fe40003f0e170 */
[----:B------:R-:W-:Y:S02]  /*172a0*/  @!P1 PLOP3.LUT P0, PT, P3, PT, PT, 0x80, 0x0 ;  /* 0x000000000000981c */ /* 0x000fe40001f0f070 */
[----:B------:R-:W2:Y:S01]  /*172b0*/  @P5 MUFU.RCP R0, R135 ;  /* 0x0000008700005308 */ /* 0x000ea20000001000 */
[----:B------:R-:W-:Y:S01]  /*172c0*/  LEA.HI.SX32 R5, R4, 0x20, 0x1d ;  /* 0x0000002004057811 */ /* 0x000fe200078feaff */
[----:B----4-:R-:W-:Y:S01]  /*172d0*/  UIMAD UR4, UR7, -0x80, UR19 ;  /* 0xffffff80070478a4 */ /* 0x010fe2000f8e0213 */
[----:B------:R-:W-:-:S02]  /*172e0*/  LOP3.LUT R9, R9, 0xffffffe0, RZ, 0xc0, !PT ;  /* 0xffffffe009097812 */ /* 0x000fc400078ec0ff */
[C---:B------:R-:W-:Y:S02]  /*172f0*/  IADD3 R133, R31.reuse, -0x10, RZ ;  /* 0xfffffff01f857810 */ /* 0x040fe40007ffe0ff */
[----:B------:R-:W-:Y:S02]  /*17300*/  LEA.HI.SX32 R4, R4, 0x40, 0x1d ;  /* 0x0000004004047811 */ /* 0x000fe400078feaff */
[----:B------:R-:W-:Y:S02]  /*17310*/  ISETP.GE.AND P3, PT, R2, UR4, PT ;  /* 0x0000000402007c0c */ /* 0x000fe4000bf66270 */
[----:B------:R-:W-:Y:S02]  /*17320*/  MOV R2, 0x3f800000 ;  /* 0x3f80000000027802 */ /* 0x000fe40000000f00 */
[----:B------:R-:W-:Y:S02]  /*17330*/  @P2 IADD3 R133, R31, 0x10, RZ ;  /* 0x000000101f852810 */ /* 0x000fe40007ffe0ff */
[----:B------:R-:W-:-:S02]  /*17340*/  ISETP.GE.AND P2, PT, R5, UR4, PT ;  /* 0x0000000405007c0c */ /* 0x000fc4000bf46270 */
[----:B------:R-:W3:Y:S01]  /*17350*/  @P4 MUFU.RCP R2, R170 ;  /* 0x000000aa00024308 */ /* 0x000ee20000001000 */
[C---:B--2---:R-:W-:Y:S01]  /*17360*/  FMUL.FTZ R182, R0.reuse, R136 ;  /* 0x0000008800b67220 */ /* 0x044fe20000410000 */
[C---:B------:R-:W-:Y:S01]  /*17370*/  FMUL.FTZ R173, R0.reuse, R137 ;  /* 0x0000008900ad7220 */ /* 0x040fe20000410000 */
[C---:B------:R-:W-:Y:S01]  /*17380*/  FMUL.FTZ R175, R0.reuse, R164 ;  /* 0x000000a400af7220 */ /* 0x040fe20000410000 */
[----:B------:R-:W-:Y:S01]  /*17390*/  IADD3 R184, -R9, R10, RZ ;  /* 0x0000000a09b87210 */ /* 0x000fe20007ffe1ff */
        /* <DEDUP_REMOVED lines=149> */
[----:B------:R-:W-:Y:S01]  /*17cf0*/  F2FP.F16.F32.PACK_AB R51, R167, R166 ;  /* 0x000000a6a733723e */ /* 0x000fe200000000ff */
[----:B------:R2:W-:Y:S01]  /*17d00*/  STS [R0], R2 ;  /* 0x0000000200007388 */ /* 0x0005e20000000800 */
[-C--:B---3--:R-:W-:Y:S02]  /*17d10*/  IADD3 R6, R67, R134.reuse, RZ ;  /* 0x0000008643067210 */ /* 0x088fe40007ffe0ff */
[----:B----4-:R-:W-:Y:S01]  /*17d20*/  IADD3 R4, R31, R134, RZ ;  /* 0x000000861f047210 */ /* 0x010fe20007ffe0ff */
[----:B------:R3:W-:Y:S01]  /*17d30*/  STS [R0+0x400], R9 ;  /* 0x0004000900007388 */ /* 0x0007e20000000800 */
[----:B------:R-:W-:Y:S02]  /*17d40*/  F2FP.F16.F32.PACK_AB R50, R144, R174 ;  /* 0x000000ae9032723e */ /* 0x000fe400000000ff */
[----:B-----5:R-:W-:Y:S01]  /*17d50*/  IADD3 R5, R134, R133, RZ ;  /* 0x0000008586057210 */ /* 0x020fe20007ffe0ff */
        /* <DEDUP_REMOVED lines=24> */
[----:B----4-:R-:W1:Y:S01]  /*17ee0*/  @!P1 LDC R7, c[0x0][0x270] ;  /* 0x00009c00ff079b82 */ /* 0x010e620000000800 */
[----:B------:R-:W-:Y:S01]  /*17ef0*/  F2FP.F16.F32.PACK_AB R34, R34, R68 ;  /* 0x000000442222723e */ /* 0x000fe200000000ff */
[----:B------:R-:W-:Y:S01]  /*17f00*/  STS [R6], R52 ;  /* 0x0000003406007388 */ /* 0x000fe20000000800 */
[----:B------:R-:W-:Y:S02]  /*17f10*/  F2FP.F16.F32.PACK_AB R33, R71, R33 ;  /* 0x000000214721723e */ /* 0x000fe400000000ff */
[----:B------:R-:W-:Y:S01]  /*17f20*/  F2FP.F16.F32.PACK_AB R32, R32, R72 ;  /* 0x000000482020723e */ /* 0x000fe200000000ff */
[----:B------:R-:W-:Y:S01]  /*17f30*/  STS [R6+0x400], R51 ;  /* 0x0004003306007388 */ /* 0x000fe20000000800 */
[----:B------:R-:W-:Y:S01]  /*17f40*/  F2FP.F16.F32.PACK_AB R30, R75, R30 ;  /* 0x0000001e4b1e723e */ /* 0x000fe200000000ff */
[----:B-----5:R-:W3:Y:S01]  /*17f50*/  @P1 LDC.64 R10, c[0x0][0x2c0] ;  /* 0x0000b000ff0a1b82 */ /* 0x020ee20000000a00 */
        /* <DEDUP_REMOVED lines=69> */
[----:B-----5:R-:W-:-:S03]  /*183b0*/  MOV R16, 0x7f800000 ;  /* 0x7f80000000107802 */ /* 0x020fc60000000f00 */
[----:B------:R-:W-:Y:S04]  /*183c0*/  STS [R67+0xc400], R62 ;  /* 0x00c4003e43007388 */ /* 0x000fe80000000800 */
[----:B------:R-:W-:Y:S01]  /*183d0*/  STS [R4+0xc000], R61 ;  /* 0x00c0003d04007388 */ /* 0x000fe20000000800 */
[----:B--2---:R-:W-:-:S03]  /*183e0*/  MOV R15, 0x7f800000 ;  /* 0x7f800000000f7802 */ /* 0x004fc60000000f00 */
[----:B------:R3:W-:Y:S01]  /*183f0*/  STS [R4+0xc400], R60 ;  /* 0x00c4003c04007388 */ /* 0x0007e20000000800 */
[----:B----4-:R-:W-:-:S03]  /*18400*/  SHF.R.S32.HI R17, RZ, 0x1f, R28 ;  /* 0x0000001fff117819 */ /* 0x010fc6000001141c */
[----:B------:R-:W-:Y:S04]  /*18410*/  STS [R5+0xc000], R59 ;  /* 0x00c0003b05007388 */ /* 0x000fe80000000800 */
[----:B------:R-:W-:Y:S01]  /*18420*/  STS [R5+0xc400], R58 ;  /* 0x00c4003a05007388 */ /* 0x000fe20000000800 */
[----:B-1----:R-:W-:Y:S01]  /*18430*/  @P1 MOV R0, 0x1 ;  /* 0x0000000100001802 */ /* 0x002fe20000000f00 */
[----:B------:R-:W-:Y:S01]  /*18440*/  @!P1 IMAD R0, R171, R7, RZ ;  /* 0x00000007ab009224 */ /* 0x000fe200078e02ff */
[----:B------:R-:W1:Y:S01]  /*18450*/  @P5 LDC R12, c[0x0][0x2e8] ;  /* 0x0000ba00ff0c5b82 */ /* 0x000e620000000800 */
[----:B------:R-:W-:Y:S01]  /*18460*/  STS [R2+0xc000], R57 ;  /* 0x00c0003902007388 */ /* 0x000fe20000000800 */
[----:B------:R-:W2:Y:S03]  /*18470*/  @P5 MUFU.LG2 R7, R135 ;  /* 0x0000008700075308 */ /* 0x000ea60000000c00 */
[----:B------:R4:W-:Y:S04]  /*18480*/  STS [R2+0xc400], R66 ;  /* 0x00c4004202007388 */ /* 0x0009e80000000800 */
[----:B------:R-:W-:Y:S04]  /*18490*/  STS [R6+0xc000], R65 ;  /* 0x00c0004106007388 */ /* 0x000fe80000000800 */
[----:B------:R5:W-:Y:S01]  /*184a0*/  STS [R6+0xc400], R64 ;  /* 0x00c4004006007388 */ /* 0x000be20000000800 */
[----:B---3--:R-:W-:Y:S01]  /*184b0*/  @P1 IMAD R4, R11, R10, RZ ;  /* 0x0000000a0b041224 */ /* 0x008fe200078e02ff */
[----:B------:R-:W-:Y:S01]  /*184c0*/  @!P1 MOV R4, R171 ;  /* 0x000000ab00049202 */ /* 0x000fe20000000f00 */
[----:B------:R-:W3:Y:S08]  /*184d0*/  @P4 LDC R11, c[0x0][0x2e8] ;  /* 0x0000ba00ff0b4b82 */ /* 0x000ef00000000800 */
[----:B------:R-:W-:Y:S06]  /*184e0*/  BAR.SYNC.DEFER_BLOCKING 0x0 ;  /* 0x0000000000007b1d */ /* 0x000fec0000010000 */
[----:B------:R-:W2:Y:S01]  /*184f0*/  S2R R8, SR_CTAID.Y ;  /* 0x0000000000087919 */ /* 0x000ea20000002600 */
[----:B------:R-:W1:Y:S01]  /*18500*/  S2R R18, SR_CTAID.Z ;  /* 0x0000000000127919 */ /* 0x000e620000002700 */
[----:B----4-:R-:W-:-:S02]  /*18510*/  LEA.HI R2, R17, R28, RZ, 0x5 ;  /* 0x0000001c11027211 */ /* 0x010fc400078f28ff */
[----:B------:R-:W-:Y:S02]  /*18520*/  LEA.HI R17, R17, R28, RZ, 0x3 ;  /* 0x0000001c11117211 */ /* 0x000fe400078f18ff */
[----:B------:R-:W-:Y:S02]  /*18530*/  LOP3.LUT R2, R2, 0xffffffe0, RZ, 0xc0, !PT ;  /* 0xffffffe002027812 */ /* 0x000fe400078ec0ff */
[----:B-----5:R-:W-:Y:S01]  /*18540*/  SHF.R.S32.HI R6, RZ, 0x1f, R183 ;  /* 0x0000001fff067819 */ /* 0x020fe200000114b7 */
[----:B------:R4:W3:Y:S01]  /*18550*/  LDS.128 R32, [R227+0x3000] ;  /* 0x00300000e3207984 */ /* 0x0008e20000000c00 */
[----:B--2---:R-:W-:Y:S01]  /*18560*/  IMAD R5, R8, R0, RZ ;  /* 0x0000000008057224 */ /* 0x004fe200078e02ff */
[----:B------:R-:W-:Y:S01]  /*18570*/  IADD3 R0, -R2, R28, RZ ;  /* 0x0000001c02007210 */ /* 0x000fe20007ffe1ff */
[----:B------:R-:W2:Y:S01]  /*18580*/  @P4 MUFU.LG2 R8, R170 ;  /* 0x000000aa00084308 */ /* 0x000ea20000000c00 */
[----:B------:R-:W-:Y:S02]  /*18590*/  LEA.HI R2, R6, R183, RZ, 0x3 ;  /* 0x000000b706027211 */ /* 0x000fe400078f18ff */
[----:B------:R-:W-:-:S02]  /*185a0*/  SHF.R.S32.HI R10, RZ, 0x1f, R0 ;  /* 0x0000001fff0a7819 */ /* 0x000fc40000011400 */
[----:B------:R-:W-:Y:S01]  /*185b0*/  SEL R6, R5, RZ, !P6 ;  /* 0x000000ff05067207 */ /* 0x000fe20007000000 */
[----:B------:R-:W-:Y:S01]  /*185c0*/  @P5 FMUL.FTZ R5, R7, 0.69314718246459960938 ;  /* 0x3f31721807055820 */ /* 0x000fe20000410000 */
[----:B------:R-:W-:Y:S02]  /*185d0*/  LOP3.LUT P6, RZ, R184, 0x3, RZ, 0xc0, !PT ;  /* 0x00000003b8ff7812 */ /* 0x000fe400078cc0ff */
[----:B------:R-:W-:Y:S01]  /*185e0*/  LOP3.LUT R2, R2, 0xffffff8, RZ, 0xc0, !PT ;  /* 0x0ffffff802027812 */ /* 0x000fe200078ec0ff */
[----:B-1----:R-:W-:Y:S01]  /*185f0*/  @P5 FFMA.FTZ R16, R132, R12, R5 ;  /* 0x0000000c84105223 */ /* 0x002fe20000010005 */
[----:B------:R-:W-:Y:S01]  /*18600*/  LEA.HI R7, R10, R0, RZ, 0x2 ;  /* 0x000000000a077211 */ /* 0x000fe200078f10ff */
[----:B------:R-:W-:Y:S01]  /*18610*/  IMAD R0, R9, UR7, RZ ;  /* 0x0000000709007c24 */ /* 0x000fe2000f8e02ff */
[----:B------:R-:W-:Y:S01]  /*18620*/  IADD3 R10, R183, -R2, RZ ;  /* 0x80000002b70a7210 */ /* 0x000fe20007ffe0ff */
[----:B------:R-:W-:Y:S01]  /*18630*/  IMAD R2, R18, R4, R6 ;  /* 0x0000000412027224 */ /* 0x000fe200078e0206 */
[----:B------:R-:W-:-:S02]  /*18640*/  SHF.R.S32.HI R5, RZ, 0x2, R7 ;  /* 0x00000002ff057819 */ /* 0x000fc40000011407 */
[----:B------:R-:W-:Y:S01]  /*18650*/  SHF.L.U32 R0, R0, 0x7, RZ ;  /* 0x0000000700007819 */ /* 0x000fe200000006ff */
[----:B--2---:R-:W-:Y:S01]  /*18660*/  @P4 FMUL.FTZ R8, R8, 0.69314718246459960938 ;  /* 0x3f31721808084820 */ /* 0x004fe20000410000 */
[----:B------:R-:W-:Y:S02]  /*18670*/  LOP3.LUT R4, R17, 0xfffffff8, RZ, 0xc0, !PT ;  /* 0xfffffff811047812 */ /* 0x000fe400078ec0ff */
[----:B------:R-:W-:Y:S01]  /*18680*/  IADD3 R6, P5, P1, R0, R168, R2 ;  /* 0x000000a800067210 */ /* 0x000fe200079be002 */
[----:B---3--:R-:W-:Y:S01]  /*18690*/  @P4 FFMA.FTZ R15, R3, R11, R8 ;  /* 0x0000000b030f4223 */ /* 0x008fe20000010008 */
[----:B------:R-:W-:Y:S02]  /*186a0*/  SHF.R.S32.HI R7, RZ, 0x1f, R0 ;  /* 0x0000001fff077819 */ /* 0x000fe40000011400 */
[----:B------:R-:W-:Y:S02]  /*186b0*/  SHF.R.S32.HI R2, RZ, 0x1f, R2 ;  /* 0x0000001fff027819 */ /* 0x000fe40000011402 */
[----:B------:R-:W-:-:S02]  /*186c0*/  LEA R0, R10, R5, 0x4 ;  /* 0x000000050a007211 */ /* 0x000fc400078e20ff */
[----:B------:R-:W-:Y:S02]  /*186d0*/  IADD3 R14, -R4, R28, RZ ;  /* 0x0000001c040e7210 */ /* 0x000fe40007ffe1ff */
        /* <DEDUP_REMOVED lines=20> */
.L_x_615:
[----:B------:R-:W-:Y:S05]  /*18820*/  BSYNC B0 ;  /* 0x0000000000007941 */ /* 0x000fea0003800000 */
.L_x_614:
[----:B------:R2:W5:Y:S04]  /*18830*/  LDL R30, [R1+0x48] ;  /* 0x00004800011e7983 */ /* 0x0005680000100800 */
[----:B------:R2:W5:Y:S04]  /*18840*/  LDL R31, [R1+0x40] ;  /* 0x00004000011f7983 */ /* 0x0005680000100800 */
[----:B------:R2:W5:Y:S01]  /*18850*/  LDL R36, [R1+0x44] ;  /* 0x0000440001247983 */ /* 0x0005620000100800 */
[----:B------:R-:W-:Y:S01]  /*18860*/  IMAD.SHL.U32 R28, R14, 0x8, RZ ;  /* 0x000000080e1c7824 */ /* 0x000fe200078e00ff */
[----:B-1----:R-:W-:Y:S01]  /*18870*/  SHF.R.S32.HI R2, RZ, 0x3, R17 ;  /* 0x00000003ff027819 */ /* 0x002fe20000011411 */
[----:B------:R-:W-:Y:S01]  /*18880*/  IMAD.U32 R5, RZ, RZ, UR18 ;  /* 0x00000012ff057e24 */ /* 0x000fe2000f8e00ff */
[----:B------:R-:W-:Y:S01]  /*18890*/  SHF.R.S32.HI R8, RZ, 0x1f, R18 ;  /* 0x0000001fff087819 */ /* 0x000fe20000011412 */
[----:B------:R2:W1:Y:S01]  /*188a0*/  LDS.128 R24, [R227] ;  /* 0x00000000e3187984 */ /* 0x0004620000000c00 */
[----:B------:R-:W-:Y:S01]  /*188b0*/  SHF.R.S32.HI R4, RZ, 0x1f, R28 ;  /* 0x0000001fff047819 */ /* 0x000fe2000001141c */
[----:B------:R-:W-:Y:S01]  /*188c0*/  BSSY B0, `(.L_x_616) ;  /* 0x0000022000007945 */ /* 0x000fe20003800000 */
[----:B------:R-:W-:Y:S01]  /*188d0*/  IADD3 R6, P1, R28, UR6, RZ ;  /* 0x000000061c067c10 */ /* 0x000fe2000ff3e0ff */
[----:B------:R-:W-:Y:S01]  /*188e0*/  ULDC.64 UR6, c[0x0][0x2a0] ;  /* 0x0000a80000067ab9 */ /* 0x000fe20000000a00 */
[----:B------:R-:W-:Y:S01]  /*188f0*/  IADD3 R0, R2, 0x60, RZ ;  /* 0x0000006002007810 */ /* 0x000fe20007ffe0ff */
[----:B------:R2:W3:Y:S01]  /*18900*/  LDS.128 R20, [R227+0x4000] ;  /* 0x00400000e3147984 */ /* 0x0004e20000000c00 */
[----:B------:R-:W-:-:S02]  /*18910*/  IADD3.X R7, R4, UR8, RZ, P1, !PT ;  /* 0x0000000804077c10 */ /* 0x000fc40008ffe4ff */
[----:B------:R-:W-:Y:S01]  /*18920*/  ISETP.GE.AND P1, PT, R0, UR5, PT ;  /* 0x0000000500007c0c */ /* 0x000fe2000bf26270 */
[----:B------:R-:W-:Y:S01]  /*18930*/  IMAD R0, R8, UR6, RZ ;  /* 0x0000000608007c24 */ /* 0x000fe2000f8e02ff */
[----:B------:R2:W4:Y:S01]  /*18940*/  LDS.128 R12, [R227+0xc000] ;  /* 0x00c00000e30c7984 */ /* 0x0005220000000c00 */
[----:B------:R-:W-:Y:S01]  /*18950*/  IMAD.WIDE.U32 R10, R18, UR6, R6 ;  /* 0x00000006120a7c25 */ /* 0x000fe2000f8e0006 */
[----:B------:R-:W-:-:S03]  /*18960*/  SHF.R.S32.HI R3, RZ, 0x1f, R2 ;  /* 0x0000001fff037819 */ /* 0x000fc60000011402 */
[----:B------:R-:W-:Y:S02]  /*18970*/  IMAD R0, R18, UR7, R0 ;  /* 0x0000000712007c24 */ /* 0x000fe4000f8e0200 */
[----:B------:R2:W1:Y:S01]  /*18980*/  LDS.128 R16, [R227+0x8000] ;  /* 0x00800000e3107984 */ /* 0x0004620000000c00 */
        /* <DEDUP_REMOVED lines=21> */
.L_x_617:
[----:B------:R-:W-:Y:S05]  /*18ae0*/  BSYNC B0 ;  /* 0x0000000000007941 */ /* 0x000fea0003800000 */
.L_x_616:
        /* <DEDUP_REMOVED lines=27> */
.L_x_619:
[----:B------:R-:W-:Y:S05]  /*18ca0*/  BSYNC B0 ;  /* 0x0000000000007941 */ /* 0x000fea0003800000 */
.L_x_618:
        /* <DEDUP_REMOVED lines=27> */
.L_x_621:
[----:B------:R-:W-:Y:S05]  /*18e60*/  BSYNC B0 ;  /* 0x0000000000007941 */ /* 0x000fea0003800000 */
.L_x_620:
        /* <DEDUP_REMOVED lines=27> */
.L_x_622:
        /* <DEDUP_REMOVED lines=14> */
.L_x_2398:


//--------------------- .text._ZN5flash16flash_fwd_kernelI23Flash_fwd_kernel_traitsILi256ELi64ELi64ELi4ELb0ELb0EN7cutlass6half_tE19Flash_kernel_traitsILi256ELi64ELi64ELi4ES3_EELb1ELb0ELb0ELb0ELb0ELb0ELb0ELb0EEEvNS_16Flash_fwd_paramsE --------------------------
	.section	.text._ZN5flash16flash_fwd_kernelI23Flash_fwd_kernel_traitsILi256ELi64ELi64ELi4ELb0ELb0EN7cutlass6half_tE19Flash_kernel_traitsILi256ELi64ELi64ELi4ES3_EELb1ELb0ELb0ELb0ELb0ELb0ELb0ELb0EEEvNS_16Flash_fwd_paramsE,"ax",@progbits
	.align	128
        .global         _ZN5flash16flash_fwd_kernelI23Flash_fwd_kernel_traitsILi256ELi64ELi64ELi4ELb0ELb0EN7cutlass6half_tE19Flash_kernel_traitsILi256ELi64ELi64ELi4ES3_EELb1ELb0ELb0ELb0ELb0ELb0ELb0ELb0EEEvNS_16Flash_fwd_paramsE
        .type           _ZN5flash16flash_fwd_kernelI23Flash_fwd_kernel_traitsILi256ELi64ELi64ELi4ELb0ELb0EN7cutlass6half_tE19Flash_kernel_traitsILi256ELi64ELi64ELi4ES3_EELb1ELb0ELb0ELb0ELb0ELb0ELb0ELb0EEEvNS_16Flash_fwd_paramsE,@function
        .size           _ZN5flash16flash_fwd_kernelI23Flash_fwd_kernel_traitsILi256ELi64ELi64ELi4ELb0ELb0EN7cutlass6half_tE19Flash_kernel_traitsILi256ELi64ELi64ELi4ES3_EELb1ELb0ELb0ELb0ELb0ELb0ELb0ELb0EEEvNS_16Flash_fwd_paramsE,(.L_x_2399 - _ZN5flash16flash_fwd_kernelI23Flash_fwd_kernel_traitsILi256ELi64ELi64ELi4ELb0ELb0EN7cutlass6half_tE19Flash_kernel_traitsILi256ELi64ELi64ELi4ES3_EELb1ELb0ELb0ELb0ELb0ELb0ELb0ELb0EEEvNS_16Flash_fwd_paramsE)
        .other          _ZN5flash16flash_fwd_kernelI23Flash_fwd_kernel_traitsILi256ELi64ELi64ELi4ELb0ELb0EN7cutlass6half_tE19Flash_kernel_traitsILi256ELi64ELi64ELi4ES3_EELb1ELb0ELb0ELb0ELb0ELb0ELb0ELb0EEEvNS_16Flash_fwd_paramsE,@"STO_CUDA_ENTRY STV_DEFAULT"
_ZN5flash16flash_fwd_kernelI23Flash_fwd_kernel_traitsILi256ELi64ELi64ELi4ELb0ELb0EN7cutlass6half_tE19Flash_kernel_traitsILi256ELi64ELi64ELi4ES3_EELb1ELb0ELb0ELb0ELb0ELb0ELb0ELb0EEEvNS_16Flash_fwd_paramsE:
.text._ZN5flash16flash_fwd_kernelI23Flash_fwd_kernel_traitsILi256ELi64ELi64ELi4ELb0ELb0EN7cutlass6half_tE19Flash_kernel_traitsILi256ELi64ELi64ELi4ES3_EELb1ELb0ELb0ELb0ELb0ELb0ELb0ELb0EEEvNS_16Flash_fwd_paramsE:
[----:B------:R-:W1:Y:S08]  /*0000*/  LDC R1, c[0x0][0x28] ;  /* 0x00000a00ff017b82 */ /* 0x000e700000000800 */
[----:B------:R-:W2:Y:S01]  /*0010*/  LDC R6, c[0x0][0x3a8] ;  /* 0x0000ea00ff067b82 */ /* 0x000ea20000000800 */
[----:B------:R-:W-:Y:S01]  /*0020*/  ULDC.U8 UR4, c[0x0][0x3b4] ;  /* 0x0000ed0000047ab9 */ /* 0x000fe20000000000 */
[----:B------:R-:W-:Y:S01]  /*0030*/  ULDC.64 UR28, c[0x0][0x3a0] ;  /* 0x0000e800001c7ab9 */ /* 0x000fe20000000a00 */
[----:B------:R-:W-:Y:S01]  /*0040*/  ISETP.NE.AND P2, PT, RZ, UR4, PT ;  /* 0x00000004ff007c0c */ /* 0x000fe2000bf45270 */
[----:B------:R-:W-:Y:S01]  /*0050*/  IMAD.U32 R2, RZ, RZ, UR28 ;  /* 0x0000001cff027e24 */ /* 0x000fe2000f8e00ff */
[----:B------:R-:W-:Y:S01]  /*0060*/  ULDC.64 UR26, c[0x0][0x208] ;  /* 0x00008200001a7ab9 */ /* 0x000fe20000000a00 */
[----:B------:R-:W-:-:S02]  /*0070*/  IMAD.U32 R3, RZ, RZ, UR29 ;  /* 0x0000001dff037e24 */ /* 0x000fc4000f8e00ff */
[----:B------:R-:W3:Y:S01]  /*0080*/  LDC R7, c[0x0][0x3ac] ;  /* 0x0000eb00ff077b82 */ /* 0x000ee20000000800 */
[----:B------:R-:W4:Y:S01]  /*0090*/  S2R R98, SR_TID.X ;  /* 0x0000000000627919 */ /* 0x000f220000002100 */
[----:B------:R-:W-:Y:S01]  /*00a0*/  ULDC.64 UR6, c[0x0][0x2f0] ;  /* 0x0000bc0000067ab9 */ /* 0x000fe20000000a00 */
[----:B------:R-:W-:Y:S01]  /*00b0*/  ULDC.64 UR10, c[0x0][0x2f0] ;  /* 0x0000bc00000a7ab9 */ /* 0x000fe20000000a00 */
[----:B------:R-:W-:Y:S01]  /*00c0*/  ULDC UR8, c[0x0][0x270] ;  /* 0x00009c0000087ab9 */ /* 0x000fe20000000800 */
[----:B-1----:R-:W-:-:S03]  /*00d0*/  VIADD R1, R1, 0xffffff88 ;  /* 0xffffff8801017836 */ /* 0x002fc60000000000 */
[----:B------:R2:W5:Y:S01]  /*00e0*/  @P2 LDG.E.64 R4, desc[UR26][R2.64] ;  /* 0x0000001a02042981 */ /* 0x000562000c1e1b00 */
[----:B------:R-:W-:Y:S08]  /*00f0*/  S2UR UR16, SR_CTAID.X ;  /* 0x00000000001079c3 */ /* 0x000ff00000002500 */
[----:B------:R-:W1:Y:S08]  /*0100*/  S2UR UR14, SR_CTAID.Y ;  /* 0x00000000000e79c3 */ /* 0x000e700000002600 */
[----:B------:R-:W4:Y:S01]  /*0110*/  S2UR UR9, SR_CTAID.Z ;  /* 0x00000000000979c3 */ /* 0x000f220000002700 */
[----:B--2---:R-:W-:-:S07]  /*0120*/  @P2 IMAD.MOV.U32 R2, RZ, RZ, R6 ;  /* 0x000000ffff022224 */ /* 0x004fce00078e0006 */
[----:B------:R-:W2:Y:S01]  /*0130*/  @P2 LDC R0, c[0x0][0x3b0] ;  /* 0x0000ec00ff002b82 */ /* 0x000ea20000000800 */
[----:B---3--:R-:W-:-:S06]  /*0140*/  @P2 IMAD.MOV.U32 R3, RZ, RZ, R7 ;  /* 0x000000ffff032224 */ /* 0x008fcc00078e0007 */
[----:B------:R-:W2:Y:S01]  /*0150*/  @P2 LDG.E.64 R2, desc[UR26][R2.64] ;  /* 0x0000001a02022981 */ /* 0x000ea2000c1e1b00 */
[----:B------:R-:W-:Y:S02]  /*0160*/  UISETP.NE.U32.AND UP2, UPT, UR6, URZ, UPT ;  /* 0x0000003f0600728c */ /* 0x000fe4000bf45070 */
[----:B-1----:R-:W-:Y:S02]  /*0170*/  UIMAD.WIDE UR10, UR14, 0x4, UR10 ;  /* 0x000000040e0a78a5 */ /* 0x002fe4000f8e020a */
[----:B------:R-:W-:Y:S02]  /*0180*/  UISETP.NE.AND.EX UP2, UPT, UR7, URZ, UPT, UP2 ;  /* 0x0000003f0700728c */ /* 0x000fe4000bf45320 */
[----:B----4-:R-:W-:Y:S01]  /*0190*/  ULOP3.LUT UR4, UR9, UR16, UR14, 0xfe, !UPT ;  /* 0x0000001009047292 */ /* 0x010fe2000f8efe0e */
[----:B------:R-:W-:-:S03]  /*01a0*/  ULDC.64 UR6, c[0x0][0x2f8] ;  /* 0x0000be0000067ab9 */ /* 0x000fc60000000a00 */
[----:B------:R-:W-:Y:S01]  /*01b0*/  PLOP3.LUT P0, PT, PT, PT, UP2, 0x80, 0x0 ;  /* 0x000000000000781c */ /* 0x000fe20003f0f028 */
[----:B------:R-:W-:Y:S01]  /*01c0*/  UISETP.EQ.U32.AND UP0, UPT, UR6, URZ, UPT ;  /* 0x0000003f0600728c */ /* 0x000fe2000bf02070 */
[----:B------:R-:W-:Y:S01]  /*01d0*/  LOP3.LUT P3, RZ, R98, UR4, RZ, 0xfc, !PT ;  /* 0x0000000462ff7c12 */ /* 0x000fe2000f86fcff */
[----:B------:R-:W-:Y:S02]  /*01e0*/  ULDC.64 UR4, c[0x0][0x300] ;  /* 0x0000c00000047ab9 */ /* 0x000fe40000000a00 */
[----:B------:R-:W-:-:S03]  /*01f0*/  UISETP.NE.U32.AND UP1, UPT, UR4, URZ, UPT ;  /* 0x0000003f0400728c */ /* 0x000fc6000bf25070 */
[----:B------:R-:W-:Y:S01]  /*0200*/  ULDC.U8 UR4, c[0x0][0x3c2] ;  /* 0x0000f08000047ab9 */ /* 0x000fe20000000000 */
[----:B------:R-:W-:Y:S02]  /*0210*/  UISETP.NE.AND.EX UP1, UPT, UR5, URZ, UPT, UP1 ;  /* 0x0000003f0500728c */ /* 0x000fe4000bf25310 */
[----:B------:R-:W-:-:S03]  /*0220*/  UISETP.NE.AND UP3, UPT, UR4, URZ, UPT ;  /* 0x0000003f0400728c */ /* 0x000fc6000bf65270 */
[----:B------:R-:W-:Y:S01]  /*0230*/  ULDC.64 UR4, c[0x0][0x2f8] ;  /* 0x0000be0000047ab9 */ /* 0x000fe20000000a00 */
[----:B------:R-:W1:Y:S01]  /*0240*/  @!P3 LDC.64 R8, c[0x0][0x3b8] ;  /* 0x0000ee00ff08bb82 */ /* 0x000e620000000a00 */
[----:B------:R-:W-:Y:S02]  /*0250*/  UISETP.EQ.OR.EX UP0, UPT, UR7, URZ, !UP3, UP0 ;  /* 0x0000003f0700728c */ /* 0x000fe4000df02700 */
[----:B------:R-:W-:Y:S01]  /*0260*/  UIMAD.WIDE UR4, UR14, 0x4, UR4 ;  /* 0x000000040e0478a5 */ /* 0x000fe2000f8e0204 */
[----:B-----5:R-:W-:Y:S02]  /*0270*/  @P2 R2UR UR28, R4 ;  /* 0x00000000041c22ca */ /* 0x020fe400000e0000 */
[----:B------:R-:W-:-:S11]  /*0280*/  @P2 R2UR UR29, R5 ;  /* 0x00000000051d22ca */ /* 0x000fd600000e0000 */
[----:B------:R-:W-:Y:S02]  /*0290*/  IMAD.U32 R4, RZ, RZ, UR28 ;  /* 0x0000001cff047e24 */ /* 0x000fe4000f8e00ff */
[----:B------:R-:W-:-:S05]  /*02a0*/  IMAD.U32 R5, RZ, RZ, UR29 ;  /* 0x0000001dff057e24 */ /* 0x000fca000f8e00ff */
[----:B-1----:R1:W-:Y:S01]  /*02b0*/  @!P3 STG.E.64 desc[UR26][R8.64], R4 ;  /* 0x000000040800b986 */ /* 0x0023e2000c101b1a */
[----:B--2---:R-:W-:Y:S01]  /*02c0*/  @P2 IADD3 R6, P1, R2, R0, RZ ;  /* 0x0000000002062210 */ /* 0x004fe20007f3e0ff */
[----:B------:R-:W-:-:S04]  /*02d0*/  IMAD.U32 R2, RZ, RZ, UR10 ;  /* 0x0000000aff027e24 */ /* 0x000fc8000f8e00ff */
[----:B------:R-:W-:Y:S01]  /*02e0*/  @P2 IMAD.X R7, RZ, RZ, R3, P1 ;  /* 0x000000ffff072224 */ /* 0x000fe200008e0603 */
[----:B------:R-:W-:Y:S01]  /*02f0*/  PLOP3.LUT P1, PT, PT, PT, UP1, 0x80, 0x0 ;  /* 0x000000000000781c */ /* 0x000fe20003f2f018 */
[----:B------:R-:W-:Y:S01]  /*0300*/  IMAD.U32 R3, RZ, RZ, UR11 ;  /* 0x0000000bff037e24 */ /* 0x000fe2000f8e00ff */
[----:B------:R-:W-:Y:S02]  /*0310*/  @UP1 ULDC.64 UR10, c[0x0][0x300] ;  /* 0x0000c000000a1ab9 */ /* 0x000fe40000000a00 */
[----:B------:R-:W-:Y:S01]  /*0320*/  @UP1 UIMAD.WIDE UR10, UR14, 0x4, UR10 ;  /* 0x000000040e0a18a5 */ /* 0x000fe2000f8e020a */
[----:B-1----:R-:W-:Y:S02]  /*0330*/  @!P3 IMAD.MOV.U32 R4, RZ, RZ, R6 ;  /* 0x000000ffff04b224 */ /* 0x002fe400078e0006 */
[----:B------:R-:W-:-:S05]  /*0340*/  @!P3 IMAD.MOV.U32 R5, RZ, RZ, R7 ;  /* 0x000000ffff05b224 */ /* 0x000fca00078e0007 */
[----:B------:R1:W-:Y:S01]  /*0350*/  @!P3 STG.E.64 desc[UR26][R8.64+0x8], R4 ;  /* 0x000008040800b986 */ /* 0x0003e2000c101b1a */
[----:B------:R-:W-:-:S03]  /*0360*/  PLOP3.LUT P2, PT, PT, PT, UP0, 0x80, 0x0 ;  /* 0x000000000000781c */ /* 0x000fc60003f4f008 */
[----:B-1----:R-:W2:Y:S04]  /*0370*/  @P0 LDG.E R4, desc[UR26][R2.64+0x4] ;  /* 0x0000041a02040981 */ /* 0x002ea8000c1e1900 */
[----:B------:R1:W3:Y:S02]  /*0380*/  @P0 LDG.E R8, desc[UR26][R2.64] ;  /* 0x0000001a02080981 */ /* 0x0002e4000c1e1900 */
[----:B-1----:R-:W-:Y:S02]  /*0390*/  IMAD.U32 R2, RZ, RZ, UR10 ;  /* 0x0000000aff027e24 */ /* 0x002fe4000f8e00ff */
[----:B------:R-:W-:-:S05]  /*03a0*/  IMAD.U32 R3, RZ, RZ, UR11 ;  /* 0x0000000bff037e24 */ /* 0x000fca000f8e00ff */
[----:B------:R1:W4:Y:S02]  /*03b0*/  @P1 LDG.E R0, desc[UR26][R2.64] ;  /* 0x0000001a02001981 */ /* 0x000324000c1e1900 */
[----:B-1----:R-:W-:Y:S02]  /*03c0*/  IMAD.U32 R2, RZ, RZ, UR4 ;  /* 0x00000004ff027e24 */ /* 0x002fe4000f8e00ff */
[----:B------:R-:W-:-:S05]  /*03d0*/  IMAD.U32 R3, RZ, RZ, UR5 ;  /* 0x00000005ff037e24 */ /* 0x000fca000f8e00ff */
[----:B------:R-:W5:Y:S01]  /*03e0*/  @!P2 LDG.E R5, desc[UR26][R2.64] ;  /* 0x0000001a0205a981 */ /* 0x000f62000c1e1900 */
[----:B------:R-:W-:Y:S01]  /*03f0*/  UMOV UR15, URZ ;  /* 0x0000003f000f7c82 */ /* 0x000fe20008000000 */
[----:B------:R-:W-:Y:S01]  /*0400*/  UIMAD UR10, UR14, UR8, UR9 ;  /* 0x000000080e0a72a4 */ /* 0x000fe2000f8e0209 */
[----:B------:R-:W-:Y:S01]  /*0410*/  UMOV UR5, 0xffffffff ;  /* 0xffffffff00057882 */ /* 0x000fe20000000000 */
[----:B------:R-:W-:Y:S01]  /*0420*/  UMOV UR4, 0xffffffff ;  /* 0xffffffff00047882 */ /* 0x000fe20000000000 */
[----:B--2---:R-:W-:Y:S02]  /*0430*/  @P0 R2UR UR17, R4 ;  /* 0x00000000041102ca */ /* 0x004fe400000e0000 */
[----:B------:R-:W-:-:S04]  /*0440*/  SHF.R.S32.HI R4, RZ, 0x1f, R98 ;  /* 0x0000001fff047819 */ /* 0x000fc80000011462 */
[----:B------:R-:W-:Y:S02]  /*0450*/  LEA.HI R30, R4, R98, RZ, 0x5 ;  /* 0x00000062041e7211 */ /* 0x000fe400078f28ff */
[----:B---3--:R-:W-:Y:S02]  /*0460*/  @P0 R2UR UR5, R8 ;  /* 0x00000000080502ca */ /* 0x008fe400000e0000 */
[----:B------:R-:W-:Y:S01]  /*0470*/  ISETP.NE.U32.AND P0, PT, RZ, UR6, PT ;  /* 0x00000006ff007c0c */ /* 0x000fe2000bf05070 */
[----:B------:R-:W-:Y:S01]  /*0480*/  USHF.L.U32 UR6, UR10, 0x5, URZ ;  /* 0x000000050a067899 */ /* 0x000fe2000800063f */
[----:B----4-:R-:W-:Y:S02]  /*0490*/  @P1 R2UR UR15, R0 ;  /* 0x00000000000f12ca */ /* 0x010fe400000e0000 */
[----:B------:R-:W-:-:S05]  /*04a0*/  LOP3.LUT R0, R30, 0xffffffe0, RZ, 0xc0, !PT ;  /* 0xffffffe01e007812 */ /* 0x000fca00078ec0ff */
[----:B------:R-:W-:Y:S02]  /*04b0*/  IMAD.IADD R0, R98, 0x1, -R0 ;  /* 0x0000000162007824 */ /* 0x000fe400078e0a00 */
[----:B------:R-:W-:Y:S01]  /*04c0*/  @UP2 UIADD3 UR17, UR17, -UR5, URZ ;  /* 0x8000000511112290 */ /* 0x000fe2000fffe03f */
[----:B-----5:R-:W-:Y:S02]  /*04d0*/  @!P2 R2UR UR4, R5 ;  /* 0x000000000504a2ca */ /* 0x020fe400000e0000 */
[----:B------:R-:W-:Y:S02]  /*04e0*/  ISETP.NE.AND.EX P2, PT, RZ, UR7, PT, P0 ;  /* 0x00000007ff007c0c */ /* 0x000fe4000bf45300 */
[----:B------:R-:W-:-:S05]  /*04f0*/  IADD3 R100, P1, P0, R6, UR6, R0 ;  /* 0x0000000606647c10 */ /* 0x000fca000f83e000 */
[----:B------:R1:W-:Y:S01]  /*0500*/  STL [R1+0x54], R100 ;  /* 0x0000546401007387 */ /* 0x0003e20000100800 */
[----:B------:R-:W-:Y:S01]  /*0510*/  USHF.R.S32.HI UR7, URZ, 0x1f, UR6 ;  /* 0x0000001f3f077899 */ /* 0x000fe20008011406 */
[----:B------:R-:W-:Y:S01]  /*0520*/  SHF.R.S32.HI R0, RZ, 0x1f, R0 ;  /* 0x0000001fff007819 */ /* 0x000fe20000011400 */
[----:B------:R-:W-:-:S04]  /*0530*/  @!UP2 ULDC UR17, c[0x0][0x2c4] ;  /* 0x0000b1000011aab9 */ /* 0x000fc80000000800 */
[----:B------:R-:W-:Y:S01]  /*0540*/  IADD3.X R99, R7, UR7, R0, P1, P0 ;  /* 0x0000000707637c10 */ /* 0x000fe20008fe0400 */
[----:B------:R-:W-:Y:S06]  /*0550*/  @!P2 BRA `(.L_x_623) ;  /* 0x00000000001ca947 */ /* 0x000fec0003800000 */
[----:B------:R-:W-:-:S13]  /*0560*/  PLOP3.LUT P0, PT, PT, PT, UP3, 0x80, 0x0 ;  /* 0x000000000000781c */ /* 0x000fda0003f0f038 */
[----:B------:R-:W2:Y:S04]  /*0570*/  @P0 LDG.E R0, desc[UR26][R2.64+0x4] ;  /* 0x0000041a02000981 */ /* 0x000ea8000c1e1900 */
[----:B------:R-:W3:Y:S01]  /*0580*/  @!P0 LDG.E R2, desc[UR26][R2.64] ;  /* 0x0000001a02028981 */ /* 0x000ee2000c1e1900 */
[----:B--2---:R-:W-:-:S13]  /*0590*/  @P0 R2UR UR10, R0 ;  /* 0x00000000000a02ca */ /* 0x004fda00000e0000 */
[----:B------:R-:W-:-:S07]  /*05a0*/  @UP3 UIADD3 UR10, UR10, -UR4, URZ ;  /* 0x800000040a0a3290 */ /* 0x000fce000fffe03f */
[----:B---3--:R-:W-:Y:S01]  /*05b0*/  @!P0 R2UR UR10, R2 ;  /* 0x00000000020a82ca */ /* 0x008fe200000e0000 */
[----:B------:R-:W-:-:S14]  /*05c0*/  BRA `(.L_x_624) ;  /* 0x0000000000047947 */ /* 0x000fdc0003800000 */
.L_x_623:
[----:B------:R-:W-:-:S05]  /*05d0*/  ULDC UR10, c[0x0][0x2c8] ;  /* 0x0000b200000a7ab9 */ /* 0x000fca0000000800 */
.L_x_624:
        /* <DEDUP_REMOVED lines=60> */
.L_x_626:
[----:B------:R-:W-:Y:S01]  /*09a0*/  ULDC UR6, c[0x0][0x278] ;  /* 0x00009e0000067ab9 */ /* 0x000fe20000000800 */
[----:B------:R-:W2:Y:S01]  /*09b0*/  S2R R2, SR_CTAID.Z ;  /* 0x0000000000027919 */ /* 0x000ea20000002700 */
[----:B------:R-:W-:Y:S01]  /*09c0*/  IMAD.U32 R0, RZ, RZ, UR6 ;  /* 0x00000006ff007e24 */ /* 0x000fe2000f8e00ff */
[----:B------:R-:W-:Y:S01]  /*09d0*/  UMOV UR24, URZ ;  /* 0x0000003f00187c82 */ /* 0x000fe20008000000 */
[----:B------:R-:W-:Y:S01]  /*09e0*/  @UP0 UIADD3 UR4, UR15, UR4, URZ ;  /* 0x000000040f040290 */ /* 0x000fe2000fffe03f */
[----:B------:R-:W-:Y:S01]  /*09f0*/  LEA.HI R3, R4, R98, RZ, 0x6 ;  /* 0x0000006204037211 */ /* 0x000fe200078f30ff */
[----:B------:R-:W-:Y:S01]  /*0a00*/  IMAD.U32 R12, RZ, RZ, UR16 ;  /* 0x00000010ff0c7e24 */ /* 0x000fe2000f8e00ff */
[----:B------:R-:W-:-:S03]  /*0a10*/  IABS R0, R0 ;  /* 0x0000000000007213 */ /* 0x000fc60000000000 */
[----:B------:R-:W-:Y:S01]  /*0a20*/  IMAD.SHL.U32 R3, R3, 0x8, RZ ;  /* 0x0000000803037824 */ /* 0x000fe200078e00ff */
[----:B------:R-:W-:-:S13]  /*0a30*/  R2UR UR10, R0 ;  /* 0x00000000000a72ca */ /* 0x000fda00000e0000 */
[----:B------:R-:W3:Y:S08]  /*0a40*/  I2F.RP R0, UR10 ;  /* 0x0000000a00007d06 */ /* 0x000ef00008209400 */
[----:B---3--:R-:W3:Y:S02]  /*0a50*/  MUFU.RCP R0, R0 ;  /* 0x0000000000007308 */ /* 0x008ee40000001000 */
[----:B---3--:R-:W-:-:S06]  /*0a60*/  VIADD R0, R0, 0xffffffe ;  /* 0x0ffffffe00007836 */ /* 0x008fcc0000000000 */
[----:B------:R-:W3:Y:S02]  /*0a70*/  F2I.FTZ.U32.TRUNC.NTZ R0, R0 ;  /* 0x0000000000007305 */ /* 0x000ee4000021f000 */
[----:B---3--:R-:W-:Y:S02]  /*0a80*/  R2UR UR25, R0 ;  /* 0x00000000001972ca */ /* 0x008fe400000e0000 */
[----:B--2---:R-:W-:Y:S02]  /*0a90*/  IABS R0, R2 ;  /* 0x0000000200007213 */ /* 0x004fe40000000000 */
[----:B------:R-:W-:Y:S02]  /*0aa0*/  LEA.HI R2, R4, R98, RZ, 0x3 ;  /* 0x0000006204027211 */ /* 0x000fe400078f18ff */
[----:B------:R-:W-:Y:S02]  /*0ab0*/  R2UR UR7, R0 ;  /* 0x00000000000772ca */ /* 0x000fe400000e0000 */
[----:B------:R-:W-:-:S02]  /*0ac0*/  LOP3.LUT R0, R2, 0xfffffff8, RZ, 0xc0, !PT ;  /* 0xfffffff802007812 */ /* 0x000fc400078ec0ff */
[----:B------:R-:W-:Y:S02]  /*0ad0*/  SHF.R.S32.HI R168, RZ, 0x3, R2 ;  /* 0x00000003ffa87819 */ /* 0x000fe40000011402 */
[----:B------:R-:W-:Y:S01]  /*0ae0*/  LEA.HI R4, R4, R98, RZ, 0x4 ;  /* 0x0000006204047211 */ /* 0x000fe200078f20ff */
[----:B------:R-:W-:Y:S01]  /*0af0*/  UIADD3 UR11, URZ, -UR25, URZ ;  /* 0x800000193f0b7290 */ /* 0x000fe2000fffe03f */
[----:B------:R-:W-:Y:S01]  /*0b00*/  IMAD.IADD R32, R98, 0x1, -R0 ;  /* 0x0000000162207824 */ /* 0x000fe200078e0a00 */
[--C-:B------:R-:W-:Y:S01]  /*0b10*/  SHF.R.S32.HI R169, RZ, 0x1f, R168.reuse ;  /* 0x0000001fffa97819 */ /* 0x100fe200000114a8 */
[----:B------:R-:W-:Y:S01]  /*0b20*/  IMAD.SHL.U32 R0, R168, 0x40, RZ ;  /* 0x00000040a8007824 */ /* 0x000fe200078e00ff */
[----:B------:R-:W-:Y:S01]  /*0b30*/  UIMAD UR11, UR11, UR10, URZ ;  /* 0x0000000a0b0b72a4 */ /* 0x000fe2000f8e023f */
[----:B------:R-:W-:Y:S02]  /*0b40*/  IMAD.SHL.U32 R150, R32, 0x8, RZ ;  /* 0x0000000820967824 */ /* 0x000fe400078e00ff */
[----:B------:R-:W-:Y:S01]  /*0b50*/  IMAD.WIDE R12, R12, 0x40, R168 ;  /* 0x000000400c0c7825 */ /* 0x000fe200078e02a8 */
[----:B------:R-:W-:Y:S01]  /*0b60*/  UIMAD.WIDE.U32 UR24, UR25, UR11, UR24 ;  /* 0x0000000b191872a5 */ /* 0x000fe2000f8e0018 */
[----:B------:R-:W-:-:S02]  /*0b70*/  LOP3.LUT R0, R0, 0x1c0, RZ, 0xc0, !PT ;  /* 0x000001c000007812 */ /* 0x000fc400078ec0ff */
[--C-:B------:R-:W-:Y:S02]  /*0b80*/  SHF.R.S32.HI R151, RZ, 0x1f, R150.reuse ;  /* 0x0000001fff977819 */ /* 0x100fe40000011496 */
[----:B------:R-:W-:Y:S02]  /*0b90*/  LOP3.LUT R2, R0, 0x38, R150, 0xf8, !PT ;  /* 0x0000003800027812 */ /* 0x000fe400078ef896 */
[----:B------:R-:W-:Y:S01]  /*0ba0*/  UMOV UR11, UR25 ;  /* 0x00000019000b7c82 */ /* 0x000fe20008000000 */
[----:B------:R-:W-:Y:S01]  /*0bb0*/  SHF.R.U32.HI R0, RZ, 0x3, R0 ;  /* 0x00000003ff007819 */ /* 0x000fe20000011600 */
[----:B------:R-:W-:-:S03]  /*0bc0*/  UIMAD.WIDE.U32 UR24, UR11, UR7, URZ ;  /* 0x000000070b1872a5 */ /* 0x000fc6000f8e003f */
[----:B------:R-:W-:-:S04]  /*0bd0*/  LOP3.LUT R0, R2, R0, RZ, 0x3c, !PT ;  /* 0x0000000002007212 */ /* 0x000fc800078e3cff */
        /* <DEDUP_REMOVED lines=34> */
.L_x_627:
[----:B------:R-:W-:Y:S01]  /*0e00*/  IADD3 R2, P0, R150, UR32, RZ ;  /* 0x0000002096027c10 */ /* 0x000fe2000ff1e0ff */
[----:B------:R-:W-:Y:S01]  /*0e10*/  ULDC.64 UR6, c[0x0][0x258] ;  /* 0x0000960000067ab9 */ /* 0x000fe20000000a00 */
[----:B------:R-:W-:Y:S01]  /*0e20*/  LOP3.LUT R215, R0, 0xfffffe00, R3, 0xf8, !PT ;  /* 0xfffffe0000d77812 */ /* 0x000fe200078ef803 */
[----:B------:R-:W-:Y:S01]  /*0e30*/  IMAD.U32 R0, RZ, RZ, UR6 ;  /* 0x00000006ff007e24 */ /* 0x000fe2000f8e00ff */
[----:B------:R-:W-:Y:S01]  /*0e40*/  IADD3.X R3, R151, UR8, RZ, P0, !PT ;  /* 0x0000000897037c10 */ /* 0x000fe200087fe4ff */
[----:B------:R-:W-:Y:S01]  /*0e50*/  UIMAD UR14, UR25, UR6, URZ ;  /* 0x00000006190e72a4 */ /* 0x000fe2000f8e023f */
[----:B------:R-:W2:Y:S01]  /*0e60*/  S2UR UR15, SR_CgaCtaId ;  /* 0x00000000000f79c3 */ /* 0x000ea20000008800 */
[----:B------:R-:W-:Y:S01]  /*0e70*/  UIADD3 UR30, -UR30, UR17, URZ ;  /* 0x000000111e1e7290 */ /* 0x000fe2000fffe13f */
[----:B------:R-:W-:Y:S01]  /*0e80*/  LOP3.LUT R16, R4, 0xfffffff0, RZ, 0xc0, !PT ;  /* 0xfffffff004107812 */ /* 0x000fe200078ec0ff */
[----:B------:R-:W-:Y:S01]  /*0e90*/  IMAD.WIDE.U32 R18, R0, UR9, R2 ;  /* 0x0000000900127c25 */ /* 0x000fe2000f8e0002 */
[----:B------:R-:W-:Y:S01]  /*0ea0*/  UIMAD UR14, UR9, UR7, UR14 ;  /* 0x00000007090e72a4 */ /* 0x000fe2000f8e020e */
[----:B------:R-:W-:Y:S01]  /*0eb0*/  SHF.R.S32.HI R23, RZ, 0x4, R4 ;  /* 0x00000004ff177819 */ /* 0x000fe20000011404 */
[----:B------:R-:W-:Y:S01]  /*0ec0*/  UMOV UR32, 0x400 ;  /* 0x0000040000207882 */ /* 0x000fe20000000000 */
[----:B------:R-:W-:Y:S01]  /*0ed0*/  ULDC.64 UR8, c[0x0][0x260] ;  /* 0x0000980000087ab9 */ /* 0x000fe20000000a00 */
[----:B------:R-:W-:Y:S01]  /*0ee0*/  ULDC.64 UR6, c[0x0][0x268] ;  /* 0x00009a0000067ab9 */ /* 0x000fe20000000a00 */
[----:B------:R-:W-:Y:S01]  /*0ef0*/  IMAD.U32 R33, RZ, RZ, UR8 ;  /* 0x00000008ff217e24 */ /* 0x000fe2000f8e00ff */
[----:B------:R-:W-:Y:S01]  /*0f00*/  MOV R31, UR6 ;  /* 0x00000006001f7c02 */ /* 0x000fe20008000f00 */
[----:B------:R-:W-:Y:S01]  /*0f10*/  IMAD.IADD R16, R98, 0x1, -R16 ;  /* 0x0000000162107824 */ /* 0x000fe200078e0a10 */
[----:B------:R-:W-:Y:S01]  /*0f20*/  ISETP.GE.AND P1, PT, R168, UR30, PT ;  /* 0x0000001ea8007c0c */ /* 0x000fe2000bf26270 */
[----:B------:R-:W-:Y:S01]  /*0f30*/  UIMAD UR31, UR4, UR8, URZ ;  /* 0x00000008041f72a4 */ /* 0x000fe2000f8e023f */
[----:B------:R3:W-:Y:S01]  /*0f40*/  STL [R1+0x58], R33 ;  /* 0x0000582101007387 */ /* 0x0007e20000100800 */
[----:B------:R-:W-:Y:S01]  /*0f50*/  LEA.HI R0, R4, R23, RZ, 0x1 ;  /* 0x0000001704007211 */ /* 0x000fe200078f08ff */
[----:B------:R-:W-:Y:S01]  /*0f60*/  UIMAD UR25, UR4, UR6, URZ ;  /* 0x00000006041972a4 */ /* 0x000fe2000f8e023f */
[----:B------:R-:W-:Y:S01]  /*0f70*/  SHF.R.S32.HI R2, RZ, 0x1f, R16 ;  /* 0x0000001fff027819 */ /* 0x000fe20000011410 */
[----:B------:R3:W-:Y:S01]  /*0f80*/  STL [R1+0x5c], R31 ;  /* 0x00005c1f01007387 */ /* 0x0007e20000100800 */
[----:B------:R-:W-:Y:S01]  /*0f90*/  VIADD R25, R168, 0x10 ;  /* 0x00000010a8197836 */ /* 0x000fe20000000000 */
[----:B------:R-:W-:Y:S01]  /*0fa0*/  LOP3.LUT R20, R0, 0xfffffffe, RZ, 0xc0, !PT ;  /* 0xfffffffe00147812 */ /* 0x000fe200078ec0ff */
[----:B------:R-:W-:Y:S01]  /*0fb0*/  VIADD R24, R168, 0x20 ;  /* 0x00000020a8187836 */ /* 0x000fe20000000000 */
[----:B------:R-:W-:Y:S01]  /*0fc0*/  LEA.HI R29, R2, R16, RZ, 0x3 ;  /* 0x00000010021d7211 */ /* 0x000fe200078f18ff */
[----:B------:R-:W-:Y:S01]  /*0fd0*/  IMAD R0, R169, UR12, RZ ;  /* 0x0000000ca9007c24 */ /* 0x000fe2000f8e02ff */
[----:B--2---:R-:W-:Y:S01]  /*0fe0*/  ULEA UR4, UR15, UR32, 0x18 ;  /* 0x000000200f047291 */ /* 0x004fe2000f8ec03f */
[----:B------:R-:W-:Y:S01]  /*0ff0*/  VIADD R15, R19, UR14 ;  /* 0x0000000e130f7c36 */ /* 0x000fe20008000000 */
[----:B------:R-:W-:Y:S01]  /*1000*/  UIMAD UR9, UR18, UR9, UR31 ;  /* 0x00000009120972a4 */ /* 0x000fe2000f8e021f */
[----:B------:R-:W-:Y:S01]  /*1010*/  BSSY B0, `(.L_x_628) ;  /* 0x0000039000007945 */ /* 0x000fe20003800000 */
[----:B------:R-:W-:Y:S01]  /*1020*/  UIMAD UR25, UR18, UR7, UR25 ;  /* 0x00000007121972a4 */ /* 0x000fe2000f8e0219 */
[----:B------:R-:W-:Y:S01]  /*1030*/  VIADD R26, R168, 0x30 ;  /* 0x00000030a81a7836 */ /* 0x000fe20000000000 */
[C---:B------:R-:W-:Y:S01]  /*1040*/  IADD3 R251, R150.reuse, 0x40, RZ ;  /* 0x0000004096fb7810 */ /* 0x040fe20007ffe0ff */
[C---:B------:R-:W-:Y:S01]  /*1050*/  VIADD R250, R150.reuse, 0x80 ;  /* 0x0000008096fa7836 */ /* 0x040fe20000000000 */
[----:B------:R-:W-:Y:S01]  /*1060*/  LOP3.LUT R21, R29, 0xfffffff8, RZ, 0xc0, !PT ;  /* 0xfffffff81d157812 */ /* 0x000fe200078ec0ff */
[----:B------:R-:W-:Y:S01]  /*1070*/  VIADD R252, R150, 0xc0 ;  /* 0x000000c096fc7836 */ /* 0x000fe20000000000 */
[----:B------:R-:W-:Y:S01]  /*1080*/  ISETP.GE.AND P0, PT, R25, UR30, PT ;  /* 0x0000001e19007c0c */ /* 0x000fe2000bf06270 */
[----:B------:R-:W-:Y:S01]  /*1090*/  IMAD.WIDE.U32 R10, R168, UR12, R150 ;  /* 0x0000000ca80a7c25 */ /* 0x000fe2000f8e0096 */
[----:B------:R-:W-:-:S02]  /*10a0*/  ISETP.GE.AND P5, PT, R24, UR30, PT ;  /* 0x0000001e18007c0c */ /* 0x000fc4000bfa6270 */
[----:B------:R-:W-:Y:S01]  /*10b0*/  LEA R215, R215, UR4, 0x1 ;  /* 0x00000004d7d77c11 */ /* 0x000fe2000f8e08ff */
[----:B------:R-:W-:Y:S01]  /*10c0*/  IMAD R17, R168, UR13, R0 ;  /* 0x0000000da8117c24 */ /* 0x000fe2000f8e0200 */
[----:B------:R-:W-:Y:S09]  /*10d0*/  @P1 BRA `(.L_x_629) ;  /* 0x0000000000b01947 */ /* 0x000ff20003800000 */
        /* <DEDUP_REMOVED lines=10> */
[----:B------:R-:W2:Y:S02]  /*1180*/  @!P4 LDC.64 R4, c[0x0][0x210] ;  /* 0x00008400ff04cb82 */ /* 0x000ea40000000a00 */
[----:B------:R4:W-:Y:S06]  /*1190*/  @P6 STS.128 [R215], RZ ;  /* 0x000000ffd7006388 */ /* 0x0009ec0000000c00 */
[----:B------:R-:W5:Y:S08]  /*11a0*/  @!P6 LDC.64 R6, c[0x0][0x210] ;  /* 0x00008400ff06eb82 */ /* 0x000f700000000a00 */
[----:B------:R-:W1:Y:S01]  /*11b0*/  @!P3 LDC.64 R2, c[0x0][0x210] ;  /* 0x00008400ff02bb82 */ /* 0x000e620000000a00 */
        /* <DEDUP_REMOVED lines=30> */
.L_x_629:
[----:B------:R-:W-:Y:S05]  /*13a0*/  BSYNC B0 ;  /* 0x0000000000007941 */ /* 0x000fea0003800000 */
.L_x_628:
[----:B------:R-:W-:Y:S01]  /*13b0*/  IADD3 R22, P1, R10, UR22, RZ ;  /* 0x000000160a167c10 */ /* 0x000fe2000ff3e0ff */
[----:B------:R-:W-:Y:S01]  /*13c0*/  IMAD R0, R169, UR10, RZ ;  /* 0x0000000aa9007c24 */ /* 0x000fe2000f8e02ff */
[----:B------:R-:W-:Y:S01]  /*13d0*/  BSSY B0, `(.L_x_630) ;  /* 0x0000037000007945 */ /* 0x000fe20003800000 */
[----:B------:R-:W-:Y:S02]  /*13e0*/  IADD3 R28, R23, -R20, RZ ;  /* 0x80000014171c7210 */ /* 0x000fe40007ffe0ff */
[----:B------:R-:W-:Y:S01]  /*13f0*/  IADD3 R48, R16, -R21, RZ ;  /* 0x8000001510307210 */ /* 0x000fe20007ffe0ff */
[----:B------:R-:W-:Y:S01]  /*1400*/  IMAD.WIDE.U32 R20, R168, UR10, R150 ;  /* 0x0000000aa8147c25 */ /* 0x000fe2000f8e0096 */
[----:B------:R-:W-:Y:S02]  /*1410*/  ISETP.GE.AND P6, PT, R26, UR30, PT ;  /* 0x0000001e1a007c0c */ /* 0x000fe4000bfc6270 */
[----:B------:R-:W-:Y:S01]  /*1420*/  IADD3.X R23, R11, UR20, R17, P1, !PT ;  /* 0x000000140b177c10 */ /* 0x000fe20008ffe411 */
[----:B------:R-:W-:Y:S01]  /*1430*/  IMAD R27, R168, UR11, R0 ;  /* 0x0000000ba81b7c24 */ /* 0x000fe2000f8e0200 */
[----:B------:R-:W-:Y:S09]  /*1440*/  @P0 BRA `(.L_x_631) ;  /* 0x0000000000bc0947 */ /* 0x000ff20003800000 */
[----:B------:R-:W-:Y:S01]  /*1450*/  ULDC UR8, c[0x0][0x2d0] ;  /* 0x0000b40000087ab9 */ /* 0x000fe20000000800 */
[----:B----4-:R-:W-:Y:S01]  /*1460*/  IADD3 R4, P0, R12, 0x10, RZ ;  /* 0x000000100c047810 */ /* 0x010fe20007f1e0ff */
[----:B------:R-:W-:Y:S01]  /*1470*/  ULDC.64 UR6, c[0x0][0x240] ;  /* 0x0000900000067ab9 */ /* 0x000fe20000000a00 */
[----:B------:R-:W-:Y:S01]  /*1480*/  ISETP.GE.AND P3, PT, R251, UR8, PT ;  /* 0x00000008fb007c0c */ /* 0x000fe2000bf66270 */
[----:B--2---:R-:W-:Y:S01]  /*1490*/  IMAD.MOV.U32 R2, RZ, RZ, R18 ;  /* 0x000000ffff027224 */ /* 0x004fe200078e0012 */
        /* <DEDUP_REMOVED lines=8> */
[----:B------:R4:W-:Y:S03]  /*1520*/  @P4 STS.128 [R215+0x800], RZ ;  /* 0x000800ffd7004388 */ /* 0x0009e60000000c00 */
[----:B------:R-:W-:-:S03]  /*1530*/  IMAD.IADD R0, R3, 0x1, R0 ;  /* 0x0000000103007824 */ /* 0x000fc600078e0200 */
        /* <DEDUP_REMOVED lines=32> */
.L_x_631:
[----:B------:R-:W-:Y:S05]  /*1740*/  BSYNC B0 ;  /* 0x0000000000007941 */ /* 0x000fea0003800000 */
.L_x_630:
[----:B------:R-:W-:Y:S04]  /*1750*/  BSSY B0, `(.L_x_632) ;  /* 0x0000031000007945 */ /* 0x000fe80003800000 */
[----:B------:R-:W-:Y:S05]  /*1760*/  @P5 BRA `(.L_x_633) ;  /* 0x0000000000bc5947 */ /* 0x000fea0003800000 */
[----:B------:R-:W-:Y:S01]  /*1770*/  ULDC UR8, c[0x0][0x2d0] ;  /* 0x0000b40000087ab9 */ /* 0x000fe20000000800 */
[----:B-1--4-:R-:W-:Y:S01]  /*1780*/  IADD3 R4, P0, R12, 0x20, RZ ;  /* 0x000000200c047810 */ /* 0x012fe20007f1e0ff */
        /* <DEDUP_REMOVED lines=45> */
.L_x_633:
[----:B------:R-:W-:Y:S05]  /*1a60*/  BSYNC B0 ;  /* 0x0000000000007941 */ /* 0x000fea0003800000 */
.L_x_632:
        /* <DEDUP_REMOVED lines=49> */
.L_x_635:
[----:B------:R-:W-:Y:S05]  /*1d80*/  BSYNC B0 ;  /* 0x0000000000007941 */ /* 0x000fea0003800000 */
.L_x_634:
[----:B-12-4-:R-:W-:Y:S01]  /*1d90*/  IMAD.WIDE.U32 R2, R33, UR18, R22 ;  /* 0x0000001221027c25 */ /* 0x016fe2000f8e0016 */
[----:B------:R-:W-:Y:S01]  /*1da0*/  ULEA.HI.SX32 UR8, UR19, 0xffffffff, 0x1a ;  /* 0xffffffff13087891 */ /* 0x000fe2000f8fd23f */
[----:B------:R-:W-:Y:S01]  /*1db0*/  SHF.L.U32 R4, R48, 0x6, RZ ;  /* 0x0000000630047819 */ /* 0x000fe200000006ff */
[----:B------:R-:W-:Y:S01]  /*1dc0*/  USHF.L.U32 UR15, UR12, 0x6, URZ ;  /* 0x000000060c0f7899 */ /* 0x000fe2000800063f */
[----:B------:R-:W-:Y:S01]  /*1dd0*/  VIADD R103, R3, UR9 ;  /* 0x0000000903677c36 */ /* 0x000fe20008000000 */
[----:B------:R-:W-:Y:S01]  /*1de0*/  MOV R102, R2 ;  /* 0x0000000200667202 */ /* 0x000fe20000000f00 */
[----:B------:R1:W-:Y:S01]  /*1df0*/  STL.64 [R1+0x30], R2 ;  /* 0x0000300201007387 */ /* 0x0003e20000100a00 */
[----:B------:R-:W-:Y:S01]  /*1e00*/  UIMAD UR32, UR8, -0x40, UR23 ;  /* 0xffffffc0082078a4 */ /* 0x000fe2000f8e0217 */
[----:B------:R-:W-:Y:S01]  /*1e10*/  IMAD.SHL.U32 R0, R32, 0x40, RZ ;  /* 0x0000004020007824 */ /* 0x000fe200078e00ff */
[----:B------:R-:W-:Y:S01]  /*1e20*/  USHF.L.U64.HI UR14, UR12, 0x6, UR13 ;  /* 0x000000060c0e7899 */ /* 0x000fe2000801020d */
[----:B------:R2:W-:Y:S01]  /*1e30*/  STL.64 [R1+0x20], R102 ;  /* 0x0000206601007387 */ /* 0x0005e20000100a00 */
[----:B------:R-:W-:Y:S01]  /*1e40*/  USHF.R.S32.HI UR33, URZ, 0x1f, UR8 ;  /* 0x0000001f3f217899 */ /* 0x000fe20008011408 */
[----:B------:R-:W-:Y:S01]  /*1e50*/  IMAD.U32 R96, RZ, RZ, UR15 ;  /* 0x0000000fff607e24 */ /* 0x000fe2000f8e00ff */
[C---:B------:R-:W-:Y:S01]  /*1e60*/  ISETP.GE.AND P2, PT, R168.reuse, UR32, PT ;  /* 0x00000020a8007c0c */ /* 0x040fe2000bf46270 */
[----:B------:R-:W-:Y:S01]  /*1e70*/  UIMAD UR6, UR14, UR8, URZ ;  /* 0x000000080e0672a4 */ /* 0x000fe2000f8e023f */
[----:B------:R-:W-:Y:S01]  /*1e80*/  IMAD.SHL.U32 R5, R168, 0x8, RZ ;  /* 0x00000008a8057824 */ /* 0x000fe200078e00ff */
[----:B------:R-:W-:Y:S01]  /*1e90*/  LOP3.LUT R0, R0, 0x1c0, RZ, 0xc0, !PT ;  /* 0x000001c000007812 */ /* 0x000fe200078ec0ff */
[----:B------:R-:W-:Y:S01]  /*1ea0*/  BSSY B0, `(.L_x_636) ;  /* 0x0000031000007945 */ /* 0x000fe20003800000 */
[----:B------:R-:W-:Y:S01]  /*1eb0*/  UIMAD UR6, UR33, UR15, UR6 ;  /* 0x0000000f210672a4 */ /* 0x000fe2000f8e0206 */
[----:B------:R-:W-:Y:S01]  /*1ec0*/  IADD3 R16, P0, R20, UR24, RZ ;  /* 0x0000001814107c10 */ /* 0x000fe2000ff1e0ff */
[----:B------:R-:W-:Y:S01]  /*1ed0*/  IMAD.SHL.U32 R12, R28, 0x8, RZ ;  /* 0x000000081c0c7824 */ /* 0x000fe200078e00ff */
[----:B------:R-:W-:-:S02]  /*1ee0*/  LOP3.LUT R13, R0, 0x8, R5, 0xf8, !PT ;  /* 0x00000008000d7812 */ /* 0x000fc400078ef805 */
[----:B------:R-:W-:Y:S02]  /*1ef0*/  ISETP.GE.AND P1, PT, R25, UR32, PT ;  /* 0x0000002019007c0c */ /* 0x000fe4000bf26270 */
[----:B------:R-:W-:Y:S02]  /*1f00*/  SHF.R.U32.HI R0, RZ, 0x3, R0 ;  /* 0x00000003ff007819 */ /* 0x000fe40000011600 */
[----:B------:R-:W-:Y:S01]  /*1f10*/  LOP3.LUT R4, R4, 0x1c0, RZ, 0xc0, !PT ;  /* 0x000001c004047812 */ /* 0x000fe200078ec0ff */
[----:B-1----:R-:W-:-:S05]  /*1f20*/  IMAD.WIDE.U32 R2, R96, UR8, R102 ;  /* 0x0000000860027c25 */ /* 0x002fca000f8e0066 */
[----:B------:R-:W-:Y:S01]  /*1f30*/  IADD3 R5, R3, UR6, RZ ;  /* 0x0000000603057c10 */ /* 0x000fe2000fffe0ff */
[----:B--2---:R-:W-:Y:S06]  /*1f40*/  @P2 BRA `(.L_x_637) ;  /* 0x0000000000982947 */ /* 0x004fec0003800000 */
[----:B------:R-:W-:Y:S02]  /*1f50*/  ULDC UR6, c[0x0][0x2d0] ;  /* 0x0000b40000067ab9 */ /* 0x000fe40000000800 */
[----:B------:R-:W-:Y:S02]  /*1f60*/  ISETP.GE.AND P5, PT, R251, UR6, PT ;  /* 0x00000006fb007c0c */ /* 0x000fe4000bfa6270 */
[----:B------:R-:W-:Y:S02]  /*1f70*/  ISETP.GE.AND P6, PT, R150, UR6, PT ;  /* 0x0000000696007c0c */ /* 0x000fe4000bfc6270 */
[----:B------:R-:W-:-:S09]  /*1f80*/  ISETP.GE.AND P4, PT, R250, UR6, PT ;  /* 0x00000006fa007c0c */ /* 0x000fd2000bf86270 */
[----:B------:R-:W1:Y:S02]  /*1f90*/  @!P5 LDC.64 R8, c[0x0][0x218] ;  /* 0x00008600ff08db82 */ /* 0x000e640000000a00 */
[----:B------:R2:W-:Y:S06]  /*1fa0*/  @P6 STS.128 [R215+0x8000], RZ ;  /* 0x008000ffd7006388 */ /* 0x0005ec0000000c00 */
        /* <DEDUP_REMOVED lines=32> */
.L_x_637:
[----:B------:R-:W-:Y:S05]  /*21b0*/  BSYNC B0 ;  /* 0x0000000000007941 */ /* 0x000fea0003800000 */
.L_x_636:
[----:B------:R-:W-:Y:S01]  /*21c0*/  USHF.L.U64.HI UR30, UR12, 0x4, UR13 ;  /* 0x000000040c1e7899 */ /* 0x000fe2000801020d */
[----:B------:R-:W-:Y:S01]  /*21d0*/  BSSY B0, `(.L_x_638) ;  /* 0x0000031000007945 */ /* 0x000fe20003800000 */
[----:B------:R-:W-:Y:S01]  /*21e0*/  USHF.L.U32 UR31, UR12, 0x4, URZ ;  /* 0x000000040c1f7899 */ /* 0x000fe2000800063f */
[----:B------:R-:W-:Y:S02]  /*21f0*/  LOP3.LUT R19, R13, R0, RZ, 0x3c, !PT ;  /* 0x000000000d137212 */ /* 0x000fe400078e3cff */
[----:B------:R-:W-:Y:S02]  /*2200*/  ISETP.GE.AND P5, PT, R24, UR32, PT ;  /* 0x0000002018007c0c */ /* 0x000fe4000bfa6270 */
[----:B------:R-:W-:Y:S02]  /*2210*/  ISETP.GE.AND P6, PT, R26, UR32, PT ;  /* 0x000000201a007c0c */ /* 0x000fe4000bfc6270 */
[----:B------:R-:W-:Y:S02]  /*2220*/  IADD3.X R17, R21, UR21, R27, P0, !PT ;  /* 0x0000001515117c10 */ /* 0x000fe400087fe41b */
[----:B------:R-:W-:-:S02]  /*2230*/  LOP3.LUT R18, R4, 0x8, R12, 0xf8, !PT ;  /* 0x0000000804127812 */ /* 0x000fc400078ef80c */
[----:B------:R-:W-:Y:S01]  /*2240*/  SHF.R.U32.HI R13, RZ, 0x3, R4 ;  /* 0x00000003ff0d7819 */ /* 0x000fe20000011604 */
[----:B------:R-:W-:Y:S06]  /*2250*/  @P1 BRA `(.L_x_639) ;  /* 0x0000000000a01947 */ /* 0x000fec0003800000 */
        /* <DEDUP_REMOVED lines=40> */
.L_x_639:
[----:B------:R-:W-:Y:S05]  /*24e0*/  BSYNC B0 ;  /* 0x0000000000007941 */ /* 0x000fea0003800000 */
.L_x_638:
[----:B------:R-:W-:Y:S04]  /*24f0*/  BSSY B0, `(.L_x_640) ;  /* 0x000002c000007945 */ /* 0x000fe80003800000 */
[----:B------:R-:W-:Y:S05]  /*2500*/  @P5 BRA `(.L_x_641) ;  /* 0x0000000000a85947 */ /* 0x000fea0003800000 */
[----:B------:R-:W-:Y:S01]  /*2510*/  ULDC UR6, c[0x0][0x2d0] ;  /* 0x0000b40000067ab9 */ /* 0x000fe20000000800 */
[----:B-12-4-:R-:W-:Y:S01]  /*2520*/  IMAD.U32 R6, RZ, RZ, UR12 ;  /* 0x0000000cff067e24 */ /* 0x016fe2000f8e00ff */
[----:B------:R-:W-:Y:S01]  /*2530*/  ISETP.GE.AND P5, PT, R150, UR6, PT ;  /* 0x0000000696007c0c */ /* 0x000fe2000bfa6270 */
[----:B------:R-:W-:Y:S01]  /*2540*/  IMAD.U32 R12, RZ, RZ, UR13 ;  /* 0x0000000dff0c7e24 */ /* 0x000fe2000f8e00ff */
[----:B------:R-:W-:Y:S02]  /*2550*/  ISETP.GE.AND P4, PT, R251, UR6, PT ;  /* 0x00000006fb007c0c */ /* 0x000fe4000bf86270 */
[----:B------:R-:W-:Y:S02]  /*2560*/  ISETP.GE.AND P2, PT, R250, UR6, PT ;  /* 0x00000006fa007c0c */ /* 0x000fe4000bf46270 */
[----:B------:R-:W-:-:S04]  /*2570*/  LEA R0, P0, R6, R2, 0x5 ;  /* 0x0000000206007211 */ /* 0x000fc800078028ff */
[----:B------:R-:W-:-:S03]  /*2580*/  LEA.HI.X R12, R6, R5, R12, 0x5, P0 ;  /* 0x00000005060c7211 */ /* 0x000fc600000f2c0c */
[----:B------:R-:W1:Y:S01]  /*2590*/  @!P5 LDC.64 R10, c[0x0][0x218] ;  /* 0x00008600ff0adb82 */ /* 0x000e620000000a00 */
[----:B------:R2:W-:Y:S07]  /*25a0*/  @P5 STS.128 [R215+0x9000], RZ ;  /* 0x009000ffd7005388 */ /* 0x0005ee0000000c00 */
        /* <DEDUP_REMOVED lines=32> */
.L_x_641:
[----:B------:R-:W-:Y:S05]  /*27b0*/  BSYNC B0 ;  /* 0x0000000000007941 */ /* 0x000fea0003800000 */
.L_x_640:
        /* <DEDUP_REMOVED lines=45> */
.L_x_643:
[----:B------:R-:W-:Y:S05]  /*2a90*/  BSYNC B0 ;  /* 0x0000000000007941 */ /* 0x000fea0003800000 */
.L_x_642:
[----:B------:R-:W0:Y:S01]  /*2aa0*/  LDGDEPBAR ;  /* 0x00000000000079af */ /* 0x000e220000000000 */
[----:B------:R-:W-:Y:S01]  /*2ab0*/  ISETP.GE.AND P2, PT, R168, UR32, PT ;  /* 0x00000020a8007c0c */ /* 0x000fe2000bf46270 */
[----:B-12-4-:R-:W-:Y:S01]  /*2ac0*/  IMAD.WIDE.U32 R6, R31, UR18, R16 ;  /* 0x000000121f067c25 */ /* 0x016fe2000f8e0010 */
[----:B------:R-:W-:Y:S01]  /*2ad0*/  UIMAD UR6, UR33, UR10, URZ ;  /* 0x0000000a210672a4 */ /* 0x000fe2000f8e023f */
[----:B------:R-:W-:Y:S01]  /*2ae0*/  LOP3.LUT R5, R18, R13, RZ, 0x3c, !PT ;  /* 0x0000000d12057212 */ /* 0x000fe200078e3cff */
[----:B------:R-:W-:Y:S01]  /*2af0*/  UIMAD.WIDE.U32 UR12, UR8, UR10, URZ ;  /* 0x0000000a080c72a5 */ /* 0x000fe2000f8e003f */
[----:B------:R-:W-:Y:S01]  /*2b00*/  VIADD R8, R7, UR25 ;  /* 0x0000001907087c36 */ /* 0x000fe20008000000 */
[----:B------:R1:W-:Y:S01]  /*2b10*/  STL.64 [R1+0x28], R6 ;  /* 0x0000280601007387 */ /* 0x0003e20000100a00 */
[----:B------:R-:W-:Y:S01]  /*2b20*/  UIMAD UR6, UR8, UR11, UR6 ;  /* 0x0000000b080672a4 */ /* 0x000fe2000f8e0206 */
[----:B------:R-:W-:Y:S01]  /*2b30*/  IMAD.SHL.U32 R4, R29, 0x40, RZ ;  /* 0x000000401d047824 */ /* 0x000fe200078e00ff */
[----:B------:R-:W-:Y:S01]  /*2b40*/  SHF.R.S32.HI R97, RZ, 0x5, R30 ;  /* 0x00000005ff617819 */ /* 0x000fe2000001141e */
[----:B------:R2:W-:Y:S01]  /*2b50*/  STL [R1+0x38], R8 ;  /* 0x0000380801007387 */ /* 0x0005e20000100800 */
[----:B------:R-:W-:Y:S01]  /*2b60*/  UIADD3 UR6, UR13, UR6, URZ ;  /* 0x000000060d067290 */ /* 0x000fe2000fffe03f */
[----:B------:R-:W-:Y:S01]  /*2b70*/  IMAD.U32 R2, RZ, RZ, UR12 ;  /* 0x0000000cff027e24 */ /* 0x000fe2000f8e00ff */
[----:B------:R-:W-:Y:S01]  /*2b80*/  LOP3.LUT R5, R5, 0xfffffe00, R4, 0xf8, !PT ;  /* 0xfffffe0005057812 */ /* 0x000fe200078ef804 */
[----:B------:R-:W-:Y:S01]  /*2b90*/  IMAD.U32 R3, RZ, RZ, UR13 ;  /* 0x0000000dff037e24 */ /* 0x000fe2000f8e00ff */
[----:B------:R-:W-:Y:S01]  /*2ba0*/  BSSY B0, `(.L_x_644) ;  /* 0x0000035000007945 */ /* 0x000fe20003800000 */
[----:B------:R-:W-:Y:S01]  /*2bb0*/  IMAD R0, R28, 0x200, R19 ;  /* 0x000002001c007824 */ /* 0x000fe200078e0213 */
[----:B------:R-:W-:Y:S01]  /*2bc0*/  ISETP.GE.AND P0, PT, R25, UR32, PT ;  /* 0x0000002019007c0c */ /* 0x000fe2000bf06270 */
[----:B------:R-:W-:Y:S01]  /*2bd0*/  IMAD.U32 R3, RZ, RZ, UR6 ;  /* 0x00000006ff037e24 */ /* 0x000fe2000f8e00ff */
[----:B------:R-:W-:Y:S01]  /*2be0*/  ISETP.GE.AND P5, PT, R24, UR32, PT ;  /* 0x0000002018007c0c */ /* 0x000fe2000bfa6270 */
[----:B------:R-:W-:-:S04]  /*2bf0*/  DEPBAR.LE SB0, 0x0 ;  /* 0x000080000000791a */ /* 0x000fc80000000000 */
[----:B------:R-:W-:Y:S01]  /*2c00*/  BAR.SYNC.DEFER_BLOCKING 0x0 ;  /* 0x0000000000007b1d */ /* 0x000fe20000010000 */
[----:B-1----:R-:W-:-:S04]  /*2c10*/  LEA R6, P1, R2, R6, 0x6 ;  /* 0x0000000602067211 */ /* 0x002fc800078230ff */
[----:B------:R-:W-:Y:S01]  /*2c20*/  LEA.HI.X R7, R2, R8, R3, 0x6, P1 ;  /* 0x0000000802077211 */ /* 0x000fe200008f3403 */
        /* <DEDUP_REMOVED lines=10> */
[----:B------:R-:W1:Y:S02]  /*2cd0*/  @!P4 LDC.64 R10, c[0x0][0x220] ;  /* 0x00008800ff0acb82 */ /* 0x000e640000000a00 */
[----:B------:R4:W-:Y:S06]  /*2ce0*/  @P6 STS.128 [R215+0x10000], RZ ;  /* 0x010000ffd7006388 */ /* 0x0009ec0000000c00 */
[----:B------:R-:W5:Y:S08]  /*2cf0*/  @!P6 LDC.64 R12, c[0x0][0x220] ;  /* 0x00008800ff0ceb82 */ /* 0x000f700000000a00 */
[----:B--2---:R-:W2:Y:S01]  /*2d00*/  @!P3 LDC.64 R8, c[0x0][0x220] ;  /* 0x00008800ff08bb82 */ /* 0x004ea20000000a00 */
[----:B-1----:R-:W-:-:S04]  /*2d10*/  @!P4 LEA R10, P1, R6, R10, 0x1 ;  /* 0x0000000a060ac211 */ /* 0x002fc800078208ff */
        /* <DEDUP_REMOVED lines=29> */
.L_x_645:
[----:B------:R-:W-:Y:S05]  /*2ef0*/  BSYNC B0 ;  /* 0x0000000000007941 */ /* 0x000fea0003800000 */
.L_x_644:
        /* <DEDUP_REMOVED lines=18> */
[----:B----4-:R-:W4:Y:S02]  /*3020*/  @!P3 LDC.64 R10, c[0x0][0x220] ;  /* 0x00008800ff0abb82 */ /* 0x010f240000000a00 */
[----:B------:R3:W-:Y:S06]  /*3030*/  @P4 STS.128 [R215+0x10800], RZ ;  /* 0x010800ffd7004388 */ /* 0x0007ec0000000c00 */
[----:B------:R-:W5:Y:S08]  /*3040*/  @!P4 LDC.64 R12, c[0x0][0x220] ;  /* 0x00008800ff0ccb82 */ /* 0x000f700000000a00 */
[----:B-12---:R-:W1:Y:S01]  /*3050*/  @!P2 LDC.64 R8, c[0x0][0x220] ;  /* 0x00008800ff08ab82 */ /* 0x006e620000000a00 */
[----:B----4-:R-:W-:-:S04]  /*3060*/  @!P3 LEA R10, P0, R0, R10, 0x1 ;  /* 0x0000000a000ab211 */ /* 0x010fc800078008ff */
        /* <DEDUP_REMOVED lines=29> */
.L_x_647:
[----:B------:R-:W-:Y:S05]  /*3240*/  BSYNC B0 ;  /* 0x0000000000007941 */ /* 0x000fea0003800000 */
.L_x_646:
        /* <DEDUP_REMOVED lines=14> */
[----:B---34-:R-:W3:Y:S01]  /*3330*/  @!P5 LDC.64 R12, c[0x0][0x220] ;  /* 0x00008800ff0cdb82 */ /* 0x018ee20000000a00 */
[----:B------:R4:W-:Y:S07]  /*3340*/  @P5 STS.128 [R215+0x11000], RZ ;  /* 0x011000ffd7005388 */ /* 0x0009ee0000000c00 */
[----:B------:R-:W5:Y:S08]  /*3350*/  @!P4 LDC.64 R10, c[0x0][0x220] ;  /* 0x00008800ff0acb82 */ /* 0x000f700000000a00 */
[----:B-12---:R-:W1:Y:S01]  /*3360*/  @!P2 LDC.64 R8, c[0x0][0x220] ;  /* 0x00008800ff08ab82 */ /* 0x006e620000000a00 */
[----:B---3--:R-:W-:-:S04]  /*3370*/  @!P5 LEA R12, P0, R0, R12, 0x1 ;  /* 0x0000000c000cd211 */ /* 0x008fc800078008ff */
        /* <DEDUP_REMOVED lines=29> */
.L_x_649:
[----:B------:R-:W-:Y:S05]  /*3550*/  BSYNC B0 ;  /* 0x0000000000007941 */ /* 0x000fea0003800000 */
.L_x_648:
        /* <DEDUP_REMOVED lines=14> */
[----:B---34-:R-:W3:Y:S01]  /*3640*/  @!P5 LDC.64 R10, c[0x0][0x220] ;  /* 0x00008800ff0adb82 */ /* 0x018ee20000000a00 */
[----:B------:R4:W-:Y:S07]  /*3650*/  @P5 STS.128 [R215+0x11800], RZ ;  /* 0x011800ffd7005388 */ /* 0x0009ee0000000c00 */
[----:B-12---:R-:W1:Y:S08]  /*3660*/  @!P4 LDC.64 R8, c[0x0][0x220] ;  /* 0x00008800ff08cb82 */ /* 0x006e700000000a00 */
[----:B------:R-:W2:Y:S01]  /*3670*/  @!P2 LDC.64 R12, c[0x0][0x220] ;  /* 0x00008800ff0cab82 */ /* 0x000ea20000000a00 */
[----:B---3--:R-:W-:-:S04]  /*3680*/  @!P5 LEA R10, P0, R2, R10, 0x1 ;  /* 0x0000000a020ad211 */ /* 0x008fc800078008ff */
        /* <DEDUP_REMOVED lines=29> */
.L_x_651:
[----:B------:R-:W-:Y:S05]  /*3860*/  BSYNC B0 ;  /* 0x0000000000007941 */ /* 0x000fea0003800000 */
.L_x_650:
[----:B-1234-:R-:W-:Y:S01]  /*3870*/  LDSM.16.M88.4 R8, [R195] ;  /* 0x00000000c308783b */ /* 0x01efe20000000200 */
[----:B------:R-:W-:Y:S01]  /*3880*/  R2P PR, R32, 0x6 ;  /* 0x0000000620007804 */ /* 0x000fe20000000000 */
[----:B------:R-:W-:Y:S01]  /*3890*/  IMAD.MOV.U32 R4, RZ, RZ, 0x10 ;  /* 0x00000010ff047424 */ /* 0x000fe200078e00ff */
[----:B------:R-:W-:Y:S01]  /*38a0*/  LOP3.LUT P0, RZ, R48, 0x2, RZ, 0xc0, !PT ;  /* 0x0000000230ff7812 */ /* 0x000fe2000780c0ff */
[----:B------:R-:W1:Y:S01]  /*38b0*/  LDSM.16.M88.4 R20, [R188+0x8000] ;  /* 0x00800000bc14783b */ /* 0x000e620000000200 */
[----:B------:R-:W-:Y:S01]  /*38c0*/  VIADD R0, R188, 0x8000 ;  /* 0x00008000bc007836 */ /* 0x000fe20000000000 */
[----:B------:R-:W-:Y:S01]  /*38d0*/  UISETP.GE.AND UP0, UPT, UR23, 0x41, UPT ;  /* 0x000000411700788c */ /* 0x000fe2000bf06270 */
[----:B------:R-:W-:Y:S01]  /*38e0*/  SEL R4, R4, 0xfffffff0, !P0 ;  /* 0xfffffff004047807 */ /* 0x000fe20004000000 */
[----:B------:R-:W2:Y:S01]  /*38f0*/  LDSM.16.M88.4 R12, [R188+0x8800] ;  /* 0x00880000bc0c783b */ /* 0x000ea20000000200 */
[----:B------:R-:W-:Y:S01]  /*3900*/  VIADD R199, R188, 0x8020 ;  /* 0x00008020bcc77836 */ /* 0x000fe20000000000 */
[----:B------:R-:W-:Y:S01]  /*3910*/  LOP3.LUT P0, RZ, R48, 0x4, RZ, 0xc0, !PT ;  /* 0x0000000430ff7812 */ /* 0x000fe2000780c0ff */
[----:B------:R-:W-:Y:S01]  /*3920*/  IMAD.MOV.U32 R2, RZ, RZ, 0x40 ;  /* 0x00000040ff027424 */ /* 0x000fe200078e00ff */
[----:B------:R-:W3:Y:S01]  /*3930*/  LDSM.16.M88.4 R28, [R188+0x9000] ;  /* 0x00900000bc1c783b */ /* 0x000ee20000000200 */
[----:B------:R-:W-:Y:S01]  /*3940*/  IMAD R196, R4, 0x2, R195 ;  /* 0x0000000204c47824 */ /* 0x000fe200078e02c3 */
[----:B------:R-:W-:Y:S01]  /*3950*/  ULDC.U8 UR10, c[0x0][0x388] ;  /* 0x0000e200000a7ab9 */ /* 0x000fe20000000000 */
[----:B------:R-:W-:Y:S01]  /*3960*/  @P1 VIADD R199, R0, 0xffffffe0 ;  /* 0xffffffe000c71836 */ /* 0x000fe20000000000 */
[----:B------:R-:W4:Y:S01]  /*3970*/  LDSM.16.M88.4 R44, [R188+0x9800] ;  /* 0x00980000bc2c783b */ /* 0x000f220000000200 */
[----:B------:R-:W-:Y:S01]  /*3980*/  IMAD.MOV.U32 R0, RZ, RZ, 0x20 ;  /* 0x00000020ff007424 */ /* 0x000fe200078e00ff */
[----:B------:R-:W-:Y:S01]  /*3990*/  SEL R2, R2, 0xffffffc0, !P2 ;  /* 0xffffffc002027807 */ /* 0x000fe20005000000 */
[----:B------:R-:W-:Y:S01]  /*39a0*/  IMAD.SHL.U32 R3, R98, 0x2, RZ ;  /* 0x0000000262037824 */ /* 0x000fe200078e00ff */
[----:B------:R-:W-:Y:S01]  /*39b0*/  LDSM.16.M88.4 R16, [R196] ;  /* 0x00000000c410783b */ /* 0x000fe20000000200 */
[----:B------:R-:W-:Y:S01]  /*39c0*/  VIADD R214, R199, 0x800 ;  /* 0x00000800c7d67836 */ /* 0x000fe20000000000 */
[----:B------:R-:W-:Y:S01]  /*39d0*/  SEL R0, R0, 0xffffffe0, !P0 ;  /* 0xffffffe000007807 */ /* 0x000fe20004000000 */
[----:B------:R-:W-:Y:S01]  /*39e0*/  IMAD.IADD R194, R188, 0x1, R2 ;  /* 0x00000001bcc27824 */ /* 0x000fe200078e0202 */
[----:B------:R-:W5:Y:S01]  /*39f0*/  LDSM.16.M88.4 R40, [R199] ;  /* 0x00000000c728783b */ /* 0x000f620000000200 */
[----:B------:R-:W-:Y:S01]  /*3a00*/  IMAD.IADD R193, R2, 0x1, R199 ;  /* 0x0000000102c17824 */ /* 0x000fe200078e02c7 */
[----:B------:R-:W-:Y:S01]  /*3a10*/  LOP3.LUT R3, R3, 0x6, RZ, 0xc0, !PT ;  /* 0x0000000603037812 */ /* 0x000fe200078ec0ff */
[C---:B------:R-:W-:Y:S01]  /*3a20*/  IMAD R198, R0.reuse, 0x2, R195 ;  /* 0x0000000200c67824 */ /* 0x040fe200078e02c3 */
[----:B------:R-:W5:Y:S01]  /*3a30*/  LDSM.16.M88.4 R52, [R199+0x800] ;  /* 0x00080000c734783b */ /* 0x000f620000000200 */
[----:B------:R-:W-:-:S02]  /*3a40*/  IMAD R197, R0, 0x2, R196 ;  /* 0x0000000200c57824 */ /* 0x000fc400078e02c4 */
[----:B------:R-:W-:Y:S01]  /*3a50*/  IMAD.U32 R2, RZ, RZ, UR8 ;  /* 0x00000008ff027e24 */ /* 0x000fe2000f8e00ff */
[----:B------:R-:W5:Y:S01]  /*3a60*/  LDSM.16.M88.4 R60, [R199+0x1000] ;  /* 0x00100000c73c783b */ /* 0x000f620000000200 */
[C---:B------:R-:W-:Y:S02]  /*3a70*/  VIADD R213, R199.reuse, 0x1000 ;  /* 0x00001000c7d57836 */ /* 0x040fe40000000000 */
[----:B------:R-:W-:Y:S01]  /*3a80*/  IMAD R2, R2, 0x40, R3 ;  /* 0x0000004002027824 */ /* 0x000fe200078e0203 */
[----:B------:R-:W5:Y:S01]  /*3a90*/  LDSM.16.M88.4 R72, [R199+0x1800] ;  /* 0x00180000c748783b */ /* 0x000f620000000200 */
[----:B------:R-:W-:Y:S02]  /*3aa0*/  VIADD R212, R199, 0x1800 ;  /* 0x00001800c7d47836 */ /* 0x000fe40000000000 */
[C---:B------:R-:W-:Y:S01]  /*3ab0*/  VIADD R3, R2.reuse, 0x8 ;  /* 0x0000000802037836 */ /* 0x040fe20000000000 */
[----:B------:R-:W-:Y:S01]  /*3ac0*/  LDSM.16.M88.4 R84, [R194+0x8000] ;  /* 0x00800000c254783b */ /* 0x000fe20000000200 */
[C---:B------:R-:W-:Y:S01]  /*3ad0*/  VIADD R6, R2.reuse, 0x1 ;  /* 0x0000000102067836 */ /* 0x040fe20000000000 */
[C---:B------:R-:W-:Y:S01]  /*3ae0*/  ISETP.GE.AND P1, PT, R2.reuse, UR23, PT ;  /* 0x0000001702007c0c */ /* 0x040fe2000bf26270 */
[C---:B------:R-:W-:Y:S01]  /*3af0*/  VIADD R7, R2.reuse, 0x9 ;  /* 0x0000000902077836 */ /* 0x040fe20000000000 */
[C---:B-1----:R-:W-:Y:S01]  /*3b00*/  HMMA.16816.F32 R32, R8.reuse, R22, RZ ;  /* 0x000000160820723c */ /* 0x042fe200000018ff */
[----:B------:R-:W-:Y:S01]  /*3b10*/  LDSM.16.M88.4 R80, [R194+0x8800] ;  /* 0x00880000c250783b */ /* 0x000fe20000000200 */
[----:B------:R-:W-:Y:S01]  /*3b20*/  ISETP.GE.AND P6, PT, R3, UR23, PT ;  /* 0x0000001703007c0c */ /* 0x000fe2000bfc6270 */
[----:B------:R-:W-:Y:S01]  /*3b30*/  VIADD R3, R2, 0x11 ;  /* 0x0000001102037836 */ /* 0x000fe20000000000 */
[----:B------:R-:W-:Y:S01]  /*3b40*/  ISETP.GE.AND P0, PT, R6, UR23, PT ;  /* 0x0000001706007c0c */ /* 0x000fe2000bf06270 */
[----:B------:R-:W-:Y:S01]  /*3b50*/  LDSM.16.M88.4 R76, [R194+0x9000] ;  /* 0x00900000c24c783b */ /* 0x000fe20000000200 */
[C---:B------:R-:W-:Y:S01]  /*3b60*/  HMMA.16816.F32 R36, R8.reuse, R20, RZ ;  /* 0x000000140824723c */ /* 0x040fe200000018ff */
[C---:B------:R-:W-:Y:S01]  /*3b70*/  VIADD R6, R2.reuse, 0x10 ;  /* 0x0000001002067836 */ /* 0x040fe20000000000 */
[----:B------:R-:W-:Y:S01]  /*3b80*/  ISETP.GE.AND P3, PT, R3, UR23, PT ;  /* 0x0000001703007c0c */ /* 0x000fe2000bf66270 */
[----:B------:R-:W1:Y:S01]  /*3b90*/  LDSM.16.M88.4 R20, [R198] ;  /* 0x00000000c614783b */ /* 0x000e620000000200 */
[----:B------:R-:W-:Y:S01]  /*3ba0*/  VIADD R3, R2, 0x19 ;  /* 0x0000001902037836 */ /* 0x000fe20000000000 */
[----:B------:R-:W-:Y:S01]  /*3bb0*/  ISETP.GE.AND P5, PT, R7, UR23, PT ;  /* 0x0000001707007c0c */ /* 0x000fe2000bfa6270 */
[----:B--2---:R-:W-:Y:S01]  /*3bc0*/  HMMA.16816.F32 R24, R8, R12, RZ ;  /* 0x0000000c0818723c */ /* 0x004fe200000018ff */
[----:B------:R-:W2:Y:S01]  /*3bd0*/  LDSM.16.M88.4 R88, [R194+0x9800] ;  /* 0x00980000c258783b */ /* 0x000ea20000000200 */
[----:B------:R-:W-:Y:S01]  /*3be0*/  ISETP.GE.AND P4, PT, R6, UR23, PT ;  /* 0x0000001706007c0c */ /* 0x000fe2000bf86270 */
[----:B------:R-:W-:-:S02]  /*3bf0*/  VIADD R6, R2, 0x18 ;  /* 0x0000001802067836 */ /* 0x000fc40000000000 */
[----:B------:R-:W-:Y:S01]  /*3c00*/  LDSM.16.M88.4 R92, [R193] ;  /* 0x00000000c15c783b */ /* 0x000fe20000000200 */
[C---:B------:R-:W-:Y:S01]  /*3c10*/  HMMA.16816.F32 R12, R8.reuse, R14, RZ ;  /* 0x0000000e080c723c */ /* 0x040fe200000018ff */
[C---:B------:R-:W-:Y:S01]  /*3c20*/  VIADD R211, R199.reuse, 0x2000 ;  /* 0x00002000c7d37836 */ /* 0x040fe20000000000 */
[----:B------:R-:W-:Y:S01]  /*3c30*/  ISETP.GE.AND P2, PT, R6, UR23, PT ;  /* 0x0000001706007c0c */ /* 0x000fe2000bf46270 */
[----:B------:R-:W-:Y:S01]  /*3c40*/  VIADD R6, R2, 0x20 ;  /* 0x0000002002067836 */ /* 0x000fe20000000000 */
[----:B------:R-:W0:Y:S01]  /*3c50*/  LDGDEPBAR ;  /* 0x00000000000079af */ /* 0x000e220000000000 */
[C---:B------:R-:W-:Y:S01]  /*3c60*/  VIADD R210, R199.reuse, 0x2800 ;  /* 0x00002800c7d27836 */ /* 0x040fe20000000000 */
[----:B---3--:R-:W-:Y:S01]  /*3c70*/  HMMA.16816.F32 R48, R8, R28, RZ ;  /* 0x0000001c0830723c */ /* 0x008fe200000018ff */
[C---:B------:R-:W-:Y:S02]  /*3c80*/  VIADD R209, R199.reuse, 0x3000 ;  /* 0x00003000c7d17836 */ /* 0x040fe40000000000 */
[----:B------:R-:W-:-:S02]  /*3c90*/  VIADD R208, R199, 0x3800 ;  /* 0x00003800c7d07836 */ /* 0x000fc40000000000 */
[C---:B------:R-:W-:Y:S01]  /*3ca0*/  VIADD R207, R199.reuse, 0x4000 ;  /* 0x00004000c7cf7836 */ /* 0x040fe20000000000 */
[C---:B----4-:R-:W-:Y:S01]  /*3cb0*/  HMMA.16816.F32 R64, R8.reuse, R44, RZ ;  /* 0x0000002c0840723c */ /* 0x050fe200000018ff */
[C---:B------:R-:W-:Y:S02]  /*3cc0*/  VIADD R206, R199.reuse, 0x4800 ;  /* 0x00004800c7ce7836 */ /* 0x040fe40000000000 */
[C---:B------:R-:W-:Y:S02]  /*3cd0*/  VIADD R205, R199.reuse, 0x5000 ;  /* 0x00005000c7cd7836 */ /* 0x040fe40000000000 */
[C---:B------:R-:W-:Y:S01]  /*3ce0*/  VIADD R204, R199.reuse, 0x5800 ;  /* 0x00005800c7cc7836 */ /* 0x040fe20000000000 */
[----:B------:R-:W-:Y:S01]  /*3cf0*/  HMMA.16816.F32 R56, R8, R30, RZ ;  /* 0x0000001e0838723c */ /* 0x000fe200000018ff */
[C---:B------:R-:W-:Y:S02]  /*3d00*/  VIADD R203, R199.reuse, 0x6000 ;  /* 0x00006000c7cb7836 */ /* 0x040fe40000000000 */
[----:B------:R-:W-:-:S02]  /*3d10*/  VIADD R202, R199, 0x6800 ;  /* 0x00006800c7ca7836 */ /* 0x000fc40000000000 */
[C---:B------:R-:W-:Y:S01]  /*3d20*/  VIADD R201, R199.reuse, 0x7000 ;  /* 0x00007000c7c97836 */ /* 0x040fe20000000000 */
[----:B------:R-:W-:Y:S01]  /*3d30*/  HMMA.16816.F32 R68, R8, R46, RZ ;  /* 0x0000002e0844723c */ /* 0x000fe200000018ff */
[----:B------:R-:W-:-:S05]  /*3d40*/  VIADD R200, R199, 0x7800 ;  /* 0x00007800c7c87836 */ /* 0x000fca0000000000 */
[C---:B-----5:R-:W-:Y:S06]  /*3d50*/  HMMA.16816.F32 R32, R16.reuse, R42, R32 ;  /* 0x0000002a1020723c */ /* 0x060fec0000001820 */
[C---:B------:R-:W-:Y:S06]  /*3d60*/  HMMA.16816.F32 R36, R16.reuse, R40, R36 ;  /* 0x000000281024723c */ /* 0x040fec0000001824 */
[C---:B------:R-:W-:Y:S06]  /*3d70*/  HMMA.16816.F32 R28, R16.reuse, R52, R24 ;  /* 0x00000034101c723c */ /* 0x040fec0000001818 */
[C---:B------:R-:W-:Y:S01]  /*3d80*/  HMMA.16816.F32 R24, R16.reuse, R54, R12 ;  /* 0x000000361018723c */ /* 0x040fe2000000180c */
[----:B------:R-:W3:Y:S05]  /*3d90*/  LDSM.16.M88.4 R12, [R197] ;  /* 0x00000000c50c783b */ /* 0x000eea0000000200 */
[C---:B------:R-:W-:Y:S06]  /*3da0*/  HMMA.16816.F32 R8, R16.reuse, R60, R48 ;  /* 0x0000003c1008723c */ /* 0x040fec0000001830 */
[C---:B------:R-:W-:Y:S01]  /*3db0*/  HMMA.16816.F32 R44, R16.reuse, R72, R64 ;  /* 0x00000048102c723c */ /* 0x040fe20000001840 */
[----:B------:R-:W-:Y:S05]  /*3dc0*/  LDSM.16.M88.4 R64, [R188+0xa800] ;  /* 0x00a80000bc40783b */ /* 0x000fea0000000200 */
[C---:B------:R-:W-:Y:S01]  /*3dd0*/  HMMA.16816.F32 R40, R16.reuse, R62, R56 ;  /* 0x0000003e1028723c */ /* 0x040fe20000001838 */
[----:B------:R-:W4:Y:S05]  /*3de0*/  LDSM.16.M88.4 R60, [R193+0x800] ;  /* 0x00080000c13c783b */ /* 0x000f2a0000000200 */
        /* <DEDUP_REMOVED lines=8> */
[----:B------:R-:W-:Y:S05]  /*3e70*/  LDSM.16.M88.4 R80, [R199+0x2000] ;  /* 0x00200000c750783b */ /* 0x000fea0000000200 */
[C---:B------:R-:W-:Y:S01]  /*3e80*/  HMMA.16816.F32 R28, R20.reuse, R76, R8 ;  /* 0x0000004c141c723c */ /* 0x040fe20000001808 */
[----:B------:R-:W1:Y:S05]  /*3e90*/  LDSM.16.M88.4 R8, [R195+0x2000] ;  /* 0x00200000c308783b */ /* 0x000e6a0000000200 */
[C---:B--2---:R-:W-:Y:S06]  /*3ea0*/  HMMA.16816.F32 R16, R20.reuse, R88, R44 ;  /* 0x000000581410723c */ /* 0x044fec000000182c */
[C---:B------:R-:W-:Y:S01]  /*3eb0*/  HMMA.16816.F32 R24, R20.reuse, R78, R40 ;  /* 0x0000004e1418723c */ /* 0x040fe20000001828 */
[----:B------:R-:W-:Y:S05]  /*3ec0*/  LDSM.16.M88.4 R76, [R199+0x2800] ;  /* 0x00280000c74c783b */ /* 0x000fea0000000200 */
[----:B------:R-:W-:Y:S01]  /*3ed0*/  HMMA.16816.F32 R40, R20, R90, R52 ;  /* 0x0000005a1428723c */ /* 0x000fe20000001834 */
[----:B------:R-:W-:Y:S05]  /*3ee0*/  LDSM.16.M88.4 R88, [R193+0x2800] ;  /* 0x00280000c158783b */ /* 0x000fea0000000200 */
[C---:B---3--:R-:W-:Y:S06]  /*3ef0*/  HMMA.16816.F32 R48, R12.reuse, R94, R48 ;  /* 0x0000005e0c30723c */ /* 0x048fec0000001830 */
[C---:B------:R-:W-:Y:S01]  /*3f00*/  HMMA.16816.F32 R52, R12.reuse, R92, R56 ;  /* 0x0000005c0c34723c */ /* 0x040fe20000001838 */
[----:B------:R-:W2:Y:S04]  /*3f10*/  LDSM.16.M88.4 R56, [R188+0xb000] ;  /* 0x00b00000bc38783b */ /* 0x000ea80000000200 */
[----:B------:R-:W-:Y:S01]  /*3f20*/  LDSM.16.M88.4 R92, [R193+0x3800] ;  /* 0x00380000c15c783b */ /* 0x000fe20000000200 */
[C---:B----4-:R-:W-:Y:S06]  /*3f30*/  HMMA.16816.F32 R44, R12.reuse, R60, R36 ;  /* 0x0000003c0c2c723c */ /* 0x050fec0000001824 */
[C---:B------:R-:W-:Y:S01]  /*3f40*/  HMMA.16816.F32 R36, R12.reuse, R62, R32 ;  /* 0x0000003e0c24723c */ /* 0x040fe20000001820 */
[----:B------:R-:W3:Y:S05]  /*3f50*/  LDSM.16.M88.4 R60, [R188+0xb800] ;  /* 0x00b80000bc3c783b */ /* 0x000eea0000000200 */
[C---:B-----5:R-:W-:Y:S01]  /*3f60*/  HMMA.16816.F32 R20, R12.reuse, R72, R16 ;  /* 0x000000480c14723c */ /* 0x060fe20000001810 */
[----:B------:R-:W4:Y:S05]  /*3f70*/  LDSM.16.M88.4 R16, [R196+0x2000] ;  /* 0x00200000c410783b */ /* 0x000f2a0000000200 */
[C---:B-1----:R-:W-:Y:S06]  /*3f80*/  HMMA.16816.F32 R32, R12.reuse, R84, R28 ;  /* 0x000000540c20723c */ /* 0x042fec000000181c */
[C---:B------:R-:W-:Y:S01]  /*3f90*/  HMMA.16816.F32 R24, R12.reuse, R86, R24 ;  /* 0x000000560c18723c */ /* 0x040fe20000001818 */
[----:B------:R-:W-:Y:S05]  /*3fa0*/  LDSM.16.M88.4 R84, [R188+0xd800] ;  /* 0x00d80000bc54783b */ /* 0x000fea0000000200 */
[----:B------:R-:W-:Y:S01]  /*3fb0*/  HMMA.16816.F32 R12, R12, R74, R40 ;  /* 0x0000004a0c0c723c */ /* 0x000fe20000001828 */
[----:B------:R-:W1:Y:S05]  /*3fc0*/  LDSM.16.M88.4 R72, [R199+0x3000] ;  /* 0x00300000c748783b */ /* 0x000e6a0000000200 */
[C---:B------:R-:W-:Y:S06]  /*3fd0*/  HMMA.16816.F32 R48, R8.reuse, R70, R48 ;  /* 0x000000460830723c */ /* 0x040fec0000001830 */
[C---:B------:R-:W-:Y:S01]  /*3fe0*/  HMMA.16816.F32 R28, R8.reuse, R68, R52 ;  /* 0x00000044081c723c */ /* 0x040fe20000001834 */
[----:B------:R-:W5:Y:S05]  /*3ff0*/  LDSM.16.M88.4 R68, [R199+0x3800] ;  /* 0x00380000c744783b */ /* 0x000f6a0000000200 */
[C---:B------:R-:W-:Y:S06]  /*4000*/  HMMA.16816.F32 R40, R8.reuse, R66, R36 ;  /* 0x000000420828723c */ /* 0x040fec0000001824 */
[C---:B--2---:R-:W-:Y:S06]  /*4010*/  HMMA.16816.F32 R36, R8.reuse, R56, R32 ;  /* 0x000000380824723c */ /* 0x044fec0000001820 */
[C---:B------:R-:W-:Y:S06]  /*4020*/  HMMA.16816.F32 R24, R8.reuse, R58, R24 ;  /* 0x0000003a0818723c */ /* 0x040fec0000001818 */
[C---:B------:R-:W-:Y:S01]  /*4030*/  HMMA.16816.F32 R44, R8.reuse, R64, R44 ;  /* 0x00000040082c723c */ /* 0x040fe2000000182c */
[----:B------:R-:W-:Y:S05]  /*4040*/  LDSM.16.M88.4 R64, [R194+0xb000] ;  /* 0x00b00000c240783b */ /* 0x000fea0000000200 */
[C---:B---3--:R-:W-:Y:S06]  /*4050*/  HMMA.16816.F32 R56, R8.reuse, R60, R20 ;  /* 0x0000003c0838723c */ /* 0x048fec0000001814 */
[----:B------:R-:W-:Y:S01]  /*4060*/  HMMA.16816.F32 R20, R8, R62, R12 ;  /* 0x0000003e0814723c */ /* 0x000fe2000000180c */
[----:B------:R-:W-:Y:S04]  /*4070*/  LDSM.16.M88.4 R8, [R198+0x2000] ;  /* 0x00200000c608783b */ /* 0x000fe80000000200 */
[----:B------:R-:W2:Y:S01]  /*4080*/  LDSM.16.M88.4 R60, [R194+0xa000] ;  /* 0x00a00000c23c783b */ /* 0x000ea20000000200 */
[C---:B----4-:R-:W-:Y:S03]  /*4090*/  HMMA.16816.F32 R32, R16.reuse, R82, R48 ;  /* 0x000000521020723c */ /* 0x050fe60000001830 */
[----:B------:R-:W3:Y:S03]  /*40a0*/  LDSM.16.M88.4 R48, [R194+0xa800] ;  /* 0x00a80000c230783b */ /* 0x000ee60000000200 */
[C---:B------:R-:W-:Y:S01]  /*40b0*/  HMMA.16816.F32 R28, R16.reuse, R80, R28 ;  /* 0x00000050101c723c */ /* 0x040fe2000000181c */
[----:B------:R-:W4:Y:S04]  /*40c0*/  LDSM.16.M88.4 R80, [R194+0xb800] ;  /* 0x00b80000c250783b */ /* 0x000f280000000200 */
[----:B------:R-:W-:Y:S01]  /*40d0*/  LDSM.16.M88.4 R12, [R197+0x2000] ;  /* 0x00200000c50c783b */ /* 0x000fe20000000200 */
[C---:B------:R-:W-:Y:S06]  /*40e0*/  HMMA.16816.F32 R40, R16.reuse, R78, R40 ;  /* 0x0000004e1028723c */ /* 0x040fec0000001828 */
[C---:B------:R-:W-:Y:S01]  /*40f0*/  HMMA.16816.F32 R52, R16.reuse, R76, R44 ;  /* 0x0000004c1034723c */ /* 0x040fe2000000182c */
[----:B------:R-:W4:Y:S04]  /*4100*/  LDSM.16.M88.4 R44, [R193+0x2000] ;  /* 0x00200000c12c783b */ /* 0x000f280000000200 */
[----:B------:R-:W4:Y:S01]  /*4110*/  LDSM.16.M88.4 R76, [R193+0x3000] ;  /* 0x00300000c14c783b */ /* 0x000f220000000200 */
[C---:B-1----:R-:W-:Y:S06]  /*4120*/  HMMA.16816.F32 R36, R16.reuse, R72, R36 ;  /* 0x000000481024723c */ /* 0x042fec0000001824 */
[C---:B------:R-:W-:Y:S01]  /*4130*/  HMMA.16816.F32 R24, R16.reuse, R74, R24 ;  /* 0x0000004a1018723c */ /* 0x040fe20000001818 */
[----:B------:R-:W-:Y:S05]  /*4140*/  LDSM.16.M88.4 R72, [R188+0xc000] ;  /* 0x00c00000bc48783b */ /* 0x000fea0000000200 */
[C---:B-----5:R-:W-:Y:S06]  /*4150*/  HMMA.16816.F32 R56, R16.reuse, R68, R56 ;  /* 0x000000441038723c */ /* 0x060fec0000001838 */
[----:B------:R-:W-:Y:S01]  /*4160*/  HMMA.16816.F32 R20, R16, R70, R20 ;  /* 0x000000461014723c */ /* 0x000fe20000001814 */
[----:B------:R-:W1:Y:S04]  /*4170*/  LDSM.16.M88.4 R16, [R195+0x4000] ;  /* 0x00400000c310783b */ /* 0x000e680000000200 */
[----:B------:R-:W5:Y:S01]  /*4180*/  LDSM.16.M88.4 R68, [R188+0xc800] ;  /* 0x00c80000bc44783b */ /* 0x000f620000000200 */
[C---:B--2---:R-:W-:Y:S06]  /*4190*/  HMMA.16816.F32 R28, R8.reuse, R60, R28 ;  /* 0x0000003c081c723c */ /* 0x044fec000000181c */
[C---:B------:R-:W-:Y:S01]  /*41a0*/  HMMA.16816.F32 R32, R8.reuse, R62, R32 ;  /* 0x0000003e0820723c */ /* 0x040fe20000001820 */
[----:B------:R-:W2:Y:S05]  /*41b0*/  LDSM.16.M88.4 R60, [R188+0xd000] ;  /* 0x00d00000bc3c783b */ /* 0x000eaa0000000200 */
[C---:B---3--:R-:W-:Y:S06]  /*41c0*/  HMMA.16816.F32 R40, R8.reuse, R50, R40 ;  /* 0x000000320828723c */ /* 0x048fec0000001828 */
[C---:B------:R-:W-:Y:S06]  /*41d0*/  HMMA.16816.F32 R52, R8.reuse, R48, R52 ;  /* 0x000000300834723c */ /* 0x040fec0000001834 */
[C---:B------:R-:W-:Y:S06]  /*41e0*/  HMMA.16816.F32 R36, R8.reuse, R64, R36 ;  /* 0x000000400824723c */ /* 0x040fec0000001824 */
[C---:B------:R-:W-:Y:S06]  /*41f0*/  HMMA.16816.F32 R24, R8.reuse, R66, R24 ;  /* 0x000000420818723c */ /* 0x040fec0000001818 */
[C---:B----4-:R-:W-:Y:S06]  /*4200*/  HMMA.16816.F32 R56, R8.reuse, R80, R56 ;  /* 0x000000500838723c */ /* 0x050fec0000001838 */
[----:B------:R-:W-:Y:S01]  /*4210*/  HMMA.16816.F32 R20, R8, R82, R20 ;  /* 0x000000520814723c */ /* 0x000fe20000001814 */
[----:B------:R-:W-:Y:S04]  /*4220*/  LDSM.16.M88.4 R8, [R196+0x4000] ;  /* 0x00400000c408783b */ /* 0x000fe80000000200 */
[----:B------:R-:W-:Y:S01]  /*4230*/  LDSM.16.M88.4 R80, [R199+0x4800] ;  /* 0x00480000c750783b */ /* 0x000fe20000000200 */
[C---:B------:R-:W-:Y:S06]  /*4240*/  HMMA.16816.F32 R28, R12.reuse, R44, R28 ;  /* 0x0000002c0c1c723c */ /* 0x040fec000000181c */
[C---:B------:R-:W-:Y:S06]  /*4250*/  HMMA.16816.F32 R32, R12.reuse, R46, R32 ;  /* 0x0000002e0c20723c */ /* 0x040fec0000001820 */
[C---:B------:R-:W-:Y:S06]  /*4260*/  HMMA.16816.F32 R48, R12.reuse, R90, R40 ;  /* 0x0000005a0c30723c */ /* 0x040fec0000001828 */
[C---:B------:R-:W-:Y:S01]  /*4270*/  HMMA.16816.F32 R52, R12.reuse, R88, R52 ;  /* 0x000000580c34723c */ /* 0x040fe20000001834 */
[----:B------:R-:W-:Y:S05]  /*4280*/  LDSM.16.M88.4 R88, [R199+0x5000] ;  /* 0x00500000c758783b */ /* 0x000fea0000000200 */
[C---:B------:R-:W-:Y:S06]  /*4290*/  HMMA.16816.F32 R44, R12.reuse, R76, R36 ;  /* 0x0000004c0c2c723c */ /* 0x040fec0000001824 */
        /* <DEDUP_REMOVED lines=9> */
[C---:B-----5:R-:W-:Y:S06]  /*4330*/  HMMA.16816.F32 R48, R16.reuse, R70, R48 ;  /* 0x000000461030723c */ /* 0x060fec0000001830 */
[C---:B------:R-:W-:Y:S01]  /*4340*/  HMMA.16816.F32 R36, R16.reuse, R68, R52 ;  /* 0x000000441024723c */ /* 0x040fe20000001834 */
[----:B------:R-:W4:Y:S04]  /*4350*/  LDSM.16.M88.4 R52, [R194+0xc000] ;  /* 0x00c00000c234783b */ /* 0x000f280000000200 */
[----:B------:R-:W5:Y:S01]  /*4360*/  LDSM.16.M88.4 R68, [R194+0xc800] ;  /* 0x00c80000c244783b */ /* 0x000f620000000200 */
[C---:B--2---:R-:W-:Y:S06]  /*4370*/  HMMA.16816.F32 R44, R16.reuse, R60, R44 ;  /* 0x0000003c102c723c */ /* 0x044fec000000182c */
[C---:B------:R-:W-:Y:S06]  /*4380*/  HMMA.16816.F32 R64, R16.reuse, R84, R64 ;  /* 0x000000541040723c */ /* 0x040fec0000001840 */
[C---:B------:R-:W-:Y:S01]  /*4390*/  HMMA.16816.F32 R28, R16.reuse, R86, R24 ;  /* 0x00000056101c723c */ /* 0x040fe20000001818 */
[----:B------:R-:W2:Y:S05]  /*43a0*/  LDSM.16.M88.4 R84, [R194+0xd000] ;  /* 0x00d00000c254783b */ /* 0x000eaa0000000200 */
[----:B------:R-:W-:Y:S01]  /*43b0*/  HMMA.16816.F32 R56, R16, R62, R40 ;  /* 0x0000003e1038723c */ /* 0x000fe20000001828 */
[----:B------:R-:W-:Y:S04]  /*43c0*/  LDSM.16.M88.4 R16, [R197+0x4000] ;  /* 0x00400000c510783b */ /* 0x000fe80000000200 */
[----:B------:R-:W-:Y:S01]  /*43d0*/  LDSM.16.M88.4 R60, [R193+0x4000] ;  /* 0x00400000c13c783b */ /* 0x000fe20000000200 */
[C---:B---3--:R-:W-:Y:S06]  /*43e0*/  HMMA.16816.F32 R24, R8.reuse, R76, R20 ;  /* 0x0000004c0818723c */ /* 0x048fec0000001814 */
[C---:B------:R-:W-:Y:S01]  /*43f0*/  HMMA.16816.F32 R40, R8.reuse, R82, R48 ;  /* 0x000000520828723c */ /* 0x040fe20000001830 */
[----:B------:R-:W3:Y:S05]  /*4400*/  LDSM.16.M88.4 R48, [R194+0xd800] ;  /* 0x00d80000c230783b */ /* 0x000eea0000000200 */
[C---:B------:R-:W-:Y:S01]  /*4410*/  HMMA.16816.F32 R20, R8.reuse, R78, R32 ;  /* 0x0000004e0814723c */ /* 0x040fe20000001820 */
[----:B------:R-:W3:Y:S05]  /*4420*/  LDSM.16.M88.4 R76, [R193+0x4800] ;  /* 0x00480000c14c783b */ /* 0x000eea0000000200 */
[C---:B------:R-:W-:Y:S01]  /*4430*/  HMMA.16816.F32 R36, R8.reuse, R80, R36 ;  /* 0x000000500824723c */ /* 0x040fe20000001824 */
[----:B------:R-:W3:Y:S05]  /*4440*/  LDSM.16.M88.4 R80, [R193+0x5000] ;  /* 0x00500000c150783b */ /* 0x000eea0000000200 */
[C---:B------:R-:W-:Y:S06]  /*4450*/  HMMA.16816.F32 R44, R8.reuse, R88, R44 ;  /* 0x00000058082c723c */ /* 0x040fec000000182c */
[C---:B-1----:R-:W-:Y:S06]  /*4460*/  HMMA.16816.F32 R64, R8.reuse, R72, R64 ;  /* 0x000000480840723c */ /* 0x042fec0000001840 */
[C---:B------:R-:W-:Y:S01]  /*4470*/  HMMA.16816.F32 R32, R8.reuse, R74, R28 ;  /* 0x0000004a0820723c */ /* 0x040fe2000000181c */
[----:B------:R-:W-:Y:S05]  /*4480*/  LDSM.16.M88.4 R72, [R188+0xe000] ;  /* 0x00e00000bc48783b */ /* 0x000fea0000000200 */
[----:B------:R-:W-:Y:S01]  /*4490*/  HMMA.16816.F32 R56, R8, R90, R56 ;  /* 0x0000005a0838723c */ /* 0x000fe20000001838 */
[----:B------:R-:W-:Y:S04]  /*44a0*/  LDSM.16.M88.4 R8, [R195+0x6000] ;  /* 0x00600000c308783b */ /* 0x000fe80000000200 */
[----:B------:R-:W-:Y:S01]  /*44b0*/  LDSM.16.M88.4 R88, [R188+0xe800] ;  /* 0x00e80000bc58783b */ /* 0x000fe20000000200 */
[C---:B----4-:R-:W-:Y:S06]  /*44c0*/  HMMA.16816.F32 R28, R12.reuse, R52, R24 ;  /* 0x000000340c1c723c */ /* 0x050fec0000001818 */
[C---:B------:R-:W-:Y:S01]  /*44d0*/  HMMA.16816.F32 R24, R12.reuse, R54, R20 ;  /* 0x000000360c18723c */ /* 0x040fe20000001814 */
[----:B------:R-:W-:Y:S05]  /*44e0*/  LDSM.16.M88.4 R52, [R199+0x6000] ;  /* 0x00600000c734783b */ /* 0x000fea0000000200 */
[C---:B-----5:R-:W-:Y:S06]  /*44f0*/  HMMA.16816.F32 R20, R12.reuse, R68, R36 ;  /* 0x000000440c14723c */ /* 0x060fec0000001824 */
[C---:B------:R-:W-:Y:S01]  /*4500*/  HMMA.16816.F32 R40, R12.reuse, R70, R40 ;  /* 0x000000460c28723c */ /* 0x040fe20000001828 */
[----:B------:R-:W1:Y:S05]  /*4510*/  LDSM.16.M88.4 R68, [R193+0x5800] ;  /* 0x00580000c144783b */ /* 0x000e6a0000000200 */
[C---:B--2---:R-:W-:Y:S06]  /*4520*/  HMMA.16816.F32 R44, R12.reuse, R84, R44 ;  /* 0x000000540c2c723c */ /* 0x044fec000000182c */
[C---:B---3--:R-:W-:Y:S06]  /*4530*/  HMMA.16816.F32 R64, R12.reuse, R48, R64 ;  /* 0x000000300c40723c */ /* 0x048fec0000001840 */
[C---:B------:R-:W-:Y:S01]  /*4540*/  HMMA.16816.F32 R36, R12.reuse, R50, R32 ;  /* 0x000000320c24723c */ /* 0x040fe20000001820 */
[----:B------:R-:W2:Y:S05]  /*4550*/  LDSM.16.M88.4 R48, [R188+0xf000] ;  /* 0x00f00000bc30783b */ /* 0x000eaa0000000200 */
        /* <DEDUP_REMOVED lines=18> */
[----:B------:R-:W-:Y:S05]  /*4680*/  LDSM.16.M88.4 R72, [R194+0xf000] ;  /* 0x00f00000c248783b */ /* 0x000fea0000000200 */
[C---:B------:R-:W-:Y:S06]  /*4690*/  HMMA.16816.F32 R28, R8.reuse, R88, R24 ;  /* 0x00000058081c723c */ /* 0x040fec0000001818 */
[C---:B------:R-:W-:Y:S01]  /*46a0*/  HMMA.16816.F32 R24, R8.reuse, R90, R20 ;  /* 0x0000005a0818723c */ /* 0x040fe20000001814 */
[----:B------:R-:W1:Y:S05]  /*46b0*/  LDSM.16.M88.4 R88, [R194+0xe000] ;  /* 0x00e00000c258783b */ /* 0x000e6a0000000200 */
[C---:B--2---:R-:W-:Y:S06]  /*46c0*/  HMMA.16816.F32 R20, R8.reuse, R48, R44 ;  /* 0x000000300814723c */ /* 0x044fec000000182c */
[C---:B------:R-:W-:Y:S06]  /*46d0*/  HMMA.16816.F32 R56, R8.reuse, R50, R56 ;  /* 0x000000320838723c */ /* 0x040fec0000001838 */
[----:B---3--:R-:W-:Y:S06]  /*46e0*/  HMMA.16816.F32 R64, R8, R60, R64 ;  /* 0x0000003c0840723c */ /* 0x008fec0000001840 */
[----:B------:R-:W-:Y:S06]  /*46f0*/  HMMA.16816.F32 R44, R12, R52, R36 ;  /* 0x000000340c2c723c */ /* 0x000fec0000001824 */
[----:B------:R-:W-:Y:S01]  /*4700*/  HMMA.16816.F32 R60, R8, R62, R40 ;  /* 0x0000003e083c723c */ /* 0x000fe20000001828 */
[----:B------:R-:W2:Y:S05]  /*4710*/  LDSM.16.M88.4 R8, [R197+0x6000] ;  /* 0x00600000c508783b */ /* 0x000eaa0000000200 */
[C---:B------:R-:W-:Y:S06]  /*4720*/  HMMA.16816.F32 R52, R12.reuse, R54, R32 ;  /* 0x000000360c34723c */ /* 0x040fec0000001820 */
[C---:B----4-:R-:W-:Y:S06]  /*4730*/  HMMA.16816.F32 R48, R12.reuse, R76, R28 ;  /* 0x0000004c0c30723c */ /* 0x050fec000000181c */
[C---:B------:R-:W-:Y:S01]  /*4740*/  HMMA.16816.F32 R40, R12.reuse, R78, R24 ;  /* 0x0000004e0c28723c */ /* 0x040fe20000001818 */
[----:B------:R-:W3:Y:S05]  /*4750*/  LDSM.16.M88.4 R76, [R194+0xf800] ;  /* 0x00f80000c24c783b */ /* 0x000eea0000000200 */
[C---:B------:R-:W-:Y:S06]  /*4760*/  HMMA.16816.F32 R36, R12.reuse, R84, R20 ;  /* 0x000000540c24723c */ /* 0x040fec0000001814 */
[C---:B------:R-:W-:Y:S01]  /*4770*/  HMMA.16816.F32 R32, R12.reuse, R86, R56 ;  /* 0x000000560c20723c */ /* 0x040fe20000001838 */
[----:B------:R-:W4:Y:S05]  /*4780*/  LDSM.16.M88.4 R84, [R193+0x6800] ;  /* 0x00680000c154783b */ /* 0x000f2a0000000200 */
[----:B------:R-:W-:Y:S06]  /*4790*/  HMMA.16816.F32 R28, R12, R92, R64 ;  /* 0x0000005c0c1c723c */ /* 0x000fec0000001840 */
[----:B-1----:R-:W-:Y:S06]  /*47a0*/  HMMA.16816.F32 R24, R16, R88, R44 ;  /* 0x000000581018723c */ /* 0x002fec000000182c */
[----:B------:R-:W-:Y:S06]  /*47b0*/  HMMA.16816.F32 R12, R12, R94, R60 ;  /* 0x0000005e0c0c723c */ /* 0x000fec000000183c */
[C---:B------:R-:W-:Y:S01]  /*47c0*/  HMMA.16816.F32 R20, R16.reuse, R90, R52 ;  /* 0x0000005a1014723c */ /* 0x040fe20000001834 */
[----:B------:R-:W1:Y:S05]  /*47d0*/  LDSM.16.M88.4 R52, [R193+0x7000] ;  /* 0x00700000c134783b */ /* 0x000e6a0000000200 */
[----:B------:R-:W-:Y:S01]  /*47e0*/  HMMA.16816.F32 R56, R16, R72, R36 ;  /* 0x000000481038723c */ /* 0x000fe20000001824 */
[----:B------:R-:W5:Y:S01]  /*47f0*/  LDSM.16.M88.4 R36, [R193+0x7800] ;  /* 0x00780000c124783b */ /* 0x000f620000000200 */
[----:B------:R-:W-:-:S04]  /*4800*/  DEPBAR.LE SB0, 0x0 ;  /* 0x000080000000791a */ /* 0x000fc80000000000 */
[C---:B------:R-:W-:Y:S06]  /*4810*/  HMMA.16816.F32 R48, R16.reuse, R68, R48 ;  /* 0x000000441030723c */ /* 0x040fec0000001830 */
[C---:B------:R-:W-:Y:S06]  /*4820*/  HMMA.16816.F32 R44, R16.reuse, R70, R40 ;  /* 0x00000046102c723c */ /* 0x040fec0000001828 */
[----:B------:R-:W-:Y:S06]  /*4830*/  HMMA.16816.F32 R60, R16, R74, R32 ;  /* 0x0000004a103c723c */ /* 0x000fec0000001820 */
[----:B--2---:R-:W-:Y:S06]  /*4840*/  HMMA.16816.F32 R32, R8, R80, R24 ;  /* 0x000000500820723c */ /* 0x004fec0000001818 */
[----:B---3--:R-:W-:Y:S06]  /*4850*/  HMMA.16816.F32 R40, R16, R78, R12 ;  /* 0x0000004e1028723c */ /* 0x008fec000000180c */
[----:B------:R-:W-:Y:S06]  /*4860*/  HMMA.16816.F32 R12, R8, R82, R20 ;  /* 0x00000052080c723c */ /* 0x000fec0000001814 */
[----:B------:R-:W-:Y:S06]  /*4870*/  HMMA.16816.F32 R64, R16, R76, R28 ;  /* 0x0000004c1040723c */ /* 0x000fec000000181c */
[----:B----4-:R-:W-:Y:S01]  /*4880*/  HMMA.16816.F32 R16, R8, R84, R48 ;  /* 0x000000540810723c */ /* 0x010fe20000001830 */
[----:B------:R-:W-:-:S02]  /*4890*/  FSEL R32, R32, -INF , !P1 ;  /* 0xff80000020207808 */ /* 0x000fc40004800000 */
[----:B------:R-:W-:Y:S02]  /*48a0*/  FSEL R68, R35, -INF , !P0 ;  /* 0xff80000023447808 */ /* 0x000fe40004000000 */
[----:B------:R-:W-:Y:S01]  /*48b0*/  FSEL R33, R33, -INF , !P0 ;  /* 0xff80000021217808 */ /* 0x000fe20004000000 */
[C---:B------:R-:W-:Y:S01]  /*48c0*/  HMMA.16816.F32 R24, R8.reuse, R86, R44 ;  /* 0x000000560818723c */ /* 0x040fe2000000182c */
[----:B------:R-:W-:Y:S02]  /*48d0*/  FSEL R48, R34, -INF , !P1 ;  /* 0xff80000022307808 */ /* 0x000fe40004800000 */
[----:B------:R-:W-:Y:S01]  /*48e0*/  ISETP.GE.AND P1, PT, R3, UR23, PT ;  /* 0x0000001703007c0c */ /* 0x000fe2000bf26270 */
[----:B------:R-:W-:Y:S01]  /*48f0*/  VIADD R3, R2, 0x21 ;  /* 0x0000002102037836 */ /* 0x000fe20000000000 */
[----:B------:R-:W-:Y:S01]  /*4900*/  ISETP.GE.AND P0, PT, R6, UR23, PT ;  /* 0x0000001706007c0c */ /* 0x000fe2000bf06270 */
[----:B-1----:R-:W-:Y:S01]  /*4910*/  HMMA.16816.F32 R28, R8, R52, R56 ;  /* 0x00000034081c723c */ /* 0x002fe20000001838 */
[----:B------:R-:W-:Y:S01]  /*4920*/  FSEL R49, R14, -INF , !P6 ;  /* 0xff8000000e317808 */ /* 0x000fe20007000000 */
[----:B------:R-:W-:Y:S01]  /*4930*/  VIADD R6, R2, 0x28 ;  /* 0x0000002802067836 */ /* 0x000fe20000000000 */
[----:B------:R-:W-:-:S02]  /*4940*/  FSEL R35, R12, -INF , !P6 ;  /* 0xff8000000c237808 */ /* 0x000fc40007000000 */
[----:B------:R-:W-:Y:S01]  /*4950*/  FSEL R50, R15, -INF , !P5 ;  /* 0xff8000000f327808 */ /* 0x000fe20006800000 */
[C---:B------:R-:W-:Y:S01]  /*4960*/  HMMA.16816.F32 R20, R8.reuse, R54, R60 ;  /* 0x000000360814723c */ /* 0x040fe2000000183c */
[----:B------:R-:W-:Y:S02]  /*4970*/  FSEL R34, R13, -INF , !P5 ;  /* 0xff8000000d227808 */ /* 0x000fe40006800000 */
[----:B------:R-:W-:Y:S01]  /*4980*/  ISETP.GE.AND P6, PT, R3, UR23, PT ;  /* 0x0000001703007c0c */ /* 0x000fe2000bfc6270 */
[----:B------:R-:W-:Y:S01]  /*4990*/  VIADD R3, R2, 0x29 ;  /* 0x0000002902037836 */ /* 0x000fe20000000000 */
[----:B------:R-:W-:Y:S01]  /*49a0*/  ISETP.GE.AND P5, PT, R6, UR23, PT ;  /* 0x0000001706007c0c */ /* 0x000fe2000bfa6270 */
[----:B-----5:R-:W-:Y:S01]  /*49b0*/  HMMA.16816.F32 R12, R8, R36, R64 ;  /* 0x00000024080c723c */ /* 0x020fe20000001840 */
[----:B------:R-:W-:Y:S01]  /*49c0*/  FSEL R165, R18, -INF , !P4 ;  /* 0xff80000012a57808 */ /* 0x000fe20006000000 */
[----:B------:R-:W-:Y:S01]  /*49d0*/  VIADD R6, R2, 0x30 ;  /* 0x0000003002067836 */ /* 0x000fe20000000000 */
[----:B------:R-:W-:-:S02]  /*49e0*/  FSEL R88, R16, -INF , !P4 ;  /* 0xff80000010587808 */ /* 0x000fc40006000000 */
[----:B------:R-:W-:Y:S01]  /*49f0*/  ISETP.GE.AND P4, PT, R3, UR23, PT ;  /* 0x0000001703007c0c */ /* 0x000fe2000bf86270 */
[----:B------:R-:W-:Y:S01]  /*4a00*/  VIADD R3, R2, 0x31 ;  /* 0x0000003102037836 */ /* 0x000fe20000000000 */
[----:B------:R-:W-:Y:S01]  /*4a10*/  HMMA.16816.F32 R8, R8, R38, R40 ;  /* 0x000000260808723c */ /* 0x000fe20000001828 */
[----:B------:R-:W-:Y:S02]  /*4a20*/  FSEL R159, R26, -INF , !P2 ;  /* 0xff8000001a9f7808 */ /* 0x000fe40005000000 */
[----:B------:R-:W-:Y:S02]  /*4a30*/  FSEL R149, R24, -INF , !P2 ;  /* 0xff80000018957808 */ /* 0x000fe40005000000 */
[----:B------:R-:W-:Y:S01]  /*4a40*/  ISETP.GE.AND P2, PT, R3, UR23, PT ;  /* 0x0000001703007c0c */ /* 0x000fe2000bf46270 */
[C---:B------:R-:W-:Y:S01]  /*4a50*/  VIADD R3, R2.reuse, 0x38 ;  /* 0x0000003802037836 */ /* 0x040fe20000000000 */
[----:B------:R-:W-:Y:S01]  /*4a60*/  FSEL R164, R19, -INF , !P3 ;  /* 0xff80000013a47808 */ /* 0x000fe20005800000 */
[----:B------:R-:W-:Y:S01]  /*4a70*/  VIADD R2, R2, 0x39 ;  /* 0x0000003902027836 */ /* 0x000fe20000000000 */
[----:B------:R-:W-:-:S02]  /*4a80*/  FSEL R67, R17, -INF , !P3 ;  /* 0xff80000011437808 */ /* 0x000fc40005800000 */
[----:B------:R-:W-:Y:S02]  /*4a90*/  ISETP.GE.AND P3, PT, R6, UR23, PT ;  /* 0x0000001706007c0c */ /* 0x000fe4000bf66270 */
[----:B------:R-:W-:Y:S02]  /*4aa0*/  FSEL R182, R30, -INF , !P0 ;  /* 0xff8000001eb67808 */ /* 0x000fe40004000000 */
[----:B------:R-:W-:Y:S02]  /*4ab0*/  FSEL R170, R28, -INF , !P0 ;  /* 0xff8000001caa7808 */ /* 0x000fe40004000000 */
[----:B------:R-:W-:Y:S02]  /*4ac0*/  ISETP.GE.AND P0, PT, R2, UR23, PT ;  /* 0x0000001702007c0c */ /* 0x000fe4000bf06270 */
[----:B------:R-:W-:Y:S02]  /*4ad0*/  FSEL R2, R14, -INF , !P3 ;  /* 0xff8000000e027808 */ /* 0x000fe40005800000 */
[----:B------:R-:W-:-:S02]  /*4ae0*/  FSEL R158, R27, -INF , !P1 ;  /* 0xff8000001b9e7808 */ /* 0x000fc40004800000 */
[----:B------:R-:W-:Y:S01]  /*4af0*/  FSEL R66, R25, -INF , !P1 ;  /* 0xff80000019427808 */ /* 0x000fe20004800000 */
[----:B------:R1:W-:Y:S01]  /*4b00*/  STL [R1+0x48], R2 ;  /* 0x0000480201007387 */ /* 0x0003e20000100800 */
        /* <DEDUP_REMOVED lines=12> */
[----:B-1----:R-:W-:-:S05]  /*4bd0*/  FSEL R2, R13, -INF , !P2 ;  /* 0xff8000000d027808 */ /* 0x002fca0005000000 */
[----:B------:R1:W-:Y:S04]  /*4be0*/  STL [R1+0x3c], R2 ;  /* 0x00003c0201007387 */ /* 0x0003e80000100800 */
[----:B------:R2:W-:Y:S01]  /*4bf0*/  STL [R1+0x40], R3 ;  /* 0x0000400301007387 */ /* 0x0005e20000100800 */
[----:B-1----:R-:W-:Y:S01]  /*4c00*/  FSEL R2, R9, -INF , !P0 ;  /* 0xff80000009027808 */ /* 0x002fe20004000000 */
[----:B------:R-:W-:Y:S01]  /*4c10*/  BAR.SYNC.DEFER_BLOCKING 0x0 ;  /* 0x0000000000007b1d */ /* 0x000fe20000010000 */
[----:B------:R-:W-:-:S05]  /*4c20*/  PLOP3.LUT P0, PT, PT, PT, UP0, 0x80, 0x0 ;  /* 0x000000000000781c */ /* 0x000fca0003f0f008 */
[----:B------:R2:W-:Y:S08]  /*4c30*/  STL [R1+0x44], R2 ;  /* 0x0000440201007387 */ /* 0x0005f00000100800 */
        /* <DEDUP_REMOVED lines=8> */
[----:B--2---:R-:W-:Y:S01]  /*4cc0*/  IMAD.WIDE.U32 R2, R96, UR7, R102 ;  /* 0x0000000760027c25 */ /* 0x004fe2000f8e0066 */
        /* <DEDUP_REMOVED lines=139> */
.L_x_654:
[----:B------:R-:W-:Y:S05]  /*5580*/  BSYNC B0 ;  /* 0x0000000000007941 */ /* 0x000fea0003800000 */
.L_x_653:
[----:B------:R-:W0:Y:S02]  /*5590*/  LDGDEPBAR ;  /* 0x00000000000079af */ /* 0x000e240000000000 */
.L_x_652:
[----:B------:R4:W-:Y:S01]  /*55a0*/  STL [R1+0x74], R193 ;  /* 0x000074c101007387 */ /* 0x0009e20000100800 */
[----:B-12---:R-:W-:Y:S01]  /*55b0*/  FMNMX.FTZ R2, R32, R33, !PT ;  /* 0x0000002120027209 */ /* 0x006fe20007810000 */
[----:B------:R-:W-:Y:S01]  /*55c0*/  IMAD.U32 R6, RZ, RZ, UR16 ;  /* 0x00000010ff067e24 */ /* 0x000fe2000f8e00ff */
[----:B------:R-:W-:Y:S01]  /*55d0*/  LOP3.LUT R7, R99, UR28, RZ, 0x3c, !PT ;  /* 0x0000001c63077c12 */ /* 0x000fe2000f8e3cff */
[----:B------:R-:W-:Y:S01]  /*55e0*/  USHF.L.U32 UR33, UR8, 0x1, URZ ;  /* 0x0000000108217899 */ /* 0x000fe2000800063f */
[----:B------:R-:W-:Y:S01]  /*55f0*/  IMAD.WIDE.U32 R156, R100, -0x2daee0ad, RZ ;  /* 0xd2511f53649c7825 */ /* 0x000fe200078e00ff */
[----:B------:R-:W-:Y:S02]  /*5600*/  UIADD3 UR6, UR29, -0x4498517b, URZ ;  /* 0xbb67ae851d067890 */ /* 0x000fe4000fffe03f */
[----:B------:R-:W-:Y:S02]  /*5610*/  UIADD3 UR15, UR28, -0x61c88647, URZ ;  /* 0x9e3779b91c0f7890 */ /* 0x000fe4000fffe03f */
[----:B------:R-:W-:Y:S01]  /*5620*/  UIADD3 UR14, UR28, 0x3c6ef372, URZ ;  /* 0x3c6ef3721c0e7890 */ /* 0x000fe2000fffe03f */
[----:B------:R-:W-:Y:S01]  /*5630*/  ULDC UR32, c[0x0][0x2ec] ;  /* 0x0000bb0000207ab9 */ /* 0x000fe20000000800 */
[----:B----4-:R-:W2:Y:S04]  /*5640*/  LDL.LU R193, [R1+0x44] ;  /* 0x0000440001c17983 */ /* 0x010ea80000300800 */
[----:B------:R-:W-:Y:S04]  /*5650*/  STL [R1+0x70], R188 ;  /* 0x000070bc01007387 */ /* 0x000fe80000100800 */
[----:B------:R-:W-:Y:S04]  /*5660*/  STL [R1+0x6c], R169 ;  /* 0x00006ca901007387 */ /* 0x000fe80000100800 */
[----:B------:R1:W-:Y:S04]  /*5670*/  STL [R1+0x68], R168 ;  /* 0x000068a801007387 */ /* 0x0003e80000100800 */
[----:B-1----:R-:W4:Y:S04]  /*5680*/  LDL.LU R168, [R1+0x48] ;  /* 0x0000480001a87983 */ /* 0x002f280000300800 */
[----:B------:R1:W-:Y:S04]  /*5690*/  STL [R1+0x64], R151 ;  /* 0x0000649701007387 */ /* 0x0003e80000100800 */
[----:B-1----:R-:W2:Y:S04]  /*56a0*/  LDL.LU R151, [R1+0x40] ;  /* 0x0000400001977983 */ /* 0x002ea80000300800 */
[----:B------:R1:W-:Y:S04]  /*56b0*/  STL [R1+0x60], R150 ;  /* 0x0000609601007387 */ /* 0x0003e80000100800 */
[----:B-1----:R-:W2:Y:S01]  /*56c0*/  LDL.LU R150, [R1+0x3c] ;  /* 0x00003c0001967983 */ /* 0x002ea20000300800 */
[----:B------:R-:W-:Y:S01]  /*56d0*/  FMNMX.FTZ R2, R35, R2, !PT ;  /* 0x0000000223027209 */ /* 0x000fe20007810000 */
[----:B---3--:R-:W-:Y:S01]  /*56e0*/  IMAD R8, R6, 0x4, R97 ;  /* 0x0000000406087824 */ /* 0x008fe200078e0261 */
[----:B------:R-:W-:Y:S01]  /*56f0*/  UIADD3 UR13, UR29, 0x76cf5d0a, URZ ;  /* 0x76cf5d0a1d0d7890 */ /* 0x000fe2000fffe03f */
[----:B------:R-:W-:Y:S01]  /*5700*/  LEA R189, R5, UR4, 0x1 ;  /* 0x0000000405bd7c11 */ /* 0x000fe2000f8e08ff */
[----:B------:R-:W-:Y:S01]  /*5710*/  UIADD3 UR11, UR29, 0x32370b8f, URZ ;  /* 0x32370b8f1d0b7890 */ /* 0x000fe2000fffe03f */
[----:B------:R-:W-:Y:S01]  /*5720*/  FMNMX.FTZ R2, R34, R2, !PT ;  /* 0x0000000222027209 */ /* 0x000fe20007810000 */
[----:B------:R-:W-:Y:S01]  /*5730*/  IMAD.WIDE.U32 R54, R8, -0x326172a9, RZ ;  /* 0xcd9e8d5708367825 */ /* 0x000fe200078e00ff */
[----:B------:R1:W-:Y:S01]  /*5740*/  STL [R1+0x4c], R8 ;  /* 0x00004c0801007387 */ /* 0x0003e20000100800 */
[----:B------:R-:W-:Y:S01]  /*5750*/  UIADD3 UR8, UR28, 0x78dde6e4, URZ ;  /* 0x78dde6e41c087890 */ /* 0x000fe2000fffe03f */
[----:B------:R-:W-:Y:S01]  /*5760*/  FMNMX.FTZ R2, R88, R2, !PT ;  /* 0x0000000258027209 */ /* 0x000fe20007810000 */
[----:B------:R-:W-:Y:S01]  /*5770*/  UIADD3 UR12, UR28, -0x255992d5, URZ ;  /* 0xdaa66d2b1c0c7890 */ /* 0x000fe2000fffe03f */
[----:B------:R-:W-:Y:S01]  /*5780*/  LOP3.LUT R6, R55, R7, RZ, 0x3c, !PT ;  /* 0x0000000737067212 */ /* 0x000fe200078e3cff */
[----:B------:R-:W-:Y:S01]  /*5790*/  STL [R1+0x50], R7 ;  /* 0x0000500701007387 */ /* 0x000fe20000100800 */
[----:B------:R-:W-:Y:S01]  /*57a0*/  FMNMX.FTZ R2, R67, R2, !PT ;  /* 0x0000000243027209 */ /* 0x000fe20007810000 */
[----:B------:R-:W-:Y:S01]  /*57b0*/  UIADD3 UR7, UR29, -0x126145ec, URZ ;  /* 0xed9eba141d077890 */ /* 0x000fe2000fffe03f */
[--C-:B------:R-:W-:Y:S01]  /*57c0*/  IMAD R190, R4, 0x2, R189.reuse ;  /* 0x0000000204be7824 */ /* 0x100fe200078e02bd */
[----:B------:R-:W-:Y:S01]  /*57d0*/  UIADD3 UR23, UR28, -0x4ab325aa, URZ ;  /* 0xb54cda561c177890 */ /* 0x000fe2000fffe03f */
[----:B------:R-:W-:Y:S01]  /*57e0*/  FMNMX.FTZ R2, R149, R2, !PT ;  /* 0x0000000295027209 */ /* 0x000fe20007810000 */
[----:B------:R-:W-:Y:S01]  /*57f0*/  IMAD.WIDE.U32 R64, R6, -0x2daee0ad, RZ ;  /* 0xd2511f5306407825 */ /* 0x000fe200078e00ff */
[----:B------:R-:W-:Y:S01]  /*5800*/  LDSM.16.MT88.4 R24, [R189+0x10000] ;  /* 0x01000000bd18783b */ /* 0x000fe20000004200 */
[----:B------:R-:W-:Y:S01]  /*5810*/  MOV R5, UR10 ;  /* 0x0000000a00057c02 */ /* 0x000fe20008000f00 */
[----:B------:R-:W-:Y:S01]  /*5820*/  UIADD3 UR4, UR28, 0x1715609d, URZ ;  /* 0x1715609d1c047890 */ /* 0x000fe2000fffe03f */
[----:B------:R-:W-:Y:S01]  /*5830*/  FMNMX.FTZ R2, R66, R2, !PT ;  /* 0x0000000242027209 */ /* 0x000fe20007810000 */
[C---:B------:R-:W-:Y:S01]  /*5840*/  IMAD R192, R0.reuse, 0x2, R189 ;  /* 0x0000000200c07824 */ /* 0x040fe200078e02bd */
[----:B------:R-:W-:Y:S01]  /*5850*/  LDSM.16.MT88.4 R16, [R189+0x14000] ;  /* 0x01400000bd10783b */ /* 0x000fe20000004200 */
[----:B------:R-:W-:Y:S01]  /*5860*/  IMAD R191, R0, 0x2, R190 ;  /* 0x0000000200bf7824 */ /* 0x000fe200078e02be */
[----:B------:R-:W-:Y:S01]  /*5870*/  FMNMX.FTZ R3, R170, R2, !PT ;  /* 0x00000002aa037209 */ /* 0x000fe20007810000 */
[----:B------:R-:W-:Y:S01]  /*5880*/  UIADD3 UR34, UR29, 0x646e171e, URZ ;  /* 0x646e171e1d227890 */ /* 0x000fe2000fffe03f */
        /* <DEDUP_REMOVED lines=14> */
[----:B-1----:R-:W-:Y:S01]  /*5970*/  LOP3.LUT R8, R65, UR6, R156, 0x96, !PT ;  /* 0x0000000641087c12 */ /* 0x002fe2000f8e969c */
[----:B------:R-:W-:Y:S01]  /*5980*/  UIADD3 UR6, UR29, -0x56f99767, URZ ;  /* 0xa90668991d067890 */ /* 0x000fe2000fffe03f */
[----:B------:R-:W-:Y:S02]  /*5990*/  FMNMX.FTZ R2, R159, R2, !PT ;  /* 0x000000029f027209 */ /* 0x000fe40007810000 */
[----:B------:R-:W-:Y:S01]  /*59a0*/  LEA R0, R5, UR10, 0x10 ;  /* 0x0000000a05007c11 */ /* 0x000fe2000f8e80ff */
[----:B------:R-:W-:Y:S01]  /*59b0*/  IMAD.WIDE.U32 R52, R8, -0x326172a9, RZ ;  /* 0xcd9e8d5708347825 */ /* 0x000fe200078e00ff */
[----:B------:R-:W-:-:S04]  /*59c0*/  FMNMX.FTZ R2, R158, R2, !PT ;  /* 0x000000029e027209 */ /* 0x000fc80007810000 */
[----:B------:R-:W-:-:S04]  /*59d0*/  FMNMX.FTZ R2, R182, R2, !PT ;  /* 0x00000002b6027209 */ /* 0x000fc80007810000 */
[----:B------:R-:W-:-:S04]  /*59e0*/  FMNMX.FTZ R2, R187, R2, !PT ;  /* 0x00000002bb027209 */ /* 0x000fc80007810000 */
[----:B------:R-:W-:-:S04]  /*59f0*/  FMNMX.FTZ R2, R181, R2, !PT ;  /* 0x00000002b5027209 */ /* 0x000fc80007810000 */
[----:B------:R-:W-:-:S04]  /*5a00*/  FMNMX.FTZ R2, R225, R2, !PT ;  /* 0x00000002e1027209 */ /* 0x000fc80007810000 */
[----:B----4-:R-:W-:-:S04]  /*5a10*/  FMNMX.FTZ R2, R168, R2, !PT ;  /* 0x00000002a8027209 */ /* 0x010fc80007810000 */
[----:B------:R-:W-:-:S04]  /*5a20*/  FMNMX.FTZ R2, R237, R2, !PT ;  /* 0x00000002ed027209 */ /* 0x000fc80007810000 */
[----:B------:R-:W-:-:S04]  /*5a30*/  FMNMX.FTZ R2, R236, R2, !PT ;  /* 0x00000002ec027209 */ /* 0x000fc80007810000 */
[----:B------:R-:W-:-:S05]  /*5a40*/  FMNMX.FTZ R2, R185, R2, !PT ;  /* 0x00000002b9027209 */ /* 0x000fca0007810000 */
[----:B------:R-:W1:Y:S02]  /*5a50*/  SHFL.BFLY PT, R10, R2, 0x2, 0x1f ;  /* 0x0c401f00020a7f89 */ /* 0x000e6400000e0000 */
[----:B-1----:R-:W-:-:S05]  /*5a60*/  FMNMX.FTZ R10, R2, R10, !PT ;  /* 0x0000000a020a7209 */ /* 0x002fca0007810000 */
[----:B------:R-:W-:Y:S01]  /*5a70*/  SHFL.BFLY PT, R11, R10, 0x1, 0x1f ;  /* 0x0c201f000a0b7f89 */ /* 0x000fe200000e0000 */
[----:B--2---:R-:W-:-:S04]  /*5a80*/  FMNMX.FTZ R148, R150, R148, !PT ;  /* 0x0000009496947209 */ /* 0x004fc80007810000 */
[----:B------:R-:W-:-:S04]  /*5a90*/  FMNMX.FTZ R148, R151, R148, !PT ;  /* 0x0000009497947209 */ /* 0x000fc80007810000 */
[----:B------:R-:W-:-:S05]  /*5aa0*/  FMNMX.FTZ R148, R193, R148, !PT ;  /* 0x00000094c1947209 */ /* 0x000fca0007810000 */
[----:B------:R-:W1:Y:S02]  /*5ab0*/  SHFL.BFLY PT, R3, R148, 0x2, 0x1f ;  /* 0x0c401f0094037f89 */ /* 0x000e6400000e0000 */
[----:B-1----:R-:W-:Y:S01]  /*5ac0*/  FMNMX.FTZ R148, R148, R3, !PT ;  /* 0x0000000394947209 */ /* 0x002fe20007810000 */
[----:B------:R-:W-:Y:S01]  /*5ad0*/  IMAD.U32 R3, RZ, RZ, UR33 ;  /* 0x00000021ff037e24 */ /* 0x000fe2000f8e00ff */
[----:B------:R-:W-:-:S03]  /*5ae0*/  UIADD3 UR33, UR33, 0x1, URZ ;  /* 0x0000000121217890 */ /* 0x000fc6000fffe03f */
[----:B------:R-:W1:Y:S01]  /*5af0*/  SHFL.BFLY PT, R9, R148, 0x1, 0x1f ;  /* 0x0c201f0094097f89 */ /* 0x000e6200000e0000 */
[----:B------:R-:W-:-:S05]  /*5b00*/  LOP3.LUT R3, R157, UR29, R3, 0x96, !PT ;  /* 0x0000001d9d037c12 */ /* 0x000fca000f8e9603 */
[----:B------:R-:W-:-:S05]  /*5b10*/  IMAD.WIDE.U32 R6, R3, -0x326172a9, RZ ;  /* 0xcd9e8d5703067825 */ /* 0x000fca00078e00ff */
[----:B------:R-:W-:Y:S02]  /*5b20*/  LOP3.LUT R3, R7, UR15, R54, 0x96, !PT ;  /* 0x0000000f07037c12 */ /* 0x000fe4000f8e9636 */
[----:B------:R-:W-:-:S03]  /*5b30*/  LOP3.LUT R8, R53, UR14, R6, 0x96, !PT ;  /* 0x0000000e35087c12 */ /* 0x000fc6000f8e9606 */
[----:B------:R-:W-:-:S05]  /*5b40*/  IMAD.WIDE.U32 R2, R3, -0x2daee0ad, RZ ;  /* 0xd2511f5303027825 */ /* 0x000fca00078e00ff */
[----:B------:R-:W-:Y:S02]  /*5b50*/  LOP3.LUT R3, R3, UR13, R64, 0x96, !PT ;  /* 0x0000000d03037c12 */ /* 0x000fe4000f8e9640 */
[----:B-1----:R-:W-:Y:S01]  /*5b60*/  FMNMX.FTZ R148, R148, R9, !PT ;  /* 0x0000000994947209 */ /* 0x002fe20007810000 */
[----:B------:R-:W-:-:S03]  /*5b70*/  IMAD.WIDE.U32 R8, R8, -0x2daee0ad, RZ ;  /* 0xd2511f5308087825 */ /* 0x000fc600078e00ff */
[C---:B------:R-:W-:Y:S01]  /*5b80*/  FSETP.NEU.FTZ.AND P1, PT, R148.reuse, -INF , PT ;  /* 0xff8000009400780b */ /* 0x040fe20003f3d000 */
[----:B------:R-:W-:Y:S01]  /*5b90*/  FMUL.FTZ R12, R148, UR32 ;  /* 0x00000020940c7c20 */ /* 0x000fe20008410000 */
[----:B------:R-:W-:Y:S01]  /*5ba0*/  LOP3.LUT R6, R9, UR11, R2, 0x96, !PT ;  /* 0x0000000b09067c12 */ /* 0x000fe2000f8e9602 */
[----:B------:R-:W-:-:S03]  /*5bb0*/  IMAD.WIDE.U32 R2, R3, -0x326172a9, RZ ;  /* 0xcd9e8d5703027825 */ /* 0x000fc600078e00ff */
[----:B------:R-:W-:Y:S01]  /*5bc0*/  FSEL R12, R12, RZ, P1 ;  /* 0x000000ff0c0c7208 */ /* 0x000fe20000800000 */
[----:B------:R-:W-:Y:S01]  /*5bd0*/  IMAD.WIDE.U32 R44, R6, -0x326172a9, RZ ;  /* 0xcd9e8d57062c7825 */ /* 0x000fe200078e00ff */
[----:B------:R-:W-:Y:S02]  /*5be0*/  LOP3.LUT R6, R3, UR12, R52, 0x96, !PT ;  /* 0x0000000c03067c12 */ /* 0x000fe4000f8e9634 */
[----:B------:R-:W-:Y:S01]  /*5bf0*/  FMNMX.FTZ R3, R10, R11, !PT ;  /* 0x0000000b0a037209 */ /* 0x000fe20007810000 */
[----:B------:R-:W-:Y:S01]  /*5c00*/  FFMA.FTZ R7, R32, UR32, -R12 ;  /* 0x0000002020077c23 */ /* 0x000fe2000801080c */
[----:B------:R-:W-:Y:S02]  /*5c10*/  LOP3.LUT R2, R45, UR8, R2, 0x96, !PT ;  /* 0x000000082d027c12 */ /* 0x000fe4000f8e9602 */
[----:B------:R-:W-:Y:S01]  /*5c20*/  FSETP.NEU.FTZ.AND P1, PT, R3, -INF , PT ;  /* 0xff8000000300780b */ /* 0x000fe20003f3d000 */
[----:B------:R1:W-:Y:S02]  /*5c30*/  MUFU.EX2 R167, R7 ;  /* 0x0000000700a77308 */ /* 0x0003e40000000800 */
[----:B------:R-:W-:-:S04]  /*5c40*/  IMAD.WIDE.U32 R46, R2, -0x2daee0ad, RZ ;  /* 0xd2511f53022e7825 */ /* 0x000fc800078e00ff */
[----:B------:R-:W-:-:S04]  /*5c50*/  FFMA.FTZ R2, R35, UR32, -R12 ;  /* 0x0000002023027c23 */ /* 0x000fc8000801080c */
[----:B------:R2:W-:Y:S01]  /*5c60*/  MUFU.EX2 R222, R2 ;  /* 0x0000000200de7308 */ /* 0x0005e20000000800 */
[----:B-1----:R-:W-:-:S07]  /*5c70*/  FFMA.FTZ R7, R33, UR32, -R12 ;  /* 0x0000002021077c23 */ /* 0x002fce000801080c */
[----:B------:R1:W-:Y:S01]  /*5c80*/  MUFU.EX2 R239, R7 ;  /* 0x0000000700ef7308 */ /* 0x0003e20000000800 */
[----:B--2---:R-:W-:-:S05]  /*5c90*/  FMUL.FTZ R2, R3, UR32 ;  /* 0x0000002003027c20 */ /* 0x004fca0008410000 */
[----:B------:R-:W-:-:S05]  /*5ca0*/  FSEL R2, R2, RZ, P1 ;  /* 0x000000ff02027208 */ /* 0x000fca0000800000 */
[----:B------:R-:W-:Y:S01]  /*5cb0*/  FFMA.FTZ R4, R50, UR32, -R2 ;  /* 0x0000002032047c23 */ /* 0x000fe20008010802 */
[----:B-1----:R-:W-:-:S03]  /*5cc0*/  IMAD.WIDE.U32 R6, R6, -0x2daee0ad, RZ ;  /* 0xd2511f5306067825 */ /* 0x002fc600078e00ff */
[----:B------:R-:W-:Y:S01]  /*5cd0*/  MUFU.EX2 R220, R4 ;  /* 0x0000000400dc7308 */ /* 0x000fe20000000800 */
[----:B------:R-:W-:Y:S02]  /*5ce0*/  LOP3.LUT R6, R47, UR6, R6, 0x96, !PT ;  /* 0x000000062f067c12 */ /* 0x000fe4000f8e9606 */
[----:B------:R-:W-:Y:S01]  /*5cf0*/  LOP3.LUT R9, R7, UR7, R8, 0x96, !PT ;  /* 0x0000000707097c12 */ /* 0x000fe2000f8e9608 */
[----:B------:R-:W-:Y:S02]  /*5d00*/  FFMA.FTZ R8, R34, UR32, -R12 ;  /* 0x0000002022087c23 */ /* 0x000fe4000801080c */
[----:B------:R-:W-:Y:S01]  /*5d10*/  IMAD.WIDE.U32 R6, R6, -0x326172a9, RZ ;  /* 0xcd9e8d5706067825 */ /* 0x000fe200078e00ff */
[----:B------:R-:W-:Y:S01]  /*5d20*/  LDSM.16.MT88.4 R32, [R190+0x12000] ;  /* 0x01200000be20783b */ /* 0x000fe20000004200 */
[----:B------:R1:W2:Y:S02]  /*5d30*/  MUFU.EX2 R186, R8 ;  /* 0x0000000800ba7308 */ /* 0x0002a40000000800 */
[----:B------:R-:W-:-:S04]  /*5d40*/  IMAD.WIDE.U32 R14, R9, -0x326172a9, RZ ;  /* 0xcd9e8d57090e7825 */ /* 0x000fc800078e00ff */
[----:B------:R-:W-:Y:S01]  /*5d50*/  FFMA.FTZ R9, R48, UR32, -R2 ;  /* 0x0000002030097c23 */ /* 0x000fe20008010802 */
[----:B------:R-:W-:-:S03]  /*5d60*/  LOP3.LUT R10, R6, 0xff, RZ, 0xc0, !PT ;  /* 0x000000ff060a7812 */ /* 0x000fc600078ec0ff */
[----:B------:R3:W-:Y:S01]  /*5d70*/  MUFU.EX2 R180, R9 ;  /* 0x0000000900b47308 */ /* 0x0007e20000000800 */
[----:B-1----:R-:W-:Y:S02]  /*5d80*/  LOP3.LUT R8, R6, 0xffff, RZ, 0xc0, !PT ;  /* 0x0000ffff06087812 */ /* 0x002fe400078ec0ff */
[----:B------:R-:W-:Y:S02]  /*5d90*/  LOP3.LUT R7, R7, UR23, R14, 0x96, !PT ;  /* 0x0000001707077c12 */ /* 0x000fe4000f8e960e */
[----:B------:R-:W-:Y:S02]  /*5da0*/  SHF.R.U32.HI R14, RZ, 0x18, R6 ;  /* 0x00000018ff0e7819 */ /* 0x000fe40000011606 */
[----:B------:R-:W-:Y:S02]  /*5db0*/  SHF.R.U32.HI R8, RZ, 0x8, R8 ;  /* 0x00000008ff087819 */ /* 0x000fe40000011608 */
[----:B---3--:R-:W-:Y:S01]  /*5dc0*/  SHF.R.U32.HI R9, RZ, 0x10, R6 ;  /* 0x00000010ff097819 */ /* 0x008fe20000011606 */
[----:B------:R-:W-:Y:S01]  /*5dd0*/  FFMA.FTZ R6, R49, UR32, -R2 ;  /* 0x0000002031067c23 */ /* 0x000fe20008010802 */
[----:B------:R-:W-:Y:S01]  /*5de0*/  LOP3.LUT R4, R7, 0xffff, RZ, 0xc0, !PT ;  /* 0x0000ffff07047812 */ /* 0x000fe200078ec0ff */
[----:B------:R-:W-:Y:S01]  /*5df0*/  LDSM.16.MT88.4 R48, [R192+0x10000] ;  /* 0x01000000c030783b */ /* 0x000fe20000004200 */
[----:B------:R-:W-:Y:S01]  /*5e00*/  SHF.R.U32.HI R5, RZ, 0x10, R7 ;  /* 0x00000010ff057819 */ /* 0x000fe20000011607 */
[----:B------:R1:W-:Y:S01]  /*5e10*/  MUFU.EX2 R223, R6 ;  /* 0x0000000600df7308 */ /* 0x0003e20000000800 */
[----:B------:R-:W-:-:S02]  /*5e20*/  PRMT R13, R10, 0x5410, R8 ;  /* 0x000054100a0d7816 */ /* 0x000fc40000000008 */
[----:B------:R-:W-:Y:S02]  /*5e30*/  LOP3.LUT R9, R9, 0xff, RZ, 0xc0, !PT ;  /* 0x000000ff09097812 */ /* 0x000fe400078ec0ff */
[----:B------:R-:W-:Y:S02]  /*5e40*/  LOP3.LUT R11, R7, 0xff, RZ, 0xc0, !PT ;  /* 0x000000ff070b7812 */ /* 0x000fe400078ec0ff */
[----:B------:R-:W-:Y:S02]  /*5e50*/  SHF.R.U32.HI R8, RZ, 0x8, R4 ;  /* 0x00000008ff087819 */ /* 0x000fe40000011604 */
[----:B------:R-:W-:Y:S02]  /*5e60*/  SHF.R.U32.HI R10, RZ, 0x18, R7 ;  /* 0x00000018ff0a7819 */ /* 0x000fe40000011607 */
[----:B------:R-:W-:Y:S02]  /*5e70*/  LOP3.LUT R5, R5, 0xff, RZ, 0xc0, !PT ;  /* 0x000000ff05057812 */ /* 0x000fe400078ec0ff */
[----:B------:R-:W-:-:S02]  /*5e80*/  PRMT R7, R9, 0x5410, R14 ;  /* 0x0000541009077816 */ /* 0x000fc4000000000e */
[----:B--2---:R-:W-:Y:S01]  /*5e90*/  F2FP.F16.F32.PACK_AB R4, R186, R222 ;  /* 0x000000deba04723e */ /* 0x004fe200000000ff */
[----:B-1----:R-:W-:Y:S01]  /*5ea0*/  FFMA.FTZ R6, R68, UR32, -R2 ;  /* 0x0000002044067c23 */ /* 0x002fe20008010802 */
[----:B------:R-:W-:Y:S02]  /*5eb0*/  PRMT R8, R11, 0x5410, R8 ;  /* 0x000054100b087816 */ /* 0x000fe40000000008 */
[----:B------:R-:W-:Y:S01]  /*5ec0*/  PRMT R9, R5, 0x5410, R10 ;  /* 0x0000541005097816 */ /* 0x000fe2000000000a */
[----:B------:R1:W2:Y:S01]  /*5ed0*/  MUFU.EX2 R221, R6 ;  /* 0x0000000600dd7308 */ /* 0x0002a20000000800 */
[--C-:B------:R-:W-:Y:S02]  /*5ee0*/  HSET2.LE.AND R7, R7, R0.reuse, PT ;  /* 0x0000000007077233 */ /* 0x100fe40003803000 */
[----:B------:R-:W-:Y:S02]  /*5ef0*/  HSET2.LE.AND R5, R8, R0, PT ;  /* 0x0000000008057233 */ /* 0x000fe40003803000 */
[----:B------:R-:W-:-:S02]  /*5f00*/  F2FP.F16.F32.PACK_AB R8, R239, R167 ;  /* 0x000000a7ef08723e */ /* 0x000fc400000000ff */
[--C-:B------:R-:W-:Y:S02]  /*5f10*/  HSET2.LE.AND R9, R9, R0.reuse, PT ;  /* 0x0000000009097233 */ /* 0x100fe40003803000 */
[----:B-1----:R-:W-:Y:S01]  /*5f20*/  HSET2.LE.AND R6, R13, R0, PT ;  /* 0x000000000d067233 */ /* 0x002fe20003803000 */
[----:B------:R-:W-:Y:S01]  /*5f30*/  FFMA.FTZ R13, R159, UR32, -R2 ;  /* 0x000000209f0d7c23 */ /* 0x000fe20008010802 */
[----:B--2---:R-:W-:-:S03]  /*5f40*/  F2FP.F16.F32.PACK_AB R10, R221, R180 ;  /* 0x000000b4dd0a723e */ /* 0x004fc600000000ff */
[----:B------:R-:W-:Y:S01]  /*5f50*/  LOP3.LUT R6, R6, R4, RZ, 0xc0, !PT ;  /* 0x0000000406067212 */ /* 0x000fe200078ec0ff */
[----:B------:R-:W-:Y:S01]  /*5f60*/  MUFU.EX2 R166, R13 ;  /* 0x0000000d00a67308 */ /* 0x000fe20000000800 */
[----:B------:R-:W-:-:S04]  /*5f70*/  F2FP.F16.F32.PACK_AB R4, R220, R223 ;  /* 0x000000dfdc04723e */ /* 0x000fc800000000ff */
[----:B------:R-:W-:Y:S02]  /*5f80*/  LOP3.LUT R7, R7, R4, RZ, 0xc0, !PT ;  /* 0x0000000407077212 */ /* 0x000fe400078ec0ff */
[----:B------:R-:W-:Y:S02]  /*5f90*/  LOP3.LUT R4, R5, R8, RZ, 0xc0, !PT ;  /* 0x0000000805047212 */ /* 0x000fe400078ec0ff */
[----:B------:R-:W-:Y:S02]  /*5fa0*/  LOP3.LUT R5, R9, R10, RZ, 0xc0, !PT ;  /* 0x0000000a09057212 */ /* 0x000fe400078ec0ff */
[----:B------:R-:W1:Y:S05]  /*5fb0*/  LDSM.16.MT88.4 R8, [R190+0x14000] ;  /* 0x01400000be08783b */ /* 0x000e6a0000004200 */
[C---:B------:R-:W-:Y:S06]  /*5fc0*/  HMMA.16816.F32 R84, R4.reuse, R24, RZ ;  /* 0x000000180454723c */ /* 0x040fec00000018ff */
[C---:B------:R-:W-:Y:S01]  /*5fd0*/  HMMA.16816.F32 R72, R4.reuse, R26, RZ ;  /* 0x0000001a0448723c */ /* 0x040fe200000018ff */
[----:B------:R-:W2:Y:S05]  /*5fe0*/  LDSM.16.MT88.4 R24, [R192+0x14000] ;  /* 0x01400000c018783b */ /* 0x000eaa0000004200 */
[C---:B------:R-:W-:Y:S06]  /*5ff0*/  HMMA.16816.F32 R124, R4.reuse, R16, RZ ;  /* 0x00000010047c723c */ /* 0x040fec00000018ff */
[C---:B------:R-:W-:Y:S01]  /*6000*/  HMMA.16816.F32 R100, R4.reuse, R18, RZ ;  /* 0x000000120464723c */ /* 0x040fe200000018ff */
[----:B------:R-:W3:Y:S05]  /*6010*/  LDSM.16.MT88.4 R16, [R190+0x16000] ;  /* 0x01600000be10783b */ /* 0x000eea0000004200 */
[C---:B------:R-:W-:Y:S06]  /*6020*/  HMMA.16816.F32 R144, R4.reuse, R56, RZ ;  /* 0x000000380490723c */ /* 0x040fec00000018ff */
[C---:B------:R-:W-:Y:S06]  /*6030*/  HMMA.16816.F32 R140, R4.reuse, R58, RZ ;  /* 0x0000003a048c723c */ /* 0x040fec00000018ff */
[C---:B-1----:R-:W-:Y:S06]  /*6040*/  HMMA.16816.F32 R56, R4.reuse, R8, RZ ;  /* 0x000000080438723c */ /* 0x042fec00000018ff */
[----:B------:R-:W-:Y:S01]  /*6050*/  HMMA.16816.F32 R60, R4, R40, RZ ;  /* 0x00000028043c723c */ /* 0x000fe200000018ff */
[----:B------:R-:W-:-:S04]  /*6060*/  FFMA.FTZ R8, R88, UR32, -R12 ;  /* 0x0000002058087c23 */ /* 0x000fc8000801080c */
[----:B------:R1:W-:Y:S01]  /*6070*/  MUFU.EX2 R169, R8 ;  /* 0x0000000800a97308 */ /* 0x0003e20000000800 */
[C---:B------:R-:W-:Y:S01]  /*6080*/  HMMA.16816.F32 R68, R4.reuse, R42, RZ ;  /* 0x0000002a0444723c */ /* 0x040fe200000018ff */
[----:B------:R-:W4:Y:S05]  /*6090*/  LDSM.16.MT88.4 R40, [R191+0x14000] ;  /* 0x01400000bf28783b */ /* 0x000f2a0000004200 */
[C---:B------:R-:W-:Y:S06]  /*60a0*/  HMMA.16816.F32 R132, R4.reuse, R36, RZ ;  /* 0x000000240484723c */ /* 0x040fec00000018ff */
[----:B------:R-:W-:Y:S01]  /*60b0*/  HMMA.16816.F32 R112, R4, R38, RZ ;  /* 0x000000260470723c */ /* 0x000fe200000018ff */
[----:B------:R-:W4:Y:S01]  /*60c0*/  LDSM.16.MT88.4 R36, [R189+0x16000] ;  /* 0x01600000bd24783b */ /* 0x000f220000004200 */
[----:B-1----:R-:W-:Y:S01]  /*60d0*/  FFMA.FTZ R8, R67, UR32, -R12 ;  /* 0x0000002043087c23 */ /* 0x002fe2000801080c */
[----:B------:R-:W-:-:S03]  /*60e0*/  IMAD.MOV.U32 R67, RZ, RZ, R225 ;  /* 0x000000ffff437224 */ /* 0x000fc600078e00e1 */
[C---:B------:R-:W-:Y:S01]  /*60f0*/  HMMA.16816.F32 R76, R4.reuse, R20, RZ ;  /* 0x00000014044c723c */ /* 0x040fe200000018ff */
[----:B------:R1:W-:Y:S05]  /*6100*/  MUFU.EX2 R226, R8 ;  /* 0x0000000800e27308 */ /* 0x0003ea0000000800 */
[C---:B------:R-:W-:Y:S01]  /*6110*/  HMMA.16816.F32 R104, R4.reuse, R22, RZ ;  /* 0x000000160468723c */ /* 0x040fe200000018ff */
[----:B------:R-:W4:Y:S05]  /*6120*/  LDSM.16.MT88.4 R20, [R192+0x16000] ;  /* 0x01600000c014783b */ /* 0x000f2a0000004200 */
[C---:B--2---:R-:W-:Y:S06]  /*6130*/  HMMA.16816.F32 R92, R4.reuse, R24, RZ ;  /* 0x00000018045c723c */ /* 0x044fec00000018ff */
[C---:B------:R-:W-:Y:S01]  /*6140*/  HMMA.16816.F32 R120, R4.reuse, R26, RZ ;  /* 0x0000001a0478723c */ /* 0x040fe200000018ff */
[--C-:B-1----:R-:W-:Y:S01]  /*6150*/  FFMA.FTZ R8, R149, UR32, -R12.reuse ;  /* 0x0000002095087c23 */ /* 0x102fe2000801080c */
[----:B------:R-:W1:Y:S03]  /*6160*/  LDSM.16.MT88.4 R24, [R191+0x16000] ;  /* 0x01600000bf18783b */ /* 0x000e660000004200 */
[----:B------:R2:W-:Y:S01]  /*6170*/  MUFU.EX2 R184, R8 ;  /* 0x0000000800b87308 */ /* 0x0005e20000000800 */
[C---:B------:R-:W-:Y:S06]  /*6180*/  HMMA.16816.F32 R96, R4.reuse, R10, RZ ;  /* 0x0000000a0460723c */ /* 0x040fec00000018ff */
[----:B------:R-:W-:Y:S01]  /*6190*/  HMMA.16816.F32 R136, R4, R48, RZ ;  /* 0x000000300488723c */ /* 0x000fe200000018ff */
[----:B------:R-:W-:-:S04]  /*61a0*/  FFMA.FTZ R10, R66, UR32, -R12 ;  /* 0x00000020420a7c23 */ /* 0x000fc8000801080c */
[----:B------:R3:W1:Y:S01]  /*61b0*/  MUFU.EX2 R188, R10 ;  /* 0x0000000a00bc7308 */ /* 0x0006620000000800 */
[----:B------:R-:W-:Y:S01]  /*61c0*/  HMMA.16816.F32 R116, R4, R50, RZ ;  /* 0x000000320474723c */ /* 0x000fe200000018ff */
[----:B--2---:R-:W-:-:S05]  /*61d0*/  LOP3.LUT R8, R15, UR4, R44, 0x96, !PT ;  /* 0x000000040f087c12 */ /* 0x004fca000f8e962c */
[----:B------:R-:W-:Y:S01]  /*61e0*/  HMMA.16816.F32 R80, R4, R32, RZ ;  /* 0x000000200450723c */ /* 0x000fe200000018ff */
[----:B------:R-:W-:-:S05]  /*61f0*/  IMAD.WIDE.U32 R8, R8, -0x2daee0ad, RZ ;  /* 0xd2511f5308087825 */ /* 0x000fca00078e00ff */
[C---:B------:R-:W-:Y:S01]  /*6200*/  HMMA.16816.F32 R48, R4.reuse, R34, RZ ;  /* 0x000000220430723c */ /* 0x040fe200000018ff */
[----:B------:R-:W2:Y:S01]  /*6210*/  LDSM.16.MT88.4 R32, [R189+0x10800] ;  /* 0x01080000bd20783b */ /* 0x000ea20000004200 */
[----:B------:R-:W-:Y:S02]  /*6220*/  SHF.R.U32.HI R11, RZ, 0x10, R8 ;  /* 0x00000010ff0b7819 */ /* 0x000fe40000011608 */
[C---:B---3--:R-:W-:Y:S02]  /*6230*/  LOP3.LUT R10, R8.reuse, 0xffff, RZ, 0xc0, !PT ;  /* 0x0000ffff080a7812 */ /* 0x048fe400078ec0ff */
[----:B------:R-:W-:Y:S01]  /*6240*/  LOP3.LUT R15, R8, 0xff, RZ, 0xc0, !PT ;  /* 0x000000ff080f7812 */ /* 0x000fe200078ec0ff */
[C---:B------:R-:W-:Y:S01]  /*6250*/  HMMA.16816.F32 R160, R4.reuse, R16, RZ ;  /* 0x0000001004a0723c */ /* 0x040fe200000018ff */
[----:B------:R-:W-:Y:S02]  /*6260*/  SHF.R.U32.HI R13, RZ, 0x8, R10 ;  /* 0x00000008ff0d7819 */ /* 0x000fe4000001160a */
[----:B------:R-:W-:Y:S01]  /*6270*/  LOP3.LUT R10, R11, 0xff, RZ, 0xc0, !PT ;  /* 0x000000ff0b0a7812 */ /* 0x000fe200078ec0ff */
[----:B------:R-:W-:Y:S01]  /*6280*/  FFMA.FTZ R11, R158, UR32, -R2 ;  /* 0x000000209e0b7c23 */ /* 0x000fe20008010802 */
[----:B------:R-:W-:Y:S01]  /*6290*/  SHF.R.U32.HI R14, RZ, 0x18, R8 ;  /* 0x00000018ff0e7819 */ /* 0x000fe20000011608 */
[C---:B----4-:R-:W-:Y:S01]  /*62a0*/  HMMA.16816.F32 R88, R4.reuse, R40, RZ ;  /* 0x000000280458723c */ /* 0x050fe200000018ff */
[----:B------:R-:W-:Y:S01]  /*62b0*/  PRMT R16, R15, 0x5410, R13 ;  /* 0x000054100f107816 */ /* 0x000fe2000000000d */
[----:B------:R3:W4:Y:S01]  /*62c0*/  MUFU.EX2 R158, R11 ;  /* 0x0000000b009e7308 */ /* 0x0007220000000800 */
[----:B------:R-:W-:Y:S01]  /*62d0*/  PRMT R15, R10, 0x5410, R14 ;  /* 0x000054100a0f7816 */ /* 0x000fe2000000000e */
[--C-:B------:R-:W-:Y:S01]  /*62e0*/  FFMA.FTZ R10, R165, UR32, -R2.reuse ;  /* 0x00000020a50a7c23 */ /* 0x100fe20008010802 */
[----:B------:R-:W-:Y:S01]  /*62f0*/  FFMA.FTZ R13, R164, UR32, -R2 ;  /* 0x00000020a40d7c23 */ /* 0x000fe20008010802 */
[----:B------:R-:W-:Y:S01]  /*6300*/  LOP3.LUT R8, R9, UR34, R46, 0x96, !PT ;  /* 0x0000002209087c12 */ /* 0x000fe2000f8e962e */
[----:B------:R-:W-:Y:S03]  /*6310*/  HMMA.16816.F32 R152, R4, R36, RZ ;  /* 0x000000240498723c */ /* 0x000fe600000018ff */
[----:B------:R1:W-:Y:S01]  /*6320*/  MUFU.EX2 R238, R10 ;  /* 0x0000000a00ee7308 */ /* 0x0003e20000000800 */
[----:B------:R-:W-:-:S02]  /*6330*/  LOP3.LUT R9, R8, 0xffff, RZ, 0xc0, !PT ;  /* 0x0000ffff08097812 */ /* 0x000fc400078ec0ff */
[----:B------:R-:W-:Y:S01]  /*6340*/  LOP3.LUT R14, R8, 0xff, RZ, 0xc0, !PT ;  /* 0x000000ff080e7812 */ /* 0x000fe200078ec0ff */
[----:B------:R-:W-:Y:S01]  /*6350*/  HMMA.16816.F32 R128, R4, R28, RZ ;  /* 0x0000001c0480723c */ /* 0x000fe200000018ff */
[----:B------:R-:W-:-:S03]  /*6360*/  SHF.R.U32.HI R9, RZ, 0x8, R9 ;  /* 0x00000008ff097819 */ /* 0x000fc60000011609 */
[----:B------:R-:W2:Y:S01]  /*6370*/  MUFU.EX2 R159, R13 ;  /* 0x0000000d009f7308 */ /* 0x000ea20000000800 */
[--C-:B---3--:R-:W-:Y:S01]  /*6380*/  SHF.R.U32.HI R11, RZ, 0x10, R8.reuse ;  /* 0x00000010ff0b7819 */ /* 0x108fe20000011608 */
[C---:B------:R-:W-:Y:S01]  /*6390*/  HMMA.16816.F32 R108, R4.reuse, R30, RZ ;  /* 0x0000001e046c723c */ /* 0x040fe200000018ff */
[----:B------:R-:W-:Y:S01]  /*63a0*/  PRMT R9, R14, 0x5410, R9 ;  /* 0x000054100e097816 */ /* 0x000fe20000000009 */
[----:B------:R-:W-:Y:S04]  /*63b0*/  LDSM.16.MT88.4 R28, [R190+0x10800] ;  /* 0x01080000be1c783b */ /* 0x000fe80000004200 */
[----:B------:R-:W-:Y:S01]  /*63c0*/  HMMA.16816.F32 R40, R4, R42, RZ ;  /* 0x0000002a0428723c */ /* 0x000fe200000018ff */
[----:B-1----:R-:W-:Y:S02]  /*63d0*/  SHF.R.U32.HI R10, RZ, 0x18, R8 ;  /* 0x00000018ff0a7819 */ /* 0x002fe40000011608 */
[----:B------:R-:W-:-:S03]  /*63e0*/  LOP3.LUT R8, R11, 0xff, RZ, 0xc0, !PT ;  /* 0x000000ff0b087812 */ /* 0x000fc600078ec0ff */
[----:B------:R-:W-:Y:S01]  /*63f0*/  HMMA.16816.F32 R36, R4, R38, RZ ;  /* 0x000000260424723c */ /* 0x000fe200000018ff */
[----:B------:R-:W-:-:S05]  /*6400*/  PRMT R8, R8, 0x5410, R10 ;  /* 0x0000541008087816 */ /* 0x000fca000000000a */
[C---:B------:R-:W-:Y:S06]  /*6410*/  HMMA.16816.F32 R172, R4.reuse, R18, RZ ;  /* 0x0000001204ac723c */ /* 0x040fec00000018ff */
[C---:B------:R-:W-:Y:S06]  /*6420*/  HMMA.16816.F32 R44, R4.reuse, R20, RZ ;  /* 0x00000014042c723c */ /* 0x040fec00000018ff */
[C---:B------:R-:W-:Y:S01]  /*6430*/  HMMA.16816.F32 R176, R4.reuse, R22, RZ ;  /* 0x0000001604b0723c */ /* 0x040fe200000018ff */
[----:B------:R-:W-:Y:S05]  /*6440*/  LDSM.16.MT88.4 R20, [R191+0x10800] ;  /* 0x01080000bf14783b */ /* 0x000fea0000004200 */
[C---:B------:R-:W-:Y:S06]  /*6450*/  HMMA.16816.F32 R216, R4.reuse, R24, RZ ;  /* 0x0000001804d8723c */ /* 0x040fec00000018ff */
[----:B------:R-:W-:Y:S01]  /*6460*/  HMMA.16816.F32 R228, R4, R26, RZ ;  /* 0x0000001a04e4723c */ /* 0x000fe200000018ff */
[----:B------:R-:W1:Y:S06]  /*6470*/  LDSM.16.MT88.4 R24, [R192+0x10800] ;  /* 0x01080000c018783b */ /* 0x000e6c0000004200 */
[----:B------:R-:W-:-:S02]  /*6480*/  HSET2.LE.AND R4, R16, R0, PT ;  /* 0x0000000010047233 */ /* 0x000fc40003803000 */
[----:B------:R-:W-:Y:S02]  /*6490*/  HSET2.LE.AND R6, R15, R0, PT ;  /* 0x000000000f067233 */ /* 0x000fe40003803000 */
[----:B------:R-:W-:Y:S02]  /*64a0*/  F2FP.F16.F32.PACK_AB R5, R188, R184 ;  /* 0x000000b8bc05723e */ /* 0x000fe400000000ff */
[----:B----4-:R-:W-:Y:S02]  /*64b0*/  F2FP.F16.F32.PACK_AB R7, R158, R166 ;  /* 0x000000a69e07723e */ /* 0x010fe400000000ff */
[----:B------:R-:W-:Y:S02]  /*64c0*/  MOV R15, R226 ;  /* 0x000000e2000f7202 */ /* 0x000fe40000000f00 */
[----:B------:R-:W-:Y:S02]  /*64d0*/  LOP3.LUT R10, R4, R5, RZ, 0xc0, !PT ;  /* 0x00000005040a7212 */ /* 0x000fe400078ec0ff */
[----:B------:R-:W-:-:S02]  /*64e0*/  LOP3.LUT R11, R6, R7, RZ, 0xc0, !PT ;  /* 0x00000007060b7212 */ /* 0x000fc400078ec0ff */
[--C-:B------:R-:W-:Y:S02]  /*64f0*/  HSET2.LE.AND R4, R9, R0.reuse, PT ;  /* 0x0000000009047233 */ /* 0x100fe40003803000 */
[----:B------:R-:W-:Y:S01]  /*6500*/  HSET2.LE.AND R6, R8, R0, PT ;  /* 0x0000000008067233 */ /* 0x000fe20003803000 */
[----:B------:R-:W-:Y:S01]  /*6510*/  IMAD.MOV.U32 R165, RZ, RZ, R228 ;  /* 0x000000ffffa57224 */ /* 0x000fe200078e00e4 */
[----:B------:R-:W-:Y:S01]  /*6520*/  F2FP.F16.F32.PACK_AB R5, R15, R169 ;  /* 0x000000a90f05723e */ /* 0x000fe200000000ff */
[----:B------:R-:W-:Y:S01]  /*6530*/  IMAD.MOV.U32 R164, RZ, RZ, R229 ;  /* 0x000000ffffa47224 */ /* 0x000fe200078e00e5 */
[----:B--2---:R-:W-:Y:S01]  /*6540*/  F2FP.F16.F32.PACK_AB R7, R159, R238 ;  /* 0x000000ee9f07723e */ /* 0x004fe200000000ff */
[----:B------:R-:W-:Y:S01]  /*6550*/  IMAD.MOV.U32 R14, RZ, RZ, R231 ;  /* 0x000000ffff0e7224 */ /* 0x000fe200078e00e7 */
[----:B------:R-:W-:Y:S02]  /*6560*/  LOP3.LUT R8, R4, R5, RZ, 0xc0, !PT ;  /* 0x0000000504087212 */ /* 0x000fe400078ec0ff */
[----:B------:R-:W-:-:S02]  /*6570*/  LOP3.LUT R9, R6, R7, RZ, 0xc0, !PT ;  /* 0x0000000706097212 */ /* 0x000fc400078ec0ff */
[----:B------:R-:W-:-:S05]  /*6580*/  MOV R183, R230 ;  /* 0x000000e600b77202 */ /* 0x000fca0000000f00 */
[C---:B------:R-:W-:Y:S06]  /*6590*/  HMMA.16816.F32 R16, R8.reuse, R32, R84 ;  /* 0x000000200810723c */ /* 0x040fec0000001854 */
[C---:B------:R-:W-:Y:S06]  /*65a0*/  HMMA.16816.F32 R232, R8.reuse, R34, R72 ;  /* 0x0000002208e8723c */ /* 0x040fec0000001848 */
[----:B-1----:R-:W-:Y:S01]  /*65b0*/  HMMA.16816.F32 R136, R8, R24, R136 ;  /* 0x000000180888723c */ /* 0x002fe20000001888 */
[----:B------:R-:W-:Y:S01]  /*65c0*/  IMAD.MOV.U32 R74, RZ, RZ, R188 ;  /* 0x000000ffff4a7224 */ /* 0x000fe200078e00bc */
[----:B------:R-:W-:Y:S01]  /*65d0*/  MOV R73, R238 ;  /* 0x000000ee00497202 */ /* 0x000fe20000000f00 */
[----:B------:R-:W-:Y:S01]  /*65e0*/  IMAD.MOV.U32 R72, RZ, RZ, R239 ;  /* 0x000000ffff487224 */ /* 0x000fe200078e00ef */
[----:B------:R-:W-:-:S02]  /*65f0*/  MOV R35, R224 ;  /* 0x000000e000237202 */ /* 0x000fc40000000f00 */
[C---:B------:R-:W-:Y:S01]  /*6600*/  HMMA.16816.F32 R228, R8.reuse, R26, R116 ;  /* 0x0000001a08e4723c */ /* 0x040fe20000001874 */
[----:B------:R-:W1:Y:S05]  /*6610*/  LDSM.16.MT88.4 R24, [R192+0x12800] ;  /* 0x01280000c018783b */ /* 0x000e6a0000004200 */
[----:B------:R-:W-:Y:S01]  /*6620*/  IMAD.MOV.U32 R4, RZ, RZ, R18 ;  /* 0x000000ffff047224 */ /* 0x000fe200078e0012 */
[----:B------:R-:W-:Y:S01]  /*6630*/  MOV R66, R16 ;  /* 0x0000001000427202 */ /* 0x000fe20000000f00 */
[----:B------:R-:W-:Y:S01]  /*6640*/  IMAD.MOV.U32 R149, RZ, RZ, R19 ;  /* 0x000000ffff957224 */ /* 0x000fe200078e0013 */
[----:B------:R-:W-:Y:S01]  /*6650*/  HMMA.16816.F32 R84, R8, R30, R68 ;  /* 0x0000001e0854723c */ /* 0x000fe20000001844 */
[----:B------:R-:W-:-:S02]  /*6660*/  IMAD.MOV.U32 R75, RZ, RZ, R4 ;  /* 0x000000ffff4b7224 */ /* 0x000fc400078e0004 */
[----:B------:R-:W-:Y:S02]  /*6670*/  IMAD.MOV.U32 R13, RZ, RZ, R17 ;  /* 0x000000ffff0d7224 */ /* 0x000fe400078e0011 */
[----:B------:R-:W2:Y:S01]  /*6680*/  LDSM.16.MT88.4 R16, [R189+0x12800] ;  /* 0x01280000bd10783b */ /* 0x000ea20000004200 */
[C---:B------:R-:W-:Y:S01]  /*6690*/  HMMA.16816.F32 R4, R8.reuse, R28, R60 ;  /* 0x0000001c0804723c */ /* 0x040fe2000000183c */
[----:B------:R-:W-:Y:S01]  /*66a0*/  IMAD.MOV.U32 R70, RZ, RZ, R75 ;  /* 0x000000ffff467224 */ /* 0x000fe200078e004b */
[----:B------:R-:W-:Y:S01]  /*66b0*/  MOV R68, R66 ;  /* 0x0000004200447202 */ /* 0x000fe20000000f00 */
[----:B------:R-:W-:Y:S01]  /*66c0*/  LDSM.16.MT88.4 R28, [R191+0x12800] ;  /* 0x01280000bf1c783b */ /* 0x000fe20000004200 */
[----:B------:R-:W-:Y:S02]  /*66d0*/  IMAD.MOV.U32 R71, RZ, RZ, R149 ;  /* 0x000000ffff477224 */ /* 0x000fe400078e0095 */
[----:B------:R-:W-:Y:S01]  /*66e0*/  IMAD.MOV.U32 R69, RZ, RZ, R13 ;  /* 0x000000ffff457224 */ /* 0x000fe200078e000d */
[----:B------:R-:W-:Y:S01]  /*66f0*/  MOV R13, R222 ;  /* 0x000000de000d7202 */ /* 0x000fe20000000f00 */
[----:B------:R-:W-:Y:S01]  /*6700*/  IMAD.MOV.U32 R119, RZ, RZ, R67 ;  /* 0x000000ffff777224 */ /* 0x000fe200078e0043 */
[----:B------:R-:W-:Y:S01]  /*6710*/  HMMA.16816.F32 R224, R8, R22, R140 ;  /* 0x0000001608e0723c */ /* 0x000fe2000000188c */
[----:B------:R-:W-:Y:S01]  /*6720*/  IMAD.MOV.U32 R149, RZ, RZ, R237 ;  /* 0x000000ffff957224 */ /* 0x000fe200078e00ed */
[----:B------:R-:W-:Y:S01]  /*6730*/  MOV R63, R136 ;  /* 0x00000088003f7202 */ /* 0x000fe20000000f00 */
[----:B------:R-:W-:-:S02]  /*6740*/  IMAD.MOV.U32 R75, RZ, RZ, R223 ;  /* 0x000000ffff4b7224 */ /* 0x000fc400078e00df */
[----:B------:R-:W-:Y:S02]  /*6750*/  IMAD.MOV.U32 R66, RZ, RZ, R221 ;  /* 0x000000ffff427224 */ /* 0x000fe400078e00dd */
[----:B------:R-:W-:Y:S02]  /*6760*/  IMAD.MOV.U32 R67, RZ, RZ, R220 ;  /* 0x000000ffff437224 */ /* 0x000fe400078e00dc */
[----:B------:R-:W-:Y:S02]  /*6770*/  IMAD.MOV.U32 R62, RZ, RZ, R137 ;  /* 0x000000ffff3e7224 */ /* 0x000fe400078e0089 */
[----:B------:R-:W-:Y:S02]  /*6780*/  IMAD.MOV.U32 R61, RZ, RZ, R138 ;  /* 0x000000ffff3d7224 */ /* 0x000fe400078e008a */
[----:B------:R-:W-:Y:S02]  /*6790*/  IMAD.MOV.U32 R60, RZ, RZ, R139 ;  /* 0x000000ffff3c7224 */ /* 0x000fe400078e008b */
[----:B------:R-:W-:Y:S01]  /*67a0*/  MOV R34, R5 ;  /* 0x0000000500227202 */ /* 0x000fe20000000f00 */
[----:B------:R-:W-:Y:S01]  /*67b0*/  IMAD.MOV.U32 R33, RZ, RZ, R6 ;  /* 0x000000ffff217224 */ /* 0x000fe200078e0006 */
[----:B-1----:R-:W-:Y:S01]  /*67c0*/  HMMA.16816.F32 R220, R8, R26, R108 ;  /* 0x0000001a08dc723c */ /* 0x002fe2000000186c */
[----:B------:R-:W-:-:S02]  /*67d0*/  IMAD.MOV.U32 R32, RZ, RZ, R4 ;  /* 0x000000ffff207224 */ /* 0x000fc400078e0004 */
[----:B------:R-:W-:Y:S02]  /*67e0*/  IMAD.MOV.U32 R188, RZ, RZ, R7 ;  /* 0x000000ffffbc7224 */ /* 0x000fe400078e0007 */
[----:B------:R-:W1:Y:S01]  /*67f0*/  LDSM.16.MT88.4 R4, [R190+0x12800] ;  /* 0x01280000be04783b */ /* 0x000e620000004200 */
[C---:B------:R-:W-:Y:S01]  /*6800*/  HMMA.16816.F32 R136, R8.reuse, R20, R144 ;  /* 0x000000140888723c */ /* 0x040fe20000001890 */
[----:B------:R-:W-:Y:S01]  /*6810*/  IMAD.MOV.U32 R110, RZ, RZ, R184 ;  /* 0x000000ffff6e7224 */ /* 0x000fe200078e00b8 */
[----:B------:R-:W-:Y:S01]  /*6820*/  MOV R109, R165 ;  /* 0x000000a5006d7202 */ /* 0x000fe20000000f00 */
[----:B------:R-:W-:Y:S01]  /*6830*/  IMAD.MOV.U32 R111, RZ, RZ, R183 ;  /* 0x000000ffff6f7224 */ /* 0x000fe200078e00b7 */
[----:B------:R-:W3:Y:S01]  /*6840*/  LDSM.16.MT88.4 R20, [R192+0x14800] ;  /* 0x01480000c014783b */ /* 0x000ee20000004200 */
[----:B------:R-:W-:Y:S01]  /*6850*/  IMAD.MOV.U32 R108, RZ, RZ, R167 ;  /* 0x000000ffff6c7224 */ /* 0x000fe200078e00a7 */
[C---:B--2---:R-:W-:Y:S06]  /*6860*/  HMMA.16816.F32 R244, R8.reuse, R16, R132 ;  /* 0x0000001008f4723c */ /* 0x044fec0000001884 */
[C---:B------:R-:W-:Y:S01]  /*6870*/  HMMA.16816.F32 R112, R8.reuse, R18, R112 ;  /* 0x000000120870723c */ /* 0x040fe20000001870 */
[----:B------:R-:W2:Y:S05]  /*6880*/  LDSM.16.MT88.4 R16, [R189+0x14800] ;  /* 0x01480000bd10783b */ /* 0x000eaa0000004200 */
[C---:B-1----:R-:W-:Y:S06]  /*6890*/  HMMA.16816.F32 R240, R8.reuse, R4, R80 ;  /* 0x0000000408f0723c */ /* 0x042fec0000001850 */
[C---:B------:R-:W-:Y:S01]  /*68a0*/  HMMA.16816.F32 R132, R8.reuse, R6, R48 ;  /* 0x000000060884723c */ /* 0x040fe20000001830 */
[----:B------:R-:W1:Y:S05]  /*68b0*/  LDSM.16.MT88.4 R4, [R190+0x14800] ;  /* 0x01480000be04783b */ /* 0x000e6a0000004200 */
[----:B---3--:R-:W-:Y:S01]  /*68c0*/  HMMA.16816.F32 R120, R8, R22, R120 ;  /* 0x000000160878723c */ /* 0x008fe20000001878 */
[----:B------:R-:W-:Y:S01]  /*68d0*/  IMAD.MOV.U32 R51, RZ, RZ, R74 ;  /* 0x000000ffff337224 */ /* 0x000fe200078e004a */
[----:B------:R-:W-:Y:S01]  /*68e0*/  MOV R49, R186 ;  /* 0x000000ba00317202 */ /* 0x000fe20000000f00 */
[----:B------:R-:W-:-:S02]  /*68f0*/  IMAD.MOV.U32 R74, RZ, RZ, R236 ;  /* 0x000000ffff4a7224 */ /* 0x000fc400078e00ec */
[----:B------:R-:W-:Y:S01]  /*6900*/  IMAD.MOV.U32 R50, RZ, RZ, R187 ;  /* 0x000000ffff327224 */ /* 0x000fe200078e00bb */
[----:B------:R-:W-:Y:S01]  /*6910*/  HMMA.16816.F32 R236, R8, R24, R128 ;  /* 0x0000001808ec723c */ /* 0x000fe20000001880 */
[----:B------:R-:W3:Y:S01]  /*6920*/  LDSM.16.MT88.4 R24, [R191+0x14800] ;  /* 0x01480000bf18783b */ /* 0x000ee20000004200 */
[----:B------:R-:W-:-:S04]  /*6930*/  IMAD.MOV.U32 R48, RZ, RZ, R185 ;  /* 0x000000ffff307224 */ /* 0x000fc800078e00b9 */
[C---:B------:R-:W-:Y:S01]  /*6940*/  HMMA.16816.F32 R184, R8.reuse, R28, R76 ;  /* 0x0000001c08b8723c */ /* 0x040fe2000000184c */
[----:B------:R-:W-:Y:S01]  /*6950*/  MOV R129, R13 ;  /* 0x0000000d00817202 */ /* 0x000fe20000000f00 */
[----:B------:R-:W-:Y:S02]  /*6960*/  IMAD.MOV.U32 R128, RZ, RZ, R66 ;  /* 0x000000ffff807224 */ /* 0x000fe400078e0042 */
[----:B------:R-:W-:Y:S02]  /*6970*/  IMAD.MOV.U32 R131, RZ, RZ, R74 ;  /* 0x000000ffff837224 */ /* 0x000fe400078e004a */
[C---:B--2---:R-:W-:Y:S01]  /*6980*/  HMMA.16816.F32 R144, R8.reuse, R18, R100 ;  /* 0x000000120890723c */ /* 0x044fe20000001864 */
[----:B------:R-:W-:Y:S01]  /*6990*/  IMAD.MOV.U32 R78, RZ, RZ, R182 ;  /* 0x000000ffff4e7224 */ /* 0x000fe200078e00b6 */
[----:B------:R-:W-:Y:S01]  /*69a0*/  MOV R76, R180 ;  /* 0x000000b4004c7202 */ /* 0x000fe20000000f00 */
[----:B------:R-:W-:Y:S02]  /*69b0*/  IMAD.MOV.U32 R77, RZ, RZ, R181 ;  /* 0x000000ffff4d7224 */ /* 0x000fe400078e00b5 */
[----:B------:R-:W-:Y:S01]  /*69c0*/  IMAD.MOV.U32 R79, RZ, RZ, R164 ;  /* 0x000000ffff4f7224 */ /* 0x000fe200078e00a4 */
[----:B------:R-:W-:Y:S01]  /*69d0*/  HMMA.16816.F32 R180, R8, R30, R104 ;  /* 0x0000001e08b4723c */ /* 0x000fe20000001868 */
[----:B------:R-:W-:Y:S01]  /*69e0*/  LDSM.16.MT88.4 R28, [R190+0x16800] ;  /* 0x01680000be1c783b */ /* 0x000fe20000004200 */
[----:B------:R-:W-:Y:S01]  /*69f0*/  IMAD.MOV.U32 R103, RZ, RZ, R119 ;  /* 0x000000ffff677224 */ /* 0x000fe200078e0077 */
[----:B------:R-:W-:Y:S01]  /*6a00*/  MOV R101, R48 ;  /* 0x0000003000657202 */ /* 0x000fe20000000f00 */
[----:B------:R-:W-:-:S02]  /*6a10*/  IMAD.MOV.U32 R130, RZ, RZ, R75 ;  /* 0x000000ffff827224 */ /* 0x000fc400078e004b */
[C---:B------:R-:W-:Y:S01]  /*6a20*/  HMMA.16816.F32 R116, R8.reuse, R20, R92 ;  /* 0x000000140874723c */ /* 0x040fe2000000185c */
[----:B------:R-:W-:Y:S01]  /*6a30*/  IMAD.MOV.U32 R107, RZ, RZ, R166 ;  /* 0x000000ffff6b7224 */ /* 0x000fe200078e00a6 */
[----:B------:R-:W-:Y:S01]  /*6a40*/  MOV R106, R72 ;  /* 0x00000048006a7202 */ /* 0x000fe20000000f00 */
[----:B------:R-:W-:Y:S01]  /*6a50*/  IMAD.MOV.U32 R104, RZ, RZ, R67 ;  /* 0x000000ffff687224 */ /* 0x000fe200078e0043 */
[----:B------:R-:W2:Y:S01]  /*6a60*/  LDSM.16.MT88.4 R20, [R192+0x16800] ;  /* 0x01680000c014783b */ /* 0x000ea20000004200 */
[----:B------:R-:W-:Y:S01]  /*6a70*/  IMAD.MOV.U32 R105, RZ, RZ, R73 ;  /* 0x000000ffff697224 */ /* 0x000fe200078e0049 */
[----:B-1----:R-:W-:Y:S01]  /*6a80*/  HMMA.16816.F32 R140, R8, R4, R56 ;  /* 0x00000004088c723c */ /* 0x002fe20000001838 */
[----:B------:R-:W-:-:S05]  /*6a90*/  IMAD.MOV.U32 R102, RZ, RZ, R49 ;  /* 0x000000ffff667224 */ /* 0x000fca00078e0031 */
[C---:B------:R-:W-:Y:S01]  /*6aa0*/  HMMA.16816.F32 R164, R8.reuse, R16, R124 ;  /* 0x0000001008a4723c */ /* 0x040fe2000000187c */
[----:B------:R-:W-:Y:S01]  /*6ab0*/  IMAD.U32 R4, RZ, RZ, UR33 ;  /* 0x00000021ff047e24 */ /* 0x000fe2000f8e00ff */
[----:B------:R-:W1:Y:S01]  /*6ac0*/  LDSM.16.MT88.4 R16, [R189+0x16800] ;  /* 0x01680000bd10783b */ /* 0x000e620000004200 */
[----:B------:R-:W-:Y:S02]  /*6ad0*/  IMAD.MOV.U32 R59, RZ, RZ, R77 ;  /* 0x000000ffff3b7224 */ /* 0x000fe400078e004d */
[----:B------:R-:W-:Y:S01]  /*6ae0*/  IMAD.MOV.U32 R57, RZ, RZ, R110 ;  /* 0x000000ffff397224 */ /* 0x000fe200078e006e */
[----:B------:R-:W-:Y:S01]  /*6af0*/  LOP3.LUT R4, R157, UR29, R4, 0x96, !PT ;  /* 0x0000001d9d047c12 */ /* 0x000fe2000f8e9604 */
[----:B------:R-:W-:Y:S01]  /*6b00*/  HMMA.16816.F32 R124, R8, R6, R96 ;  /* 0x00000006087c723c */ /* 0x000fe20000001860 */
[----:B------:R-:W-:Y:S02]  /*6b10*/  IMAD.MOV.U32 R110, RZ, RZ, R35 ;  /* 0x000000ffff6e7224 */ /* 0x000fe400078e0023 */
[----:B------:R-:W-:-:S02]  /*6b20*/  IMAD.MOV.U32 R77, RZ, RZ, R32 ;  /* 0x000000ffff4d7224 */ /* 0x000fc400078e0020 */
[----:B------:R-:W-:Y:S01]  /*6b30*/  IMAD.WIDE.U32 R4, R4, -0x326172a9, RZ ;  /* 0xcd9e8d5704047825 */ /* 0x000fe200078e00ff */
[C---:B---3--:R-:W-:Y:S01]  /*6b40*/  HMMA.16816.F32 R80, R8.reuse, R26, R40 ;  /* 0x0000001a0850723c */ /* 0x048fe20000001828 */
[----:B------:R-:W-:Y:S02]  /*6b50*/  MOV R98, R57 ;  /* 0x0000003900627202 */ /* 0x000fe40000000f00 */
[----:B------:R-:W-:Y:S01]  /*6b60*/  IMAD.MOV.U32 R99, RZ, RZ, R78 ;  /* 0x000000ffff637224 */ /* 0x000fe200078e004e */
[----:B------:R-:W-:Y:S01]  /*6b70*/  LOP3.LUT R5, R5, UR15, R54, 0x96, !PT ;  /* 0x0000000f05057c12 */ /* 0x000fe2000f8e9636 */
[----:B------:R-:W-:Y:S01]  /*6b80*/  IMAD.MOV.U32 R78, RZ, RZ, R34 ;  /* 0x000000ffff4e7224 */ /* 0x000fe200078e0022 */
[----:B------:R-:W-:Y:S01]  /*6b90*/  LOP3.LUT R6, R53, UR14, R4, 0x96, !PT ;  /* 0x0000000e35067c12 */ /* 0x000fe2000f8e9604 */
[----:B------:R-:W-:Y:S01]  /*6ba0*/  IMAD.MOV.U32 R58, RZ, RZ, R50 ;  /* 0x000000ffff3a7224 */ /* 0x000fe200078e0032 */
[----:B------:R-:W-:Y:S01]  /*6bb0*/  MOV R97, R103 ;  /* 0x0000006700617202 */ /* 0x000fe20000000f00 */
[----:B------:R-:W-:Y:S01]  /*6bc0*/  IMAD.WIDE.U32 R4, R5, -0x2daee0ad, RZ ;  /* 0xd2511f5305047825 */ /* 0x000fe200078e00ff */
[----:B------:R-:W-:Y:S01]  /*6bd0*/  HMMA.16816.F32 R88, R8, R24, R88 ;  /* 0x000000180858723c */ /* 0x000fe20000001858 */
[----:B------:R-:W-:Y:S02]  /*6be0*/  LDSM.16.MT88.4 R24, [R189+0x11000] ;  /* 0x01100000bd18783b */ /* 0x000fe40000004200 */
[----:B------:R-:W-:Y:S01]  /*6bf0*/  IMAD.WIDE.U32 R6, R6, -0x2daee0ad, RZ ;  /* 0xd2511f5306067825 */ /* 0x000fe200078e00ff */
[----:B------:R-:W-:-:S03]  /*6c00*/  LOP3.LUT R5, R5, UR13, R64, 0x96, !PT ;  /* 0x0000000d05057c12 */ /* 0x000fc6000f8e9640 */
[----:B------:R-:W-:Y:S01]  /*6c10*/  IMAD.MOV.U32 R56, RZ, RZ, R109 ;  /* 0x000000ffff387224 */ /* 0x000fe200078e006d */
[----:B------:R-:W-:Y:S01]  /*6c20*/  LOP3.LUT R13, R7, UR11, R4, 0x96, !PT ;  /* 0x0000000b070d7c12 */ /* 0x000fe2000f8e9604 */
[----:B------:R-:W-:Y:S01]  /*6c30*/  FFMA.FTZ R7, R170, UR32, -R12 ;  /* 0x00000020aa077c23 */ /* 0x000fe2000801080c */
[----:B------:R-:W-:Y:S01]  /*6c40*/  IMAD.WIDE.U32 R4, R5, -0x326172a9, RZ ;  /* 0xcd9e8d5705047825 */ /* 0x000fe200078e00ff */
[----:B------:R-:W-:Y:S01]  /*6c50*/  MOV R109, R51 ;  /* 0x00000033006d7202 */ /* 0x000fe20000000f00 */
[----:B--2---:R-:W-:Y:S01]  /*6c60*/  HMMA.16816.F32 R44, R8, R20, R44 ;  /* 0x00000014082c723c */ /* 0x004fe2000000182c */
[----:B------:R2:W3:Y:S01]  /*6c70*/  MUFU.EX2 R100, R7 ;  /* 0x0000000700647308 */ /* 0x0004e20000000800 */
[----:B------:R-:W-:Y:S01]  /*6c80*/  IMAD.WIDE.U32 R40, R13, -0x326172a9, RZ ;  /* 0xcd9e8d570d287825 */ /* 0x000fe200078e00ff */
[----:B------:R-:W-:-:S03]  /*6c90*/  LOP3.LUT R5, R5, UR12, R52, 0x96, !PT ;  /* 0x0000000c05057c12 */ /* 0x000fc6000f8e9634 */
[----:B------:R-:W-:Y:S01]  /*6ca0*/  FFMA.FTZ R13, R171, UR32, -R12 ;  /* 0x00000020ab0d7c23 */ /* 0x000fe2000801080c */
[C---:B------:R-:W-:Y:S01]  /*6cb0*/  HMMA.16816.F32 R52, R8.reuse, R28, R160 ;  /* 0x0000001c0834723c */ /* 0x040fe200000018a0 */
[----:B------:R-:W-:Y:S02]  /*6cc0*/  IMAD.MOV.U32 R96, RZ, RZ, R59 ;  /* 0x000000ffff607224 */ /* 0x000fe400078e003b */
[----:B------:R-:W-:Y:S02]  /*6cd0*/  IMAD.MOV.U32 R157, RZ, RZ, R58 ;  /* 0x000000ffff9d7224 */ /* 0x000fe400078e003a */
[----:B------:R-:W-:Y:S01]  /*6ce0*/  IMAD.MOV.U32 R103, RZ, RZ, R15 ;  /* 0x000000ffff677224 */ /* 0x000fe200078e000f */
[C---:B-1----:R-:W-:Y:S01]  /*6cf0*/  HMMA.16816.F32 R64, R8.reuse, R18, R36 ;  /* 0x000000120840723c */ /* 0x042fe20000001824 */
[----:B------:R-:W-:Y:S01]  /*6d00*/  MOV R156, R96 ;  /* 0x00000060009c7202 */ /* 0x000fe20000000f00 */
[----:B------:R-:W-:Y:S01]  /*6d10*/  IMAD.MOV.U32 R96, RZ, RZ, R98 ;  /* 0x000000ffff607224 */ /* 0x000fe200078e0062 */
[----:B--2---:R-:W-:Y:S01]  /*6d20*/  LOP3.LUT R7, R41, UR8, R4, 0x96, !PT ;  /* 0x0000000829077c12 */ /* 0x004fe2000f8e9604 */
[----:B------:R-:W-:Y:S01]  /*6d30*/  IMAD.WIDE.U32 R4, R5, -0x2daee0ad, RZ ;  /* 0xd2511f5305047825 */ /* 0x000fe200078e00ff */
[----:B---3--:R-:W-:Y:S01]  /*6d40*/  MOV R162, R100 ;  /* 0x0000006400a27202 */ /* 0x008fe20000000f00 */
[----:B------:R-:W-:Y:S01]  /*6d50*/  HMMA.16816.F32 R72, R8, R16, R152 ;  /* 0x000000100848723c */ /* 0x000fe20000001898 */
[----:B------:R1:W-:Y:S01]  /*6d60*/  MUFU.EX2 R153, R13 ;  /* 0x0000000d00997308 */ /* 0x0003e20000000800 */
[----:B------:R-:W-:Y:S01]  /*6d70*/  IMAD.WIDE.U32 R38, R7, -0x2daee0ad, RZ ;  /* 0xd2511f5307267825 */ /* 0x000fe200078e00ff */
[----:B------:R-:W-:-:S03]  /*6d80*/  LOP3.LUT R6, R5, UR7, R6, 0x96, !PT ;  /* 0x0000000705067c12 */ /* 0x000fc6000f8e9606 */
[----:B------:R-:W-:Y:S01]  /*6d90*/  FFMA.FTZ R7, R248, UR32, -R12 ;  /* 0x00000020f8077c23 */ /* 0x000fe2000801080c */
[----:B------:R-:W-:Y:S01]  /*6da0*/  IMAD.MOV.U32 R100, RZ, RZ, R107 ;  /* 0x000000ffff647224 */ /* 0x000fe200078e006b */
[----:B------:R-:W-:Y:S01]  /*6db0*/  MOV R107, R79 ;  /* 0x0000004f006b7202 */ /* 0x000fe20000000f00 */
[----:B------:R-:W-:Y:S01]  /*6dc0*/  IMAD.WIDE.U32 R36, R6, -0x326172a9, RZ ;  /* 0xcd9e8d5706247825 */ /* 0x000fe200078e00ff */
[----:B------:R-:W-:Y:S01]  /*6dd0*/  MOV R79, R33 ;  /* 0x00000021004f7202 */ /* 0x000fe20000000f00 */
[----:B------:R2:W-:Y:S01]  /*6de0*/  MUFU.EX2 R18, R7 ;  /* 0x0000000700127308 */ /* 0x0005e20000000800 */
[----:B------:R-:W3:Y:S01]  /*6df0*/  LDSM.16.MT88.4 R32, [R191+0x16800] ;  /* 0x01680000bf20783b */ /* 0x000ee20000004200 */
[----:B------:R-:W-:Y:S01]  /*6e00*/  LOP3.LUT R4, R39, UR6, R4, 0x96, !PT ;  /* 0x0000000627047c12 */ /* 0x000fe2000f8e9604 */
[----:B------:R-:W-:Y:S01]  /*6e10*/  IMAD.MOV.U32 R98, RZ, RZ, R107 ;  /* 0x000000ffff627224 */ /* 0x000fe200078e006b */
[----:B------:R-:W-:Y:S01]  /*6e20*/  MOV R107, R14 ;  /* 0x0000000e006b7202 */ /* 0x000fe20000000f00 */
[----:B------:R-:W-:Y:S01]  /*6e30*/  IMAD.MOV.U32 R43, RZ, RZ, R101 ;  /* 0x000000ffff2b7224 */ /* 0x000fe200078e0065 */
[----:B------:R-:W-:Y:S01]  /*6e40*/  HMMA.16816.F32 R48, R8, R30, R172 ;  /* 0x0000001e0830723c */ /* 0x000fe200000018ac */
[----:B------:R-:W-:Y:S01]  /*6e50*/  IMAD.WIDE.U32 R4, R4, -0x326172a9, RZ ;  /* 0xcd9e8d5704047825 */ /* 0x000fe200078e00ff */
[----:B------:R-:W4:Y:S02]  /*6e60*/  LDSM.16.MT88.4 R28, [R190+0x11000] ;  /* 0x01100000be1c783b */ /* 0x000f240000004200 */
[----:B------:R-:W-:-:S02]  /*6e70*/  LOP3.LUT R6, R4, 0xffff, RZ, 0xc0, !PT ;  /* 0x0000ffff04067812 */ /* 0x000fc400078ec0ff */
[----:B-1----:R-:W-:Y:S02]  /*6e80*/  LOP3.LUT R13, R4, 0xff, RZ, 0xc0, !PT ;  /* 0x000000ff040d7812 */ /* 0x002fe400078ec0ff */
[----:B------:R-:W-:Y:S01]  /*6e90*/  SHF.R.U32.HI R6, RZ, 0x8, R6 ;  /* 0x00000008ff067819 */ /* 0x000fe20000011606 */
[----:B--2---:R-:W-:Y:S01]  /*6ea0*/  FFMA.FTZ R7, R249, UR32, -R12 ;  /* 0x00000020f9077c23 */ /* 0x004fe2000801080c */
[----:B------:R-:W-:Y:S02]  /*6eb0*/  LOP3.LUT R5, R5, UR23, R36, 0x96, !PT ;  /* 0x0000001705057c12 */ /* 0x000fe4000f8e9624 */
[----:B------:R-:W-:Y:S01]  /*6ec0*/  PRMT R17, R13, 0x5410, R6 ;  /* 0x000054100d117816 */ /* 0x000fe20000000006 */
[----:B------:R1:W2:Y:S01]  /*6ed0*/  MUFU.EX2 R19, R7 ;  /* 0x0000000700137308 */ /* 0x0002a20000000800 */
[----:B------:R-:W-:Y:S01]  /*6ee0*/  FFMA.FTZ R6, R157, UR32, -R2 ;  /* 0x000000209d067c23 */ /* 0x000fe20008010802 */
[----:B------:R-:W-:Y:S01]  /*6ef0*/  IMAD.MOV.U32 R157, RZ, RZ, R97 ;  /* 0x000000ffff9d7224 */ /* 0x000fe200078e0061 */
[----:B------:R-:W-:-:S02]  /*6f00*/  SHF.R.U32.HI R15, RZ, 0x10, R4 ;  /* 0x00000010ff0f7819 */ /* 0x000fc40000011604 */
[----:B------:R-:W-:Y:S02]  /*6f10*/  SHF.R.U32.HI R16, RZ, 0x18, R4 ;  /* 0x00000018ff107819 */ /* 0x000fe40000011604 */
[C---:B------:R-:W-:Y:S02]  /*6f20*/  LOP3.LUT R4, R5.reuse, 0xffff, RZ, 0xc0, !PT ;  /* 0x0000ffff05047812 */ /* 0x040fe400078ec0ff */
[----:B------:R-:W-:Y:S01]  /*6f30*/  LOP3.LUT R14, R5, 0xff, RZ, 0xc0, !PT ;  /* 0x000000ff050e7812 */ /* 0x000fe200078ec0ff */
[----:B-1----:R-:W-:Y:S01]  /*6f40*/  FFMA.FTZ R7, R99, UR32, -R2 ;  /* 0x0000002063077c23 */ /* 0x002fe20008010802 */
[----:B------:R-:W-:Y:S01]  /*6f50*/  IMAD.MOV.U32 R99, RZ, RZ, R56 ;  /* 0x000000ffff637224 */ /* 0x000fe200078e0038 */
[----:B------:R-:W-:Y:S01]  /*6f60*/  SHF.R.U32.HI R13, RZ, 0x18, R5 ;  /* 0x00000018ff0d7819 */ /* 0x000fe20000011605 */
[----:B------:R-:W-:Y:S01]  /*6f70*/  IMAD.MOV.U32 R101, RZ, RZ, R169 ;  /* 0x000000ffff657224 */ /* 0x000fe200078e00a9 */
[----:B------:R1:W-:Y:S01]  /*6f80*/  MUFU.EX2 R152, R7 ;  /* 0x0000000700987308 */ /* 0x0003e20000000800 */
[----:B------:R-:W-:Y:S01]  /*6f90*/  SHF.R.U32.HI R4, RZ, 0x8, R4 ;  /* 0x00000008ff047819 */ /* 0x000fe20000011604 */
[----:B------:R-:W-:Y:S01]  /*6fa0*/  HMMA.16816.F32 R56, R8, R22, R176 ;  /* 0x000000160838723c */ /* 0x000fe200000018b0 */
[----:B------:R-:W-:Y:S01]  /*6fb0*/  MOV R97, R99 ;  /* 0x0000006300617202 */ /* 0x000fe20000000f00 */
[----:B------:R-:W-:Y:S01]  /*6fc0*/  IMAD.MOV.U32 R99, RZ, RZ, R111 ;  /* 0x000000ffff637224 */ /* 0x000fe200078e006f */
[----:B-1----:R-:W-:Y:S01]  /*6fd0*/  SHF.R.U32.HI R7, RZ, 0x10, R5 ;  /* 0x00000010ff077819 */ /* 0x002fe20000011605 */
[----:B------:R-:W-:Y:S01]  /*6fe0*/  FFMA.FTZ R5, R156, UR32, -R2 ;  /* 0x000000209c057c23 */ /* 0x000fe20008010802 */
[----:B------:R-:W-:Y:S01]  /*6ff0*/  MOV R156, R157 ;  /* 0x0000009d009c7202 */ /* 0x000fe20000000f00 */
[----:B------:R-:W-:Y:S01]  /*7000*/  IMAD.MOV.U32 R157, RZ, RZ, R97 ;  /* 0x000000ffff9d7224 */ /* 0x000fe200078e0061 */
[----:B------:R1:W4:Y:S01]  /*7010*/  MUFU.EX2 R172, R6 ;  /* 0x0000000600ac7308 */ /* 0x0003220000000800 */
[----:B------:R-:W-:Y:S01]  /*7020*/  IMAD.MOV.U32 R97, RZ, RZ, R98 ;  /* 0x000000ffff617224 */ /* 0x000fe200078e0062 */
[----:B------:R-:W-:Y:S01]  /*7030*/  MOV R98, R99 ;  /* 0x0000006300627202 */ /* 0x000fe20000000f00 */
[----:B------:R-:W-:Y:S01]  /*7040*/  IMAD.MOV.U32 R99, RZ, RZ, R107 ;  /* 0x000000ffff637224 */ /* 0x000fe200078e006b */
[----:B------:R-:W-:Y:S01]  /*7050*/  PRMT R4, R14, 0x5410, R4 ;  /* 0x000054100e047816 */ /* 0x000fe20000000004 */
[----:B------:R-:W-:Y:S01]  /*7060*/  IMAD.MOV.U32 R92, RZ, RZ, R157 ;  /* 0x000000ffff5c7224 */ /* 0x000fe200078e009d */
[----:B------:R-:W-:Y:S01]  /*7070*/  MOV R94, R98 ;  /* 0x00000062005e7202 */ /* 0x000fe20000000f00 */
[----:B------:R-:W-:Y:S01]  /*7080*/  IMAD.MOV.U32 R93, RZ, RZ, R97 ;  /* 0x000000ffff5d7224 */ /* 0x000fe200078e0061 */
[----:B------:R-:W-:Y:S01]  /*7090*/  LDSM.16.MT88.4 R20, [R191+0x11000] ;  /* 0x01100000bf14783b */ /* 0x000fe20000004200 */
[----:B------:R-:W-:Y:S01]  /*70a0*/  IMAD.MOV.U32 R95, RZ, RZ, R99 ;  /* 0x000000ffff5f7224 */ /* 0x000fe200078e0063 */
[----:B------:R-:W-:Y:S01]  /*70b0*/  MOV R97, R63 ;  /* 0x0000003f00617202 */ /* 0x000fe20000000f00 */
[----:B------:R-:W-:Y:S01]  /*70c0*/  IMAD.MOV.U32 R107, RZ, RZ, R76 ;  /* 0x000000ffff6b7224 */ /* 0x000fe200078e004c */
[----:B------:R-:W-:Y:S01]  /*70d0*/  MOV R76, R77 ;  /* 0x0000004d004c7202 */ /* 0x000fe20000000f00 */
[----:B------:R-:W-:Y:S01]  /*70e0*/  IMAD.MOV.U32 R157, RZ, RZ, R100 ;  /* 0x000000ffff9d7224 */ /* 0x000fe200078e0064 */
[----:B------:R-:W-:Y:S01]  /*70f0*/  MOV R100, R60 ;  /* 0x0000003c00647202 */ /* 0x000fe20000000f00 */
[----:B------:R-:W-:-:S02]  /*7100*/  IMAD.MOV.U32 R98, RZ, RZ, R62 ;  /* 0x000000ffff627224 */ /* 0x000fc400078e003e */
[----:B------:R-:W-:Y:S02]  /*7110*/  IMAD.MOV.U32 R99, RZ, RZ, R61 ;  /* 0x000000ffff637224 */ /* 0x000fe400078e003d */
[----:B------:R-:W-:Y:S01]  /*7120*/  IMAD.MOV.U32 R77, RZ, RZ, R78 ;  /* 0x000000ffff4d7224 */ /* 0x000fe200078e004e */
[C---:B---3--:R-:W-:Y:S01]  /*7130*/  HMMA.16816.F32 R60, R8.reuse, R32, R216 ;  /* 0x00000020083c723c */ /* 0x048fe200000018d8 */
[----:B------:R-:W-:Y:S02]  /*7140*/  IMAD.MOV.U32 R111, RZ, RZ, R193 ;  /* 0x000000ffff6f7224 */ /* 0x000fe400078e00c1 */
[----:B------:R-:W-:Y:S01]  /*7150*/  IMAD.MOV.U32 R78, RZ, RZ, R79 ;  /* 0x000000ffff4e7224 */ /* 0x000fe200078e004f */
[----:B------:R3:W5:Y:S01]  /*7160*/  LDL.LU R193, [R1+0x74] ;  /* 0x0000740001c17983 */ /* 0x0007620000300800 */
[----:B------:R-:W-:Y:S01]  /*7170*/  MOV R79, R188 ;  /* 0x000000bc004f7202 */ /* 0x000fe20000000f00 */
[----:B------:R-:W-:Y:S01]  /*7180*/  HMMA.16816.F32 R32, R8, R34, R92 ;  /* 0x000000220820723c */ /* 0x000fe2000000185c */
[----:B--2---:R-:W-:Y:S01]  /*7190*/  IMAD.MOV.U32 R176, RZ, RZ, R19 ;  /* 0x000000ffffb07224 */ /* 0x004fe200078e0013 */
[----:B------:R3:W5:Y:S04]  /*71a0*/  LDL.LU R188, [R1+0x70] ;  /* 0x0000700001bc7983 */ /* 0x0007680000300800 */
[----:B------:R3:W5:Y:S01]  /*71b0*/  LDL.LU R169, [R1+0x6c] ;  /* 0x00006c0001a97983 */ /* 0x0007620000300800 */
[----:B------:R-:W-:Y:S01]  /*71c0*/  MOV R92, R97 ;  /* 0x00000061005c7202 */ /* 0x000fe20000000f00 */
[----:B------:R-:W-:Y:S01]  /*71d0*/  IMAD.MOV.U32 R93, RZ, RZ, R98 ;  /* 0x000000ffff5d7224 */ /* 0x000fe200078e0062 */
[----:B------:R-:W-:Y:S01]  /*71e0*/  MOV R97, R103 ;  /* 0x0000006700617202 */ /* 0x000fe20000000f00 */
[----:B------:R-:W-:Y:S01]  /*71f0*/  IMAD.MOV.U32 R94, RZ, RZ, R99 ;  /* 0x000000ffff5e7224 */ /* 0x000fe200078e0063 */
[----:B------:R-:W-:Y:S01]  /*7200*/  MOV R103, R168 ;  /* 0x000000a800677202 */ /* 0x000fe20000000f00 */
[----:B------:R-:W-:Y:S01]  /*7210*/  IMAD.MOV.U32 R98, RZ, RZ, R104 ;  /* 0x000000ffff627224 */ /* 0x000fe200078e0068 */
[----:B------:R3:W5:Y:S01]  /*7220*/  LDL.LU R168, [R1+0x68] ;  /* 0x0000680001a87983 */ /* 0x0007620000300800 */
[----:B------:R-:W-:-:S02]  /*7230*/  IMAD.MOV.U32 R99, RZ, RZ, R105 ;  /* 0x000000ffff637224 */ /* 0x000fc400078e0069 */
[----:B------:R-:W-:Y:S02]  /*7240*/  IMAD.MOV.U32 R104, RZ, RZ, R151 ;  /* 0x000000ffff687224 */ /* 0x000fe400078e0097 */
[----:B------:R3:W5:Y:S01]  /*7250*/  LDL.LU R151, [R1+0x64] ;  /* 0x0000640001977983 */ /* 0x0007620000300800 */
[----:B------:R-:W-:-:S03]  /*7260*/  IMAD.MOV.U32 R105, RZ, RZ, R150 ;  /* 0x000000ffff697224 */ /* 0x000fc600078e0096 */
[----:B------:R3:W5:Y:S01]  /*7270*/  LDL.LU R150, [R1+0x60] ;  /* 0x0000600001967983 */ /* 0x0007620000300800 */
[----:B-1----:R-:W-:-:S04]  /*7280*/  LOP3.LUT R6, R15, 0xff, RZ, 0xc0, !PT ;  /* 0x000000ff0f067812 */ /* 0x002fc800078ec0ff */
[----:B------:R-:W-:Y:S01]  /*7290*/  PRMT R15, R6, 0x5410, R16 ;  /* 0x00005410060f7816 */ /* 0x000fe20000000010 */
[----:B------:R-:W-:Y:S01]  /*72a0*/  FFMA.FTZ R6, R156, UR32, -R2 ;  /* 0x000000209c067c23 */ /* 0x000fe20008010802 */
[----:B------:R-:W-:Y:S01]  /*72b0*/  LOP3.LUT R7, R7, 0xff, RZ, 0xc0, !PT ;  /* 0x000000ff07077812 */ /* 0x000fe200078ec0ff */
[----:B------:R1:W-:Y:S01]  /*72c0*/  MUFU.EX2 R249, R5 ;  /* 0x0000000500f97308 */ /* 0x0003e20000000800 */
[----:B------:R-:W-:Y:S02]  /*72d0*/  HSET2.LE.AND R4, R4, R0, PT ;  /* 0x0000000004047233 */ /* 0x000fe40003803000 */
[----:B------:R-:W-:-:S05]  /*72e0*/  PRMT R13, R7, 0x5410, R13 ;  /* 0x00005410070d7816 */ /* 0x000fca000000000d */
[----:B------:R4:W2:Y:S01]  /*72f0*/  MUFU.EX2 R248, R6 ;  /* 0x0000000600f87308 */ /* 0x0008a20000000800 */
[----:B------:R-:W-:Y:S01]  /*7300*/  IMAD.MOV.U32 R14, RZ, RZ, R18 ;  /* 0x000000ffff0e7224 */ /* 0x000fe200078e0012 */
[----:B------:R-:W-:Y:S02]  /*7310*/  HSET2.LE.AND R7, R17, R0, PT ;  /* 0x0000000011077233 */ /* 0x000fe40003803000 */
[----:B------:R-:W3:Y:S01]  /*7320*/  LDSM.16.MT88.4 R16, [R192+0x11000] ;  /* 0x01100000c010783b */ /* 0x000ee20000004200 */
[----:B-1----:R-:W-:-:S04]  /*7330*/  F2FP.F16.F32.PACK_AB R5, R153, R162 ;  /* 0x000000a29905723e */ /* 0x002fc800000000ff */
[----:B------:R-:W-:Y:S02]  /*7340*/  LOP3.LUT R4, R4, R5, RZ, 0xc0, !PT ;  /* 0x0000000504047212 */ /* 0x000fe400078ec0ff */
[----:B------:R-:W-:Y:S02]  /*7350*/  HSET2.LE.AND R5, R13, R0, PT ;  /* 0x000000000d057233 */ /* 0x000fe40003803000 */
[----:B----4-:R-:W-:Y:S02]  /*7360*/  F2FP.F16.F32.PACK_AB R6, R172, R152 ;  /* 0x00000098ac06723e */ /* 0x010fe400000000ff */
[----:B------:R-:W-:Y:S02]  /*7370*/  F2FP.F16.F32.PACK_AB R13, R176, R14 ;  /* 0x0000000eb00d723e */ /* 0x000fe400000000ff */
[----:B------:R-:W-:Y:S02]  /*7380*/  LOP3.LUT R5, R5, R6, RZ, 0xc0, !PT ;  /* 0x0000000605057212 */ /* 0x000fe400078ec0ff */
[----:B------:R-:W-:-:S02]  /*7390*/  LOP3.LUT R6, R7, R13, RZ, 0xc0, !PT ;  /* 0x0000000d07067212 */ /* 0x000fc400078ec0ff */
[----:B------:R-:W-:Y:S02]  /*73a0*/  HSET2.LE.AND R7, R15, R0, PT ;  /* 0x000000000f077233 */ /* 0x000fe40003803000 */
[----:B--2---:R-:W-:-:S04]  /*73b0*/  F2FP.F16.F32.PACK_AB R8, R248, R249 ;  /* 0x000000f9f808723e */ /* 0x004fc800000000ff */
[----:B------:R-:W-:Y:S01]  /*73c0*/  LOP3.LUT R7, R7, R8, RZ, 0xc0, !PT ;  /* 0x0000000807077212 */ /* 0x000fe200078ec0ff */
[----:B------:R-:W-:Y:S01]  /*73d0*/  IMAD.MOV.U32 R155, RZ, RZ, R96 ;  /* 0x000000ffff9b7224 */ /* 0x000fe200078e0060 */
[----:B------:R-:W-:Y:S01]  /*73e0*/  MOV R95, R100 ;  /* 0x00000064005f7202 */ /* 0x000fe20000000f00 */
[----:B------:R-:W-:Y:S01]  /*73f0*/  IMAD.MOV.U32 R96, RZ, RZ, R102 ;  /* 0x000000ffff607224 */ /* 0x000fe200078e0066 */
[----:B------:R-:W-:Y:S01]  /*7400*/  MOV R100, R106 ;  /* 0x0000006a00647202 */ /* 0x000fe20000000f00 */
[----:B------:R-:W-:Y:S01]  /*7410*/  IMAD.MOV.U32 R42, RZ, RZ, R157 ;  /* 0x000000ffff2a7224 */ /* 0x000fe200078e009d */
[----:B------:R-:W-:Y:S01]  /*7420*/  MOV R106, R159 ;  /* 0x0000009f006a7202 */ /* 0x000fe20000000f00 */
[----:B------:R-:W-:Y:S01]  /*7430*/  IMAD.MOV.U32 R102, RZ, RZ, R158 ;  /* 0x000000ffff667224 */ /* 0x000fe200078e009e */
[----:B------:R-:W-:Y:S01]  /*7440*/  LDSM.16.MT88.4 R8, [R191+0x13000] ;  /* 0x01300000bf08783b */ /* 0x000fe20000004200 */
[C---:B------:R-:W-:Y:S06]  /*7450*/  HMMA.16816.F32 R156, R4.reuse, R24, R68 ;  /* 0x00000018049c723c */ /* 0x040fec0000001844 */
[C---:B------:R-:W-:Y:S01]  /*7460*/  HMMA.16816.F32 R68, R4.reuse, R26, R232 ;  /* 0x0000001a0444723c */ /* 0x040fe200000018e8 */
[----:B------:R-:W1:Y:S05]  /*7470*/  LDSM.16.MT88.4 R24, [R189+0x13000] ;  /* 0x01300000bd18783b */ /* 0x000e6a0000004200 */
        /* <DEDUP_REMOVED lines=8> */
[C---:B---3--:R-:W-:Y:S01]  /*7500*/  HMMA.16816.F32 R92, R4.reuse, R16, R92 ;  /* 0x00000010045c723c */ /* 0x048fe2000000185c */
        /* <DEDUP_REMOVED lines=8> */
[----:B------:R-:W-:Y:S01]  /*7590*/  IMAD.MOV.U32 R170, RZ, RZ, R103 ;  /* 0x000000ffffaa7224 */ /* 0x000fe200078e0067 */
[----:B------:R-:W3:Y:S01]  /*75a0*/  LDSM.16.MT88.4 R16, [R192+0x13000] ;  /* 0x01300000c010783b */ /* 0x000ee20000004200 */
[----:B------:R-:W-:-:S02]  /*75b0*/  IMAD.MOV.U32 R174, RZ, RZ, R105 ;  /* 0x000000ffffae7224 */ /* 0x000fc400078e0069 */
[----:B------:R-:W-:Y:S01]  /*75c0*/  IMAD.MOV.U32 R173, RZ, RZ, R106 ;  /* 0x000000ffffad7224 */ /* 0x000fe200078e006a */
[C---:B------:R-:W-:Y:S06]  /*75d0*/  HMMA.16816.F32 R100, R4.reuse, R20, R136 ;  /* 0x000000140464723c */ /* 0x040fec0000001888 */
[----:B------:R-:W-:Y:S01]  /*75e0*/  HMMA.16816.F32 R104, R4, R22, R224 ;  /* 0x000000160468723c */ /* 0x000fe200000018e0 */
[----:B------:R-:W4:Y:S01]  /*75f0*/  LDSM.16.MT88.4 R20, [R189+0x15000] ;  /* 0x01500000bd14783b */ /* 0x000f220000004200 */
[----:B------:R-:W-:Y:S01]  /*7600*/  IMAD.MOV.U32 R178, RZ, RZ, R108 ;  /* 0x000000ffffb27224 */ /* 0x000fe200078e006c */
[----:B------:R-:W-:Y:S01]  /*7610*/  MOV R218, R110 ;  /* 0x0000006e00da7202 */ /* 0x000fe20000000f00 */
[----:B------:R-:W-:-:S02]  /*7620*/  IMAD.MOV.U32 R177, RZ, RZ, R109 ;  /* 0x000000ffffb17224 */ /* 0x000fc400078e006d */
[----:B------:R-:W-:Y:S02]  /*7630*/  IMAD.MOV.U32 R219, RZ, RZ, R111 ;  /* 0x000000ffffdb7224 */ /* 0x000fe400078e006f */
[----:B-1----:R-:W-:Y:S01]  /*7640*/  HMMA.16816.F32 R108, R4, R24, R244 ;  /* 0x00000018046c723c */ /* 0x002fe200000018f4 */
[----:B------:R-:W-:Y:S01]  /*7650*/  IMAD.MOV.U32 R13, RZ, RZ, R160 ;  /* 0x000000ffff0d7224 */ /* 0x000fe200078e00a0 */
[----:B------:R-:W-:Y:S01]  /*7660*/  MOV R15, R130 ;  /* 0x00000082000f7202 */ /* 0x000fe20000000f00 */
[----:B------:R-:W-:-:S04]  /*7670*/  IMAD.MOV.U32 R160, RZ, RZ, R129 ;  /* 0x000000ffffa07224 */ /* 0x000fc800078e0081 */
[----:B------:R-:W-:Y:S01]  /*7680*/  IMAD.MOV.U32 R245, RZ, RZ, R14 ;  /* 0x000000fffff57224 */ /* 0x000fe200078e000e */
[----:B------:R-:W-:Y:S01]  /*7690*/  MOV R14, R161 ;  /* 0x000000a1000e7202 */ /* 0x000fe20000000f00 */
[----:B------:R-:W-:Y:S01]  /*76a0*/  IMAD.MOV.U32 R161, RZ, RZ, R128 ;  /* 0x000000ffffa17224 */ /* 0x000fe200078e0080 */
[C---:B------:R-:W-:Y:S01]  /*76b0*/  HMMA.16816.F32 R112, R4.reuse, R26, R112 ;  /* 0x0000001a0470723c */ /* 0x040fe20000001870 */
[----:B------:R-:W-:Y:S01]  /*76c0*/  IMAD.MOV.U32 R244, RZ, RZ, R131 ;  /* 0x000000fffff47224 */ /* 0x000fe200078e0083 */
[----:B------:R-:W1:Y:S04]  /*76d0*/  LDSM.16.MT88.4 R24, [R192+0x15000] ;  /* 0x01500000c018783b */ /* 0x000e680000004200 */
[C---:B--2---:R-:W-:Y:S06]  /*76e0*/  HMMA.16816.F32 R128, R4.reuse, R28, R240 ;  /* 0x0000001c0480723c */ /* 0x044fec00000018f0 */
[C---:B------:R-:W-:Y:S06]  /*76f0*/  HMMA.16816.F32 R240, R4.reuse, R8, R184 ;  /* 0x0000000804f0723c */ /* 0x040fec00000018b8 */
[C---:B------:R-:W-:Y:S01]  /*7700*/  HMMA.16816.F32 R224, R4.reuse, R10, R180 ;  /* 0x0000000a04e0723c */ /* 0x040fe200000018b4 */
[----:B------:R-:W2:Y:S05]  /*7710*/  LDSM.16.MT88.4 R8, [R191+0x15000] ;  /* 0x01500000bf08783b */ /* 0x000eaa0000004200 */
[C---:B------:R-:W-:Y:S01]  /*7720*/  HMMA.16816.F32 R132, R4.reuse, R30, R132 ;  /* 0x0000001e0484723c */ /* 0x040fe20000001884 */
[----:B------:R-:W2:Y:S05]  /*7730*/  LDSM.16.MT88.4 R28, [R190+0x15000] ;  /* 0x01500000be1c783b */ /* 0x000eaa0000004200 */
[C---:B---3--:R-:W-:Y:S06]  /*7740*/  HMMA.16816.F32 R136, R4.reuse, R16, R236 ;  /* 0x000000100488723c */ /* 0x048fec00000018ec */
[C---:B----4-:R-:W-:Y:S06]  /*7750*/  HMMA.16816.F32 R236, R4.reuse, R20, R164 ;  /* 0x0000001404ec723c */ /* 0x050fec00000018a4 */
[C---:B------:R-:W-:Y:S01]  /*7760*/  HMMA.16816.F32 R144, R4.reuse, R22, R144 ;  /* 0x000000160490723c */ /* 0x040fe20000001890 */
[----:B------:R-:W3:Y:S05]  /*7770*/  LDSM.16.MT88.4 R20, [R190+0x17000] ;  /* 0x01700000be14783b */ /* 0x000eea0000004200 */
[----:B------:R-:W-:Y:S01]  /*7780*/  HMMA.16816.F32 R228, R4, R18, R220 ;  /* 0x0000001204e4723c */ /* 0x000fe200000018dc */
[----:B------:R-:W4:Y:S01]  /*7790*/  LDSM.16.MT88.4 R16, [R189+0x17000] ;  /* 0x01700000bd10783b */ /* 0x000f220000004200 */
[----:B------:R-:W-:Y:S01]  /*77a0*/  IMAD.MOV.U32 R166, RZ, RZ, R218 ;  /* 0x000000ffffa67224 */ /* 0x000fe200078e00da */
[----:B------:R-:W-:-:S03]  /*77b0*/  MOV R246, R217 ;  /* 0x000000d900f67202 */ /* 0x000fc60000000f00 */
[C---:B-1----:R-:W-:Y:S06]  /*77c0*/  HMMA.16816.F32 R184, R4.reuse, R24, R116 ;  /* 0x0000001804b8723c */ /* 0x042fec0000001874 */
[----:B--2---:R-:W-:Y:S01]  /*77d0*/  HMMA.16816.F32 R116, R4, R8, R88 ;  /* 0x000000080474723c */ /* 0x004fe20000001858 */
[----:B------:R-:W-:-:S06]  /*77e0*/  MOV R167, R219 ;  /* 0x000000db00a77202 */ /* 0x000fcc0000000f00 */
[----:B------:R-:W-:Y:S01]  /*77f0*/  FFMA.FTZ R8, R166, UR32, -R12 ;  /* 0x00000020a6087c23 */ /* 0x000fe2000801080c */
[----:B------:R-:W-:Y:S01]  /*7800*/  HMMA.16816.F32 R232, R4, R28, R140 ;  /* 0x0000001c04e8723c */ /* 0x000fe2000000188c */
[----:B------:R-:W-:-:S06]  /*7810*/  IMAD.MOV.U32 R247, RZ, RZ, R216 ;  /* 0x000000fffff77224 */ /* 0x000fcc00078e00d8 */
[----:B------:R-:W-:Y:S02]  /*7820*/  IMAD.MOV.U32 R141, RZ, RZ, R246 ;  /* 0x000000ffff8d7224 */ /* 0x000fe400078e00f6 */
[----:B------:R1:W-:Y:S01]  /*7830*/  MUFU.EX2 R246, R8 ;  /* 0x0000000800f67308 */ /* 0x0003e20000000800 */
[----:B------:R-:W-:Y:S01]  /*7840*/  HMMA.16816.F32 R220, R4, R30, R124 ;  /* 0x0000001e04dc723c */ /* 0x000fe2000000187c */
[----:B------:R-:W2:Y:S01]  /*7850*/  LDSM.16.MT88.4 R28, [R191+0x17000] ;  /* 0x01700000bf1c783b */ /* 0x000ea20000004200 */
[----:B------:R-:W-:-:S04]  /*7860*/  MOV R140, R245 ;  /* 0x000000f5008c7202 */ /* 0x000fc80000000f00 */
[----:B------:R-:W-:Y:S01]  /*7870*/  HMMA.16816.F32 R216, R4, R26, R120 ;  /* 0x0000001a04d8723c */ /* 0x000fe20000001878 */
[----:B------:R-:W2:Y:S01]  /*7880*/  LDSM.16.MT88.4 R24, [R192+0x17000] ;  /* 0x01700000c018783b */ /* 0x000ea20000004200 */
[----:B------:R-:W-:Y:S01]  /*7890*/  MOV R165, R179 ;  /* 0x000000b300a57202 */ /* 0x000fe20000000f00 */
[----:B-1----:R-:W-:-:S04]  /*78a0*/  FFMA.FTZ R8, R174, UR32, -R12 ;  /* 0x00000020ae087c23 */ /* 0x002fc8000801080c */
[----:B------:R-:W-:Y:S01]  /*78b0*/  IMAD.MOV.U32 R122, RZ, RZ, R167 ;  /* 0x000000ffff7a7224 */ /* 0x000fe200078e00a7 */
[----:B------:R1:W2:Y:S01]  /*78c0*/  MUFU.EX2 R245, R8 ;  /* 0x0000000800f57308 */ /* 0x0002a20000000800 */
[----:B------:R-:W-:Y:S02]  /*78d0*/  IMAD.MOV.U32 R123, RZ, RZ, R244 ;  /* 0x000000ffff7b7224 */ /* 0x000fe400078e00f4 */
[----:B------:R-:W-:Y:S02]  /*78e0*/  IMAD.MOV.U32 R167, RZ, RZ, R173 ;  /* 0x000000ffffa77224 */ /* 0x000fe400078e00ad */
[--C-:B------:R-:W-:Y:S01]  /*78f0*/  FFMA.FTZ R9, R122, UR32, -R12.reuse ;  /* 0x000000207a097c23 */ /* 0x100fe2000801080c */
[----:B------:R-:W-:Y:S02]  /*7900*/  IMAD.MOV.U32 R122, RZ, RZ, R165 ;  /* 0x000000ffff7a7224 */ /* 0x000fe400078e00a5 */
[----:B------:R-:W-:Y:S01]  /*7910*/  IMAD.MOV.U32 R165, RZ, RZ, R167 ;  /* 0x000000ffffa57224 */ /* 0x000fe200078e00a7 */
[----:B------:R-:W-:Y:S01]  /*7920*/  MOV R167, R171 ;  /* 0x000000ab00a77202 */ /* 0x000fe20000000f00 */
[----:B-1----:R-:W-:-:S04]  /*7930*/  FFMA.FTZ R8, R175, UR32, -R12 ;  /* 0x00000020af087c23 */ /* 0x002fc8000801080c */
[----:B------:R1:W-:Y:S01]  /*7940*/  MUFU.EX2 R244, R8 ;  /* 0x0000000800f47308 */ /* 0x0003e20000000800 */
[----:B------:R-:W-:Y:S01]  /*7950*/  HMMA.16816.F32 R180, R4, R10, R80 ;  /* 0x0000000a04b4723c */ /* 0x000fe20000001850 */
[----:B------:R-:W-:-:S05]  /*7960*/  IMAD.MOV.U32 R166, RZ, RZ, R172 ;  /* 0x000000ffffa67224 */ /* 0x000fca00078e00ac */
[----:B---3--:R-:W-:Y:S01]  /*7970*/  HMMA.16816.F32 R172, R4, R20, R52 ;  /* 0x0000001404ac723c */ /* 0x008fe20000001834 */
[----:B------:R3:W2:Y:S01]  /*7980*/  MUFU.EX2 R171, R9 ;  /* 0x0000000900ab7308 */ /* 0x0006a20000000800 */
[----:B------:R-:W-:Y:S01]  /*7990*/  FFMA.FTZ R10, R170, UR32, -R2 ;  /* 0x00000020aa0a7c23 */ /* 0x000fe20008010802 */
[----:B-1----:R-:W-:-:S03]  /*79a0*/  LOP3.LUT R8, R37, UR4, R40, 0x96, !PT ;  /* 0x0000000425087c12 */ /* 0x002fc6000f8e9628 */
[----:B------:R-:W-:Y:S01]  /*79b0*/  HMMA.16816.F32 R20, R4, R22, R48 ;  /* 0x000000160414723c */ /* 0x000fe20000001830 */
[----:B------:R-:W1:Y:S02]  /*79c0*/  LDSM.16.MT88.4 R48, [R192+0x11800] ;  /* 0x01180000c030783b */ /* 0x000e640000004200 */
[----:B------:R2:W-:Y:S01]  /*79d0*/  MUFU.EX2 R170, R10 ;  /* 0x0000000a00aa7308 */ /* 0x0005e20000000800 */
[----:B---3--:R-:W-:Y:S01]  /*79e0*/  IMAD.WIDE.U32 R8, R8, -0x2daee0ad, RZ ;  /* 0xd2511f5308087825 */ /* 0x008fe200078e00ff */
[----:B------:R-:W-:-:S03]  /*79f0*/  MOV R89, R123 ;  /* 0x0000007b00597202 */ /* 0x000fc60000000f00 */
[----:B------:R-:W-:Y:S01]  /*7a00*/  FFMA.FTZ R11, R149, UR32, -R2 ;  /* 0x00000020950b7c23 */ /* 0x000fe20008010802 */
[----:B------:R-:W-:Y:S01]  /*7a10*/  MOV R123, R166 ;  /* 0x000000a6007b7202 */ /* 0x000fe20000000f00 */
[----:B------:R-:W-:Y:S01]  /*7a20*/  IMAD.MOV.U32 R164, RZ, RZ, R247 ;  /* 0x000000ffffa47224 */ /* 0x000fe200078e00f7 */
[----:B------:R-:W-:Y:S01]  /*7a30*/  MOV R247, R176 ;  /* 0x000000b000f77202 */ /* 0x000fe20000000f00 */
[----:B------:R-:W-:Y:S01]  /*7a40*/  IMAD.MOV.U32 R142, RZ, RZ, R177 ;  /* 0x000000ffff8e7224 */ /* 0x000fe200078e00b1 */
[C---:B----4-:R-:W-:Y:S01]  /*7a50*/  HMMA.16816.F32 R124, R4.reuse, R16, R72 ;  /* 0x00000010047c723c */ /* 0x050fe20000001848 */
[----:B------:R-:W-:Y:S01]  /*7a60*/  IMAD.MOV.U32 R143, RZ, RZ, R178 ;  /* 0x000000ffff8f7224 */ /* 0x000fe200078e00b2 */
[----:B------:R-:W-:Y:S01]  /*7a70*/  LOP3.LUT R12, R8, 0xffff, RZ, 0xc0, !PT ;  /* 0x0000ffff080c7812 */ /* 0x000fe200078ec0ff */
[----:B------:R-:W-:Y:S01]  /*7a80*/  IMAD.MOV.U32 R90, RZ, RZ, R140 ;  /* 0x000000ffff5a7224 */ /* 0x000fe200078e008c */
[----:B--2---:R-:W-:Y:S01]  /*7a90*/  LOP3.LUT R10, R9, UR34, R38, 0x96, !PT ;  /* 0x00000022090a7c12 */ /* 0x004fe2000f8e9626 */
[----:B------:R-:W-:Y:S01]  /*7aa0*/  IMAD.MOV.U32 R166, RZ, RZ, R14 ;  /* 0x000000ffffa67224 */ /* 0x000fe200078e000e */
[C---:B------:R-:W-:Y:S01]  /*7ab0*/  HMMA.16816.F32 R176, R4.reuse, R18, R64 ;  /* 0x0000001204b0723c */ /* 0x040fe20000001840 */
[----:B------:R-:W-:Y:S01]  /*7ac0*/  SHF.R.U32.HI R14, RZ, 0x10, R8 ;  /* 0x00000010ff0e7819 */ /* 0x000fe20000011608 */
[----:B------:R-:W-:Y:S01]  /*7ad0*/  FFMA.FTZ R13, R13, UR32, -R2 ;  /* 0x000000200d0d7c23 */ /* 0x000fe20008010802 */
[----:B------:R-:W-:Y:S01]  /*7ae0*/  SHF.R.U32.HI R17, RZ, 0x18, R8 ;  /* 0x00000018ff117819 */ /* 0x000fe20000011608 */
[----:B------:R2:W3:Y:S01]  /*7af0*/  MUFU.EX2 R149, R11 ;  /* 0x0000000b00957308 */ /* 0x0004e20000000800 */
[----:B------:R-:W-:Y:S01]  /*7b00*/  LOP3.LUT R9, R10, 0xffff, RZ, 0xc0, !PT ;  /* 0x0000ffff0a097812 */ /* 0x000fe200078ec0ff */
[----:B------:R-:W-:Y:S01]  /*7b10*/  IMAD.MOV.U32 R75, RZ, RZ, R90 ;  /* 0x000000ffff4b7224 */ /* 0x000fe200078e005a */
[----:B------:R-:W-:Y:S01]  /*7b20*/  LOP3.LUT R18, R8, 0xff, RZ, 0xc0, !PT ;  /* 0x000000ff08127812 */ /* 0x000fe200078ec0ff */
[----:B------:R-:W-:Y:S01]  /*7b30*/  FFMA.FTZ R8, R89, UR32, -R2 ;  /* 0x0000002059087c23 */ /* 0x000fe20008010802 */
[----:B------:R-:W-:Y:S01]  /*7b40*/  IMAD.MOV.U32 R90, RZ, RZ, R122 ;  /* 0x000000ffff5a7224 */ /* 0x000fe200078e007a */
[----:B------:R-:W-:Y:S01]  /*7b50*/  LOP3.LUT R2, R14, 0xff, RZ, 0xc0, !PT ;  /* 0x000000ff0e027812 */ /* 0x000fe200078ec0ff */
[----:B------:R-:W-:Y:S01]  /*7b60*/  IMAD.MOV.U32 R122, RZ, RZ, R15 ;  /* 0x000000ffff7a7224 */ /* 0x000fe200078e000f */
[----:B------:R-:W-:Y:S01]  /*7b70*/  LOP3.LUT R16, R10, 0xff, RZ, 0xc0, !PT ;  /* 0x000000ff0a107812 */ /* 0x000fe200078ec0ff */
[----:B------:R4:W-:Y:S01]  /*7b80*/  MUFU.EX2 R19, R8 ;  /* 0x0000000800137308 */ /* 0x0009e20000000800 */
[----:B------:R-:W-:Y:S01]  /*7b90*/  SHF.R.U32.HI R9, RZ, 0x8, R9 ;  /* 0x00000008ff097819 */ /* 0x000fe20000011609 */
[----:B------:R-:W-:Y:S01]  /*7ba0*/  IMAD.MOV.U32 R91, RZ, RZ, R141 ;  /* 0x000000ffff5b7224 */ /* 0x000fe200078e008d */
[--C-:B------:R-:W-:Y:S01]  /*7bb0*/  SHF.R.U32.HI R15, RZ, 0x18, R10.reuse ;  /* 0x00000018ff0f7819 */ /* 0x100fe2000001160a */
[----:B------:R-:W-:Y:S01]  /*7bc0*/  IMAD.MOV.U32 R121, RZ, RZ, R143 ;  /* 0x000000ffff797224 */ /* 0x000fe200078e008f */
[----:B------:R-:W-:Y:S01]  /*7bd0*/  MOV R120, R142 ;  /* 0x0000008e00787202 */ /* 0x000fe20000000f00 */
[----:B------:R-:W-:Y:S01]  /*7be0*/  IMAD.MOV.U32 R88, RZ, RZ, R165 ;  /* 0x000000ffff587224 */ /* 0x000fe200078e00a5 */
[----:B------:R-:W-:Y:S01]  /*7bf0*/  MOV R83, R123 ;  /* 0x0000007b00537202 */ /* 0x000fe20000000f00 */
[----:B------:R-:W-:Y:S01]  /*7c00*/  HMMA.16816.F32 R32, R4, R30, R32 ;  /* 0x0000001e0420723c */ /* 0x000fe20000001820 */
[----:B--2---:R-:W-:Y:S01]  /*7c10*/  SHF.R.U32.HI R11, RZ, 0x10, R10 ;  /* 0x00000010ff0b7819 */ /* 0x004fe2000001160a */
[----:B------:R-:W2:Y:S01]  /*7c20*/  MUFU.EX2 R13, R13 ;  /* 0x0000000d000d7308 */ /* 0x000ea20000000800 */
[----:B------:R-:W-:Y:S01]  /*7c30*/  MOV R80, R154 ;  /* 0x0000009a00507202 */ /* 0x000fe20000000f00 */
[----:B------:R-:W-:Y:S01]  /*7c40*/  LDSM.16.MT88.4 R64, [R189+0x13800] ;  /* 0x01380000bd40783b */ /* 0x000fe20000004200 */
[----:B------:R-:W-:-:S02]  /*7c50*/  LOP3.LUT R10, R11, 0xff, RZ, 0xc0, !PT ;  /* 0x000000ff0b0a7812 */ /* 0x000fc400078ec0ff */
[----:B------:R-:W-:Y:S02]  /*7c60*/  PRMT R11, R2, 0x5410, R17 ;  /* 0x00005410020b7816 */ /* 0x000fe40000000011 */
[----:B----4-:R-:W-:Y:S02]  /*7c70*/  SHF.R.U32.HI R8, RZ, 0x8, R12 ;  /* 0x00000008ff087819 */ /* 0x010fe4000001160c */
[----:B------:R-:W-:Y:S01]  /*7c80*/  PRMT R2, R16, 0x5410, R9 ;  /* 0x0000541010027816 */ /* 0x000fe20000000009 */
[----:B------:R-:W-:Y:S01]  /*7c90*/  IMAD.MOV.U32 R82, RZ, RZ, R91 ;  /* 0x000000ffff527224 */ /* 0x000fe200078e005b */
[----:B------:R-:W-:Y:S01]  /*7ca0*/  MOV R81, R120 ;  /* 0x0000007800517202 */ /* 0x000fe20000000f00 */
[----:B------:R-:W-:Y:S01]  /*7cb0*/  IMAD.MOV.U32 R91, RZ, RZ, R121 ;  /* 0x000000ffff5b7224 */ /* 0x000fe200078e0079 */
[----:B------:R-:W-:Y:S01]  /*7cc0*/  MOV R123, R167 ;  /* 0x000000a7007b7202 */ /* 0x000fe20000000f00 */
[----:B------:R-:W-:Y:S01]  /*7cd0*/  IMAD.MOV.U32 R120, RZ, RZ, R166 ;  /* 0x000000ffff787224 */ /* 0x000fe200078e00a6 */
[----:B------:R-:W-:Y:S01]  /*7ce0*/  MOV R165, R161 ;  /* 0x000000a100a57202 */ /* 0x000fe20000000f00 */
[----:B------:R-:W-:Y:S01]  /*7cf0*/  IMAD.MOV.U32 R167, RZ, RZ, R152 ;  /* 0x000000ffffa77224 */ /* 0x000fe200078e0098 */
[----:B------:R-:W-:Y:S01]  /*7d00*/  PRMT R12, R18, 0x5410, R8 ;  /* 0x00005410120c7816 */ /* 0x000fe20000000008 */
[----:B------:R-:W-:Y:S01]  /*7d10*/  IMAD.MOV.U32 R121, RZ, RZ, R160 ;  /* 0x000000ffff797224 */ /* 0x000fe200078e00a0 */
[----:B------:R-:W-:Y:S01]  /*7d20*/  MOV R161, R42 ;  /* 0x0000002a00a17202 */ /* 0x000fe20000000f00 */
[----:B------:R-:W-:Y:S01]  /*7d30*/  IMAD.MOV.U32 R89, RZ, RZ, R163 ;  /* 0x000000ffff597224 */ /* 0x000fe200078e00a3 */
[----:B------:R-:W-:Y:S01]  /*7d40*/  MOV R18, R83 ;  /* 0x0000005300127202 */ /* 0x000fe20000000f00 */
[----:B------:R-:W-:Y:S01]  /*7d50*/  IMAD.MOV.U32 R166, RZ, RZ, R153 ;  /* 0x000000ffffa67224 */ /* 0x000fe200078e0099 */
[--C-:B------:R-:W-:Y:S01]  /*7d60*/  HSET2.LE.AND R2, R2, R0.reuse, PT ;  /* 0x0000000002027233 */ /* 0x100fe20003803000 */
[----:B------:R-:W-:Y:S01]  /*7d70*/  IMAD.MOV.U32 R160, RZ, RZ, R155 ;  /* 0x000000ffffa07224 */ /* 0x000fe200078e009b */
[----:B------:R-:W-:Y:S01]  /*7d80*/  F2FP.F16.F32.PACK_AB R8, R245, R246 ;  /* 0x000000f6f508723e */ /* 0x000fe200000000ff */
[----:B------:R-:W-:Y:S01]  /*7d90*/  IMAD.MOV.U32 R163, RZ, RZ, R43 ;  /* 0x000000ffffa37224 */ /* 0x000fe200078e002b */
[----:B------:R-:W-:Y:S01]  /*7da0*/  PRMT R9, R10, 0x5410, R15 ;  /* 0x000054100a097816 */ /* 0x000fe2000000000f */
[----:B------:R-:W-:Y:S01]  /*7db0*/  IMAD.MOV.U32 R83, RZ, RZ, R88 ;  /* 0x000000ffff537224 */ /* 0x000fe200078e0058 */
[----:B------:R-:W-:Y:S01]  /*7dc0*/  MOV R16, R167 ;  /* 0x000000a700107202 */ /* 0x000fe20000000f00 */
[----:B------:R-:W-:Y:S01]  /*7dd0*/  IMAD.MOV.U32 R17, RZ, RZ, R166 ;  /* 0x000000ffff117224 */ /* 0x000fe200078e00a6 */
[----:B------:R-:W-:Y:S01]  /*7de0*/  HSET2.LE.AND R10, R12, R0, PT ;  /* 0x000000000c0a7233 */ /* 0x000fe20003803000 */
[----:B------:R-:W4:Y:S01]  /*7df0*/  LDSM.16.MT88.4 R152, [R189+0x11800] ;  /* 0x01180000bd98783b */ /* 0x000f220000004200 */
[----:B------:R-:W-:Y:S01]  /*7e00*/  IMAD.MOV.U32 R166, RZ, RZ, R160 ;  /* 0x000000ffffa67224 */ /* 0x000fe200078e00a0 */
[----:B------:R-:W-:Y:S01]  /*7e10*/  MOV R15, R162 ;  /* 0x000000a2000f7202 */ /* 0x000fe20000000f00 */
[----:B------:R-:W-:Y:S01]  /*7e20*/  IMAD.MOV.U32 R88, RZ, RZ, R161 ;  /* 0x000000ffff587224 */ /* 0x000fe200078e00a1 */
[----:B------:R-:W4:Y:S01]  /*7e30*/  LDSM.16.MT88.4 R40, [R190+0x11800] ;  /* 0x01180000be28783b */ /* 0x000f220000004200 */
[----:B------:R-:W-:-:S02]  /*7e40*/  IMAD.MOV.U32 R167, RZ, RZ, R163 ;  /* 0x000000ffffa77224 */ /* 0x000fc400078e00a3 */
[----:B------:R-:W-:Y:S01]  /*7e50*/  IMAD.MOV.U32 R12, RZ, RZ, R164 ;  /* 0x000000ffff0c7224 */ /* 0x000fe200078e00a4 */
[C---:B------:R-:W-:Y:S01]  /*7e60*/  HMMA.16816.F32 R160, R4.reuse, R28, R60 ;  /* 0x0000001c04a0723c */ /* 0x040fe2000000183c */
[----:B------:R-:W-:Y:S01]  /*7e70*/  IMAD.MOV.U32 R14, RZ, RZ, R75 ;  /* 0x000000ffff0e7224 */ /* 0x000fe200078e004b */
[----:B------:R-:W-:Y:S01]  /*7e80*/  LOP3.LUT R164, R2, R8, RZ, 0xc0, !PT ;  /* 0x0000000802a47212 */ /* 0x000fe200078ec0ff */
[----:B------:R-:W-:Y:S01]  /*7e90*/  IMAD.MOV.U32 R8, RZ, RZ, R82 ;  /* 0x000000ffff087224 */ /* 0x000fe200078e0052 */
[----:B------:R-:W-:Y:S01]  /*7ea0*/  MOV R31, R83 ;  /* 0x00000053001f7202 */ /* 0x000fe20000000f00 */
[----:B------:R-:W4:Y:S01]  /*7eb0*/  LDSM.16.MT88.4 R72, [R190+0x13800] ;  /* 0x01380000be48783b */ /* 0x000f220000004200 */
[C---:B------:R-:W-:Y:S01]  /*7ec0*/  HMMA.16816.F32 R140, R4.reuse, R24, R44 ;  /* 0x00000018048c723c */ /* 0x040fe2000000182c */
[----:B------:R-:W-:Y:S01]  /*7ed0*/  IMAD.MOV.U32 R29, RZ, RZ, R80 ;  /* 0x000000ffff1d7224 */ /* 0x000fe200078e0050 */
[----:B------:R-:W-:Y:S02]  /*7ee0*/  MOV R28, R81 ;  /* 0x00000051001c7202 */ /* 0x000fe40000000f00 */
[----:B------:R-:W-:Y:S01]  /*7ef0*/  F2FP.F16.F32.PACK_AB R2, R171, R244 ;  /* 0x000000f4ab02723e */ /* 0x000fe200000000ff */
[----:B------:R-:W4:Y:S01]  /*7f00*/  LDSM.16.MT88.4 R80, [R192+0x13800] ;  /* 0x01380000c050783b */ /* 0x000f220000004200 */
[----:B------:R-:W-:Y:S01]  /*7f10*/  HMMA.16816.F32 R24, R4, R26, R56 ;  /* 0x0000001a0418723c */ /* 0x000fe20000001838 */
[----:B------:R-:W-:-:S02]  /*7f20*/  HSET2.LE.AND R11, R11, R0, PT ;  /* 0x000000000b0b7233 */ /* 0x000fc40003803000 */
[----:B------:R-:W-:Y:S01]  /*7f30*/  HSET2.LE.AND R9, R9, R0, PT ;  /* 0x0000000009097233 */ /* 0x000fe20003803000 */
[----:B------:R-:W-:Y:S01]  /*7f40*/  IMAD.MOV.U32 R30, RZ, RZ, R120 ;  /* 0x000000ffff1e7224 */ /* 0x000fe200078e0078 */
[----:B---3--:R-:W-:Y:S02]  /*7f50*/  F2FP.F16.F32.PACK_AB R0, R149, R170 ;  /* 0x000000aa9500723e */ /* 0x008fe400000000ff */
[----:B--2---:R-:W-:Y:S01]  /*7f60*/  F2FP.F16.F32.PACK_AB R4, R13, R19 ;  /* 0x000000130d04723e */ /* 0x004fe200000000ff */
[----:B------:R-:W-:Y:S01]  /*7f70*/  IMAD.MOV.U32 R7, RZ, RZ, R166 ;  /* 0x000000ffff077224 */ /* 0x000fe200078e00a6 */
[----:B------:R-:W-:Y:S01]  /*7f80*/  LOP3.LUT R166, R10, R2, RZ, 0xc0, !PT ;  /* 0x000000020aa67212 */ /* 0x000fe200078ec0ff */
[----:B------:R-:W-:Y:S01]  /*7f90*/  IMAD.MOV.U32 R120, RZ, RZ, R165 ;  /* 0x000000ffff787224 */ /* 0x000fe200078e00a5 */
[----:B------:R-:W-:Y:S01]  /*7fa0*/  LOP3.LUT R165, R9, R0, RZ, 0xc0, !PT ;  /* 0x0000000009a57212 */ /* 0x000fe200078ec0ff */
[----:B------:R-:W-:Y:S01]  /*7fb0*/  IMAD.MOV.U32 R10, RZ, RZ, R167 ;  /* 0x000000ffff0a7224 */ /* 0x000fe200078e00a7 */
[----:B------:R-:W-:Y:S01]  /*7fc0*/  LOP3.LUT R167, R11, R4, RZ, 0xc0, !PT ;  /* 0x000000040ba77212 */ /* 0x000fe200078ec0ff */
[----:B------:R-:W2:Y:S06]  /*7fd0*/  LDSM.16.MT88.4 R56, [R191+0x11800] ;  /* 0x01180000bf38783b */ /* 0x000eac0000004200 */
[C---:B-1----:R-:W-:Y:S06]  /*7fe0*/  HMMA.16816.F32 R44, R164.reuse, R48, R92 ;  /* 0x00000030a42c723c */ /* 0x042fec000000185c */
[C---:B------:R-:W-:Y:S01]  /*7ff0*/  HMMA.16816.F32 R48, R164.reuse, R50, R96 ;  /* 0x00000032a430723c */ /* 0x040fe20000001860 */
[----:B------:R-:W1:Y:S05]  /*8000*/  LDSM.16.MT88.4 R96, [R189+0x15800] ;  /* 0x01580000bd60783b */ /* 0x000e6a0000004200 */
[----:B----4-:R-:W-:Y:S01]  /*8010*/  HMMA.16816.F32 R156, R164, R152, R156 ;  /* 0x00000098a49c723c */ /* 0x010fe2000000189c */
[----:B------:R-:W-:-:S05]  /*8020*/  IMAD.MOV.U32 R0, RZ, RZ, R90 ;  /* 0x000000ffff007224 */ /* 0x000fca00078e005a */
[----:B------:R-:W-:Y:S01]  /*8030*/  HMMA.16816.F32 R152, R164, R154, R68 ;  /* 0x0000009aa498723c */ /* 0x000fe20000001844 */
[----:B------:R-:W-:-:S05]  /*8040*/  IMAD.MOV.U32 R2, RZ, RZ, R91 ;  /* 0x000000ffff027224 */ /* 0x000fca00078e005b */
[C---:B------:R-:W-:Y:S06]  /*8050*/  HMMA.16816.F32 R36, R164.reuse, R40, R76 ;  /* 0x00000028a424723c */ /* 0x040fec000000184c */
[C---:B------:R-:W-:Y:S01]  /*8060*/  HMMA.16816.F32 R68, R164.reuse, R72, R128 ;  /* 0x00000048a444723c */ /* 0x040fe20000001880 */
[----:B------:R-:W-:Y:S01]  /*8070*/  MOV R11, R89 ;  /* 0x00000059000b7202 */ /* 0x000fe20000000f00 */
[----:B------:R-:W-:Y:S04]  /*8080*/  LDSM.16.MT88.4 R128, [R189+0x17800] ;  /* 0x01780000bd80783b */ /* 0x000fe80000004200 */
[C---:B------:R-:W-:Y:S06]  /*8090*/  HMMA.16816.F32 R72, R164.reuse, R74, R132 ;  /* 0x0000004aa448723c */ /* 0x040fec0000001884 */
[----:B------:R-:W-:Y:S01]  /*80a0*/  HMMA.16816.F32 R76, R164, R80, R136 ;  /* 0x00000050a44c723c */ /* 0x000fe20000001888 */
[----:B------:R-:W-:Y:S01]  /*80b0*/  MOV R132, R120 ;  /* 0x0000007800847202 */ /* 0x000fe20000000f00 */
[----:B------:R-:W-:-:S02]  /*80c0*/  IMAD.MOV.U32 R133, RZ, RZ, R121 ;  /* 0x000000ffff857224 */ /* 0x000fc400078e0079 */
[----:B------:R-:W-:Y:S01]  /*80d0*/  IMAD.MOV.U32 R134, RZ, RZ, R122 ;  /* 0x000000ffff867224 */ /* 0x000fe200078e007a */
[----:B------:R-:W-:Y:S01]  /*80e0*/  MOV R135, R123 ;  /* 0x0000007b00877202 */ /* 0x000fe20000000f00 */
[C---:B------:R-:W-:Y:S01]  /*80f0*/  HMMA.16816.F32 R80, R164.reuse, R82, R228 ;  /* 0x00000052a450723c */ /* 0x040fe200000018e4 */
[----:B------:R-:W-:Y:S01]  /*8100*/  FADD.FTZ R0, R0, R132 ;  /* 0x0000008400007221 */ /* 0x000fe20000010000 */
[----:B------:R-:W-:Y:S01]  /*8110*/  MOV R9, R88 ;  /* 0x0000005800097202 */ /* 0x000fe20000000f00 */
[----:B------:R-:W-:Y:S04]  /*8120*/  LDSM.16.MT88.4 R120, [R191+0x15800] ;  /* 0x01580000bf78783b */ /* 0x000fe80000004200 */
[----:B------:R-:W-:Y:S02]  /*8130*/  IMAD.MOV.U32 R231, RZ, RZ, R7 ;  /* 0x000000ffffe77224 */ /* 0x000fe400078e0007 */
[----:B------:R-:W-:Y:S01]  /*8140*/  FADD.FTZ R0, R134, R0 ;  /* 0x0000000086007221 */ /* 0x000fe20000010000 */
[----:B--2---:R-:W-:Y:S01]  /*8150*/  HMMA.16816.F32 R52, R164, R56, R100 ;  /* 0x00000038a434723c */ /* 0x004fe20000001864 */
[----:B------:R-:W2:Y:S01]  /*8160*/  LDSM.16.MT88.4 R88, [R191+0x13800] ;  /* 0x01380000bf58783b */ /* 0x000ea20000004200 */
[----:B------:R-:W-:-:S03]  /*8170*/  FADD.FTZ R2, R2, R231 ;  /* 0x000000e702027221 */ /* 0x000fc60000010000 */
[----:B------:R-:W-:Y:S01]  /*8180*/  LDSM.16.MT88.4 R136, [R190+0x17800] ;  /* 0x01780000be88783b */ /* 0x000fe20000004200 */
[----:B------:R-:W-:Y:S01]  /*8190*/  FADD.FTZ R2, R133, R2 ;  /* 0x0000000285027221 */ /* 0x000fe20000010000 */
[----:B------:R-:W-:Y:S01]  /*81a0*/  FADD.FTZ R0, R11, R0 ;  /* 0x000000000b007221 */ /* 0x000fe20000010000 */
[----:B------:R-:W-:Y:S01]  /*81b0*/  HMMA.16816.F32 R60, R164, R64, R108 ;  /* 0x00000040a43c723c */ /* 0x000fe2000000186c */
[----:B------:R-:W-:Y:S01]  /*81c0*/  LDSM.16.MT88.4 R4, [R191+0x17800] ;  /* 0x01780000bf04783b */ /* 0x000fe20000004200 */
[----:B------:R-:W-:Y:S01]  /*81d0*/  FADD.FTZ R2, R135, R2 ;  /* 0x0000000287027221 */ /* 0x000fe20000010000 */
[----:B------:R-:W-:-:S03]  /*81e0*/  FADD.FTZ R0, R9, R0 ;  /* 0x0000000009007221 */ /* 0x000fc60000010000 */
[----:B-1----:R-:W-:Y:S01]  /*81f0*/  HMMA.16816.F32 R92, R164, R96, R236 ;  /* 0x00000060a45c723c */ /* 0x002fe200000018ec */
[----:B------:R-:W-:-:S05]  /*8200*/  FADD.FTZ R2, R10, R2 ;  /* 0x000000020a027221 */ /* 0x000fca0000010000 */
[C---:B------:R-:W-:Y:S01]  /*8210*/  HMMA.16816.F32 R56, R164.reuse, R58, R104 ;  /* 0x0000003aa438723c */ /* 0x040fe20000001868 */
[----:B------:R-:W1:Y:S05]  /*8220*/  LDSM.16.MT88.4 R104, [R190+0x15800] ;  /* 0x01580000be68783b */ /* 0x000e6a0000004200 */
[C---:B------:R-:W-:Y:S01]  /*8230*/  HMMA.16816.F32 R64, R164.reuse, R66, R112 ;  /* 0x00000042a440723c */ /* 0x040fe20000001870 */
[----:B------:R-:W3:Y:S05]  /*8240*/  LDSM.16.MT88.4 R112, [R192+0x15800] ;  /* 0x01580000c070783b */ /* 0x000eea0000004200 */
[----:B------:R-:W-:Y:S01]  /*8250*/  HMMA.16816.F32 R96, R164, R98, R144 ;  /* 0x00000062a460723c */ /* 0x000fe20000001890 */
[----:B------:R-:W4:Y:S01]  /*8260*/  LDSM.16.MT88.4 R144, [R192+0x17800] ;  /* 0x01780000c090783b */ /* 0x000f220000004200 */
[----:B------:R-:W-:Y:S01]  /*8270*/  FADD.FTZ R2, R30, R2 ;  /* 0x000000021e027221 */ /* 0x000fe20000010000 */
[----:B------:R-:W-:-:S03]  /*8280*/  FADD.FTZ R0, R31, R0 ;  /* 0x000000001f007221 */ /* 0x000fc60000010000 */
        /* <DEDUP_REMOVED lines=14> */
[----:B------:R-:W-:Y:S02]  /*8370*/  HMMA.16816.F32 R40, R164, R42, R84 ;  /* 0x0000002aa428723c */ /* 0x000fe40000001854 */
[----:B------:R-:W-:Y:S01]  /*8380*/  FADD.FTZ R245, R245, R2 ;  /* 0x00000002f5f57221 */ /* 0x000fe20000010000 */
[----:B------:R-:W-:-:S03]  /*8390*/  FADD.FTZ R0, R149, R0 ;  /* 0x0000000095007221 */ /* 0x000fc60000010000 */
[----:B--2---:R-:W-:Y:S01]  /*83a0*/  HMMA.16816.F32 R84, R164, R88, R240 ;  /* 0x00000058a454723c */ /* 0x004fe200000018f0 */
[----:B------:R-:W-:Y:S01]  /*83b0*/  FADD.FTZ R245, R244, R245 ;  /* 0x000000f5f4f57221 */ /* 0x000fe20000010000 */
[----:B------:R-:W-:-:S04]  /*83c0*/  FADD.FTZ R0, R19, R0 ;  /* 0x0000000013007221 */ /* 0x000fc80000010000 */
[----:B-1----:R-:W-:Y:S01]  /*83d0*/  HMMA.16816.F32 R100, R164, R104, R232 ;  /* 0x00000068a464723c */ /* 0x002fe200000018e8 */
[----:B------:R-:W-:-:S05]  /*83e0*/  FADD.FTZ R245, R171, R245 ;  /* 0x000000f5abf57221 */ /* 0x000fca0000010000 */
[----:B---3--:R-:W-:Y:S01]  /*83f0*/  HMMA.16816.F32 R108, R164, R112, R184 ;  /* 0x00000070a46c723c */ /* 0x008fe200000018b8 */
[----:B------:R-:W-:-:S05]  /*8400*/  FADD.FTZ R247, R13, R0 ;  /* 0x000000000df77221 */ /* 0x000fca0000010000 */
[C---:B------:R-:W-:Y:S06]  /*8410*/  HMMA.16816.F32 R116, R164.reuse, R120, R116 ;  /* 0x00000078a474723c */ /* 0x040fec0000001874 */
[C---:B------:R-:W-:Y:S06]  /*8420*/  HMMA.16816.F32 R124, R164.reuse, R128, R124 ;  /* 0x00000080a47c723c */ /* 0x040fec000000187c */
[C---:B------:R-:W-:Y:S06]  /*8430*/  HMMA.16816.F32 R132, R164.reuse, R136, R172 ;  /* 0x00000088a484723c */ /* 0x040fec00000018ac */
        /* <DEDUP_REMOVED lines=12> */
[----:B------:R-:W2:Y:S01]  /*8500*/  LDL.LU R15, [R1+0x58] ;  /* 0x00005800010f7983 */ /* 0x000ea20000300800 */
[----:B------:R-:W-:Y:S01]  /*8510*/  ULDC UR4, c[0x0][0x2d0] ;  /* 0x0000b40000047ab9 */ /* 0x000fe20000000800 */
[--C-:B-----5:R-:W-:Y:S01]  /*8520*/  SHF.R.S32.HI R5, RZ, 0x1f, R150.reuse ;  /* 0x0000001fff057819 */ /* 0x120fe20000011496 */
[----:B------:R-:W-:Y:S01]  /*8530*/  IMAD.MOV.U32 R4, RZ, RZ, R150 ;  /* 0x000000ffff047224 */ /* 0x000fe200078e0096 */
[----:B------:R-:W3:Y:S01]  /*8540*/  LDL.LU R17, [R1+0x4c] ;  /* 0x00004c0001117983 */ /* 0x000ee20000300800 */
[----:B------:R-:W-:Y:S01]  /*8550*/  IMAD.U32 R0, RZ, RZ, UR20 ;  /* 0x00000014ff007e24 */ /* 0x000fe2000f8e00ff */
[----:B------:R-:W-:Y:S02]  /*8560*/  ULDC.64 UR6, c[0x0][0x220] ;  /* 0x0000880000067ab9 */ /* 0x000fe40000000a00 */
[----:B------:R-:W4:Y:S04]  /*8570*/  LDL.LU R16, [R1+0x5c] ;  /* 0x00005c0001107983 */ /* 0x000f280000300800 */
[----:B------:R-:W4:Y:S04]  /*8580*/  LDL.LU R18, [R1+0x54] ;  /* 0x0000540001127983 */ /* 0x000f280000300800 */
[----:B------:R-:W4:Y:S01]  /*8590*/  LDL.LU R14, [R1+0x50] ;  /* 0x00005000010e7983 */ /* 0x000f220000300800 */
[----:B------:R-:W-:Y:S01]  /*85a0*/  ISETP.GE.AND P3, PT, R150, UR4, PT ;  /* 0x0000000496007c0c */ /* 0x000fe2000bf66270 */
[----:B------:R-:W-:Y:S01]  /*85b0*/  IMAD.MOV.U32 R150, RZ, RZ, R3 ;  /* 0x000000ffff967224 */ /* 0x000fe200078e0003 */
[----:B------:R-:W-:Y:S01]  /*85c0*/  SHF.R.S32.HI R217, RZ, 0x1f, R168 ;  /* 0x0000001fffd97819 */ /* 0x000fe200000114a8 */
[----:B------:R-:W-:Y:S01]  /*85d0*/  IMAD.MOV.U32 R149, RZ, RZ, R148 ;  /* 0x000000ffff957224 */ /* 0x000fe200078e0094 */
[----:B------:R-:W-:Y:S01]  /*85e0*/  IADD3 R222, P2, R168, 0x20, RZ ;  /* 0x00000020a8de7810 */ /* 0x000fe20007f5e0ff */
[----:B------:R-:W-:Y:S01]  /*85f0*/  IMAD.MOV.U32 R216, RZ, RZ, R168 ;  /* 0x000000ffffd87224 */ /* 0x000fe200078e00a8 */
[----:B------:R-:W-:-:S02]  /*8600*/  ULEA.HI.SX32 UR11, UR19, 0xfffffffe, 0x1a ;  /* 0xfffffffe130b7891 */ /* 0x000fc4000f8fd23f */
[----:B------:R-:W-:Y:S01]  /*8610*/  ULEA.HI.SX32 UR32, UR19, 0xfffffffd, 0x1a ;  /* 0xfffffffd13207891 */ /* 0x000fe2000f8fd23f */
[----:B------:R-:W-:Y:S01]  /*8620*/  IMAD.X R223, RZ, RZ, R217, P2 ;  /* 0x000000ffffdf7224 */ /* 0x000fe200010e06d9 */
[----:B------:R-:W-:Y:S01]  /*8630*/  UMOV UR36, URZ ;  /* 0x0000003f00247c82 */ /* 0x000fe20008000000 */
[----:B------:R-:W-:Y:S02]  /*8640*/  ULDC UR4, c[0x0][0x2ec] ;  /* 0x0000bb0000047ab9 */ /* 0x000fe40000000800 */
[----:B------:R-:W1:Y:S02]  /*8650*/  @!P3 LDC.64 R2, c[0x0][0x220] ;  /* 0x00008800ff02bb82 */ /* 0x000e640000000a00 */
[----:B-1----:R1:W-:Y:S06]  /*8660*/  @!P3 STL.64 [R1+0x18], R2 ;  /* 0x000018020100b387 */ /* 0x0023ec0000100a00 */
[----:B-1----:R-:W1:Y:S01]  /*8670*/  @!P3 LDC.64 R2, c[0x0][0x220] ;  /* 0x00008800ff02bb82 */ /* 0x002e620000000a00 */
[----:B--2---:R-:W-:-:S04]  /*8680*/  IMAD.WIDE.U32 R6, R15, UR18, R4 ;  /* 0x000000120f067c25 */ /* 0x004fc8000f8e0004 */
[----:B---3--:R-:W-:Y:S01]  /*8690*/  IMAD.WIDE.U32 R248, R17, -0x326172a9, RZ ;  /* 0xcd9e8d5711f87825 */ /* 0x008fe200078e00ff */
[----:B------:R-:W-:-:S03]  /*86a0*/  IADD3 R226, P0, R6, UR22, RZ ;  /* 0x0000001606e27c10 */ /* 0x000fc6000ff1e0ff */
[----:B----4-:R-:W-:Y:S01]  /*86b0*/  IMAD.WIDE.U32 R4, R16, UR18, R4 ;  /* 0x0000001210047c25 */ /* 0x010fe2000f8e0004 */
[----:B------:R-:W-:Y:S01]  /*86c0*/  IADD3.X R6, R0, UR9, R7, P0, !PT ;  /* 0x0000000900067c10 */ /* 0x000fe200087fe407 */
[----:B------:R-:W-:Y:S02]  /*86d0*/  ULDC.64 UR8, c[0x0][0x218] ;  /* 0x0000860000087ab9 */ /* 0x000fe40000000a00 */
[----:B------:R-:W-:Y:S01]  /*86e0*/  IMAD.U32 R0, RZ, RZ, UR21 ;  /* 0x00000015ff007e24 */ /* 0x000fe2000f8e00ff */
[----:B------:R-:W-:Y:S01]  /*86f0*/  LEA R227, P1, R226, UR8, 0x1 ;  /* 0x00000008e2e37c11 */ /* 0x000fe2000f8208ff */
[----:B------:R-:W-:Y:S01]  /*8700*/  IMAD.WIDE.U32 R230, R18, -0x2daee0ad, RZ ;  /* 0xd2511f5312e67825 */ /* 0x000fe200078e00ff */
[----:B------:R-:W-:Y:S02]  /*8710*/  IADD3 R224, P0, R4, UR24, RZ ;  /* 0x0000001804e07c10 */ /* 0x000fe4000ff1e0ff */
[----:B------:R-:W-:Y:S01]  /*8720*/  LEA.HI.X R226, R226, UR9, R6, 0x1, P1 ;  /* 0x00000009e2e27c11 */ /* 0x000fe200088f0c06 */
[----:B------:R-:W-:Y:S01]  /*8730*/  ULDC.64 UR8, c[0x0][0x248] ;  /* 0x0000920000087ab9 */ /* 0x000fe20000000a00 */
[----:B------:R-:W-:Y:S01]  /*8740*/  IADD3.X R0, R0, UR25, R5, P0, !PT ;  /* 0x0000001900007c10 */ /* 0x000fe200087fe405 */
[----:B------:R-:W2:Y:S01]  /*8750*/  @!P3 LDC.64 R6, c[0x0][0x220] ;  /* 0x00008800ff06bb82 */ /* 0x000ea20000000a00 */
[----:B------:R-:W-:Y:S01]  /*8760*/  LEA R225, P0, R224, UR6, 0x1 ;  /* 0x00000006e0e17c11 */ /* 0x000fe2000f8008ff */
[----:B------:R-:W-:Y:S01]  /*8770*/  ULDC UR25, c[0x0][0x2d0] ;  /* 0x0000b40000197ab9 */ /* 0x000fe20000000800 */
[----:B------:R-:W-:-:S02]  /*8780*/  IADD3 R220, P1, R168, 0x30, RZ ;  /* 0x00000030a8dc7810 */ /* 0x000fc40007f3e0ff */
[----:B------:R-:W-:Y:S01]  /*8790*/  LEA.HI.X R224, R224, UR7, R0, 0x1, P0 ;  /* 0x00000007e0e07c11 */ /* 0x000fe200080f0c00 */
[----:B------:R-:W-:Y:S01]  /*87a0*/  ULDC.64 UR6, c[0x0][0x250] ;  /* 0x0000940000067ab9 */ /* 0x000fe20000000a00 */
[----:B------:R-:W-:Y:S01]  /*87b0*/  IADD3 R218, P0, R168, 0x10, RZ ;  /* 0x00000010a8da7810 */ /* 0x000fe20007f1e0ff */
[----:B------:R-:W3:Y:S01]  /*87c0*/  @!P3 LDC.64 R4, c[0x0][0x220] ;  /* 0x00008800ff04bb82 */ /* 0x000ee20000000a00 */
[----:B------:R-:W-:Y:S01]  /*87d0*/  LOP3.LUT R228, R249, R14, RZ, 0x3c, !PT ;  /* 0x0000000ef9e47212 */ /* 0x000fe200078e3cff */
[--C-:B------:R-:W-:Y:S01]  /*87e0*/  IMAD.X R221, RZ, RZ, R217.reuse, P1 ;  /* 0x000000ffffdd7224 */ /* 0x100fe200008e06d9 */
[----:B------:R-:W-:Y:S01]  /*87f0*/  USHF.L.U64.HI UR33, UR6, 0x4, UR7 ;  /* 0x0000000406217899 */ /* 0x000fe20008010207 */
[----:B------:R-:W-:Y:S01]  /*8800*/  IMAD.X R219, RZ, RZ, R217, P0 ;  /* 0x000000ffffdb7224 */ /* 0x000fe200000e06d9 */
[----:B------:R-:W-:Y:S01]  /*8810*/  USHF.L.U32 UR34, UR6, 0x4, URZ ;  /* 0x0000000406227899 */ /* 0x000fe2000800063f */
[----:B------:R-:W-:Y:S01]  /*8820*/  IMAD.WIDE.U32 R228, R228, -0x2daee0ad, RZ ;  /* 0xd2511f53e4e47825 */ /* 0x000fe200078e00ff */
[----:B--2---:R2:W-:Y:S04]  /*8830*/  @!P3 STL.64 [R1+0x10], R6 ;  /* 0x000010060100b387 */ /* 0x0045e80000100a00 */
[----:B---3--:R2:W-:Y:S04]  /*8840*/  @!P3 STL.64 [R1+0x8], R4 ;  /* 0x000008040100b387 */ /* 0x0085e80000100a00 */
[----:B-1----:R2:W-:Y:S01]  /*8850*/  @!P3 STL.64 [R1], R2 ;  /* 0x000000020100b387 */ /* 0x0025e20000100a00 */
[----:B------:R-:W-:Y:S05]  /*8860*/  BRA `(.L_x_656) ;  /* 0x0000000400c47947 */ /* 0x000fea0003800000 */
.L_x_658:
[----:B------:R-:W2:Y:S01]  /*8870*/  LDL.64 R234, [R1+0x30] ;  /* 0x0000300001ea7983 */ /* 0x000ea20000100a00 */
[----:B------:R-:W1:Y:S01]  /*8880*/  @!P3 LDC.64 R180, c[0x0][0x218] ;  /* 0x00008600ffb4bb82 */ /* 0x000e620000000a00 */
[----:B------:R-:W-:Y:S02]  /*8890*/  UIADD3 UR13, UR11, -0x1, -UR36 ;  /* 0xffffffff0b0d7890 */ /* 0x000fe4000fffe824 */
        /* <DEDUP_REMOVED lines=8> */
[----:B------:R-:W4:Y:S01]  /*8920*/  @!P3 LDC.64 R174, c[0x0][0x218] ;  /* 0x00008600ffaebb82 */ /* 0x000f220000000a00 */
[----:B------:R-:W-:Y:S01]  /*8930*/  UIADD3 UR12, UR15, UR12, URZ ;  /* 0x0000000c0f0c7290 */ /* 0x000fe2000fffe03f */
[----:B------:R-:W-:Y:S05]  /*8940*/  IMAD.U32 R173, RZ, RZ, UR15 ;  /* 0x0000000fffad7e24 */ /* 0x000fea000f8e00ff */
[----:B------:R-:W-:Y:S01]  /*8950*/  IMAD.U32 R151, RZ, RZ, UR12 ;  /* 0x0000000cff977e24 */ /* 0x000fe2000f8e00ff */
[----:B------:R-:W4:Y:S01]  /*8960*/  @!P3 LDC.64 R182, c[0x0][0x218] ;  /* 0x00008600ffb6bb82 */ /* 0x000f220000000a00 */
[C---:B--2---:R-:W-:Y:S04]  /*8970*/  LEA R0, P5, R172.reuse, R234, 0x6 ;  /* 0x000000eaac007211 */ /* 0x044fe800078a30ff */
[----:B---3--:R-:W-:Y:S02]  /*8980*/  LEA.HI.X R151, R172, R233, R151, 0x6, P5 ;  /* 0x000000e9ac977211 */ /* 0x008fe400028f3497 */
[C---:B-1----:R-:W-:Y:S02]  /*8990*/  @!P3 LEA R180, P5, R0.reuse, R180, 0x1 ;  /* 0x000000b400b4b211 */ /* 0x042fe400078a08ff */
[C---:B------:R-:W-:Y:S02]  /*89a0*/  IADD3 R148, P6, R0.reuse, UR31, RZ ;  /* 0x0000001f00947c10 */ /* 0x040fe4000ffde0ff */
[----:B------:R-:W-:Y:S02]  /*89b0*/  @!P3 LEA.HI.X R181, R0, R181, R151, 0x1, P5 ;  /* 0x000000b500b5b211 */ /* 0x000fe400028f0c97 */
[C---:B-----5:R-:W-:Y:S02]  /*89c0*/  @!P3 LEA R178, P5, R148.reuse, R178, 0x1 ;  /* 0x000000b294b2b211 */ /* 0x060fe400078a08ff */
        /* <DEDUP_REMOVED lines=18> */
[C---:B------:R-:W-:Y:S01]  /*8af0*/  @!P3 LEA R172, P5, R148.reuse, R182, 0x1 ;  /* 0x000000b694acb211 */ /* 0x040fe200078a08ff */
        /* <DEDUP_REMOVED lines=72> */
.L_x_656:
[----:B------:R-:W3:Y:S01]  /*8f80*/  LDL.64 R14, [R1+0x28] ;  /* 0x00002800010e7983 */ /* 0x000ee20000100a00 */
[----:B------:R-:W-:Y:S01]  /*8f90*/  UIADD3 UR35, UR11, -UR36, URZ ;  /* 0x800000240b237290 */ /* 0x000fe2000fffe03f */
[----:B------:R-:W-:Y:S04]  /*8fa0*/  DEPBAR.LE SB0, 0x0 ;  /* 0x000080000000791a */ /* 0x000fe80000000000 */
[----:B------:R-:W4:Y:S01]  /*8fb0*/  LDL R13, [R1+0x38] ;  /* 0x00003800010d7983 */ /* 0x000f220000100800 */
[----:B------:R-:W-:Y:S01]  /*8fc0*/  USHF.R.S32.HI UR12, URZ, 0x1f, UR35 ;  /* 0x0000001f3f0c7899 */ /* 0x000fe20008011423 */
[----:B------:R-:W-:Y:S01]  /*8fd0*/  IMAD.U32 R8, RZ, RZ, UR35 ;  /* 0x00000023ff087e24 */ /* 0x000fe2000f8e00ff */
[----:B------:R-:W-:Y:S01]  /*8fe0*/  UIMAD.WIDE.U32 UR14, UR35, UR6, URZ ;  /* 0x00000006230e72a5 */ /* 0x000fe2000f8e003f */
[----:B------:R-:W5:Y:S01]  /*8ff0*/  LDL R28, [R1+0x18] ;  /* 0x00001800011c7983 */ /* 0x000f620000100800 */
[----:B------:R-:W-:Y:S01]  /*9000*/  UIMAD UR12, UR12, UR6, URZ ;  /* 0x000000060c0c72a4 */ /* 0x000fe2000f8e023f */
[----:B--2---:R-:W-:Y:S01]  /*9010*/  IMAD.U32 R6, RZ, RZ, UR35 ;  /* 0x00000023ff067e24 */ /* 0x004fe2000f8e00ff */
[----:B------:R-:W-:Y:S01]  /*9020*/  LEA R8, P4, R8, R216, 0x6 ;  /* 0x000000d808087211 */ /* 0x000fe200078830ff */
[----:B------:R-:W2:Y:S01]  /*9030*/  LDL R27, [R1+0x1c] ;  /* 0x00001c00011b7983 */ /* 0x000ea20000100800 */
[----:B------:R-:W-:Y:S01]  /*9040*/  IMAD.U32 R4, RZ, RZ, UR35 ;  /* 0x00000023ff047e24 */ /* 0x000fe2000f8e00ff */
[----:B------:R-:W-:Y:S01]  /*9050*/  UIMAD UR12, UR35, UR7, UR12 ;  /* 0x00000007230c72a4 */ /* 0x000fe2000f8e020c */
[----:B------:R-:W-:Y:S01]  /*9060*/  IMAD.U32 R2, RZ, RZ, UR35 ;  /* 0x00000023ff027e24 */ /* 0x000fe2000f8e00ff */
[----:B------:R-:W2:Y:S01]  /*9070*/  LDL R26, [R1+0x10] ;  /* 0x00001000011a7983 */ /* 0x000ea20000100800 */
[----:B------:R-:W-:Y:S01]  /*9080*/  IMAD.U32 R7, RZ, RZ, UR35 ;  /* 0x00000023ff077e24 */ /* 0x000fe2000f8e00ff */
[----:B------:R-:W-:Y:S01]  /*9090*/  LEA R6, P2, R6, R218, 0x6 ;  /* 0x000000da06067211 */ /* 0x000fe200078430ff */
[----:B------:R-:W-:Y:S01]  /*90a0*/  IMAD.U32 R5, RZ, RZ, UR35 ;  /* 0x00000023ff057e24 */ /* 0x000fe2000f8e00ff */
[----:B------:R-:W2:Y:S01]  /*90b0*/  LDL R25, [R1+0x14] ;  /* 0x0000140001197983 */ /* 0x000ea20000100800 */
[----:B------:R-:W-:Y:S01]  /*90c0*/  IMAD.U32 R3, RZ, RZ, UR35 ;  /* 0x00000023ff037e24 */ /* 0x000fe2000f8e00ff */
[----:B------:R-:W-:Y:S01]  /*90d0*/  UIADD3 UR12, UR15, UR12, URZ ;  /* 0x0000000c0f0c7290 */ /* 0x000fe2000fffe03f */
        /* <DEDUP_REMOVED lines=8> */
[----:B------:R-:W-:Y:S01]  /*9160*/  LEA.HI.X.SX32 R5, R3, R223, 0x6, P1 ;  /* 0x000000df03057211 */ /* 0x000fe200008f36ff */
[----:B------:R-:W2:Y:S01]  /*9170*/  LDL R23, [R1+0xc] ;  /* 0x00000c0001177983 */ /* 0x000ea20000100800 */
[----:B------:R-:W-:Y:S01]  /*9180*/  LEA.HI.X.SX32 R3, R0, R221, 0x6, P0 ;  /* 0x000000dd00037211 */ /* 0x000fe200000f36ff */
[----:B------:R-:W-:Y:S01]  /*9190*/  IMAD R7, R7, UR6, RZ ;  /* 0x0000000607077c24 */ /* 0x000fe2000f8e02ff */
[----:B------:R-:W-:Y:S01]  /*91a0*/  UIADD3 UR12, UR32, -UR36, URZ ;  /* 0x80000024200c7290 */ /* 0x000fe2000fffe03f */
[----:B------:R-:W2:Y:S01]  /*91b0*/  LDL R24, [R1] ;  /* 0x0000000001187983 */ /* 0x000ea20000100800 */
[----:B------:R-:W-:Y:S02]  /*91c0*/  IMAD R5, R5, UR6, RZ ;  /* 0x0000000605057c24 */ /* 0x000fe4000f8e02ff */
[C---:B------:R-:W-:Y:S01]  /*91d0*/  IMAD R7, R6.reuse, UR7, R7 ;  /* 0x0000000706077c24 */ /* 0x040fe2000f8e0207 */
[----:B------:R-:W2:Y:S01]  /*91e0*/  LDL R22, [R1+0x4] ;  /* 0x0000040001167983 */ /* 0x000ea20000100800 */
[----:B------:R-:W-:Y:S01]  /*91f0*/  IMAD.WIDE.U32 R18, R6, UR6, RZ ;  /* 0x0000000606127c25 */ /* 0x000fe2000f8e00ff */
[----:B------:R-:W-:Y:S03]  /*9200*/  BAR.SYNC.DEFER_BLOCKING 0x0 ;  /* 0x0000000000007b1d */ /* 0x000fe60000010000 */
[----:B------:R-:W-:Y:S01]  /*9210*/  IMAD R5, R4, UR7, R5 ;  /* 0x0000000704057c24 */ /* 0x000fe2000f8e0205 */
[-C--:B------:R-:W-:Y:S01]  /*9220*/  LEA R6, P2, R18, R225.reuse, 0x1 ;  /* 0x000000e112067211 */ /* 0x080fe200078408ff */
[----:B------:R-:W-:Y:S04]  /*9230*/  IMAD.WIDE.U32 R16, R4, UR6, RZ ;  /* 0x0000000604107c25 */ /* 0x000fe8000f8e00ff */
[----:B------:R-:W-:Y:S01]  /*9240*/  IMAD.IADD R7, R19, 0x1, R7 ;  /* 0x0000000113077824 */ /* 0x000fe200078e0207 */
[-C--:B------:R-:W-:Y:S01]  /*9250*/  LEA R4, P1, R16, R225.reuse, 0x1 ;  /* 0x000000e110047211 */ /* 0x080fe200078208ff */
[----:B------:R-:W-:Y:S02]  /*9260*/  IMAD.IADD R5, R17, 0x1, R5 ;  /* 0x0000000111057824 */ /* 0x000fe400078e0205 */
[----:B------:R-:W-:Y:S01]  /*9270*/  IMAD R0, R9, UR6, RZ ;  /* 0x0000000609007c24 */ /* 0x000fe2000f8e02ff */
[-C--:B------:R-:W-:Y:S01]  /*9280*/  LEA.HI.X R7, R18, R224.reuse, R7, 0x1, P2 ;  /* 0x000000e012077211 */ /* 0x080fe200010f0c07 */
[----:B------:R-:W-:Y:S01]  /*9290*/  IMAD R3, R3, UR6, RZ ;  /* 0x0000000603037c24 */ /* 0x000fe2000f8e02ff */
[-C--:B------:R-:W-:Y:S01]  /*92a0*/  LEA.HI.X R5, R16, R224.reuse, R5, 0x1, P1 ;  /* 0x000000e010057211 */ /* 0x080fe200008f0c05 */
[C---:B------:R-:W-:Y:S01]  /*92b0*/  IMAD R0, R8.reuse, UR7, R0 ;  /* 0x0000000708007c24 */ /* 0x040fe2000f8e0200 */
[----:B------:R-:W-:Y:S01]  /*92c0*/  ISETP.GE.AND P2, PT, R251, UR25, PT ;  /* 0x00000019fb007c0c */ /* 0x000fe2000bf46270 */
[----:B------:R-:W-:Y:S01]  /*92d0*/  IMAD.WIDE.U32 R20, R8, UR6, RZ ;  /* 0x0000000608147c25 */ /* 0x000fe2000f8e00ff */
[----:B------:R-:W-:Y:S03]  /*92e0*/  ISETP.GE.AND P1, PT, R250, UR25, PT ;  /* 0x00000019fa007c0c */ /* 0x000fe6000bf26270 */
[----:B------:R-:W-:Y:S01]  /*92f0*/  IMAD R3, R2, UR7, R3 ;  /* 0x0000000702037c24 */ /* 0x000fe2000f8e0203 */
[C---:B------:R-:W-:Y:S01]  /*9300*/  LEA R8, P4, R20.reuse, R225, 0x1 ;  /* 0x000000e114087211 */ /* 0x040fe200078808ff */
[----:B------:R-:W-:Y:S01]  /*9310*/  IMAD.IADD R0, R21, 0x1, R0 ;  /* 0x0000000115007824 */ /* 0x000fe200078e0200 */
[----:B------:R-:W-:Y:S01]  /*9320*/  @P3 STS.128 [R215+0x10000], RZ ;  /* 0x010000ffd7003388 */ /* 0x000fe20000000c00 */
[----:B------:R-:W-:Y:S03]  /*9330*/  IMAD.U32 R148, RZ, RZ, UR12 ;  /* 0x0000000cff947e24 */ /* 0x000fe6000f8e00ff */
[----:B------:R-:W-:Y:S02]  /*9340*/  LEA.HI.X R9, R20, R224, R0, 0x1, P4 ;  /* 0x000000e014097211 */ /* 0x000fe400020f0c00 */
[----:B---3--:R-:W-:Y:S01]  /*9350*/  LEA R11, P0, R10, R14, 0x6 ;  /* 0x0000000e0a0b7211 */ /* 0x008fe200078030ff */
[----:B------:R-:W-:Y:S04]  /*9360*/  IMAD.WIDE.U32 R14, R2, UR6, RZ ;  /* 0x00000006020e7c25 */ /* 0x000fe8000f8e00ff */
[----:B------:R-:W-:Y:S01]  /*9370*/  IMAD.IADD R3, R15, 0x1, R3 ;  /* 0x000000010f037824 */ /* 0x000fe200078e0203 */
[----:B----4-:R-:W-:Y:S02]  /*9380*/  LEA.HI.X R12, R10, R13, R12, 0x6, P0 ;  /* 0x0000000d0a0c7211 */ /* 0x010fe400000f340c */
[----:B------:R-:W3:Y:S01]  /*9390*/  LDL R13, [R1+0x8] ;  /* 0x00000800010d7983 */ /* 0x000ee20000100800 */
[C---:B------:R-:W-:Y:S02]  /*93a0*/  LEA R2, P0, R14.reuse, R225, 0x1 ;  /* 0x000000e10e027211 */ /* 0x040fe400078008ff */
[C---:B-----5:R-:W-:Y:S02]  /*93b0*/  @!P3 LEA R16, P6, R11.reuse, R28, 0x1 ;  /* 0x0000001c0b10b211 */ /* 0x060fe400078c08ff */
[----:B------:R-:W-:Y:S02]  /*93c0*/  LEA.HI.X R3, R14, R224, R3, 0x1, P0 ;  /* 0x000000e00e037211 */ /* 0x000fe400000f0c03 */
[C---:B--2---:R-:W-:Y:S02]  /*93d0*/  @!P3 LEA.HI.X R17, R11.reuse, R27, R12, 0x1, P6 ;  /* 0x0000001b0b11b211 */ /* 0x044fe400030f0c0c */
[----:B------:R-:W-:Y:S02]  /*93e0*/  ISETP.GE.AND P0, PT, R252, UR25, PT ;  /* 0x00000019fc007c0c */ /* 0x000fe4000bf06270 */
[----:B------:R-:W-:Y:S01]  /*93f0*/  IADD3 R10, P5, R11, UR34, RZ ;  /* 0x000000220b0a7c10 */ /* 0x000fe2000ffbe0ff */
[----:B------:R-:W-:Y:S01]  /*9400*/  @!PT LDS RZ, [RZ] ;  /* 0x00000000fffff984 */ /* 0x000fe20000000800 */
[----:B------:R-:W-:Y:S01]  /*9410*/  @!PT LDS RZ, [RZ] ;  /* 0x00000000fffff984 */ /* 0x000fe20000000800 */
[----:B------:R-:W-:Y:S01]  /*9420*/  @!PT LDS RZ, [RZ] ;  /* 0x00000000fffff984 */ /* 0x000fe20000000800 */
[----:B------:R-:W-:Y:S03]  /*9430*/  @!P3 LDGSTS.E.BYPASS.LTC128B.128 [R215+0x10000], desc[UR26][R16.64] ;  /* 0x1000000010d7bfae */ /* 0x000fe6000b901d5a */
[----:B------:R-:W-:Y:S01]  /*9440*/  @!P3 LEA R14, P6, R10, R26, 0x1 ;  /* 0x0000001a0a0eb211 */ /* 0x000fe200078c08ff */
        /* <DEDUP_REMOVED lines=8> */
[----:B------:R-:W-:Y:S01]  /*94d0*/  IADD3.X R11, R11, UR33, RZ, P4, !PT ;  /* 0x000000210b0b7c10 */ /* 0x000fe2000a7fe4ff */
[----:B------:R-:W-:Y:S01]  /*94e0*/  @P1 STS.128 [R215+0x14000], RZ ;  /* 0x014000ffd7001388 */ /* 0x000fe20000000c00 */
[----:B------:R-:W-:Y:S03]  /*94f0*/  IADD3 R18, P5, R0, UR34, RZ ;  /* 0x0000002200127c10 */ /* 0x000fe6000ffbe0ff */
[----:B------:R-:W-:Y:S01]  /*9500*/  @!PT LDS RZ, [RZ] ;  /* 0x00000000fffff984 */ /* 0x000fe20000000800 */
[----:B------:R-:W-:Y:S01]  /*9510*/  @!PT LDS RZ, [RZ] ;  /* 0x00000000fffff984 */ /* 0x000fe20000000800 */
[----:B------:R-:W-:Y:S01]  /*9520*/  @!PT LDS RZ, [RZ] ;  /* 0x00000000fffff984 */ /* 0x000fe20000000800 */
[----:B------:R-:W-:Y:S01]  /*9530*/  @!P1 LDGSTS.E.BYPASS.LTC128B.128 [R215+0x14000], desc[UR26][R8.64+0x100] ;  /* 0x1400010008d79fae */ /* 0x000fe2000b901d5a */
[----:B------:R-:W-:Y:S02]  /*9540*/  IADD3.X R19, R11, UR33, RZ, P5, !PT ;  /* 0x000000210b137c10 */ /* 0x000fe4000affe4ff */
[----:B------:R-:W-:Y:S01]  /*9550*/  @!P3 LEA R10, P4, R18, R24, 0x1 ;  /* 0x00000018120ab211 */ /* 0x000fe200078808ff */
        /* <DEDUP_REMOVED lines=25> */
[----:B------:R-:W-:Y:S01]  /*96f0*/  @P3 STS.128 [R215+0x11000], RZ ;  /* 0x011000ffd7003388 */ /* 0x000fe20000000c00 */
[C---:B---3--:R-:W-:Y:S04]  /*9700*/  @!P3 LEA R12, P6, R0.reuse, R13, 0x1 ;  /* 0x0000000d000cb211 */ /* 0x048fe800078c08ff */
[----:B------:R-:W-:Y:S02]  /*9710*/  @!P3 LEA.HI.X R13, R0, R23, R11, 0x1, P6 ;  /* 0x00000017000db211 */ /* 0x000fe400030f0c0b */
[----:B------:R-:W-:Y:S03]  /*9720*/  @!P3 LEA.HI.X R11, R18, R22, R19, 0x1, P4 ;  /* 0x00000016120bb211 */ /* 0x000fe600020f0c13 */
        /* <DEDUP_REMOVED lines=47> */
[----:B------:R-:W-:Y:S03]  /*9a20*/  LEA.HI.X.SX32 R3, R148, R217, 0x6, P4 ;  /* 0x000000d994037211 */ /* 0x000fe600020f36ff */
[----:B------:R-:W2:Y:S04]  /*9a30*/  LDSM.16.M88.4 R176, [R199] ;  /* 0x00000000c7b0783b */ /* 0x000ea80000000200 */
[----:B------:R-:W2:Y:S01]  /*9a40*/  LDSM.16.M88.4 R180, [R214] ;  /* 0x00000000d6b4783b */ /* 0x000ea20000000200 */
[----:B------:R-:W-:Y:S03]  /*9a50*/  IMAD R0, R3, UR8, RZ ;  /* 0x0000000803007c24 */ /* 0x000fe6000f8e02ff */
[----:B------:R-:W2:Y:S01]  /*9a60*/  LDSM.16.M88.4 R184, [R213] ;  /* 0x00000000d5b8783b */ /* 0x000ea20000000200 */
[C---:B------:R-:W-:Y:S01]  /*9a70*/  IMAD R0, R2.reuse, UR9, R0 ;  /* 0x0000000902007c24 */ /* 0x040fe2000f8e0200 */
[C---:B-1----:R-:W-:Y:S06]  /*9a80*/  HMMA.16816.F32 R4, R32.reuse, R8, RZ ;  /* 0x000000082004723c */ /* 0x042fec00000018ff */
[C---:B------:R-:W-:Y:S06]  /*9a90*/  HMMA.16816.F32 R8, R32.reuse, R10, RZ ;  /* 0x0000000a2008723c */ /* 0x040fec00000018ff */
[C---:B---3--:R-:W-:Y:S06]  /*9aa0*/  HMMA.16816.F32 R12, R32.reuse, R16, RZ ;  /* 0x00000010200c723c */ /* 0x048fec00000018ff */
[C---:B------:R-:W-:Y:S06]  /*9ab0*/  HMMA.16816.F32 R16, R32.reuse, R18, RZ ;  /* 0x000000122010723c */ /* 0x040fec00000018ff */
[C---:B----4-:R-:W-:Y:S06]  /*9ac0*/  HMMA.16816.F32 R20, R32.reuse, R24, RZ ;  /* 0x000000182014723c */ /* 0x050fec00000018ff */
[C---:B------:R-:W-:Y:S06]  /*9ad0*/  HMMA.16816.F32 R24, R32.reuse, R26, RZ ;  /* 0x0000001a2018723c */ /* 0x040fec00000018ff */
[C---:B-----5:R-:W-:Y:S06]  /*9ae0*/  HMMA.16816.F32 R28, R32.reuse, R168, RZ ;  /* 0x000000a8201c723c */ /* 0x060fec00000018ff */
[----:B------:R-:W-:Y:S01]  /*9af0*/  HMMA.16816.F32 R32, R32, R170, RZ ;  /* 0x000000aa2020723c */ /* 0x000fe200000018ff */
[----:B------:R-:W1:Y:S05]  /*9b00*/  LDSM.16.M88.4 R168, [R212] ;  /* 0x00000000d4a8783b */ /* 0x000e6a0000000200 */
[C---:B--2---:R-:W-:Y:S06]  /*9b10*/  HMMA.16816.F32 R4, R172.reuse, R176, R4 ;  /* 0x000000b0ac04723c */ /* 0x044fec0000001804 */
[C---:B------:R-:W-:Y:S01]  /*9b20*/  HMMA.16816.F32 R8, R172.reuse, R178, R8 ;  /* 0x000000b2ac08723c */ /* 0x040fe20000001808 */
[----:B------:R-:W-:Y:S05]  /*9b30*/  LDSM.16.M88.4 R176, [R198] ;  /* 0x00000000c6b0783b */ /* 0x000fea0000000200 */
[C---:B------:R-:W-:Y:S06]  /*9b40*/  HMMA.16816.F32 R12, R172.reuse, R180, R12 ;  /* 0x000000b4ac0c723c */ /* 0x040fec000000180c */
[C---:B------:R-:W-:Y:S01]  /*9b50*/  HMMA.16816.F32 R16, R172.reuse, R182, R16 ;  /* 0x000000b6ac10723c */ /* 0x040fe20000001810 */
[----:B------:R-:W2:Y:S05]  /*9b60*/  LDSM.16.M88.4 R180, [R194+0x8000] ;  /* 0x00800000c2b4783b */ /* 0x000eaa0000000200 */
[C---:B------:R-:W-:Y:S06]  /*9b70*/  HMMA.16816.F32 R20, R172.reuse, R184, R20 ;  /* 0x000000b8ac14723c */ /* 0x040fec0000001814 */
[C---:B------:R-:W-:Y:S01]  /*9b80*/  HMMA.16816.F32 R24, R172.reuse, R186, R24 ;  /* 0x000000baac18723c */ /* 0x040fe20000001818 */
[----:B------:R-:W3:Y:S05]  /*9b90*/  LDSM.16.M88.4 R184, [R194+0x8800] ;  /* 0x00880000c2b8783b */ /* 0x000eea0000000200 */
[C---:B-1----:R-:W-:Y:S06]  /*9ba0*/  HMMA.16816.F32 R28, R172.reuse, R168, R28 ;  /* 0x000000a8ac1c723c */ /* 0x042fec000000181c */
[----:B------:R-:W-:Y:S01]  /*9bb0*/  HMMA.16816.F32 R32, R172, R170, R32 ;  /* 0x000000aaac20723c */ /* 0x000fe20000001820 */
[----:B------:R-:W1:Y:S04]  /*9bc0*/  LDSM.16.M88.4 R168, [R194+0x9000] ;  /* 0x00900000c2a8783b */ /* 0x000e680000000200 */
[----:B------:R-:W4:Y:S01]  /*9bd0*/  LDSM.16.M88.4 R172, [R194+0x9800] ;  /* 0x00980000c2ac783b */ /* 0x000f220000000200 */
[C---:B--2---:R-:W-:Y:S06]  /*9be0*/  HMMA.16816.F32 R4, R176.reuse, R180, R4 ;  /* 0x000000b4b004723c */ /* 0x044fec0000001804 */
[C---:B------:R-:W-:Y:S01]  /*9bf0*/  HMMA.16816.F32 R8, R176.reuse, R182, R8 ;  /* 0x000000b6b008723c */ /* 0x040fe20000001808 */
[----:B------:R-:W-:Y:S05]  /*9c00*/  LDSM.16.M88.4 R180, [R193] ;  /* 0x00000000c1b4783b */ /* 0x000fea0000000200 */
[C---:B---3--:R-:W-:Y:S06]  /*9c10*/  HMMA.16816.F32 R12, R176.reuse, R184, R12 ;  /* 0x000000b8b00c723c */ /* 0x048fec000000180c */
[C---:B------:R-:W-:Y:S01]  /*9c20*/  HMMA.16816.F32 R16, R176.reuse, R186, R16 ;  /* 0x000000bab010723c */ /* 0x040fe20000001810 */
[----:B------:R-:W-:Y:S05]  /*9c30*/  LDSM.16.M88.4 R184, [R193+0x800] ;  /* 0x00080000c1b8783b */ /* 0x000fea0000000200 */
[C---:B-1----:R-:W-:Y:S06]  /*9c40*/  HMMA.16816.F32 R20, R176.reuse, R168, R20 ;  /* 0x000000a8b014723c */ /* 0x042fec0000001814 */
[C---:B------:R-:W-:Y:S01]  /*9c50*/  HMMA.16816.F32 R24, R176.reuse, R170, R24 ;  /* 0x000000aab018723c */ /* 0x040fe20000001818 */
[----:B------:R-:W1:Y:S05]  /*9c60*/  LDSM.16.M88.4 R168, [R197] ;  /* 0x00000000c5a8783b */ /* 0x000e6a0000000200 */
[C---:B----4-:R-:W-:Y:S06]  /*9c70*/  HMMA.16816.F32 R28, R176.reuse, R172, R28 ;  /* 0x000000acb01c723c */ /* 0x050fec000000181c */
[----:B------:R-:W-:Y:S01]  /*9c80*/  HMMA.16816.F32 R32, R176, R174, R32 ;  /* 0x000000aeb020723c */ /* 0x000fe20000001820 */
[----:B------:R-:W2:Y:S04]  /*9c90*/  LDSM.16.M88.4 R172, [R193+0x1000] ;  /* 0x00100000c1ac783b */ /* 0x000ea80000000200 */
[----:B------:R-:W3:Y:S01]  /*9ca0*/  LDSM.16.M88.4 R176, [R193+0x1800] ;  /* 0x00180000c1b0783b */ /* 0x000ee20000000200 */
[C---:B-1----:R-:W-:Y:S06]  /*9cb0*/  HMMA.16816.F32 R4, R168.reuse, R180, R4 ;  /* 0x000000b4a804723c */ /* 0x042fec0000001804 */
[C---:B------:R-:W-:Y:S01]  /*9cc0*/  HMMA.16816.F32 R8, R168.reuse, R182, R8 ;  /* 0x000000b6a808723c */ /* 0x040fe20000001808 */
[----:B------:R-:W-:Y:S05]  /*9cd0*/  LDSM.16.M88.4 R180, [R188+0xa000] ;  /* 0x00a00000bcb4783b */ /* 0x000fea0000000200 */
[C---:B------:R-:W-:Y:S06]  /*9ce0*/  HMMA.16816.F32 R12, R168.reuse, R184, R12 ;  /* 0x000000b8a80c723c */ /* 0x040fec000000180c */
[C---:B------:R-:W-:Y:S01]  /*9cf0*/  HMMA.16816.F32 R16, R168.reuse, R186, R16 ;  /* 0x000000baa810723c */ /* 0x040fe20000001810 */
[----:B------:R-:W-:Y:S05]  /*9d00*/  LDSM.16.M88.4 R184, [R188+0xa800] ;  /* 0x00a80000bcb8783b */ /* 0x000fea0000000200 */
[C---:B--2---:R-:W-:Y:S06]  /*9d10*/  HMMA.16816.F32 R20, R168.reuse, R172, R20 ;  /* 0x000000aca814723c */ /* 0x044fec0000001814 */
[C---:B------:R-:W-:Y:S01]  /*9d20*/  HMMA.16816.F32 R24, R168.reuse, R174, R24 ;  /* 0x000000aea818723c */ /* 0x040fe20000001818 */
[----:B------:R-:W1:Y:S05]  /*9d30*/  LDSM.16.M88.4 R172, [R195+0x2000] ;  /* 0x00200000c3ac783b */ /* 0x000e6a0000000200 */
[C---:B---3--:R-:W-:Y:S06]  /*9d40*/  HMMA.16816.F32 R28, R168.reuse, R176, R28 ;  /* 0x000000b0a81c723c */ /* 0x048fec000000181c */
[----:B------:R-:W-:Y:S01]  /*9d50*/  HMMA.16816.F32 R32, R168, R178, R32 ;  /* 0x000000b2a820723c */ /* 0x000fe20000001820 */
[----:B------:R-:W2:Y:S04]  /*9d60*/  LDSM.16.M88.4 R168, [R188+0xb000] ;  /* 0x00b00000bca8783b */ /* 0x000ea80000000200 */
[----:B------:R-:W3:Y:S01]  /*9d70*/  LDSM.16.M88.4 R176, [R188+0xb800] ;  /* 0x00b80000bcb0783b */ /* 0x000ee20000000200 */
[C---:B-1----:R-:W-:Y:S06]  /*9d80*/  HMMA.16816.F32 R4, R172.reuse, R180, R4 ;  /* 0x000000b4ac04723c */ /* 0x042fec0000001804 */
[C---:B------:R-:W-:Y:S01]  /*9d90*/  HMMA.16816.F32 R8, R172.reuse, R182, R8 ;  /* 0x000000b6ac08723c */ /* 0x040fe20000001808 */
[----:B------:R-:W-:Y:S05]  /*9da0*/  LDSM.16.M88.4 R180, [R211] ;  /* 0x00000000d3b4783b */ /* 0x000fea0000000200 */
[C---:B------:R-:W-:Y:S06]  /*9db0*/  HMMA.16816.F32 R12, R172.reuse, R184, R12 ;  /* 0x000000b8ac0c723c */ /* 0x040fec000000180c */
[C---:B------:R-:W-:Y:S01]  /*9dc0*/  HMMA.16816.F32 R16, R172.reuse, R186, R16 ;  /* 0x000000baac10723c */ /* 0x040fe20000001810 */
[----:B------:R-:W-:Y:S05]  /*9dd0*/  LDSM.16.M88.4 R184, [R210] ;  /* 0x00000000d2b8783b */ /* 0x000fea0000000200 */
[C---:B--2---:R-:W-:Y:S06]  /*9de0*/  HMMA.16816.F32 R20, R172.reuse, R168, R20 ;  /* 0x000000a8ac14723c */ /* 0x044fec0000001814 */
[C---:B------:R-:W-:Y:S01]  /*9df0*/  HMMA.16816.F32 R24, R172.reuse, R170, R24 ;  /* 0x000000aaac18723c */ /* 0x040fe20000001818 */
[----:B------:R-:W1:Y:S05]  /*9e00*/  LDSM.16.M88.4 R168, [R196+0x2000] ;  /* 0x00200000c4a8783b */ /* 0x000e6a0000000200 */
[C---:B---3--:R-:W-:Y:S06]  /*9e10*/  HMMA.16816.F32 R28, R172.reuse, R176, R28 ;  /* 0x000000b0ac1c723c */ /* 0x048fec000000181c */
[----:B------:R-:W-:Y:S01]  /*9e20*/  HMMA.16816.F32 R32, R172, R178, R32 ;  /* 0x000000b2ac20723c */ /* 0x000fe20000001820 */
[----:B------:R-:W2:Y:S04]  /*9e30*/  LDSM.16.M88.4 R172, [R209] ;  /* 0x00000000d1ac783b */ /* 0x000ea80000000200 */
[----:B------:R-:W3:Y:S01]  /*9e40*/  LDSM.16.M88.4 R176, [R208] ;  /* 0x00000000d0b0783b */ /* 0x000ee20000000200 */
        /* <DEDUP_REMOVED lines=126> */
[C---:B----4-:R-:W-:Y:S06]  /*a630*/  HMMA.16816.F32 R28, R180.reuse, R176, R28 ;  /* 0x000000b0b41c723c */ /* 0x050fec000000181c */
[----:B------:R-:W-:Y:S01]  /*a640*/  HMMA.16816.F32 R32, R180, R178, R32 ;  /* 0x000000b2b420723c */ /* 0x000fe20000001820 */
[----:B------:R-:W3:Y:S04]  /*a650*/  LDSM.16.M88.4 R176, [R193+0x7000] ;  /* 0x00700000c1b0783b */ /* 0x000ee80000000200 */
[----:B------:R-:W4:Y:S01]  /*a660*/  LDSM.16.M88.4 R180, [R193+0x7800] ;  /* 0x00780000c1b4783b */ /* 0x000f220000000200 */
[----:B------:R-:W-:Y:S04]  /*a670*/  DEPBAR.LE SB0, 0x0 ;  /* 0x000080000000791a */ /* 0x000fe80000000000 */
[----:B------:R-:W-:Y:S01]  /*a680*/  BAR.SYNC.DEFER_BLOCKING 0x0 ;  /* 0x0000000000007b1d */ /* 0x000fe20000010000 */
[C---:B-1----:R-:W-:Y:S06]  /*a690*/  HMMA.16816.F32 R4, R172.reuse, R184, R4 ;  /* 0x000000b8ac04723c */ /* 0x042fec0000001804 */
[C---:B------:R-:W-:Y:S05]  /*a6a0*/  HMMA.16816.F32 R8, R172.reuse, R186, R8 ;  /* 0x000000baac08723c */ /* 0x040fea0000001808 */
[----:B------:R-:W-:Y:S01]  /*a6b0*/  IMAD.WIDE.U32 R184, R2, UR8, RZ ;  /* 0x0000000802b87c25 */ /* 0x000fe2000f8e00ff */
[C---:B--2---:R-:W-:Y:S05]  /*a6c0*/  HMMA.16816.F32 R12, R172.reuse, R168, R12 ;  /* 0x000000a8ac0c723c */ /* 0x044fea000000180c */
[----:B------:R-:W-:Y:S01]  /*a6d0*/  IMAD.IADD R0, R185, 0x1, R0 ;  /* 0x00000001b9007824 */ /* 0x000fe200078e0200 */
[C---:B------:R-:W-:Y:S05]  /*a6e0*/  HMMA.16816.F32 R16, R172.reuse, R170, R16 ;  /* 0x000000aaac10723c */ /* 0x040fea0000001810 */
[C---:B------:R-:W-:Y:S01]  /*a6f0*/  LEA R168, P5, R148.reuse, R222, 0x6 ;  /* 0x000000de94a87211 */ /* 0x040fe200078a30ff */
[C---:B---3--:R-:W-:Y:S05]  /*a700*/  HMMA.16816.F32 R20, R172.reuse, R176, R20 ;  /* 0x000000b0ac14723c */ /* 0x048fea0000001814 */
[C---:B------:R-:W-:Y:S01]  /*a710*/  LEA R170, P4, R148.reuse, R218, 0x6 ;  /* 0x000000da94aa7211 */ /* 0x040fe200078830ff */
[C---:B------:R-:W-:Y:S05]  /*a720*/  HMMA.16816.F32 R24, R172.reuse, R178, R24 ;  /* 0x000000b2ac18723c */ /* 0x040fea0000001818 */
[C---:B------:R-:W-:Y:S01]  /*a730*/  LEA.HI.X.SX32 R171, R148.reuse, R219, 0x6, P4 ;  /* 0x000000db94ab7211 */ /* 0x040fe200020f36ff */
[C---:B----4-:R-:W-:Y:S05]  /*a740*/  HMMA.16816.F32 R28, R172.reuse, R180, R28 ;  /* 0x000000b4ac1c723c */ /* 0x050fea000000181c */
[----:B------:R-:W-:Y:S01]  /*a750*/  LEA R2, P4, R148, R220, 0x6 ;  /* 0x000000dc94027211 */ /* 0x000fe200078830ff */
[----:B------:R-:W-:Y:S01]  /*a760*/  IMAD.WIDE.U32 R186, R170, UR8, RZ ;  /* 0x00000008aaba7c25 */ /* 0x000fe2000f8e00ff */
[----:B------:R-:W-:Y:S01]  /*a770*/  LEA R176, P6, R184, R227, 0x1 ;  /* 0x000000e3b8b07211 */ /* 0x000fe200078c08ff */
[----:B------:R-:W-:Y:S03]  /*a780*/  HMMA.16816.F32 R32, R172, R182, R32 ;  /* 0x000000b6ac20723c */ /* 0x000fe60000001820 */
[----:B------:R-:W-:Y:S01]  /*a790*/  LEA.HI.X.SX32 R3, R148, R221, 0x6, P4 ;  /* 0x000000dd94037211 */ /* 0x000fe200020f36ff */
[----:B------:R-:W-:Y:S01]  /*a7a0*/  IMAD.WIDE.U32 R178, R2, UR8, RZ ;  /* 0x0000000802b27c25 */ /* 0x000fe2000f8e00ff */
[-C--:B------:R-:W-:Y:S02]  /*a7b0*/  LEA.HI.X R177, R184, R226.reuse, R0, 0x1, P6 ;  /* 0x000000e2b8b17211 */ /* 0x080fe400030f0c00 */
[----:B------:R-:W-:Y:S01]  /*a7c0*/  LEA.HI.X.SX32 R169, R148, R223, 0x6, P5 ;  /* 0x000000df94a97211 */ /* 0x000fe200028f36ff */
[----:B------:R-:W-:Y:S03]  /*a7d0*/  IMAD R3, R3, UR8, RZ ;  /* 0x0000000803037c24 */ /* 0x000fe6000f8e02ff */
[----:B------:R-:W-:Y:S02]  /*a7e0*/  IMAD R0, R171, UR8, RZ ;  /* 0x00000008ab007c24 */ /* 0x000fe4000f8e02ff */
[----:B------:R-:W-:Y:S01]  /*a7f0*/  IMAD R3, R2, UR9, R3 ;  /* 0x0000000902037c24 */ /* 0x000fe2000f8e0203 */
[-C--:B------:R-:W-:Y:S01]  /*a800*/  LEA R2, P4, R178, R227.reuse, 0x1 ;  /* 0x000000e3b2027211 */ /* 0x080fe200078808ff */
[----:B------:R-:W-:Y:S01]  /*a810*/  IMAD R0, R170, UR9, R0 ;  /* 0x00000009aa007c24 */ /* 0x000fe2000f8e0200 */
[----:B------:R-:W-:Y:S01]  /*a820*/  LEA R170, P6, R186, R227, 0x1 ;  /* 0x000000e3baaa7211 */ /* 0x000fe200078c08ff */
[----:B------:R-:W-:Y:S02]  /*a830*/  IMAD.IADD R3, R179, 0x1, R3 ;  /* 0x00000001b3037824 */ /* 0x000fe400078e0203 */
[----:B------:R-:W-:Y:S02]  /*a840*/  IMAD.IADD R0, R187, 0x1, R0 ;  /* 0x00000001bb007824 */ /* 0x000fe400078e0200 */
[----:B------:R-:W-:Y:S01]  /*a850*/  IMAD R148, R169, UR8, RZ ;  /* 0x00000008a9947c24 */ /* 0x000fe2000f8e02ff */
[-C--:B------:R-:W-:Y:S01]  /*a860*/  LEA.HI.X R3, R178, R226.reuse, R3, 0x1, P4 ;  /* 0x000000e2b2037211 */ /* 0x080fe200020f0c03 */
[----:B------:R-:W-:Y:S01]  /*a870*/  IMAD.WIDE.U32 R184, R168, UR8, RZ ;  /* 0x00000008a8b87c25 */ /* 0x000fe2000f8e00ff */
[----:B------:R-:W-:Y:S02]  /*a880*/  ISETP.LT.AND P4, PT, RZ, UR35, PT ;  /* 0x00000023ff007c0c */ /* 0x000fe4000bf81270 */
[----:B------:R-:W-:Y:S01]  /*a890*/  LEA.HI.X R171, R186, R226, R0, 0x1, P6 ;  /* 0x000000e2baab7211 */ /* 0x000fe200030f0c00 */
[----:B------:R-:W-:Y:S01]  /*a8a0*/  IMAD R148, R168, UR9, R148 ;  /* 0x00000009a8947c24 */ /* 0x000fe2000f8e0294 */
[----:B------:R-:W-:Y:S02]  /*a8b0*/  FMNMX.FTZ R0, R4, R149, !PT ;  /* 0x0000009504007209 */ /* 0x000fe40007810000 */
[----:B------:R-:W-:Y:S01]  /*a8c0*/  LEA R168, P5, R184, R227, 0x1 ;  /* 0x000000e3b8a87211 */ /* 0x000fe200078a08ff */
[----:B------:R-:W-:Y:S01]  /*a8d0*/  IMAD.IADD R148, R185, 0x1, R148 ;  /* 0x00000001b9947824 */ /* 0x000fe200078e0294 */
[----:B------:R-:W-:Y:S04]  /*a8e0*/  FMNMX.FTZ R0, R5, R0, !PT ;  /* 0x0000000005007209 */ /* 0x000fe80007810000 */
[----:B------:R-:W-:Y:S02]  /*a8f0*/  FMNMX.FTZ R0, R8, R0, !PT ;  /* 0x0000000008007209 */ /* 0x000fe40007810000 */
[----:B------:R-:W-:Y:S02]  /*a900*/  LEA.HI.X R169, R184, R226, R148, 0x1, P5 ;  /* 0x000000e2b8a97211 */ /* 0x000fe400028f0c94 */
[----:B------:R-:W-:Y:S01]  /*a910*/  FMNMX.FTZ R184, R9, R0, !PT ;  /* 0x0000000009b87209 */ /* 0x000fe20007810000 */
[----:B------:R-:W-:Y:S06]  /*a920*/  @P4 BRA `(.L_x_658) ;  /* 0xffffffdc00d04947 */ /* 0x000fec000383ffff */
.L_x_657:
[----:B------:R-:W-:Y:S01]  /*a930*/  FMNMX.FTZ R148, R12, R184, !PT ;  /* 0x000000b80c947209 */ /* 0x000fe20007810000 */
[----:B------:R-:W-:Y:S01]  /*a940*/  UIADD3 UR12, UR29, -0x4498517b, URZ ;  /* 0xbb67ae851d0c7890 */ /* 0x000fe2000fffe03f */
[----:B------:R-:W-:Y:S01]  /*a950*/  FMNMX.FTZ R0, R6, R150, !PT ;  /* 0x0000009606007209 */ /* 0x000fe20007810000 */
[----:B------:R-:W-:Y:S01]  /*a960*/  USHF.L.U32 UR35, UR35, 0x1, URZ ;  /* 0x0000000123237899 */ /* 0x000fe2000800063f */
[----:B------:R-:W-:Y:S01]  /*a970*/  FMNMX.FTZ R148, R13, R148, !PT ;  /* 0x000000940d947209 */ /* 0x000fe20007810000 */
[----:B------:R-:W-:Y:S01]  /*a980*/  UIADD3 UR24, UR28, 0x3c6ef372, URZ ;  /* 0x3c6ef3721c187890 */ /* 0x000fe2000fffe03f */
[----:B------:R-:W-:Y:S01]  /*a990*/  FMNMX.FTZ R0, R7, R0, !PT ;  /* 0x0000000007007209 */ /* 0x000fe20007810000 */
[----:B------:R-:W-:Y:S01]  /*a9a0*/  UIADD3 UR23, UR29, 0x76cf5d0a, URZ ;  /* 0x76cf5d0a1d177890 */ /* 0x000fe2000fffe03f */
[----:B------:R-:W-:Y:S01]  /*a9b0*/  FMNMX.FTZ R148, R16, R148, !PT ;  /* 0x0000009410947209 */ /* 0x000fe20007810000 */
[----:B------:R-:W-:Y:S01]  /*a9c0*/  UIADD3 UR21, UR29, 0x32370b8f, URZ ;  /* 0x32370b8f1d157890 */ /* 0x000fe2000fffe03f */
[----:B------:R-:W-:Y:S01]  /*a9d0*/  FMNMX.FTZ R0, R10, R0, !PT ;  /* 0x000000000a007209 */ /* 0x000fe20007810000 */
[----:B------:R-:W-:Y:S01]  /*a9e0*/  UIADD3 UR20, UR28, 0x78dde6e4, URZ ;  /* 0x78dde6e41c147890 */ /* 0x000fe2000fffe03f */
[----:B------:R-:W-:Y:S01]  /*a9f0*/  FMNMX.FTZ R148, R17, R148, !PT ;  /* 0x0000009411947209 */ /* 0x000fe20007810000 */
[----:B------:R-:W-:Y:S01]  /*aa00*/  UIADD3 UR22, UR28, -0x255992d5, URZ ;  /* 0xdaa66d2b1c167890 */ /* 0x000fe2000fffe03f */
[----:B------:R-:W-:Y:S01]  /*aa10*/  FMNMX.FTZ R0, R11, R0, !PT ;  /* 0x000000000b007209 */ /* 0x000fe20007810000 */
[----:B------:R-:W-:Y:S01]  /*aa20*/  UIADD3 UR15, UR29, -0x56f99767, URZ ;  /* 0xa90668991d0f7890 */ /* 0x000fe2000fffe03f */
[----:B------:R-:W-:Y:S01]  /*aa30*/  FMNMX.FTZ R148, R20, R148, !PT ;  /* 0x0000009414947209 */ /* 0x000fe20007810000 */
[----:B------:R-:W-:Y:S01]  /*aa40*/  UIADD3 UR19, UR29, -0x126145ec, URZ ;  /* 0xed9eba141d137890 */ /* 0x000fe2000fffe03f */
[----:B------:R-:W-:Y:S01]  /*aa50*/  FMNMX.FTZ R0, R14, R0, !PT ;  /* 0x000000000e007209 */ /* 0x000fe20007810000 */
[----:B------:R-:W-:Y:S01]  /*aa60*/  UIADD3 UR14, UR28, -0x4ab325aa, URZ ;  /* 0xb54cda561c0e7890 */ /* 0x000fe2000fffe03f */
[----:B------:R-:W-:Y:S01]  /*aa70*/  FMNMX.FTZ R148, R21, R148, !PT ;  /* 0x0000009415947209 */ /* 0x000fe20007810000 */
[----:B------:R-:W-:Y:S01]  /*aa80*/  UIADD3 UR18, UR28, 0x1715609d, URZ ;  /* 0x1715609d1c127890 */ /* 0x000fe2000fffe03f */
[----:B------:R-:W-:Y:S01]  /*aa90*/  FMNMX.FTZ R0, R15, R0, !PT ;  /* 0x000000000f007209 */ /* 0x000fe20007810000 */
[----:B------:R-:W-:Y:S01]  /*aaa0*/  UIADD3 UR13, UR29, 0x646e171e, URZ ;  /* 0x646e171e1d0d7890 */ /* 0x000fe2000fffe03f */
[----:B------:R-:W-:Y:S01]  /*aab0*/  FMNMX.FTZ R148, R24, R148, !PT ;  /* 0x0000009418947209 */ /* 0x000fe20007810000 */
[----:B------:R-:W-:Y:S01]  /*aac0*/  UIADD3 UR36, UR36, 0x1, URZ ;  /* 0x0000000124247890 */ /* 0x000fe2000fffe03f */
        /* <DEDUP_REMOVED lines=11> */
[----:B------:R-:W-:Y:S01]  /*ab80*/  LOP3.LUT R151, R229, UR12, R230, 0x96, !PT ;  /* 0x0000000ce5977c12 */ /* 0x000fe2000f8e96e6 */
[----:B-1----:R-:W-:Y:S01]  /*ab90*/  SHFL.BFLY PT, R3, R148, 0x2, 0x1f ;  /* 0x0c401f0094037f89 */ /* 0x002fe200000e0000 */
[----:B------:R-:W-:Y:S01]  /*aba0*/  FMNMX.FTZ R0, R30, R0, !PT ;  /* 0x000000001e007209 */ /* 0x000fe20007810000 */
[----:B------:R-:W-:Y:S01]  /*abb0*/  UIADD3 UR12, UR28, -0x61c88647, URZ ;  /* 0x9e3779b91c0c7890 */ /* 0x000fe2000fffe03f */
[----:B------:R-:W-:Y:S01]  /*abc0*/  MOV R172, 0x7054 ;  /* 0x0000705400ac7802 */ /* 0x000fe20000000f00 */
[----:B------:R-:W-:Y:S01]  /*abd0*/  IMAD.WIDE.U32 R184, R151, -0x326172a9, RZ ;  /* 0xcd9e8d5797b87825 */ /* 0x000fe200078e00ff */
[----:B------:R-:W-:Y:S04]  /*abe0*/  FMNMX.FTZ R0, R31, R0, !PT ;  /* 0x000000001f007209 */ /* 0x000fe80007810000 */
[----:B------:R-:W-:Y:S04]  /*abf0*/  FMNMX.FTZ R0, R34, R0, !PT ;  /* 0x0000000022007209 */ /* 0x000fe80007810000 */
[----:B------:R-:W-:Y:S05]  /*ac00*/  FMNMX.FTZ R0, R35, R0, !PT ;  /* 0x0000000023007209 */ /* 0x000fea0007810000 */
[----:B------:R-:W1:Y:S02]  /*ac10*/  SHFL.BFLY PT, R2, R0, 0x2, 0x1f ;  /* 0x0c401f0000027f89 */ /* 0x000e6400000e0000 */
[----:B-1----:R-:W-:Y:S02]  /*ac20*/  FMNMX.FTZ R0, R0, R2, !PT ;  /* 0x0000000200007209 */ /* 0x002fe40007810000 */
[----:B------:R-:W-:Y:S04]  /*ac30*/  FMNMX.FTZ R148, R148, R3, !PT ;  /* 0x0000000394947209 */ /* 0x000fe80007810000 */
[----:B------:R-:W-:Y:S08]  /*ac40*/  SHFL.BFLY PT, R2, R0, 0x1, 0x1f ;  /* 0x0c201f0000027f89 */ /* 0x000ff000000e0000 */
[----:B------:R-:W1:Y:S02]  /*ac50*/  SHFL.BFLY PT, R3, R148, 0x1, 0x1f ;  /* 0x0c201f0094037f89 */ /* 0x000e6400000e0000 */
[----:B-1----:R-:W-:Y:S02]  /*ac60*/  FMNMX.FTZ R148, R148, R3, !PT ;  /* 0x0000000394947209 */ /* 0x002fe40007810000 */
[----:B------:R-:W-:Y:S02]  /*ac70*/  MOV R3, UR29 ;  /* 0x0000001d00037c02 */ /* 0x000fe40008000f00 */
[C---:B------:R-:W-:Y:S01]  /*ac80*/  FSETP.NEU.FTZ.AND P0, PT, R148.reuse, -INF , PT ;  /* 0xff8000009400780b */ /* 0x040fe20003f1d000 */
[----:B------:R-:W-:Y:S01]  /*ac90*/  FMUL.FTZ R176, R148, UR4 ;  /* 0x0000000494b07c20 */ /* 0x000fe20008410000 */
[----:B------:R-:W-:Y:S01]  /*aca0*/  LOP3.LUT R3, R231, UR35, R3, 0x96, !PT ;  /* 0x00000023e7037c12 */ /* 0x000fe2000f8e9603 */
[----:B------:R-:W-:Y:S03]  /*acb0*/  UIADD3 UR35, UR35, 0x1, URZ ;  /* 0x0000000123237890 */ /* 0x000fe6000fffe03f */
[----:B------:R-:W-:Y:S01]  /*acc0*/  FSEL R176, R176, RZ, P0 ;  /* 0x000000ffb0b07208 */ /* 0x000fe20000000000 */
[----:B------:R-:W-:Y:S01]  /*acd0*/  IMAD.WIDE.U32 R170, R3, -0x326172a9, RZ ;  /* 0xcd9e8d5703aa7825 */ /* 0x000fe200078e00ff */
[----:B------:R-:W-:Y:S03]  /*ace0*/  FMNMX.FTZ R3, R0, R2, !PT ;  /* 0x0000000200037209 */ /* 0x000fe60007810000 */
[--C-:B------:R-:W-:Y:S01]  /*acf0*/  FFMA.FTZ R8, R8, UR4, -R176.reuse ;  /* 0x0000000408087c23 */ /* 0x100fe200080108b0 */
[----:B------:R-:W-:Y:S01]  /*ad00*/  FFMA.FTZ R9, R9, UR4, -R176 ;  /* 0x0000000409097c23 */ /* 0x000fe200080108b0 */
[----:B------:R-:W-:Y:S01]  /*ad10*/  LOP3.LUT R168, R171, UR12, R248, 0x96, !PT ;  /* 0x0000000caba87c12 */ /* 0x000fe2000f8e96f8 */
[----:B------:R-:W-:Y:S01]  /*ad20*/  FFMA.FTZ R4, R4, UR4, -R176 ;  /* 0x0000000404047c23 */ /* 0x000fe200080108b0 */
[----:B------:R1:W-:Y:S01]  /*ad30*/  MUFU.EX2 R242, R8 ;  /* 0x0000000800f27308 */ /* 0x0003e20000000800 */
[----:B------:R-:W-:Y:S01]  /*ad40*/  LOP3.LUT R170, R185, UR24, R170, 0x96, !PT ;  /* 0x00000018b9aa7c12 */ /* 0x000fe2000f8e96aa */
[C---:B------:R-:W-:Y:S01]  /*ad50*/  FMUL.FTZ R177, R3.reuse, UR4 ;  /* 0x0000000403b17c20 */ /* 0x040fe20008410000 */
[----:B------:R-:W-:Y:S01]  /*ad60*/  IMAD.WIDE.U32 R168, R168, -0x2daee0ad, RZ ;  /* 0xd2511f53a8a87825 */ /* 0x000fe200078e00ff */
[----:B------:R-:W-:Y:S03]  /*ad70*/  FSETP.NEU.FTZ.AND P0, PT, R3, -INF , PT ;  /* 0xff8000000300780b */ /* 0x000fe60003f1d000 */
[--C-:B------:R-:W-:Y:S01]  /*ad80*/  FFMA.FTZ R16, R16, UR4, -R176.reuse ;  /* 0x0000000410107c23 */ /* 0x100fe200080108b0 */
[----:B------:R-:W-:Y:S02]  /*ad90*/  IMAD.WIDE.U32 R170, R170, -0x2daee0ad, RZ ;  /* 0xd2511f53aaaa7825 */ /* 0x000fe400078e00ff */
[----:B------:R2:W3:Y:S01]  /*ada0*/  MUFU.EX2 R246, R9 ;  /* 0x0000000900f67308 */ /* 0x0004e20000000800 */
[----:B------:R-:W-:Y:S01]  /*adb0*/  FSEL R177, R177, RZ, P0 ;  /* 0x000000ffb1b17208 */ /* 0x000fe20000000000 */
[----:B------:R-:W-:Y:S01]  /*adc0*/  FFMA.FTZ R17, R17, UR4, -R176 ;  /* 0x0000000411117c23 */ /* 0x000fe200080108b0 */
[----:B------:R-:W-:Y:S01]  /*add0*/  LOP3.LUT R168, R171, UR21, R168, 0x96, !PT ;  /* 0x00000015aba87c12 */ /* 0x000fe2000f8e96a8 */
[--C-:B------:R-:W-:Y:S01]  /*ade0*/  FFMA.FTZ R12, R12, UR4, -R176.reuse ;  /* 0x000000040c0c7c23 */ /* 0x100fe200080108b0 */
[----:B------:R-:W-:Y:S01]  /*adf0*/  FFMA.FTZ R13, R13, UR4, -R176 ;  /* 0x000000040d0d7c23 */ /* 0x000fe200080108b0 */
[--C-:B------:R-:W-:Y:S04]  /*ae00*/  FFMA.FTZ R6, R6, UR4, -R177.reuse ;  /* 0x0000000406067c23 */ /* 0x100fe800080108b1 */
[----:B------:R4:W-:Y:S01]  /*ae10*/  MUFU.EX2 R238, R4 ;  /* 0x0000000400ee7308 */ /* 0x0009e20000000800 */
[----:B-1----:R-:W-:Y:S01]  /*ae20*/  LOP3.LUT R8, R169, UR23, R228, 0x96, !PT ;  /* 0x00000017a9087c12 */ /* 0x002fe2000f8e96e4 */
[----:B------:R-:W-:Y:S04]  /*ae30*/  IMAD.WIDE.U32 R180, R168, -0x326172a9, RZ ;  /* 0xcd9e8d57a8b47825 */ /* 0x000fe800078e00ff */
[--C-:B------:R-:W-:Y:S01]  /*ae40*/  FFMA.FTZ R10, R10, UR4, -R177.reuse ;  /* 0x000000040a0a7c23 */ /* 0x100fe200080108b1 */
[--C-:B------:R-:W-:Y:S01]  /*ae50*/  FFMA.FTZ R11, R11, UR4, -R177.reuse ;  /* 0x000000040b0b7c23 */ /* 0x100fe200080108b1 */
[--C-:B------:R-:W-:Y:S01]  /*ae60*/  FFMA.FTZ R7, R7, UR4, -R177.reuse ;  /* 0x0000000407077c23 */ /* 0x100fe200080108b1 */
[--C-:B------:R-:W-:Y:S01]  /*ae70*/  FFMA.FTZ R18, R18, UR4, -R177.reuse ;  /* 0x0000000412127c23 */ /* 0x100fe200080108b1 */
[----:B------:R-:W-:Y:S01]  /*ae80*/  MUFU.EX2 R239, R6 ;  /* 0x0000000600ef7308 */ /* 0x000fe20000000800 */
[----:B--2---:R-:W-:Y:S04]  /*ae90*/  IMAD.WIDE.U32 R8, R8, -0x326172a9, RZ ;  /* 0xcd9e8d5708087825 */ /* 0x004fe800078e00ff */
[--C-:B------:R-:W-:Y:S01]  /*aea0*/  FFMA.FTZ R19, R19, UR4, -R177.reuse ;  /* 0x0000000413137c23 */ /* 0x100fe200080108b1 */
[--C-:B------:R-:W-:Y:S01]  /*aeb0*/  FFMA.FTZ R14, R14, UR4, -R177.reuse ;  /* 0x000000040e0e7c23 */ /* 0x100fe200080108b1 */
[--C-:B------:R-:W-:Y:S01]  /*aec0*/  FFMA.FTZ R31, R31, UR4, -R177.reuse ;  /* 0x000000041f1f7c23 */ /* 0x100fe200080108b1 */
[----:B------:R-:W-:Y:S01]  /*aed0*/  LOP3.LUT R0, R181, UR20, R8, 0x96, !PT ;  /* 0x00000014b5007c12 */ /* 0x000fe2000f8e9608 */
[--C-:B------:R-:W-:Y:S01]  /*aee0*/  FFMA.FTZ R26, R26, UR4, -R177.reuse ;  /* 0x000000041a1a7c23 */ /* 0x100fe200080108b1 */
[----:B------:R-:W-:Y:S01]  /*aef0*/  LOP3.LUT R9, R9, UR22, R184, 0x96, !PT ;  /* 0x0000001609097c12 */ /* 0x000fe2000f8e96b8 */
[----:B------:R-:W-:Y:S01]  /*af00*/  MUFU.EX2 R244, R10 ;  /* 0x0000000a00f47308 */ /* 0x000fe20000000800 */
[--C-:B------:R-:W-:Y:S01]  /*af10*/  FFMA.FTZ R27, R27, UR4, -R177.reuse ;  /* 0x000000041b1b7c23 */ /* 0x100fe200080108b1 */
[----:B------:R-:W-:Y:S04]  /*af20*/  IMAD.WIDE.U32 R182, R0, -0x2daee0ad, RZ ;  /* 0xd2511f5300b67825 */ /* 0x000fe800078e00ff */
[--C-:B------:R-:W-:Y:S01]  /*af30*/  FFMA.FTZ R0, R5, UR4, -R176.reuse ;  /* 0x0000000405007c23 */ /* 0x100fe200080108b0 */
[--C-:B------:R-:W-:Y:S01]  /*af40*/  FFMA.FTZ R25, R25, UR4, -R176.reuse ;  /* 0x0000000419197c23 */ /* 0x100fe200080108b0 */
[----:B------:R-:W-:Y:S04]  /*af50*/  IMAD.WIDE.U32 R8, R9, -0x2daee0ad, RZ ;  /* 0xd2511f5309087825 */ /* 0x000fe800078e00ff */
[--C-:B------:R-:W-:Y:S01]  /*af60*/  FFMA.FTZ R20, R20, UR4, -R176.reuse ;  /* 0x0000000414147c23 */ /* 0x100fe200080108b0 */
[----:B------:R1:W-:Y:S01]  /*af70*/  MUFU.EX2 R240, R0 ;  /* 0x0000000000f07308 */ /* 0x0003e20000000800 */
[----:B------:R-:W-:Y:S01]  /*af80*/  FFMA.FTZ R22, R22, UR4, -R177 ;  /* 0x0000000416167c23 */ /* 0x000fe200080108b1 */
[----:B------:R-:W-:Y:S01]  /*af90*/  FFMA.FTZ R24, R24, UR4, -R176 ;  /* 0x0000000418187c23 */ /* 0x000fe200080108b0 */
[----:B----4-:R-:W-:Y:S01]  /*afa0*/  LOP3.LUT R4, R183, UR15, R8, 0x96, !PT ;  /* 0x0000000fb7047c12 */ /* 0x010fe2000f8e9608 */
[----:B------:R-:W-:Y:S01]  /*afb0*/  FFMA.FTZ R21, R21, UR4, -R176 ;  /* 0x0000000415157c23 */ /* 0x000fe200080108b0 */
[----:B------:R-:W-:Y:S03]  /*afc0*/  LOP3.LUT R8, R9, UR19, R170, 0x96, !PT ;  /* 0x0000001309087c12 */ /* 0x000fe6000f8e96aa */
[----:B------:R-:W-:Y:S02]  /*afd0*/  IMAD.WIDE.U32 R4, R4, -0x326172a9, RZ ;  /* 0xcd9e8d5704047825 */ /* 0x000fe400078e00ff */
[----:B------:R-:W2:Y:S02]  /*afe0*/  MUFU.EX2 R243, R11 ;  /* 0x0000000b00f37308 */ /* 0x000ea40000000800 */
[----:B------:R-:W-:Y:S01]  /*aff0*/  IMAD.WIDE.U32 R178, R8, -0x326172a9, RZ ;  /* 0xcd9e8d5708b27825 */ /* 0x000fe200078e00ff */
[--C-:B------:R-:W-:Y:S02]  /*b000*/  SHF.R.U32.HI R2, RZ, 0x10, R4.reuse ;  /* 0x00000010ff027819 */ /* 0x100fe40000011604 */
[----:B------:R-:W-:Y:S02]  /*b010*/  SHF.R.U32.HI R9, RZ, 0x18, R4 ;  /* 0x00000018ff097819 */ /* 0x000fe40000011604 */
[----:B-1----:R-:W-:Y:S03]  /*b020*/  LOP3.LUT R0, R5, UR14, R178, 0x96, !PT ;  /* 0x0000000e05007c12 */ /* 0x002fe6000f8e96b2 */
[----:B------:R-:W1:Y:S01]  /*b030*/  MUFU.EX2 R241, R7 ;  /* 0x0000000700f17308 */ /* 0x000e620000000800 */
[C---:B------:R-:W-:Y:S02]  /*b040*/  LOP3.LUT R8, R4.reuse, 0xffff, RZ, 0xc0, !PT ;  /* 0x0000ffff04087812 */ /* 0x040fe400078ec0ff */
[----:B------:R-:W-:Y:S02]  /*b050*/  LOP3.LUT R170, R4, 0xff, RZ, 0xc0, !PT ;  /* 0x000000ff04aa7812 */ /* 0x000fe400078ec0ff */
[--C-:B------:R-:W-:Y:S02]  /*b060*/  SHF.R.U32.HI R4, RZ, 0x10, R0.reuse ;  /* 0x00000010ff047819 */ /* 0x100fe40000011600 */
[----:B------:R-:W-:Y:S03]  /*b070*/  LOP3.LUT R171, R2, 0xff, RZ, 0xc0, !PT ;  /* 0x000000ff02ab7812 */ /* 0x000fe600078ec0ff */
[----:B------:R-:W-:Y:S01]  /*b080*/  MUFU.EX2 R236, R16 ;  /* 0x0000001000ec7308 */ /* 0x000fe20000000800 */
[C---:B------:R-:W-:Y:S02]  /*b090*/  LOP3.LUT R6, R0.reuse, 0xff, RZ, 0xc0, !PT ;  /* 0x000000ff00067812 */ /* 0x040fe400078ec0ff */
[----:B------:R-:W-:Y:S02]  /*b0a0*/  SHF.R.U32.HI R5, RZ, 0x18, R0 ;  /* 0x00000018ff057819 */ /* 0x000fe40000011600 */
[----:B------:R-:W-:Y:S02]  /*b0b0*/  LOP3.LUT R2, R0, 0xffff, RZ, 0xc0, !PT ;  /* 0x0000ffff00027812 */ /* 0x000fe400078ec0ff */
[----:B------:R-:W-:Y:S03]  /*b0c0*/  MOV R178, UR10 ;  /* 0x0000000a00b27c02 */ /* 0x000fe60008000f00 */
[----:B------:R4:W-:Y:S01]  /*b0d0*/  MUFU.EX2 R237, R17 ;  /* 0x0000001100ed7308 */ /* 0x0009e20000000800 */
[----:B------:R-:W-:Y:S02]  /*b0e0*/  SHF.R.U32.HI R8, RZ, 0x8, R8 ;  /* 0x00000008ff087819 */ /* 0x000fe40000011608 */
[----:B------:R-:W-:Y:S02]  /*b0f0*/  LOP3.LUT R0, R4, 0xff, RZ, 0xc0, !PT ;  /* 0x000000ff04007812 */ /* 0x000fe400078ec0ff */
[----:B------:R-:W-:Y:S02]  /*b100*/  PRMT R178, R178, R172, UR10 ;  /* 0x0000000ab2b27e16 */ /* 0x000fe400080000ac */
[----:B------:R-:W-:Y:S01]  /*b110*/  PRMT R170, R170, 0x5410, R8 ;  /* 0x00005410aaaa7816 */ /* 0x000fe20000000008 */
[----:B------:R-:W5:Y:S01]  /*b120*/  LDSM.16.MT88.4 R172, [R189+0x10000] ;  /* 0x01000000bdac783b */ /* 0x000f620000004200 */
[----:B------:R-:W-:Y:S01]  /*b130*/  SHF.R.U32.HI R2, RZ, 0x8, R2 ;  /* 0x00000008ff027819 */ /* 0x000fe20000011602 */
[----:B------:R-:W-:Y:S01]  /*b140*/  MUFU.EX2 R235, R18 ;  /* 0x0000001200eb7308 */ /* 0x000fe20000000800 */
[----:B------:R-:W-:Y:S02]  /*b150*/  PRMT R0, R0, 0x5410, R5 ;  /* 0x0000541000007816 */ /* 0x000fe40000000005 */
[----:B------:R-:W-:Y:S02]  /*b160*/  PRMT R171, R171, 0x5410, R9 ;  /* 0x00005410abab7816 */ /* 0x000fe40000000009 */
[----:B------:R-:W-:Y:S02]  /*b170*/  PRMT R2, R6, 0x5410, R2 ;  /* 0x0000541006027816 */ /* 0x000fe40000000002 */
[--C-:B------:R-:W-:Y:S03]  /*b180*/  HSET2.LE.AND R170, R170, R178.reuse, PT ;  /* 0x000000b2aaaa7233 */ /* 0x100fe60003803000 */
[----:B------:R-:W-:Y:S01]  /*b190*/  MUFU.EX2 R234, R19 ;  /* 0x0000001300ea7308 */ /* 0x000fe20000000800 */
[--C-:B------:R-:W-:Y:S02]  /*b1a0*/  HSET2.LE.AND R169, R0, R178.reuse, PT ;  /* 0x000000b200a97233 */ /* 0x100fe40003803000 */
[----:B---3--:R-:W-:Y:S02]  /*b1b0*/  F2FP.F16.F32.PACK_AB R0, R246, R242 ;  /* 0x000000f2f600723e */ /* 0x008fe400000000ff */
[--C-:B------:R-:W-:Y:S02]  /*b1c0*/  HSET2.LE.AND R171, R171, R178.reuse, PT ;  /* 0x000000b2abab7233 */ /* 0x100fe40003803000 */
[--C-:B------:R-:W-:Y:S03]  /*b1d0*/  HSET2.LE.AND R168, R2, R178.reuse, PT ;  /* 0x000000b202a87233 */ /* 0x100fe60003803000 */
[----:B------:R-:W-:Y:S01]  /*b1e0*/  MUFU.EX2 R233, R12 ;  /* 0x0000000c00e97308 */ /* 0x000fe20000000800 */
[----:B------:R-:W-:Y:S01]  /*b1f0*/  LOP3.LUT R170, R170, R0, RZ, 0xc0, !PT ;  /* 0x00000000aaaa7212 */ /* 0x000fe200078ec0ff */
[----:B------:R-:W-:Y:S01]  /*b200*/  FADD.FTZ R0, -R148, R149 ;  /* 0x0000009594007221 */ /* 0x000fe20000010100 */
[----:B--2---:R-:W-:Y:S02]  /*b210*/  F2FP.F16.F32.PACK_AB R2, R243, R244 ;  /* 0x000000f4f302723e */ /* 0x004fe400000000ff */
[----:B------:R-:W-:Y:S02]  /*b220*/  F2FP.F16.F32.PACK_AB R4, R240, R238 ;  /* 0x000000eef004723e */ /* 0x000fe400000000ff */
[----:B------:R-:W-:Y:S01]  /*b230*/  LOP3.LUT R171, R171, R2, RZ, 0xc0, !PT ;  /* 0x00000002abab7212 */ /* 0x000fe200078ec0ff */
[----:B------:R-:W-:Y:S01]  /*b240*/  FMUL.FTZ R2, R0, UR4 ;  /* 0x0000000400027c20 */ /* 0x000fe20008410000 */
[----:B------:R-:W-:Y:S01]  /*b250*/  FADD.FTZ R0, -R3, R150 ;  /* 0x0000009603007221 */ /* 0x000fe20000010100 */
[----:B-1----:R-:W-:Y:S01]  /*b260*/  F2FP.F16.F32.PACK_AB R5, R241, R239 ;  /* 0x000000eff105723e */ /* 0x002fe200000000ff */
[----:B------:R-:W-:Y:S01]  /*b270*/  MUFU.EX2 R232, R13 ;  /* 0x0000000d00e87308 */ /* 0x000fe20000000800 */
[----:B------:R-:W-:Y:S01]  /*b280*/  LOP3.LUT R168, R168, R4, RZ, 0xc0, !PT ;  /* 0x00000004a8a87212 */ /* 0x000fe200078ec0ff */
[----:B------:R-:W-:Y:S01]  /*b290*/  FMUL.FTZ R0, R0, UR4 ;  /* 0x0000000400007c20 */ /* 0x000fe20008410000 */
[----:B------:R-:W-:Y:S02]  /*b2a0*/  LOP3.LUT R169, R169, R5, RZ, 0xc0, !PT ;  /* 0x00000005a9a97212 */ /* 0x000fe400078ec0ff */
[----:B------:R-:W-:Y:S05]  /*b2b0*/  LOP3.LUT R150, R179, UR18, R180, 0x96, !PT ;  /* 0x00000012b3967c12 */ /* 0x000fea000f8e96b4 */
[----:B------:R-:W1:Y:S01]  /*b2c0*/  MUFU.EX2 R2, R2 ;  /* 0x0000000200027308 */ /* 0x000e620000000800 */
[----:B------:R-:W-:Y:S05]  /*b2d0*/  IMAD.WIDE.U32 R150, R150, -0x2daee0ad, RZ ;  /* 0xd2511f5396967825 */ /* 0x000fea00078e00ff */
[----:B------:R-:W-:Y:S04]  /*b2e0*/  LOP3.LUT R149, R151, UR13, R182, 0x96, !PT ;  /* 0x0000000d97957c12 */ /* 0x000fe8000f8e96b6 */
[----:B------:R-:W2:Y:S01]  /*b2f0*/  MUFU.EX2 R0, R0 ;  /* 0x0000000000007308 */ /* 0x000ea20000000800 */
[--C-:B----4-:R-:W-:Y:S09]  /*b300*/  SHF.R.U32.HI R17, RZ, 0x10, R149.reuse ;  /* 0x00000010ff117819 */ /* 0x110ff20000011695 */
[----:B------:R3:W4:Y:S01]  /*b310*/  MUFU.EX2 R187, R14 ;  /* 0x0000000e00bb7308 */ /* 0x0007220000000800 */
        /* <DEDUP_REMOVED lines=8> */
[C---:B--2---:R-:W-:Y:S01]  /*b3a0*/  FMUL.FTZ R10, R0.reuse, R154 ;  /* 0x0000009a000a7220 */ /* 0x044fe20000410000 */
[C---:B------:R-:W-:Y:S01]  /*b3b0*/  FMUL.FTZ R11, R0.reuse, R155 ;  /* 0x0000009b000b7220 */ /* 0x040fe20000410000 */
[C---:B------:R-:W-:Y:S01]  /*b3c0*/  FMUL.FTZ R6, R0.reuse, R158 ;  /* 0x0000009e00067220 */ /* 0x040fe20000410000 */
[----:B------:R-:W1:Y:S01]  /*b3d0*/  LDSM.16.MT88.4 R152, [R190+0x10000] ;  /* 0x01000000be98783b */ /* 0x000e620000004200 */
[C---:B------:R-:W-:Y:S01]  /*b3e0*/  FMUL.FTZ R7, R0.reuse, R159 ;  /* 0x0000009f00077220 */ /* 0x040fe20000410000 */
[C---:B------:R-:W-:Y:S01]  /*b3f0*/  FMUL.FTZ R18, R0.reuse, R162 ;  /* 0x000000a200127220 */ /* 0x040fe20000410000 */
[----:B------:R-:W-:Y:S01]  /*b400*/  FMUL.FTZ R19, R0, R163 ;  /* 0x000000a300137220 */ /* 0x000fe20000410000 */
[C---:B------:R-:W-:Y:S01]  /*b410*/  FMUL.FTZ R12, R2.reuse, R164 ;  /* 0x000000a4020c7220 */ /* 0x040fe20000410000 */
[----:B------:R-:W-:Y:S01]  /*b420*/  FMUL.FTZ R13, R2, R165 ;  /* 0x000000a5020d7220 */ /* 0x000fe20000410000 */
[C---:B---3--:R-:W-:Y:S01]  /*b430*/  FMUL.FTZ R14, R0.reuse, R166 ;  /* 0x000000a6000e7220 */ /* 0x048fe20000410000 */
[C---:B------:R-:W-:Y:S01]  /*b440*/  FMUL.FTZ R38, R0.reuse, R38 ;  /* 0x0000002600267220 */ /* 0x040fe20000410000 */
[C---:B-----5:R-:W-:Y:S01]  /*b450*/  HMMA.16816.F32 R4, R168.reuse, R172, R4 ;  /* 0x000000aca804723c */ /* 0x060fe20000001804 */
[----:B------:R-:W-:Y:S01]  /*b460*/  LDSM.16.MT88.4 R156, [R192+0x16000] ;  /* 0x01600000c09c783b */ /* 0x000fe20000004200 */
[----:B------:R-:W-:Y:S03]  /*b470*/  MUFU.EX2 R181, R26 ;  /* 0x0000001a00b57308 */ /* 0x000fe60000000800 */
[C---:B------:R-:W-:Y:S01]  /*b480*/  FMUL.FTZ R39, R0.reuse, R39 ;  /* 0x0000002700277220 */ /* 0x040fe20000410000 */
[C---:B------:R-:W-:Y:S06]  /*b490*/  HMMA.16816.F32 R8, R168.reuse, R174, R8 ;  /* 0x000000aea808723c */ /* 0x040fec0000001808 */
[----:B------:R-:W-:Y:S01]  /*b4a0*/  MUFU.EX2 R182, R27 ;  /* 0x0000001b00b67308 */ /* 0x000fe20000000800 */
        /* <DEDUP_REMOVED lines=19> */
[C---:B-1----:R-:W-:Y:S01]  /*b5e0*/  HMMA.16816.F32 R36, R168.reuse, R152, R36 ;  /* 0x00000098a824723c */ /* 0x042fe20000001824 */
[----:B------:R-:W-:Y:S02]  /*b5f0*/  MUFU.EX2 R180, R20 ;  /* 0x0000001400b47308 */ /* 0x000fe40000000800 */
[----:B------:R-:W-:Y:S01]  /*b600*/  FMUL.FTZ R61, R2, R61 ;  /* 0x0000003d023d7220 */ /* 0x000fe20000410000 */
[C---:B------:R-:W-:Y:S01]  /*b610*/  FMUL.FTZ R62, R0.reuse, R62 ;  /* 0x0000003e003e7220 */ /* 0x040fe20000410000 */
[----:B------:R-:W-:Y:S01]  /*b620*/  FMUL.FTZ R63, R0, R63 ;  /* 0x0000003f003f7220 */ /* 0x000fe20000410000 */
[C---:B------:R-:W-:Y:S01]  /*b630*/  HMMA.16816.F32 R40, R168.reuse, R154, R40 ;  /* 0x0000009aa828723c */ /* 0x040fe20000001828 */
[----:B------:R-:W1:Y:S04]  /*b640*/  LDSM.16.MT88.4 R152, [R192+0x10000] ;  /* 0x01000000c098783b */ /* 0x000e680000004200 */
[----:B------:R-:W-:Y:S01]  /*b650*/  MUFU.EX2 R183, R24 ;  /* 0x0000001800b77308 */ /* 0x000fe20000000800 */
        /* <DEDUP_REMOVED lines=34> */
[C---:B-1----:R-:W-:Y:S01]  /*b880*/  HMMA.16816.F32 R44, R168.reuse, R152, R44 ;  /* 0x00000098a82c723c */ /* 0x042fe2000000182c */
[----:B------:R-:W-:Y:S02]  /*b890*/  MUFU.EX2 R179, R21 ;  /* 0x0000001500b37308 */ /* 0x000fe40000000800 */
[C---:B------:R-:W-:Y:S01]  /*b8a0*/  FMUL.FTZ R98, R0.reuse, R98 ;  /* 0x0000006200627220 */ /* 0x040fe20000410000 */
[----:B------:R-:W-:Y:S01]  /*b8b0*/  FMUL.FTZ R99, R0, R99 ;  /* 0x0000006300637220 */ /* 0x000fe20000410000 */
[C---:B------:R-:W-:Y:S01]  /*b8c0*/  FMUL.FTZ R100, R2.reuse, R100 ;  /* 0x0000006402647220 */ /* 0x040fe20000410000 */
[C---:B------:R-:W-:Y:S01]  /*b8d0*/  HMMA.16816.F32 R48, R168.reuse, R154, R48 ;  /* 0x0000009aa830723c */ /* 0x040fe20000001830 */
[----:B------:R-:W1:Y:S04]  /*b8e0*/  LDSM.16.MT88.4 R152, [R191+0x10000] ;  /* 0x01000000bf98783b */ /* 0x000e680000004200 */
[----:B------:R-:W-:Y:S01]  /*b8f0*/  MUFU.EX2 R175, R22 ;  /* 0x0000001600af7308 */ /* 0x000fe20000000800 */
        /* <DEDUP_REMOVED lines=34> */
[C---:B-1----:R-:W-:Y:S03]  /*bb20*/  HMMA.16816.F32 R52, R168.reuse, R152, R52 ;  /* 0x00000098a834723c */ /* 0x042fe60000001834 */
[----:B------:R-:W-:Y:S01]  /*bb30*/  FMUL.FTZ R139, R0, R139 ;  /* 0x0000008b008b7220 */ /* 0x000fe20000410000 */
[C---:B------:R-:W-:Y:S01]  /*bb40*/  FMUL.FTZ R140, R2.reuse, R140 ;  /* 0x0000008c028c7220 */ /* 0x040fe20000410000 */
        /* <DEDUP_REMOVED lines=13> */
[C---:B-1----:R-:W-:Y:S06]  /*bc20*/  HMMA.16816.F32 R60, R168.reuse, R152, R60 ;  /* 0x00000098a83c723c */ /* 0x042fec000000183c */
[C---:B------:R-:W-:Y:S01]  /*bc30*/  HMMA.16816.F32 R64, R168.reuse, R154, R64 ;  /* 0x0000009aa840723c */ /* 0x040fe20000001840 */
[----:B------:R-:W1:Y:S05]  /*bc40*/  LDSM.16.MT88.4 R152, [R190+0x12000] ;  /* 0x01200000be98783b */ /* 0x000e6a0000004200 */
        /* <DEDUP_REMOVED lines=25> */
[C---:B------:R-:W-:Y:S05]  /*bde0*/  HMMA.16816.F32 R136, R168.reuse, R154, R136 ;  /* 0x0000009aa888723c */ /* 0x040fea0000001888 */
[C---:B------:R-:W-:Y:S01]  /*bdf0*/  LOP3.LUT R152, R150.reuse, 0xffff, RZ, 0xc0, !PT ;  /* 0x0000ffff96987812 */ /* 0x040fe200078ec0ff */
[C---:B------:R-:W-:Y:S05]  /*be00*/  HMMA.16816.F32 R140, R168.reuse, R156, R140 ;  /* 0x0000009ca88c723c */ /* 0x040fea000000188c */
[----:B------:R-:W-:Y:S01]  /*be10*/  LOP3.LUT R153, R150, 0xff, RZ, 0xc0, !PT ;  /* 0x000000ff96997812 */ /* 0x000fe200078ec0ff */
[C---:B------:R-:W-:Y:S05]  /*be20*/  HMMA.16816.F32 R144, R168.reuse, R158, R144 ;  /* 0x0000009ea890723c */ /* 0x040fea0000001890 */
[----:B------:R-:W-:Y:S02]  /*be30*/  SHF.R.U32.HI R152, RZ, 0x8, R152 ;  /* 0x00000008ff987819 */ /* 0x000fe40000011698 */
[----:B------:R-:W-:Y:S04]  /*be40*/  SHF.R.U32.HI R151, RZ, 0x10, R150 ;  /* 0x00000010ff977819 */ /* 0x000fe80000011696 */
[----:B------:R-:W-:Y:S02]  /*be50*/  PRMT R174, R153, 0x5410, R152 ;  /* 0x0000541099ae7816 */ /* 0x000fe40000000098 */
[----:B------:R-:W1:Y:S01]  /*be60*/  LDSM.16.MT88.4 R152, [R191+0x16000] ;  /* 0x01600000bf98783b */ /* 0x000e620000004200 */
[----:B------:R-:W-:Y:S02]  /*be70*/  SHF.R.U32.HI R150, RZ, 0x18, R150 ;  /* 0x00000018ff967819 */ /* 0x000fe40000011696 */
[----:B------:R-:W-:Y:S02]  /*be80*/  LOP3.LUT R16, R151, 0xff, RZ, 0xc0, !PT ;  /* 0x000000ff97107812 */ /* 0x000fe400078ec0ff */
[C---:B------:R-:W-:Y:S02]  /*be90*/  LOP3.LUT R156, R149.reuse, 0xff, RZ, 0xc0, !PT ;  /* 0x000000ff959c7812 */ /* 0x040fe400078ec0ff */
[----:B------:R-:W-:Y:S02]  /*bea0*/  PRMT R173, R16, 0x5410, R150 ;  /* 0x0000541010ad7816 */ /* 0x000fe40000000096 */
[----:B------:R-:W-:Y:S02]  /*beb0*/  LOP3.LUT R16, R149, 0xffff, RZ, 0xc0, !PT ;  /* 0x0000ffff95107812 */ /* 0x000fe400078ec0ff */
[----:B------:R-:W-:Y:S02]  /*bec0*/  SHF.R.U32.HI R151, RZ, 0x18, R149 ;  /* 0x00000018ff977819 */ /* 0x000fe40000011695 */
[----:B------:R-:W-:Y:S01]  /*bed0*/  SHF.R.U32.HI R150, RZ, 0x8, R16 ;  /* 0x00000008ff967819 */ /* 0x000fe20000011610 */
[C---:B------:R-:W-:Y:S01]  /*bee0*/  FMUL.FTZ R16, R2.reuse, R160 ;  /* 0x000000a002107220 */ /* 0x040fe20000410000 */
[----:B------:R-:W-:Y:S01]  /*bef0*/  LOP3.LUT R149, R17, 0xff, RZ, 0xc0, !PT ;  /* 0x000000ff11957812 */ /* 0x000fe200078ec0ff */
[----:B------:R-:W-:Y:S01]  /*bf00*/  FMUL.FTZ R17, R2, R161 ;  /* 0x000000a102117220 */ /* 0x000fe20000410000 */
[----:B------:R-:W-:Y:S01]  /*bf10*/  PRMT R172, R156, 0x5410, R150 ;  /* 0x000054109cac7816 */ /* 0x000fe20000000096 */
[----:B------:R-:W-:Y:S01]  /*bf20*/  LDSM.16.MT88.4 R160, [R190+0x10800] ;  /* 0x01080000bea0783b */ /* 0x000fe20000004200 */
[----:B------:R-:W-:Y:S01]  /*bf30*/  PRMT R151, R149, 0x5410, R151 ;  /* 0x0000541095977816 */ /* 0x000fe20000000097 */
[----:B------:R-:W-:Y:S01]  /*bf40*/  FFMA.FTZ R149, R15, UR4, -R177 ;  /* 0x000000040f957c23 */ /* 0x000fe200080108b1 */
[----:B------:R-:W-:Y:S01]  /*bf50*/  FMUL.FTZ R15, R0, R167 ;  /* 0x000000a7000f7220 */ /* 0x000fe20000410000 */
[----:B------:R-:W-:Y:S01]  /*bf60*/  F2FP.F16.F32.PACK_AB R150, R234, R235 ;  /* 0x000000ebea96723e */ /* 0x000fe200000000ff */
[----:B------:R-:W-:Y:S01]  /*bf70*/  FFMA.FTZ R0, R0, R247, R239 ;  /* 0x000000f700007223 */ /* 0x000fe200000100ef */
[----:B------:R2:W3:Y:S02]  /*bf80*/  MUFU.EX2 R186, R149 ;  /* 0x0000009500ba7308 */ /* 0x0004e40000000800 */
[----:B------:R-:W5:Y:S01]  /*bf90*/  LDSM.16.MT88.4 R156, [R189+0x10800] ;  /* 0x01080000bd9c783b */ /* 0x000f620000004200 */
[----:B------:R-:W-:Y:S04]  /*bfa0*/  FADD.FTZ R0, R241, R0 ;  /* 0x00000000f1007221 */ /* 0x000fe80000010000 */
[----:B------:R-:W-:Y:S03]  /*bfb0*/  FADD.FTZ R0, R244, R0 ;  /* 0x00000000f4007221 */ /* 0x000fe60000010000 */
[----:B------:R-:W5:Y:S01]  /*bfc0*/  LDSM.16.MT88.4 R164, [R192+0x10800] ;  /* 0x01080000c0a4783b */ /* 0x000f620000004200 */
[----:B------:R-:W-:Y:S04]  /*bfd0*/  FADD.FTZ R0, R243, R0 ;  /* 0x00000000f3007221 */ /* 0x000fe80000010000 */
[----:B----4-:R-:W-:Y:S01]  /*bfe0*/  FADD.FTZ R0, R187, R0 ;  /* 0x00000000bb007221 */ /* 0x010fe20000010000 */
[C---:B-1----:R-:W-:Y:S03]  /*bff0*/  HMMA.16816.F32 R16, R168.reuse, R152, R16 ;  /* 0x00000098a810723c */ /* 0x042fe60000001810 */
[----:B--2---:R-:W-:Y:S01]  /*c000*/  F2FP.F16.F32.PACK_AB R149, R237, R236 ;  /* 0x000000eced95723e */ /* 0x004fe200000000ff */
[----:B---3--:R-:W-:Y:S02]  /*c010*/  FADD.FTZ R0, R186, R0 ;  /* 0x00000000ba007221 */ /* 0x008fe40000010000 */
[----:B------:R-:W-:Y:S01]  /*c020*/  HMMA.16816.F32 R12, R168, R154, R12 ;  /* 0x0000009aa80c723c */ /* 0x000fe2000000180c */
[----:B------:R-:W-:Y:S04]  /*c030*/  MUFU.EX2 R170, R31 ;  /* 0x0000001f00aa7308 */ /* 0x000fe80000000800 */
[--C-:B------:R-:W-:Y:S01]  /*c040*/  HSET2.LE.AND R152, R172, R178.reuse, PT ;  /* 0x000000b2ac987233 */ /* 0x100fe20003803000 */
[----:B------:R-:W-:Y:S01]  /*c050*/  FADD.FTZ R0, R235, R0 ;  /* 0x00000000eb007221 */ /* 0x000fe20000010000 */
[--C-:B------:R-:W-:Y:S04]  /*c060*/  HSET2.LE.AND R154, R174, R178.reuse, PT ;  /* 0x000000b2ae9a7233 */ /* 0x100fe80003803000 */
[--C-:B------:R-:W-:Y:S01]  /*c070*/  HSET2.LE.AND R155, R173, R178.reuse, PT ;  /* 0x000000b2ad9b7233 */ /* 0x100fe20003803000 */
[----:B------:R-:W-:Y:S01]  /*c080*/  FADD.FTZ R0, R234, R0 ;  /* 0x00000000ea007221 */ /* 0x000fe20000010000 */
[----:B------:R-:W-:Y:S02]  /*c090*/  LOP3.LUT R154, R154, R149, RZ, 0xc0, !PT ;  /* 0x000000959a9a7212 */ /* 0x000fe400078ec0ff */
[--C-:B------:R-:W-:Y:S01]  /*c0a0*/  HSET2.LE.AND R153, R151, R178.reuse, PT ;  /* 0x000000b297997233 */ /* 0x100fe20003803000 */
[----:B------:R-:W-:Y:S01]  /*c0b0*/  FADD.FTZ R0, R175, R0 ;  /* 0x00000000af007221 */ /* 0x000fe20000010000 */
[----:B------:R-:W-:Y:S02]  /*c0c0*/  LOP3.LUT R155, R155, R150, RZ, 0xc0, !PT ;  /* 0x000000969b9b7212 */ /* 0x000fe400078ec0ff */
[----:B------:R-:W-:Y:S02]  /*c0d0*/  F2FP.F16.F32.PACK_AB R150, R186, R187 ;  /* 0x000000bbba96723e */ /* 0x000fe400000000ff */
[----:B------:R-:W-:Y:S02]  /*c0e0*/  F2FP.F16.F32.PACK_AB R149, R232, R233 ;  /* 0x000000e9e895723e */ /* 0x000fe400000000ff */
[----:B------:R-:W-:Y:S02]  /*c0f0*/  LOP3.LUT R153, R153, R150, RZ, 0xc0, !PT ;  /* 0x0000009699997212 */ /* 0x000fe400078ec0ff */
[----:B------:R-:W-:Y:S02]  /*c100*/  LOP3.LUT R152, R152, R149, RZ, 0xc0, !PT ;  /* 0x0000009598987212 */ /* 0x000fe400078ec0ff */
[----:B------:R-:W-:Y:S04]  /*c110*/  MOV R149, UR35 ;  /* 0x0000002300957c02 */ /* 0x000fe80008000f00 */
[----:B------:R-:W-:Y:S01]  /*c120*/  LOP3.LUT R149, R231, UR29, R149, 0x96, !PT ;  /* 0x0000001de7957c12 */ /* 0x000fe2000f8e9695 */
[C---:B-----5:R-:W-:Y:S06]  /*c130*/  HMMA.16816.F32 R4, R152.reuse, R156, R4 ;  /* 0x0000009c9804723c */ /* 0x060fec0000001804 */
        /* <DEDUP_REMOVED lines=36> */
[C---:B------:R-:W-:Y:S05]  /*c380*/  HMMA.16816.F32 R128, R152.reuse, R158, R128 ;  /* 0x0000009e9880723c */ /* 0x040fea0000001880 */
[----:B------:R-:W-:Y:S01]  /*c390*/  IMAD.WIDE.U32 R156, R149, -0x326172a9, RZ ;  /* 0xcd9e8d57959c7825 */ /* 0x000fe200078e00ff */
[C---:B--2---:R-:W-:Y:S05]  /*c3a0*/  HMMA.16816.F32 R132, R152.reuse, R160, R132 ;  /* 0x000000a09884723c */ /* 0x044fea0000001884 */
[----:B------:R-:W-:Y:S01]  /*c3b0*/  LOP3.LUT R150, R157, UR12, R248, 0x96, !PT ;  /* 0x0000000c9d967c12 */ /* 0x000fe2000f8e96f8 */
[C---:B------:R-:W-:Y:S05]  /*c3c0*/  HMMA.16816.F32 R136, R152.reuse, R162, R136 ;  /* 0x000000a29888723c */ /* 0x040fea0000001888 */
[----:B------:R-:W-:Y:S01]  /*c3d0*/  IMAD.WIDE.U32 R150, R150, -0x2daee0ad, RZ ;  /* 0xd2511f5396967825 */ /* 0x000fe200078e00ff */
[C---:B---3--:R-:W-:Y:S05]  /*c3e0*/  HMMA.16816.F32 R140, R152.reuse, R164, R140 ;  /* 0x000000a4988c723c */ /* 0x048fea000000188c */
[----:B------:R-:W-:Y:S01]  /*c3f0*/  LOP3.LUT R160, R185, UR24, R156, 0x96, !PT ;  /* 0x00000018b9a07c12 */ /* 0x000fe2000f8e969c */
[C---:B------:R-:W-:Y:S01]  /*c400*/  HMMA.16816.F32 R144, R152.reuse, R166, R144 ;  /* 0x000000a69890723c */ /* 0x040fe20000001890 */
[----:B------:R-:W1:Y:S04]  /*c410*/  LDSM.16.MT88.4 R156, [R191+0x16800] ;  /* 0x01680000bf9c783b */ /* 0x000e680000004200 */
[----:B------:R-:W-:Y:S01]  /*c420*/  LOP3.LUT R149, R151, UR23, R228, 0x96, !PT ;  /* 0x0000001797957c12 */ /* 0x000fe2000f8e96e4 */
[----:B------:R-:W-:Y:S05]  /*c430*/  IMAD.WIDE.U32 R160, R160, -0x2daee0ad, RZ ;  /* 0xd2511f53a0a07825 */ /* 0x000fea00078e00ff */
[----:B------:R-:W-:Y:S01]  /*c440*/  IMAD.WIDE.U32 R162, R149, -0x326172a9, RZ ;  /* 0xcd9e8d5795a27825 */ /* 0x000fe200078e00ff */
[----:B------:R-:W-:Y:S04]  /*c450*/  LOP3.LUT R161, R161, UR21, R150, 0x96, !PT ;  /* 0x00000015a1a17c12 */ /* 0x000fe8000f8e9696 */
[----:B------:R-:W-:Y:S02]  /*c460*/  LOP3.LUT R150, R163, UR22, R184, 0x96, !PT ;  /* 0x00000016a3967c12 */ /* 0x000fe4000f8e96b8 */
[----:B------:R2:W-:Y:S03]  /*c470*/  MUFU.EX2 R184, R25 ;  /* 0x0000001900b87308 */ /* 0x0005e60000000800 */
[----:B------:R-:W-:Y:S05]  /*c480*/  IMAD.WIDE.U32 R150, R150, -0x2daee0ad, RZ ;  /* 0xd2511f5396967825 */ /* 0x000fea00078e00ff */
[----:B------:R-:W-:Y:S01]  /*c490*/  LOP3.LUT R149, R151, UR19, R160, 0x96, !PT ;  /* 0x0000001397957c12 */ /* 0x000fe2000f8e96a0 */
[----:B------:R-:W-:Y:S04]  /*c4a0*/  IMAD.WIDE.U32 R160, R161, -0x326172a9, RZ ;  /* 0xcd9e8d57a1a07825 */ /* 0x000fe800078e00ff */
[----:B------:R-:W-:Y:S01]  /*c4b0*/  IMAD.WIDE.U32 R26, R149, -0x326172a9, RZ ;  /* 0xcd9e8d57951a7825 */ /* 0x000fe200078e00ff */
[----:B------:R-:W-:Y:S03]  /*c4c0*/  LOP3.LUT R162, R161, UR20, R162, 0x96, !PT ;  /* 0x00000014a1a27c12 */ /* 0x000fe6000f8e96a2 */
[----:B------:R-:W-:Y:S02]  /*c4d0*/  FFMA.FTZ R161, R32, UR4, -R176 ;  /* 0x0000000420a17c23 */ /* 0x000fe400080108b0 */
[----:B------:R-:W-:Y:S02]  /*c4e0*/  IMAD.WIDE.U32 R162, R162, -0x2daee0ad, RZ ;  /* 0xd2511f53a2a27825 */ /* 0x000fe400078e00ff */
[----:B------:R-:W-:Y:S01]  /*c4f0*/  MUFU.EX2 R169, R161 ;  /* 0x000000a100a97308 */ /* 0x000fe20000000800 */
[C---:B-1----:R-:W-:Y:S03]  /*c500*/  HMMA.16816.F32 R16, R152.reuse, R156, R16 ;  /* 0x0000009c9810723c */ /* 0x042fe60000001810 */
[----:B------:R-:W-:Y:S02]  /*c510*/  LOP3.LUT R24, R163, UR15, R150, 0x96, !PT ;  /* 0x0000000fa3187c12 */ /* 0x000fe4000f8e9696 */
[----:B------:R-:W-:Y:S01]  /*c520*/  LOP3.LUT R163, R27, UR18, R160, 0x96, !PT ;  /* 0x000000121ba37c12 */ /* 0x000fe2000f8e96a0 */
[----:B------:R-:W-:Y:S05]  /*c530*/  HMMA.16816.F32 R12, R152, R158, R12 ;  /* 0x0000009e980c723c */ /* 0x000fea000000180c */
[----:B--2---:R-:W-:Y:S06]  /*c540*/  IMAD.WIDE.U32 R24, R24, -0x326172a9, RZ ;  /* 0xcd9e8d5718187825 */ /* 0x004fec00078e00ff */
[----:B------:R-:W-:Y:S04]  /*c550*/  FFMA.FTZ R156, R23, UR4, -R177 ;  /* 0x00000004179c7c23 */ /* 0x000fe800080108b1 */
[----:B------:R-:W1:Y:S01]  /*c560*/  MUFU.EX2 R174, R156 ;  /* 0x0000009c00ae7308 */ /* 0x000e620000000800 */
[----:B------:R-:W-:Y:S02]  /*c570*/  LOP3.LUT R20, R25, UR14, R26, 0x96, !PT ;  /* 0x0000000e19147c12 */ /* 0x000fe4000f8e961a */
[C---:B------:R-:W-:Y:S02]  /*c580*/  LOP3.LUT R149, R24.reuse, 0xffff, RZ, 0xc0, !PT ;  /* 0x0000ffff18957812 */ /* 0x040fe400078ec0ff */
[--C-:B------:R-:W-:Y:S02]  /*c590*/  SHF.R.U32.HI R150, RZ, 0x10, R24.reuse ;  /* 0x00000010ff967819 */ /* 0x100fe40000011618 */
[----:B------:R-:W-:Y:S02]  /*c5a0*/  LOP3.LUT R160, R24, 0xff, RZ, 0xc0, !PT ;  /* 0x000000ff18a07812 */ /* 0x000fe400078ec0ff */
[----:B------:R-:W-:Y:S02]  /*c5b0*/  SHF.R.U32.HI R157, RZ, 0x18, R24 ;  /* 0x00000018ff9d7819 */ /* 0x000fe40000011618 */
[----:B------:R-:W2:Y:S01]  /*c5c0*/  LDSM.16.MT88.4 R24, [R189+0x11000] ;  /* 0x01100000bd18783b */ /* 0x000ea20000004200 */
[C---:B------:R-:W-:Y:S02]  /*c5d0*/  LOP3.LUT R21, R20.reuse, 0xffff, RZ, 0xc0, !PT ;  /* 0x0000ffff14157812 */ /* 0x040fe400078ec0ff */
[----:B------:R-:W-:Y:S02]  /*c5e0*/  SHF.R.U32.HI R23, RZ, 0x8, R149 ;  /* 0x00000008ff177819 */ /* 0x000fe40000011695 */
[----:B------:R-:W-:Y:S01]  /*c5f0*/  LOP3.LUT R152, R20, 0xff, RZ, 0xc0, !PT ;  /* 0x000000ff14987812 */ /* 0x000fe200078ec0ff */
[----:B-1----:R-:W-:Y:S01]  /*c600*/  FADD.FTZ R0, R174, R0 ;  /* 0x00000000ae007221 */ /* 0x002fe20000010000 */
[----:B------:R-:W-:Y:S02]  /*c610*/  SHF.R.U32.HI R149, RZ, 0x8, R21 ;  /* 0x00000008ff957819 */ /* 0x000fe40000011615 */
[----:B------:R-:W-:Y:S01]  /*c620*/  SHF.R.U32.HI R22, RZ, 0x10, R20 ;  /* 0x00000010ff167819 */ /* 0x000fe20000011614 */
[----:B------:R-:W-:Y:S01]  /*c630*/  FADD.FTZ R0, R181, R0 ;  /* 0x00000000b5007221 */ /* 0x000fe20000010000 */
[----:B------:R-:W-:Y:S02]  /*c640*/  PRMT R149, R152, 0x5410, R149 ;  /* 0x0000541098957816 */ /* 0x000fe40000000095 */
[----:B------:R-:W-:Y:S01]  /*c650*/  LOP3.LUT R150, R150, 0xff, RZ, 0xc0, !PT ;  /* 0x000000ff96967812 */ /* 0x000fe200078ec0ff */
[----:B------:R-:W1:Y:S01]  /*c660*/  LDSM.16.MT88.4 R152, [R190+0x11000] ;  /* 0x01100000be98783b */ /* 0x000e620000004200 */
[----:B------:R-:W-:Y:S01]  /*c670*/  LOP3.LUT R21, R22, 0xff, RZ, 0xc0, !PT ;  /* 0x000000ff16157812 */ /* 0x000fe200078ec0ff */
[----:B------:R-:W-:Y:S01]  /*c680*/  FADD.FTZ R0, R182, R0 ;  /* 0x00000000b6007221 */ /* 0x000fe20000010000 */
[----:B------:R-:W-:Y:S02]  /*c690*/  SHF.R.U32.HI R151, RZ, 0x18, R20 ;  /* 0x00000018ff977819 */ /* 0x000fe40000011614 */
[----:B------:R-:W-:Y:S01]  /*c6a0*/  PRMT R22, R150, 0x5410, R157 ;  /* 0x0000541096167816 */ /* 0x000fe2000000009d */
[--C-:B------:R-:W-:Y:S01]  /*c6b0*/  FFMA.FTZ R150, R28, UR4, -R176.reuse ;  /* 0x000000041c967c23 */ /* 0x100fe200080108b0 */
[----:B------:R-:W-:Y:S01]  /*c6c0*/  PRMT R20, R160, 0x5410, R23 ;  /* 0x00005410a0147816 */ /* 0x000fe20000000017 */
[----:B------:R-:W3:Y:S01]  /*c6d0*/  LDSM.16.MT88.4 R156, [R192+0x11000] ;  /* 0x01100000c09c783b */ /* 0x000ee20000004200 */
[----:B------:R-:W-:Y:S01]  /*c6e0*/  PRMT R151, R21, 0x5410, R151 ;  /* 0x0000541015977816 */ /* 0x000fe20000000097 */
[--C-:B------:R-:W-:Y:S01]  /*c6f0*/  FFMA.FTZ R160, R29, UR4, -R176.reuse ;  /* 0x000000041da07c23 */ /* 0x100fe200080108b0 */
[--C-:B------:R-:W-:Y:S01]  /*c700*/  HSET2.LE.AND R21, R22, R178.reuse, PT ;  /* 0x000000b216157233 */ /* 0x100fe20003803000 */
[----:B------:R-:W-:Y:S01]  /*c710*/  FFMA.FTZ R176, R33, UR4, -R176 ;  /* 0x0000000421b07c23 */ /* 0x000fe200080108b0 */
[--C-:B------:R-:W-:Y:S01]  /*c720*/  HSET2.LE.AND R20, R20, R178.reuse, PT ;  /* 0x000000b214147233 */ /* 0x100fe20003803000 */
[----:B------:R-:W-:Y:S01]  /*c730*/  IMAD.WIDE.U32 R32, R163, -0x2daee0ad, RZ ;  /* 0xd2511f53a3207825 */ /* 0x000fe200078e00ff */
[----:B------:R-:W-:Y:S01]  /*c740*/  F2FP.F16.F32.PACK_AB R22, R184, R183 ;  /* 0x000000b7b816723e */ /* 0x000fe200000000ff */
[----:B------:R4:W-:Y:S01]  /*c750*/  MUFU.EX2 R172, R160 ;  /* 0x000000a000ac7308 */ /* 0x0009e20000000800 */
[----:B------:R-:W-:Y:S02]  /*c760*/  F2FP.F16.F32.PACK_AB R23, R182, R181 ;  /* 0x000000b5b617723e */ /* 0x000fe400000000ff */
[----:B------:R-:W-:Y:S02]  /*c770*/  LOP3.LUT R22, R20, R22, RZ, 0xc0, !PT ;  /* 0x0000001614167212 */ /* 0x000fe400078ec0ff */
[----:B------:R-:W-:Y:S02]  /*c780*/  LOP3.LUT R23, R21, R23, RZ, 0xc0, !PT ;  /* 0x0000001715177212 */ /* 0x000fe400078ec0ff */
[--C-:B------:R-:W-:Y:S03]  /*c790*/  HSET2.LE.AND R20, R149, R178.reuse, PT ;  /* 0x000000b295147233 */ /* 0x100fe60003803000 */
[----:B------:R5:W3:Y:S01]  /*c7a0*/  MUFU.EX2 R173, R150 ;  /* 0x0000009600ad7308 */ /* 0x000ae20000000800 */
[--C-:B------:R-:W-:Y:S02]  /*c7b0*/  HSET2.LE.AND R28, R151, R178.reuse, PT ;  /* 0x000000b2971c7233 */ /* 0x100fe40003803000 */
[----:B------:R-:W-:Y:S02]  /*c7c0*/  F2FP.F16.F32.PACK_AB R21, R179, R180 ;  /* 0x000000b4b315723e */ /* 0x000fe400000000ff */
[----:B------:R-:W-:Y:S02]  /*c7d0*/  F2FP.F16.F32.PACK_AB R29, R174, R175 ;  /* 0x000000afae1d723e */ /* 0x000fe400000000ff */
[----:B------:R-:W-:Y:S03]  /*c7e0*/  LOP3.LUT R20, R20, R21, RZ, 0xc0, !PT ;  /* 0x0000001514147212 */ /* 0x000fe600078ec0ff */
[----:B------:R-:W3:Y:S01]  /*c7f0*/  MUFU.EX2 R176, R176 ;  /* 0x000000b000b07308 */ /* 0x000ee20000000800 */
[----:B------:R-:W-:Y:S02]  /*c800*/  LOP3.LUT R21, R28, R29, RZ, 0xc0, !PT ;  /* 0x0000001d1c157212 */ /* 0x000fe400078ec0ff */
[----:B------:R-:W-:Y:S02]  /*c810*/  LOP3.LUT R28, R33, UR13, R162, 0x96, !PT ;  /* 0x0000000d211c7c12 */ /* 0x000fe4000f8e96a2 */
[----:B----4-:R-:W-:Y:S02]  /*c820*/  LDSM.16.MT88.4 R160, [R191+0x11800] ;  /* 0x01180000bfa0783b */ /* 0x010fe40000004200 */
[C---:B------:R-:W-:Y:S01]  /*c830*/  LOP3.LUT R29, R28.reuse, 0xffff, RZ, 0xc0, !PT ;  /* 0x0000ffff1c1d7812 */ /* 0x040fe200078ec0ff */
[C---:B--2---:R-:W-:Y:S05]  /*c840*/  HMMA.16816.F32 R4, R20.reuse, R24, R4 ;  /* 0x000000181404723c */ /* 0x044fea0000001804 */
[----:B------:R-:W-:Y:S01]  /*c850*/  LOP3.LUT R149, R28, 0xff, RZ, 0xc0, !PT ;  /* 0x000000ff1c957812 */ /* 0x000fe200078ec0ff */
[C---:B------:R-:W-:Y:S01]  /*c860*/  HMMA.16816.F32 R8, R20.reuse, R26, R8 ;  /* 0x0000001a1408723c */ /* 0x040fe20000001808 */
[----:B------:R-:W2:Y:S04]  /*c870*/  LDSM.16.MT88.4 R24, [R191+0x11000] ;  /* 0x01100000bf18783b */ /* 0x000ea80000004200 */
[----:B-----5:R-:W-:Y:S01]  /*c880*/  LOP3.LUT R150, R32, 0xff, RZ, 0xc0, !PT ;  /* 0x000000ff20967812 */ /* 0x020fe200078ec0ff */
[C---:B-1----:R-:W-:Y:S05]  /*c890*/  HMMA.16816.F32 R36, R20.reuse, R152, R36 ;  /* 0x000000981424723c */ /* 0x042fea0000001824 */
[----:B------:R-:W-:Y:S01]  /*c8a0*/  SHF.R.U32.HI R29, RZ, 0x8, R29 ;  /* 0x00000008ff1d7819 */ /* 0x000fe2000001161d */
[C---:B------:R-:W-:Y:S01]  /*c8b0*/  HMMA.16816.F32 R40, R20.reuse, R154, R40 ;  /* 0x0000009a1428723c */ /* 0x040fe20000001828 */
[----:B------:R-:W1:Y:S04]  /*c8c0*/  LDSM.16.MT88.4 R152, [R189+0x13000] ;  /* 0x01300000bd98783b */ /* 0x000e680000004200 */
[----:B---3--:R-:W-:Y:S01]  /*c8d0*/  F2FP.F16.F32.PACK_AB R164, R172, R173 ;  /* 0x000000adaca4723e */ /* 0x008fe200000000ff */
[C---:B------:R-:W-:Y:S05]  /*c8e0*/  HMMA.16816.F32 R44, R20.reuse, R156, R44 ;  /* 0x0000009c142c723c */ /* 0x040fea000000182c */
[----:B------:R-:W-:Y:S01]  /*c8f0*/  F2FP.F16.F32.PACK_AB R166, R176, R169 ;  /* 0x000000a9b0a6723e */ /* 0x000fe200000000ff */
        /* <DEDUP_REMOVED lines=27> */
[C---:B------:R-:W-:Y:S05]  /*cab0*/  HMMA.16816.F32 R120, R20.reuse, R158, R120 ;  /* 0x0000009e1478723c */ /* 0x040fea0000001878 */
[----:B------:R-:W-:Y:S01]  /*cac0*/  PRMT R157, R149, 0x5410, R29 ;  /* 0x00005410959d7816 */ /* 0x000fe2000000001d */
[--C-:B------:R-:W-:Y:S01]  /*cad0*/  FFMA.FTZ R29, R30, UR4, -R177.reuse ;  /* 0x000000041e1d7c23 */ /* 0x100fe200080108b1 */
[----:B------:R-:W-:Y:S01]  /*cae0*/  SHF.R.U32.HI R30, RZ, 0x10, R28 ;  /* 0x00000010ff1e7819 */ /* 0x000fe2000001161c */
[--C-:B------:R-:W-:Y:S02]  /*caf0*/  FFMA.FTZ R149, R34, UR4, -R177.reuse ;  /* 0x0000000422957c23 */ /* 0x100fe400080108b1 */
[----:B------:R3:W4:Y:S01]  /*cb00*/  MUFU.EX2 R171, R29 ;  /* 0x0000001d00ab7308 */ /* 0x0007220000000800 */
[----:B------:R-:W-:Y:S01]  /*cb10*/  SHF.R.U32.HI R34, RZ, 0x10, R32 ;  /* 0x00000010ff227819 */ /* 0x000fe20000011620 */
[----:B------:R-:W-:Y:S01]  /*cb20*/  FFMA.FTZ R177, R35, UR4, -R177 ;  /* 0x0000000423b17c23 */ /* 0x000fe200080108b1 */
[C---:B--2---:R-:W-:Y:S07]  /*cb30*/  HMMA.16816.F32 R124, R20.reuse, R24, R124 ;  /* 0x00000018147c723c */ /* 0x044fee000000187c */
[----:B------:R2:W5:Y:S01]  /*cb40*/  MUFU.EX2 R168, R149 ;  /* 0x0000009500a87308 */ /* 0x0005620000000800 */
[C---:B------:R-:W-:Y:S01]  /*cb50*/  HMMA.16816.F32 R128, R20.reuse, R26, R128 ;  /* 0x0000001a1480723c */ /* 0x040fe20000001880 */
[----:B------:R-:W5:Y:S08]  /*cb60*/  LDSM.16.MT88.4 R24, [R192+0x17000] ;  /* 0x01700000c018783b */ /* 0x000f700000004200 */
[----:B------:R-:W5:Y:S02]  /*cb70*/  MUFU.EX2 R177, R177 ;  /* 0x000000b100b17308 */ /* 0x000f640000000800 */
[----:B---3--:R-:W-:Y:S01]  /*cb80*/  SHF.R.U32.HI R29, RZ, 0x18, R28 ;  /* 0x00000018ff1d7819 */ /* 0x008fe2000001161c */
[C---:B-1----:R-:W-:Y:S03]  /*cb90*/  HMMA.16816.F32 R132, R20.reuse, R152, R132 ;  /* 0x000000981484723c */ /* 0x042fe60000001884 */
[----:B------:R-:W-:Y:S03]  /*cba0*/  LOP3.LUT R28, R30, 0xff, RZ, 0xc0, !PT ;  /* 0x000000ff1e1c7812 */ /* 0x000fe600078ec0ff */
[C---:B------:R-:W-:Y:S01]  /*cbb0*/  HMMA.16816.F32 R136, R20.reuse, R154, R136 ;  /* 0x0000009a1488723c */ /* 0x040fe20000001888 */
[----:B------:R-:W-:Y:S04]  /*cbc0*/  LDSM.16.MT88.4 R152, [R189+0x11800] ;  /* 0x01180000bd98783b */ /* 0x000fe80000004200 */
[----:B------:R-:W-:Y:S01]  /*cbd0*/  PRMT R156, R28, 0x5410, R29 ;  /* 0x000054101c9c7816 */ /* 0x000fe2000000001d */
[----:B----4-:R-:W-:Y:S01]  /*cbe0*/  FADD.FTZ R0, R171, R0 ;  /* 0x00000000ab007221 */ /* 0x010fe20000010000 */
[----:B------:R-:W-:Y:S04]  /*cbf0*/  LOP3.LUT R28, R32, 0xffff, RZ, 0xc0, !PT ;  /* 0x0000ffff201c7812 */ /* 0x000fe800078ec0ff */
[----:B------:R-:W-:Y:S01]  /*cc00*/  SHF.R.U32.HI R33, RZ, 0x8, R28 ;  /* 0x00000008ff217819 */ /* 0x000fe2000001161c */
[----:B------:R-:W-:Y:S01]  /*cc10*/  FADD.FTZ R0, R170, R0 ;  /* 0x00000000aa007221 */ /* 0x000fe20000010000 */
[----:B------:R-:W1:Y:S01]  /*cc20*/  LDSM.16.MT88.4 R28, [R191+0x17000] ;  /* 0x01700000bf1c783b */ /* 0x000e620000004200 */
[--C-:B--2---:R-:W-:Y:S02]  /*cc30*/  HSET2.LE.AND R149, R156, R178.reuse, PT ;  /* 0x000000b29c957233 */ /* 0x104fe40003803000 */
[----:B------:R-:W-:Y:S01]  /*cc40*/  PRMT R150, R150, 0x5410, R33 ;  /* 0x0000541096967816 */ /* 0x000fe20000000021 */
[----:B-----5:R-:W-:Y:S01]  /*cc50*/  FADD.FTZ R0, R168, R0 ;  /* 0x00000000a8007221 */ /* 0x020fe20000010000 */
[----:B------:R-:W-:Y:S02]  /*cc60*/  SHF.R.U32.HI R33, RZ, 0x18, R32 ;  /* 0x00000018ff217819 */ /* 0x000fe40000011620 */
[----:B------:R-:W-:Y:S01]  /*cc70*/  LOP3.LUT R32, R34, 0xff, RZ, 0xc0, !PT ;  /* 0x000000ff22207812 */ /* 0x000fe200078ec0ff */
[C---:B------:R-:W-:Y:S01]  /*cc80*/  FADD.FTZ R247, R177.reuse, R0 ;  /* 0x00000000b1f77221 */ /* 0x040fe20000010000 */
[--C-:B------:R-:W-:Y:S02]  /*cc90*/  HSET2.LE.AND R150, R150, R178.reuse, PT ;  /* 0x000000b296967233 */ /* 0x100fe40003803000 */
[----:B------:R-:W-:Y:S01]  /*cca0*/  PRMT R32, R32, 0x5410, R33 ;  /* 0x0000541020207816 */ /* 0x000fe20000000021 */
[----:B------:R-:W-:Y:S01]  /*ccb0*/  FFMA.FTZ R33, R2, R245, R238 ;  /* 0x000000f502217223 */ /* 0x000fe200000100ee */
[--C-:B------:R-:W-:Y:S02]  /*ccc0*/  HSET2.LE.AND R2, R157, R178.reuse, PT ;  /* 0x000000b29d027233 */ /* 0x100fe40003803000 */
[----:B------:R-:W-:Y:S01]  /*ccd0*/  LOP3.LUT R166, R150, R166, RZ, 0xc0, !PT ;  /* 0x000000a696a67212 */ /* 0x000fe200078ec0ff */
[C---:B------:R-:W-:Y:S03]  /*cce0*/  HMMA.16816.F32 R140, R20.reuse, R24, R140 ;  /* 0x00000018148c723c */ /* 0x040fe6000000188c */
[----:B------:R-:W-:Y:S01]  /*ccf0*/  HSET2.LE.AND R151, R32, R178, PT ;  /* 0x000000b220977233 */ /* 0x000fe20003803000 */
[----:B------:R-:W-:Y:S01]  /*cd00*/  FADD.FTZ R156, R240, R33 ;  /* 0x00000021f09c7221 */ /* 0x000fe20000010000 */
[----:B------:R-:W-:Y:S01]  /*cd10*/  LOP3.LUT R164, R2, R164, RZ, 0xc0, !PT ;  /* 0x000000a402a47212 */ /* 0x000fe200078ec0ff */
[C---:B------:R-:W-:Y:S01]  /*cd20*/  HMMA.16816.F32 R144, R20.reuse, R26, R144 ;  /* 0x0000001a1490723c */ /* 0x040fe20000001890 */
[----:B------:R-:W2:Y:S04]  /*cd30*/  LDSM.16.MT88.4 R32, [R190+0x11800] ;  /* 0x01180000be20783b */ /* 0x000ea80000004200 */
[----:B------:R-:W-:Y:S01]  /*cd40*/  FADD.FTZ R2, R242, R156 ;  /* 0x0000009cf2027221 */ /* 0x000fe20000010000 */
[----:B------:R-:W-:Y:S02]  /*cd50*/  F2FP.F16.F32.PACK_AB R165, R170, R171 ;  /* 0x000000abaaa5723e */ /* 0x000fe400000000ff */
[----:B------:R-:W-:Y:S01]  /*cd60*/  F2FP.F16.F32.PACK_AB R167, R177, R168 ;  /* 0x000000a8b1a7723e */ /* 0x000fe200000000ff */
[----:B------:R-:W3:Y:S02]  /*cd70*/  LDSM.16.MT88.4 R24, [R192+0x11800] ;  /* 0x01180000c018783b */ /* 0x000ee40000004200 */
[----:B------:R-:W-:Y:S01]  /*cd80*/  LOP3.LUT R165, R149, R165, RZ, 0xc0, !PT ;  /* 0x000000a595a57212 */ /* 0x000fe200078ec0ff */
[----:B------:R-:W-:Y:S01]  /*cd90*/  FADD.FTZ R2, R246, R2 ;  /* 0x00000002f6027221 */ /* 0x000fe20000010000 */
[----:B------:R-:W-:Y:S02]  /*cda0*/  LOP3.LUT R167, R151, R167, RZ, 0xc0, !PT ;  /* 0x000000a797a77212 */ /* 0x000fe400078ec0ff */
[----:B------:R-:W-:Y:S01]  /*cdb0*/  MOV R150, R3 ;  /* 0x0000000300967202 */ /* 0x000fe20000000f00 */
[----:B------:R-:W-:Y:S01]  /*cdc0*/  FADD.FTZ R2, R233, R2 ;  /* 0x00000002e9027221 */ /* 0x000fe20000010000 */
[----:B------:R-:W-:Y:S01]  /*cdd0*/  MOV R149, R148 ;  /* 0x0000009400957202 */ /* 0x000fe20000000f00 */
[C---:B-1----:R-:W-:Y:S03]  /*cde0*/  HMMA.16816.F32 R16, R20.reuse, R28, R16 ;  /* 0x0000001c1410723c */ /* 0x042fe60000001810 */
[----:B------:R-:W-:Y:S03]  /*cdf0*/  FADD.FTZ R2, R232, R2 ;  /* 0x00000002e8027221 */ /* 0x000fe60000010000 */
[----:B------:R-:W-:Y:S01]  /*ce00*/  HMMA.16816.F32 R12, R20, R30, R12 ;  /* 0x0000001e140c723c */ /* 0x000fe2000000180c */
[----:B------:R-:W1:Y:S04]  /*ce10*/  LDSM.16.MT88.4 R20, [R189+0x13800] ;  /* 0x01380000bd14783b */ /* 0x000e680000004200 */
[----:B------:R-:W-:Y:S01]  /*ce20*/  FADD.FTZ R2, R236, R2 ;  /* 0x00000002ec027221 */ /* 0x000fe20000010000 */
[C---:B------:R-:W-:Y:S03]  /*ce30*/  HMMA.16816.F32 R156, R164.reuse, R152, R4 ;  /* 0x00000098a49c723c */ /* 0x040fe60000001804 */
[----:B------:R-:W4:Y:S02]  /*ce40*/  LDSM.16.MT88.4 R4, [R190+0x13800] ;  /* 0x01380000be04783b */ /* 0x000f240000004200 */
        /* <DEDUP_REMOVED lines=8> */
[C---:B---3--:R-:W-:Y:S03]  /*ced0*/  HMMA.16816.F32 R44, R164.reuse, R24, R44 ;  /* 0x00000018a42c723c */ /* 0x048fe6000000182c */
[----:B------:R-:W-:Y:S02]  /*cee0*/  LDSM.16.MT88.4 R32, [R190+0x15800] ;  /* 0x01580000be20783b */ /* 0x000fe40000004200 */
[----:B------:R-:W-:Y:S01]  /*cef0*/  FADD.FTZ R2, R183, R2 ;  /* 0x00000002b7027221 */ /* 0x000fe20000010000 */
[C---:B------:R-:W-:Y:S05]  /*cf00*/  HMMA.16816.F32 R48, R164.reuse, R26, R48 ;  /* 0x0000001aa430723c */ /* 0x040fea0000001830 */
[----:B------:R-:W3:Y:S01]  /*cf10*/  LDSM.16.MT88.4 R24, [R189+0x15800] ;  /* 0x01580000bd18783b */ /* 0x000ee20000004200 */
[C---:B------:R-:W-:Y:S05]  /*cf20*/  HMMA.16816.F32 R52, R164.reuse, R160, R52 ;  /* 0x000000a0a434723c */ /* 0x040fea0000001834 */
[----:B------:R-:W-:Y:S01]  /*cf30*/  FADD.FTZ R2, R184, R2 ;  /* 0x00000002b8027221 */ /* 0x000fe20000010000 */
[C---:B------:R-:W-:Y:S05]  /*cf40*/  HMMA.16816.F32 R56, R164.reuse, R162, R56 ;  /* 0x000000a2a438723c */ /* 0x040fea0000001838 */
[----:B------:R-:W-:Y:S01]  /*cf50*/  FADD.FTZ R2, R173, R2 ;  /* 0x00000002ad027221 */ /* 0x000fe20000010000 */
[C---:B-1----:R-:W-:Y:S05]  /*cf60*/  HMMA.16816.F32 R60, R164.reuse, R20, R60 ;  /* 0x00000014a43c723c */ /* 0x042fea000000183c */
[----:B------:R-:W-:Y:S01]  /*cf70*/  FADD.FTZ R2, R172, R2 ;  /* 0x00000002ac027221 */ /* 0x000fe20000010000 */
[C---:B------:R-:W-:Y:S01]  /*cf80*/  HMMA.16816.F32 R64, R164.reuse, R22, R64 ;  /* 0x00000016a440723c */ /* 0x040fe20000001840 */
[----:B------:R-:W1:Y:S04]  /*cf90*/  LDSM.16.MT88.4 R20, [R192+0x15800] ;  /* 0x01580000c014783b */ /* 0x000e680000004200 */
[----:B------:R-:W-:Y:S01]  /*cfa0*/  FADD.FTZ R2, R169, R2 ;  /* 0x00000002a9027221 */ /* 0x000fe20000010000 */
[C---:B----4-:R-:W-:Y:S05]  /*cfb0*/  HMMA.16816.F32 R68, R164.reuse, R4, R68 ;  /* 0x00000004a444723c */ /* 0x050fea0000001844 */
[----:B------:R-:W-:Y:S01]  /*cfc0*/  FADD.FTZ R245, R176, R2 ;  /* 0x00000002b0f57221 */ /* 0x000fe20000010000 */
        /* <DEDUP_REMOVED lines=11> */
[C---:B------:R-:W-:Y:S06]  /*d080*/  HMMA.16816.F32 R100, R164.reuse, R32, R100 ;  /* 0x00000020a464723c */ /* 0x040fec0000001864 */
[C---:B------:R-:W-:Y:S01]  /*d090*/  HMMA.16816.F32 R104, R164.reuse, R34, R104 ;  /* 0x00000022a468723c */ /* 0x040fe20000001868 */
[----:B------:R-:W3:Y:S05]  /*d0a0*/  LDSM.16.MT88.4 R32, [R191+0x17800] ;  /* 0x01780000bf20783b */ /* 0x000eea0000004200 */
[C---:B-1----:R-:W-:Y:S06]  /*d0b0*/  HMMA.16816.F32 R108, R164.reuse, R20, R108 ;  /* 0x00000014a46c723c */ /* 0x042fec000000186c */
[C---:B------:R-:W-:Y:S06]  /*d0c0*/  HMMA.16816.F32 R112, R164.reuse, R22, R112 ;  /* 0x00000016a470723c */ /* 0x040fec0000001870 */
[C---:B----4-:R-:W-:Y:S06]  /*d0d0*/  HMMA.16816.F32 R116, R164.reuse, R4, R116 ;  /* 0x00000004a474723c */ /* 0x050fec0000001874 */
[C---:B------:R-:W-:Y:S06]  /*d0e0*/  HMMA.16816.F32 R120, R164.reuse, R6, R120 ;  /* 0x00000006a478723c */ /* 0x040fec0000001878 */
[C---:B-----5:R-:W-:Y:S06]  /*d0f0*/  HMMA.16816.F32 R124, R164.reuse, R8, R124 ;  /* 0x00000008a47c723c */ /* 0x060fec000000187c */
[C---:B------:R-:W-:Y:S06]  /*d100*/  HMMA.16816.F32 R128, R164.reuse, R10, R128 ;  /* 0x0000000aa480723c */ /* 0x040fec0000001880 */
[C---:B--2---:R-:W-:Y:S06]  /*d110*/  HMMA.16816.F32 R132, R164.reuse, R28, R132 ;  /* 0x0000001ca484723c */ /* 0x044fec0000001884 */
        /* <DEDUP_REMOVED lines=8> */
.L_x_655:
[----:B------:R-:W1:Y:S01]  /*d1a0*/  SHFL.BFLY PT, R2, R245, 0x2, 0x1f ;  /* 0x0c401f00f5027f89 */ /* 0x000e6200000e0000 */
[----:B------:R-:W-:Y:S01]  /*d1b0*/  ULDC UR4, c[0x0][0x38c] ;  /* 0x0000e30000047ab9 */ /* 0x000fe20000000800 */
[----:B------:R-:W-:Y:S01]  /*d1c0*/  UMOV UR6, 0x400 ;  /* 0x0000040000067882 */ /* 0x000fe20000000000 */
[----:B------:R-:W-:Y:S01]  /*d1d0*/  UISETP.NE.AND UP0, UPT, UR5, -0x1, UPT ;  /* 0xffffffff0500788c */ /* 0x000fe2000bf05270 */
[----:B------:R-:W2:Y:S01]  /*d1e0*/  SHFL.BFLY PT, R0, R247, 0x2, 0x1f ;  /* 0x0c401f00f7007f89 */ /* 0x000ea200000e0000 */
[----:B------:R-:W3:Y:S01]  /*d1f0*/  S2R R170, SR_TID.X ;  /* 0x0000000000aa7919 */ /* 0x000ee20000002100 */
[----:B-1----:R-:W-:Y:S01]  /*d200*/  FADD.FTZ R2, R2, R245 ;  /* 0x000000f502027221 */ /* 0x002fe20000010000 */
[----:B--2---:R-:W-:-:S04]  /*d210*/  FADD.FTZ R0, R0, R247 ;  /* 0x000000f700007221 */ /* 0x004fc80000010000 */
[----:B------:R-:W1:Y:S04]  /*d220*/  SHFL.BFLY PT, R5, R2, 0x1, 0x1f ;  /* 0x0c201f0002057f89 */ /* 0x000e6800000e0000 */
[----:B------:R-:W2:Y:S01]  /*d230*/  SHFL.BFLY PT, R4, R0, 0x1, 0x1f ;  /* 0x0c201f0000047f89 */ /* 0x000ea200000e0000 */
[----:B---3--:R-:W-:-:S04]  /*d240*/  SHF.R.S32.HI R171, RZ, 0x1f, R170 ;  /* 0x0000001fffab7819 */ /* 0x008fc800000114aa */
[----:B-----5:R-:W-:-:S04]  /*d250*/  LEA.HI R169, R171, R170, RZ, 0x2 ;  /* 0x000000aaaba97211 */ /* 0x020fc800078f10ff */
[----:B------:R-:W-:Y:S01]  /*d260*/  SHF.R.S32.HI R16, RZ, 0x2, R169 ;  /* 0x00000002ff107819 */ /* 0x000fe200000114a9 */
[----:B-1----:R-:W-:Y:S01]  /*d270*/  FADD.FTZ R149, R2, R5 ;  /* 0x0000000502957221 */ /* 0x002fe20000010000 */
[----:B------:R-:W-:Y:S01]  /*d280*/  MOV R2, 0x3f800000 ;  /* 0x3f80000000027802 */ /* 0x000fe20000000f00 */
[----:B--2---:R-:W-:-:S03]  /*d290*/  FADD.FTZ R150, R0, R4 ;  /* 0x0000000400967221 */ /* 0x004fc60000010000 */
[----:B------:R-:W-:Y:S02]  /*d2a0*/  FSETP.NE.FTZ.AND P4, PT, R149, RZ, PT ;  /* 0x000000ff9500720b */ /* 0x000fe40003f95000 */
[----:B------:R-:W-:Y:S02]  /*d2b0*/  MOV R0, 0x3f800000 ;  /* 0x3f80000000007802 */ /* 0x000fe40000000f00 */
[----:B------:R-:W-:Y:S02]  /*d2c0*/  FSETP.NE.FTZ.AND P3, PT, R150, RZ, PT ;  /* 0x000000ff9600720b */ /* 0x000fe40003f75000 */
[----:B------:R-:W-:-:S04]  /*d2d0*/  SHF.R.S32.HI R4, RZ, 0x1f, R169 ;  /* 0x0000001fff047819 */ /* 0x000fc800000114a9 */
[----:B------:R-:W-:-:S03]  /*d2e0*/  LEA.HI R4, R4, R16, RZ, 0x3 ;  /* 0x0000001004047211 */ /* 0x000fc600078f18ff */
[----:B------:R-:W1:Y:S01]  /*d2f0*/  @P4 MUFU.RCP R2, R149 ;  /* 0x0000009500024308 */ /* 0x000e620000001000 */
[----:B------:R-:W-:-:S04]  /*d300*/  LOP3.LUT R4, R4, 0xfffffff8, RZ, 0xc0, !PT ;  /* 0xfffffff804047812 */ /* 0x000fc800078ec0ff */
[----:B------:R-:W-:-:S03]  /*d310*/  IADD3 R16, R16, -R4, RZ ;  /* 0x8000000410107210 */ /* 0x000fc60007ffe0ff */
[----:B------:R-:W2:Y:S01]  /*d320*/  @P3 MUFU.RCP R0, R150 ;  /* 0x0000009600003308 */ /* 0x000ea20000001000 */
[----:B------:R-:W-:Y:S01]  /*d330*/  R2P PR, R16, 0x6 ;  /* 0x0000000610007804 */ /* 0x000fe20000000000 */
[----:B-1----:R-:W-:-:S04]  /*d340*/  FMUL.FTZ R2, R2, UR4 ;  /* 0x0000000402027c20 */ /* 0x002fc80008410000 */
[C---:B------:R-:W-:Y:S01]  /*d350*/  FMUL.FTZ R5, R2.reuse, R157 ;  /* 0x0000009d02057220 */ /* 0x040fe20000410000 */
[C---:B------:R-:W-:Y:S01]  /*d360*/  FMUL.FTZ R21, R2.reuse, R52 ;  /* 0x0000003402157220 */ /* 0x040fe20000410000 */
[C---:B------:R-:W-:Y:S01]  /*d370*/  FMUL.FTZ R168, R2.reuse, R156 ;  /* 0x0000009c02a87220 */ /* 0x040fe20000410000 */
[----:B------:R-:W-:Y:S01]  /*d380*/  FMUL.FTZ R157, R2, R152 ;  /* 0x00000098029d7220 */ /* 0x000fe20000410000 */
[----:B--2---:R-:W-:Y:S01]  /*d390*/  FMUL.FTZ R0, R0, UR4 ;  /* 0x0000000400007c20 */ /* 0x004fe20008410000 */
[----:B------:R-:W1:Y:S01]  /*d3a0*/  S2UR UR4, SR_CgaCtaId ;  /* 0x00000000000479c3 */ /* 0x000e620000008800 */
        /* <DEDUP_REMOVED lines=125> */
[----:B-1----:R-:W-:Y:S01]  /*db80*/  ULEA UR4, UR4, UR6, 0x18 ;  /* 0x0000000604047291 */ /* 0x002fe2000f8ec03f */
[----:B------:R-:W-:-:S02]  /*db90*/  F2FP.F16.F32.PACK_AB R51, R51, R2 ;  /* 0x000000023333723e */ /* 0x000fc400000000ff */
[----:B------:R-:W-:Y:S01]  /*dba0*/  LEA.HI R58, R171, R170, RZ, 0x5 ;  /* 0x000000aaab3a7211 */ /* 0x000fe200078f28ff */
[----:B------:R-:W-:Y:S01]  /*dbb0*/  @UP0 ULDC.64 UR6, c[0x0][0x298] ;  /* 0x0000a60000060ab9 */ /* 0x000fe20000000a00 */
[----:B------:R-:W-:Y:S01]  /*dbc0*/  LOP3.LUT R0, R169, 0x3ffffffc, RZ, 0xc0, !PT ;  /* 0x3ffffffca9007812 */ /* 0x000fe200078ec0ff */
[----:B------:R-:W-:Y:S01]  /*dbd0*/  @UP0 UIMAD.WIDE.U32 UR12, UR5, UR6, URZ ;  /* 0x00000006050c02a5 */ /* 0x000fe2000f8e003f */
[----:B------:R-:W-:Y:S02]  /*dbe0*/  SHF.L.U32 R2, R16, 0x6, RZ ;  /* 0x0000000610027819 */ /* 0x000fe400000006ff */
[----:B------:R-:W-:Y:S01]  /*dbf0*/  F2FP.F16.F32.PACK_AB R15, R15, R46 ;  /* 0x0000002e0f0f723e */ /* 0x000fe200000000ff */
[----:B------:R-:W-:Y:S01]  /*dc00*/  @UP0 UIMAD UR10, UR5, UR7, UR13 ;  /* 0x00000007050a02a4 */ /* 0x000fe2000f8e020d */
[----:B------:R-:W-:Y:S02]  /*dc10*/  F2FP.F16.F32.PACK_AB R13, R13, R10 ;  /* 0x0000000a0d0d723e */ /* 0x000fe400000000ff */
[----:B------:R-:W-:-:S02]  /*dc20*/  SHF.R.S32.HI R46, RZ, 0x5, R58 ;  /* 0x00000005ff2e7819 */ /* 0x000fc4000001143a */
[----:B------:R-:W-:Y:S02]  /*dc30*/  IADD3 R0, -R0, R170, RZ ;  /* 0x000000aa00007210 */ /* 0x000fe40007ffe1ff */
[----:B------:R-:W-:Y:S02]  /*dc40*/  LOP3.LUT R2, R2, 0x1c0, RZ, 0xc0, !PT ;  /* 0x000001c002027812 */ /* 0x000fe400078ec0ff */
[----:B------:R-:W-:Y:S02]  /*dc50*/  LOP3.LUT R10, R16, 0x1, RZ, 0xc0, !PT ;  /* 0x00000001100a7812 */ /* 0x000fe400078ec0ff */
[----:B------:R-:W-:Y:S02]  /*dc60*/  F2FP.F16.F32.PACK_AB R11, R11, R6 ;  /* 0x000000060b0b723e */ /* 0x000fe400000000ff */
[----:B------:R-:W-:Y:S02]  /*dc70*/  LEA R6, R46, R0, 0x9 ;  /* 0x000000002e067211 */ /* 0x000fe400078e48ff */
[----:B------:R-:W-:-:S02]  /*dc80*/  LEA.HI R0, R2, R2, RZ, 0x1d ;  /* 0x0000000202007211 */ /* 0x000fc400078fe8ff */
[----:B------:R-:W-:Y:S02]  /*dc90*/  ISETP.NE.U32.AND P0, PT, R10, 0x1, PT ;  /* 0x000000010a00780c */ /* 0x000fe40003f05070 */
[----:B------:R-:W-:Y:S02]  /*dca0*/  LEA R0, R6, R0, 0x1 ;  /* 0x0000000006007211 */ /* 0x000fe400078e08ff */
[----:B------:R-:W-:Y:S02]  /*dcb0*/  MOV R6, 0x20 ;  /* 0x0000002000067802 */ /* 0x000fe40000000f00 */
[----:B------:R-:W-:Y:S02]  /*dcc0*/  F2FP.F16.F32.PACK_AB R5, R5, R168 ;  /* 0x000000a80505723e */ /* 0x000fe400000000ff */
[----:B------:R-:W-:Y:S02]  /*dcd0*/  LEA R0, R0, UR4, 0x1 ;  /* 0x0000000400007c11 */ /* 0x000fe4000f8e08ff */
[----:B------:R-:W-:-:S02]  /*dce0*/  SEL R6, R6, 0xffffffe0, !P1 ;  /* 0xffffffe006067807 */ /* 0x000fc40004800000 */
[----:B------:R-:W-:Y:S01]  /*dcf0*/  MOV R10, 0x40 ;  /* 0x00000040000a7802 */ /* 0x000fe20000000f00 */
[----:B------:R1:W-:Y:S01]  /*dd00*/  STS [R0], R5 ;  /* 0x0000000500007388 */ /* 0x0003e20000000800 */
[----:B------:R-:W-:Y:S02]  /*dd10*/  F2FP.F16.F32.PACK_AB R4, R4, R158 ;  /* 0x0000009e0404723e */ /* 0x000fe400000000ff */
[C---:B------:R-:W-:Y:S02]  /*dd20*/  IADD3 R2, R0.reuse, -0x10, RZ ;  /* 0xfffffff000027810 */ /* 0x040fe40007ffe0ff */
[----:B------:R-:W-:Y:S01]  /*dd30*/  F2FP.F16.F32.PACK_AB R7, R7, R157 ;  /* 0x0000009d0707723e */ /* 0x000fe200000000ff */
[----:B------:R2:W-:Y:S01]  /*dd40*/  STS [R0+0x400], R4 ;  /* 0x0004000400007388 */ /* 0x0005e20000000800 */
[----:B------:R-:W-:Y:S02]  /*dd50*/  F2FP.F16.F32.PACK_AB R9, R9, R154 ;  /* 0x0000009a0909723e */ /* 0x000fe400000000ff */
[----:B------:R-:W-:-:S02]  /*dd60*/  @P0 IADD3 R2, R0, 0x10, RZ ;  /* 0x0000001000020810 */ /* 0x000fc40007ffe0ff */
[----:B------:R-:W-:Y:S02]  /*dd70*/  F2FP.F16.F32.PACK_AB R8, R8, R156 ;  /* 0x0000009c0808723e */ /* 0x000fe400000000ff */
[----:B------:R-:W-:Y:S01]  /*dd80*/  SEL R10, R10, 0xffffffc0, !P2 ;  /* 0xffffffc00a0a7807 */ /* 0x000fe20005000000 */
[----:B------:R3:W-:Y:S01]  /*dd90*/  STS [R2], R7 ;  /* 0x0000000702007388 */ /* 0x0007e20000000800 */
[----:B------:R-:W-:Y:S02]  /*dda0*/  F2FP.F16.F32.PACK_AB R12, R12, R153 ;  /* 0x000000990c0c723e */ /* 0x000fe400000000ff */
[----:B------:R-:W-:Y:S01]  /*ddb0*/  F2FP.F16.F32.PACK_AB R14, R14, R152 ;  /* 0x000000980e0e723e */ /* 0x000fe200000000ff */
[----:B------:R4:W-:Y:S01]  /*ddc0*/  STS [R2+0x400], R9 ;  /* 0x0004000902007388 */ /* 0x0009e20000000800 */
[----:B------:R-:W-:Y:S02]  /*ddd0*/  F2FP.F16.F32.PACK_AB R54, R17, R151 ;  /* 0x000000971136723e */ /* 0x000fe400000000ff */
[----:B------:R-:W-:-:S02]  /*dde0*/  F2FP.F16.F32.PACK_AB R53, R53, R50 ;  /* 0x000000323535723e */ /* 0x000fc400000000ff */
[----:B------:R-:W-:Y:S02]  /*ddf0*/  F2FP.F16.F32.PACK_AB R52, R52, R21 ;  /* 0x000000153434723e */ /* 0x000fe400000000ff */
[----:B-1----:R-:W-:Y:S02]  /*de00*/  IADD3 R5, R0, R6, RZ ;  /* 0x0000000600057210 */ /* 0x002fe40007ffe0ff */
[----:B------:R-:W-:Y:S02]  /*de10*/  F2FP.F16.F32.PACK_AB R50, R57, R19 ;  /* 0x000000133932723e */ /* 0x000fe400000000ff */
[----:B------:R-:W-:Y:S01]  /*de20*/  F2FP.F16.F32.PACK_AB R48, R48, R60 ;  /* 0x0000003c3030723e */ /* 0x000fe200000000ff */
[----:B------:R1:W-:Y:S01]  /*de30*/  STS [R5], R8 ;  /* 0x0000000805007388 */ /* 0x0003e20000000800 */
[----:B--2---:R-:W-:Y:S02]  /*de40*/  IADD3 R4, R6, R2, RZ ;  /* 0x0000000206047210 */ /* 0x004fe40007ffe0ff */
[----:B------:R-:W-:Y:S01]  /*de50*/  F2FP.F16.F32.PACK_AB R47, R47, R62 ;  /* 0x0000003e2f2f723e */ /* 0x000fe200000000ff */
[----:B------:R-:W-:Y:S01]  /*de60*/  STS [R5+0x400], R13 ;  /* 0x0004000d05007388 */ /* 0x000fe20000000800 */
[----:B------:R-:W-:-:S02]  /*de70*/  IADD3 R6, R4, R10, RZ ;  /* 0x0000000a04067210 */ /* 0x000fc40007ffe0ff */
[----:B------:R-:W-:Y:S01]  /*de80*/  F2FP.F16.F32.PACK_AB R45, R45, R64 ;  /* 0x000000402d2d723e */ /* 0x000fe200000000ff */
[----:B------:R-:W-:Y:S01]  /*de90*/  STS [R4], R12 ;  /* 0x0000000c04007388 */ /* 0x000fe20000000800 */
[----:B---3--:R-:W-:Y:S02]  /*dea0*/  IADD3 R7, R5, R10, RZ ;  /* 0x0000000a05077210 */ /* 0x008fe40007ffe0ff */
[----:B------:R-:W-:Y:S01]  /*deb0*/  F2FP.F16.F32.PACK_AB R44, R44, R66 ;  /* 0x000000422c2c723e */ /* 0x000fe200000000ff */
[----:B------:R-:W-:Y:S01]  /*dec0*/  STS [R4+0x400], R11 ;  /* 0x0004000b04007388 */ /* 0x000fe20000000800 */
[----:B----4-:R-:W-:Y:S02]  /*ded0*/  IADD3 R9, R0, R10, RZ ;  /* 0x0000000a00097210 */ /* 0x010fe40007ffe0ff */
[----:B------:R-:W-:Y:S02]  /*dee0*/  F2FP.F16.F32.PACK_AB R43, R69, R68 ;  /* 0x00000044452b723e */ /* 0x000fe400000000ff */
[----:B------:R-:W-:Y:S01]  /*def0*/  F2FP.F16.F32.PACK_AB R42, R42, R70 ;  /* 0x000000462a2a723e */ /* 0x000fe200000000ff */
[----:B------:R-:W-:Y:S01]  /*df00*/  STS [R9], R14 ;  /* 0x0000000e09007388 */ /* 0x000fe20000000800 */
[----:B------:R-:W-:-:S02]  /*df10*/  F2FP.F16.F32.PACK_AB R41, R41, R72 ;  /* 0x000000482929723e */ /* 0x000fc400000000ff */
[----:B------:R-:W-:Y:S01]  /*df20*/  F2FP.F16.F32.PACK_AB R40, R40, R74 ;  /* 0x0000004a2828723e */ /* 0x000fe200000000ff */
[----:B------:R2:W-:Y:S01]  /*df30*/  STS [R9+0x400], R15 ;  /* 0x0004000f09007388 */ /* 0x0005e20000000800 */
[----:B------:R-:W-:Y:S02]  /*df40*/  F2FP.F16.F32.PACK_AB R39, R77, R76 ;  /* 0x0000004c4d27723e */ /* 0x000fe400000000ff */
[----:B-1----:R-:W-:Y:S02]  /*df50*/  IADD3 R8, R10, R2, RZ ;  /* 0x000000020a087210 */ /* 0x002fe40007ffe0ff */
[----:B------:R-:W-:Y:S02]  /*df60*/  F2FP.F16.F32.PACK_AB R38, R38, R78 ;  /* 0x0000004e2626723e */ /* 0x000fe400000000ff */
[----:B------:R-:W-:Y:S01]  /*df70*/  F2FP.F16.F32.PACK_AB R37, R37, R80 ;  /* 0x000000502525723e */ /* 0x000fe200000000ff */
[----:B------:R-:W-:Y:S01]  /*df80*/  STS [R8], R54 ;  /* 0x0000003608007388 */ /* 0x000fe20000000800 */
[----:B------:R-:W-:-:S02]  /*df90*/  F2FP.F16.F32.PACK_AB R36, R36, R82 ;  /* 0x000000522424723e */ /* 0x000fc400000000ff */
[----:B------:R-:W-:Y:S01]  /*dfa0*/  F2FP.F16.F32.PACK_AB R35, R35, R84 ;  /* 0x000000542323723e */ /* 0x000fe200000000ff */
[----:B------:R-:W-:Y:S01]  /*dfb0*/  STS [R8+0x400], R53 ;  /* 0x0004003508007388 */ /* 0x000fe20000000800 */
[----:B------:R-:W-:Y:S02]  /*dfc0*/  F2FP.F16.F32.PACK_AB R34, R34, R86 ;  /* 0x000000562222723e */ /* 0x000fe400000000ff */
[----:B------:R-:W-:Y:S01]  /*dfd0*/  PLOP3.LUT P0, PT, PT, PT, UP0, 0x80, 0x0 ;  /* 0x000000000000781c */ /* 0x000fe20003f0f008 */
[----:B------:R-:W-:Y:S01]  /*dfe0*/  STS [R7], R52 ;  /* 0x0000003407007388 */ /* 0x000fe20000000800 */
[----:B------:R-:W-:Y:S02]  /*dff0*/  F2FP.F16.F32.PACK_AB R33, R33, R88 ;  /* 0x000000582121723e */ /* 0x000fe400000000ff */
[----:B------:R-:W-:Y:S01]  /*e000*/  F2FP.F16.F32.PACK_AB R32, R32, R90 ;  /* 0x0000005a2020723e */ /* 0x000fe200000000ff */
[----:B------:R-:W-:Y:S01]  /*e010*/  STS [R7+0x400], R51 ;  /* 0x0004003307007388 */ /* 0x000fe20000000800 */
[----:B------:R-:W-:-:S02]  /*e020*/  F2FP.F16.F32.PACK_AB R31, R31, R92 ;  /* 0x0000005c1f1f723e */ /* 0x000fc400000000ff */
[----:B------:R-:W-:Y:S01]  /*e030*/  F2FP.F16.F32.PACK_AB R30, R30, R94 ;  /* 0x0000005e1e1e723e */ /* 0x000fe200000000ff */
[----:B------:R-:W-:Y:S01]  /*e040*/  STS [R6], R50 ;  /* 0x0000003206007388 */ /* 0x000fe20000000800 */
        /* <DEDUP_REMOVED lines=25> */
[----:B--2---:R-:W-:Y:S01]  /*e1e0*/  F2FP.F16.F32.PACK_AB R15, R137, R136 ;  /* 0x00000088890f723e */ /* 0x004fe200000000ff */
[----:B------:R-:W-:Y:S01]  /*e1f0*/  STS [R4+0x2400], R40 ;  /* 0x0024002804007388 */ /* 0x000fe20000000800 */
[----:B------:R-:W-:Y:S02]  /*e200*/  F2FP.F16.F32.PACK_AB R14, R139, R138 ;  /* 0x0000008a8b0e723e */ /* 0x000fe400000000ff */
[----:B------:R-:W-:Y:S01]  /*e210*/  F2FP.F16.F32.PACK_AB R13, R141, R140 ;  /* 0x0000008c8d0d723e */ /* 0x000fe200000000ff */
[----:B------:R-:W-:Y:S01]  /*e220*/  STS [R9+0x2000], R39 ;  /* 0x0020002709007388 */ /* 0x000fe20000000800 */
[----:B------:R-:W-:Y:S02]  /*e230*/  F2FP.F16.F32.PACK_AB R12, R143, R142 ;  /* 0x0000008e8f0c723e */ /* 0x000fe400000000ff */
[----:B------:R-:W-:Y:S01]  /*e240*/  F2FP.F16.F32.PACK_AB R11, R145, R144 ;  /* 0x00000090910b723e */ /* 0x000fe200000000ff */
[----:B------:R-:W-:Y:S01]  /*e250*/  STS [R9+0x2400], R38 ;  /* 0x0024002609007388 */ /* 0x000fe20000000800 */
[----:B------:R-:W-:-:S03]  /*e260*/  F2FP.F16.F32.PACK_AB R10, R147, R146 ;  /* 0x00000092930a723e */ /* 0x000fc600000000ff */
        /* <DEDUP_REMOVED lines=16> */
[----:B------:R2:W-:Y:S04]  /*e370*/  STS [R8+0x4000], R21 ;  /* 0x0040001508007388 */ /* 0x0005e80000000800 */
[----:B------:R3:W-:Y:S04]  /*e380*/  STS [R8+0x4400], R20 ;  /* 0x0044001408007388 */ /* 0x0007e80000000800 */
[----:B------:R4:W-:Y:S04]  /*e390*/  STS [R7+0x4000], R19 ;  /* 0x0040001307007388 */ /* 0x0009e80000000800 */
[----:B------:R4:W-:Y:S04]  /*e3a0*/  STS [R7+0x4400], R18 ;  /* 0x0044001207007388 */ /* 0x0009e80000000800 */
[----:B------:R4:W-:Y:S04]  /*e3b0*/  STS [R6+0x4000], R17 ;  /* 0x0040001106007388 */ /* 0x0009e80000000800 */
[----:B------:R4:W-:Y:S01]  /*e3c0*/  STS [R6+0x4400], R16 ;  /* 0x0044001006007388 */ /* 0x0009e20000000800 */
[----:B-1----:R-:W-:-:S02]  /*e3d0*/  F2FP.F16.F32.PACK_AB R22, R161, R160 ;  /* 0x000000a0a116723e */ /* 0x002fc400000000ff */
[----:B--2---:R-:W-:Y:S02]  /*e3e0*/  F2FP.F16.F32.PACK_AB R21, R163, R162 ;  /* 0x000000a2a315723e */ /* 0x004fe400000000ff */
[----:B---3--:R-:W-:Y:S02]  /*e3f0*/  F2FP.F16.F32.PACK_AB R20, R165, R164 ;  /* 0x000000a4a514723e */ /* 0x008fe400000000ff */
[----:B----4-:R-:W-:Y:S02]  /*e400*/  F2FP.F16.F32.PACK_AB R19, R167, R166 ;  /* 0x000000a6a713723e */ /* 0x010fe400000000ff */
[----:B------:R-:W-:Y:S02]  /*e410*/  F2FP.F16.F32.PACK_AB R18, R131, R130 ;  /* 0x000000828312723e */ /* 0x000fe400000000ff */
[----:B------:R-:W-:Y:S02]  /*e420*/  F2FP.F16.F32.PACK_AB R17, R133, R132 ;  /* 0x000000848511723e */ /* 0x000fe400000000ff */
[----:B------:R-:W-:Y:S01]  /*e430*/  F2FP.F16.F32.PACK_AB R16, R135, R134 ;  /* 0x000000868710723e */ /* 0x000fe200000000ff */
[----:B------:R-:W-:Y:S06]  /*e440*/  @P0 BRA `(.L_x_659) ;  /* 0x00000000001c0947 */ /* 0x000fec0003800000 */
[----:B------:R-:W1:Y:S01]  /*e450*/  S2UR UR8, SR_CTAID.Y ;  /* 0x00000000000879c3 */ /* 0x000e620000002600 */
[----:B------:R-:W-:Y:S01]  /*e460*/  ULDC.64 UR6, c[0x0][0x290] ;  /* 0x0000a40000067ab9 */ /* 0x000fe20000000a00 */
[----:B-1----:R-:W-:Y:S02]  /*e470*/  USHF.R.S32.HI UR4, URZ, 0x1f, UR8 ;  /* 0x0000001f3f047899 */ /* 0x002fe40008011408 */
[----:B------:R-:W-:Y:S02]  /*e480*/  UIMAD.WIDE.U32 UR12, UR8, UR6, URZ ;  /* 0x00000006080c72a5 */ /* 0x000fe4000f8e003f */
[----:B------:R-:W-:-:S04]  /*e490*/  UIMAD UR4, UR4, UR6, URZ ;  /* 0x00000006040472a4 */ /* 0x000fc8000f8e023f */
[----:B------:R-:W-:-:S04]  /*e4a0*/  UIMAD UR4, UR8, UR7, UR4 ;  /* 0x00000007080472a4 */ /* 0x000fc8000f8e0204 */
[----:B------:R-:W-:-:S12]  /*e4b0*/  UIADD3 UR10, UR13, UR4, URZ ;  /* 0x000000040d0a7290 */ /* 0x000fd8000fffe03f */
.L_x_659:
[----:B------:R-:W-:Y:S01]  /*e4c0*/  ULDC.U8 UR4, c[0x0][0x3d9] ;  /* 0x0000f64000047ab9 */ /* 0x000fe20000000000 */
[----:B------:R-:W-:Y:S01]  /*e4d0*/  STS [R0+0x6000], R57 ;  /* 0x0060003900007388 */ /* 0x000fe20000000800 */
[----:B------:R-:W-:Y:S01]  /*e4e0*/  ISETP.NE.AND P0, PT, RZ, UR4, PT ;  /* 0x00000004ff007c0c */ /* 0x000fe2000bf05270 */
[----:B------:R-:W1:Y:S01]  /*e4f0*/  S2UR UR6, SR_CTAID.X ;  /* 0x00000000000679c3 */ /* 0x000e620000002500 */
[----:B------:R-:W-:Y:S01]  /*e500*/  ULDC.U8 UR9, c[0x0][0x3d8] ;  /* 0x0000f60000097ab9 */ /* 0x000fe20000000000 */
[----:B------:R-:W-:Y:S01]  /*e510*/  STS [R0+0x6400], R56 ;  /* 0x0064003800007388 */ /* 0x000fe20000000800 */
[----:B------:R-:W-:-:S03]  /*e520*/  ISETP.NE.AND P1, PT, RZ, UR9, PT ;  /* 0x00000009ff007c0c */ /* 0x000fc6000bf25270 */
[----:B------:R-:W-:Y:S01]  /*e530*/  STS [R2+0x6000], R55 ;  /* 0x0060003702007388 */ /* 0x000fe20000000800 */
[----:B------:R-:W-:-:S03]  /*e540*/  ISETP.EQ.AND P1, PT, RZ, UR4, P1 ;  /* 0x00000004ff007c0c */ /* 0x000fc60008f22270 */
[----:B------:R2:W-:Y:S04]  /*e550*/  STS [R2+0x6400], R18 ;  /* 0x0064001202007388 */ /* 0x0005e80000000800 */
[----:B------:R-:W-:Y:S04]  /*e560*/  STS [R5+0x6000], R17 ;  /* 0x0060001105007388 */ /* 0x000fe80000000800 */
[----:B------:R3:W-:Y:S02]  /*e570*/  STS [R5+0x6400], R16 ;  /* 0x0064001005007388 */ /* 0x0007e40000000800 */
[----:B------:R-:W-:-:S02]  /*e580*/  @!P1 PLOP3.LUT P5, PT, PT, PT, PT, 0x8, 0x0 ;  /* 0x000000000000981c */ /* 0x000fc40003fae170 */
[----:B------:R-:W-:Y:S01]  /*e590*/  STS [R4+0x6000], R15 ;  /* 0x0060000f04007388 */ /* 0x000fe20000000800 */
[----:B-1----:R-:W-:-:S03]  /*e5a0*/  UIMAD UR4, UR6, -0x40, UR17 ;  /* 0xffffffc0060478a4 */ /* 0x002fc6000f8e0211 */
[----:B------:R1:W-:Y:S04]  /*e5b0*/  STS [R4+0x6400], R14 ;  /* 0x0064000e04007388 */ /* 0x0003e80000000800 */
[----:B------:R4:W-:Y:S04]  /*e5c0*/  STS [R9+0x6000], R13 ;  /* 0x0060000d09007388 */ /* 0x0009e80000000800 */
[----:B------:R5:W-:Y:S01]  /*e5d0*/  STS [R9+0x6400], R12 ;  /* 0x0064000c09007388 */ /* 0x000be20000000800 */
[----:B--2---:R-:W-:-:S03]  /*e5e0*/  LOP3.LUT R2, R58, 0xffffffe0, RZ, 0xc0, !PT ;  /* 0xffffffe03a027812 */ /* 0x004fc600078ec0ff */
[----:B------:R2:W-:Y:S02]  /*e5f0*/  STS [R8+0x6000], R11 ;  /* 0x0060000b08007388 */ /* 0x0005e40000000800 */
[----:B------:R-:W-:Y:S02]  /*e600*/  IMAD.IADD R2, R170, 0x1, -R2 ;  /* 0x00000001aa027824 */ /* 0x000fe400078e0a02 */
[----:B------:R2:W-:Y:S01]  /*e610*/  STS [R8+0x6400], R10 ;  /* 0x0064000a08007388 */ /* 0x0005e20000000800 */
[----:B---3--:R-:W-:-:S03]  /*e620*/  LEA.HI R16, R171, R170, RZ, 0x3 ;  /* 0x000000aaab107211 */ /* 0x008fc600078f18ff */
[----:B------:R-:W-:Y:S04]  /*e630*/  STS [R7+0x6000], R22 ;  /* 0x0060001607007388 */ /* 0x000fe80000000800 */
[----:B------:R3:W-:Y:S01]  /*e640*/  STS [R7+0x6400], R21 ;  /* 0x0064001507007388 */ /* 0x0007e20000000800 */
[----:B-1----:R-:W1:Y:S01]  /*e650*/  @P0 LDC.64 R4, c[0x0][0x2c0] ;  /* 0x0000b000ff040b82 */ /* 0x002e620000000a00 */
[----:B------:R-:W1:Y:S01]  /*e660*/  S2R R14, SR_CTAID.Y ;  /* 0x00000000000e7919 */ /* 0x000e620000002600 */
[----:B------:R-:W1:Y:S06]  /*e670*/  S2R R23, SR_CTAID.Z ;  /* 0x0000000000177919 */ /* 0x000e6c0000002700 */
[----:B----4-:R-:W4:Y:S01]  /*e680*/  @P4 LDC R13, c[0x0][0x2e8] ;  /* 0x0000ba00ff0d4b82 */ /* 0x010f220000000800 */
[----:B-----5:R1:W1:Y:S01]  /*e690*/  @P4 MUFU.LG2 R9, R149 ;  /* 0x0000009500094308 */ /* 0x0202620000000c00 */
[----:B------:R-:W1:Y:S01]  /*e6a0*/  S2R R18, SR_TID.X ;  /* 0x0000000000127919 */ /* 0x000e620000002100 */
[----:B--2---:R-:W-:Y:S01]  /*e6b0*/  LEA.HI.SX32 R11, R16, 0x10, 0x1d ;  /* 0x00000010100b7811 */ /* 0x004fe200078feaff */
[----:B------:R-:W-:Y:S01]  /*e6c0*/  STS [R6+0x6000], R20 ;  /* 0x0060001406007388 */ /* 0x000fe20000000800 */
[----:B------:R-:W-:-:S03]  /*e6d0*/  SHF.R.S32.HI R8, RZ, 0x3, R16 ;  /* 0x00000003ff087819 */ /* 0x000fc60000011410 */
[----:B------:R2:W-:Y:S01]  /*e6e0*/  STS [R6+0x6400], R19 ;  /* 0x0064001306007388 */ /* 0x0005e20000000800 */
[----:B---3--:R-:W3:Y:S01]  /*e6f0*/  @P0 LDC R7, c[0x0][0x2c0] ;  /* 0x0000b000ff070b82 */ /* 0x008ee20000000800 */
[----:B-1----:R-:W-:Y:S01]  /*e700*/  @P0 IMAD R0, R5, R4, RZ ;  /* 0x0000000405000224 */ /* 0x002fe200078e02ff */
[----:B------:R-:W-:Y:S01]  /*e710*/  @!P1 CS2R R4, SRZ ;  /* 0x0000000000049805 */ /* 0x000fe2000001ff00 */
[----:B--2---:R-:W-:Y:S01]  /*e720*/  @P0 IMAD.MOV.U32 R6, RZ, RZ, 0x1 ;  /* 0x00000001ff060424 */ /* 0x004fe200078e00ff */
[----:B------:R-:W-:Y:S06]  /*e730*/  @!P1 BRA `(.L_x_660) ;  /* 0x0000000000209947 */ /* 0x000fec0003800000 */
[----:B------:R-:W1:Y:S01]  /*e740*/  S2UR UR7, SR_CTAID.Y ;  /* 0x00000000000779c3 */ /* 0x000e620000002600 */
[----:B------:R-:W-:Y:S01]  /*e750*/  ULDC UR8, c[0x0][0x2c4] ;  /* 0x0000b10000087ab9 */ /* 0x000fe20000000800 */
[----:B------:R-:W-:Y:S01]  /*e760*/  PLOP3.LUT P5, PT, PT, PT, PT, 0x80, 0x0 ;  /* 0x000000000000781c */ /* 0x000fe20003faf070 */
[----:B-1----:R-:W-:-:S04]  /*e770*/  UIMAD UR7, UR7, UR8, URZ ;  /* 0x00000008070772a4 */ /* 0x002fc8000f8e023f */
[----:B------:R-:W-:-:S04]  /*e780*/  USEL UR7, UR7, UR5, !UP0 ;  /* 0x0000000507077287 */ /* 0x000fc8000c000000 */
[----:B------:R-:W-:Y:S02]  /*e790*/  USHF.R.S32.HI UR5, URZ, 0x1f, UR7 ;  /* 0x0000001f3f057899 */ /* 0x000fe40008011407 */
[----:B------:R-:W-:-:S04]  /*e7a0*/  IMAD.U32 R4, RZ, RZ, UR7 ;  /* 0x00000007ff047e24 */ /* 0x000fc8000f8e00ff */
[----:B------:R-:W-:Y:S02]  /*e7b0*/  MOV R5, UR5 ;  /* 0x0000000500057c02 */ /* 0x000fe40008000f00 */
.L_x_660:
[----:B------:R-:W-:Y:S05]  /*e7c0*/  @P0 BRA `(.L_x_661) ;  /* 0x0000000000180947 */ /* 0x000fea0003800000 */
[----:B------:R-:W1:Y:S01]  /*e7d0*/  LDC R0, c[0x0][0x2c4] ;  /* 0x0000b100ff007b82 */ /* 0x000e620000000800 */
[----:B------:R-:W-:Y:S02]  /*e7e0*/  ISETP.NE.AND P0, PT, RZ, UR9, PT ;  /* 0x00000009ff007c0c */ /* 0x000fe4000bf05270 */
[----:B---3--:R-:W-:-:S05]  /*e7f0*/  MOV R7, 0x1 ;  /* 0x0000000100077802 */ /* 0x008fca0000000f00 */
[----:B------:R-:W2:Y:S08]  /*e800*/  LDC R6, c[0x0][0x270] ;  /* 0x00009c00ff067b82 */ /* 0x000eb00000000800 */
[----:B-1----:R-:W2:Y:S02]  /*e810*/  @P0 LDC R0, c[0x0][0x2e4] ;  /* 0x0000b900ff000b82 */ /* 0x002ea40000000800 */
[----:B--2---:R-:W-:-:S07]  /*e820*/  IMAD R6, R0, R6, RZ ;  /* 0x0000000600067224 */ /* 0x004fce00078e02ff */
.L_x_661:
[----:B------:R-:W-:Y:S01]  /*e830*/  BAR.SYNC.DEFER_BLOCKING 0x0 ;  /* 0x0000000000007b1d */ /* 0x000fe20000010000 */
[----:B------:R-:W-:Y:S01]  /*e840*/  LEA.HI.SX32 R10, R16, 0x20, 0x1d ;  /* 0x00000020100a7811 */ /* 0x000fe200078feaff */
[----:B------:R-:W-:Y:S01]  /*e850*/  IMAD R6, R14, R6, RZ ;  /* 0x000000060e067224 */ /* 0x000fe200078e02ff */
[----:B------:R-:W-:Y:S01]  /*e860*/  ISETP.GE.AND P1, PT, R8, UR4, PT ;  /* 0x0000000408007c0c */ /* 0x000fe2000bf26270 */
[----:B------:R-:W-:Y:S01]  /*e870*/  @P4 FMUL.FTZ R9, R9, 0.69314718246459960938 ;  /* 0x3f31721809094820 */ /* 0x000fe20000410000 */
[----:B------:R-:W-:-:S03]  /*e880*/  SHF.R.S32.HI R8, RZ, 0x1f, R46 ;  /* 0x0000001fff087819 */ /* 0x000fc6000001142e */
[----:B------:R-:W1:Y:S01]  /*e890*/  @P3 LDC R15, c[0x0][0x2e8] ;  /* 0x0000ba00ff0f3b82 */ /* 0x000e620000000800 */
[----:B------:R-:W-:Y:S01]  /*e8a0*/  ISETP.GE.AND P0, PT, R11, UR4, PT ;  /* 0x000000040b007c0c */ /* 0x000fe2000bf06270 */
[----:B------:R-:W-:Y:S01]  /*e8b0*/  IMAD.MOV.U32 R14, RZ, RZ, 0x7f800000 ;  /* 0x7f800000ff0e7424 */ /* 0x000fe200078e00ff */
[----:B------:R-:W-:Y:S01]  /*e8c0*/  ISETP.GE.AND P6, PT, R10, UR4, PT ;  /* 0x000000040a007c0c */ /* 0x000fe2000bfc6270 */
[----:B----4-:R-:W-:Y:S01]  /*e8d0*/  @P4 FFMA.FTZ R14, R148, R13, R9 ;  /* 0x0000000d940e4223 */ /* 0x010fe20000010009 */
[----:B------:R-:W-:Y:S01]  /*e8e0*/  SHF.R.S32.HI R11, RZ, 0x1f, R2 ;  /* 0x0000001fff0b7819 */ /* 0x000fe20000011402 */
[----:B------:R-:W2:Y:S01]  /*e8f0*/  @P3 MUFU.LG2 R10, R150 ;  /* 0x00000096000a3308 */ /* 0x000ea20000000c00 */
[----:B------:R-:W-:Y:S01]  /*e900*/  LEA.HI R8, R8, R46, RZ, 0x2 ;  /* 0x0000002e08087211 */ /* 0x000fe200078f10ff */
[----:B------:R-:W-:Y:S01]  /*e910*/  BSSY B0, `(.L_x_662) ;  /* 0x000002a000007945 */ /* 0x000fe20003800000 */
[----:B------:R-:W-:Y:S01]  /*e920*/  LOP3.LUT P2, RZ, R2, 0x3, RZ, 0xc0, !PT ;  /* 0x0000000302ff7812 */ /* 0x000fe2000784c0ff */
[----:B------:R-:W-:Y:S01]  /*e930*/  IMAD.MOV.U32 R13, RZ, RZ, 0x7f800000 ;  /* 0x7f800000ff0d7424 */ /* 0x000fe200078e00ff */
[----:B------:R-:W-:-:S02]  /*e940*/  LEA.HI R12, R11, R2, RZ, 0x2 ;  /* 0x000000020b0c7211 */ /* 0x000fc400078f10ff */
[----:B------:R-:W-:Y:S02]  /*e950*/  LOP3.LUT R2, R8, 0xffffffc, RZ, 0xc0, !PT ;  /* 0x0ffffffc08027812 */ /* 0x000fe400078ec0ff */
[----:B------:R-:W-:Y:S01]  /*e960*/  SEL R8, R6, RZ, !P5 ;  /* 0x000000ff06087207 */ /* 0x000fe20006800000 */
[----:B---3--:R-:W-:Y:S01]  /*e970*/  IMAD R6, R7, UR6, RZ ;  /* 0x0000000607067c24 */ /* 0x008fe2000f8e02ff */
[----:B------:R-:W-:Y:S01]  /*e980*/  SHF.R.S32.HI R17, RZ, 0x1f, R18 ;  /* 0x0000001fff117819 */ /* 0x000fe20000011412 */
[----:B------:R3:W4:Y:S01]  /*e990*/  LDS.128 R32, [R215+0x1800] ;  /* 0x00180000d7207984 */ /* 0x0007220000000c00 */
[----:B------:R-:W-:Y:S02]  /*e9a0*/  IMAD.IADD R11, R46, 0x1, -R2 ;  /* 0x000000012e0b7824 */ /* 0x000fe400078e0a02 */
[----:B------:R-:W-:Y:S01]  /*e9b0*/  IMAD R2, R23, R0, R8 ;  /* 0x0000000017027224 */ /* 0x000fe200078e0208 */
[----:B------:R-:W-:Y:S01]  /*e9c0*/  LEA.HI R17, R17, R18, RZ, 0x3 ;  /* 0x0000001211117211 */ /* 0x000fe200078f18ff */
[----:B------:R-:W-:Y:S01]  /*e9d0*/  IMAD.SHL.U32 R0, R6, 0x40, RZ ;  /* 0x0000004006007824 */ /* 0x000fe200078e00ff */
[----:B------:R-:W-:Y:S01]  /*e9e0*/  SHF.R.S32.HI R8, RZ, 0x2, R12 ;  /* 0x00000002ff087819 */ /* 0x000fe2000001140c */
[----:B--2---:R-:W-:Y:S01]  /*e9f0*/  @P3 FMUL.FTZ R10, R10, 0.69314718246459960938 ;  /* 0x3f3172180a0a3820 */ /* 0x004fe20000410000 */
[----:B------:R-:W-:-:S02]  /*ea00*/  LOP3.LUT R6, R17, 0xfffffff8, RZ, 0xc0, !PT ;  /* 0xfffffff811067812 */ /* 0x000fc400078ec0ff */
[----:B------:R-:W-:Y:S01]  /*ea10*/  IADD3 R4, P5, P4, R0, R4, R2 ;  /* 0x0000000400047210 */ /* 0x000fe20007cbe002 */
[----:B-1----:R-:W-:Y:S01]  /*ea20*/  @P3 FFMA.FTZ R13, R3, R15, R10 ;  /* 0x0000000f030d3223 */ /* 0x002fe2000001000a */
[----:B------:R-:W-:Y:S01]  /*ea30*/  SHF.R.S32.HI R9, RZ, 0x1f, R0 ;  /* 0x0000001fff097819 */ /* 0x000fe20000011400 */
[----:B------:R-:W-:Y:S01]  /*ea40*/  IMAD.IADD R12, R18, 0x1, -R6 ;  /* 0x00000001120c7824 */ /* 0x000fe200078e0a06 */
[----:B------:R-:W-:Y:S01]  /*ea50*/  SHF.R.S32.HI R2, RZ, 0x1f, R2 ;  /* 0x0000001fff027819 */ /* 0x000fe20000011402 */
[----:B------:R-:W-:-:S03]  /*ea60*/  IMAD R0, R11, 0x10, R8 ;  /* 0x000000100b007824 */ /* 0x000fc600078e0208 */
        /* <DEDUP_REMOVED lines=20> */
.L_x_663:
[----:B------:R-:W-:Y:S05]  /*ebb0*/  BSYNC B0 ;  /* 0x0000000000007941 */ /* 0x000fea0003800000 */
.L_x_662:
[----:B------:R-:W-:Y:S01]  /*ebc0*/  IMAD.SHL.U32 R28, R12, 0x8, RZ ;  /* 0x000000080c1c7824 */ /* 0x000fe200078e00ff */
[----:B------:R-:W-:Y:S01]  /*ebd0*/  SHF.R.S32.HI R8, RZ, 0x1f, R23 ;  /* 0x0000001fff087819 */ /* 0x000fe20000011417 */
[----:B------:R-:W-:Y:S01]  /*ebe0*/  ULDC.64 UR6, c[0x0][0x2a0] ;  /* 0x0000a80000067ab9 */ /* 0x000fe20000000a00 */
[----:B-1----:R-:W-:Y:S01]  /*ebf0*/  SHF.R.S32.HI R2, RZ, 0x3, R17 ;  /* 0x00000003ff027819 */ /* 0x002fe20000011411 */
[----:B------:R1:W2:Y:S01]  /*ec00*/  LDS.128 R24, [R215] ;  /* 0x00000000d7187984 */ /* 0x0002a20000000c00 */
        /* <DEDUP_REMOVED lines=8> */
[----:B------:R1:W1:Y:S01]  /*ec90*/  LDS.128 R16, [R215+0x4000] ;  /* 0x00400000d7107984 */ /* 0x0002620000000c00 */
[----:B------:R-:W-:-:S02]  /*eca0*/  SHF.R.S32.HI R3, RZ, 0x1f, R2 ;  /* 0x0000001fff037819 */ /* 0x000fc40000011402 */
[C---:B------:R-:W-:Y:S01]  /*ecb0*/  IMAD R0, R23.reuse, UR7, R0 ;  /* 0x0000000717007c24 */ /* 0x040fe2000f8e0200 */
        /* <DEDUP_REMOVED lines=21> */
[----:B-1----:R2:W-:Y:S04]  /*ee10*/  @!P3 STG.E.128 desc[UR26][R2.64+0x80], R20 ;  /* 0x000080140200b986 */ /* 0x0025e8000c101d1a */
[----:B------:R2:W-:Y:S04]  /*ee20*/  @!P2 STG.E.128 desc[UR26][R2.64+0x100], R16 ;  /* 0x000100100200a986 */ /* 0x0005e8000c101d1a */
[----:B---3--:R2:W-:Y:S02]  /*ee30*/  @!P1 STG.E.128 desc[UR26][R2.64+0x180], R12 ;  /* 0x0001800c02009986 */ /* 0x0085e4000c101d1a */
.L_x_665:
[----:B------:R-:W-:Y:S05]  /*ee40*/  BSYNC B0 ;  /* 0x0000000000007941 */ /* 0x000fea0003800000 */
.L_x_664:
[----:B--2---:R2:W2:Y:S01]  /*ee50*/  LDS.128 R24, [R215+0x800] ;  /* 0x00080000d7187984 */ /* 0x0044a20000000c00 */
[----:B------:R-:W-:Y:S03]  /*ee60*/  BSSY B0, `(.L_x_666) ;  /* 0x000001a000007945 */ /* 0x000fe60003800000 */
[----:B-1----:R1:W1:Y:S04]  /*ee70*/  LDS.128 R20, [R215+0x2800] ;  /* 0x00280000d7147984 */ /* 0x0022680000000c00 */
[----:B------:R1:W1:Y:S04]  /*ee80*/  LDS.128 R16, [R215+0x4800] ;  /* 0x00480000d7107984 */ /* 0x0002680000000c00 */
[----:B---3--:R3:W1:Y:S01]  /*ee90*/  LDS.128 R12, [R215+0x6800] ;  /* 0x00680000d70c7984 */ /* 0x0086620000000c00 */
[----:B------:R-:W-:Y:S05]  /*eea0*/  @P0 BRA `(.L_x_667) ;  /* 0x0000000000540947 */ /* 0x000fea0003800000 */
[----:B------:R-:W-:Y:S01]  /*eeb0*/  IADD3 R0, P0, R4, 0x10, RZ ;  /* 0x0000001004007810 */ /* 0x000fe20007f1e0ff */
[----:B------:R-:W-:Y:S01]  /*eec0*/  ULDC.64 UR6, c[0x0][0x298] ;  /* 0x0000a60000067ab9 */ /* 0x000fe20000000a00 */
[----:B------:R-:W-:Y:S01]  /*eed0*/  IMAD.MOV.U32 R3, RZ, RZ, R9 ;  /* 0x000000ffff037224 */ /* 0x000fe200078e0009 */
[----:B------:R-:W-:Y:S02]  /*eee0*/  ULDC UR5, c[0x0][0x2d0] ;  /* 0x0000b40000057ab9 */ /* 0x000fe40000000800 */
[----:B------:R-:W-:Y:S01]  /*eef0*/  IMAD.X R2, RZ, RZ, R5, P0 ;  /* 0x000000ffff027224 */ /* 0x000fe200000e0605 */
[----:B------:R-:W-:Y:S02]  /*ef00*/  ISETP.GE.AND P3, PT, R28, UR5, PT ;  /* 0x000000051c007c0c */ /* 0x000fe4000bf66270 */
[----:B------:R-:W-:Y:S01]  /*ef10*/  ISETP.GE.AND P2, PT, R251, UR5, PT ;  /* 0x00000005fb007c0c */ /* 0x000fe2000bf46270 */
        /* <DEDUP_REMOVED lines=10> */
[----:B--2---:R2:W-:Y:S04]  /*efc0*/  @!P3 STG.E.128 desc[UR26][R2.64], R24 ;  /* 0x000000180200b986 */ /* 0x0045e8000c101d1a */
[----:B-1----:R2:W-:Y:S04]  /*efd0*/  @!P2 STG.E.128 desc[UR26][R2.64+0x80], R20 ;  /* 0x000080140200a986 */ /* 0x0025e8000c101d1a */
[----:B------:R2:W-:Y:S04]  /*efe0*/  @!P1 STG.E.128 desc[UR26][R2.64+0x100], R16 ;  /* 0x0001001002009986 */ /* 0x0005e8000c101d1a */
[----:B------:R2:W-:Y:S02]  /*eff0*/  @!P0 STG.E.128 desc[UR26][R2.64+0x180], R12 ;  /* 0x0001800c02008986 */ /* 0x0005e4000c101d1a */
.L_x_667:
[----:B------:R-:W-:Y:S05]  /*f000*/  BSYNC B0 ;  /* 0x0000000000007941 */ /* 0x000fea0003800000 */
.L_x_666:
[----:B--2---:R2:W2:Y:S01]  /*f010*/  LDS.128 R24, [R215+0x1000] ;  /* 0x00100000d7187984 */ /* 0x0044a20000000c00 */
[----:B------:R-:W-:Y:S03]  /*f020*/  BSSY B0, `(.L_x_668) ;  /* 0x000001a000007945 */ /* 0x000fe60003800000 */
[----:B-1----:R1:W1:Y:S04]  /*f030*/  LDS.128 R20, [R215+0x3000] ;  /* 0x00300000d7147984 */ /* 0x0022680000000c00 */
[----:B------:R1:W1:Y:S04]  /*f040*/  LDS.128 R16, [R215+0x5000] ;  /* 0x00500000d7107984 */ /* 0x0002680000000c00 */
[----:B------:R1:W1:Y:S01]  /*f050*/  LDS.128 R12, [R215+0x7000] ;  /* 0x00700000d70c7984 */ /* 0x0002620000000c00 */
        /* <DEDUP_REMOVED lines=22> */
.L_x_669:
[----:B------:R-:W-:Y:S05]  /*f1c0*/  BSYNC B0 ;  /* 0x0000000000007941 */ /* 0x000fea0003800000 */
.L_x_668:
[----:B-12---:R1:W2:Y:S04]  /*f1d0*/  LDS.128 R20, [R215+0x3800] ;  /* 0x00380000d7147984 */ /* 0x0062a80000000c00 */
        /* <DEDUP_REMOVED lines=20> */
[----:B----4-:R4:W-:Y:S04]  /*f320*/  @!P3 STG.E.128 desc[UR26][R2.64], R32 ;  /* 0x000000200200b986 */ /* 0x0109e8000c101d1a */
[----:B--2---:R4:W-:Y:S04]  /*f330*/  @!P2 STG.E.128 desc[UR26][R2.64+0x80], R20 ;  /* 0x000080140200a986 */ /* 0x0049e8000c101d1a */
[----:B-1----:R4:W-:Y:S02]  /*f340*/  @!P1 STG.E.128 desc[UR26][R2.64+0x100], R16 ;  /* 0x0001001002009986 */ /* 0x0029e4000c101d1a */
[----:B------:R-:W-:Y:S05]  /*f350*/  @P0 EXIT ;  /* 0x000000000000094d */ /* 0x000fea0003800000 */
[----:B------:R-:W-:Y:S01]  /*f360*/  STG.E.128 desc[UR26][R2.64+0x180], R12 ;  /* 0x0001800c02007986 */ /* 0x000fe2000c101d1a */
[----:B------:R-:W-:Y:S05]  /*f370*/  EXIT ;  /* 0x000000000000794d */ /* 0x000fea0003800000 */
.L_x_625:
[----:B------:R-:W-:Y:S01]  /*f380*/  UISETP.NE.AND UP3, UPT, UR5, -0x1, UPT ;  /* 0xffffffff0500788c */ /* 0x000fe2000bf65270 */
[----:B------:R-:W-:Y:S01]  /*f390*/  LEA.HI R10, R4, R98, RZ, 0x3 ;  /* 0x00000062040a7211 */ /* 0x000fe200078f18ff */
[----:B------:R-:W-:Y:S01]  /*f3a0*/  ULDC.U8 UR4, c[0x0][0x3d9] ;  /* 0x0000f64000047ab9 */ /* 0x000fe20000000000 */
[----:B------:R-:W-:Y:S01]  /*f3b0*/  ULDC.U8 UR12, c[0x0][0x3d8] ;  /* 0x0000f600000c7ab9 */ /* 0x000fe20000000000 */
[----:B------:R-:W-:Y:S01]  /*f3c0*/  UISETP.NE.AND UP2, UPT, UR4, URZ, UPT ;  /* 0x0000003f0400728c */ /* 0x000fe2000bf45270 */
[----:B------:R-:W-:Y:S01]  /*f3d0*/  LOP3.LUT R0, R10, 0xfffffff8, RZ, 0xc0, !PT ;  /* 0xfffffff80a007812 */ /* 0x000fe200078ec0ff */
[----:B------:R-:W-:Y:S01]  /*f3e0*/  UISETP.NE.AND UP1, UPT, UR12, URZ, UPT ;  /* 0x0000003f0c00728c */ /* 0x000fe2000bf25270 */
[----:B------:R-:W-:Y:S01]  /*f3f0*/  SHF.R.S32.HI R10, RZ, 0x3, R10 ;  /* 0x00000003ff0a7819 */ /* 0x000fe2000001140a */
[----:B------:R-:W-:Y:S01]  /*f400*/  UISETP.NE.AND UP0, UPT, UR12, URZ, !UP2 ;  /* 0x0000003f0c00728c */ /* 0x000fe2000d705270 */
[----:B------:R-:W-:Y:S01]  /*f410*/  MOV R6, UR16 ;  /* 0x0000001000067c02 */ /* 0x000fe20008000f00 */
[----:B------:R-:W-:Y:S01]  /*f420*/  UISETP.EQ.AND UP1, UPT, UR4, URZ, UP1 ;  /* 0x0000003f0400728c */ /* 0x000fe20008f22270 */
[----:B------:R-:W-:Y:S01]  /*f430*/  IMAD.IADD R0, R98, 0x1, -R0 ;  /* 0x0000000162007824 */ /* 0x000fe200078e0a00 */
[----:B------:R-:W-:Y:S01]  /*f440*/  @UP3 ULDC.64 UR10, c[0x0][0x298] ;  /* 0x0000a600000a3ab9 */ /* 0x000fe20000000a00 */
[----:B------:R-:W-:Y:S01]  /*f450*/  USHF.R.S32.HI UR15, URZ, 0x1f, UR9 ;  /* 0x0000001f3f0f7899 */ /* 0x000fe20008011409 */
[--C-:B------:R-:W-:Y:S01]  /*f460*/  SHF.R.S32.HI R11, RZ, 0x1f, R10.reuse ;  /* 0x0000001fff0b7819 */ /* 0x100fe2000001140a */
[----:B------:R-:W-:Y:S01]  /*f470*/  @UP3 UIMAD.WIDE.U32 UR18, UR5, UR10, URZ ;  /* 0x0000000a051232a5 */ /* 0x000fe2000f8e003f */
[C---:B------:R-:W-:Y:S01]  /*f480*/  ISETP.NE.AND P3, PT, R0.reuse, RZ, PT ;  /* 0x000000ff0000720c */ /* 0x040fe20003f65270 */
[----:B------:R-:W-:Y:S01]  /*f490*/  @!UP2 ULDC UR4, c[0x0][0x2c4] ;  /* 0x0000b1000004aab9 */ /* 0x000fe20000000800 */
[----:B------:R-:W-:Y:S01]  /*f4a0*/  @UP2 ULDC.64 UR6, c[0x0][0x2c0] ;  /* 0x0000b00000062ab9 */ /* 0x000fe20000000a00 */
[----:B------:R-:W-:Y:S01]  /*f4b0*/  @UP3 UIMAD UR20, UR5, UR11, UR19 ;  /* 0x0000000b051432a4 */ /* 0x000fe2000f8e0213 */
[----:B------:R-:W-:Y:S01]  /*f4c0*/  IMAD.SHL.U32 R0, R0, 0x8, RZ ;  /* 0x0000000800007824 */ /* 0x000fe200078e00ff */
[----:B------:R-:W-:Y:S01]  /*f4d0*/  @!UP3 USHF.R.S32.HI UR19, URZ, 0x1f, UR14 ;  /* 0x0000001f3f13b899 */ /* 0x000fe2000801140e */
[----:B------:R-:W-:Y:S01]  /*f4e0*/  VIADD R14, R10, 0x10 ;  /* 0x000000100a0e7836 */ /* 0x000fe20000000000 */
[----:B------:R-:W-:Y:S01]  /*f4f0*/  @!UP3 ULDC.64 UR10, c[0x0][0x290] ;  /* 0x0000a400000abab9 */ /* 0x000fe20000000a00 */
[----:B------:R-:W-:Y:S01]  /*f500*/  @UP0 ULDC UR4, c[0x0][0x2e4] ;  /* 0x0000b90000040ab9 */ /* 0x000fe20000000800 */
[----:B------:R-:W-:Y:S01]  /*f510*/  @!UP3 UIMAD UR19, UR19, UR10, URZ ;  /* 0x0000000a1313b2a4 */ /* 0x000fe2000f8e023f */
[----:B------:R-:W-:Y:S01]  /*f520*/  BSSY B0, `(.L_x_670) ;  /* 0x000003d000007945 */ /* 0x000fe20003800000 */
[----:B------:R-:W-:Y:S01]  /*f530*/  UISETP.NE.OR UP0, UPT, UR5, -0x1, !UP1 ;  /* 0xffffffff0500788c */ /* 0x000fe2000cf05670 */
[----:B------:R-:W-:Y:S01]  /*f540*/  IMAD.WIDE R6, R6, 0x40, R10 ;  /* 0x0000004006067825 */ /* 0x000fe200078e020a */
[----:B------:R-:W-:Y:S01]  /*f550*/  @!UP3 UIMAD.WIDE.U32 UR22, UR14, UR10, URZ ;  /* 0x0000000a0e16b2a5 */ /* 0x000fe2000f8e003f */
[----:B------:R-:W-:Y:S01]  /*f560*/  IADD3 R19, R0, 0x40, RZ ;  /* 0x0000004000137810 */ /* 0x000fe20007ffe0ff */
[----:B------:R-:W-:Y:S01]  /*f570*/  @!UP3 UIMAD UR11, UR14, UR11, UR19 ;  /* 0x0000000b0e0bb2a4 */ /* 0x000fe2000f8e0213 */
[----:B------:R-:W-:Y:S01]  /*f580*/  VIADD R16, R10, 0x20 ;  /* 0x000000200a107836 */ /* 0x000fe20000000000 */
[----:B------:R-:W-:Y:S01]  /*f590*/  @UP2 UMOV UR10, 0x1 ;  /* 0x00000001000a2882 */ /* 0x000fe20000000000 */
[----:B------:R-:W-:Y:S01]  /*f5a0*/  @!UP2 UIMAD UR10, UR4, UR8, URZ ;  /* 0x00000008040aa2a4 */ /* 0x000fe2000f8e023f */
[C---:B------:R-:W-:Y:S01]  /*f5b0*/  VIADD R18, R0.reuse, 0x80 ;  /* 0x0000008000127836 */ /* 0x040fe20000000000 */
[----:B------:R-:W-:Y:S01]  /*f5c0*/  @UP2 UIMAD UR13, UR7, UR6, URZ ;  /* 0x00000006070d22a4 */ /* 0x000fe2000f8e023f */
[----:B------:R-:W-:Y:S01]  /*f5d0*/  VIADD R17, R0, 0xc0 ;  /* 0x000000c000117836 */ /* 0x000fe20000000000 */
[----:B------:R-:W-:Y:S01]  /*f5e0*/  UIADD3 UR17, -UR30, UR17, URZ ;  /* 0x000000111e117290 */ /* 0x000fe2000fffe13f */
[----:B------:R-:W-:Y:S01]  /*f5f0*/  ULDC.64 UR6, c[0x0][0x2a0] ;  /* 0x0000a80000067ab9 */ /* 0x000fe20000000a00 */
[----:B------:R-:W-:Y:S01]  /*f600*/  @!UP3 UIADD3 UR20, UR23, UR11, URZ ;  /* 0x0000000b1714b290 */ /* 0x000fe2000fffe03f */
[----:B------:R-:W-:Y:S01]  /*f610*/  IMAD.U32 R12, RZ, RZ, UR6 ;  /* 0x00000006ff0c7e24 */ /* 0x000fe2000f8e00ff */
[----:B------:R-:W-:-:S02]  /*f620*/  UIMAD UR15, UR15, UR6, URZ ;  /* 0x000000060f0f72a4 */ /* 0x000fc4000f8e023f */
[----:B------:R-:W-:Y:S01]  /*f630*/  ISETP.GE.AND P1, PT, R10, UR17, PT ;  /* 0x000000110a007c0c */ /* 0x000fe2000bf26270 */
[----:B------:R-:W-:Y:S01]  /*f640*/  @!UP3 UMOV UR18, UR22 ;  /* 0x000000160012bc82 */ /* 0x000fe20008000000 */
[----:B------:R-:W-:Y:S01]  /*f650*/  UIMAD UR10, UR14, UR10, URZ ;  /* 0x0000000a0e0a72a4 */ /* 0x000fe2000f8e023f */
[C---:B------:R-:W-:Y:S01]  /*f660*/  IADD3 R2, P0, R0.reuse, UR18, RZ ;  /* 0x0000001200027c10 */ /* 0x040fe2000ff1e0ff */
[----:B------:R-:W-:Y:S01]  /*f670*/  @UP1 ULDC UR6, c[0x0][0x2c4] ;  /* 0x0000b10000061ab9 */ /* 0x000fe20000000800 */
[----:B------:R-:W-:Y:S01]  /*f680*/  @UP2 ULDC UR12, c[0x0][0x2c0] ;  /* 0x0000b000000c2ab9 */ /* 0x000fe20000000800 */
[----:B------:R-:W-:Y:S01]  /*f690*/  @!UP0 UIMAD UR5, UR14, UR6, URZ ;  /* 0x000000060e0582a4 */ /* 0x000fe2000f8e023f */
[----:B------:R-:W-:Y:S01]  /*f6a0*/  LEA.HI.X.SX32 R3, R0, UR20, 0x1, P0 ;  /* 0x0000001400037c11 */ /* 0x000fe200080f0eff */
[----:B------:R-:W-:Y:S01]  /*f6b0*/  USEL UR10, UR10, URZ, !UP1 ;  /* 0x0000003f0a0a7287 */ /* 0x000fe2000c800000 */
[----:B------:R-:W-:Y:S01]  /*f6c0*/  ISETP.GE.AND P0, PT, R14, UR17, PT ;  /* 0x000000110e007c0c */ /* 0x000fe2000bf06270 */
[----:B------:R-:W-:Y:S01]  /*f6d0*/  @!UP2 UMOV UR12, 0x1 ;  /* 0x00000001000ca882 */ /* 0x000fe20000000000 */
[----:B------:R-:W-:Y:S01]  /*f6e0*/  @!UP2 UMOV UR13, UR4 ;  /* 0x00000004000dac82 */ /* 0x000fe20008000000 */
[----:B------:R-:W-:Y:S01]  /*f6f0*/  UIMAD UR4, UR30, UR12, URZ ;  /* 0x0000000c1e0472a4 */ /* 0x000fe2000f8e023f */
[----:B------:R-:W-:Y:S01]  /*f700*/  IMAD.WIDE.U32 R12, R12, UR9, R2 ;  /* 0x000000090c0c7c25 */ /* 0x000fe2000f8e0002 */
[----:B------:R-:W-:Y:S01]  /*f710*/  UIMAD UR13, UR9, UR13, UR10 ;  /* 0x0000000d090d72a4 */ /* 0x000fe2000f8e020a */
[----:B------:R-:W-:Y:S01]  /*f720*/  @!UP1 UMOV UR24, URZ ;  /* 0x0000003f00189c82 */ /* 0x000fe20008000000 */
[----:B------:R-:W-:Y:S01]  /*f730*/  UIMAD UR7, UR9, UR7, UR15 ;  /* 0x00000007090772a4 */ /* 0x000fe2000f8e020f */
[----:B------:R-:W-:Y:S01]  /*f740*/  @!UP1 UMOV UR25, URZ ;  /* 0x0000003f00199c82 */ /* 0x000fe20008000000 */
[----:B------:R-:W-:Y:S01]  /*f750*/  @UP1 UMOV UR24, UR5 ;  /* 0x0000000500181c82 */ /* 0x000fe20008000000 */
[----:B------:R-:W-:-:S02]  /*f760*/  @UP1 USHF.R.S32.HI UR25, URZ, 0x1f, UR5 ;  /* 0x0000001f3f191899 */ /* 0x000fc40008011405 */
[----:B------:R-:W-:Y:S01]  /*f770*/  USHF.R.S32.HI UR6, URZ, 0x1f, UR4 ;  /* 0x0000001f3f067899 */ /* 0x000fe20008011404 */
[----:B------:R-:W-:Y:S01]  /*f780*/  IADD3 R9, R13, UR7, RZ ;  /* 0x000000070d097c10 */ /* 0x000fe2000fffe0ff */
        /* <DEDUP_REMOVED lines=22> */
.L_x_671:
[----:B------:R-:W-:Y:S05]  /*f8f0*/  BSYNC B0 ;  /* 0x0000000000007941 */ /* 0x000fea0003800000 */
.L_x_670:
[----:B------:R-:W-:Y:S01]  /*f900*/  BSSY B0, `(.L_x_672) ;  /* 0x0000019000007945 */ /* 0x000fe20003800000 */
[----:B------:R-:W-:Y:S02]  /*f910*/  ISETP.GE.AND P1, PT, R16, UR17, PT ;  /* 0x0000001110007c0c */ /* 0x000fe4000bf26270 */
[----:B------:R-:W-:Y:S01]  /*f920*/  IADD3 R15, R10, 0x30, RZ ;  /* 0x000000300a0f7810 */ /* 0x000fe20007ffe0ff */
[----:B------:R-:W-:Y:S05]  /*f930*/  @P0 BRA `(.L_x_673) ;  /* 0x0000000000540947 */ /* 0x000fea0003800000 */
[----:B--2---:R-:W-:Y:S01]  /*f940*/  IADD3 R2, P0, R6, 0x10, RZ ;  /* 0x0000001006027810 */ /* 0x004fe20007f1e0ff */
        /* <DEDUP_REMOVED lines=20> */
.L_x_673:
[----:B------:R-:W-:Y:S05]  /*fa90*/  BSYNC B0 ;  /* 0x0000000000007941 */ /* 0x000fea0003800000 */
.L_x_672:
[----:B------:R-:W-:Y:S01]  /*faa0*/  BSSY B0, `(.L_x_674) ;  /* 0x0000018000007945 */ /* 0x000fe20003800000 */
[----:B------:R-:W-:-:S03]  /*fab0*/  ISETP.GE.AND P0, PT, R15, UR17, PT ;  /* 0x000000110f007c0c */ /* 0x000fc6000bf06270 */
[----:B------:R-:W-:Y:S10]  /*fac0*/  @P1 BRA `(.L_x_675) ;  /* 0x0000000000541947 */ /* 0x000ff40003800000 */
[----:B--23--:R-:W-:Y:S01]  /*fad0*/  IADD3 R2, P1, R6, 0x20, RZ ;  /* 0x0000002006027810 */ /* 0x00cfe20007f3e0ff */
        /* <DEDUP_REMOVED lines=20> */
.L_x_675:
[----:B------:R-:W-:Y:S05]  /*fc20*/  BSYNC B0 ;  /* 0x0000000000007941 */ /* 0x000fea0003800000 */
.L_x_674:
        /* <DEDUP_REMOVED lines=8> */
[----:B--234-:R-:W-:Y:S01]  /*fcb0*/  IMAD.MOV.U32 R2, RZ, RZ, R12 ;  /* 0x000000ffff027224 */ /* 0x01cfe200078e000c */
        /* <DEDUP_REMOVED lines=18> */
.L_x_677:
[----:B------:R-:W-:Y:S05]  /*fde0*/  BSYNC B0 ;  /* 0x0000000000007941 */ /* 0x000fea0003800000 */
.L_x_676:
[----:B------:R-:W-:Y:S04]  /*fdf0*/  BSSY B0, `(.L_x_678) ;  /* 0x000000a000007945 */ /* 0x000fe80003800000 */
[----:B------:R-:W-:Y:S05]  /*fe00*/  @P6 BRA `(.L_x_679) ;  /* 0x0000000000206947 */ /* 0x000fea0003800000 */
[----:B------:R-:W-:Y:S01]  /*fe10*/  IMAD R0, R10, UR12, RZ ;  /* 0x0000000c0a007c24 */ /* 0x000fe2000f8e02ff */
[----:B------:R-:W-:-:S04]  /*fe20*/  ULDC.64 UR6, c[0x0][0x2b0] ;  /* 0x0000ac0000067ab9 */ /* 0x000fc80000000a00 */
[----:B--234-:R-:W-:-:S04]  /*fe30*/  IADD3 R3, P0, R0, UR4, RZ ;  /* 0x0000000400037c10 */ /* 0x01cfc8000ff1e0ff */
[----:B------:R-:W-:Y:S02]  /*fe40*/  LEA.HI.X.SX32 R0, R0, UR24, 0x1, P0 ;  /* 0x0000001800007c11 */ /* 0x000fe400080f0eff */
[----:B------:R-:W-:-:S04]  /*fe50*/  LEA R2, P0, R3, UR6, 0x2 ;  /* 0x0000000603027c11 */ /* 0x000fc8000f8010ff */
[----:B------:R-:W-:Y:S01]  /*fe60*/  LEA.HI.X R3, R3, UR7, R0, 0x2, P0 ;  /* 0x0000000703037c11 */ /* 0x000fe200080f1400 */
[----:B------:R-:W-:-:S05]  /*fe70*/  IMAD.MOV.U32 R0, RZ, RZ, 0x7f800000 ;  /* 0x7f800000ff007424 */ /* 0x000fca00078e00ff */
[----:B------:R2:W-:Y:S03]  /*fe80*/  STG.E desc[UR26][R2.64], R0 ;  /* 0x0000000002007986 */ /* 0x0005e6000c10191a */
.L_x_679:
[----:B------:R-:W-:Y:S05]  /*fe90*/  BSYNC B0 ;  /* 0x0000000000007941 */ /* 0x000fea0003800000 */
.L_x_678:
[----:B------:R-:W-:Y:S04]  /*fea0*/  BSSY B0, `(.L_x_680) ;  /* 0x000000a000007945 */ /* 0x000fe80003800000 */
[----:B------:R-:W-:Y:S05]  /*feb0*/  @P5 BRA `(.L_x_681) ;  /* 0x0000000000205947 */ /* 0x000fea0003800000 */
[----:B--2---:R-:W-:Y:S01]  /*fec0*/  IMAD R0, R14, UR12, RZ ;  /* 0x0000000c0e007c24 */ /* 0x004fe2000f8e02ff */
[----:B------:R-:W-:-:S04]  /*fed0*/  ULDC.64 UR6, c[0x0][0x2b0] ;  /* 0x0000ac0000067ab9 */ /* 0x000fc80000000a00 */
[----:B---34-:R-:W-:-:S04]  /*fee0*/  IADD3 R3, P0, R0, UR4, RZ ;  /* 0x0000000400037c10 */ /* 0x018fc8000ff1e0ff */
[----:B------:R-:W-:Y:S02]  /*fef0*/  LEA.HI.X.SX32 R0, R0, UR24, 0x1, P0 ;  /* 0x0000001800007c11 */ /* 0x000fe400080f0eff */
[----:B------:R-:W-:-:S04]  /*ff00*/  LEA R2, P0, R3, UR6, 0x2 ;  /* 0x0000000603027c11 */ /* 0x000fc8000f8010ff */
[----:B------:R-:W-:Y:S01]  /*ff10*/  LEA.HI.X R3, R3, UR7, R0, 0x2, P0 ;  /* 0x0000000703037c11 */ /* 0x000fe200080f1400 */
[----:B------:R-:W-:-:S05]  /*ff20*/  IMAD.MOV.U32 R0, RZ, RZ, 0x7f800000 ;  /* 0x7f800000ff007424 */ /* 0x000fca00078e00ff */
[----:B------:R2:W-:Y:S03]  /*ff30*/  STG.E desc[UR26][R2.64], R0 ;  /* 0x0000000002007986 */ /* 0x0005e6000c10191a */
.L_x_681:
[----:B------:R-:W-:Y:S05]  /*ff40*/  BSYNC B0 ;  /* 0x0000000000007941 */ /* 0x000fea0003800000 */
.L_x_680:
        /* <DEDUP_REMOVED lines=10> */
.L_x_683:
[----:B------:R-:W-:Y:S05]  /*fff0*/  BSYNC B0 ;  /* 0x0000000000007941 */ /* 0x000fea0003800000 */
.L_x_682:
[----:B------:R-:W-:Y:S05]  /*10000*/  @P3 EXIT ;  /* 0x000000000000394d */ /* 0x000fea0003800000 */
[----:B--2---:R-:W-:Y:S01]  /*10010*/  IMAD R0, R15, UR12, RZ ;  /* 0x0000000c0f007c24 */ /* 0x004fe2000f8e02ff */
[----:B------:R-:W-:-:S04]  /*10020*/  ULDC.64 UR6, c[0x0][0x2b0] ;  /* 0x0000ac0000067ab9 */ /* 0x000fc80000000a00 */
[----:B---34-:R-:W-:-:S04]  /*10030*/  IADD3 R3, P0, R0, UR4, RZ ;  /* 0x0000000400037c10 */ /* 0x018fc8000ff1e0ff */
[----:B------:R-:W-:Y:S02]  /*10040*/  LEA.HI.X.SX32 R0, R0, UR24, 0x1, P0 ;  /* 0x0000001800007c11 */ /* 0x000fe400080f0eff */
[----:B------:R-:W-:-:S04]  /*10050*/  LEA R2, P0, R3, UR6, 0x2 ;  /* 0x0000000603027c11 */ /* 0x000fc8000f8010ff */
[----:B------:R-:W-:Y:S01]  /*10060*/  LEA.HI.X R3, R3, UR7, R0, 0x2, P0 ;  /* 0x0000000703037c11 */ /* 0x000fe200080f1400 */
[----:B------:R-:W-:-:S05]  /*10070*/  IMAD.MOV.U32 R0, RZ, RZ, 0x7f800000 ;  /* 0x7f800000ff007424 */ /* 0x000fca00078e00ff */
[----:B------:R-:W-:Y:S01]  /*10080*/  STG.E desc[UR26][R2.64], R0 ;  /* 0x0000000002007986 */ /* 0x000fe2000c10191a */
[----:B------:R-:W-:Y:S05]  /*10090*/  EXIT ;  /* 0x000000000000794d */ /* 0x000fea0003800000 */
.L_x_684:
        /* <DEDUP_REMOVED lines=14> */
.L_x_2399:


//--------------------- .text._ZN5flash16flash_fwd_kernelI23Flash_fwd_kernel_traitsILi256ELi64ELi64ELi4ELb0ELb0EN7cutlass6half_tE19Flash_kernel_traitsILi256ELi64ELi64ELi4ES3_EELb1ELb0ELb1ELb0ELb0ELb0ELb0ELb0EEEvNS_16Flash_fwd_paramsE --------------------------
	.section	.text._ZN5flash16flash_fwd_kernelI23Flash_fwd_kernel_traitsILi256ELi64ELi64ELi4ELb0ELb0EN7cutlass6half_tE19Flash_kernel_traitsILi256ELi64ELi64ELi4ES3_EELb1ELb0ELb1ELb0ELb0ELb0ELb0ELb0EEEvNS_16Flash_fwd_paramsE,"ax",@progbits
	.align	128
        .global         _ZN5flash16flash_fwd_kernelI23Flash_fwd_kernel_traitsILi256ELi64ELi64ELi4ELb0ELb0EN7cutlass6half_tE19Flash_kernel_traitsILi256ELi64ELi64ELi4ES3_EELb1ELb0ELb1ELb0ELb0ELb0ELb0ELb0EEEvNS_16Flash_fwd_paramsE
        .type           _ZN5flash16flash_fwd_kernelI23Flash_fwd_kernel_traitsILi256ELi64ELi64ELi4ELb0ELb0EN7cutlass6half_tE19Flash_kernel_traitsILi256ELi64ELi64ELi4ES3_EELb1ELb0ELb1ELb0ELb0ELb0ELb0ELb0EEEvNS_16Flash_fwd_paramsE,@function
        .size           _ZN5flash16flash_fwd_kernelI23Flash_fwd_kernel_traitsILi256ELi64ELi64ELi4ELb0ELb0EN7cutlass6half_tE19Flash_kernel_traitsILi256ELi64ELi64ELi4ES3_EELb1ELb0ELb1ELb0ELb0ELb0ELb0ELb0EEEvNS_16Flash_fwd_paramsE,(.L_x_2400 - _ZN5flash16flash_fwd_kernelI23Flash_fwd_kernel_traitsILi256ELi64ELi64ELi4ELb0ELb0EN7cutlass6half_tE19Flash_kernel_traitsILi256ELi64ELi64ELi4ES3_EELb1ELb0ELb1ELb0ELb0ELb0ELb0ELb0EEEvNS_16Flash_fwd_paramsE)
        .other          _ZN5flash16flash_fwd_kernelI23Flash_fwd_kernel_traitsILi256ELi64ELi64ELi4ELb0ELb0EN7cutlass6half_tE19Flash_kernel_traitsILi256ELi64ELi64ELi4ES3_EELb1ELb0ELb1ELb0ELb0ELb0ELb0ELb0EEEvNS_16Flash_fwd_paramsE,@"STO_CUDA_ENTRY STV_DEFAULT"
_ZN5flash16flash_fwd_kernelI23Flash_fwd_kernel_traitsILi256ELi64ELi64ELi4ELb0ELb0EN7cutlass6half_tE19Flash_kernel_traitsILi256ELi64ELi64ELi4ES3_EELb1ELb0ELb1ELb0ELb0ELb0ELb0ELb0EEEvNS_16Flash_fwd_paramsE:
.text._ZN5flash16flash_fwd_kernelI23Flash_fwd_kernel_traitsILi256ELi64ELi64ELi4ELb0ELb0EN7cutlass6half_tE19Flash_kernel_traitsILi256ELi64ELi64ELi4ES3_EELb1ELb0ELb1ELb0ELb0ELb0ELb0ELb0EEEvNS_16Flash_fwd_paramsE:
        /* <DEDUP_REMOVED lines=16> */
[----:B------:R-:W-:Y:S08]  /*0100*/  S2UR UR9, SR_CTAID.Y ;  /* 0x00000000000979c3 */ /* 0x000ff00000002600 */
[----:B------:R-:W1:Y:S01]  /*0110*/  S2UR UR4, SR_CTAID.Z ;  /* 0x00000000000479c3 */ /* 0x000e620000002700 */
[----:B--2---:R-:W-:-:S07]  /*0120*/  @P2 IMAD.MOV.U32 R2, RZ, RZ, R6 ;  /* 0x000000ffff022224 */ /* 0x004fce00078e0006 */
[----:B------:R-:W2:Y:S01]  /*0130*/  @P2 LDC R0, c[0x0][0x3b0] ;  /* 0x0000ec00ff002b82 */ /* 0x000ea20000000800 */
[----:B---3--:R-:W-:-:S06]  /*0140*/  @P2 IMAD.MOV.U32 R3, RZ, RZ, R7 ;  /* 0x000000ffff032224 */ /* 0x008fcc00078e0007 */
[----:B------:R-:W2:Y:S01]  /*0150*/  @P2 LDG.E.64 R2, desc[UR30][R2.64] ;  /* 0x0000001e02022981 */ /* 0x000ea2000c1e1b00 */
[----:B------:R-:W-:Y:S02]  /*0160*/  UISETP.NE.U32.AND UP2, UPT, UR10, URZ, UPT ;  /* 0x0000003f0a00728c */ /* 0x000fe4000bf45070 */
[----:B------:R-:W-:Y:S02]  /*0170*/  UISETP.NE.U32.AND UP1, UPT, UR6, URZ, UPT ;  /* 0x0000003f0600728c */ /* 0x000fe4000bf25070 */
[----:B------:R-:W-:Y:S02]  /*0180*/  UISETP.NE.AND.EX UP2, UPT, UR11, URZ, UPT, UP2 ;  /* 0x0000003f0b00728c */ /* 0x000fe4000bf45320 */
[----:B------:R-:W-:Y:S02]  /*0190*/  UISETP.NE.AND.EX UP1, UPT, UR7, URZ, UPT, UP1 ;  /* 0x0000003f0700728c */ /* 0x000fe4000bf25310 */
[----:B-1----:R-:W-:Y:S01]  /*01a0*/  ULOP3.LUT UR5, UR4, UR17, UR9, 0xfe, !UPT ;  /* 0x0000001104057292 */ /* 0x002fe2000f8efe09 */
[----:B------:R-:W-:Y:S01]  /*01b0*/  ULDC.64 UR10, c[0x0][0x2f0] ;  /* 0x0000bc00000a7ab9 */ /* 0x000fe20000000a00 */
[----:B------:R-:W-:Y:S01]  /*01c0*/  PLOP3.LUT P0, PT, PT, PT, UP2, 0x80, 0x0 ;  /* 0x000000000000781c */ /* 0x000fe20003f0f028 */
[----:B------:R-:W-:-:S03]  /*01d0*/  UIMAD.WIDE UR10, UR9, 0x4, UR10 ;  /* 0x00000004090a78a5 */ /* 0x000fc6000f8e020a */
[----:B----4-:R-:W-:Y:S01]  /*01e0*/  LOP3.LUT P3, RZ, R106, UR5, RZ, 0xfc, !PT ;  /* 0x000000056aff7c12 */ /* 0x010fe2000f86fcff */
[----:B------:R-:W-:Y:S01]  /*01f0*/  ULDC.U8 UR5, c[0x0][0x3c2] ;  /* 0x0000f08000057ab9 */ /* 0x000fe20000000000 */
[----:B------:R-:W-:Y:S01]  /*0200*/  ULDC.64 UR6, c[0x0][0x2f8] ;  /* 0x0000be0000067ab9 */ /* 0x000fe20000000a00 */
[----:B------:R-:W-:Y:S02]  /*0210*/  UISETP.NE.AND UP3, UPT, UR5, URZ, UPT ;  /* 0x0000003f0500728c */ /* 0x000fe4000bf65270 */
[----:B------:R-:W-:Y:S01]  /*0220*/  UISETP.EQ.U32.AND UP0, UPT, UR6, URZ, UPT ;  /* 0x0000003f0600728c */ /* 0x000fe2000bf02070 */
[----:B------:R-:W-:Y:S02]  /*0230*/  @UP1 ULDC.64 UR12, c[0x0][0x300] ;  /* 0x0000c000000c1ab9 */ /* 0x000fe40000000a00 */
[----:B------:R-:W-:Y:S02]  /*0240*/  @UP1 UIMAD.WIDE UR12, UR9, 0x4, UR12 ;  /* 0x00000004090c18a5 */ /* 0x000fe4000f8e020c */
[----:B------:R-:W-:-:S03]  /*0250*/  UISETP.EQ.OR.EX UP0, UPT, UR7, URZ, !UP3, UP0 ;  /* 0x0000003f0700728c */ /* 0x000fc6000df02700 */
[----:B------:R-:W1:Y:S01]  /*0260*/  @!P3 LDC.64 R8, c[0x0][0x3b8] ;  /* 0x0000ee00ff08bb82 */ /* 0x000e620000000a00 */
        /* <DEDUP_REMOVED lines=10> */
[----:B------:R-:W-:Y:S01]  /*0310*/  ULDC.64 UR10, c[0x0][0x2f8] ;  /* 0x0000be00000a7ab9 */ /* 0x000fe20000000a00 */
[----:B-1----:R-:W-:Y:S02]  /*0320*/  @!P3 IMAD.MOV.U32 R4, RZ, RZ, R6 ;  /* 0x000000ffff04b224 */ /* 0x002fe400078e0006 */
[----:B------:R-:W-:Y:S01]  /*0330*/  @!P3 IMAD.MOV.U32 R5, RZ, RZ, R7 ;  /* 0x000000ffff05b224 */ /* 0x000fe200078e0007 */
[----:B------:R-:W-:-:S04]  /*0340*/  PLOP3.LUT P2, PT, PT, PT, UP0, 0x80, 0x0 ;  /* 0x000000000000781c */ /* 0x000fc80003f4f008 */
[----:B------:R1:W-:Y:S01]  /*0350*/  @!P3 STG.E.64 desc[UR30][R8.64+0x8], R4 ;  /* 0x000008040800b986 */ /* 0x0003e2000c101b1e */
[----:B------:R-:W-:-:S03]  /*0360*/  UIMAD.WIDE UR10, UR9, 0x4, UR10 ;  /* 0x00000004090a78a5 */ /* 0x000fc6000f8e020a */
        /* <DEDUP_REMOVED lines=8> */
[----:B------:R-:W-:Y:S01]  /*03f0*/  SHF.R.S32.HI R30, RZ, 0x1f, R106 ;  /* 0x0000001fff1e7819 */ /* 0x000fe2000001146a */
[----:B------:R-:W-:Y:S01]  /*0400*/  UMOV UR15, URZ ;  /* 0x0000003f000f7c82 */ /* 0x000fe20008000000 */
[----:B------:R-:W-:Y:S02]  /*0410*/  UIMAD UR5, UR9, UR8, UR4 ;  /* 0x00000008090572a4 */ /* 0x000fe4000f8e0204 */
[----:B------:R-:W-:Y:S01]  /*0420*/  LEA.HI R33, R30, R106, RZ, 0x5 ;  /* 0x0000006a1e217211 */ /* 0x000fe200078f28ff */
[----:B------:R-:W-:Y:S01]  /*0430*/  UMOV UR16, 0xffffffff ;  /* 0xffffffff00107882 */ /* 0x000fe20000000000 */
[----:B------:R-:W-:Y:S01]  /*0440*/  USHF.L.U32 UR5, UR5, 0x5, URZ ;  /* 0x0000000505057899 */ /* 0x000fe2000800063f */
[----:B------:R-:W-:Y:S01]  /*0450*/  UMOV UR10, 0xffffffff ;  /* 0xffffffff000a7882 */ /* 0x000fe20000000000 */
[----:B--2---:R-:W-:Y:S02]  /*0460*/  @P0 R2UR UR16, R8 ;  /* 0x00000000081002ca */ /* 0x004fe400000e0000 */
[----:B---3--:R-:W-:-:S02]  /*0470*/  @P0 R2UR UR18, R5 ;  /* 0x00000000051202ca */ /* 0x008fc400000e0000 */
[----:B------:R-:W-:Y:S01]  /*0480*/  ISETP.NE.U32.AND P0, PT, RZ, UR6, PT ;  /* 0x00000006ff007c0c */ /* 0x000fe2000bf05070 */
[----:B------:R-:W-:-:S10]  /*0490*/  USHF.R.S32.HI UR6, URZ, 0x1f, UR5 ;  /* 0x0000001f3f067899 */ /* 0x000fd40008011405 */
[----:B------:R-:W-:-:S07]  /*04a0*/  @UP2 UIADD3 UR18, UR18, -UR16, URZ ;  /* 0x8000001012122290 */ /* 0x000fce000fffe03f */
[----:B------:R-:W-:Y:S01]  /*04b0*/  @!UP2 ULDC UR18, c[0x0][0x2c4] ;  /* 0x0000b1000012aab9 */ /* 0x000fe20000000800 */
[----:B----4-:R-:W-:Y:S02]  /*04c0*/  @P1 R2UR UR15, R0 ;  /* 0x00000000000f12ca */ /* 0x010fe400000e0000 */
[----:B------:R-:W-:-:S05]  /*04d0*/  LOP3.LUT R0, R33, 0xffffffe0, RZ, 0xc0, !PT ;  /* 0xffffffe021007812 */ /* 0x000fca00078ec0ff */
[----:B------:R-:W-:-:S05]  /*04e0*/  IMAD.IADD R104, R106, 0x1, -R0 ;  /* 0x000000016a687824 */ /* 0x000fca00078e0a00 */
[--C-:B------:R-:W-:Y:S02]  /*04f0*/  SHF.R.S32.HI R0, RZ, 0x1f, R104.reuse ;  /* 0x0000001fff007819 */ /* 0x100fe40000011468 */
[----:B-----5:R-:W-:Y:S02]  /*0500*/  @!P2 R2UR UR10, R4 ;  /* 0x00000000040aa2ca */ /* 0x020fe400000e0000 */
[----:B------:R-:W-:Y:S02]  /*0510*/  ISETP.NE.AND.EX P2, PT, RZ, UR7, PT, P0 ;  /* 0x00000007ff007c0c */ /* 0x000fe4000bf45300 */
[----:B------:R-:W-:-:S04]  /*0520*/  IADD3 R108, P1, P0, R6, UR5, R104 ;  /* 0x00000005066c7c10 */ /* 0x000fc8000f83e068 */
[----:B------:R-:W-:Y:S01]  /*0530*/  IADD3.X R107, R7, UR6, R0, P1, P0 ;  /* 0x00000006076b7c10 */ /* 0x000fe20008fe0400 */
[----:B------:R1:W-:Y:S06]  /*0540*/  STL [R1+0xb8], R108 ;  /* 0x0000b86c01007387 */ /* 0x0003ec0000100800 */
[----:B------:R-:W-:Y:S05]  /*0550*/  @!P2 BRA `(.L_x_685) ;  /* 0x00000000001ca947 */ /* 0x000fea0003800000 */
[----:B------:R-:W-:-:S13]  /*0560*/  PLOP3.LUT P0, PT, PT, PT, UP3, 0x80, 0x0 ;  /* 0x000000000000781c */ /* 0x000fda0003f0f038 */
[----:B------:R-:W2:Y:S04]  /*0570*/  @P0 LDG.E R0, desc[UR30][R2.64+0x4] ;  /* 0x0000041e02000981 */ /* 0x000ea8000c1e1900 */
[----:B------:R-:W3:Y:S01]  /*0580*/  @!P0 LDG.E R2, desc[UR30][R2.64] ;  /* 0x0000001e02028981 */ /* 0x000ee2000c1e1900 */
[----:B--2---:R-:W-:-:S13]  /*0590*/  @P0 R2UR UR5, R0 ;  /* 0x00000000000502ca */ /* 0x004fda00000e0000 */
[----:B------:R-:W-:-:S07]  /*05a0*/  @UP3 UIADD3 UR5, UR5, -UR10, URZ ;  /* 0x8000000a05053290 */ /* 0x000fce000fffe03f */
[----:B---3--:R-:W-:Y:S01]  /*05b0*/  @!P0 R2UR UR5, R2 ;  /* 0x00000000020582ca */ /* 0x008fe200000e0000 */
[----:B------:R-:W-:-:S14]  /*05c0*/  BRA `(.L_x_686) ;  /* 0x0000000000047947 */ /* 0x000fdc0003800000 */
.L_x_685:
[----:B------:R-:W-:Y:S01]  /*05d0*/  ULDC UR5, c[0x0][0x2c8] ;  /* 0x0000b20000057ab9 */ /* 0x000fe20000000800 */
.L_x_686:
        /* <DEDUP_REMOVED lines=45> */
[----:B------:R-:W-:Y:S01]  /*08b0*/  LEA.HI R10, R30, R106, RZ, 0x3 ;  /* 0x0000006a1e0a7211 */ /* 0x000fe200078f18ff */
[----:B------:R-:W-:Y:S01]  /*08c0*/  ULDC.U8 UR5, c[0x0][0x3d9] ;  /* 0x0000f64000057ab9 */ /* 0x000fe20000000000 */
[----:B------:R-:W-:Y:S01]  /*08d0*/  UIADD3 UR18, -UR29, UR18, URZ ;  /* 0x000000121d127290 */ /* 0x000fe2000fffe13f */
[----:B------:R-:W-:Y:S01]  /*08e0*/  MOV R6, UR17 ;  /* 0x0000001100067c02 */ /* 0x000fe20008000f00 */
[----:B------:R-:W-:Y:S01]  /*08f0*/  UISETP.NE.AND UP2, UPT, UR5, URZ, UPT ;  /* 0x0000003f0500728c */ /* 0x000fe2000bf45270 */
[----:B------:R-:W-:Y:S01]  /*0900*/  LOP3.LUT R0, R10, 0xfffffff8, RZ, 0xc0, !PT ;  /* 0xfffffff80a007812 */ /* 0x000fe200078ec0ff */
[----:B------:R-:W-:Y:S01]  /*0910*/  BSSY B0, `(.L_x_688) ;  /* 0x0000051000007945 */ /* 0x000fe20003800000 */
[----:B------:R-:W-:-:S03]  /*0920*/  SHF.R.S32.HI R10, RZ, 0x3, R10 ;  /* 0x00000003ff0a7819 */ /* 0x000fc6000001140a */
[----:B------:R-:W-:Y:S01]  /*0930*/  @UP1 ULDC.64 UR10, c[0x0][0x298] ;  /* 0x0000a600000a1ab9 */ /* 0x000fe20000000a00 */
[----:B------:R-:W-:Y:S01]  /*0940*/  @!UP1 USHF.R.S32.HI UR14, URZ, 0x1f, UR9 ;  /* 0x0000001f3f0e9899 */ /* 0x000fe20008011409 */
[----:B------:R-:W-:Y:S01]  /*0950*/  IMAD.IADD R0, R106, 0x1, -R0 ;  /* 0x000000016a007824 */ /* 0x000fe200078e0a00 */
[----:B------:R-:W-:Y:S01]  /*0960*/  @UP1 UIMAD.WIDE.U32 UR12, UR16, UR10, URZ ;  /* 0x0000000a100c12a5 */ /* 0x000fe2000f8e003f */
[----:B------:R-:W-:Y:S01]  /*0970*/  ISETP.GE.AND P1, PT, R10, UR18, PT ;  /* 0x000000120a007c0c */ /* 0x000fe2000bf26270 */
[----:B------:R-:W-:Y:S01]  /*0980*/  @!UP1 ULDC.64 UR6, c[0x0][0x290] ;  /* 0x0000a40000069ab9 */ /* 0x000fe20000000a00 */
[--C-:B------:R-:W-:Y:S01]  /*0990*/  SHF.R.S32.HI R11, RZ, 0x1f, R10.reuse ;  /* 0x0000001fff0b7819 */ /* 0x100fe2000001140a */
[----:B------:R-:W-:Y:S01]  /*09a0*/  @!UP1 UIMAD UR10, UR14, UR6, URZ ;  /* 0x000000060e0a92a4 */ /* 0x000fe2000f8e023f */
[C---:B------:R-:W-:Y:S01]  /*09b0*/  ISETP.NE.AND P3, PT, R0.reuse, RZ, PT ;  /* 0x000000ff0000720c */ /* 0x040fe20003f65270 */
[----:B------:R-:W-:Y:S01]  /*09c0*/  @UP1 UIMAD UR11, UR16, UR11, UR13 ;  /* 0x0000000b100b12a4 */ /* 0x000fe2000f8e020d */
[----:B------:R-:W-:Y:S01]  /*09d0*/  IMAD.SHL.U32 R0, R0, 0x8, RZ ;  /* 0x0000000800007824 */ /* 0x000fe200078e00ff */
[----:B------:R-:W-:Y:S01]  /*09e0*/  @!UP1 UIMAD.WIDE.U32 UR20, UR9, UR6, URZ ;  /* 0x00000006091492a5 */ /* 0x000fe2000f8e003f */
[----:B------:R-:W-:Y:S01]  /*09f0*/  VIADD R14, R10, 0x10 ;  /* 0x000000100a0e7836 */ /* 0x000fe20000000000 */
[----:B------:R-:W-:Y:S01]  /*0a00*/  ULDC.U8 UR13, c[0x0][0x3d8] ;  /* 0x0000f600000d7ab9 */ /* 0x000fe20000000000 */
[----:B------:R-:W-:Y:S01]  /*0a10*/  @!UP1 UIMAD UR10, UR9, UR7, UR10 ;  /* 0x00000007090a92a4 */ /* 0x000fe2000f8e020a */
[----:B------:R-:W-:Y:S01]  /*0a20*/  IMAD.WIDE R6, R6, 0x40, R10 ;  /* 0x0000004006067825 */ /* 0x000fe200078e020a */
[----:B------:R-:W-:Y:S01]  /*0a30*/  UISETP.NE.AND UP3, UPT, UR13, URZ, UPT ;  /* 0x0000003f0d00728c */ /* 0x000fe2000bf65270 */
[----:B------:R-:W-:Y:S01]  /*0a40*/  IADD3 R19, R0, 0x40, RZ ;  /* 0x0000004000137810 */ /* 0x000fe20007ffe0ff */
[----:B------:R-:W-:Y:S01]  /*0a50*/  UISETP.NE.AND UP0, UPT, UR13, URZ, !UP2 ;  /* 0x0000003f0d00728c */ /* 0x000fe2000d705270 */
[----:B------:R-:W-:Y:S01]  /*0a60*/  VIADD R16, R10, 0x20 ;  /* 0x000000200a107836 */ /* 0x000fe20000000000 */
[----:B------:R-:W-:Y:S01]  /*0a70*/  @UP2 ULDC.64 UR6, c[0x0][0x2c0] ;  /* 0x0000b00000062ab9 */ /* 0x000fe20000000a00 */
[----:B------:R-:W-:Y:S01]  /*0a80*/  USHF.R.S32.HI UR14, URZ, 0x1f, UR4 ;  /* 0x0000001f3f0e7899 */ /* 0x000fe20008011404 */
[C---:B------:R-:W-:Y:S01]  /*0a90*/  VIADD R18, R0.reuse, 0x80 ;  /* 0x0000008000127836 */ /* 0x040fe20000000000 */
[----:B------:R-:W-:Y:S01]  /*0aa0*/  @UP2 UIMAD UR15, UR7, UR6, URZ ;  /* 0x00000006070f22a4 */ /* 0x000fe2000f8e023f */
[----:B------:R-:W-:Y:S01]  /*0ab0*/  VIADD R17, R0, 0xc0 ;  /* 0x000000c000117836 */ /* 0x000fe20000000000 */
[----:B------:R-:W-:Y:S01]  /*0ac0*/  UISETP.EQ.AND UP3, UPT, UR5, URZ, UP3 ;  /* 0x0000003f0500728c */ /* 0x000fe20009f62270 */
[----:B------:R-:W-:-:S02]  /*0ad0*/  ULDC.64 UR6, c[0x0][0x2a0] ;  /* 0x0000a80000067ab9 */ /* 0x000fc40000000a00 */
[----:B------:R-:W-:Y:S01]  /*0ae0*/  @!UP2 ULDC UR5, c[0x0][0x2c4] ;  /* 0x0000b1000005aab9 */ /* 0x000fe20000000800 */
[----:B------:R-:W-:Y:S01]  /*0af0*/  UIMAD UR14, UR14, UR6, URZ ;  /* 0x000000060e0e72a4 */ /* 0x000fe2000f8e023f */
[----:B------:R-:W-:Y:S01]  /*0b00*/  IMAD.U32 R12, RZ, RZ, UR6 ;  /* 0x00000006ff0c7e24 */ /* 0x000fe2000f8e00ff */
[----:B------:R-:W-:Y:S01]  /*0b10*/  @UP0 ULDC UR5, c[0x0][0x2e4] ;  /* 0x0000b90000050ab9 */ /* 0x000fe20000000800 */
[----:B------:R-:W-:Y:S01]  /*0b20*/  @UP2 UMOV UR6, 0x1 ;  /* 0x0000000100062882 */ /* 0x000fe20000000000 */
[----:B------:R-:W-:Y:S02]  /*0b30*/  UIMAD UR7, UR4, UR7, UR14 ;  /* 0x00000007040772a4 */ /* 0x000fe4000f8e020e */
[----:B------:R-:W-:Y:S01]  /*0b40*/  @!UP2 UIMAD UR6, UR5, UR8, URZ ;  /* 0x000000080506a2a4 */ /* 0x000fe2000f8e023f */
[----:B------:R-:W-:Y:S01]  /*0b50*/  @UP1 UMOV UR14, UR12 ;  /* 0x0000000c000e1c82 */ /* 0x000fe20008000000 */
[----:B------:R-:W-:Y:S01]  /*0b60*/  @UP3 ULDC UR12, c[0x0][0x2c4] ;  /* 0x0000b100000c3ab9 */ /* 0x000fe20000000800 */
[----:B------:R-:W-:-:S02]  /*0b70*/  @!UP1 UIADD3 UR11, UR21, UR10, URZ ;  /* 0x0000000a150b9290 */ /* 0x000fc4000fffe03f */
[----:B------:R-:W-:Y:S01]  /*0b80*/  @UP3 UIMAD UR12, UR9, UR12, URZ ;  /* 0x0000000c090c32a4 */ /* 0x000fe2000f8e023f */
[----:B------:R-:W-:Y:S01]  /*0b90*/  @!UP1 UMOV UR14, UR20 ;  /* 0x00000014000e9c82 */ /* 0x000fe20008000000 */
[----:B------:R-:W-:Y:S01]  /*0ba0*/  UIMAD UR6, UR9, UR6, URZ ;  /* 0x00000006090672a4 */ /* 0x000fe2000f8e023f */
[C---:B------:R-:W-:Y:S01]  /*0bb0*/  IADD3 R2, P0, R0.reuse, UR14, RZ ;  /* 0x0000000e00027c10 */ /* 0x040fe2000ff1e0ff */
[----:B------:R-:W-:Y:S02]  /*0bc0*/  @UP3 USEL UR12, UR12, UR16, !UP1 ;  /* 0x000000100c0c3287 */ /* 0x000fe4000c800000 */
[----:B------:R-:W-:Y:S01]  /*0bd0*/  USEL UR6, UR6, URZ, !UP3 ;  /* 0x0000003f06067287 */ /* 0x000fe2000d800000 */
[----:B------:R-:W-:Y:S01]  /*0be0*/  LEA.HI.X.SX32 R3, R0, UR11, 0x1, P0 ;  /* 0x0000000b00037c11 */ /* 0x000fe200080f0eff */
[----:B------:R-:W-:Y:S01]  /*0bf0*/  @UP2 ULDC UR13, c[0x0][0x2c0] ;  /* 0x0000b000000d2ab9 */ /* 0x000fe20000000800 */
[----:B------:R-:W-:Y:S01]  /*0c00*/  @!UP2 UMOV UR13, 0x1 ;  /* 0x00000001000da882 */ /* 0x000fe20000000000 */
[----:B------:R-:W-:Y:S01]  /*0c10*/  @!UP2 UMOV UR15, UR5 ;  /* 0x00000005000fac82 */ /* 0x000fe20008000000 */
[----:B------:R-:W-:Y:S01]  /*0c20*/  UIMAD UR29, UR29, UR13, URZ ;  /* 0x0000000d1d1d72a4 */ /* 0x000fe2000f8e023f */
[----:B------:R-:W-:Y:S01]  /*0c30*/  IMAD.WIDE.U32 R12, R12, UR4, R2 ;  /* 0x000000040c0c7c25 */ /* 0x000fe2000f8e0002 */
[----:B------:R-:W-:Y:S01]  /*0c40*/  UIMAD UR15, UR4, UR15, UR6 ;  /* 0x0000000f040f72a4 */ /* 0x000fe2000f8e0206 */
[----:B------:R-:W-:Y:S01]  /*0c50*/  ISETP.GE.AND P0, PT, R14, UR18, PT ;  /* 0x000000120e007c0c */ /* 0x000fe2000bf06270 */
[----:B------:R-:W-:Y:S01]  /*0c60*/  @!UP3 UMOV UR22, URZ ;  /* 0x0000003f0016bc82 */ /* 0x000fe20008000000 */
[----:B------:R-:W-:Y:S01]  /*0c70*/  @UP3 UMOV UR22, UR12 ;  /* 0x0000000c00163c82 */ /* 0x000fe20008000000 */
[----:B------:R-:W-:Y:S01]  /*0c80*/  @!UP3 UMOV UR23, URZ ;  /* 0x0000003f0017bc82 */ /* 0x000fe20008000000 */
[----:B------:R-:W-:Y:S01]  /*0c90*/  @UP3 USHF.R.S32.HI UR23, URZ, 0x1f, UR12 ;  /* 0x0000001f3f173899 */ /* 0x000fe2000801140c */
[----:B------:R-:W-:Y:S01]  /*0ca0*/  IADD3 R9, R13, UR7, RZ ;  /* 0x000000070d097c10 */ /* 0x000fe2000fffe0ff */
[----:B------:R-:W-:-:S02]  /*0cb0*/  USHF.R.S32.HI UR4, URZ, 0x1f, UR29 ;  /* 0x0000001f3f047899 */ /* 0x000fc4000801141d */
        /* <DEDUP_REMOVED lines=22> */
.L_x_689:
[----:B------:R-:W-:Y:S05]  /*0e20*/  BSYNC B0 ;  /* 0x0000000000007941 */ /* 0x000fea0003800000 */
.L_x_688:
        /* <DEDUP_REMOVED lines=25> */
.L_x_691:
[----:B------:R-:W-:Y:S05]  /*0fc0*/  BSYNC B0 ;  /* 0x0000000000007941 */ /* 0x000fea0003800000 */
.L_x_690:
        /* <DEDUP_REMOVED lines=24> */
.L_x_693:
[----:B------:R-:W-:Y:S05]  /*1150*/  BSYNC B0 ;  /* 0x0000000000007941 */ /* 0x000fea0003800000 */
.L_x_692:
        /* <DEDUP_REMOVED lines=27> */
.L_x_695:
[----:B------:R-:W-:Y:S05]  /*1310*/  BSYNC B0 ;  /* 0x0000000000007941 */ /* 0x000fea0003800000 */
.L_x_694:
        /* <DEDUP_REMOVED lines=10> */
.L_x_697:
[----:B------:R-:W-:Y:S05]  /*13c0*/  BSYNC B0 ;  /* 0x0000000000007941 */ /* 0x000fea0003800000 */
.L_x_696:
        /* <DEDUP_REMOVED lines=10> */
.L_x_699:
[----:B------:R-:W-:Y:S05]  /*1470*/  BSYNC B0 ;  /* 0x0000000000007941 */ /* 0x000fea0003800000 */
.L_x_698:
        /* <DEDUP_REMOVED lines=10> */
.L_x_701:
[----:B------:R-:W-:Y:S05]  /*1520*/  BSYNC B0 ;  /* 0x0000000000007941 */ /* 0x000fea0003800000 */
.L_x_700:
        /* <DEDUP_REMOVED lines=10> */
.L_x_687:
        /* <DEDUP_REMOVED lines=31> */
.L_x_702:
[----:B------:R-:W-:Y:S01]  /*17c0*/  ULDC UR6, c[0x0][0x278] ;  /* 0x00009e0000067ab9 */ /* 0x000fe20000000800 */
[----:B------:R-:W2:Y:S01]  /*17d0*/  S2R R2, SR_CTAID.Z ;  /* 0x0000000000027919 */ /* 0x000ea20000002700 */
[----:B------:R-:W-:Y:S01]  /*17e0*/  IMAD.U32 R0, RZ, RZ, UR6 ;  /* 0x00000006ff007e24 */ /* 0x000fe2000f8e00ff */
[----:B------:R-:W-:Y:S01]  /*17f0*/  UMOV UR36, URZ ;  /* 0x0000003f00247c82 */ /* 0x000fe20008000000 */
[----:B------:R-:W-:Y:S01]  /*1800*/  LEA.HI R5, R30, R106, RZ, 0x6 ;  /* 0x0000006a1e057211 */ /* 0x000fe200078f30ff */
[----:B------:R-:W-:Y:S02]  /*1810*/  IMAD.U32 R10, RZ, RZ, UR17 ;  /* 0x00000011ff0a7e24 */ /* 0x000fe4000f8e00ff */
[----:B------:R-:W-:Y:S02]  /*1820*/  IABS R0, R0 ;  /* 0x0000000000007213 */ /* 0x000fe40000000000 */
[----:B------:R-:W-:Y:S02]  /*1830*/  IMAD.SHL.U32 R5, R5, 0x8, RZ ;  /* 0x0000000805057824 */ /* 0x000fe400078e00ff */
        /* <DEDUP_REMOVED lines=10> */
[----:B------:R-:W-:-:S03]  /*18e0*/  SHF.R.S32.HI R12, RZ, 0x3, R2 ;  /* 0x00000003ff0c7819 */ /* 0x000fc60000011402 */
        /* <DEDUP_REMOVED lines=8> */
[----:B------:R-:W-:Y:S02]  /*1970*/  LOP3.LUT R0, R0, 0x1c0, RZ, 0xc0, !PT ;  /* 0x000001c000007812 */ /* 0x000fe400078ec0ff */
[----:B------:R-:W-:-:S02]  /*1980*/  SHF.R.S32.HI R29, RZ, 0x1f, R28 ;  /* 0x0000001fff1d7819 */ /* 0x000fc4000001141c */
[----:B------:R-:W-:Y:S02]  /*1990*/  LOP3.LUT R2, R0, 0x38, R28, 0xf8, !PT ;  /* 0x0000003800027812 */ /* 0x000fe400078ef81c */
[----:B------:R-:W-:Y:S01]  /*19a0*/  UMOV UR19, UR37 ;  /* 0x0000002500137c82 */ /* 0x000fe20008000000 */
[----:B------:R-:W-:Y:S01]  /*19b0*/  SHF.R.U32.HI R4, RZ, 0x3, R0 ;  /* 0x00000003ff047819 */ /* 0x000fe20000011600 */
[----:B------:R-:W-:Y:S02]  /*19c0*/  UIMAD.WIDE.U32 UR36, UR19, UR11, URZ ;  /* 0x0000000b132472a5 */ /* 0x000fe4000f8e003f */
[----:B------:R-:W-:Y:S01]  /*19d0*/  UIADD3 UR36, -UR29, UR18, URZ ;  /* 0x000000121d247290 */ /* 0x000fe2000fffe13f */
[----:B------:R-:W-:Y:S01]  /*19e0*/  LOP3.LUT R4, R2, R4, RZ, 0x3c, !PT ;  /* 0x0000000402047212 */ /* 0x000fe200078e3cff */
[----:B------:R-:W-:-:S03]  /*19f0*/  USHF.R.S32.HI UR19, URZ, 0x1f, UR4 ;  /* 0x0000001f3f137899 */ /* 0x000fc60008011404 */
[----:B------:R-:W-:Y:S02]  /*1a00*/  UMOV UR21, UR37 ;  /* 0x0000002500157c82 */ /* 0x000fe40008000000 */
[----:B------:R-:W-:-:S04]  /*1a10*/  UIADD3 UR14, -UR21, URZ, URZ ;  /* 0x0000003f150e7290 */ /* 0x000fc8000fffe13f */
        /* <DEDUP_REMOVED lines=32> */
.L_x_703:
[----:B------:R-:W-:Y:S01]  /*1c20*/  ULDC.64 UR6, c[0x0][0x258] ;  /* 0x0000960000067ab9 */ /* 0x000fe20000000a00 */
[C---:B------:R-:W-:Y:S01]  /*1c30*/  IADD3 R2, P0, R28.reuse, UR20, RZ ;  /* 0x000000141c027c10 */ /* 0x040fe2000ff1e0ff */
[----:B------:R-:W2:Y:S01]  /*1c40*/  S2UR UR33, SR_CgaCtaId ;  /* 0x00000000002179c3 */ /* 0x000ea20000008800 */
[----:B------:R-:W-:Y:S01]  /*1c50*/  UIMAD UR15, UR19, UR6, URZ ;  /* 0x00000006130f72a4 */ /* 0x000fe2000f8e023f */
        /* <DEDUP_REMOVED lines=9> */
[----:B------:R-:W-:Y:S01]  /*1cf0*/  IMAD.U32 R34, RZ, RZ, UR6 ;  /* 0x00000006ff227e24 */ /* 0x000fe2000f8e00ff */
[----:B------:R3:W-:Y:S01]  /*1d00*/  STL [R1+0x7c], R113 ;  /* 0x00007c7101007387 */ /* 0x0007e20000100800 */
[----:B------:R-:W-:Y:S01]  /*1d10*/  ISETP.GE.AND P0, PT, R12, UR36, PT ;  /* 0x000000240c007c0c */ /* 0x000fe2000bf06270 */
[----:B------:R-:W-:Y:S01]  /*1d20*/  IMAD.WIDE.U32 R18, R0, UR4, R2 ;  /* 0x0000000400127c25 */ /* 0x000fe2000f8e0002 */
[----:B------:R-:W-:Y:S01]  /*1d30*/  UIADD3 UR20, UR22, -0x1, URZ ;  /* 0xffffffff16147890 */ /* 0x000fe2000fffe03f */
[----:B------:R3:W-:Y:S01]  /*1d40*/  STL [R1+0x78], R112 ;  /* 0x0000787001007387 */ /* 0x0007e20000100800 */
[----:B------:R-:W-:Y:S01]  /*1d50*/  UMOV UR4, 0x400 ;  /* 0x0000040000047882 */ /* 0x000fe20000000000 */
[----:B------:R-:W-:Y:S01]  /*1d60*/  UIMAD UR37, UR14, UR8, URZ ;  /* 0x000000080e2572a4 */ /* 0x000fe2000f8e023f */
[----:B------:R-:W-:Y:S01]  /*1d70*/  VIADD R0, R12, 0x10 ;  /* 0x000000100c007836 */ /* 0x000fe20000000000 */
[----:B------:R3:W-:Y:S01]  /*1d80*/  STL [R1+0x80], R109 ;  /* 0x0000806d01007387 */ /* 0x0007e20000100800 */
[----:B------:R-:W-:Y:S01]  /*1d90*/  UIMAD UR19, UR20, -0x40, UR32 ;  /* 0xffffffc0141378a4 */ /* 0x000fe2000f8e0220 */
[----:B------:R-:W-:Y:S01]  /*1da0*/  LOP3.LUT R4, R4, 0xfffffe00, R5, 0xf8, !PT ;  /* 0xfffffe0004047812 */ /* 0x000fe200078ef805 */
[----:B------:R-:W-:Y:S01]  /*1db0*/  UIMAD UR9, UR21, UR9, UR37 ;  /* 0x00000009150972a4 */ /* 0x000fe2000f8e0225 */
[----:B------:R3:W-:Y:S01]  /*1dc0*/  STL [R1+0xbc], R35 ;  /* 0x0000bc2301007387 */ /* 0x0007e20000100800 */
[----:B--2---:R-:W-:Y:S01]  /*1dd0*/  ULEA UR4, UR33, UR4, 0x18 ;  /* 0x0000000421047291 */ /* 0x004fe2000f8ec03f */
[----:B------:R-:W-:Y:S01]  /*1de0*/  IADD3 R15, R19, UR15, RZ ;  /* 0x0000000f130f7c10 */ /* 0x000fe2000fffe0ff */
[----:B------:R-:W-:Y:S01]  /*1df0*/  UIMAD UR33, UR14, UR6, URZ ;  /* 0x000000060e2172a4 */ /* 0x000fe2000f8e023f */
[----:B------:R3:W-:Y:S01]  /*1e00*/  STL [R1+0xc0], R34 ;  /* 0x0000c02201007387 */ /* 0x0007e20000100800 */
[----:B------:R-:W-:Y:S01]  /*1e10*/  BSSY B0, `(.L_x_704) ;  /* 0x0000036000007945 */ /* 0x000fe20003800000 */
[C---:B------:R-:W-:Y:S01]  /*1e20*/  IADD3 R26, R12.reuse, 0x20, RZ ;  /* 0x000000200c1a7810 */ /* 0x040fe20007ffe0ff */
[----:B------:R-:W-:Y:S01]  /*1e30*/  UIMAD UR33, UR21, UR7, UR33 ;  /* 0x00000007152172a4 */ /* 0x000fe2000f8e0221 */
[----:B------:R-:W-:Y:S01]  /*1e40*/  VIADD R27, R12, 0x30 ;  /* 0x000000300c1b7836 */ /* 0x000fe20000000000 */
[C---:B------:R-:W-:Y:S01]  /*1e50*/  ISETP.GE.AND P2, PT, R0.reuse, UR36, PT ;  /* 0x0000002400007c0c */ /* 0x040fe2000bf46270 */
[----:B------:R-:W-:Y:S01]  /*1e60*/  IMAD R21, R13, UR12, RZ ;  /* 0x0000000c0d157c24 */ /* 0x000fe2000f8e02ff */
[----:B------:R-:W-:Y:S01]  /*1e70*/  ISETP.GE.AND P1, PT, R0, UR19, PT ;  /* 0x0000001300007c0c */ /* 0x000fe2000bf26270 */
[----:B------:R-:W-:Y:S01]  /*1e80*/  IMAD.WIDE.U32 R16, R12, UR12, R28 ;  /* 0x0000000c0c107c25 */ /* 0x000fe2000f8e001c */
        /* <DEDUP_REMOVED lines=46> */
.L_x_705:
[----:B------:R-:W-:Y:S05]  /*2170*/  BSYNC B0 ;  /* 0x0000000000007941 */ /* 0x000fea0003800000 */
.L_x_704:
[----:B------:R-:W-:Y:S01]  /*2180*/  ISETP.GE.AND P0, PT, R0, UR19, PT ;  /* 0x0000001300007c0c */ /* 0x000fe2000bf06270 */
[----:B--2-4-:R-:W-:Y:S01]  /*2190*/  IMAD R2, R12, UR13, R21 ;  /* 0x0000000d0c027c24 */ /* 0x014fe2000f8e0215 */
[----:B------:R-:W-:Y:S01]  /*21a0*/  IADD3 R22, P3, R16, UR26, RZ ;  /* 0x0000001a10167c10 */ /* 0x000fe2000ff7e0ff */
[----:B------:R-:W-:Y:S01]  /*21b0*/  IMAD R0, R13, UR10, RZ ;  /* 0x0000000a0d007c24 */ /* 0x000fe2000f8e02ff */
[----:B------:R-:W-:Y:S01]  /*21c0*/  BSSY B0, `(.L_x_706) ;  /* 0x0000036000007945 */ /* 0x000fe20003800000 */
[----:B------:R-:W-:Y:S01]  /*21d0*/  ISETP.GE.AND P5, PT, R26, UR36, PT ;  /* 0x000000241a007c0c */ /* 0x000fe2000bfa6270 */
[C---:B------:R-:W-:Y:S01]  /*21e0*/  IMAD.WIDE.U32 R24, R12.reuse, UR10, R28 ;  /* 0x0000000a0c187c25 */ /* 0x040fe2000f8e001c */
[----:B------:R-:W-:Y:S02]  /*21f0*/  ISETP.GE.AND P6, PT, R27, UR36, PT ;  /* 0x000000241b007c0c */ /* 0x000fe4000bfc6270 */
[----:B------:R-:W-:Y:S01]  /*2200*/  IADD3.X R23, R17, UR25, R2, P3, !PT ;  /* 0x0000001911177c10 */ /* 0x000fe20009ffe402 */
[----:B------:R-:W-:Y:S01]  /*2210*/  IMAD R31, R12, UR11, R0 ;  /* 0x0000000b0c1f7c24 */ /* 0x000fe2000f8e0200 */
[----:B------:R-:W-:Y:S09]  /*2220*/  @P2 BRA `(.L_x_707) ;  /* 0x0000000000bc2947 */ /* 0x000ff20003800000 */
[----:B------:R-:W-:Y:S01]  /*2230*/  ULDC UR8, c[0x0][0x2d0] ;  /* 0x0000b40000087ab9 */ /* 0x000fe20000000800 */
[----:B------:R-:W-:Y:S01]  /*2240*/  IADD3 R0, P3, R10, 0x10, RZ ;  /* 0x000000100a007810 */ /* 0x000fe20007f7e0ff */
[----:B------:R-:W-:Y:S01]  /*2250*/  ULDC.64 UR6, c[0x0][0x240] ;  /* 0x0000900000067ab9 */ /* 0x000fe20000000a00 */
[----:B------:R-:W-:Y:S01]  /*2260*/  ISETP.GE.AND P2, PT, R28, UR8, PT ;  /* 0x000000081c007c0c */ /* 0x000fe2000bf46270 */
[----:B------:R-:W-:Y:S01]  /*2270*/  IMAD.MOV.U32 R3, RZ, RZ, R15 ;  /* 0x000000ffff037224 */ /* 0x000fe200078e000f */
[----:B------:R-:W-:Y:S01]  /*2280*/  ISETP.GE.AND P4, PT, R113, UR8, PT ;  /* 0x0000000871007c0c */ /* 0x000fe2000bf86270 */
[----:B------:R-:W-:-:S04]  /*2290*/  IMAD.X R2, RZ, RZ, R11, P3 ;  /* 0x000000ffff027224 */ /* 0x000fc800018e060b */
[----:B------:R-:W-:Y:S02]  /*22a0*/  IMAD R6, R2, UR6, RZ ;  /* 0x0000000602067c24 */ /* 0x000fe4000f8e02ff */
[----:B------:R-:W-:-:S04]  /*22b0*/  IMAD.MOV.U32 R2, RZ, RZ, R18 ;  /* 0x000000ffff027224 */ /* 0x000fc800078e0012 */
[----:B------:R-:W2:Y:S01]  /*22c0*/  @!P2 LDC.64 R4, c[0x0][0x210] ;  /* 0x00008400ff04ab82 */ /* 0x000ea20000000a00 */
[C---:B------:R-:W-:Y:S01]  /*22d0*/  IMAD.WIDE.U32 R2, R0.reuse, UR6, R2 ;  /* 0x0000000600027c25 */ /* 0x040fe2000f8e0002 */
[----:B------:R4:W-:Y:S03]  /*22e0*/  @P2 STS.128 [R211+0x800], RZ ;  /* 0x000800ffd3002388 */ /* 0x0009e60000000c00 */
[----:B------:R-:W-:-:S03]  /*22f0*/  IMAD R0, R0, UR7, R6 ;  /* 0x0000000700007c24 */ /* 0x000fc6000f8e0206 */
[----:B------:R-:W5:Y:S01]  /*2300*/  @!P4 LDC.64 R6, c[0x0][0x210] ;  /* 0x00008400ff06cb82 */ /* 0x000f620000000a00 */
[----:B------:R-:W-:Y:S01]  /*2310*/  IMAD.IADD R0, R3, 0x1, R0 ;  /* 0x0000000103007824 */ /* 0x000fe200078e0200 */
[----:B--2---:R-:W-:-:S04]  /*2320*/  @!P2 LEA R4, P3, R2, R4, 0x1 ;  /* 0x000000040204a211 */ /* 0x004fc800078608ff */
[----:B------:R-:W-:Y:S02]  /*2330*/  @!P2 LEA.HI.X R5, R2, R5, R0, 0x1, P3 ;  /* 0x000000050205a211 */ /* 0x000fe400018f0c00 */
[----:B------:R-:W-:-:S03]  /*2340*/  ISETP.GE.AND P3, PT, R112, UR8, PT ;  /* 0x0000000870007c0c */ /* 0x000fc6000bf66270 */
[----:B------:R-:W-:Y:S01]  /*2350*/  @!PT LDS RZ, [RZ] ;  /* 0x00000000fffff984 */ /* 0x000fe20000000800 */
[----:B------:R-:W-:Y:S01]  /*2360*/  @!PT LDS RZ, [RZ] ;  /* 0x00000000fffff984 */ /* 0x000fe20000000800 */
[----:B------:R-:W-:Y:S01]  /*2370*/  @!PT LDS RZ, [RZ] ;  /* 0x00000000fffff984 */ /* 0x000fe20000000800 */
[----:B------:R2:W-:Y:S01]  /*2380*/  @!P2 LDGSTS.E.BYPASS.LTC128B.128 [R211+0x800], desc[UR30][R4.64] ;  /* 0x0080000004d3afae */ /* 0x0005e2000b901d5e */
[----:B-----5:R-:W-:-:S03]  /*2390*/  @!P4 LEA R6, P2, R2, R6, 0x1 ;  /* 0x000000060206c211 */ /* 0x020fc600078408ff */
[----:B------:R4:W-:Y:S01]  /*23a0*/  @P4 STS.128 [R211+0x2800], RZ ;  /* 0x002800ffd3004388 */ /* 0x0009e20000000c00 */
[----:B------:R-:W-:-:S05]  /*23b0*/  @!P4 LEA.HI.X R7, R2, R7, R0, 0x1, P2 ;  /* 0x000000070207c211 */ /* 0x000fca00010f0c00 */
[----:B------:R-:W2:Y:S01]  /*23c0*/  @!P3 LDC.64 R8, c[0x0][0x210] ;  /* 0x00008400ff08bb82 */ /* 0x000ea20000000a00 */
[----:B------:R-:W-:Y:S01]  /*23d0*/  @!PT LDS RZ, [RZ] ;  /* 0x00000000fffff984 */ /* 0x000fe20000000800 */
[----:B------:R-:W-:Y:S01]  /*23e0*/  @!PT LDS RZ, [RZ] ;  /* 0x00000000fffff984 */ /* 0x000fe20000000800 */
[----:B------:R-:W-:Y:S01]  /*23f0*/  @!PT LDS RZ, [RZ] ;  /* 0x00000000fffff984 */ /* 0x000fe20000000800 */
[----:B------:R4:W-:Y:S04]  /*2400*/  @!P4 LDGSTS.E.BYPASS.LTC128B.128 [R211+0x2800], desc[UR30][R6.64+0x80] ;  /* 0x0280008006d3cfae */ /* 0x0009e8000b901d5e */
[----:B------:R4:W-:Y:S01]  /*2410*/  @P3 STS.128 [R211+0x4800], RZ ;  /* 0x004800ffd3003388 */ /* 0x0009e20000000c00 */
[----:B--2---:R-:W-:-:S04]  /*2420*/  @!P3 LEA R4, P2, R2, R8, 0x1 ;  /* 0x000000080204b211 */ /* 0x004fc800078408ff */
        /* <DEDUP_REMOVED lines=15> */
.L_x_707:
[----:B------:R-:W-:Y:S05]  /*2520*/  BSYNC B0 ;  /* 0x0000000000007941 */ /* 0x000fea0003800000 */
.L_x_706:
        /* <DEDUP_REMOVED lines=9> */
[----:B------:R-:W-:-:S03]  /*25c0*/  ISETP.GE.AND P4, PT, R112, UR8, PT ;  /* 0x0000000870007c0c */ /* 0x000fc6000bf86270 */
[----:B------:R-:W-:Y:S02]  /*25d0*/  IMAD R16, R2, UR6, RZ ;  /* 0x0000000602107c24 */ /* 0x000fe4000f8e02ff */
[----:B------:R-:W-:-:S04]  /*25e0*/  IMAD.MOV.U32 R2, RZ, RZ, R18 ;  /* 0x000000ffff027224 */ /* 0x000fc800078e0012 */
[----:B--2-4-:R-:W2:Y:S01]  /*25f0*/  @!P3 LDC.64 R4, c[0x0][0x210] ;  /* 0x00008400ff04bb82 */ /* 0x014ea20000000a00 */
[C---:B------:R-:W-:Y:S01]  /*2600*/  IMAD.WIDE.U32 R2, R0.reuse, UR6, R2 ;  /* 0x0000000600027c25 */ /* 0x040fe2000f8e0002 */
[----:B------:R4:W-:Y:S03]  /*2610*/  @P3 STS.128 [R211+0x1000], RZ ;  /* 0x001000ffd3003388 */ /* 0x0009e60000000c00 */
[----:B------:R-:W-:-:S03]  /*2620*/  IMAD R0, R0, UR7, R16 ;  /* 0x0000000700007c24 */ /* 0x000fc6000f8e0210 */
[----:B------:R-:W5:Y:S01]  /*2630*/  @!P5 LDC.64 R6, c[0x0][0x210] ;  /* 0x00008400ff06db82 */ /* 0x000f620000000a00 */
[----:B------:R-:W-:-:S07]  /*2640*/  IMAD.IADD R0, R3, 0x1, R0 ;  /* 0x0000000103007824 */ /* 0x000fce00078e0200 */
[----:B------:R-:W1:Y:S01]  /*2650*/  @!P4 LDC.64 R8, c[0x0][0x210] ;  /* 0x00008400ff08cb82 */ /* 0x000e620000000a00 */
        /* <DEDUP_REMOVED lines=30> */
.L_x_709:
[----:B------:R-:W-:Y:S05]  /*2840*/  BSYNC B0 ;  /* 0x0000000000007941 */ /* 0x000fea0003800000 */
.L_x_708:
        /* <DEDUP_REMOVED lines=49> */
.L_x_711:
[----:B------:R-:W-:Y:S05]  /*2b60*/  BSYNC B0 ;  /* 0x0000000000007941 */ /* 0x000fea0003800000 */
.L_x_710:
[----:B-12---:R-:W-:Y:S01]  /*2b70*/  IMAD.WIDE.U32 R2, R35, UR21, R22 ;  /* 0x0000001523027c25 */ /* 0x006fe2000f8e0016 */
[----:B------:R-:W-:Y:S01]  /*2b80*/  USHF.L.U32 UR14, UR12, 0x6, URZ ;  /* 0x000000060c0e7899 */ /* 0x000fe2000800063f */
[----:B------:R-:W-:Y:S01]  /*2b90*/  ISETP.GE.AND P2, PT, R12, UR19, PT ;  /* 0x000000130c007c0c */ /* 0x000fe2000bf46270 */
[----:B------:R-:W-:Y:S01]  /*2ba0*/  USHF.L.U64.HI UR8, UR12, 0x6, UR13 ;  /* 0x000000060c087899 */ /* 0x000fe2000801020d */
[----:B------:R-:W-:Y:S01]  /*2bb0*/  VIADD R111, R3, UR9 ;  /* 0x00000009036f7c36 */ /* 0x000fe20008000000 */
[----:B------:R1:W-:Y:S01]  /*2bc0*/  STL.64 [R1+0x90], R2 ;  /* 0x0000900201007387 */ /* 0x0003e20000100a00 */
[----:B------:R-:W-:Y:S01]  /*2bd0*/  IMAD.MOV.U32 R110, RZ, RZ, R2 ;  /* 0x000000ffff6e7224 */ /* 0x000fe200078e0002 */
[----:B------:R-:W-:Y:S01]  /*2be0*/  USHF.R.S32.HI UR39, URZ, 0x1f, UR20 ;  /* 0x0000001f3f277899 */ /* 0x000fe20008011414 */
[-C--:B----4-:R-:W-:Y:S01]  /*2bf0*/  LEA.HI R4, R30, R106.reuse, RZ, 0x4 ;  /* 0x0000006a1e047211 */ /* 0x090fe200078f20ff */
[----:B------:R-:W-:Y:S01]  /*2c00*/  UIMAD UR6, UR8, UR20, URZ ;  /* 0x00000014080672a4 */ /* 0x000fe2000f8e023f */
[----:B------:R-:W-:Y:S01]  /*2c10*/  IMAD.U32 R105, RZ, RZ, UR14 ;  /* 0x0000000eff697e24 */ /* 0x000fe2000f8e00ff */
[----:B------:R2:W-:Y:S01]  /*2c20*/  STL.64 [R1+0x88], R110 ;  /* 0x0000886e01007387 */ /* 0x0005e20000100a00 */
[----:B------:R-:W-:Y:S01]  /*2c30*/  LOP3.LUT R0, R4, 0xfffffff0, RZ, 0xc0, !PT ;  /* 0xfffffff004007812 */ /* 0x000fe200078ec0ff */
[----:B------:R-:W-:Y:S01]  /*2c40*/  UIMAD UR6, UR39, UR14, UR6 ;  /* 0x0000000e270672a4 */ /* 0x000fe2000f8e0206 */
[----:B------:R-:W-:Y:S01]  /*2c50*/  SHF.R.S32.HI R14, RZ, 0x4, R4 ;  /* 0x00000004ff0e7819 */ /* 0x000fe20000011404 */
[----:B------:R-:W-:Y:S01]  /*2c60*/  BSSY B0, `(.L_x_712) ;  /* 0x000002d000007945 */ /* 0x000fe20003800000 */
[----:B------:R-:W-:-:S02]  /*2c70*/  IADD3 R0, -R0, R106, RZ ;  /* 0x0000006a00007210 */ /* 0x000fc40007ffe1ff */
[----:B------:R-:W-:Y:S02]  /*2c80*/  LEA.HI R4, R4, R14, RZ, 0x1 ;  /* 0x0000000e04047211 */ /* 0x000fe400078f08ff */
[----:B------:R-:W-:Y:S01]  /*2c90*/  SHF.R.S32.HI R15, RZ, 0x1f, R0 ;  /* 0x0000001fff0f7819 */ /* 0x000fe20000011400 */
        /* <DEDUP_REMOVED lines=41> */
.L_x_713:
[----:B------:R-:W-:Y:S05]  /*2f30*/  BSYNC B0 ;  /* 0x0000000000007941 */ /* 0x000fea0003800000 */
.L_x_712:
[----:B------:R-:W-:Y:S01]  /*2f40*/  LEA.HI R21, R15, R0, RZ, 0x3 ;  /* 0x000000000f157211 */ /* 0x000fe200078f18ff */
[----:B------:R-:W-:Y:S01]  /*2f50*/  USHF.L.U64.HI UR15, UR12, 0x4, UR13 ;  /* 0x000000040c0f7899 */ /* 0x000fe2000801020d */
[----:B-12---:R-:W-:Y:S01]  /*2f60*/  LOP3.LUT R7, R4, 0xfffffffe, RZ, 0xc0, !PT ;  /* 0xfffffffe04077812 */ /* 0x006fe200078ec0ff */
[----:B------:R-:W-:Y:S01]  /*2f70*/  USHF.L.U32 UR36, UR12, 0x4, URZ ;  /* 0x000000040c247899 */ /* 0x000fe2000800063f */
[----:B------:R-:W-:Y:S01]  /*2f80*/  LOP3.LUT R6, R21, 0xfffffff8, RZ, 0xc0, !PT ;  /* 0xfffffff815067812 */ /* 0x000fe200078ec0ff */
[----:B------:R-:W-:Y:S01]  /*2f90*/  BSSY B0, `(.L_x_714) ;  /* 0x0000031000007945 */ /* 0x000fe20003800000 */
[----:B------:R-:W-:Y:S01]  /*2fa0*/  IADD3 R18, P2, R24, UR28, RZ ;  /* 0x0000001c18127c10 */ /* 0x000fe2000ff5e0ff */
[----:B------:R-:W-:Y:S01]  /*2fb0*/  IMAD.IADD R20, R14, 0x1, -R7 ;  /* 0x000000010e147824 */ /* 0x000fe200078e0a07 */
[----:B------:R-:W-:Y:S01]  /*2fc0*/  ISETP.GE.AND P4, PT, R26, UR19, PT ;  /* 0x000000131a007c0c */ /* 0x000fe2000bf86270 */
[----:B------:R-:W-:Y:S01]  /*2fd0*/  IMAD.IADD R30, R0, 0x1, -R6 ;  /* 0x00000001001e7824 */ /* 0x000fe200078e0a06 */
[----:B------:R-:W-:-:S02]  /*2fe0*/  ISETP.GE.AND P5, PT, R26, UR19, PT ;  /* 0x000000131a007c0c */ /* 0x000fc4000bfa6270 */
[----:B------:R-:W-:Y:S02]  /*2ff0*/  ISETP.GE.AND P6, PT, R27, UR19, PT ;  /* 0x000000131b007c0c */ /* 0x000fe4000bfc6270 */
[----:B------:R-:W-:Y:S01]  /*3000*/  IADD3.X R19, R25, UR27, R31, P2, !PT ;  /* 0x0000001b19137c10 */ /* 0x000fe200097fe41f */
[----:B------:R-:W-:Y:S10]  /*3010*/  @P1 BRA `(.L_x_715) ;  /* 0x0000000000a01947 */ /* 0x000ff40003800000 */
[----:B------:R-:W-:Y:S01]  /*3020*/  ULDC UR6, c[0x0][0x2d0] ;  /* 0x0000b40000067ab9 */ /* 0x000fe20000000800 */
[----:B------:R-:W-:Y:S02]  /*3030*/  IADD3 R0, P2, R2, UR36, RZ ;  /* 0x0000002402007c10 */ /* 0x000fe4000ff5e0ff */
[----:B------:R-:W-:Y:S02]  /*3040*/  ISETP.GE.AND P1, PT, R28, UR6, PT ;  /* 0x000000061c007c0c */ /* 0x000fe4000bf26270 */
[----:B------:R-:W-:Y:S02]  /*3050*/  IADD3.X R10, R5, UR15, RZ, P2, !PT ;  /* 0x0000000f050a7c10 */ /* 0x000fe400097fe4ff */
[----:B------:R-:W-:-:S09]  /*3060*/  ISETP.GE.AND P3, PT, R113, UR6, PT ;  /* 0x0000000671007c0c */ /* 0x000fd2000bf66270 */
[----:B------:R-:W1:Y:S01]  /*3070*/  @!P1 LDC.64 R6, c[0x0][0x218] ;  /* 0x00008600ff069b82 */ /* 0x000e620000000a00 */
[----:B------:R2:W-:Y:S07]  /*3080*/  @P1 STS.128 [R211+0x8800], RZ ;  /* 0x008800ffd3001388 */ /* 0x0005ee0000000c00 */
[----:B------:R-:W4:Y:S01]  /*3090*/  @!P3 LDC.64 R8, c[0x0][0x218] ;  /* 0x00008600ff08bb82 */ /* 0x000f220000000a00 */
[----:B-1----:R-:W-:-:S04]  /*30a0*/  @!P1 LEA R6, P2, R0, R6, 0x1 ;  /* 0x0000000600069211 */ /* 0x002fc800078408ff */
[----:B------:R-:W-:Y:S02]  /*30b0*/  @!P1 LEA.HI.X R7, R0, R7, R10, 0x1, P2 ;  /* 0x0000000700079211 */ /* 0x000fe400010f0c0a */
[----:B------:R-:W-:-:S03]  /*30c0*/  ISETP.GE.AND P2, PT, R112, UR6, PT ;  /* 0x0000000670007c0c */ /* 0x000fc6000bf46270 */
[----:B------:R-:W-:Y:S01]  /*30d0*/  @!PT LDS RZ, [RZ] ;  /* 0x00000000fffff984 */ /* 0x000fe20000000800 */
[----:B------:R-:W-:Y:S01]  /*30e0*/  @!PT LDS RZ, [RZ] ;  /* 0x00000000fffff984 */ /* 0x000fe20000000800 */
[----:B------:R-:W-:Y:S01]  /*30f0*/  @!PT LDS RZ, [RZ] ;  /* 0x00000000fffff984 */ /* 0x000fe20000000800 */
[----:B------:R1:W-:Y:S01]  /*3100*/  @!P1 LDGSTS.E.BYPASS.LTC128B.128 [R211+0x8800], desc[UR30][R6.64] ;  /* 0x0880000006d39fae */ /* 0x0003e2000b901d5e */
[----:B----4-:R-:W-:-:S03]  /*3110*/  @!P3 LEA R8, P1, R0, R8, 0x1 ;  /* 0x000000080008b211 */ /* 0x010fc600078208ff */
        /* <DEDUP_REMOVED lines=24> */
.L_x_715:
[----:B------:R-:W-:Y:S05]  /*32a0*/  BSYNC B0 ;  /* 0x0000000000007941 */ /* 0x000fea0003800000 */
.L_x_714:
[----:B------:R-:W-:Y:S04]  /*32b0*/  BSSY B0, `(.L_x_716) ;  /* 0x000002d000007945 */ /* 0x000fe80003800000 */
[----:B------:R-:W-:Y:S05]  /*32c0*/  @P4 BRA `(.L_x_717) ;  /* 0x0000000000ac4947 */ /* 0x000fea0003800000 */
[----:B------:R-:W-:Y:S01]  /*32d0*/  ULDC UR6, c[0x0][0x2d0] ;  /* 0x0000b40000067ab9 */ /* 0x000fe20000000800 */
[----:B------:R-:W-:Y:S01]  /*32e0*/  IMAD.U32 R0, RZ, RZ, UR12 ;  /* 0x0000000cff007e24 */ /* 0x000fe2000f8e00ff */
[----:B------:R-:W-:Y:S01]  /*32f0*/  ISETP.GE.AND P2, PT, R28, UR6, PT ;  /* 0x000000061c007c0c */ /* 0x000fe2000bf46270 */
[----:B-12---:R-:W-:Y:S01]  /*3300*/  IMAD.U32 R6, RZ, RZ, UR12 ;  /* 0x0000000cff067e24 */ /* 0x006fe2000f8e00ff */
[----:B------:R-:W-:Y:S01]  /*3310*/  ISETP.GE.AND P4, PT, R113, UR6, PT ;  /* 0x0000000671007c0c */ /* 0x000fe2000bf86270 */
[----:B------:R-:W-:Y:S01]  /*3320*/  IMAD.U32 R10, RZ, RZ, UR13 ;  /* 0x0000000dff0a7e24 */ /* 0x000fe2000f8e00ff */
[----:B------:R-:W-:Y:S02]  /*3330*/  ISETP.GE.AND P3, PT, R112, UR6, PT ;  /* 0x0000000670007c0c */ /* 0x000fe4000bf66270 */
[----:B------:R-:W-:-:S04]  /*3340*/  LEA R0, P1, R0, R2, 0x5 ;  /* 0x0000000200007211 */ /* 0x000fc800078228ff */
[----:B------:R-:W-:-:S03]  /*3350*/  LEA.HI.X R10, R6, R5, R10, 0x5, P1 ;  /* 0x00000005060a7211 */ /* 0x000fc600008f2c0a */
[----:B------:R-:W1:Y:S01]  /*3360*/  @!P2 LDC.64 R8, c[0x0][0x218] ;  /* 0x00008600ff08ab82 */ /* 0x000e620000000a00 */
[----:B------:R4:W-:Y:S07]  /*3370*/  @P2 STS.128 [R211+0x9000], RZ ;  /* 0x009000ffd3002388 */ /* 0x0009ee0000000c00 */
[----:B------:R-:W2:Y:S08]  /*3380*/  @!P4 LDC.64 R14, c[0x0][0x218] ;  /* 0x00008600ff0ecb82 */ /* 0x000eb00000000a00 */
[----:B------:R-:W5:Y:S01]  /*3390*/  @!P3 LDC.64 R16, c[0x0][0x218] ;  /* 0x00008600ff10bb82 */ /* 0x000f620000000a00 */
[----:B-1----:R-:W-:-:S04]  /*33a0*/  @!P2 LEA R6, P1, R0, R8, 0x1 ;  /* 0x000000080006a211 */ /* 0x002fc800078208ff */
[C---:B------:R-:W-:Y:S02]  /*33b0*/  @!P2 LEA.HI.X R7, R0.reuse, R9, R10, 0x1, P1 ;  /* 0x000000090007a211 */ /* 0x040fe400008f0c0a */
[----:B--2---:R-:W-:-:S03]  /*33c0*/  @!P4 LEA R8, P1, R0, R14, 0x1 ;  /* 0x0000000e0008c211 */ /* 0x004fc600078208ff */
        /* <DEDUP_REMOVED lines=27> */
.L_x_717:
[----:B------:R-:W-:Y:S05]  /*3580*/  BSYNC B0 ;  /* 0x0000000000007941 */ /* 0x000fea0003800000 */
.L_x_716:
        /* <DEDUP_REMOVED lines=11> */
[----:B-12-4-:R-:W1:Y:S02]  /*3640*/  @!P4 LDC.64 R6, c[0x0][0x218] ;  /* 0x00008600ff06cb82 */ /* 0x016e640000000a00 */
        /* <DEDUP_REMOVED lines=33> */
.L_x_719:
[----:B------:R-:W-:Y:S05]  /*3860*/  BSYNC B0 ;  /* 0x0000000000007941 */ /* 0x000fea0003800000 */
.L_x_718:
[----:B------:R-:W0:Y:S01]  /*3870*/  LDGDEPBAR ;  /* 0x00000000000079af */ /* 0x000e220000000000 */
[----:B------:R-:W-:Y:S01]  /*3880*/  ISETP.GE.AND P1, PT, R12, UR19, PT ;  /* 0x000000130c007c0c */ /* 0x000fe2000bf26270 */
[----:B------:R-:W-:Y:S01]  /*3890*/  IMAD.WIDE.U32 R14, R34, UR21, R18 ;  /* 0x00000015220e7c25 */ /* 0x000fe2000f8e0012 */
[----:B------:R-:W-:Y:S01]  /*38a0*/  USHF.L.U64.HI UR37, UR10, 0x6, UR11 ;  /* 0x000000060a257899 */ /* 0x000fe2000801020b */
[----:B------:R-:W-:Y:S01]  /*38b0*/  BSSY B0, `(.L_x_720) ;  /* 0x0000048000007945 */ /* 0x000fe20003800000 */
[----:B------:R-:W-:Y:S01]  /*38c0*/  USHF.L.U32 UR38, UR10, 0x6, URZ ;  /* 0x000000060a267899 */ /* 0x000fe2000800063f */
[----:B------:R-:W-:Y:S01]  /*38d0*/  IMAD.SHL.U32 R0, R32, 0x40, RZ ;  /* 0x0000004020007824 */ /* 0x000fe200078e00ff */
[----:B------:R-:W-:Y:S01]  /*38e0*/  IADD3 R11, R15, UR33, RZ ;  /* 0x000000210f0b7c10 */ /* 0x000fe2000fffe0ff */
[----:B------:R3:W-:Y:S01]  /*38f0*/  STL.64 [R1+0xb0], R14 ;  /* 0x0000b00e01007387 */ /* 0x0007e20000100a00 */
[----:B------:R-:W-:Y:S01]  /*3900*/  MOV R10, R14 ;  /* 0x0000000e000a7202 */ /* 0x000fe20000000f00 */
[----:B------:R-:W-:Y:S01]  /*3910*/  IMAD.SHL.U32 R2, R30, 0x40, RZ ;  /* 0x000000401e027824 */ /* 0x000fe200078e00ff */
[----:B------:R-:W-:Y:S01]  /*3920*/  LOP3.LUT R0, R0, 0x1c0, RZ, 0xc0, !PT ;  /* 0x000001c000007812 */ /* 0x000fe200078ec0ff */
[----:B------:R-:W-:Y:S01]  /*3930*/  IMAD.SHL.U32 R3, R12, 0x8, RZ ;  /* 0x000000080c037824 */ /* 0x000fe200078e00ff */
[----:B------:R-:W-:Y:S01]  /*3940*/  UIMAD UR6, UR37, UR20, URZ ;  /* 0x00000014250672a4 */ /* 0x000fe2000f8e023f */
[----:B------:R3:W-:Y:S01]  /*3950*/  STL.64 [R1+0xa0], R10 ;  /* 0x0000a00a01007387 */ /* 0x0007e20000100a00 */
[----:B-12---:R-:W-:Y:S01]  /*3960*/  IMAD.SHL.U32 R5, R20, 0x8, RZ ;  /* 0x0000000814057824 */ /* 0x006fe200078e00ff */
[----:B------:R-:W-:Y:S01]  /*3970*/  LOP3.LUT R2, R2, 0x1c0, RZ, 0xc0, !PT ;  /* 0x000001c002027812 */ /* 0x000fe200078ec0ff */
[----:B----4-:R-:W-:Y:S01]  /*3980*/  IMAD.U32 R6, RZ, RZ, UR20 ;  /* 0x00000014ff067e24 */ /* 0x010fe2000f8e00ff */
[----:B------:R-:W-:Y:S01]  /*3990*/  LOP3.LUT R4, R0, 0x8, R3, 0xf8, !PT ;  /* 0x0000000800047812 */ /* 0x000fe200078ef803 */
[----:B------:R-:W-:Y:S01]  /*39a0*/  UIMAD UR6, UR39, UR38, UR6 ;  /* 0x00000026270672a4 */ /* 0x000fe2000f8e0206 */
[----:B------:R-:W-:Y:S01]  /*39b0*/  SHF.R.U32.HI R3, RZ, 0x3, R0 ;  /* 0x00000003ff037819 */ /* 0x000fe20000011600 */
[----:B------:R-:W-:Y:S01]  /*39c0*/  IMAD.WIDE.U32 R6, R6, UR38, R10 ;  /* 0x0000002606067c25 */ /* 0x000fe2000f8e000a */
[----:B------:R-:W-:Y:S01]  /*39d0*/  LOP3.LUT R5, R2, 0x8, R5, 0xf8, !PT ;  /* 0x0000000802057812 */ /* 0x000fe200078ef805 */
[----:B------:R-:W-:-:S04]  /*39e0*/  DEPBAR.LE SB0, 0x0 ;  /* 0x000080000000791a */ /* 0x000fc80000000000 */
[----:B------:R-:W-:Y:S01]  /*39f0*/  BAR.SYNC.DEFER_BLOCKING 0x0 ;  /* 0x0000000000007b1d */ /* 0x000fe20000010000 */
[----:B------:R-:W-:Y:S01]  /*3a00*/  SHF.R.U32.HI R0, RZ, 0x3, R2 ;  /* 0x00000003ff007819 */ /* 0x000fe20000011602 */
[----:B------:R-:W-:Y:S01]  /*3a10*/  IMAD.SHL.U32 R2, R21, 0x40, RZ ;  /* 0x0000004015027824 */ /* 0x000fe200078e00ff */
[----:B------:R-:W-:Y:S01]  /*3a20*/  LOP3.LUT R3, R4, R3, RZ, 0x3c, !PT ;  /* 0x0000000304037212 */ /* 0x000fe200078e3cff */
[----:B------:R-:W-:Y:S01]  /*3a30*/  VIADD R9, R7, UR6 ;  /* 0x0000000607097c36 */ /* 0x000fe20008000000 */
[----:B------:R-:W-:Y:S02]  /*3a40*/  LOP3.LUT R5, R5, R0, RZ, 0x3c, !PT ;  /* 0x0000000005057212 */ /* 0x000fe400078e3cff */
[----:B------:R-:W-:Y:S01]  /*3a50*/  SHF.R.S32.HI R31, RZ, 0x5, R33 ;  /* 0x00000005ff1f7819 */ /* 0x000fe20000011421 */
[----:B------:R-:W-:Y:S01]  /*3a60*/  IMAD R0, R20, 0x200, R3 ;  /* 0x0000020014007824 */ /* 0x000fe200078e0203 */
[----:B------:R-:W-:Y:S01]  /*3a70*/  LOP3.LUT R5, R5, 0xfffffe00, R2, 0xf8, !PT ;  /* 0xfffffe0005057812 */ /* 0x000fe200078ef802 */
        /* <DEDUP_REMOVED lines=9> */
[----:B---3--:R-:W1:Y:S02]  /*3b10*/  @!P4 LDC.64 R10, c[0x0][0x220] ;  /* 0x00008800ff0acb82 */ /* 0x008e640000000a00 */
        /* <DEDUP_REMOVED lines=33> */
.L_x_721:
[----:B------:R-:W-:Y:S05]  /*3d30*/  BSYNC B0 ;  /* 0x0000000000007941 */ /* 0x000fea0003800000 */
.L_x_720:
[----:B------:R4:W-:Y:S01]  /*3d40*/  @P0 STS.128 [R211+0x10800], RZ ;  /* 0x010800ffd3000388 */ /* 0x0009e20000000c00 */
[----:B-12---:R-:W-:Y:S01]  /*3d50*/  IMAD R2, R31, 0x400, R5 ;  /* 0x000004001f027824 */ /* 0x006fe200078e0205 */
[----:B------:R-:W-:Y:S01]  /*3d60*/  UIADD3 UR41, UR32, -UR24, -UR18 ;  /* 0x8000001820297290 */ /* 0x000fe2000fffe812 */
[----:B------:R-:W-:Y:S01]  /*3d70*/  BSSY B0, `(.L_x_722) ;  /* 0x0000032000007945 */ /* 0x000fe20003800000 */
[----:B------:R4:W-:Y:S01]  /*3d80*/  @P0 STS.128 [R211+0x12800], RZ ;  /* 0x012800ffd3000388 */ /* 0x0009e20000000c00 */
[----:B------:R-:W-:Y:S01]  /*3d90*/  USHF.L.U64.HI UR39, UR10, 0x4, UR11 ;  /* 0x000000040a277899 */ /* 0x000fe2000801020b */
[----:B------:R-:W-:Y:S01]  /*3da0*/  ISETP.GE.AND P6, PT, R27, UR19, PT ;  /* 0x000000131b007c0c */ /* 0x000fe2000bfc6270 */
[----:B------:R-:W-:Y:S01]  /*3db0*/  USHF.L.U32 UR40, UR10, 0x4, URZ ;  /* 0x000000040a287899 */ /* 0x000fe2000800063f */
[----:B------:R4:W-:Y:S01]  /*3dc0*/  @P0 STS.128 [R211+0x14800], RZ ;  /* 0x014800ffd3000388 */ /* 0x0009e20000000c00 */
[----:B------:R-:W-:Y:S02]  /*3dd0*/  LEA R184, R0, UR4, 0x1 ;  /* 0x0000000400b87c11 */ /* 0x000fe4000f8e08ff */
[----:B------:R-:W-:Y:S01]  /*3de0*/  LEA R191, R2, UR4, 0x1 ;  /* 0x0000000402bf7c11 */ /* 0x000fe2000f8e08ff */
[----:B------:R4:W-:Y:S01]  /*3df0*/  @P0 STS.128 [R211+0x16800], RZ ;  /* 0x016800ffd3000388 */ /* 0x0009e20000000c00 */
[----:B------:R-:W-:Y:S06]  /*3e00*/  @P0 BRA `(.L_x_723) ;  /* 0x0000000000a00947 */ /* 0x000fec0003800000 */
[----:B------:R-:W-:Y:S01]  /*3e10*/  ULDC UR6, c[0x0][0x2d0] ;  /* 0x0000b40000067ab9 */ /* 0x000fe20000000800 */
[----:B------:R-:W-:Y:S02]  /*3e20*/  IADD3 R0, P0, R6, UR40, RZ ;  /* 0x0000002806007c10 */ /* 0x000fe4000ff1e0ff */
[----:B------:R-:W-:Y:S02]  /*3e30*/  ISETP.GE.AND P3, PT, R113, UR6, PT ;  /* 0x0000000671007c0c */ /* 0x000fe4000bf66270 */
[----:B------:R-:W-:Y:S02]  /*3e40*/  ISETP.GE.AND P4, PT, R28, UR6, PT ;  /* 0x000000061c007c0c */ /* 0x000fe4000bf86270 */
[----:B------:R-:W-:Y:S02]  /*3e50*/  ISETP.GE.AND P2, PT, R112, UR6, PT ;  /* 0x0000000670007c0c */ /* 0x000fe4000bf46270 */
[----:B------:R-:W-:-:S07]  /*3e60*/  IADD3.X R4, R9, UR39, RZ, P0, !PT ;  /* 0x0000002709047c10 */ /* 0x000fce00087fe4ff */
[----:B---3--:R-:W1:Y:S02]  /*3e70*/  @!P3 LDC.64 R10, c[0x0][0x220] ;  /* 0x00008800ff0abb82 */ /* 0x008e640000000a00 */
[----:B------:R2:W-:Y:S06]  /*3e80*/  @P4 STS.128 [R211+0x10800], RZ ;  /* 0x010800ffd3004388 */ /* 0x0005ec0000000c00 */
[----:B------:R-:W3:Y:S08]  /*3e90*/  @!P4 LDC.64 R12, c[0x0][0x220] ;  /* 0x00008800ff0ccb82 */ /* 0x000ef00000000a00 */
[----:B------:R-:W5:Y:S01]  /*3ea0*/  @!P2 LDC.64 R2, c[0x0][0x220] ;  /* 0x00008800ff02ab82 */ /* 0x000f620000000a00 */
[----:B-1----:R-:W-:-:S04]  /*3eb0*/  @!P3 LEA R10, P0, R0, R10, 0x1 ;  /* 0x0000000a000ab211 */ /* 0x002fc800078008ff */
[C---:B------:R-:W-:Y:S02]  /*3ec0*/  @!P3 LEA.HI.X R11, R0.reuse, R11, R4, 0x1, P0 ;  /* 0x0000000b000bb211 */ /* 0x040fe400000f0c04 */
[----:B------:R-:W-:Y:S02]  /*3ed0*/  ISETP.GE.AND P0, PT, R109, UR6, PT ;  /* 0x000000066d007c0c */ /* 0x000fe4000bf06270 */
        /* <DEDUP_REMOVED lines=27> */
.L_x_723:
[----:B------:R-:W-:Y:S05]  /*4090*/  BSYNC B0 ;  /* 0x0000000000007941 */ /* 0x000fea0003800000 */
.L_x_722:
[----:B------:R1:W-:Y:S01]  /*40a0*/  @P5 STS.128 [R211+0x11000], RZ ;  /* 0x011000ffd3005388 */ /* 0x0003e20000000c00 */
[----:B------:R-:W-:Y:S03]  /*40b0*/  BSSY B0, `(.L_x_724) ;  /* 0x000002f000007945 */ /* 0x000fe60003800000 */
[----:B------:R1:W-:Y:S04]  /*40c0*/  @P5 STS.128 [R211+0x13000], RZ ;  /* 0x013000ffd3005388 */ /* 0x0003e80000000c00 */
[----:B------:R1:W-:Y:S04]  /*40d0*/  @P5 STS.128 [R211+0x15000], RZ ;  /* 0x015000ffd3005388 */ /* 0x0003e80000000c00 */
[----:B------:R1:W-:Y:S01]  /*40e0*/  @P5 STS.128 [R211+0x17000], RZ ;  /* 0x017000ffd3005388 */ /* 0x0003e20000000c00 */
[----:B------:R-:W-:Y:S05]  /*40f0*/  @P5 BRA `(.L_x_725) ;  /* 0x0000000000a85947 */ /* 0x000fea0003800000 */
[----:B------:R-:W-:Y:S01]  /*4100*/  ULDC UR6, c[0x0][0x2d0] ;  /* 0x0000b40000067ab9 */ /* 0x000fe20000000800 */
[----:B-12---:R-:W-:Y:S01]  /*4110*/  IMAD.U32 R2, RZ, RZ, UR10 ;  /* 0x0000000aff027e24 */ /* 0x006fe2000f8e00ff */
[----:B------:R-:W-:Y:S01]  /*4120*/  ISETP.GE.AND P5, PT, R28, UR6, PT ;  /* 0x000000061c007c0c */ /* 0x000fe2000bfa6270 */
[----:B------:R-:W-:Y:S01]  /*4130*/  IMAD.U32 R3, RZ, RZ, UR11 ;  /* 0x0000000bff037e24 */ /* 0x000fe2000f8e00ff */
[----:B------:R-:W-:Y:S02]  /*4140*/  ISETP.GE.AND P4, PT, R113, UR6, PT ;  /* 0x0000000671007c0c */ /* 0x000fe4000bf86270 */
[----:B------:R-:W-:Y:S02]  /*4150*/  ISETP.GE.AND P2, PT, R112, UR6, PT ;  /* 0x0000000670007c0c */ /* 0x000fe4000bf46270 */
[----:B------:R-:W-:-:S04]  /*4160*/  LEA R0, P0, R2, R6, 0x5 ;  /* 0x0000000602007211 */ /* 0x000fc800078028ff */
[----:B------:R-:W-:-:S03]  /*4170*/  LEA.HI.X R2, R2, R9, R3, 0x5, P0 ;  /* 0x0000000902027211 */ /* 0x000fc600000f2c03 */
[----:B---3--:R-:W1:Y:S01]  /*4180*/  @!P5 LDC.64 R14, c[0x0][0x220] ;  /* 0x00008800ff0edb82 */ /* 0x008e620000000a00 */
[----:B------:R2:W-:Y:S07]  /*4190*/  @P5 STS.128 [R211+0x11000], RZ ;  /* 0x011000ffd3005388 */ /* 0x0005ee0000000c00 */
[----:B------:R-:W3:Y:S08]  /*41a0*/  @!P4 LDC.64 R12, c[0x0][0x220] ;  /* 0x00008800ff0ccb82 */ /* 0x000ef00000000a00 */
[----:B------:R-:W5:Y:S01]  /*41b0*/  @!P2 LDC.64 R10, c[0x0][0x220] ;  /* 0x00008800ff0aab82 */ /* 0x000f620000000a00 */
        /* <DEDUP_REMOVED lines=30> */
.L_x_725:
[----:B------:R-:W-:Y:S05]  /*43a0*/  BSYNC B0 ;  /* 0x0000000000007941 */ /* 0x000fea0003800000 */
.L_x_724:
[----:B------:R1:W-:Y:S01]  /*43b0*/  @P6 STS.128 [R211+0x11800], RZ ;  /* 0x011800ffd3006388 */ /* 0x0003e20000000c00 */
[----:B------:R-:W-:Y:S01]  /*43c0*/  UIADD3 UR6, UR32, 0x1, -UR18 ;  /* 0x0000000120067890 */ /* 0x000fe2000fffe812 */
[----:B------:R-:W-:Y:S02]  /*43d0*/  BSSY B0, `(.L_x_726) ;  /* 0x0000031000007945 */ /* 0x000fe40003800000 */
[----:B------:R1:W-:Y:S01]  /*43e0*/  @P6 STS.128 [R211+0x13800], RZ ;  /* 0x013800ffd3006388 */ /* 0x0003e20000000c00 */
[----:B------:R-:W-:-:S03]  /*43f0*/  UIADD3 UR23, UR6, UR23, URZ ;  /* 0x0000001706177290 */ /* 0x000fc6000fffe03f */
[----:B------:R1:W-:Y:S04]  /*4400*/  @P6 STS.128 [R211+0x15800], RZ ;  /* 0x015800ffd3006388 */ /* 0x0003e80000000c00 */
[----:B------:R1:W-:Y:S01]  /*4410*/  @P6 STS.128 [R211+0x17800], RZ ;  /* 0x017800ffd3006388 */ /* 0x0003e20000000c00 */
[----:B------:R-:W-:Y:S05]  /*4420*/  @P6 BRA `(.L_x_727) ;  /* 0x0000000000ac6947 */ /* 0x000fea0003800000 */
[----:B------:R-:W-:Y:S01]  /*4430*/  ULDC UR6, c[0x0][0x2d0] ;  /* 0x0000b40000067ab9 */ /* 0x000fe20000000800 */
[----:B-12---:R-:W-:Y:S01]  /*4440*/  IMAD.U32 R2, RZ, RZ, UR10 ;  /* 0x0000000aff027e24 */ /* 0x006fe2000f8e00ff */
[----:B------:R-:W-:Y:S01]  /*4450*/  ISETP.GE.AND P5, PT, R28, UR6, PT ;  /* 0x000000061c007c0c */ /* 0x000fe2000bfa6270 */
[----:B------:R-:W-:Y:S01]  /*4460*/  IMAD.MOV.U32 R8, RZ, RZ, R6 ;  /* 0x000000ffff087224 */ /* 0x000fe200078e0006 */
[----:B------:R-:W-:Y:S01]  /*4470*/  ISETP.GE.AND P4, PT, R113, UR6, PT ;  /* 0x0000000671007c0c */ /* 0x000fe2000bf86270 */
[----:B------:R-:W-:Y:S01]  /*4480*/  UIMAD UR7, UR11, 0x30, URZ ;  /* 0x000000300b0778a4 */ /* 0x000fe2000f8e023f */
[----:B------:R-:W-:Y:S01]  /*4490*/  ISETP.GE.AND P2, PT, R112, UR6, PT ;  /* 0x0000000670007c0c */ /* 0x000fe2000bf46270 */
[----:B------:R-:W-:-:S04]  /*44a0*/  IMAD.WIDE.U32 R2, R2, 0x30, R8 ;  /* 0x0000003002027825 */ /* 0x000fc800078e0008 */
[----:B------:R-:W-:-:S04]  /*44b0*/  VIADD R0, R3, UR7 ;  /* 0x0000000703007c36 */ /* 0x000fc80008000000 */
        /* <DEDUP_REMOVED lines=34> */
.L_x_727:
[----:B------:R-:W-:Y:S05]  /*46e0*/  BSYNC B0 ;  /* 0x0000000000007941 */ /* 0x000fea0003800000 */
.L_x_726:
        /* <DEDUP_REMOVED lines=13> */
[----:B------:R-:W-:Y:S01]  /*47c0*/  IMAD.SHL.U32 R106, R106, 0x2, RZ ;  /* 0x000000026a6a7824 */ /* 0x000fe200078e00ff */
[----:B------:R-:W-:Y:S01]  /*47d0*/  UISETP.GT.AND UP0, UPT, UR20, UR5, UPT ;  /* 0x000000051400728c */ /* 0x000fe2000bf04270 */
[----:B------:R-:W-:Y:S01]  /*47e0*/  IMAD R192, R4, 0x2, R191 ;  /* 0x0000000204c07824 */ /* 0x000fe200078e02bf */
[----:B------:R-:W5:Y:S01]  /*47f0*/  LDSM.16.M88.4 R36, [R184+0x9800] ;  /* 0x00980000b824783b */ /* 0x000f620000000200 */
[----:B------:R-:W-:Y:S01]  /*4800*/  @P1 VIADD R195, R0, 0xffffffe0 ;  /* 0xffffffe000c31836 */ /* 0x000fe20000000000 */
[----:B------:R-:W-:Y:S01]  /*4810*/  SEL R2, R2, 0xffffffc0, !P2 ;  /* 0xffffffc002027807 */ /* 0x000fe20005000000 */
[----:B------:R-:W-:Y:S01]  /*4820*/  IMAD.MOV.U32 R0, RZ, RZ, 0x20 ;  /* 0x00000020ff007424 */ /* 0x000fe200078e00ff */
[----:B------:R-:W-:Y:S01]  /*4830*/  LDSM.16.M88.4 R12, [R192] ;  /* 0x00000000c00c783b */ /* 0x000fe20000000200 */
[----:B------:R-:W-:Y:S01]  /*4840*/  LOP3.LUT R7, R106, 0x6, RZ, 0xc0, !PT ;  /* 0x000000066a077812 */ /* 0x000fe200078ec0ff */
[----:B------:R-:W-:Y:S01]  /*4850*/  IMAD.U32 R3, RZ, RZ, UR20 ;  /* 0x00000014ff037e24 */ /* 0x000fe2000f8e00ff */
[----:B------:R-:W-:Y:S01]  /*4860*/  UIADD3 UR19, UR35, 0x646e171e, URZ ;  /* 0x646e171e23137890 */ /* 0x000fe2000fffe03f */
[----:B------:R-:W4:Y:S01]  /*4870*/  LDSM.16.M88.4 R44, [R195] ;  /* 0x00000000c32c783b */ /* 0x000f220000000200 */
[----:B------:R-:W-:Y:S01]  /*4880*/  SEL R0, R0, 0xffffffe0, !P0 ;  /* 0xffffffe000007807 */ /* 0x000fe20004000000 */
[----:B------:R-:W-:-:S02]  /*4890*/  IMAD.IADD R190, R184, 0x1, R2 ;  /* 0x00000001b8be7824 */ /* 0x000fc400078e0202 */
[----:B------:R-:W4:Y:S01]  /*48a0*/  LDSM.16.M88.4 R60, [R195+0x800] ;  /* 0x00080000c33c783b */ /* 0x000f220000000200 */
[----:B------:R-:W-:Y:S01]  /*48b0*/  IMAD.IADD R189, R2, 0x1, R195 ;  /* 0x0000000102bd7824 */ /* 0x000fe200078e02c3 */
[----:B------:R-:W-:Y:S01]  /*48c0*/  SHF.R.S32.HI R2, RZ, 0x1f, R104 ;  /* 0x0000001fff027819 */ /* 0x000fe20000011468 */
[C---:B------:R-:W-:Y:S01]  /*48d0*/  IMAD R194, R0.reuse, 0x2, R191 ;  /* 0x0000000200c27824 */ /* 0x040fe200078e02bf */
[----:B------:R-:W4:Y:S01]  /*48e0*/  LDSM.16.M88.4 R72, [R195+0x1000] ;  /* 0x00100000c348783b */ /* 0x000f220000000200 */
[----:B------:R-:W-:Y:S01]  /*48f0*/  IMAD R193, R0, 0x2, R192 ;  /* 0x0000000200c17824 */ /* 0x000fe200078e02c0 */
[----:B------:R-:W-:Y:S01]  /*4900*/  LEA.HI R2, R2, R104, RZ, 0x2 ;  /* 0x0000006802027211 */ /* 0x000fe200078f10ff */
[C---:B------:R-:W-:Y:S01]  /*4910*/  VIADD R210, R195.reuse, 0x800 ;  /* 0x00000800c3d27836 */ /* 0x040fe20000000000 */
[----:B------:R-:W4:Y:S01]  /*4920*/  LDSM.16.M88.4 R76, [R195+0x1800] ;  /* 0x00180000c34c783b */ /* 0x000f220000000200 */
[C---:B------:R-:W-:Y:S01]  /*4930*/  VIADD R209, R195.reuse, 0x1000 ;  /* 0x00001000c3d17836 */ /* 0x040fe20000000000 */
[----:B------:R-:W-:Y:S01]  /*4940*/  SHF.R.S32.HI R2, RZ, 0x2, R2 ;  /* 0x00000002ff027819 */ /* 0x000fe20000011402 */
[C---:B------:R-:W-:Y:S01]  /*4950*/  VIADD R208, R195.reuse, 0x1800 ;  /* 0x00001800c3d07836 */ /* 0x040fe20000000000 */
[----:B------:R-:W-:Y:S01]  /*4960*/  LDSM.16.M88.4 R80, [R190+0x8000] ;  /* 0x00800000be50783b */ /* 0x000fe20000000200 */
[----:B------:R-:W-:-:S02]  /*4970*/  VIADD R207, R195, 0x2000 ;  /* 0x00002000c3cf7836 */ /* 0x000fc40000000000 */
[----:B------:R-:W-:Y:S01]  /*4980*/  IMAD.IADD R6, R2, 0x1, R6 ;  /* 0x0000000102067824 */ /* 0x000fe200078e0206 */
[C---:B-1----:R-:W-:Y:S01]  /*4990*/  HMMA.16816.F32 R32, R8.reuse, R16, RZ ;  /* 0x000000100820723c */ /* 0x042fe200000018ff */
[----:B------:R-:W-:Y:S01]  /*49a0*/  LDSM.16.M88.4 R84, [R190+0x8800] ;  /* 0x00880000be54783b */ /* 0x000fe20000000200 */
[----:B------:R-:W-:Y:S02]  /*49b0*/  IMAD R2, R3, 0x40, R7 ;  /* 0x0000004003027824 */ /* 0x000fe400078e0207 */
[----:B------:R-:W-:Y:S01]  /*49c0*/  IMAD.U32 R7, RZ, RZ, UR32 ;  /* 0x00000020ff077e24 */ /* 0x000fe2000f8e00ff */
[----:B------:R-:W-:Y:S01]  /*49d0*/  LDSM.16.M88.4 R92, [R190+0x9000] ;  /* 0x00900000be5c783b */ /* 0x000fe20000000200 */
[C---:B------:R-:W-:Y:S01]  /*49e0*/  HMMA.16816.F32 R40, R8.reuse, R18, RZ ;  /* 0x000000120828723c */ /* 0x040fe200000018ff */
[----:B------:R-:W-:Y:S01]  /*49f0*/  VIADDMNMX R215, R6, UR41, RZ, !PT ;  /* 0x0000002906d77c46 */ /* 0x000fe2000f8001ff */
[----:B------:R-:W-:Y:S01]  /*4a00*/  VIADD R3, R2, 0x1 ;  /* 0x0000000102037836 */ /* 0x000fe20000000000 */
[----:B------:R-:W1:Y:S01]  /*4a10*/  LDSM.16.M88.4 R16, [R194] ;  /* 0x00000000c210783b */ /* 0x000e620000000200 */
[----:B------:R-:W-:Y:S01]  /*4a20*/  VIADDMNMX R217, R6, UR23, R7, PT ;  /* 0x0000001706d97c46 */ /* 0x000fe2000b800107 */
[----:B------:R-:W-:Y:S01]  /*4a30*/  VIADD R206, R195, 0x2800 ;  /* 0x00002800c3ce7836 */ /* 0x000fe20000000000 */
[C---:B--2---:R-:W-:Y:S01]  /*4a40*/  HMMA.16816.F32 R48, R8.reuse, R20, RZ ;  /* 0x000000140830723c */ /* 0x044fe200000018ff */
[----:B------:R-:W2:Y:S01]  /*4a50*/  LDSM.16.M88.4 R100, [R190+0x9800] ;  /* 0x00980000be64783b */ /* 0x000ea20000000200 */
[-C--:B------:R-:W-:Y:S01]  /*4a60*/  ISETP.GE.AND P6, PT, R3, R217.reuse, PT ;  /* 0x000000d90300720c */ /* 0x080fe20003fc6270 */
[----:B------:R-:W-:Y:S01]  /*4a70*/  VIADD R205, R195, 0x3000 ;  /* 0x00003000c3cd7836 */ /* 0x000fe20000000000 */
[C---:B------:R-:W-:Y:S01]  /*4a80*/  ISETP.GE.AND P0, PT, R2.reuse, R217, PT ;  /* 0x000000d90200720c */ /* 0x040fe20003f06270 */
[----:B------:R-:W-:Y:S01]  /*4a90*/  LDSM.16.M88.4 R88, [R189+0x1000] ;  /* 0x00100000bd58783b */ /* 0x000fe20000000200 */
[C---:B------:R-:W-:Y:S01]  /*4aa0*/  HMMA.16816.F32 R52, R8.reuse, R22, RZ ;  /* 0x000000160834723c */ /* 0x040fe200000018ff */
[-C--:B------:R-:W-:Y:S01]  /*4ab0*/  ISETP.LT.OR P6, PT, R3, R215.reuse, P6 ;  /* 0x000000d70300720c */ /* 0x080fe200037c1670 */
[C---:B------:R-:W-:Y:S01]  /*4ac0*/  VIADD R204, R195.reuse, 0x3800 ;  /* 0x00003800c3cc7836 */ /* 0x040fe20000000000 */
[----:B------:R-:W-:Y:S01]  /*4ad0*/  LDSM.16.M88.4 R96, [R189+0x1800] ;  /* 0x00180000bd60783b */ /* 0x000fe20000000200 */
[----:B------:R-:W-:Y:S01]  /*4ae0*/  ISETP.LT.OR P0, PT, R2, R215, P0 ;  /* 0x000000d70200720c */ /* 0x000fe20000701670 */
[C---:B------:R-:W-:Y:S01]  /*4af0*/  VIADD R203, R195.reuse, 0x4000 ;  /* 0x00004000c3cb7836 */ /* 0x040fe20000000000 */
[----:B---3--:R-:W-:Y:S01]  /*4b00*/  HMMA.16816.F32 R56, R8, R24, RZ ;  /* 0x000000180838723c */ /* 0x008fe200000018ff */
[----:B------:R-:W0:Y:S01]  /*4b10*/  LDGDEPBAR ;  /* 0x00000000000079af */ /* 0x000e220000000000 */
[----:B------:R-:W-:-:S02]  /*4b20*/  VIADD R202, R195, 0x4800 ;  /* 0x00004800c3ca7836 */ /* 0x000fc40000000000 */
[C---:B------:R-:W-:Y:S02]  /*4b30*/  VIADD R201, R195.reuse, 0x5000 ;  /* 0x00005000c3c97836 */ /* 0x040fe40000000000 */
[C---:B------:R-:W-:Y:S01]  /*4b40*/  HMMA.16816.F32 R24, R8.reuse, R26, RZ ;  /* 0x0000001a0818723c */ /* 0x040fe200000018ff */
[C---:B------:R-:W-:Y:S02]  /*4b50*/  VIADD R200, R195.reuse, 0x5800 ;  /* 0x00005800c3c87836 */ /* 0x040fe40000000000 */
[C---:B------:R-:W-:Y:S02]  /*4b60*/  VIADD R199, R195.reuse, 0x6000 ;  /* 0x00006000c3c77836 */ /* 0x040fe40000000000 */
[C---:B------:R-:W-:Y:S01]  /*4b70*/  VIADD R198, R195.reuse, 0x6800 ;  /* 0x00006800c3c67836 */ /* 0x040fe20000000000 */
[----:B-----5:R-:W-:Y:S01]  /*4b80*/  HMMA.16816.F32 R64, R8, R36, RZ ;  /* 0x000000240840723c */ /* 0x020fe200000018ff */
[C---:B------:R-:W-:Y:S02]  /*4b90*/  VIADD R197, R195.reuse, 0x7000 ;  /* 0x00007000c3c57836 */ /* 0x040fe40000000000 */
[----:B------:R-:W-:-:S03]  /*4ba0*/  VIADD R196, R195, 0x7800 ;  /* 0x00007800c3c47836 */ /* 0x000fc60000000000 */
[----:B------:R-:W-:Y:S01]  /*4bb0*/  HMMA.16816.F32 R68, R8, R38, RZ ;  /* 0x000000260844723c */ /* 0x000fe200000018ff */
[----:B------:R-:W-:Y:S05]  /*4bc0*/  LDSM.16.M88.4 R8, [R193] ;  /* 0x00000000c108783b */ /* 0x000fea0000000200 */
[C---:B----4-:R-:W-:Y:S06]  /*4bd0*/  HMMA.16816.F32 R20, R12.reuse, R44, R32 ;  /* 0x0000002c0c14723c */ /* 0x050fec0000001820 */
[C---:B------:R-:W-:Y:S06]  /*4be0*/  HMMA.16816.F32 R32, R12.reuse, R46, R40 ;  /* 0x0000002e0c20723c */ /* 0x040fec0000001828 */
[C---:B------:R-:W-:Y:S06]  /*4bf0*/  HMMA.16816.F32 R36, R12.reuse, R60, R48 ;  /* 0x0000003c0c24723c */ /* 0x040fec0000001830 */
[C---:B------:R-:W-:Y:S01]  /*4c00*/  HMMA.16816.F32 R40, R12.reuse, R62, R52 ;  /* 0x0000003e0c28723c */ /* 0x040fe20000001834 */
[----:B------:R-:W-:Y:S05]  /*4c10*/  LDSM.16.M88.4 R60, [R189+0x800] ;  /* 0x00080000bd3c783b */ /* 0x000fea0000000200 */
[C---:B------:R-:W-:Y:S06]  /*4c20*/  HMMA.16816.F32 R44, R12.reuse, R72, R56 ;  /* 0x000000480c2c723c */ /* 0x040fec0000001838 */
[C---:B------:R-:W-:Y:S01]  /*4c30*/  HMMA.16816.F32 R48, R12.reuse, R74, R24 ;  /* 0x0000004a0c30723c */ /* 0x040fe20000001818 */
[----:B------:R-:W3:Y:S04]  /*4c40*/  LDSM.16.M88.4 R24, [R189] ;  /* 0x00000000bd18783b */ /* 0x000ee80000000200 */
[----:B------:R-:W-:Y:S01]  /*4c50*/  LDSM.16.M88.4 R72, [R184+0xa800] ;  /* 0x00a80000b848783b */ /* 0x000fe20000000200 */
[C---:B------:R-:W-:Y:S03]  /*4c60*/  HMMA.16816.F32 R52, R12.reuse, R76, R64 ;  /* 0x0000004c0c34723c */ /* 0x040fe60000001840 */
[----:B------:R-:W-:Y:S03]  /*4c70*/  LDSM.16.M88.4 R64, [R184+0xa000] ;  /* 0x00a00000b840783b */ /* 0x000fe60000000200 */
[----:B------:R-:W-:Y:S01]  /*4c80*/  HMMA.16816.F32 R56, R12, R78, R68 ;  /* 0x0000004e0c38723c */ /* 0x000fe20000001844 */
[----:B------:R-:W4:Y:S04]  /*4c90*/  LDSM.16.M88.4 R12, [R191+0x2000] ;  /* 0x00200000bf0c783b */ /* 0x000f280000000200 */
[----:B------:R-:W-:Y:S01]  /*4ca0*/  LDSM.16.M88.4 R68, [R195+0x2800] ;  /* 0x00280000c344783b */ /* 0x000fe20000000200 */
[C---:B-1----:R-:W-:Y:S03]  /*4cb0*/  HMMA.16816.F32 R20, R16.reuse, R80, R20 ;  /* 0x000000501014723c */ /* 0x042fe60000001814 */
[----:B------:R-:W-:Y:S03]  /*4cc0*/  LDSM.16.M88.4 R76, [R195+0x3000] ;  /* 0x00300000c34c783b */ /* 0x000fe60000000200 */
[C---:B------:R-:W-:Y:S01]  /*4cd0*/  HMMA.16816.F32 R32, R16.reuse, R82, R32 ;  /* 0x000000521020723c */ /* 0x040fe20000001820 */
[----:B------:R-:W1:Y:S05]  /*4ce0*/  LDSM.16.M88.4 R80, [R184+0xb000] ;  /* 0x00b00000b850783b */ /* 0x000e6a0000000200 */
[C---:B------:R-:W-:Y:S06]  /*4cf0*/  HMMA.16816.F32 R36, R16.reuse, R84, R36 ;  /* 0x000000541024723c */ /* 0x040fec0000001824 */
[C---:B------:R-:W-:Y:S01]  /*4d00*/  HMMA.16816.F32 R40, R16.reuse, R86, R40 ;  /* 0x000000561028723c */ /* 0x040fe20000001828 */
[----:B------:R-:W-:Y:S05]  /*4d10*/  LDSM.16.M88.4 R84, [R195+0x3800] ;  /* 0x00380000c354783b */ /* 0x000fea0000000200 */
[C---:B------:R-:W-:Y:S06]  /*4d20*/  HMMA.16816.F32 R44, R16.reuse, R92, R44 ;  /* 0x0000005c102c723c */ /* 0x040fec000000182c */
[C---:B------:R-:W-:Y:S01]  /*4d30*/  HMMA.16816.F32 R48, R16.reuse, R94, R48 ;  /* 0x0000005e1030723c */ /* 0x040fe20000001830 */
[----:B------:R-:W5:Y:S05]  /*4d40*/  LDSM.16.M88.4 R92, [R184+0xb800] ;  /* 0x00b80000b85c783b */ /* 0x000f6a0000000200 */
[C---:B--2---:R-:W-:Y:S06]  /*4d50*/  HMMA.16816.F32 R52, R16.reuse, R100, R52 ;  /* 0x000000641034723c */ /* 0x044fec0000001834 */
[----:B------:R-:W-:Y:S06]  /*4d60*/  HMMA.16816.F32 R56, R16, R102, R56 ;  /* 0x000000661038723c */ /* 0x000fec0000001838 */
[C---:B---3--:R-:W-:Y:S01]  /*4d70*/  HMMA.16816.F32 R16, R8.reuse, R24, R20 ;  /* 0x000000180810723c */ /* 0x048fe20000001814 */
[----:B------:R-:W-:Y:S05]  /*4d80*/  LDSM.16.M88.4 R20, [R192+0x2000] ;  /* 0x00200000c014783b */ /* 0x000fea0000000200 */
[C---:B------:R-:W-:Y:S06]  /*4d90*/  HMMA.16816.F32 R32, R8.reuse, R26, R32 ;  /* 0x0000001a0820723c */ /* 0x040fec0000001820 */
[C---:B------:R-:W-:Y:S06]  /*4da0*/  HMMA.16816.F32 R36, R8.reuse, R60, R36 ;  /* 0x0000003c0824723c */ /* 0x040fec0000001824 */
[C---:B------:R-:W-:Y:S01]  /*4db0*/  HMMA.16816.F32 R40, R8.reuse, R62, R40 ;  /* 0x0000003e0828723c */ /* 0x040fe20000001828 */
[----:B------:R-:W2:Y:S05]  /*4dc0*/  LDSM.16.M88.4 R60, [R195+0x2000] ;  /* 0x00200000c33c783b */ /* 0x000eaa0000000200 */
[C---:B------:R-:W-:Y:S06]  /*4dd0*/  HMMA.16816.F32 R44, R8.reuse, R88, R44 ;  /* 0x00000058082c723c */ /* 0x040fec000000182c */
[C---:B------:R-:W-:Y:S01]  /*4de0*/  HMMA.16816.F32 R48, R8.reuse, R90, R48 ;  /* 0x0000005a0830723c */ /* 0x040fe20000001830 */
[----:B------:R-:W-:Y:S05]  /*4df0*/  LDSM.16.M88.4 R88, [R190+0xb800] ;  /* 0x00b80000be58783b */ /* 0x000fea0000000200 */
[C---:B------:R-:W-:Y:S06]  /*4e00*/  HMMA.16816.F32 R52, R8.reuse, R96, R52 ;  /* 0x000000600834723c */ /* 0x040fec0000001834 */
[----:B------:R-:W-:Y:S01]  /*4e10*/  HMMA.16816.F32 R56, R8, R98, R56 ;  /* 0x000000620838723c */ /* 0x000fe20000001838 */
[----:B------:R-:W-:Y:S04]  /*4e20*/  LDSM.16.M88.4 R8, [R194+0x2000] ;  /* 0x00200000c208783b */ /* 0x000fe80000000200 */
[----:B------:R-:W-:Y:S01]  /*4e30*/  LDSM.16.M88.4 R96, [R190+0xd800] ;  /* 0x00d80000be60783b */ /* 0x000fe20000000200 */
[C---:B----4-:R-:W-:Y:S06]  /*4e40*/  HMMA.16816.F32 R16, R12.reuse, R64, R16 ;  /* 0x000000400c10723c */ /* 0x050fec0000001810 */
        /* <DEDUP_REMOVED lines=8> */
[C---:B-----5:R-:W-:Y:S06]  /*4ed0*/  HMMA.16816.F32 R52, R12.reuse, R92, R52 ;  /* 0x0000005c0c34723c */ /* 0x060fec0000001834 */
[----:B------:R-:W-:Y:S01]  /*4ee0*/  HMMA.16816.F32 R56, R12, R94, R56 ;  /* 0x0000005e0c38723c */ /* 0x000fe20000001838 */
[----:B------:R-:W-:Y:S05]  /*4ef0*/  LDSM.16.M88.4 R92, [R184+0xd800] ;  /* 0x00d80000b85c783b */ /* 0x000fea0000000200 */
[C---:B--2---:R-:W-:Y:S01]  /*4f00*/  HMMA.16816.F32 R24, R20.reuse, R60, R16 ;  /* 0x0000003c1418723c */ /* 0x044fe20000001810 */
[----:B------:R-:W-:Y:S05]  /*4f10*/  LDSM.16.M88.4 R16, [R193+0x2000] ;  /* 0x00200000c110783b */ /* 0x000fea0000000200 */
[C---:B------:R-:W-:Y:S01]  /*4f20*/  HMMA.16816.F32 R12, R20.reuse, R62, R32 ;  /* 0x0000003e140c723c */ /* 0x040fe20000001820 */
[----:B------:R-:W2:Y:S05]  /*4f30*/  LDSM.16.M88.4 R60, [R189+0x2000] ;  /* 0x00200000bd3c783b */ /* 0x000eaa0000000200 */
        /* <DEDUP_REMOVED lines=21> */
[----:B------:R-:W-:Y:S05]  /*5090*/  LDSM.16.M88.4 R88, [R195+0x5800] ;  /* 0x00580000c358783b */ /* 0x000fea0000000200 */
[C---:B--2---:R-:W-:Y:S06]  /*50a0*/  HMMA.16816.F32 R36, R16.reuse, R60, R32 ;  /* 0x0000003c1024723c */ /* 0x044fec0000001820 */
[C---:B------:R-:W-:Y:S01]  /*50b0*/  HMMA.16816.F32 R32, R16.reuse, R62, R24 ;  /* 0x0000003e1020723c */ /* 0x040fe20000001818 */
[----:B------:R-:W-:Y:S05]  /*50c0*/  LDSM.16.M88.4 R60, [R195+0x4000] ;  /* 0x00400000c33c783b */ /* 0x000fea0000000200 */
[C---:B-----5:R-:W-:Y:S01]  /*50d0*/  HMMA.16816.F32 R24, R16.reuse, R68, R12 ;  /* 0x000000441018723c */ /* 0x060fe2000000180c */
[----:B------:R-:W2:Y:S05]  /*50e0*/  LDSM.16.M88.4 R12, [R192+0x4000] ;  /* 0x00400000c00c783b */ /* 0x000eaa0000000200 */
[C---:B------:R-:W-:Y:S01]  /*50f0*/  HMMA.16816.F32 R8, R16.reuse, R70, R40 ;  /* 0x000000461008723c */ /* 0x040fe20000001828 */
[----:B------:R-:W5:Y:S05]  /*5100*/  LDSM.16.M88.4 R68, [R195+0x4800] ;  /* 0x00480000c344783b */ /* 0x000f6a0000000200 */
[C---:B------:R-:W-:Y:S06]  /*5110*/  HMMA.16816.F32 R44, R16.reuse, R76, R44 ;  /* 0x0000004c102c723c */ /* 0x040fec000000182c */
[C---:B------:R-:W-:Y:S01]  /*5120*/  HMMA.16816.F32 R48, R16.reuse, R78, R48 ;  /* 0x0000004e1030723c */ /* 0x040fe20000001830 */
[----:B------:R-:W5:Y:S05]  /*5130*/  LDSM.16.M88.4 R76, [R195+0x5000] ;  /* 0x00500000c34c783b */ /* 0x000f6a0000000200 */
[C---:B------:R-:W-:Y:S06]  /*5140*/  HMMA.16816.F32 R52, R16.reuse, R84, R52 ;  /* 0x000000541034723c */ /* 0x040fec0000001834 */
[----:B------:R-:W-:Y:S01]  /*5150*/  HMMA.16816.F32 R56, R16, R86, R56 ;  /* 0x000000561038723c */ /* 0x000fe20000001838 */
[----:B------:R-:W-:Y:S05]  /*5160*/  LDSM.16.M88.4 R84, [R189+0x5000] ;  /* 0x00500000bd54783b */ /* 0x000fea0000000200 */
[C---:B---3--:R-:W-:Y:S06]  /*5170*/  HMMA.16816.F32 R40, R20.reuse, R64, R36 ;  /* 0x000000401428723c */ /* 0x048fec0000001824 */
[C---:B------:R-:W-:Y:S01]  /*5180*/  HMMA.16816.F32 R36, R20.reuse, R66, R32 ;  /* 0x000000421424723c */ /* 0x040fe20000001820 */
[----:B------:R-:W-:Y:S05]  /*5190*/  LDSM.16.M88.4 R64, [R190+0xc000] ;  /* 0x00c00000be40783b */ /* 0x000fea0000000200 */
[C---:B----4-:R-:W-:Y:S06]  /*51a0*/  HMMA.16816.F32 R32, R20.reuse, R72, R24 ;  /* 0x000000481420723c */ /* 0x050fec0000001818 */
[C---:B------:R-:W-:Y:S01]  /*51b0*/  HMMA.16816.F32 R24, R20.reuse, R74, R8 ;  /* 0x0000004a1418723c */ /* 0x040fe20000001808 */
[----:B------:R-:W3:Y:S04]  /*51c0*/  LDSM.16.M88.4 R8, [R194+0x4000] ;  /* 0x00400000c208783b */ /* 0x000ee80000000200 */
[----:B------:R-:W4:Y:S01]  /*51d0*/  LDSM.16.M88.4 R72, [R190+0xc800] ;  /* 0x00c80000be48783b */ /* 0x000f220000000200 */
        /* <DEDUP_REMOVED lines=10> */
[C---:B-----5:R-:W-:Y:S06]  /*5280*/  HMMA.16816.F32 R36, R12.reuse, R68, R32 ;  /* 0x000000440c24723c */ /* 0x060fec0000001820 */
[C---:B------:R-:W-:Y:S01]  /*5290*/  HMMA.16816.F32 R32, R12.reuse, R70, R24 ;  /* 0x000000460c20723c */ /* 0x040fe20000001818 */
[----:B------:R-:W-:Y:S05]  /*52a0*/  LDSM.16.M88.4 R68, [R184+0xe000] ;  /* 0x00e00000b844783b */ /* 0x000fea0000000200 */
        /* <DEDUP_REMOVED lines=11> */
[----:B------:R-:W-:Y:S05]  /*5360*/  LDSM.16.M88.4 R72, [R184+0xe800] ;  /* 0x00e80000b848783b */ /* 0x000fea0000000200 */
[C---:B-1----:R-:W-:Y:S06]  /*5370*/  HMMA.16816.F32 R32, R8.reuse, R80, R24 ;  /* 0x000000500820723c */ /* 0x042fec0000001818 */
[C---:B------:R-:W-:Y:S01]  /*5380*/  HMMA.16816.F32 R24, R8.reuse, R82, R16 ;  /* 0x000000520818723c */ /* 0x040fe20000001810 */
[----:B------:R-:W1:Y:S04]  /*5390*/  LDSM.16.M88.4 R16, [R191+0x6000] ;  /* 0x00600000bf10783b */ /* 0x000e680000000200 */
[----:B------:R-:W3:Y:S01]  /*53a0*/  LDSM.16.M88.4 R80, [R184+0xf000] ;  /* 0x00f00000b850783b */ /* 0x000ee20000000200 */
[C---:B------:R-:W-:Y:S06]  /*53b0*/  HMMA.16816.F32 R12, R8.reuse, R96, R52 ;  /* 0x00000060080c723c */ /* 0x040fec0000001834 */
[----:B------:R-:W-:Y:S06]  /*53c0*/  HMMA.16816.F32 R52, R8, R98, R56 ;  /* 0x000000620834723c */ /* 0x000fec0000001838 */
[C---:B--2---:R-:W-:Y:S06]  /*53d0*/  HMMA.16816.F32 R44, R20.reuse, R62, R44 ;  /* 0x0000003e142c723c */ /* 0x044fec000000182c */
[C---:B-----5:R-:W-:Y:S06]  /*53e0*/  HMMA.16816.F32 R40, R20.reuse, R76, R40 ;  /* 0x0000004c1428723c */ /* 0x060fec0000001828 */
[C---:B------:R-:W-:Y:S01]  /*53f0*/  HMMA.16816.F32 R36, R20.reuse, R78, R36 ;  /* 0x0000004e1424723c */ /* 0x040fe20000001824 */
[----:B------:R-:W-:Y:S05]  /*5400*/  LDSM.16.M88.4 R76, [R195+0x6800] ;  /* 0x00680000c34c783b */ /* 0x000fea0000000200 */
[C---:B------:R-:W-:Y:S01]  /*5410*/  HMMA.16816.F32 R48, R20.reuse, R60, R48 ;  /* 0x0000003c1430723c */ /* 0x040fe20000001830 */
[----:B------:R-:W-:Y:S05]  /*5420*/  LDSM.16.M88.4 R60, [R190+0xe000] ;  /* 0x00e00000be3c783b */ /* 0x000fea0000000200 */
[C---:B------:R-:W-:Y:S06]  /*5430*/  HMMA.16816.F32 R32, R20.reuse, R84, R32 ;  /* 0x000000541420723c */ /* 0x040fec0000001820 */
[C---:B------:R-:W-:Y:S01]  /*5440*/  HMMA.16816.F32 R24, R20.reuse, R86, R24 ;  /* 0x000000561418723c */ /* 0x040fe20000001818 */
[----:B------:R-:W-:Y:S05]  /*5450*/  LDSM.16.M88.4 R84, [R195+0x7000] ;  /* 0x00700000c354783b */ /* 0x000fea0000000200 */
[C---:B------:R-:W-:Y:S01]  /*5460*/  HMMA.16816.F32 R8, R20.reuse, R92, R12 ;  /* 0x0000005c1408723c */ /* 0x040fe2000000180c */
[----:B------:R-:W2:Y:S05]  /*5470*/  LDSM.16.M88.4 R12, [R192+0x6000] ;  /* 0x00600000c00c783b */ /* 0x000eaa0000000200 */
[----:B------:R-:W-:Y:S01]  /*5480*/  HMMA.16816.F32 R20, R20, R94, R52 ;  /* 0x0000005e1414723c */ /* 0x000fe20000001834 */
[----:B------:R-:W4:Y:S05]  /*5490*/  LDSM.16.M88.4 R92, [R195+0x7800] ;  /* 0x00780000c35c783b */ /* 0x000f2a0000000200 */
        /* <DEDUP_REMOVED lines=8> */
[----:B------:R-:W-:Y:S05]  /*5520*/  LDSM.16.M88.4 R80, [R190+0xf800] ;  /* 0x00f80000be50783b */ /* 0x000fea0000000200 */
[C---:B------:R-:W-:Y:S01]  /*5530*/  HMMA.16816.F32 R56, R16.reuse, R88, R8 ;  /* 0x000000581038723c */ /* 0x040fe20000001808 */
[----:B------:R-:W1:Y:S05]  /*5540*/  LDSM.16.M88.4 R8, [R194+0x6000] ;  /* 0x00600000c208783b */ /* 0x000e6a0000000200 */
[----:B------:R-:W-:Y:S01]  /*5550*/  HMMA.16816.F32 R20, R16, R90, R20 ;  /* 0x0000005a1014723c */ /* 0x000fe20000001814 */
[----:B------:R-:W-:Y:S05]  /*5560*/  LDSM.16.M88.4 R16, [R193+0x6000] ;  /* 0x00600000c110783b */ /* 0x000fea0000000200 */
[C---:B--2---:R-:W-:Y:S06]  /*5570*/  HMMA.16816.F32 R48, R12.reuse, R66, R44 ;  /* 0x000000420c30723c */ /* 0x044fec000000182c */
[C---:B------:R-:W-:Y:S06]  /*5580*/  HMMA.16816.F32 R44, R12.reuse, R76, R40 ;  /* 0x0000004c0c2c723c */ /* 0x040fec0000001828 */
[C---:B------:R-:W-:Y:S06]  /*5590*/  HMMA.16816.F32 R40, R12.reuse, R78, R36 ;  /* 0x0000004e0c28723c */ /* 0x040fec0000001824 */
[C---:B------:R-:W-:Y:S01]  /*55a0*/  HMMA.16816.F32 R52, R12.reuse, R64, R52 ;  /* 0x000000400c34723c */ /* 0x040fe20000001834 */
[----:B------:R-:W2:Y:S05]  /*55b0*/  LDSM.16.M88.4 R64, [R189+0x6000] ;  /* 0x00600000bd40783b */ /* 0x000eaa0000000200 */
[C---:B------:R-:W-:Y:S06]  /*55c0*/  HMMA.16816.F32 R36, R12.reuse, R84, R32 ;  /* 0x000000540c24723c */ /* 0x040fec0000001820 */
[C---:B------:R-:W-:Y:S06]  /*55d0*/  HMMA.16816.F32 R32, R12.reuse, R86, R24 ;  /* 0x000000560c20723c */ /* 0x040fec0000001818 */
[C---:B----4-:R-:W-:Y:S06]  /*55e0*/  HMMA.16816.F32 R24, R12.reuse, R92, R56 ;  /* 0x0000005c0c18723c */ /* 0x050fec0000001838 */
[----:B------:R-:W-:Y:S06]  /*55f0*/  HMMA.16816.F32 R12, R12, R94, R20 ;  /* 0x0000005e0c0c723c */ /* 0x000fec0000001814 */
[C---:B-1----:R-:W-:Y:S06]  /*5600*/  HMMA.16816.F32 R20, R8.reuse, R60, R52 ;  /* 0x0000003c0814723c */ /* 0x042fec0000001834 */
[C---:B------:R-:W-:Y:S06]  /*5610*/  HMMA.16816.F32 R48, R8.reuse, R62, R48 ;  /* 0x0000003e0830723c */ /* 0x040fec0000001830 */
[C---:B------:R-:W-:Y:S06]  /*5620*/  HMMA.16816.F32 R44, R8.reuse, R72, R44 ;  /* 0x00000048082c723c */ /* 0x040fec000000182c */
[C---:B------:R-:W-:Y:S01]  /*5630*/  HMMA.16816.F32 R52, R8.reuse, R82, R12 ;  /* 0x000000520834723c */ /* 0x040fe2000000180c */
[----:B------:R-:W1:Y:S05]  /*5640*/  LDSM.16.M88.4 R12, [R189+0x6800] ;  /* 0x00680000bd0c783b */ /* 0x000e6a0000000200 */
[----:B------:R-:W-:Y:S01]  /*5650*/  HMMA.16816.F32 R56, R8, R70, R32 ;  /* 0x000000460838723c */ /* 0x000fe20000001820 */
[----:B------:R-:W3:Y:S05]  /*5660*/  LDSM.16.M88.4 R32, [R189+0x7000] ;  /* 0x00700000bd20783b */ /* 0x000eea0000000200 */
[----:B--2---:R-:W-:Y:S06]  /*5670*/  HMMA.16816.F32 R20, R16, R64, R20 ;  /* 0x000000401014723c */ /* 0x004fec0000001814 */
[C---:B------:R-:W-:Y:S06]  /*5680*/  HMMA.16816.F32 R40, R8.reuse, R74, R40 ;  /* 0x0000004a0828723c */ /* 0x040fec0000001828 */
[C---:B------:R-:W-:Y:S06]  /*5690*/  HMMA.16816.F32 R36, R8.reuse, R68, R36 ;  /* 0x000000440824723c */ /* 0x040fec0000001824 */
[----:B------:R-:W-:Y:S06]  /*56a0*/  HMMA.16816.F32 R60, R8, R80, R24 ;  /* 0x00000050083c723c */ /* 0x000fec0000001818 */
[----:B------:R-:W-:Y:S01]  /*56b0*/  FSEL R30, R21, -INF , !P6 ;  /* 0xff800000151e7808 */ /* 0x000fe20007000000 */
[----:B------:R-:W-:-:S02]  /*56c0*/  VIADD R8, R6, 0x8 ;  /* 0x0000000806087836 */ /* 0x000fc40000000000 */
[----:B------:R-:W-:Y:S02]  /*56d0*/  IMAD.U32 R9, RZ, RZ, UR17 ;  /* 0x00000011ff097e24 */ /* 0x000fe4000f8e00ff */
[----:B------:R-:W-:Y:S01]  /*56e0*/  VIADD R6, R2, 0x8 ;  /* 0x0000000802067836 */ /* 0x000fe20000000000 */
[C---:B------:R-:W-:Y:S01]  /*56f0*/  VIADDMNMX R216, R8.reuse, UR23, R7, PT ;  /* 0x0000001708d87c46 */ /* 0x040fe2000b800107 */
[----:B------:R-:W-:Y:S01]  /*5700*/  IMAD R64, R9, 0x4, R31 ;  /* 0x0000000409407824 */ /* 0x000fe200078e021f */
[----:B------:R-:W-:Y:S01]  /*5710*/  VIADDMNMX R214, R8, UR41, RZ, !PT ;  /* 0x0000002908d67c46 */ /* 0x000fe2000f8001ff */
[C---:B-1----:R-:W-:Y:S01]  /*5720*/  HMMA.16816.F32 R24, R16.reuse, R12, R44 ;  /* 0x0000000c1018723c */ /* 0x042fe2000000182c */
[C---:B------:R-:W-:Y:S01]  /*5730*/  ISETP.GE.AND P1, PT, R6.reuse, R217, PT ;  /* 0x000000d90600720c */ /* 0x040fe20003f26270 */
[----:B------:R-:W-:Y:S01]  /*5740*/  UIADD3 UR23, UR34, -0x4ab325aa, URZ ;  /* 0xb54cda5622177890 */ /* 0x000fe2000fffe03f */
[-C--:B------:R-:W-:Y:S01]  /*5750*/  ISETP.GE.AND P4, PT, R6, R216.reuse, PT ;  /* 0x000000d80600720c */ /* 0x080fe20003f86270 */
[----:B------:R-:W-:Y:S01]  /*5760*/  STL [R1+0x98], R64 ;  /* 0x0000984001007387 */ /* 0x000fe20000100800 */
[-C--:B------:R-:W-:Y:S01]  /*5770*/  ISETP.GE.AND P2, PT, R3, R216.reuse, PT ;  /* 0x000000d80300720c */ /* 0x080fe20003f46270 */
[----:B------:R-:W-:Y:S01]  /*5780*/  HMMA.16816.F32 R8, R16, R66, R48 ;  /* 0x000000421008723c */ /* 0x000fe20000001830 */
[----:B------:R-:W-:-:S02]  /*5790*/  ISETP.GE.AND P3, PT, R2, R216, PT ;  /* 0x000000d80200720c */ /* 0x000fc40003f66270 */
[C---:B------:R-:W-:Y:S02]  /*57a0*/  ISETP.LT.OR P1, PT, R6.reuse, R215, P1 ;  /* 0x000000d70600720c */ /* 0x040fe40000f21670 */
[-C--:B------:R-:W-:Y:S01]  /*57b0*/  ISETP.LT.OR P4, PT, R6, R214.reuse, P4 ;  /* 0x000000d60600720c */ /* 0x080fe20002781670 */
[C---:B------:R-:W-:Y:S01]  /*57c0*/  VIADD R6, R2.reuse, 0x10 ;  /* 0x0000001002067836 */ /* 0x040fe20000000000 */
[-C--:B------:R-:W-:Y:S01]  /*57d0*/  ISETP.LT.OR P2, PT, R3, R214.reuse, P2 ;  /* 0x000000d60300720c */ /* 0x080fe20001741670 */
[C---:B------:R-:W-:Y:S01]  /*57e0*/  VIADD R3, R2.reuse, 0x9 ;  /* 0x0000000902037836 */ /* 0x040fe20000000000 */
[----:B------:R-:W-:Y:S01]  /*57f0*/  ISETP.LT.OR P3, PT, R2, R214, P3 ;  /* 0x000000d60200720c */ /* 0x000fe20001f61670 */
[----:B------:R-:W-:Y:S01]  /*5800*/  HMMA.16816.F32 R12, R16, R14, R40 ;  /* 0x0000000e100c723c */ /* 0x000fe20000001828 */
[----:B------:R-:W-:Y:S02]  /*5810*/  FSEL R46, R23, -INF , !P2 ;  /* 0xff800000172e7808 */ /* 0x000fe40005000000 */
[----:B------:R-:W-:-:S02]  /*5820*/  FSEL R45, R22, -INF , !P3 ;  /* 0xff800000162d7808 */ /* 0x000fc40005800000 */
[----:B------:R-:W-:Y:S02]  /*5830*/  FSEL R31, R20, -INF , !P0 ;  /* 0xff800000141f7808 */ /* 0x000fe40004000000 */
[C---:B------:R-:W-:Y:S01]  /*5840*/  ISETP.GE.AND P2, PT, R6.reuse, R217, PT ;  /* 0x000000d90600720c */ /* 0x040fe20003f46270 */
[----:B------:R-:W1:Y:S01]  /*5850*/  LDSM.16.M88.4 R20, [R189+0x7800] ;  /* 0x00780000bd14783b */ /* 0x000e620000000200 */
[----:B------:R-:W-:Y:S01]  /*5860*/  ISETP.GE.AND P3, PT, R6, R216, PT ;  /* 0x000000d80600720c */ /* 0x000fe20003f66270 */
[----:B------:R-:W-:-:S04]  /*5870*/  DEPBAR.LE SB0, 0x0 ;  /* 0x000080000000791a */ /* 0x000fc80000000000 */
[----:B------:R-:W-:Y:S01]  /*5880*/  BAR.SYNC.DEFER_BLOCKING 0x0 ;  /* 0x0000000000007b1d */ /* 0x000fe20000010000 */
[C---:B------:R-:W-:Y:S02]  /*5890*/  ISETP.GE.AND P5, PT, R3.reuse, R217, PT ;  /* 0x000000d90300720c */ /* 0x040fe40003fa6270 */
[C---:B------:R-:W-:Y:S02]  /*58a0*/  ISETP.GE.AND P0, PT, R3.reuse, R216, PT ;  /* 0x000000d80300720c */ /* 0x040fe40003f06270 */
[CC--:B------:R-:W-:Y:S02]  /*58b0*/  ISETP.LT.OR P2, PT, R6.reuse, R215.reuse, P2 ;  /* 0x000000d70600720c */ /* 0x0c0fe40001741670 */
[-C--:B------:R-:W-:Y:S01]  /*58c0*/  ISETP.LT.OR P3, PT, R6, R214.reuse, P3 ;  /* 0x000000d60600720c */ /* 0x080fe20001f61670 */
[C---:B------:R-:W-:Y:S01]  /*58d0*/  VIADD R6, R2.reuse, 0x18 ;  /* 0x0000001802067836 */ /* 0x040fe20000000000 */
[C---:B------:R-:W-:Y:S02]  /*58e0*/  ISETP.LT.OR P5, PT, R3.reuse, R215, P5 ;  /* 0x000000d70300720c */ /* 0x040fe40002fa1670 */
[----:B------:R-:W-:Y:S01]  /*58f0*/  ISETP.LT.OR P0, PT, R3, R214, P0 ;  /* 0x000000d60300720c */ /* 0x000fe20000701670 */
[----:B------:R-:W-:Y:S01]  /*5900*/  VIADD R3, R2, 0x11 ;  /* 0x0000001102037836 */ /* 0x000fe20000000000 */
[----:B------:R-:W-:-:S02]  /*5910*/  FSEL R41, R10, -INF , !P4 ;  /* 0xff8000000a297808 */ /* 0x000fc40006000000 */
[----:B------:R-:W-:Y:S02]  /*5920*/  FSEL R42, R11, -INF , !P0 ;  /* 0xff8000000b2a7808 */ /* 0x000fe40004000000 */
[----:B------:R-:W-:Y:S02]  /*5930*/  FSEL R44, R8, -INF , !P1 ;  /* 0xff800000082c7808 */ /* 0x000fe40004800000 */
[CC--:B------:R-:W-:Y:S02]  /*5940*/  ISETP.GE.AND P0, PT, R6.reuse, R217.reuse, PT ;  /* 0x000000d90600720c */ /* 0x0c0fe40003f06270 */
[-C--:B------:R-:W-:Y:S02]  /*5950*/  ISETP.GE.AND P4, PT, R6, R216.reuse, PT ;  /* 0x000000d80600720c */ /* 0x080fe40003f86270 */
[C---:B------:R-:W-:Y:S02]  /*5960*/  ISETP.GE.AND P6, PT, R3.reuse, R217, PT ;  /* 0x000000d90300720c */ /* 0x040fe40003fc6270 */
[----:B------:R-:W-:-:S02]  /*5970*/  ISETP.GE.AND P1, PT, R3, R216, PT ;  /* 0x000000d80300720c */ /* 0x000fc40003f26270 */
[----:B------:R-:W-:Y:S02]  /*5980*/  FSEL R40, R9, -INF , !P5 ;  /* 0xff80000009287808 */ /* 0x000fe40006800000 */
[CC--:B------:R-:W-:Y:S01]  /*5990*/  ISETP.LT.OR P0, PT, R6.reuse, R215.reuse, P0 ;  /* 0x000000d70600720c */ /* 0x0c0fe20000701670 */
[----:B---3--:R-:W-:Y:S01]  /*59a0*/  HMMA.16816.F32 R8, R16, R32, R36 ;  /* 0x000000201008723c */ /* 0x008fe20000001824 */
        /* <DEDUP_REMOVED lines=12> */
[CC--:B------:R-:W-:Y:S02]  /*5a70*/  ISETP.LT.OR P1, PT, R6.reuse, R215.reuse, P1 ;  /* 0x000000d70600720c */ /* 0x0c0fe40000f21670 */
[-C--:B------:R-:W-:Y:S01]  /*5a80*/  ISETP.LT.OR P3, PT, R6, R214.reuse, P3 ;  /* 0x000000d60600720c */ /* 0x080fe20001f61670 */
[C---:B------:R-:W-:Y:S01]  /*5a90*/  VIADD R6, R2.reuse, 0x28 ;  /* 0x0000002802067836 */ /* 0x040fe20000000000 */
[C---:B------:R-:W-:Y:S02]  /*5aa0*/  ISETP.LT.OR P5, PT, R3.reuse, R215, P5 ;  /* 0x000000d70300720c */ /* 0x040fe40002fa1670 */
[----:B------:R-:W-:Y:S01]  /*5ab0*/  ISETP.LT.OR P2, PT, R3, R214, P2 ;  /* 0x000000d60300720c */ /* 0x000fe20001741670 */
[----:B------:R-:W-:Y:S01]  /*5ac0*/  VIADD R3, R2, 0x21 ;  /* 0x0000002102037836 */ /* 0x000fe20000000000 */
[----:B------:R-:W-:Y:S02]  /*5ad0*/  FSEL R71, R14, -INF , !P4 ;  /* 0xff8000000e477808 */ /* 0x000fe40006000000 */
[----:B------:R-:W-:-:S02]  /*5ae0*/  FSEL R135, R15, -INF , !P2 ;  /* 0xff8000000f877808 */ /* 0x000fc40005000000 */
[----:B------:R-:W-:Y:S02]  /*5af0*/  FSEL R133, R12, -INF , !P0 ;  /* 0xff8000000c857808 */ /* 0x000fe40004000000 */
[C---:B------:R-:W-:Y:S02]  /*5b00*/  ISETP.GE.AND P2, PT, R6.reuse, R217, PT ;  /* 0x000000d90600720c */ /* 0x040fe40003f46270 */
[CC--:B------:R-:W-:Y:S02]  /*5b10*/  ISETP.GE.AND P4, PT, R6.reuse, R216.reuse, PT ;  /* 0x000000d80600720c */ /* 0x0c0fe40003f86270 */
[----:B------:R-:W-:Y:S02]  /*5b20*/  ISETP.GE.AND P0, PT, R3, R216, PT ;  /* 0x000000d80300720c */ /* 0x000fe40003f06270 */
[----:B------:R-:W-:Y:S02]  /*5b30*/  FSEL R134, R25, -INF , !P6 ;  /* 0xff80000019867808 */ /* 0x000fe40007000000 */
[----:B------:R-:W-:Y:S01]  /*5b40*/  HMMA.16816.F32 R24, R16, R34, R56 ;  /* 0x000000221018723c */ /* 0x000fe20000001838 */
[----:B------:R-:W-:-:S02]  /*5b50*/  ISETP.LT.OR P2, PT, R6, R215, P2 ;  /* 0x000000d70600720c */ /* 0x000fc40001741670 */
[-C--:B------:R-:W-:Y:S01]  /*5b60*/  ISETP.LT.OR P4, PT, R6, R214.reuse, P4 ;  /* 0x000000d60600720c */ /* 0x080fe20002781670 */
[----:B------:R-:W-:Y:S01]  /*5b70*/  VIADD R6, R2, 0x30 ;  /* 0x0000003002067836 */ /* 0x000fe20000000000 */
[C---:B------:R-:W-:Y:S02]  /*5b80*/  ISETP.LT.OR P0, PT, R3.reuse, R214, P0 ;  /* 0x000000d60300720c */ /* 0x040fe40000701670 */
[-C--:B------:R-:W-:Y:S02]  /*5b90*/  ISETP.GE.AND P6, PT, R3, R217.reuse, PT ;  /* 0x000000d90300720c */ /* 0x080fe40003fc6270 */
[----:B------:R-:W-:Y:S02]  /*5ba0*/  FSEL R252, R10, -INF , !P3 ;  /* 0xff8000000afc7808 */ /* 0x000fe40005800000 */
[----:B------:R-:W-:Y:S02]  /*5bb0*/  FSEL R236, R11, -INF , !P0 ;  /* 0xff8000000bec7808 */ /* 0x000fe40004000000 */
[----:B------:R-:W-:-:S02]  /*5bc0*/  ISETP.GE.AND P0, PT, R6, R217, PT ;  /* 0x000000d90600720c */ /* 0x000fc40003f06270 */
[----:B------:R-:W-:Y:S02]  /*5bd0*/  ISETP.GE.AND P3, PT, R6, R216, PT ;  /* 0x000000d80600720c */ /* 0x000fe40003f66270 */
[-C--:B------:R-:W-:Y:S01]  /*5be0*/  ISETP.LT.OR P6, PT, R3, R215.reuse, P6 ;  /* 0x000000d70300720c */ /* 0x080fe200037c1670 */
[----:B------:R-:W-:Y:S01]  /*5bf0*/  VIADD R3, R2, 0x29 ;  /* 0x0000002902037836 */ /* 0x000fe20000000000 */
[----:B------:R-:W-:Y:S02]  /*5c00*/  FSEL R70, R13, -INF , !P5 ;  /* 0xff8000000d467808 */ /* 0x000fe40006800000 */
[C---:B------:R-:W-:Y:S01]  /*5c10*/  ISETP.LT.OR P0, PT, R6.reuse, R215, P0 ;  /* 0x000000d70600720c */ /* 0x040fe20000701670 */
[----:B-1----:R-:W-:Y:S01]  /*5c20*/  HMMA.16816.F32 R12, R16, R20, R60 ;  /* 0x00000014100c723c */ /* 0x002fe2000000183c */
[----:B------:R-:W-:Y:S02]  /*5c30*/  ISETP.LT.OR P3, PT, R6, R214, P3 ;  /* 0x000000d60600720c */ /* 0x000fe40001f61670 */
[----:B------:R-:W1:Y:S01]  /*5c40*/  LDC.U8 R6, c[0x0][0x388] ;  /* 0x0000e200ff067b82 */ /* 0x000e620000000000 */
[----:B------:R-:W-:-:S02]  /*5c50*/  FSEL R213, R8, -INF , !P1 ;  /* 0xff80000008d57808 */ /* 0x000fc40004800000 */
[C---:B------:R-:W-:Y:S01]  /*5c60*/  ISETP.GE.AND P5, PT, R3.reuse, R217, PT ;  /* 0x000000d90300720c */ /* 0x040fe20003fa6270 */
[----:B------:R-:W-:Y:S01]  /*5c70*/  HMMA.16816.F32 R16, R16, R22, R52 ;  /* 0x000000161010723c */ /* 0x000fe20000001834 */
[C---:B------:R-:W-:Y:S02]  /*5c80*/  ISETP.GE.AND P1, PT, R3.reuse, R216, PT ;  /* 0x000000d80300720c */ /* 0x040fe40003f26270 */
[C---:B------:R-:W-:Y:S02]  /*5c90*/  ISETP.LT.OR P5, PT, R3.reuse, R215, P5 ;  /* 0x000000d70300720c */ /* 0x040fe40002fa1670 */
[----:B------:R-:W-:Y:S01]  /*5ca0*/  ISETP.LT.OR P1, PT, R3, R214, P1 ;  /* 0x000000d60300720c */ /* 0x000fe20000f21670 */
[----:B------:R-:W-:Y:S01]  /*5cb0*/  VIADD R3, R2, 0x31 ;  /* 0x0000003102037836 */ /* 0x000fe20000000000 */
[----:B------:R-:W-:Y:S02]  /*5cc0*/  FSEL R212, R9, -INF , !P6 ;  /* 0xff80000009d47808 */ /* 0x000fe40007000000 */
[----:B------:R-:W-:-:S02]  /*5cd0*/  FSEL R219, R24, -INF , !P2 ;  /* 0xff80000018db7808 */ /* 0x000fc40005000000 */
[C---:B------:R-:W-:Y:S02]  /*5ce0*/  ISETP.GE.AND P6, PT, R3.reuse, R217, PT ;  /* 0x000000d90300720c */ /* 0x040fe40003fc6270 */
[C---:B------:R-:W-:Y:S02]  /*5cf0*/  ISETP.GE.AND P2, PT, R3.reuse, R216, PT ;  /* 0x000000d80300720c */ /* 0x040fe40003f46270 */
[C---:B------:R-:W-:Y:S02]  /*5d00*/  ISETP.LT.OR P6, PT, R3.reuse, R215, P6 ;  /* 0x000000d70300720c */ /* 0x040fe400037c1670 */
[----:B------:R-:W-:Y:S01]  /*5d10*/  ISETP.LT.OR P2, PT, R3, R214, P2 ;  /* 0x000000d60300720c */ /* 0x000fe20001741670 */
[----:B------:R-:W-:Y:S01]  /*5d20*/  VIADD R3, R2, 0x38 ;  /* 0x0000003802037836 */ /* 0x000fe20000000000 */
[----:B------:R-:W-:Y:S01]  /*5d30*/  FSEL R240, R12, -INF , !P0 ;  /* 0xff8000000cf07808 */ /* 0x000fe20004000000 */
[----:B------:R-:W-:Y:S01]  /*5d40*/  VIADD R2, R2, 0x39 ;  /* 0x0000003902027836 */ /* 0x000fe20000000000 */
[----:B-1----:R-:W-:-:S02]  /*5d50*/  PRMT R172, R6, 0x7054, R6 ;  /* 0x0000705406ac7816 */ /* 0x002fc40000000006 */
[----:B------:R-:W-:Y:S02]  /*5d60*/  FSEL R237, R26, -INF , !P4 ;  /* 0xff8000001aed7808 */ /* 0x000fe40006000000 */
[C---:B------:R-:W-:Y:S01]  /*5d70*/  ISETP.GE.AND P0, PT, R2.reuse, R216, PT ;  /* 0x000000d80200720c */ /* 0x040fe20003f06270 */
[----:B------:R1:W-:Y:S01]  /*5d80*/  STL [R1+0x84], R172 ;  /* 0x000084ac01007387 */ /* 0x0003e20000100800 */
[----:B------:R-:W-:Y:S02]  /*5d90*/  FSEL R218, R25, -INF , !P5 ;  /* 0xff80000019da7808 */ /* 0x000fe40006800000 */
[----:B------:R-:W-:Y:S02]  /*5da0*/  ISETP.LT.OR P0, PT, R2, R214, P0 ;  /* 0x000000d60200720c */ /* 0x000fe40000701670 */
[----:B------:R-:W-:Y:S02]  /*5db0*/  FSEL R171, R27, -INF , !P1 ;  /* 0xff8000001bab7808 */ /* 0x000fe40004800000 */
[----:B------:R-:W-:-:S02]  /*5dc0*/  FSEL R221, R19, -INF , !P0 ;  /* 0xff80000013dd7808 */ /* 0x000fc40004000000 */
[----:B------:R-:W-:Y:S02]  /*5dd0*/  PLOP3.LUT P0, PT, PT, PT, UP0, 0x80, 0x0 ;  /* 0x000000000000781c */ /* 0x000fe40003f0f008 */
[CC--:B------:R-:W-:Y:S02]  /*5de0*/  ISETP.GE.AND P5, PT, R3.reuse, R217.reuse, PT ;  /* 0x000000d90300720c */ /* 0x0c0fe40003fa6270 */
[C---:B------:R-:W-:Y:S02]  /*5df0*/  ISETP.GE.AND P1, PT, R3.reuse, R216, PT ;  /* 0x000000d80300720c */ /* 0x040fe40003f26270 */
[----:B------:R-:W-:Y:S02]  /*5e00*/  ISETP.GE.AND P4, PT, R2, R217, PT ;  /* 0x000000d90200720c */ /* 0x000fe40003f86270 */
[C---:B------:R-:W-:Y:S02]  /*5e10*/  ISETP.LT.OR P5, PT, R3.reuse, R215, P5 ;  /* 0x000000d70300720c */ /* 0x040fe40002fa1670 */
[----:B------:R-:W-:-:S02]  /*5e20*/  ISETP.LT.OR P1, PT, R3, R214, P1 ;  /* 0x000000d60300720c */ /* 0x000fc40000f21670 */
[----:B------:R-:W-:Y:S02]  /*5e30*/  ISETP.LT.OR P4, PT, R2, R215, P4 ;  /* 0x000000d70200720c */ /* 0x000fe40002781670 */
[----:B------:R-:W-:Y:S02]  /*5e40*/  FSEL R242, R14, -INF , !P3 ;  /* 0xff8000000ef27808 */ /* 0x000fe40005800000 */
[----:B------:R-:W-:Y:S02]  /*5e50*/  FSEL R241, R13, -INF , !P6 ;  /* 0xff8000000df17808 */ /* 0x000fe40007000000 */
[----:B------:R-:W-:Y:S02]  /*5e60*/  FSEL R246, R15, -INF , !P2 ;  /* 0xff8000000ff67808 */ /* 0x000fe40005000000 */
[----:B------:R-:W-:Y:S02]  /*5e70*/  FSEL R174, R16, -INF , !P5 ;  /* 0xff80000010ae7808 */ /* 0x000fe40006800000 */
[----:B------:R-:W-:-:S02]  /*5e80*/  FSEL R248, R18, -INF , !P1 ;  /* 0xff80000012f87808 */ /* 0x000fc40004800000 */
[----:B------:R-:W-:Y:S01]  /*5e90*/  FSEL R239, R17, -INF , !P4 ;  /* 0xff80000011ef7808 */ /* 0x000fe20006000000 */
[----:B-1----:R-:W-:Y:S06]  /*5ea0*/  @!P0 BRA `(.L_x_728) ;  /* 0x0000000800548947 */ /* 0x002fec0003800000 */
        /* <DEDUP_REMOVED lines=147> */
.L_x_730:
[----:B------:R-:W-:Y:S05]  /*67e0*/  BSYNC B0 ;  /* 0x0000000000007941 */ /* 0x000fea0003800000 */
.L_x_729:
[----:B------:R-:W0:Y:S02]  /*67f0*/  LDGDEPBAR ;  /* 0x00000000000079af */ /* 0x000e240000000000 */
.L_x_728:
[----:B-1----:R-:W-:Y:S01]  /*6800*/  FMNMX.FTZ R2, R31, R30, !PT ;  /* 0x0000001e1f027209 */ /* 0x002fe20007810000 */
[----:B------:R-:W-:Y:S01]  /*6810*/  IMAD.WIDE.U32 R168, R64, -0x326172a9, RZ ;  /* 0xcd9e8d5740a87825 */ /* 0x000fe200078e00ff */
[----:B------:R-:W-:Y:S01]  /*6820*/  USHF.L.U32 UR42, UR20, 0x1, URZ ;  /* 0x00000001142a7899 */ /* 0x000fe2000800063f */
[----:B------:R-:W-:Y:S01]  /*6830*/  LEA R185, R5, UR4, 0x1 ;  /* 0x0000000405b97c11 */ /* 0x000fe2000f8e08ff */
[----:B------:R-:W-:Y:S01]  /*6840*/  UIADD3 UR6, UR35, -0x4498517b, URZ ;  /* 0xbb67ae8523067890 */ /* 0x000fe2000fffe03f */
[----:B------:R-:W-:Y:S01]  /*6850*/  FMNMX.FTZ R2, R44, R2, !PT ;  /* 0x000000022c027209 */ /* 0x000fe20007810000 */
[----:B------:R-:W-:Y:S01]  /*6860*/  IMAD.WIDE.U32 R158, R108, -0x2daee0ad, RZ ;  /* 0xd2511f536c9e7825 */ /* 0x000fe200078e00ff */
[----:B------:R-:W-:Y:S01]  /*6870*/  UIADD3 UR41, UR34, -0x61c88647, URZ ;  /* 0x9e3779b922297890 */ /* 0x000fe2000fffe03f */
[----:B------:R-:W-:Y:S01]  /*6880*/  LEA R188, R0, R185, 0x1 ;  /* 0x000000b900bc7211 */ /* 0x000fe200078e08ff */
[----:B------:R-:W-:Y:S01]  /*6890*/  UIADD3 UR32, UR34, 0x3c6ef372, URZ ;  /* 0x3c6ef37222207890 */ /* 0x000fe2000fffe03f */
[----:B------:R-:W-:Y:S01]  /*68a0*/  FMNMX.FTZ R2, R40, R2, !PT ;  /* 0x0000000228027209 */ /* 0x000fe20007810000 */
[----:B------:R-:W-:Y:S01]  /*68b0*/  UIADD3 UR29, UR35, 0x76cf5d0a, URZ ;  /* 0x76cf5d0a231d7890 */ /* 0x000fe2000fffe03f */
[----:B------:R-:W-:Y:S01]  /*68c0*/  IMAD R186, R4, 0x2, R185 ;  /* 0x0000000204ba7824 */ /* 0x000fe200078e02b9 */
[----:B------:R-:W-:Y:S01]  /*68d0*/  UIADD3 UR14, UR35, 0x32370b8f, URZ ;  /* 0x32370b8f230e7890 */ /* 0x000fe2000fffe03f */
[----:B------:R-:W-:Y:S01]  /*68e0*/  FMNMX.FTZ R2, R156, R2, !PT ;  /* 0x000000029c027209 */ /* 0x000fe20007810000 */
[----:B------:R-:W-:Y:S01]  /*68f0*/  ULDC UR8, c[0x0][0x2ec] ;  /* 0x0000bb0000087ab9 */ /* 0x000fe20000000800 */
[----:B------:R-:W-:Y:S01]  /*6900*/  UIADD3 UR24, UR34, -0x255992d5, URZ ;  /* 0xdaa66d2b22187890 */ /* 0x000fe2000fffe03f */
[----:B------:R-:W-:Y:S01]  /*6910*/  IMAD R187, R0, 0x2, R186 ;  /* 0x0000000200bb7824 */ /* 0x000fe200078e02ba */
[----:B------:R-:W-:Y:S01]  /*6920*/  FMNMX.FTZ R2, R134, R2, !PT ;  /* 0x0000000286027209 */ /* 0x000fe20007810000 */
[----:B------:R-:W-:Y:S01]  /*6930*/  UIADD3 UR7, UR34, 0x78dde6e4, URZ ;  /* 0x78dde6e422077890 */ /* 0x000fe2000fffe03f */
[----:B------:R-:W-:Y:S01]  /*6940*/  LDSM.16.MT88.4 R64, [R185+0x10000] ;  /* 0x01000000b940783b */ /* 0x000fe20000004200 */
[----:B------:R-:W-:Y:S01]  /*6950*/  UIADD3 UR10, UR35, -0x56f99767, URZ ;  /* 0xa9066899230a7890 */ /* 0x000fe2000fffe03f */
[----:B------:R-:W-:Y:S01]  /*6960*/  FMNMX.FTZ R2, R133, R2, !PT ;  /* 0x0000000285027209 */ /* 0x000fe20007810000 */
[----:B------:R-:W-:Y:S01]  /*6970*/  UIADD3 UR11, UR34, 0x1715609d, URZ ;  /* 0x1715609d220b7890 */ /* 0x000fe2000fffe03f */
[----:B------:R-:W-:Y:S02]  /*6980*/  LDSM.16.MT88.4 R60, [R185+0x12000] ;  /* 0x01200000b93c783b */ /* 0x000fe40000004200 */
[----:B------:R-:W-:-:S02]  /*6990*/  FMNMX.FTZ R2, R70, R2, !PT ;  /* 0x0000000246027209 */ /* 0x000fc40007810000 */
[----:B------:R-:W-:Y:S02]  /*69a0*/  LDSM.16.MT88.4 R56, [R188+0x10000] ;  /* 0x01000000bc38783b */ /* 0x000fe40000004200 */
[----:B------:R-:W-:Y:S02]  /*69b0*/  FMNMX.FTZ R3, R213, R2, !PT ;  /* 0x00000002d5037209 */ /* 0x000fe40007810000 */
[----:B------:R-:W-:Y:S01]  /*69c0*/  FMNMX.FTZ R2, R45, R46, !PT ;  /* 0x0000002e2d027209 */ /* 0x000fe20007810000 */
[----:B------:R-:W-:Y:S01]  /*69d0*/  LDSM.16.MT88.4 R48, [R187+0x10000] ;  /* 0x01000000bb30783b */ /* 0x000fe20000004200 */
[----:B------:R-:W-:Y:S02]  /*69e0*/  FMNMX.FTZ R3, R212, R3, !PT ;  /* 0x00000003d4037209 */ /* 0x000fe40007810000 */
[----:B------:R-:W-:Y:S01]  /*69f0*/  FMNMX.FTZ R2, R41, R2, !PT ;  /* 0x0000000229027209 */ /* 0x000fe20007810000 */
[----:B---3--:R-:W-:Y:S01]  /*6a00*/  LDSM.16.MT88.4 R16, [R188+0x14000] ;  /* 0x01400000bc10783b */ /* 0x008fe20000004200 */
        /* <DEDUP_REMOVED lines=14> */
[----:B------:R-:W-:-:S03]  /*6af0*/  FMNMX.FTZ R2, R252, R2, !PT ;  /* 0x00000002fc027209 */ /* 0x000fc60007810000 */
[----:B------:R-:W1:Y:S01]  /*6b00*/  SHFL.BFLY PT, R3, R132, 0x2, 0x1f ;  /* 0x0c401f0084037f89 */ /* 0x000e6200000e0000 */
[----:B------:R-:W-:-:S04]  /*6b10*/  FMNMX.FTZ R2, R236, R2, !PT ;  /* 0x00000002ec027209 */ /* 0x000fc80007810000 */
[----:B------:R-:W-:-:S04]  /*6b20*/  FMNMX.FTZ R2, R237, R2, !PT ;  /* 0x00000002ed027209 */ /* 0x000fc80007810000 */
[----:B------:R-:W-:-:S04]  /*6b30*/  FMNMX.FTZ R2, R171, R2, !PT ;  /* 0x00000002ab027209 */ /* 0x000fc80007810000 */
[----:B------:R-:W-:-:S04]  /*6b40*/  FMNMX.FTZ R2, R242, R2, !PT ;  /* 0x00000002f2027209 */ /* 0x000fc80007810000 */
[----:B------:R-:W-:-:S04]  /*6b50*/  FMNMX.FTZ R2, R246, R2, !PT ;  /* 0x00000002f6027209 */ /* 0x000fc80007810000 */
[----:B------:R-:W-:Y:S02]  /*6b60*/  FMNMX.FTZ R2, R248, R2, !PT ;  /* 0x00000002f8027209 */ /* 0x000fe40007810000 */
[----:B-1----:R-:W-:Y:S02]  /*6b70*/  FMNMX.FTZ R132, R132, R3, !PT ;  /* 0x0000000384847209 */ /* 0x002fe40007810000 */
[----:B------:R-:W-:Y:S02]  /*6b80*/  FMNMX.FTZ R2, R221, R2, !PT ;  /* 0x00000002dd027209 */ /* 0x000fe40007810000 */
[----:B------:R-:W-:Y:S01]  /*6b90*/  LOP3.LUT R3, R107, UR34, RZ, 0x3c, !PT ;  /* 0x000000226b037c12 */ /* 0x000fe2000f8e3cff */
[----:B------:R-:W1:Y:S03]  /*6ba0*/  SHFL.BFLY PT, R9, R132, 0x1, 0x1f ;  /* 0x0c201f0084097f89 */ /* 0x000e6600000e0000 */
[----:B------:R-:W-:Y:S01]  /*6bb0*/  LOP3.LUT R6, R169, R3, RZ, 0x3c, !PT ;  /* 0x00000003a9067212 */ /* 0x000fe200078e3cff */
[----:B------:R-:W2:Y:S04]  /*6bc0*/  SHFL.BFLY PT, R10, R2, 0x2, 0x1f ;  /* 0x0c401f00020a7f89 */ /* 0x000ea800000e0000 */
[----:B------:R3:W-:Y:S01]  /*6bd0*/  STL [R1+0xa8], R3 ;  /* 0x0000a80301007387 */ /* 0x0007e20000100800 */
[----:B------:R-:W-:-:S05]  /*6be0*/  IMAD.WIDE.U32 R68, R6, -0x2daee0ad, RZ ;  /* 0xd2511f5306447825 */ /* 0x000fca00078e00ff */
[----:B------:R-:W-:Y:S01]  /*6bf0*/  LOP3.LUT R8, R69, UR6, R158, 0x96, !PT ;  /* 0x0000000645087c12 */ /* 0x000fe2000f8e969e */
[----:B------:R-:W-:-:S04]  /*6c00*/  UIADD3 UR6, UR35, -0x126145ec, URZ ;  /* 0xed9eba1423067890 */ /* 0x000fc8000fffe03f */
[----:B------:R-:W-:Y:S01]  /*6c10*/  IMAD.WIDE.U32 R54, R8, -0x326172a9, RZ ;  /* 0xcd9e8d5708367825 */ /* 0x000fe200078e00ff */
[----:B-1----:R-:W-:Y:S02]  /*6c20*/  FMNMX.FTZ R132, R132, R9, !PT ;  /* 0x0000000984847209 */ /* 0x002fe40007810000 */
[----:B--2---:R-:W-:-:S03]  /*6c30*/  FMNMX.FTZ R9, R2, R10, !PT ;  /* 0x0000000a02097209 */ /* 0x004fc60007810000 */
[C---:B------:R-:W-:Y:S01]  /*6c40*/  FMUL.FTZ R8, R132.reuse, UR8 ;  /* 0x0000000884087c20 */ /* 0x040fe20008410000 */
[----:B------:R-:W-:Y:S01]  /*6c50*/  FSETP.NEU.FTZ.AND P1, PT, R132, -INF , PT ;  /* 0xff8000008400780b */ /* 0x000fe20003f3d000 */
[----:B---3--:R-:W-:Y:S01]  /*6c60*/  IMAD.U32 R3, RZ, RZ, UR42 ;  /* 0x0000002aff037e24 */ /* 0x008fe2000f8e00ff */
[----:B------:R-:W1:Y:S02]  /*6c70*/  SHFL.BFLY PT, R12, R9, 0x1, 0x1f ;  /* 0x0c201f00090c7f89 */ /* 0x000e6400000e0000 */
[----:B------:R-:W-:Y:S01]  /*6c80*/  FSEL R8, R8, RZ, P1 ;  /* 0x000000ff08087208 */ /* 0x000fe20000800000 */
[----:B------:R-:W-:Y:S01]  /*6c90*/  UIADD3 UR42, UR42, 0x1, URZ ;  /* 0x000000012a2a7890 */ /* 0x000fe2000fffe03f */
[----:B------:R-:W-:-:S05]  /*6ca0*/  LOP3.LUT R3, R159, UR35, R3, 0x96, !PT ;  /* 0x000000239f037c12 */ /* 0x000fca000f8e9603 */
[----:B------:R-:W-:-:S05]  /*6cb0*/  IMAD.WIDE.U32 R6, R3, -0x326172a9, RZ ;  /* 0xcd9e8d5703067825 */ /* 0x000fca00078e00ff */
[----:B------:R-:W-:Y:S01]  /*6cc0*/  LOP3.LUT R2, R7, UR41, R168, 0x96, !PT ;  /* 0x0000002907027c12 */ /* 0x000fe2000f8e96a8 */
[----:B------:R-:W-:Y:S01]  /*6cd0*/  FFMA.FTZ R7, R31, UR8, -R8 ;  /* 0x000000081f077c23 */ /* 0x000fe20008010808 */
[----:B------:R-:W-:-:S03]  /*6ce0*/  LOP3.LUT R10, R55, UR32, R6, 0x96, !PT ;  /* 0x00000020370a7c12 */ /* 0x000fc6000f8e9606 */
[----:B------:R-:W-:Y:S01]  /*6cf0*/  IMAD.WIDE.U32 R2, R2, -0x2daee0ad, RZ ;  /* 0xd2511f5302027825 */ /* 0x000fe200078e00ff */
[----:B------:R2:W-:Y:S03]  /*6d00*/  MUFU.EX2 R220, R7 ;  /* 0x0000000700dc7308 */ /* 0x0005e60000000800 */
[----:B------:R-:W-:Y:S01]  /*6d10*/  IMAD.WIDE.U32 R10, R10, -0x2daee0ad, RZ ;  /* 0xd2511f530a0a7825 */ /* 0x000fe200078e00ff */
[----:B------:R-:W-:-:S04]  /*6d20*/  LOP3.LUT R3, R3, UR29, R68, 0x96, !PT ;  /* 0x0000001d03037c12 */ /* 0x000fc8000f8e9644 */
[----:B------:R-:W-:Y:S01]  /*6d30*/  LOP3.LUT R6, R11, UR14, R2, 0x96, !PT ;  /* 0x0000000e0b067c12 */ /* 0x000fe2000f8e9602 */
[----:B------:R-:W-:-:S04]  /*6d40*/  IMAD.WIDE.U32 R2, R3, -0x326172a9, RZ ;  /* 0xcd9e8d5703027825 */ /* 0x000fc800078e00ff */
[----:B------:R-:W-:Y:S01]  /*6d50*/  IMAD.WIDE.U32 R38, R6, -0x326172a9, RZ ;  /* 0xcd9e8d5706267825 */ /* 0x000fe200078e00ff */
[----:B------:R-:W-:Y:S02]  /*6d60*/  LOP3.LUT R6, R3, UR24, R54, 0x96, !PT ;  /* 0x0000001803067c12 */ /* 0x000fe4000f8e9636 */
[----:B-1----:R-:W-:Y:S01]  /*6d70*/  FMNMX.FTZ R3, R9, R12, !PT ;  /* 0x0000000c09037209 */ /* 0x002fe20007810000 */
[----:B--2---:R-:W-:Y:S01]  /*6d80*/  FFMA.FTZ R7, R30, UR8, -R8 ;  /* 0x000000081e077c23 */ /* 0x004fe20008010808 */
[----:B------:R-:W-:Y:S01]  /*6d90*/  LOP3.LUT R11, R39, UR7, R2, 0x96, !PT ;  /* 0x00000007270b7c12 */ /* 0x000fe2000f8e9602 */
[----:B------:R-:W-:Y:S01]  /*6da0*/  FFMA.FTZ R2, R44, UR8, -R8 ;  /* 0x000000082c027c23 */ /* 0x000fe20008010808 */
[----:B------:R-:W-:Y:S01]  /*6db0*/  FSETP.NEU.FTZ.AND P1, PT, R3, -INF , PT ;  /* 0xff8000000300780b */ /* 0x000fe20003f3d000 */
[----:B------:R1:W-:Y:S01]  /*6dc0*/  MUFU.EX2 R175, R7 ;  /* 0x0000000700af7308 */ /* 0x0003e20000000800 */
[----:B------:R-:W-:Y:S01]  /*6dd0*/  LDSM.16.MT88.4 R28, [R187+0x12000] ;  /* 0x01200000bb1c783b */ /* 0x000fe20000004200 */
[----:B------:R-:W-:-:S06]  /*6de0*/  IMAD.WIDE.U32 R52, R11, -0x2daee0ad, RZ ;  /* 0xd2511f530b347825 */ /* 0x000fcc00078e00ff */
[----:B------:R2:W-:Y:S01]  /*6df0*/  MUFU.EX2 R244, R2 ;  /* 0x0000000200f47308 */ /* 0x0005e20000000800 */
[----:B-1----:R-:W-:-:S05]  /*6e00*/  IMAD.WIDE.U32 R6, R6, -0x2daee0ad, RZ ;  /* 0xd2511f5306067825 */ /* 0x002fca00078e00ff */
[----:B------:R-:W-:Y:S01]  /*6e10*/  LOP3.LUT R10, R7, UR6, R10, 0x96, !PT ;  /* 0x00000006070a7c12 */ /* 0x000fe2000f8e960a */
[----:B------:R-:W-:Y:S01]  /*6e20*/  FFMA.FTZ R7, R40, UR8, -R8 ;  /* 0x0000000828077c23 */ /* 0x000fe20008010808 */
[----:B------:R-:W-:Y:S01]  /*6e30*/  LOP3.LUT R6, R53, UR10, R6, 0x96, !PT ;  /* 0x0000000a35067c12 */ /* 0x000fe2000f8e9606 */
[----:B--2---:R-:W-:Y:S01]  /*6e40*/  FMUL.FTZ R2, R3, UR8 ;  /* 0x0000000803027c20 */ /* 0x004fe20008410000 */
[----:B------:R-:W-:Y:S01]  /*6e50*/  IMAD.MOV.U32 R53, RZ, RZ, R240 ;  /* 0x000000ffff357224 */ /* 0x000fe200078e00f0 */
[----:B------:R1:W2:Y:S01]  /*6e60*/  MUFU.EX2 R222, R7 ;  /* 0x0000000700de7308 */ /* 0x0002a20000000800 */
[----:B------:R-:W-:Y:S02]  /*6e70*/  IMAD.WIDE.U32 R36, R10, -0x326172a9, RZ ;  /* 0xcd9e8d570a247825 */ /* 0x000fe400078e00ff */
[----:B------:R-:W-:-:S05]  /*6e80*/  FSEL R2, R2, RZ, P1 ;  /* 0x000000ff02027208 */ /* 0x000fca0000800000 */
[--C-:B------:R-:W-:Y:S01]  /*6e90*/  FFMA.FTZ R9, R45, UR8, -R2.reuse ;  /* 0x000000082d097c23 */ /* 0x100fe20008010802 */
[----:B------:R-:W-:Y:S02]  /*6ea0*/  FFMA.FTZ R4, R46, UR8, -R2 ;  /* 0x000000082e047c23 */ /* 0x000fe40008010802 */
[----:B------:R-:W-:Y:S01]  /*6eb0*/  LDSM.16.MT88.4 R44, [R186+0x12000] ;  /* 0x01200000ba2c783b */ /* 0x000fe20000004200 */
[----:B------:R3:W-:Y:S01]  /*6ec0*/  MUFU.EX2 R173, R9 ;  /* 0x0000000900ad7308 */ /* 0x0007e20000000800 */
[----:B-1----:R-:W-:-:S07]  /*6ed0*/  IMAD.WIDE.U32 R6, R6, -0x326172a9, RZ ;  /* 0xcd9e8d5706067825 */ /* 0x002fce00078e00ff */
[----:B------:R-:W-:Y:S01]  /*6ee0*/  MUFU.EX2 R238, R4 ;  /* 0x0000000400ee7308 */ /* 0x000fe20000000800 */
[----:B------:R-:W-:Y:S02]  /*6ef0*/  LOP3.LUT R5, R7, UR23, R36, 0x96, !PT ;  /* 0x0000001707057c12 */ /* 0x000fe4000f8e9624 */
[C---:B------:R-:W-:Y:S02]  /*6f00*/  LOP3.LUT R7, R6.reuse, 0xffff, RZ, 0xc0, !PT ;  /* 0x0000ffff06077812 */ /* 0x040fe400078ec0ff */
[----:B------:R-:W-:Y:S02]  /*6f10*/  SHF.R.U32.HI R10, RZ, 0x10, R6 ;  /* 0x00000010ff0a7819 */ /* 0x000fe40000011606 */
[----:B------:R-:W-:Y:S01]  /*6f20*/  LOP3.LUT R13, R6, 0xff, RZ, 0xc0, !PT ;  /* 0x000000ff060d7812 */ /* 0x000fe200078ec0ff */
[----:B---3--:R-:W-:Y:S01]  /*6f30*/  FFMA.FTZ R9, R41, UR8, -R2 ;  /* 0x0000000829097c23 */ /* 0x008fe20008010802 */
[----:B------:R-:W-:Y:S02]  /*6f40*/  SHF.R.U32.HI R12, RZ, 0x18, R6 ;  /* 0x00000018ff0c7819 */ /* 0x000fe40000011606 */
[----:B------:R-:W-:Y:S01]  /*6f50*/  SHF.R.U32.HI R11, RZ, 0x8, R7 ;  /* 0x00000008ff0b7819 */ /* 0x000fe20000011607 */
[----:B------:R1:W-:Y:S01]  /*6f60*/  MUFU.EX2 R243, R9 ;  /* 0x0000000900f37308 */ /* 0x0003e20000000800 */
[----:B------:R-:W-:-:S02]  /*6f70*/  LOP3.LUT R6, R5, 0xffff, RZ, 0xc0, !PT ;  /* 0x0000ffff05067812 */ /* 0x000fc400078ec0ff */
[----:B------:R-:W-:Y:S02]  /*6f80*/  LOP3.LUT R7, R10, 0xff, RZ, 0xc0, !PT ;  /* 0x000000ff0a077812 */ /* 0x000fe400078ec0ff */
[----:B------:R-:W-:Y:S02]  /*6f90*/  SHF.R.U32.HI R0, RZ, 0x10, R5 ;  /* 0x00000010ff007819 */ /* 0x000fe40000011605 */
[----:B------:R-:W-:Y:S02]  /*6fa0*/  PRMT R11, R13, 0x5410, R11 ;  /* 0x000054100d0b7816 */ /* 0x000fe4000000000b */
[----:B------:R-:W-:Y:S02]  /*6fb0*/  LOP3.LUT R10, R5, 0xff, RZ, 0xc0, !PT ;  /* 0x000000ff050a7812 */ /* 0x000fe400078ec0ff */
[----:B------:R-:W-:Y:S02]  /*6fc0*/  SHF.R.U32.HI R6, RZ, 0x8, R6 ;  /* 0x00000008ff067819 */ /* 0x000fe40000011606 */
[----:B------:R-:W-:-:S02]  /*6fd0*/  PRMT R7, R7, 0x5410, R12 ;  /* 0x0000541007077816 */ /* 0x000fc4000000000c */
[----:B------:R-:W-:Y:S01]  /*6fe0*/  PRMT R10, R10, 0x5410, R6 ;  /* 0x000054100a0a7816 */ /* 0x000fe20000000006 */
[----:B------:R-:W-:Y:S01]  /*6ff0*/  LDSM.16.MT88.4 R12, [R187+0x14000] ;  /* 0x01400000bb0c783b */ /* 0x000fe20000004200 */
[----:B-1----:R-:W-:Y:S01]  /*7000*/  FFMA.FTZ R9, R42, UR8, -R2 ;  /* 0x000000082a097c23 */ /* 0x002fe20008010802 */
[----:B------:R-:W-:Y:S02]  /*7010*/  HSET2.LE.AND R7, R7, R172, PT ;  /* 0x000000ac07077233 */ /* 0x000fe40003803000 */
[----:B------:R-:W1:Y:S01]  /*7020*/  LDSM.16.MT88.4 R40, [R186+0x10000] ;  /* 0x01000000ba28783b */ /* 0x000e620000004200 */
[----:B------:R3:W4:Y:S01]  /*7030*/  MUFU.EX2 R223, R9 ;  /* 0x0000000900df7308 */ /* 0x0007220000000800 */
[----:B--2---:R-:W-:Y:S02]  /*7040*/  F2FP.F16.F32.PACK_AB R6, R222, R244 ;  /* 0x000000f4de06723e */ /* 0x004fe400000000ff */
[----:B---3--:R-:W-:Y:S02]  /*7050*/  SHF.R.U32.HI R9, RZ, 0x18, R5 ;  /* 0x00000018ff097819 */ /* 0x008fe40000011605 */
[----:B------:R-:W-:-:S02]  /*7060*/  LOP3.LUT R5, R0, 0xff, RZ, 0xc0, !PT ;  /* 0x000000ff00057812 */ /* 0x000fc400078ec0ff */
[--C-:B------:R-:W-:Y:S02]  /*7070*/  HSET2.LE.AND R0, R11, R172.reuse, PT ;  /* 0x000000ac0b007233 */ /* 0x100fe40003803000 */
[----:B------:R-:W-:Y:S02]  /*7080*/  PRMT R5, R5, 0x5410, R9 ;  /* 0x0000541005057816 */ /* 0x000fe40000000009 */
[----:B----4-:R-:W-:Y:S02]  /*7090*/  F2FP.F16.F32.PACK_AB R4, R223, R243 ;  /* 0x000000f3df04723e */ /* 0x010fe400000000ff */
[----:B------:R-:W-:Y:S02]  /*70a0*/  LOP3.LUT R6, R0, R6, RZ, 0xc0, !PT ;  /* 0x0000000600067212 */ /* 0x000fe400078ec0ff */
[----:B------:R-:W-:Y:S02]  /*70b0*/  LOP3.LUT R7, R7, R4, RZ, 0xc0, !PT ;  /* 0x0000000407077212 */ /* 0x000fe400078ec0ff */
[----:B------:R-:W-:-:S02]  /*70c0*/  HSET2.LE.AND R0, R10, R172, PT ;  /* 0x000000ac0a007233 */ /* 0x000fc40003803000 */
[----:B------:R-:W-:Y:S02]  /*70d0*/  HSET2.LE.AND R5, R5, R172, PT ;  /* 0x000000ac05057233 */ /* 0x000fe40003803000 */
[----:B------:R-:W-:Y:S02]  /*70e0*/  F2FP.F16.F32.PACK_AB R4, R175, R220 ;  /* 0x000000dcaf04723e */ /* 0x000fe400000000ff */
[----:B------:R-:W-:Y:S02]  /*70f0*/  F2FP.F16.F32.PACK_AB R9, R238, R173 ;  /* 0x000000adee09723e */ /* 0x000fe400000000ff */
[----:B------:R-:W-:Y:S01]  /*7100*/  LOP3.LUT R4, R0, R4, RZ, 0xc0, !PT ;  /* 0x0000000400047212 */ /* 0x000fe200078ec0ff */
[--C-:B------:R-:W-:Y:S01]  /*7110*/  FFMA.FTZ R0, R156, UR8, -R8.reuse ;  /* 0x000000089c007c23 */ /* 0x100fe20008010808 */
[----:B------:R-:W-:Y:S01]  /*7120*/  LOP3.LUT R5, R5, R9, RZ, 0xc0, !PT ;  /* 0x0000000905057212 */ /* 0x000fe200078ec0ff */
[----:B------:R-:W-:Y:S01]  /*7130*/  FFMA.FTZ R9, R133, UR8, -R8 ;  /* 0x0000000885097c23 */ /* 0x000fe20008010808 */
[----:B------:R-:W-:Y:S01]  /*7140*/  IMAD.MOV.U32 R156, RZ, RZ, R248 ;  /* 0x000000ffff9c7224 */ /* 0x000fe200078e00f8 */
[----:B------:R2:W-:Y:S04]  /*7150*/  MUFU.EX2 R247, R0 ;  /* 0x0000000000f77308 */ /* 0x0005e80000000800 */
[C---:B------:R-:W-:Y:S04]  /*7160*/  HMMA.16816.F32 R108, R4.reuse, R64, RZ ;  /* 0x00000040046c723c */ /* 0x040fe800000018ff */
[----:B------:R-:W-:Y:S02]  /*7170*/  MUFU.EX2 R245, R9 ;  /* 0x0000000900f57308 */ /* 0x000fe40000000800 */
[C---:B------:R-:W-:Y:S06]  /*7180*/  HMMA.16816.F32 R80, R4.reuse, R66, RZ ;  /* 0x000000420450723c */ /* 0x040fec00000018ff */
[----:B-1----:R-:W-:Y:S01]  /*7190*/  HMMA.16816.F32 R64, R4, R40, RZ ;  /* 0x000000280440723c */ /* 0x002fe200000018ff */
[----:B--2---:R-:W-:-:S04]  /*71a0*/  FFMA.FTZ R0, R134, UR8, -R8 ;  /* 0x0000000886007c23 */ /* 0x004fc80008010808 */
[----:B------:R1:W-:Y:S01]  /*71b0*/  MUFU.EX2 R170, R0 ;  /* 0x0000000000aa7308 */ /* 0x0003e20000000800 */
[C---:B------:R-:W-:Y:S01]  /*71c0*/  HMMA.16816.F32 R136, R4.reuse, R42, RZ ;  /* 0x0000002a0488723c */ /* 0x040fe200000018ff */
[----:B------:R-:W2:Y:S05]  /*71d0*/  LDSM.16.MT88.4 R40, [R185+0x16000] ;  /* 0x01600000b928783b */ /* 0x000eaa0000004200 */
[C---:B------:R-:W-:Y:S06]  /*71e0*/  HMMA.16816.F32 R104, R4.reuse, R56, RZ ;  /* 0x000000380468723c */ /* 0x040fec00000018ff */
[----:B------:R-:W-:Y:S01]  /*71f0*/  HMMA.16816.F32 R76, R4, R58, RZ ;  /* 0x0000003a044c723c */ /* 0x000fe200000018ff */
[----:B-1----:R-:W-:-:S05]  /*7200*/  LOP3.LUT R0, R37, UR11, R38, 0x96, !PT ;  /* 0x0000000b25007c12 */ /* 0x002fca000f8e9626 */
[----:B------:R-:W-:Y:S01]  /*7210*/  HMMA.16816.F32 R144, R4, R48, RZ ;  /* 0x000000300490723c */ /* 0x000fe200000018ff */
[----:B------:R-:W-:-:S04]  /*7220*/  IMAD.WIDE.U32 R10, R0, -0x2daee0ad, RZ ;  /* 0xd2511f53000a7825 */ /* 0x000fc800078e00ff */
[----:B------:R-:W-:Y:S01]  /*7230*/  FFMA.FTZ R0, R70, UR8, -R8 ;  /* 0x0000000846007c23 */ /* 0x000fe20008010808 */
[----:B------:R-:W-:Y:S01]  /*7240*/  MOV R70, R239 ;  /* 0x000000ef00467202 */ /* 0x000fe20000000f00 */
[----:B------:R-:W-:Y:S01]  /*7250*/  HMMA.16816.F32 R128, R4, R50, RZ ;  /* 0x000000320480723c */ /* 0x000fe200000018ff */
[----:B------:R-:W1:Y:S01]  /*7260*/  LDSM.16.MT88.4 R48, [R186+0x16000] ;  /* 0x01600000ba30783b */ /* 0x000e620000004200 */
[----:B------:R3:W-:Y:S01]  /*7270*/  MUFU.EX2 R161, R0 ;  /* 0x0000000000a17308 */ /* 0x0007e20000000800 */
[----:B------:R-:W-:-:S03]  /*7280*/  LOP3.LUT R9, R10, 0xffff, RZ, 0xc0, !PT ;  /* 0x0000ffff0a097812 */ /* 0x000fc600078ec0ff */
[----:B------:R-:W-:Y:S01]  /*7290*/  HMMA.16816.F32 R100, R4, R60, RZ ;  /* 0x0000003c0464723c */ /* 0x000fe200000018ff */
[----:B------:R-:W-:-:S05]  /*72a0*/  SHF.R.U32.HI R9, RZ, 0x8, R9 ;  /* 0x00000008ff097819 */ /* 0x000fca0000011609 */
[C---:B------:R-:W-:Y:S06]  /*72b0*/  HMMA.16816.F32 R124, R4.reuse, R62, RZ ;  /* 0x0000003e047c723c */ /* 0x040fec00000018ff */
[----:B------:R-:W-:Y:S01]  /*72c0*/  HMMA.16816.F32 R92, R4, R28, RZ ;  /* 0x0000001c045c723c */ /* 0x000fe200000018ff */
[----:B---3--:R-:W-:-:S05]  /*72d0*/  SHF.R.U32.HI R0, RZ, 0x10, R10 ;  /* 0x00000010ff007819 */ /* 0x008fca000001160a */
[C---:B------:R-:W-:Y:S01]  /*72e0*/  HMMA.16816.F32 R60, R4.reuse, R30, RZ ;  /* 0x0000001e043c723c */ /* 0x040fe200000018ff */
[----:B------:R-:W3:Y:S05]  /*72f0*/  LDSM.16.MT88.4 R28, [R188+0x16000] ;  /* 0x01600000bc1c783b */ /* 0x000eea0000004200 */
[C---:B------:R-:W-:Y:S06]  /*7300*/  HMMA.16816.F32 R84, R4.reuse, R16, RZ ;  /* 0x000000100454723c */ /* 0x040fec00000018ff */
[C---:B------:R-:W-:Y:S01]  /*7310*/  HMMA.16816.F32 R56, R4.reuse, R18, RZ ;  /* 0x000000120438723c */ /* 0x040fe200000018ff */
[----:B------:R-:W4:Y:S05]  /*7320*/  LDSM.16.MT88.4 R16, [R187+0x16000] ;  /* 0x01600000bb10783b */ /* 0x000f2a0000004200 */
[C---:B------:R-:W-:Y:S06]  /*7330*/  HMMA.16816.F32 R96, R4.reuse, R44, RZ ;  /* 0x0000002c0460723c */ /* 0x040fec00000018ff */
[C---:B------:R-:W-:Y:S06]  /*7340*/  HMMA.16816.F32 R72, R4.reuse, R46, RZ ;  /* 0x0000002e0448723c */ /* 0x040fec00000018ff */
[C---:B------:R-:W-:Y:S06]  /*7350*/  HMMA.16816.F32 R44, R4.reuse, R32, RZ ;  /* 0x00000020042c723c */ /* 0x040fec00000018ff */
[C---:B------:R-:W-:Y:S06]  /*7360*/  HMMA.16816.F32 R120, R4.reuse, R34, RZ ;  /* 0x000000220478723c */ /* 0x040fec00000018ff */
[C---:B--2---:R-:W-:Y:S06]  /*7370*/  HMMA.16816.F32 R152, R4.reuse, R40, RZ ;  /* 0x000000280498723c */ /* 0x044fec00000018ff */
[C---:B-1----:R-:W-:Y:S06]  /*7380*/  HMMA.16816.F32 R164, R4.reuse, R48, RZ ;  /* 0x0000003004a4723c */ /* 0x042fec00000018ff */
[C---:B------:R-:W-:Y:S06]  /*7390*/  HMMA.16816.F32 R140, R4.reuse, R24, RZ ;  /* 0x00000018048c723c */ /* 0x040fec00000018ff */
[C---:B------:R-:W-:Y:S01]  /*73a0*/  HMMA.16816.F32 R116, R4.reuse, R26, RZ ;  /* 0x0000001a0474723c */ /* 0x040fe200000018ff */
[----:B------:R-:W-:Y:S05]  /*73b0*/  LDSM.16.MT88.4 R24, [R185+0x12800] ;  /* 0x01280000b918783b */ /* 0x000fea0000004200 */
[C---:B------:R-:W-:Y:S06]  /*73c0*/  HMMA.16816.F32 R88, R4.reuse, R20, RZ ;  /* 0x000000140458723c */ /* 0x040fec00000018ff */
[C---:B------:R-:W-:Y:S01]  /*73d0*/  HMMA.16816.F32 R112, R4.reuse, R22, RZ ;  /* 0x000000160470723c */ /* 0x040fe200000018ff */
[----:B------:R-:W-:Y:S05]  /*73e0*/  LDSM.16.MT88.4 R20, [R187+0x10800] ;  /* 0x01080000bb14783b */ /* 0x000fea0000004200 */
[C---:B------:R-:W-:Y:S06]  /*73f0*/  HMMA.16816.F32 R32, R4.reuse, R12, RZ ;  /* 0x0000000c0420723c */ /* 0x040fec00000018ff */
[----:B------:R-:W-:Y:S01]  /*7400*/  HMMA.16816.F32 R148, R4, R14, RZ ;  /* 0x0000000e0494723c */ /* 0x000fe200000018ff */
[----:B------:R-:W-:Y:S01]  /*7410*/  LOP3.LUT R13, R10, 0xff, RZ, 0xc0, !PT ;  /* 0x000000ff0a0d7812 */ /* 0x000fe200078ec0ff */
[----:B------:R-:W-:Y:S01]  /*7420*/  FFMA.FTZ R12, R71, UR8, -R2 ;  /* 0x00000008470c7c23 */ /* 0x000fe20008010802 */
[----:B------:R-:W-:-:S03]  /*7430*/  IMAD.MOV.U32 R71, RZ, RZ, R238 ;  /* 0x000000ffff477224 */ /* 0x000fc600078e00ee */
[C---:B------:R-:W-:Y:S01]  /*7440*/  HMMA.16816.F32 R40, R4.reuse, R42, RZ ;  /* 0x0000002a0428723c */ /* 0x040fe200000018ff */
[----:B------:R-:W-:Y:S01]  /*7450*/  SHF.R.U32.HI R14, RZ, 0x18, R10 ;  /* 0x00000018ff0e7819 */ /* 0x000fe2000001160a */
[----:B------:R-:W1:Y:S01]  /*7460*/  MUFU.EX2 R162, R12 ;  /* 0x0000000c00a27308 */ /* 0x000e620000000800 */
[----:B------:R-:W-:Y:S02]  /*7470*/  LOP3.LUT R10, R0, 0xff, RZ, 0xc0, !PT ;  /* 0x000000ff000a7812 */ /* 0x000fe400078ec0ff */
[----:B------:R-:W-:Y:S01]  /*7480*/  LOP3.LUT R0, R11, UR19, R52, 0x96, !PT ;  /* 0x000000130b007c12 */ /* 0x000fe2000f8e9634 */
[C---:B------:R-:W-:Y:S01]  /*7490*/  HMMA.16816.F32 R48, R4.reuse, R50, RZ ;  /* 0x000000320430723c */ /* 0x040fe200000018ff */
[----:B------:R-:W-:Y:S02]  /*74a0*/  PRMT R14, R10, 0x5410, R14 ;  /* 0x000054100a0e7816 */ /* 0x000fe4000000000e */
[----:B------:R-:W-:Y:S02]  /*74b0*/  LOP3.LUT R10, R0, 0xffff, RZ, 0xc0, !PT ;  /* 0x0000ffff000a7812 */ /* 0x000fe400078ec0ff */
[----:B------:R-:W-:Y:S01]  /*74c0*/  PRMT R11, R13, 0x5410, R9 ;  /* 0x000054100d0b7816 */ /* 0x000fe20000000009 */
[----:B---3--:R-:W-:Y:S01]  /*74d0*/  HMMA.16816.F32 R36, R4, R28, RZ ;  /* 0x0000001c0424723c */ /* 0x008fe200000018ff */
[----:B------:R-:W-:Y:S01]  /*74e0*/  FFMA.FTZ R9, R135, UR8, -R2 ;  /* 0x0000000887097c23 */ /* 0x000fe20008010802 */
[----:B------:R-:W-:-:S03]  /*74f0*/  IMAD.MOV.U32 R135, RZ, RZ, R237 ;  /* 0x000000ffff877224 */ /* 0x000fc600078e00ed */
[----:B------:R2:W-:Y:S01]  /*7500*/  MUFU.EX2 R134, R9 ;  /* 0x0000000900867308 */ /* 0x0005e20000000800 */
[C---:B------:R-:W-:Y:S01]  /*7510*/  HMMA.16816.F32 R180, R4.reuse, R30, RZ ;  /* 0x0000001e04b4723c */ /* 0x040fe200000018ff */
[----:B-1----:R-:W-:Y:S01]  /*7520*/  IMAD.MOV.U32 R52, RZ, RZ, R162 ;  /* 0x000000ffff347224 */ /* 0x002fe200078e00a2 */
[----:B------:R-:W-:Y:S04]  /*7530*/  LDSM.16.MT88.4 R28, [R186+0x10800] ;  /* 0x01080000ba1c783b */ /* 0x000fe80000004200 */
[C---:B----4-:R-:W-:Y:S06]  /*7540*/  HMMA.16816.F32 R224, R4.reuse, R16, RZ ;  /* 0x0000001004e0723c */ /* 0x050fec00000018ff */
[----:B------:R-:W-:Y:S01]  /*7550*/  HMMA.16816.F32 R176, R4, R18, RZ ;  /* 0x0000001204b0723c */ /* 0x000fe200000018ff */
[----:B------:R-:W1:Y:S06]  /*7560*/  LDSM.16.MT88.4 R16, [R185+0x10800] ;  /* 0x01080000b910783b */ /* 0x000e6c0000004200 */
[----:B------:R-:W-:Y:S01]  /*7570*/  FFMA.FTZ R6, R157, UR8, -R2 ;  /* 0x000000089d067c23 */ /* 0x000fe20008010802 */
[----:B------:R-:W-:-:S02]  /*7580*/  LOP3.LUT R4, R0, 0xff, RZ, 0xc0, !PT ;  /* 0x000000ff00047812 */ /* 0x000fc400078ec0ff */
[----:B------:R-:W-:Y:S02]  /*7590*/  SHF.R.U32.HI R5, RZ, 0x8, R10 ;  /* 0x00000008ff057819 */ /* 0x000fe4000001160a */
[----:B------:R-:W-:Y:S01]  /*75a0*/  MOV R157, R161 ;  /* 0x000000a1009d7202 */ /* 0x000fe20000000f00 */
[----:B------:R-:W3:Y:S01]  /*75b0*/  MUFU.EX2 R6, R6 ;  /* 0x0000000600067308 */ /* 0x000ee20000000800 */
[----:B--2---:R-:W-:Y:S02]  /*75c0*/  PRMT R9, R4, 0x5410, R5 ;  /* 0x0000541004097816 */ /* 0x004fe40000000005 */
[--C-:B------:R-:W-:Y:S02]  /*75d0*/  SHF.R.U32.HI R7, RZ, 0x10, R0.reuse ;  /* 0x00000010ff077819 */ /* 0x100fe40000011600 */
[----:B------:R-:W-:Y:S02]  /*75e0*/  SHF.R.U32.HI R5, RZ, 0x18, R0 ;  /* 0x00000018ff057819 */ /* 0x000fe40000011600 */
[----:B------:R-:W-:-:S02]  /*75f0*/  HSET2.LE.AND R0, R11, R172, PT ;  /* 0x000000ac0b007233 */ /* 0x000fc40003803000 */
[----:B------:R-:W-:Y:S01]  /*7600*/  LOP3.LUT R4, R7, 0xff, RZ, 0xc0, !PT ;  /* 0x000000ff07047812 */ /* 0x000fe200078ec0ff */
[----:B------:R-:W-:-:S03]  /*7610*/  FFMA.FTZ R7, R160, UR8, -R2 ;  /* 0x00000008a0077c23 */ /* 0x000fc60008010802 */
[----:B------:R-:W-:Y:S01]  /*7620*/  PRMT R10, R4, 0x5410, R5 ;  /* 0x00005410040a7816 */ /* 0x000fe20000000005 */
[----:B------:R2:W4:Y:S01]  /*7630*/  MUFU.EX2 R133, R7 ;  /* 0x0000000700857308 */ /* 0x0005220000000800 */
[--C-:B------:R-:W-:Y:S01]  /*7640*/  HSET2.LE.AND R4, R9, R172.reuse, PT ;  /* 0x000000ac09047233 */ /* 0x100fe20003803000 */
[----:B---3--:R-:W-:Y:S01]  /*7650*/  IMAD.MOV.U32 R11, RZ, RZ, R6 ;  /* 0x000000ffff0b7224 */ /* 0x008fe200078e0006 */
[----:B------:R-:W-:Y:S02]  /*7660*/  F2FP.F16.F32.PACK_AB R6, R157, R245 ;  /* 0x000000f59d06723e */ /* 0x000fe400000000ff */
[----:B------:R-:W-:Y:S02]  /*7670*/  F2FP.F16.F32.PACK_AB R5, R170, R247 ;  /* 0x000000f7aa05723e */ /* 0x000fe400000000ff */
[----:B------:R-:W-:Y:S02]  /*7680*/  LOP3.LUT R6, R0, R6, RZ, 0xc0, !PT ;  /* 0x0000000600067212 */ /* 0x000fe400078ec0ff */
[----:B------:R-:W-:-:S02]  /*7690*/  HSET2.LE.AND R0, R14, R172, PT ;  /* 0x000000ac0e007233 */ /* 0x000fc40003803000 */
[----:B------:R-:W3:Y:S01]  /*76a0*/  LDSM.16.MT88.4 R12, [R188+0x10800] ;  /* 0x01080000bc0c783b */ /* 0x000ee20000004200 */
[----:B------:R-:W-:Y:S02]  /*76b0*/  LOP3.LUT R4, R4, R5, RZ, 0xc0, !PT ;  /* 0x0000000504047212 */ /* 0x000fe400078ec0ff */
[----:B------:R-:W-:Y:S02]  /*76c0*/  MOV R9, R236 ;  /* 0x000000ec00097202 */ /* 0x000fe40000000f00 */
[----:B--2---:R-:W-:Y:S02]  /*76d0*/  F2FP.F16.F32.PACK_AB R7, R134, R52 ;  /* 0x000000348607723e */ /* 0x004fe400000000ff */
[----:B----4-:R-:W-:Y:S02]  /*76e0*/  F2FP.F16.F32.PACK_AB R5, R133, R11 ;  /* 0x0000000b8505723e */ /* 0x010fe400000000ff */
[----:B------:R-:W-:Y:S02]  /*76f0*/  LOP3.LUT R7, R0, R7, RZ, 0xc0, !PT ;  /* 0x0000000700077212 */ /* 0x000fe400078ec0ff */
[----:B------:R-:W-:Y:S01]  /*7700*/  HSET2.LE.AND R0, R10, R172, PT ;  /* 0x000000ac0a007233 */ /* 0x000fe20003803000 */
[----:B------:R-:W-:-:S04]  /*7710*/  IMAD.MOV.U32 R10, RZ, RZ, R247 ;  /* 0x000000ffff0a7224 */ /* 0x000fc800078e00f7 */
[----:B------:R-:W-:Y:S02]  /*7720*/  LOP3.LUT R5, R0, R5, RZ, 0xc0, !PT ;  /* 0x0000000500057212 */ /* 0x000fe400078ec0ff */
[----:B------:R-:W-:-:S05]  /*7730*/  MOV R0, R246 ;  /* 0x000000f600007202 */ /* 0x000fca0000000f00 */
[C---:B-1----:R-:W-:Y:S06]  /*7740*/  HMMA.16816.F32 R232, R4.reuse, R16, R108 ;  /* 0x0000001004e8723c */ /* 0x042fec000000186c */
[C---:B------:R-:W-:Y:S06]  /*7750*/  HMMA.16816.F32 R108, R4.reuse, R28, R64 ;  /* 0x0000001c046c723c */ /* 0x040fec0000001840 */
[C---:B------:R-:W-:Y:S01]  /*7760*/  HMMA.16816.F32 R228, R4.reuse, R18, R80 ;  /* 0x0000001204e4723c */ /* 0x040fe20000001850 */
[----:B------:R-:W1:Y:S05]  /*7770*/  LDSM.16.MT88.4 R16, [R186+0x12800] ;  /* 0x01280000ba10783b */ /* 0x000e6a0000004200 */
[----:B---3--:R-:W-:Y:S01]  /*7780*/  HMMA.16816.F32 R104, R4, R12, R104 ;  /* 0x0000000c0468723c */ /* 0x008fe20000001868 */
[----:B------:R-:W-:Y:S01]  /*7790*/  MOV R81, R243 ;  /* 0x000000f300517202 */ /* 0x000fe20000000f00 */
[----:B------:R-:W-:-:S02]  /*77a0*/  IMAD.MOV.U32 R80, RZ, RZ, R241 ;  /* 0x000000ffff507224 */ /* 0x000fc400078e00f1 */
[----:B------:R-:W-:Y:S02]  /*77b0*/  IMAD.MOV.U32 R83, RZ, RZ, R245 ;  /* 0x000000ffff537224 */ /* 0x000fe400078e00f5 */
[----:B------:R-:W-:Y:S01]  /*77c0*/  HMMA.16816.F32 R12, R4, R14, R76 ;  /* 0x0000000e040c723c */ /* 0x000fe2000000184c */
[----:B------:R-:W-:-:S05]  /*77d0*/  IMAD.MOV.U32 R82, RZ, RZ, R244 ;  /* 0x000000ffff527224 */ /* 0x000fca00078e00f4 */
[C---:B------:R-:W-:Y:S01]  /*77e0*/  HMMA.16816.F32 R160, R4.reuse, R30, R136 ;  /* 0x0000001e04a0723c */ /* 0x040fe20000001888 */
[----:B------:R-:W2:Y:S05]  /*77f0*/  LDSM.16.MT88.4 R28, [R188+0x12800] ;  /* 0x01280000bc1c783b */ /* 0x000eaa0000004200 */
[C---:B------:R-:W-:Y:S06]  /*7800*/  HMMA.16816.F32 R248, R4.reuse, R24, R100 ;  /* 0x0000001804f8723c */ /* 0x040fec0000001864 */
[----:B------:R-:W-:Y:S01]  /*7810*/  IMAD.MOV.U32 R136, RZ, RZ, R107 ;  /* 0x000000ffff887224 */ /* 0x000fe200078e006b */
[C---:B------:R-:W-:Y:S01]  /*7820*/  HMMA.16816.F32 R244, R4.reuse, R26, R124 ;  /* 0x0000001a04f4723c */ /* 0x040fe2000000187c */
        /* <DEDUP_REMOVED lines=14> */
[----:B------:R-:W-:Y:S01]  /*7910*/  IMAD.MOV.U32 R137, RZ, RZ, R106 ;  /* 0x000000ffff897224 */ /* 0x000fe200078e006a */
[----:B-1----:R-:W-:Y:S01]  /*7920*/  HMMA.16816.F32 R240, R4, R16, R96 ;  /* 0x0000001004f0723c */ /* 0x002fe20000001860 */
[----:B------:R-:W-:Y:S01]  /*7930*/  MOV R0, UR42 ;  /* 0x0000002a00007c02 */ /* 0x000fe20008000f00 */
[----:B------:R-:W-:-:S03]  /*7940*/  IMAD.MOV.U32 R103, RZ, RZ, R10 ;  /* 0x000000ffff677224 */ /* 0x000fc600078e000a */
[----:B------:R-:W-:Y:S01]  /*7950*/  LOP3.LUT R0, R159, UR35, R0, 0x96, !PT ;  /* 0x000000239f007c12 */ /* 0x000fe2000f8e9600 */
[----:B------:R-:W-:Y:S01]  /*7960*/  HMMA.16816.F32 R236, R4, R18, R72 ;  /* 0x0000001204ec723c */ /* 0x000fe20000001848 */
[----:B------:R-:W1:Y:S06]  /*7970*/  LDSM.16.MT88.4 R16, [R188+0x14800] ;  /* 0x01480000bc10783b */ /* 0x000e6c0000004200 */
        /* <DEDUP_REMOVED lines=8> */
[----:B------:R-:W-:-:S02]  /*7a00*/  IMAD.MOV.U32 R145, RZ, RZ, R14 ;  /* 0x000000ffff917224 */ /* 0x000fc400078e000e */
[----:B------:R-:W-:Y:S01]  /*7a10*/  HMMA.16816.F32 R12, R4, R22, R128 ;  /* 0x00000016040c723c */ /* 0x000fe20000001880 */
[----:B------:R-:W3:Y:S01]  /*7a20*/  LDSM.16.MT88.4 R20, [R185+0x14800] ;  /* 0x01480000b914783b */ /* 0x000ee20000004200 */
[----:B------:R-:W-:-:S04]  /*7a30*/  IMAD.MOV.U32 R73, RZ, RZ, R221 ;  /* 0x000000ffff497224 */ /* 0x000fc800078e00dd */
[----:B--2---:R-:W-:Y:S07]  /*7a40*/  HMMA.16816.F32 R220, R4, R28, R44 ;  /* 0x0000001c04dc723c */ /* 0x004fee000000182c */
[----:B------:R-:W-:Y:S01]  /*7a50*/  MOV R47, R81 ;  /* 0x00000051002f7202 */ /* 0x000fe20000000f00 */
[----:B------:R-:W-:Y:S01]  /*7a60*/  IMAD.MOV.U32 R46, RZ, RZ, R174 ;  /* 0x000000ffff2e7224 */ /* 0x000fe200078e00ae */
[----:B------:R-:W-:Y:S01]  /*7a70*/  MOV R81, R52 ;  /* 0x0000003400517202 */ /* 0x000fe20000000f00 */
[----:B------:R-:W-:Y:S01]  /*7a80*/  IMAD.MOV.U32 R52, RZ, RZ, R175 ;  /* 0x000000ffff347224 */ /* 0x000fe200078e00af */
[----:B------:R-:W-:Y:S01]  /*7a90*/  MOV R45, R173 ;  /* 0x000000ad002d7202 */ /* 0x000fe20000000f00 */
[----:B------:R-:W-:-:S02]  /*7aa0*/  IMAD.MOV.U32 R28, RZ, RZ, R172 ;  /* 0x000000ffff1c7224 */ /* 0x000fc400078e00ac */
[C---:B------:R-:W-:Y:S01]  /*7ab0*/  HMMA.16816.F32 R172, R4.reuse, R30, R120 ;  /* 0x0000001e04ac723c */ /* 0x040fe20000001878 */
[----:B------:R-:W-:Y:S02]  /*7ac0*/  IMAD.MOV.U32 R44, RZ, RZ, R107 ;  /* 0x000000ffff2c7224 */ /* 0x000fe400078e006b */
[----:B------:R-:W-:Y:S01]  /*7ad0*/  IMAD.MOV.U32 R29, RZ, RZ, R80 ;  /* 0x000000ffff1d7224 */ /* 0x000fe200078e0050 */
[----:B------:R-:W-:Y:S01]  /*7ae0*/  MOV R78, R13 ;  /* 0x0000000d004e7202 */ /* 0x000fe20000000f00 */
[----:B------:R-:W-:Y:S01]  /*7af0*/  IMAD.MOV.U32 R79, RZ, RZ, R12 ;  /* 0x000000ffff4f7224 */ /* 0x000fe200078e000c */
[C---:B-1----:R-:W-:Y:S01]  /*7b00*/  HMMA.16816.F32 R104, R4.reuse, R16, R84 ;  /* 0x000000100468723c */ /* 0x042fe20000001854 */
[----:B------:R-:W-:Y:S02]  /*7b10*/  IMAD.MOV.U32 R77, RZ, RZ, R14 ;  /* 0x000000ffff4d7224 */ /* 0x000fe400078e000e */
[----:B------:R-:W-:Y:S02]  /*7b20*/  IMAD.MOV.U32 R76, RZ, RZ, R15 ;  /* 0x000000ffff4c7224 */ /* 0x000fe400078e000f */
[----:B------:R-:W1:Y:S01]  /*7b30*/  LDSM.16.MT88.4 R12, [R187+0x12800] ;  /* 0x01280000bb0c783b */ /* 0x000e620000004200 */
[----:B------:R-:W-:Y:S01]  /*7b40*/  IMAD.MOV.U32 R30, RZ, RZ, R168 ;  /* 0x000000ffff1e7224 */ /* 0x000fe200078e00a8 */
[C---:B------:R-:W-:Y:S01]  /*7b50*/  HMMA.16816.F32 R96, R4.reuse, R18, R56 ;  /* 0x000000120460723c */ /* 0x040fe20000001838 */
[----:B------:R-:W-:Y:S01]  /*7b60*/  IMAD.MOV.U32 R31, RZ, RZ, R169 ;  /* 0x000000ffff1f7224 */ /* 0x000fe200078e00a9 */
[----:B------:R-:W2:Y:S01]  /*7b70*/  LDSM.16.MT88.4 R16, [R186+0x16800] ;  /* 0x01680000ba10783b */ /* 0x000ea20000004200 */
[----:B------:R-:W-:Y:S01]  /*7b80*/  IMAD.MOV.U32 R80, RZ, RZ, R11 ;  /* 0x000000ffff507224 */ /* 0x000fe200078e000b */
[----:B------:R-:W-:Y:S01]  /*7b90*/  MOV R31, R72 ;  /* 0x00000048001f7202 */ /* 0x000fe20000000f00 */
[----:B------:R-:W-:Y:S01]  /*7ba0*/  IMAD.WIDE.U32 R10, R0, -0x326172a9, RZ ;  /* 0xcd9e8d57000a7825 */ /* 0x000fe200078e00ff */
[C---:B------:R-:W-:Y:S04]  /*7bb0*/  HMMA.16816.F32 R120, R4.reuse, R24, R88 ;  /* 0x000000180478723c */ /* 0x040fe80000001858 */
[----:B------:R-:W-:Y:S01]  /*7bc0*/  LOP3.LUT R11, R11, UR41, R30, 0x96, !PT ;  /* 0x000000290b0b7c12 */ /* 0x000fe2000f8e961e */
[----:B------:R-:W-:Y:S01]  /*7bd0*/  IMAD.MOV.U32 R30, RZ, RZ, R73 ;  /* 0x000000ffff1e7224 */ /* 0x000fe200078e0049 */
[----:B---3--:R-:W-:Y:S01]  /*7be0*/  HMMA.16816.F32 R140, R4, R20, R140 ;  /* 0x00000014048c723c */ /* 0x008fe2000000188c */
[----:B------:R-:W-:-:S02]  /*7bf0*/  LOP3.LUT R0, R55, UR32, R10, 0x96, !PT ;  /* 0x0000002037007c12 */ /* 0x000fc4000f8e960a */
[----:B------:R-:W-:-:S03]  /*7c00*/  IMAD.WIDE.U32 R10, R11, -0x2daee0ad, RZ ;  /* 0xd2511f530b0a7825 */ /* 0x000fc600078e00ff */
[----:B------:R-:W-:Y:S01]  /*7c10*/  HMMA.16816.F32 R124, R4, R22, R116 ;  /* 0x00000016047c723c */ /* 0x000fe20000001874 */
[----:B------:R-:W3:Y:S01]  /*7c20*/  LDSM.16.MT88.4 R20, [R185+0x16800] ;  /* 0x01680000b914783b */ /* 0x000ee20000004200 */
[----:B------:R-:W-:-:S04]  /*7c30*/  LOP3.LUT R11, R11, UR29, R68, 0x96, !PT ;  /* 0x0000001d0b0b7c12 */ /* 0x000fc8000f8e9644 */
[----:B------:R-:W-:Y:S01]  /*7c40*/  HMMA.16816.F32 R116, R4, R26, R112 ;  /* 0x0000001a0474723c */ /* 0x000fe20000001870 */
[----:B------:R-:W4:Y:S06]  /*7c50*/  LDSM.16.MT88.4 R24, [R188+0x16800] ;  /* 0x01680000bc18783b */ /* 0x000f2c0000004200 */
[----:B------:R-:W-:Y:S01]  /*7c60*/  IMAD.MOV.U32 R115, RZ, RZ, R28 ;  /* 0x000000ffff737224 */ /* 0x000fe200078e001c */
[----:B------:R-:W-:Y:S01]  /*7c70*/  MOV R113, R46 ;  /* 0x0000002e00717202 */ /* 0x000fe20000000f00 */
[----:B------:R-:W-:Y:S02]  /*7c80*/  IMAD.MOV.U32 R28, RZ, RZ, R44 ;  /* 0x000000ffff1c7224 */ /* 0x000fe400078e002c */
[----:B------:R-:W-:-:S02]  /*7c90*/  IMAD.MOV.U32 R44, RZ, RZ, R70 ;  /* 0x000000ffff2c7224 */ /* 0x000fc400078e0046 */
[----:B------:R-:W-:Y:S01]  /*7ca0*/  IMAD.MOV.U32 R114, RZ, RZ, R45 ;  /* 0x000000ffff727224 */ /* 0x000fe200078e002d */
[----:B-1----:R-:W-:Y:S01]  /*7cb0*/  HMMA.16816.F32 R168, R4, R12, R92 ;  /* 0x0000000c04a8723c */ /* 0x002fe2000000185c */
[----:B------:R-:W-:-:S05]  /*7cc0*/  IMAD.MOV.U32 R112, RZ, RZ, R52 ;  /* 0x000000ffff707224 */ /* 0x000fca00078e0034 */
[C---:B------:R-:W-:Y:S01]  /*7cd0*/  HMMA.16816.F32 R128, R4.reuse, R14, R60 ;  /* 0x0000000e0480723c */ /* 0x040fe2000000183c */
[----:B------:R-:W1:Y:S06]  /*7ce0*/  LDSM.16.MT88.4 R12, [R187+0x14800] ;  /* 0x01480000bb0c783b */ /* 0x000e6c0000004200 */
[----:B------:R-:W-:Y:S01]  /*7cf0*/  IMAD.MOV.U32 R60, RZ, RZ, R74 ;  /* 0x000000ffff3c7224 */ /* 0x000fe200078e004a */
[----:B------:R-:W-:Y:S01]  /*7d00*/  MOV R61, R75 ;  /* 0x0000004b003d7202 */ /* 0x000fe20000000f00 */
[----:B------:R-:W-:Y:S01]  /*7d10*/  IMAD.MOV.U32 R63, RZ, RZ, R135 ;  /* 0x000000ffff3f7224 */ /* 0x000fe200078e0087 */
[----:B------:R-:W-:Y:S01]  /*7d20*/  MOV R135, R71 ;  /* 0x0000004700877202 */ /* 0x000fe20000000f00 */
[----:B------:R-:W-:Y:S01]  /*7d30*/  IMAD.MOV.U32 R62, RZ, RZ, R9 ;  /* 0x000000ffff3e7224 */ /* 0x000fe200078e0009 */
[----:B--2---:R-:W-:Y:S01]  /*7d40*/  HMMA.16816.F32 R68, R4, R16, R164 ;  /* 0x000000100444723c */ /* 0x004fe200000018a4 */
[----:B------:R-:W-:-:S04]  /*7d50*/  FFMA.FTZ R9, R213, UR8, -R8 ;  /* 0x00000008d5097c23 */ /* 0x000fc80008010808 */
[----:B------:R2:W-:Y:S01]  /*7d60*/  MUFU.EX2 R165, R9 ;  /* 0x0000000900a57308 */ /* 0x0005e20000000800 */
[----:B---3--:R-:W-:Y:S01]  /*7d70*/  HMMA.16816.F32 R88, R4, R20, R152 ;  /* 0x000000140458723c */ /* 0x008fe20000001898 */
[----:B------:R-:W-:Y:S02]  /*7d80*/  IMAD.MOV.U32 R164, RZ, RZ, R115 ;  /* 0x000000ffffa47224 */ /* 0x000fe400078e0073 */
[----:B------:R-:W-:-:S03]  /*7d90*/  IMAD.MOV.U32 R115, RZ, RZ, R44 ;  /* 0x000000ffff737224 */ /* 0x000fc600078e002c */
[C---:B------:R-:W-:Y:S01]  /*7da0*/  HMMA.16816.F32 R72, R4.reuse, R22, R40 ;  /* 0x000000160448723c */ /* 0x040fe20000001828 */
[----:B------:R-:W3:Y:S01]  /*7db0*/  LDSM.16.MT88.4 R20, [R187+0x16800] ;  /* 0x01680000bb14783b */ /* 0x000ee20000004200 */
[----:B------:R-:W-:Y:S01]  /*7dc0*/  IMAD.MOV.U32 R152, RZ, RZ, R139 ;  /* 0x000000ffff987224 */ /* 0x000fe200078e008b */
[----:B------:R-:W-:Y:S01]  /*7dd0*/  MOV R153, R138 ;  /* 0x0000008a00997202 */ /* 0x000fe20000000f00 */
[----:B------:R-:W-:Y:S02]  /*7de0*/  IMAD.MOV.U32 R154, RZ, RZ, R137 ;  /* 0x000000ffff9a7224 */ /* 0x000fe400078e0089 */
[----:B----4-:R-:W-:Y:S01]  /*7df0*/  HMMA.16816.F32 R56, R4, R24, R36 ;  /* 0x000000180438723c */ /* 0x010fe20000001824 */
[----:B------:R-:W-:Y:S01]  /*7e00*/  IMAD.MOV.U32 R155, RZ, RZ, R136 ;  /* 0x000000ffff9b7224 */ /* 0x000fe200078e0088 */
[----:B------:R-:W-:Y:S01]  /*7e10*/  LDSM.16.MT88.4 R36, [R185+0x15000] ;  /* 0x01500000b924783b */ /* 0x000fe20000004200 */
[----:B--2---:R-:W-:-:S04]  /*7e20*/  FFMA.FTZ R9, R212, UR8, -R8 ;  /* 0x00000008d4097c23 */ /* 0x004fc80008010808 */
[----:B------:R2:W-:Y:S01]  /*7e30*/  MUFU.EX2 R213, R9 ;  /* 0x0000000900d57308 */ /* 0x0005e20000000800 */
[C---:B-1----:R-:W-:Y:S06]  /*7e40*/  HMMA.16816.F32 R92, R4.reuse, R12, R32 ;  /* 0x0000000c045c723c */ /* 0x042fec0000001820 */
[----:B------:R-:W-:Y:S01]  /*7e50*/  HMMA.16816.F32 R84, R4, R14, R148 ;  /* 0x0000000e0454723c */ /* 0x000fe20000001894 */
[----:B------:R-:W-:Y:S01]  /*7e60*/  IMAD.WIDE.U32 R12, R0, -0x2daee0ad, RZ ;  /* 0xd2511f53000c7825 */ /* 0x000fe200078e00ff */
[----:B------:R-:W-:Y:S02]  /*7e70*/  MOV R32, R63 ;  /* 0x0000003f00207202 */ /* 0x000fe40000000f00 */
[----:B------:R-:W-:Y:S01]  /*7e80*/  MOV R35, R60 ;  /* 0x0000003c00237202 */ /* 0x000fe20000000f00 */
[----:B------:R-:W-:Y:S01]  /*7e90*/  IMAD.MOV.U32 R34, RZ, RZ, R61 ;  /* 0x000000ffff227224 */ /* 0x000fe200078e003d */
[----:B------:R-:W-:Y:S01]  /*7ea0*/  LOP3.LUT R0, R13, UR14, R10, 0x96, !PT ;  /* 0x0000000e0d007c12 */ /* 0x000fe2000f8e960a */
[----:B------:R-:W-:-:S04]  /*7eb0*/  IMAD.WIDE.U32 R10, R11, -0x326172a9, RZ ;  /* 0xcd9e8d570b0a7825 */ /* 0x000fc800078e00ff */
[----:B--2---:R-:W-:Y:S01]  /*7ec0*/  FFMA.FTZ R9, R218, UR8, -R8 ;  /* 0x00000008da097c23 */ /* 0x004fe20008010808 */
[----:B------:R-:W-:Y:S01]  /*7ed0*/  IMAD.WIDE.U32 R44, R0, -0x326172a9, RZ ;  /* 0xcd9e8d57002c7825 */ /* 0x000fe200078e00ff */
[----:B------:R-:W-:Y:S02]  /*7ee0*/  LOP3.LUT R0, R11, UR24, R54, 0x96, !PT ;  /* 0x000000180b007c12 */ /* 0x000fe4000f8e9636 */
[----:B------:R1:W2:Y:S01]  /*7ef0*/  MUFU.EX2 R14, R9 ;  /* 0x00000009000e7308 */ /* 0x0002a20000000800 */
[----:B------:R-:W-:Y:S01]  /*7f00*/  IMAD.MOV.U32 R151, RZ, RZ, R62 ;  /* 0x000000ffff977224 */ /* 0x000fe200078e003e */
[----:B------:R-:W-:Y:S01]  /*7f10*/  LOP3.LUT R13, R45, UR7, R10, 0x96, !PT ;  /* 0x000000072d0d7c12 */ /* 0x000fe2000f8e960a */
[----:B------:R-:W-:-:S04]  /*7f20*/  IMAD.WIDE.U32 R10, R0, -0x2daee0ad, RZ ;  /* 0xd2511f53000a7825 */ /* 0x000fc800078e00ff */
[----:B------:R-:W-:Y:S01]  /*7f30*/  FFMA.FTZ R0, R219, UR8, -R8 ;  /* 0x00000008db007c23 */ /* 0x000fe20008010808 */
[C---:B------:R-:W-:Y:S01]  /*7f40*/  HMMA.16816.F32 R60, R4.reuse, R18, R48 ;  /* 0x00000012043c723c */ /* 0x040fe20000001830 */
[----:B------:R-:W4:Y:S01]  /*7f50*/  LDSM.16.MT88.4 R16, [R186+0x11000] ;  /* 0x01100000ba10783b */ /* 0x000f220000004200 */
[----:B------:R-:W-:Y:S01]  /*7f60*/  IMAD.WIDE.U32 R42, R13, -0x2daee0ad, RZ ;  /* 0xd2511f530d2a7825 */ /* 0x000fe200078e00ff */
[----:B------:R5:W-:Y:S01]  /*7f70*/  MUFU.EX2 R46, R0 ;  /* 0x00000000002e7308 */ /* 0x000be20000000800 */
[----:B------:R-:W-:Y:S02]  /*7f80*/  LOP3.LUT R11, R11, UR6, R12, 0x96, !PT ;  /* 0x000000060b0b7c12 */ /* 0x000fe4000f8e960c */
[----:B------:R-:W-:Y:S01]  /*7f90*/  IMAD.MOV.U32 R33, RZ, RZ, R53 ;  /* 0x000000ffff217224 */ /* 0x000fe200078e0035 */
[----:B---3--:R-:W-:Y:S01]  /*7fa0*/  HMMA.16816.F32 R48, R4, R20, R224 ;  /* 0x000000140430723c */ /* 0x008fe200000018e0 */
[----:B------:R-:W-:Y:S02]  /*7fb0*/  IMAD.MOV.U32 R149, RZ, RZ, R32 ;  /* 0x000000ffff957224 */ /* 0x000fe400078e0020 */
[----:B------:R-:W-:-:S04]  /*7fc0*/  IMAD.WIDE.U32 R40, R11, -0x326172a9, RZ ;  /* 0xcd9e8d570b287825 */ /* 0x000fc800078e00ff */
[----:B-1----:R-:W-:Y:S01]  /*7fd0*/  FFMA.FTZ R9, R252, UR8, -R2 ;  /* 0x00000008fc097c23 */ /* 0x002fe20008010802 */
[----:B------:R-:W-:Y:S01]  /*7fe0*/  HMMA.16816.F32 R52, R4, R26, R180 ;  /* 0x0000001a0434723c */ /* 0x000fe200000018b4 */
[----:B------:R-:W-:Y:S02]  /*7ff0*/  IMAD.MOV.U32 R150, RZ, RZ, R33 ;  /* 0x000000ffff967224 */ /* 0x000fe400078e0021 */
[----:B------:R1:W3:Y:S01]  /*8000*/  MUFU.EX2 R15, R9 ;  /* 0x00000009000f7308 */ /* 0x0002e20000000800 */
[----:B------:R-:W-:Y:S01]  /*8010*/  IMAD.MOV.U32 R32, RZ, RZ, R35 ;  /* 0x000000ffff207224 */ /* 0x000fe200078e0023 */
[----:B--2---:R-:W-:Y:S01]  /*8020*/  MOV R224, R14 ;  /* 0x0000000e00e07202 */ /* 0x004fe20000000f00 */
[----:B------:R-:W-:Y:S01]  /*8030*/  IMAD.MOV.U32 R33, RZ, RZ, R30 ;  /* 0x000000ffff217224 */ /* 0x000fe200078e001e */
[----:B------:R-:W-:Y:S01]  /*8040*/  LDSM.16.MT88.4 R24, [R187+0x11000] ;  /* 0x01100000bb18783b */ /* 0x000fe20000004200 */
[----:B-----5:R-:W-:Y:S01]  /*8050*/  LOP3.LUT R0, R43, UR10, R10, 0x96, !PT ;  /* 0x0000000a2b007c12 */ /* 0x020fe2000f8e960a */
[----:B------:R-:W-:-:S02]  /*8060*/  IMAD.MOV.U32 R35, RZ, RZ, R28 ;  /* 0x000000ffff237224 */ /* 0x000fc400078e001c */
[----:B------:R-:W-:Y:S02]  /*8070*/  IMAD.MOV.U32 R30, RZ, RZ, R29 ;  /* 0x000000ffff1e7224 */ /* 0x000fe400078e001d */
[----:B------:R-:W-:-:S04]  /*8080*/  IMAD.WIDE.U32 R10, R0, -0x326172a9, RZ ;  /* 0xcd9e8d57000a7825 */ /* 0x000fc800078e00ff */
[----:B------:R-:W-:Y:S01]  /*8090*/  IMAD.MOV.U32 R28, RZ, RZ, R100 ;  /* 0x000000ffff1c7224 */ /* 0x000fe200078e0064 */
[----:B------:R-:W-:Y:S01]  /*80a0*/  LOP3.LUT R0, R11, UR23, R40, 0x96, !PT ;  /* 0x000000170b007c12 */ /* 0x000fe2000f8e9628 */
[----:B------:R-:W-:Y:S02]  /*80b0*/  IMAD.MOV.U32 R29, RZ, RZ, R101 ;  /* 0x000000ffff1d7224 */ /* 0x000fe400078e0065 */
[----:B-1----:R-:W-:Y:S01]  /*80c0*/  FFMA.FTZ R9, R151, UR8, -R2 ;  /* 0x0000000897097c23 */ /* 0x002fe20008010802 */
        /* <DEDUP_REMOVED lines=9> */
[----:B------:R1:W2:Y:S01]  /*8160*/  MUFU.EX2 R218, R9 ;  /* 0x0000000900da7308 */ /* 0x0002a20000000800 */
[----:B------:R-:W-:Y:S01]  /*8170*/  HMMA.16816.F32 R80, R4, R22, R176 ;  /* 0x000000160450723c */ /* 0x000fe200000018b0 */
[C---:B------:R-:W-:Y:S01]  /*8180*/  LOP3.LUT R11, R10.reuse, 0xffff, RZ, 0xc0, !PT ;  /* 0x0000ffff0a0b7812 */ /* 0x040fe200078ec0ff */
[----:B------:R-:W5:Y:S01]  /*8190*/  LDSM.16.MT88.4 R20, [R185+0x11000] ;  /* 0x01100000b914783b */ /* 0x000f620000004200 */
[----:B------:R-:W-:Y:S01]  /*81a0*/  LOP3.LUT R12, R10, 0xff, RZ, 0xc0, !PT ;  /* 0x000000ff0a0c7812 */ /* 0x000fe200078ec0ff */
[----:B------:R-:W-:Y:S01]  /*81b0*/  IMAD.MOV.U32 R225, RZ, RZ, R113 ;  /* 0x000000ffffe17224 */ /* 0x000fe200078e0071 */
[----:B------:R-:W-:Y:S01]  /*81c0*/  SHF.R.U32.HI R13, RZ, 0x10, R10 ;  /* 0x00000010ff0d7819 */ /* 0x000fe2000001160a */
[----:B------:R-:W-:Y:S01]  /*81d0*/  IMAD.MOV.U32 R226, RZ, RZ, R115 ;  /* 0x000000ffffe27224 */ /* 0x000fe200078e0073 */
[----:B------:R-:W-:Y:S01]  /*81e0*/  LOP3.LUT R4, R0, 0xffff, RZ, 0xc0, !PT ;  /* 0x0000ffff00047812 */ /* 0x000fe200078ec0ff */
[----:B------:R-:W-:Y:S01]  /*81f0*/  IMAD.MOV.U32 R177, RZ, RZ, R146 ;  /* 0x000000ffffb17224 */ /* 0x000fe200078e0092 */
[--C-:B------:R-:W-:Y:S01]  /*8200*/  SHF.R.U32.HI R6, RZ, 0x10, R0.reuse ;  /* 0x00000010ff067819 */ /* 0x100fe20000011600 */
[----:B------:R-:W-:Y:S01]  /*8210*/  IMAD.MOV.U32 R178, RZ, RZ, R145 ;  /* 0x000000ffffb27224 */ /* 0x000fe200078e0091 */
[----:B------:R-:W-:-:S02]  /*8220*/  SHF.R.U32.HI R7, RZ, 0x18, R0 ;  /* 0x00000018ff077819 */ /* 0x000fc40000011600 */
[----:B------:R-:W-:Y:S02]  /*8230*/  SHF.R.U32.HI R5, RZ, 0x8, R11 ;  /* 0x00000008ff057819 */ /* 0x000fe4000001160b */
[----:B------:R-:W-:Y:S02]  /*8240*/  SHF.R.U32.HI R4, RZ, 0x8, R4 ;  /* 0x00000008ff047819 */ /* 0x000fe40000011604 */
[----:B-1----:R-:W-:Y:S01]  /*8250*/  LOP3.LUT R9, R0, 0xff, RZ, 0xc0, !PT ;  /* 0x000000ff00097812 */ /* 0x002fe200078ec0ff */
[----:B------:R-:W-:Y:S01]  /*8260*/  FFMA.FTZ R0, R149, UR8, -R2 ;  /* 0x0000000895007c23 */ /* 0x000fe20008010802 */
[----:B------:R-:W-:Y:S01]  /*8270*/  MOV R149, R150 ;  /* 0x0000009600957202 */ /* 0x000fe20000000f00 */
[----:B------:R-:W-:Y:S01]  /*8280*/  IMAD.MOV.U32 R150, RZ, RZ, R151 ;  /* 0x000000ffff967224 */ /* 0x000fe200078e0097 */
[----:B------:R-:W-:Y:S01]  /*8290*/  SHF.R.U32.HI R14, RZ, 0x18, R10 ;  /* 0x00000018ff0e7819 */ /* 0x000fe2000001160a */
[----:B------:R-:W-:Y:S01]  /*82a0*/  IMAD.MOV.U32 R151, RZ, RZ, R32 ;  /* 0x000000ffff977224 */ /* 0x000fe200078e0020 */
[----:B------:R-:W-:Y:S01]  /*82b0*/  MOV R32, R33 ;  /* 0x0000002100207202 */ /* 0x000fe20000000f00 */
[----:B------:R-:W-:Y:S01]  /*82c0*/  IMAD.MOV.U32 R33, RZ, RZ, R34 ;  /* 0x000000ffff217224 */ /* 0x000fe200078e0022 */
[----:B------:R-:W-:Y:S01]  /*82d0*/  PRMT R10, R12, 0x5410, R5 ;  /* 0x000054100c0a7816 */ /* 0x000fe20000000005 */
        /* <DEDUP_REMOVED lines=8> */
[----:B------:R1:W-:Y:S01]  /*8360*/  MUFU.EX2 R47, R0 ;  /* 0x00000000002f7308 */ /* 0x0003e20000000800 */
[----:B---3--:R-:W-:Y:S01]  /*8370*/  IMAD.MOV.U32 R9, RZ, RZ, R15 ;  /* 0x000000ffff097224 */ /* 0x008fe200078e000f */
        /* <DEDUP_REMOVED lines=14> */
[----:B-1----:R-:W-:Y:S01]  /*8460*/  LOP3.LUT R0, R6, 0xff, RZ, 0xc0, !PT ;  /* 0x000000ff06007812 */ /* 0x002fe200078ec0ff */
[----:B------:R-:W-:Y:S01]  /*8470*/  FFMA.FTZ R6, R148, UR8, -R2 ;  /* 0x0000000894067c23 */ /* 0x000fe20008010802 */
[----:B------:R-:W-:-:S02]  /*8480*/  IMAD.MOV.U32 R148, RZ, RZ, R103 ;  /* 0x000000ffff947224 */ /* 0x000fc400078e0067 */
[----:B------:R-:W-:Y:S01]  /*8490*/  PRMT R5, R0, 0x5410, R7 ;  /* 0x0000541000057816 */ /* 0x000fe20000000007 */
[----:B------:R2:W1:Y:S01]  /*84a0*/  MUFU.EX2 R252, R6 ;  /* 0x0000000600fc7308 */ /* 0x0004620000000800 */
[--C-:B------:R-:W-:Y:S01]  /*84b0*/  HSET2.LE.AND R0, R4, R164.reuse, PT ;  /* 0x000000a404007233 */ /* 0x100fe20003803000 */
[----:B------:R-:W-:Y:S01]  /*84c0*/  IMAD.MOV.U32 R103, RZ, RZ, R76 ;  /* 0x000000ffff677224 */ /* 0x000fe200078e004c */
[----:B------:R-:W-:Y:S01]  /*84d0*/  F2FP.F16.F32.PACK_AB R4, R213, R165 ;  /* 0x000000a5d504723e */ /* 0x000fe200000000ff */
[----:B------:R-:W-:Y:S01]  /*84e0*/  IMAD.MOV.U32 R181, RZ, RZ, R34 ;  /* 0x000000ffffb57224 */ /* 0x000fe200078e0022 */
[--C-:B------:R-:W-:Y:S01]  /*84f0*/  HSET2.LE.AND R5, R5, R164.reuse, PT ;  /* 0x000000a405057233 */ /* 0x100fe20003803000 */
[----:B------:R-:W-:Y:S01]  /*8500*/  IMAD.MOV.U32 R167, RZ, RZ, R30 ;  /* 0x000000ffffa77224 */ /* 0x000fe200078e001e */
[----:B------:R-:W-:Y:S01]  /*8510*/  LOP3.LUT R7, R13, 0xff, RZ, 0xc0, !PT ;  /* 0x000000ff0d077812 */ /* 0x000fe200078ec0ff */
[----:B------:R-:W-:Y:S01]  /*8520*/  IMAD.MOV.U32 R166, RZ, RZ, R31 ;  /* 0x000000ffffa67224 */ /* 0x000fe200078e001f */
[----:B------:R-:W-:Y:S01]  /*8530*/  LOP3.LUT R4, R0, R4, RZ, 0xc0, !PT ;  /* 0x0000000400047212 */ /* 0x000fe200078ec0ff */
[----:B------:R-:W-:Y:S01]  /*8540*/  IMAD.MOV.U32 R182, RZ, RZ, R29 ;  /* 0x000000ffffb67224 */ /* 0x000fe200078e001d */
[----:B------:R-:W-:Y:S01]  /*8550*/  HSET2.LE.AND R0, R10, R164, PT ;  /* 0x000000a40a007233 */ /* 0x000fe20003803000 */
[----:B------:R-:W3:Y:S01]  /*8560*/  LDSM.16.MT88.4 R32, [R188+0x11000] ;  /* 0x01100000bc20783b */ /* 0x000ee20000004200 */
[----:B------:R-:W-:-:S03]  /*8570*/  PRMT R7, R7, 0x5410, R14 ;  /* 0x0000541007077816 */ /* 0x000fc6000000000e */
[----:B------:R-:W-:Y:S01]  /*8580*/  LDSM.16.MT88.4 R12, [R188+0x13000] ;  /* 0x01300000bc0c783b */ /* 0x000fe20000004200 */
[----:B--2---:R-:W-:-:S03]  /*8590*/  F2FP.F16.F32.PACK_AB R6, R218, R9 ;  /* 0x00000009da06723e */ /* 0x004fc600000000ff */
[----:B------:R-:W-:Y:S01]  /*85a0*/  LDSM.16.MT88.4 R28, [R187+0x13000] ;  /* 0x01300000bb1c783b */ /* 0x000fe20000004200 */
[----:B------:R-:W-:Y:S02]  /*85b0*/  LOP3.LUT R5, R5, R6, RZ, 0xc0, !PT ;  /* 0x0000000605057212 */ /* 0x000fe400078ec0ff */
[----:B------:R-:W-:-:S04]  /*85c0*/  F2FP.F16.F32.PACK_AB R6, R224, R46 ;  /* 0x0000002ee006723e */ /* 0x000fc800000000ff */
[----:B------:R-:W-:Y:S02]  /*85d0*/  LOP3.LUT R6, R0, R6, RZ, 0xc0, !PT ;  /* 0x0000000600067212 */ /* 0x000fe400078ec0ff */
[----:B------:R-:W-:Y:S02]  /*85e0*/  HSET2.LE.AND R0, R7, R164, PT ;  /* 0x000000a407007233 */ /* 0x000fe40003803000 */
[----:B-1----:R-:W-:-:S04]  /*85f0*/  F2FP.F16.F32.PACK_AB R7, R252, R47 ;  /* 0x0000002ffc07723e */ /* 0x002fc800000000ff */
[----:B------:R-:W-:-:S07]  /*8600*/  LOP3.LUT R7, R0, R7, RZ, 0xc0, !PT ;  /* 0x0000000700077212 */ /* 0x000fce00078ec0ff */
[C---:B----4-:R-:W-:Y:S06]  /*8610*/  HMMA.16816.F32 R144, R4.reuse, R16, R108 ;  /* 0x000000100490723c */ /* 0x050fec000000186c */
[C---:B------:R-:W-:Y:S01]  /*8620*/  HMMA.16816.F32 R76, R4.reuse, R18, R160 ;  /* 0x00000012044c723c */ /* 0x040fe200000018a0 */
[----:B------:R-:W1:Y:S05]  /*8630*/  LDSM.16.MT88.4 R16, [R186+0x13000] ;  /* 0x01300000ba10783b */ /* 0x000e6a0000004200 */
[C---:B-----5:R-:W-:Y:S06]  /*8640*/  HMMA.16816.F32 R136, R4.reuse, R20, R232 ;  /* 0x000000140488723c */ /* 0x060fec00000018e8 */
[----:B------:R-:W-:Y:S01]  /*8650*/  HMMA.16816.F32 R160, R4, R24, R176 ;  /* 0x0000001804a0723c */ /* 0x000fe200000018b0 */
[----:B------:R-:W-:Y:S01]  /*8660*/  MOV R232, R67 ;  /* 0x0000004300e87202 */ /* 0x000fe20000000f00 */
[----:B------:R-:W-:Y:S01]  /*8670*/  IMAD.MOV.U32 R233, RZ, RZ, R66 ;  /* 0x000000ffffe97224 */ /* 0x000fe200078e0042 */
[----:B------:R-:W-:Y:S01]  /*8680*/  MOV R235, R64 ;  /* 0x0000004000eb7202 */ /* 0x000fe20000000f00 */
[----:B------:R-:W-:-:S02]  /*8690*/  IMAD.MOV.U32 R234, RZ, RZ, R65 ;  /* 0x000000ffffea7224 */ /* 0x000fc400078e0041 */
[C---:B------:R-:W-:Y:S01]  /*86a0*/  HMMA.16816.F32 R64, R4.reuse, R22, R228 ;  /* 0x000000160440723c */ /* 0x040fe200000018e4 */
[----:B------:R-:W2:Y:S01]  /*86b0*/  LDSM.16.MT88.4 R20, [R185+0x13000] ;  /* 0x01300000b914783b */ /* 0x000ea20000004200 */
[----:B------:R-:W-:Y:S01]  /*86c0*/  IMAD.MOV.U32 R178, RZ, RZ, R219 ;  /* 0x000000ffffb27224 */ /* 0x000fe200078e00db */
[----:B------:R-:W-:Y:S01]  /*86d0*/  MOV R179, R212 ;  /* 0x000000d400b37202 */ /* 0x000fe20000000f00 */
[----:B------:R-:W-:Y:S01]  /*86e0*/  IMAD.MOV.U32 R177, RZ, RZ, R227 ;  /* 0x000000ffffb17224 */ /* 0x000fe200078e00e3 */
[----:B------:R-:W-:Y:S01]  /*86f0*/  MOV R212, R114 ;  /* 0x0000007200d47202 */ /* 0x000fe20000000f00 */
[----:B------:R-:W-:Y:S01]  /*8700*/  HMMA.16816.F32 R100, R4, R26, R100 ;  /* 0x0000001a0464723c */ /* 0x000fe20000001864 */
[----:B------:R-:W-:-:S05]  /*8710*/  IMAD.MOV.U32 R227, RZ, RZ, R112 ;  /* 0x000000ffffe37224 */ /* 0x000fca00078e0070 */
[C---:B---3--:R-:W-:Y:S06]  /*8720*/  HMMA.16816.F32 R152, R4.reuse, R32, R152 ;  /* 0x000000200498723c */ /* 0x048fec0000001898 */
[C---:B------:R-:W-:Y:S06]  /*8730*/  HMMA.16816.F32 R32, R4.reuse, R34, R232 ;  /* 0x000000220420723c */ /* 0x040fec00000018e8 */
[C---:B-1----:R-:W-:Y:S06]  /*8740*/  HMMA.16816.F32 R24, R4.reuse, R16, R240 ;  /* 0x000000100418723c */ /* 0x042fec00000018f0 */
[C---:B------:R-:W-:Y:S06]  /*8750*/  HMMA.16816.F32 R228, R4.reuse, R30, R128 ;  /* 0x0000001e04e4723c */ /* 0x040fec0000001880 */
[----:B------:R-:W-:Y:S01]  /*8760*/  HMMA.16816.F32 R232, R4, R14, R172 ;  /* 0x0000000e04e8723c */ /* 0x000fe200000018ac */
[----:B------:R-:W-:-:S05]  /*8770*/  IMAD.MOV.U32 R131, RZ, RZ, R224 ;  /* 0x000000ffff837224 */ /* 0x000fca00078e00e0 */
[C---:B--2---:R-:W-:Y:S06]  /*8780*/  HMMA.16816.F32 R108, R4.reuse, R20, R248 ;  /* 0x00000014046c723c */ /* 0x044fec00000018f8 */
[----:B------:R-:W-:Y:S01]  /*8790*/  IMAD.MOV.U32 R17, RZ, RZ, R26 ;  /* 0x000000ffff117224 */ /* 0x000fe200078e001a */
[----:B------:R-:W-:Y:S01]  /*87a0*/  MOV R16, R27 ;  /* 0x0000001b00107202 */ /* 0x000fe20000000f00 */
[----:B------:R-:W-:Y:S01]  /*87b0*/  IMAD.MOV.U32 R20, RZ, RZ, R25 ;  /* 0x000000ffff147224 */ /* 0x000fe200078e0019 */
[----:B------:R-:W-:Y:S01]  /*87c0*/  HMMA.16816.F32 R112, R4, R22, R244 ;  /* 0x000000160470723c */ /* 0x000fe200000018f4 */
[----:B------:R-:W-:-:S03]  /*87d0*/  IMAD.MOV.U32 R219, RZ, RZ, R24 ;  /* 0x000000ffffdb7224 */ /* 0x000fc600078e0018 */
[----:B------:R-:W-:Y:S02]  /*87e0*/  MOV R31, R20 ;  /* 0x00000014001f7202 */ /* 0x000fe40000000f00 */
[C---:B------:R-:W-:Y:S01]  /*87f0*/  HMMA.16816.F32 R24, R4.reuse, R12, R220 ;  /* 0x0000000c0418723c */ /* 0x040fe200000018dc */
[----:B------:R-:W1:Y:S05]  /*8800*/  LDSM.16.MT88.4 R20, [R187+0x15000] ;  /* 0x01500000bb14783b */ /* 0x000e6a0000004200 */
[C---:B------:R-:W-:Y:S06]  /*8810*/  HMMA.16816.F32 R168, R4.reuse, R28, R168 ;  /* 0x0000001c04a8723c */ /* 0x040fec00000018a8 */
[----:B------:R-:W-:Y:S01]  /*8820*/  HMMA.16816.F32 R236, R4, R18, R236 ;  /* 0x0000001204ec723c */ /* 0x000fe200000018ec */
[----:B------:R-:W-:-:S02]  /*8830*/  IMAD.MOV.U32 R28, RZ, RZ, R17 ;  /* 0x000000ffff1c7224 */ /* 0x000fc400078e0011 */
[----:B------:R-:W-:Y:S02]  /*8840*/  IMAD.MOV.U32 R29, RZ, RZ, R16 ;  /* 0x000000ffff1d7224 */ /* 0x000fe400078e0010 */
[----:B------:R-:W2:Y:S01]  /*8850*/  LDSM.16.MT88.4 R16, [R186+0x15000] ;  /* 0x01500000ba10783b */ /* 0x000ea20000004200 */
[C---:B------:R-:W-:Y:S06]  /*8860*/  HMMA.16816.F32 R248, R4.reuse, R36, R140 ;  /* 0x0000002404f8723c */ /* 0x040fec000000188c */
[----:B------:R-:W-:Y:S01]  /*8870*/  MOV R12, R26 ;  /* 0x0000001a000c7202 */ /* 0x000fe20000000f00 */
[----:B------:R-:W-:Y:S01]  /*8880*/  IMAD.MOV.U32 R10, RZ, RZ, R24 ;  /* 0x000000ffff0a7224 */ /* 0x000fe200078e0018 */
[----:B------:R-:W-:Y:S01]  /*8890*/  MOV R36, R225 ;  /* 0x000000e100247202 */ /* 0x000fe20000000f00 */
[----:B------:R-:W-:Y:S01]  /*88a0*/  IMAD.MOV.U32 R37, RZ, RZ, R226 ;  /* 0x000000ffff257224 */ /* 0x000fe200078e00e2 */
[----:B------:R-:W-:Y:S01]  /*88b0*/  MOV R0, R25 ;  /* 0x0000001900007202 */ /* 0x000fe20000000f00 */
[----:B------:R-:W-:Y:S01]  /*88c0*/  IMAD.MOV.U32 R129, RZ, RZ, R12 ;  /* 0x000000ffff817224 */ /* 0x000fe200078e000c */
[----:B------:R-:W-:Y:S01]  /*88d0*/  MOV R30, R10 ;  /* 0x0000000a001e7202 */ /* 0x000fe20000000f00 */
[----:B------:R-:W3:Y:S01]  /*88e0*/  LDSM.16.MT88.4 R12, [R188+0x15000] ;  /* 0x01500000bc0c783b */ /* 0x000ee20000004200 */
[----:B------:R-:W-:Y:S01]  /*88f0*/  IMAD.MOV.U32 R10, RZ, RZ, R227 ;  /* 0x000000ffff0a7224 */ /* 0x000fe200078e00e3 */
[----:B------:R-:W-:Y:S01]  /*8900*/  MOV R141, R178 ;  /* 0x000000b2008d7202 */ /* 0x000fe20000000f00 */
[----:B------:R-:W-:Y:S01]  /*8910*/  HMMA.16816.F32 R224, R4, R38, R124 ;  /* 0x0000002604e0723c */ /* 0x000fe2000000187c */
[----:B------:R-:W-:Y:S01]  /*8920*/  IMAD.MOV.U32 R140, RZ, RZ, R181 ;  /* 0x000000ffff8c7224 */ /* 0x000fe200078e00b5 */
[----:B------:R-:W-:Y:S01]  /*8930*/  MOV R143, R180 ;  /* 0x000000b4008f7202 */ /* 0x000fe20000000f00 */
[----:B------:R-:W-:-:S02]  /*8940*/  IMAD.MOV.U32 R142, RZ, RZ, R177 ;  /* 0x000000ffff8e7224 */ /* 0x000fc400078e00b1 */
[----:B------:R-:W-:Y:S02]  /*8950*/  IMAD.MOV.U32 R128, RZ, RZ, R0 ;  /* 0x000000ffff807224 */ /* 0x000fe400078e0000 */
[----:B------:R-:W-:Y:S01]  /*8960*/  MOV R127, R183 ;  /* 0x000000b7007f7202 */ /* 0x000fe20000000f00 */
[----:B------:R-:W-:Y:S01]  /*8970*/  IMAD.MOV.U32 R0, RZ, RZ, R179 ;  /* 0x000000ffff007224 */ /* 0x000fe200078e00b3 */
[----:B-1----:R-:W-:Y:S01]  /*8980*/  HMMA.16816.F32 R92, R4, R20, R92 ;  /* 0x00000014045c723c */ /* 0x002fe2000000185c */
[----:B------:R-:W-:Y:S02]  /*8990*/  IMAD.MOV.U32 R11, RZ, RZ, R27 ;  /* 0x000000ffff0b7224 */ /* 0x000fe400078e001b */
[----:B------:R-:W-:Y:S02]  /*89a0*/  IMAD.MOV.U32 R126, RZ, RZ, R127 ;  /* 0x000000ffff7e7224 */ /* 0x000fe400078e007f */
[----:B------:R-:W-:Y:S01]  /*89b0*/  FFMA.FTZ R0, R0, UR8, -R8 ;  /* 0x0000000800007c23 */ /* 0x000fe20008010808 */
[----:B------:R-:W-:Y:S01]  /*89c0*/  IMAD.MOV.U32 R127, RZ, RZ, R36 ;  /* 0x000000ffff7f7224 */ /* 0x000fe200078e0024 */
[----:B------:R-:W-:Y:S01]  /*89d0*/  MOV R36, R37 ;  /* 0x0000002500247202 */ /* 0x000fe20000000f00 */
[----:B------:R-:W-:Y:S01]  /*89e0*/  IMAD.MOV.U32 R37, RZ, RZ, R140 ;  /* 0x000000ffff257224 */ /* 0x000fe200078e008c */
[----:B------:R-:W1:Y:S01]  /*89f0*/  LDSM.16.MT88.4 R24, [R185+0x17000] ;  /* 0x01700000b918783b */ /* 0x000e620000004200 */
[----:B------:R-:W-:Y:S01]  /*8a00*/  IMAD.MOV.U32 R140, RZ, RZ, R141 ;  /* 0x000000ffff8c7224 */ /* 0x000fe200078e008d */
[----:B------:R-:W-:Y:S01]  /*8a10*/  MOV R141, R142 ;  /* 0x0000008e008d7202 */ /* 0x000fe20000000f00 */
[----:B------:R-:W-:-:S02]  /*8a20*/  IMAD.MOV.U32 R142, RZ, RZ, R30 ;  /* 0x000000ffff8e7224 */ /* 0x000fc400078e001e */
[----:B------:R-:W-:Y:S01]  /*8a30*/  IMAD.MOV.U32 R30, RZ, RZ, R31 ;  /* 0x000000ffff1e7224 */ /* 0x000fe200078e001f */
[----:B------:R-:W-:Y:S01]  /*8a40*/  MOV R31, R28 ;  /* 0x0000001c001f7202 */ /* 0x000fe20000000f00 */
[----:B------:R-:W-:Y:S01]  /*8a50*/  IMAD.MOV.U32 R28, RZ, RZ, R29 ;  /* 0x000000ffff1c7224 */ /* 0x000fe200078e001d */
[C---:B--2---:R-:W-:Y:S01]  /*8a60*/  HMMA.16816.F32 R244, R4.reuse, R16, R120 ;  /* 0x0000001004f4723c */ /* 0x044fe20000001878 */
[----:B------:R-:W-:Y:S02]  /*8a70*/  IMAD.MOV.U32 R29, RZ, RZ, R219 ;  /* 0x000000ffff1d7224 */ /* 0x000fe400078e00db */
[----:B------:R2:W-:Y:S01]  /*8a80*/  MUFU.EX2 R219, R0 ;  /* 0x0000000000db7308 */ /* 0x0005e20000000800 */
[----:B------:R-:W-:Y:S02]  /*8a90*/  IMAD.MOV.U32 R130, RZ, RZ, R11 ;  /* 0x000000ffff827224 */ /* 0x000fe400078e000b */
[----:B------:R-:W-:Y:S01]  /*8aa0*/  IMAD.MOV.U32 R11, RZ, RZ, R182 ;  /* 0x000000ffff0b7224 */ /* 0x000fe200078e00b6 */
[----:B------:R-:W-:Y:S01]  /*8ab0*/  HMMA.16816.F32 R120, R4, R18, R116 ;  /* 0x000000120478723c */ /* 0x000fe20000001874 */
[----:B------:R-:W-:Y:S02]  /*8ac0*/  LDSM.16.MT88.4 R16, [R188+0x17000] ;  /* 0x01700000bc10783b */ /* 0x000fe40000004200 */
[----:B------:R-:W-:-:S03]  /*8ad0*/  FFMA.FTZ R11, R11, UR8, -R2 ;  /* 0x000000080b0b7c23 */ /* 0x000fc60008010802 */
[C---:B---3--:R-:W-:Y:S06]  /*8ae0*/  HMMA.16816.F32 R240, R4.reuse, R12, R104 ;  /* 0x0000000c04f0723c */ /* 0x048fec0000001868 */
[C---:B------:R-:W-:Y:S01]  /*8af0*/  HMMA.16816.F32 R220, R4.reuse, R14, R96 ;  /* 0x0000000e04dc723c */ /* 0x040fe20000001860 */
[----:B--2---:R-:W-:Y:S01]  /*8b00*/  FFMA.FTZ R0, R126, UR8, -R8 ;  /* 0x000000087e007c23 */ /* 0x004fe20008010808 */
[----:B------:R-:W-:Y:S01]  /*8b10*/  MOV R126, R127 ;  /* 0x0000007f007e7202 */ /* 0x000fe20000000f00 */
[----:B------:R-:W-:Y:S01]  /*8b20*/  IMAD.MOV.U32 R127, RZ, RZ, R36 ;  /* 0x000000ffff7f7224 */ /* 0x000fe200078e0024 */
[----:B------:R-:W2:Y:S01]  /*8b30*/  LDSM.16.MT88.4 R12, [R186+0x17000] ;  /* 0x01700000ba0c783b */ /* 0x000ea20000004200 */
        /* <DEDUP_REMOVED lines=11> */
[----:B------:R-:W3:Y:S01]  /*8bf0*/  LDSM.16.MT88.4 R20, [R187+0x17000] ;  /* 0x01700000bb14783b */ /* 0x000ee20000004200 */
[----:B------:R4:W-:Y:S01]  /*8c00*/  MUFU.EX2 R218, R0 ;  /* 0x0000000000da7308 */ /* 0x0009e20000000800 */
[----:B------:R-:W-:Y:S01]  /*8c10*/  IMAD.MOV.U32 R38, RZ, RZ, R127 ;  /* 0x000000ffff267224 */ /* 0x000fe200078e007f */
[----:B------:R-:W-:Y:S01]  /*8c20*/  MOV R36, R31 ;  /* 0x0000001f00247202 */ /* 0x000fe20000000f00 */
[----:B------:R-:W-:Y:S01]  /*8c30*/  IMAD.MOV.U32 R124, RZ, RZ, R37 ;  /* 0x000000ffff7c7224 */ /* 0x000fe200078e0025 */
[----:B------:R-:W-:Y:S01]  /*8c40*/  MOV R37, R141 ;  /* 0x0000008d00257202 */ /* 0x000fe20000000f00 */
[----:B------:R-:W-:Y:S01]  /*8c50*/  IMAD.MOV.U32 R125, RZ, RZ, R140 ;  /* 0x000000ffff7d7224 */ /* 0x000fe200078e008c */
        /* <DEDUP_REMOVED lines=11> */
[----:B----4-:R-:W-:Y:S01]  /*8d10*/  FFMA.FTZ R0, R126, UR8, -R8 ;  /* 0x000000087e007c23 */ /* 0x010fe20008010808 */
[----:B------:R-:W-:Y:S01]  /*8d20*/  IMAD.MOV.U32 R126, RZ, RZ, R142 ;  /* 0x000000ffff7e7224 */ /* 0x000fe200078e008e */
[----:B------:R-:W-:Y:S01]  /*8d30*/  MOV R142, R213 ;  /* 0x000000d5008e7202 */ /* 0x000fe20000000f00 */
[----:B------:R-:W-:Y:S01]  /*8d40*/  FFMA.FTZ R8, R38, UR8, -R8 ;  /* 0x0000000826087c23 */ /* 0x000fe20008010808 */
[----:B------:R-:W-:Y:S01]  /*8d50*/  IMAD.MOV.U32 R38, RZ, RZ, R124 ;  /* 0x000000ffff267224 */ /* 0x000fe200078e007c */
[----:B------:R-:W-:Y:S01]  /*8d60*/  MOV R107, R39 ;  /* 0x00000027006b7202 */ /* 0x000fe20000000f00 */
[----:B------:R-:W-:Y:S01]  /*8d70*/  IMAD.MOV.U32 R124, RZ, RZ, R126 ;  /* 0x000000ffff7c7224 */ /* 0x000fe200078e007e */
[----:B------:R-:W-:Y:S01]  /*8d80*/  MOV R126, R140 ;  /* 0x0000008c007e7202 */ /* 0x000fe20000000f00 */
[----:B------:R-:W-:Y:S01]  /*8d90*/  IMAD.MOV.U32 R127, RZ, RZ, R141 ;  /* 0x000000ffff7f7224 */ /* 0x000fe200078e008d */
[----:B------:R-:W-:Y:S01]  /*8da0*/  MOV R141, R9 ;  /* 0x00000009008d7202 */ /* 0x000fe20000000f00 */
[----:B------:R-:W-:Y:S01]  /*8db0*/  IMAD.MOV.U32 R140, RZ, RZ, R142 ;  /* 0x000000ffff8c7224 */ /* 0x000fe200078e008e */
[----:B------:R1:W-:Y:S01]  /*8dc0*/  MUFU.EX2 R213, R0 ;  /* 0x0000000000d57308 */ /* 0x0003e20000000800 */
[----:B------:R-:W-:Y:S01]  /*8dd0*/  IMAD.MOV.U32 R106, RZ, RZ, R38 ;  /* 0x000000ffff6a7224 */ /* 0x000fe200078e0026 */
[----:B--2---:R-:W-:Y:S01]  /*8de0*/  HMMA.16816.F32 R28, R4, R12, R68 ;  /* 0x0000000c041c723c */ /* 0x004fe20000001844 */
[----:B------:R-:W-:Y:S01]  /*8df0*/  IMAD.MOV.U32 R38, RZ, RZ, R124 ;  /* 0x000000ffff267224 */ /* 0x000fe200078e007c */
[----:B------:R-:W-:Y:S01]  /*8e00*/  MOV R124, R126 ;  /* 0x0000007e007c7202 */ /* 0x000fe20000000f00 */
[----:B------:R-:W-:-:S02]  /*8e10*/  IMAD.MOV.U32 R142, RZ, RZ, R212 ;  /* 0x000000ffff8e7224 */ /* 0x000fc400078e00d4 */
[----:B------:R-:W-:Y:S01]  /*8e20*/  IMAD.MOV.U32 R39, RZ, RZ, R125 ;  /* 0x000000ffff277224 */ /* 0x000fe200078e007d */
[----:B------:R2:W-:Y:S01]  /*8e30*/  MUFU.EX2 R212, R8 ;  /* 0x0000000800d47308 */ /* 0x0005e20000000800 */
[----:B------:R-:W-:Y:S01]  /*8e40*/  IMAD.MOV.U32 R125, RZ, RZ, R127 ;  /* 0x000000ffff7d7224 */ /* 0x000fe200078e007f */
[----:B------:R-:W-:Y:S01]  /*8e50*/  MOV R127, R141 ;  /* 0x0000008d007f7202 */ /* 0x000fe20000000f00 */
[----:B------:R-:W-:Y:S01]  /*8e60*/  IMAD.MOV.U32 R126, RZ, RZ, R140 ;  /* 0x000000ffff7e7224 */ /* 0x000fe200078e008c */
[----:B------:R-:W-:Y:S01]  /*8e70*/  HMMA.16816.F32 R24, R4, R14, R60 ;  /* 0x0000000e0418723c */ /* 0x000fe2000000183c */
[----:B------:R-:W-:Y:S01]  /*8e80*/  IMAD.MOV.U32 R105, RZ, RZ, R106 ;  /* 0x000000ffff697224 */ /* 0x000fe200078e006a */
[----:B------:R-:W-:Y:S01]  /*8e90*/  MOV R106, R107 ;  /* 0x0000006b006a7202 */ /* 0x000fe20000000f00 */
[----:B------:R-:W-:Y:S01]  /*8ea0*/  IMAD.MOV.U32 R140, RZ, RZ, R142 ;  /* 0x000000ffff8c7224 */ /* 0x000fe200078e008e */
[----:B------:R-:W-:Y:S01]  /*8eb0*/  MOV R142, R10 ;  /* 0x0000000a008e7202 */ /* 0x000fe20000000f00 */
[----:B------:R-:W-:Y:S01]  /*8ec0*/  IMAD.MOV.U32 R141, RZ, RZ, R143 ;  /* 0x000000ffff8d7224 */ /* 0x000fe200078e008f */
[----:B-1----:R-:W-:Y:S01]  /*8ed0*/  LOP3.LUT R0, R41, UR11, R44, 0x96, !PT ;  /* 0x0000000b29007c12 */ /* 0x002fe2000f8e962c */
[----:B------:R-:W-:-:S02]  /*8ee0*/  IMAD.MOV.U32 R107, RZ, RZ, R124 ;  /* 0x000000ffff6b7224 */ /* 0x000fc400078e007c */
        /* <DEDUP_REMOVED lines=10> */
[----:B------:R-:W-:Y:S01]  /*8f90*/  MUFU.EX2 R12, R12 ;  /* 0x0000000c000c7308 */ /* 0x000fe20000000800 */
[----:B------:R-:W-:Y:S01]  /*8fa0*/  IMAD.MOV.U32 R142, RZ, RZ, R143 ;  /* 0x000000ffff8e7224 */ /* 0x000fe200078e008f */
[----:B------:R-:W-:Y:S01]  /*8fb0*/  MOV R143, R165 ;  /* 0x000000a5008f7202 */ /* 0x000fe20000000f00 */
[----:B------:R-:W-:Y:S01]  /*8fc0*/  IMAD.MOV.U32 R165, RZ, RZ, R166 ;  /* 0x000000ffffa57224 */ /* 0x000fe200078e00a6 */
[----:B------:R-:W-:Y:S01]  /*8fd0*/  MOV R74, R140 ;  /* 0x0000008c004a7202 */ /* 0x000fe20000000f00 */
[----:B------:R-:W-:Y:S01]  /*8fe0*/  IMAD.MOV.U32 R166, RZ, RZ, R167 ;  /* 0x000000ffffa67224 */ /* 0x000fe200078e00a7 */
[----:B------:R-:W-:Y:S01]  /*8ff0*/  MOV R167, R134 ;  /* 0x0000008600a77202 */ /* 0x000fe20000000f00 */
[----:B--2---:R-:W-:-:S04]  /*9000*/  IMAD.WIDE.U32 R8, R0, -0x2daee0ad, RZ ;  /* 0xd2511f5300087825 */ /* 0x004fc800078e00ff */
[----:B------:R-:W-:Y:S01]  /*9010*/  FFMA.FTZ R0, R119, UR8, -R2 ;  /* 0x0000000877007c23 */ /* 0x000fe20008010802 */
[----:B------:R-:W-:Y:S01]  /*9020*/  MUFU.EX2 R134, R11 ;  /* 0x0000000b00867308 */ /* 0x000fe20000000800 */
[----:B------:R-:W-:Y:S01]  /*9030*/  MOV R85, R166 ;  /* 0x000000a600557202 */ /* 0x000fe20000000f00 */
[----:B------:R-:W-:Y:S01]  /*9040*/  IMAD.MOV.U32 R70, RZ, RZ, R164 ;  /* 0x000000ffff467224 */ /* 0x000fe200078e00a4 */
[C---:B------:R-:W-:Y:S01]  /*9050*/  LOP3.LUT R10, R8.reuse, 0xffff, RZ, 0xc0, !PT ;  /* 0x0000ffff080a7812 */ /* 0x040fe200078ec0ff */
[----:B------:R-:W-:Y:S01]  /*9060*/  IMAD.MOV.U32 R84, RZ, RZ, R165 ;  /* 0x000000ffff547224 */ /* 0x000fe200078e00a5 */
[--C-:B------:R-:W-:Y:S01]  /*9070*/  SHF.R.U32.HI R14, RZ, 0x10, R8.reuse ;  /* 0x00000010ff0e7819 */ /* 0x100fe20000011608 */
[----:B------:R-:W-:Y:S01]  /*9080*/  IMAD.MOV.U32 R86, RZ, RZ, R167 ;  /* 0x000000ffff567224 */ /* 0x000fe200078e00a7 */
[----:B------:R-:W-:Y:S01]  /*9090*/  SHF.R.U32.HI R13, RZ, 0x18, R8 ;  /* 0x00000018ff0d7819 */ /* 0x000fe20000011608 */
[----:B------:R-:W1:Y:S01]  /*90a0*/  LDSM.16.MT88.4 R164, [R187+0x11800] ;  /* 0x01180000bba4783b */ /* 0x000e620000004200 */
[----:B------:R2:W4:Y:S01]  /*90b0*/  MUFU.EX2 R135, R0 ;  /* 0x0000000000877308 */ /* 0x0005220000000800 */
[----:B------:R-:W-:Y:S01]  /*90c0*/  IMAD.MOV.U32 R90, RZ, RZ, R124 ;  /* 0x000000ffff5a7224 */ /* 0x000fe200078e007c */
[----:B------:R-:W-:Y:S01]  /*90d0*/  SHF.R.U32.HI R10, RZ, 0x8, R10 ;  /* 0x00000008ff0a7819 */ /* 0x000fe2000001160a */
[----:B------:R-:W-:Y:S01]  /*90e0*/  IMAD.MOV.U32 R88, RZ, RZ, R126 ;  /* 0x000000ffff587224 */ /* 0x000fe200078e007e */
[C---:B------:R-:W-:Y:S01]  /*90f0*/  HMMA.16816.F32 R116, R4.reuse, R16, R56 ;  /* 0x000000100474723c */ /* 0x040fe20000001838 */
[----:B------:R-:W-:Y:S01]  /*9100*/  IMAD.MOV.U32 R75, RZ, RZ, R127 ;  /* 0x000000ffff4b7224 */ /* 0x000fe200078e007f */
[----:B------:R-:W-:Y:S01]  /*9110*/  MOV R71, R143 ;  /* 0x0000008f00477202 */ /* 0x000fe20000000f00 */
[----:B------:R-:W-:Y:S01]  /*9120*/  IMAD.MOV.U32 R96, RZ, RZ, R133 ;  /* 0x000000ffff607224 */ /* 0x000fe200078e0085 */
[----:B------:R-:W-:Y:S01]  /*9130*/  MOV R61, R89 ;  /* 0x00000059003d7202 */ /* 0x000fe20000000f00 */
[----:B------:R-:W-:Y:S01]  /*9140*/  IMAD.MOV.U32 R91, RZ, RZ, R107 ;  /* 0x000000ffff5b7224 */ /* 0x000fe200078e006b */
[C---:B---3--:R-:W-:Y:S01]  /*9150*/  HMMA.16816.F32 R124, R4.reuse, R20, R48 ;  /* 0x00000014047c723c */ /* 0x048fe20000001830 */
[----:B------:R-:W-:Y:S01]  /*9160*/  LDSM.16.MT88.4 R48, [R186+0x13800] ;  /* 0x01380000ba30783b */ /* 0x000fe20000004200 */
[----:B------:R-:W-:Y:S01]  /*9170*/  IMAD.MOV.U32 R107, RZ, RZ, R158 ;  /* 0x000000ffff6b7224 */ /* 0x000fe200078e009e */
[----:B------:R-:W-:Y:S01]  /*9180*/  MOV R63, R75 ;  /* 0x0000004b003f7202 */ /* 0x000fe20000000f00 */
[----:B------:R-:W-:Y:S01]  /*9190*/  IMAD.MOV.U32 R73, RZ, RZ, R141 ;  /* 0x000000ffff497224 */ /* 0x000fe200078e008d */
[----:B------:R-:W-:Y:S01]  /*91a0*/  LDSM.16.MT88.4 R156, [R188+0x11800] ;  /* 0x01180000bc9c783b */ /* 0x000fe20000004200 */
[C---:B------:R-:W-:Y:S01]  /*91b0*/  HMMA.16816.F32 R16, R4.reuse, R18, R52 ;  /* 0x000000120410723c */ /* 0x040fe20000001834 */
[----:B--2---:R-:W-:Y:S01]  /*91c0*/  LOP3.LUT R0, R9, UR19, R42, 0x96, !PT ;  /* 0x0000001309007c12 */ /* 0x004fe2000f8e962a */
[----:B------:R-:W-:Y:S01]  /*91d0*/  IMAD.MOV.U32 R72, RZ, RZ, R142 ;  /* 0x000000ffff487224 */ /* 0x000fe200078e008e */
[----:B------:R-:W2:Y:S01]  /*91e0*/  LDSM.16.MT88.4 R40, [R185+0x13800] ;  /* 0x01380000b928783b */ /* 0x000ea20000004200 */
[----:B------:R-:W-:Y:S01]  /*91f0*/  LOP3.LUT R9, R8, 0xff, RZ, 0xc0, !PT ;  /* 0x000000ff08097812 */ /* 0x000fe200078ec0ff */
[----:B------:R-:W-:Y:S01]  /*9200*/  FFMA.FTZ R8, R105, UR8, -R2 ;  /* 0x0000000869087c23 */ /* 0x000fe20008010802 */
[C---:B------:R-:W-:Y:S01]  /*9210*/  LOP3.LUT R2, R0.reuse, 0xffff, RZ, 0xc0, !PT ;  /* 0x0000ffff00027812 */ /* 0x040fe200078ec0ff */
[----:B------:R-:W-:Y:S01]  /*9220*/  HMMA.16816.F32 R20, R4, R22, R80 ;  /* 0x000000160414723c */ /* 0x000fe20000001850 */
[----:B------:R-:W-:Y:S01]  /*9230*/  PRMT R15, R9, 0x5410, R10 ;  /* 0x00005410090f7816 */ /* 0x000fe2000000000a */
[----:B------:R3:W5:Y:S01]  /*9240*/  MUFU.EX2 R133, R8 ;  /* 0x0000000800857308 */ /* 0x0007620000000800 */
[----:B------:R-:W-:Y:S01]  /*9250*/  LOP3.LUT R11, R0, 0xff, RZ, 0xc0, !PT ;  /* 0x000000ff000b7812 */ /* 0x000fe200078ec0ff */
[----:B------:R-:W-:Y:S01]  /*9260*/  IMAD.MOV.U32 R53, RZ, RZ, R128 ;  /* 0x000000ffff357224 */ /* 0x000fe200078e0080 */
[----:B------:R-:W-:Y:S01]  /*9270*/  SHF.R.U32.HI R10, RZ, 0x18, R0 ;  /* 0x00000018ff0a7819 */ /* 0x000fe20000011600 */
[----:B------:R-:W-:Y:S01]  /*9280*/  IMAD.MOV.U32 R55, RZ, RZ, R130 ;  /* 0x000000ffff377224 */ /* 0x000fe200078e0082 */
[----:B------:R-:W-:Y:S01]  /*9290*/  SHF.R.U32.HI R9, RZ, 0x8, R2 ;  /* 0x00000008ff097819 */ /* 0x000fe20000011602 */
[----:B------:R-:W-:Y:S01]  /*92a0*/  IMAD.MOV.U32 R105, RZ, RZ, R148 ;  /* 0x000000ffff697224 */ /* 0x000fe200078e0094 */
[--C-:B------:R-:W-:Y:S01]  /*92b0*/  HSET2.LE.AND R6, R15, R70.reuse, PT ;  /* 0x000000460f067233 */ /* 0x100fe20003803000 */
[----:B------:R-:W-:Y:S01]  /*92c0*/  IMAD.MOV.U32 R104, RZ, RZ, R149 ;  /* 0x000000ffff687224 */ /* 0x000fe200078e0095 */
[----:B------:R-:W-:Y:S01]  /*92d0*/  PRMT R9, R11, 0x5410, R9 ;  /* 0x000054100b097816 */ /* 0x000fe20000000009 */
[----:B------:R-:W-:Y:S01]  /*92e0*/  IMAD.MOV.U32 R98, RZ, RZ, R151 ;  /* 0x000000ffff627224 */ /* 0x000fe200078e0097 */
[----:B----4-:R-:W-:Y:S01]  /*92f0*/  F2FP.F16.F32.PACK_AB R5, R134, R135 ;  /* 0x000000878605723e */ /* 0x010fe200000000ff */
[----:B------:R-:W4:Y:S01]  /*9300*/  LDSM.16.MT88.4 R148, [R186+0x11800] ;  /* 0x01180000ba94783b */ /* 0x000f220000004200 */
[----:B------:R-:W-:Y:S01]  /*9310*/  F2FP.F16.F32.PACK_AB R7, R212, R213 ;  /* 0x000000d5d407723e */ /* 0x000fe200000000ff */
[----:B------:R-:W-:Y:S01]  /*9320*/  IMAD.MOV.U32 R68, RZ, RZ, R74 ;  /* 0x000000ffff447224 */ /* 0x000fe200078e004a */
[----:B------:R-:W-:Y:S01]  /*9330*/  MOV R54, R129 ;  /* 0x0000008100367202 */ /* 0x000fe20000000f00 */
[----:B------:R-:W4:Y:S01]  /*9340*/  LDSM.16.MT88.4 R140, [R185+0x11800] ;  /* 0x01180000b98c783b */ /* 0x000f220000004200 */
[----:B---3--:R-:W-:Y:S01]  /*9350*/  SHF.R.U32.HI R8, RZ, 0x10, R0 ;  /* 0x00000010ff087819 */ /* 0x008fe20000011600 */
[----:B------:R-:W-:Y:S01]  /*9360*/  IMAD.MOV.U32 R62, RZ, RZ, R88 ;  /* 0x000000ffff3e7224 */ /* 0x000fe200078e0058 */
[----:B------:R-:W-:Y:S01]  /*9370*/  LOP3.LUT R0, R14, 0xff, RZ, 0xc0, !PT ;  /* 0x000000ff0e007812 */ /* 0x000fe200078ec0ff */
[----:B------:R-:W3:Y:S01]  /*9380*/  LDSM.16.MT88.4 R80, [R186+0x15800] ;  /* 0x01580000ba50783b */ /* 0x000ee20000004200 */
[----:B------:R-:W-:Y:S01]  /*9390*/  LOP3.LUT R2, R8, 0xff, RZ, 0xc0, !PT ;  /* 0x000000ff08027812 */ /* 0x000fe200078ec0ff */
[----:B------:R-:W-:Y:S01]  /*93a0*/  IMAD.MOV.U32 R60, RZ, RZ, R90 ;  /* 0x000000ffff3c7224 */ /* 0x000fe200078e005a */
[----:B------:R-:W-:Y:S01]  /*93b0*/  PRMT R0, R0, 0x5410, R13 ;  /* 0x0000541000007816 */ /* 0x000fe2000000000d */
[----:B------:R-:W-:Y:S01]  /*93c0*/  IMAD.MOV.U32 R89, RZ, RZ, R38 ;  /* 0x000000ffff597224 */ /* 0x000fe200078e0026 */
[----:B------:R-:W-:Y:S01]  /*93d0*/  PRMT R2, R2, 0x5410, R10 ;  /* 0x0000541002027816 */ /* 0x000fe2000000000a */
[----:B------:R-:W-:Y:S01]  /*93e0*/  IMAD.MOV.U32 R13, RZ, RZ, R47 ;  /* 0x000000ffff0d7224 */ /* 0x000fe200078e002f */
[----:B------:R-:W-:Y:S01]  /*93f0*/  MOV R14, R131 ;  /* 0x00000083000e7202 */ /* 0x000fe20000000f00 */
[----:B------:R-:W-:Y:S01]  /*9400*/  IMAD.MOV.U32 R10, RZ, RZ, R60 ;  /* 0x000000ffff0a7224 */ /* 0x000fe200078e003c */
[--C-:B------:R-:W-:Y:S01]  /*9410*/  HSET2.LE.AND R8, R0, R70.reuse, PT ;  /* 0x0000004600087233 */ /* 0x100fe20003803000 */
[----:B------:R-:W-:Y:S01]  /*9420*/  LDSM.16.MT88.4 R56, [R188+0x13800] ;  /* 0x01380000bc38783b */ /* 0x000fe20000004200 */
[----:B------:R-:W-:-:S02]  /*9430*/  HSET2.LE.AND R0, R9, R70, PT ;  /* 0x0000004609007233 */ /* 0x000fc40003803000 */
[----:B------:R-:W-:Y:S01]  /*9440*/  HSET2.LE.AND R4, R2, R70, PT ;  /* 0x0000004602047233 */ /* 0x000fe20003803000 */
[----:B------:R-:W-:Y:S01]  /*9450*/  IMAD.MOV.U32 R70, RZ, RZ, R72 ;  /* 0x000000ffff467224 */ /* 0x000fe200078e0048 */
[----:B------:R-:W-:Y:S02]  /*9460*/  F2FP.F16.F32.PACK_AB R2, R218, R219 ;  /* 0x000000dbda02723e */ /* 0x000fe400000000ff */
[----:B-----5:R-:W-:Y:S02]  /*9470*/  F2FP.F16.F32.PACK_AB R9, R12, R133 ;  /* 0x000000850c09723e */ /* 0x020fe400000000ff */
[----:B------:R-:W-:Y:S01]  /*9480*/  LOP3.LUT R128, R0, R2, RZ, 0xc0, !PT ;  /* 0x0000000200807212 */ /* 0x000fe200078ec0ff */
[----:B------:R-:W-:Y:S01]  /*9490*/  IMAD.MOV.U32 R2, RZ, RZ, R68 ;  /* 0x000000ffff027224 */ /* 0x000fe200078e0044 */
[----:B------:R-:W-:Y:S02]  /*94a0*/  LOP3.LUT R129, R4, R5, RZ, 0xc0, !PT ;  /* 0x0000000504817212 */ /* 0x000fe400078ec0ff */
[----:B------:R-:W-:-:S02]  /*94b0*/  LOP3.LUT R130, R6, R7, RZ, 0xc0, !PT ;  /* 0x0000000706827212 */ /* 0x000fc400078ec0ff */
[----:B------:R-:W-:Y:S01]  /*94c0*/  LOP3.LUT R131, R8, R9, RZ, 0xc0, !PT ;  /* 0x0000000908837212 */ /* 0x000fe200078ec0ff */
[----:B------:R-:W-:Y:S01]  /*94d0*/  IMAD.MOV.U32 R9, RZ, RZ, R62 ;  /* 0x000000ffff097224 */ /* 0x000fe200078e003e */
[----:B------:R-:W-:Y:S01]  /*94e0*/  MOV R69, R73 ;  /* 0x0000004900457202 */ /* 0x000fe20000000f00 */
[----:B------:R-:W-:Y:S01]  /*94f0*/  LDSM.16.MT88.4 R4, [R187+0x17800] ;  /* 0x01780000bb04783b */ /* 0x000fe20000004200 */
[----:B------:R-:W-:Y:S02]  /*9500*/  MOV R0, R63 ;  /* 0x0000003f00007202 */ /* 0x000fe40000000f00 */
[----:B------:R-:W-:Y:S01]  /*9510*/  MOV R88, R91 ;  /* 0x0000005b00587202 */ /* 0x000fe20000000f00 */
[C---:B-1----:R-:W-:Y:S01]  /*9520*/  HMMA.16816.F32 R160, R128.reuse, R164, R160 ;  /* 0x000000a480a0723c */ /* 0x042fe200000018a0 */
[----:B------:R-:W-:Y:S01]  /*9530*/  MOV R90, R39 ;  /* 0x00000027005a7202 */ /* 0x000fe20000000f00 */
[----:B------:R-:W-:Y:S01]  /*9540*/  IMAD.MOV.U32 R91, RZ, RZ, R36 ;  /* 0x000000ffff5b7224 */ /* 0x000fe200078e0024 */
[----:B------:R-:W-:Y:S01]  /*9550*/  MOV R52, R37 ;  /* 0x0000002500347202 */ /* 0x000fe20000000f00 */
[----:B------:R-:W1:Y:S01]  /*9560*/  LDSM.16.MT88.4 R72, [R185+0x15800] ;  /* 0x01580000b948783b */ /* 0x000e620000004200 */
[----:B------:R-:W-:Y:S01]  /*9570*/  MOV R11, R46 ;  /* 0x0000002e000b7202 */ /* 0x000fe20000000f00 */
[----:B------:R-:W-:Y:S01]  /*9580*/  HMMA.16816.F32 R164, R128, R166, R100 ;  /* 0x000000a680a4723c */ /* 0x000fe20000001864 */
[----:B------:R-:W-:-:S02]  /*9590*/  MOV R8, R71 ;  /* 0x0000004700087202 */ /* 0x000fc40000000f00 */
[----:B------:R-:W-:-:S03]  /*95a0*/  MOV R15, R61 ;  /* 0x0000003d000f7202 */ /* 0x000fc60000000f00 */
[----:B--2---:R-:W-:Y:S01]  /*95b0*/  HMMA.16816.F32 R36, R128, R40, R108 ;  /* 0x000000288024723c */ /* 0x004fe2000000186c */
[----:B------:R-:W-:Y:S01]  /*95c0*/  MOV R102, R69 ;  /* 0x0000004500667202 */ /* 0x000fe20000000f00 */
[----:B------:R-:W-:-:S04]  /*95d0*/  IMAD.MOV.U32 R103, RZ, RZ, R70 ;  /* 0x000000ffff677224 */ /* 0x000fc800078e0046 */
[----:B------:R-:W-:Y:S01]  /*95e0*/  FADD.FTZ R0, R0, R103 ;  /* 0x0000006700007221 */ /* 0x000fe20000010000 */
[----:B------:R-:W-:Y:S01]  /*95f0*/  MOV R109, R85 ;  /* 0x00000055006d7202 */ /* 0x000fe20000000f00 */
[----:B------:R-:W-:Y:S02]  /*9600*/  IMAD.MOV.U32 R108, RZ, RZ, R84 ;  /* 0x000000ffff6c7224 */ /* 0x000fe400078e0054 */
[----:B------:R-:W-:Y:S01]  /*9610*/  FADD.FTZ R2, R2, R102 ;  /* 0x0000006602027221 */ /* 0x000fe20000010000 */
[----:B------:R-:W-:Y:S01]  /*9620*/  MOV R110, R87 ;  /* 0x00000057006e7202 */ /* 0x000fe20000000f00 */
[----:B------:R-:W-:Y:S02]  /*9630*/  IMAD.MOV.U32 R111, RZ, RZ, R96 ;  /* 0x000000ffff6f7224 */ /* 0x000fe400078e0060 */
[----:B------:R-:W-:Y:S01]  /*9640*/  FADD.FTZ R0, R109, R0 ;  /* 0x000000006d007221 */ /* 0x000fe20000010000 */
[----:B------:R-:W-:Y:S01]  /*9650*/  HMMA.16816.F32 R44, R128, R48, R88 ;  /* 0x00000030802c723c */ /* 0x000fe20000001858 */
[----:B------:R-:W-:Y:S01]  /*9660*/  FADD.FTZ R2, R108, R2 ;  /* 0x000000026c027221 */ /* 0x000fe20000010000 */
[----:B------:R-:W2:Y:S01]  /*9670*/  LDSM.16.MT88.4 R88, [R188+0x15800] ;  /* 0x01580000bc58783b */ /* 0x000ea20000004200 */
[----:B------:R-:W-:-:S02]  /*9680*/  FADD.FTZ R0, R111, R0 ;  /* 0x000000006f007221 */ /* 0x000fc40000010000 */
[----:B------:R-:W-:Y:S01]  /*9690*/  FADD.FTZ R2, R110, R2 ;  /* 0x000000026e027221 */ /* 0x000fe20000010000 */
[C---:B------:R-:W-:Y:S06]  /*96a0*/  HMMA.16816.F32 R48, R128.reuse, R50, R236 ;  /* 0x000000328030723c */ /* 0x040fec00000018ec */
[----:B------:R-:W-:Y:S01]  /*96b0*/  HMMA.16816.F32 R152, R128, R156, R152 ;  /* 0x0000009c8098723c */ /* 0x000fe20000001898 */
[----:B------:R-:W-:Y:S01]  /*96c0*/  MOV R237, R99 ;  /* 0x0000006300ed7202 */ /* 0x000fe20000000f00 */
[----:B------:R-:W-:Y:S01]  /*96d0*/  IMAD.MOV.U32 R236, RZ, RZ, R98 ;  /* 0x000000ffffec7224 */ /* 0x000fe200078e0062 */
[----:B------:R-:W-:Y:S01]  /*96e0*/  MOV R238, R105 ;  /* 0x0000006900ee7202 */ /* 0x000fe20000000f00 */
[----:B------:R-:W-:-:S02]  /*96f0*/  IMAD.MOV.U32 R239, RZ, RZ, R106 ;  /* 0x000000ffffef7224 */ /* 0x000fc400078e006a */
[----:B------:R-:W-:Y:S01]  /*9700*/  FADD.FTZ R0, R237, R0 ;  /* 0x00000000ed007221 */ /* 0x000fe20000010000 */
[----:B------:R-:W-:Y:S01]  /*9710*/  FADD.FTZ R2, R236, R2 ;  /* 0x00000002ec027221 */ /* 0x000fe20000010000 */
[----:B------:R-:W-:Y:S02]  /*9720*/  HMMA.16816.F32 R156, R128, R158, R32 ;  /* 0x0000009e809c723c */ /* 0x000fe40000001820 */
[----:B------:R-:W-:Y:S01]  /*9730*/  FADD.FTZ R0, R239, R0 ;  /* 0x00000000ef007221 */ /* 0x000fe20000010000 */
[----:B------:R-:W-:-:S03]  /*9740*/  FADD.FTZ R2, R238, R2 ;  /* 0x00000002ee027221 */ /* 0x000fc60000010000 */
[C---:B----4-:R-:W-:Y:S01]  /*9750*/  HMMA.16816.F32 R144, R128.reuse, R148, R144 ;  /* 0x000000948090723c */ /* 0x050fe20000001890 */
[----:B------:R-:W-:Y:S01]  /*9760*/  IMAD.MOV.U32 R33, RZ, RZ, R104 ;  /* 0x000000ffff217224 */ /* 0x000fe200078e0068 */
[----:B------:R-:W-:Y:S01]  /*9770*/  MOV R32, R107 ;  /* 0x0000006b00207202 */ /* 0x000fe20000000f00 */
[----:B------:R-:W-:Y:S01]  /*9780*/  IMAD.MOV.U32 R35, RZ, RZ, R86 ;  /* 0x000000ffff237224 */ /* 0x000fe200078e0056 */
[----:B------:R-:W-:Y:S01]  /*9790*/  MOV R34, R97 ;  /* 0x0000006100227202 */ /* 0x000fe20000000f00 */
[----:B------:R-:W-:Y:S01]  /*97a0*/  FADD.FTZ R0, R33, R0 ;  /* 0x0000000021007221 */ /* 0x000fe20000010000 */
[C---:B------:R-:W-:Y:S01]  /*97b0*/  HMMA.16816.F32 R148, R128.reuse, R150, R76 ;  /* 0x000000968094723c */ /* 0x040fe2000000184c */
[----:B------:R-:W-:Y:S01]  /*97c0*/  FADD.FTZ R2, R32, R2 ;  /* 0x0000000220027221 */ /* 0x000fe20000010000 */
[----:B------:R-:W4:Y:S01]  /*97d0*/  LDSM.16.MT88.4 R96, [R187+0x15800] ;  /* 0x01580000bb60783b */ /* 0x000f220000004200 */
[----:B------:R-:W-:Y:S02]  /*97e0*/  FADD.FTZ R0, R35, R0 ;  /* 0x0000000023007221 */ /* 0x000fe40000010000 */
[----:B------:R-:W-:Y:S01]  /*97f0*/  FADD.FTZ R2, R34, R2 ;  /* 0x0000000222027221 */ /* 0x000fe20000010000 */
[----:B------:R-:W-:Y:S01]  /*9800*/  HMMA.16816.F32 R136, R128, R140, R136 ;  /* 0x0000008c8088723c */ /* 0x000fe20000001888 */
[----:B------:R-:W-:Y:S01]  /*9810*/  FADD.FTZ R0, R9, R0 ;  /* 0x0000000009007221 */ /* 0x000fe20000010000 */
[----:B------:R-:W-:Y:S01]  /*9820*/  LDSM.16.MT88.4 R104, [R185+0x17800] ;  /* 0x01780000b968783b */ /* 0x000fe20000004200 */
[----:B------:R-:W-:-:S02]  /*9830*/  FADD.FTZ R2, R8, R2 ;  /* 0x0000000208027221 */ /* 0x000fc40000010000 */
        /* <DEDUP_REMOVED lines=9> */
[----:B------:R-:W-:Y:S01]  /*98d0*/  HMMA.16816.F32 R40, R128, R42, R112 ;  /* 0x0000002a8028723c */ /* 0x000fe20000001870 */
[----:B------:R-:W5:Y:S01]  /*98e0*/  LDSM.16.MT88.4 R112, [R186+0x17800] ;  /* 0x01780000ba70783b */ /* 0x000f620000004200 */
[----:B------:R-:W-:Y:S01]  /*98f0*/  FADD.FTZ R0, R135, R0 ;  /* 0x0000000087007221 */ /* 0x000fe20000010000 */
[----:B------:R-:W-:-:S03]  /*9900*/  FADD.FTZ R2, R219, R2 ;  /* 0x00000002db027221 */ /* 0x000fc60000010000 */
[----:B------:R-:W-:Y:S01]  /*9910*/  HMMA.16816.F32 R80, R128, R82, R120 ;  /* 0x000000528050723c */ /* 0x000fe20000001878 */
[----:B------:R-:W5:Y:S01]  /*9920*/  LDSM.16.MT88.4 R120, [R188+0x17800] ;  /* 0x01780000bc78783b */ /* 0x000f620000004200 */
[----:B------:R-:W-:Y:S01]  /*9930*/  FADD.FTZ R0, R134, R0 ;  /* 0x0000000086007221 */ /* 0x000fe20000010000 */
[----:B------:R-:W-:-:S03]  /*9940*/  FADD.FTZ R2, R218, R2 ;  /* 0x00000002da027221 */ /* 0x000fc60000010000 */
[----:B------:R-:W-:Y:S01]  /*9950*/  FADD.FTZ R0, R133, R0 ;  /* 0x0000000085007221 */ /* 0x000fe20000010000 */
[----:B------:R-:W-:Y:S01]  /*9960*/  FADD.FTZ R2, R213, R2 ;  /* 0x00000002d5027221 */ /* 0x000fe20000010000 */
[C---:B-1----:R-:W-:Y:S06]  /*9970*/  HMMA.16816.F32 R68, R128.reuse, R72, R248 ;  /* 0x000000488044723c */ /* 0x042fec00000018f8 */
[----:B------:R-:W-:Y:S01]  /*9980*/  HMMA.16816.F32 R52, R128, R56, R52 ;  /* 0x000000388034723c */ /* 0x000fe20000001834 */
[----:B------:R-:W-:Y:S01]  /*9990*/  FADD.FTZ R248, R12, R0 ;  /* 0x000000000cf87221 */ /* 0x000fe20000010000 */
[----:B------:R-:W-:-:S04]  /*99a0*/  FADD.FTZ R249, R212, R2 ;  /* 0x00000002d4f97221 */ /* 0x000fc80000010000 */
[----:B------:R1:W-:Y:S01]  /*99b0*/  STL [R1+0x4c], R248 ;  /* 0x00004cf801007387 */ /* 0x0003e20000100800 */
[C---:B--2---:R-:W-:Y:S03]  /*99c0*/  HMMA.16816.F32 R84, R128.reuse, R88, R240 ;  /* 0x000000588054723c */ /* 0x044fe600000018f0 */
[----:B------:R1:W-:Y:S03]  /*99d0*/  STL [R1+0x48], R249 ;  /* 0x000048f901007387 */ /* 0x0003e60000100800 */
[C---:B----4-:R-:W-:Y:S06]  /*99e0*/  HMMA.16816.F32 R92, R128.reuse, R96, R92 ;  /* 0x00000060805c723c */ /* 0x050fec000000185c */
[C---:B---3--:R-:W-:Y:S06]  /*99f0*/  HMMA.16816.F32 R60, R128.reuse, R64, R168 ;  /* 0x00000040803c723c */ /* 0x048fec00000018a8 */
[C---:B------:R-:W-:Y:S06]  /*9a00*/  HMMA.16816.F32 R100, R128.reuse, R104, R176 ;  /* 0x000000688064723c */ /* 0x040fec00000018b0 */
        /* <DEDUP_REMOVED lines=13> */
[----:B-1----:R-:W-:-:S15]  /*9ae0*/  @!P0 BRA `(.L_x_731) ;  /* 0x0000005800d08947 */ /* 0x002fde0003800000 */
[----:B------:R-:W2:Y:S01]  /*9af0*/  LDL R8, [R1+0x7c] ;  /* 0x00007c0001087983 */ /* 0x000ea20000100800 */
[----:B------:R-:W-:-:S03]  /*9b00*/  ULDC UR4, c[0x0][0x2d0] ;  /* 0x0000b40000047ab9 */ /* 0x000fc60000000800 */
[----:B------:R-:W3:Y:S04]  /*9b10*/  LDL R9, [R1+0x78] ;  /* 0x0000780001097983 */ /* 0x000ee80000100800 */
[----:B------:R-:W4:Y:S04]  /*9b20*/  LDL R13, [R1+0x80] ;  /* 0x00008000010d7983 */ /* 0x000f280000100800 */
[----:B------:R-:W5:Y:S04]  /*9b30*/  LDL.64 R10, [R1+0xb0] ;  /* 0x0000b000010a7983 */ /* 0x000f680000100a00 */
[----:B------:R-:W5:Y:S01]  /*9b40*/  LDL.64 R14, [R1+0xa0] ;  /* 0x0000a000010e7983 */ /* 0x000f620000100a00 */
[----:B------:R-:W1:Y:S01]  /*9b50*/  S2R R2, SR_TID.X ;  /* 0x0000000000027919 */ /* 0x000e620000002100 */
[----:B------:R-:W-:Y:S01]  /*9b60*/  UIADD3 UR20, UR22, -0x2, URZ ;  /* 0xfffffffe16147890 */ /* 0x000fe2000fffe03f */
[----:B------:R-:W-:-:S04]  /*9b70*/  DEPBAR.LE SB0, 0x0 ;  /* 0x000080000000791a */ /* 0x000fc80000000000 */
[----:B-1----:R-:W-:-:S04]  /*9b80*/  SHF.R.S32.HI R0, RZ, 0x1f, R2 ;  /* 0x0000001fff007819 */ /* 0x002fc80000011402 */
[----:B------:R-:W-:-:S04]  /*9b90*/  LEA.HI R0, R0, R2, RZ, 0x3 ;  /* 0x0000000200007211 */ /* 0x000fc800078f18ff */
[----:B------:R-:W-:-:S05]  /*9ba0*/  LOP3.LUT R0, R0, 0xfffffff8, RZ, 0xc0, !PT ;  /* 0xfffffff800007812 */ /* 0x000fca00078ec0ff */
[----:B------:R-:W-:-:S04]  /*9bb0*/  IMAD.IADD R0, R2, 0x1, -R0 ;  /* 0x0000000102007824 */ /* 0x000fc800078e0a00 */
[----:B------:R-:W-:-:S05]  /*9bc0*/  IMAD.SHL.U32 R0, R0, 0x8, RZ ;  /* 0x0000000800007824 */ /* 0x000fca00078e00ff */
[----:B------:R-:W-:Y:S01]  /*9bd0*/  ISETP.GE.AND P5, PT, R0, UR4, PT ;  /* 0x0000000400007c0c */ /* 0x000fe2000bfa6270 */
[----:B------:R-:W-:Y:S01]  /*9be0*/  USHF.R.S32.HI UR6, URZ, 0x1f, UR20 ;  /* 0x0000001f3f067899 */ /* 0x000fe20008011414 */
[----:B------:R-:W-:Y:S01]  /*9bf0*/  BAR.SYNC.DEFER_BLOCKING 0x0 ;  /* 0x0000000000007b1d */ /* 0x000fe20000010000 */
[----:B------:R-:W-:-:S10]  /*9c00*/  IMAD.U32 R0, RZ, RZ, UR20 ;  /* 0x00000014ff007e24 */ /* 0x000fd4000f8e00ff */
[----:B------:R-:W1:Y:S08]  /*9c10*/  @!P5 LDC.64 R6, c[0x0][0x220] ;  /* 0x00008800ff06db82 */ /* 0x000e700000000a00 */
[----:B------:R-:W1:Y:S01]  /*9c20*/  @!P5 LDC.64 R18, c[0x0][0x220] ;  /* 0x00008800ff12db82 */ /* 0x000e620000000a00 */
[----:B------:R-:W-:Y:S07]  /*9c30*/  @P5 STS.128 [R211+0x10000], RZ ;  /* 0x010000ffd3005388 */ /* 0x000fee0000000c00 */
[----:B------:R-:W1:Y:S01]  /*9c40*/  @!P5 LDC.64 R24, c[0x0][0x220] ;  /* 0x00008800ff18db82 */ /* 0x000e620000000a00 */
[----:B--2---:R-:W-:-:S02]  /*9c50*/  ISETP.GE.AND P4, PT, R8, UR4, PT ;  /* 0x0000000408007c0c */ /* 0x004fc4000bf86270 */
[----:B---3--:R-:W-:Y:S02]  /*9c60*/  ISETP.GE.AND P3, PT, R9, UR4, PT ;  /* 0x0000000409007c0c */ /* 0x008fe4000bf66270 */
[----:B----4-:R-:W-:-:S09]  /*9c70*/  ISETP.GE.AND P2, PT, R13, UR4, PT ;  /* 0x000000040d007c0c */ /* 0x010fd2000bf46270 */
[----:B------:R-:W2:Y:S01]  /*9c80*/  @!P4 LDC.64 R8, c[0x0][0x220] ;  /* 0x00008800ff08cb82 */ /* 0x000ea20000000a00 */
[----:B-----5:R-:W-:-:S07]  /*9c90*/  IMAD.MOV.U32 R4, RZ, RZ, R10 ;  /* 0x000000ffff047224 */ /* 0x020fce00078e000a */
[----:B------:R-:W3:Y:S01]  /*9ca0*/  @!P3 LDC.64 R12, c[0x0][0x220] ;  /* 0x00008800ff0cbb82 */ /* 0x000ee20000000a00 */
[----:B------:R-:W-:Y:S01]  /*9cb0*/  UIMAD UR4, UR37, UR20, URZ ;  /* 0x00000014250472a4 */ /* 0x000fe2000f8e023f */
[----:B------:R-:W-:-:S06]  /*9cc0*/  IMAD.MOV.U32 R5, RZ, RZ, R15 ;  /* 0x000000ffff057224 */ /* 0x000fcc00078e000f */
[----:B------:R-:W4:Y:S01]  /*9cd0*/  @!P2 LDC.64 R10, c[0x0][0x220] ;  /* 0x00008800ff0aab82 */ /* 0x000f220000000a00 */
[----:B------:R-:W-:Y:S01]  /*9ce0*/  UIMAD UR4, UR6, UR38, UR4 ;  /* 0x00000026060472a4 */ /* 0x000fe2000f8e0204 */
[----:B------:R-:W-:-:S06]  /*9cf0*/  IMAD.WIDE.U32 R4, R0, UR38, R4 ;  /* 0x0000002600047c25 */ /* 0x000fcc000f8e0004 */
[----:B------:R-:W5:Y:S01]  /*9d00*/  @!P5 LDC.64 R14, c[0x0][0x220] ;  /* 0x00008800ff0edb82 */ /* 0x000f620000000a00 */
[----:B------:R-:W-:Y:S01]  /*9d10*/  VIADD R0, R5, UR4 ;  /* 0x0000000405007c36 */ /* 0x000fe20008000000 */
[----:B--2---:R-:W-:-:S06]  /*9d20*/  @!P4 LEA R8, P0, R4, R8, 0x1 ;  /* 0x000000080408c211 */ /* 0x004fcc00078008ff */
[----:B------:R-:W2:Y:S01]  /*9d30*/  @!P4 LDC.64 R16, c[0x0][0x220] ;  /* 0x00008800ff10cb82 */ /* 0x000ea20000000a00 */
[C---:B------:R-:W-:Y:S02]  /*9d40*/  @!P4 LEA.HI.X R9, R4.reuse, R9, R0, 0x1, P0 ;  /* 0x000000090409c211 */ /* 0x040fe400000f0c00 */
[C---:B-1----:R-:W-:Y:S02]  /*9d50*/  @!P5 LEA R6, P1, R4.reuse, R6, 0x1 ;  /* 0x000000060406d211 */ /* 0x042fe400078208ff */
[----:B---3--:R-:W-:-:S03]  /*9d60*/  @!P3 LEA R12, P0, R4, R12, 0x1 ;  /* 0x0000000c040cb211 */ /* 0x008fc600078008ff */
[----:B------:R-:W1:Y:S01]  /*9d70*/  @!P3 LDC.64 R22, c[0x0][0x220] ;  /* 0x00008800ff16bb82 */ /* 0x000e620000000a00 */
[C-C-:B------:R-:W-:Y:S02]  /*9d80*/  @!P5 LEA.HI.X R7, R4.reuse, R7, R0.reuse, 0x1, P1 ;  /* 0x000000070407d211 */ /* 0x140fe400008f0c00 */
[C-C-:B------:R-:W-:Y:S02]  /*9d90*/  @!P3 LEA.HI.X R13, R4.reuse, R13, R0.reuse, 0x1, P0 ;  /* 0x0000000d040db211 */ /* 0x140fe400000f0c00 */
[C---:B----4-:R-:W-:Y:S01]  /*9da0*/  @!P2 LEA R10, P0, R4.reuse, R10, 0x1 ;  /* 0x0000000a040aa211 */ /* 0x050fe200078008ff */
[----:B------:R-:W-:Y:S01]  /*9db0*/  @!PT LDS RZ, [RZ] ;  /* 0x00000000fffff984 */ /* 0x000fe20000000800 */
[----:B------:R-:W-:Y:S01]  /*9dc0*/  @!PT LDS RZ, [RZ] ;  /* 0x00000000fffff984 */ /* 0x000fe20000000800 */
[----:B------:R-:W-:Y:S01]  /*9dd0*/  @!PT LDS RZ, [RZ] ;  /* 0x00000000fffff984 */ /* 0x000fe20000000800 */
[----:B------:R5:W-:Y:S01]  /*9de0*/  @!P5 LDGSTS.E.BYPASS.LTC128B.128 [R211+0x10000], desc[UR30][R6.64] ;  /* 0x1000000006d3dfae */ /* 0x000be2000b901d5e */
[C---:B------:R-:W-:Y:S01]  /*9df0*/  IADD3 R2, P1, R4.reuse, UR40, RZ ;  /* 0x0000002804027c10 */ /* 0x040fe2000ff3e0ff */
[----:B------:R-:W3:Y:S01]  /*9e00*/  @!P2 LDC.64 R20, c[0x0][0x220] ;  /* 0x00008800ff14ab82 */ /* 0x000ee20000000a00 */
[----:B------:R-:W-:Y:S02]  /*9e10*/  @!P2 LEA.HI.X R11, R4, R11, R0, 0x1, P0 ;  /* 0x0000000b040ba211 */ /* 0x000fe400000f0c00 */
[----:B------:R-:W-:Y:S01]  /*9e20*/  IADD3.X R4, R0, UR39, RZ, P1, !PT ;  /* 0x0000002700047c10 */ /* 0x000fe20008ffe4ff */
        /* <DEDUP_REMOVED lines=9> */
[----:B------:R4:W-:Y:S01]  /*9ec0*/  @!P3 LDGSTS.E.BYPASS.LTC128B.128 [R211+0x14000], desc[UR30][R12.64+0x100] ;  /* 0x140001000cd3bfae */ /* 0x0009e2000b901d5e */
[----:B-----5:R-:W-:-:S04]  /*9ed0*/  @!P5 LEA R6, P0, R2, R14, 0x1 ;  /* 0x0000000e0206d211 */ /* 0x020fc800078008ff */
[C---:B------:R-:W-:Y:S01]  /*9ee0*/  @!P5 LEA.HI.X R7, R2.reuse, R15, R4, 0x1, P0 ;  /* 0x0000000f0207d211 */ /* 0x040fe200000f0c04 */
[----:B------:R-:W-:Y:S01]  /*9ef0*/  @P2 STS.128 [R211+0x16000], RZ ;  /* 0x016000ffd3002388 */ /* 0x000fe20000000c00 */
[----:B------:R-:W5:Y:S03]  /*9f00*/  @!P3 LDC.64 R14, c[0x0][0x220] ;  /* 0x00008800ff0ebb82 */ /* 0x000f660000000a00 */
[----:B------:R-:W-:Y:S01]  /*9f10*/  @!PT LDS RZ, [RZ] ;  /* 0x00000000fffff984 */ /* 0x000fe20000000800 */
[----:B------:R-:W-:Y:S01]  /*9f20*/  @!PT LDS RZ, [RZ] ;  /* 0x00000000fffff984 */ /* 0x000fe20000000800 */
[----:B------:R-:W-:Y:S01]  /*9f30*/  @!PT LDS RZ, [RZ] ;  /* 0x00000000fffff984 */ /* 0x000fe20000000800 */
[----:B------:R1:W-:Y:S01]  /*9f40*/  @!P2 LDGSTS.E.BYPASS.LTC128B.128 [R211+0x16000], desc[UR30][R10.64+0x180] ;  /* 0x160001800ad3afae */ /* 0x0003e2000b901d5e */
[----:B--2---:R-:W-:-:S04]  /*9f50*/  @!P4 LEA R8, P0, R2, R16, 0x1 ;  /* 0x000000100208c211 */ /* 0x004fc800078008ff */
[C---:B------:R-:W-:Y:S02]  /*9f60*/  @!P4 LEA.HI.X R9, R2.reuse, R17, R4, 0x1, P0 ;  /* 0x000000110209c211 */ /* 0x040fe400000f0c04 */
[----:B------:R-:W2:Y:S01]  /*9f70*/  @!P4 LDC.64 R16, c[0x0][0x220] ;  /* 0x00008800ff10cb82 */ /* 0x000ea20000000a00 */
[----:B------:R-:W-:Y:S01]  /*9f80*/  IADD3 R0, P1, R2, UR40, RZ ;  /* 0x0000002802007c10 */ /* 0x000fe2000ff3e0ff */
[----:B------:R-:W-:Y:S03]  /*9f90*/  @P5 STS.128 [R211+0x10800], RZ ;  /* 0x010800ffd3005388 */ /* 0x000fe60000000c00 */
[----:B------:R-:W-:Y:S01]  /*9fa0*/  IADD3.X R5, R4, UR39, RZ, P1, !PT ;  /* 0x0000002704057c10 */ /* 0x000fe20008ffe4ff */
[----:B------:R-:W-:Y:S01]  /*9fb0*/  @!PT LDS RZ, [RZ] ;  /* 0x00000000fffff984 */ /* 0x000fe20000000800 */
[----:B------:R-:W-:Y:S01]  /*9fc0*/  @!PT LDS RZ, [RZ] ;  /* 0x00000000fffff984 */ /* 0x000fe20000000800 */
[----:B------:R-:W-:Y:S01]  /*9fd0*/  @!PT LDS RZ, [RZ] ;  /* 0x00000000fffff984 */ /* 0x000fe20000000800 */
[----:B------:R-:W-:Y:S01]  /*9fe0*/  @!P5 LDGSTS.E.BYPASS.LTC128B.128 [R211+0x10800], desc[UR30][R6.64] ;  /* 0x1080000006d3dfae */ /* 0x000fe2000b901d5e */
[----:B----4-:R-:W-:-:S03]  /*9ff0*/  @!P5 LEA R12, P1, R0, R18, 0x1 ;  /* 0x00000012000cd211 */ /* 0x010fc600078208ff */
[----:B------:R-:W-:Y:S04]  /*a000*/  @P4 STS.128 [R211+0x12800], RZ ;  /* 0x012800ffd3004388 */ /* 0x000fe80000000c00 */
[----:B------:R-:W-:Y:S01]  /*a010*/  @!PT LDS RZ, [RZ] ;  /* 0x00000000fffff984 */ /* 0x000fe20000000800 */
[----:B------:R-:W-:Y:S01]  /*a020*/  @!PT LDS RZ, [RZ] ;  /* 0x00000000fffff984 */ /* 0x000fe20000000800 */
[----:B------:R-:W-:Y:S01]  /*a030*/  @!PT LDS RZ, [RZ] ;  /* 0x00000000fffff984 */ /* 0x000fe20000000800 */
[----:B------:R3:W-:Y:S01]  /*a040*/  @!P4 LDGSTS.E.BYPASS.LTC128B.128 [R211+0x12800], desc[UR30][R8.64+0x80] ;  /* 0x1280008008d3cfae */ /* 0x0007e2000b901d5e */
[----:B-1----:R-:W-:-:S04]  /*a050*/  @!P3 LEA R10, P0, R2, R22, 0x1 ;  /* 0x00000016020ab211 */ /* 0x002fc800078008ff */
[----:B------:R-:W-:Y:S02]  /*a060*/  @!P3 LEA.HI.X R11, R2, R23, R4, 0x1, P0 ;  /* 0x00000017020bb211 */ /* 0x000fe400000f0c04 */
[----:B------:R-:W1:Y:S01]  /*a070*/  @!P2 LDC.64 R22, c[0x0][0x220] ;  /* 0x00008800ff16ab82 */ /* 0x000e620000000a00 */
[----:B------:R-:W-:Y:S01]  /*a080*/  @P3 STS.128 [R211+0x14800], RZ ;  /* 0x014800ffd3003388 */ /* 0x000fe20000000c00 */
[----:B------:R-:W-:-:S03]  /*a090*/  @!P5 LEA.HI.X R13, R0, R19, R5, 0x1, P1 ;  /* 0x00000013000dd211 */ /* 0x000fc600008f0c05 */
[----:B------:R-:W-:Y:S01]  /*a0a0*/  @!PT LDS RZ, [RZ] ;  /* 0x00000000fffff984 */ /* 0x000fe20000000800 */
[----:B------:R-:W-:Y:S01]  /*a0b0*/  @!PT LDS RZ, [RZ] ;  /* 0x00000000fffff984 */ /* 0x000fe20000000800 */
[----:B------:R-:W-:Y:S01]  /*a0c0*/  @!PT LDS RZ, [RZ] ;  /* 0x00000000fffff984 */ /* 0x000fe20000000800 */
[----:B------:R4:W-:Y:S03]  /*a0d0*/  @!P3 LDGSTS.E.BYPASS.LTC128B.128 [R211+0x14800], desc[UR30][R10.64+0x100] ;  /* 0x148001000ad3bfae */ /* 0x0009e6000b901d5e */
[----:B------:R-:W1:Y:S01]  /*a0e0*/  @!P3 LDC.64 R18, c[0x0][0x220] ;  /* 0x00008800ff12bb82 */ /* 0x000e620000000a00 */
[----:B---3--:R-:W-:-:S04]  /*a0f0*/  @!P2 LEA R8, P0, R2, R20, 0x1 ;  /* 0x000000140208a211 */ /* 0x008fc800078008ff */
[----:B------:R-:W-:-:S03]  /*a100*/  @!P2 LEA.HI.X R9, R2, R21, R4, 0x1, P0 ;  /* 0x000000150209a211 */ /* 0x000fc600000f0c04 */
[----:B------:R-:W3:Y:S01]  /*a110*/  @!P2 LDC.64 R20, c[0x0][0x220] ;  /* 0x00008800ff14ab82 */ /* 0x000ee20000000a00 */
[----:B--2---:R-:W-:-:S07]  /*a120*/  @!P4 LEA R6, P0, R0, R16, 0x1 ;  /* 0x000000100006c211 */ /* 0x004fce00078008ff */
[----:B----4-:R-:W2:Y:S01]  /*a130*/  @!P4 LDC.64 R10, c[0x0][0x220] ;  /* 0x00008800ff0acb82 */ /* 0x010ea20000000a00 */
[----:B------:R-:W-:Y:S01]  /*a140*/  @P2 STS.128 [R211+0x16800], RZ ;  /* 0x016800ffd3002388 */ /* 0x000fe20000000c00 */
[----:B------:R-:W-:-:S03]  /*a150*/  @!P4 LEA.HI.X R7, R0, R17, R5, 0x1, P0 ;  /* 0x000000110007c211 */ /* 0x000fc600000f0c05 */
[----:B------:R-:W-:Y:S01]  /*a160*/  @!PT LDS RZ, [RZ] ;  /* 0x00000000fffff984 */ /* 0x000fe20000000800 */
[----:B------:R-:W-:Y:S01]  /*a170*/  @!PT LDS RZ, [RZ] ;  /* 0x00000000fffff984 */ /* 0x000fe20000000800 */
[----:B------:R-:W-:Y:S01]  /*a180*/  @!PT LDS RZ, [RZ] ;  /* 0x00000000fffff984 */ /* 0x000fe20000000800 */
[----:B------:R5:W-:Y:S01]  /*a190*/  @!P2 LDGSTS.E.BYPASS.LTC128B.128 [R211+0x16800], desc[UR30][R8.64+0x180] ;  /* 0x1680018008d3afae */ /* 0x000be2000b901d5e */
[----:B------:R-:W-:-:S03]  /*a1a0*/  IADD3 R2, P1, R0, UR40, RZ ;  /* 0x0000002800027c10 */ /* 0x000fc6000ff3e0ff */
[----:B------:R-:W-:Y:S01]  /*a1b0*/  @P5 STS.128 [R211+0x11000], RZ ;  /* 0x011000ffd3005388 */ /* 0x000fe20000000c00 */
[----:B------:R-:W-:-:S03]  /*a1c0*/  IADD3.X R4, R5, UR39, RZ, P1, !PT ;  /* 0x0000002705047c10 */ /* 0x000fc60008ffe4ff */
        /* <DEDUP_REMOVED lines=9> */
[----:B-----5:R-:W-:Y:S02]  /*a260*/  @!P3 LEA R8, P0, R0, R14, 0x1 ;  /* 0x0000000e0008b211 */ /* 0x020fe400078008ff */
[----:B------:R-:W-:-:S02]  /*a270*/  @!P5 LEA R14, P1, R2, R24, 0x1 ;  /* 0x00000018020ed211 */ /* 0x000fc400078208ff */
[C-C-:B------:R-:W-:Y:S02]  /*a280*/  @!P3 LEA.HI.X R9, R0.reuse, R15, R5.reuse, 0x1, P0 ;  /* 0x0000000f0009b211 */ /* 0x140fe400000f0c05 */
[----:B-1----:R-:W-:Y:S01]  /*a290*/  @!P2 LEA R12, P0, R0, R22, 0x1 ;  /* 0x00000016000ca211 */ /* 0x002fe200078008ff */
[----:B------:R-:W-:Y:S01]  /*a2a0*/  @P3 STS.128 [R211+0x15000], RZ ;  /* 0x015000ffd3003388 */ /* 0x000fe20000000c00 */
[----:B--2---:R-:W-:Y:S02]  /*a2b0*/  @!P4 LEA R10, P6, R2, R10, 0x1 ;  /* 0x0000000a020ac211 */ /* 0x004fe400078c08ff */
[----:B------:R-:W-:Y:S01]  /*a2c0*/  @!P2 LEA.HI.X R13, R0, R23, R5, 0x1, P0 ;  /* 0x00000017000da211 */ /* 0x000fe200000f0c05 */
[----:B------:R-:W-:Y:S01]  /*a2d0*/  @!PT LDS RZ, [RZ] ;  /* 0x00000000fffff984 */ /* 0x000fe20000000800 */
[----:B------:R-:W-:Y:S01]  /*a2e0*/  @!PT LDS RZ, [RZ] ;  /* 0x00000000fffff984 */ /* 0x000fe20000000800 */
[----:B------:R-:W-:Y:S01]  /*a2f0*/  @!PT LDS RZ, [RZ] ;  /* 0x00000000fffff984 */ /* 0x000fe20000000800 */
[----:B------:R1:W-:Y:S01]  /*a300*/  @!P3 LDGSTS.E.BYPASS.LTC128B.128 [R211+0x15000], desc[UR30][R8.64+0x100] ;  /* 0x1500010008d3bfae */ /* 0x0003e2000b901d5e */
[C-C-:B------:R-:W-:Y:S02]  /*a310*/  @!P5 LEA.HI.X R15, R2.reuse, R25, R4.reuse, 0x1, P1 ;  /* 0x00000019020fd211 */ /* 0x140fe400008f0c04 */
[C---:B---3--:R-:W-:Y:S01]  /*a320*/  @!P2 LEA R6, P0, R2.reuse, R20, 0x1 ;  /* 0x000000140206a211 */ /* 0x048fe200078008ff */
[----:B------:R-:W-:Y:S01]  /*a330*/  @P2 STS.128 [R211+0x17000], RZ ;  /* 0x017000ffd3002388 */ /* 0x000fe20000000c00 */
[----:B------:R-:W-:-:S03]  /*a340*/  @!P4 LEA.HI.X R11, R2, R11, R4, 0x1, P6 ;  /* 0x0000000b020bc211 */ /* 0x000fc600030f0c04 */
[----:B------:R-:W-:Y:S01]  /*a350*/  @!PT LDS RZ, [RZ] ;  /* 0x00000000fffff984 */ /* 0x000fe20000000800 */
[----:B------:R-:W-:Y:S01]  /*a360*/  @!PT LDS RZ, [RZ] ;  /* 0x00000000fffff984 */ /* 0x000fe20000000800 */
[----:B------:R-:W-:Y:S01]  /*a370*/  @!PT LDS RZ, [RZ] ;  /* 0x00000000fffff984 */ /* 0x000fe20000000800 */
[----:B------:R-:W-:Y:S01]  /*a380*/  @!P2 LDGSTS.E.BYPASS.LTC128B.128 [R211+0x17000], desc[UR30][R12.64+0x180] ;  /* 0x170001800cd3afae */ /* 0x000fe2000b901d5e */
[----:B------:R-:W-:-:S03]  /*a390*/  @!P2 LEA.HI.X R7, R2, R21, R4, 0x1, P0 ;  /* 0x000000150207a211 */ /* 0x000fc600000f0c04 */
        /* <DEDUP_REMOVED lines=10> */
[----:B-1----:R-:W-:-:S04]  /*a440*/  @!P3 LEA R8, P1, R2, R18, 0x1 ;  /* 0x000000120208b211 */ /* 0x002fc800078208ff */
[----:B------:R-:W-:Y:S01]  /*a450*/  @!P3 LEA.HI.X R9, R2, R19, R4, 0x1, P1 ;  /* 0x000000130209b211 */ /* 0x000fe200008f0c04 */
        /* <DEDUP_REMOVED lines=10> */
[----:B------:R-:W-:Y:S04]  /*a500*/  LDSM.16.M88.4 R24, [R184+0x8000] ;  /* 0x00800000b818783b */ /* 0x000fe80000000200 */
[----:B------:R-:W-:Y:S04]  /*a510*/  LDSM.16.M88.4 R20, [R184+0x8800] ;  /* 0x00880000b814783b */ /* 0x000fe80000000200 */
[----:B------:R-:W-:Y:S04]  /*a520*/  LDSM.16.M88.4 R16, [R184+0x9000] ;  /* 0x00900000b810783b */ /* 0x000fe80000000200 */
[----:B--2---:R-:W-:Y:S04]  /*a530*/  LDSM.16.M88.4 R12, [R184+0x9800] ;  /* 0x00980000b80c783b */ /* 0x004fe80000000200 */
[----:B-1----:R-:W-:Y:S04]  /*a540*/  LDSM.16.M88.4 R8, [R192] ;  /* 0x00000000c008783b */ /* 0x002fe80000000200 */
[----:B------:R-:W-:Y:S04]  /*a550*/  LDSM.16.M88.4 R224, [R195] ;  /* 0x00000000c3e0783b */ /* 0x000fe80000000200 */
[----:B---3--:R-:W1:Y:S04]  /*a560*/  LDSM.16.M88.4 R4, [R191] ;  /* 0x00000000bf04783b */ /* 0x008e680000000200 */
[----:B------:R-:W2:Y:S04]  /*a570*/  LDSM.16.M88.4 R228, [R210] ;  /* 0x00000000d2e4783b */ /* 0x000ea80000000200 */
[----:B------:R-:W3:Y:S04]  /*a580*/  LDSM.16.M88.4 R28, [R209] ;  /* 0x00000000d11c783b */ /* 0x000ee80000000200 */
[----:B------:R-:W-:Y:S04]  /*a590*/  LDSM.16.M88.4 R232, [R190+0x8000] ;  /* 0x00800000bee8783b */ /* 0x000fe80000000200 */
[----:B------:R-:W-:Y:S04]  /*a5a0*/  LDSM.16.M88.4 R240, [R189+0x1000] ;  /* 0x00100000bdf0783b */ /* 0x000fe80000000200 */
[----:B------:R-:W-:Y:S04]  /*a5b0*/  LDSM.16.M88.4 R244, [R204] ;  /* 0x00000000ccf4783b */ /* 0x000fe80000000200 */
[----:B------:R-:W0:Y:S01]  /*a5c0*/  LDGDEPBAR ;  /* 0x00000000000079af */ /* 0x000e220000000000 */
[C---:B-1----:R-:W-:Y:S06]  /*a5d0*/  HMMA.16816.F32 R172, R4.reuse, R24, RZ ;  /* 0x0000001804ac723c */ /* 0x042fec00000018ff */
[C---:B------:R-:W-:Y:S06]  /*a5e0*/  HMMA.16816.F32 R180, R4.reuse, R26, RZ ;  /* 0x0000001a04b4723c */ /* 0x040fec00000018ff */
[C---:B------:R-:W-:Y:S06]  /*a5f0*/  HMMA.16816.F32 R220, R4.reuse, R20, RZ ;  /* 0x0000001404dc723c */ /* 0x040fec00000018ff */
[C---:B------:R-:W-:Y:S01]  /*a600*/  HMMA.16816.F32 R176, R4.reuse, R22, RZ ;  /* 0x0000001604b0723c */ /* 0x040fe200000018ff */
[----:B------:R-:W1:Y:S05]  /*a610*/  LDSM.16.M88.4 R20, [R208] ;  /* 0x00000000d014783b */ /* 0x000e6a0000000200 */
[C---:B------:R-:W-:Y:S06]  /*a620*/  HMMA.16816.F32 R168, R4.reuse, R16, RZ ;  /* 0x0000001004a8723c */ /* 0x040fec00000018ff */
[C---:B------:R-:W-:Y:S06]  /*a630*/  HMMA.16816.F32 R32, R4.reuse, R18, RZ ;  /* 0x000000120420723c */ /* 0x040fec00000018ff */
[C---:B------:R-:W-:Y:S06]  /*a640*/  HMMA.16816.F32 R24, R4.reuse, R12, RZ ;  /* 0x0000000c0418723c */ /* 0x040fec00000018ff */
[----:B------:R-:W-:Y:S01]  /*a650*/  HMMA.16816.F32 R16, R4, R14, RZ ;  /* 0x0000000e0410723c */ /* 0x000fe200000018ff */
[----:B------:R-:W4:Y:S05]  /*a660*/  LDSM.16.M88.4 R4, [R194] ;  /* 0x00000000c204783b */ /* 0x000f2a0000000200 */
[C---:B------:R-:W-:Y:S06]  /*a670*/  HMMA.16816.F32 R12, R8.reuse, R224, R172 ;  /* 0x000000e0080c723c */ /* 0x040fec00000018ac */
[C---:B------:R-:W-:Y:S01]  /*a680*/  HMMA.16816.F32 R172, R8.reuse, R226, R180 ;  /* 0x000000e208ac723c */ /* 0x040fe200000018b4 */
[----:B------:R-:W5:Y:S05]  /*a690*/  LDSM.16.M88.4 R224, [R190+0x8800] ;  /* 0x00880000bee0783b */ /* 0x000f6a0000000200 */
[C---:B--2---:R-:W-:Y:S06]  /*a6a0*/  HMMA.16816.F32 R220, R8.reuse, R228, R220 ;  /* 0x000000e408dc723c */ /* 0x044fec00000018dc */
[C---:B---3--:R-:W-:Y:S06]  /*a6b0*/  HMMA.16816.F32 R236, R8.reuse, R28, R168 ;  /* 0x0000001c08ec723c */ /* 0x048fec00000018a8 */
[C---:B------:R-:W-:Y:S06]  /*a6c0*/  HMMA.16816.F32 R180, R8.reuse, R30, R32 ;  /* 0x0000001e08b4723c */ /* 0x040fec0000001820 */
[C---:B-1----:R-:W-:Y:S01]  /*a6d0*/  HMMA.16816.F32 R168, R8.reuse, R20, R24 ;  /* 0x0000001408a8723c */ /* 0x042fe20000001818 */
[----:B------:R-:W-:Y:S05]  /*a6e0*/  LDSM.16.M88.4 R24, [R189] ;  /* 0x00000000bd18783b */ /* 0x000fea0000000200 */
[C---:B------:R-:W-:Y:S01]  /*a6f0*/  HMMA.16816.F32 R32, R8.reuse, R22, R16 ;  /* 0x000000160820723c */ /* 0x040fe20000001810 */
[----:B------:R-:W1:Y:S04]  /*a700*/  LDSM.16.M88.4 R20, [R190+0x9000] ;  /* 0x00900000be14783b */ /* 0x000e680000000200 */
[----:B------:R-:W2:Y:S01]  /*a710*/  LDSM.16.M88.4 R16, [R190+0x9800] ;  /* 0x00980000be10783b */ /* 0x000ea20000000200 */
[----:B------:R-:W-:Y:S03]  /*a720*/  HMMA.16816.F32 R228, R8, R230, R176 ;  /* 0x000000e608e4723c */ /* 0x000fe600000018b0 */
[----:B------:R-:W3:Y:S03]  /*a730*/  LDSM.16.M88.4 R8, [R193] ;  /* 0x00000000c108783b */ /* 0x000ee60000000200 */
[C---:B----4-:R-:W-:Y:S06]  /*a740*/  HMMA.16816.F32 R12, R4.reuse, R232, R12 ;  /* 0x000000e8040c723c */ /* 0x050fec000000180c */
[C---:B------:R-:W-:Y:S06]  /*a750*/  HMMA.16816.F32 R28, R4.reuse, R234, R172 ;  /* 0x000000ea041c723c */ /* 0x040fec00000018ac */
[C---:B-----5:R-:W-:Y:S01]  /*a760*/  HMMA.16816.F32 R176, R4.reuse, R224, R220 ;  /* 0x000000e004b0723c */ /* 0x060fe200000018dc */
[----:B------:R-:W4:Y:S05]  /*a770*/  LDSM.16.M88.4 R220, [R189+0x800] ;  /* 0x00080000bddc783b */ /* 0x000f2a0000000200 */
[C---:B------:R-:W-:Y:S06]  /*a780*/  HMMA.16816.F32 R224, R4.reuse, R226, R228 ;  /* 0x000000e204e0723c */ /* 0x040fec00000018e4 */
[C---:B-1----:R-:W-:Y:S06]  /*a790*/  HMMA.16816.F32 R232, R4.reuse, R22, R180 ;  /* 0x0000001604e8723c */ /* 0x042fec00000018b4 */
[C---:B--2---:R-:W-:Y:S01]  /*a7a0*/  HMMA.16816.F32 R180, R4.reuse, R16, R168 ;  /* 0x0000001004b4723c */ /* 0x044fe200000018a8 */
[----:B------:R-:W-:Y:S05]  /*a7b0*/  LDSM.16.M88.4 R168, [R184+0xa800] ;  /* 0x00a80000b8a8783b */ /* 0x000fea0000000200 */
[----:B------:R-:W-:Y:S06]  /*a7c0*/  HMMA.16816.F32 R172, R4, R18, R32 ;  /* 0x0000001204ac723c */ /* 0x000fec0000001820 */
[C---:B---3--:R-:W-:Y:S06]  /*a7d0*/  HMMA.16816.F32 R16, R8.reuse, R24, R12 ;  /* 0x000000180810723c */ /* 0x048fec000000180c */
[----:B------:R-:W-:Y:S01]  /*a7e0*/  HMMA.16816.F32 R12, R8, R26, R28 ;  /* 0x0000001a080c723c */ /* 0x000fe2000000181c */
[----:B------:R-:W1:Y:S05]  /*a7f0*/  LDSM.16.M88.4 R24, [R189+0x1800] ;  /* 0x00180000bd18783b */ /* 0x000e6a0000000200 */
[----:B------:R-:W-:Y:S01]  /*a800*/  HMMA.16816.F32 R228, R4, R20, R236 ;  /* 0x0000001404e4723c */ /* 0x000fe200000018ec */
[----:B------:R-:W-:Y:S04]  /*a810*/  LDSM.16.M88.4 R4, [R191+0x2000] ;  /* 0x00200000bf04783b */ /* 0x000fe80000000200 */
[----:B------:R-:W2:Y:S01]  /*a820*/  LDSM.16.M88.4 R20, [R184+0xa000] ;  /* 0x00a00000b814783b */ /* 0x000ea20000000200 */
[C---:B----4-:R-:W-:Y:S06]  /*a830*/  HMMA.16816.F32 R32, R8.reuse, R220, R176 ;  /* 0x000000dc0820723c */ /* 0x050fec00000018b0 */
[C---:B------:R-:W-:Y:S01]  /*a840*/  HMMA.16816.F32 R28, R8.reuse, R222, R224 ;  /* 0x000000de081c723c */ /* 0x040fe200000018e0 */
[----:B------:R-:W3:Y:S05]  /*a850*/  LDSM.16.M88.4 R220, [R184+0xb000] ;  /* 0x00b00000b8dc783b */ /* 0x000eea0000000200 */
[C---:B------:R-:W-:Y:S06]  /*a860*/  HMMA.16816.F32 R224, R8.reuse, R242, R232 ;  /* 0x000000f208e0723c */ /* 0x040fec00000018e8 */
[C---:B------:R-:W-:Y:S06]  /*a870*/  HMMA.16816.F32 R176, R8.reuse, R240, R228 ;  /* 0x000000f008b0723c */ /* 0x040fec00000018e4 */
[C---:B-1----:R-:W-:Y:S01]  /*a880*/  HMMA.16816.F32 R240, R8.reuse, R24, R180 ;  /* 0x0000001808f0723c */ /* 0x042fe200000018b4 */
[----:B------:R-:W1:Y:S05]  /*a890*/  LDSM.16.M88.4 R180, [R184+0xb800] ;  /* 0x00b80000b8b4783b */ /* 0x000e6a0000000200 */
[----:B------:R-:W-:Y:S01]  /*a8a0*/  HMMA.16816.F32 R232, R8, R26, R172 ;  /* 0x0000001a08e8723c */ /* 0x000fe200000018ac */
[----:B------:R-:W-:Y:S05]  /*a8b0*/  LDSM.16.M88.4 R8, [R192+0x2000] ;  /* 0x00200000c008783b */ /* 0x000fea0000000200 */
[C---:B--2---:R-:W-:Y:S01]  /*a8c0*/  HMMA.16816.F32 R228, R4.reuse, R20, R16 ;  /* 0x0000001404e4723c */ /* 0x044fe20000001810 */
[----:B------:R-:W2:Y:S05]  /*a8d0*/  LDSM.16.M88.4 R16, [R207] ;  /* 0x00000000cf10783b */ /* 0x000eaa0000000200 */
[C---:B------:R-:W-:Y:S01]  /*a8e0*/  HMMA.16816.F32 R236, R4.reuse, R168, R32 ;  /* 0x000000a804ec723c */ /* 0x040fe20000001820 */
[----:B------:R-:W-:Y:S05]  /*a8f0*/  LDSM.16.M88.4 R32, [R205] ;  /* 0x00000000cd20783b */ /* 0x000fea0000000200 */
[C---:B------:R-:W-:Y:S01]  /*a900*/  HMMA.16816.F32 R28, R4.reuse, R170, R28 ;  /* 0x000000aa041c723c */ /* 0x040fe2000000181c */
[----:B------:R-:W4:Y:S05]  /*a910*/  LDSM.16.M88.4 R168, [R206] ;  /* 0x00000000cea8783b */ /* 0x000f2a0000000200 */
[C---:B------:R-:W-:Y:S06]  /*a920*/  HMMA.16816.F32 R12, R4.reuse, R22, R12 ;  /* 0x00000016040c723c */ /* 0x040fec000000180c */
[C---:B---3--:R-:W-:Y:S06]  /*a930*/  HMMA.16816.F32 R24, R4.reuse, R220, R176 ;  /* 0x000000dc0418723c */ /* 0x048fec00000018b0 */
[C---:B------:R-:W-:Y:S06]  /*a940*/  HMMA.16816.F32 R20, R4.reuse, R222, R224 ;  /* 0x000000de0414723c */ /* 0x040fec00000018e0 */
[C---:B-1----:R-:W-:Y:S01]  /*a950*/  HMMA.16816.F32 R172, R4.reuse, R180, R240 ;  /* 0x000000b404ac723c */ /* 0x042fe200000018f0 */
[----:B------:R-:W-:Y:S05]  /*a960*/  LDSM.16.M88.4 R240, [R189+0x4800] ;  /* 0x00480000bdf0783b */ /* 0x000fea0000000200 */
[----:B------:R-:W-:Y:S01]  /*a970*/  HMMA.16816.F32 R176, R4, R182, R232 ;  /* 0x000000b604b0723c */ /* 0x000fe200000018e8 */
[----:B------:R-:W-:Y:S04]  /*a980*/  LDSM.16.M88.4 R4, [R194+0x2000] ;  /* 0x00200000c204783b */ /* 0x000fe80000000200 */
[----:B------:R-:W1:Y:S01]  /*a990*/  LDSM.16.M88.4 R180, [R190+0xa000] ;  /* 0x00a00000beb4783b */ /* 0x000e620000000200 */
[C---:B--2---:R-:W-:Y:S06]  /*a9a0*/  HMMA.16816.F32 R224, R8.reuse, R16, R228 ;  /* 0x0000001008e0723c */ /* 0x044fec00000018e4 */
[C---:B----4-:R-:W-:Y:S06]  /*a9b0*/  HMMA.16816.F32 R236, R8.reuse, R168, R236 ;  /* 0x000000a808ec723c */ /* 0x050fec00000018ec */
[C---:B------:R-:W-:Y:S01]  /*a9c0*/  HMMA.16816.F32 R228, R8.reuse, R170, R28 ;  /* 0x000000aa08e4723c */ /* 0x040fe2000000181c */
[----:B------:R-:W-:Y:S05]  /*a9d0*/  LDSM.16.M88.4 R28, [R190+0xb000] ;  /* 0x00b00000be1c783b */ /* 0x000fea0000000200 */
[C---:B------:R-:W-:Y:S06]  /*a9e0*/  HMMA.16816.F32 R168, R8.reuse, R32, R24 ;  /* 0x0000002008a8723c */ /* 0x040fec0000001818 */
[C---:B------:R-:W-:Y:S01]  /*a9f0*/  HMMA.16816.F32 R24, R8.reuse, R34, R20 ;  /* 0x000000220818723c */ /* 0x040fe20000001814 */
        /* <DEDUP_REMOVED lines=11> */
[C---:B------:R-:W-:Y:S06]  /*aab0*/  HMMA.16816.F32 R224, R4.reuse, R34, R228 ;  /* 0x0000002204e0723c */ /* 0x040fec00000018e4 */
[C---:B------:R-:W-:Y:S06]  /*aac0*/  HMMA.16816.F32 R32, R4.reuse, R30, R24 ;  /* 0x0000001e0420723c */ /* 0x040fec0000001818 */
[C---:B---3--:R-:W-:Y:S01]  /*aad0*/  HMMA.16816.F32 R24, R4.reuse, R16, R20 ;  /* 0x000000100418723c */ /* 0x048fe20000001814 */
[----:B------:R-:W2:Y:S05]  /*aae0*/  LDSM.16.M88.4 R20, [R189+0x3000] ;  /* 0x00300000bd14783b */ /* 0x000eaa0000000200 */
[C---:B------:R-:W-:Y:S01]  /*aaf0*/  HMMA.16816.F32 R12, R4.reuse, R18, R12 ;  /* 0x00000012040c723c */ /* 0x040fe2000000180c */
[----:B------:R-:W3:Y:S05]  /*ab00*/  LDSM.16.M88.4 R16, [R189+0x3800] ;  /* 0x00380000bd10783b */ /* 0x000eea0000000200 */
[----:B------:R-:W-:Y:S01]  /*ab10*/  HMMA.16816.F32 R228, R4, R28, R168 ;  /* 0x0000001c04e4723c */ /* 0x000fe200000018a8 */
[----:B------:R-:W-:Y:S05]  /*ab20*/  LDSM.16.M88.4 R4, [R191+0x4000] ;  /* 0x00400000bf04783b */ /* 0x000fea0000000200 */
[C---:B----4-:R-:W-:Y:S06]  /*ab30*/  HMMA.16816.F32 R28, R8.reuse, R176, R172 ;  /* 0x000000b0081c723c */ /* 0x050fec00000018ac */
[C---:B------:R-:W-:Y:S01]  /*ab40*/  HMMA.16816.F32 R168, R8.reuse, R178, R180 ;  /* 0x000000b208a8723c */ /* 0x040fe200000018b4 */
[----:B------:R-:W4:Y:S04]  /*ab50*/  LDSM.16.M88.4 R176, [R184+0xc000] ;  /* 0x00c00000b8b0783b */ /* 0x000f280000000200 */
[----:B------:R-:W5:Y:S01]  /*ab60*/  LDSM.16.M88.4 R180, [R184+0xc800] ;  /* 0x00c80000b8b4783b */ /* 0x000f620000000200 */
[C---:B-1----:R-:W-:Y:S06]  /*ab70*/  HMMA.16816.F32 R232, R8.reuse, R220, R232 ;  /* 0x000000dc08e8723c */ /* 0x042fec00000018e8 */
[C---:B------:R-:W-:Y:S06]  /*ab80*/  HMMA.16816.F32 R172, R8.reuse, R222, R224 ;  /* 0x000000de08ac723c */ /* 0x040fec00000018e0 */
[C---:B--2---:R-:W-:Y:S06]  /*ab90*/  HMMA.16816.F32 R220, R8.reuse, R22, R32 ;  /* 0x0000001608dc723c */ /* 0x044fec0000001820 */
[C---:B---3--:R-:W-:Y:S01]  /*aba0*/  HMMA.16816.F32 R32, R8.reuse, R16, R24 ;  /* 0x000000100820723c */ /* 0x048fe20000001818 */
[----:B------:R-:W-:Y:S05]  /*abb0*/  LDSM.16.M88.4 R24, [R203] ;  /* 0x00000000cb18783b */ /* 0x000fea0000000200 */
[C---:B------:R-:W-:Y:S01]  /*abc0*/  HMMA.16816.F32 R12, R8.reuse, R18, R12 ;  /* 0x00000012080c723c */ /* 0x040fe2000000180c */
[----:B------:R-:W1:Y:S05]  /*abd0*/  LDSM.16.M88.4 R16, [R184+0xd800] ;  /* 0x00d80000b810783b */ /* 0x000e6a0000000200 */
[----:B------:R-:W-:Y:S01]  /*abe0*/  HMMA.16816.F32 R224, R8, R20, R228 ;  /* 0x0000001408e0723c */ /* 0x000fe200000018e4 */
[----:B------:R-:W2:Y:S04]  /*abf0*/  LDSM.16.M88.4 R20, [R184+0xd000] ;  /* 0x00d00000b814783b */ /* 0x000ea80000000200 */
[----:B------:R-:W3:Y:S01]  /*ac00*/  LDSM.16.M88.4 R8, [R192+0x4000] ;  /* 0x00400000c008783b */ /* 0x000ee20000000200 */
[C---:B----4-:R-:W-:Y:S06]  /*ac10*/  HMMA.16816.F32 R28, R4.reuse, R176, R28 ;  /* 0x000000b0041c723c */ /* 0x050fec000000181c */
[C---:B------:R-:W-:Y:S06]  /*ac20*/  HMMA.16816.F32 R176, R4.reuse, R178, R168 ;  /* 0x000000b204b0723c */ /* 0x040fec00000018a8 */
[C---:B-----5:R-:W-:Y:S01]  /*ac30*/  HMMA.16816.F32 R228, R4.reuse, R180, R232 ;  /* 0x000000b404e4723c */ /* 0x060fe200000018e8 */
[----:B------:R-:W-:Y:S05]  /*ac40*/  LDSM.16.M88.4 R232, [R190+0xc800] ;  /* 0x00c80000bee8783b */ /* 0x000fea0000000200 */
[C---:B------:R-:W-:Y:S01]  /*ac50*/  HMMA.16816.F32 R168, R4.reuse, R182, R172 ;  /* 0x000000b604a8723c */ /* 0x040fe200000018ac */
[----:B------:R-:W4:Y:S04]  /*ac60*/  LDSM.16.M88.4 R180, [R202] ;  /* 0x00000000cab4783b */ /* 0x000f280000000200 */
[----:B------:R-:W-:Y:S01]  /*ac70*/  LDSM.16.M88.4 R172, [R190+0xc000] ;  /* 0x00c00000beac783b */ /* 0x000fe20000000200 */
[C---:B-1----:R-:W-:Y:S06]  /*ac80*/  HMMA.16816.F32 R32, R4.reuse, R16, R32 ;  /* 0x000000100420723c */ /* 0x042fec0000001820 */
[C---:B------:R-:W-:Y:S01]  /*ac90*/  HMMA.16816.F32 R12, R4.reuse, R18, R12 ;  /* 0x00000012040c723c */ /* 0x040fe2000000180c */
[----:B------:R-:W1:Y:S05]  /*aca0*/  LDSM.16.M88.4 R16, [R200] ;  /* 0x00000000c810783b */ /* 0x000e6a0000000200 */
[C---:B--2---:R-:W-:Y:S06]  /*acb0*/  HMMA.16816.F32 R224, R4.reuse, R20, R224 ;  /* 0x0000001404e0723c */ /* 0x044fec00000018e0 */
[----:B------:R-:W-:Y:S01]  /*acc0*/  HMMA.16816.F32 R220, R4, R22, R220 ;  /* 0x0000001604dc723c */ /* 0x000fe200000018dc */
[----:B------:R-:W2:Y:S04]  /*acd0*/  LDSM.16.M88.4 R20, [R201] ;  /* 0x00000000c914783b */ /* 0x000ea80000000200 */
[----:B------:R-:W5:Y:S01]  /*ace0*/  LDSM.16.M88.4 R4, [R194+0x4000] ;  /* 0x00400000c204783b */ /* 0x000f620000000200 */
[C---:B---3--:R-:W-:Y:S06]  /*acf0*/  HMMA.16816.F32 R176, R8.reuse, R26, R176 ;  /* 0x0000001a08b0723c */ /* 0x048fec00000018b0 */
[C---:B----4-:R-:W-:Y:S01]  /*ad00*/  HMMA.16816.F32 R236, R8.reuse, R182, R168 ;  /* 0x000000b608ec723c */ /* 0x050fe200000018a8 */
[----:B------:R-:W3:Y:S05]  /*ad10*/  LDSM.16.M88.4 R168, [R190+0xd000] ;  /* 0x00d00000bea8783b */ /* 0x000eea0000000200 */
[C---:B------:R-:W-:Y:S06]  /*ad20*/  HMMA.16816.F32 R228, R8.reuse, R180, R228 ;  /* 0x000000b408e4723c */ /* 0x040fec00000018e4 */
[C---:B-1----:R-:W-:Y:S01]  /*ad30*/  HMMA.16816.F32 R180, R8.reuse, R16, R32 ;  /* 0x0000001008b4723c */ /* 0x042fe20000001820 */
[----:B------:R-:W1:Y:S05]  /*ad40*/  LDSM.16.M88.4 R32, [R190+0xd800] ;  /* 0x00d80000be20783b */ /* 0x000e6a0000000200 */
[C---:B------:R-:W-:Y:S06]  /*ad50*/  HMMA.16816.F32 R28, R8.reuse, R24, R28 ;  /* 0x00000018081c723c */ /* 0x040fec000000181c */
[C---:B--2---:R-:W-:Y:S06]  /*ad60*/  HMMA.16816.F32 R220, R8.reuse, R22, R220 ;  /* 0x0000001608dc723c */ /* 0x044fec00000018dc */
[C---:B------:R-:W-:Y:S01]  /*ad70*/  HMMA.16816.F32 R224, R8.reuse, R20, R224 ;  /* 0x0000001408e0723c */ /* 0x040fe200000018e0 */
[----:B------:R-:W-:Y:S05]  /*ad80*/  LDSM.16.M88.4 R20, [R189+0x4000] ;  /* 0x00400000bd14783b */ /* 0x000fea0000000200 */
[----:B------:R-:W-:Y:S01]  /*ad90*/  HMMA.16816.F32 R24, R8, R18, R12 ;  /* 0x000000120818723c */ /* 0x000fe2000000180c */
[----:B------:R-:W2:Y:S05]  /*ada0*/  LDSM.16.M88.4 R8, [R193+0x4000] ;  /* 0x00400000c108783b */ /* 0x000eaa0000000200 */
[C---:B-----5:R-:W-:Y:S01]  /*adb0*/  HMMA.16816.F32 R12, R4.reuse, R174, R176 ;  /* 0x000000ae040c723c */ /* 0x060fe200000018b0 */
[----:B------:R-:W4:Y:S05]  /*adc0*/  LDSM.16.M88.4 R176, [R189+0x5000] ;  /* 0x00500000bdb0783b */ /* 0x000f2a0000000200 */
[C---:B------:R-:W-:Y:S01]  /*add0*/  HMMA.16816.F32 R16, R4.reuse, R172, R28 ;  /* 0x000000ac0410723c */ /* 0x040fe2000000181c */
[----:B------:R-:W5:Y:S04]  /*ade0*/  LDSM.16.M88.4 R172, [R189+0x5800] ;  /* 0x00580000bdac783b */ /* 0x000f680000000200 */
[----:B------:R-:W-:Y:S01]  /*adf0*/  LDSM.16.M88.4 R28, [R184+0xe000] ;  /* 0x00e00000b81c783b */ /* 0x000fe20000000200 */
[C---:B------:R-:W-:Y:S06]  /*ae00*/  HMMA.16816.F32 R228, R4.reuse, R232, R228 ;  /* 0x000000e804e4723c */ /* 0x040fec00000018e4 */
[C---:B------:R-:W-:Y:S06]  /*ae10*/  HMMA.16816.F32 R236, R4.reuse, R234, R236 ;  /* 0x000000ea04ec723c */ /* 0x040fec00000018ec */
[C---:B---3--:R-:W-:Y:S06]  /*ae20*/  HMMA.16816.F32 R220, R4.reuse, R170, R220 ;  /* 0x000000aa04dc723c */ /* 0x048fec00000018dc */
[C---:B------:R-:W-:Y:S06]  /*ae30*/  HMMA.16816.F32 R224, R4.reuse, R168, R224 ;  /* 0x000000a804e0723c */ /* 0x040fec00000018e0 */
[C---:B-1----:R-:W-:Y:S06]  /*ae40*/  HMMA.16816.F32 R180, R4.reuse, R32, R180 ;  /* 0x0000002004b4723c */ /* 0x042fec00000018b4 */
[----:B------:R-:W-:Y:S01]  /*ae50*/  HMMA.16816.F32 R168, R4, R34, R24 ;  /* 0x0000002204a8723c */ /* 0x000fe20000001818 */
[----:B------:R-:W1:Y:S04]  /*ae60*/  LDSM.16.M88.4 R4, [R191+0x6000] ;  /* 0x00600000bf04783b */ /* 0x000e680000000200 */
[----:B------:R-:W3:Y:S01]  /*ae70*/  LDSM.16.M88.4 R24, [R184+0xe800] ;  /* 0x00e80000b818783b */ /* 0x000ee20000000200 */
[C---:B--2---:R-:W-:Y:S06]  /*ae80*/  HMMA.16816.F32 R32, R8.reuse, R20, R16 ;  /* 0x000000140820723c */ /* 0x044fec0000001810 */
[C---:B------:R-:W-:Y:S06]  /*ae90*/  HMMA.16816.F32 R20, R8.reuse, R22, R12 ;  /* 0x000000160814723c */ /* 0x040fec000000180c */
[C---:B------:R-:W-:Y:S06]  /*aea0*/  HMMA.16816.F32 R16, R8.reuse, R240, R228 ;  /* 0x000000f00810723c */ /* 0x040fec00000018e4 */
[C---:B------:R-:W-:Y:S01]  /*aeb0*/  HMMA.16816.F32 R12, R8.reuse, R242, R236 ;  /* 0x000000f2080c723c */ /* 0x040fe200000018ec */
[----:B------:R-:W-:Y:S05]  /*aec0*/  LDSM.16.M88.4 R236, [R190+0xf800] ;  /* 0x00f80000beec783b */ /* 0x000fea0000000200 */
[C---:B----4-:R-:W-:Y:S01]  /*aed0*/  HMMA.16816.F32 R228, R8.reuse, R178, R220 ;  /* 0x000000b208e4723c */ /* 0x050fe200000018dc */
[----:B------:R-:W2:Y:S05]  /*aee0*/  LDSM.16.M88.4 R220, [R184+0xf000] ;  /* 0x00f00000b8dc783b */ /* 0x000eaa0000000200 */
[C---:B------:R-:W-:Y:S01]  /*aef0*/  HMMA.16816.F32 R232, R8.reuse, R176, R224 ;  /* 0x000000b008e8723c */ /* 0x040fe200000018e0 */
[----:B------:R-:W4:Y:S05]  /*af00*/  LDSM.16.M88.4 R176, [R184+0xf800] ;  /* 0x00f80000b8b0783b */ /* 0x000f2a0000000200 */
[C---:B-----5:R-:W-:Y:S06]  /*af10*/  HMMA.16816.F32 R224, R8.reuse, R172, R180 ;  /* 0x000000ac08e0723c */ /* 0x060fec00000018b4 */
[----:B------:R-:W-:Y:S01]  /*af20*/  HMMA.16816.F32 R180, R8, R174, R168 ;  /* 0x000000ae08b4723c */ /* 0x000fe200000018a8 */
[----:B------:R-:W-:Y:S05]  /*af30*/  LDSM.16.M88.4 R172, [R197] ;  /* 0x00000000c5ac783b */ /* 0x000fea0000000200 */
[C---:B-1----:R-:W-:Y:S06]  /*af40*/  HMMA.16816.F32 R168, R4.reuse, R28, R32 ;  /* 0x0000001c04a8723c */ /* 0x042fec0000001820 */
[C---:B------:R-:W-:Y:S01]  /*af50*/  HMMA.16816.F32 R32, R4.reuse, R30, R20 ;  /* 0x0000001e0420723c */ /* 0x040fe20000001814 */
[----:B------:R-:W-:Y:S05]  /*af60*/  LDSM.16.M88.4 R20, [R198] ;  /* 0x00000000c614783b */ /* 0x000fea0000000200 */
[C---:B---3--:R-:W-:Y:S06]  /*af70*/  HMMA.16816.F32 R28, R4.reuse, R24, R16 ;  /* 0x00000018041c723c */ /* 0x048fec0000001810 */
[C---:B------:R-:W-:Y:S01]  /*af80*/  HMMA.16816.F32 R16, R4.reuse, R26, R12 ;  /* 0x0000001a0410723c */ /* 0x040fe2000000180c */
[----:B------:R-:W-:Y:S04]  /*af90*/  LDSM.16.M88.4 R12, [R192+0x6000] ;  /* 0x00600000c00c783b */ /* 0x000fe80000000200 */
[----:B------:R-:W1:Y:S01]  /*afa0*/  LDSM.16.M88.4 R24, [R199] ;  /* 0x00000000c718783b */ /* 0x000e620000000200 */
[C---:B--2---:R-:W-:Y:S06]  /*afb0*/  HMMA.16816.F32 R8, R4.reuse, R220, R232 ;  /* 0x000000dc0408723c */ /* 0x044fec00000018e8 */
[C---:B------:R-:W-:Y:S06]  /*afc0*/  HMMA.16816.F32 R220, R4.reuse, R222, R228 ;  /* 0x000000de04dc723c */ /* 0x040fec00000018e4 */
[C---:B----4-:R-:W-:Y:S01]  /*afd0*/  HMMA.16816.F32 R232, R4.reuse, R176, R224 ;  /* 0x000000b004e8723c */ /* 0x050fe200000018e0 */
[----:B------:R-:W2:Y:S05]  /*afe0*/  LDSM.16.M88.4 R224, [R196] ;  /* 0x00000000c4e0783b */ /* 0x000eaa0000000200 */
[----:B------:R-:W-:Y:S06]  /*aff0*/  HMMA.16816.F32 R228, R4, R178, R180 ;  /* 0x000000b204e4723c */ /* 0x000fec00000018b4 */
[C---:B-1----:R-:W-:Y:S06]  /*b000*/  HMMA.16816.F32 R176, R12.reuse, R26, R32 ;  /* 0x0000001a0cb0723c */ /* 0x042fec0000001820 */
[C---:B------:R-:W-:Y:S01]  /*b010*/  HMMA.16816.F32 R180, R12.reuse, R24, R168 ;  /* 0x000000180cb4723c */ /* 0x040fe200000018a8 */
[----:B------:R-:W-:Y:S05]  /*b020*/  LDSM.16.M88.4 R24, [R190+0xe800] ;  /* 0x00e80000be18783b */ /* 0x000fea0000000200 */
[C---:B------:R-:W-:Y:S06]  /*b030*/  HMMA.16816.F32 R32, R12.reuse, R22, R16 ;  /* 0x000000160c20723c */ /* 0x040fec0000001810 */
[C---:B------:R-:W-:Y:S01]  /*b040*/  HMMA.16816.F32 R168, R12.reuse, R20, R28 ;  /* 0x000000140ca8723c */ /* 0x040fe2000000181c */
[----:B------:R-:W-:Y:S04]  /*b050*/  LDSM.16.M88.4 R28, [R190+0xe000] ;  /* 0x00e00000be1c783b */ /* 0x000fe80000000200 */
[----:B------:R-:W-:Y:S01]  /*b060*/  LDSM.16.M88.4 R20, [R190+0xf000] ;  /* 0x00f00000be14783b */ /* 0x000fe20000000200 */
[C---:B------:R-:W-:Y:S03]  /*b070*/  HMMA.16816.F32 R16, R12.reuse, R172, R8 ;  /* 0x000000ac0c10723c */ /* 0x040fe60000001808 */
[----:B------:R-:W1:Y:S03]  /*b080*/  LDSM.16.M88.4 R8, [R194+0x6000] ;  /* 0x00600000c208783b */ /* 0x000e660000000200 */
[C---:B------:R-:W-:Y:S06]  /*b090*/  HMMA.16816.F32 R4, R12.reuse, R174, R220 ;  /* 0x000000ae0c04723c */ /* 0x040fec00000018dc */
[C---:B--2---:R-:W-:Y:S06]  /*b0a0*/  HMMA.16816.F32 R220, R12.reuse, R224, R232 ;  /* 0x000000e00cdc723c */ /* 0x044fec00000018e8 */
[----:B------:R-:W-:Y:S06]  /*b0b0*/  HMMA.16816.F32 R228, R12, R226, R228 ;  /* 0x000000e20ce4723c */ /* 0x000fec00000018e4 */
[C---:B-1----:R-:W-:Y:S06]  /*b0c0*/  HMMA.16816.F32 R224, R8.reuse, R28, R180 ;  /* 0x0000001c08e0723c */ /* 0x042fec00000018b4 */
[C---:B------:R-:W-:Y:S01]  /*b0d0*/  HMMA.16816.F32 R180, R8.reuse, R30, R176 ;  /* 0x0000001e08b4723c */ /* 0x040fe200000018b0 */
[----:B------:R-:W-:Y:S05]  /*b0e0*/  LDSM.16.M88.4 R28, [R189+0x6800] ;  /* 0x00680000bd1c783b */ /* 0x000fea0000000200 */
[C---:B------:R-:W-:Y:S06]  /*b0f0*/  HMMA.16816.F32 R176, R8.reuse, R24, R168 ;  /* 0x0000001808b0723c */ /* 0x040fec00000018a8 */
[C---:B------:R-:W-:Y:S06]  /*b100*/  HMMA.16816.F32 R168, R8.reuse, R20, R16 ;  /* 0x0000001408a8723c */ /* 0x040fec0000001810 */
[C---:B------:R-:W-:Y:S01]  /*b110*/  HMMA.16816.F32 R172, R8.reuse, R26, R32 ;  /* 0x0000001a08ac723c */ /* 0x040fe20000001820 */
[----:B------:R-:W-:Y:S04]  /*b120*/  LDSM.16.M88.4 R32, [R189+0x6000] ;  /* 0x00600000bd20783b */ /* 0x000fe80000000200 */
[----:B------:R-:W-:Y:S01]  /*b130*/  LDSM.16.M88.4 R24, [R189+0x7000] ;  /* 0x00700000bd18783b */ /* 0x000fe20000000200 */
[C---:B------:R-:W-:Y:S03]  /*b140*/  HMMA.16816.F32 R16, R8.reuse, R22, R4 ;  /* 0x000000160810723c */ /* 0x040fe60000001804 */
[----:B------:R-:W1:Y:S04]  /*b150*/  LDSM.16.M88.4 R4, [R193+0x6000] ;  /* 0x00600000c104783b */ /* 0x000e680000000200 */
[----:B------:R-:W2:Y:S01]  /*b160*/  LDSM.16.M88.4 R20, [R189+0x7800] ;  /* 0x00780000bd14783b */ /* 0x000ea20000000200 */
[----:B------:R-:W-:Y:S01]  /*b170*/  HMMA.16816.F32 R12, R8, R236, R220 ;  /* 0x000000ec080c723c */ /* 0x000fe200000018dc */
[----:B------:R-:W-:Y:S01]  /*b180*/  UISETP.GT.AND UP0, UPT, UR20, UR5, UPT ;  /* 0x000000051400728c */ /* 0x000fe2000bf04270 */
[----:B------:R-:W-:-:S04]  /*b190*/  DEPBAR.LE SB0, 0x0 ;  /* 0x000080000000791a */ /* 0x000fc80000000000 */
[----:B------:R-:W-:Y:S01]  /*b1a0*/  HMMA.16816.F32 R8, R8, R238, R228 ;  /* 0x000000ee0808723c */ /* 0x000fe200000018e4 */
[----:B------:R-:W-:Y:S01]  /*b1b0*/  BAR.SYNC.DEFER_BLOCKING 0x0 ;  /* 0x0000000000007b1d */ /* 0x000fe20000010000 */
[----:B------:R-:W-:-:S04]  /*b1c0*/  PLOP3.LUT P0, PT, PT, PT, UP0, 0x80, 0x0 ;  /* 0x000000000000781c */ /* 0x000fc80003f0f008 */
        /* <DEDUP_REMOVED lines=8> */
[----:B------:R-:W-:-:S08]  /*b250*/  NOP ;  /* 0x0000000000007918 */ /* 0x000fd00000000000 */
        /* <DEDUP_REMOVED lines=150> */
.L_x_734:
[----:B------:R-:W-:Y:S05]  /*bbc0*/  BSYNC B0 ;  /* 0x0000000000007941 */ /* 0x000fea0003800000 */
.L_x_733:
[----:B------:R-:W0:Y:S02]  /*bbd0*/  LDGDEPBAR ;  /* 0x00000000000079af */ /* 0x000e240000000000 */
.L_x_732:
[----:B--2---:R-:W2:Y:S01]  /*bbe0*/  LDL R10, [R1+0x98] ;  /* 0x00009800010a7983 */ /* 0x004ea20000100800 */
[----:B------:R-:W-:Y:S01]  /*bbf0*/  IMAD.U32 R0, RZ, RZ, UR20 ;  /* 0x00000014ff007e24 */ /* 0x000fe2000f8e00ff */
[----:B------:R-:W3:Y:S02]  /*bc00*/  LDC.U8 R18, c[0x0][0x388] ;  /* 0x0000e200ff127b82 */ /* 0x000ee40000000000 */
[----:B------:R-:W4:Y:S04]  /*bc10*/  LDL R20, [R1+0xa8] ;  /* 0x0000a80001147983 */ /* 0x000f280000100800 */
[----:B------:R-:W5:Y:S01]  /*bc20*/  LDL R19, [R1+0xb8] ;  /* 0x0000b80001137983 */ /* 0x000f620000100800 */
[----:B------:R-:W1:Y:S02]  /*bc30*/  S2R R2, SR_TID.X ;  /* 0x0000000000027919 */ /* 0x000e640000002100 */
[----:B-1----:R-:W-:-:S05]  /*bc40*/  IMAD.SHL.U32 R2, R2, 0x2, RZ ;  /* 0x0000000202027824 */ /* 0x002fca00078e00ff */
[----:B------:R-:W-:-:S04]  /*bc50*/  LOP3.LUT R2, R2, 0x6, RZ, 0xc0, !PT ;  /* 0x0000000602027812 */ /* 0x000fc800078ec0ff */
[----:B------:R-:W-:-:S05]  /*bc60*/  LEA R0, R0, R2, 0x6 ;  /* 0x0000000200007211 */ /* 0x000fca00078e30ff */
[C---:B------:R-:W-:Y:S01]  /*bc70*/  VIADD R2, R0.reuse, 0x1 ;  /* 0x0000000100027836 */ /* 0x040fe20000000000 */
[----:B------:R-:W-:-:S04]  /*bc80*/  ISETP.GE.AND P2, PT, R0, R217, PT ;  /* 0x000000d90000720c */ /* 0x000fc80003f46270 */
[C---:B------:R-:W-:Y:S02]  /*bc90*/  ISETP.GE.AND P6, PT, R2.reuse, R217, PT ;  /* 0x000000d90200720c */ /* 0x040fe40003fc6270 */
[----:B------:R-:W-:Y:S01]  /*bca0*/  ISETP.GE.AND P1, PT, R2, R216, PT ;  /* 0x000000d80200720c */ /* 0x000fe20003f26270 */
[----:B------:R-:W-:Y:S01]  /*bcb0*/  VIADD R4, R0, 0x8 ;  /* 0x0000000800047836 */ /* 0x000fe20000000000 */
[CC--:B------:R-:W-:Y:S02]  /*bcc0*/  ISETP.LT.OR P6, PT, R2.reuse, R215.reuse, P6 ;  /* 0x000000d70200720c */ /* 0x0c0fe400037c1670 */
[----:B------:R-:W-:Y:S02]  /*bcd0*/  ISETP.LT.OR P1, PT, R2, R214, P1 ;  /* 0x000000d60200720c */ /* 0x000fe40000f21670 */
[C---:B------:R-:W-:Y:S02]  /*bce0*/  ISETP.LT.OR P2, PT, R0.reuse, R215, P2 ;  /* 0x000000d70000720c */ /* 0x040fe40001741670 */
[----:B------:R-:W-:-:S02]  /*bcf0*/  IADD3 R2, R0, 0x9, RZ ;  /* 0x0000000900027810 */ /* 0x000fc40007ffe0ff */
[----:B------:R-:W-:Y:S02]  /*bd00*/  FSEL R8, R224, -INF , !P2 ;  /* 0xff800000e0087808 */ /* 0x000fe40005000000 */
[CC--:B------:R-:W-:Y:S02]  /*bd10*/  ISETP.GE.AND P5, PT, R2.reuse, R217.reuse, PT ;  /* 0x000000d90200720c */ /* 0x0c0fe40003fa6270 */
[-C--:B------:R-:W-:Y:S02]  /*bd20*/  ISETP.GE.AND P2, PT, R2, R216.reuse, PT ;  /* 0x000000d80200720c */ /* 0x080fe40003f46270 */
[C---:B------:R-:W-:Y:S02]  /*bd30*/  ISETP.GE.AND P0, PT, R4.reuse, R217, PT ;  /* 0x000000d90400720c */ /* 0x040fe40003f06270 */
[-C--:B------:R-:W-:Y:S02]  /*bd40*/  ISETP.GE.AND P4, PT, R4, R216.reuse, PT ;  /* 0x000000d80400720c */ /* 0x080fe40003f86270 */
[----:B------:R-:W-:-:S02]  /*bd50*/  ISETP.GE.AND P3, PT, R0, R216, PT ;  /* 0x000000d80000720c */ /* 0x000fc40003f66270 */
[CC--:B------:R-:W-:Y:S02]  /*bd60*/  ISETP.LT.OR P5, PT, R2.reuse, R215.reuse, P5 ;  /* 0x000000d70200720c */ /* 0x0c0fe40002fa1670 */
[-C--:B------:R-:W-:Y:S01]  /*bd70*/  ISETP.LT.OR P2, PT, R2, R214.reuse, P2 ;  /* 0x000000d60200720c */ /* 0x080fe20001741670 */
[----:B------:R-:W-:Y:S01]  /*bd80*/  VIADD R2, R0, 0x11 ;  /* 0x0000001100027836 */ /* 0x000fe20000000000 */
[C---:B------:R-:W-:Y:S02]  /*bd90*/  ISETP.LT.OR P0, PT, R4.reuse, R215, P0 ;  /* 0x000000d70400720c */ /* 0x040fe40000701670 */
[-C--:B------:R-:W-:Y:S01]  /*bda0*/  ISETP.LT.OR P4, PT, R4, R214.reuse, P4 ;  /* 0x000000d60400720c */ /* 0x080fe20002781670 */
[C---:B------:R-:W-:Y:S01]  /*bdb0*/  VIADD R4, R0.reuse, 0x10 ;  /* 0x0000001000047836 */ /* 0x040fe20000000000 */
[----:B------:R-:W-:Y:S02]  /*bdc0*/  ISETP.LT.OR P3, PT, R0, R214, P3 ;  /* 0x000000d60000720c */ /* 0x000fe40001f61670 */
[----:B------:R-:W-:-:S02]  /*bdd0*/  FSEL R12, R225, -INF , !P6 ;  /* 0xff800000e10c7808 */ /* 0x000fc40007000000 */
[----:B------:R-:W-:Y:S02]  /*bde0*/  FSEL R13, R180, -INF , !P0 ;  /* 0xff800000b40d7808 */ /* 0x000fe40004000000 */
[----:B------:R-:W-:Y:S02]  /*bdf0*/  FSEL R14, R226, -INF , !P3 ;  /* 0xff800000e20e7808 */ /* 0x000fe40005800000 */
[----:B------:R-:W-:Y:S02]  /*be00*/  FSEL R17, R227, -INF , !P1 ;  /* 0xff800000e3117808 */ /* 0x000fe40004800000 */
[CC--:B------:R-:W-:Y:S02]  /*be10*/  ISETP.GE.AND P6, PT, R2.reuse, R217.reuse, PT ;  /* 0x000000d90200720c */ /* 0x0c0fe40003fc6270 */
[----:B------:R-:W-:Y:S02]  /*be20*/  ISETP.GE.AND P0, PT, R2, R216, PT ;  /* 0x000000d80200720c */ /* 0x000fe40003f06270 */
[----:B------:R-:W-:-:S02]  /*be30*/  ISETP.GE.AND P1, PT, R4, R217, PT ;  /* 0x000000d90400720c */ /* 0x000fc40003f26270 */
[----:B------:R-:W-:Y:S02]  /*be40*/  ISETP.GE.AND P3, PT, R4, R216, PT ;  /* 0x000000d80400720c */ /* 0x000fe40003f66270 */
[CC--:B------:R-:W-:Y:S02]  /*be50*/  ISETP.LT.OR P6, PT, R2.reuse, R215.reuse, P6 ;  /* 0x000000d70200720c */ /* 0x0c0fe400037c1670 */
[-C--:B------:R-:W-:Y:S01]  /*be60*/  ISETP.LT.OR P0, PT, R2, R214.reuse, P0 ;  /* 0x000000d60200720c */ /* 0x080fe20000701670 */
[----:B------:R-:W-:Y:S01]  /*be70*/  VIADD R2, R0, 0x19 ;  /* 0x0000001900027836 */ /* 0x000fe20000000000 */
[C---:B------:R-:W-:Y:S02]  /*be80*/  ISETP.LT.OR P1, PT, R4.reuse, R215, P1 ;  /* 0x000000d70400720c */ /* 0x040fe40000f21670 */
[----:B------:R-:W-:Y:S02]  /*be90*/  ISETP.LT.OR P3, PT, R4, R214, P3 ;  /* 0x000000d60400720c */ /* 0x000fe40001f61670 */
[----:B------:R-:W-:-:S02]  /*bea0*/  IADD3 R4, R0, 0x18, RZ ;  /* 0x0000001800047810 */ /* 0x000fc40007ffe0ff */
[----:B------:R-:W-:Y:S02]  /*beb0*/  FSEL R11, R181, -INF , !P5 ;  /* 0xff800000b50b7808 */ /* 0x000fe40006800000 */
[----:B------:R-:W-:Y:S02]  /*bec0*/  FSEL R15, R183, -INF , !P2 ;  /* 0xff800000b70f7808 */ /* 0x000fe40005000000 */
[----:B------:R-:W-:Y:S02]  /*bed0*/  FSEL R133, R176, -INF , !P1 ;  /* 0xff800000b0857808 */ /* 0x000fe40004800000 */
[-C--:B------:R-:W-:Y:S02]  /*bee0*/  ISETP.GE.AND P2, PT, R4, R217.reuse, PT ;  /* 0x000000d90400720c */ /* 0x080fe40003f46270 */
[C---:B------:R-:W-:Y:S02]  /*bef0*/  ISETP.GE.AND P5, PT, R2.reuse, R217, PT ;  /* 0x000000d90200720c */ /* 0x040fe40003fa6270 */
[----:B------:R-:W-:-:S02]  /*bf00*/  ISETP.GE.AND P1, PT, R2, R216, PT ;  /* 0x000000d80200720c */ /* 0x000fc40003f26270 */
[----:B------:R-:W-:Y:S02]  /*bf10*/  FSEL R16, R182, -INF , !P4 ;  /* 0xff800000b6107808 */ /* 0x000fe40006000000 */
[-C--:B------:R-:W-:Y:S02]  /*bf20*/  ISETP.LT.OR P2, PT, R4, R215.reuse, P2 ;  /* 0x000000d70400720c */ /* 0x080fe40001741670 */
[C---:B------:R-:W-:Y:S02]  /*bf30*/  ISETP.LT.OR P5, PT, R2.reuse, R215, P5 ;  /* 0x000000d70200720c */ /* 0x040fe40002fa1670 */
[----:B------:R-:W-:Y:S02]  /*bf40*/  ISETP.LT.OR P1, PT, R2, R214, P1 ;  /* 0x000000d60200720c */ /* 0x000fe40000f21670 */
[----:B------:R-:W-:Y:S02]  /*bf50*/  ISETP.GE.AND P4, PT, R4, R216, PT ;  /* 0x000000d80400720c */ /* 0x000fe40003f86270 */
[----:B------:R-:W-:-:S02]  /*bf60*/  IADD3 R2, R0, 0x21, RZ ;  /* 0x0000002100027810 */ /* 0x000fc40007ffe0ff */
[----:B------:R-:W-:Y:S02]  /*bf70*/  FSEL R134, R177, -INF , !P6 ;  /* 0xff800000b1867808 */ /* 0x000fe40007000000 */
[----:B------:R-:W-:Y:S02]  /*bf80*/  FSEL R172, R172, -INF , !P2 ;  /* 0xff800000acac7808 */ /* 0x000fe40005000000 */
[----:B------:R-:W-:Y:S01]  /*bf90*/  ISETP.LT.OR P4, PT, R4, R214, P4 ;  /* 0x000000d60400720c */ /* 0x000fe20002781670 */
[----:B------:R-:W-:Y:S01]  /*bfa0*/  VIADD R4, R0, 0x20 ;  /* 0x0000002000047836 */ /* 0x000fe20000000000 */
[C---:B------:R-:W-:Y:S02]  /*bfb0*/  ISETP.GE.AND P6, PT, R2.reuse, R217, PT ;  /* 0x000000d90200720c */ /* 0x040fe40003fc6270 */
[C---:B------:R-:W-:Y:S02]  /*bfc0*/  ISETP.GE.AND P2, PT, R2.reuse, R216, PT ;  /* 0x000000d80200720c */ /* 0x040fe40003f46270 */
[----:B------:R-:W-:-:S02]  /*bfd0*/  ISETP.LT.OR P6, PT, R2, R215, P6 ;  /* 0x000000d70200720c */ /* 0x000fc400037c1670 */
[----:B------:R-:W-:Y:S02]  /*bfe0*/  ISETP.LT.OR P2, PT, R2, R214, P2 ;  /* 0x000000d60200720c */ /* 0x000fe40001741670 */
[----:B------:R-:W-:Y:S02]  /*bff0*/  FSEL R178, R178, -INF , !P3 ;  /* 0xff800000b2b27808 */ /* 0x000fe40005800000 */
[----:B------:R-:W-:Y:S02]  /*c000*/  FSEL R179, R179, -INF , !P0 ;  /* 0xff800000b3b37808 */ /* 0x000fe40004000000 */
[----:B------:R-:W-:Y:S02]  /*c010*/  FMNMX.FTZ R2, R132, R8, !PT ;  /* 0x0000000884027209 */ /* 0x000fe40007810000 */
[C---:B------:R-:W-:Y:S02]  /*c020*/  ISETP.GE.AND P0, PT, R4.reuse, R217, PT ;  /* 0x000000d90400720c */ /* 0x040fe40003f06270 */
[----:B------:R-:W-:-:S02]  /*c030*/  ISETP.GE.AND P3, PT, R4, R216, PT ;  /* 0x000000d80400720c */ /* 0x000fc40003f66270 */
[----:B------:R-:W-:Y:S02]  /*c040*/  FMNMX.FTZ R5, R12, R2, !PT ;  /* 0x000000020c057209 */ /* 0x000fe40007810000 */
[C---:B------:R-:W-:Y:S02]  /*c050*/  ISETP.LT.OR P0, PT, R4.reuse, R215, P0 ;  /* 0x000000d70400720c */ /* 0x040fe40000701670 */
[----:B------:R-:W-:Y:S01]  /*c060*/  ISETP.LT.OR P3, PT, R4, R214, P3 ;  /* 0x000000d60400720c */ /* 0x000fe20001f61670 */
[----:B------:R-:W-:Y:S01]  /*c070*/  VIADD R4, R0, 0x28 ;  /* 0x0000002800047836 */ /* 0x000fe20000000000 */
[----:B------:R-:W-:Y:S02]  /*c080*/  FMNMX.FTZ R5, R13, R5, !PT ;  /* 0x000000050d057209 */ /* 0x000fe40007810000 */
[----:B------:R-:W-:Y:S02]  /*c090*/  FSEL R135, R173, -INF , !P5 ;  /* 0xff800000ad877808 */ /* 0x000fe40006800000 */
[----:B------:R-:W-:-:S02]  /*c0a0*/  FSEL R175, R175, -INF , !P1 ;  /* 0xff800000afaf7808 */ /* 0x000fc40004800000 */
[C---:B------:R-:W-:Y:S02]  /*c0b0*/  ISETP.GE.AND P5, PT, R4.reuse, R217, PT ;  /* 0x000000d90400720c */ /* 0x040fe40003fa6270 */
[C---:B------:R-:W-:Y:S02]  /*c0c0*/  ISETP.GE.AND P1, PT, R4.reuse, R216, PT ;  /* 0x000000d80400720c */ /* 0x040fe40003f26270 */
[----:B------:R-:W-:Y:S02]  /*c0d0*/  FMNMX.FTZ R5, R11, R5, !PT ;  /* 0x000000050b057209 */ /* 0x000fe40007810000 */
[C---:B------:R-:W-:Y:S02]  /*c0e0*/  ISETP.LT.OR P5, PT, R4.reuse, R215, P5 ;  /* 0x000000d70400720c */ /* 0x040fe40002fa1670 */
[----:B------:R-:W-:Y:S02]  /*c0f0*/  ISETP.LT.OR P1, PT, R4, R214, P1 ;  /* 0x000000d60400720c */ /* 0x000fe40000f21670 */
[----:B------:R-:W-:-:S04]  /*c100*/  FMNMX.FTZ R4, R133, R5, !PT ;  /* 0x0000000585047209 */ /* 0x000fc80007810000 */
[----:B------:R-:W-:Y:S01]  /*c110*/  FMNMX.FTZ R7, R134, R4, !PT ;  /* 0x0000000486077209 */ /* 0x000fe20007810000 */
[----:B------:R-:W-:Y:S01]  /*c120*/  VIADD R2, R0, 0x29 ;  /* 0x0000002900027836 */ /* 0x000fe20000000000 */
[----:B------:R-:W-:Y:S02]  /*c130*/  FMNMX.FTZ R6, R3, R14, !PT ;  /* 0x0000000e03067209 */ /* 0x000fe40007810000 */
[----:B------:R-:W-:Y:S02]  /*c140*/  FMNMX.FTZ R7, R172, R7, !PT ;  /* 0x00000007ac077209 */ /* 0x000fe40007810000 */
[----:B------:R-:W-:Y:S02]  /*c150*/  FSEL R212, R168, -INF , !P0 ;  /* 0xff800000a8d47808 */ /* 0x000fe40004000000 */
[----:B------:R-:W-:Y:S02]  /*c160*/  FMNMX.FTZ R7, R135, R7, !PT ;  /* 0x0000000787077209 */ /* 0x000fe40007810000 */
[----:B------:R-:W-:-:S02]  /*c170*/  FMNMX.FTZ R6, R17, R6, !PT ;  /* 0x0000000611067209 */ /* 0x000fc40007810000 */
[----:B------:R-:W-:Y:S02]  /*c180*/  FSEL R174, R174, -INF , !P4 ;  /* 0xff800000aeae7808 */ /* 0x000fe40006000000 */
[----:B------:R-:W-:Y:S02]  /*c190*/  ISETP.GE.AND P4, PT, R2, R217, PT ;  /* 0x000000d90200720c */ /* 0x000fe40003f86270 */
[----:B------:R-:W-:Y:S02]  /*c1a0*/  IADD3 R5, R0, 0x30, RZ ;  /* 0x0000003000057810 */ /* 0x000fe40007ffe0ff */
[----:B------:R-:W-:Y:S02]  /*c1b0*/  FSEL R213, R169, -INF , !P6 ;  /* 0xff800000a9d57808 */ /* 0x000fe40007000000 */
[----:B------:R-:W-:Y:S01]  /*c1c0*/  FMNMX.FTZ R7, R212, R7, !PT ;  /* 0x00000007d4077209 */ /* 0x000fe20007810000 */
[----:B------:R-:W-:Y:S01]  /*c1d0*/  VIADD R4, R0, 0x31 ;  /* 0x0000003100047836 */ /* 0x000fe20000000000 */
[----:B------:R-:W-:-:S02]  /*c1e0*/  ISETP.GE.AND P0, PT, R2, R216, PT ;  /* 0x000000d80200720c */ /* 0x000fc40003f06270 */
[----:B------:R-:W-:Y:S02]  /*c1f0*/  FMNMX.FTZ R6, R16, R6, !PT ;  /* 0x0000000610067209 */ /* 0x000fe40007810000 */
[----:B------:R-:W-:Y:S02]  /*c200*/  ISETP.LT.OR P4, PT, R2, R215, P4 ;  /* 0x000000d70200720c */ /* 0x000fe40002781670 */
[----:B------:R-:W-:Y:S02]  /*c210*/  ISETP.GE.AND P6, PT, R5, R217, PT ;  /* 0x000000d90500720c */ /* 0x000fe40003fc6270 */
[----:B------:R-:W-:Y:S02]  /*c220*/  FSEL R218, R32, -INF , !P5 ;  /* 0xff80000020da7808 */ /* 0x000fe40006800000 */
[----:B------:R-:W-:Y:S02]  /*c230*/  FMNMX.FTZ R7, R213, R7, !PT ;  /* 0x00000007d5077209 */ /* 0x000fe40007810000 */
[----:B------:R-:W-:Y:S01]  /*c240*/  ISETP.LT.OR P0, PT, R2, R214, P0 ;  /* 0x000000d60200720c */ /* 0x000fe20000701670 */
[----:B------:R-:W-:Y:S01]  /*c250*/  VIADD R2, R0, 0x38 ;  /* 0x0000003800027836 */ /* 0x000fe20000000000 */
[----:B------:R-:W-:-:S02]  /*c260*/  FMNMX.FTZ R6, R15, R6, !PT ;  /* 0x000000060f067209 */ /* 0x000fc40007810000 */
[----:B------:R-:W-:Y:S02]  /*c270*/  ISETP.GE.AND P5, PT, R4, R217, PT ;  /* 0x000000d90400720c */ /* 0x000fe40003fa6270 */
[----:B------:R-:W-:Y:S02]  /*c280*/  ISETP.LT.OR P6, PT, R5, R215, P6 ;  /* 0x000000d70500720c */ /* 0x000fe400037c1670 */
[----:B------:R-:W-:Y:S02]  /*c290*/  FSEL R239, R33, -INF , !P4 ;  /* 0xff80000021ef7808 */ /* 0x000fe40006000000 */
[----:B------:R-:W-:Y:S02]  /*c2a0*/  FMNMX.FTZ R7, R218, R7, !PT ;  /* 0x00000007da077209 */ /* 0x000fe40007810000 */
[----:B------:R-:W-:Y:S02]  /*c2b0*/  FMNMX.FTZ R6, R178, R6, !PT ;  /* 0x00000006b2067209 */ /* 0x000fe40007810000 */
[----:B------:R-:W-:-:S02]  /*c2c0*/  IADD3 R0, R0, 0x39, RZ ;  /* 0x0000003900007810 */ /* 0x000fc40007ffe0ff */
[----:B------:R-:W-:Y:S02]  /*c2d0*/  ISETP.GE.AND P4, PT, R2, R217, PT ;  /* 0x000000d90200720c */ /* 0x000fe40003f86270 */
[----:B------:R-:W-:Y:S02]  /*c2e0*/  FSEL R173, R28, -INF , !P6 ;  /* 0xff8000001cad7808 */ /* 0x000fe40007000000 */
[----:B------:R-:W-:Y:S02]  /*c2f0*/  ISETP.LT.OR P5, PT, R4, R215, P5 ;  /* 0x000000d70400720c */ /* 0x000fe40002fa1670 */
[----:B------:R-:W-:Y:S02]  /*c300*/  FMNMX.FTZ R7, R239, R7, !PT ;  /* 0x00000007ef077209 */ /* 0x000fe40007810000 */
[----:B------:R-:W-:Y:S02]  /*c310*/  FMNMX.FTZ R6, R179, R6, !PT ;  /* 0x00000006b3067209 */ /* 0x000fe40007810000 */
[----:B------:R-:W-:-:S02]  /*c320*/  ISETP.GE.AND P6, PT, R0, R217, PT ;  /* 0x000000d90000720c */ /* 0x000fc40003fc6270 */
[----:B------:R-:W-:Y:S02]  /*c330*/  ISETP.LT.OR P4, PT, R2, R215, P4 ;  /* 0x000000d70200720c */ /* 0x000fe40002781670 */
[----:B------:R-:W-:Y:S02]  /*c340*/  FSEL R223, R29, -INF , !P5 ;  /* 0xff8000001ddf7808 */ /* 0x000fe40006800000 */
[----:B------:R-:W-:Y:S02]  /*c350*/  FMNMX.FTZ R7, R173, R7, !PT ;  /* 0x00000007ad077209 */ /* 0x000fe40007810000 */
[----:B------:R-:W-:Y:S02]  /*c360*/  FMNMX.FTZ R6, R174, R6, !PT ;  /* 0x00000006ae067209 */ /* 0x000fe40007810000 */
[----:B------:R-:W-:Y:S02]  /*c370*/  ISETP.LT.OR P6, PT, R0, R215, P6 ;  /* 0x000000d70000720c */ /* 0x000fe400037c1670 */
[----:B------:R-:W-:-:S02]  /*c380*/  FSEL R180, R24, -INF , !P4 ;  /* 0xff80000018b47808 */ /* 0x000fc40006000000 */
[----:B------:R-:W-:Y:S02]  /*c390*/  FMNMX.FTZ R9, R223, R7, !PT ;  /* 0x00000007df097209 */ /* 0x000fe40007810000 */
[----:B------:R-:W-:Y:S02]  /*c3a0*/  FSEL R252, R170, -INF , !P3 ;  /* 0xff800000aafc7808 */ /* 0x000fe40005800000 */
[----:B------:R-:W-:Y:S02]  /*c3b0*/  FMNMX.FTZ R6, R175, R6, !PT ;  /* 0x00000006af067209 */ /* 0x000fe40007810000 */
[----:B------:R-:W-:Y:S02]  /*c3c0*/  FSEL R29, R25, -INF , !P6 ;  /* 0xff800000191d7808 */ /* 0x000fe40007000000 */
[----:B------:R-:W-:Y:S02]  /*c3d0*/  FMNMX.FTZ R9, R180, R9, !PT ;  /* 0x00000009b4097209 */ /* 0x000fe40007810000 */
[----:B------:R-:W-:-:S02]  /*c3e0*/  ISETP.GE.AND P3, PT, R5, R216, PT ;  /* 0x000000d80500720c */ /* 0x000fc40003f66270 */
[----:B------:R-:W-:Y:S02]  /*c3f0*/  FSEL R177, R171, -INF , !P2 ;  /* 0xff800000abb17808 */ /* 0x000fe40005000000 */
[----:B------:R-:W-:Y:S02]  /*c400*/  FMNMX.FTZ R7, R252, R6, !PT ;  /* 0x00000006fc077209 */ /* 0x000fe40007810000 */
[----:B------:R-:W-:Y:S02]  /*c410*/  FMNMX.FTZ R6, R29, R9, !PT ;  /* 0x000000091d067209 */ /* 0x000fe40007810000 */
[----:B------:R-:W-:Y:S02]  /*c420*/  ISETP.LT.OR P3, PT, R5, R214, P3 ;  /* 0x000000d60500720c */ /* 0x000fe40001f61670 */
[----:B------:R-:W-:Y:S02]  /*c430*/  FSEL R219, R34, -INF , !P1 ;  /* 0xff80000022db7808 */ /* 0x000fe40004800000 */
[----:B------:R-:W-:-:S02]  /*c440*/  FMNMX.FTZ R5, R177, R7, !PT ;  /* 0x00000007b1057209 */ /* 0x000fc40007810000 */
[-C--:B------:R-:W-:Y:S01]  /*c450*/  ISETP.GE.AND P1, PT, R4, R216.reuse, PT ;  /* 0x000000d80400720c */ /* 0x080fe20003f26270 */
[----:B------:R-:W1:Y:S01]  /*c460*/  SHFL.BFLY PT, R7, R6, 0x2, 0x1f ;  /* 0x0c401f0006077f89 */ /* 0x000e6200000e0000 */
[----:B------:R-:W-:Y:S02]  /*c470*/  FSEL R182, R35, -INF , !P0 ;  /* 0xff80000023b67808 */ /* 0x000fe40004000000 */
[----:B------:R-:W-:Y:S02]  /*c480*/  FMNMX.FTZ R5, R219, R5, !PT ;  /* 0x00000005db057209 */ /* 0x000fe40007810000 */
[----:B------:R-:W-:Y:S02]  /*c490*/  ISETP.GE.AND P0, PT, R2, R216, PT ;  /* 0x000000d80200720c */ /* 0x000fe40003f06270 */
[----:B------:R-:W-:Y:S02]  /*c4a0*/  ISETP.LT.OR P1, PT, R4, R214, P1 ;  /* 0x000000d60400720c */ /* 0x000fe40000f21670 */
[----:B------:R-:W-:-:S02]  /*c4b0*/  FSEL R222, R30, -INF , !P3 ;  /* 0xff8000001ede7808 */ /* 0x000fc40005800000 */
[----:B------:R-:W-:Y:S02]  /*c4c0*/  FMNMX.FTZ R4, R182, R5, !PT ;  /* 0x00000005b6047209 */ /* 0x000fe40007810000 */
[----:B------:R-:W-:Y:S02]  /*c4d0*/  ISETP.LT.OR P2, PT, R2, R214, P0 ;  /* 0x000000d60200720c */ /* 0x000fe40000741670 */
[----:B------:R-:W-:Y:S02]  /*c4e0*/  ISETP.GE.AND P0, PT, R0, R216, PT ;  /* 0x000000d80000720c */ /* 0x000fe40003f06270 */
[----:B------:R-:W-:Y:S02]  /*c4f0*/  FSEL R31, R31, -INF , !P1 ;  /* 0xff8000001f1f7808 */ /* 0x000fe40004800000 */
[----:B------:R-:W-:Y:S02]  /*c500*/  FMNMX.FTZ R2, R222, R4, !PT ;  /* 0x00000004de027209 */ /* 0x000fe40007810000 */
[----:B------:R-:W-:-:S02]  /*c510*/  ISETP.LT.OR P0, PT, R0, R214, P0 ;  /* 0x000000d60000720c */ /* 0x000fc40000701670 */
[----:B------:R-:W-:Y:S02]  /*c520*/  FSEL R220, R26, -INF , !P2 ;  /* 0xff8000001adc7808 */ /* 0x000fe40005000000 */
[----:B------:R-:W-:Y:S02]  /*c530*/  FMNMX.FTZ R2, R31, R2, !PT ;  /* 0x000000021f027209 */ /* 0x000fe40007810000 */
[----:B------:R-:W-:Y:S02]  /*c540*/  FSEL R228, R27, -INF , !P0 ;  /* 0xff8000001be47808 */ /* 0x000fe40004000000 */
[----:B------:R-:W-:-:S04]  /*c550*/  FMNMX.FTZ R2, R220, R2, !PT ;  /* 0x00000002dc027209 */ /* 0x000fc80007810000 */
[----:B------:R-:W-:Y:S02]  /*c560*/  FMNMX.FTZ R2, R228, R2, !PT ;  /* 0x00000002e4027209 */ /* 0x000fe40007810000 */
[----:B-1----:R-:W-:Y:S01]  /*c570*/  FMNMX.FTZ R0, R6, R7, !PT ;  /* 0x0000000706007209 */ /* 0x002fe20007810000 */
[----:B--2---:R-:W-:Y:S02]  /*c580*/  IMAD.WIDE.U32 R230, R10, -0x326172a9, RZ ;  /* 0xcd9e8d570ae67825 */ /* 0x004fe400078e00ff */
[----:B------:R-:W1:Y:S01]  /*c590*/  SHFL.BFLY PT, R7, R2, 0x2, 0x1f ;  /* 0x0c401f0002077f89 */ /* 0x000e6200000e0000 */
[----:B------:R-:W3:Y:S03]  /*c5a0*/  LDC.U8 R10, c[0x0][0x388] ;  /* 0x0000e200ff0a7b82 */ /* 0x000ee60000000000 */
[----:B------:R-:W2:Y:S01]  /*c5b0*/  SHFL.BFLY PT, R9, R0, 0x1, 0x1f ;  /* 0x0c201f0000097f89 */ /* 0x000ea200000e0000 */
[----:B------:R-:W-:Y:S01]  /*c5c0*/  USHF.L.U32 UR24, UR20, 0x1, URZ ;  /* 0x0000000114187899 */ /* 0x000fe2000800063f */
[----:B----4-:R-:W-:Y:S01]  /*c5d0*/  LOP3.LUT R5, R231, R20, RZ, 0x3c, !PT ;  /* 0x00000014e7057212 */ /* 0x010fe200078e3cff */
[----:B------:R-:W-:Y:S01]  /*c5e0*/  UIADD3 UR4, UR35, -0x4498517b, URZ ;  /* 0xbb67ae8523047890 */ /* 0x000fe2000fffe03f */
[----:B-----5:R-:W-:Y:S01]  /*c5f0*/  IMAD.WIDE.U32 R236, R19, -0x2daee0ad, RZ ;  /* 0xd2511f5313ec7825 */ /* 0x020fe200078e00ff */
[----:B------:R-:W-:Y:S01]  /*c600*/  UIADD3 UR23, UR34, -0x61c88647, URZ ;  /* 0x9e3779b922177890 */ /* 0x000fe2000fffe03f */
[----:B------:R-:W-:Y:S02]  /*c610*/  LDSM.16.MT88.4 R20, [R185+0x10000] ;  /* 0x01000000b914783b */ /* 0x000fe40000004200 */
[----:B------:R-:W-:-:S02]  /*c620*/  IMAD.U32 R4, RZ, RZ, UR24 ;  /* 0x00000018ff047e24 */ /* 0x000fc4000f8e00ff */
[----:B------:R-:W-:-:S03]  /*c630*/  IMAD.WIDE.U32 R34, R5, -0x2daee0ad, RZ ;  /* 0xd2511f5305227825 */ /* 0x000fc600078e00ff */
[----:B------:R-:W-:Y:S02]  /*c640*/  LOP3.LUT R4, R237, UR35, R4, 0x96, !PT ;  /* 0x00000023ed047c12 */ /* 0x000fe4000f8e9604 */
[----:B------:R-:W-:Y:S01]  /*c650*/  LOP3.LUT R6, R35, UR4, R236, 0x96, !PT ;  /* 0x0000000423067c12 */ /* 0x000fe2000f8e96ec */
[----:B------:R-:W-:Y:S02]  /*c660*/  UIADD3 UR14, UR34, 0x3c6ef372, URZ ;  /* 0x3c6ef372220e7890 */ /* 0x000fe4000fffe03f */
[----:B------:R-:W-:Y:S01]  /*c670*/  IMAD.WIDE.U32 R4, R4, -0x326172a9, RZ ;  /* 0xcd9e8d5704047825 */ /* 0x000fe200078e00ff */
[----:B-1----:R-:W-:-:S03]  /*c680*/  FMNMX.FTZ R2, R2, R7, !PT ;  /* 0x0000000702027209 */ /* 0x002fc60007810000 */
[----:B------:R-:W-:Y:S01]  /*c690*/  IMAD.WIDE.U32 R32, R6, -0x326172a9, RZ ;  /* 0xcd9e8d5706207825 */ /* 0x000fe200078e00ff */
[----:B---3--:R-:W-:Y:S02]  /*c6a0*/  PRMT R10, R10, 0x7054, R18 ;  /* 0x000070540a0a7816 */ /* 0x008fe40000000012 */
[----:B--2---:R-:W-:Y:S01]  /*c6b0*/  FMNMX.FTZ R238, R0, R9, !PT ;  /* 0x0000000900ee7209 */ /* 0x004fe20007810000 */
[----:B------:R-:W1:Y:S01]  /*c6c0*/  SHFL.BFLY PT, R18, R2, 0x1, 0x1f ;  /* 0x0c201f0002127f89 */ /* 0x000e6200000e0000 */
[----:B------:R-:W-:Y:S02]  /*c6d0*/  LOP3.LUT R5, R5, UR23, R230, 0x96, !PT ;  /* 0x0000001705057c12 */ /* 0x000fe4000f8e96e6 */
[----:B------:R-:W-:Y:S01]  /*c6e0*/  LOP3.LUT R6, R33, UR14, R4, 0x96, !PT ;  /* 0x0000000e21067c12 */ /* 0x000fe2000f8e9604 */
[----:B------:R-:W-:Y:S01]  /*c6f0*/  IMAD.MOV.U32 R176, RZ, RZ, R10 ;  /* 0x000000ffffb07224 */ /* 0x000fe200078e000a */
[----:B------:R-:W-:Y:S01]  /*c700*/  UIADD3 UR13, UR35, 0x76cf5d0a, URZ ;  /* 0x76cf5d0a230d7890 */ /* 0x000fe2000fffe03f */
[C---:B------:R-:W-:Y:S01]  /*c710*/  FMUL.FTZ R10, R238.reuse, UR8 ;  /* 0x00000008ee0a7c20 */ /* 0x040fe20008410000 */
[----:B------:R-:W-:Y:S01]  /*c720*/  UIADD3 UR7, UR35, 0x32370b8f, URZ ;  /* 0x32370b8f23077890 */ /* 0x000fe2000fffe03f */
[----:B------:R-:W-:Y:S01]  /*c730*/  IMAD.WIDE.U32 R4, R5, -0x2daee0ad, RZ ;  /* 0xd2511f5305047825 */ /* 0x000fe200078e00ff */
[----:B------:R-:W-:-:S03]  /*c740*/  FSETP.NEU.FTZ.AND P1, PT, R238, -INF , PT ;  /* 0xff800000ee00780b */ /* 0x000fc60003f3d000 */
[----:B------:R-:W-:Y:S01]  /*c750*/  IMAD.WIDE.U32 R6, R6, -0x2daee0ad, RZ ;  /* 0xd2511f5306067825 */ /* 0x000fe200078e00ff */
[----:B------:R-:W-:Y:S02]  /*c760*/  FSEL R10, R10, RZ, P1 ;  /* 0x000000ff0a0a7208 */ /* 0x000fe40000800000 */
[----:B------:R-:W-:Y:S02]  /*c770*/  LOP3.LUT R5, R5, UR13, R34, 0x96, !PT ;  /* 0x0000000d05057c12 */ /* 0x000fe4000f8e9622 */
[----:B------:R-:W-:Y:S01]  /*c780*/  LOP3.LUT R9, R7, UR7, R4, 0x96, !PT ;  /* 0x0000000707097c12 */ /* 0x000fe2000f8e9604 */
[----:B------:R-:W-:Y:S01]  /*c790*/  UIADD3 UR12, UR34, -0x255992d5, URZ ;  /* 0xdaa66d2b220c7890 */ /* 0x000fe2000fffe03f */
[----:B------:R-:W-:Y:S01]  /*c7a0*/  FFMA.FTZ R0, R8, UR8, -R10 ;  /* 0x0000000808007c23 */ /* 0x000fe2000801080a */
[----:B------:R-:W-:Y:S01]  /*c7b0*/  UIADD3 UR6, UR34, 0x78dde6e4, URZ ;  /* 0x78dde6e422067890 */ /* 0x000fe2000fffe03f */
[----:B------:R-:W-:-:S04]  /*c7c0*/  IMAD.WIDE.U32 R4, R5, -0x326172a9, RZ ;  /* 0xcd9e8d5705047825 */ /* 0x000fc800078e00ff */
[----:B------:R-:W-:Y:S01]  /*c7d0*/  IMAD.WIDE.U32 R8, R9, -0x326172a9, RZ ;  /* 0xcd9e8d5709087825 */ /* 0x000fe200078e00ff */
[----:B------:R2:W-:Y:S01]  /*c7e0*/  MUFU.EX2 R27, R0 ;  /* 0x00000000001b7308 */ /* 0x0005e20000000800 */
[----:B------:R-:W-:Y:S02]  /*c7f0*/  LOP3.LUT R5, R5, UR12, R32, 0x96, !PT ;  /* 0x0000000c05057c12 */ /* 0x000fe4000f8e9620 */
[----:B-1----:R-:W-:Y:S01]  /*c800*/  FMNMX.FTZ R236, R2, R18, !PT ;  /* 0x0000001202ec7209 */ /* 0x002fe20007810000 */
[----:B------:R-:W-:Y:S01]  /*c810*/  UIADD3 UR4, UR35, -0x126145ec, URZ ;  /* 0xed9eba1423047890 */ /* 0x000fe2000fffe03f */
[----:B--2---:R-:W-:Y:S01]  /*c820*/  LOP3.LUT R0, R9, UR6, R4, 0x96, !PT ;  /* 0x0000000609007c12 */ /* 0x004fe2000f8e9604 */
[----:B------:R-:W-:-:S04]  /*c830*/  IMAD.WIDE.U32 R4, R5, -0x2daee0ad, RZ ;  /* 0xd2511f5305047825 */ /* 0x000fc800078e00ff */
[----:B------:R-:W-:-:S04]  /*c840*/  IMAD.WIDE.U32 R24, R0, -0x2daee0ad, RZ ;  /* 0xd2511f5300187825 */ /* 0x000fc800078e00ff */
[C---:B------:R-:W-:Y:S01]  /*c850*/  FMUL.FTZ R0, R236.reuse, UR8 ;  /* 0x00000008ec007c20 */ /* 0x040fe20008410000 */
[----:B------:R-:W-:Y:S02]  /*c860*/  FSETP.NEU.FTZ.AND P0, PT, R236, -INF , PT ;  /* 0xff800000ec00780b */ /* 0x000fe40003f1d000 */
[----:B------:R-:W-:Y:S01]  /*c870*/  LOP3.LUT R4, R25, UR10, R4, 0x96, !PT ;  /* 0x0000000a19047c12 */ /* 0x000fe2000f8e9604 */
[----:B------:R-:W-:Y:S01]  /*c880*/  FFMA.FTZ R2, R11, UR8, -R10 ;  /* 0x000000080b027c23 */ /* 0x000fe2000801080a */
[----:B------:R-:W-:Y:S02]  /*c890*/  LOP3.LUT R6, R5, UR4, R6, 0x96, !PT ;  /* 0x0000000405067c12 */ /* 0x000fe4000f8e9606 */
[----:B------:R-:W-:Y:S01]  /*c8a0*/  FSEL R11, R0, RZ, P0 ;  /* 0x000000ff000b7208 */ /* 0x000fe20000000000 */
[----:B------:R-:W-:Y:S01]  /*c8b0*/  IMAD.WIDE.U32 R4, R4, -0x326172a9, RZ ;  /* 0xcd9e8d5704047825 */ /* 0x000fe200078e00ff */
[----:B------:R-:W-:-:S03]  /*c8c0*/  UIADD3 UR22, UR34, -0x4ab325aa, URZ ;  /* 0xb54cda5622167890 */ /* 0x000fc6000fffe03f */
[----:B------:R-:W-:Y:S01]  /*c8d0*/  IMAD.WIDE.U32 R6, R6, -0x326172a9, RZ ;  /* 0xcd9e8d5706067825 */ /* 0x000fe200078e00ff */
[----:B------:R-:W-:-:S03]  /*c8e0*/  LOP3.LUT R0, R4, 0xffff, RZ, 0xc0, !PT ;  /* 0x0000ffff04007812 */ /* 0x000fc600078ec0ff */
[----:B------:R-:W-:Y:S01]  /*c8f0*/  FFMA.FTZ R15, R15, UR8, -R11 ;  /* 0x000000080f0f7c23 */ /* 0x000fe2000801080b */
[----:B------:R1:W-:Y:S01]  /*c900*/  MUFU.EX2 R171, R2 ;  /* 0x0000000200ab7308 */ /* 0x0003e20000000800 */
[----:B------:R-:W-:Y:S02]  /*c910*/  LOP3.LUT R25, R7, UR11, R8, 0x96, !PT ;  /* 0x0000000b07197c12 */ /* 0x000fe4000f8e9608 */
[----:B------:R-:W-:-:S05]  /*c920*/  LOP3.LUT R7, R4, 0xff, RZ, 0xc0, !PT ;  /* 0x000000ff04077812 */ /* 0x000fca00078ec0ff */
[----:B------:R-:W2:Y:S01]  /*c930*/  MUFU.EX2 R19, R15 ;  /* 0x0000000f00137308 */ /* 0x000ea20000000800 */
[----:B------:R-:W-:Y:S01]  /*c940*/  FFMA.FTZ R13, R13, UR8, -R10 ;  /* 0x000000080d0d7c23 */ /* 0x000fe2000801080a */
[----:B-1----:R-:W-:Y:S02]  /*c950*/  SHF.R.U32.HI R2, RZ, 0x8, R0 ;  /* 0x00000008ff027819 */ /* 0x002fe40000011600 */
[----:B------:R-:W-:Y:S02]  /*c960*/  LOP3.LUT R0, R5, UR22, R6, 0x96, !PT ;  /* 0x0000001605007c12 */ /* 0x000fe4000f8e9606 */
[----:B------:R-:W-:Y:S02]  /*c970*/  SHF.R.U32.HI R5, RZ, 0x10, R4 ;  /* 0x00000010ff057819 */ /* 0x000fe40000011604 */
[----:B------:R-:W-:Y:S02]  /*c980*/  PRMT R9, R7, 0x5410, R2 ;  /* 0x0000541007097816 */ /* 0x000fe40000000002 */
[----:B------:R-:W-:-:S02]  /*c990*/  SHF.R.U32.HI R6, RZ, 0x18, R4 ;  /* 0x00000018ff067819 */ /* 0x000fc40000011604 */
[----:B------:R-:W-:Y:S02]  /*c9a0*/  LOP3.LUT R2, R0, 0xffff, RZ, 0xc0, !PT ;  /* 0x0000ffff00027812 */ /* 0x000fe400078ec0ff */
[----:B------:R-:W-:Y:S01]  /*c9b0*/  LOP3.LUT R4, R5, 0xff, RZ, 0xc0, !PT ;  /* 0x000000ff05047812 */ /* 0x000fe200078ec0ff */
[----:B------:R-:W-:Y:S01]  /*c9c0*/  FFMA.FTZ R12, R12, UR8, -R10 ;  /* 0x000000080c0c7c23 */ /* 0x000fe2000801080a */
[----:B------:R-:W-:Y:S02]  /*c9d0*/  LOP3.LUT R7, R0, 0xff, RZ, 0xc0, !PT ;  /* 0x000000ff00077812 */ /* 0x000fe400078ec0ff */
[----:B------:R-:W-:Y:S01]  /*c9e0*/  SHF.R.U32.HI R5, RZ, 0x8, R2 ;  /* 0x00000008ff057819 */ /* 0x000fe20000011602 */
[----:B------:R-:W1:Y:S01]  /*c9f0*/  MUFU.EX2 R168, R13 ;  /* 0x0000000d00a87308 */ /* 0x000e620000000800 */
[----:B------:R-:W-:Y:S01]  /*ca00*/  PRMT R8, R4, 0x5410, R6 ;  /* 0x0000541004087816 */ /* 0x000fe20000000006 */
[----:B------:R-:W-:Y:S01]  /*ca10*/  FFMA.FTZ R16, R16, UR8, -R11 ;  /* 0x0000000810107c23 */ /* 0x000fe2000801080b */
[----:B------:R-:W-:-:S02]  /*ca20*/  SHF.R.U32.HI R2, RZ, 0x10, R0 ;  /* 0x00000010ff027819 */ /* 0x000fc40000011600 */
[----:B------:R-:W-:-:S03]  /*ca30*/  FSEL R4, R238, RZ, P1 ;  /* 0x000000ffee047208 */ /* 0x000fc60000800000 */
[----:B------:R3:W-:Y:S02]  /*ca40*/  MUFU.EX2 R170, R12 ;  /* 0x0000000c00aa7308 */ /* 0x0007e40000000800 */
[----:B------:R-:W-:Y:S01]  /*ca50*/  FADD.FTZ R4, R132, -R4 ;  /* 0x8000000484047221 */ /* 0x000fe20000010000 */
[----:B--2---:R-:W-:-:S05]  /*ca60*/  MOV R132, R19 ;  /* 0x0000001300847202 */ /* 0x004fca0000000f00 */
[----:B------:R2:W4:Y:S01]  /*ca70*/  MUFU.EX2 R30, R16 ;  /* 0x00000010001e7308 */ /* 0x0005220000000800 */
[----:B---3--:R-:W-:Y:S02]  /*ca80*/  PRMT R12, R7, 0x5410, R5 ;  /* 0x00005410070c7816 */ /* 0x008fe40000000005 */
[----:B------:R-:W-:Y:S02]  /*ca90*/  SHF.R.U32.HI R5, RZ, 0x18, R0 ;  /* 0x00000018ff057819 */ /* 0x000fe40000011600 */
[----:B------:R-:W-:Y:S01]  /*caa0*/  LOP3.LUT R0, R2, 0xff, RZ, 0xc0, !PT ;  /* 0x000000ff02007812 */ /* 0x000fe200078ec0ff */
[--C-:B------:R-:W-:Y:S02]  /*cab0*/  FFMA.FTZ R2, R17, UR8, -R11.reuse ;  /* 0x0000000811027c23 */ /* 0x100fe4000801080b */
[----:B--2---:R-:W2:Y:S02]  /*cac0*/  LDSM.16.MT88.4 R16, [R186+0x10000] ;  /* 0x01000000ba10783b */ /* 0x004ea40000004200 */
[----:B------:R3:W-:Y:S01]  /*cad0*/  MUFU.EX2 R169, R2 ;  /* 0x0000000200a97308 */ /* 0x0007e20000000800 */
[----:B------:R-:W-:Y:S01]  /*cae0*/  FFMA.FTZ R14, R14, UR8, -R11 ;  /* 0x000000080e0e7c23 */ /* 0x000fe2000801080b */
[----:B------:R-:W-:-:S02]  /*caf0*/  PRMT R5, R0, 0x5410, R5 ;  /* 0x0000541000057816 */ /* 0x000fc40000000005 */
[----:B------:R-:W-:Y:S02]  /*cb00*/  HSET2.LE.AND R6, R9, R176, PT ;  /* 0x000000b009067233 */ /* 0x000fe40003803000 */
[----:B-1----:R-:W-:Y:S01]  /*cb10*/  F2FP.F16.F32.PACK_AB R0, R171, R168 ;  /* 0x000000a8ab00723e */ /* 0x002fe200000000ff */
[----:B------:R-:W-:Y:S01]  /*cb20*/  FMUL.FTZ R4, R4, UR8 ;  /* 0x0000000804047c20 */ /* 0x000fe20008410000 */
[----:B------:R1:W5:Y:S01]  /*cb30*/  MUFU.EX2 R26, R14 ;  /* 0x0000000e001a7308 */ /* 0x0003620000000800 */
[----:B---3--:R-:W-:-:S05]  /*cb40*/  FSEL R2, R236, RZ, P0 ;  /* 0x000000ffec027208 */ /* 0x008fca0000000000 */
[----:B------:R-:W-:Y:S01]  /*cb50*/  FADD.FTZ R2, R3, -R2 ;  /* 0x8000000203027221 */ /* 0x000fe20000010000 */
[----:B------:R-:W-:-:S03]  /*cb60*/  LOP3.LUT R6, R6, R0, RZ, 0xc0, !PT ;  /* 0x0000000006067212 */ /* 0x000fc600078ec0ff */
[----:B------:R-:W-:Y:S01]  /*cb70*/  FMUL.FTZ R3, R2, UR8 ;  /* 0x0000000802037c20 */ /* 0x000fe20008410000 */
[----:B------:R-:W-:Y:S01]  /*cb80*/  HSET2.LE.AND R0, R8, R176, PT ;  /* 0x000000b008007233 */ /* 0x000fe20003803000 */
[----:B------:R3:W2:Y:S01]  /*cb90*/  MUFU.EX2 R9, R4 ;  /* 0x0000000400097308 */ /* 0x0006a20000000800 */
[----:B----4-:R-:W-:-:S07]  /*cba0*/  F2FP.F16.F32.PACK_AB R2, R132, R30 ;  /* 0x0000001e8402723e */ /* 0x010fce00000000ff */
[----:B------:R-:W4:Y:S01]  /*cbb0*/  MUFU.EX2 R8, R3 ;  /* 0x0000000300087308 */ /* 0x000f220000000800 */
[----:B------:R-:W-:Y:S02]  /*cbc0*/  LOP3.LUT R7, R0, R2, RZ, 0xc0, !PT ;  /* 0x0000000200077212 */ /* 0x000fe400078ec0ff */
[--C-:B------:R-:W-:Y:S02]  /*cbd0*/  HSET2.LE.AND R0, R12, R176.reuse, PT ;  /* 0x000000b00c007233 */ /* 0x100fe40003803000 */
[----:B------:R-:W-:Y:S01]  /*cbe0*/  F2FP.F16.F32.PACK_AB R2, R170, R27 ;  /* 0x0000001baa02723e */ /* 0x000fe200000000ff */
[----:B-1----:R-:W1:Y:S03]  /*cbf0*/  LDSM.16.MT88.4 R12, [R188+0x10000] ;  /* 0x01000000bc0c783b */ /* 0x002e660000004200 */
[----:B---3--:R-:W-:Y:S02]  /*cc00*/  LOP3.LUT R4, R0, R2, RZ, 0xc0, !PT ;  /* 0x0000000200047212 */ /* 0x008fe400078ec0ff */
[----:B------:R-:W-:-:S02]  /*cc10*/  HSET2.LE.AND R0, R5, R176, PT ;  /* 0x000000b005007233 */ /* 0x000fc40003803000 */
[----:B-----5:R-:W-:Y:S01]  /*cc20*/  F2FP.F16.F32.PACK_AB R2, R169, R26 ;  /* 0x0000001aa902723e */ /* 0x020fe200000000ff */
[-C--:B--2---:R-:W-:Y:S01]  /*cc30*/  FMUL.FTZ R144, R144, R9.reuse ;  /* 0x0000000990907220 */ /* 0x084fe20000410000 */
[-C--:B------:R-:W-:Y:S01]  /*cc40*/  FMUL.FTZ R145, R145, R9.reuse ;  /* 0x0000000991917220 */ /* 0x080fe20000410000 */
[-C--:B------:R-:W-:Y:S01]  /*cc50*/  FMUL.FTZ R148, R148, R9.reuse ;  /* 0x0000000994947220 */ /* 0x080fe20000410000 */
[----:B------:R-:W-:Y:S01]  /*cc60*/  LOP3.LUT R5, R0, R2, RZ, 0xc0, !PT ;  /* 0x0000000200057212 */ /* 0x000fe200078ec0ff */
[-C--:B----4-:R-:W-:Y:S01]  /*cc70*/  FMUL.FTZ R146, R146, R8.reuse ;  /* 0x0000000892927220 */ /* 0x090fe20000410000 */
[-C--:B------:R-:W-:Y:S01]  /*cc80*/  FMUL.FTZ R147, R147, R8.reuse ;  /* 0x0000000893937220 */ /* 0x080fe20000410000 */
[----:B------:R-:W-:Y:S01]  /*cc90*/  FMUL.FTZ R149, R149, R9 ;  /* 0x0000000995957220 */ /* 0x000fe20000410000 */
[-C--:B------:R-:W-:Y:S01]  /*cca0*/  FMUL.FTZ R150, R150, R8.reuse ;  /* 0x0000000896967220 */ /* 0x080fe20000410000 */
[----:B------:R-:W-:Y:S01]  /*ccb0*/  FMUL.FTZ R151, R151, R8 ;  /* 0x0000000897977220 */ /* 0x000fe20000410000 */
[----:B------:R-:W-:Y:S01]  /*ccc0*/  IMAD.MOV.U32 R28, RZ, RZ, R249 ;  /* 0x000000ffff1c7224 */ /* 0x000fe200078e00f9 */
[----:B------:R-:W-:-:S02]  /*ccd0*/  MOV R221, R248 ;  /* 0x000000f800dd7202 */ /* 0x000fc40000000f00 */
[C---:B------:R-:W-:Y:S06]  /*cce0*/  HMMA.16816.F32 R144, R4.reuse, R16, R144 ;  /* 0x000000100490723c */ /* 0x040fec0000001890 */
[----:B------:R-:W-:Y:S01]  /*ccf0*/  HMMA.16816.F32 R248, R4, R18, R148 ;  /* 0x0000001204f8723c */ /* 0x000fe20000001894 */
[----:B------:R-:W2:Y:S01]  /*cd00*/  LDSM.16.MT88.4 R16, [R187+0x10000] ;  /* 0x01000000bb10783b */ /* 0x000ea20000004200 */
[-C--:B------:R-:W-:Y:S01]  /*cd10*/  FMUL.FTZ R140, R140, R9.reuse ;  /* 0x000000098c8c7220 */ /* 0x080fe20000410000 */
[----:B------:R-:W-:Y:S01]  /*cd20*/  FMUL.FTZ R141, R141, R9 ;  /* 0x000000098d8d7220 */ /* 0x000fe20000410000 */
[-C--:B------:R-:W-:Y:S01]  /*cd30*/  FMUL.FTZ R142, R142, R8.reuse ;  /* 0x000000088e8e7220 */ /* 0x080fe20000410000 */
[----:B------:R-:W-:-:S07]  /*cd40*/  FMUL.FTZ R143, R143, R8 ;  /* 0x000000088f8f7220 */ /* 0x000fce0000410000 */
[C---:B------:R-:W-:Y:S01]  /*cd50*/  HMMA.16816.F32 R224, R4.reuse, R22, R140 ;  /* 0x0000001604e0723c */ /* 0x040fe2000000188c */
        /* <DEDUP_REMOVED lines=17> */
[----:B------:R-:W-:Y:S01]  /*ce70*/  FMUL.FTZ R165, R165, R9 ;  /* 0x00000009a5a57220 */ /* 0x000fe20000410000 */
[-C--:B------:R-:W-:Y:S01]  /*ce80*/  FMUL.FTZ R166, R166, R8.reuse ;  /* 0x00000008a6a67220 */ /* 0x080fe20000410000 */
[----:B------:R-:W-:Y:S01]  /*ce90*/  FMUL.FTZ R167, R167, R8 ;  /* 0x00000008a7a77220 */ /* 0x000fe20000410000 */
[C---:B-1----:R-:W-:Y:S06]  /*cea0*/  HMMA.16816.F32 R152, R4.reuse, R12, R152 ;  /* 0x0000000c0498723c */ /* 0x042fec0000001898 */
[----:B------:R-:W-:Y:S01]  /*ceb0*/  HMMA.16816.F32 R240, R4, R14, R156 ;  /* 0x0000000e04f0723c */ /* 0x000fe2000000189c */
[----:B------:R-:W1:Y:S01]  /*cec0*/  LDSM.16.MT88.4 R12, [R185+0x12000] ;  /* 0x01200000b90c783b */ /* 0x000e620000004200 */
[----:B------:R-:W-:-:S02]  /*ced0*/  IMAD.MOV.U32 R23, RZ, RZ, R224 ;  /* 0x000000ffff177224 */ /* 0x000fc400078e00e0 */
[----:B------:R-:W-:Y:S02]  /*cee0*/  IMAD.MOV.U32 R22, RZ, RZ, R225 ;  /* 0x000000ffff167224 */ /* 0x000fe400078e00e1 */
[C---:B------:R-:W-:Y:S06]  /*cef0*/  HMMA.16816.F32 R136, R4.reuse, R20, R136 ;  /* 0x000000140488723c */ /* 0x040fec0000001888 */
[----:B--2---:R-:W-:Y:S01]  /*cf00*/  HMMA.16816.F32 R160, R4, R16, R160 ;  /* 0x0000001004a0723c */ /* 0x004fe200000018a0 */
[----:B------:R-:W-:Y:S01]  /*cf10*/  MOV R21, R226 ;  /* 0x000000e200157202 */ /* 0x000fe20000000f00 */
[----:B------:R-:W-:-:S04]  /*cf20*/  IMAD.MOV.U32 R20, RZ, RZ, R227 ;  /* 0x000000ffff147224 */ /* 0x000fc800078e00e3 */
[C---:B------:R-:W-:Y:S01]  /*cf30*/  HMMA.16816.F32 R224, R4.reuse, R18, R164 ;  /* 0x0000001204e0723c */ /* 0x040fe200000018a4 */
[----:B------:R-:W2:Y:S01]  /*cf40*/  LDSM.16.MT88.4 R16, [R186+0x12000] ;  /* 0x01200000ba10783b */ /* 0x000ea20000004200 */
        /* <DEDUP_REMOVED lines=19> */
[----:B------:R-:W-:Y:S01]  /*d080*/  IMAD.MOV.U32 R38, RZ, RZ, R230 ;  /* 0x000000ffff267224 */ /* 0x000fe200078e00e6 */
[----:B------:R-:W-:Y:S01]  /*d090*/  MOV R37, R228 ;  /* 0x000000e400257202 */ /* 0x000fe20000000f00 */
[----:B------:R-:W-:-:S02]  /*d0a0*/  IMAD.MOV.U32 R39, RZ, RZ, R231 ;  /* 0x000000ffff277224 */ /* 0x000fc400078e00e7 */
[----:B------:R-:W-:Y:S01]  /*d0b0*/  IMAD.MOV.U32 R36, RZ, RZ, R223 ;  /* 0x000000ffff247224 */ /* 0x000fe200078e00df */
[----:B------:R-:W-:Y:S01]  /*d0c0*/  MOV R42, R222 ;  /* 0x000000de002a7202 */ /* 0x000fe20000000f00 */
[----:B------:R-:W-:Y:S01]  /*d0d0*/  IMAD.MOV.U32 R41, RZ, RZ, R221 ;  /* 0x000000ffff297224 */ /* 0x000fe200078e00dd */
[----:B--2---:R-:W-:Y:S07]  /*d0e0*/  HMMA.16816.F32 R228, R4, R16, R44 ;  /* 0x0000001004e4723c */ /* 0x004fee000000182c */
[----:B------:R-:W-:-:S02]  /*d0f0*/  MOV R47, R220 ;  /* 0x000000dc002f7202 */ /* 0x000fc40000000f00 */
        /* <DEDUP_REMOVED lines=24> */
[----:B------:R-:W-:Y:S02]  /*d280*/  IMAD.MOV.U32 R40, RZ, RZ, R170 ;  /* 0x000000ffff287224 */ /* 0x000fe400078e00aa */
[----:B------:R-:W-:Y:S02]  /*d290*/  IMAD.MOV.U32 R46, RZ, RZ, R169 ;  /* 0x000000ffff2e7224 */ /* 0x000fe400078e00a9 */
[----:B------:R-:W-:Y:S02]  /*d2a0*/  IMAD.MOV.U32 R45, RZ, RZ, R168 ;  /* 0x000000ffff2d7224 */ /* 0x000fe400078e00a8 */
[----:B------:R-:W-:Y:S02]  /*d2b0*/  IMAD.MOV.U32 R53, RZ, RZ, R182 ;  /* 0x000000ffff357224 */ /* 0x000fe400078e00b6 */
[C---:B--2---:R-:W-:Y:S06]  /*d2c0*/  HMMA.16816.F32 R180, R4.reuse, R16, R60 ;  /* 0x0000001004b4723c */ /* 0x044fec000000183c */
        /* <DEDUP_REMOVED lines=18> */
[C---:B-1----:R-:W-:Y:S06]  /*d3f0*/  HMMA.16816.F32 R156, R4.reuse, R12, R68 ;  /* 0x0000000c049c723c */ /* 0x042fec0000001844 */
[C---:B------:R-:W-:Y:S01]  /*d400*/  HMMA.16816.F32 R164, R4.reuse, R14, R72 ;  /* 0x0000000e04a4723c */ /* 0x040fe20000001848 */
[----:B------:R-:W1:Y:S05]  /*d410*/  LDSM.16.MT88.4 R12, [R188+0x14000] ;  /* 0x01400000bc0c783b */ /* 0x000e6a0000004200 */
        /* <DEDUP_REMOVED lines=42> */
[C---:B------:R-:W-:Y:S01]  /*d6c0*/  HMMA.16816.F32 R104, R4.reuse, R14, R104 ;  /* 0x0000000e0468723c */ /* 0x040fe20000001868 */
[----:B------:R-:W1:Y:S05]  /*d6d0*/  LDSM.16.MT88.4 R12, [R188+0x16000] ;  /* 0x01600000bc0c783b */ /* 0x000e6a0000004200 */
[C---:B--2---:R-:W-:Y:S06]  /*d6e0*/  HMMA.16816.F32 R108, R4.reuse, R16, R108 ;  /* 0x00000010046c723c */ /* 0x044fec000000186c */
[----:B------:R-:W-:Y:S01]  /*d6f0*/  HMMA.16816.F32 R112, R4, R18, R112 ;  /* 0x000000120470723c */ /* 0x000fe20000001870 */
[----:B------:R-:W2:Y:S01]  /*d700*/  LDSM.16.MT88.4 R16, [R187+0x16000] ;  /* 0x01600000bb10783b */ /* 0x000ea20000004200 */
[----:B------:R-:W-:-:S04]  /*d710*/  FFMA.FTZ R0, R133, UR8, -R10 ;  /* 0x0000000885007c23 */ /* 0x000fc8000801080a */
[----:B------:R3:W-:Y:S01]  /*d720*/  MUFU.EX2 R52, R0 ;  /* 0x0000000000347308 */ /* 0x0007e20000000800 */
[----:B------:R-:W-:Y:S01]  /*d730*/  UIADD3 UR19, UR35, 0x646e171e, URZ ;  /* 0x646e171e23137890 */ /* 0x000fe2000fffe03f */
[----:B------:R-:W-:-:S04]  /*d740*/  IMAD.WIDE.U32 R2, R25, -0x2daee0ad, RZ ;  /* 0xd2511f5319027825 */ /* 0x000fc800078e00ff */
        /* <DEDUP_REMOVED lines=8> */
[----:B---3--:R-:W-:Y:S01]  /*d7d0*/  FFMA.FTZ R0, R134, UR8, -R10 ;  /* 0x0000000886007c23 */ /* 0x008fe2000801080a */
[----:B------:R-:W-:-:S03]  /*d7e0*/  MOV R44, R30 ;  /* 0x0000001e002c7202 */ /* 0x000fc60000000f00 */
[----:B------:R3:W-:Y:S01]  /*d7f0*/  MUFU.EX2 R55, R0 ;  /* 0x0000000000377308 */ /* 0x0007e20000000800 */
[----:B------:R-:W-:Y:S01]  /*d800*/  IMAD.MOV.U32 R30, RZ, RZ, R219 ;  /* 0x000000ffff1e7224 */ /* 0x000fe200078e00db */
[C---:B-1----:R-:W-:Y:S01]  /*d810*/  HMMA.16816.F32 R116, R4.reuse, R12, R116 ;  /* 0x0000000c0474723c */ /* 0x042fe20000001874 */
[-C--:B------:R-:W-:Y:S01]  /*d820*/  FMUL.FTZ R124, R124, R9.reuse ;  /* 0x000000097c7c7220 */ /* 0x080fe20000410000 */
[-C--:B------:R-:W-:Y:S01]  /*d830*/  FMUL.FTZ R125, R125, R9.reuse ;  /* 0x000000097d7d7220 */ /* 0x080fe20000410000 */
[-C--:B------:R-:W-:Y:S01]  /*d840*/  FMUL.FTZ R126, R126, R8.reuse ;  /* 0x000000087e7e7220 */ /* 0x080fe20000410000 */
[----:B------:R-:W-:Y:S01]  /*d850*/  FMUL.FTZ R127, R127, R8 ;  /* 0x000000087f7f7220 */ /* 0x000fe20000410000 */
[----:B------:R-:W-:Y:S01]  /*d860*/  FMUL.FTZ R128, R128, R9 ;  /* 0x0000000980807220 */ /* 0x000fe20000410000 */
[----:B------:R-:W-:Y:S01]  /*d870*/  HMMA.16816.F32 R120, R4, R14, R120 ;  /* 0x0000000e0478723c */ /* 0x000fe20000001878 */
[----:B---3--:R-:W-:-:S04]  /*d880*/  FFMA.FTZ R0, R172, UR8, -R10 ;  /* 0x00000008ac007c23 */ /* 0x008fc8000801080a */
[----:B------:R1:W-:Y:S01]  /*d890*/  MUFU.EX2 R219, R0 ;  /* 0x0000000000db7308 */ /* 0x0003e20000000800 */
[----:B------:R-:W-:Y:S01]  /*d8a0*/  LOP3.LUT R13, R2, 0xff, RZ, 0xc0, !PT ;  /* 0x000000ff020d7812 */ /* 0x000fe200078ec0ff */
[----:B------:R-:W-:Y:S01]  /*d8b0*/  FMUL.FTZ R129, R129, R9 ;  /* 0x0000000981817220 */ /* 0x000fe20000410000 */
[--C-:B------:R-:W-:Y:S01]  /*d8c0*/  SHF.R.U32.HI R15, RZ, 0x10, R2.reuse ;  /* 0x00000010ff0f7819 */ /* 0x100fe20000011602 */
[-C--:B------:R-:W-:Y:S01]  /*d8d0*/  FMUL.FTZ R130, R130, R8.reuse ;  /* 0x0000000882827220 */ /* 0x080fe20000410000 */
[----:B------:R-:W-:Y:S01]  /*d8e0*/  SHF.R.U32.HI R14, RZ, 0x18, R2 ;  /* 0x00000018ff0e7819 */ /* 0x000fe20000011602 */
[----:B------:R-:W-:Y:S01]  /*d8f0*/  FMUL.FTZ R131, R131, R8 ;  /* 0x0000000883837220 */ /* 0x000fe20000410000 */
[----:B------:R-:W-:Y:S01]  /*d900*/  FFMA.FTZ R12, R135, UR8, -R10 ;  /* 0x00000008870c7c23 */ /* 0x000fe2000801080a */
[----:B-1----:R-:W-:Y:S02]  /*d910*/  LOP3.LUT R0, R3, UR19, R24, 0x96, !PT ;  /* 0x0000001303007c12 */ /* 0x002fe4000f8e9618 */
[----:B------:R-:W-:-:S04]  /*d920*/  LOP3.LUT R3, R2, 0xffff, RZ, 0xc0, !PT ;  /* 0x0000ffff02037812 */ /* 0x000fc800078ec0ff */
[----:B------:R-:W-:Y:S01]  /*d930*/  SHF.R.U32.HI R2, RZ, 0x8, R3 ;  /* 0x00000008ff027819 */ /* 0x000fe20000011603 */
[----:B------:R-:W-:Y:S01]  /*d940*/  FFMA.FTZ R3, R178, UR8, -R11 ;  /* 0x00000008b2037c23 */ /* 0x000fe2000801080b */
[----:B------:R-:W1:Y:S01]  /*d950*/  MUFU.EX2 R81, R12 ;  /* 0x0000000c00517308 */ /* 0x000e620000000800 */
[----:B------:R-:W-:Y:S01]  /*d960*/  IMAD.MOV.U32 R73, RZ, RZ, R36 ;  /* 0x000000ffff497224 */ /* 0x000fe200078e0024 */
[----:B------:R-:W-:Y:S01]  /*d970*/  PRMT R13, R13, 0x5410, R2 ;  /* 0x000054100d0d7816 */ /* 0x000fe20000000002 */
[----:B------:R-:W-:Y:S01]  /*d980*/  IMAD.MOV.U32 R72, RZ, RZ, R37 ;  /* 0x000000ffff487224 */ /* 0x000fe200078e0025 */
[----:B------:R-:W-:Y:S01]  /*d990*/  LOP3.LUT R2, R15, 0xff, RZ, 0xc0, !PT ;  /* 0x000000ff0f027812 */ /* 0x000fe200078ec0ff */
[----:B------:R-:W-:Y:S01]  /*d9a0*/  IMAD.MOV.U32 R76, RZ, RZ, R38 ;  /* 0x000000ffff4c7224 */ /* 0x000fe200078e0026 */
[----:B--2---:R-:W-:Y:S01]  /*d9b0*/  HMMA.16816.F32 R124, R4, R16, R124 ;  /* 0x00000010047c723c */ /* 0x004fe2000000187c */
[----:B------:R-:W-:Y:S01]  /*d9c0*/  IMAD.MOV.U32 R77, RZ, RZ, R39 ;  /* 0x000000ffff4d7224 */ /* 0x000fe200078e0027 */
[----:B------:R2:W-:Y:S01]  /*d9d0*/  MUFU.EX2 R84, R3 ;  /* 0x0000000300547308 */ /* 0x0005e20000000800 */
[----:B------:R-:W-:-:S03]  /*d9e0*/  IMAD.MOV.U32 R83, RZ, RZ, R28 ;  /* 0x000000ffff537224 */ /* 0x000fc600078e001c */
[----:B------:R-:W-:Y:S01]  /*d9f0*/  HMMA.16816.F32 R36, R4, R18, R128 ;  /* 0x000000120424723c */ /* 0x000fe20000001880 */
[----:B------:R-:W-:Y:S01]  /*da00*/  PRMT R28, R2, 0x5410, R14 ;  /* 0x00005410021c7816 */ /* 0x000fe2000000000e */
[----:B------:R-:W-:Y:S01]  /*da10*/  IMAD.MOV.U32 R82, RZ, RZ, R26 ;  /* 0x000000ffff527224 */ /* 0x000fe200078e001a */
[----:B------:R-:W-:Y:S02]  /*da20*/  MOV R79, R29 ;  /* 0x0000001d004f7202 */ /* 0x000fe40000000f00 */
[----:B------:R-:W-:Y:S01]  /*da30*/  MOV R78, R27 ;  /* 0x0000001b004e7202 */ /* 0x000fe20000000f00 */
[----:B------:R-:W-:Y:S02]  /*da40*/  IMAD.MOV.U32 R68, RZ, RZ, R41 ;  /* 0x000000ffff447224 */ /* 0x000fe400078e0029 */
[--C-:B------:R-:W-:Y:S01]  /*da50*/  FFMA.FTZ R5, R175, UR8, -R11.reuse ;  /* 0x00000008af057c23 */ /* 0x100fe2000801080b */
[----:B------:R-:W-:Y:S01]  /*da60*/  LOP3.LUT R2, R0, 0xffff, RZ, 0xc0, !PT ;  /* 0x0000ffff00027812 */ /* 0x000fe200078ec0ff */
[----:B------:R-:W3:Y:S01]  /*da70*/  LDSM.16.MT88.4 R24, [R185+0x10800] ;  /* 0x01080000b918783b */ /* 0x000ee20000004200 */
[----:B--2---:R-:W-:Y:S01]  /*da80*/  FFMA.FTZ R3, R174, UR8, -R11 ;  /* 0x00000008ae037c23 */ /* 0x004fe2000801080b */
[----:B------:R2:W-:Y:S01]  /*da90*/  MUFU.EX2 R29, R5 ;  /* 0x00000005001d7308 */ /* 0x0005e20000000800 */
[----:B------:R-:W-:Y:S01]  /*daa0*/  LOP3.LUT R6, R0, 0xff, RZ, 0xc0, !PT ;  /* 0x000000ff00067812 */ /* 0x000fe200078ec0ff */
[----:B------:R-:W-:Y:S01]  /*dab0*/  IMAD.MOV.U32 R75, RZ, RZ, R42 ;  /* 0x000000ffff4b7224 */ /* 0x000fe200078e002a */
[----:B------:R-:W-:-:S02]  /*dac0*/  SHF.R.U32.HI R4, RZ, 0x8, R2 ;  /* 0x00000008ff047819 */ /* 0x000fc40000011602 */
[----:B------:R-:W-:Y:S02]  /*dad0*/  MOV R69, R40 ;  /* 0x0000002800457202 */ /* 0x000fe40000000f00 */
[----:B------:R-:W-:Y:S01]  /*dae0*/  MOV R74, R43 ;  /* 0x0000002b004a7202 */ /* 0x000fe20000000f00 */
[----:B------:R4:W5:Y:S01]  /*daf0*/  MUFU.EX2 R80, R3 ;  /* 0x0000000300507308 */ /* 0x0009620000000800 */
[----:B------:R-:W-:Y:S01]  /*db00*/  IMAD.MOV.U32 R40, RZ, RZ, R23 ;  /* 0x000000ffff287224 */ /* 0x000fe200078e0017 */
[----:B------:R-:W-:Y:S01]  /*db10*/  MOV R42, R21 ;  /* 0x00000015002a7202 */ /* 0x000fe20000000f00 */
[----:B------:R-:W-:Y:S01]  /*db20*/  IMAD.MOV.U32 R41, RZ, RZ, R22 ;  /* 0x000000ffff297224 */ /* 0x000fe200078e0016 */
[----:B------:R-:W-:Y:S01]  /*db30*/  SHF.R.U32.HI R7, RZ, 0x18, R0 ;  /* 0x00000018ff077819 */ /* 0x000fe20000011600 */
[----:B------:R-:W-:Y:S01]  /*db40*/  IMAD.MOV.U32 R43, RZ, RZ, R20 ;  /* 0x000000ffff2b7224 */ /* 0x000fe200078e0014 */
[----:B------:R-:W-:Y:S01]  /*db50*/  MOV R87, R239 ;  /* 0x000000ef00577202 */ /* 0x000fe20000000f00 */
[----:B------:R-:W3:Y:S01]  /*db60*/  LDSM.16.MT88.4 R20, [R186+0x10800] ;  /* 0x01080000ba14783b */ /* 0x000ee20000004200 */
[----:B--2---:R-:W-:Y:S01]  /*db70*/  PRMT R5, R6, 0x5410, R4 ;  /* 0x0000541006057816 */ /* 0x004fe20000000004 */
[----:B------:R-:W-:Y:S01]  /*db80*/  FFMA.FTZ R4, R179, UR8, -R11 ;  /* 0x00000008b3047c23 */ /* 0x000fe2000801080b */
[----:B-1----:R-:W-:Y:S01]  /*db90*/  F2FP.F16.F32.PACK_AB R2, R81, R219 ;  /* 0x000000db5102723e */ /* 0x002fe200000000ff */
[----:B------:R-:W-:Y:S01]  /*dba0*/  IMAD.MOV.U32 R178, RZ, RZ, R52 ;  /* 0x000000ffffb27224 */ /* 0x000fe200078e0034 */
[----:B------:R-:W1:Y:S01]  /*dbb0*/  LDSM.16.MT88.4 R16, [R188+0x10800] ;  /* 0x01080000bc10783b */ /* 0x000e620000004200 */
[----:B------:R2:W2:Y:S01]  /*dbc0*/  MUFU.EX2 R239, R4 ;  /* 0x0000000400ef7308 */ /* 0x0004a20000000800 */
[----:B----4-:R-:W-:-:S02]  /*dbd0*/  SHF.R.U32.HI R3, RZ, 0x10, R0 ;  /* 0x00000010ff037819 */ /* 0x010fc40000011600 */
[--C-:B------:R-:W-:Y:S02]  /*dbe0*/  HSET2.LE.AND R0, R13, R176.reuse, PT ;  /* 0x000000b00d007233 */ /* 0x100fe40003803000 */
[----:B------:R-:W-:Y:S01]  /*dbf0*/  LOP3.LUT R3, R3, 0xff, RZ, 0xc0, !PT ;  /* 0x000000ff03037812 */ /* 0x000fe200078ec0ff */
[----:B------:R-:W4:Y:S02]  /*dc00*/  LDSM.16.MT88.4 R12, [R187+0x10800] ;  /* 0x01080000bb0c783b */ /* 0x000f240000004200 */
[----:B------:R-:W-:Y:S02]  /*dc10*/  LOP3.LUT R6, R0, R2, RZ, 0xc0, !PT ;  /* 0x0000000200067212 */ /* 0x000fe400078ec0ff */
[----:B------:R-:W-:Y:S02]  /*dc20*/  HSET2.LE.AND R0, R28, R176, PT ;  /* 0x000000b01c007233 */ /* 0x000fe40003803000 */
[----:B-----5:R-:W-:Y:S02]  /*dc30*/  F2FP.F16.F32.PACK_AB R2, R29, R80 ;  /* 0x000000501d02723e */ /* 0x020fe400000000ff */
[----:B------:R-:W-:-:S02]  /*dc40*/  PRMT R3, R3, 0x5410, R7 ;  /* 0x0000541003037816 */ /* 0x000fc40000000007 */
[----:B------:R-:W-:Y:S02]  /*dc50*/  LOP3.LUT R7, R0, R2, RZ, 0xc0, !PT ;  /* 0x0000000200077212 */ /* 0x000fe400078ec0ff */
[----:B------:R-:W-:Y:S02]  /*dc60*/  HSET2.LE.AND R0, R5, R176, PT ;  /* 0x000000b005007233 */ /* 0x000fe40003803000 */
[----:B------:R-:W-:-:S04]  /*dc70*/  F2FP.F16.F32.PACK_AB R2, R55, R178 ;  /* 0x000000b23702723e */ /* 0x000fc800000000ff */
[----:B--2---:R-:W-:Y:S02]  /*dc80*/  LOP3.LUT R4, R0, R2, RZ, 0xc0, !PT ;  /* 0x0000000200047212 */ /* 0x004fe400078ec0ff */
[----:B------:R-:W-:Y:S02]  /*dc90*/  HSET2.LE.AND R0, R3, R176, PT ;  /* 0x000000b003007233 */ /* 0x000fe40003803000 */
[----:B------:R-:W-:-:S04]  /*dca0*/  F2FP.F16.F32.PACK_AB R2, R239, R84 ;  /* 0x00000054ef02723e */ /* 0x000fc800000000ff */
[----:B------:R-:W-:-:S07]  /*dcb0*/  LOP3.LUT R5, R0, R2, RZ, 0xc0, !PT ;  /* 0x0000000200057212 */ /* 0x000fce00078ec0ff */
[C---:B---3--:R-:W-:Y:S06]  /*dcc0*/  HMMA.16816.F32 R136, R4.reuse, R24, R136 ;  /* 0x000000180488723c */ /* 0x048fec0000001888 */
[----:B------:R-:W-:Y:S01]  /*dcd0*/  HMMA.16816.F32 R40, R4, R26, R40 ;  /* 0x0000001a0428723c */ /* 0x000fe20000001828 */
[----:B------:R-:W2:Y:S01]  /*dce0*/  LDSM.16.MT88.4 R24, [R185+0x12800] ;  /* 0x01280000b918783b */ /* 0x000ea20000004200 */
[----:B------:R-:W-:Y:S01]  /*dcf0*/  IMAD.MOV.U32 R61, RZ, RZ, R44 ;  /* 0x000000ffff3d7224 */ /* 0x000fe200078e002c */
[----:B------:R-:W-:Y:S01]  /*dd00*/  MOV R60, R45 ;  /* 0x0000002d003c7202 */ /* 0x000fe20000000f00 */
[----:B------:R-:W-:-:S02]  /*dd10*/  IMAD.MOV.U32 R71, RZ, RZ, R46 ;  /* 0x000000ffff477224 */ /* 0x000fc400078e002e */
[----:B------:R-:W-:Y:S01]  /*dd20*/  IMAD.MOV.U32 R70, RZ, RZ, R47 ;  /* 0x000000ffff467224 */ /* 0x000fe200078e002f */
[C---:B------:R-:W-:Y:S06]  /*dd30*/  HMMA.16816.F32 R144, R4.reuse, R20, R144 ;  /* 0x000000140490723c */ /* 0x040fec0000001890 */
[----:B------:R-:W-:Y:S01]  /*dd40*/  HMMA.16816.F32 R44, R4, R22, R248 ;  /* 0x00000016042c723c */ /* 0x000fe200000018f8 */
[----:B------:R-:W3:Y:S01]  /*dd50*/  LDSM.16.MT88.4 R20, [R186+0x12800] ;  /* 0x01280000ba14783b */ /* 0x000ee20000004200 */
[----:B------:R-:W-:Y:S01]  /*dd60*/  MOV R63, R53 ;  /* 0x00000035003f7202 */ /* 0x000fe20000000f00 */
[----:B------:R-:W-:Y:S01]  /*dd70*/  IMAD.MOV.U32 R62, RZ, RZ, R54 ;  /* 0x000000ffff3e7224 */ /* 0x000fe200078e0036 */
[----:B------:R-:W-:-:S02]  /*dd80*/  MOV R133, R73 ;  /* 0x0000004900857202 */ /* 0x000fc40000000f00 */
[----:B-1----:R-:W-:Y:S01]  /*dd90*/  HMMA.16816.F32 R152, R4, R16, R152 ;  /* 0x000000100498723c */ /* 0x002fe20000001898 */
[----:B------:R-:W-:Y:S02]  /*dda0*/  IMAD.MOV.U32 R248, RZ, RZ, R55 ;  /* 0x000000fffff87224 */ /* 0x000fe400078e0037 */
[----:B------:R-:W-:-:S03]  /*ddb0*/  IMAD.MOV.U32 R129, RZ, RZ, R82 ;  /* 0x000000ffff817224 */ /* 0x000fc600078e0052 */
[C---:B------:R-:W-:Y:S01]  /*ddc0*/  HMMA.16816.F32 R52, R4.reuse, R18, R240 ;  /* 0x000000120434723c */ /* 0x040fe200000018f0 */
[----:B------:R-:W1:Y:S01]  /*ddd0*/  LDSM.16.MT88.4 R16, [R188+0x12800] ;  /* 0x01280000bc10783b */ /* 0x000e620000004200 */
[----:B------:R-:W-:Y:S02]  /*dde0*/  IMAD.MOV.U32 R130, RZ, RZ, R83 ;  /* 0x000000ffff827224 */ /* 0x000fe400078e0053 */
[----:B------:R-:W-:Y:S01]  /*ddf0*/  IMAD.MOV.U32 R134, RZ, RZ, R72 ;  /* 0x000000ffff867224 */ /* 0x000fe200078e0048 */
[----:B------:R-:W-:Y:S01]  /*de00*/  MOV R72, R62 ;  /* 0x0000003e00487202 */ /* 0x000fe20000000f00 */
[----:B------:R-:W-:Y:S01]  /*de10*/  IMAD.MOV.U32 R82, RZ, RZ, R60 ;  /* 0x000000ffff527224 */ /* 0x000fe200078e003c */
[----:B----4-:R-:W-:Y:S01]  /*de20*/  HMMA.16816.F32 R160, R4, R12, R160 ;  /* 0x0000000c04a0723c */ /* 0x010fe200000018a0 */
[----:B------:R-:W-:Y:S02]  /*de30*/  IMAD.MOV.U32 R83, RZ, RZ, R61 ;  /* 0x000000ffff537224 */ /* 0x000fe400078e003d */
[----:B------:R-:W-:-:S03]  /*de40*/  IMAD.MOV.U32 R73, RZ, RZ, R63 ;  /* 0x000000ffff497224 */ /* 0x000fc600078e003f */
[----:B------:R-:W-:Y:S01]  /*de50*/  HMMA.16816.F32 R60, R4, R14, R224 ;  /* 0x0000000e043c723c */ /* 0x000fe200000018e0 */
[----:B------:R-:W4:Y:S01]  /*de60*/  LDSM.16.MT88.4 R12, [R187+0x12800] ;  /* 0x01280000bb0c783b */ /* 0x000f220000004200 */
[----:B------:R-:W-:Y:S01]  /*de70*/  MOV R243, R84 ;  /* 0x0000005400f37202 */ /* 0x000fe20000000f00 */
[----:B------:R-:W-:Y:S02]  /*de80*/  IMAD.MOV.U32 R84, RZ, RZ, R74 ;  /* 0x000000ffff547224 */ /* 0x000fe400078e004a */
[----:B------:R-:W-:Y:S01]  /*de90*/  IMAD.MOV.U32 R85, RZ, RZ, R75 ;  /* 0x000000ffff557224 */ /* 0x000fe200078e004b */
[----:B------:R-:W-:Y:S01]  /*dea0*/  MOV R75, R31 ;  /* 0x0000001f004b7202 */ /* 0x000fe20000000f00 */
[----:B------:R-:W-:Y:S02]  /*deb0*/  IMAD.MOV.U32 R74, RZ, RZ, R132 ;  /* 0x000000ffff4a7224 */ /* 0x000fe400078e0084 */
[----:B------:R-:W-:Y:S02]  /*dec0*/  IMAD.MOV.U32 R132, RZ, RZ, R30 ;  /* 0x000000ffff847224 */ /* 0x000fe400078e001e */
[----:B------:R-:W-:-:S02]  /*ded0*/  IMAD.MOV.U32 R251, RZ, RZ, R29 ;  /* 0x000000fffffb7224 */ /* 0x000fc400078e001d */
[----:B------:R-:W5:Y:S01]  /*dee0*/  LDSM.16.MT88.4 R28, [R185+0x14800] ;  /* 0x01480000b91c783b */ /* 0x000f620000004200 */
        /* <DEDUP_REMOVED lines=11> */
[----:B--2---:R-:W-:Y:S01]  /*dfa0*/  HMMA.16816.F32 R76, R4, R26, R232 ;  /* 0x0000001a044c723c */ /* 0x004fe200000018e8 */
[----:B------:R-:W-:-:S05]  /*dfb0*/  IMAD.MOV.U32 R80, RZ, RZ, R70 ;  /* 0x000000ffff507224 */ /* 0x000fca00078e0046 */
[C---:B------:R-:W-:Y:S01]  /*dfc0*/  HMMA.16816.F32 R68, R4.reuse, R24, R244 ;  /* 0x000000180444723c */ /* 0x040fe200000018f4 */
[----:B------:R-:W2:Y:S01]  /*dfd0*/  LDSM.16.MT88.4 R24, [R186+0x14800] ;  /* 0x01480000ba18783b */ /* 0x000ea20000004200 */
[----:B------:R-:W-:Y:S01]  /*dfe0*/  IMAD.MOV.U32 R224, RZ, RZ, R85 ;  /* 0x000000ffffe07224 */ /* 0x000fe200078e0055 */
[----:B------:R-:W-:Y:S01]  /*dff0*/  MOV R225, R86 ;  /* 0x0000005600e17202 */ /* 0x000fe20000000f00 */
[----:B------:R-:W-:Y:S01]  /*e000*/  IMAD.MOV.U32 R226, RZ, RZ, R87 ;  /* 0x000000ffffe27224 */ /* 0x000fe200078e0057 */
[----:B------:R-:W-:Y:S01]  /*e010*/  MOV R240, R81 ;  /* 0x0000005100f07202 */ /* 0x000fe20000000f00 */
[----:B------:R-:W-:Y:S02]  /*e020*/  IMAD.MOV.U32 R227, RZ, RZ, R80 ;  /* 0x000000ffffe37224 */ /* 0x000fe400078e0050 */
[----:B------:R-:W-:Y:S02]  /*e030*/  IMAD.MOV.U32 R247, RZ, RZ, R84 ;  /* 0x000000fffff77224 */ /* 0x000fe400078e0054 */
[----:B------:R-:W-:Y:S01]  /*e040*/  IMAD.MOV.U32 R241, RZ, RZ, R82 ;  /* 0x000000fffff17224 */ /* 0x000fe200078e0052 */
[----:B---3--:R-:W-:Y:S01]  /*e050*/  HMMA.16816.F32 R84, R4, R22, R220 ;  /* 0x000000160454723c */ /* 0x008fe200000018dc */
[----:B------:R-:W-:-:S05]  /*e060*/  IMAD.MOV.U32 R0, RZ, RZ, R83 ;  /* 0x000000ffff007224 */ /* 0x000fca00078e0053 */
[----:B------:R-:W-:Y:S01]  /*e070*/  HMMA.16816.F32 R80, R4, R20, R228 ;  /* 0x000000140450723c */ /* 0x000fe200000018e4 */
[----:B------:R-:W3:Y:S01]  /*e080*/  LDSM.16.MT88.4 R20, [R188+0x14800] ;  /* 0x01480000bc14783b */ /* 0x000ee20000004200 */
[----:B------:R-:W-:Y:S01]  /*e090*/  MOV R235, R129 ;  /* 0x0000008100eb7202 */ /* 0x000fe20000000f00 */
[----:B------:R-:W-:-:S03]  /*e0a0*/  IMAD.MOV.U32 R234, RZ, RZ, R130 ;  /* 0x000000ffffea7224 */ /* 0x000fc600078e0082 */
[----:B-1----:R-:W-:Y:S01]  /*e0b0*/  HMMA.16816.F32 R48, R4, R16, R48 ;  /* 0x000000100430723c */ /* 0x002fe20000001830 */
[----:B------:R-:W-:Y:S01]  /*e0c0*/  IMAD.MOV.U32 R233, RZ, RZ, R131 ;  /* 0x000000ffffe97224 */ /* 0x000fe200078e0083 */
[----:B------:R-:W-:Y:S01]  /*e0d0*/  MOV R2, R72 ;  /* 0x0000004800027202 */ /* 0x000fe20000000f00 */
[----:B------:R-:W-:-:S03]  /*e0e0*/  IMAD.MOV.U32 R3, RZ, RZ, R73 ;  /* 0x000000ffff037224 */ /* 0x000fc600078e0049 */
[----:B------:R-:W-:Y:S01]  /*e0f0*/  HMMA.16816.F32 R56, R4, R18, R56 ;  /* 0x000000120438723c */ /* 0x000fe20000001838 */
[----:B------:R-:W1:Y:S01]  /*e100*/  LDSM.16.MT88.4 R16, [R187+0x14800] ;  /* 0x01480000bb10783b */ /* 0x000e620000004200 */
[----:B------:R-:W-:Y:S01]  /*e110*/  IMAD.MOV.U32 R179, RZ, RZ, R74 ;  /* 0x000000ffffb37224 */ /* 0x000fe200078e004a */
[----:B------:R-:W-:-:S03]  /*e120*/  MOV R175, R75 ;  /* 0x0000004b00af7202 */ /* 0x000fc60000000f00 */
[C---:B----4-:R-:W-:Y:S06]  /*e130*/  HMMA.16816.F32 R72, R4.reuse, R12, R180 ;  /* 0x0000000c0448723c */ /* 0x050fec00000018b4 */
[C---:B------:R-:W-:Y:S01]  /*e140*/  HMMA.16816.F32 R128, R4.reuse, R14, R168 ;  /* 0x0000000e0480723c */ /* 0x040fe200000018a8 */
[----:B------:R-:W4:Y:S05]  /*e150*/  LDSM.16.MT88.4 R12, [R185+0x16800] ;  /* 0x01680000b90c783b */ /* 0x000f2a0000004200 */
[----:B-----5:R-:W-:Y:S01]  /*e160*/  HMMA.16816.F32 R156, R4, R28, R156 ;  /* 0x0000001c049c723c */ /* 0x020fe2000000189c */
[----:B------:R-:W-:-:S05]  /*e170*/  MOV R246, R133 ;  /* 0x0000008500f67202 */ /* 0x000fca0000000f00 */
[C---:B------:R-:W-:Y:S01]  /*e180*/  HMMA.16816.F32 R164, R4.reuse, R30, R164 ;  /* 0x0000001e04a4723c */ /* 0x040fe200000018a4 */
[----:B------:R-:W5:Y:S01]  /*e190*/  LDSM.16.MT88.4 R28, [R186+0x16800] ;  /* 0x01680000ba1c783b */ /* 0x000f620000004200 */
[----:B------:R-:W-:Y:S01]  /*e1a0*/  UIADD3 UR24, UR24, 0x1, URZ ;  /* 0x0000000118187890 */ /* 0x000fe2000fffe03f */
[----:B------:R-:W-:Y:S01]  /*e1b0*/  MOV R232, R174 ;  /* 0x000000ae00e87202 */ /* 0x000fe20000000f00 */
[----:B------:R-:W-:Y:S02]  /*e1c0*/  IMAD.MOV.U32 R244, RZ, RZ, R135 ;  /* 0x000000fffff47224 */ /* 0x000fe400078e0087 */
[----:B------:R-:W-:Y:S02]  /*e1d0*/  IMAD.MOV.U32 R245, RZ, RZ, R134 ;  /* 0x000000fffff57224 */ /* 0x000fe400078e0086 */
[----:B------:R-:W-:Y:S02]  /*e1e0*/  IMAD.MOV.U32 R174, RZ, RZ, R132 ;  /* 0x000000ffffae7224 */ /* 0x000fe400078e0084 */
[----:B--2---:R-:W-:Y:S07]  /*e1f0*/  HMMA.16816.F32 R132, R4, R26, R140 ;  /* 0x0000001a0484723c */ /* 0x004fee000000188c */
[----:B------:R-:W-:-:S02]  /*e200*/  IMAD.MOV.U32 R26, RZ, RZ, R246 ;  /* 0x000000ffff1a7224 */ /* 0x000fc400078e00f6 */
[----:B------:R-:W-:Y:S02]  /*e210*/  IMAD.MOV.U32 R246, RZ, RZ, R0 ;  /* 0x000000fffff67224 */ /* 0x000fe400078e0000 */
[----:B------:R-:W-:Y:S01]  /*e220*/  IMAD.U32 R0, RZ, RZ, UR24 ;  /* 0x00000018ff007e24 */ /* 0x000fe2000f8e00ff */
[C---:B------:R-:W-:Y:S01]  /*e230*/  HMMA.16816.F32 R148, R4.reuse, R24, R148 ;  /* 0x000000180494723c */ /* 0x040fe20000001894 */
[----:B------:R-:W-:Y:S01]  /*e240*/  IMAD.MOV.U32 R142, RZ, RZ, R244 ;  /* 0x000000ffff8e7224 */ /* 0x000fe200078e00f4 */
[----:B------:R-:W-:Y:S02]  /*e250*/  MOV R244, R240 ;  /* 0x000000f000f47202 */ /* 0x000fe40000000f00 */
[----:B------:R-:W-:Y:S01]  /*e260*/  LOP3.LUT R0, R237, UR35, R0, 0x96, !PT ;  /* 0x00000023ed007c12 */ /* 0x000fe2000f8e9600 */
[----:B------:R-:W-:Y:S01]  /*e270*/  IMAD.MOV.U32 R240, RZ, RZ, R179 ;  /* 0x000000fffff07224 */ /* 0x000fe200078e00b3 */
[----:B---3--:R-:W-:Y:S01]  /*e280*/  HMMA.16816.F32 R64, R4, R20, R64 ;  /* 0x000000140440723c */ /* 0x008fe20000001840 */
[----:B------:R-:W-:Y:S01]  /*e290*/  MOV R24, R245 ;  /* 0x000000f500187202 */ /* 0x000fe20000000f00 */
[----:B------:R-:W-:Y:S01]  /*e2a0*/  IMAD.MOV.U32 R245, RZ, RZ, R241 ;  /* 0x000000fffff57224 */ /* 0x000fe200078e00f1 */
[----:B------:R-:W-:Y:S01]  /*e2b0*/  MOV R141, R177 ;  /* 0x000000b1008d7202 */ /* 0x000fe20000000f00 */
[----:B------:R-:W-:Y:S01]  /*e2c0*/  IMAD.MOV.U32 R241, RZ, RZ, R178 ;  /* 0x000000fffff17224 */ /* 0x000fe200078e00b2 */
[----:B------:R-:W-:Y:S01]  /*e2d0*/  MOV R143, R2 ;  /* 0x00000002008f7202 */ /* 0x000fe20000000f00 */
[----:B------:R-:W-:-:S02]  /*e2e0*/  IMAD.MOV.U32 R27, RZ, RZ, R3 ;  /* 0x000000ffff1b7224 */ /* 0x000fc400078e0003 */
[----:B------:R-:W-:Y:S02]  /*e2f0*/  IMAD.MOV.U32 R21, RZ, RZ, R176 ;  /* 0x000000ffff157224 */ /* 0x000fe400078e00b0 */
[----:B------:R-:W-:Y:S01]  /*e300*/  HMMA.16816.F32 R176, R4, R22, R88 ;  /* 0x0000001604b0723c */ /* 0x000fe20000001858 */
[----:B------:R-:W-:Y:S01]  /*e310*/  IMAD.WIDE.U32 R2, R0, -0x326172a9, RZ ;  /* 0xcd9e8d5700027825 */ /* 0x000fe200078e00ff */
[----:B------:R-:W-:-:S05]  /*e320*/  MOV R25, R175 ;  /* 0x000000af00197202 */ /* 0x000fca0000000f00 */
[----:B------:R-:W-:Y:S01]  /*e330*/  IMAD.MOV.U32 R90, RZ, RZ, R172 ;  /* 0x000000ffff5a7224 */ /* 0x000fe200078e00ac */
[----:B------:R-:W-:Y:S01]  /*e340*/  MOV R91, R173 ;  /* 0x000000ad005b7202 */ /* 0x000fe20000000f00 */
[----:B------:R-:W-:Y:S01]  /*e350*/  IMAD.MOV.U32 R140, RZ, RZ, R174 ;  /* 0x000000ffff8c7224 */ /* 0x000fe200078e00ae */
[----:B-1----:R-:W-:Y:S01]  /*e360*/  HMMA.16816.F32 R180, R4, R16, R92 ;  /* 0x0000001004b4723c */ /* 0x002fe2000000185c */
[----:B------:R-:W-:Y:S02]  /*e370*/  LOP3.LUT R0, R33, UR14, R2, 0x96, !PT ;  /* 0x0000000e21007c12 */ /* 0x000fe4000f8e9602 */
[----:B------:R-:W-:-:S03]  /*e380*/  LOP3.LUT R3, R3, UR23, R90, 0x96, !PT ;  /* 0x0000001703037c12 */ /* 0x000fc6000f8e965a */
[----:B------:R-:W-:Y:S01]  /*e390*/  HMMA.16816.F32 R172, R4, R18, R96 ;  /* 0x0000001204ac723c */ /* 0x000fe20000001860 */
[----:B------:R-:W1:Y:S01]  /*e3a0*/  LDSM.16.MT88.4 R16, [R188+0x16800] ;  /* 0x01680000bc10783b */ /* 0x000e620000004200 */
[----:B------:R-:W-:-:S04]  /*e3b0*/  IMAD.WIDE.U32 R2, R3, -0x2daee0ad, RZ ;  /* 0xd2511f5303027825 */ /* 0x000fc800078e00ff */
[----:B----4-:R-:W-:Y:S01]  /*e3c0*/  HMMA.16816.F32 R220, R4, R12, R100 ;  /* 0x0000000c04dc723c */ /* 0x010fe20000001864 */
[----:B------:R-:W-:-:S06]  /*e3d0*/  LOP3.LUT R3, R3, UR13, R34, 0x96, !PT ;  /* 0x0000000d03037c12 */ /* 0x000fcc000f8e9622 */
[----:B------:R-:W-:Y:S01]  /*e3e0*/  IMAD.WIDE.U32 R12, R0, -0x2daee0ad, RZ ;  /* 0xd2511f53000c7825 */ /* 0x000fe200078e00ff */
[----:B------:R-:W-:Y:S02]  /*e3f0*/  MOV R91, R26 ;  /* 0x0000001a005b7202 */ /* 0x000fe40000000f00 */
[----:B------:R-:W-:Y:S02]  /*e400*/  MOV R88, R141 ;  /* 0x0000008d00587202 */ /* 0x000fe40000000f00 */
[----:B------:R-:W-:Y:S01]  /*e410*/  LOP3.LUT R0, R13, UR7, R2, 0x96, !PT ;  /* 0x000000070d007c12 */ /* 0x000fe2000f8e9602 */
[----:B------:R-:W-:Y:S02]  /*e420*/  IMAD.MOV.U32 R90, RZ, RZ, R27 ;  /* 0x000000ffff5a7224 */ /* 0x000fe400078e001b */
[----:B------:R-:W-:Y:S01]  /*e430*/  IMAD.MOV.U32 R89, RZ, RZ, R140 ;  /* 0x000000ffff597224 */ /* 0x000fe200078e008c */
[----:B------:R-:W-:Y:S01]  /*e440*/  MOV R140, R233 ;  /* 0x000000e9008c7202 */ /* 0x000fe20000000f00 */
[----:B------:R-:W-:-:S02]  /*e450*/  IMAD.MOV.U32 R26, RZ, RZ, R142 ;  /* 0x000000ffff1a7224 */ /* 0x000fc400078e008e */
[----:B------:R-:W-:Y:S02]  /*e460*/  IMAD.MOV.U32 R27, RZ, RZ, R232 ;  /* 0x000000ffff1b7224 */ /* 0x000fe400078e00e8 */
[----:B------:R-:W-:Y:S02]  /*e470*/  IMAD.MOV.U32 R141, RZ, RZ, R234 ;  /* 0x000000ffff8d7224 */ /* 0x000fe400078e00ea */
[----:B------:R-:W-:Y:S02]  /*e480*/  IMAD.MOV.U32 R142, RZ, RZ, R235 ;  /* 0x000000ffff8e7224 */ /* 0x000fe400078e00eb */
[----:B-----5:R-:W-:Y:S01]  /*e490*/  HMMA.16816.F32 R232, R4, R30, R112 ;  /* 0x0000001e04e8723c */ /* 0x020fe20000001870 */
[----:B------:R-:W-:-:S06]  /*e4a0*/  IMAD.WIDE.U32 R2, R3, -0x326172a9, RZ ;  /* 0xcd9e8d5703027825 */ /* 0x000fcc00078e00ff */
[----:B------:R-:W-:Y:S01]  /*e4b0*/  IMAD.WIDE.U32 R30, R0, -0x326172a9, RZ ;  /* 0xcd9e8d57001e7825 */ /* 0x000fe200078e00ff */
[----:B------:R-:W-:-:S03]  /*e4c0*/  LOP3.LUT R3, R3, UR12, R32, 0x96, !PT ;  /* 0x0000000c03037c12 */ /* 0x000fc6000f8e9620 */
[----:B------:R-:W-:Y:S01]  /*e4d0*/  FFMA.FTZ R0, R212, UR8, -R10 ;  /* 0x00000008d4007c23 */ /* 0x000fe2000801080a */
[----:B------:R-:W-:Y:S01]  /*e4e0*/  LOP3.LUT R13, R31, UR6, R2, 0x96, !PT ;  /* 0x000000061f0d7c12 */ /* 0x000fe2000f8e9602 */
[----:B------:R-:W-:Y:S02]  /*e4f0*/  IMAD.MOV.U32 R103, RZ, RZ, R21 ;  /* 0x000000ffff677224 */ /* 0x000fe400078e0015 */
[----:B------:R-:W2:Y:S01]  /*e500*/  LDSM.16.MT88.4 R20, [R187+0x16800] ;  /* 0x01680000bb14783b */ /* 0x000ea20000004200 */
[----:B------:R-:W-:Y:S01]  /*e510*/  IMAD.WIDE.U32 R2, R3, -0x2daee0ad, RZ ;  /* 0xd2511f5303027825 */ /* 0x000fe200078e00ff */
[----:B------:R3:W-:Y:S03]  /*e520*/  MUFU.EX2 R237, R0 ;  /* 0x0000000000ed7308 */ /* 0x0007e60000000800 */
[----:B------:R-:W-:Y:S01]  /*e530*/  IMAD.WIDE.U32 R32, R13, -0x2daee0ad, RZ ;  /* 0xd2511f530d207825 */ /* 0x000fe200078e00ff */
[----:B------:R-:W-:-:S03]  /*e540*/  MOV R95, R242 ;  /* 0x000000f2005f7202 */ /* 0x000fc60000000f00 */
[----:B------:R-:W-:Y:S01]  /*e550*/  IMAD.MOV.U32 R242, RZ, RZ, R243 ;  /* 0x000000fffff27224 */ /* 0x000fe200078e00f3 */
[----:B------:R-:W-:Y:S01]  /*e560*/  LOP3.LUT R2, R33, UR10, R2, 0x96, !PT ;  /* 0x0000000a21027c12 */ /* 0x000fe2000f8e9602 */
[----:B------:R-:W-:Y:S01]  /*e570*/  IMAD.MOV.U32 R243, RZ, RZ, R248 ;  /* 0x000000fffff37224 */ /* 0x000fe200078e00f8 */
[----:B------:R-:W-:Y:S01]  /*e580*/  MOV R248, R219 ;  /* 0x000000db00f87202 */ /* 0x000fe20000000f00 */
[----:B---3--:R-:W-:-:S04]  /*e590*/  FFMA.FTZ R0, R213, UR8, -R10 ;  /* 0x00000008d5007c23 */ /* 0x008fc8000801080a */
[----:B------:R3:W4:Y:S01]  /*e5a0*/  MUFU.EX2 R219, R0 ;  /* 0x0000000000db7308 */ /* 0x0007220000000800 */
[----:B------:R-:W-:Y:S01]  /*e5b0*/  FFMA.FTZ R13, R218, UR8, -R10 ;  /* 0x00000008da0d7c23 */ /* 0x000fe2000801080a */
[C---:B------:R-:W-:Y:S01]  /*e5c0*/  HMMA.16816.F32 R228, R4.reuse, R28, R108 ;  /* 0x0000001c04e4723c */ /* 0x040fe2000000186c */
[----:B------:R-:W-:Y:S01]  /*e5d0*/  IMAD.MOV.U32 R168, RZ, RZ, R224 ;  /* 0x000000ffffa87224 */ /* 0x000fe200078e00e0 */
[----:B------:R-:W-:Y:S01]  /*e5e0*/  MOV R169, R225 ;  /* 0x000000e100a97202 */ /* 0x000fe20000000f00 */
[----:B------:R-:W-:Y:S02]  /*e5f0*/  IMAD.MOV.U32 R170, RZ, RZ, R226 ;  /* 0x000000ffffaa7224 */ /* 0x000fe400078e00e2 */
[----:B------:R-:W-:Y:S01]  /*e600*/  IMAD.MOV.U32 R171, RZ, RZ, R227 ;  /* 0x000000ffffab7224 */ /* 0x000fe200078e00e3 */
[----:B------:R5:W-:Y:S01]  /*e610*/  MUFU.EX2 R218, R13 ;  /* 0x0000000d00da7308 */ /* 0x000be20000000800 */
[----:B------:R-:W-:Y:S01]  /*e620*/  HMMA.16816.F32 R224, R4, R14, R104 ;  /* 0x0000000e04e0723c */ /* 0x000fe20000001868 */
[----:B---3--:R-:W-:Y:S01]  /*e630*/  LOP3.LUT R0, R3, UR4, R12, 0x96, !PT ;  /* 0x0000000403007c12 */ /* 0x008fe2000f8e960c */
[----:B------:R-:W-:-:S04]  /*e640*/  IMAD.WIDE.U32 R2, R2, -0x326172a9, RZ ;  /* 0xcd9e8d5702027825 */ /* 0x000fc800078e00ff */
[----:B-1----:R-:W-:Y:S01]  /*e650*/  HMMA.16816.F32 R116, R4, R16, R116 ;  /* 0x000000100474723c */ /* 0x002fe20000001874 */
[----:B------:R-:W-:Y:S01]  /*e660*/  IMAD.WIDE.U32 R28, R0, -0x326172a9, RZ ;  /* 0xcd9e8d57001c7825 */ /* 0x000fe200078e00ff */
[----:B------:R-:W-:-:S03]  /*e670*/  LOP3.LUT R0, R2, 0xffff, RZ, 0xc0, !PT ;  /* 0x0000ffff02007812 */ /* 0x000fc600078ec0ff */
[----:B------:R-:W-:Y:S01]  /*e680*/  FFMA.FTZ R12, R95, UR8, -R10 ;  /* 0x000000085f0c7c23 */ /* 0x000fe2000801080a */
[----:B-----5:R-:W-:Y:S01]  /*e690*/  SHF.R.U32.HI R13, RZ, 0x10, R2 ;  /* 0x00000010ff0d7819 */ /* 0x020fe20000011602 */
[----:B------:R-:W-:Y:S01]  /*e6a0*/  IMAD.MOV.U32 R95, RZ, RZ, R88 ;  /* 0x000000ffff5f7224 */ /* 0x000fe200078e0058 */
[----:B------:R-:W-:Y:S02]  /*e6b0*/  LOP3.LUT R16, R2, 0xff, RZ, 0xc0, !PT ;  /* 0x000000ff02107812 */ /* 0x000fe400078ec0ff */
[----:B------:R-:W-:Y:S01]  /*e6c0*/  SHF.R.U32.HI R14, RZ, 0x18, R2 ;  /* 0x00000018ff0e7819 */ /* 0x000fe20000011602 */
[----:B------:R-:W-:Y:S01]  /*e6d0*/  IMAD.MOV.U32 R88, RZ, RZ, R89 ;  /* 0x000000ffff587224 */ /* 0x000fe200078e0059 */
[----:B------:R-:W-:Y:S02]  /*e6e0*/  LOP3.LUT R2, R3, UR22, R28, 0x96, !PT ;  /* 0x0000001603027c12 */ /* 0x000fe4000f8e961c */
[----:B------:R-:W-:Y:S01]  /*e6f0*/  SHF.R.U32.HI R15, RZ, 0x8, R0 ;  /* 0x00000008ff0f7819 */ /* 0x000fe20000011600 */
[----:B------:R1:W-:Y:S01]  /*e700*/  MUFU.EX2 R213, R12 ;  /* 0x0000000c00d57308 */ /* 0x0003e20000000800 */
[----:B------:R-:W-:Y:S01]  /*e710*/  MOV R89, R90 ;  /* 0x0000005a00597202 */ /* 0x000fe20000000f00 */
[----:B------:R-:W-:Y:S01]  /*e720*/  IMAD.MOV.U32 R90, RZ, RZ, R91 ;  /* 0x000000ffff5a7224 */ /* 0x000fe200078e005b */
[----:B------:R-:W-:Y:S01]  /*e730*/  LOP3.LUT R0, R13, 0xff, RZ, 0xc0, !PT ;  /* 0x000000ff0d007812 */ /* 0x000fe200078ec0ff */
[--C-:B------:R-:W-:Y:S01]  /*e740*/  FFMA.FTZ R3, R252, UR8, -R11.reuse ;  /* 0x00000008fc037c23 */ /* 0x100fe2000801080b */
[----:B------:R-:W-:Y:S01]  /*e750*/  FFMA.FTZ R13, R95, UR8, -R11 ;  /* 0x000000085f0d7c23 */ /* 0x000fe2000801080b */
[----:B------:R-:W-:Y:S01]  /*e760*/  IMAD.MOV.U32 R91, RZ, RZ, R24 ;  /* 0x000000ffff5b7224 */ /* 0x000fe200078e0018 */
[----:B------:R-:W-:Y:S01]  /*e770*/  PRMT R24, R16, 0x5410, R15 ;  /* 0x0000541010187816 */ /* 0x000fe2000000000f */
[----:B------:R3:W-:Y:S01]  /*e780*/  MUFU.EX2 R212, R3 ;  /* 0x0000000300d47308 */ /* 0x0007e20000000800 */
[----:B------:R-:W-:-:S02]  /*e790*/  PRMT R15, R0, 0x5410, R14 ;  /* 0x00005410000f7816 */ /* 0x000fc4000000000e */
[----:B------:R-:W-:Y:S02]  /*e7a0*/  SHF.R.U32.HI R0, RZ, 0x10, R2 ;  /* 0x00000010ff007819 */ /* 0x000fe40000011602 */
[----:B-1----:R-:W-:-:S03]  /*e7b0*/  LOP3.LUT R12, R2, 0xffff, RZ, 0xc0, !PT ;  /* 0x0000ffff020c7812 */ /* 0x002fc600078ec0ff */
[----:B------:R-:W1:Y:S01]  /*e7c0*/  MUFU.EX2 R35, R13 ;  /* 0x0000000d00237308 */ /* 0x000e620000000800 */
[----:B------:R-:W-:Y:S02]  /*e7d0*/  SHF.R.U32.HI R14, RZ, 0x18, R2 ;  /* 0x00000018ff0e7819 */ /* 0x000fe40000011602 */
[----:B------:R-:W-:Y:S02]  /*e7e0*/  SHF.R.U32.HI R12, RZ, 0x8, R12 ;  /* 0x00000008ff0c7819 */ /* 0x000fe4000001160c */
[----:B---3--:R-:W-:Y:S02]  /*e7f0*/  LOP3.LUT R3, R2, 0xff, RZ, 0xc0, !PT ;  /* 0x000000ff02037812 */ /* 0x008fe400078ec0ff */
[----:B------:R-:W-:Y:S02]  /*e800*/  LOP3.LUT R2, R0, 0xff, RZ, 0xc0, !PT ;  /* 0x000000ff00027812 */ /* 0x000fe400078ec0ff */
[----:B------:R-:W-:Y:S02]  /*e810*/  PRMT R0, R3, 0x5410, R12 ;  /* 0x0000541003007816 */ /* 0x000fe4000000000c */
[----:B------:R-:W-:-:S02]  /*e820*/  PRMT R12, R2, 0x5410, R14 ;  /* 0x00005410020c7816 */ /* 0x000fc4000000000e */
[----:B----4-:R-:W-:Y:S02]  /*e830*/  F2FP.F16.F32.PACK_AB R2, R219, R237 ;  /* 0x000000eddb02723e */ /* 0x010fe400000000ff */
[----:B------:R-:W-:Y:S01]  /*e840*/  HSET2.LE.AND R0, R0, R103, PT ;  /* 0x0000006700007233 */ /* 0x000fe20003803000 */
[C---:B------:R-:W-:Y:S01]  /*e850*/  HMMA.16816.F32 R120, R4.reuse, R18, R120 ;  /* 0x000000120478723c */ /* 0x040fe20000001878 */
[----:B------:R-:W3:Y:S05]  /*e860*/  LDSM.16.MT88.4 R16, [R186+0x11000] ;  /* 0x01100000ba10783b */ /* 0x000eea0000004200 */
[C---:B--2---:R-:W-:Y:S06]  /*e870*/  HMMA.16816.F32 R124, R4.reuse, R20, R124 ;  /* 0x00000014047c723c */ /* 0x044fec000000187c */
[----:B------:R-:W-:Y:S01]  /*e880*/  HMMA.16816.F32 R36, R4, R22, R36 ;  /* 0x000000160424723c */ /* 0x000fe20000001824 */
[----:B------:R-:W-:Y:S01]  /*e890*/  FFMA.FTZ R3, R88, UR8, -R11 ;  /* 0x0000000858037c23 */ /* 0x000fe2000801080b */
[----:B------:R-:W-:Y:S05]  /*e8a0*/  LDSM.16.MT88.4 R20, [R185+0x11000] ;  /* 0x01100000b914783b */ /* 0x000fea0000004200 */
[----:B------:R-:W-:-:S02]  /*e8b0*/  LOP3.LUT R4, R0, R2, RZ, 0xc0, !PT ;  /* 0x0000000200047212 */ /* 0x000fc400078ec0ff */
[----:B------:R-:W-:Y:S02]  /*e8c0*/  HSET2.LE.AND R0, R12, R103, PT ;  /* 0x000000670c007233 */ /* 0x000fe40003803000 */
[----:B-1----:R-:W-:-:S04]  /*e8d0*/  F2FP.F16.F32.PACK_AB R2, R35, R212 ;  /* 0x000000d42302723e */ /* 0x002fc800000000ff */
[----:B------:R-:W-:Y:S02]  /*e8e0*/  LOP3.LUT R5, R0, R2, RZ, 0xc0, !PT ;  /* 0x0000000200057212 */ /* 0x000fe400078ec0ff */
[----:B------:R-:W-:Y:S02]  /*e8f0*/  HSET2.LE.AND R0, R24, R103, PT ;  /* 0x0000006718007233 */ /* 0x000fe40003803000 */
[----:B------:R-:W-:-:S04]  /*e900*/  F2FP.F16.F32.PACK_AB R2, R213, R218 ;  /* 0x000000dad502723e */ /* 0x000fc800000000ff */
[----:B------:R-:W-:Y:S02]  /*e910*/  LOP3.LUT R6, R0, R2, RZ, 0xc0, !PT ;  /* 0x0000000200067212 */ /* 0x000fe400078ec0ff */
[----:B------:R-:W-:Y:S02]  /*e920*/  HSET2.LE.AND R0, R15, R103, PT ;  /* 0x000000670f007233 */ /* 0x000fe40003803000 */
[----:B------:R-:W1:Y:S01]  /*e930*/  LDSM.16.MT88.4 R12, [R188+0x11000] ;  /* 0x01100000bc0c783b */ /* 0x000e620000004200 */
[----:B------:R2:W-:Y:S02]  /*e940*/  MUFU.EX2 R34, R3 ;  /* 0x0000000300227308 */ /* 0x0005e40000000800 */
[----:B--2---:R-:W-:-:S06]  /*e950*/  FFMA.FTZ R3, R89, UR8, -R11 ;  /* 0x0000000859037c23 */ /* 0x004fcc000801080b */
[----:B------:R-:W2:Y:S02]  /*e960*/  MUFU.EX2 R33, R3 ;  /* 0x0000000300217308 */ /* 0x000ea40000000800 */
[----:B--2---:R-:W-:-:S04]  /*e970*/  F2FP.F16.F32.PACK_AB R2, R33, R34 ;  /* 0x000000222102723e */ /* 0x004fc800000000ff */
[----:B------:R-:W-:-:S07]  /*e980*/  LOP3.LUT R7, R0, R2, RZ, 0xc0, !PT ;  /* 0x0000000200077212 */ /* 0x000fce00078ec0ff */
[C---:B---3--:R-:W-:Y:S06]  /*e990*/  HMMA.16816.F32 R144, R4.reuse, R16, R144 ;  /* 0x000000100490723c */ /* 0x048fec0000001890 */
[C---:B------:R-:W-:Y:S01]  /*e9a0*/  HMMA.16816.F32 R44, R4.reuse, R18, R44 ;  /* 0x00000012042c723c */ /* 0x040fe2000000182c */
[----:B------:R-:W2:Y:S05]  /*e9b0*/  LDSM.16.MT88.4 R16, [R186+0x13000] ;  /* 0x01300000ba10783b */ /* 0x000eaa0000004200 */
[C---:B-1----:R-:W-:Y:S06]  /*e9c0*/  HMMA.16816.F32 R152, R4.reuse, R12, R152 ;  /* 0x0000000c0498723c */ /* 0x042fec0000001898 */
[C---:B------:R-:W-:Y:S01]  /*e9d0*/  HMMA.16816.F32 R52, R4.reuse, R14, R52 ;  /* 0x0000000e0434723c */ /* 0x040fe20000001834 */
[----:B------:R-:W1:Y:S05]  /*e9e0*/  LDSM.16.MT88.4 R12, [R188+0x13000] ;  /* 0x01300000bc0c783b */ /* 0x000e6a0000004200 */
[C---:B------:R-:W-:Y:S06]  /*e9f0*/  HMMA.16816.F32 R136, R4.reuse, R20, R136 ;  /* 0x000000140488723c */ /* 0x040fec0000001888 */
[----:B------:R-:W-:Y:S01]  /*ea00*/  HMMA.16816.F32 R40, R4, R22, R40 ;  /* 0x000000160428723c */ /* 0x000fe20000001828 */
[----:B------:R-:W3:Y:S01]  /*ea10*/  LDSM.16.MT88.4 R20, [R185+0x13000] ;  /* 0x01300000b914783b */ /* 0x000ee20000004200 */
[----:B------:R-:W-:Y:S01]  /*ea20*/  MOV R99, R90 ;  /* 0x0000005a00637202 */ /* 0x000fe20000000f00 */
[----:B------:R-:W-:Y:S01]  /*ea30*/  IMAD.MOV.U32 R98, RZ, RZ, R91 ;  /* 0x000000ffff627224 */ /* 0x000fe200078e005b */
[----:B------:R-:W-:Y:S01]  /*ea40*/  MOV R96, R27 ;  /* 0x0000001b00607202 */ /* 0x000fe20000000f00 */
[----:B------:R-:W-:-:S02]  /*ea50*/  IMAD.MOV.U32 R97, RZ, RZ, R26 ;  /* 0x000000ffff617224 */ /* 0x000fc400078e001a */
[----:B------:R-:W-:Y:S02]  /*ea60*/  IMAD.MOV.U32 R102, RZ, RZ, R25 ;  /* 0x000000ffff667224 */ /* 0x000fe400078e0019 */
[----:B------:R-:W4:Y:S01]  /*ea70*/  LDSM.16.MT88.4 R24, [R187+0x11000] ;  /* 0x01100000bb18783b */ /* 0x000f220000004200 */
        /* <DEDUP_REMOVED lines=8> */
[----:B------:R-:W3:Y:S01]  /*eb00*/  LDSM.16.MT88.4 R20, [R187+0x13000] ;  /* 0x01300000bb14783b */ /* 0x000ee20000004200 */
[----:B------:R-:W-:Y:S01]  /*eb10*/  IMAD.MOV.U32 R58, RZ, RZ, R102 ;  /* 0x000000ffff3a7224 */ /* 0x000fe200078e0066 */
[----:B------:R-:W-:Y:S01]  /*eb20*/  MOV R51, R103 ;  /* 0x0000006700337202 */ /* 0x000fe20000000f00 */
[----:B------:R-:W-:Y:S01]  /*eb30*/  IMAD.MOV.U32 R0, RZ, RZ, R96 ;  /* 0x000000ffff007224 */ /* 0x000fe200078e0060 */
[----:B------:R-:W-:Y:S01]  /*eb40*/  MOV R3, R97 ;  /* 0x0000006100037202 */ /* 0x000fe20000000f00 */
[----:B------:R-:W-:Y:S01]  /*eb50*/  IMAD.MOV.U32 R50, RZ, RZ, R98 ;  /* 0x000000ffff327224 */ /* 0x000fe200078e0062 */
[----:B------:R-:W-:Y:S01]  /*eb60*/  MOV R57, R99 ;  /* 0x0000006300397202 */ /* 0x000fe20000000f00 */
[C---:B----4-:R-:W-:Y:S06]  /*eb70*/  HMMA.16816.F32 R160, R4.reuse, R24, R160 ;  /* 0x0000001804a0723c */ /* 0x050fec00000018a0 */
[C---:B--2---:R-:W-:Y:S06]  /*eb80*/  HMMA.16816.F32 R104, R4.reuse, R16, R156 ;  /* 0x000000100468723c */ /* 0x044fec000000189c */
[C---:B------:R-:W-:Y:S01]  /*eb90*/  HMMA.16816.F32 R108, R4.reuse, R18, R164 ;  /* 0x00000012046c723c */ /* 0x040fe200000018a4 */
[----:B------:R-:W2:Y:S05]  /*eba0*/  LDSM.16.MT88.4 R16, [R186+0x17000] ;  /* 0x01700000ba10783b */ /* 0x000eaa0000004200 */
[C---:B-1----:R-:W-:Y:S06]  /*ebb0*/  HMMA.16816.F32 R112, R4.reuse, R12, R148 ;  /* 0x0000000c0470723c */ /* 0x042fec0000001894 */
[C---:B------:R-:W-:Y:S01]  /*ebc0*/  HMMA.16816.F32 R132, R4.reuse, R14, R132 ;  /* 0x0000000e0484723c */ /* 0x040fe20000001884 */
[----:B------:R-:W1:Y:S05]  /*ebd0*/  LDSM.16.MT88.4 R12, [R185+0x17000] ;  /* 0x01700000b90c783b */ /* 0x000e6a0000004200 */
[C---:B------:R-:W-:Y:S01]  /*ebe0*/  HMMA.16816.F32 R60, R4.reuse, R26, R60 ;  /* 0x0000001a043c723c */ /* 0x040fe2000000183c */
[----:B------:R-:W-:Y:S05]  /*ebf0*/  LDSM.16.MT88.4 R24, [R187+0x15000] ;  /* 0x01500000bb18783b */ /* 0x000fea0000004200 */
[----:B---3--:R-:W-:Y:S01]  /*ec00*/  HMMA.16816.F32 R100, R4, R22, R128 ;  /* 0x000000160464723c */ /* 0x008fe20000001880 */
[----:B------:R-:W-:Y:S01]  /*ec10*/  FFMA.FTZ R0, R0, UR8, -R10 ;  /* 0x0000000800007c23 */ /* 0x000fe2000801080a */
[----:B------:R-:W-:Y:S01]  /*ec20*/  LOP3.LUT R2, R29, UR11, R30, 0x96, !PT ;  /* 0x0000000b1d027c12 */ /* 0x000fe2000f8e961e */
[----:B------:R-:W-:Y:S01]  /*ec30*/  IMAD.MOV.U32 R59, RZ, RZ, R168 ;  /* 0x000000ffff3b7224 */ /* 0x000fe200078e00a8 */
[----:B------:R-:W-:-:S02]  /*ec40*/  MOV R49, R171 ;  /* 0x000000ab00317202 */ /* 0x000fc40000000f00 */
[C---:B------:R-:W-:Y:S01]  /*ec50*/  HMMA.16816.F32 R96, R4.reuse, R20, R72 ;  /* 0x000000140460723c */ /* 0x040fe20000001848 */
[----:B------:R-:W3:Y:S01]  /*ec60*/  LDSM.16.MT88.4 R20, [R188+0x15000] ;  /* 0x01500000bc14783b */ /* 0x000ee20000004200 */
[----:B------:R4:W-:Y:S01]  /*ec70*/  MUFU.EX2 R31, R0 ;  /* 0x00000000001f7308 */ /* 0x0009e20000000800 */
[----:B------:R-:W-:Y:S01]  /*ec80*/  MOV R48, R169 ;  /* 0x000000a900307202 */ /* 0x000fe20000000f00 */
[----:B------:R-:W-:Y:S01]  /*ec90*/  IMAD.MOV.U32 R252, RZ, RZ, R170 ;  /* 0x000000fffffc7224 */ /* 0x000fe200078e00aa */
[----:B------:R-:W-:Y:S04]  /*eca0*/  LDSM.16.MT88.4 R148, [R186+0x11800] ;  /* 0x01180000ba94783b */ /* 0x000fe80000004200 */
[----:B------:R-:W-:Y:S01]  /*ecb0*/  LDSM.16.MT88.4 R156, [R188+0x11800] ;  /* 0x01180000bc9c783b */ /* 0x000fe20000004200 */
[C---:B--2---:R-:W-:Y:S03]  /*ecc0*/  HMMA.16816.F32 R232, R4.reuse, R18, R232 ;  /* 0x0000001204e8723c */ /* 0x044fe600000018e8 */
[----:B------:R-:W-:Y:S03]  /*ecd0*/  LDSM.16.MT88.4 R164, [R187+0x11800] ;  /* 0x01180000bba4783b */ /* 0x000fe60000004200 */
[----:B------:R-:W-:Y:S01]  /*ece0*/  HMMA.16816.F32 R228, R4, R16, R228 ;  /* 0x0000001004e4723c */ /* 0x000fe200000018e4 */
[----:B------:R-:W-:Y:S01]  /*ecf0*/  LDSM.16.MT88.4 R72, [R185+0x15800] ;  /* 0x01580000b948783b */ /* 0x000fe20000004200 */
[----:B----4-:R-:W-:-:S04]  /*ed00*/  FFMA.FTZ R0, R57, UR8, -R10 ;  /* 0x0000000839007c23 */ /* 0x010fc8000801080a */
[----:B------:R2:W4:Y:S01]  /*ed10*/  MUFU.EX2 R29, R0 ;  /* 0x00000000001d7308 */ /* 0x0005220000000800 */
[----:B-1----:R-:W-:Y:S01]  /*ed20*/  HMMA.16816.F32 R220, R4, R12, R220 ;  /* 0x0000000c04dc723c */ /* 0x002fe200000018dc */
[----:B------:R-:W-:Y:S02]  /*ed30*/  IMAD.MOV.U32 R57, RZ, RZ, R49 ;  /* 0x000000ffff397224 */ /* 0x000fe400078e0031 */
[----:B--2---:R-:W-:-:S04]  /*ed40*/  FFMA.FTZ R0, R58, UR8, -R10 ;  /* 0x000000083a007c23 */ /* 0x004fc8000801080a */
[----:B------:R1:W-:Y:S01]  /*ed50*/  MUFU.EX2 R30, R0 ;  /* 0x00000000001e7308 */ /* 0x0003e20000000800 */
[----:B---3--:R-:W-:Y:S01]  /*ed60*/  HMMA.16816.F32 R168, R4, R20, R64 ;  /* 0x0000001404a8723c */ /* 0x008fe20000001840 */
[----:B------:R-:W-:-:S05]  /*ed70*/  MOV R58, R50 ;  /* 0x00000032003a7202 */ /* 0x000fca0000000f00 */
[C---:B------:R-:W-:Y:S01]  /*ed80*/  HMMA.16816.F32 R176, R4.reuse, R22, R176 ;  /* 0x0000001604b0723c */ /* 0x040fe200000018b0 */
[----:B------:R-:W2:Y:S01]  /*ed90*/  LDSM.16.MT88.4 R20, [R188+0x17000] ;  /* 0x01700000bc14783b */ /* 0x000ea20000004200 */
[----:B-1----:R-:W-:Y:S01]  /*eda0*/  FFMA.FTZ R0, R3, UR8, -R10 ;  /* 0x0000000803007c23 */ /* 0x002fe2000801080a */
[----:B------:R-:W-:Y:S01]  /*edb0*/  FFMA.FTZ R10, R59, UR8, -R11 ;  /* 0x000000083b0a7c23 */ /* 0x000fe2000801080b */
[----:B------:R-:W-:Y:S02]  /*edc0*/  IMAD.WIDE.U32 R2, R2, -0x2daee0ad, RZ ;  /* 0xd2511f5302027825 */ /* 0x000fe400078e00ff */
[C---:B------:R-:W-:Y:S06]  /*edd0*/  HMMA.16816.F32 R180, R4.reuse, R24, R180 ;  /* 0x0000001804b4723c */ /* 0x040fec00000018b4 */
[----:B------:R-:W-:Y:S01]  /*ede0*/  HMMA.16816.F32 R172, R4, R26, R172 ;  /* 0x0000001a04ac723c */ /* 0x000fe200000018ac */
[----:B------:R1:W-:Y:S01]  /*edf0*/  MUFU.EX2 R18, R10 ;  /* 0x0000000a00127308 */ /* 0x0003e20000000800 */
[--C-:B------:R-:W-:Y:S01]  /*ee00*/  SHF.R.U32.HI R13, RZ, 0x10, R2.reuse ;  /* 0x00000010ff0d7819 */ /* 0x100fe20000011602 */
[----:B------:R-:W3:Y:S01]  /*ee10*/  LDSM.16.MT88.4 R24, [R187+0x17000] ;  /* 0x01700000bb18783b */ /* 0x000ee20000004200 */
[----:B------:R-:W-:-:S02]  /*ee20*/  SHF.R.U32.HI R12, RZ, 0x18, R2 ;  /* 0x00000018ff0c7819 */ /* 0x000fc40000011602 */
[----:B------:R-:W-:Y:S01]  /*ee30*/  HMMA.16816.F32 R224, R4, R14, R224 ;  /* 0x0000000e04e0723c */ /* 0x000fe200000018e0 */
[----:B------:R-:W-:Y:S01]  /*ee40*/  MOV R49, R142 ;  /* 0x0000008e00317202 */ /* 0x000fe20000000f00 */
[----:B------:R-:W-:Y:S01]  /*ee50*/  IMAD.MOV.U32 R19, RZ, RZ, R48 ;  /* 0x000000ffff137224 */ /* 0x000fe200078e0030 */
[----:B------:R5:W-:Y:S01]  /*ee60*/  MUFU.EX2 R28, R0 ;  /* 0x00000000001c7308 */ /* 0x000be20000000800 */
[----:B------:R-:W-:Y:S03]  /*ee70*/  LDSM.16.MT88.4 R64, [R187+0x13800] ;  /* 0x01380000bb40783b */ /* 0x000fe60000004200 */
[----:B------:R-:W-:Y:S01]  /*ee80*/  LOP3.LUT R14, R2, 0xff, RZ, 0xc0, !PT ;  /* 0x000000ff020e7812 */ /* 0x000fe200078ec0ff */
[----:B-1----:R-:W-:-:S04]  /*ee90*/  FFMA.FTZ R10, R143, UR8, -R11 ;  /* 0x000000088f0a7c23 */ /* 0x002fc8000801080b */
[----:B------:R1:W-:Y:S01]  /*eea0*/  MUFU.EX2 R17, R10 ;  /* 0x0000000a00117308 */ /* 0x0003e20000000800 */
[----:B-----5:R-:W-:Y:S02]  /*eeb0*/  LOP3.LUT R0, R3, UR19, R32, 0x96, !PT ;  /* 0x0000001303007c12 */ /* 0x020fe4000f8e9620 */
[----:B------:R-:W-:Y:S02]  /*eec0*/  LOP3.LUT R3, R2, 0xffff, RZ, 0xc0, !PT ;  /* 0x0000ffff02037812 */ /* 0x000fe400078ec0ff */
[----:B------:R-:W-:Y:S02]  /*eed0*/  LOP3.LUT R2, R13, 0xff, RZ, 0xc0, !PT ;  /* 0x000000ff0d027812 */ /* 0x000fe400078ec0ff */
[----:B------:R-:W-:Y:S02]  /*eee0*/  SHF.R.U32.HI R3, RZ, 0x8, R3 ;  /* 0x00000008ff037819 */ /* 0x000fe40000011603 */
[----:B------:R-:W-:Y:S01]  /*eef0*/  PRMT R13, R2, 0x5410, R12 ;  /* 0x00005410020d7816 */ /* 0x000fe2000000000c */
[----:B-1----:R-:W-:Y:S01]  /*ef00*/  FFMA.FTZ R10, R57, UR8, -R11 ;  /* 0x00000008390a7c23 */ /* 0x002fe2000801080b */
[----:B------:R-:W-:-:S03]  /*ef10*/  LOP3.LUT R2, R0, 0xffff, RZ, 0xc0, !PT ;  /* 0x0000ffff00027812 */ /* 0x000fc600078ec0ff */
[----:B------:R1:W-:Y:S01]  /*ef20*/  MUFU.EX2 R16, R10 ;  /* 0x0000000a00107308 */ /* 0x0003e20000000800 */
[----:B------:R-:W-:Y:S01]  /*ef30*/  PRMT R14, R14, 0x5410, R3 ;  /* 0x000054100e0e7816 */ /* 0x000fe20000000003 */
[----:B------:R-:W-:Y:S01]  /*ef40*/  FFMA.FTZ R3, R58, UR8, -R11 ;  /* 0x000000083a037c23 */ /* 0x000fe2000801080b */
[----:B------:R-:W-:Y:S01]  /*ef50*/  IMAD.MOV.U32 R59, RZ, RZ, R51 ;  /* 0x000000ffff3b7224 */ /* 0x000fe200078e0033 */
[----:B------:R-:W-:Y:S01]  /*ef60*/  LOP3.LUT R12, R0, 0xff, RZ, 0xc0, !PT ;  /* 0x000000ff000c7812 */ /* 0x000fe200078ec0ff */
[----:B------:R-:W-:Y:S01]  /*ef70*/  IMAD.MOV.U32 R50, RZ, RZ, R141 ;  /* 0x000000ffff327224 */ /* 0x000fe200078e008d */
[----:B------:R-:W-:Y:S02]  /*ef80*/  SHF.R.U32.HI R11, RZ, 0x18, R0 ;  /* 0x00000018ff0b7819 */ /* 0x000fe40000011600 */
[----:B------:R-:W-:Y:S02]  /*ef90*/  MOV R51, R140 ;  /* 0x0000008c00337202 */ /* 0x000fe40000000f00 */
[----:B------:R-:W-:Y:S01]  /*efa0*/  SHF.R.U32.HI R2, RZ, 0x8, R2 ;  /* 0x00000008ff027819 */ /* 0x000fe20000011602 */
[----:B------:R-:W5:Y:S01]  /*efb0*/  LDSM.16.MT88.4 R140, [R185+0x11800] ;  /* 0x01180000b98c783b */ /* 0x000f620000004200 */
[----:B-1----:R-:W-:Y:S01]  /*efc0*/  SHF.R.U32.HI R10, RZ, 0x10, R0 ;  /* 0x00000010ff0a7819 */ /* 0x002fe20000011600 */
[----:B------:R1:W4:Y:S03]  /*efd0*/  MUFU.EX2 R15, R3 ;  /* 0x00000003000f7308 */ /* 0x0003260000000800 */
[----:B------:R-:W-:-:S02]  /*efe0*/  LOP3.LUT R0, R10, 0xff, RZ, 0xc0, !PT ;  /* 0x000000ff0a007812 */ /* 0x000fc400078ec0ff */
[----:B------:R-:W-:Y:S01]  /*eff0*/  PRMT R2, R12, 0x5410, R2 ;  /* 0x000054100c027816 */ /* 0x000fe20000000002 */
[----:B------:R-:W-:Y:S01]  /*f000*/  IMAD.MOV.U32 R12, RZ, RZ, R50 ;  /* 0x000000ffff0c7224 */ /* 0x000fe200078e0032 */
[----:B------:R-:W-:Y:S02]  /*f010*/  MOV R32, R49 ;  /* 0x0000003100207202 */ /* 0x000fe40000000f00 */
[----:B-1----:R-:W-:Y:S02]  /*f020*/  PRMT R3, R0, 0x5410, R11 ;  /* 0x0000541000037816 */ /* 0x002fe4000000000b */
[----:B------:R-:W-:Y:S02]  /*f030*/  MOV R11, R51 ;  /* 0x00000033000b7202 */ /* 0x000fe40000000f00 */
[----:B------:R-:W1:Y:S01]  /*f040*/  LDSM.16.MT88.4 R48, [R186+0x13800] ;  /* 0x01380000ba30783b */ /* 0x000e620000004200 */
[----:B--2---:R-:W-:Y:S01]  /*f050*/  HMMA.16816.F32 R116, R4, R20, R116 ;  /* 0x000000140474723c */ /* 0x004fe20000001874 */
[----:B------:R-:W-:-:S02]  /*f060*/  HSET2.LE.AND R0, R2, R59, PT ;  /* 0x0000003b02007233 */ /* 0x000fc40003803000 */
[----:B------:R-:W-:-:S03]  /*f070*/  HSET2.LE.AND R3, R3, R59, PT ;  /* 0x0000003b03037233 */ /* 0x000fc60003803000 */
[----:B---3--:R-:W-:Y:S01]  /*f080*/  HMMA.16816.F32 R124, R4, R24, R124 ;  /* 0x00000018047c723c */ /* 0x008fe2000000187c */
[----:B----4-:R-:W-:Y:S02]  /*f090*/  F2FP.F16.F32.PACK_AB R2, R29, R31 ;  /* 0x0000001f1d02723e */ /* 0x010fe400000000ff */
[----:B------:R-:W-:-:S03]  /*f0a0*/  F2FP.F16.F32.PACK_AB R10, R15, R16 ;  /* 0x000000100f0a723e */ /* 0x000fc600000000ff */
[C---:B------:R-:W-:Y:S06]  /*f0b0*/  HMMA.16816.F32 R20, R4.reuse, R22, R120 ;  /* 0x000000160414723c */ /* 0x040fec0000001878 */
[----:B------:R-:W-:Y:S01]  /*f0c0*/  HMMA.16816.F32 R24, R4, R26, R36 ;  /* 0x0000001a0418723c */ /* 0x000fe20000001824 */
[----:B------:R-:W-:Y:S01]  /*f0d0*/  LOP3.LUT R128, R0, R2, RZ, 0xc0, !PT ;  /* 0x0000000200807212 */ /* 0x000fe200078ec0ff */
[----:B------:R-:W-:Y:S05]  /*f0e0*/  LDSM.16.MT88.4 R120, [R188+0x17800] ;  /* 0x01780000bc78783b */ /* 0x000fea0000004200 */
[----:B------:R-:W-:-:S02]  /*f0f0*/  HSET2.LE.AND R5, R14, R59, PT ;  /* 0x0000003b0e057233 */ /* 0x000fc40003803000 */
[----:B------:R-:W-:Y:S02]  /*f100*/  HSET2.LE.AND R7, R13, R59, PT ;  /* 0x0000003b0d077233 */ /* 0x000fe40003803000 */
[----:B------:R-:W-:Y:S01]  /*f110*/  F2FP.F16.F32.PACK_AB R4, R17, R18 ;  /* 0x000000121104723e */ /* 0x000fe200000000ff */
[----:B------:R-:W-:Y:S01]  /*f120*/  LDSM.16.MT88.4 R56, [R188+0x13800] ;  /* 0x01380000bc38783b */ /* 0x000fe20000004200 */
[----:B------:R-:W-:Y:S02]  /*f130*/  F2FP.F16.F32.PACK_AB R6, R28, R30 ;  /* 0x0000001e1c06723e */ /* 0x000fe400000000ff */
[----:B------:R-:W-:Y:S02]  /*f140*/  LOP3.LUT R129, R3, R4, RZ, 0xc0, !PT ;  /* 0x0000000403817212 */ /* 0x000fe400078ec0ff */
[----:B------:R-:W-:Y:S02]  /*f150*/  LOP3.LUT R130, R5, R6, RZ, 0xc0, !PT ;  /* 0x0000000605827212 */ /* 0x000fe400078ec0ff */
[----:B------:R-:W-:Y:S01]  /*f160*/  LOP3.LUT R131, R7, R10, RZ, 0xc0, !PT ;  /* 0x0000000a07837212 */ /* 0x000fe200078ec0ff */
[----:B------:R-:W-:Y:S01]  /*f170*/  FFMA.FTZ R2, R12, R9, R11 ;  /* 0x000000090c027223 */ /* 0x000fe2000001000b */
[----:B------:R-:W-:Y:S01]  /*f180*/  FFMA.FTZ R0, R19, R8, R32 ;  /* 0x0000000813007223 */ /* 0x000fe20000010020 */
[----:B------:R-:W-:Y:S04]  /*f190*/  LDSM.16.MT88.4 R4, [R187+0x17800] ;  /* 0x01780000bb04783b */ /* 0x000fe80000004200 */
[C---:B-----5:R-:W-:Y:S06]  /*f1a0*/  HMMA.16816.F32 R136, R128.reuse, R140, R136 ;  /* 0x0000008c8088723c */ /* 0x060fec0000001888 */
[C---:B------:R-:W-:Y:S01]  /*f1b0*/  HMMA.16816.F32 R140, R128.reuse, R142, R40 ;  /* 0x0000008e808c723c */ /* 0x040fe20000001828 */
[----:B------:R-:W2:Y:S05]  /*f1c0*/  LDSM.16.MT88.4 R40, [R185+0x13800] ;  /* 0x01380000b928783b */ /* 0x000eaa0000004200 */
[C---:B------:R-:W-:Y:S06]  /*f1d0*/  HMMA.16816.F32 R144, R128.reuse, R148, R144 ;  /* 0x000000948090723c */ /* 0x040fec0000001890 */
[C---:B------:R-:W-:Y:S06]  /*f1e0*/  HMMA.16816.F32 R148, R128.reuse, R150, R44 ;  /* 0x000000968094723c */ /* 0x040fec000000182c */
[----:B-1----:R-:W-:Y:S01]  /*f1f0*/  HMMA.16816.F32 R44, R128, R48, R80 ;  /* 0x00000030802c723c */ /* 0x002fe20000001850 */
[----:B------:R-:W1:Y:S01]  /*f200*/  LDSM.16.MT88.4 R80, [R186+0x15800] ;  /* 0x01580000ba50783b */ /* 0x000e620000004200 */
        /* <DEDUP_REMOVED lines=14> */
[----:B------:R-:W-:-:S05]  /*f2f0*/  FADD.FTZ R2, R250, R2 ;  /* 0x00000002fa027221 */ /* 0x000fca0000010000 */
[----:B--2---:R-:W-:Y:S01]  /*f300*/  HMMA.16816.F32 R36, R128, R40, R68 ;  /* 0x000000288024723c */ /* 0x004fe20000001844 */
[----:B------:R-:W-:-:S05]  /*f310*/  FADD.FTZ R0, R251, R0 ;  /* 0x00000000fb007221 */ /* 0x000fca0000010000 */
[C---:B------:R-:W-:Y:S06]  /*f320*/  HMMA.16816.F32 R156, R128.reuse, R158, R52 ;  /* 0x0000009e809c723c */ /* 0x040fec0000001834 */
[C---:B------:R-:W-:Y:S06]  /*f330*/  HMMA.16816.F32 R164, R128.reuse, R166, R60 ;  /* 0x000000a680a4723c */ /* 0x040fec000000183c */
[C---:B------:R-:W-:Y:S06]  /*f340*/  HMMA.16816.F32 R40, R128.reuse, R42, R76 ;  /* 0x0000002a8028723c */ /* 0x040fec000000184c */
[C---:B------:R-:W-:Y:S01]  /*f350*/  HMMA.16816.F32 R52, R128.reuse, R56, R88 ;  /* 0x000000388034723c */ /* 0x040fe20000001858 */
[----:B------:R-:W2:Y:S05]  /*f360*/  LDSM.16.MT88.4 R88, [R188+0x15800] ;  /* 0x01580000bc58783b */ /* 0x000eaa0000004200 */
[C---:B------:R-:W-:Y:S01]  /*f370*/  HMMA.16816.F32 R60, R128.reuse, R64, R96 ;  /* 0x00000040803c723c */ /* 0x040fe20000001860 */
[----:B------:R-:W3:Y:S05]  /*f380*/  LDSM.16.MT88.4 R96, [R187+0x15800] ;  /* 0x01580000bb60783b */ /* 0x000eea0000004200 */
[C---:B------:R-:W-:Y:S01]  /*f390*/  HMMA.16816.F32 R68, R128.reuse, R72, R104 ;  /* 0x000000488044723c */ /* 0x040fe20000001868 */
[----:B------:R-:W4:Y:S05]  /*f3a0*/  LDSM.16.MT88.4 R104, [R185+0x17800] ;  /* 0x01780000b968783b */ /* 0x000f2a0000004200 */
        /* <DEDUP_REMOVED lines=23> */
[C---:B------:R-:W-:Y:S06]  /*f520*/  HMMA.16816.F32 R72, R128.reuse, R74, R108 ;  /* 0x0000004a8048723c */ /* 0x040fec000000186c */
[C---:B--2---:R-:W-:Y:S06]  /*f530*/  HMMA.16816.F32 R84, R128.reuse, R88, R168 ;  /* 0x000000588054723c */ /* 0x044fec00000018a8 */
[C---:B---3--:R-:W-:Y:S06]  /*f540*/  HMMA.16816.F32 R92, R128.reuse, R96, R180 ;  /* 0x00000060805c723c */ /* 0x048fec00000018b4 */
[C---:B----4-:R-:W-:Y:S06]  /*f550*/  HMMA.16816.F32 R100, R128.reuse, R104, R220 ;  /* 0x000000688064723c */ /* 0x050fec00000018dc */
[C---:B-1----:R-:W-:Y:S06]  /*f560*/  HMMA.16816.F32 R108, R128.reuse, R112, R228 ;  /* 0x00000070806c723c */ /* 0x042fec00000018e4 */
        /* <DEDUP_REMOVED lines=9> */
[----:B------:R-:W-:Y:S01]  /*f600*/  IMAD.MOV.U32 R3, RZ, RZ, R236 ;  /* 0x000000ffff037224 */ /* 0x000fe200078e00ec */
[----:B------:R-:W-:-:S15]  /*f610*/  MOV R132, R238 ;  /* 0x000000ee00847202 */ /* 0x000fde0000000f00 */
[----:B------:R-:W-:-:S07]  /*f620*/  NOP ;  /* 0x0000000000007918 */ /* 0x000fce0000000000 */
.L_x_731:
[----:B------:R-:W-:-:S06]  /*f630*/  UISETP.GT.AND UP0, UPT, UR20, UR5, UPT ;  /* 0x000000051400728c */ /* 0x000fcc000bf04270 */
[----:B------:R-:W-:-:S13]  /*f640*/  PLOP3.LUT P0, PT, PT, PT, UP0, 0x80, 0x0 ;  /* 0x000000000000781c */ /* 0x000fda0003f0f008 */
[----:B------:R-:W-:Y:S05]  /*f650*/  @!P0 BRA `(.L_x_735) ;  /* 0x00000054007c8947 */ /* 0x000fea0003800000 */
[----:B------:R-:W2:Y:S01]  /*f660*/  LDL.LU R6, [R1+0xbc] ;  /* 0x0000bc0001067983 */ /* 0x000ea20000300800 */
[----:B------:R-:W-:Y:S01]  /*f670*/  ULDC UR4, c[0x0][0x2d0] ;  /* 0x0000b40000047ab9 */ /* 0x000fe20000000800 */
[----:B------:R-:W-:Y:S01]  /*f680*/  ULDC.64 UR6, c[0x0][0x220] ;  /* 0x0000880000067ab9 */ /* 0x000fe20000000a00 */
[----:B------:R-:W1:Y:S01]  /*f690*/  S2R R0, SR_TID.X ;  /* 0x0000000000007919 */ /* 0x000e620000002100 */
[----:B------:R-:W-:Y:S01]  /*f6a0*/  IMAD.MOV.U32 R134, RZ, RZ, R3 ;  /* 0x000000ffff867224 */ /* 0x000fe200078e0003 */
[----:B------:R-:W-:Y:S01]  /*f6b0*/  UIADD3 UR12, UR20, -0x2, URZ ;  /* 0xfffffffe140c7890 */ /* 0x000fe2000fffe03f */
[----:B------:R-:W3:Y:S01]  /*f6c0*/  LDL.LU R9, [R1+0xa8] ;  /* 0x0000a80001097983 */ /* 0x000ee20000300800 */
[----:B------:R-:W-:Y:S01]  /*f6d0*/  IMAD.MOV.U32 R133, RZ, RZ, R132 ;  /* 0x000000ffff857224 */ /* 0x000fe200078e0084 */
[----:B------:R-:W-:Y:S02]  /*f6e0*/  UIADD3 UR19, UR20, -0x1, URZ ;  /* 0xffffffff14137890 */ /* 0x000fe4000fffe03f */
[----:B------:R-:W4:Y:S01]  /*f6f0*/  LDL.LU R8, [R1+0xc0] ;  /* 0x0000c00001087983 */ /* 0x000f220000300800 */
[----:B------:R-:W-:-:S03]  /*f700*/  ULDC UR13, c[0x0][0x2d0] ;  /* 0x0000b400000d7ab9 */ /* 0x000fc60000000800 */
[----:B------:R-:W5:Y:S04]  /*f710*/  LDL.LU R2, [R1+0xb8] ;  /* 0x0000b80001027983 */ /* 0x000f680000300800 */
[----:B------:R-:W5:Y:S01]  /*f720*/  LDL.LU R13, [R1+0x98] ;  /* 0x00009800010d7983 */ /* 0x000f620000300800 */
[----:B-1----:R-:W-:-:S04]  /*f730*/  SHF.R.S32.HI R10, RZ, 0x1f, R0 ;  /* 0x0000001fff0a7819 */ /* 0x002fc80000011400 */
[----:B------:R-:W-:-:S04]  /*f740*/  LEA.HI R10, R10, R0, RZ, 0x3 ;  /* 0x000000000a0a7211 */ /* 0x000fc800078f18ff */
[----:B------:R-:W-:-:S05]  /*f750*/  LOP3.LUT R4, R10, 0xfffffff8, RZ, 0xc0, !PT ;  /* 0xfffffff80a047812 */ /* 0x000fca00078ec0ff */
[----:B------:R-:W-:Y:S02]  /*f760*/  IMAD.IADD R4, R0, 0x1, -R4 ;  /* 0x0000000100047824 */ /* 0x000fe400078e0a04 */
[----:B------:R-:W-:Y:S02]  /*f770*/  IMAD.U32 R0, RZ, RZ, UR25 ;  /* 0x00000019ff007e24 */ /* 0x000fe4000f8e00ff */
[----:B------:R-:W-:-:S05]  /*f780*/  IMAD.SHL.U32 R4, R4, 0x8, RZ ;  /* 0x0000000804047824 */ /* 0x000fca00078e00ff */
[----:B------:R-:W-:Y:S02]  /*f790*/  SHF.R.S32.HI R5, RZ, 0x1f, R4 ;  /* 0x0000001fff057819 */ /* 0x000fe40000011404 */
[----:B------:R-:W-:Y:S01]  /*f7a0*/  ISETP.GE.AND P2, PT, R4, UR4, PT ;  /* 0x0000000404007c0c */ /* 0x000fe2000bf46270 */
[----:B------:R-:W-:-:S12]  /*f7b0*/  ULDC UR4, c[0x0][0x2ec] ;  /* 0x0000bb0000047ab9 */ /* 0x000fd80000000800 */
[----:B------:R-:W1:Y:S01]  /*f7c0*/  @!P2 LDC.64 R16, c[0x0][0x220] ;  /* 0x00008800ff10ab82 */ /* 0x000e620000000a00 */
[----:B--2---:R-:W-:-:S04]  /*f7d0*/  IMAD.WIDE.U32 R6, R6, UR21, R4 ;  /* 0x0000001506067c25 */ /* 0x004fc8000f8e0004 */
[----:B---3--:R-:W-:Y:S02]  /*f7e0*/  IMAD.MOV.U32 R12, RZ, RZ, R9 ;  /* 0x000000ffff0c7224 */ /* 0x008fe400078e0009 */
[----:B----4-:R-:W-:Y:S01]  /*f7f0*/  IMAD.WIDE.U32 R8, R8, UR21, R4 ;  /* 0x0000001508087c25 */ /* 0x010fe2000f8e0004 */
[----:B------:R-:W-:-:S03]  /*f800*/  UMOV UR21, URZ ;  /* 0x0000003f00157c82 */ /* 0x000fc60008000000 */
[----:B-----5:R-:W-:Y:S01]  /*f810*/  IMAD.MOV.U32 R11, RZ, RZ, R2 ;  /* 0x000000ffff0b7224 */ /* 0x020fe200078e0002 */
[----:B------:R-:W-:Y:S01]  /*f820*/  IADD3 R2, P0, R6, UR26, RZ ;  /* 0x0000001a06027c10 */ /* 0x000fe2000ff1e0ff */
[----:B------:R-:W-:-:S03]  /*f830*/  IMAD.U32 R4, RZ, RZ, UR27 ;  /* 0x0000001bff047e24 */ /* 0x000fc6000f8e00ff */
[----:B------:R-:W-:Y:S01]  /*f840*/  IADD3.X R6, R0, UR9, R7, P0, !PT ;  /* 0x0000000900067c10 */ /* 0x000fe200087fe407 */
[----:B------:R-:W-:Y:S01]  /*f850*/  ULDC.64 UR8, c[0x0][0x218] ;  /* 0x0000860000087ab9 */ /* 0x000fe20000000a00 */
[----:B------:R-:W-:Y:S02]  /*f860*/  IADD3 R0, P0, R8, UR28, RZ ;  /* 0x0000001c08007c10 */ /* 0x000fe4000ff1e0ff */
[----:B------:R-:W-:Y:S02]  /*f870*/  LEA R14, P1, R2, UR8, 0x1 ;  /* 0x00000008020e7c11 */ /* 0x000fe4000f8208ff */
[----:B------:R-:W-:Y:S02]  /*f880*/  IADD3.X R4, R4, UR33, R9, P0, !PT ;  /* 0x0000002104047c10 */ /* 0x000fe400087fe409 */
[----:B------:R-:W-:Y:S01]  /*f890*/  LEA R7, P0, R0, UR6, 0x1 ;  /* 0x0000000600077c11 */ /* 0x000fe2000f8008ff */
[----:B------:R2:W-:Y:S01]  /*f8a0*/  STL [R1+0x2c], R14 ;  /* 0x00002c0e01007387 */ /* 0x0005e20000100800 */
[----:B------:R-:W-:Y:S01]  /*f8b0*/  LEA.HI.X R2, R2, UR9, R6, 0x1, P1 ;  /* 0x0000000902027c11 */ /* 0x000fe200088f0c06 */
[----:B------:R-:W-:Y:S01]  /*f8c0*/  ULDC.64 UR8, c[0x0][0x248] ;  /* 0x0000920000087ab9 */ /* 0x000fe20000000a00 */
[----:B------:R-:W-:Y:S01]  /*f8d0*/  LEA.HI.X R0, R0, UR7, R4, 0x1, P0 ;  /* 0x0000000700007c11 */ /* 0x000fe200080f0c04 */
[----:B------:R3:W-:Y:S01]  /*f8e0*/  STL [R1+0x24], R7 ;  /* 0x0000240701007387 */ /* 0x0007e20000100800 */
[----:B------:R-:W-:Y:S01]  /*f8f0*/  SHF.R.S32.HI R4, RZ, 0x3, R10 ;  /* 0x00000003ff047819 */ /* 0x000fe2000001140a */
[----:B------:R-:W-:Y:S01]  /*f900*/  IMAD.WIDE.U32 R10, R11, -0x2daee0ad, RZ ;  /* 0xd2511f530b0a7825 */ /* 0x000fe200078e00ff */
[----:B------:R-:W-:Y:S01]  /*f910*/  ULDC.64 UR6, c[0x0][0x250] ;  /* 0x0000940000067ab9 */ /* 0x000fe20000000a00 */
[----:B------:R4:W-:Y:S01]  /*f920*/  STL [R1+0x28], R2 ;  /* 0x0000280201007387 */ /* 0x0009e20000100800 */
[----:B------:R-:W-:-:S02]  /*f930*/  SHF.R.S32.HI R5, RZ, 0x1f, R4 ;  /* 0x0000001fff057819 */ /* 0x000fc40000011404 */
[C---:B------:R-:W-:Y:S01]  /*f940*/  IADD3 R8, P1, R4.reuse, 0x20, RZ ;  /* 0x0000002004087810 */ /* 0x040fe20007f3e0ff */
[----:B------:R-:W-:Y:S01]  /*f950*/  STL [R1+0x20], R0 ;  /* 0x0000200001007387 */ /* 0x000fe20000100800 */
[----:B--2---:R-:W2:Y:S08]  /*f960*/  @!P2 LDC.64 R14, c[0x0][0x220] ;  /* 0x00008800ff0eab82 */ /* 0x004eb00000000a00 */
[----:B---3--:R-:W3:Y:S01]  /*f970*/  @!P2 LDC.64 R6, c[0x0][0x220] ;  /* 0x00008800ff06ab82 */ /* 0x008ee20000000a00 */
[----:B----4-:R-:W-:Y:S01]  /*f980*/  IADD3 R2, P0, R4, 0x30, RZ ;  /* 0x0000003004027810 */ /* 0x010fe20007f1e0ff */
[----:B--2---:R2:W-:Y:S04]  /*f990*/  @!P2 STL.64 [R1+0x70], R14 ;  /* 0x0000700e0100a387 */ /* 0x0045e80000100a00 */
[----:B-1----:R-:W-:Y:S04]  /*f9a0*/  @!P2 STL.64 [R1+0x68], R16 ;  /* 0x000068100100a387 */ /* 0x002fe80000100a00 */
[----:B---3--:R1:W-:Y:S01]  /*f9b0*/  @!P2 STL.64 [R1+0x60], R6 ;  /* 0x000060060100a387 */ /* 0x0083e20000100a00 */
[----:B--2---:R-:W2:Y:S01]  /*f9c0*/  @!P2 LDC.64 R14, c[0x0][0x220] ;  /* 0x00008800ff0eab82 */ /* 0x004ea20000000a00 */
[----:B-1----:R-:W-:-:S05]  /*f9d0*/  IMAD.WIDE.U32 R6, R13, -0x326172a9, RZ ;  /* 0xcd9e8d570d067825 */ /* 0x002fca00078e00ff */
[----:B------:R-:W-:Y:S01]  /*f9e0*/  LOP3.LUT R0, R7, R12, RZ, 0x3c, !PT ;  /* 0x0000000c07007212 */ /* 0x000fe200078e3cff */
[----:B--2---:R-:W-:Y:S04]  /*f9f0*/  @!P2 STL.64 [R1+0x58], R14 ;  /* 0x0000580e0100a387 */ /* 0x004fe80000100a00 */
[----:B------:R1:W-:Y:S04]  /*fa00*/  STL.64 [R1+0x40], R6 ;  /* 0x0000400601007387 */ /* 0x0003e80000100a00 */
[----:B------:R-:W-:Y:S04]  /*fa10*/  STL.64 [R1], R4 ;  /* 0x0000000401007387 */ /* 0x000fe80000100a00 */
[----:B------:R2:W-:Y:S04]  /*fa20*/  STL [R1+0x10], R8 ;  /* 0x0000100801007387 */ /* 0x0005e80000100800 */
[----:B------:R-:W-:Y:S04]  /*fa30*/  STL.64 [R1+0x38], R10 ;  /* 0x0000380a01007387 */ /* 0x000fe80000100a00 */
[----:B------:R-:W-:Y:S01]  /*fa40*/  STL [R1+0x8], R2 ;  /* 0x0000080201007387 */ /* 0x000fe20000100800 */
[----:B-1----:R-:W-:-:S05]  /*fa50*/  IADD3 R6, P3, R4, 0x10, RZ ;  /* 0x0000001004067810 */ /* 0x002fca0007f7e0ff */
[----:B------:R-:W-:Y:S02]  /*fa60*/  IMAD.X R7, RZ, RZ, R5, P3 ;  /* 0x000000ffff077224 */ /* 0x000fe400018e0605 */
[----:B--2---:R-:W-:-:S05]  /*fa70*/  IMAD.WIDE.U32 R8, R0, -0x2daee0ad, RZ ;  /* 0xd2511f5300087825 */ /* 0x004fca00078e00ff */
[----:B------:R-:W-:Y:S04]  /*fa80*/  STL.64 [R1+0x30], R8 ;  /* 0x0000300801007387 */ /* 0x000fe80000100a00 */
[----:B------:R1:W-:Y:S04]  /*fa90*/  STL.64 [R1+0x18], R6 ;  /* 0x0000180601007387 */ /* 0x0003e80000100a00 */
[----:B------:R-:W2:Y:S04]  /*faa0*/  LDL.LU.64 R14, [R1+0xa0] ;  /* 0x0000a000010e7983 */ /* 0x000ea80000300a00 */
[----:B------:R-:W3:Y:S04]  /*fab0*/  LDL.LU.64 R12, [R1+0xb0] ;  /* 0x0000b000010c7983 */ /* 0x000ee80000300a00 */
[----:B-1----:R1:W4:Y:S01]  /*fac0*/  LDL.64 R6, [R1+0x10] ;  /* 0x0000100001067983 */ /* 0x0023220000100a00 */
[----:B------:R-:W-:-:S02]  /*fad0*/  IMAD.X R3, RZ, RZ, R5, P0 ;  /* 0x000000ffff037224 */ /* 0x000fc400000e0605 */
[----:B---3--:R-:W-:Y:S02]  /*fae0*/  IMAD.MOV.U32 R2, RZ, RZ, R12 ;  /* 0x000000ffff027224 */ /* 0x008fe400078e000c */
[----:B----4-:R-:W-:-:S05]  /*faf0*/  IMAD.X R7, RZ, RZ, R5, P1 ;  /* 0x000000ffff077224 */ /* 0x010fca00008e0605 */
[----:B------:R-:W-:Y:S04]  /*fb00*/  STL [R1+0x14], R7 ;  /* 0x0000140701007387 */ /* 0x000fe80000100800 */
[----:B------:R2:W-:Y:S02]  /*fb10*/  STL [R1+0xc], R3 ;  /* 0x00000c0301007387 */ /* 0x0005e40000100800 */
[----:B--2---:R-:W-:-:S05]  /*fb20*/  IMAD.MOV.U32 R3, RZ, RZ, R15 ;  /* 0x000000ffff037224 */ /* 0x004fca00078e000f */
[----:B------:R1:W-:Y:S01]  /*fb30*/  STL.64 [R1+0x50], R2 ;  /* 0x0000500201007387 */ /* 0x0003e20000100a00 */
[----:B------:R-:W-:Y:S05]  /*fb40*/  BRA `(.L_x_736) ;  /* 0x0000000400c47947 */ /* 0x000fea0003800000 */
.L_x_738:
        /* <DEDUP_REMOVED lines=14> */
[----:B--2---:R-:W-:Y:S04]  /*fc30*/  LEA R0, P1, R170, R220, 0x6 ;  /* 0x000000dcaa007211 */ /* 0x004fe800078230ff */
[----:B-1----:R-:W-:Y:S02]  /*fc40*/  @!P2 LEA R168, P0, R0, R168, 0x1 ;  /* 0x000000a800a8a211 */ /* 0x002fe400078008ff */
[----:B---3--:R-:W-:Y:S02]  /*fc50*/  LEA.HI.X R135, R170, R219, R135, 0x6, P1 ;  /* 0x000000dbaa877211 */ /* 0x008fe400008f3487 */
[C---:B------:R-:W-:Y:S01]  /*fc60*/  IADD3 R132, P1, R0.reuse, UR36, RZ ;  /* 0x0000002400847c10 */ /* 0x040fe2000ff3e0ff */
[----:B------:R-:W1:Y:S01]  /*fc70*/  @!P2 LDC.64 R170, c[0x0][0x218] ;  /* 0x00008600ffaaab82 */ /* 0x000e620000000a00 */
        /* <DEDUP_REMOVED lines=11> */
[C---:B------:R-:W-:Y:S01]  /*fd30*/  IADD3 R132, P1, R0.reuse, UR36, RZ ;  /* 0x0000002400847c10 */ /* 0x040fe2000ff3e0ff */
        /* <DEDUP_REMOVED lines=9> */
[C---:B-1----:R-:W-:Y:S03]  /*fdd0*/  @!P2 LEA R170, P0, R0.reuse, R170, 0x1 ;  /* 0x000000aa00aaa211 */ /* 0x042fe600078008ff */
[----:B------:R4:W-:Y:S01]  /*fde0*/  @P4 STS.128 [R211+0xe000], RZ ;  /* 0x00e000ffd3004388 */ /* 0x0009e20000000c00 */
[----:B------:R-:W-:Y:S03]  /*fdf0*/  @!P2 LEA.HI.X R171, R0, R171, R135, 0x1, P0 ;  /* 0x000000ab00aba211 */ /* 0x000fe600000f0c87 */
[----:B------:R-:W-:Y:S01]  /*fe00*/  @!PT LDS RZ, [RZ] ;  /* 0x00000000fffff984 */ /* 0x000fe20000000800 */
[----:B------:R-:W-:Y:S01]  /*fe10*/  @!PT LDS RZ, [RZ] ;  /* 0x00000000fffff984 */ /* 0x000fe20000000800 */
[----:B------:R-:W-:Y:S01]  /*fe20*/  @!PT LDS RZ, [RZ] ;  /* 0x00000000fffff984 */ /* 0x000fe20000000800 */
[----:B------:R4:W-:Y:S01]  /*fe30*/  @!P4 LDGSTS.E.BYPASS.LTC128B.128 [R211+0xe000], desc[UR30][R212.64+0x180] ;  /* 0x0e000180d4d3cfae */ /* 0x0009e2000b901d5e */
[----:B------:R-:W-:Y:S01]  /*fe40*/  IADD3.X R135, R135, UR15, RZ, P1, !PT ;  /* 0x0000000f87877c10 */ /* 0x000fe20008ffe4ff */
[----:B--2---:R-:W1:Y:S02]  /*fe50*/  @!P2 LDC.64 R168, c[0x0][0x218] ;  /* 0x00008600ffa8ab82 */ /* 0x004e640000000a00 */
        /* <DEDUP_REMOVED lines=64> */
.L_x_736:
[----:B-12---:R-:W2:Y:S01]  /*10260*/  LDL.64 R2, [R1+0x50] ;  /* 0x0000500001027983 */ /* 0x006ea20000100a00 */
[----:B------:R-:W-:Y:S01]  /*10270*/  UIADD3 UR14, UR20, -0x1, URZ ;  /* 0xffffffff140e7890 */ /* 0x000fe2000fffe03f */
[----:B------:R-:W-:Y:S04]  /*10280*/  DEPBAR.LE SB0, 0x0 ;  /* 0x000080000000791a */ /* 0x000fe80000000000 */
[----:B------:R-:W3:Y:S01]  /*10290*/  LDL.64 R224, [R1] ;  /* 0x0000000001e07983 */ /* 0x000ee20000100a00 */
[----:B------:R-:W-:Y:S01]  /*102a0*/  UIADD3 UR24, UR19, -UR21, URZ ;  /* 0x8000001513187290 */ /* 0x000fe2000fffe03f */
[----:B------:R-:W-:Y:S01]  /*102b0*/  IMAD.U32 R4, RZ, RZ, UR14 ;  /* 0x0000000eff047e24 */ /* 0x000fe2000f8e00ff */
[----:B------:R-:W-:Y:S01]  /*102c0*/  USHF.R.S32.HI UR23, URZ, 0x1f, UR14 ;  /* 0x0000001f3f177899 */ /* 0x000fe2000801140e */
[----:B------:R-:W4:Y:S01]  /*102d0*/  LDL R0, [R1+0x70] ;  /* 0x0000700001007983 */ /* 0x000f220000100800 */
[----:B------:R-:W-:Y:S02]  /*102e0*/  UIMAD UR22, UR37, UR14, URZ ;  /* 0x0000000e251672a4 */ /* 0x000fe4000f8e023f */
[----:B------:R-:W-:Y:S01]  /*102f0*/  IMAD.U32 R20, RZ, RZ, UR24 ;  /* 0x00000018ff147e24 */ /* 0x000fe2000f8e00ff */
[----:B------:R-:W5:Y:S01]  /*10300*/  LDL R23, [R1+0x7c] ;  /* 0x00007c0001177983 */ /* 0x000f620000100800 */
[----:B------:R-:W-:Y:S02]  /*10310*/  UIMAD UR22, UR23, UR38, UR22 ;  /* 0x00000026171672a4 */ /* 0x000fe4000f8e0216 */
[----:B------:R-:W-:Y:S01]  /*10320*/  UISETP.GT.AND UP0, UPT, UR14, UR5, UPT ;  /* 0x000000050e00728c */ /* 0x000fe2000bf04270 */
[----:B------:R-:W5:Y:S04]  /*10330*/  LDL R12, [R1+0x74] ;  /* 0x00007400010c7983 */ /* 0x000f680000100800 */
        /* <DEDUP_REMOVED lines=8> */
[----:B------:R-:W5:Y:S04]  /*103c0*/  LDL.64 R212, [R1+0x18] ;  /* 0x0000180001d47983 */ /* 0x000f680000100a00 */
[----:B------:R-:W5:Y:S04]  /*103d0*/  LDL R27, [R1+0x64] ;  /* 0x00006400011b7983 */ /* 0x000f680000100800 */
[----:B------:R-:W5:Y:S04]  /*103e0*/  LDL R26, [R1+0x5c] ;  /* 0x00005c00011a7983 */ /* 0x000f680000100800 */
[----:B------:R-:W5:Y:S04]  /*103f0*/  LDL.64 R222, [R1+0x10] ;  /* 0x0000100001de7983 */ /* 0x000f680000100a00 */
[----:B------:R-:W5:Y:S01]  /*10400*/  LDL.64 R220, [R1+0x8] ;  /* 0x0000080001dc7983 */ /* 0x000f620000100a00 */
[----:B------:R-:W-:Y:S06]  /*10410*/  BAR.SYNC.DEFER_BLOCKING 0x0 ;  /* 0x0000000000007b1d */ /* 0x000fec0000010000 */
[----:B------:R-:W-:Y:S04]  /*10420*/  @P2 STS.128 [R211+0x10000], RZ ;  /* 0x010000ffd3002388 */ /* 0x000fe80000000c00 */
[----:B------:R-:W5:Y:S04]  /*10430*/  LDL R218, [R1+0x2c] ;  /* 0x00002c0001da7983 */ /* 0x000f680000100800 */
[----:B------:R-:W5:Y:S01]  /*10440*/  LDL R135, [R1+0x28] ;  /* 0x0000280001877983 */ /* 0x000f620000100800 */
[----:B--2---:R-:W-:Y:S04]  /*10450*/  IMAD.WIDE.U32 R4, R4, UR38, R2 ;  /* 0x0000002604047c25 */ /* 0x004fe8000f8e0002 */
[----:B------:R-:W-:Y:S01]  /*10460*/  VIADD R6, R5, UR22 ;  /* 0x0000001605067c36 */ /* 0x000fe20008000000 */
[----:B------:R-:W-:Y:S01]  /*10470*/  IADD3 R5, P1, R4, UR40, RZ ;  /* 0x0000002804057c10 */ /* 0x000fe2000ff3e0ff */
[----:B------:R-:W-:Y:S01]  /*10480*/  UIADD3 UR22, UR12, -UR21, URZ ;  /* 0x800000150c167290 */ /* 0x000fe2000fffe03f */
[----:B---3--:R-:W-:Y:S02]  /*10490*/  LEA R2, P0, R20, R224, 0x6 ;  /* 0x000000e014027211 */ /* 0x008fe400078030ff */
[----:B------:R-:W-:Y:S02]  /*104a0*/  IADD3.X R7, R6, UR39, RZ, P1, !PT ;  /* 0x0000002706077c10 */ /* 0x000fe40008ffe4ff */
[----:B------:R-:W-:Y:S01]  /*104b0*/  LEA.HI.X.SX32 R3, R20, R225, 0x6, P0 ;  /* 0x000000e114037211 */ /* 0x000fe200000f36ff */
[----:B------:R-:W-:Y:S01]  /*104c0*/  IMAD.WIDE.U32 R18, R2, UR6, RZ ;  /* 0x0000000602127c25 */ /* 0x000fe2000f8e00ff */
[C---:B----4-:R-:W-:Y:S02]  /*104d0*/  @!P2 LEA R16, P0, R4.reuse, R0, 0x1 ;  /* 0x000000000410a211 */ /* 0x050fe400078008ff */
[----:B-----5:R-:W-:Y:S01]  /*104e0*/  ISETP.GE.AND P6, PT, R23, UR13, PT ;  /* 0x0000000d17007c0c */ /* 0x020fe2000bfc6270 */
[----:B------:R-:W-:Y:S01]  /*104f0*/  IMAD R8, R3, UR6, RZ ;  /* 0x0000000603087c24 */ /* 0x000fe2000f8e02ff */
[----:B------:R-:W-:Y:S01]  /*10500*/  IADD3 R0, P1, R5, UR40, RZ ;  /* 0x0000002805007c10 */ /* 0x000fe2000ff3e0ff */
[----:B------:R-:W-:Y:S01]  /*10510*/  IMAD.U32 R132, RZ, RZ, UR22 ;  /* 0x00000016ff847e24 */ /* 0x000fe2000f8e00ff */
[----:B------:R-:W-:Y:S01]  /*10520*/  @!P2 LEA.HI.X R17, R4, R12, R6, 0x1, P0 ;  /* 0x0000000c0411a211 */ /* 0x000fe200000f0c06 */
[----:B------:R-:W-:Y:S01]  /*10530*/  IMAD R6, R2, UR7, R8 ;  /* 0x0000000702067c24 */ /* 0x000fe2000f8e0208 */
[----:B------:R-:W-:Y:S02]  /*10540*/  IADD3.X R3, R7, UR39, RZ, P1, !PT ;  /* 0x0000002707037c10 */ /* 0x000fe40008ffe4ff */
[----:B------:R-:W-:Y:S01]  /*10550*/  @!P2 IADD3 R4, P0, R0, UR40, RZ ;  /* 0x000000280004ac10 */ /* 0x000fe2000ff1e0ff */
[----:B------:R-:W-:Y:S01]  /*10560*/  IMAD.IADD R6, R19, 0x1, R6 ;  /* 0x0000000113067824 */ /* 0x000fe200078e0206 */
[----:B------:R-:W-:Y:S01]  /*10570*/  LEA R8, P4, R18, R25, 0x1 ;  /* 0x0000001912087211 */ /* 0x000fe200078808ff */
        /* <DEDUP_REMOVED lines=17> */
[----:B------:R-:W-:Y:S03]  /*10690*/  @!P2 LEA.HI.X R15, R5, R28, R7, 0x1, P3 ;  /* 0x0000001c050fa211 */ /* 0x000fe600018f0c07 */
[----:B------:R-:W-:Y:S01]  /*106a0*/  @!PT LDS RZ, [RZ] ;  /* 0x00000000fffff984 */ /* 0x000fe20000000800 */
[----:B------:R-:W-:Y:S01]  /*106b0*/  @!PT LDS RZ, [RZ] ;  /* 0x00000000fffff984 */ /* 0x000fe20000000800 */
[----:B------:R-:W-:Y:S01]  /*106c0*/  @!PT LDS RZ, [RZ] ;  /* 0x00000000fffff984 */ /* 0x000fe20000000800 */
[----:B------:R-:W-:Y:S01]  /*106d0*/  @!P5 LDGSTS.E.BYPASS.LTC128B.128 [R211+0x14000], desc[UR30][R8.64+0x100] ;  /* 0x1400010008d3dfae */ /* 0x000fe2000b901d5e */
[C---:B------:R-:W-:Y:S03]  /*106e0*/  LEA R6, P3, R20.reuse, R212, 0x6 ;  /* 0x000000d414067211 */ /* 0x040fe600078630ff */
[----:B------:R-:W-:Y:S01]  /*106f0*/  @P4 STS.128 [R211+0x16000], RZ ;  /* 0x016000ffd3004388 */ /* 0x000fe20000000c00 */
[----:B------:R-:W-:Y:S03]  /*10700*/  LEA.HI.X.SX32 R7, R20, R213, 0x6, P3 ;  /* 0x000000d514077211 */ /* 0x000fe600018f36ff */
[----:B------:R-:W-:Y:S01]  /*10710*/  @!PT LDS RZ, [RZ] ;  /* 0x00000000fffff984 */ /* 0x000fe20000000800 */
[----:B------:R-:W-:Y:S01]  /*10720*/  @!PT LDS RZ, [RZ] ;  /* 0x00000000fffff984 */ /* 0x000fe20000000800 */
[----:B------:R-:W-:Y:S01]  /*10730*/  @!PT LDS RZ, [RZ] ;  /* 0x00000000fffff984 */ /* 0x000fe20000000800 */
[----:B------:R-:W-:Y:S01]  /*10740*/  @!P4 LDGSTS.E.BYPASS.LTC128B.128 [R211+0x16000], desc[UR30][R8.64+0x180] ;  /* 0x1600018008d3cfae */ /* 0x000fe2000b901d5e */
[----:B------:R-:W-:Y:S01]  /*10750*/  @!P2 LEA.HI.X R13, R0, R27, R3, 0x1, P1 ;  /* 0x0000001b000da211 */ /* 0x000fe200008f0c03 */
[----:B------:R-:W-:Y:S01]  /*10760*/  IMAD.WIDE.U32 R22, R6, UR6, RZ ;  /* 0x0000000606167c25 */ /* 0x000fe2000f8e00ff */
[----:B------:R-:W-:Y:S01]  /*10770*/  @!P2 LEA.HI.X R11, R4, R26, R2, 0x1, P0 ;  /* 0x0000001a040ba211 */ /* 0x000fe200000f0c02 */
[----:B------:R-:W-:Y:S02]  /*10780*/  @P2 STS.128 [R211+0x10800], RZ ;  /* 0x010800ffd3002388 */ /* 0x000fe40000000c00 */
[----:B------:R-:W-:Y:S01]  /*10790*/  IMAD R0, R7, UR6, RZ ;  /* 0x0000000607007c24 */ /* 0x000fe2000f8e02ff */
[----:B------:R-:W-:Y:S01]  /*107a0*/  LEA R4, P1, R20, R222, 0x6 ;  /* 0x000000de14047211 */ /* 0x000fe200078230ff */
[----:B------:R-:W-:Y:S01]  /*107b0*/  @!PT LDS RZ, [RZ] ;  /* 0x00000000fffff984 */ /* 0x000fe20000000800 */
[----:B------:R-:W-:Y:S01]  /*107c0*/  @!PT LDS RZ, [RZ] ;  /* 0x00000000fffff984 */ /* 0x000fe20000000800 */
[----:B------:R-:W-:Y:S01]  /*107d0*/  @!PT LDS RZ, [RZ] ;  /* 0x00000000fffff984 */ /* 0x000fe20000000800 */
[----:B------:R-:W-:Y:S02]  /*107e0*/  @!P2 LDGSTS.E.BYPASS.LTC128B.128 [R211+0x10800], desc[UR30][R14.64] ;  /* 0x108000000ed3afae */ /* 0x000fe4000b901d5e */
[----:B------:R-:W-:Y:S01]  /*107f0*/  IMAD R0, R6, UR7, R0 ;  /* 0x0000000706007c24 */ /* 0x000fe2000f8e0200 */
[----:B------:R-:W-:Y:S01]  /*10800*/  LEA R6, P3, R22, R25, 0x1 ;  /* 0x0000001916067211 */ /* 0x000fe200078608ff */
[----:B------:R-:W-:Y:S01]  /*10810*/  @P6 STS.128 [R211+0x12800], RZ ;  /* 0x012800ffd3006388 */ /* 0x000fe20000000c00 */
[C---:B------:R-:W-:Y:S01]  /*10820*/  LEA.HI.X.SX32 R5, R20.reuse, R223, 0x6, P1 ;  /* 0x000000df14057211 */ /* 0x040fe200008f36ff */
[----:B------:R-:W-:Y:S01]  /*10830*/  IMAD.IADD R0, R23, 0x1, R0 ;  /* 0x0000000117007824 */ /* 0x000fe200078e0200 */
[----:B------:R-:W-:Y:S03]  /*10840*/  LEA R2, P0, R20, R220, 0x6 ;  /* 0x000000dc14027211 */ /* 0x000fe600078030ff */
[----:B------:R-:W-:Y:S01]  /*10850*/  IMAD R5, R5, UR6, RZ ;  /* 0x0000000605057c24 */ /* 0x000fe2000f8e02ff */
[-C--:B------:R-:W-:Y:S01]  /*10860*/  LEA.HI.X R7, R22, R24.reuse, R0, 0x1, P3 ;  /* 0x0000001816077211 */ /* 0x080fe200018f0c00 */
        /* <DEDUP_REMOVED lines=14> */
[CC--:B------:R-:W-:Y:S01]  /*10950*/  LEA R4, P1, R20.reuse, R25.reuse, 0x1 ;  /* 0x0000001914047211 */ /* 0x0c0fe200078208ff */
[----:B------:R-:W-:Y:S02]  /*10960*/  IMAD R3, R3, UR6, RZ ;  /* 0x0000000603037c24 */ /* 0x000fe4000f8e02ff */
[----:B------:R-:W-:Y:S01]  /*10970*/  @P4 STS.128 [R211+0x16800], RZ ;  /* 0x016800ffd3004388 */ /* 0x000fe20000000c00 */
[-C--:B------:R-:W-:Y:S01]  /*10980*/  LEA.HI.X R5, R20, R24.reuse, R5, 0x1, P1 ;  /* 0x0000001814057211 */ /* 0x080fe200008f0c05 */
        /* <DEDUP_REMOVED lines=59> */
[----:B------:R-:W-:Y:S04]  /*10d40*/  IMAD R3, R3, UR8, RZ ;  /* 0x0000000803037c24 */ /* 0x000fe8000f8e02ff */
[----:B------:R-:W-:Y:S01]  /*10d50*/  IMAD R3, R2, UR9, R3 ;  /* 0x0000000902037c24 */ /* 0x000fe2000f8e0203 */
        /* <DEDUP_REMOVED lines=11> */
[----:B------:R-:W2:Y:S05]  /*10e10*/  LDSM.16.M88.4 R176, [R208] ;  /* 0x00000000d0b0783b */ /* 0x000eaa0000000200 */
[C---:B------:R-:W-:Y:S06]  /*10e20*/  HMMA.16816.F32 R12, R172.reuse, R180, R12 ;  /* 0x000000b4ac0c723c */ /* 0x040fec000000180c */
[C---:B------:R-:W-:Y:S01]  /*10e30*/  HMMA.16816.F32 R16, R172.reuse, R182, R16 ;  /* 0x000000b6ac10723c */ /* 0x040fe20000001810 */
[----:B------:R-:W-:Y:S05]  /*10e40*/  LDSM.16.M88.4 R180, [R194] ;  /* 0x00000000c2b4783b */ /* 0x000fea0000000200 */
[C---:B-1----:R-:W-:Y:S06]  /*10e50*/  HMMA.16816.F32 R20, R172.reuse, R168, R20 ;  /* 0x000000a8ac14723c */ /* 0x042fec0000001814 */
[C---:B------:R-:W-:Y:S01]  /*10e60*/  HMMA.16816.F32 R24, R172.reuse, R170, R24 ;  /* 0x000000aaac18723c */ /* 0x040fe20000001818 */
[----:B------:R-:W1:Y:S05]  /*10e70*/  LDSM.16.M88.4 R168, [R190+0x8000] ;  /* 0x00800000bea8783b */ /* 0x000e6a0000000200 */
[C---:B--2---:R-:W-:Y:S06]  /*10e80*/  HMMA.16816.F32 R28, R172.reuse, R176, R28 ;  /* 0x000000b0ac1c723c */ /* 0x044fec000000181c */
[----:B------:R-:W-:Y:S01]  /*10e90*/  HMMA.16816.F32 R32, R172, R178, R32 ;  /* 0x000000b2ac20723c */ /* 0x000fe20000001820 */
[----:B------:R-:W2:Y:S04]  /*10ea0*/  LDSM.16.M88.4 R172, [R190+0x8800] ;  /* 0x00880000beac783b */ /* 0x000ea80000000200 */
[----:B------:R-:W3:Y:S01]  /*10eb0*/  LDSM.16.M88.4 R176, [R190+0x9000] ;  /* 0x00900000beb0783b */ /* 0x000ee20000000200 */
[C---:B-1----:R-:W-:Y:S06]  /*10ec0*/  HMMA.16816.F32 R4, R180.reuse, R168, R4 ;  /* 0x000000a8b404723c */ /* 0x042fec0000001804 */
[C---:B------:R-:W-:Y:S01]  /*10ed0*/  HMMA.16816.F32 R8, R180.reuse, R170, R8 ;  /* 0x000000aab408723c */ /* 0x040fe20000001808 */
[----:B------:R-:W1:Y:S05]  /*10ee0*/  LDSM.16.M88.4 R168, [R190+0x9800] ;  /* 0x00980000bea8783b */ /* 0x000e6a0000000200 */
[C---:B--2---:R-:W-:Y:S06]  /*10ef0*/  HMMA.16816.F32 R12, R180.reuse, R172, R12 ;  /* 0x000000acb40c723c */ /* 0x044fec000000180c */
[C---:B------:R-:W-:Y:S01]  /*10f00*/  HMMA.16816.F32 R16, R180.reuse, R174, R16 ;  /* 0x000000aeb410723c */ /* 0x040fe20000001810 */
[----:B------:R-:W-:Y:S05]  /*10f10*/  LDSM.16.M88.4 R172, [R193] ;  /* 0x00000000c1ac783b */ /* 0x000fea0000000200 */
[C---:B---3--:R-:W-:Y:S06]  /*10f20*/  HMMA.16816.F32 R20, R180.reuse, R176, R20 ;  /* 0x000000b0b414723c */ /* 0x048fec0000001814 */
[C---:B------:R-:W-:Y:S01]  /*10f30*/  HMMA.16816.F32 R24, R180.reuse, R178, R24 ;  /* 0x000000b2b418723c */ /* 0x040fe20000001818 */
[----:B------:R-:W2:Y:S05]  /*10f40*/  LDSM.16.M88.4 R176, [R189] ;  /* 0x00000000bdb0783b */ /* 0x000eaa0000000200 */
[C---:B-1----:R-:W-:Y:S06]  /*10f50*/  HMMA.16816.F32 R28, R180.reuse, R168, R28 ;  /* 0x000000a8b41c723c */ /* 0x042fec000000181c */
[----:B------:R-:W-:Y:S01]  /*10f60*/  HMMA.16816.F32 R32, R180, R170, R32 ;  /* 0x000000aab420723c */ /* 0x000fe20000001820 */
[----:B------:R-:W1:Y:S04]  /*10f70*/  LDSM.16.M88.4 R168, [R189+0x800] ;  /* 0x00080000bda8783b */ /* 0x000e680000000200 */
[----:B------:R-:W3:Y:S01]  /*10f80*/  LDSM.16.M88.4 R180, [R189+0x1000] ;  /* 0x00100000bdb4783b */ /* 0x000ee20000000200 */
[C---:B--2---:R-:W-:Y:S06]  /*10f90*/  HMMA.16816.F32 R4, R172.reuse, R176, R4 ;  /* 0x000000b0ac04723c */ /* 0x044fec0000001804 */
[C---:B------:R-:W-:Y:S01]  /*10fa0*/  HMMA.16816.F32 R8, R172.reuse, R178, R8 ;  /* 0x000000b2ac08723c */ /* 0x040fe20000001808 */
[----:B------:R-:W2:Y:S05]  /*10fb0*/  LDSM.16.M88.4 R176, [R189+0x1800] ;  /* 0x00180000bdb0783b */ /* 0x000eaa0000000200 */
[C---:B-1----:R-:W-:Y:S06]  /*10fc0*/  HMMA.16816.F32 R12, R172.reuse, R168, R12 ;  /* 0x000000a8ac0c723c */ /* 0x042fec000000180c */
[C---:B------:R-:W-:Y:S01]  /*10fd0*/  HMMA.16816.F32 R16, R172.reuse, R170, R16 ;  /* 0x000000aaac10723c */ /* 0x040fe20000001810 */
[----:B------:R-:W-:Y:S05]  /*10fe0*/  LDSM.16.M88.4 R168, [R191+0x2000] ;  /* 0x00200000bfa8783b */ /* 0x000fea0000000200 */
[C---:B---3--:R-:W-:Y:S06]  /*10ff0*/  HMMA.16816.F32 R20, R172.reuse, R180, R20 ;  /* 0x000000b4ac14723c */ /* 0x048fec0000001814 */
        /* <DEDUP_REMOVED lines=14> */
[----:B------:R-:W2:Y:S05]  /*110e0*/  LDSM.16.M88.4 R176, [R207] ;  /* 0x00000000cfb0783b */ /* 0x000eaa0000000200 */
[C---:B-1----:R-:W-:Y:S06]  /*110f0*/  HMMA.16816.F32 R28, R168.reuse, R180, R28 ;  /* 0x000000b4a81c723c */ /* 0x042fec000000181c */
[----:B------:R-:W-:Y:S01]  /*11100*/  HMMA.16816.F32 R32, R168, R182, R32 ;  /* 0x000000b6a820723c */ /* 0x000fe20000001820 */
[----:B------:R-:W1:Y:S04]  /*11110*/  LDSM.16.M88.4 R168, [R206] ;  /* 0x00000000cea8783b */ /* 0x000e680000000200 */
[----:B------:R-:W3:Y:S01]  /*11120*/  LDSM.16.M88.4 R180, [R205] ;  /* 0x00000000cdb4783b */ /* 0x000ee20000000200 */
[C---:B--2---:R-:W-:Y:S06]  /*11130*/  HMMA.16816.F32 R4, R172.reuse, R176, R4 ;  /* 0x000000b0ac04723c */ /* 0x044fec0000001804 */
[C---:B------:R-:W-:Y:S01]  /*11140*/  HMMA.16816.F32 R8, R172.reuse, R178, R8 ;  /* 0x000000b2ac08723c */ /* 0x040fe20000001808 */
[----:B------:R-:W2:Y:S05]  /*11150*/  LDSM.16.M88.4 R176, [R204] ;  /* 0x00000000ccb0783b */ /* 0x000eaa0000000200 */
        /* <DEDUP_REMOVED lines=128> */
[C---:B------:R-:W-:Y:S05]  /*11960*/  HMMA.16816.F32 R8, R172.reuse, R178, R8 ;  /* 0x000000b2ac08723c */ /* 0x040fea0000001808 */
[C---:B------:R-:W-:Y:S06]  /*11970*/  LEA R176, P1, R132.reuse, R224, 0x6 ;  /* 0x000000e084b07211 */ /* 0x040fec00078230ff */
[----:B------:R-:W-:Y:S05]  /*11980*/  LEA.HI.X.SX32 R177, R132, R225, 0x6, P1 ;  /* 0x000000e184b17211 */ /* 0x000fea00008f36ff */
[----:B------:R-:W-:Y:S01]  /*11990*/  IMAD R0, R177, UR8, RZ ;  /* 0x00000008b1007c24 */ /* 0x000fe2000f8e02ff */
[C---:B-1----:R-:W-:Y:S03]  /*119a0*/  HMMA.16816.F32 R12, R172.reuse, R168, R12 ;  /* 0x000000a8ac0c723c */ /* 0x042fe6000000180c */
[C---:B------:R-:W-:Y:S02]  /*119b0*/  IMAD R0, R176.reuse, UR9, R0 ;  /* 0x00000009b0007c24 */ /* 0x040fe4000f8e0200 */
[----:B------:R-:W-:Y:S01]  /*119c0*/  IMAD.WIDE.U32 R176, R176, UR8, RZ ;  /* 0x00000008b0b07c25 */ /* 0x000fe2000f8e00ff */
[C---:B------:R-:W-:Y:S05]  /*119d0*/  HMMA.16816.F32 R16, R172.reuse, R170, R16 ;  /* 0x000000aaac10723c */ /* 0x040fea0000001810 */
[----:B------:R-:W-:Y:S01]  /*119e0*/  IMAD.WIDE.U32 R168, R2, UR8, RZ ;  /* 0x0000000802a87c25 */ /* 0x000fe2000f8e00ff */
[-C--:B------:R-:W-:Y:S01]  /*119f0*/  LEA R212, P0, R176, R218.reuse, 0x1 ;  /* 0x000000dab0d47211 */ /* 0x080fe200078008ff */
[C---:B---3--:R-:W-:Y:S04]  /*11a00*/  HMMA.16816.F32 R20, R172.reuse, R180, R20 ;  /* 0x000000b4ac14723c */ /* 0x048fe80000001814 */
[C---:B------:R-:W-:Y:S01]  /*11a10*/  LEA R178, P1, R168.reuse, R218, 0x1 ;  /* 0x000000daa8b27211 */ /* 0x040fe200078208ff */
[----:B------:R-:W-:Y:S01]  /*11a20*/  IMAD.IADD R3, R169, 0x1, R3 ;  /* 0x00000001a9037824 */ /* 0x000fe200078e0203 */
[C---:B------:R-:W-:Y:S05]  /*11a30*/  HMMA.16816.F32 R24, R172.reuse, R182, R24 ;  /* 0x000000b6ac18723c */ /* 0x040fea0000001818 */
[-C--:B------:R-:W-:Y:S01]  /*11a40*/  LEA.HI.X R179, R168, R135.reuse, R3, 0x1, P1 ;  /* 0x00000087a8b37211 */ /* 0x080fe200008f0c03 */
[----:B------:R-:W-:Y:S01]  /*11a50*/  IMAD.IADD R0, R177, 0x1, R0 ;  /* 0x00000001b1007824 */ /* 0x000fe200078e0200 */
[----:B------:R-:W1:Y:S01]  /*11a60*/  LDSM.16.M88.4 R168, [R189+0x7800] ;  /* 0x00780000bda8783b */ /* 0x000e620000000200 */
[----:B------:R-:W-:Y:S04]  /*11a70*/  DEPBAR.LE SB0, 0x0 ;  /* 0x000080000000791a */ /* 0x000fe80000000000 */
[----:B------:R-:W-:Y:S01]  /*11a80*/  LEA.HI.X R213, R176, R135, R0, 0x1, P0 ;  /* 0x00000087b0d57211 */ /* 0x000fe200000f0c00 */
[----:B------:R-:W-:Y:S01]  /*11a90*/  BAR.SYNC.DEFER_BLOCKING 0x0 ;  /* 0x0000000000007b1d */ /* 0x000fe20000010000 */
[C---:B------:R-:W-:Y:S04]  /*11aa0*/  LEA R2, P0, R132.reuse, R222, 0x6 ;  /* 0x000000de84027211 */ /* 0x040fe800078030ff */
[----:B------:R-:W-:Y:S05]  /*11ab0*/  LEA.HI.X.SX32 R3, R132, R223, 0x6, P0 ;  /* 0x000000df84037211 */ /* 0x000fea00000f36ff */
[----:B------:R-:W-:Y:S04]  /*11ac0*/  IMAD R0, R3, UR8, RZ ;  /* 0x0000000803007c24 */ /* 0x000fe8000f8e02ff */
[C---:B------:R-:W-:Y:S02]  /*11ad0*/  IMAD R0, R2.reuse, UR9, R0 ;  /* 0x0000000902007c24 */ /* 0x040fe4000f8e0200 */
[----:B------:R-:W-:Y:S04]  /*11ae0*/  IMAD.WIDE.U32 R2, R2, UR8, RZ ;  /* 0x0000000802027c25 */ /* 0x000fe8000f8e00ff */
[----:B------:R-:W-:Y:S01]  /*11af0*/  IMAD.IADD R0, R3, 0x1, R0 ;  /* 0x0000000103007824 */ /* 0x000fe200078e0200 */
[C---:B------:R-:W-:Y:S04]  /*11b00*/  LEA R176, P0, R2.reuse, R218, 0x1 ;  /* 0x000000da02b07211 */ /* 0x040fe800078008ff */
[----:B------:R-:W-:Y:S02]  /*11b10*/  LEA.HI.X R177, R2, R135, R0, 0x1, P0 ;  /* 0x0000008702b17211 */ /* 0x000fe400000f0c00 */
[C---:B------:R-:W-:Y:S04]  /*11b20*/  LEA R2, P0, R132.reuse, R220, 0x6 ;  /* 0x000000dc84027211 */ /* 0x040fe800078030ff */
[----:B------:R-:W-:Y:S01]  /*11b30*/  LEA.HI.X.SX32 R3, R132, R221, 0x6, P0 ;  /* 0x000000dd84037211 */ /* 0x000fe200000f36ff */
[C---:B------:R-:W-:Y:S01]  /*11b40*/  IMAD.WIDE.U32 R180, R2.reuse, UR8, RZ ;  /* 0x0000000802b47c25 */ /* 0x040fe2000f8e00ff */
[C---:B-1----:R-:W-:Y:S05]  /*11b50*/  HMMA.16816.F32 R28, R172.reuse, R168, R28 ;  /* 0x000000a8ac1c723c */ /* 0x042fea000000181c */
[----:B------:R-:W-:Y:S01]  /*11b60*/  IMAD R0, R3, UR8, RZ ;  /* 0x0000000803007c24 */ /* 0x000fe2000f8e02ff */
[----:B------:R-:W-:Y:S05]  /*11b70*/  HMMA.16816.F32 R32, R172, R170, R32 ;  /* 0x000000aaac20723c */ /* 0x000fea0000001820 */
[----:B------:R-:W-:Y:S01]  /*11b80*/  IMAD R0, R2, UR9, R0 ;  /* 0x0000000902007c24 */ /* 0x000fe2000f8e0200 */
[C---:B------:R-:W-:Y:S05]  /*11b90*/  LEA R2, P0, R180.reuse, R218, 0x1 ;  /* 0x000000dab4027211 */ /* 0x040fea00078008ff */
[----:B------:R-:W-:Y:S05]  /*11ba0*/  IMAD.IADD R0, R181, 0x1, R0 ;  /* 0x00000001b5007824 */ /* 0x000fea00078e0200 */
[----:B------:R-:W-:Y:S02]  /*11bb0*/  LEA.HI.X R3, R180, R135, R0, 0x1, P0 ;  /* 0x00000087b4037211 */ /* 0x000fe400000f0c00 */
[----:B------:R-:W-:Y:S11]  /*11bc0*/  PLOP3.LUT P0, PT, PT, PT, UP0, 0x80, 0x0 ;  /* 0x000000000000781c */ /* 0x000ff60003f0f008 */
[----:B------:R-:W-:Y:S02]  /*11bd0*/  @!UPT UIADD3 URZ, URZ, URZ, URZ ;  /* 0x0000003f3f3ff290 */ /* 0x000fe4000fffe03f */
[----:B------:R-:W-:Y:S05]  /*11be0*/  @P0 BRA `(.L_x_738) ;  /* 0xffffffdc00d80947 */ /* 0x000fea000383ffff */
.L_x_737:
[----:B------:R-:W2:Y:S01]  /*11bf0*/  LDL.64 R242, [R1+0x38] ;  /* 0x0000380001f27983 */ /* 0x000ea20000100a00 */
[----:B------:R-:W-:Y:S01]  /*11c00*/  IMAD.U32 R0, RZ, RZ, UR14 ;  /* 0x0000000eff007e24 */ /* 0x000fe2000f8e00ff */
[----:B------:R-:W-:Y:S02]  /*11c10*/  USHF.L.U32 UR32, UR14, 0x1, URZ ;  /* 0x000000010e207899 */ /* 0x000fe4000800063f */
[----:B------:R-:W-:Y:S02]  /*11c20*/  UIADD3 UR20, UR35, -0x4498517b, URZ ;  /* 0xbb67ae8523147890 */ /* 0x000fe4000fffe03f */
[----:B------:R-:W3:Y:S01]  /*11c30*/  LDL.64 R226, [R1+0x30] ;  /* 0x0000300001e27983 */ /* 0x000ee20000100a00 */
[----:B------:R-:W-:Y:S02]  /*11c40*/  UIADD3 UR29, UR34, -0x61c88647, URZ ;  /* 0x9e3779b9221d7890 */ /* 0x000fe4000fffe03f */
[----:B------:R-:W-:Y:S02]  /*11c50*/  UIADD3 UR28, UR34, 0x3c6ef372, URZ ;  /* 0x3c6ef372221c7890 */ /* 0x000fe4000fffe03f */
[----:B------:R-:W-:Y:S01]  /*11c60*/  UIADD3 UR27, UR35, 0x76cf5d0a, URZ ;  /* 0x76cf5d0a231b7890 */ /* 0x000fe2000fffe03f */
[----:B------:R-:W5:Y:S01]  /*11c70*/  LDL.64 R228, [R1+0x40] ;  /* 0x0000400001e47983 */ /* 0x000f620000100a00 */
[----:B------:R-:W-:Y:S02]  /*11c80*/  UIADD3 UR24, UR35, 0x32370b8f, URZ ;  /* 0x32370b8f23187890 */ /* 0x000fe4000fffe03f */
[----:B------:R-:W-:Y:S02]  /*11c90*/  UIADD3 UR26, UR34, -0x255992d5, URZ ;  /* 0xdaa66d2b221a7890 */ /* 0x000fe4000fffe03f */
[----:B------:R-:W-:Y:S01]  /*11ca0*/  UIADD3 UR23, UR34, 0x78dde6e4, URZ ;  /* 0x78dde6e422177890 */ /* 0x000fe2000fffe03f */
[----:B----4-:R-:W1:Y:S01]  /*11cb0*/  S2R R2, SR_TID.X ;  /* 0x0000000000027919 */ /* 0x010e620000002100 */
[----:B------:R-:W-:Y:S02]  /*11cc0*/  UIADD3 UR22, UR35, -0x126145ec, URZ ;  /* 0xed9eba1423167890 */ /* 0x000fe4000fffe03f */
[----:B------:R-:W-:Y:S01]  /*11cd0*/  UIADD3 UR25, UR34, -0x4ab325aa, URZ ;  /* 0xb54cda5622197890 */ /* 0x000fe2000fffe03f */
[----:B------:R-:W4:Y:S01]  /*11ce0*/  LDL R224, [R1+0x84] ;  /* 0x0000840001e07983 */ /* 0x000f220000100800 */
[----:B------:R-:W-:Y:S02]  /*11cf0*/  UISETP.GT.AND UP0, UPT, UR14, UR5, UPT ;  /* 0x000000050e00728c */ /* 0x000fe4000bf04270 */
[----:B------:R-:W-:Y:S01]  /*11d00*/  UIADD3 UR21, UR21, 0x1, URZ ;  /* 0x0000000115157890 */ /* 0x000fe2000fffe03f */
[----:B-1----:R-:W-:Y:S05]  /*11d10*/  IMAD.SHL.U32 R2, R2, 0x2, RZ ;  /* 0x0000000202027824 */ /* 0x002fea00078e00ff */
[----:B------:R-:W-:Y:S05]  /*11d20*/  LOP3.LUT R2, R2, 0x6, RZ, 0xc0, !PT ;  /* 0x0000000602027812 */ /* 0x000fea00078ec0ff */
[----:B------:R-:W-:Y:S04]  /*11d30*/  IMAD R0, R0, 0x40, R2 ;  /* 0x0000004000007824 */ /* 0x000fe800078e0202 */
[C---:B------:R-:W-:Y:S01]  /*11d40*/  VIADD R2, R0.reuse, 0x8 ;  /* 0x0000000800027836 */ /* 0x040fe20000000000 */
[CC--:B------:R-:W-:Y:S01]  /*11d50*/  ISETP.GE.AND P1, PT, R0.reuse, R215.reuse, PT ;  /* 0x000000d70000720c */ /* 0x0c0fe20003f26270 */
[C---:B------:R-:W-:Y:S01]  /*11d60*/  VIADD R3, R0.reuse, 0x1 ;  /* 0x0000000100037836 */ /* 0x040fe20000000000 */
[-C--:B------:R-:W-:Y:S02]  /*11d70*/  ISETP.GE.AND P0, PT, R0, R214.reuse, PT ;  /* 0x000000d60000720c */ /* 0x080fe40003f06270 */
[CC--:B------:R-:W-:Y:S02]  /*11d80*/  ISETP.GE.AND P5, PT, R2.reuse, R215.reuse, PT ;  /* 0x000000d70200720c */ /* 0x0c0fe40003fa6270 */
[CC--:B------:R-:W-:Y:S02]  /*11d90*/  ISETP.GE.AND P3, PT, R2.reuse, R214.reuse, PT ;  /* 0x000000d60200720c */ /* 0x0c0fe40003f66270 */
[C---:B------:R-:W-:Y:S02]  /*11da0*/  ISETP.GE.AND P6, PT, R3.reuse, R215, PT ;  /* 0x000000d70300720c */ /* 0x040fe40003fc6270 */
[C---:B------:R-:W-:Y:S02]  /*11db0*/  ISETP.GE.AND P4, PT, R3.reuse, R214, PT ;  /* 0x000000d60300720c */ /* 0x040fe40003f86270 */
[CC--:B------:R-:W-:Y:S02]  /*11dc0*/  ISETP.GE.OR P5, PT, R2.reuse, R217.reuse, !P5 ;  /* 0x000000d90200720c */ /* 0x0c0fe40006fa6670 */
[-C--:B------:R-:W-:Y:S01]  /*11dd0*/  ISETP.GE.OR P3, PT, R2, R216.reuse, !P3 ;  /* 0x000000d80200720c */ /* 0x080fe20005f66670 */
[C---:B------:R-:W-:Y:S01]  /*11de0*/  VIADD R2, R0.reuse, 0x10 ;  /* 0x0000001000027836 */ /* 0x040fe20000000000 */
[CC--:B------:R-:W-:Y:S02]  /*11df0*/  ISETP.GE.OR P6, PT, R3.reuse, R217.reuse, !P6 ;  /* 0x000000d90300720c */ /* 0x0c0fe400077c6670 */
[-C--:B------:R-:W-:Y:S01]  /*11e00*/  ISETP.GE.OR P4, PT, R3, R216.reuse, !P4 ;  /* 0x000000d80300720c */ /* 0x080fe20006786670 */
[C---:B------:R-:W-:Y:S01]  /*11e10*/  VIADD R3, R0.reuse, 0x9 ;  /* 0x0000000900037836 */ /* 0x040fe20000000000 */
[C---:B------:R-:W-:Y:S02]  /*11e20*/  ISETP.GE.OR P1, PT, R0.reuse, R217, !P1 ;  /* 0x000000d90000720c */ /* 0x040fe40004f26670 */
[----:B------:R-:W-:Y:S02]  /*11e30*/  ISETP.GE.OR P0, PT, R0, R216, !P0 ;  /* 0x000000d80000720c */ /* 0x000fe40004706670 */
[----:B------:R-:W-:Y:S01]  /*11e40*/  FSEL R174, R4, -INF , !P1 ;  /* 0xff80000004ae7808 */ /* 0x000fe20004800000 */
[----:B------:R-:W-:Y:S01]  /*11e50*/  VIADD R4, R0, 0x28 ;  /* 0x0000002800047836 */ /* 0x000fe20000000000 */
        /* <DEDUP_REMOVED lines=8> */
[-C--:B------:R-:W-:Y:S01]  /*11ee0*/  ISETP.GE.OR P1, PT, R2, R216.reuse, !P1 ;  /* 0x000000d80200720c */ /* 0x080fe20004f26670 */
[C---:B------:R-:W-:Y:S01]  /*11ef0*/  VIADD R2, R0.reuse, 0x18 ;  /* 0x0000001800027836 */ /* 0x040fe20000000000 */
[C---:B------:R-:W-:Y:S02]  /*11f00*/  ISETP.GE.OR P0, PT, R3.reuse, R216, !P0 ;  /* 0x000000d80300720c */ /* 0x040fe40004706670 */
[----:B------:R-:W-:Y:S01]  /*11f10*/  ISETP.GE.OR P4, PT, R3, R217, !P4 ;  /* 0x000000d90300720c */ /* 0x000fe20006786670 */
[----:B------:R-:W-:Y:S01]  /*11f20*/  VIADD R3, R0, 0x11 ;  /* 0x0000001100037836 */ /* 0x000fe20000000000 */
        /* <DEDUP_REMOVED lines=17> */
[CC--:B------:R-:W-:Y:S02]  /*12040*/  ISETP.GE.AND P0, PT, R2.reuse, R215.reuse, PT ;  /* 0x000000d70200720c */ /* 0x0c0fe40003f06270 */
[C---:B------:R-:W-:Y:S02]  /*12050*/  ISETP.GE.AND P6, PT, R2.reuse, R214, PT ;  /* 0x000000d60200720c */ /* 0x040fe40003fc6270 */
[C---:B------:R-:W-:Y:S02]  /*12060*/  ISETP.GE.AND P4, PT, R3.reuse, R215, PT ;  /* 0x000000d70300720c */ /* 0x040fe40003f86270 */
[CC--:B------:R-:W-:Y:S02]  /*12070*/  ISETP.GE.OR P0, PT, R2.reuse, R217.reuse, !P0 ;  /* 0x000000d90200720c */ /* 0x0c0fe40004706670 */
[----:B------:R-:W-:Y:S01]  /*12080*/  ISETP.GE.OR P6, PT, R2, R216, !P6 ;  /* 0x000000d80200720c */ /* 0x000fe200077c6670 */
[----:B------:R-:W-:Y:S01]  /*12090*/  VIADD R2, R0, 0x21 ;  /* 0x0000002100027836 */ /* 0x000fe20000000000 */
[----:B------:R-:W-:Y:S02]  /*120a0*/  FSEL R212, R14, -INF , !P1 ;  /* 0xff8000000ed47808 */ /* 0x000fe40004800000 */
[C---:B------:R-:W-:Y:S02]  /*120b0*/  ISETP.GE.OR P4, PT, R3.reuse, R217, !P4 ;  /* 0x000000d90300720c */ /* 0x040fe40006786670 */
[----:B------:R-:W-:Y:S02]  /*120c0*/  ISETP.GE.AND P1, PT, R3, R214, PT ;  /* 0x000000d60300720c */ /* 0x000fe40003f26270 */
[----:B------:R-:W-:Y:S02]  /*120d0*/  FSEL R180, R17, -INF , !P4 ;  /* 0xff80000011b47808 */ /* 0x000fe40006000000 */
[----:B------:R-:W-:Y:S01]  /*120e0*/  ISETP.GE.OR P1, PT, R3, R216, !P1 ;  /* 0x000000d80300720c */ /* 0x000fe20004f26670 */
[----:B------:R-:W-:Y:S01]  /*120f0*/  VIADD R3, R0, 0x29 ;  /* 0x0000002900037836 */ /* 0x000fe20000000000 */
[C---:B------:R-:W-:Y:S02]  /*12100*/  ISETP.GE.AND P4, PT, R2.reuse, R215, PT ;  /* 0x000000d70200720c */ /* 0x040fe40003f86270 */
[----:B------:R-:W-:Y:S02]  /*12110*/  FSEL R178, R19, -INF , !P1 ;  /* 0xff80000013b27808 */ /* 0x000fe40004800000 */
[----:B------:R-:W-:Y:S02]  /*12120*/  ISETP.GE.OR P4, PT, R2, R217, !P4 ;  /* 0x000000d90200720c */ /* 0x000fe40006786670 */
[----:B------:R-:W-:Y:S02]  /*12130*/  FSEL R181, R16, -INF , !P5 ;  /* 0xff80000010b57808 */ /* 0x000fe40006800000 */
[C---:B------:R-:W-:Y:S02]  /*12140*/  ISETP.GE.AND P1, PT, R4.reuse, R215, PT ;  /* 0x000000d70400720c */ /* 0x040fe40003f26270 */
[----:B------:R-:W-:Y:S02]  /*12150*/  ISETP.GE.AND P5, PT, R4, R214, PT ;  /* 0x000000d60400720c */ /* 0x000fe40003fa6270 */
[----:B------:R-:W-:Y:S02]  /*12160*/  FSEL R237, R20, -INF , !P0 ;  /* 0xff80000014ed7808 */ /* 0x000fe40004000000 */
[----:B------:R-:W-:Y:S02]  /*12170*/  FSEL R238, R21, -INF , !P4 ;  /* 0xff80000015ee7808 */ /* 0x000fe40006000000 */
[C---:B------:R-:W-:Y:S02]  /*12180*/  ISETP.GE.OR P1, PT, R4.reuse, R217, !P1 ;  /* 0x000000d90400720c */ /* 0x040fe40004f26670 */
[----:B------:R-:W-:Y:S02]  /*12190*/  ISETP.GE.OR P5, PT, R4, R216, !P5 ;  /* 0x000000d80400720c */ /* 0x000fe40006fa6670 */
[C---:B------:R-:W-:Y:S02]  /*121a0*/  ISETP.GE.AND P0, PT, R3.reuse, R215, PT ;  /* 0x000000d70300720c */ /* 0x040fe40003f06270 */
[C---:B------:R-:W-:Y:S02]  /*121b0*/  ISETP.GE.AND P4, PT, R3.reuse, R214, PT ;  /* 0x000000d60300720c */ /* 0x040fe40003f86270 */
[----:B------:R-:W-:Y:S02]  /*121c0*/  FMNMX.FTZ R4, R174, R133, !PT ;  /* 0x00000085ae047209 */ /* 0x000fe40007810000 */
[----:B------:R-:W-:Y:S02]  /*121d0*/  FSEL R179, R18, -INF , !P3 ;  /* 0xff80000012b37808 */ /* 0x000fe40005800000 */
[C---:B------:R-:W-:Y:S02]  /*121e0*/  ISETP.GE.OR P0, PT, R3.reuse, R217, !P0 ;  /* 0x000000d90300720c */ /* 0x040fe40004706670 */
[----:B------:R-:W-:Y:S02]  /*121f0*/  ISETP.GE.OR P4, PT, R3, R216, !P4 ;  /* 0x000000d80300720c */ /* 0x000fe40006786670 */
[----:B------:R-:W-:Y:S02]  /*12200*/  ISETP.GE.AND P3, PT, R2, R214, PT ;  /* 0x000000d60200720c */ /* 0x000fe40003f66270 */
[----:B------:R-:W-:Y:S02]  /*12210*/  FMNMX.FTZ R3, R176, R4, !PT ;  /* 0x00000004b0037209 */ /* 0x000fe40007810000 */
[----:B------:R-:W-:Y:S01]  /*12220*/  ISETP.GE.OR P3, PT, R2, R216, !P3 ;  /* 0x000000d80200720c */ /* 0x000fe20005f66670 */
[----:B------:R-:W-:Y:S01]  /*12230*/  VIADD R2, R0, 0x30 ;  /* 0x0000003000027836 */ /* 0x000fe20000000000 */
[----:B------:R-:W-:Y:S02]  /*12240*/  FMNMX.FTZ R3, R168, R3, !PT ;  /* 0x00000003a8037209 */ /* 0x000fe40007810000 */
[----:B------:R-:W-:Y:S02]  /*12250*/  FMNMX.FTZ R4, R175, R134, !PT ;  /* 0x00000086af047209 */ /* 0x000fe40007810000 */
[----:B------:R-:W-:Y:S02]  /*12260*/  FMNMX.FTZ R5, R169, R3, !PT ;  /* 0x00000003a9057209 */ /* 0x000fe40007810000 */
[----:B------:R-:W-:Y:S02]  /*12270*/  FSEL R239, R22, -INF , !P6 ;  /* 0xff80000016ef7808 */ /* 0x000fe40007000000 */
[----:B------:R-:W-:Y:S02]  /*12280*/  FSEL R240, R23, -INF , !P3 ;  /* 0xff80000017f07808 */ /* 0x000fe40005800000 */
[C---:B------:R-:W-:Y:S01]  /*12290*/  ISETP.GE.AND P6, PT, R2.reuse, R215, PT ;  /* 0x000000d70200720c */ /* 0x040fe20003fc6270 */
[----:B------:R-:W-:Y:S01]  /*122a0*/  LDSM.16.MT88.4 R20, [R186+0x10000] ;  /* 0x01000000ba14783b */ /* 0x000fe20000004200 */
[----:B------:R-:W-:Y:S02]  /*122b0*/  ISETP.GE.AND P3, PT, R2, R214, PT ;  /* 0x000000d60200720c */ /* 0x000fe40003f66270 */
[----:B------:R-:W-:Y:S02]  /*122c0*/  FMNMX.FTZ R3, R177, R4, !PT ;  /* 0x00000004b1037209 */ /* 0x000fe40007810000 */
[----:B------:R-:W-:Y:S02]  /*122d0*/  FMNMX.FTZ R4, R182, R5, !PT ;  /* 0x00000005b6047209 */ /* 0x000fe40007810000 */
[C---:B------:R-:W-:Y:S02]  /*122e0*/  ISETP.GE.OR P6, PT, R2.reuse, R217, !P6 ;  /* 0x000000d90200720c */ /* 0x040fe400077c6670 */
[----:B------:R-:W-:Y:S01]  /*122f0*/  ISETP.GE.OR P3, PT, R2, R216, !P3 ;  /* 0x000000d80200720c */ /* 0x000fe20005f66670 */
[----:B------:R-:W-:Y:S01]  /*12300*/  VIADD R2, R0, 0x31 ;  /* 0x0000003100027836 */ /* 0x000fe20000000000 */
[----:B------:R-:W-:Y:S02]  /*12310*/  FMNMX.FTZ R3, R170, R3, !PT ;  /* 0x00000003aa037209 */ /* 0x000fe40007810000 */
        /* <DEDUP_REMOVED lines=9> */
[----:B------:R-:W-:Y:S01]  /*123b0*/  ISETP.GE.OR P0, PT, R2, R216, !P0 ;  /* 0x000000d80200720c */ /* 0x000fe20004706670 */
[----:B------:R-:W-:Y:S01]  /*123c0*/  VIADD R2, R0, 0x38 ;  /* 0x0000003800027836 */ /* 0x000fe20000000000 */
[----:B------:R-:W-:Y:S01]  /*123d0*/  FMNMX.FTZ R4, R180, R4, !PT ;  /* 0x00000004b4047209 */ /* 0x000fe20007810000 */
[----:B------:R-:W-:Y:S01]  /*123e0*/  VIADD R0, R0, 0x39 ;  /* 0x0000003900007836 */ /* 0x000fe20000000000 */
        /* <DEDUP_REMOVED lines=12> */
[----:B------:R-:W-:Y:S02]  /*124b0*/  FSEL R236, R28, -INF , !P6 ;  /* 0xff8000001cec7808 */ /* 0x000fe40007000000 */
[----:B------:R-:W-:Y:S02]  /*124c0*/  FMNMX.FTZ R3, R222, R3, !PT ;  /* 0x00000003de037209 */ /* 0x000fe40007810000 */
[----:B------:R-:W-:Y:S02]  /*124d0*/  FMNMX.FTZ R2, R239, R2, !PT ;  /* 0x00000002ef027209 */ /* 0x000fe40007810000 */
[----:B------:R-:W-:Y:S02]  /*124e0*/  FSEL R235, R29, -INF , !P1 ;  /* 0xff8000001deb7808 */ /* 0x000fe40004800000 */
[----:B------:R-:W-:Y:S02]  /*124f0*/  ISETP.GE.AND P6, PT, R0, R215, PT ;  /* 0x000000d70000720c */ /* 0x000fe40003fc6270 */
[----:B------:R-:W-:Y:S02]  /*12500*/  FMNMX.FTZ R3, R236, R3, !PT ;  /* 0x00000003ec037209 */ /* 0x000fe40007810000 */
[----:B------:R-:W-:Y:S02]  /*12510*/  FMNMX.FTZ R2, R240, R2, !PT ;  /* 0x00000002f0027209 */ /* 0x000fe40007810000 */
[----:B------:R-:W-:Y:S02]  /*12520*/  ISETP.GE.OR P6, PT, R0, R217, !P6 ;  /* 0x000000d90000720c */ /* 0x000fe400077c6670 */
[----:B------:R-:W-:Y:S02]  /*12530*/  FSEL R234, R32, -INF , !P5 ;  /* 0xff80000020ea7808 */ /* 0x000fe40006800000 */
[----:B------:R-:W-:Y:S02]  /*12540*/  FMNMX.FTZ R3, R235, R3, !PT ;  /* 0x00000003eb037209 */ /* 0x000fe40007810000 */
[----:B------:R-:W-:Y:S02]  /*12550*/  FMNMX.FTZ R2, R230, R2, !PT ;  /* 0x00000002e6027209 */ /* 0x000fe40007810000 */
[----:B------:R-:W-:Y:S02]  /*12560*/  FSEL R232, R33, -INF , !P6 ;  /* 0xff80000021e87808 */ /* 0x000fe40007000000 */
[----:B------:R-:W-:Y:S02]  /*12570*/  FMNMX.FTZ R3, R234, R3, !PT ;  /* 0x00000003ea037209 */ /* 0x000fe40007810000 */
[----:B------:R-:W-:Y:S02]  /*12580*/  FSEL R248, R30, -INF , !P3 ;  /* 0xff8000001ef87808 */ /* 0x000fe40005800000 */
[----:B------:R-:W-:Y:S02]  /*12590*/  FMNMX.FTZ R2, R231, R2, !PT ;  /* 0x00000002e7027209 */ /* 0x000fe40007810000 */
[----:B------:R-:W-:Y:S02]  /*125a0*/  FSEL R250, R31, -INF , !P0 ;  /* 0xff8000001ffa7808 */ /* 0x000fe40004000000 */
[----:B------:R-:W-:Y:S01]  /*125b0*/  FMNMX.FTZ R3, R232, R3, !PT ;  /* 0x00000003e8037209 */ /* 0x000fe20007810000 */
[----:B------:R-:W-:Y:S01]  /*125c0*/  LDSM.16.MT88.4 R28, [R188+0x10000] ;  /* 0x01000000bc1c783b */ /* 0x000fe20000004200 */
[----:B------:R-:W-:Y:S02]  /*125d0*/  ISETP.GE.AND P0, PT, R0, R214, PT ;  /* 0x000000d60000720c */ /* 0x000fe40003f06270 */
[----:B------:R-:W-:Y:S02]  /*125e0*/  FMNMX.FTZ R2, R248, R2, !PT ;  /* 0x00000002f8027209 */ /* 0x000fe40007810000 */
[----:B------:R-:W-:Y:S02]  /*125f0*/  ISETP.GE.OR P0, PT, R0, R216, !P0 ;  /* 0x000000d80000720c */ /* 0x000fe40004706670 */
[----:B------:R-:W-:Y:S01]  /*12600*/  FSEL R249, R34, -INF , !P4 ;  /* 0xff80000022f97808 */ /* 0x000fe20006000000 */
[----:B------:R-:W1:Y:S01]  /*12610*/  SHFL.BFLY PT, R7, R3, 0x2, 0x1f ;  /* 0x0c401f0003077f89 */ /* 0x000e6200000e0000 */
[----:B------:R-:W-:Y:S01]  /*12620*/  FMNMX.FTZ R0, R250, R2, !PT ;  /* 0x00000002fa007209 */ /* 0x000fe20007810000 */
[----:B------:R-:W-:Y:S01]  /*12630*/  IMAD.U32 R2, RZ, RZ, UR35 ;  /* 0x00000023ff027e24 */ /* 0x000fe2000f8e00ff */
[----:B------:R-:W-:Y:S02]  /*12640*/  FSEL R135, R35, -INF , !P0 ;  /* 0xff80000023877808 */ /* 0x000fe40004000000 */
[----:B------:R-:W-:Y:S02]  /*12650*/  FMNMX.FTZ R0, R249, R0, !PT ;  /* 0x00000000f9007209 */ /* 0x000fe40007810000 */
[----:B--2---:R-:W-:Y:S01]  /*12660*/  LOP3.LUT R5, R243, UR32, R2, 0x96, !PT ;  /* 0x00000020f3057c12 */ /* 0x004fe2000f8e9602 */
[----:B------:R-:W-:Y:S01]  /*12670*/  UIADD3 UR32, UR32, 0x1, URZ ;  /* 0x0000000120207890 */ /* 0x000fe2000fffe03f */
[----:B------:R-:W-:Y:S02]  /*12680*/  FMNMX.FTZ R0, R135, R0, !PT ;  /* 0x0000000087007209 */ /* 0x000fe40007810000 */
[----:B---3--:R-:W-:Y:S01]  /*12690*/  LOP3.LUT R4, R227, UR20, R242, 0x96, !PT ;  /* 0x00000014e3047c12 */ /* 0x008fe2000f8e96f2 */
[----:B------:R-:W-:Y:S01]  /*126a0*/  IMAD.WIDE.U32 R8, R5, -0x326172a9, RZ ;  /* 0xcd9e8d5705087825 */ /* 0x000fe200078e00ff */
[----:B------:R-:W-:Y:S01]  /*126b0*/  UIADD3 UR20, UR35, 0x646e171e, URZ ;  /* 0x646e171e23147890 */ /* 0x000fe2000fffe03f */
[----:B------:R-:W2:Y:S02]  /*126c0*/  SHFL.BFLY PT, R2, R0, 0x2, 0x1f ;  /* 0x0c401f0000027f89 */ /* 0x000ea400000e0000 */
[----:B------:R-:W-:Y:S01]  /*126d0*/  IMAD.WIDE.U32 R16, R4, -0x326172a9, RZ ;  /* 0xcd9e8d5704107825 */ /* 0x000fe200078e00ff */
[----:B-----5:R-:W-:Y:S04]  /*126e0*/  LOP3.LUT R4, R9, UR29, R228, 0x96, !PT ;  /* 0x0000001d09047c12 */ /* 0x020fe8000f8e96e4 */
[----:B------:R-:W-:Y:S01]  /*126f0*/  LOP3.LUT R6, R17, UR28, R8, 0x96, !PT ;  /* 0x0000001c11067c12 */ /* 0x000fe2000f8e9608 */
[----:B------:R-:W-:Y:S01]  /*12700*/  IMAD.WIDE.U32 R4, R4, -0x2daee0ad, RZ ;  /* 0xd2511f5304047825 */ /* 0x000fe200078e00ff */
[----:B-1----:R-:W-:Y:S03]  /*12710*/  FMNMX.FTZ R3, R3, R7, !PT ;  /* 0x0000000703037209 */ /* 0x002fe60007810000 */
[----:B------:R-:W-:Y:S01]  /*12720*/  IMAD.WIDE.U32 R6, R6, -0x2daee0ad, RZ ;  /* 0xd2511f5306067825 */ /* 0x000fe200078e00ff */
[----:B------:R-:W-:Y:S01]  /*12730*/  LOP3.LUT R5, R5, UR27, R226, 0x96, !PT ;  /* 0x0000001b05057c12 */ /* 0x000fe2000f8e96e2 */
[----:B------:R-:W1:Y:S03]  /*12740*/  SHFL.BFLY PT, R132, R3, 0x1, 0x1f ;  /* 0x0c201f0003847f89 */ /* 0x000e6600000e0000 */
[----:B------:R-:W-:Y:S01]  /*12750*/  LOP3.LUT R10, R7, UR24, R4, 0x96, !PT ;  /* 0x00000018070a7c12 */ /* 0x000fe2000f8e9604 */
[----:B------:R-:W-:Y:S04]  /*12760*/  IMAD.WIDE.U32 R4, R5, -0x326172a9, RZ ;  /* 0xcd9e8d5705047825 */ /* 0x000fe800078e00ff */
[----:B------:R-:W-:Y:S01]  /*12770*/  IMAD.WIDE.U32 R10, R10, -0x326172a9, RZ ;  /* 0xcd9e8d570a0a7825 */ /* 0x000fe200078e00ff */
[----:B------:R-:W-:Y:S02]  /*12780*/  LOP3.LUT R5, R5, UR26, R16, 0x96, !PT ;  /* 0x0000001a05057c12 */ /* 0x000fe4000f8e9610 */
[----:B--2---:R-:W-:Y:S02]  /*12790*/  FMNMX.FTZ R0, R0, R2, !PT ;  /* 0x0000000200007209 */ /* 0x004fe40007810000 */
[----:B------:R-:W-:Y:S01]  /*127a0*/  LOP3.LUT R12, R11, UR23, R4, 0x96, !PT ;  /* 0x000000170b0c7c12 */ /* 0x000fe2000f8e9604 */
[----:B------:R-:W-:Y:S02]  /*127b0*/  IMAD.WIDE.U32 R4, R5, -0x2daee0ad, RZ ;  /* 0xd2511f5305047825 */ /* 0x000fe400078e00ff */
[----:B------:R-:W2:Y:S02]  /*127c0*/  SHFL.BFLY PT, R2, R0, 0x1, 0x1f ;  /* 0x0c201f0000027f89 */ /* 0x000ea400000e0000 */
[----:B------:R-:W-:Y:S01]  /*127d0*/  IMAD.WIDE.U32 R12, R12, -0x2daee0ad, RZ ;  /* 0xd2511f530c0c7825 */ /* 0x000fe200078e00ff */
[----:B------:R-:W-:Y:S04]  /*127e0*/  LOP3.LUT R8, R5, UR22, R6, 0x96, !PT ;  /* 0x0000001605087c12 */ /* 0x000fe8000f8e9606 */
[----:B------:R-:W-:Y:S01]  /*127f0*/  LOP3.LUT R6, R13, UR10, R4, 0x96, !PT ;  /* 0x0000000a0d067c12 */ /* 0x000fe2000f8e9604 */
[----:B------:R-:W-:Y:S01]  /*12800*/  IMAD.WIDE.U32 R8, R8, -0x326172a9, RZ ;  /* 0xcd9e8d5708087825 */ /* 0x000fe200078e00ff */
[----:B-1----:R-:W-:Y:S03]  /*12810*/  FMNMX.FTZ R132, R3, R132, !PT ;  /* 0x0000008403847209 */ /* 0x002fe60007810000 */
[----:B------:R-:W-:Y:S01]  /*12820*/  IMAD.WIDE.U32 R6, R6, -0x326172a9, RZ ;  /* 0xcd9e8d5706067825 */ /* 0x000fe200078e00ff */
[----:B------:R-:W-:Y:S02]  /*12830*/  LOP3.LUT R4, R9, UR11, R10, 0x96, !PT ;  /* 0x0000000b09047c12 */ /* 0x000fe4000f8e960a */
[C---:B------:R-:W-:Y:S01]  /*12840*/  FSETP.NEU.FTZ.AND P1, PT, R132.reuse, -INF , PT ;  /* 0xff8000008400780b */ /* 0x040fe20003f3d000 */
[----:B------:R-:W-:Y:S01]  /*12850*/  FMUL.FTZ R172, R132, UR4 ;  /* 0x0000000484ac7c20 */ /* 0x000fe20008410000 */
[----:B------:R-:W-:Y:S01]  /*12860*/  SHF.R.U32.HI R10, RZ, 0x10, R6 ;  /* 0x00000010ff0a7819 */ /* 0x000fe20000011606 */
[----:B------:R-:W-:Y:S01]  /*12870*/  IMAD.WIDE.U32 R4, R4, -0x2daee0ad, RZ ;  /* 0xd2511f5304047825 */ /* 0x000fe200078e00ff */
[----:B------:R-:W-:Y:S02]  /*12880*/  LOP3.LUT R9, R6, 0xffff, RZ, 0xc0, !PT ;  /* 0x0000ffff06097812 */ /* 0x000fe400078ec0ff */
[----:B------:R-:W-:Y:S02]  /*12890*/  FSEL R172, R172, RZ, P1 ;  /* 0x000000ffacac7208 */ /* 0x000fe40000800000 */
[----:B------:R-:W-:Y:S02]  /*128a0*/  LOP3.LUT R8, R7, UR25, R8, 0x96, !PT ;  /* 0x0000001907087c12 */ /* 0x000fe4000f8e9608 */
[----:B--2---:R-:W-:Y:S01]  /*128b0*/  FMNMX.FTZ R3, R0, R2, !PT ;  /* 0x0000000200037209 */ /* 0x004fe20007810000 */
[--C-:B------:R-:W-:Y:S01]  /*128c0*/  FFMA.FTZ R2, R169, UR4, -R172.reuse ;  /* 0x00000004a9027c23 */ /* 0x100fe200080108ac */
[----:B------:R-:W-:Y:S01]  /*128d0*/  FFMA.FTZ R0, R168, UR4, -R172 ;  /* 0x00000004a8007c23 */ /* 0x000fe200080108ac */
[----:B------:R-:W-:Y:S02]  /*128e0*/  LOP3.LUT R14, R6, 0xff, RZ, 0xc0, !PT ;  /* 0x000000ff060e7812 */ /* 0x000fe400078ec0ff */
[----:B------:R1:W-:Y:S01]  /*128f0*/  MUFU.EX2 R246, R2 ;  /* 0x0000000200f67308 */ /* 0x0003e20000000800 */
[C---:B------:R-:W-:Y:S01]  /*12900*/  FMUL.FTZ R173, R3.reuse, UR4 ;  /* 0x0000000403ad7c20 */ /* 0x040fe20008410000 */
[----:B------:R-:W-:Y:S02]  /*12910*/  FSETP.NEU.FTZ.AND P0, PT, R3, -INF , PT ;  /* 0xff8000000300780b */ /* 0x000fe40003f1d000 */
[----:B------:R-:W-:Y:S02]  /*12920*/  SHF.R.U32.HI R7, RZ, 0x18, R6 ;  /* 0x00000018ff077819 */ /* 0x000fe40000011606 */
[----:B------:R-:W-:Y:S04]  /*12930*/  FSEL R173, R173, RZ, P0 ;  /* 0x000000ffadad7208 */ /* 0x000fe80000000000 */
[----:B------:R2:W3:Y:S01]  /*12940*/  MUFU.EX2 R244, R0 ;  /* 0x0000000000f47308 */ /* 0x0004e20000000800 */
[----:B------:R-:W-:Y:S02]  /*12950*/  SHF.R.U32.HI R6, RZ, 0x8, R9 ;  /* 0x00000008ff067819 */ /* 0x000fe40000011609 */
[----:B------:R-:W-:Y:S02]  /*12960*/  LOP3.LUT R13, R4, 0xff, RZ, 0xc0, !PT ;  /* 0x000000ff040d7812 */ /* 0x000fe400078ec0ff */
[----:B------:R-:W-:Y:S02]  /*12970*/  SHF.R.U32.HI R11, RZ, 0x18, R4 ;  /* 0x00000018ff0b7819 */ /* 0x000fe40000011604 */
[----:B------:R-:W-:Y:S02]  /*12980*/  LOP3.LUT R9, R8, 0xff, RZ, 0xc0, !PT ;  /* 0x000000ff08097812 */ /* 0x000fe400078ec0ff */
[----:B-1----:R-:W-:Y:S02]  /*12990*/  LOP3.LUT R2, R10, 0xff, RZ, 0xc0, !PT ;  /* 0x000000ff0a027812 */ /* 0x002fe400078ec0ff */
[----:B------:R-:W-:Y:S02]  /*129a0*/  LOP3.LUT R10, R4, 0xffff, RZ, 0xc0, !PT ;  /* 0x0000ffff040a7812 */ /* 0x000fe400078ec0ff */
[----:B--2---:R-:W-:Y:S01]  /*129b0*/  LOP3.LUT R0, R5, UR20, R12, 0x96, !PT ;  /* 0x0000001405007c12 */ /* 0x004fe2000f8e960c */
[--C-:B------:R-:W-:Y:S01]  /*129c0*/  FFMA.FTZ R5, R170, UR4, -R173.reuse ;  /* 0x00000004aa057c23 */ /* 0x100fe200080108ad */
[----:B------:R-:W-:Y:S01]  /*129d0*/  SHF.R.U32.HI R12, RZ, 0x10, R4 ;  /* 0x00000010ff0c7819 */ /* 0x000fe20000011604 */
[----:B------:R-:W-:Y:S01]  /*129e0*/  FFMA.FTZ R4, R171, UR4, -R173 ;  /* 0x00000004ab047c23 */ /* 0x000fe200080108ad */
[----:B------:R-:W-:Y:S01]  /*129f0*/  PRMT R170, R14, 0x5410, R6 ;  /* 0x000054100eaa7816 */ /* 0x000fe20000000006 */
[----:B------:R1:W-:Y:S01]  /*12a00*/  MUFU.EX2 R245, R5 ;  /* 0x0000000500f57308 */ /* 0x0003e20000000800 */
[----:B------:R-:W-:Y:S01]  /*12a10*/  PRMT R14, R2, 0x5410, R7 ;  /* 0x00005410020e7816 */ /* 0x000fe20000000007 */
[----:B------:R-:W-:Y:S01]  /*12a20*/  FFMA.FTZ R6, R174, UR4, -R172 ;  /* 0x00000004ae067c23 */ /* 0x000fe200080108ac */
[----:B------:R-:W-:Y:S02]  /*12a30*/  LOP3.LUT R2, R8, 0xffff, RZ, 0xc0, !PT ;  /* 0x0000ffff08027812 */ /* 0x000fe400078ec0ff */
[--C-:B----4-:R-:W-:Y:S02]  /*12a40*/  HSET2.LE.AND R170, R170, R224.reuse, PT ;  /* 0x000000e0aaaa7233 */ /* 0x110fe40003803000 */
[----:B------:R-:W-:Y:S03]  /*12a50*/  SHF.R.U32.HI R7, RZ, 0x8, R2 ;  /* 0x00000008ff077819 */ /* 0x000fe60000011602 */
[----:B------:R2:W-:Y:S01]  /*12a60*/  MUFU.EX2 R247, R4 ;  /* 0x0000000400f77308 */ /* 0x0005e20000000800 */
[----:B------:R-:W-:Y:S02]  /*12a70*/  LOP3.LUT R2, R12, 0xff, RZ, 0xc0, !PT ;  /* 0x000000ff0c027812 */ /* 0x000fe400078ec0ff */
[----:B------:R-:W-:Y:S02]  /*12a80*/  PRMT R9, R9, 0x5410, R7 ;  /* 0x0000541009097816 */ /* 0x000fe40000000007 */
[----:B------:R-:W-:Y:S02]  /*12a90*/  PRMT R220, R2, 0x5410, R11 ;  /* 0x0000541002dc7816 */ /* 0x000fe4000000000b */
[C---:B------:R-:W-:Y:S03]  /*12aa0*/  LOP3.LUT R2, R0.reuse, 0xffff, RZ, 0xc0, !PT ;  /* 0x0000ffff00027812 */ /* 0x040fe600078ec0ff */
[----:B------:R4:W-:Y:S01]  /*12ab0*/  MUFU.EX2 R218, R6 ;  /* 0x0000000600da7308 */ /* 0x0009e20000000800 */
[--C-:B-1----:R-:W-:Y:S02]  /*12ac0*/  SHF.R.U32.HI R5, RZ, 0x10, R8.reuse ;  /* 0x00000010ff057819 */ /* 0x102fe40000011608 */
[----:B------:R-:W-:Y:S02]  /*12ad0*/  SHF.R.U32.HI R8, RZ, 0x18, R8 ;  /* 0x00000018ff087819 */ /* 0x000fe40000011608 */
[----:B------:R-:W-:Y:S02]  /*12ae0*/  LOP3.LUT R5, R5, 0xff, RZ, 0xc0, !PT ;  /* 0x000000ff05057812 */ /* 0x000fe400078ec0ff */
[----:B------:R-:W-:Y:S02]  /*12af0*/  LOP3.LUT R7, R0, 0xff, RZ, 0xc0, !PT ;  /* 0x000000ff00077812 */ /* 0x000fe400078ec0ff */
[----:B------:R-:W-:Y:S01]  /*12b00*/  PRMT R8, R5, 0x5410, R8 ;  /* 0x0000541005087816 */ /* 0x000fe20000000008 */
[----:B------:R-:W-:Y:S01]  /*12b10*/  FFMA.FTZ R5, R176, UR4, -R172 ;  /* 0x00000004b0057c23 */ /* 0x000fe200080108ac */
[----:B--2---:R-:W-:Y:S02]  /*12b20*/  SHF.R.U32.HI R4, RZ, 0x8, R10 ;  /* 0x00000008ff047819 */ /* 0x004fe4000001160a */
[----:B------:R-:W-:Y:S01]  /*12b30*/  SHF.R.U32.HI R2, RZ, 0x8, R2 ;  /* 0x00000008ff027819 */ /* 0x000fe20000011602 */
[----:B------:R1:W2:Y:S01]  /*12b40*/  MUFU.EX2 R241, R5 ;  /* 0x0000000500f17308 */ /* 0x0002a20000000800 */
[----:B------:R-:W-:Y:S02]  /*12b50*/  PRMT R221, R13, 0x5410, R4 ;  /* 0x000054100ddd7816 */ /* 0x000fe40000000004 */
[--C-:B------:R-:W-:Y:S02]  /*12b60*/  SHF.R.U32.HI R4, RZ, 0x10, R0.reuse ;  /* 0x00000010ff047819 */ /* 0x100fe40000011600 */
[----:B----4-:R-:W-:Y:S02]  /*12b70*/  SHF.R.U32.HI R6, RZ, 0x18, R0 ;  /* 0x00000018ff067819 */ /* 0x010fe40000011600 */
[----:B------:R-:W-:Y:S02]  /*12b80*/  LOP3.LUT R4, R4, 0xff, RZ, 0xc0, !PT ;  /* 0x000000ff04047812 */ /* 0x000fe400078ec0ff */
[--C-:B------:R-:W-:Y:S02]  /*12b90*/  HSET2.LE.AND R171, R14, R224.reuse, PT ;  /* 0x000000e00eab7233 */ /* 0x100fe40003803000 */
[----:B------:R-:W-:Y:S01]  /*12ba0*/  PRMT R176, R4, 0x5410, R6 ;  /* 0x0000541004b07816 */ /* 0x000fe20000000006 */
[--C-:B------:R-:W-:Y:S01]  /*12bb0*/  FFMA.FTZ R4, R177, UR4, -R173.reuse ;  /* 0x00000004b1047c23 */ /* 0x100fe200080108ad */
[----:B------:R-:W-:Y:S01]  /*12bc0*/  PRMT R219, R7, 0x5410, R2 ;  /* 0x0000541007db7816 */ /* 0x000fe20000000002 */
[----:B------:R-:W4:Y:S01]  /*12bd0*/  LDSM.16.MT88.4 R12, [R185+0x10000] ;  /* 0x01000000b90c783b */ /* 0x000f220000004200 */
[--C-:B------:R-:W-:Y:S01]  /*12be0*/  HSET2.LE.AND R168, R9, R224.reuse, PT ;  /* 0x000000e009a87233 */ /* 0x100fe20003803000 */
[----:B------:R3:W-:Y:S01]  /*12bf0*/  MUFU.EX2 R177, R4 ;  /* 0x0000000400b17308 */ /* 0x0007e20000000800 */
[----:B-1----:R-:W-:Y:S01]  /*12c00*/  FFMA.FTZ R5, R175, UR4, -R173 ;  /* 0x00000004af057c23 */ /* 0x002fe200080108ad */
[----:B------:R-:W-:Y:S02]  /*12c10*/  HSET2.LE.AND R169, R8, R224, PT ;  /* 0x000000e008a97233 */ /* 0x000fe40003803000 */
[----:B------:R-:W-:Y:S02]  /*12c20*/  FSEL R2, R132, RZ, P1 ;  /* 0x000000ff84027208 */ /* 0x000fe40000800000 */
[----:B------:R-:W-:Y:S04]  /*12c30*/  FSEL R0, R3, RZ, P0 ;  /* 0x000000ff03007208 */ /* 0x000fe80000000000 */
[----:B------:R1:W5:Y:S01]  /*12c40*/  MUFU.EX2 R175, R5 ;  /* 0x0000000500af7308 */ /* 0x0003620000000800 */
[----:B------:R-:W-:Y:S01]  /*12c50*/  FADD.FTZ R2, -R2, R133 ;  /* 0x0000008502027221 */ /* 0x000fe20000010100 */
[----:B------:R-:W-:Y:S01]  /*12c60*/  FFMA.FTZ R133, R181, UR4, -R172 ;  /* 0x00000004b5857c23 */ /* 0x000fe200080108ac */
[----:B------:R-:W-:Y:S01]  /*12c70*/  FADD.FTZ R0, -R0, R134 ;  /* 0x0000008600007221 */ /* 0x000fe20000010100 */
[--C-:B------:R-:W-:Y:S01]  /*12c80*/  FFMA.FTZ R134, R182, UR4, -R172.reuse ;  /* 0x00000004b6867c23 */ /* 0x100fe200080108ac */
[----:B------:R-:W-:Y:S01]  /*12c90*/  FMUL.FTZ R2, R2, UR4 ;  /* 0x0000000402027c20 */ /* 0x000fe20008410000 */
[--C-:B------:R-:W-:Y:S01]  /*12ca0*/  FFMA.FTZ R182, R236, UR4, -R172.reuse ;  /* 0x00000004ecb67c23 */ /* 0x100fe200080108ac */
[----:B------:R-:W-:Y:S01]  /*12cb0*/  FMUL.FTZ R0, R0, UR4 ;  /* 0x0000000400007c20 */ /* 0x000fe20008410000 */
[----:B------:R-:W-:Y:S01]  /*12cc0*/  FFMA.FTZ R181, R235, UR4, -R172 ;  /* 0x00000004ebb57c23 */ /* 0x000fe200080108ac */
[----:B---3--:R-:W-:Y:S02]  /*12cd0*/  F2FP.F16.F32.PACK_AB R4, R246, R244 ;  /* 0x000000f4f604723e */ /* 0x008fe400000000ff */
[----:B------:R-:W3:Y:S01]  /*12ce0*/  MUFU.EX2 R2, R2 ;  /* 0x0000000200027308 */ /* 0x000ee20000000800 */
[----:B------:R-:W-:Y:S02]  /*12cf0*/  PLOP3.LUT P0, PT, PT, PT, UP0, 0x80, 0x0 ;  /* 0x000000000000781c */ /* 0x000fe40003f0f008 */
[----:B------:R-:W-:Y:S02]  /*12d00*/  LOP3.LUT R170, R170, R4, RZ, 0xc0, !PT ;  /* 0x00000004aaaa7212 */ /* 0x000fe400078ec0ff */
[----:B--2---:R-:W-:Y:S01]  /*12d10*/  F2FP.F16.F32.PACK_AB R4, R241, R218 ;  /* 0x000000daf104723e */ /* 0x004fe200000000ff */
[----:B-1----:R-:W-:Y:S04]  /*12d20*/  IMAD.U32 R5, RZ, RZ, UR32 ;  /* 0x00000020ff057e24 */ /* 0x002fe8000f8e00ff */
[----:B------:R-:W1:Y:S01]  /*12d30*/  MUFU.EX2 R0, R0 ;  /* 0x0000000000007308 */ /* 0x000e620000000800 */
[----:B------:R-:W-:Y:S02]  /*12d40*/  LOP3.LUT R168, R168, R4, RZ, 0xc0, !PT ;  /* 0x00000004a8a87212 */ /* 0x000fe400078ec0ff */
[----:B------:R-:W-:Y:S02]  /*12d50*/  LOP3.LUT R6, R243, UR35, R5, 0x96, !PT ;  /* 0x00000023f3067c12 */ /* 0x000fe4000f8e9605 */
[----:B------:R-:W-:Y:S02]  /*12d60*/  F2FP.F16.F32.PACK_AB R5, R247, R245 ;  /* 0x000000f5f705723e */ /* 0x000fe400000000ff */
[----:B-----5:R-:W-:Y:S01]  /*12d70*/  F2FP.F16.F32.PACK_AB R4, R177, R175 ;  /* 0x000000afb104723e */ /* 0x020fe200000000ff */
[----:B------:R-:W-:Y:S01]  /*12d80*/  IMAD.WIDE.U32 R6, R6, -0x326172a9, RZ ;  /* 0xcd9e8d5706067825 */ /* 0x000fe200078e00ff */
[----:B------:R-:W-:Y:S01]  /*12d90*/  LOP3.LUT R171, R171, R5, RZ, 0xc0, !PT ;  /* 0x00000005abab7212 */ /* 0x000fe200078ec0ff */
[----:B------:R-:W-:Y:S01]  /*12da0*/  MUFU.EX2 R182, R182 ;  /* 0x000000b600b67308 */ /* 0x000fe20000000800 */
[----:B------:R-:W-:Y:S01]  /*12db0*/  LOP3.LUT R169, R169, R4, RZ, 0xc0, !PT ;  /* 0x00000004a9a97212 */ /* 0x000fe200078ec0ff */
[C---:B---3--:R-:W-:Y:S01]  /*12dc0*/  FMUL.FTZ R24, R2.reuse, R156 ;  /* 0x0000009c02187220 */ /* 0x048fe20000410000 */
[----:B------:R-:W-:Y:S01]  /*12dd0*/  LOP3.LUT R5, R7, UR29, R228, 0x96, !PT ;  /* 0x0000001d07057c12 */ /* 0x000fe2000f8e96e4 */
[C---:B------:R-:W-:Y:S01]  /*12de0*/  FMUL.FTZ R25, R2.reuse, R157 ;  /* 0x0000009d02197220 */ /* 0x040fe20000410000 */
[----:B------:R-:W-:Y:S01]  /*12df0*/  LOP3.LUT R10, R17, UR28, R6, 0x96, !PT ;  /* 0x0000001c110a7c12 */ /* 0x000fe2000f8e9606 */
[----:B------:R-:W-:Y:S01]  /*12e00*/  FMUL.FTZ R17, R2, R149 ;  /* 0x0000009502117220 */ /* 0x000fe20000410000 */
[C---:B-1----:R-:W-:Y:S01]  /*12e10*/  FMUL.FTZ R18, R0.reuse, R150 ;  /* 0x0000009600127220 */ /* 0x042fe20000410000 */
[----:B------:R-:W-:Y:S04]  /*12e20*/  IMAD.WIDE.U32 R4, R5, -0x2daee0ad, RZ ;  /* 0xd2511f5305047825 */ /* 0x000fe800078e00ff */
[C---:B------:R-:W-:Y:S01]  /*12e30*/  FMUL.FTZ R19, R0.reuse, R151 ;  /* 0x0000009700137220 */ /* 0x040fe20000410000 */
[----:B------:R-:W-:Y:S01]  /*12e40*/  MUFU.EX2 R181, R181 ;  /* 0x000000b500b57308 */ /* 0x000fe20000000800 */
[----:B------:R-:W-:Y:S01]  /*12e50*/  FMUL.FTZ R26, R0, R158 ;  /* 0x0000009e001a7220 */ /* 0x000fe20000410000 */
[----:B------:R-:W-:Y:S01]  /*12e60*/  IMAD.WIDE.U32 R10, R10, -0x2daee0ad, RZ ;  /* 0xd2511f530a0a7825 */ /* 0x000fe200078e00ff */
[----:B------:R-:W-:Y:S03]  /*12e70*/  LOP3.LUT R8, R5, UR27, R226, 0x96, !PT ;  /* 0x0000001b05087c12 */ /* 0x000fe6000f8e96e2 */
[----:B------:R-:W-:Y:S01]  /*12e80*/  FMUL.FTZ R27, R0, R159 ;  /* 0x0000009f001b7220 */ /* 0x000fe20000410000 */
[----:B------:R-:W-:Y:S01]  /*12e90*/  FMUL.FTZ R33, R2, R165 ;  /* 0x000000a502217220 */ /* 0x000fe20000410000 */
[----:B------:R-:W-:Y:S01]  /*12ea0*/  LOP3.LUT R4, R11, UR24, R4, 0x96, !PT ;  /* 0x000000180b047c12 */ /* 0x000fe2000f8e9604 */
[----:B------:R-:W-:Y:S04]  /*12eb0*/  IMAD.WIDE.U32 R8, R8, -0x326172a9, RZ ;  /* 0xcd9e8d5708087825 */ /* 0x000fe800078e00ff */
[C---:B------:R-:W-:Y:S01]  /*12ec0*/  FMUL.FTZ R11, R0.reuse, R143 ;  /* 0x0000008f000b7220 */ /* 0x040fe20000410000 */
[----:B------:R1:W-:Y:S01]  /*12ed0*/  MUFU.EX2 R226, R133 ;  /* 0x0000008500e27308 */ /* 0x0003e20000000800 */
[----:B------:R-:W-:Y:S01]  /*12ee0*/  FMUL.FTZ R34, R0, R166 ;  /* 0x000000a600227220 */ /* 0x000fe20000410000 */
[----:B------:R-:W-:Y:S01]  /*12ef0*/  IMAD.WIDE.U32 R4, R4, -0x326172a9, RZ ;  /* 0xcd9e8d5704047825 */ /* 0x000fe200078e00ff */
[----:B------:R-:W-:Y:S01]  /*12f00*/  LOP3.LUT R6, R9, UR26, R16, 0x96, !PT ;  /* 0x0000001a09067c12 */ /* 0x000fe2000f8e9610 */
[----:B------:R-:W-:Y:S02]  /*12f10*/  LDSM.16.MT88.4 R156, [R186+0x11800] ;  /* 0x01180000ba9c783b */ /* 0x000fe40000004200 */
[C---:B------:R-:W-:Y:S01]  /*12f20*/  FMUL.FTZ R9, R2.reuse, R141 ;  /* 0x0000008d02097220 */ /* 0x040fe20000410000 */
[----:B------:R-:W-:Y:S01]  /*12f30*/  FMUL.FTZ R16, R2, R148 ;  /* 0x0000009402107220 */ /* 0x000fe20000410000 */
[----:B------:R-:W-:Y:S01]  /*12f40*/  LOP3.LUT R8, R5, UR23, R8, 0x96, !PT ;  /* 0x0000001705087c12 */ /* 0x000fe2000f8e9608 */
[----:B------:R-:W-:Y:S04]  /*12f50*/  IMAD.WIDE.U32 R6, R6, -0x2daee0ad, RZ ;  /* 0xd2511f5306067825 */ /* 0x000fe800078e00ff */
[----:B------:R-:W-:Y:S01]  /*12f60*/  FMUL.FTZ R35, R0, R167 ;  /* 0x000000a700237220 */ /* 0x000fe20000410000 */
[----:B------:R-:W-:Y:S01]  /*12f70*/  FMUL.FTZ R32, R2, R164 ;  /* 0x000000a402207220 */ /* 0x000fe20000410000 */
[----:B------:R-:W-:Y:S01]  /*12f80*/  IMAD.WIDE.U32 R242, R8, -0x2daee0ad, RZ ;  /* 0xd2511f5308f27825 */ /* 0x000fe200078e00ff */
[----:B------:R-:W-:Y:S01]  /*12f90*/  LOP3.LUT R7, R7, UR22, R10, 0x96, !PT ;  /* 0x0000001607077c12 */ /* 0x000fe2000f8e960a */
[----:B------:R2:W-:Y:S02]  /*12fa0*/  MUFU.EX2 R164, R134 ;  /* 0x0000008600a47308 */ /* 0x0005e40000000800 */
[----:B------:R-:W-:Y:S01]  /*12fb0*/  FMUL.FTZ R8, R2, R140 ;  /* 0x0000008c02087220 */ /* 0x000fe20000410000 */
[----:B------:R-:W-:Y:S01]  /*12fc0*/  FMUL.FTZ R10, R0, R142 ;  /* 0x0000008e000a7220 */ /* 0x000fe20000410000 */
[----:B------:R-:W-:Y:S01]  /*12fd0*/  LOP3.LUT R5, R243, UR10, R6, 0x96, !PT ;  /* 0x0000000af3057c12 */ /* 0x000fe2000f8e9606 */
[----:B------:R-:W-:Y:S04]  /*12fe0*/  IMAD.WIDE.U32 R6, R7, -0x326172a9, RZ ;  /* 0xcd9e8d5707067825 */ /* 0x000fe800078e00ff */
[C---:B------:R-:W-:Y:S01]  /*12ff0*/  FMUL.FTZ R36, R2.reuse, R36 ;  /* 0x0000002402247220 */ /* 0x040fe20000410000 */
[----:B------:R-:W-:Y:S01]  /*13000*/  LDSM.16.MT88.4 R140, [R185+0x10800] ;  /* 0x01080000b98c783b */ /* 0x000fe20000004200 */
[----:B------:R-:W-:Y:S01]  /*13010*/  FMUL.FTZ R37, R2, R37 ;  /* 0x0000002502257220 */ /* 0x000fe20000410000 */
[C---:B------:R-:W-:Y:S01]  /*13020*/  FMUL.FTZ R38, R0.reuse, R38 ;  /* 0x0000002600267220 */ /* 0x040fe20000410000 */
[----:B------:R-:W-:Y:S01]  /*13030*/  LOP3.LUT R252, R7, UR11, R4, 0x96, !PT ;  /* 0x0000000b07fc7c12 */ /* 0x000fe2000f8e9604 */
[----:B------:R-:W-:Y:S04]  /*13040*/  IMAD.WIDE.U32 R4, R5, -0x326172a9, RZ ;  /* 0xcd9e8d5705047825 */ /* 0x000fe800078e00ff */
[C---:B------:R-:W-:Y:S01]  /*13050*/  FMUL.FTZ R7, R0.reuse, R139 ;  /* 0x0000008b00077220 */ /* 0x040fe20000410000 */
[----:B------:R-:W-:Y:S01]  /*13060*/  FMUL.FTZ R39, R0, R39 ;  /* 0x0000002700277220 */ /* 0x000fe20000410000 */
[C---:B------:R-:W-:Y:S01]  /*13070*/  FMUL.FTZ R40, R2.reuse, R40 ;  /* 0x0000002802287220 */ /* 0x040fe20000410000 */
[----:B------:R-:W-:Y:S01]  /*13080*/  LOP3.LUT R174, R5, UR25, R6, 0x96, !PT ;  /* 0x0000001905ae7c12 */ /* 0x000fe2000f8e9606 */
[----:B------:R-:W-:Y:S01]  /*13090*/  FMUL.FTZ R41, R2, R41 ;  /* 0x0000002902297220 */ /* 0x000fe20000410000 */
[----:B------:R-:W-:Y:S01]  /*130a0*/  LOP3.LUT R5, R4, 0xffff, RZ, 0xc0, !PT ;  /* 0x0000ffff04057812 */ /* 0x000fe200078ec0ff */
[----:B------:R-:W-:Y:S01]  /*130b0*/  FMUL.FTZ R42, R0, R42 ;  /* 0x0000002a002a7220 */ /* 0x000fe20000410000 */
[----:B------:R-:W-:Y:S01]  /*130c0*/  LOP3.LUT R6, R4, 0xff, RZ, 0xc0, !PT ;  /* 0x000000ff04067812 */ /* 0x000fe200078ec0ff */
[----:B------:R-:W-:Y:S01]  /*130d0*/  FMUL.FTZ R43, R0, R43 ;  /* 0x0000002b002b7220 */ /* 0x000fe20000410000 */
[----:B------:R-:W-:Y:S01]  /*130e0*/  SHF.R.U32.HI R5, RZ, 0x8, R5 ;  /* 0x00000008ff057819 */ /* 0x000fe20000011605 */
[C---:B------:R-:W-:Y:S01]  /*130f0*/  FMUL.FTZ R44, R2.reuse, R44 ;  /* 0x0000002c022c7220 */ /* 0x040fe20000410000 */
[----:B------:R-:W-:Y:S01]  /*13100*/  FMUL.FTZ R45, R2, R45 ;  /* 0x0000002d022d7220 */ /* 0x000fe20000410000 */
[----:B------:R-:W-:Y:S01]  /*13110*/  FMUL.FTZ R46, R0, R46 ;  /* 0x0000002e002e7220 */ /* 0x000fe20000410000 */
[----:B------:R-:W-:Y:S01]  /*13120*/  PRMT R243, R6, 0x5410, R5 ;  /* 0x0000541006f37816 */ /* 0x000fe20000000005 */
[----:B------:R-:W-:Y:S01]  /*13130*/  FMUL.FTZ R47, R0, R47 ;  /* 0x0000002f002f7220 */ /* 0x000fe20000410000 */
[--C-:B------:R-:W-:Y:S01]  /*13140*/  SHF.R.U32.HI R6, RZ, 0x10, R4.reuse ;  /* 0x00000010ff067819 */ /* 0x100fe20000011604 */
[C---:B------:R-:W-:Y:S01]  /*13150*/  FMUL.FTZ R48, R2.reuse, R48 ;  /* 0x0000003002307220 */ /* 0x040fe20000410000 */
[----:B------:R-:W-:Y:S01]  /*13160*/  SHF.R.U32.HI R5, RZ, 0x18, R4 ;  /* 0x00000018ff057819 */ /* 0x000fe20000011604 */
[----:B------:R-:W-:Y:S01]  /*13170*/  FMUL.FTZ R49, R2, R49 ;  /* 0x0000003102317220 */ /* 0x000fe20000410000 */
[----:B------:R-:W-:Y:S01]  /*13180*/  LOP3.LUT R4, R6, 0xff, RZ, 0xc0, !PT ;  /* 0x000000ff06047812 */ /* 0x000fe200078ec0ff */
[C---:B------:R-:W-:Y:S01]  /*13190*/  FMUL.FTZ R6, R0.reuse, R138 ;  /* 0x0000008a00067220 */ /* 0x040fe20000410000 */
[C---:B------:R-:W-:Y:S01]  /*131a0*/  FMUL.FTZ R50, R0.reuse, R50 ;  /* 0x0000003200327220 */ /* 0x040fe20000410000 */
[----:B------:R-:W-:Y:S01]  /*131b0*/  FMUL.FTZ R51, R0, R51 ;  /* 0x0000003300337220 */ /* 0x000fe20000410000 */
[----:B------:R-:W-:Y:S01]  /*131c0*/  PRMT R251, R4, 0x5410, R5 ;  /* 0x0000541004fb7816 */ /* 0x000fe20000000005 */
[C---:B------:R-:W-:Y:S01]  /*131d0*/  FMUL.FTZ R4, R2.reuse, R136 ;  /* 0x0000008802047220 */ /* 0x040fe20000410000 */
[C---:B------:R-:W-:Y:S01]  /*131e0*/  FMUL.FTZ R5, R2.reuse, R137 ;  /* 0x0000008902057220 */ /* 0x040fe20000410000 */
[----:B------:R-:W-:Y:S01]  /*131f0*/  LDSM.16.MT88.4 R148, [R185+0x11000] ;  /* 0x01100000b994783b */ /* 0x000fe20000004200 */
[C---:B------:R-:W-:Y:S01]  /*13200*/  FMUL.FTZ R52, R2.reuse, R52 ;  /* 0x0000003402347220 */ /* 0x040fe20000410000 */
[----:B------:R-:W-:Y:S01]  /*13210*/  FMUL.FTZ R53, R2, R53 ;  /* 0x0000003502357220 */ /* 0x000fe20000410000 */
[C---:B------:R-:W-:Y:S01]  /*13220*/  FMUL.FTZ R54, R0.reuse, R54 ;  /* 0x0000003600367220 */ /* 0x040fe20000410000 */
[----:B------:R-:W-:Y:S01]  /*13230*/  FMUL.FTZ R55, R0, R55 ;  /* 0x0000003700377220 */ /* 0x000fe20000410000 */
[C---:B------:R-:W-:Y:S01]  /*13240*/  FMUL.FTZ R56, R2.reuse, R56 ;  /* 0x0000003802387220 */ /* 0x040fe20000410000 */
[C---:B----4-:R-:W-:Y:S02]  /*13250*/  HMMA.16816.F32 R4, R168.reuse, R12, R4 ;  /* 0x0000000ca804723c */ /* 0x050fe40000001804 */
[----:B------:R-:W3:Y:S03]  /*13260*/  LDSM.16.MT88.4 R136, [R187+0x10000] ;  /* 0x01000000bb88783b */ /* 0x000ee60000004200 */
[C---:B------:R-:W-:Y:S01]  /*13270*/  FMUL.FTZ R57, R2.reuse, R57 ;  /* 0x0000003902397220 */ /* 0x040fe20000410000 */
[C---:B------:R-:W-:Y:S05]  /*13280*/  HMMA.16816.F32 R8, R168.reuse, R14, R8 ;  /* 0x0000000ea808723c */ /* 0x040fea0000001808 */
[C---:B------:R-:W-:Y:S01]  /*13290*/  FMUL.FTZ R12, R2.reuse, R144 ;  /* 0x00000090020c7220 */ /* 0x040fe20000410000 */
[----:B------:R-:W-:Y:S01]  /*132a0*/  FMUL.FTZ R13, R2, R145 ;  /* 0x00000091020d7220 */ /* 0x000fe20000410000 */
[C---:B------:R-:W-:Y:S01]  /*132b0*/  FMUL.FTZ R14, R0.reuse, R146 ;  /* 0x00000092000e7220 */ /* 0x040fe20000410000 */
[C---:B------:R-:W-:Y:S02]  /*132c0*/  FMUL.FTZ R15, R0.reuse, R147 ;  /* 0x00000093000f7220 */ /* 0x040fe40000410000 */
[----:B------:R-:W4:Y:S01]  /*132d0*/  LDL.LU R147, [R1+0x48] ;  /* 0x0000480001937983 */ /* 0x000f220000300800 */
[C---:B------:R-:W-:Y:S01]  /*132e0*/  FMUL.FTZ R58, R0.reuse, R58 ;  /* 0x0000003a003a7220 */ /* 0x040fe20000410000 */
[----:B------:R-:W-:Y:S01]  /*132f0*/  FMUL.FTZ R59, R0, R59 ;  /* 0x0000003b003b7220 */ /* 0x000fe20000410000 */
[C---:B------:R-:W-:Y:S01]  /*13300*/  FMUL.FTZ R60, R2.reuse, R60 ;  /* 0x0000003c023c7220 */ /* 0x040fe20000410000 */
[----:B------:R-:W5:Y:S01]  /*13310*/  LDL.LU R146, [R1+0x4c] ;  /* 0x00004c0001927983 */ /* 0x000f620000300800 */
[C---:B------:R-:W-:Y:S03]  /*13320*/  HMMA.16816.F32 R12, R168.reuse, R20, R12 ;  /* 0x00000014a80c723c */ /* 0x040fe6000000180c */
[----:B------:R-:W-:Y:S01]  /*13330*/  FMUL.FTZ R61, R2, R61 ;  /* 0x0000003d023d7220 */ /* 0x000fe20000410000 */
[C---:B------:R-:W-:Y:S01]  /*13340*/  FMUL.FTZ R62, R0.reuse, R62 ;  /* 0x0000003e003e7220 */ /* 0x040fe20000410000 */
[----:B------:R-:W-:Y:S01]  /*13350*/  FMUL.FTZ R63, R0, R63 ;  /* 0x0000003f003f7220 */ /* 0x000fe20000410000 */
[C---:B------:R-:W-:Y:S05]  /*13360*/  HMMA.16816.F32 R16, R168.reuse, R22, R16 ;  /* 0x00000016a810723c */ /* 0x040fea0000001810 */
        /* <DEDUP_REMOVED lines=8> */
[C---:B------:R-:W-:Y:S03]  /*133f0*/  HMMA.16816.F32 R20, R168.reuse, R28, R20 ;  /* 0x0000001ca814723c */ /* 0x040fe60000001814 */
[C---:B------:R-:W-:Y:S01]  /*13400*/  FMUL.FTZ R68, R2.reuse, R68 ;  /* 0x0000004402447220 */ /* 0x040fe20000410000 */
[----:B------:R-:W-:Y:S01]  /*13410*/  FMUL.FTZ R69, R2, R69 ;  /* 0x0000004502457220 */ /* 0x000fe20000410000 */
[----:B------:R-:W-:Y:S01]  /*13420*/  FMUL.FTZ R70, R0, R70 ;  /* 0x0000004600467220 */ /* 0x000fe20000410000 */
[C---:B------:R-:W-:Y:S05]  /*13430*/  HMMA.16816.F32 R24, R168.reuse, R30, R24 ;  /* 0x0000001ea818723c */ /* 0x040fea0000001818 */
[C---:B------:R-:W-:Y:S01]  /*13440*/  FMUL.FTZ R28, R2.reuse, R160 ;  /* 0x000000a0021c7220 */ /* 0x040fe20000410000 */
[----:B------:R-:W-:Y:S01]  /*13450*/  FMUL.FTZ R29, R2, R161 ;  /* 0x000000a1021d7220 */ /* 0x000fe20000410000 */
[C---:B------:R-:W-:Y:S01]  /*13460*/  FMUL.FTZ R30, R0.reuse, R162 ;  /* 0x000000a2001e7220 */ /* 0x040fe20000410000 */
[C---:B------:R-:W-:Y:S02]  /*13470*/  FMUL.FTZ R31, R0.reuse, R163 ;  /* 0x000000a3001f7220 */ /* 0x040fe40000410000 */
[----:B------:R-:W-:Y:S01]  /*13480*/  LDSM.16.MT88.4 R160, [R188+0x11800] ;  /* 0x01180000bca0783b */ /* 0x000fe20000004200 */
        /* <DEDUP_REMOVED lines=51> */
[----:B-1----:R-:W-:Y:S01]  /*137c0*/  FFMA.FTZ R133, R180, UR4, -R172 ;  /* 0x00000004b4857c23 */ /* 0x002fe200080108ac */
[C---:B------:R-:W-:Y:S01]  /*137d0*/  FMUL.FTZ R116, R2.reuse, R116 ;  /* 0x0000007402747220 */ /* 0x040fe20000410000 */
[----:B------:R-:W-:Y:S02]  /*137e0*/  FMUL.FTZ R117, R2, R117 ;  /* 0x0000007502757220 */ /* 0x000fe40000410000 */
[----:B------:R1:W5:Y:S01]  /*137f0*/  MUFU.EX2 R229, R133 ;  /* 0x0000008500e57308 */ /* 0x0003620000000800 */
[C---:B------:R-:W-:Y:S01]  /*13800*/  FMUL.FTZ R118, R0.reuse, R118 ;  /* 0x0000007600767220 */ /* 0x040fe20000410000 */
[----:B------:R-:W-:Y:S01]  /*13810*/  FMUL.FTZ R119, R0, R119 ;  /* 0x0000007700777220 */ /* 0x000fe20000410000 */
[C---:B------:R-:W-:Y:S01]  /*13820*/  FMUL.FTZ R120, R2.reuse, R120 ;  /* 0x0000007802787220 */ /* 0x040fe20000410000 */
[----:B------:R-:W-:Y:S01]  /*13830*/  FMUL.FTZ R121, R2, R121 ;  /* 0x0000007902797220 */ /* 0x000fe20000410000 */
[C---:B------:R-:W-:Y:S01]  /*13840*/  FMUL.FTZ R122, R0.reuse, R122 ;  /* 0x0000007a007a7220 */ /* 0x040fe20000410000 */
[----:B------:R-:W-:Y:S01]  /*13850*/  FMUL.FTZ R123, R0, R123 ;  /* 0x0000007b007b7220 */ /* 0x000fe20000410000 */
[----:B--2---:R-:W-:Y:S01]  /*13860*/  SHF.R.U32.HI R134, RZ, 0x10, R174 ;  /* 0x00000010ff867819 */ /* 0x004fe200000116ae */
[--C-:B------:R-:W-:Y:S01]  /*13870*/  FFMA.FTZ R180, R234, UR4, -R172.reuse ;  /* 0x00000004eab47c23 */ /* 0x100fe200080108ac */
        /* <DEDUP_REMOVED lines=8> */
[--C-:B-1----:R-:W-:Y:S01]  /*13900*/  FFMA.FTZ R133, R179, UR4, -R173.reuse ;  /* 0x00000004b3857c23 */ /* 0x102fe200080108ad */
[----:B------:R-:W-:Y:S10]  /*13910*/  MUFU.EX2 R180, R180 ;  /* 0x000000b400b47308 */ /* 0x000ff40000000800 */
[----:B------:R1:W-:Y:S01]  /*13920*/  MUFU.EX2 R228, R133 ;  /* 0x0000008500e47308 */ /* 0x0003e20000000800 */
[C---:B---3--:R-:W-:Y:S06]  /*13930*/  HMMA.16816.F32 R44, R168.reuse, R136, R44 ;  /* 0x00000088a82c723c */ /* 0x048fec000000182c */
[C---:B------:R-:W-:Y:S01]  /*13940*/  HMMA.16816.F32 R48, R168.reuse, R138, R48 ;  /* 0x0000008aa830723c */ /* 0x040fe20000001830 */
[----:B------:R-:W2:Y:S04]  /*13950*/  LDSM.16.MT88.4 R136, [R188+0x12000] ;  /* 0x01200000bc88783b */ /* 0x000ea80000004200 */
[--C-:B-1----:R-:W-:Y:S04]  /*13960*/  FFMA.FTZ R133, R178, UR4, -R173.reuse ;  /* 0x00000004b2857c23 */ /* 0x102fe800080108ad */
[----:B------:R1:W3:Y:S02]  /*13970*/  MUFU.EX2 R227, R133 ;  /* 0x0000008500e37308 */ /* 0x0002e40000000800 */
[----:B-1----:R-:W-:Y:S08]  /*13980*/  FFMA.FTZ R133, R183, UR4, -R172 ;  /* 0x00000004b7857c23 */ /* 0x002ff000080108ac */
[----:B------:R1:W3:Y:S01]  /*13990*/  MUFU.EX2 R225, R133 ;  /* 0x0000008500e17308 */ /* 0x0002e20000000800 */
[C---:B--2---:R-:W-:Y:S06]  /*139a0*/  HMMA.16816.F32 R52, R168.reuse, R136, R52 ;  /* 0x00000088a834723c */ /* 0x044fec0000001834 */
[C---:B------:R-:W-:Y:S01]  /*139b0*/  HMMA.16816.F32 R56, R168.reuse, R138, R56 ;  /* 0x0000008aa838723c */ /* 0x040fe20000001838 */
[----:B------:R-:W2:Y:S04]  /*139c0*/  LDSM.16.MT88.4 R136, [R187+0x12000] ;  /* 0x01200000bb88783b */ /* 0x000ea80000004200 */
[----:B-1----:R-:W-:Y:S04]  /*139d0*/  FFMA.FTZ R133, R212, UR4, -R173 ;  /* 0x00000004d4857c23 */ /* 0x002fe800080108ad */
[----:B------:R1:W-:Y:S02]  /*139e0*/  MUFU.EX2 R223, R133 ;  /* 0x0000008500df7308 */ /* 0x0003e40000000800 */
[----:B-1----:R-:W-:Y:S01]  /*139f0*/  LOP3.LUT R133, R174, 0xffff, RZ, 0xc0, !PT ;  /* 0x0000ffffae857812 */ /* 0x002fe200078ec0ff */
[C---:B--2---:R-:W-:Y:S06]  /*13a00*/  HMMA.16816.F32 R60, R168.reuse, R136, R60 ;  /* 0x00000088a83c723c */ /* 0x044fec000000183c */
[C---:B------:R-:W-:Y:S01]  /*13a10*/  HMMA.16816.F32 R64, R168.reuse, R138, R64 ;  /* 0x0000008aa840723c */ /* 0x040fe20000001840 */
[----:B------:R-:W1:Y:S05]  /*13a20*/  LDSM.16.MT88.4 R136, [R185+0x14000] ;  /* 0x01400000b988783b */ /* 0x000e6a0000004200 */
[C---:B-1----:R-:W-:Y:S06]  /*13a30*/  HMMA.16816.F32 R68, R168.reuse, R136, R68 ;  /* 0x00000088a844723c */ /* 0x042fec0000001844 */
[C---:B------:R-:W-:Y:S01]  /*13a40*/  HMMA.16816.F32 R72, R168.reuse, R138, R72 ;  /* 0x0000008aa848723c */ /* 0x040fe20000001848 */
[----:B------:R-:W1:Y:S04]  /*13a50*/  LDSM.16.MT88.4 R136, [R186+0x14000] ;  /* 0x01400000ba88783b */ /* 0x000e680000004200 */
[----:B----4-:R-:W-:Y:S01]  /*13a60*/  FFMA.FTZ R153, R2, R147, R218 ;  /* 0x0000009302997223 */ /* 0x010fe200000100da */
[----:B------:R-:W-:Y:S01]  /*13a70*/  FFMA.FTZ R2, R233, UR4, -R172 ;  /* 0x00000004e9027c23 */ /* 0x000fe200080108ac */
[----:B-----5:R-:W-:Y:S01]  /*13a80*/  FFMA.FTZ R152, R0, R146, R175 ;  /* 0x0000009200987223 */ /* 0x020fe200000100af */
[--C-:B------:R-:W-:Y:S04]  /*13a90*/  FFMA.FTZ R0, R239, UR4, -R173.reuse ;  /* 0x00000004ef007c23 */ /* 0x100fe800080108ad */
[----:B------:R2:W-:Y:S02]  /*13aa0*/  MUFU.EX2 R183, R0 ;  /* 0x0000000000b77308 */ /* 0x0005e40000000800 */
[--C-:B--2---:R-:W-:Y:S01]  /*13ab0*/  FFMA.FTZ R0, R240, UR4, -R173.reuse ;  /* 0x00000004f0007c23 */ /* 0x104fe200080108ad */
        /* <DEDUP_REMOVED lines=19> */
[----:B------:R-:W-:Y:S05]  /*13bf0*/  HMMA.16816.F32 R128, R168, R138, R128 ;  /* 0x0000008aa880723c */ /* 0x000fea0000001880 */
[----:B------:R-:W-:Y:S02]  /*13c00*/  SHF.R.U32.HI R137, RZ, 0x18, R174 ;  /* 0x00000018ff897819 */ /* 0x000fe400000116ae */
[----:B------:R-:W-:Y:S01]  /*13c10*/  FFMA.FTZ R139, R213, UR4, -R173 ;  /* 0x00000004d58b7c23 */ /* 0x000fe200080108ad */
[----:B------:R-:W-:Y:S01]  /*13c20*/  LOP3.LUT R138, R174, 0xff, RZ, 0xc0, !PT ;  /* 0x000000ffae8a7812 */ /* 0x000fe200078ec0ff */
[----:B------:R-:W-:Y:S02]  /*13c30*/  MUFU.EX2 R213, R0 ;  /* 0x0000000000d57308 */ /* 0x000fe40000000800 */
[----:B------:R-:W-:Y:S01]  /*13c40*/  IMAD.MOV.U32 R174, RZ, RZ, R224 ;  /* 0x000000ffffae7224 */ /* 0x000fe200078e00e0 */
[----:B------:R-:W-:Y:S02]  /*13c50*/  SHF.R.U32.HI R136, RZ, 0x8, R133 ;  /* 0x00000008ff887819 */ /* 0x000fe40000011685 */
[----:B------:R-:W-:Y:S02]  /*13c60*/  LOP3.LUT R133, R134, 0xff, RZ, 0xc0, !PT ;  /* 0x000000ff86857812 */ /* 0x000fe400078ec0ff */
[----:B------:R-:W-:Y:S03]  /*13c70*/  PRMT R144, R138, 0x5410, R136 ;  /* 0x000054108a907816 */ /* 0x000fe60000000088 */
[----:B------:R1:W2:Y:S01]  /*13c80*/  MUFU.EX2 R224, R139 ;  /* 0x0000008b00e07308 */ /* 0x0002a20000000800 */
[--C-:B------:R-:W-:Y:S02]  /*13c90*/  HSET2.LE.AND R138, R221, R174.reuse, PT ;  /* 0x000000aedd8a7233 */ /* 0x100fe40003803000 */
[----:B------:R-:W-:Y:S02]  /*13ca0*/  PRMT R145, R133, 0x5410, R137 ;  /* 0x0000541085917816 */ /* 0x000fe40000000089 */
[----:B------:R-:W-:Y:S02]  /*13cb0*/  F2FP.F16.F32.PACK_AB R133, R229, R226 ;  /* 0x000000e2e585723e */ /* 0x000fe400000000ff */
[----:B---3--:R-:W-:Y:S02]  /*13cc0*/  F2FP.F16.F32.PACK_AB R134, R227, R228 ;  /* 0x000000e4e386723e */ /* 0x008fe400000000ff */
[----:B------:R-:W-:Y:S02]  /*13cd0*/  LOP3.LUT R138, R138, R133, RZ, 0xc0, !PT ;  /* 0x000000858a8a7212 */ /* 0x000fe400078ec0ff */
[--C-:B------:R-:W-:Y:S02]  /*13ce0*/  HSET2.LE.AND R136, R219, R174.reuse, PT ;  /* 0x000000aedb887233 */ /* 0x100fe40003803000 */
[--C-:B------:R-:W-:Y:S02]  /*13cf0*/  HSET2.LE.AND R137, R176, R174.reuse, PT ;  /* 0x000000aeb0897233 */ /* 0x100fe40003803000 */
[----:B------:R-:W-:Y:S02]  /*13d00*/  F2FP.F16.F32.PACK_AB R133, R225, R164 ;  /* 0x000000a4e185723e */ /* 0x000fe400000000ff */
[--C-:B-1----:R-:W-:Y:S02]  /*13d10*/  HSET2.LE.AND R139, R220, R174.reuse, PT ;  /* 0x000000aedc8b7233 */ /* 0x102fe40003803000 */
[----:B------:R-:W-:Y:S01]  /*13d20*/  LOP3.LUT R136, R136, R133, RZ, 0xc0, !PT ;  /* 0x0000008588887212 */ /* 0x000fe200078ec0ff */
[----:B------:R1:W-:Y:S01]  /*13d30*/  MUFU.EX2 R220, R2 ;  /* 0x0000000200dc7308 */ /* 0x0003e20000000800 */
[--C-:B------:R-:W-:Y:S02]  /*13d40*/  HSET2.LE.AND R146, R243, R174.reuse, PT ;  /* 0x000000aef3927233 */ /* 0x100fe40003803000 */
[----:B------:R-:W-:Y:S02]  /*13d50*/  LOP3.LUT R139, R139, R134, RZ, 0xc0, !PT ;  /* 0x000000868b8b7212 */ /* 0x000fe400078ec0ff */
[----:B--2---:R-:W-:Y:S02]  /*13d60*/  F2FP.F16.F32.PACK_AB R134, R224, R223 ;  /* 0x000000dfe086723e */ /* 0x004fe400000000ff */
[--C-:B------:R-:W-:Y:S02]  /*13d70*/  HSET2.LE.AND R147, R251, R174.reuse, PT ;  /* 0x000000aefb937233 */ /* 0x100fe40003803000 */
[----:B------:R-:W-:Y:S02]  /*13d80*/  LOP3.LUT R137, R137, R134, RZ, 0xc0, !PT ;  /* 0x0000008689897212 */ /* 0x000fe400078ec0ff */
[--C-:B------:R-:W-:Y:S02]  /*13d90*/  HSET2.LE.AND R144, R144, R174.reuse, PT ;  /* 0x000000ae90907233 */ /* 0x100fe40003803000 */
[--C-:B------:R-:W-:Y:S02]  /*13da0*/  HSET2.LE.AND R145, R145, R174.reuse, PT ;  /* 0x000000ae91917233 */ /* 0x100fe40003803000 */
[----:B------:R-:W-:Y:S01]  /*13db0*/  F2FP.F16.F32.PACK_AB R133, R213, R183 ;  /* 0x000000b7d585723e */ /* 0x000fe200000000ff */
[C---:B------:R-:W-:Y:S05]  /*13dc0*/  HMMA.16816.F32 R4, R136.reuse, R140, R4 ;  /* 0x0000008c8804723c */ /* 0x040fea0000001804 */
[--C-:B-1----:R-:W-:Y:S01]  /*13dd0*/  FFMA.FTZ R2, R222, UR4, -R172.reuse ;  /* 0x00000004de027c23 */ /* 0x102fe200080108ac */
[C---:B------:R-:W-:Y:S01]  /*13de0*/  HMMA.16816.F32 R8, R136.reuse, R142, R8 ;  /* 0x0000008e8808723c */ /* 0x040fe20000001808 */
[----:B------:R-:W1:Y:S02]  /*13df0*/  LDSM.16.MT88.4 R140, [R186+0x10800] ;  /* 0x01080000ba8c783b */ /* 0x000e640000004200 */
[----:B------:R2:W3:Y:S02]  /*13e00*/  MUFU.EX2 R222, R2 ;  /* 0x0000000200de7308 */ /* 0x0004e40000000800 */
[----:B------:R-:W-:Y:S01]  /*13e10*/  LOP3.LUT R145, R145, R133, RZ, 0xc0, !PT ;  /* 0x0000008591917212 */ /* 0x000fe200078ec0ff */
[--C-:B--2---:R-:W-:Y:S01]  /*13e20*/  FFMA.FTZ R2, R230, UR4, -R173.reuse ;  /* 0x00000004e6027c23 */ /* 0x104fe200080108ad */
[----:B---3--:R-:W-:Y:S06]  /*13e30*/  F2FP.F16.F32.PACK_AB R0, R222, R220 ;  /* 0x000000dcde00723e */ /* 0x008fec00000000ff */
[----:B------:R2:W-:Y:S01]  /*13e40*/  MUFU.EX2 R219, R2 ;  /* 0x0000000200db7308 */ /* 0x0005e20000000800 */
[----:B------:R-:W-:Y:S01]  /*13e50*/  LOP3.LUT R146, R146, R0, RZ, 0xc0, !PT ;  /* 0x0000000092927212 */ /* 0x000fe200078ec0ff */
[C---:B-1----:R-:W-:Y:S03]  /*13e60*/  HMMA.16816.F32 R12, R136.reuse, R140, R12 ;  /* 0x0000008c880c723c */ /* 0x042fe6000000180c */
[--C-:B--2---:R-:W-:Y:S03]  /*13e70*/  FFMA.FTZ R2, R231, UR4, -R173.reuse ;  /* 0x00000004e7027c23 */ /* 0x104fe600080108ad */
[C---:B------:R-:W-:Y:S01]  /*13e80*/  HMMA.16816.F32 R16, R136.reuse, R142, R16 ;  /* 0x0000008e8810723c */ /* 0x040fe20000001810 */
[----:B------:R-:W1:Y:S01]  /*13e90*/  LDSM.16.MT88.4 R140, [R188+0x10800] ;  /* 0x01080000bc8c783b */ /* 0x000e620000004200 */
[----:B------:R2:W3:Y:S03]  /*13ea0*/  MUFU.EX2 R221, R2 ;  /* 0x0000000200dd7308 */ /* 0x0004e60000000800 */
[--C-:B--2---:R-:W-:Y:S01]  /*13eb0*/  FFMA.FTZ R2, R237, UR4, -R172.reuse ;  /* 0x00000004ed027c23 */ /* 0x104fe200080108ac */
[----:B---3--:R-:W-:Y:S06]  /*13ec0*/  F2FP.F16.F32.PACK_AB R0, R221, R219 ;  /* 0x000000dbdd00723e */ /* 0x008fec00000000ff */
[----:B------:R2:W-:Y:S01]  /*13ed0*/  MUFU.EX2 R218, R2 ;  /* 0x0000000200da7308 */ /* 0x0005e20000000800 */
[----:B------:R-:W-:Y:S01]  /*13ee0*/  LOP3.LUT R147, R147, R0, RZ, 0xc0, !PT ;  /* 0x0000000093937212 */ /* 0x000fe200078ec0ff */
[--C-:B--2---:R-:W-:Y:S01]  /*13ef0*/  FFMA.FTZ R2, R238, UR4, -R172.reuse ;  /* 0x00000004ee027c23 */ /* 0x104fe200080108ac */
[C---:B-1----:R-:W-:Y:S03]  /*13f00*/  HMMA.16816.F32 R20, R136.reuse, R140, R20 ;  /* 0x0000008c8814723c */ /* 0x042fe60000001814 */
[----:B------:R-:W-:Y:S04]  /*13f10*/  FFMA.FTZ R172, R232, UR4, -R172 ;  /* 0x00000004e8ac7c23 */ /* 0x000fe800080108ac */
[----:B------:R-:W1:Y:S01]  /*13f20*/  MUFU.EX2 R212, R2 ;  /* 0x0000000200d47308 */ /* 0x000e620000000800 */
[C---:B------:R-:W-:Y:S01]  /*13f30*/  HMMA.16816.F32 R24, R136.reuse, R142, R24 ;  /* 0x0000008e8818723c */ /* 0x040fe20000001818 */
[----:B------:R-:W2:Y:S02]  /*13f40*/  LDSM.16.MT88.4 R140, [R187+0x10800] ;  /* 0x01080000bb8c783b */ /* 0x000ea40000004200 */
[----:B-1----:R-:W-:Y:S04]  /*13f50*/  F2FP.F16.F32.PACK_AB R2, R212, R218 ;  /* 0x000000dad402723e */ /* 0x002fe800000000ff */
[----:B------:R-:W-:Y:S01]  /*13f60*/  LOP3.LUT R144, R144, R2, RZ, 0xc0, !PT ;  /* 0x0000000290907212 */ /* 0x000fe200078ec0ff */
[C---:B--2---:R-:W-:Y:S06]  /*13f70*/  HMMA.16816.F32 R28, R136.reuse, R140, R28 ;  /* 0x0000008c881c723c */ /* 0x044fec000000181c */
        /* <DEDUP_REMOVED lines=36> */
[----:B------:R-:W-:Y:S01]  /*141c0*/  HMMA.16816.F32 R128, R136, R142, R128 ;  /* 0x0000008e8880723c */ /* 0x000fe20000001880 */
[----:B------:R-:W1:Y:S05]  /*141d0*/  LDSM.16.MT88.4 R136, [R186+0x11000] ;  /* 0x01100000ba88783b */ /* 0x000e6a0000004200 */
[C---:B------:R-:W-:Y:S03]  /*141e0*/  HMMA.16816.F32 R4, R144.reuse, R148, R4 ;  /* 0x000000949004723c */ /* 0x040fe60000001804 */
[----:B------:R-:W2:Y:S03]  /*141f0*/  LDSM.16.MT88.4 R140, [R188+0x11000] ;  /* 0x01100000bc8c783b */ /* 0x000ea60000004200 */
[C---:B------:R-:W-:Y:S05]  /*14200*/  HMMA.16816.F32 R8, R144.reuse, R150, R8 ;  /* 0x000000969008723c */ /* 0x040fea0000001808 */
[----:B------:R-:W3:Y:S01]  /*14210*/  LDSM.16.MT88.4 R148, [R187+0x11000] ;  /* 0x01100000bb94783b */ /* 0x000ee20000004200 */
        /* <DEDUP_REMOVED lines=31> */
[C---:B------:R-:W-:Y:S05]  /*14410*/  HMMA.16816.F32 R96, R144.reuse, R142, R96 ;  /* 0x0000008e9060723c */ /* 0x040fea0000001860 */
[----:B------:R-:W-:Y:S01]  /*14420*/  IMAD.WIDE.U32 R140, R252, -0x2daee0ad, RZ ;  /* 0xd2511f53fc8c7825 */ /* 0x000fe200078e00ff */
[C---:B---3--:R-:W-:Y:S05]  /*14430*/  HMMA.16816.F32 R100, R144.reuse, R148, R100 ;  /* 0x000000949064723c */ /* 0x048fea0000001864 */
[----:B------:R-:W-:Y:S01]  /*14440*/  LOP3.LUT R0, R140, 0xffff, RZ, 0xc0, !PT ;  /* 0x0000ffff8c007812 */ /* 0x000fe200078ec0ff */
[C---:B------:R-:W-:Y:S05]  /*14450*/  HMMA.16816.F32 R104, R144.reuse, R150, R104 ;  /* 0x000000969068723c */ /* 0x040fea0000001868 */
[--C-:B------:R-:W-:Y:S02]  /*14460*/  SHF.R.U32.HI R2, RZ, 0x10, R140.reuse ;  /* 0x00000010ff027819 */ /* 0x100fe4000001168c */
[----:B------:R-:W-:Y:S04]  /*14470*/  SHF.R.U32.HI R134, RZ, 0x18, R140 ;  /* 0x00000018ff867819 */ /* 0x000fe8000001168c */
[----:B------:R-:W-:Y:S02]  /*14480*/  SHF.R.U32.HI R133, RZ, 0x8, R0 ;  /* 0x00000008ff857819 */ /* 0x000fe40000011600 */
[----:B------:R-:W-:Y:S02]  /*14490*/  LOP3.LUT R2, R2, 0xff, RZ, 0xc0, !PT ;  /* 0x000000ff02027812 */ /* 0x000fe400078ec0ff */
[----:B------:R-:W-:Y:S01]  /*144a0*/  LOP3.LUT R0, R141, UR20, R242, 0x96, !PT ;  /* 0x000000148d007c12 */ /* 0x000fe2000f8e96f2 */
[----:B------:R-:W-:Y:S01]  /*144b0*/  UMOV UR20, UR14 ;  /* 0x0000000e00147c82 */ /* 0x000fe20008000000 */
[C---:B-1----:R-:W-:Y:S03]  /*144c0*/  HMMA.16816.F32 R108, R144.reuse, R136, R108 ;  /* 0x00000088906c723c */ /* 0x042fe6000000186c */
[----:B------:R-:W-:Y:S02]  /*144d0*/  LOP3.LUT R142, R140, 0xff, RZ, 0xc0, !PT ;  /* 0x000000ff8c8e7812 */ /* 0x000fe400078ec0ff */
[----:B------:R-:W-:Y:S01]  /*144e0*/  PRMT R171, R2, 0x5410, R134 ;  /* 0x0000541002ab7816 */ /* 0x000fe20000000086 */
[C---:B------:R-:W-:Y:S05]  /*144f0*/  HMMA.16816.F32 R112, R144.reuse, R138, R112 ;  /* 0x0000008a9070723c */ /* 0x040fea0000001870 */
[--C-:B------:R-:W-:Y:S01]  /*14500*/  SHF.R.U32.HI R134, RZ, 0x10, R0.reuse ;  /* 0x00000010ff867819 */ /* 0x100fe20000011600 */
[----:B------:R-:W-:Y:S01]  /*14510*/  FFMA.FTZ R136, R249, UR4, -R173 ;  /* 0x00000004f9887c23 */ /* 0x000fe200080108ad */
[----:B------:R-:W-:Y:S02]  /*14520*/  PRMT R170, R142, 0x5410, R133 ;  /* 0x000054108eaa7816 */ /* 0x000fe40000000085 */
[----:B------:R-:W1:Y:S01]  /*14530*/  LDSM.16.MT88.4 R140, [R188+0x17000] ;  /* 0x01700000bc8c783b */ /* 0x000e620000004200 */
[----:B------:R-:W-:Y:S01]  /*14540*/  MUFU.EX2 R176, R136 ;  /* 0x0000008800b07308 */ /* 0x000fe20000000800 */
[C---:B------:R-:W-:Y:S02]  /*14550*/  LOP3.LUT R148, R0.reuse, 0xff, RZ, 0xc0, !PT ;  /* 0x000000ff00947812 */ /* 0x040fe400078ec0ff */
[----:B------:R-:W-:Y:S02]  /*14560*/  LOP3.LUT R2, R0, 0xffff, RZ, 0xc0, !PT ;  /* 0x0000ffff00027812 */ /* 0x000fe400078ec0ff */
[----:B------:R-:W-:Y:S02]  /*14570*/  SHF.R.U32.HI R133, RZ, 0x18, R0 ;  /* 0x00000018ff857819 */ /* 0x000fe40000011600 */
[----:B------:R-:W-:Y:S01]  /*14580*/  LOP3.LUT R0, R134, 0xff, RZ, 0xc0, !PT ;  /* 0x000000ff86007812 */ /* 0x000fe200078ec0ff */
[----:B------:R-:W-:Y:S01]  /*14590*/  FFMA.FTZ R134, R248, UR4, -R173 ;  /* 0x00000004f8867c23 */ /* 0x000fe200080108ad */
[----:B------:R-:W-:Y:S02]  /*145a0*/  SHF.R.U32.HI R2, RZ, 0x8, R2 ;  /* 0x00000008ff027819 */ /* 0x000fe40000011602 */
[----:B------:R-:W-:Y:S01]  /*145b0*/  PRMT R133, R0, 0x5410, R133 ;  /* 0x0000541000857816 */ /* 0x000fe20000000085 */
[--C-:B------:R-:W-:Y:S01]  /*145c0*/  FFMA.FTZ R0, R250, UR4, -R173.reuse ;  /* 0x00000004fa007c23 */ /* 0x100fe200080108ad */
[----:B------:R2:W-:Y:S01]  /*145d0*/  MUFU.EX2 R178, R134 ;  /* 0x0000008600b27308 */ /* 0x0005e20000000800 */
[----:B------:R-:W-:Y:S01]  /*145e0*/  PRMT R2, R148, 0x5410, R2 ;  /* 0x0000541094027816 */ /* 0x000fe20000000002 */
[----:B------:R-:W-:Y:S01]  /*145f0*/  FFMA.FTZ R173, R135, UR4, -R173 ;  /* 0x0000000487ad7c23 */ /* 0x000fe200080108ad */
[----:B------:R-:W3:Y:S01]  /*14600*/  LDSM.16.MT88.4 R148, [R187+0x17000] ;  /* 0x01700000bb94783b */ /* 0x000ee20000004200 */
[--C-:B------:R-:W-:Y:S02]  /*14610*/  HSET2.LE.AND R169, R133, R174.reuse, PT ;  /* 0x000000ae85a97233 */ /* 0x100fe40003803000 */
[--C-:B------:R-:W-:Y:S04]  /*14620*/  HSET2.LE.AND R168, R2, R174.reuse, PT ;  /* 0x000000ae02a87233 */ /* 0x100fe80003803000 */
[----:B------:R4:W5:Y:S01]  /*14630*/  MUFU.EX2 R179, R0 ;  /* 0x0000000000b37308 */ /* 0x0009620000000800 */
[--C-:B------:R-:W-:Y:S02]  /*14640*/  HSET2.LE.AND R170, R170, R174.reuse, PT ;  /* 0x000000aeaaaa7233 */ /* 0x100fe40003803000 */
[----:B------:R-:W-:Y:S07]  /*14650*/  HSET2.LE.AND R171, R171, R174, PT ;  /* 0x000000aeabab7233 */ /* 0x000fee0003803000 */
[----:B------:R-:W-:Y:S01]  /*14660*/  MUFU.EX2 R133, R173 ;  /* 0x000000ad00857308 */ /* 0x000fe20000000800 */
[----:B--2---:R-:W-:Y:S09]  /*14670*/  FADD.FTZ R134, R177, R152 ;  /* 0x00000098b1867221 */ /* 0x004ff20000010000 */
[----:B------:R2:W3:Y:S01]  /*14680*/  MUFU.EX2 R177, R172 ;  /* 0x000000ac00b17308 */ /* 0x0004e20000000800 */
[----:B----4-:R-:W-:Y:S01]  /*14690*/  FADD.FTZ R0, R241, R153 ;  /* 0x00000099f1007221 */ /* 0x010fe20000010000 */
[C---:B-1----:R-:W-:Y:S01]  /*146a0*/  HMMA.16816.F32 R116, R144.reuse, R140, R116 ;  /* 0x0000008c9074723c */ /* 0x042fe20000001874 */
[----:B------:R-:W1:Y:S02]  /*146b0*/  LDSM.16.MT88.4 R152, [R185+0x11800] ;  /* 0x01180000b998783b */ /* 0x000e640000004200 */
[----:B------:R-:W-:Y:S01]  /*146c0*/  FADD.FTZ R135, R244, R0 ;  /* 0x00000000f4877221 */ /* 0x000fe20000010000 */
[----:B------:R-:W-:Y:S02]  /*146d0*/  F2FP.F16.F32.PACK_AB R0, R181, R182 ;  /* 0x000000b6b500723e */ /* 0x000fe400000000ff */
[C---:B------:R-:W-:Y:S05]  /*146e0*/  HMMA.16816.F32 R120, R144.reuse, R142, R120 ;  /* 0x0000008e9078723c */ /* 0x040fea0000001878 */
[----:B-----5:R-:W-:Y:S02]  /*146f0*/  F2FP.F16.F32.PACK_AB R2, R179, R178 ;  /* 0x000000b2b302723e */ /* 0x020fe400000000ff */
[----:B------:R-:W-:Y:S01]  /*14700*/  LOP3.LUT R168, R168, R0, RZ, 0xc0, !PT ;  /* 0x00000000a8a87212 */ /* 0x000fe200078ec0ff */
[----:B------:R-:W-:Y:S01]  /*14710*/  FADD.FTZ R0, R245, R134 ;  /* 0x00000086f5007221 */ /* 0x000fe20000010000 */
[----:B--2---:R-:W-:Y:S01]  /*14720*/  LDSM.16.MT88.4 R172, [R185+0x13800] ;  /* 0x01380000b9ac783b */ /* 0x004fe20000004200 */
[C---:B---3--:R-:W-:Y:S03]  /*14730*/  HMMA.16816.F32 R124, R144.reuse, R148, R124 ;  /* 0x00000094907c723c */ /* 0x048fe6000000187c */
[----:B------:R-:W-:Y:S01]  /*14740*/  LOP3.LUT R169, R169, R2, RZ, 0xc0, !PT ;  /* 0x00000002a9a97212 */ /* 0x000fe200078ec0ff */
[----:B------:R-:W-:Y:S01]  /*14750*/  FADD.FTZ R2, R246, R135 ;  /* 0x00000087f6027221 */ /* 0x000fe20000010000 */
[----:B------:R-:W-:Y:S01]  /*14760*/  FADD.FTZ R134, R247, R0 ;  /* 0x00000000f7867221 */ /* 0x000fe20000010000 */
[----:B------:R-:W-:Y:S05]  /*14770*/  HMMA.16816.F32 R128, R144, R150, R128 ;  /* 0x000000969080723c */ /* 0x000fea0000001880 */
[----:B------:R-:W-:Y:S01]  /*14780*/  FADD.FTZ R135, R164, R2 ;  /* 0x00000002a4877221 */ /* 0x000fe20000010000 */
[----:B------:R-:W-:Y:S01]  /*14790*/  F2FP.F16.F32.PACK_AB R0, R177, R180 ;  /* 0x000000b4b100723e */ /* 0x000fe200000000ff */
[----:B------:R-:W2:Y:S01]  /*147a0*/  LDSM.16.MT88.4 R164, [R187+0x11800] ;  /* 0x01180000bba4783b */ /* 0x000ea20000004200 */
[----:B------:R-:W-:Y:S03]  /*147b0*/  F2FP.F16.F32.PACK_AB R2, R133, R176 ;  /* 0x000000b08502723e */ /* 0x000fe600000000ff */
[----:B------:R-:W-:Y:S01]  /*147c0*/  LOP3.LUT R170, R170, R0, RZ, 0xc0, !PT ;  /* 0x00000000aaaa7212 */ /* 0x000fe200078ec0ff */
[----:B------:R-:W-:Y:S01]  /*147d0*/  FADD.FTZ R0, R225, R135 ;  /* 0x00000087e1007221 */ /* 0x000fe20000010000 */
[----:B------:R-:W-:Y:S01]  /*147e0*/  LOP3.LUT R171, R171, R2, RZ, 0xc0, !PT ;  /* 0x00000002abab7212 */ /* 0x000fe200078ec0ff */
[----:B------:R-:W-:Y:S01]  /*147f0*/  FADD.FTZ R2, R223, R134 ;  /* 0x00000086df027221 */ /* 0x000fe20000010000 */
[----:B------:R-:W-:Y:S03]  /*14800*/  IMAD.MOV.U32 R134, RZ, RZ, R3 ;  /* 0x000000ffff867224 */ /* 0x000fe600078e0003 */
[----:B------:R-:W-:Y:S02]  /*14810*/  FADD.FTZ R2, R224, R2 ;  /* 0x00000002e0027221 */ /* 0x000fe40000010000 */
[C---:B-1----:R-:W-:Y:S01]  /*14820*/  HMMA.16816.F32 R136, R168.reuse, R152, R4 ;  /* 0x00000098a888723c */ /* 0x042fe20000001804 */
[----:B------:R-:W1:Y:S05]  /*14830*/  LDSM.16.MT88.4 R4, [R186+0x13800] ;  /* 0x01380000ba04783b */ /* 0x000e6a0000004200 */
[C---:B------:R-:W-:Y:S03]  /*14840*/  HMMA.16816.F32 R140, R168.reuse, R154, R8 ;  /* 0x0000009aa88c723c */ /* 0x040fe60000001808 */
[----:B------:R-:W3:Y:S03]  /*14850*/  LDSM.16.MT88.4 R8, [R188+0x13800] ;  /* 0x01380000bc08783b */ /* 0x000ee60000004200 */
[C---:B------:R-:W-:Y:S05]  /*14860*/  HMMA.16816.F32 R144, R168.reuse, R156, R12 ;  /* 0x0000009ca890723c */ /* 0x040fea000000180c */
[----:B------:R-:W4:Y:S01]  /*14870*/  LDSM.16.MT88.4 R12, [R187+0x13800] ;  /* 0x01380000bb0c783b */ /* 0x000f220000004200 */
[C---:B------:R-:W-:Y:S06]  /*14880*/  HMMA.16816.F32 R148, R168.reuse, R158, R16 ;  /* 0x0000009ea894723c */ /* 0x040fec0000001810 */
[C---:B------:R-:W-:Y:S01]  /*14890*/  HMMA.16816.F32 R152, R168.reuse, R160, R20 ;  /* 0x000000a0a898723c */ /* 0x040fe20000001814 */
[----:B------:R-:W5:Y:S05]  /*148a0*/  LDSM.16.MT88.4 R16, [R185+0x15800] ;  /* 0x01580000b910783b */ /* 0x000f6a0000004200 */
[C---:B------:R-:W-:Y:S03]  /*148b0*/  HMMA.16816.F32 R156, R168.reuse, R162, R24 ;  /* 0x000000a2a89c723c */ /* 0x040fe60000001818 */
[----:B------:R-:W5:Y:S03]  /*148c0*/  LDSM.16.MT88.4 R20, [R186+0x15800] ;  /* 0x01580000ba14783b */ /* 0x000f660000004200 */
[C---:B--2---:R-:W-:Y:S05]  /*148d0*/  HMMA.16816.F32 R160, R168.reuse, R164, R28 ;  /* 0x000000a4a8a0723c */ /* 0x044fea000000181c */
[----:B------:R-:W2:Y:S01]  /*148e0*/  LDSM.16.MT88.4 R24, [R188+0x15800] ;  /* 0x01580000bc18783b */ /* 0x000ea20000004200 */
[C---:B------:R-:W-:Y:S06]  /*148f0*/  HMMA.16816.F32 R164, R168.reuse, R166, R32 ;  /* 0x000000a6a8a4723c */ /* 0x040fec0000001820 */
[C---:B------:R-:W-:Y:S06]  /*14900*/  HMMA.16816.F32 R36, R168.reuse, R172, R36 ;  /* 0x000000aca824723c */ /* 0x040fec0000001824 */
[C---:B------:R-:W-:Y:S06]  /*14910*/  HMMA.16816.F32 R40, R168.reuse, R174, R40 ;  /* 0x000000aea828723c */ /* 0x040fec0000001828 */
        /* <DEDUP_REMOVED lines=14> */
[----:B------:R-:W5:Y:S05]  /*14a00*/  LDSM.16.MT88.4 R20, [R187+0x17800] ;  /* 0x01780000bb14783b */ /* 0x000f6a0000004200 */
[C---:B--2---:R-:W-:Y:S06]  /*14a10*/  HMMA.16816.F32 R84, R168.reuse, R24, R84 ;  /* 0x00000018a854723c */ /* 0x044fec0000001854 */
[C---:B------:R-:W-:Y:S06]  /*14a20*/  HMMA.16816.F32 R88, R168.reuse, R26, R88 ;  /* 0x0000001aa858723c */ /* 0x040fec0000001858 */
[C---:B-1----:R-:W-:Y:S06]  /*14a30*/  HMMA.16816.F32 R92, R168.reuse, R4, R92 ;  /* 0x00000004a85c723c */ /* 0x042fec000000185c */
        /* <DEDUP_REMOVED lines=10> */
[C---:B-----5:R-:W-:Y:S05]  /*14ae0*/  HMMA.16816.F32 R116, R168.reuse, R16, R116 ;  /* 0x00000010a874723c */ /* 0x060fea0000001874 */
[----:B------:R-:W-:Y:S01]  /*14af0*/  FADD.FTZ R2, R183, R2 ;  /* 0x00000002b7027221 */ /* 0x000fe20000010000 */
[C---:B------:R-:W-:Y:S05]  /*14b00*/  HMMA.16816.F32 R120, R168.reuse, R18, R120 ;  /* 0x00000012a878723c */ /* 0x040fea0000001878 */
[----:B------:R-:W-:Y:S01]  /*14b10*/  FADD.FTZ R4, R212, R0 ;  /* 0x00000000d4047221 */ /* 0x000fe20000010000 */
[----:B------:R-:W-:Y:S01]  /*14b20*/  FADD.FTZ R0, R213, R2 ;  /* 0x00000002d5007221 */ /* 0x000fe20000010000 */
[C---:B------:R-:W-:Y:S04]  /*14b30*/  HMMA.16816.F32 R124, R168.reuse, R20, R124 ;  /* 0x00000014a87c723c */ /* 0x040fe8000000187c */
        /* <DEDUP_REMOVED lines=13> */
[----:B------:R-:W-:Y:S03]  /*14c10*/  IMAD.MOV.U32 R133, RZ, RZ, R132 ;  /* 0x000000ffff857224 */ /* 0x000fe600078e0084 */
[----:B------:R2:W-:Y:S04]  /*14c20*/  STL [R1+0x48], R2 ;  /* 0x0000480201007387 */ /* 0x0005e80000100800 */
[----:B------:R2:W-:Y:S01]  /*14c30*/  STL [R1+0x4c], R0 ;  /* 0x00004c0001007387 */ /* 0x0005e20000100800 */
[----:B------:R-:W-:Y:S05]  /*14c40*/  @P0 BRA `(.L_x_736) ;  /* 0xffffffb400840947 */ /* 0x000fea000383ffff */
.L_x_735:
[----:B------:R-:W2:Y:S01]  /*14c50*/  LDL.LU R5, [R1+0x48] ;  /* 0x0000480001057983 */ /* 0x000ea20000300800 */
[----:B------:R-:W-:-:S03]  /*14c60*/  ULDC UR4, c[0x0][0x38c] ;  /* 0x0000e30000047ab9 */ /* 0x000fc60000000800 */
[----:B------:R-:W3:Y:S01]  /*14c70*/  LDL.LU R4, [R1+0x4c] ;  /* 0x00004c0001047983 */ /* 0x000ee20000300800 */
[----:B------:R-:W-:Y:S01]  /*14c80*/  UMOV UR5, 0x400 ;  /* 0x0000040000057882 */ /* 0x000fe20000000000 */
[----:B------:R-:W-:Y:S01]  /*14c90*/  UISETP.NE.AND UP0, UPT, UR16, -0x1, UPT ;  /* 0xffffffff1000788c */ /* 0x000fe2000bf05270 */
[----:B------:R-:W1:Y:S02]  /*14ca0*/  S2R R171, SR_TID.X ;  /* 0x0000000000ab7919 */ /* 0x000e640000002100 */
[----:B-1----:R-:W-:-:S04]  /*14cb0*/  SHF.R.S32.HI R172, RZ, 0x1f, R171 ;  /* 0x0000001fffac7819 */ /* 0x002fc800000114ab */
[----:B------:R-:W-:-:S04]  /*14cc0*/  LEA.HI R170, R172, R171, RZ, 0x2 ;  /* 0x000000abacaa7211 */ /* 0x000fc800078f10ff */
[----:B------:R-:W-:Y:S01]  /*14cd0*/  SHF.R.S32.HI R16, RZ, 0x2, R170 ;  /* 0x00000002ff107819 */ /* 0x000fe200000114aa */
[----:B--2---:R-:W1:Y:S04]  /*14ce0*/  SHFL.BFLY PT, R2, R5, 0x2, 0x1f ;  /* 0x0c401f0005027f89 */ /* 0x004e6800000e0000 */
[----:B---3--:R-:W2:Y:S01]  /*14cf0*/  SHFL.BFLY PT, R0, R4, 0x2, 0x1f ;  /* 0x0c401f0004007f89 */ /* 0x008ea200000e0000 */
[----:B-1----:R-:W-:Y:S01]  /*14d00*/  FADD.FTZ R2, R2, R5 ;  /* 0x0000000502027221 */ /* 0x002fe20000010000 */
[----:B--2---:R-:W-:-:S04]  /*14d10*/  FADD.FTZ R0, R0, R4 ;  /* 0x0000000400007221 */ /* 0x004fc80000010000 */
[----:B------:R-:W1:Y:S04]  /*14d20*/  SHFL.BFLY PT, R5, R2, 0x1, 0x1f ;  /* 0x0c201f0002057f89 */ /* 0x000e6800000e0000 */
[----:B------:R-:W2:Y:S01]  /*14d30*/  SHFL.BFLY PT, R4, R0, 0x1, 0x1f ;  /* 0x0c201f0000047f89 */ /* 0x000ea200000e0000 */
        /* <DEDUP_REMOVED lines=147> */
[----:B------:R-:W-:Y:S02]  /*15670*/  LEA.HI R58, R172, R171, RZ, 0x5 ;  /* 0x000000abac3a7211 */ /* 0x000fe400078f28ff */
[----:B------:R-:W-:Y:S02]  /*15680*/  LOP3.LUT R0, R170, 0x3ffffffc, RZ, 0xc0, !PT ;  /* 0x3ffffffcaa007812 */ /* 0x000fe400078ec0ff */
[----:B------:R-:W-:Y:S02]  /*15690*/  SHF.L.U32 R2, R16, 0x6, RZ ;  /* 0x0000000610027819 */ /* 0x000fe400000006ff */
[----:B------:R-:W-:Y:S02]  /*156a0*/  F2FP.F16.F32.PACK_AB R39, R39, R46 ;  /* 0x0000002e2727723e */ /* 0x000fe400000000ff */
        /* <DEDUP_REMOVED lines=12> */
[----:B------:R-:W-:Y:S01]  /*15770*/  LEA R0, R0, UR4, 0x1 ;  /* 0x0000000400007c11 */ /* 0x000fe2000f8e08ff */
[----:B------:R-:W-:Y:S01]  /*15780*/  @UP0 ULDC.64 UR4, c[0x0][0x298] ;  /* 0x0000a60000040ab9 */ /* 0x000fe20000000a00 */
[----:B------:R-:W-:Y:S01]  /*15790*/  SEL R6, R6, 0xffffffe0, !P1 ;  /* 0xffffffe006067807 */ /* 0x000fe20004800000 */
[----:B------:R-:W-:Y:S01]  /*157a0*/  @UP0 UIMAD.WIDE.U32 UR10, UR16, UR4, URZ ;  /* 0x00000004100a02a5 */ /* 0x000fe2000f8e003f */
[----:B------:R-:W-:Y:S01]  /*157b0*/  MOV R10, 0x40 ;  /* 0x00000040000a7802 */ /* 0x000fe20000000f00 */
[----:B------:R1:W-:Y:S01]  /*157c0*/  STS [R0], R5 ;  /* 0x0000000500007388 */ /* 0x0003e20000000800 */
[----:B------:R-:W-:Y:S01]  /*157d0*/  F2FP.F16.F32.PACK_AB R4, R4, R138 ;  /* 0x0000008a0404723e */ /* 0x000fe200000000ff */
[----:B------:R-:W-:Y:S01]  /*157e0*/  @UP0 UIMAD UR9, UR16, UR5, UR11 ;  /* 0x00000005100902a4 */ /* 0x000fe2000f8e020b */
[----:B------:R-:W-:-:S02]  /*157f0*/  IADD3 R2, R0, -0x10, RZ ;  /* 0xfffffff000027810 */ /* 0x000fc40007ffe0ff */
[----:B------:R-:W-:Y:S01]  /*15800*/  F2FP.F16.F32.PACK_AB R7, R7, R168 ;  /* 0x000000a80707723e */ /* 0x000fe200000000ff */
[----:B------:R2:W-:Y:S01]  /*15810*/  STS [R0+0x400], R4 ;  /* 0x0004000400007388 */ /* 0x0005e20000000800 */
[----:B------:R-:W-:Y:S02]  /*15820*/  F2FP.F16.F32.PACK_AB R9, R9, R142 ;  /* 0x0000008e0909723e */ /* 0x000fe400000000ff */
[----:B------:R-:W-:Y:S02]  /*15830*/  @P0 IADD3 R2, R0, 0x10, RZ ;  /* 0x0000001000020810 */ /* 0x000fe40007ffe0ff */
[----:B------:R-:W-:Y:S02]  /*15840*/  F2FP.F16.F32.PACK_AB R8, R8, R144 ;  /* 0x000000900808723e */ /* 0x000fe400000000ff */
[----:B------:R-:W-:Y:S01]  /*15850*/  SEL R10, R10, 0xffffffc0, !P2 ;  /* 0xffffffc00a0a7807 */ /* 0x000fe20005000000 */
[----:B------:R3:W-:Y:S01]  /*15860*/  STS [R2], R7 ;  /* 0x0000000702007388 */ /* 0x0007e20000000800 */
[----:B------:R-:W-:-:S02]  /*15870*/  F2FP.F16.F32.PACK_AB R13, R13, R146 ;  /* 0x000000920d0d723e */ /* 0x000fc400000000ff */
[----:B------:R-:W-:Y:S01]  /*15880*/  F2FP.F16.F32.PACK_AB R12, R12, R148 ;  /* 0x000000940c0c723e */ /* 0x000fe200000000ff */
[----:B------:R4:W-:Y:S01]  /*15890*/  STS [R2+0x400], R9 ;  /* 0x0004000902007388 */ /* 0x0009e20000000800 */
[----:B------:R-:W-:Y:S02]  /*158a0*/  F2FP.F16.F32.PACK_AB R11, R11, R150 ;  /* 0x000000960b0b723e */ /* 0x000fe400000000ff */
[----:B------:R-:W-:Y:S02]  /*158b0*/  F2FP.F16.F32.PACK_AB R14, R14, R152 ;  /* 0x000000980e0e723e */ /* 0x000fe400000000ff */
[----:B------:R-:W-:Y:S02]  /*158c0*/  F2FP.F16.F32.PACK_AB R15, R15, R154 ;  /* 0x0000009a0f0f723e */ /* 0x000fe400000000ff */
[----:B-1----:R-:W-:Y:S02]  /*158d0*/  IADD3 R5, R0, R6, RZ ;  /* 0x0000000600057210 */ /* 0x002fe40007ffe0ff */
[----:B------:R-:W-:-:S02]  /*158e0*/  F2FP.F16.F32.PACK_AB R51, R157, R156 ;  /* 0x0000009c9d33723e */ /* 0x000fc400000000ff */
[----:B------:R-:W-:Y:S01]  /*158f0*/  F2FP.F16.F32.PACK_AB R50, R159, R158 ;  /* 0x0000009e9f32723e */ /* 0x000fe200000000ff */
[----:B------:R1:W-:Y:S01]  /*15900*/  STS [R5], R8 ;  /* 0x0000000805007388 */ /* 0x0003e20000000800 */
[----:B--2---:R-:W-:Y:S02]  /*15910*/  IADD3 R4, R6, R2, RZ ;  /* 0x0000000206047210 */ /* 0x004fe40007ffe0ff */
[----:B------:R-:W-:Y:S01]  /*15920*/  F2FP.F16.F32.PACK_AB R49, R161, R160 ;  /* 0x000000a0a131723e */ /* 0x000fe200000000ff */
[----:B------:R-:W-:Y:S01]  /*15930*/  STS [R5+0x400], R13 ;  /* 0x0004000d05007388 */ /* 0x000fe20000000800 */
[----:B------:R-:W-:Y:S02]  /*15940*/  F2FP.F16.F32.PACK_AB R48, R48, R162 ;  /* 0x000000a23030723e */ /* 0x000fe400000000ff */
[----:B------:R-:W-:Y:S01]  /*15950*/  F2FP.F16.F32.PACK_AB R47, R165, R164 ;  /* 0x000000a4a52f723e */ /* 0x000fe200000000ff */
[----:B------:R-:W-:Y:S01]  /*15960*/  STS [R4], R12 ;  /* 0x0000000c04007388 */ /* 0x000fe20000000800 */
[----:B---3--:R-:W-:-:S02]  /*15970*/  IADD3 R7, R5, R10, RZ ;  /* 0x0000000a05077210 */ /* 0x008fc40007ffe0ff */
[----:B------:R-:W-:Y:S01]  /*15980*/  F2FP.F16.F32.PACK_AB R45, R45, R166 ;  /* 0x000000a62d2d723e */ /* 0x000fe200000000ff */
[----:B------:R-:W-:Y:S01]  /*15990*/  STS [R4+0x400], R11 ;  /* 0x0004000b04007388 */ /* 0x000fe20000000800 */
[-C--:B----4-:R-:W-:Y:S02]  /*159a0*/  IADD3 R9, R0, R10.reuse, RZ ;  /* 0x0000000a00097210 */ /* 0x090fe40007ffe0ff */
[----:B------:R-:W-:Y:S02]  /*159b0*/  IADD3 R6, R4, R10, RZ ;  /* 0x0000000a04067210 */ /* 0x000fe40007ffe0ff */
[----:B------:R-:W-:Y:S01]  /*159c0*/  F2FP.F16.F32.PACK_AB R44, R135, R141 ;  /* 0x0000008d872c723e */ /* 0x000fe200000000ff */
[----:B------:R-:W-:Y:S01]  /*159d0*/  STS [R9], R14 ;  /* 0x0000000e09007388 */ /* 0x000fe20000000800 */
[----:B------:R-:W-:Y:S02]  /*159e0*/  F2FP.F16.F32.PACK_AB R42, R20, R140 ;  /* 0x0000008c142a723e */ /* 0x000fe400000000ff */
[----:B------:R-:W-:Y:S01]  /*159f0*/  F2FP.F16.F32.PACK_AB R40, R40, R137 ;  /* 0x000000892828723e */ /* 0x000fe200000000ff */
[----:B------:R2:W-:Y:S01]  /*15a00*/  STS [R9+0x400], R15 ;  /* 0x0004000f09007388 */ /* 0x0005e20000000800 */
[----:B------:R-:W-:-:S02]  /*15a10*/  F2FP.F16.F32.PACK_AB R38, R18, R136 ;  /* 0x000000881226723e */ /* 0x000fc400000000ff */
[----:B-1----:R-:W-:Y:S02]  /*15a20*/  IADD3 R8, R10, R2, RZ ;  /* 0x000000020a087210 */ /* 0x002fe40007ffe0ff */
[----:B------:R-:W-:Y:S02]  /*15a30*/  F2FP.F16.F32.PACK_AB R36, R36, R52 ;  /* 0x000000342424723e */ /* 0x000fe400000000ff */
[----:B------:R-:W-:Y:S01]  /*15a40*/  F2FP.F16.F32.PACK_AB R35, R35, R54 ;  /* 0x000000362323723e */ /* 0x000fe200000000ff */
[----:B------:R-:W-:Y:S01]  /*15a50*/  STS [R8], R51 ;  /* 0x0000003308007388 */ /* 0x000fe20000000800 */
[----:B------:R-:W-:Y:S02]  /*15a60*/  F2FP.F16.F32.PACK_AB R34, R34, R56 ;  /* 0x000000382222723e */ /* 0x000fe400000000ff */
[----:B------:R-:W-:Y:S01]  /*15a70*/  PLOP3.LUT P0, PT, PT, PT, UP0, 0x80, 0x0 ;  /* 0x000000000000781c */ /* 0x000fe20003f0f008 */
        /* <DEDUP_REMOVED lines=9> */
[----:B------:R-:W-:Y:S01]  /*15b10*/  STS [R6], R47 ;  /* 0x0000002f06007388 */ /* 0x000fe20000000800 */
        /* <DEDUP_REMOVED lines=25> */
[----:B--2---:R-:W-:Y:S01]  /*15cb0*/  F2FP.F16.F32.PACK_AB R15, R121, R120 ;  /* 0x00000078790f723e */ /* 0x004fe200000000ff */
[----:B------:R-:W-:Y:S01]  /*15cc0*/  STS [R4+0x2400], R37 ;  /* 0x0024002504007388 */ /* 0x000fe20000000800 */
[----:B------:R-:W-:-:S02]  /*15cd0*/  F2FP.F16.F32.PACK_AB R14, R123, R122 ;  /* 0x0000007a7b0e723e */ /* 0x000fc400000000ff */
        /* <DEDUP_REMOVED lines=29> */
[----:B-----5:R-:W-:Y:S02]  /*15eb0*/  F2FP.F16.F32.PACK_AB R18, R115, R114 ;  /* 0x000000727312723e */ /* 0x020fe400000000ff */
        /* <DEDUP_REMOVED lines=10> */
.L_x_739:
[----:B------:R-:W-:Y:S01]  /*15f60*/  ULDC.U8 UR4, c[0x0][0x3d9] ;  /* 0x0000f64000047ab9 */ /* 0x000fe20000000000 */
[----:B------:R-:W1:Y:S01]  /*15f70*/  S2R R23, SR_TID.X ;  /* 0x0000000000177919 */ /* 0x000e620000002100 */
[----:B------:R-:W-:Y:S01]  /*15f80*/  ISETP.NE.AND P1, PT, RZ, UR4, PT ;  /* 0x00000004ff007c0c */ /* 0x000fe2000bf25270 */
[----:B------:R-:W2:Y:S01]  /*15f90*/  S2UR UR5, SR_CTAID.X ;  /* 0x00000000000579c3 */ /* 0x000ea20000002500 */
[----:B------:R-:W-:Y:S01]  /*15fa0*/  ULDC.U8 UR8, c[0x0][0x3d8] ;  /* 0x0000f60000087ab9 */ /* 0x000fe20000000000 */
[----:B------:R-:W-:Y:S01]  /*15fb0*/  STS [R7+0x4400], R57 ;  /* 0x0044003907007388 */ /* 0x000fe20000000800 */
[----:B------:R-:W-:-:S03]  /*15fc0*/  ISETP.NE.AND P0, PT, RZ, UR8, PT ;  /* 0x00000008ff007c0c */ /* 0x000fc6000bf05270 */
[----:B------:R-:W-:Y:S01]  /*15fd0*/  STS [R6+0x4000], R56 ;  /* 0x0040003806007388 */ /* 0x000fe20000000800 */
[----:B------:R-:W-:-:S03]  /*15fe0*/  ISETP.EQ.AND P0, PT, RZ, UR4, P0 ;  /* 0x00000004ff007c0c */ /* 0x000fc60008702270 */
[----:B------:R-:W-:Y:S04]  /*15ff0*/  STS [R6+0x4400], R55 ;  /* 0x0044003706007388 */ /* 0x000fe80000000800 */
[----:B------:R-:W-:Y:S04]  /*16000*/  STS [R0+0x6000], R54 ;  /* 0x0060003600007388 */ /* 0x000fe80000000800 */
[----:B------:R3:W-:Y:S02]  /*16010*/  STS [R0+0x6400], R53 ;  /* 0x0064003500007388 */ /* 0x0007e40000000800 */
[----:B------:R-:W-:-:S02]  /*16020*/  @!P0 PLOP3.LUT P2, PT, PT, PT, PT, 0x8, 0x0 ;  /* 0x000000000000881c */ /* 0x000fc40003f4e170 */
[----:B------:R-:W-:Y:S01]  /*16030*/  STS [R2+0x6000], R52 ;  /* 0x0060003402007388 */ /* 0x000fe20000000800 */
[----:B--2---:R-:W-:-:S03]  /*16040*/  UIMAD UR4, UR5, -0x40, UR18 ;  /* 0xffffffc0050478a4 */ /* 0x004fc6000f8e0212 */
[----:B------:R-:W-:Y:S04]  /*16050*/  STS [R2+0x6400], R22 ;  /* 0x0064001602007388 */ /* 0x000fe80000000800 */
[----:B------:R-:W-:Y:S04]  /*16060*/  STS [R5+0x6000], R21 ;  /* 0x0060001505007388 */ /* 0x000fe80000000800 */
[----:B------:R2:W-:Y:S04]  /*16070*/  STS [R5+0x6400], R20 ;  /* 0x0064001405007388 */ /* 0x0005e80000000800 */
[----:B------:R4:W-:Y:S04]  /*16080*/  STS [R4+0x6000], R19 ;  /* 0x0060001304007388 */ /* 0x0009e80000000800 */
[----:B------:R5:W-:Y:S01]  /*16090*/  STS [R4+0x6400], R18 ;  /* 0x0064001204007388 */ /* 0x000be20000000800 */
[----:B---3--:R-:W-:-:S03]  /*160a0*/  LOP3.LUT R0, R58, 0xffffffe0, RZ, 0xc0, !PT ;  /* 0xffffffe03a007812 */ /* 0x008fc600078ec0ff */
[----:B------:R-:W-:Y:S04]  /*160b0*/  STS [R9+0x6000], R17 ;  /* 0x0060001109007388 */ /* 0x000fe80000000800 */
[----:B------:R3:W-:Y:S04]  /*160c0*/  STS [R9+0x6400], R16 ;  /* 0x0064001009007388 */ /* 0x0007e80000000800 */
[----:B------:R3:W-:Y:S04]  /*160d0*/  STS [R8+0x6000], R15 ;  /* 0x0060000f08007388 */ /* 0x0007e80000000800 */
[----:B------:R3:W-:Y:S01]  /*160e0*/  STS [R8+0x6400], R14 ;  /* 0x0064000e08007388 */ /* 0x0007e20000000800 */
[----:B--2---:R-:W2:Y:S01]  /*160f0*/  S2R R20, SR_CTAID.Z ;  /* 0x0000000000147919 */ /* 0x004ea20000002700 */
[----:B----4-:R-:W-:-:S02]  /*16100*/  LEA.HI R19, R172, R171, RZ, 0x3 ;  /* 0x000000abac137211 */ /* 0x010fc400078f18ff */
[----:B------:R-:W-:Y:S01]  /*16110*/  STS [R7+0x6000], R13 ;  /* 0x0060000d07007388 */ /* 0x000fe20000000800 */
[----:B-----5:R-:W4:Y:S01]  /*16120*/  @P1 LDC.64 R4, c[0x0][0x2c0] ;  /* 0x0000b000ff041b82 */ /* 0x020f220000000a00 */
[----:B-1----:R-:W-:Y:S02]  /*16130*/  SHF.R.S32.HI R18, RZ, 0x1f, R23 ;  /* 0x0000001fff127819 */ /* 0x002fe40000011417 */
[----:B------:R1:W-:Y:S02]  /*16140*/  STS [R7+0x6400], R12 ;  /* 0x0064000c07007388 */ /* 0x0003e40000000800 */
[----:B------:R-:W-:Y:S02]  /*16150*/  LEA.HI R2, R18, R23, RZ, 0x5 ;  /* 0x0000001712027211 */ /* 0x000fe400078f28ff */
[----:B------:R5:W-:Y:S01]  /*16160*/  STS [R6+0x6400], R10 ;  /* 0x0064000a06007388 */ /* 0x000be20000000800 */
[----:B---3--:R-:W-:-:S03]  /*16170*/  SHF.R.S32.HI R9, RZ, 0x3, R19 ;  /* 0x00000003ff097819 */ /* 0x008fc60000011413 */
[----:B------:R3:W-:Y:S01]  /*16180*/  STS [R6+0x6000], R11 ;  /* 0x0060000b06007388 */ /* 0x0007e20000000800 */
[----:B------:R-:W2:Y:S01]  /*16190*/  S2R R15, SR_CTAID.Y ;  /* 0x00000000000f7919 */ /* 0x000ea20000002600 */
[----:B------:R-:W2:Y:S08]  /*161a0*/  @P5 LDC R14, c[0x0][0x2e8] ;  /* 0x0000ba00ff0e5b82 */ /* 0x000eb00000000800 */
[----:B------:R-:W2:Y:S01]  /*161b0*/  @P1 LDC R8, c[0x0][0x2c0] ;  /* 0x0000b000ff081b82 */ /* 0x000ea20000000800 */
[----:B-1----:R-:W-:Y:S01]  /*161c0*/  IMAD.IADD R7, R171, 0x1, -R0 ;  /* 0x00000001ab077824 */ /* 0x002fe200078e0a00 */
[----:B------:R-:W-:Y:S01]  /*161d0*/  LEA.HI.SX32 R12, R19, 0x10, 0x1d ;  /* 0x00000010130c7811 */ /* 0x000fe200078feaff */
[----:B----4-:R-:W-:Y:S01]  /*161e0*/  @P1 IMAD R0, R5, R4, RZ ;  /* 0x0000000405001224 */ /* 0x010fe200078e02ff */
[----:B------:R-:W-:Y:S01]  /*161f0*/  @!P0 CS2R R4, SRZ ;  /* 0x0000000000048805 */ /* 0x000fe2000001ff00 */
[----:B-----5:R1:W4:Y:S01]  /*16200*/  @P5 MUFU.LG2 R10, R133 ;  /* 0x00000085000a5308 */ /* 0x0203220000000c00 */
[----:B---3--:R-:W-:Y:S01]  /*16210*/  LEA.HI.SX32 R11, R19, 0x20, 0x1d ;  /* 0x00000020130b7811 */ /* 0x008fe200078feaff */
[----:B------:R-:W-:Y:S01]  /*16220*/  @P1 IMAD.MOV.U32 R6, RZ, RZ, 0x1 ;  /* 0x00000001ff061424 */ /* 0x000fe200078e00ff */
[----:B------:R-:W-:Y:S06]  /*16230*/  @!P0 BRA `(.L_x_740) ;  /* 0x00000000001c8947 */ /* 0x000fec0003800000 */
[----:B------:R-:W3:Y:S01]  /*16240*/  S2UR UR7, SR_CTAID.Y ;  /* 0x00000000000779c3 */ /* 0x000ee20000002600 */
[----:B------:R-:W-:Y:S01]  /*16250*/  ULDC UR6, c[0x0][0x2c4] ;  /* 0x0000b10000067ab9 */ /* 0x000fe20000000800 */
[----:B------:R-:W-:Y:S01]  /*16260*/  PLOP3.LUT P2, PT, PT, PT, PT, 0x80, 0x0 ;  /* 0x000000000000781c */ /* 0x000fe20003f4f070 */
[----:B---3--:R-:W-:-:S04]  /*16270*/  @!UP0 UIMAD UR16, UR7, UR6, URZ ;  /* 0x00000006071082a4 */ /* 0x008fc8000f8e023f */
[----:B------:R-:W-:Y:S02]  /*16280*/  USHF.R.S32.HI UR6, URZ, 0x1f, UR16 ;  /* 0x0000001f3f067899 */ /* 0x000fe40008011410 */
[----:B------:R-:W-:-:S04]  /*16290*/  IMAD.U32 R4, RZ, RZ, UR16 ;  /* 0x00000010ff047e24 */ /* 0x000fc8000f8e00ff */
[----:B------:R-:W-:Y:S02]  /*162a0*/  MOV R5, UR6 ;  /* 0x0000000600057c02 */ /* 0x000fe40008000f00 */
.L_x_740:
[----:B------:R-:W-:Y:S05]  /*162b0*/  @P1 BRA `(.L_x_741) ;  /* 0x0000000000181947 */ /* 0x000fea0003800000 */
[----:B------:R-:W3:Y:S01]  /*162c0*/  LDC R0, c[0x0][0x2c4] ;  /* 0x0000b100ff007b82 */ /* 0x000ee20000000800 */
[----:B------:R-:W-:Y:S02]  /*162d0*/  ISETP.NE.AND P0, PT, RZ, UR8, PT ;  /* 0x00000008ff007c0c */ /* 0x000fe4000bf05270 */
[----:B--2---:R-:W-:-:S05]  /*162e0*/  MOV R8, 0x1 ;  /* 0x0000000100087802 */ /* 0x004fca0000000f00 */
[----:B------:R-:W2:Y:S08]  /*162f0*/  LDC R6, c[0x0][0x270] ;  /* 0x00009c00ff067b82 */ /* 0x000eb00000000800 */
[----:B---3--:R-:W2:Y:S02]  /*16300*/  @P0 LDC R0, c[0x0][0x2e4] ;  /* 0x0000b900ff000b82 */ /* 0x008ea40000000800 */
[----:B--2---:R-:W-:-:S07]  /*16310*/  IMAD R6, R0, R6, RZ ;  /* 0x0000000600067224 */ /* 0x004fce00078e02ff */
.L_x_741:
[----:B------:R-:W-:Y:S01]  /*16320*/  BAR.SYNC.DEFER_BLOCKING 0x0 ;  /* 0x0000000000007b1d */ /* 0x000fe20000010000 */
[----:B------:R-:W-:Y:S01]  /*16330*/  LOP3.LUT R2, R2, 0xffffffe0, RZ, 0xc0, !PT ;  /* 0xffffffe002027812 */ /* 0x000fe200078ec0ff */
[----:B--2---:R-:W-:Y:S01]  /*16340*/  IMAD R6, R15, R6, RZ ;  /* 0x000000060f067224 */ /* 0x004fe200078e02ff */
[----:B------:R-:W-:Y:S01]  /*16350*/  ISETP.GE.AND P0, PT, R9, UR4, PT ;  /* 0x0000000409007c0c */ /* 0x000fe2000bf06270 */
[----:B------:R-:W-:Y:S01]  /*16360*/  IMAD.MOV.U32 R16, RZ, RZ, 0x7f800000 ;  /* 0x7f800000ff107424 */ /* 0x000fe200078e00ff */
[----:B------:R-:W-:Y:S01]  /*16370*/  SHF.R.S32.HI R9, RZ, 0x1f, R46 ;  /* 0x0000001fff097819 */ /* 0x000fe2000001142e */
[----:B------:R-:W-:Y:S02]  /*16380*/  IMAD.IADD R2, R23, 0x1, -R2 ;  /* 0x0000000117027824 */ /* 0x000fe400078e0a02 */
[----:B------:R-:W2:Y:S01]  /*16390*/  @P3 LDC R17, c[0x0][0x2e8] ;  /* 0x0000ba00ff113b82 */ /* 0x000ea20000000800 */
[----:B------:R-:W-:Y:S01]  /*163a0*/  ISETP.GE.AND P6, PT, R11, UR4, PT ;  /* 0x000000040b007c0c */ /* 0x000fe2000bfc6270 */
[----:B------:R-:W3:Y:S01]  /*163b0*/  @P3 MUFU.LG2 R13, R134 ;  /* 0x00000086000d3308 */ /* 0x000ee20000000c00 */
[----:B------:R-:W-:Y:S01]  /*163c0*/  LEA.HI R9, R9, R46, RZ, 0x2 ;  /* 0x0000002e09097211 */ /* 0x000fe200078f10ff */
[----:B------:R-:W-:Y:S01]  /*163d0*/  BSSY B0, `(.L_x_742) ;  /* 0x000002d000007945 */ /* 0x000fe20003800000 */
[----:B------:R-:W-:Y:S01]  /*163e0*/  SHF.R.S32.HI R11, RZ, 0x1f, R2 ;  /* 0x0000001fff0b7819 */ /* 0x000fe20000011402 */
[----:B------:R-:W-:Y:S01]  /*163f0*/  IMAD.MOV.U32 R15, RZ, RZ, 0x7f800000 ;  /* 0x7f800000ff0f7424 */ /* 0x000fe200078e00ff */
[----:B------:R-:W-:-:S02]  /*16400*/  LOP3.LUT P1, RZ, R7, 0x3, RZ, 0xc0, !PT ;  /* 0x0000000307ff7812 */ /* 0x000fc4000782c0ff */
[----:B------:R-:W-:Y:S02]  /*16410*/  LEA.HI R11, R11, R2, RZ, 0x2 ;  /* 0x000000020b0b7211 */ /* 0x000fe400078f10ff */
[----:B------:R-:W-:Y:S01]  /*16420*/  LOP3.LUT R2, R9, 0xffffffc, RZ, 0xc0, !PT ;  /* 0x0ffffffc09027812 */ /* 0x000fe200078ec0ff */
[----:B----4-:R-:W-:Y:S01]  /*16430*/  @P5 FMUL.FTZ R9, R10, 0.69314718246459960938 ;  /* 0x3f3172180a095820 */ /* 0x010fe20000410000 */
[----:B------:R-:W-:Y:S01]  /*16440*/  SEL R7, R6, RZ, !P2 ;  /* 0x000000ff06077207 */ /* 0x000fe20005000000 */
[----:B------:R-:W-:Y:S01]  /*16450*/  IMAD R6, R8, UR5, RZ ;  /* 0x0000000508067c24 */ /* 0x000fe2000f8e02ff */
[----:B------:R-:W-:Y:S01]  /*16460*/  ISETP.GE.AND P4, PT, R12, UR4, PT ;  /* 0x000000040c007c0c */ /* 0x000fe2000bf86270 */
[----:B------:R-:W-:Y:S01]  /*16470*/  IMAD.IADD R12, R46, 0x1, -R2 ;  /* 0x000000012e0c7824 */ /* 0x000fe200078e0a02 */
[----:B------:R4:W1:Y:S01]  /*16480*/  LDS.128 R32, [R211+0x1800] ;  /* 0x00180000d3207984 */ /* 0x0008620000000c00 */
[----:B------:R-:W-:Y:S01]  /*16490*/  IMAD R2, R20, R0, R7 ;  /* 0x0000000014027224 */ /* 0x000fe200078e0207 */
[----:B------:R-:W-:Y:S01]  /*164a0*/  LEA.HI R18, R18, R23, RZ, 0x3 ;  /* 0x0000001712127211 */ /* 0x000fe200078f18ff */
[----:B------:R-:W-:-:S02]  /*164b0*/  IMAD.SHL.U32 R0, R6, 0x40, RZ ;  /* 0x0000004006007824 */ /* 0x000fc400078e00ff */
[----:B------:R-:W-:Y:S01]  /*164c0*/  @P5 FFMA.FTZ R16, R132, R14, R9 ;  /* 0x0000000e84105223 */ /* 0x000fe20000010009 */
[----:B------:R-:W-:Y:S01]  /*164d0*/  SHF.R.S32.HI R7, RZ, 0x2, R11 ;  /* 0x00000002ff077819 */ /* 0x000fe2000001140b */
[----:B---3--:R-:W-:Y:S01]  /*164e0*/  @P3 FMUL.FTZ R10, R13, 0.69314718246459960938 ;  /* 0x3f3172180d0a3820 */ /* 0x008fe20000410000 */
[----:B------:R-:W-:Y:S02]  /*164f0*/  LOP3.LUT R6, R18, 0xfffffff8, RZ, 0xc0, !PT ;  /* 0xfffffff812067812 */ /* 0x000fe400078ec0ff */
[----:B------:R-:W-:Y:S01]  /*16500*/  IADD3 R4, P5, P2, R0, R4, R2 ;  /* 0x0000000400047210 */ /* 0x000fe20007abe002 */
[----:B--2---:R-:W-:Y:S01]  /*16510*/  @P3 FFMA.FTZ R15, R3, R17, R10 ;  /* 0x00000011030f3223 */ /* 0x004fe2000001000a */
[----:B------:R-:W-:Y:S01]  /*16520*/  SHF.R.S32.HI R9, RZ, 0x1f, R0 ;  /* 0x0000001fff097819 */ /* 0x000fe20000011400 */
[----:B------:R-:W-:Y:S01]  /*16530*/  IMAD.IADD R14, R23, 0x1, -R6 ;  /* 0x00000001170e7824 */ /* 0x000fe200078e0a06 */
[----:B------:R-:W-:Y:S01]  /*16540*/  SHF.R.S32.HI R2, RZ, 0x1f, R2 ;  /* 0x0000001fff027819 */ /* 0x000fe20000011402 */
[----:B------:R-:W-:-:S03]  /*16550*/  IMAD R0, R12, 0x10, R7 ;  /* 0x000000100c007824 */ /* 0x000fc600078e0207 */
[----:B------:R-:W-:Y:S01]  /*16560*/  IADD3.X R5, R9, R5, R2, P5, P2 ;  /* 0x0000000509057210 */ /* 0x000fe20002fe4402 */
[----:B----4-:R-:W-:Y:S06]  /*16570*/  @P1 BRA `(.L_x_743) ;  /* 0x0000000000481947 */ /* 0x010fec0003800000 */
[----:B------:R-:W-:Y:S01]  /*16580*/  UIMAD UR6, UR5, -0x40, UR18 ;  /* 0xffffffc0050678a4 */ /* 0x000fe2000f8e0212 */
[----:B------:R-:W-:-:S05]  /*16590*/  VIADD R2, R0, 0x8 ;  /* 0x0000000800027836 */ /* 0x000fca0000000000 */
[----:B------:R-:W-:Y:S02]  /*165a0*/  ISETP.GE.AND P5, PT, R0, UR6, PT ;  /* 0x0000000600007c0c */ /* 0x000fe4000bfa6270 */
[----:B------:R-:W-:-:S11]  /*165b0*/  ISETP.GE.AND P3, PT, R2, UR6, PT ;  /* 0x0000000602007c0c */ /* 0x000fd6000bf66270 */
[----:B------:R-:W2:Y:S01]  /*165c0*/  @!P5 LDC.64 R10, c[0x0][0x2b0] ;  /* 0x0000ac00ff0adb82 */ /* 0x000ea20000000a00 */
[-C--:B------:R-:W-:Y:S02]  /*165d0*/  @!P5 IMAD R0, R0, R8.reuse, RZ ;  /* 0x000000080000d224 */ /* 0x080fe400078e02ff */
[----:B------:R-:W-:-:S03]  /*165e0*/  @!P3 IMAD R3, R2, R8, RZ ;  /* 0x000000080203b224 */ /* 0x000fc600078e02ff */
[CC--:B------:R-:W-:Y:S02]  /*165f0*/  @!P5 IADD3 R2, P2, R0.reuse, R4.reuse, RZ ;  /* 0x000000040002d210 */ /* 0x0c0fe40007f5e0ff */
[----:B------:R-:W3:Y:S01]  /*16600*/  @!P3 LDC.64 R12, c[0x0][0x2b0] ;  /* 0x0000ac00ff0cbb82 */ /* 0x000ee20000000a00 */
[C---:B------:R-:W-:Y:S02]  /*16610*/  @!P3 IADD3 R6, P1, R3.reuse, R4, RZ ;  /* 0x000000040306b210 */ /* 0x040fe40007f3e0ff */
[-C--:B------:R-:W-:Y:S02]  /*16620*/  @!P5 LEA.HI.X.SX32 R0, R0, R5.reuse, 0x1, P2 ;  /* 0x000000050000d211 */ /* 0x080fe400010f0eff */
[----:B------:R-:W-:Y:S02]  /*16630*/  @!P3 LEA.HI.X.SX32 R3, R3, R5, 0x1, P1 ;  /* 0x000000050303b211 */ /* 0x000fe400008f0eff */
[----:B--2---:R-:W-:-:S04]  /*16640*/  @!P5 LEA R4, P2, R2, R10, 0x2 ;  /* 0x0000000a0204d211 */ /* 0x004fc800078410ff */
[----:B------:R-:W-:Y:S02]  /*16650*/  @!P5 LEA.HI.X R5, R2, R11, R0, 0x2, P2 ;  /* 0x0000000b0205d211 */ /* 0x000fe400010f1400 */
[----:B---3--:R-:W-:-:S03]  /*16660*/  @!P3 LEA R2, P1, R6, R12, 0x2 ;  /* 0x0000000c0602b211 */ /* 0x008fc600078210ff */
[----:B------:R2:W-:Y:S01]  /*16670*/  @!P5 STG.E desc[UR30][R4.64], R16 ;  /* 0x000000100400d986 */ /* 0x0005e2000c10191e */
[----:B------:R-:W-:-:S05]  /*16680*/  @!P3 LEA.HI.X R3, R6, R13, R3, 0x2, P1 ;  /* 0x0000000d0603b211 */ /* 0x000fca00008f1403 */
[----:B------:R2:W-:Y:S04]  /*16690*/  @!P3 STG.E desc[UR30][R2.64], R15 ;  /* 0x0000000f0200b986 */ /* 0x0005e8000c10191e */
.L_x_743:
[----:B------:R-:W-:Y:S05]  /*166a0*/  BSYNC B0 ;  /* 0x0000000000007941 */ /* 0x000fea0003800000 */
.L_x_742:
[----:B------:R3:W5:Y:S04]  /*166b0*/  LDL R30, [R1+0x80] ;  /* 0x00008000011e7983 */ /* 0x0007680000100800 */
[----:B------:R3:W5:Y:S04]  /*166c0*/  LDL R31, [R1+0x78] ;  /* 0x00007800011f7983 */ /* 0x0007680000100800 */
[----:B------:R3:W5:Y:S01]  /*166d0*/  LDL R36, [R1+0x7c] ;  /* 0x00007c0001247983 */ /* 0x0007620000100800 */
[----:B------:R-:W-:Y:S01]  /*166e0*/  IMAD.SHL.U32 R28, R14, 0x8, RZ ;  /* 0x000000080e1c7824 */ /* 0x000fe200078e00ff */
[----:B------:R-:W-:Y:S01]  /*166f0*/  SHF.R.S32.HI R8, RZ, 0x1f, R20 ;  /* 0x0000001fff087819 */ /* 0x000fe20000011414 */
[----:B------:R-:W-:Y:S01]  /*16700*/  ULDC.64 UR6, c[0x0][0x2a0] ;  /* 0x0000a80000067ab9 */ /* 0x000fe20000000a00 */
[----:B--2---:R-:W-:Y:S01]  /*16710*/  SHF.R.S32.HI R2, RZ, 0x3, R18 ;  /* 0x00000003ff027819 */ /* 0x004fe20000011412 */
[----:B------:R3:W2:Y:S01]  /*16720*/  LDS.128 R24, [R211] ;  /* 0x00000000d3187984 */ /* 0x0006a20000000c00 */
[----:B------:R-:W-:Y:S01]  /*16730*/  SHF.R.S32.HI R0, RZ, 0x1f, R28 ;  /* 0x0000001fff007819 */ /* 0x000fe2000001141c */
[----:B------:R-:W-:Y:S01]  /*16740*/  IMAD.U32 R5, RZ, RZ, UR17 ;  /* 0x00000011ff057e24 */ /* 0x000fe2000f8e00ff */
[----:B------:R-:W-:Y:S01]  /*16750*/  IADD3 R6, P1, R28, UR10, RZ ;  /* 0x0000000a1c067c10 */ /* 0x000fe2000ff3e0ff */
[----:B------:R3:W4:Y:S01]  /*16760*/  LDS.128 R12, [R211+0x6000] ;  /* 0x00600000d30c7984 */ /* 0x0007220000000c00 */
[----:B------:R-:W-:Y:S01]  /*16770*/  LEA.HI.SX32 R4, R19, 0x30, 0x1d ;  /* 0x0000003013047811 */ /* 0x000fe200078feaff */
[----:B------:R-:W-:Y:S01]  /*16780*/  BSSY B0, `(.L_x_744) ;  /* 0x000001e000007945 */ /* 0x000fe20003800000 */
[----:B------:R-:W-:Y:S01]  /*16790*/  IADD3.X R7, R0, UR9, RZ, P1, !PT ;  /* 0x0000000900077c10 */ /* 0x000fe20008ffe4ff */
[----:B------:R-:W-:Y:S01]  /*167a0*/  IMAD R0, R8, UR6, RZ ;  /* 0x0000000608007c24 */ /* 0x000fe2000f8e02ff */
[----:B------:R3:W1:Y:S01]  /*167b0*/  LDS.128 R16, [R211+0x4000] ;  /* 0x00400000d3107984 */ /* 0x0006620000000c00 */
        /* <DEDUP_REMOVED lines=25> */
[----:B----4-:R2:W-:Y:S02]  /*16950*/  @!P0 STG.E.128 desc[UR30][R2.64+0x180], R12 ;  /* 0x0001800c02008986 */ /* 0x0105e4000c101d1e */
.L_x_745:
[----:B------:R-:W-:Y:S05]  /*16960*/  BSYNC B0 ;  /* 0x0000000000007941 */ /* 0x000fea0003800000 */
.L_x_744:
[----:B--2---:R2:W2:Y:S01]  /*16970*/  LDS.128 R24, [R211+0x800] ;  /* 0x00080000d3187984 */ /* 0x0044a20000000c00 */
[----:B------:R-:W-:Y:S03]  /*16980*/  BSSY B0, `(.L_x_746) ;  /* 0x000001a000007945 */ /* 0x000fe60003800000 */
[----:B-1----:R1:W1:Y:S04]  /*16990*/  LDS.128 R20, [R211+0x2800] ;  /* 0x00280000d3147984 */ /* 0x0022680000000c00 */
        /* <DEDUP_REMOVED lines=24> */
.L_x_747:
[----:B------:R-:W-:Y:S05]  /*16b20*/  BSYNC B0 ;  /* 0x0000000000007941 */ /* 0x000fea0003800000 */
.L_x_746:
        /* <DEDUP_REMOVED lines=27> */
.L_x_749:
[----:B------:R-:W-:Y:S05]  /*16ce0*/  BSYNC B0 ;  /* 0x0000000000007941 */ /* 0x000fea0003800000 */
.L_x_748:
        /* <DEDUP_REMOVED lines=27> */
.L_x_750:
        /* <DEDUP_REMOVED lines=14> */
.L_x_2400:


//--------------------- .text._ZN5flash16flash_fwd_kernelI23Flash_fwd_kernel_traitsILi256ELi64ELi64ELi4ELb0ELb0EN7cutlass6half_tE19Flash_kernel_traitsILi256ELi64ELi64ELi4ES3_EELb1ELb0ELb0ELb0ELb0ELb1ELb0ELb0EEEvNS_16Flash_fwd_paramsE --------------------------
	.section	.text._ZN5flash16flash_fwd_kernelI23Flash_fwd_kernel_traitsILi256ELi64ELi64ELi4ELb0ELb0EN7cutlass6half_tE19Flash_kernel_traitsILi256ELi64ELi64ELi4ES3_EELb1ELb0ELb0ELb0ELb0ELb1ELb0ELb0EEEvNS_16Flash_fwd_paramsE,"ax",@progbits
	.align	128
        .global         _ZN5flash16flash_fwd_kernelI23Flash_fwd_kernel_traitsILi256ELi64ELi64ELi4ELb0ELb0EN7cutlass6half_tE19Flash_kernel_traitsILi256ELi64ELi64ELi4ES3_EELb1ELb0ELb0ELb0ELb0ELb1ELb0ELb0EEEvNS_16Flash_fwd_paramsE
        .type           _ZN5flash16flash_fwd_kernelI23Flash_fwd_kernel_traitsILi256ELi64ELi64ELi4ELb0ELb0EN7cutlass6half_tE19Flash_kernel_traitsILi256ELi64ELi64ELi4ES3_EELb1ELb0ELb0ELb0ELb0ELb1ELb0ELb0EEEvNS_16Flash_fwd_paramsE,@function
        .size           _ZN5flash16flash_fwd_kernelI23Flash_fwd_kernel_traitsILi256ELi64ELi64ELi4ELb0ELb0EN7cutlass6half_tE19Flash_kernel_traitsILi256ELi64ELi64ELi4ES3_EELb1ELb0ELb0ELb0ELb0ELb1ELb0ELb0EEEvNS_16Flash_fwd_paramsE,(.L_x_2401 - _ZN5flash16flash_fwd_kernelI23Flash_fwd_kernel_traitsILi256ELi64ELi64ELi4ELb0ELb0EN7cutlass6half_tE19Flash_kernel_traitsILi256ELi64ELi64ELi4ES3_EELb1ELb0ELb0ELb0ELb0ELb1ELb0ELb0EEEvNS_16Flash_fwd_paramsE)
        .other          _ZN5flash16flash_fwd_kernelI23Flash_fwd_kernel_traitsILi256ELi64ELi64ELi4ELb0ELb0EN7cutlass6half_tE19Flash_kernel_traitsILi256ELi64ELi64ELi4ES3_EELb1ELb0ELb0ELb0ELb0ELb1ELb0ELb0EEEvNS_16Flash_fwd_paramsE,@"STO_CUDA_ENTRY STV_DEFAULT"
_ZN5flash16flash_fwd_kernelI23Flash_fwd_kernel_traitsILi256ELi64ELi64ELi4ELb0ELb0EN7cutlass6half_tE19Flash_kernel_traitsILi256ELi64ELi64ELi4ES3_EELb1ELb0ELb0ELb0ELb0ELb1ELb0ELb0EEEvNS_16Flash_fwd_paramsE:
.text._ZN5flash16flash_fwd_kernelI23Flash_fwd_kernel_traitsILi256ELi64ELi64ELi4ELb0ELb0EN7cutlass6half_tE19Flash_kernel_traitsILi256ELi64ELi64ELi4ES3_EELb1ELb0ELb0ELb0ELb0ELb1ELb0ELb0EEEvNS_16Flash_fwd_paramsE:
[----:B------:R-:W-:Y:S08]  /*0000*/  LDC R1, c[0x0][0x28] ;  /* 0x00000a00ff017b82 */ /* 0x000ff00000000800 */
[----:B------:R-:W1:Y:S01]  /*0010*/  LDC R165, c[0x0][0x3a8] ;  /* 0x0000ea00ffa57b82 */ /* 0x000e620000000800 */
[----:B------:R-:W-:Y:S01]  /*0020*/  ULDC.U8 UR4, c[0x0][0x3b4] ;  /* 0x0000ed0000047ab9 */ /* 0x000fe20000000000 */
[----:B------:R-:W-:Y:S01]  /*0030*/  ULDC.64 UR32, c[0x0][0x3a0] ;  /* 0x0000e80000207ab9 */ /* 0x000fe20000000a00 */
[----:B------:R-:W-:Y:S01]  /*0040*/  ISETP.NE.AND P2, PT, RZ, UR4, PT ;  /* 0x00000004ff007c0c */ /* 0x000fe2000bf45270 */
[----:B------:R-:W-:Y:S01]  /*0050*/  IMAD.U32 R6, RZ, RZ, UR32 ;  /* 0x00000020ff067e24 */ /* 0x000fe2000f8e00ff */
[----:B------:R-:W-:Y:S01]  /*0060*/  ULDC.64 UR28, c[0x0][0x208] ;  /* 0x00008200001c7ab9 */ /* 0x000fe20000000a00 */
[----:B------:R-:W-:-:S02]  /*0070*/  IMAD.U32 R7, RZ, RZ, UR33 ;  /* 0x00000021ff077e24 */ /* 0x000fc4000f8e00ff */
[----:B------:R-:W2:Y:S01]  /*0080*/  LDC R78, c[0x0][0x3ac] ;  /* 0x0000eb00ff4e7b82 */ /* 0x000ea20000000800 */
[----:B------:R-:W3:Y:S01]  /*0090*/  S2R R81, SR_TID.X ;  /* 0x0000000000517919 */ /* 0x000ee20000002100 */
[----:B------:R-:W-:-:S06]  /*00a0*/  ULDC.64 UR8, c[0x0][0x2f0] ;  /* 0x0000bc0000087ab9 */ /* 0x000fcc0000000a00 */
[----:B------:R-:W4:Y:S01]  /*00b0*/  @P2 LDG.E.64 R6, desc[UR28][R6.64] ;  /* 0x0000001c06062981 */ /* 0x000f22000c1e1b00 */
[----:B------:R-:W-:Y:S01]  /*00c0*/  S2UR UR25, SR_CTAID.X ;  /* 0x00000000001979c3 */ /* 0x000fe20000002500 */
[----:B-1----:R-:W-:-:S07]  /*00d0*/  @P2 IMAD.MOV.U32 R2, RZ, RZ, R165 ;  /* 0x000000ffff022224 */ /* 0x002fce00078e00a5 */
[----:B------:R-:W1:Y:S01]  /*00e0*/  S2UR UR14, SR_CTAID.Y ;  /* 0x00000000000e79c3 */ /* 0x000e620000002600 */
[----:B--2---:R-:W-:-:S07]  /*00f0*/  @P2 IMAD.MOV.U32 R3, RZ, RZ, R78 ;  /* 0x000000ffff032224 */ /* 0x004fce00078e004e */
[----:B------:R-:W2:Y:S01]  /*0100*/  S2UR UR6, SR_CTAID.Z ;  /* 0x00000000000679c3 */ /* 0x000ea20000002700 */
[----:B------:R5:W4:Y:S01]  /*0110*/  @P2 LDG.E.64 R4, desc[UR28][R2.64] ;  /* 0x0000001c02042981 */ /* 0x000b22000c1e1b00 */
[----:B------:R-:W-:Y:S01]  /*0120*/  UISETP.NE.U32.AND UP2, UPT, UR8, URZ, UPT ;  /* 0x0000003f0800728c */ /* 0x000fe2000bf45070 */
[----:B------:R-:W-:-:S05]  /*0130*/  ULDC.U8 UR7, c[0x0][0x3c2] ;  /* 0x0000f08000077ab9 */ /* 0x000fca0000000000 */
[----:B------:R-:W4:Y:S01]  /*0140*/  @P2 LDC R0, c[0x0][0x3b0] ;  /* 0x0000ec00ff002b82 */ /* 0x000f220000000800 */
[----:B------:R-:W-:Y:S02]  /*0150*/  UISETP.NE.AND.EX UP2, UPT, UR9, URZ, UPT, UP2 ;  /* 0x0000003f0900728c */ /* 0x000fe4000bf45320 */
[----:B------:R-:W-:Y:S01]  /*0160*/  UISETP.NE.AND UP3, UPT, UR7, URZ, UPT ;  /* 0x0000003f0700728c */ /* 0x000fe2000bf65270 */
[----:B------:R-:W-:-:S03]  /*0170*/  ULDC.64 UR8, c[0x0][0x2f0] ;  /* 0x0000bc0000087ab9 */ /* 0x000fc60000000a00 */
[----:B------:R-:W-:Y:S01]  /*0180*/  PLOP3.LUT P0, PT, PT, PT, UP2, 0x80, 0x0 ;  /* 0x000000000000781c */ /* 0x000fe20003f0f028 */
[----:B-1----:R-:W-:Y:S02]  /*0190*/  UIMAD.WIDE UR8, UR14, 0x4, UR8 ;  /* 0x000000040e0878a5 */ /* 0x002fe4000f8e0208 */
[----:B--2---:R-:W-:-:S06]  /*01a0*/  ULOP3.LUT UR4, UR6, UR25, UR14, 0xfe, !UPT ;  /* 0x0000001906047292 */ /* 0x004fcc000f8efe0e */
[----:B---3--:R-:W-:Y:S01]  /*01b0*/  LOP3.LUT P3, RZ, R81, UR4, RZ, 0xfc, !PT ;  /* 0x0000000451ff7c12 */ /* 0x008fe2000f86fcff */
[----:B------:R-:W-:Y:S02]  /*01c0*/  ULDC.64 UR4, c[0x0][0x300] ;  /* 0x0000c00000047ab9 */ /* 0x000fe40000000a00 */
[----:B------:R-:W-:-:S04]  /*01d0*/  UISETP.NE.U32.AND UP1, UPT, UR4, URZ, UPT ;  /* 0x0000003f0400728c */ /* 0x000fc8000bf25070 */
[----:B------:R-:W-:-:S03]  /*01e0*/  UISETP.NE.AND.EX UP1, UPT, UR5, URZ, UPT, UP1 ;  /* 0x0000003f0500728c */ /* 0x000fc6000bf25310 */
[----:B------:R-:W-:Y:S02]  /*01f0*/  ULDC.64 UR4, c[0x0][0x2f8] ;  /* 0x0000be0000047ab9 */ /* 0x000fe40000000a00 */
[----:B------:R-:W-:Y:S01]  /*0200*/  UISETP.EQ.U32.AND UP0, UPT, UR4, URZ, UPT ;  /* 0x0000003f0400728c */ /* 0x000fe2000bf02070 */
[----:B-----5:R-:W1:Y:S03]  /*0210*/  @!P3 LDC.64 R2, c[0x0][0x3b8] ;  /* 0x0000ee00ff02bb82 */ /* 0x020e660000000a00 */
[----:B------:R-:W-:Y:S02]  /*0220*/  UISETP.EQ.OR.EX UP0, UPT, UR5, URZ, !UP3, UP0 ;  /* 0x0000003f0500728c */ /* 0x000fe4000df02700 */
[----:B------:R-:W-:Y:S02]  /*0230*/  @UP1 ULDC.64 UR10, c[0x0][0x300] ;  /* 0x0000c000000a1ab9 */ /* 0x000fe40000000a00 */
[----:B------:R-:W-:Y:S01]  /*0240*/  @UP1 UIMAD.WIDE UR10, UR14, 0x4, UR10 ;  /* 0x000000040e0a18a5 */ /* 0x000fe2000f8e020a */
[----:B----4-:R-:W-:-:S02]  /*0250*/  @P2 R2UR UR32, R6 ;  /* 0x00000000062022ca */ /* 0x010fc400000e0000 */
[----:B------:R-:W-:-:S11]  /*0260*/  @P2 R2UR UR33, R7 ;  /* 0x00000000072122ca */ /* 0x000fd600000e0000 */
[----:B------:R-:W-:Y:S02]  /*0270*/  IMAD.U32 R6, RZ, RZ, UR32 ;  /* 0x00000020ff067e24 */ /* 0x000fe4000f8e00ff */
[----:B------:R-:W-:-:S05]  /*0280*/  IMAD.U32 R7, RZ, RZ, UR33 ;  /* 0x00000021ff077e24 */ /* 0x000fca000f8e00ff */
[----:B-1----:R1:W-:Y:S01]  /*0290*/  @!P3 STG.E.64 desc[UR28][R2.64], R6 ;  /* 0x000000060200b986 */ /* 0x0023e2000c101b1c */
[----:B------:R-:W-:Y:S01]  /*02a0*/  @P2 IADD3 R165, P1, R4, R0, RZ ;  /* 0x0000000004a52210 */ /* 0x000fe20007f3e0ff */
[----:B------:R-:W-:-:S04]  /*02b0*/  IMAD.U32 R4, RZ, RZ, UR8 ;  /* 0x00000008ff047e24 */ /* 0x000fc8000f8e00ff */
[----:B------:R-:W-:Y:S01]  /*02c0*/  @P2 IMAD.X R78, RZ, RZ, R5, P1 ;  /* 0x000000ffff4e2224 */ /* 0x000fe200008e0605 */
[----:B------:R-:W-:Y:S01]  /*02d0*/  PLOP3.LUT P1, PT, PT, PT, UP1, 0x80, 0x0 ;  /* 0x000000000000781c */ /* 0x000fe20003f2f018 */
[----:B------:R-:W-:Y:S01]  /*02e0*/  IMAD.U32 R5, RZ, RZ, UR9 ;  /* 0x00000009ff057e24 */ /* 0x000fe2000f8e00ff */
[----:B------:R-:W-:Y:S01]  /*02f0*/  ULDC.64 UR8, c[0x0][0x2f8] ;  /* 0x0000be0000087ab9 */ /* 0x000fe20000000a00 */
[----:B------:R-:W-:Y:S01]  /*0300*/  PLOP3.LUT P2, PT, PT, PT, UP0, 0x80, 0x0 ;  /* 0x000000000000781c */ /* 0x000fe20003f4f008 */
[----:B------:R-:W-:Y:S01]  /*0310*/  UIMAD.WIDE UR8, UR14, 0x4, UR8 ;  /* 0x000000040e0878a5 */ /* 0x000fe2000f8e0208 */
[----:B-1----:R-:W-:Y:S02]  /*0320*/  @!P3 IMAD.MOV.U32 R6, RZ, RZ, R165 ;  /* 0x000000ffff06b224 */ /* 0x002fe400078e00a5 */
[----:B------:R-:W-:-:S05]  /*0330*/  @!P3 IMAD.MOV.U32 R7, RZ, RZ, R78 ;  /* 0x000000ffff07b224 */ /* 0x000fca00078e004e */
[----:B------:R1:W-:Y:S02]  /*0340*/  @!P3 STG.E.64 desc[UR28][R2.64+0x8], R6 ;  /* 0x000008060200b986 */ /* 0x0003e4000c101b1c */
[----:B-1----:R-:W-:Y:S02]  /*0350*/  IMAD.U32 R2, RZ, RZ, UR10 ;  /* 0x0000000aff027e24 */ /* 0x002fe4000f8e00ff */
[----:B------:R-:W2:Y:S01]  /*0360*/  @P0 LDG.E R6, desc[UR28][R4.64] ;  /* 0x0000001c04060981 */ /* 0x000ea2000c1e1900 */
[----:B------:R-:W-:-:S05]  /*0370*/  IMAD.U32 R3, RZ, RZ, UR11 ;  /* 0x0000000bff037e24 */ /* 0x000fca000f8e00ff */
[----:B------:R1:W3:Y:S04]  /*0380*/  @P1 LDG.E R0, desc[UR28][R2.64] ;  /* 0x0000001c02001981 */ /* 0x0002e8000c1e1900 */
[----:B------:R-:W4:Y:S01]  /*0390*/  @P0 LDG.E R5, desc[UR28][R4.64+0x4] ;  /* 0x0000041c04050981 */ /* 0x000f22000c1e1900 */
[----:B-1----:R-:W-:Y:S01]  /*03a0*/  IMAD.U32 R2, RZ, RZ, UR8 ;  /* 0x00000008ff027e24 */ /* 0x002fe2000f8e00ff */
[----:B------:R-:W-:Y:S01]  /*03b0*/  SHF.R.S32.HI R9, RZ, 0x1f, R81 ;  /* 0x0000001fff097819 */ /* 0x000fe20000011451 */
[----:B------:R-:W-:Y:S01]  /*03c0*/  IMAD.U32 R3, RZ, RZ, UR9 ;  /* 0x00000009ff037e24 */ /* 0x000fe2000f8e00ff */
[----:B------:R-:W-:Y:S01]  /*03d0*/  UMOV UR24, 0xffffffff ;  /* 0xffffffff00187882 */ /* 0x000fe20000000000 */
[----:B------:R-:W-:-:S03]  /*03e0*/  ULDC UR8, c[0x0][0x270] ;  /* 0x00009c0000087ab9 */ /* 0x000fc60000000800 */
[----:B------:R-:W5:Y:S01]  /*03f0*/  @!P2 LDG.E R4, desc[UR28][R2.64] ;  /* 0x0000001c0204a981 */ /* 0x000f62000c1e1900 */
[----:B------:R-:W-:Y:S01]  /*0400*/  LEA.HI R79, R9, R81, RZ, 0x5 ;  /* 0x00000051094f7211 */ /* 0x000fe200078f28ff */
[----:B------:R-:W-:Y:S01]  /*0410*/  UMOV UR15, URZ ;  /* 0x0000003f000f7c82 */ /* 0x000fe20008000000 */
[----:B------:R-:W-:Y:S01]  /*0420*/  UIMAD UR9, UR14, UR8, UR6 ;  /* 0x000000080e0972a4 */ /* 0x000fe2000f8e0206 */
[----:B------:R-:W-:Y:S01]  /*0430*/  UMOV UR7, 0xffffffff ;  /* 0xffffffff00077882 */ /* 0x000fe20000000000 */
[----:B--2---:R-:W-:Y:S02]  /*0440*/  @P0 R2UR UR24, R6 ;  /* 0x00000000061802ca */ /* 0x004fe400000e0000 */
[----:B---3--:R-:W-:Y:S02]  /*0450*/  @P1 R2UR UR15, R0 ;  /* 0x00000000000f12ca */ /* 0x008fe400000e0000 */
[----:B------:R-:W-:-:S05]  /*0460*/  LOP3.LUT R0, R79, 0xffffffe0, RZ, 0xc0, !PT ;  /* 0xffffffe04f007812 */ /* 0x000fca00078ec0ff */
[----:B------:R-:W-:Y:S01]  /*0470*/  IMAD.IADD R0, R81, 0x1, -R0 ;  /* 0x0000000151007824 */ /* 0x000fe200078e0a00 */
[----:B----4-:R-:W-:Y:S02]  /*0480*/  @P0 R2UR UR26, R5 ;  /* 0x00000000051a02ca */ /* 0x010fe400000e0000 */
[----:B------:R-:W-:Y:S01]  /*0490*/  ISETP.NE.U32.AND P0, PT, RZ, UR4, PT ;  /* 0x00000004ff007c0c */ /* 0x000fe2000bf05070 */
[----:B------:R-:W-:-:S10]  /*04a0*/  USHF.L.U32 UR4, UR9, 0x5, URZ ;  /* 0x0000000509047899 */ /* 0x000fd4000800063f */
[----:B------:R-:W-:Y:S01]  /*04b0*/  @UP2 UIADD3 UR26, UR26, -UR24, URZ ;  /* 0x800000181a1a2290 */ /* 0x000fe2000fffe03f */
[----:B-----5:R-:W-:Y:S02]  /*04c0*/  @!P2 R2UR UR7, R4 ;  /* 0x000000000407a2ca */ /* 0x020fe400000e0000 */
[----:B------:R-:W-:Y:S01]  /*04d0*/  ISETP.NE.AND.EX P2, PT, RZ, UR5, PT, P0 ;  /* 0x00000005ff007c0c */ /* 0x000fe2000bf45300 */
[----:B------:R-:W-:Y:S01]  /*04e0*/  USHF.R.S32.HI UR5, URZ, 0x1f, UR4 ;  /* 0x0000001f3f057899 */ /* 0x000fe20008011404 */
[--C-:B------:R-:W-:Y:S02]  /*04f0*/  IADD3 R165, P1, P0, R165, UR4, R0.reuse ;  /* 0x00000004a5a57c10 */ /* 0x100fe4000f83e000 */
[----:B------:R-:W-:Y:S01]  /*0500*/  SHF.R.S32.HI R0, RZ, 0x1f, R0 ;  /* 0x0000001fff007819 */ /* 0x000fe20000011400 */
[----:B------:R-:W-:-:S03]  /*0510*/  @!UP2 ULDC UR26, c[0x0][0x2c4] ;  /* 0x0000b100001aaab9 */ /* 0x000fc60000000800 */
[----:B------:R-:W-:-:S05]  /*0520*/  IADD3.X R78, R78, UR5, R0, P1, P0 ;  /* 0x000000054e4e7c10 */ /* 0x000fca0008fe0400 */
        /* <DEDUP_REMOVED lines=8> */
.L_x_751:
[----:B------:R-:W-:-:S05]  /*05b0*/  ULDC UR9, c[0x0][0x2c8] ;  /* 0x0000b20000097ab9 */ /* 0x000fca0000000800 */
.L_x_752:
        /* <DEDUP_REMOVED lines=28> */
[CC--:B------:R-:W-:Y:S01]  /*0780*/  LEA.HI R8, R9.reuse, R81.reuse, RZ, 0x3 ;  /* 0x0000005109087211 */ /* 0x0c0fe200078f18ff */
[----:B------:R-:W-:Y:S01]  /*0790*/  UIADD3 UR22, -UR22, UR26, URZ ;  /* 0x0000001a16167290 */ /* 0x000fe2000fffe13f */
[----:B------:R-:W2:Y:S01]  /*07a0*/  S2R R22, SR_CTAID.Z ;  /* 0x0000000000167919 */ /* 0x000ea20000002700 */
[----:B------:R-:W-:Y:S01]  /*07b0*/  UISETP.NE.AND UP0, UPT, UR24, -0x1, UPT ;  /* 0xffffffff1800788c */ /* 0x000fe2000bf05270 */
[----:B------:R-:W-:Y:S01]  /*07c0*/  SHF.R.S32.HI R20, RZ, 0x3, R8 ;  /* 0x00000003ff147819 */ /* 0x000fe20000011408 */
[----:B------:R-:W-:Y:S01]  /*07d0*/  IMAD.U32 R28, RZ, RZ, UR25 ;  /* 0x00000019ff1c7e24 */ /* 0x000fe2000f8e00ff */
[----:B------:R-:W-:Y:S02]  /*07e0*/  LOP3.LUT R8, R8, 0xfffffff8, RZ, 0xc0, !PT ;  /* 0xfffffff808087812 */ /* 0x000fe400078ec0ff */
[C---:B------:R-:W-:Y:S01]  /*07f0*/  ISETP.GE.AND P2, PT, R20.reuse, UR22, PT ;  /* 0x0000001614007c0c */ /* 0x040fe2000bf46270 */
[C---:B------:R-:W-:Y:S01]  /*0800*/  VIADD R19, R20.reuse, 0x10 ;  /* 0x0000001014137836 */ /* 0x040fe20000000000 */
[----:B------:R-:W-:Y:S01]  /*0810*/  SHF.R.S32.HI R21, RZ, 0x1f, R20 ;  /* 0x0000001fff157819 */ /* 0x000fe20000011414 */
[----:B------:R-:W-:Y:S01]  /*0820*/  IMAD.SHL.U32 R6, R20, 0x40, RZ ;  /* 0x0000004014067824 */ /* 0x000fe200078e00ff */
[----:B------:R-:W-:Y:S01]  /*0830*/  LEA.HI R30, R9, R81, RZ, 0x6 ;  /* 0x00000051091e7211 */ /* 0x000fe200078f30ff */
[----:B------:R-:W-:Y:S01]  /*0840*/  IMAD.IADD R8, R81, 0x1, -R8 ;  /* 0x0000000151087824 */ /* 0x000fe200078e0a08 */
[----:B------:R-:W-:Y:S01]  /*0850*/  ISETP.GE.AND P1, PT, R19, UR22, PT ;  /* 0x0000001613007c0c */ /* 0x000fe2000bf26270 */
[----:B------:R-:W-:Y:S01]  /*0860*/  @UP0 ULDC.64 UR4, c[0x0][0x240] ;  /* 0x0000900000040ab9 */ /* 0x000fe20000000a00 */
[----:B------:R-:W-:Y:S01]  /*0870*/  LOP3.LUT R6, R6, 0x1c0, RZ, 0xc0, !PT ;  /* 0x000001c006067812 */ /* 0x000fe200078ec0ff */
[----:B------:R-:W-:Y:S01]  /*0880*/  @UP0 UIMAD.WIDE.U32 UR10, UR24, UR4, URZ ;  /* 0x00000004180a02a5 */ /* 0x000fe2000f8e003f */
[----:B------:R-:W-:Y:S01]  /*0890*/  IMAD.SHL.U32 R26, R8, 0x8, RZ ;  /* 0x00000008081a7824 */ /* 0x000fe200078e00ff */
[----:B------:R-:W-:Y:S01]  /*08a0*/  @!UP0 USHF.R.S32.HI UR9, URZ, 0x1f, UR14 ;  /* 0x0000001f3f098899 */ /* 0x000fe2000801140e */
[----:B------:R-:W-:Y:S01]  /*08b0*/  IMAD.WIDE R28, R28, 0x40, R20 ;  /* 0x000000401c1c7825 */ /* 0x000fe200078e0214 */
[----:B------:R-:W-:Y:S01]  /*08c0*/  @UP0 UIMAD UR8, UR24, UR5, UR11 ;  /* 0x00000005180802a4 */ /* 0x000fe2000f8e020b */
[----:B------:R-:W3:Y:S01]  /*08d0*/  @!P2 LDC.64 R10, c[0x0][0x240] ;  /* 0x00009000ff0aab82 */ /* 0x000ee20000000a00 */
[----:B-1----:R-:W-:Y:S01]  /*08e0*/  IABS R0, R14 ;  /* 0x0000000e00007213 */ /* 0x002fe20000000000 */
[----:B------:R-:W-:Y:S01]  /*08f0*/  @!UP0 ULDC.64 UR4, c[0x0][0x228] ;  /* 0x00008a0000048ab9 */ /* 0x000fe20000000a00 */
[----:B------:R-:W-:Y:S01]  /*0900*/  SHF.R.S32.HI R27, RZ, 0x1f, R26 ;  /* 0x0000001fff1b7819 */ /* 0x000fe2000001141a */
[----:B------:R-:W-:Y:S01]  /*0910*/  @!UP0 UIMAD UR9, UR9, UR4, URZ ;  /* 0x00000004090982a4 */ /* 0x000fe2000f8e023f */
[----:B------:R-:W1:Y:S01]  /*0920*/  I2F.RP R2, R0 ;  /* 0x0000000000027306 */ /* 0x000e620000209400 */
[----:B------:R-:W4:Y:S01]  /*0930*/  @!P1 S2R R18, SR_CgaCtaId ;  /* 0x0000000000129919 */ /* 0x000f220000008800 */
[----:B------:R-:W-:Y:S01]  /*0940*/  @!UP0 UIMAD.WIDE.U32 UR16, UR14, UR4, URZ ;  /* 0x000000040e1082a5 */ /* 0x000fe2000f8e003f */
[----:B------:R-:W5:Y:S01]  /*0950*/  @!P1 LDC.64 R4, c[0x0][0x240] ;  /* 0x00009000ff049b82 */ /* 0x000f620000000a00 */
[----:B------:R-:W-:Y:S01]  /*0960*/  @!UP0 UIMAD UR9, UR14, UR5, UR9 ;  /* 0x000000050e0982a4 */ /* 0x000fe2000f8e0209 */
[----:B------:R-:W-:Y:S01]  /*0970*/  VIADD R15, R20, 0x20 ;  /* 0x00000020140f7836 */ /* 0x000fe20000000000 */
[----:B------:R-:W-:Y:S01]  /*0980*/  USHF.R.S32.HI UR11, URZ, 0x1f, UR6 ;  /* 0x0000001f3f0b7899 */ /* 0x000fe20008011406 */
[----:B--2---:R-:W-:Y:S01]  /*0990*/  IABS R22, R22 ;  /* 0x0000001600167213 */ /* 0x004fe20000000000 */
[----:B------:R-:W-:Y:S01]  /*09a0*/  @!UP0 UIADD3 UR8, UR17, UR9, URZ ;  /* 0x0000000911088290 */ /* 0x000fe2000fffe03f */
[----:B------:R-:W-:Y:S01]  /*09b0*/  IMAD.SHL.U32 R30, R30, 0x8, RZ ;  /* 0x000000081e1e7824 */ /* 0x000fe200078e00ff */
[----:B------:R-:W-:Y:S01]  /*09c0*/  @!UP0 UMOV UR10, UR16 ;  /* 0x00000010000a8c82 */ /* 0x000fe20008000000 */
[----:B------:R-:W-:Y:S01]  /*09d0*/  ULDC.64 UR4, c[0x0][0x258] ;  /* 0x0000960000047ab9 */ /* 0x000fe20000000a00 */
[----:B------:R-:W-:Y:S01]  /*09e0*/  IADD3 R12, P0, R26, UR10, RZ ;  /* 0x0000000a1a0c7c10 */ /* 0x000fe2000ff1e0ff */
[----:B------:R-:W-:Y:S01]  /*09f0*/  IMAD.U32 R16, RZ, RZ, UR4 ;  /* 0x00000004ff107e24 */ /* 0x000fe2000f8e00ff */
[----:B------:R-:W-:Y:S01]  /*0a00*/  UIMAD UR11, UR11, UR4, URZ ;  /* 0x000000040b0b72a4 */ /* 0x000fe2000f8e023f */
[----:B-1----:R-:W1:Y:S01]  /*0a10*/  MUFU.RCP R2, R2 ;  /* 0x0000000200027308 */ /* 0x002e620000001000 */
[----:B------:R-:W-:Y:S01]  /*0a20*/  IADD3.X R13, R27, UR8, RZ, P0, !PT ;  /* 0x000000081b0d7c10 */ /* 0x000fe200087fe4ff */
[----:B------:R-:W2:Y:S01]  /*0a30*/  S2UR UR4, SR_CgaCtaId ;  /* 0x00000000000479c3 */ /* 0x000ea20000008800 */
[----:B------:R-:W-:Y:S01]  /*0a40*/  @!P1 IADD3 R24, P0, R28, 0x10, RZ ;  /* 0x000000101c189810 */ /* 0x000fe20007f1e0ff */
[----:B------:R-:W-:Y:S01]  /*0a50*/  UIMAD UR5, UR6, UR5, UR11 ;  /* 0x00000005060572a4 */ /* 0x000fe2000f8e020b */
[----:B------:R-:W-:Y:S01]  /*0a60*/  ISETP.GE.AND P3, PT, R15, UR22, PT ;  /* 0x000000160f007c0c */ /* 0x000fe2000bf66270 */
[----:B------:R-:W-:Y:S01]  /*0a70*/  IMAD.WIDE.U32 R16, R16, UR6, R12 ;  /* 0x0000000610107c25 */ /* 0x000fe2000f8e000c */
[----:B------:R-:W-:-:S03]  /*0a80*/  UISETP.NE.AND UP0, UPT, UR7, -0x1, UPT ;  /* 0xffffffff0700788c */ /* 0x000fc6000bf05270 */
[----:B------:R-:W4:Y:S01]  /*0a90*/  @!P2 LDC.64 R12, c[0x0][0x210] ;  /* 0x00008400ff0cab82 */ /* 0x000f220000000a00 */
[----:B------:R-:W-:Y:S02]  /*0aa0*/  @!P1 IMAD.X R23, RZ, RZ, R29, P0 ;  /* 0x000000ffff179224 */ /* 0x000fe400000e061d */
[----:B------:R-:W-:Y:S01]  /*0ab0*/  VIADD R17, R17, UR5 ;  /* 0x0000000511117c36 */ /* 0x000fe20008000000 */
[----:B------:R-:W-:Y:S01]  /*0ac0*/  UMOV UR5, 0x400 ;  /* 0x0000040000057882 */ /* 0x000fe20000000000 */
[----:B-----5:R-:W-:Y:S02]  /*0ad0*/  @!P1 IMAD R23, R23, R4, RZ ;  /* 0x0000000417179224 */ /* 0x020fe400078e02ff */
[----:B-1----:R-:W-:Y:S01]  /*0ae0*/  VIADD R2, R2, 0xffffffe ;  /* 0x0ffffffe02027836 */ /* 0x002fe20000000000 */
[----:B------:R-:W-:Y:S01]  /*0af0*/  @UP0 UIADD3 UR17, UR15, UR7, URZ ;  /* 0x000000070f110290 */ /* 0x000fe2000fffe03f */
[----:B------:R-:W-:Y:S01]  /*0b00*/  @!P1 IMAD R5, R24, R5, R23 ;  /* 0x0000000518059224 */ /* 0x000fe200078e0217 */
[----:B------:R-:W-:Y:S01]  /*0b10*/  @UP0 UIADD3 UR8, UR15, UR7, URZ ;  /* 0x000000070f080290 */ /* 0x000fe2000fffe03f */
[----:B------:R1:W5:Y:S01]  /*0b20*/  F2I.FTZ.U32.TRUNC.NTZ R3, R2 ;  /* 0x0000000200037305 */ /* 0x000362000021f000 */
[----:B------:R-:W-:Y:S01]  /*0b30*/  @!P1 IMAD.MOV.U32 R23, RZ, RZ, R17 ;  /* 0x000000ffff179224 */ /* 0x000fe200078e0011 */
[----:B------:R-:W-:-:S02]  /*0b40*/  @UP0 ULDC.64 UR10, c[0x0][0x248] ;  /* 0x00009200000a0ab9 */ /* 0x000fc40000000a00 */
[----:B------:R-:W-:Y:S02]  /*0b50*/  @UP0 UIMAD.WIDE.U32 UR20, UR17, UR10, URZ ;  /* 0x0000000a111402a5 */ /* 0x000fe4000f8e003f */
[----:B--2---:R-:W-:Y:S02]  /*0b60*/  ULEA UR4, UR4, UR5, 0x18 ;  /* 0x0000000504047291 */ /* 0x004fe4000f8ec03f */
[----:B------:R-:W-:Y:S02]  /*0b70*/  ULEA.HI.SX32 UR5, UR38, 0xffffffff, 0x1a ;  /* 0xffffffff26057891 */ /* 0x000fe4000f8fd23f */
[----:B------:R-:W-:Y:S02]  /*0b80*/  @UP0 UIMAD UR17, UR17, UR11, URZ ;  /* 0x0000000b111102a4 */ /* 0x000fe4000f8e023f */
[----:B------:R-:W-:Y:S02]  /*0b90*/  UIMAD UR13, UR5, -0x40, UR12 ;  /* 0xffffffc0050d78a4 */ /* 0x000fe4000f8e020c */
[----:B------:R-:W-:Y:S01]  /*0ba0*/  @UP0 UIADD3 UR17, UR21, UR17, URZ ;  /* 0x0000001115110290 */ /* 0x000fe2000fffe03f */
[----:B-1----:R-:W-:Y:S01]  /*0bb0*/  LOP3.LUT R2, R6, 0x38, R26, 0xf8, !PT ;  /* 0x0000003806027812 */ /* 0x002fe200078ef81a */
[----:B-----5:R-:W-:Y:S01]  /*0bc0*/  IMAD.MOV R7, RZ, RZ, -R3 ;  /* 0x000000ffff077224 */ /* 0x020fe200078e0a03 */
[----:B------:R-:W-:-:S03]  /*0bd0*/  SHF.R.U32.HI R6, RZ, 0x3, R6 ;  /* 0x00000003ff067819 */ /* 0x000fc60000011606 */
[----:B------:R-:W-:Y:S01]  /*0be0*/  IMAD R7, R7, R0, RZ ;  /* 0x0000000007077224 */ /* 0x000fe200078e02ff */
[----:B------:R-:W-:Y:S02]  /*0bf0*/  LOP3.LUT R6, R2, R6, RZ, 0x3c, !PT ;  /* 0x0000000602067212 */ /* 0x000fe400078e3cff */
[----:B------:R-:W-:Y:S02]  /*0c00*/  MOV R2, RZ ;  /* 0x000000ff00027202 */ /* 0x000fe40000000f00 */
[----:B------:R-:W-:Y:S01]  /*0c10*/  LOP3.LUT R6, R6, 0xfffffe00, R30, 0xf8, !PT ;  /* 0xfffffe0006067812 */ /* 0x000fe200078ef81e */
[----:B---3--:R-:W-:-:S03]  /*0c20*/  @!P2 IMAD.WIDE.U32 R30, R28, R10, R16 ;  /* 0x0000000a1c1ea225 */ /* 0x008fc600078e0010 */
[----:B------:R-:W-:Y:S01]  /*0c30*/  LEA R236, R6, UR4, 0x1 ;  /* 0x0000000406ec7c11 */ /* 0x000fe2000f8e08ff */
[----:B------:R-:W-:Y:S01]  /*0c40*/  IMAD.HI.U32 R7, R3, R7, R2 ;  /* 0x0000000703077227 */ /* 0x000fe200078e0002 */
[----:B------:R-:W-:-:S04]  /*0c50*/  @!P1 MOV R2, 0x400 ;  /* 0x0000040000029802 */ /* 0x000fc80000000f00 */
[----:B----4-:R-:W-:Y:S01]  /*0c60*/  @!P1 LEA R18, R18, R2, 0x18 ;  /* 0x0000000212129211 */ /* 0x010fe200078ec0ff */
[----:B------:R-:W-:Y:S01]  /*0c70*/  IMAD.HI.U32 R7, R7, R22, RZ ;  /* 0x0000001607077227 */ /* 0x000fe200078e00ff */
[----:B------:R-:W1:Y:S02]  /*0c80*/  @!P1 LDC.64 R2, c[0x0][0x210] ;  /* 0x00008400ff029b82 */ /* 0x000e640000000a00 */
[----:B------:R-:W-:Y:S01]  /*0c90*/  @!P1 LEA R18, R6, R18, 0x1 ;  /* 0x0000001206129211 */ /* 0x000fe200078e08ff */
[----:B------:R-:W-:-:S04]  /*0ca0*/  IMAD.MOV R25, RZ, RZ, -R7 ;  /* 0x000000ffff197224 */ /* 0x000fc800078e0a07 */
[----:B------:R-:W-:Y:S02]  /*0cb0*/  IMAD R25, R0, R25, R22 ;  /* 0x0000001900197224 */ /* 0x000fe400078e0216 */
[----:B------:R-:W-:Y:S01]  /*0cc0*/  @!P2 IMAD R22, R29, R10, RZ ;  /* 0x0000000a1d16a224 */ /* 0x000fe200078e02ff */
[----:B------:R-:W-:Y:S02]  /*0cd0*/  @!P2 LEA R10, P5, R30, R12, 0x1 ;  /* 0x0000000c1e0aa211 */ /* 0x000fe400078a08ff */
[----:B------:R-:W-:Y:S01]  /*0ce0*/  ISETP.GT.U32.AND P4, PT, R0, R25, PT ;  /* 0x000000190000720c */ /* 0x000fe20003f84070 */
[----:B------:R-:W-:Y:S01]  /*0cf0*/  @!P2 IMAD R11, R28, R11, R22 ;  /* 0x0000000b1c0ba224 */ /* 0x000fe200078e0216 */
[----:B------:R-:W-:-:S03]  /*0d00*/  @!P1 MOV R22, R16 ;  /* 0x0000001000169202 */ /* 0x000fc60000000f00 */
[----:B------:R-:W-:Y:S02]  /*0d10*/  @!P2 IMAD.IADD R11, R31, 0x1, R11 ;  /* 0x000000011f0ba824 */ /* 0x000fe400078e020b */
[----:B------:R-:W-:Y:S02]  /*0d20*/  @!P1 IMAD.WIDE.U32 R22, R24, R4, R22 ;  /* 0x0000000418169225 */ /* 0x000fe400078e0016 */
[----:B------:R-:W2:Y:S01]  /*0d30*/  @!P3 S2R R4, SR_CgaCtaId ;  /* 0x000000000004b919 */ /* 0x000ea20000008800 */
[----:B------:R-:W-:Y:S01]  /*0d40*/  @!P2 LEA.HI.X R11, R30, R13, R11, 0x1, P5 ;  /* 0x0000000d1e0ba211 */ /* 0x000fe200028f0c0b */
[----:B------:R-:W-:Y:S01]  /*0d50*/  @!P1 IMAD.IADD R5, R23, 0x1, R5 ;  /* 0x0000000117059824 */ /* 0x000fe200078e0205 */
[C---:B-1----:R-:W-:Y:S01]  /*0d60*/  @!P1 LEA R2, P0, R22.reuse, R2, 0x1 ;  /* 0x0000000216029211 */ /* 0x042fe200078008ff */
[----:B------:R-:W-:Y:S01]  /*0d70*/  @!P4 IMAD.IADD R25, R25, 0x1, -R0 ;  /* 0x000000011919c824 */ /* 0x000fe200078e0a00 */
[----:B------:R-:W1:Y:S01]  /*0d80*/  @!P3 LDC.64 R12, c[0x0][0x240] ;  /* 0x00009000ff0cbb82 */ /* 0x000e620000000a00 */
[----:B------:R-:W-:Y:S01]  /*0d90*/  @!PT LDS RZ, [RZ] ;  /* 0x00000000fffff984 */ /* 0x000fe20000000800 */
[----:B------:R-:W-:Y:S01]  /*0da0*/  @!PT LDS RZ, [RZ] ;  /* 0x00000000fffff984 */ /* 0x000fe20000000800 */
[----:B------:R-:W-:Y:S01]  /*0db0*/  @!PT LDS RZ, [RZ] ;  /* 0x00000000fffff984 */ /* 0x000fe20000000800 */
[----:B------:R-:W-:Y:S01]  /*0dc0*/  @!P2 LDGSTS.E.BYPASS.LTC128B.128 [R236], desc[UR28][R10.64] ;  /* 0x000000000aecafae */ /* 0x000fe2000b901d5c */
[----:B------:R-:W-:Y:S01]  /*0dd0*/  @!P1 LEA.HI.X R3, R22, R3, R5, 0x1, P0 ;  /* 0x0000000316039211 */ /* 0x000fe200000f0c05 */
[----:B------:R-:W-:Y:S01]  /*0de0*/  @!P4 VIADD R7, R7, 0x1 ;  /* 0x000000010707c836 */ /* 0x000fe20000000000 */
[----:B------:R-:W-:Y:S01]  /*0df0*/  ISETP.GE.U32.AND P6, PT, R25, R0, PT ;  /* 0x000000001900720c */ /* 0x000fe20003fc6070 */
[----:B------:R-:W-:Y:S01]  /*0e00*/  VIADD R0, R20, 0x30 ;  /* 0x0000003014007836 */ /* 0x000fe20000000000 */
[----:B------:R-:W-:Y:S01]  /*0e10*/  @!P2 LDGSTS.E.BYPASS.LTC128B.128 [R236+0x2000], desc[UR28][R10.64+0x80] ;  /* 0x020000800aecafae */ /* 0x000fe2000b901d5c */
[----:B------:R-:W-:Y:S01]  /*0e20*/  ISETP.GE.AND P5, PT, R19, UR13, PT ;  /* 0x0000000d13007c0c */ /* 0x000fe2000bfa6270 */
[----:B------:R-:W-:Y:S01]  /*0e30*/  @!P3 IMAD.MOV.U32 R30, RZ, RZ, R16 ;  /* 0x000000ffff1eb224 */ /* 0x000fe200078e0010 */
[----:B------:R-:W-:Y:S01]  /*0e40*/  ISETP.NE.AND P4, PT, R14, RZ, PT ;  /* 0x000000ff0e00720c */ /* 0x000fe20003f85270 */
[----:B------:R-:W-:Y:S01]  /*0e50*/  @!P2 LDGSTS.E.BYPASS.LTC128B.128 [R236+0x4000], desc[UR28][R10.64+0x100] ;  /* 0x040001000aecafae */ /* 0x000fe2000b901d5c */
[----:B------:R-:W-:Y:S01]  /*0e60*/  ISETP.GE.AND P0, PT, R0, UR22, PT ;  /* 0x0000001600007c0c */ /* 0x000fe2000bf06270 */
[----:B------:R-:W-:-:S02]  /*0e70*/  @!P3 IMAD.MOV.U32 R31, RZ, RZ, R17 ;  /* 0x000000ffff1fb224 */ /* 0x000fc400078e0011 */
[----:B------:R3:W-:Y:S03]  /*0e80*/  @!P2 LDGSTS.E.BYPASS.LTC128B.128 [R236+0x6000], desc[UR28][R10.64+0x180] ;  /* 0x060001800aecafae */ /* 0x0007e6000b901d5c */
[----:B------:R-:W-:Y:S01]  /*0e90*/  @P6 VIADD R7, R7, 0x1 ;  /* 0x0000000107076836 */ /* 0x000fe20000000000 */
[----:B------:R-:W-:Y:S01]  /*0ea0*/  @!P1 LDGSTS.E.BYPASS.LTC128B.128 [R18+0x800], desc[UR28][R2.64] ;  /* 0x0080000002129fae */ /* 0x000fe2000b901d5c */
[----:B------:R-:W-:-:S03]  /*0eb0*/  ISETP.GE.AND P6, PT, R20, UR13, PT ;  /* 0x0000000d14007c0c */ /* 0x000fc6000bfc6270 */
[----:B------:R-:W-:Y:S02]  /*0ec0*/  @!P1 LDGSTS.E.BYPASS.LTC128B.128 [R18+0x2800], desc[UR28][R2.64+0x80] ;  /* 0x0280008002129fae */ /* 0x000fe4000b901d5c */
[----:B------:R-:W-:Y:S01]  /*0ed0*/  @!P0 MOV R24, R16 ;  /* 0x0000001000188202 */ /* 0x000fe20000000f00 */
[----:B------:R-:W-:Y:S01]  /*0ee0*/  @!P0 IMAD.MOV.U32 R25, RZ, RZ, R17 ;  /* 0x000000ffff198224 */ /* 0x000fe200078e0011 */
[----:B------:R-:W-:Y:S04]  /*0ef0*/  @!P1 LDGSTS.E.BYPASS.LTC128B.128 [R18+0x4800], desc[UR28][R2.64+0x100] ;  /* 0x0480010002129fae */ /* 0x000fe8000b901d5c */
[----:B------:R4:W-:Y:S01]  /*0f00*/  @!P1 LDGSTS.E.BYPASS.LTC128B.128 [R18+0x6800], desc[UR28][R2.64+0x180] ;  /* 0x0680018002129fae */ /* 0x0009e2000b901d5c */
[C---:B------:R-:W-:Y:S01]  /*0f10*/  @!P0 IADD3 R22, P1, R28.reuse, 0x30, RZ ;  /* 0x000000301c168810 */ /* 0x040fe20007f3e0ff */
[----:B------:R-:W1:Y:S01]  /*0f20*/  @!P0 S2R R16, SR_CgaCtaId ;  /* 0x0000000000108919 */ /* 0x000e620000008800 */
[----:B---3--:R-:W3:Y:S01]  /*0f30*/  @!P3 LDC.64 R10, c[0x0][0x210] ;  /* 0x00008400ff0abb82 */ /* 0x008ee20000000a00 */
[----:B----4-:R-:W-:-:S02]  /*0f40*/  @!P3 IADD3 R18, P2, R28, 0x20, RZ ;  /* 0x000000201c12b810 */ /* 0x010fc40007f5e0ff */
[--C-:B------:R-:W-:Y:S01]  /*0f50*/  @!P0 IMAD.X R28, RZ, RZ, R29.reuse, P1 ;  /* 0x000000ffff1c8224 */ /* 0x100fe200008e061d */
[----:B------:R-:W-:Y:S02]  /*0f60*/  @!P3 MOV R3, 0x400 ;  /* 0x000004000003b802 */ /* 0x000fe40000000f00 */
[----:B------:R-:W-:Y:S01]  /*0f70*/  @!P3 IMAD.X R2, RZ, RZ, R29, P2 ;  /* 0x000000ffff02b224 */ /* 0x000fe200010e061d */
[----:B------:R-:W-:Y:S01]  /*0f80*/  ISETP.GE.AND P2, PT, R19, UR13, PT ;  /* 0x0000000d13007c0c */ /* 0x000fe2000bf46270 */
[-C--:B-1----:R-:W-:Y:S01]  /*0f90*/  @!P3 IMAD.WIDE.U32 R30, R18, R12.reuse, R30 ;  /* 0x0000000c121eb225 */ /* 0x082fe200078e001e */
[----:B--2---:R-:W-:Y:S02]  /*0fa0*/  @!P3 LEA R19, R4, R3, 0x18 ;  /* 0x000000030413b211 */ /* 0x004fe400078ec0ff */
[----:B------:R-:W-:Y:S01]  /*0fb0*/  LOP3.LUT R3, R14, UR6, RZ, 0x3c, !PT ;  /* 0x000000060e037c12 */ /* 0x000fe2000f8e3cff */
[----:B------:R-:W1:Y:S01]  /*0fc0*/  @!P0 LDC.64 R4, c[0x0][0x240] ;  /* 0x00009000ff048b82 */ /* 0x000e620000000a00 */
[----:B------:R-:W-:Y:S01]  /*0fd0*/  @!P3 IMAD R2, R2, R12, RZ ;  /* 0x0000000c0202b224 */ /* 0x000fe200078e02ff */
[----:B------:R-:W-:Y:S01]  /*0fe0*/  @UP0 ULDC.64 UR6, c[0x0][0x250] ;  /* 0x0000940000060ab9 */ /* 0x000fe20000000a00 */
[----:B------:R-:W-:Y:S01]  /*0ff0*/  ISETP.GE.AND P1, PT, R3, RZ, PT ;  /* 0x000000ff0300720c */ /* 0x000fe20003f26270 */
[----:B------:R-:W-:Y:S01]  /*1000*/  @UP0 UIMAD.WIDE.U32 UR18, UR8, UR6, URZ ;  /* 0x00000006081202a5 */ /* 0x000fe2000f8e003f */
[----:B------:R-:W-:Y:S01]  /*1010*/  @!P3 IMAD R13, R18, R13, R2 ;  /* 0x0000000d120db224 */ /* 0x000fe200078e0202 */
[----:B------:R-:W-:-:S02]  /*1020*/  @UP0 UIMAD UR8, UR8, UR7, URZ ;  /* 0x00000007080802a4 */ /* 0x000fc4000f8e023f */
[----:B------:R-:W2:Y:S01]  /*1030*/  @!P0 LDC.64 R2, c[0x0][0x210] ;  /* 0x00008400ff028b82 */ /* 0x000ea20000000a00 */
[----:B------:R-:W-:Y:S01]  /*1040*/  @!P3 IMAD.IADD R13, R31, 0x1, R13 ;  /* 0x000000011f0db824 */ /* 0x000fe200078e020d */
[----:B------:R-:W-:-:S06]  /*1050*/  @UP0 UIADD3 UR16, UR19, UR8, URZ ;  /* 0x0000000813100290 */ /* 0x000fcc000fffe03f */
[----:B------:R-:W-:Y:S01]  /*1060*/  @!P1 IMAD.MOV R7, RZ, RZ, -R7 ;  /* 0x000000ffff079224 */ /* 0x000fe200078e0a07 */
[----:B------:R-:W-:Y:S02]  /*1070*/  PLOP3.LUT P1, PT, PT, PT, UP0, 0x80, 0x0 ;  /* 0x000000000000781c */ /* 0x000fe40003f2f008 */
[----:B------:R-:W-:Y:S02]  /*1080*/  @!P4 LOP3.LUT R7, RZ, R14, RZ, 0x33, !PT ;  /* 0x0000000eff07c212 */ /* 0x000fe400078e33ff */
[----:B---3--:R-:W-:Y:S01]  /*1090*/  @!P3 LEA R10, P4, R30, R10, 0x1 ;  /* 0x0000000a1e0ab211 */ /* 0x008fe200078808ff */
[----:B-1----:R-:W-:-:S03]  /*10a0*/  @!P0 IMAD R28, R28, R4, RZ ;  /* 0x000000041c1c8224 */ /* 0x002fc600078e02ff */
[----:B------:R-:W-:Y:S01]  /*10b0*/  @!P3 LEA.HI.X R11, R30, R11, R13, 0x1, P4 ;  /* 0x0000000b1e0bb211 */ /* 0x000fe200020f0c0d */
[----:B------:R-:W-:-:S04]  /*10c0*/  @!P0 IMAD.WIDE.U32 R24, R22, R4, R24 ;  /* 0x0000000416188225 */ /* 0x000fc800078e0018 */
[----:B------:R-:W-:Y:S01]  /*10d0*/  @!P0 IMAD R5, R22, R5, R28 ;  /* 0x0000000516058224 */ /* 0x000fe200078e021c */
        /* <DEDUP_REMOVED lines=13> */
.L_x_754:
[----:B------:R-:W-:Y:S05]  /*11b0*/  @P1 BRA `(.L_x_755) ;  /* 0x0000000000301947 */ /* 0x000fea0003800000 */
        /* <DEDUP_REMOVED lines=12> */
.L_x_755:
[----:B------:R-:W-:Y:S01]  /*1280*/  @!P3 IMAD R19, R6, 0x2, R19 ;  /* 0x000000020613b824 */ /* 0x000fe200078e0213 */
[----:B--2---:R-:W-:Y:S01]  /*1290*/  @!P0 LEA R28, P1, R24, R2, 0x1 ;  /* 0x00000002181c8211 */ /* 0x004fe200078208ff */
[----:B------:R-:W-:Y:S01]  /*12a0*/  IMAD R4, R21, UR10, RZ ;  /* 0x0000000a15047c24 */ /* 0x000fe2000f8e02ff */
[----:B------:R-:W-:Y:S01]  /*12b0*/  ULDC.64 UR8, c[0x0][0x260] ;  /* 0x0000980000087ab9 */ /* 0x000fe20000000a00 */
[C---:B------:R-:W-:Y:S01]  /*12c0*/  IMAD.WIDE.U32 R12, R20.reuse, UR10, R26 ;  /* 0x0000000a140c7c25 */ /* 0x040fe2000f8e001a */
[----:B------:R-:W-:Y:S01]  /*12d0*/  @!PT LDS RZ, [RZ] ;  /* 0x00000000fffff984 */ /* 0x000fe20000000800 */
[----:B------:R-:W-:Y:S01]  /*12e0*/  @!PT LDS RZ, [RZ] ;  /* 0x00000000fffff984 */ /* 0x000fe20000000800 */
[----:B------:R-:W-:Y:S01]  /*12f0*/  @!PT LDS RZ, [RZ] ;  /* 0x00000000fffff984 */ /* 0x000fe20000000800 */
[----:B------:R-:W-:Y:S01]  /*1300*/  @!P3 LDGSTS.E.BYPASS.LTC128B.128 [R19+0x1000], desc[UR28][R10.64] ;  /* 0x010000000a13bfae */ /* 0x000fe2000b901d5c */
[----:B------:R-:W-:Y:S01]  /*1310*/  ISETP.GE.AND P4, PT, R15, UR13, PT ;  /* 0x0000000d0f007c0c */ /* 0x000fe2000bf86270 */
[----:B------:R-:W-:Y:S01]  /*1320*/  USHF.L.U64.HI UR15, UR10, 0x6, UR11 ;  /* 0x000000060a0f7899 */ /* 0x000fe2000801020b */
[C---:B------:R-:W-:Y:S01]  /*1330*/  IMAD R4, R20.reuse, UR11, R4 ;  /* 0x0000000b14047c24 */ /* 0x040fe2000f8e0204 */
[----:B------:R-:W-:Y:S01]  /*1340*/  @!P3 LDGSTS.E.BYPASS.LTC128B.128 [R19+0x3000], desc[UR28][R10.64+0x80] ;  /* 0x030000800a13bfae */ /* 0x000fe2000b901d5c */
[----:B------:R-:W-:Y:S01]  /*1350*/  @!P0 IMAD.IADD R5, R25, 0x1, R5 ;  /* 0x0000000119058824 */ /* 0x000fe200078e0205 */
[----:B------:R-:W-:Y:S01]  /*1360*/  @!P0 MOV R2, 0x400 ;  /* 0x0000040000028802 */ /* 0x000fe20000000f00 */
[----:B------:R-:W-:Y:S01]  /*1370*/  USHF.R.S32.HI UR14, URZ, 0x1f, UR5 ;  /* 0x0000001f3f0e7899 */ /* 0x000fe20008011405 */
[----:B------:R-:W-:Y:S01]  /*1380*/  @!P3 LDGSTS.E.BYPASS.LTC128B.128 [R19+0x5000], desc[UR28][R10.64+0x100] ;  /* 0x050001000a13bfae */ /* 0x000fe2000b901d5c */
[----:B------:R-:W-:Y:S01]  /*1390*/  @!P6 MOV R14, 0x400 ;  /* 0x00000400000ee802 */ /* 0x000fe20000000f00 */
[----:B------:R-:W-:Y:S01]  /*13a0*/  IMAD.WIDE.U32 R26, R20, UR6, R26 ;  /* 0x00000006141a7c25 */ /* 0x000fe2000f8e001a */
[----:B------:R-:W-:Y:S01]  /*13b0*/  @!P0 LEA.HI.X R29, R24, R3, R5, 0x1, P1 ;  /* 0x00000003181d8211 */ /* 0x000fe200008f0c05 */
[----:B------:R1:W-:Y:S01]  /*13c0*/  @!P3 LDGSTS.E.BYPASS.LTC128B.128 [R19+0x7000], desc[UR28][R10.64+0x180] ;  /* 0x070001800a13bfae */ /* 0x0003e2000b901d5c */
[----:B------:R-:W-:Y:S01]  /*13d0*/  IADD3 R240, P3, R12, UR20, RZ ;  /* 0x000000140cf07c10 */ /* 0x000fe2000ff7e0ff */
[----:B------:R-:W-:Y:S01]  /*13e0*/  UIMAD.WIDE.U32 UR20, UR10, 0x20, URZ ;  /* 0x000000200a1478a5 */ /* 0x000fe2000f8e003f */
[----:B------:R-:W-:-:S02]  /*13f0*/  SHF.R.S32.HI R12, RZ, 0x1f, R7 ;  /* 0x0000001fff0c7819 */ /* 0x000fc40000011407 */
[----:B------:R-:W-:Y:S01]  /*1400*/  IADD3.X R241, R13, UR17, R4, P3, !PT ;  /* 0x000000110df17c10 */ /* 0x000fe20009ffe404 */
[----:B------:R-:W-:Y:S01]  /*1410*/  USHF.L.U32 UR17, UR10, 0x6, URZ ;  /* 0x000000060a117899 */ /* 0x000fe2000800063f */
[----:B------:R-:W2:Y:S01]  /*1420*/  @!P6 S2R R13, SR_CgaCtaId ;  /* 0x00000000000de919 */ /* 0x000ea20000008800 */
[----:B------:R-:W3:Y:S01]  /*1430*/  @!P6 LDC.64 R4, c[0x0][0x218] ;  /* 0x00008600ff04eb82 */ /* 0x000ee20000000a00 */
[----:B------:R-:W-:Y:S01]  /*1440*/  IMAD R242, R12, UR8, RZ ;  /* 0x000000080cf27c24 */ /* 0x000fe2000f8e02ff */
[----:B------:R-:W-:Y:S01]  /*1450*/  @!P0 LEA R2, R16, R2, 0x18 ;  /* 0x0000000210028211 */ /* 0x000fe200078ec0ff */
[----:B------:R-:W-:Y:S01]  /*1460*/  IMAD.WIDE.U32 R240, R7, UR8, R240 ;  /* 0x0000000807f07c25 */ /* 0x000fe2000f8e00f0 */
[----:B------:R-:W-:Y:S01]  /*1470*/  ISETP.GE.AND P3, PT, R0, UR13, PT ;  /* 0x0000000d00007c0c */ /* 0x000fe2000bf66270 */
[----:B------:R-:W-:Y:S01]  /*1480*/  UIMAD UR8, UR15, UR5, URZ ;  /* 0x000000050f0872a4 */ /* 0x000fe2000f8e023f */
[----:B------:R-:W-:Y:S01]  /*1490*/  ISETP.GE.AND P1, PT, R15, UR13, PT ;  /* 0x0000000d0f007c0c */ /* 0x000fe2000bf26270 */
[----:B------:R-:W-:Y:S01]  /*14a0*/  IMAD R242, R7, UR9, R242 ;  /* 0x0000000907f27c24 */ /* 0x000fe2000f8e02f2 */
[----:B------:R-:W4:Y:S01]  /*14b0*/  @!P5 S2R R15, SR_CgaCtaId ;  /* 0x00000000000fd919 */ /* 0x000f220000008800 */
[----:B------:R-:W-:Y:S01]  /*14c0*/  IMAD.U32 R80, RZ, RZ, UR17 ;  /* 0x00000011ff507e24 */ /* 0x000fe2000f8e00ff */
[----:B------:R-:W-:Y:S01]  /*14d0*/  UIMAD UR8, UR14, UR17, UR8 ;  /* 0x000000110e0872a4 */ /* 0x000fe2000f8e0208 */
[----:B------:R-:W-:Y:S01]  /*14e0*/  IMAD.IADD R243, R241, 0x1, R242 ;  /* 0x00000001f1f37824 */ /* 0x000fe200078e02f2 */
[----:B------:R-:W-:Y:S01]  /*14f0*/  UIMAD UR14, UR14, UR6, URZ ;  /* 0x000000060e0e72a4 */ /* 0x000fe2000f8e023f */
[----:B------:R-:W-:Y:S01]  /*1500*/  @!P0 IMAD R2, R6, 0x2, R2 ;  /* 0x0000000206028824 */ /* 0x000fe200078e0202 */
[----:B------:R-:W-:Y:S01]  /*1510*/  SHF.R.S32.HI R79, RZ, 0x5, R79 ;  /* 0x00000005ff4f7819 */ /* 0x000fe2000001144f */
[----:B------:R-:W-:Y:S01]  /*1520*/  IMAD.MOV.U32 R242, RZ, RZ, R240 ;  /* 0x000000fffff27224 */ /* 0x000fe200078e00f0 */
[----:B------:R-:W-:-:S02]  /*1530*/  UIMAD UR14, UR5, UR7, UR14 ;  /* 0x00000007050e72a4 */ /* 0x000fc4000f8e020e */
[----:B------:R-:W-:Y:S01]  /*1540*/  @!P0 LDGSTS.E.BYPASS.LTC128B.128 [R2+0x1800], desc[UR28][R28.64] ;  /* 0x018000001c028fae */ /* 0x000fe2000b901d5c */
[----:B------:R-:W-:Y:S01]  /*1550*/  IMAD.WIDE.U32 R16, R80, UR5, R242 ;  /* 0x0000000550107c25 */ /* 0x000fe2000f8e00f2 */
[----:B-1----:R-:W-:Y:S01]  /*1560*/  LEA.HI R10, R9, R81, RZ, 0x4 ;  /* 0x00000051090a7211 */ /* 0x002fe200078f20ff */
[----:B------:R-:W-:Y:S01]  /*1570*/  VOTEU.ALL UP0, P3 ;  /* 0x00000000003f7886 */ /* 0x000fe20001800000 */
[----:B------:R-:W1:Y:S01]  /*1580*/  @!P4 S2R R11, SR_CgaCtaId ;  /* 0x00000000000bc919 */ /* 0x000e620000008800 */
[----:B------:R-:W-:Y:S01]  /*1590*/  VIADD R23, R17, UR8 ;  /* 0x0000000811177c36 */ /* 0x000fe20008000000 */
[----:B------:R-:W-:Y:S01]  /*15a0*/  SHF.R.S32.HI R9, RZ, 0x4, R10 ;  /* 0x00000004ff097819 */ /* 0x000fe2000001140a */
[----:B------:R-:W-:Y:S01]  /*15b0*/  USHF.L.U32 UR8, UR11, 0x5, URZ ;  /* 0x000000050b087899 */ /* 0x000fe2000800063f */
[----:B------:R-:W-:Y:S01]  /*15c0*/  @!P0 LDGSTS.E.BYPASS.LTC128B.128 [R2+0x3800], desc[UR28][R28.64+0x80] ;  /* 0x038000801c028fae */ /* 0x000fe2000b901d5c */
[----:B------:R-:W-:Y:S01]  /*15d0*/  @!P5 MOV R17, 0x400 ;  /* 0x000004000011d802 */ /* 0x000fe20000000f00 */
[----:B------:R-:W-:Y:S01]  /*15e0*/  @!P3 IMAD.MOV.U32 R22, RZ, RZ, R16 ;  /* 0x000000ffff16b224 */ /* 0x000fe200078e0010 */
[----:B------:R-:W-:Y:S01]  /*15f0*/  LEA.HI R18, R10, R9, RZ, 0x1 ;  /* 0x000000090a127211 */ /* 0x000fe200078f08ff */
[----:B------:R-:W-:Y:S03]  /*1600*/  @!P0 LDGSTS.E.BYPASS.LTC128B.128 [R2+0x5800], desc[UR28][R28.64+0x100] ;  /* 0x058001001c028fae */ /* 0x000fe6000b901d5c */
[----:B------:R-:W-:Y:S01]  /*1610*/  LOP3.LUT R18, R18, 0xfffffffe, RZ, 0xc0, !PT ;  /* 0xfffffffe12127812 */ /* 0x000fe200078ec0ff */
[----:B------:R5:W-:Y:S01]  /*1620*/  @!P0 LDGSTS.E.BYPASS.LTC128B.128 [R2+0x7800], desc[UR28][R28.64+0x180] ;  /* 0x078001801c028fae */ /* 0x000be2000b901d5c */
[----:B---3--:R-:W-:-:S02]  /*1630*/  @!P6 LEA R24, P0, R16, R4, 0x1 ;  /* 0x000000041018e211 */ /* 0x008fc400078008ff */
[----:B--2---:R-:W-:Y:S01]  /*1640*/  @!P6 LEA R4, R13, R14, 0x18 ;  /* 0x0000000e0d04e211 */ /* 0x004fe200078ec0ff */
[----:B------:R-:W-:Y:S01]  /*1650*/  IMAD.U32 R14, RZ, RZ, UR10 ;  /* 0x0000000aff0e7e24 */ /* 0x000fe2000f8e00ff */
[----:B------:R-:W2:Y:S01]  /*1660*/  @!P3 S2R R13, SR_CgaCtaId ;  /* 0x00000000000db919 */ /* 0x000ea20000008800 */
[----:B------:R-:W-:Y:S01]  /*1670*/  @!P6 LEA.HI.X R25, R16, R5, R23, 0x1, P0 ;  /* 0x000000051019e211 */ /* 0x000fe200000f0c17 */
[----:B------:R-:W-:Y:S01]  /*1680*/  IMAD.IADD R9, R9, 0x1, -R18 ;  /* 0x0000000109097824 */ /* 0x000fe200078e0a12 */
[----:B------:R-:W-:Y:S01]  /*1690*/  ISETP.GE.AND P0, PT, R0, UR13, PT ;  /* 0x0000000d00007c0c */ /* 0x000fe2000bf06270 */
[----:B------:R-:W-:Y:S01]  /*16a0*/  @!P6 IMAD R4, R6, 0x2, R4 ;  /* 0x000000020604e824 */ /* 0x000fe200078e0204 */
[----:B------:R-:W-:Y:S01]  /*16b0*/  LOP3.LUT R0, R10, 0xfffffff0, RZ, 0xc0, !PT ;  /* 0xfffffff00a007812 */ /* 0x000fe200078ec0ff */
[----:B------:R-:W-:Y:S01]  /*16c0*/  IMAD.U32 R18, RZ, RZ, UR8 ;  /* 0x00000008ff127e24 */ /* 0x000fe2000f8e00ff */
[----:B------:R-:W-:Y:S01]  /*16d0*/  @!P4 MOV R10, 0x400 ;  /* 0x00000400000ac802 */ /* 0x000fe20000000f00 */
[----:B------:R-:W-:Y:S01]  /*16e0*/  ULDC.64 UR8, c[0x0][0x268] ;  /* 0x00009a0000087ab9 */ /* 0x000fe20000000a00 */
[----:B------:R-:W-:Y:S01]  /*16f0*/  @!P6 LDGSTS.E.BYPASS.LTC128B.128 [R4+0x8000], desc[UR28][R24.64] ;  /* 0x080000001804efae */ /* 0x000fe2000b901d5c */
[----:B------:R-:W-:Y:S01]  /*1700*/  IMAD.IADD R0, R81, 0x1, -R0 ;  /* 0x0000000151007824 */ /* 0x000fe200078e0a00 */
[----:B----4-:R-:W-:Y:S01]  /*1710*/  @!P5 LEA R15, R15, R17, 0x18 ;  /* 0x000000110f0fd211 */ /* 0x010fe200078ec0ff */
[----:B------:R-:W-:Y:S01]  /*1720*/  IMAD R17, R21, UR6, RZ ;  /* 0x0000000615117c24 */ /* 0x000fe2000f8e02ff */
[----:B------:R-:W-:Y:S01]  /*1730*/  @!P6 LDGSTS.E.BYPASS.LTC128B.128 [R4+0xa000], desc[UR28][R24.64+0x80] ;  /* 0x0a0000801804efae */ /* 0x000fe2000b901d5c */
[----:B------:R-:W-:Y:S01]  /*1740*/  IMAD R12, R12, UR8, RZ ;  /* 0x000000080c0c7c24 */ /* 0x000fe2000f8e02ff */
[----:B-1----:R-:W-:Y:S01]  /*1750*/  @!P4 LEA R11, R11, R10, 0x18 ;  /* 0x0000000a0b0bc211 */ /* 0x002fe200078ec0ff */
[----:B------:R-:W-:Y:S01]  /*1760*/  @!P5 IMAD R15, R6, 0x2, R15 ;  /* 0x00000002060fd824 */ /* 0x000fe200078e020f */
[----:B------:R-:W-:Y:S01]  /*1770*/  @!P6 LDGSTS.E.BYPASS.LTC128B.128 [R4+0xc000], desc[UR28][R24.64+0x100] ;  /* 0x0c0001001804efae */ /* 0x000fe2000b901d5c */
[----:B------:R-:W-:Y:S01]  /*1780*/  SHF.R.S32.HI R10, RZ, 0x1f, R0 ;  /* 0x0000001fff0a7819 */ /* 0x000fe20000011400 */
[----:B------:R-:W-:-:S02]  /*1790*/  IMAD R17, R20, UR7, R17 ;  /* 0x0000000714117c24 */ /* 0x000fc4000f8e0211 */
[----:B------:R1:W-:Y:S01]  /*17a0*/  @!P6 LDGSTS.E.BYPASS.LTC128B.128 [R4+0xe000], desc[UR28][R24.64+0x180] ;  /* 0x0e0001801804efae */ /* 0x0003e2000b901d5c */
[----:B-----5:R-:W3:Y:S01]  /*17b0*/  @!P5 LDC.64 R2, c[0x0][0x218] ;  /* 0x00008600ff02db82 */ /* 0x020ee20000000a00 */
[----:B------:R-:W-:Y:S01]  /*17c0*/  @!P5 LEA R5, P6, R14, R16, 0x4 ;  /* 0x000000100e05d211 */ /* 0x000fe200078c20ff */
[----:B------:R-:W-:Y:S01]  /*17d0*/  @!P4 IMAD R11, R6, 0x2, R11 ;  /* 0x00000002060bc824 */ /* 0x000fe200078e020b */
[----:B------:R-:W-:Y:S01]  /*17e0*/  LEA.HI R10, R10, R0, RZ, 0x3 ;  /* 0x000000000a0a7211 */ /* 0x000fe200078f18ff */
[----:B------:R-:W-:-:S04]  /*17f0*/  IMAD R12, R7, UR9, R12 ;  /* 0x00000009070c7c24 */ /* 0x000fc8000f8e020c */
[----:B------:R-:W-:-:S05]  /*1800*/  IMAD.SHL.U32 R77, R10, 0x40, RZ ;  /* 0x000000400a4d7824 */ /* 0x000fca00078e00ff */
[----:B------:R-:W-:-:S05]  /*1810*/  LOP3.LUT R77, R77, 0xfffffe00, RZ, 0xc0, !PT ;  /* 0xfffffe004d4d7812 */ /* 0x000fca00078ec0ff */
[----:B------:R-:W-:Y:S02]  /*1820*/  IMAD R234, R79, 0x400, R77 ;  /* 0x000004004fea7824 */ /* 0x000fe400078e024d */
[----:B-1----:R-:W-:-:S05]  /*1830*/  IMAD.U32 R4, RZ, RZ, UR11 ;  /* 0x0000000bff047e24 */ /* 0x002fca000f8e00ff */
[----:B------:R-:W-:Y:S02]  /*1840*/  @!P5 LEA.HI.X R4, R14, R23, R4, 0x4, P6 ;  /* 0x000000170e04d211 */ /* 0x000fe400030f2404 */
[C---:B---3--:R-:W-:Y:S02]  /*1850*/  @!P5 LEA R24, P6, R5.reuse, R2, 0x1 ;  /* 0x000000020518d211 */ /* 0x048fe400078c08ff */
[----:B------:R-:W-:Y:S02]  /*1860*/  @!P3 MOV R2, 0x400 ;  /* 0x000004000002b802 */ /* 0x000fe40000000f00 */
[----:B------:R-:W-:Y:S02]  /*1870*/  @!P5 LEA.HI.X R25, R5, R3, R4, 0x1, P6 ;  /* 0x000000030519d211 */ /* 0x000fe400030f0c04 */
[----:B--2---:R-:W-:Y:S01]  /*1880*/  @!P3 LEA R13, R13, R2, 0x18 ;  /* 0x000000020d0db211 */ /* 0x004fe200078ec0ff */
[----:B------:R-:W1:Y:S01]  /*1890*/  @!P4 LDC.64 R4, c[0x0][0x218] ;  /* 0x00008600ff04cb82 */ /* 0x000e620000000a00 */
[----:B------:R-:W-:Y:S01]  /*18a0*/  LOP3.LUT R2, R10, 0xfffffff8, RZ, 0xc0, !PT ;  /* 0xfffffff80a027812 */ /* 0x000fe200078ec0ff */
[----:B------:R-:W-:Y:S01]  /*18b0*/  @!P5 LDGSTS.E.BYPASS.LTC128B.128 [R15+0x8800], desc[UR28][R24.64] ;  /* 0x08800000180fdfae */ /* 0x000fe2000b901d5c */
[----:B------:R-:W-:Y:S01]  /*18c0*/  @!P4 IADD3 R19, P6, R16, UR20, RZ ;  /* 0x000000141013cc10 */ /* 0x000fe2000ffde0ff */
[----:B------:R-:W-:-:S02]  /*18d0*/  @!P3 IMAD R13, R6, 0x2, R13 ;  /* 0x00000002060db824 */ /* 0x000fc400078e020d */
[----:B------:R-:W-:Y:S01]  /*18e0*/  IMAD.IADD R0, R0, 0x1, -R2 ;  /* 0x0000000100007824 */ /* 0x000fe200078e0a02 */
[----:B------:R-:W-:Y:S01]  /*18f0*/  @!P4 IADD3.X R18, R23, UR21, R18, P6, !PT ;  /* 0x000000151712cc10 */ /* 0x000fe2000b7fe412 */
[----:B------:R-:W2:Y:S01]  /*1900*/  @!P3 LDC.64 R2, c[0x0][0x218] ;  /* 0x00008600ff02bb82 */ /* 0x000ea20000000a00 */
[----:B------:R-:W-:Y:S01]  /*1910*/  IADD3 R238, P6, R26, UR18, RZ ;  /* 0x000000121aee7c10 */ /* 0x000fe2000ffde0ff */
[----:B------:R-:W-:Y:S01]  /*1920*/  @!P5 LDGSTS.E.BYPASS.LTC128B.128 [R15+0xa800], desc[UR28][R24.64+0x80] ;  /* 0x0a800080180fdfae */ /* 0x000fe2000b901d5c */
[----:B------:R-:W-:Y:S01]  /*1930*/  @!P3 IMAD.WIDE.U32 R22, R14, 0x30, R22 ;  /* 0x000000300e16b825 */ /* 0x000fe200078e0016 */
[----:B------:R-:W-:Y:S01]  /*1940*/  UIMAD.WIDE.U32 UR18, UR5, UR6, URZ ;  /* 0x00000006051272a5 */ /* 0x000fe2000f8e003f */
[----:B------:R-:W-:Y:S01]  /*1950*/  IADD3.X R239, R27, UR16, R17, P6, !PT ;  /* 0x000000101bef7c10 */ /* 0x000fe2000b7fe411 */
[----:B------:R-:W-:Y:S01]  /*1960*/  @!P5 LDGSTS.E.BYPASS.LTC128B.128 [R15+0xc800], desc[UR28][R24.64+0x100] ;  /* 0x0c800100180fdfae */ /* 0x000fe2000b901d5c */
[----:B------:R-:W-:Y:S01]  /*1970*/  @!UP0 UIMAD UR16, UR11, 0x30, URZ ;  /* 0x000000300b1088a4 */ /* 0x000fe2000f8e023f */
[----:B------:R-:W-:Y:S01]  /*1980*/  IMAD.SHL.U32 R14, R8, 0x40, RZ ;  /* 0x00000040080e7824 */ /* 0x000fe200078e00ff */
[C---:B------:R-:W-:Y:S01]  /*1990*/  ISETP.GE.AND P6, PT, R20.reuse, UR13, PT ;  /* 0x0000000d14007c0c */ /* 0x040fe2000bfc6270 */
[----:B------:R3:W-:Y:S01]  /*19a0*/  @!P5 LDGSTS.E.BYPASS.LTC128B.128 [R15+0xe800], desc[UR28][R24.64+0x180] ;  /* 0x0e800180180fdfae */ /* 0x0007e2000b901d5c */
[----:B------:R-:W-:Y:S01]  /*19b0*/  UIADD3 UR14, UR19, UR14, URZ ;  /* 0x0000000e130e7290 */ /* 0x000fe2000fffe03f */
[----:B------:R-:W-:Y:S01]  /*19c0*/  IMAD.SHL.U32 R20, R20, 0x8, RZ ;  /* 0x0000000814147824 */ /* 0x000fe200078e00ff */
[----:B------:R-:W-:Y:S01]  /*19d0*/  LOP3.LUT R14, R14, 0x1c0, RZ, 0xc0, !PT ;  /* 0x000001c00e0e7812 */ /* 0x000fe200078ec0ff */
[----:B------:R-:W-:Y:S01]  /*19e0*/  IMAD.WIDE.U32 R238, R7, UR8, R238 ;  /* 0x0000000807ee7c25 */ /* 0x000fe2000f8e00ee */
[----:B------:R-:W-:Y:S01]  /*19f0*/  USHF.L.U32 UR8, UR7, 0x5, URZ ;  /* 0x0000000507087899 */ /* 0x000fe2000800063f */
[----:B-1----:R-:W-:Y:S01]  /*1a00*/  @!P4 LEA R4, P5, R19, R4, 0x1 ;  /* 0x000000041304c211 */ /* 0x002fe200078a08ff */
[----:B------:R-:W1:Y:S01]  /*1a10*/  @!P2 LDC.64 R6, c[0x0][0x220] ;  /* 0x00008800ff06ab82 */ /* 0x000e620000000a00 */
[----:B------:R-:W-:Y:S01]  /*1a20*/  LOP3.LUT R20, R14, 0x8, R20, 0xf8, !PT ;  /* 0x000000080e147812 */ /* 0x000fe200078ef814 */
[----:B------:R-:W-:Y:S01]  /*1a30*/  IMAD.IADD R235, R239, 0x1, R12 ;  /* 0x00000001efeb7824 */ /* 0x000fe200078e020c */
[----:B------:R-:W-:Y:S01]  /*1a40*/  @!P4 LEA.HI.X R5, R19, R5, R18, 0x1, P5 ;  /* 0x000000051305c211 */ /* 0x000fe200028f0c12 */
[----:B------:R-:W-:Y:S01]  /*1a50*/  IMAD.U32 R18, RZ, RZ, UR18 ;  /* 0x00000012ff127e24 */ /* 0x000fe2000f8e00ff */
[----:B------:R-:W-:Y:S01]  /*1a60*/  SHF.R.U32.HI R233, RZ, 0x3, R14 ;  /* 0x00000003ffe97819 */ /* 0x000fe2000001160e */
[----:B------:R-:W-:Y:S01]  /*1a70*/  IMAD.SHL.U32 R76, R0, 0x40, RZ ;  /* 0x00000040004c7824 */ /* 0x000fe200078e00ff */
[----:B--2---:R-:W-:Y:S01]  /*1a80*/  @!P3 LEA R16, P5, R22, R2, 0x1 ;  /* 0x000000021610b211 */ /* 0x004fe200078a08ff */
[----:B------:R-:W-:Y:S01]  /*1a90*/  @!P4 LDGSTS.E.BYPASS.LTC128B.128 [R11+0x9000], desc[UR28][R4.64] ;  /* 0x09000000040bcfae */ /* 0x000fe2000b901d5c */
[----:B------:R-:W-:Y:S01]  /*1aa0*/  IMAD.U32 R2, RZ, RZ, UR14 ;  /* 0x0000000eff027e24 */ /* 0x000fe2000f8e00ff */
[----:B------:R-:W-:Y:S01]  /*1ab0*/  LOP3.LUT R233, R20, R233, RZ, 0x3c, !PT ;  /* 0x000000e914e97212 */ /* 0x000fe200078e3cff */
[----:B------:R-:W-:Y:S01]  /*1ac0*/  IMAD.U32 R19, RZ, RZ, UR19 ;  /* 0x00000013ff137e24 */ /* 0x000fe2000f8e00ff */
[----:B------:R-:W-:Y:S01]  /*1ad0*/  @!P4 LDGSTS.E.BYPASS.LTC128B.128 [R11+0xb000], desc[UR28][R4.64+0x80] ;  /* 0x0b000080040bcfae */ /* 0x000fe2000b901d5c */
[----:B------:R-:W-:Y:S01]  /*1ae0*/  LOP3.LUT R76, R76, 0x1c0, RZ, 0xc0, !PT ;  /* 0x000001c04c4c7812 */ /* 0x000fe200078ec0ff */
[----:B------:R-:W-:Y:S01]  /*1af0*/  IMAD.U32 R12, RZ, RZ, UR7 ;  /* 0x00000007ff0c7e24 */ /* 0x000fe2000f8e00ff */
[----:B------:R-:W-:Y:S01]  /*1b00*/  UIMAD.WIDE.U32 UR18, UR6, 0x20, URZ ;  /* 0x00000020061278a5 */ /* 0x000fe2000f8e003f */
[----:B------:R-:W-:Y:S01]  /*1b10*/  @!P4 LDGSTS.E.BYPASS.LTC128B.128 [R11+0xd000], desc[UR28][R4.64+0x100] ;  /* 0x0d000100040bcfae */ /* 0x000fe2000b901d5c */
[----:B------:R-:W-:Y:S01]  /*1b20*/  IMAD R233, R9, 0x200, R233 ;  /* 0x0000020009e97824 */ /* 0x000fe200078e02e9 */
[----:B------:R-:W-:Y:S01]  /*1b30*/  VOTEU.ALL UP0, P0 ;  /* 0x00000000003f7886 */ /* 0x000fe20000000000 */
[----:B---3--:R-:W-:Y:S01]  /*1b40*/  @!P3 VIADD R15, R23, UR16 ;  /* 0x00000010170fbc36 */ /* 0x008fe20008000000 */
[----:B------:R2:W-:Y:S02]  /*1b50*/  @!P4 LDGSTS.E.BYPASS.LTC128B.128 [R11+0xf000], desc[UR28][R4.64+0x180] ;  /* 0x0f000180040bcfae */ /* 0x0005e4000b901d5c */
[----:B------:R-:W-:-:S02]  /*1b60*/  LEA R233, R233, UR4, 0x1 ;  /* 0x00000004e9e97c11 */ /* 0x000fc4000f8e08ff */
[----:B------:R-:W-:Y:S02]  /*1b70*/  @!P3 LEA.HI.X R17, R22, R3, R15, 0x1, P5 ;  /* 0x000000031611b211 */ /* 0x000fe400028f0c0f */
[C---:B------:R-:W-:Y:S01]  /*1b80*/  LEA R14, P5, R18.reuse, R238, 0x6 ;  /* 0x000000ee120e7211 */ /* 0x040fe200078a30ff */
[----:B------:R-:W-:Y:S02]  /*1b90*/  VIADD R231, R233, 0x8020 ;  /* 0x00008020e9e77836 */ /* 0x000fe40000000000 */
[----:B------:R-:W-:Y:S01]  /*1ba0*/  @!P3 LDGSTS.E.BYPASS.LTC128B.128 [R13+0x9800], desc[UR28][R16.64] ;  /* 0x09800000100dbfae */ /* 0x000fe2000b901d5c */
[----:B------:R-:W-:Y:S02]  /*1bb0*/  LEA.HI.X R15, R18, R235, R2, 0x6, P5 ;  /* 0x000000eb120f7211 */ /* 0x000fe400028f3402 */
[----:B------:R-:W3:Y:S01]  /*1bc0*/  @!P6 LDC.64 R2, c[0x0][0x220] ;  /* 0x00008800ff02eb82 */ /* 0x000ee20000000a00 */
[----:B------:R-:W-:Y:S04]  /*1bd0*/  @!P3 LDGSTS.E.BYPASS.LTC128B.128 [R13+0xb800], desc[UR28][R16.64+0x80] ;  /* 0x0b800080100dbfae */ /* 0x000fe8000b901d5c */
[----:B------:R-:W-:Y:S04]  /*1be0*/  @!P3 LDGSTS.E.BYPASS.LTC128B.128 [R13+0xd800], desc[UR28][R16.64+0x100] ;  /* 0x0d800100100dbfae */ /* 0x000fe8000b901d5c */
[----:B------:R4:W-:Y:S04]  /*1bf0*/  @!P3 LDGSTS.E.BYPASS.LTC128B.128 [R13+0xf800], desc[UR28][R16.64+0x180] ;  /* 0x0f800180100dbfae */ /* 0x0009e8000b901d5c */
[----:B------:R-:W0:Y:S01]  /*1c00*/  LDGDEPBAR ;  /* 0x00000000000079af */ /* 0x000e220000000000 */
[----:B--2---:R-:W2:Y:S01]  /*1c10*/  @!P1 LDC.64 R4, c[0x0][0x220] ;  /* 0x00008800ff049b82 */ /* 0x004ea20000000a00 */
[----:B------:R-:W-:-:S02]  /*1c20*/  IMAD.SHL.U32 R11, R9, 0x8, RZ ;  /* 0x00000008090b7824 */ /* 0x000fc400078e00ff */
[----:B------:R-:W-:-:S03]  /*1c30*/  IMAD.U32 R9, RZ, RZ, UR6 ;  /* 0x00000006ff097e24 */ /* 0x000fc6000f8e00ff */
[----:B------:R-:W-:Y:S02]  /*1c40*/  LOP3.LUT R11, R76, 0x8, R11, 0xf8, !PT ;  /* 0x000000084c0b7812 */ /* 0x000fe400078ef80b */
[----:B------:R-:W-:Y:S02]  /*1c50*/  SHF.R.U32.HI R76, RZ, 0x3, R76 ;  /* 0x00000003ff4c7819 */ /* 0x000fe4000001164c */
[C---:B---3--:R-:W-:Y:S02]  /*1c60*/  @!P6 LEA R18, P4, R14.reuse, R2, 0x1 ;  /* 0x000000020e12e211 */ /* 0x048fe400078808ff */
[----:B------:R-:W-:Y:S01]  /*1c70*/  LOP3.LUT R76, R11, R76, RZ, 0x3c, !PT ;  /* 0x0000004c0b4c7212 */ /* 0x000fe200078e3cff */
[----:B------:R-:W-:Y:S01]  /*1c80*/  IMAD.U32 R11, RZ, RZ, UR6 ;  /* 0x00000006ff0b7e24 */ /* 0x000fe2000f8e00ff */
[--C-:B------:R-:W-:Y:S02]  /*1c90*/  @!P6 LEA.HI.X R19, R14, R3, R15.reuse, 0x1, P4 ;  /* 0x000000030e13e211 */ /* 0x100fe400020f0c0f */
[----:B------:R-:W3:Y:S01]  /*1ca0*/  @!P0 LDC.64 R2, c[0x0][0x220] ;  /* 0x00008800ff028b82 */ /* 0x000ee20000000a00 */
[----:B------:R-:W-:-:S04]  /*1cb0*/  @!P0 IMAD.WIDE.U32 R20, R11, 0x30, R14 ;  /* 0x000000300b148825 */ /* 0x000fc800078e000e */
[----:B----4-:R-:W-:Y:S01]  /*1cc0*/  IMAD.U32 R13, RZ, RZ, UR6 ;  /* 0x00000006ff0d7e24 */ /* 0x010fe2000f8e00ff */
[----:B------:R-:W-:-:S04]  /*1cd0*/  DEPBAR.LE SB0, 0x0 ;  /* 0x000080000000791a */ /* 0x000fc80000000000 */
[----:B------:R-:W-:Y:S01]  /*1ce0*/  BAR.SYNC.DEFER_BLOCKING 0x0 ;  /* 0x0000000000007b1d */ /* 0x000fe20000010000 */
[----:B------:R-:W-:Y:S01]  /*1cf0*/  @!P2 LEA R13, P3, R13, R14, 0x4 ;  /* 0x0000000e0d0da211 */ /* 0x000fe200078620ff */
[----:B------:R-:W-:Y:S01]  /*1d00*/  IMAD.U32 R16, RZ, RZ, UR8 ;  /* 0x00000008ff107e24 */ /* 0x000fe2000f8e00ff */
[----:B------:R-:W-:Y:S01]  /*1d10*/  @!UP0 UIMAD UR8, UR7, 0x30, URZ ;  /* 0x00000030070888a4 */ /* 0x000fe2000f8e023f */
[----:B------:R-:W-:Y:S01]  /*1d20*/  IMAD.IADD R234, R76, 0x1, R234 ;  /* 0x000000014cea7824 */ /* 0x000fe200078e02ea */
[----:B------:R-:W-:Y:S01]  /*1d30*/  @!P2 LEA.HI.X R12, R9, R15, R12, 0x4, P3 ;  /* 0x0000000f090ca211 */ /* 0x000fe200018f240c */
[----:B------:R-:W-:Y:S01]  /*1d40*/  UISETP.GE.AND UP0, UPT, UR12, 0x41, UPT ;  /* 0x000000410c00788c */ /* 0x000fe2000bf06270 */
[----:B------:R-:W-:Y:S02]  /*1d50*/  @!P1 IADD3 R9, P3, R14, UR18, RZ ;  /* 0x000000120e099c10 */ /* 0x000fe4000ff7e0ff */
[----:B------:R-:W-:Y:S02]  /*1d60*/  LEA R234, R234, UR4, 0x1 ;  /* 0x00000004eaea7c11 */ /* 0x000fe4000f8e08ff */
[----:B------:R-:W-:-:S02]  /*1d70*/  @!P1 IADD3.X R11, R15, UR19, R16, P3, !PT ;  /* 0x000000130f0b9c10 */ /* 0x000fc40009ffe410 */
[----:B-1----:R-:W-:-:S04]  /*1d80*/  @!P2 LEA R6, P3, R13, R6, 0x1 ;  /* 0x000000060d06a211 */ /* 0x002fc800078608ff */
[----:B------:R-:W-:Y:S02]  /*1d90*/  @!P2 LEA.HI.X R7, R13, R7, R12, 0x1, P3 ;  /* 0x000000070d07a211 */ /* 0x000fe400018f0c0c */
[----:B--2---:R-:W-:Y:S01]  /*1da0*/  @!P1 LEA R10, P3, R9, R4, 0x1 ;  /* 0x00000004090a9211 */ /* 0x004fe200078608ff */
[----:B------:R-:W-:-:S03]  /*1db0*/  @!P0 VIADD R4, R21, UR8 ;  /* 0x0000000815048c36 */ /* 0x000fc60008000000 */
[----:B------:R-:W-:Y:S01]  /*1dc0*/  @!P1 LEA.HI.X R11, R9, R5, R11, 0x1, P3 ;  /* 0x00000005090b9211 */ /* 0x000fe200018f0c0b */
[----:B------:R-:W-:Y:S01]  /*1dd0*/  @P6 STS.128 [R236+0x10000], RZ ;  /* 0x010000ffec006388 */ /* 0x000fe20000000c00 */
[C---:B---3--:R-:W-:Y:S01]  /*1de0*/  @!P0 LEA R16, P3, R20.reuse, R2, 0x1 ;  /* 0x0000000214108211 */ /* 0x048fe200078608ff */
[----:B------:R-:W-:Y:S02]  /*1df0*/  IMAD.MOV.U32 R2, RZ, RZ, 0x10 ;  /* 0x00000010ff027424 */ /* 0x000fe400078e00ff */
[----:B------:R-:W-:Y:S01]  /*1e00*/  @P6 STS.128 [R236+0x12000], RZ ;  /* 0x012000ffec006388 */ /* 0x000fe20000000c00 */
[----:B------:R-:W-:Y:S01]  /*1e10*/  @!P0 LEA.HI.X R17, R20, R3, R4, 0x1, P3 ;  /* 0x0000000314118211 */ /* 0x000fe200018f0c04 */
[----:B------:R-:W-:Y:S02]  /*1e20*/  VIADD R3, R233, 0x8000 ;  /* 0x00008000e9037836 */ /* 0x000fe40000000000 */
        /* <DEDUP_REMOVED lines=33> */
[----:B------:R-:W-:Y:S02]  /*2040*/  @P0 STS.128 [R236+0x11800], RZ ;  /* 0x011800ffec000388 */ /* 0x000fe40000000c00 */
[----:B------:R-:W-:Y:S02]  /*2050*/  SEL R2, R2, 0xfffffff0, !P1 ;  /* 0xfffffff002027807 */ /* 0x000fe40004800000 */
[----:B------:R-:W-:Y:S01]  /*2060*/  @P0 STS.128 [R236+0x13800], RZ ;  /* 0x013800ffec000388 */ /* 0x000fe20000000c00 */
[----:B------:R-:W-:Y:S02]  /*2070*/  SEL R0, R0, 0xffffffe0, !P2 ;  /* 0xffffffe000007807 */ /* 0x000fe40005000000 */
[----:B------:R-:W-:Y:S01]  /*2080*/  R2P PR, R8, 0x6 ;  /* 0x0000000608007804 */ /* 0x000fe20000000000 */
[----:B------:R-:W-:Y:S01]  /*2090*/  @P0 STS.128 [R236+0x15800], RZ ;  /* 0x015800ffec000388 */ /* 0x000fe20000000c00 */
[--C-:B------:R-:W-:Y:S02]  /*20a0*/  IMAD R232, R2, 0x2, R234.reuse ;  /* 0x0000000202e87824 */ /* 0x100fe400078e02ea */
[C---:B------:R-:W-:Y:S01]  /*20b0*/  IMAD R230, R0.reuse, 0x2, R234 ;  /* 0x0000000200e67824 */ /* 0x040fe200078e02ea */
[----:B------:R-:W-:Y:S01]  /*20c0*/  @P0 STS.128 [R236+0x17800], RZ ;  /* 0x017800ffec000388 */ /* 0x000fe20000000c00 */
[----:B------:R-:W-:-:S03]  /*20d0*/  IMAD R229, R0, 0x2, R232 ;  /* 0x0000000200e57824 */ /* 0x000fc600078e02e8 */
[----:B------:R-:W-:Y:S01]  /*20e0*/  @!PT LDS RZ, [RZ] ;  /* 0x00000000fffff984 */ /* 0x000fe20000000800 */
[----:B------:R-:W-:Y:S01]  /*20f0*/  @!PT LDS RZ, [RZ] ;  /* 0x00000000fffff984 */ /* 0x000fe20000000800 */
[----:B------:R-:W-:Y:S01]  /*2100*/  @!PT LDS RZ, [RZ] ;  /* 0x00000000fffff984 */ /* 0x000fe20000000800 */
[----:B------:R-:W-:Y:S04]  /*2110*/  @!P0 LDGSTS.E.BYPASS.LTC128B.128 [R236+0x11800], desc[UR28][R16.64] ;  /* 0x1180000010ec8fae */ /* 0x000fe8000b901d5c */
[----:B------:R-:W-:Y:S01]  /*2120*/  @!P0 LDGSTS.E.BYPASS.LTC128B.128 [R236+0x13800], desc[UR28][R16.64+0x80] ;  /* 0x1380008010ec8fae */ /* 0x000fe2000b901d5c */
[----:B------:R-:W-:Y:S02]  /*2130*/  @P1 VIADD R231, R3, 0xffffffe0 ;  /* 0xffffffe003e71836 */ /* 0x000fe40000000000 */
[----:B------:R-:W-:Y:S01]  /*2140*/  IMAD.MOV.U32 R3, RZ, RZ, 0x40 ;  /* 0x00000040ff037424 */ /* 0x000fe200078e00ff */
[----:B------:R-:W-:Y:S04]  /*2150*/  @!P0 LDGSTS.E.BYPASS.LTC128B.128 [R236+0x15800], desc[UR28][R16.64+0x100] ;  /* 0x1580010010ec8fae */ /* 0x000fe8000b901d5c */
[----:B------:R3:W-:Y:S01]  /*2160*/  @!P0 LDGSTS.E.BYPASS.LTC128B.128 [R236+0x17800], desc[UR28][R16.64+0x180] ;  /* 0x1780018010ec8fae */ /* 0x0007e2000b901d5c */
[----:B------:R-:W-:-:S03]  /*2170*/  SEL R3, R3, 0xffffffc0, !P2 ;  /* 0xffffffc003037807 */ /* 0x000fc60005000000 */
[----:B------:R-:W-:Y:S02]  /*2180*/  LDSM.16.M88.4 R44, [R234] ;  /* 0x00000000ea2c783b */ /* 0x000fe40000000200 */
[----:B------:R-:W-:Y:S02]  /*2190*/  IMAD.IADD R227, R233, 0x1, R3 ;  /* 0x00000001e9e37824 */ /* 0x000fe400078e0203 */
[----:B------:R-:W4:Y:S01]  /*21a0*/  LDSM.16.M88.4 R20, [R233+0x8000] ;  /* 0x00800000e914783b */ /* 0x000f220000000200 */
[----:B------:R-:W-:Y:S02]  /*21b0*/  IMAD.IADD R220, R3, 0x1, R231 ;  /* 0x0000000103dc7824 */ /* 0x000fe400078e02e7 */
[----:B------:R-:W-:Y:S01]  /*21c0*/  IMAD.U32 R3, RZ, RZ, UR5 ;  /* 0x00000005ff037e24 */ /* 0x000fe2000f8e00ff */
[----:B------:R-:W3:Y:S04]  /*21d0*/  LDSM.16.M88.4 R12, [R233+0x8800] ;  /* 0x00880000e90c783b */ /* 0x000ee80000000200 */
        /* <DEDUP_REMOVED lines=8> */
[C---:B----4-:R-:W-:Y:S03]  /*2260*/  HMMA.16816.F32 R24, R44.reuse, R20, RZ ;  /* 0x000000142c18723c */ /* 0x050fe600000018ff */
[----:B--2---:R-:W2:Y:S04]  /*2270*/  LDSM.16.M88.4 R8, [R227+0x8000] ;  /* 0x00800000e308783b */ /* 0x004ea80000000200 */
[----:B------:R-:W-:Y:S01]  /*2280*/  LDSM.16.M88.4 R68, [R227+0x9800] ;  /* 0x00980000e344783b */ /* 0x000fe20000000200 */
[C---:B------:R-:W-:Y:S03]  /*2290*/  HMMA.16816.F32 R20, R44.reuse, R22, RZ ;  /* 0x000000162c14723c */ /* 0x040fe600000018ff */
[----:B------:R-:W-:Y:S03]  /*22a0*/  LDSM.16.M88.4 R72, [R234+0x6000] ;  /* 0x00600000ea48783b */ /* 0x000fe60000000200 */
[C---:B---3--:R-:W-:Y:S01]  /*22b0*/  HMMA.16816.F32 R16, R44.reuse, R12, RZ ;  /* 0x0000000c2c10723c */ /* 0x048fe200000018ff */
        /* <DEDUP_REMOVED lines=123> */
[----:B------:R-:W4:Y:S01]  /*2a70*/  LDSM.16.M88.4 R36, [R220+0x5000] ;  /* 0x00500000dc24783b */ /* 0x000f220000000200 */
[C---:B---3--:R-:W-:Y:S06]  /*2a80*/  HMMA.16816.F32 R24, R64.reuse, R32, R24 ;  /* 0x000000204018723c */ /* 0x048fec0000001818 */
[C---:B------:R-:W-:Y:S01]  /*2a90*/  HMMA.16816.F32 R20, R64.reuse, R34, R20 ;  /* 0x000000224014723c */ /* 0x040fe20000001814 */
[----:B------:R-:W3:Y:S05]  /*2aa0*/  LDSM.16.M88.4 R32, [R220+0x5800] ;  /* 0x00580000dc20783b */ /* 0x000eea0000000200 */
        /* <DEDUP_REMOVED lines=9> */
[----:B------:R-:W1:Y:S01]  /*2b40*/  LDSM.16.M88.4 R68, [R233+0xf000] ;  /* 0x00f00000e944783b */ /* 0x000e620000000200 */
[C---:B--2---:R-:W-:Y:S06]  /*2b50*/  HMMA.16816.F32 R24, R28.reuse, R44, R24 ;  /* 0x0000002c1c18723c */ /* 0x044fec0000001818 */
[C---:B------:R-:W-:Y:S01]  /*2b60*/  HMMA.16816.F32 R20, R28.reuse, R46, R20 ;  /* 0x0000002e1c14723c */ /* 0x040fe20000001814 */
[----:B------:R-:W-:Y:S05]  /*2b70*/  LDSM.16.M88.4 R44, [R232+0x6000] ;  /* 0x00600000e82c783b */ /* 0x000fea0000000200 */
[C---:B----4-:R-:W-:Y:S06]  /*2b80*/  HMMA.16816.F32 R16, R28.reuse, R40, R16 ;  /* 0x000000281c10723c */ /* 0x050fec0000001810 */
[C---:B------:R-:W-:Y:S01]  /*2b90*/  HMMA.16816.F32 R12, R28.reuse, R42, R12 ;  /* 0x0000002a1c0c723c */ /* 0x040fe2000000180c */
[----:B------:R-:W2:Y:S05]  /*2ba0*/  LDSM.16.M88.4 R40, [R231+0x6000] ;  /* 0x00600000e728783b */ /* 0x000eaa0000000200 */
[C---:B------:R-:W-:Y:S06]  /*2bb0*/  HMMA.16816.F32 R60, R28.reuse, R36, R60 ;  /* 0x000000241c3c723c */ /* 0x040fec000000183c */
[C---:B------:R-:W-:Y:S01]  /*2bc0*/  HMMA.16816.F32 R56, R28.reuse, R38, R56 ;  /* 0x000000261c38723c */ /* 0x040fe20000001838 */
[----:B------:R-:W4:Y:S05]  /*2bd0*/  LDSM.16.M88.4 R36, [R231+0x6800] ;  /* 0x00680000e724783b */ /* 0x000f2a0000000200 */
[C---:B---3--:R-:W-:Y:S06]  /*2be0*/  HMMA.16816.F32 R52, R28.reuse, R32, R52 ;  /* 0x000000201c34723c */ /* 0x048fec0000001834 */
[----:B------:R-:W-:Y:S01]  /*2bf0*/  HMMA.16816.F32 R48, R28, R34, R48 ;  /* 0x000000221c30723c */ /* 0x000fe20000001830 */
[----:B------:R-:W3:Y:S04]  /*2c00*/  LDSM.16.M88.4 R28, [R231+0x7800] ;  /* 0x00780000e71c783b */ /* 0x000ee80000000200 */
[----:B------:R-:W3:Y:S01]  /*2c10*/  LDSM.16.M88.4 R32, [R231+0x7000] ;  /* 0x00700000e720783b */ /* 0x000ee20000000200 */
[C---:B-----5:R-:W-:Y:S06]  /*2c20*/  HMMA.16816.F32 R24, R72.reuse, R8, R24 ;  /* 0x000000084818723c */ /* 0x060fec0000001818 */
[C---:B------:R-:W-:Y:S01]  /*2c30*/  HMMA.16816.F32 R20, R72.reuse, R10, R20 ;  /* 0x0000000a4814723c */ /* 0x040fe20000001814 */
[----:B------:R-:W-:Y:S05]  /*2c40*/  LDSM.16.M88.4 R8, [R230+0x6000] ;  /* 0x00600000e608783b */ /* 0x000fea0000000200 */
[C---:B-1----:R-:W-:Y:S06]  /*2c50*/  HMMA.16816.F32 R16, R72.reuse, R4, R16 ;  /* 0x000000044810723c */ /* 0x042fec0000001810 */
[C---:B------:R-:W-:Y:S01]  /*2c60*/  HMMA.16816.F32 R12, R72.reuse, R6, R12 ;  /* 0x00000006480c723c */ /* 0x040fe2000000180c */
[----:B------:R-:W1:Y:S05]  /*2c70*/  LDSM.16.M88.4 R4, [R227+0xe000] ;  /* 0x00e00000e304783b */ /* 0x000e6a0000000200 */
[C---:B------:R-:W-:Y:S06]  /*2c80*/  HMMA.16816.F32 R52, R72.reuse, R64, R52 ;  /* 0x000000404834723c */ /* 0x040fec0000001834 */
[C---:B------:R-:W-:Y:S01]  /*2c90*/  HMMA.16816.F32 R64, R72.reuse, R66, R48 ;  /* 0x000000424840723c */ /* 0x040fe20000001830 */
[----:B------:R-:W5:Y:S05]  /*2ca0*/  LDSM.16.M88.4 R48, [R227+0xe800] ;  /* 0x00e80000e330783b */ /* 0x000f6a0000000200 */
[----:B------:R-:W-:Y:S06]  /*2cb0*/  HMMA.16816.F32 R60, R72, R68, R60 ;  /* 0x00000044483c723c */ /* 0x000fec000000183c */
[C---:B--2---:R-:W-:Y:S06]  /*2cc0*/  HMMA.16816.F32 R24, R44.reuse, R40, R24 ;  /* 0x000000282c18723c */ /* 0x044fec0000001818 */
[----:B------:R-:W-:Y:S06]  /*2cd0*/  HMMA.16816.F32 R20, R44, R42, R20 ;  /* 0x0000002a2c14723c */ /* 0x000fec0000001814 */
[----:B------:R-:W-:Y:S01]  /*2ce0*/  HMMA.16816.F32 R56, R72, R70, R56 ;  /* 0x000000464838723c */ /* 0x000fe20000001838 */
[----:B------:R-:W2:Y:S05]  /*2cf0*/  LDSM.16.M88.4 R68, [R227+0xf000] ;  /* 0x00f00000e344783b */ /* 0x000eaa0000000200 */
[C---:B----4-:R-:W-:Y:S06]  /*2d00*/  HMMA.16816.F32 R16, R44.reuse, R36, R16 ;  /* 0x000000242c10723c */ /* 0x050fec0000001810 */
[C---:B------:R-:W-:Y:S01]  /*2d10*/  HMMA.16816.F32 R40, R44.reuse, R38, R12 ;  /* 0x000000262c28723c */ /* 0x040fe2000000180c */
[----:B------:R-:W-:Y:S04]  /*2d20*/  LDSM.16.M88.4 R12, [R229+0x6000] ;  /* 0x00600000e50c783b */ /* 0x000fe80000000200 */
[----:B------:R-:W4:Y:S01]  /*2d30*/  LDSM.16.M88.4 R36, [R220+0x6000] ;  /* 0x00600000dc24783b */ /* 0x000f220000000200 */
[C---:B---3--:R-:W-:Y:S06]  /*2d40*/  HMMA.16816.F32 R52, R44.reuse, R28, R52 ;  /* 0x0000001c2c34723c */ /* 0x048fec0000001834 */
[C---:B------:R-:W-:Y:S01]  /*2d50*/  HMMA.16816.F32 R64, R44.reuse, R30, R64 ;  /* 0x0000001e2c40723c */ /* 0x040fe20000001840 */
[----:B------:R-:W3:Y:S05]  /*2d60*/  LDSM.16.M88.4 R28, [R220+0x6800] ;  /* 0x00680000dc1c783b */ /* 0x000eea0000000200 */
[----:B------:R-:W-:Y:S06]  /*2d70*/  HMMA.16816.F32 R60, R44, R32, R60 ;  /* 0x000000202c3c723c */ /* 0x000fec000000183c */
[C---:B-1----:R-:W-:Y:S06]  /*2d80*/  HMMA.16816.F32 R24, R8.reuse, R4, R24 ;  /* 0x000000040818723c */ /* 0x042fec0000001818 */
[----:B------:R-:W-:Y:S01]  /*2d90*/  HMMA.16816.F32 R20, R8, R6, R20 ;  /* 0x000000060814723c */ /* 0x000fe20000001814 */
[----:B------:R-:W1:Y:S05]  /*2da0*/  LDSM.16.M88.4 R4, [R227+0xf800] ;  /* 0x00f80000e304783b */ /* 0x000e6a0000000200 */
[----:B------:R-:W-:Y:S01]  /*2db0*/  HMMA.16816.F32 R56, R44, R34, R56 ;  /* 0x000000222c38723c */ /* 0x000fe20000001838 */
[----:B------:R-:W1:Y:S05]  /*2dc0*/  LDSM.16.M88.4 R32, [R220+0x7000] ;  /* 0x00700000dc20783b */ /* 0x000e6a0000000200 */
[----:B-----5:R-:W-:Y:S01]  /*2dd0*/  HMMA.16816.F32 R16, R8, R48, R16 ;  /* 0x000000300810723c */ /* 0x020fe20000001810 */
[----:B------:R-:W-:-:S05]  /*2de0*/  IMAD.SHL.U32 R44, R81, 0x2, RZ ;  /* 0x00000002512c7824 */ /* 0x000fca00078e00ff */
[----:B------:R-:W-:Y:S01]  /*2df0*/  LOP3.LUT R44, R44, 0x6, RZ, 0xc0, !PT ;  /* 0x000000062c2c7812 */ /* 0x000fe200078ec0ff */
[C---:B------:R-:W-:Y:S04]  /*2e00*/  HMMA.16816.F32 R40, R8.reuse, R50, R40 ;  /* 0x000000320828723c */ /* 0x040fe80000001828 */
[----:B------:R-:W-:Y:S02]  /*2e10*/  IMAD R3, R3, 0x40, R44 ;  /* 0x0000004003037824 */ /* 0x000fe400078e022c */
[----:B--2---:R-:W-:Y:S03]  /*2e20*/  HMMA.16816.F32 R60, R8, R68, R60 ;  /* 0x00000044083c723c */ /* 0x004fe6000000183c */
[----:B------:R-:W-:-:S03]  /*2e30*/  ISETP.GE.AND P2, PT, R3, UR12, PT ;  /* 0x0000000c03007c0c */ /* 0x000fc6000bf46270 */
[C---:B----4-:R-:W-:Y:S06]  /*2e40*/  HMMA.16816.F32 R24, R12.reuse, R36, R24 ;  /* 0x000000240c18723c */ /* 0x050fec0000001818 */
[----:B------:R-:W-:Y:S01]  /*2e50*/  HMMA.16816.F32 R20, R12, R38, R20 ;  /* 0x000000260c14723c */ /* 0x000fe20000001814 */
[C---:B------:R-:W-:Y:S02]  /*2e60*/  VIADD R37, R3.reuse, 0x1 ;  /* 0x0000000103257836 */ /* 0x040fe40000000000 */
[----:B------:R-:W-:-:S03]  /*2e70*/  VIADD R36, R3, 0x8 ;  /* 0x0000000803247836 */ /* 0x000fc60000000000 */
[----:B------:R-:W-:Y:S01]  /*2e80*/  ISETP.GE.AND P1, PT, R37, UR12, PT ;  /* 0x0000000c25007c0c */ /* 0x000fe2000bf26270 */
[C---:B------:R-:W-:Y:S01]  /*2e90*/  VIADD R37, R3.reuse, 0x9 ;  /* 0x0000000903257836 */ /* 0x040fe20000000000 */
[----:B------:R-:W-:Y:S01]  /*2ea0*/  ISETP.GE.AND P0, PT, R36, UR12, PT ;  /* 0x0000000c24007c0c */ /* 0x000fe2000bf06270 */
[----:B------:R-:W-:Y:S01]  /*2eb0*/  VIADD R36, R3, 0x10 ;  /* 0x0000001003247836 */ /* 0x000fe20000000000 */
[----:B------:R-:W-:Y:S02]  /*2ec0*/  HMMA.16816.F32 R56, R8, R70, R56 ;  /* 0x000000460838723c */ /* 0x000fe40000001838 */
[----:B------:R-:W-:Y:S02]  /*2ed0*/  ISETP.GE.AND P6, PT, R37, UR12, PT ;  /* 0x0000000c25007c0c */ /* 0x000fe4000bfc6270 */
[----:B------:R-:W-:Y:S02]  /*2ee0*/  ISETP.GE.AND P5, PT, R36, UR12, PT ;  /* 0x0000000c24007c0c */ /* 0x000fe4000bfa6270 */
[----:B---3--:R-:W-:Y:S01]  /*2ef0*/  HMMA.16816.F32 R16, R12, R28, R16 ;  /* 0x0000001c0c10723c */ /* 0x008fe20000001810 */
[----:B------:R-:W2:Y:S01]  /*2f00*/  LDSM.16.M88.4 R36, [R220+0x7800] ;  /* 0x00780000dc24783b */ /* 0x000ea20000000200 */
[----:B------:R-:W-:Y:S01]  /*2f10*/  FSEL R24, R24, -INF , !P2 ;  /* 0xff80000018187808 */ /* 0x000fe20005000000 */
[----:B------:R-:W-:-:S04]  /*2f20*/  DEPBAR.LE SB0, 0x0 ;  /* 0x000080000000791a */ /* 0x000fc80000000000 */
[----:B------:R-:W-:Y:S01]  /*2f30*/  HMMA.16816.F32 R40, R12, R30, R40 ;  /* 0x0000001e0c28723c */ /* 0x000fe20000001828 */
[----:B------:R-:W-:Y:S01]  /*2f40*/  FSEL R25, R25, -INF , !P1 ;  /* 0xff80000019197808 */ /* 0x000fe20004800000 */
[C---:B------:R-:W-:Y:S01]  /*2f50*/  VIADD R29, R3.reuse, 0x11 ;  /* 0x00000011031d7836 */ /* 0x040fe20000000000 */
[----:B------:R-:W-:Y:S01]  /*2f60*/  FSEL R26, R26, -INF , !P2 ;  /* 0xff8000001a1a7808 */ /* 0x000fe20005000000 */
[----:B------:R-:W-:Y:S01]  /*2f70*/  VIADD R28, R3, 0x18 ;  /* 0x00000018031c7836 */ /* 0x000fe20000000000 */
[----:B------:R-:W-:Y:S01]  /*2f80*/  FSEL R20, R20, -INF , !P0 ;  /* 0xff80000014147808 */ /* 0x000fe20004000000 */
[----:B-1----:R-:W-:Y:S01]  /*2f90*/  HMMA.16816.F32 R52, R8, R4, R52 ;  /* 0x000000040834723c */ /* 0x002fe20000001834 */
[----:B------:R-:W-:Y:S02]  /*2fa0*/  FSEL R21, R21, -INF , !P6 ;  /* 0xff80000015157808 */ /* 0x000fe40007000000 */
[----:B------:R-:W-:Y:S02]  /*2fb0*/  FSEL R22, R22, -INF , !P0 ;  /* 0xff80000016167808 */ /* 0x000fe40004000000 */
[----:B------:R-:W-:Y:S01]  /*2fc0*/  ISETP.GE.AND P4, PT, R29, UR12, PT ;  /* 0x0000000c1d007c0c */ /* 0x000fe2000bf86270 */
[----:B------:R-:W-:Y:S01]  /*2fd0*/  HMMA.16816.F32 R60, R12, R32, R60 ;  /* 0x000000200c3c723c */ /* 0x000fe2000000183c */
[----:B------:R-:W-:Y:S01]  /*2fe0*/  VIADD R4, R3, 0x19 ;  /* 0x0000001903047836 */ /* 0x000fe20000000000 */
[----:B------:R-:W-:Y:S01]  /*2ff0*/  FSEL R27, R27, -INF , !P1 ;  /* 0xff8000001b1b7808 */ /* 0x000fe20004800000 */
[----:B------:R-:W-:Y:S01]  /*3000*/  VIADD R5, R3, 0x20 ;  /* 0x0000002003057836 */ /* 0x000fe20000000000 */
[----:B------:R-:W-:-:S02]  /*3010*/  ISETP.GE.AND P3, PT, R28, UR12, PT ;  /* 0x0000000c1c007c0c */ /* 0x000fc4000bf66270 */
[----:B------:R-:W-:Y:S01]  /*3020*/  HMMA.16816.F32 R64, R8, R6, R64 ;  /* 0x000000060840723c */ /* 0x000fe20000001840 */
[----:B------:R-:W-:Y:S01]  /*3030*/  ISETP.GE.AND P2, PT, R4, UR12, PT ;  /* 0x0000000c04007c0c */ /* 0x000fe2000bf46270 */
[----:B------:R-:W-:Y:S01]  /*3040*/  VIADD R4, R3, 0x21 ;  /* 0x0000002103047836 */ /* 0x000fe20000000000 */
[----:B------:R-:W-:Y:S02]  /*3050*/  FSEL R16, R16, -INF , !P5 ;  /* 0xff80000010107808 */ /* 0x000fe40006800000 */
[----:B------:R-:W-:Y:S01]  /*3060*/  ISETP.GE.AND P1, PT, R5, UR12, PT ;  /* 0x0000000c05007c0c */ /* 0x000fe2000bf26270 */
[C---:B------:R-:W-:Y:S01]  /*3070*/  HMMA.16816.F32 R56, R12.reuse, R34, R56 ;  /* 0x000000220c38723c */ /* 0x040fe20000001838 */
[----:B------:R-:W-:Y:S01]  /*3080*/  FMNMX.FTZ R6, R24, R25, !PT ;  /* 0x0000001918067209 */ /* 0x000fe20007810000 */
[C---:B------:R-:W-:Y:S01]  /*3090*/  VIADD R5, R3.reuse, 0x29 ;  /* 0x0000002903057836 */ /* 0x040fe20000000000 */
[----:B------:R-:W-:Y:S01]  /*30a0*/  ISETP.GE.AND P0, PT, R4, UR12, PT ;  /* 0x0000000c04007c0c */ /* 0x000fe2000bf06270 */
[C---:B------:R-:W-:Y:S01]  /*30b0*/  VIADD R4, R3.reuse, 0x28 ;  /* 0x0000002803047836 */ /* 0x040fe20000000000 */
[----:B------:R-:W-:Y:S01]  /*30c0*/  FMNMX.FTZ R6, R20, R6, !PT ;  /* 0x0000000614067209 */ /* 0x000fe20007810000 */
[----:B------:R-:W-:Y:S01]  /*30d0*/  VIADD R7, R3, 0x30 ;  /* 0x0000003003077836 */ /* 0x000fe20000000000 */
[----:B------:R-:W-:Y:S01]  /*30e0*/  FSEL R23, R23, -INF , !P6 ;  /* 0xff80000017177808 */ /* 0x000fe20007000000 */
[----:B------:R-:W-:Y:S01]  /*30f0*/  VIADD R8, R3, 0x31 ;  /* 0x0000003103087836 */ /* 0x000fe20000000000 */
[----:B------:R-:W-:Y:S01]  /*3100*/  FMNMX.FTZ R6, R21, R6, !PT ;  /* 0x0000000615067209 */ /* 0x000fe20007810000 */
[----:B--2---:R-:W-:Y:S01]  /*3110*/  HMMA.16816.F32 R52, R12, R36, R52 ;  /* 0x000000240c34723c */ /* 0x004fe20000001834 */
[----:B------:R-:W-:Y:S01]  /*3120*/  FSEL R9, R17, -INF , !P4 ;  /* 0xff80000011097808 */ /* 0x000fe20006000000 */
[----:B------:R-:W-:Y:S01]  /*3130*/  VIADD R17, R3, 0x38 ;  /* 0x0000003803117836 */ /* 0x000fe20000000000 */
[----:B------:R-:W-:-:S02]  /*3140*/  FMNMX.FTZ R11, R16, R6, !PT ;  /* 0x00000006100b7209 */ /* 0x000fc40007810000 */
[----:B------:R-:W-:Y:S02]  /*3150*/  ISETP.GE.AND P6, PT, R4, UR12, PT ;  /* 0x0000000c04007c0c */ /* 0x000fe4000bfc6270 */
[----:B------:R-:W-:Y:S01]  /*3160*/  FSEL R4, R18, -INF , !P5 ;  /* 0xff80000012047808 */ /* 0x000fe20006800000 */
[----:B------:R-:W-:Y:S01]  /*3170*/  HMMA.16816.F32 R64, R12, R38, R64 ;  /* 0x000000260c40723c */ /* 0x000fe20000001840 */
[----:B------:R-:W-:Y:S02]  /*3180*/  ISETP.GE.AND P5, PT, R5, UR12, PT ;  /* 0x0000000c05007c0c */ /* 0x000fe4000bfa6270 */
[----:B------:R-:W-:Y:S02]  /*3190*/  FSEL R5, R19, -INF , !P4 ;  /* 0xff80000013057808 */ /* 0x000fe40006000000 */
[----:B------:R-:W-:Y:S02]  /*31a0*/  FSEL R10, R40, -INF , !P3 ;  /* 0xff800000280a7808 */ /* 0x000fe40005800000 */
[----:B------:R-:W-:-:S02]  /*31b0*/  FMNMX.FTZ R11, R9, R11, !PT ;  /* 0x0000000b090b7209 */ /* 0x000fc40007810000 */
[----:B------:R-:W-:Y:S02]  /*31c0*/  ISETP.GE.AND P4, PT, R7, UR12, PT ;  /* 0x0000000c07007c0c */ /* 0x000fe4000bf86270 */
[----:B------:R-:W-:Y:S02]  /*31d0*/  FSEL R7, R42, -INF , !P3 ;  /* 0xff8000002a077808 */ /* 0x000fe40005800000 */
[----:B------:R-:W-:Y:S02]  /*31e0*/  ISETP.GE.AND P3, PT, R8, UR12, PT ;  /* 0x0000000c08007c0c */ /* 0x000fe4000bf66270 */
[----:B------:R-:W-:Y:S02]  /*31f0*/  FSEL R8, R41, -INF , !P2 ;  /* 0xff80000029087808 */ /* 0x000fe40005000000 */
[----:B------:R-:W-:Y:S02]  /*3200*/  FMNMX.FTZ R11, R10, R11, !PT ;  /* 0x0000000b0a0b7209 */ /* 0x000fe40007810000 */
[----:B------:R-:W-:-:S02]  /*3210*/  FSEL R197, R63, -INF , !P0 ;  /* 0xff8000003fc57808 */ /* 0x000fc40004000000 */
[----:B------:R-:W-:Y:S01]  /*3220*/  FSEL R191, R61, -INF , !P0 ;  /* 0xff8000003dbf7808 */ /* 0x000fe20004000000 */
[----:B------:R-:W-:Y:S01]  /*3230*/  BAR.SYNC.DEFER_BLOCKING 0x0 ;  /* 0x0000000000007b1d */ /* 0x000fe20000010000 */
[----:B------:R-:W-:Y:S02]  /*3240*/  PLOP3.LUT P0, PT, PT, PT, UP0, 0x80, 0x0 ;  /* 0x000000000000781c */ /* 0x000fe40003f0f008 */
[----:B------:R-:W-:Y:S02]  /*3250*/  FSEL R190, R60, -INF , !P1 ;  /* 0xff8000003cbe7808 */ /* 0x000fe40004800000 */
[----:B------:R-:W-:Y:S02]  /*3260*/  FMNMX.FTZ R11, R8, R11, !PT ;  /* 0x0000000b080b7209 */ /* 0x000fe40007810000 */
[----:B------:R-:W-:Y:S02]  /*3270*/  FSEL R6, R43, -INF , !P2 ;  /* 0xff8000002b067808 */ /* 0x000fe40005000000 */
[----:B------:R-:W-:-:S02]  /*3280*/  FMNMX.FTZ R12, R190, R11, !PT ;  /* 0x0000000bbe0c7209 */ /* 0x000fc40007810000 */
[----:B------:R-:W-:Y:S02]  /*3290*/  FSEL R192, R56, -INF , !P6 ;  /* 0xff80000038c07808 */ /* 0x000fe40007000000 */
[----:B------:R-:W-:Y:S02]  /*32a0*/  FMNMX.FTZ R11, R26, R27, !PT ;  /* 0x0000001b1a0b7209 */ /* 0x000fe40007810000 */
[----:B------:R-:W-:Y:S02]  /*32b0*/  FMNMX.FTZ R12, R191, R12, !PT ;  /* 0x0000000cbf0c7209 */ /* 0x000fe40007810000 */
[----:B------:R-:W-:Y:S02]  /*32c0*/  ISETP.GE.AND P2, PT, R17, UR12, PT ;  /* 0x0000000c11007c0c */ /* 0x000fe4000bf46270 */
[----:B------:R-:W-:Y:S02]  /*32d0*/  FSEL R195, R62, -INF , !P1 ;  /* 0xff8000003ec37808 */ /* 0x000fe40004800000 */
[----:B------:R-:W-:-:S02]  /*32e0*/  FSEL R193, R57, -INF , !P5 ;  /* 0xff80000039c17808 */ /* 0x000fc40006800000 */
[----:B------:R-:W-:Y:S02]  /*32f0*/  FMNMX.FTZ R11, R22, R11, !PT ;  /* 0x0000000b160b7209 */ /* 0x000fe40007810000 */
[----:B------:R-:W-:Y:S01]  /*3300*/  FMNMX.FTZ R12, R192, R12, !PT ;  /* 0x0000000cc00c7209 */ /* 0x000fe20007810000 */
[----:B------:R-:W-:Y:S06]  /*3310*/  @!P0 BRA `(.L_x_756) ;  /* 0x0000000000948947 */ /* 0x000fec0003800000 */
        /* <DEDUP_REMOVED lines=9> */
[----:B------:R-:W-:-:S05]  /*33b0*/  VIADD R13, R81, UR15 ;  /* 0x0000000f510d7c36 */ /* 0x000fca0008000000 */
[----:B------:R-:W-:Y:S02]  /*33c0*/  LEA.HI.X R15, R80, UR9, R13, 0x1, P1 ;  /* 0x00000009500f7c11 */ /* 0x000fe400088f0c0d */
[----:B------:R-:W-:-:S03]  /*33d0*/  IADD3 R30, P1, R14, UR13, RZ ;  /* 0x0000000d0e1e7c10 */ /* 0x000fc6000ff3e0ff */
[----:B------:R-:W-:Y:S01]  /*33e0*/  @!PT LDS RZ, [RZ] ;  /* 0x00000000fffff984 */ /* 0x000fe20000000800 */
[----:B------:R-:W-:Y:S01]  /*33f0*/  @!PT LDS RZ, [RZ] ;  /* 0x00000000fffff984 */ /* 0x000fe20000000800 */
[----:B------:R-:W-:Y:S01]  /*3400*/  @!PT LDS RZ, [RZ] ;  /* 0x00000000fffff984 */ /* 0x000fe20000000800 */
[----:B------:R1:W-:Y:S01]  /*3410*/  LDGSTS.E.BYPASS.LTC128B.128 [R236+0x8000], desc[UR28][R14.64] ;  /* 0x080000000eec7fae */ /* 0x0003e2000b901d5c */
[----:B------:R-:W-:Y:S02]  /*3420*/  IADD3.X R31, R15, UR10, RZ, P1, !PT ;  /* 0x0000000a0f1f7c10 */ /* 0x000fe40008ffe4ff */
[----:B------:R-:W-:Y:S01]  /*3430*/  IADD3 R28, P1, R30, UR13, RZ ;  /* 0x0000000d1e1c7c10 */ /* 0x000fe2000ff3e0ff */
[----:B------:R1:W-:Y:S03]  /*3440*/  LDGSTS.E.BYPASS.LTC128B.128 [R236+0xa000], desc[UR28][R14.64+0x80] ;  /* 0x0a0000800eec7fae */ /* 0x0003e6000b901d5c */
[----:B------:R-:W-:Y:S01]  /*3450*/  IADD3.X R29, R31, UR10, RZ, P1, !PT ;  /* 0x0000000a1f1d7c10 */ /* 0x000fe20008ffe4ff */
[----:B------:R1:W-:Y:S01]  /*3460*/  LDGSTS.E.BYPASS.LTC128B.128 [R236+0xc000], desc[UR28][R14.64+0x100] ;  /* 0x0c0001000eec7fae */ /* 0x0003e2000b901d5c */
[----:B------:R-:W-:-:S03]  /*3470*/  IADD3 R18, P1, R28, UR13, RZ ;  /* 0x0000000d1c127c10 */ /* 0x000fc6000ff3e0ff */
[----:B------:R1:W-:Y:S01]  /*3480*/  LDGSTS.E.BYPASS.LTC128B.128 [R236+0xe000], desc[UR28][R14.64+0x180] ;  /* 0x0e0001800eec7fae */ /* 0x0003e2000b901d5c */
[----:B------:R-:W-:-:S03]  /*3490*/  IADD3.X R19, R29, UR10, RZ, P1, !PT ;  /* 0x0000000a1d137c10 */ /* 0x000fc60008ffe4ff */
        /* <DEDUP_REMOVED lines=13> */
.L_x_756:
[----:B------:R-:W-:Y:S01]  /*3570*/  FMNMX.FTZ R11, R23, R11, !PT ;  /* 0x0000000b170b7209 */ /* 0x000fe20007810000 */
[----:B------:R-:W-:Y:S01]  /*3580*/  VIADD R3, R3, 0x39 ;  /* 0x0000003903037836 */ /* 0x000fe20000000000 */
[----:B------:R-:W-:Y:S01]  /*3590*/  FSEL R208, R52, -INF , !P4 ;  /* 0xff80000034d07808 */ /* 0x000fe20006000000 */
[----:B------:R-:W-:Y:S01]  /*35a0*/  USHF.L.U32 UR10, UR5, 0x1, URZ ;  /* 0x00000001050a7899 */ /* 0x000fe2000800063f */
[----:B------:R-:W-:Y:S01]  /*35b0*/  FMNMX.FTZ R12, R193, R12, !PT ;  /* 0x0000000cc10c7209 */ /* 0x000fe20007810000 */
[----:B------:R-:W-:Y:S01]  /*35c0*/  IMAD.U32 R167, RZ, RZ, UR25 ;  /* 0x00000019ffa77e24 */ /* 0x000fe2000f8e00ff */
[----:B------:R-:W-:Y:S01]  /*35d0*/  FMNMX.FTZ R11, R4, R11, !PT ;  /* 0x0000000b040b7209 */ /* 0x000fe20007810000 */
[----:B------:R-:W-:Y:S01]  /*35e0*/  IMAD.WIDE.U32 R216, R165, -0x2daee0ad, RZ ;  /* 0xd2511f53a5d87825 */ /* 0x000fe200078e00ff */
[----:B------:R-:W-:Y:S01]  /*35f0*/  FSEL R207, R53, -INF , !P3 ;  /* 0xff80000035cf7808 */ /* 0x000fe20005800000 */
[----:B------:R-:W-:Y:S01]  /*3600*/  UIADD3 UR21, UR32, -0x61c88647, URZ ;  /* 0x9e3779b920157890 */ /* 0x000fe2000fffe03f */
[----:B------:R-:W-:Y:S01]  /*3610*/  FMNMX.FTZ R12, R208, R12, !PT ;  /* 0x0000000cd00c7209 */ /* 0x000fe20007810000 */
[----:B------:R-:W-:Y:S01]  /*3620*/  IMAD R167, R167, 0x4, R79 ;  /* 0x00000004a7a77824 */ /* 0x000fe200078e024f */
[----:B------:R-:W-:Y:S01]  /*3630*/  FMNMX.FTZ R11, R5, R11, !PT ;  /* 0x0000000b050b7209 */ /* 0x000fe20007810000 */
[----:B------:R-:W-:Y:S01]  /*3640*/  UIADD3 UR20, UR33, -0x4498517b, URZ ;  /* 0xbb67ae8521147890 */ /* 0x000fe2000fffe03f */
[----:B------:R-:W-:Y:S01]  /*3650*/  FSEL R206, R64, -INF , !P2 ;  /* 0xff80000040ce7808 */ /* 0x000fe20005000000 */
[----:B------:R-:W-:Y:S01]  /*3660*/  IMAD.WIDE.U32 R214, R167, -0x326172a9, RZ ;  /* 0xcd9e8d57a7d67825 */ /* 0x000fe200078e00ff */
[----:B------:R-:W-:Y:S01]  /*3670*/  FMNMX.FTZ R12, R207, R12, !PT ;  /* 0x0000000ccf0c7209 */ /* 0x000fe20007810000 */
[----:B------:R-:W-:Y:S01]  /*3680*/  UIADD3 UR19, UR32, 0x3c6ef372, URZ ;  /* 0x3c6ef37220137890 */ /* 0x000fe2000fffe03f */
[----:B------:R-:W-:Y:S01]  /*3690*/  FMNMX.FTZ R11, R7, R11, !PT ;  /* 0x0000000b070b7209 */ /* 0x000fe20007810000 */
[----:B------:R-:W-:Y:S01]  /*36a0*/  UIADD3 UR18, UR33, 0x76cf5d0a, URZ ;  /* 0x76cf5d0a21127890 */ /* 0x000fe2000fffe03f */
[----:B------:R-:W-:Y:S01]  /*36b0*/  ISETP.GE.AND P1, PT, R3, UR12, PT ;  /* 0x0000000c03007c0c */ /* 0x000fe2000bf26270 */
[----:B------:R-:W-:Y:S01]  /*36c0*/  UIADD3 UR16, UR33, 0x32370b8f, URZ ;  /* 0x32370b8f21107890 */ /* 0x000fe2000fffe03f */
[----:B------:R-:W-:Y:S01]  /*36d0*/  FMNMX.FTZ R3, R206, R12, !PT ;  /* 0x0000000cce037209 */ /* 0x000fe20007810000 */
[----:B------:R-:W-:Y:S01]  /*36e0*/  ULDC UR9, c[0x0][0x2ec] ;  /* 0x0000bb0000097ab9 */ /* 0x000fe20000000800 */
[----:B------:R-:W-:Y:S01]  /*36f0*/  FMNMX.FTZ R12, R6, R11, !PT ;  /* 0x0000000b060c7209 */ /* 0x000fe20007810000 */
[----:B------:R-:W-:Y:S01]  /*3700*/  UIADD3 UR17, UR32, -0x255992d5, URZ ;  /* 0xdaa66d2b20117890 */ /* 0x000fe2000fffe03f */
[----:B------:R-:W-:Y:S01]  /*3710*/  FSEL R196, R58, -INF , !P6 ;  /* 0xff8000003ac47808 */ /* 0x000fe20007000000 */
[----:B------:R-:W-:Y:S01]  /*3720*/  UIADD3 UR15, UR32, 0x78dde6e4, URZ ;  /* 0x78dde6e4200f7890 */ /* 0x000fe2000fffe03f */
[----:B------:R-:W-:Y:S01]  /*3730*/  FMNMX.FTZ R12, R195, R12, !PT ;  /* 0x0000000cc30c7209 */ /* 0x000fe20007810000 */
[----:B------:R-:W-:Y:S01]  /*3740*/  UIADD3 UR5, UR33, -0x56f99767, URZ ;  /* 0xa906689921057890 */ /* 0x000fe2000fffe03f */
[----:B------:R-:W-:Y:S01]  /*3750*/  FSEL R204, R65, -INF , !P1 ;  /* 0xff80000041cc7808 */ /* 0x000fe20004800000 */
[----:B------:R-:W-:Y:S01]  /*3760*/  UIADD3 UR14, UR33, -0x126145ec, URZ ;  /* 0xed9eba14210e7890 */ /* 0x000fe2000fffe03f */
[----:B------:R-:W-:Y:S01]  /*3770*/  FMNMX.FTZ R12, R197, R12, !PT ;  /* 0x0000000cc50c7209 */ /* 0x000fe20007810000 */
[----:B------:R-:W-:Y:S01]  /*3780*/  IMAD.IADD R228, R77, 0x1, R76 ;  /* 0x000000014de47824 */ /* 0x000fe200078e024c */
[----:B------:R-:W-:Y:S01]  /*3790*/  FSEL R198, R59, -INF , !P5 ;  /* 0xff8000003bc67808 */ /* 0x000fe20006800000 */
[----:B------:R-:W-:Y:S01]  /*37a0*/  UIADD3 UR8, UR32, -0x4ab325aa, URZ ;  /* 0xb54cda5620087890 */ /* 0x000fe2000fffe03f */
[----:B------:R-:W-:Y:S01]  /*37b0*/  FMNMX.FTZ R12, R196, R12, !PT ;  /* 0x0000000cc40c7209 */ /* 0x000fe20007810000 */
[----:B------:R-:W-:Y:S01]  /*37c0*/  ULDC.U8 UR23, c[0x0][0x388] ;  /* 0x0000e20000177ab9 */ /* 0x000fe20000000000 */
[----:B------:R-:W-:Y:S01]  /*37d0*/  FMNMX.FTZ R3, R204, R3, !PT ;  /* 0x00000003cc037209 */ /* 0x000fe20007810000 */
[----:B------:R-:W-:Y:S01]  /*37e0*/  IMAD.U32 R194, RZ, RZ, UR23 ;  /* 0x00000017ffc27e24 */ /* 0x000fe2000f8e00ff */
[----:B------:R-:W-:Y:S01]  /*37f0*/  FSEL R203, R54, -INF , !P4 ;  /* 0xff80000036cb7808 */ /* 0x000fe20006000000 */
[----:B------:R-:W-:Y:S01]  /*3800*/  UIADD3 UR27, UR32, 0x1715609d, URZ ;  /* 0x1715609d201b7890 */ /* 0x000fe2000fffe03f */
[----:B------:R-:W-:Y:S01]  /*3810*/  FMNMX.FTZ R12, R198, R12, !PT ;  /* 0x0000000cc60c7209 */ /* 0x000fe20007810000 */
[----:B------:R-:W2:Y:S01]  /*3820*/  SHFL.BFLY PT, R164, R3, 0x2, 0x1f ;  /* 0x0c401f0003a47f89 */ /* 0x000ea200000e0000 */
[----:B------:R-:W-:Y:S01]  /*3830*/  FSEL R202, R55, -INF , !P3 ;  /* 0xff80000037ca7808 */ /* 0x000fe20005800000 */
[----:B------:R-:W-:Y:S01]  /*3840*/  VIADD R223, R231, 0x800 ;  /* 0x00000800e7df7836 */ /* 0x000fe20000000000 */
[----:B------:R-:W-:Y:S01]  /*3850*/  FMNMX.FTZ R12, R203, R12, !PT ;  /* 0x0000000ccb0c7209 */ /* 0x000fe20007810000 */
[C---:B------:R-:W-:Y:S01]  /*3860*/  VIADD R222, R231.reuse, 0x1000 ;  /* 0x00001000e7de7836 */ /* 0x040fe20000000000 */
[----:B------:R-:W-:Y:S01]  /*3870*/  FSEL R200, R66, -INF , !P2 ;  /* 0xff80000042c87808 */ /* 0x000fe20005000000 */
[C---:B------:R-:W-:Y:S01]  /*3880*/  VIADD R221, R231.reuse, 0x1800 ;  /* 0x00001800e7dd7836 */ /* 0x040fe20000000000 */
[----:B------:R-:W-:Y:S01]  /*3890*/  FMNMX.FTZ R12, R202, R12, !PT ;  /* 0x0000000cca0c7209 */ /* 0x000fe20007810000 */
[----:B------:R-:W-:Y:S01]  /*38a0*/  VIADD R219, R231, 0x2000 ;  /* 0x00002000e7db7836 */ /* 0x000fe20000000000 */
[----:B------:R-:W-:Y:S01]  /*38b0*/  FSEL R199, R67, -INF , !P1 ;  /* 0xff80000043c77808 */ /* 0x000fe20004800000 */
[C---:B------:R-:W-:Y:S01]  /*38c0*/  VIADD R218, R231.reuse, 0x2800 ;  /* 0x00002800e7da7836 */ /* 0x040fe20000000000 */
[----:B------:R-:W-:Y:S01]  /*38d0*/  FMNMX.FTZ R12, R200, R12, !PT ;  /* 0x0000000cc80c7209 */ /* 0x000fe20007810000 */
[----:B------:R-:W-:Y:S01]  /*38e0*/  VIADD R209, R231, 0x7000 ;  /* 0x00007000e7d17836 */ /* 0x000fe20000000000 */
[----:B------:R-:W-:-:S02]  /*38f0*/  LOP3.LUT R166, R78, UR32, RZ, 0x3c, !PT ;  /* 0x000000204ea67c12 */ /* 0x000fc4000f8e3cff */
[----:B------:R-:W-:Y:S02]  /*3900*/  FMNMX.FTZ R12, R199, R12, !PT ;  /* 0x0000000cc70c7209 */ /* 0x000fe40007810000 */
[----:B------:R-:W-:Y:S02]  /*3910*/  LOP3.LUT R212, R215, R166, RZ, 0x3c, !PT ;  /* 0x000000a6d7d47212 */ /* 0x000fe400078e3cff */
[----:B------:R-:W-:Y:S01]  /*3920*/  LEA R228, R228, UR4, 0x1 ;  /* 0x00000004e4e47c11 */ /* 0x000fe2000f8e08ff */
[----:B------:R-:W3:Y:S01]  /*3930*/  SHFL.BFLY PT, R11, R12, 0x2, 0x1f ;  /* 0x0c401f000c0b7f89 */ /* 0x000ee200000e0000 */
[----:B------:R-:W-:Y:S01]  /*3940*/  LEA R194, R194, UR23, 0x10 ;  /* 0x00000017c2c27c11 */ /* 0x000fe2000f8e80ff */
[----:B------:R-:W-:Y:S01]  /*3950*/  IMAD.WIDE.U32 R212, R212, -0x2daee0ad, RZ ;  /* 0xd2511f53d4d47825 */ /* 0x000fe200078e00ff */
[----:B------:R-:W-:Y:S01]  /*3960*/  UIADD3 UR4, UR33, 0x646e171e, URZ ;  /* 0x646e171e21047890 */ /* 0x000fe2000fffe03f */
[----:B--2---:R-:W-:Y:S01]  /*3970*/  FMNMX.FTZ R164, R3, R164, !PT ;  /* 0x000000a403a47209 */ /* 0x004fe20007810000 */
[----:B------:R-:W-:Y:S01]  /*3980*/  LDSM.16.MT88.4 R156, [R228+0x10000] ;  /* 0x01000000e49c783b */ /* 0x000fe20000004200 */
[----:B------:R-:W-:Y:S01]  /*3990*/  IMAD.U32 R3, RZ, RZ, UR10 ;  /* 0x0000000aff037e24 */ /* 0x000fe2000f8e00ff */
[----:B------:R-:W-:Y:S01]  /*39a0*/  LOP3.LUT R210, R213, UR20, R216, 0x96, !PT ;  /* 0x00000014d5d27c12 */ /* 0x000fe2000f8e96d8 */
[--C-:B------:R-:W-:Y:S01]  /*39b0*/  IMAD R226, R2, 0x2, R228.reuse ;  /* 0x0000000202e27824 */ /* 0x100fe200078e02e4 */
[----:B------:R-:W2:Y:S01]  /*39c0*/  SHFL.BFLY PT, R13, R164, 0x1, 0x1f ;  /* 0x0c201f00a40d7f89 */ /* 0x000ea200000e0000 */
[----:B------:R-:W-:Y:S01]  /*39d0*/  IMAD R225, R0, 0x2, R228 ;  /* 0x0000000200e17824 */ /* 0x000fe200078e02e4 */
[----:B------:R-:W-:Y:S01]  /*39e0*/  LOP3.LUT R3, R217, UR33, R3, 0x96, !PT ;  /* 0x00000021d9037c12 */ /* 0x000fe2000f8e9603 */
[----:B------:R-:W-:Y:S01]  /*39f0*/  IMAD.WIDE.U32 R210, R210, -0x326172a9, RZ ;  /* 0xcd9e8d57d2d27825 */ /* 0x000fe200078e00ff */
[----:B------:R-:W-:Y:S01]  /*3a00*/  LDSM.16.MT88.4 R40, [R226+0x10000] ;  /* 0x01000000e228783b */ /* 0x000fe20000004200 */
[----:B------:R-:W-:-:S02]  /*3a10*/  UIADD3 UR10, UR10, 0x1, URZ ;  /* 0x000000010a0a7890 */ /* 0x000fc4000fffe03f */
[----:B-1----:R-:W-:Y:S01]  /*3a20*/  IMAD.WIDE.U32 R14, R3, -0x326172a9, RZ ;  /* 0xcd9e8d57030e7825 */ /* 0x002fe200078e00ff */
[----:B------:R-:W-:Y:S03]  /*3a30*/  LDSM.16.MT88.4 R48, [R225+0x10000] ;  /* 0x01000000e130783b */ /* 0x000fe60000004200 */
[----:B------:R-:W-:Y:S01]  /*3a40*/  IMAD R224, R0, 0x2, R226 ;  /* 0x0000000200e07824 */ /* 0x000fe200078e02e2 */
[----:B------:R-:W-:Y:S01]  /*3a50*/  LOP3.LUT R3, R15, UR21, R214, 0x96, !PT ;  /* 0x000000150f037c12 */ /* 0x000fe2000f8e96d6 */
[----:B------:R-:W-:Y:S01]  /*3a60*/  LDSM.16.MT88.4 R64, [R228+0x12000] ;  /* 0x01200000e440783b */ /* 0x000fe20000004200 */
[----:B------:R-:W-:Y:S02]  /*3a70*/  LOP3.LUT R14, R211, UR19, R14, 0x96, !PT ;  /* 0x00000013d30e7c12 */ /* 0x000fe4000f8e960e */
[----:B---3--:R-:W-:Y:S01]  /*3a80*/  FMNMX.FTZ R11, R12, R11, !PT ;  /* 0x0000000b0c0b7209 */ /* 0x008fe20007810000 */
[----:B------:R-:W-:Y:S01]  /*3a90*/  IMAD.WIDE.U32 R18, R3, -0x2daee0ad, RZ ;  /* 0xd2511f5303127825 */ /* 0x000fe200078e00ff */
[----:B------:R-:W-:Y:S03]  /*3aa0*/  LDSM.16.MT88.4 R56, [R224+0x10000] ;  /* 0x01000000e038783b */ /* 0x000fe60000004200 */
[----:B------:R-:W-:Y:S01]  /*3ab0*/  IMAD.WIDE.U32 R14, R14, -0x2daee0ad, RZ ;  /* 0xd2511f530e0e7825 */ /* 0x000fe200078e00ff */
[----:B------:R-:W1:Y:S01]  /*3ac0*/  SHFL.BFLY PT, R3, R11, 0x1, 0x1f ;  /* 0x0c201f000b037f89 */ /* 0x000e6200000e0000 */
[----:B------:R-:W-:-:S02]  /*3ad0*/  LOP3.LUT R12, R19, UR18, R212, 0x96, !PT ;  /* 0x00000012130c7c12 */ /* 0x000fc4000f8e96d4 */
[----:B--2---:R-:W-:Y:S01]  /*3ae0*/  FMNMX.FTZ R164, R164, R13, !PT ;  /* 0x0000000da4a47209 */ /* 0x004fe20007810000 */
[----:B------:R-:W2:Y:S01]  /*3af0*/  LDSM.16.MT88.4 R72, [R226+0x12000] ;  /* 0x01200000e248783b */ /* 0x000ea20000004200 */
[----:B------:R-:W-:Y:S01]  /*3b00*/  LOP3.LUT R18, R15, UR16, R18, 0x96, !PT ;  /* 0x000000100f127c12 */ /* 0x000fe2000f8e9612 */
[----:B------:R-:W-:Y:S01]  /*3b10*/  IMAD.WIDE.U32 R12, R12, -0x326172a9, RZ ;  /* 0xcd9e8d570c0c7825 */ /* 0x000fe200078e00ff */
[----:B------:R-:W-:-:S03]  /*3b20*/  FSETP.NEU.FTZ.AND P1, PT, R164, -INF , PT ;  /* 0xff800000a400780b */ /* 0x000fc60003f3d000 */
[----:B------:R-:W-:Y:S01]  /*3b30*/  FMUL.FTZ R205, R164, UR9 ;  /* 0x00000009a4cd7c20 */ /* 0x000fe20008410000 */
[----:B------:R-:W3:Y:S01]  /*3b40*/  LDSM.16.MT88.4 R80, [R225+0x12000] ;  /* 0x01200000e150783b */ /* 0x000ee20000004200 */
[----:B------:R-:W-:Y:S01]  /*3b50*/  IMAD.WIDE.U32 R18, R18, -0x326172a9, RZ ;  /* 0xcd9e8d5712127825 */ /* 0x000fe200078e00ff */
[----:B------:R-:W-:Y:S02]  /*3b60*/  LOP3.LUT R13, R13, UR17, R210, 0x96, !PT ;  /* 0x000000110d0d7c12 */ /* 0x000fe4000f8e96d2 */
[----:B------:R-:W-:Y:S01]  /*3b70*/  FSEL R205, R205, RZ, P1 ;  /* 0x000000ffcdcd7208 */ /* 0x000fe20000800000 */
[----:B------:R-:W4:Y:S01]  /*3b80*/  LDSM.16.MT88.4 R88, [R224+0x12000] ;  /* 0x01200000e058783b */ /* 0x000f220000004200 */
[----:B------:R-:W-:-:S03]  /*3b90*/  LOP3.LUT R12, R19, UR15, R12, 0x96, !PT ;  /* 0x0000000f130c7c12 */ /* 0x000fc6000f8e960c */
[--C-:B------:R-:W-:Y:S01]  /*3ba0*/  FFMA.FTZ R189, R24, UR9, -R205.reuse ;  /* 0x0000000918bd7c23 */ /* 0x100fe200080108cd */
[----:B------:R-:W-:Y:S01]  /*3bb0*/  FFMA.FTZ R188, R25, UR9, -R205 ;  /* 0x0000000919bc7c23 */ /* 0x000fe200080108cd */
[----:B------:R-:W-:-:S04]  /*3bc0*/  IMAD.WIDE.U32 R24, R13, -0x2daee0ad, RZ ;  /* 0xd2511f530d187825 */ /* 0x000fc800078e00ff */
[--C-:B------:R-:W-:Y:S01]  /*3bd0*/  FFMA.FTZ R185, R20, UR9, -R205.reuse ;  /* 0x0000000914b97c23 */ /* 0x100fe200080108cd */
[--C-:B------:R-:W-:Y:S01]  /*3be0*/  FFMA.FTZ R182, R21, UR9, -R205.reuse ;  /* 0x0000000915b67c23 */ /* 0x100fe200080108cd */
[--C-:B------:R-:W-:Y:S01]  /*3bf0*/  FFMA.FTZ R177, R10, UR9, -R205.reuse ;  /* 0x000000090ab17c23 */ /* 0x100fe200080108cd */
[----:B-1----:R-:W-:Y:S01]  /*3c00*/  FMNMX.FTZ R3, R11, R3, !PT ;  /* 0x000000030b037209 */ /* 0x002fe20007810000 */
[----:B------:R-:W-:Y:S01]  /*3c10*/  IMAD.WIDE.U32 R12, R12, -0x2daee0ad, RZ ;  /* 0xd2511f530c0c7825 */ /* 0x000fe200078e00ff */
[----:B------:R-:W-:Y:S01]  /*3c20*/  LOP3.LUT R14, R25, UR14, R14, 0x96, !PT ;  /* 0x0000000e190e7c12 */ /* 0x000fe2000f8e960e */
[----:B------:R-:W-:Y:S01]  /*3c30*/  MUFU.EX2 R189, R189 ;  /* 0x000000bd00bd7308 */ /* 0x000fe20000000800 */
[C---:B------:R-:W-:Y:S01]  /*3c40*/  FSETP.NEU.FTZ.AND P1, PT, R3.reuse, -INF , PT ;  /* 0xff8000000300780b */ /* 0x040fe20003f3d000 */
[----:B------:R-:W-:Y:S01]  /*3c50*/  FMUL.FTZ R201, R3, UR9 ;  /* 0x0000000903c97c20 */ /* 0x000fe20008410000 */
[----:B------:R-:W-:Y:S01]  /*3c60*/  LOP3.LUT R11, R13, UR5, R24, 0x96, !PT ;  /* 0x000000050d0b7c12 */ /* 0x000fe2000f8e9618 */
[----:B------:R-:W-:Y:S01]  /*3c70*/  IMAD.WIDE.U32 R14, R14, -0x326172a9, RZ ;  /* 0xcd9e8d570e0e7825 */ /* 0x000fe200078e00ff */
[----:B------:R-:W1:Y:S03]  /*3c80*/  LDSM.16.MT88.4 R96, [R228+0x14000] ;  /* 0x01400000e460783b */ /* 0x000e660000004200 */
[--C-:B------:R-:W-:Y:S01]  /*3c90*/  FFMA.FTZ R179, R9, UR9, -R205.reuse ;  /* 0x0000000909b37c23 */ /* 0x100fe200080108cd */
[----:B------:R-:W-:Y:S01]  /*3ca0*/  FSEL R201, R201, RZ, P1 ;  /* 0x000000ffc9c97208 */ /* 0x000fe20000800000 */
[----:B------:R-:W-:Y:S01]  /*3cb0*/  IMAD.WIDE.U32 R20, R11, -0x326172a9, RZ ;  /* 0xcd9e8d570b147825 */ /* 0x000fe200078e00ff */
[----:B------:R-:W-:Y:S01]  /*3cc0*/  MUFU.EX2 R188, R188 ;  /* 0x000000bc00bc7308 */ /* 0x000fe20000000800 */
[----:B------:R-:W5:Y:S02]  /*3cd0*/  LDSM.16.MT88.4 R104, [R226+0x14000] ;  /* 0x01400000e268783b */ /* 0x000f640000004200 */
[----:B------:R-:W-:Y:S01]  /*3ce0*/  FFMA.FTZ R181, R16, UR9, -R205 ;  /* 0x0000000910b57c23 */ /* 0x000fe200080108cd */
[--C-:B------:R-:W-:Y:S01]  /*3cf0*/  FFMA.FTZ R186, R22, UR9, -R201.reuse ;  /* 0x0000000916ba7c23 */ /* 0x100fe200080108c9 */
[--C-:B------:R-:W-:Y:S01]  /*3d00*/  FFMA.FTZ R183, R23, UR9, -R201.reuse ;  /* 0x0000000917b77c23 */ /* 0x100fe200080108c9 */
[--C-:B------:R-:W-:Y:S01]  /*3d10*/  SHF.R.U32.HI R13, RZ, 0x10, R20.reuse ;  /* 0x00000010ff0d7819 */ /* 0x100fe20000011614 */
[--C-:B------:R-:W-:Y:S01]  /*3d20*/  FFMA.FTZ R184, R26, UR9, -R201.reuse ;  /* 0x000000091ab87c23 */ /* 0x100fe200080108c9 */
[----:B------:R-:W-:Y:S01]  /*3d30*/  SHF.R.U32.HI R151, RZ, 0x18, R20 ;  /* 0x00000018ff977819 */ /* 0x000fe20000011614 */
[--C-:B------:R-:W-:Y:S01]  /*3d40*/  FFMA.FTZ R187, R27, UR9, -R201.reuse ;  /* 0x000000091bbb7c23 */ /* 0x100fe200080108c9 */
[----:B------:R-:W-:Y:S01]  /*3d50*/  MUFU.EX2 R186, R186 ;  /* 0x000000ba00ba7308 */ /* 0x000fe20000000800 */
[----:B------:R-:W-:Y:S01]  /*3d60*/  LOP3.LUT R2, R13, 0xff, RZ, 0xc0, !PT ;  /* 0x000000ff0d027812 */ /* 0x000fe200078ec0ff */
[----:B------:R-:W-:Y:S01]  /*3d70*/  FFMA.FTZ R176, R7, UR9, -R201 ;  /* 0x0000000907b07c23 */ /* 0x000fe200080108c9 */
[----:B------:R-:W-:Y:S01]  /*3d80*/  LOP3.LUT R11, R21, UR8, R14, 0x96, !PT ;  /* 0x00000008150b7c12 */ /* 0x000fe2000f8e960e */
[----:B------:R-:W5:Y:S01]  /*3d90*/  LDSM.16.MT88.4 R112, [R225+0x14000] ;  /* 0x01400000e170783b */ /* 0x000f620000004200 */
[----:B------:R-:W-:Y:S01]  /*3da0*/  PRMT R151, R2, 0x5410, R151 ;  /* 0x0000541002977816 */ /* 0x000fe20000000097 */
[--C-:B------:R-:W-:Y:S01]  /*3db0*/  FFMA.FTZ R6, R6, UR9, -R201.reuse ;  /* 0x0000000906067c23 */ /* 0x100fe200080108c9 */
[C---:B------:R-:W-:Y:S01]  /*3dc0*/  LOP3.LUT R0, R11.reuse, 0xffff, RZ, 0xc0, !PT ;  /* 0x0000ffff0b007812 */ /* 0x040fe200078ec0ff */
[----:B------:R-:W2:Y:S01]  /*3dd0*/  MUFU.EX2 R183, R183 ;  /* 0x000000b700b77308 */ /* 0x000ea20000000800 */
[----:B------:R-:W-:Y:S01]  /*3de0*/  LOP3.LUT R14, R20, 0xffff, RZ, 0xc0, !PT ;  /* 0x0000ffff140e7812 */ /* 0x000fe200078ec0ff */
[----:B------:R-:W5:Y:S01]  /*3df0*/  LDSM.16.MT88.4 R120, [R224+0x14000] ;  /* 0x01400000e078783b */ /* 0x000f620000004200 */
[----:B------:R-:W-:Y:S01]  /*3e00*/  LOP3.LUT R148, R11, 0xff, RZ, 0xc0, !PT ;  /* 0x000000ff0b947812 */ /* 0x000fe200078ec0ff */
[----:B------:R-:W-:Y:S01]  /*3e10*/  FFMA.FTZ R180, R4, UR9, -R201 ;  /* 0x0000000904b47c23 */ /* 0x000fe200080108c9 */
[--C-:B------:R-:W-:Y:S01]  /*3e20*/  SHF.R.U32.HI R149, RZ, 0x10, R11.reuse ;  /* 0x00000010ff957819 */ /* 0x100fe2000001160b */
[----:B------:R-:W5:Y:S01]  /*3e30*/  LDSM.16.MT88.4 R128, [R228+0x16000] ;  /* 0x01600000e480783b */ /* 0x000f620000004200 */
[----:B------:R-:W-:Y:S01]  /*3e40*/  SHF.R.U32.HI R0, RZ, 0x8, R0 ;  /* 0x00000008ff007819 */ /* 0x000fe20000011600 */
[----:B------:R-:W-:Y:S01]  /*3e50*/  MUFU.EX2 R185, R185 ;  /* 0x000000b900b97308 */ /* 0x000fe20000000800 */
[----:B------:R-:W-:Y:S01]  /*3e60*/  SHF.R.U32.HI R2, RZ, 0x18, R11 ;  /* 0x00000018ff027819 */ /* 0x000fe2000001160b */
[----:B------:R-:W5:Y:S01]  /*3e70*/  LDSM.16.MT88.4 R136, [R226+0x16000] ;  /* 0x01600000e288783b */ /* 0x000f620000004200 */
[--C-:B------:R-:W-:Y:S01]  /*3e80*/  HSET2.LE.AND R151, R151, R194.reuse, PT ;  /* 0x000000c297977233 */ /* 0x100fe20003803000 */
[----:B------:R-:W-:Y:S01]  /*3e90*/  FFMA.FTZ R178, R5, UR9, -R201 ;  /* 0x0000000905b27c23 */ /* 0x000fe200080108c9 */
[----:B------:R-:W-:Y:S01]  /*3ea0*/  LOP3.LUT R150, R20, 0xff, RZ, 0xc0, !PT ;  /* 0x000000ff14967812 */ /* 0x000fe200078ec0ff */
[----:B------:R-:W5:Y:S01]  /*3eb0*/  LDSM.16.MT88.4 R152, [R225+0x16000] ;  /* 0x01600000e198783b */ /* 0x000f620000004200 */
[----:B------:R-:W-:Y:S01]  /*3ec0*/  SHF.R.U32.HI R14, RZ, 0x8, R14 ;  /* 0x00000008ff0e7819 */ /* 0x000fe2000001160e */
[----:B------:R-:W3:Y:S01]  /*3ed0*/  MUFU.EX2 R182, R182 ;  /* 0x000000b600b67308 */ /* 0x000ee20000000800 */
[----:B--2---:R-:W-:Y:S01]  /*3ee0*/  F2FP.F16.F32.PACK_AB R11, R183, R186 ;  /* 0x000000bab70b723e */ /* 0x004fe200000000ff */
[----:B------:R-:W-:Y:S01]  /*3ef0*/  LDSM.16.MT88.4 R24, [R226+0x10800] ;  /* 0x01080000e218783b */ /* 0x000fe20000004200 */
[----:B------:R-:W-:Y:S01]  /*3f00*/  PRMT R148, R148, 0x5410, R0 ;  /* 0x0000541094947816 */ /* 0x000fe20000000000 */
[--C-:B------:R-:W-:Y:S01]  /*3f10*/  FFMA.FTZ R190, R190, UR9, -R205.reuse ;  /* 0x00000009bebe7c23 */ /* 0x100fe200080108cd */
[----:B------:R-:W-:Y:S01]  /*3f20*/  PRMT R150, R150, 0x5410, R14 ;  /* 0x0000541096967816 */ /* 0x000fe2000000000e */
[----:B------:R-:W-:Y:S01]  /*3f30*/  LDSM.16.MT88.4 R20, [R226+0x12800] ;  /* 0x01280000e214783b */ /* 0x000fe20000004200 */
[----:B------:R-:W-:Y:S01]  /*3f40*/  LOP3.LUT R149, R149, 0xff, RZ, 0xc0, !PT ;  /* 0x000000ff95957812 */ /* 0x000fe200078ec0ff */
[----:B------:R-:W-:Y:S01]  /*3f50*/  MUFU.EX2 R184, R184 ;  /* 0x000000b800b87308 */ /* 0x000fe20000000800 */
[----:B------:R-:W-:Y:S01]  /*3f60*/  LOP3.LUT R151, R151, R11, RZ, 0xc0, !PT ;  /* 0x0000000b97977212 */ /* 0x000fe200078ec0ff */
[----:B------:R-:W-:Y:S01]  /*3f70*/  LDSM.16.MT88.4 R28, [R225+0x12800] ;  /* 0x01280000e11c783b */ /* 0x000fe20000004200 */
[----:B------:R-:W-:Y:S01]  /*3f80*/  LOP3.LUT R11, R15, UR27, R18, 0x96, !PT ;  /* 0x0000001b0f0b7c12 */ /* 0x000fe2000f8e9612 */
[--C-:B------:R-:W-:Y:S01]  /*3f90*/  FFMA.FTZ R191, R191, UR9, -R205.reuse ;  /* 0x00000009bfbf7c23 */ /* 0x100fe200080108cd */
[----:B------:R-:W-:Y:S01]  /*3fa0*/  PRMT R149, R149, 0x5410, R2 ;  /* 0x0000541095957816 */ /* 0x000fe20000000002 */
[----:B------:R-:W-:Y:S01]  /*3fb0*/  LDSM.16.MT88.4 R172, [R228+0x10800] ;  /* 0x01080000e4ac783b */ /* 0x000fe20000004200 */
[--C-:B------:R-:W-:Y:S01]  /*3fc0*/  HSET2.LE.AND R148, R148, R194.reuse, PT ;  /* 0x000000c294947233 */ /* 0x100fe20003803000 */
[----:B------:R-:W2:Y:S01]  /*3fd0*/  MUFU.EX2 R187, R187 ;  /* 0x000000bb00bb7308 */ /* 0x000ea20000000800 */
[--C-:B------:R-:W-:Y:S01]  /*3fe0*/  HSET2.LE.AND R150, R150, R194.reuse, PT ;  /* 0x000000c296967233 */ /* 0x100fe20003803000 */
[----:B------:R-:W-:Y:S01]  /*3ff0*/  IMAD.WIDE.U32 R10, R11, -0x2daee0ad, RZ ;  /* 0xd2511f530b0a7825 */ /* 0x000fe200078e00ff */
[----:B------:R-:W-:Y:S01]  /*4000*/  F2FP.F16.F32.PACK_AB R2, R188, R189 ;  /* 0x000000bdbc02723e */ /* 0x000fe200000000ff */
[----:B------:R-:W-:Y:S01]  /*4010*/  LDSM.16.MT88.4 R168, [R225+0x10800] ;  /* 0x01080000e1a8783b */ /* 0x000fe20000004200 */
[----:B---3--:R-:W-:Y:S01]  /*4020*/  F2FP.F16.F32.PACK_AB R0, R182, R185 ;  /* 0x000000b9b600723e */ /* 0x008fe200000000ff */
[--C-:B------:R-:W-:Y:S01]  /*4030*/  FFMA.FTZ R192, R192, UR9, -R205.reuse ;  /* 0x00000009c0c07c23 */ /* 0x100fe200080108cd */
[----:B------:R-:W-:Y:S01]  /*4040*/  LOP3.LUT R148, R148, R2, RZ, 0xc0, !PT ;  /* 0x0000000294947212 */ /* 0x000fe200078ec0ff */
[--C-:B------:R-:W-:Y:S01]  /*4050*/  FFMA.FTZ R2, R8, UR9, -R205.reuse ;  /* 0x0000000908027c23 */ /* 0x100fe200080108cd */
[----:B------:R-:W-:Y:S01]  /*4060*/  LOP3.LUT R150, R150, R0, RZ, 0xc0, !PT ;  /* 0x0000000096967212 */ /* 0x000fe200078ec0ff */
[----:B------:R-:W-:Y:S01]  /*4070*/  MUFU.EX2 R177, R177 ;  /* 0x000000b100b17308 */ /* 0x000fe20000000800 */
[--C-:B------:R-:W-:Y:S01]  /*4080*/  HSET2.LE.AND R149, R149, R194.reuse, PT ;  /* 0x000000c295957233 */ /* 0x100fe20003803000 */
[----:B------:R-:W-:Y:S01]  /*4090*/  LDSM.16.MT88.4 R32, [R228+0x12800] ;  /* 0x01280000e420783b */ /* 0x000fe20000004200 */
[C---:B------:R-:W-:Y:S01]  /*40a0*/  LOP3.LUT R8, R10.reuse, 0xffff, RZ, 0xc0, !PT ;  /* 0x0000ffff0a087812 */ /* 0x040fe200078ec0ff */
[----:B------:R-:W-:Y:S01]  /*40b0*/  FFMA.FTZ R193, R193, UR9, -R205 ;  /* 0x00000009c1c17c23 */ /* 0x000fe200080108cd */
[----:B------:R-:W-:Y:S01]  /*40c0*/  LOP3.LUT R13, R11, UR4, R12, 0x96, !PT ;  /* 0x000000040b0d7c12 */ /* 0x000fe2000f8e960c */
[--C-:B------:R-:W-:Y:S01]  /*40d0*/  FFMA.FTZ R195, R195, UR9, -R201.reuse ;  /* 0x00000009c3c37c23 */ /* 0x100fe200080108c9 */
[----:B--2---:R-:W-:Y:S01]  /*40e0*/  F2FP.F16.F32.PACK_AB R0, R187, R184 ;  /* 0x000000b8bb00723e */ /* 0x004fe200000000ff */
[----:B------:R-:W2:Y:S01]  /*40f0*/  MUFU.EX2 R2, R2 ;  /* 0x0000000200027308 */ /* 0x000ea20000000800 */
[----:B------:R-:W-:Y:S01]  /*4100*/  LOP3.LUT R14, R10, 0xff, RZ, 0xc0, !PT ;  /* 0x000000ff0a0e7812 */ /* 0x000fe200078ec0ff */
[--C-:B------:R-:W-:Y:S01]  /*4110*/  FFMA.FTZ R197, R197, UR9, -R201.reuse ;  /* 0x00000009c5c57c23 */ /* 0x100fe200080108c9 */
[----:B------:R-:W-:Y:S01]  /*4120*/  LOP3.LUT R149, R149, R0, RZ, 0xc0, !PT ;  /* 0x0000000095957212 */ /* 0x000fe200078ec0ff */
[--C-:B------:R-:W-:Y:S01]  /*4130*/  FFMA.FTZ R196, R196, UR9, -R201.reuse ;  /* 0x00000009c4c47c23 */ /* 0x100fe200080108c9 */
[--C-:B------:R-:W-:Y:S01]  /*4140*/  SHF.R.U32.HI R15, RZ, 0x10, R10.reuse ;  /* 0x00000010ff0f7819 */ /* 0x100fe2000001160a */
[----:B------:R-:W-:Y:S01]  /*4150*/  FFMA.FTZ R198, R198, UR9, -R201 ;  /* 0x00000009c6c67c23 */ /* 0x000fe200080108c9 */
[----:B------:R-:W-:Y:S01]  /*4160*/  SHF.R.U32.HI R0, RZ, 0x18, R10 ;  /* 0x00000018ff007819 */ /* 0x000fe2000001160a */
[----:B------:R-:W-:Y:S01]  /*4170*/  MUFU.EX2 R176, R176 ;  /* 0x000000b000b07308 */ /* 0x000fe20000000800 */
[----:B------:R-:W-:Y:S01]  /*4180*/  SHF.R.U32.HI R7, RZ, 0x8, R8 ;  /* 0x00000008ff077819 */ /* 0x000fe20000011608 */
[C---:B------:R-:W-:Y:S01]  /*4190*/  HMMA.16816.F32 R36, R148.reuse, R40, RZ ;  /* 0x000000289424723c */ /* 0x040fe200000018ff */
[----:B------:R-:W3:Y:S01]  /*41a0*/  LDSM.16.MT88.4 R8, [R224+0x16000] ;  /* 0x01600000e008783b */ /* 0x000ee20000004200 */
[----:B------:R-:W-:Y:S01]  /*41b0*/  LOP3.LUT R15, R15, 0xff, RZ, 0xc0, !PT ;  /* 0x000000ff0f0f7812 */ /* 0x000fe200078ec0ff */
[----:B------:R-:W-:Y:S01]  /*41c0*/  FFMA.FTZ R208, R208, UR9, -R205 ;  /* 0x00000009d0d07c23 */ /* 0x000fe200080108cd */
[----:B------:R-:W-:Y:S01]  /*41d0*/  PRMT R14, R14, 0x5410, R7 ;  /* 0x000054100e0e7816 */ /* 0x000fe20000000007 */
[----:B------:R-:W-:Y:S01]  /*41e0*/  FFMA.FTZ R207, R207, UR9, -R205 ;  /* 0x00000009cfcf7c23 */ /* 0x000fe200080108cd */
[----:B------:R-:W-:Y:S01]  /*41f0*/  PRMT R15, R15, 0x5410, R0 ;  /* 0x000054100f0f7816 */ /* 0x000fe20000000000 */
[----:B------:R-:W-:Y:S01]  /*4200*/  MUFU.EX2 R181, R181 ;  /* 0x000000b500b57308 */ /* 0x000fe20000000800 */
[----:B------:R-:W-:Y:S01]  /*4210*/  SHF.R.U32.HI R7, RZ, 0x10, R13 ;  /* 0x00000010ff077819 */ /* 0x000fe2000001160d */
[C---:B------:R-:W-:Y:S01]  /*4220*/  HMMA.16816.F32 R40, R148.reuse, R42, RZ ;  /* 0x0000002a9428723c */ /* 0x040fe200000018ff */
[----:B------:R-:W-:Y:S01]  /*4230*/  LOP3.LUT R12, R13, 0xff, RZ, 0xc0, !PT ;  /* 0x000000ff0d0c7812 */ /* 0x000fe200078ec0ff */
[----:B------:R-:W-:Y:S01]  /*4240*/  FFMA.FTZ R206, R206, UR9, -R205 ;  /* 0x00000009cece7c23 */ /* 0x000fe200080108cd */
[----:B------:R-:W-:Y:S01]  /*4250*/  SHF.R.U32.HI R4, RZ, 0x18, R13 ;  /* 0x00000018ff047819 */ /* 0x000fe2000001160d */
[----:B------:R-:W-:Y:S01]  /*4260*/  FFMA.FTZ R247, R204, UR9, -R205 ;  /* 0x00000009ccf77c23 */ /* 0x000fe200080108cd */
[--C-:B------:R-:W-:Y:S01]  /*4270*/  HSET2.LE.AND R14, R14, R194.reuse, PT ;  /* 0x000000c20e0e7233 */ /* 0x100fe20003803000 */
[----:B------:R4:W1:Y:S01]  /*4280*/  MUFU.EX2 R0, R6 ;  /* 0x0000000600007308 */ /* 0x0008620000000800 */
[----:B------:R-:W-:Y:S01]  /*4290*/  HSET2.LE.AND R15, R15, R194, PT ;  /* 0x000000c20f0f7233 */ /* 0x000fe20003803000 */
[C---:B------:R-:W-:Y:S01]  /*42a0*/  HMMA.16816.F32 R160, R148.reuse, R156, RZ ;  /* 0x0000009c94a0723c */ /* 0x040fe200000018ff */
[----:B--2---:R-:W-:Y:S01]  /*42b0*/  F2FP.F16.F32.PACK_AB R17, R2, R177 ;  /* 0x000000b10211723e */ /* 0x004fe200000000ff */
[--C-:B------:R-:W-:Y:S01]  /*42c0*/  FFMA.FTZ R203, R203, UR9, -R201.reuse ;  /* 0x00000009cbcb7c23 */ /* 0x100fe200080108c9 */
[--C-:B------:R-:W-:Y:S01]  /*42d0*/  FFMA.FTZ R202, R202, UR9, -R201.reuse ;  /* 0x00000009caca7c23 */ /* 0x100fe200080108c9 */
[--C-:B------:R-:W-:Y:S01]  /*42e0*/  FFMA.FTZ R246, R199, UR9, -R201.reuse ;  /* 0x00000009c7f67c23 */ /* 0x100fe200080108c9 */
[----:B------:R-:W-:Y:S01]  /*42f0*/  LOP3.LUT R14, R14, R17, RZ, 0xc0, !PT ;  /* 0x000000110e0e7212 */ /* 0x000fe200078ec0ff */
[----:B------:R-:W2:Y:S01]  /*4300*/  MUFU.EX2 R179, R179 ;  /* 0x000000b300b37308 */ /* 0x000ea20000000800 */
[----:B------:R-:W-:Y:S01]  /*4310*/  HMMA.16816.F32 R44, R148, R48, RZ ;  /* 0x00000030942c723c */ /* 0x000fe200000018ff */
[----:B------:R-:W-:Y:S01]  /*4320*/  FFMA.FTZ R200, R200, UR9, -R201 ;  /* 0x00000009c8c87c23 */ /* 0x000fe200080108c9 */
[----:B------:R-:W-:Y:S01]  /*4330*/  FADD.FTZ R188, R189, R188 ;  /* 0x000000bcbdbc7221 */ /* 0x000fe20000010000 */
[----:B------:R-:W-:-:S03]  /*4340*/  FADD.FTZ R184, R184, R187 ;  /* 0x000000bbb8b87221 */ /* 0x000fc60000010000 */
[C---:B------:R-:W-:Y:S01]  /*4350*/  HMMA.16816.F32 R52, R148.reuse, R56, RZ ;  /* 0x000000389434723c */ /* 0x040fe200000018ff */
[----:B------:R-:W5:Y:S01]  /*4360*/  MUFU.EX2 R180, R180 ;  /* 0x000000b400b47308 */ /* 0x000f620000000800 */
[----:B----4-:R-:W-:Y:S01]  /*4370*/  LOP3.LUT R6, R13, 0xffff, RZ, 0xc0, !PT ;  /* 0x0000ffff0d067812 */ /* 0x010fe200078ec0ff */
[----:B------:R-:W-:Y:S01]  /*4380*/  FADD.FTZ R188, R185, R188 ;  /* 0x000000bcb9bc7221 */ /* 0x000fe20000010000 */
[----:B------:R-:W-:Y:S01]  /*4390*/  LOP3.LUT R13, R7, 0xff, RZ, 0xc0, !PT ;  /* 0x000000ff070d7812 */ /* 0x000fe200078ec0ff */
[----:B------:R-:W-:Y:S01]  /*43a0*/  FADD.FTZ R186, R186, R184 ;  /* 0x000000b8baba7221 */ /* 0x000fe20000010000 */
[----:B------:R-:W-:Y:S01]  /*43b0*/  SHF.R.U32.HI R6, RZ, 0x8, R6 ;  /* 0x00000008ff067819 */ /* 0x000fe20000011606 */
[C---:B------:R-:W-:Y:S01]  /*43c0*/  HMMA.16816.F32 R60, R148.reuse, R64, RZ ;  /* 0x00000040943c723c */ /* 0x040fe200000018ff */
[----:B------:R-:W-:Y:S01]  /*43d0*/  PRMT R13, R13, 0x5410, R4 ;  /* 0x000054100d0d7816 */ /* 0x000fe20000000004 */
[----:B------:R-:W4:Y:S01]  /*43e0*/  MUFU.EX2 R178, R178 ;  /* 0x000000b200b27308 */ /* 0x000f220000000800 */
[----:B------:R-:W-:Y:S01]  /*43f0*/  PRMT R12, R12, 0x5410, R6 ;  /* 0x000054100c0c7816 */ /* 0x000fe20000000006 */
[----:B------:R-:W-:Y:S01]  /*4400*/  FADD.FTZ R188, R182, R188 ;  /* 0x000000bcb6bc7221 */ /* 0x000fe20000010000 */
[----:B------:R-:W3:Y:S01]  /*4410*/  LDSM.16.MT88.4 R4, [R224+0x10800] ;  /* 0x01080000e004783b */ /* 0x000ee20000004200 */
[----:B-1----:R-:W-:Y:S01]  /*4420*/  F2FP.F16.F32.PACK_AB R16, R0, R176 ;  /* 0x000000b00010723e */ /* 0x002fe200000000ff */
[C---:B------:R-:W-:Y:S01]  /*4430*/  HMMA.16816.F32 R68, R148.reuse, R72, RZ ;  /* 0x000000489444723c */ /* 0x040fe200000018ff */
[--C-:B------:R-:W-:Y:S01]  /*4440*/  HSET2.LE.AND R12, R12, R194.reuse, PT ;  /* 0x000000c20c0c7233 */ /* 0x100fe20003803000 */
[----:B------:R-:W-:Y:S01]  /*4450*/  FADD.FTZ R186, R183, R186 ;  /* 0x000000bab7ba7221 */ /* 0x000fe20000010000 */
[----:B------:R-:W-:Y:S01]  /*4460*/  LOP3.LUT R15, R15, R16, RZ, 0xc0, !PT ;  /* 0x000000100f0f7212 */ /* 0x000fe200078ec0ff */
[----:B------:R-:W-:Y:S01]  /*4470*/  MUFU.EX2 R190, R190 ;  /* 0x000000be00be7308 */ /* 0x000fe20000000800 */
[----:B--2---:R-:W-:Y:S01]  /*4480*/  F2FP.F16.F32.PACK_AB R17, R179, R181 ;  /* 0x000000b5b311723e */ /* 0x004fe200000000ff */
[C---:B------:R-:W-:Y:S01]  /*4490*/  HMMA.16816.F32 R76, R148.reuse, R80, RZ ;  /* 0x00000050944c723c */ /* 0x040fe200000018ff */
[----:B------:R-:W-:Y:S01]  /*44a0*/  HSET2.LE.AND R13, R13, R194, PT ;  /* 0x000000c20d0d7233 */ /* 0x000fe20003803000 */
[----:B------:R-:W-:Y:S01]  /*44b0*/  FADD.FTZ R188, R181, R188 ;  /* 0x000000bcb5bc7221 */ /* 0x000fe20000010000 */
[----:B------:R-:W-:Y:S01]  /*44c0*/  LOP3.LUT R12, R12, R17, RZ, 0xc0, !PT ;  /* 0x000000110c0c7212 */ /* 0x000fe200078ec0ff */
[----:B-----5:R-:W-:Y:S01]  /*44d0*/  FADD.FTZ R186, R180, R186 ;  /* 0x000000bab4ba7221 */ /* 0x020fe20000010000 */
[C---:B----4-:R-:W-:Y:S01]  /*44e0*/  F2FP.F16.F32.PACK_AB R16, R178.reuse, R180 ;  /* 0x000000b4b210723e */ /* 0x050fe200000000ff */
[C---:B------:R-:W-:Y:S01]  /*44f0*/  HMMA.16816.F32 R84, R148.reuse, R88, RZ ;  /* 0x000000589454723c */ /* 0x040fe200000018ff */
[----:B------:R-:W1:Y:S01]  /*4500*/  MUFU.EX2 R191, R191 ;  /* 0x000000bf00bf7308 */ /* 0x000e620000000800 */
[----:B------:R-:W-:Y:S01]  /*4510*/  FADD.FTZ R188, R179, R188 ;  /* 0x000000bcb3bc7221 */ /* 0x000fe20000010000 */
[----:B------:R-:W-:Y:S01]  /*4520*/  LOP3.LUT R13, R13, R16, RZ, 0xc0, !PT ;  /* 0x000000100d0d7212 */ /* 0x000fe200078ec0ff */
[----:B------:R-:W-:Y:S01]  /*4530*/  FADD.FTZ R186, R178, R186 ;  /* 0x000000bab2ba7221 */ /* 0x000fe20000010000 */
[----:B------:R-:W2:Y:S01]  /*4540*/  LDSM.16.MT88.4 R16, [R224+0x12800] ;  /* 0x01280000e010783b */ /* 0x000ea20000004200 */
[C---:B------:R-:W-:Y:S01]  /*4550*/  HMMA.16816.F32 R92, R148.reuse, R96, RZ ;  /* 0x00000060945c723c */ /* 0x040fe200000018ff */
[----:B------:R-:W-:Y:S01]  /*4560*/  FADD.FTZ R188, R177, R188 ;  /* 0x000000bcb1bc7221 */ /* 0x000fe20000010000 */
[----:B------:R-:W-:Y:S01]  /*4570*/  FADD.FTZ R186, R176, R186 ;  /* 0x000000bab0ba7221 */ /* 0x000fe20000010000 */
[----:B------:R-:W-:Y:S02]  /*4580*/  MUFU.EX2 R192, R192 ;  /* 0x000000c000c07308 */ /* 0x000fe40000000800 */
[----:B------:R-:W-:Y:S01]  /*4590*/  FADD.FTZ R188, R2, R188 ;  /* 0x000000bc02bc7221 */ /* 0x000fe20000010000 */
[----:B------:R-:W-:Y:S01]  /*45a0*/  HMMA.16816.F32 R100, R148, R104, RZ ;  /* 0x000000689464723c */ /* 0x000fe200000018ff */
[----:B------:R-:W-:-:S04]  /*45b0*/  FADD.FTZ R186, R0, R186 ;  /* 0x000000ba00ba7221 */ /* 0x000fc80000010000 */
[----:B------:R-:W-:Y:S01]  /*45c0*/  MUFU.EX2 R193, R193 ;  /* 0x000000c100c17308 */ /* 0x000fe20000000800 */
[C---:B------:R-:W-:Y:S06]  /*45d0*/  HMMA.16816.F32 R108, R148.reuse, R112, RZ ;  /* 0x00000070946c723c */ /* 0x040fec00000018ff */
        /* <DEDUP_REMOVED lines=8> */
[----:B------:R-:W5:Y:S05]  /*4660*/  MUFU.EX2 R198, R198 ;  /* 0x000000c600c67308 */ /* 0x000f6a0000000800 */
[C---:B------:R-:W-:Y:S03]  /*4670*/  HMMA.16816.F32 R48, R148.reuse, R50, RZ ;  /* 0x000000329430723c */ /* 0x040fe600000018ff */
[----:B------:R-:W-:Y:S03]  /*4680*/  MUFU.EX2 R208, R208 ;  /* 0x000000d000d07308 */ /* 0x000fe60000000800 */
        /* <DEDUP_REMOVED lines=17> */
[C---:B------:R-:W-:Y:S06]  /*47a0*/  HMMA.16816.F32 R136, R148.reuse, R138, RZ ;  /* 0x0000008a9488723c */ /* 0x040fec00000018ff */
[C---:B------:R-:W-:Y:S06]  /*47b0*/  HMMA.16816.F32 R152, R148.reuse, R154, RZ ;  /* 0x0000009a9498723c */ /* 0x040fec00000018ff */
[C---:B---3--:R-:W-:Y:S06]  /*47c0*/  HMMA.16816.F32 R144, R148.reuse, R8, RZ ;  /* 0x000000089490723c */ /* 0x048fec00000018ff */
[----:B------:R-:W-:Y:S01]  /*47d0*/  HMMA.16816.F32 R148, R148, R10, RZ ;  /* 0x0000000a9494723c */ /* 0x000fe200000018ff */
[----:B------:R-:W3:Y:S05]  /*47e0*/  LDSM.16.MT88.4 R8, [R228+0x14800] ;  /* 0x01480000e408783b */ /* 0x000eea0000004200 */
[C---:B------:R-:W-:Y:S06]  /*47f0*/  HMMA.16816.F32 R36, R12.reuse, R24, R36 ;  /* 0x000000180c24723c */ /* 0x040fec0000001824 */
        /* <DEDUP_REMOVED lines=11> */
[C---:B---3--:R-:W-:Y:S06]  /*48b0*/  HMMA.16816.F32 R92, R12.reuse, R8, R92 ;  /* 0x000000080c5c723c */ /* 0x048fec000000185c */
[----:B-1----:R-:W-:Y:S01]  /*48c0*/  HMMA.16816.F32 R100, R12, R24, R100 ;  /* 0x000000180c64723c */ /* 0x002fe20000001864 */
[----:B------:R-:W-:-:S05]  /*48d0*/  IMAD.U32 R8, RZ, RZ, UR10 ;  /* 0x0000000aff087e24 */ /* 0x000fca000f8e00ff */
[----:B------:R-:W-:Y:S01]  /*48e0*/  LOP3.LUT R216, R217, UR33, R8, 0x96, !PT ;  /* 0x00000021d9d87c12 */ /* 0x000fe2000f8e9608 */
[C---:B------:R-:W-:Y:S01]  /*48f0*/  HMMA.16816.F32 R96, R12.reuse, R10, R96 ;  /* 0x0000000a0c60723c */ /* 0x040fe20000001860 */
[----:B------:R-:W1:Y:S03]  /*4900*/  LDSM.16.MT88.4 R8, [R226+0x16800] ;  /* 0x01680000e208783b */ /* 0x000e660000004200 */
[----:B------:R-:W-:Y:S02]  /*4910*/  IMAD.WIDE.U32 R216, R216, -0x326172a9, RZ ;  /* 0xcd9e8d57d8d87825 */ /* 0x000fe400078e00ff */
[C---:B----4-:R-:W-:Y:S03]  /*4920*/  HMMA.16816.F32 R108, R12.reuse, R4, R108 ;  /* 0x000000040c6c723c */ /* 0x050fe6000000186c */
[----:B------:R-:W-:Y:S01]  /*4930*/  LOP3.LUT R214, R217, UR21, R214, 0x96, !PT ;  /* 0x00000015d9d67c12 */ /* 0x000fe2000f8e96d6 */
[----:B------:R-:W-:Y:S01]  /*4940*/  VIADD R217, R231, 0x3000 ;  /* 0x00003000e7d97836 */ /* 0x000fe20000000000 */
[----:B------:R-:W-:Y:S01]  /*4950*/  LOP3.LUT R24, R211, UR19, R216, 0x96, !PT ;  /* 0x00000013d3187c12 */ /* 0x000fe2000f8e96d8 */
[----:B------:R-:W-:Y:S01]  /*4960*/  HMMA.16816.F32 R112, R12, R6, R112 ;  /* 0x000000060c70723c */ /* 0x000fe20000001870 */
[----:B------:R-:W3:Y:S01]  /*4970*/  LDSM.16.MT88.4 R4, [R225+0x16800] ;  /* 0x01680000e104783b */ /* 0x000ee20000004200 */
[----:B------:R-:W-:-:S04]  /*4980*/  IMAD.WIDE.U32 R214, R214, -0x2daee0ad, RZ ;  /* 0xd2511f53d6d67825 */ /* 0x000fc800078e00ff */
[----:B------:R-:W-:Y:S01]  /*4990*/  IMAD.WIDE.U32 R24, R24, -0x2daee0ad, RZ ;  /* 0xd2511f5318187825 */ /* 0x000fe200078e00ff */
[----:B------:R-:W-:Y:S01]  /*49a0*/  LOP3.LUT R213, R215, UR18, R212, 0x96, !PT ;  /* 0x00000012d7d57c12 */ /* 0x000fe2000f8e96d4 */
[----:B-----5:R-:W-:Y:S02]  /*49b0*/  HMMA.16816.F32 R116, R12, R20, R116 ;  /* 0x000000140c74723c */ /* 0x020fe40000001874 */
[----:B------:R-:W-:Y:S01]  /*49c0*/  VIADD R216, R231, 0x3800 ;  /* 0x00003800e7d87836 */ /* 0x000fe20000000000 */
[----:B------:R-:W-:-:S03]  /*49d0*/  LOP3.LUT R212, R25, UR16, R214, 0x96, !PT ;  /* 0x0000001019d47c12 */ /* 0x000fc6000f8e96d6 */
[----:B--2---:R-:W-:Y:S01]  /*49e0*/  HMMA.16816.F32 R128, R12, R18, R128 ;  /* 0x000000120c80723c */ /* 0x004fe20000001880 */
[----:B------:R-:W-:-:S04]  /*49f0*/  IMAD.WIDE.U32 R20, R213, -0x326172a9, RZ ;  /* 0xcd9e8d57d5147825 */ /* 0x000fc800078e00ff */
[----:B------:R-:W-:Y:S01]  /*4a00*/  IMAD.WIDE.U32 R212, R212, -0x326172a9, RZ ;  /* 0xcd9e8d57d4d47825 */ /* 0x000fe200078e00ff */
[----:B------:R-:W-:Y:S01]  /*4a10*/  LOP3.LUT R211, R21, UR17, R210, 0x96, !PT ;  /* 0x0000001115d37c12 */ /* 0x000fe2000f8e96d2 */
[C---:B------:R-:W-:Y:S03]  /*4a20*/  HMMA.16816.F32 R104, R12.reuse, R26, R104 ;  /* 0x0000001a0c68723c */ /* 0x040fe60000001868 */
[----:B------:R-:W-:Y:S01]  /*4a30*/  LOP3.LUT R210, R213, UR15, R20, 0x96, !PT ;  /* 0x0000000fd5d27c12 */ /* 0x000fe2000f8e9614 */
[----:B------:R-:W-:Y:S02]  /*4a40*/  IMAD.WIDE.U32 R18, R211, -0x2daee0ad, RZ ;  /* 0xd2511f53d3127825 */ /* 0x000fe400078e00ff */
[----:B------:R-:W-:Y:S02]  /*4a50*/  HMMA.16816.F32 R124, R12, R16, R124 ;  /* 0x000000100c7c723c */ /* 0x000fe4000000187c */
[----:B------:R-:W-:Y:S01]  /*4a60*/  IMAD.WIDE.U32 R210, R210, -0x2daee0ad, RZ ;  /* 0xd2511f53d2d27825 */ /* 0x000fe200078e00ff */
[----:B------:R-:W-:-:S02]  /*4a70*/  LOP3.LUT R214, R19, UR14, R24, 0x96, !PT ;  /* 0x0000000e13d67c12 */ /* 0x000fc4000f8e9618 */
[----:B------:R-:W2:Y:S01]  /*4a80*/  LDSM.16.MT88.4 R24, [R224+0x16800] ;  /* 0x01680000e018783b */ /* 0x000ea20000004200 */
[----:B-1----:R-:W-:Y:S01]  /*4a90*/  HMMA.16816.F32 R132, R12, R8, R132 ;  /* 0x000000080c84723c */ /* 0x002fe20000001884 */
[----:B------:R-:W-:Y:S01]  /*4aa0*/  LOP3.LUT R18, R211, UR5, R18, 0x96, !PT ;  /* 0x00000005d3127c12 */ /* 0x000fe2000f8e9612 */
[----:B------:R-:W-:-:S04]  /*4ab0*/  IMAD.WIDE.U32 R214, R214, -0x326172a9, RZ ;  /* 0xcd9e8d57d6d67825 */ /* 0x000fc800078e00ff */
[----:B------:R-:W-:Y:S01]  /*4ac0*/  IMAD.WIDE.U32 R18, R18, -0x326172a9, RZ ;  /* 0xcd9e8d5712127825 */ /* 0x000fe200078e00ff */
[C---:B------:R-:W-:Y:S01]  /*4ad0*/  HMMA.16816.F32 R136, R12.reuse, R10, R136 ;  /* 0x0000000a0c88723c */ /* 0x040fe20000001888 */
[----:B------:R-:W1:Y:S01]  /*4ae0*/  LDSM.16.MT88.4 R8, [R228+0x11000] ;  /* 0x01100000e408783b */ /* 0x000e620000004200 */
[----:B------:R-:W-:Y:S01]  /*4af0*/  LOP3.LUT R212, R215, UR27, R212, 0x96, !PT ;  /* 0x0000001bd7d47c12 */ /* 0x000fe2000f8e96d4 */
[----:B------:R-:W-:Y:S01]  /*4b00*/  VIADD R215, R231, 0x4000 ;  /* 0x00004000e7d77836 */ /* 0x000fe20000000000 */
[----:B------:R-:W-:Y:S01]  /*4b10*/  LOP3.LUT R16, R19, UR8, R214, 0x96, !PT ;  /* 0x0000000813107c12 */ /* 0x000fe2000f8e96d6 */
[----:B------:R-:W-:Y:S01]  /*4b20*/  VIADD R214, R231, 0x4800 ;  /* 0x00004800e7d67836 */ /* 0x000fe20000000000 */
[----:B---3--:R-:W-:Y:S01]  /*4b30*/  HMMA.16816.F32 R140, R12, R4, R140 ;  /* 0x000000040c8c723c */ /* 0x008fe2000000188c */
[----:B------:R-:W-:Y:S01]  /*4b40*/  LOP3.LUT R17, R18, 0xff, RZ, 0xc0, !PT ;  /* 0x000000ff12117812 */ /* 0x000fe200078ec0ff */
[----:B------:R-:W-:Y:S01]  /*4b50*/  IMAD.WIDE.U32 R212, R212, -0x2daee0ad, RZ ;  /* 0xd2511f53d4d47825 */ /* 0x000fe200078e00ff */
[----:B------:R-:W-:-:S03]  /*4b60*/  LOP3.LUT R20, R16, 0xffff, RZ, 0xc0, !PT ;  /* 0x0000ffff10147812 */ /* 0x000fc600078ec0ff */
[C---:B------:R-:W-:Y:S01]  /*4b70*/  HMMA.16816.F32 R152, R12.reuse, R6, R152 ;  /* 0x000000060c98723c */ /* 0x040fe20000001898 */
[----:B------:R-:W-:Y:S01]  /*4b80*/  LOP3.LUT R5, R16, 0xff, RZ, 0xc0, !PT ;  /* 0x000000ff10057812 */ /* 0x000fe200078ec0ff */
[----:B------:R-:W-:Y:S01]  /*4b90*/  VIADD R211, R231, 0x6000 ;  /* 0x00006000e7d37836 */ /* 0x000fe20000000000 */
[----:B------:R-:W-:Y:S02]  /*4ba0*/  SHF.R.U32.HI R20, RZ, 0x8, R20 ;  /* 0x00000008ff147819 */ /* 0x000fe40000011614 */
[----:B------:R-:W-:Y:S01]  /*4bb0*/  LOP3.LUT R4, R18, 0xffff, RZ, 0xc0, !PT ;  /* 0x0000ffff12047812 */ /* 0x000fe200078ec0ff */
[C---:B------:R-:W-:Y:S01]  /*4bc0*/  HMMA.16816.F32 R80, R12.reuse, R30, R80 ;  /* 0x0000001e0c50723c */ /* 0x040fe20000001850 */
[----:B------:R-:W-:Y:S02]  /*4bd0*/  SHF.R.U32.HI R19, RZ, 0x10, R18 ;  /* 0x00000010ff137819 */ /* 0x000fe40000011612 */
[----:B------:R-:W-:Y:S02]  /*4be0*/  PRMT R5, R5, 0x5410, R20 ;  /* 0x0000541005057816 */ /* 0x000fe40000000014 */
[----:B------:R-:W-:Y:S01]  /*4bf0*/  SHF.R.U32.HI R6, RZ, 0x10, R16 ;  /* 0x00000010ff067819 */ /* 0x000fe20000011610 */
[----:B------:R-:W-:Y:S01]  /*4c00*/  HMMA.16816.F32 R76, R12, R28, R76 ;  /* 0x0000001c0c4c723c */ /* 0x000fe2000000184c */
[----:B------:R-:W-:-:S02]  /*4c10*/  LOP3.LUT R30, R19, 0xff, RZ, 0xc0, !PT ;  /* 0x000000ff131e7812 */ /* 0x000fc400078ec0ff */
[----:B------:R-:W-:Y:S02]  /*4c20*/  SHF.R.U32.HI R31, RZ, 0x8, R4 ;  /* 0x00000008ff1f7819 */ /* 0x000fe40000011604 */
[----:B------:R-:W-:Y:S01]  /*4c30*/  LOP3.LUT R19, R6, 0xff, RZ, 0xc0, !PT ;  /* 0x000000ff06137812 */ /* 0x000fe200078ec0ff */
[C---:B------:R-:W-:Y:S01]  /*4c40*/  HMMA.16816.F32 R160, R12.reuse, R172, R160 ;  /* 0x000000ac0ca0723c */ /* 0x040fe200000018a0 */
[----:B------:R-:W-:Y:S02]  /*4c50*/  HSET2.LE.AND R28, R5, R194, PT ;  /* 0x000000c2051c7233 */ /* 0x000fe40003803000 */
[----:B------:R-:W3:Y:S01]  /*4c60*/  LDSM.16.MT88.4 R4, [R225+0x11000] ;  /* 0x01100000e104783b */ /* 0x000ee20000004200 */
[----:B------:R-:W-:Y:S02]  /*4c70*/  SHF.R.U32.HI R16, RZ, 0x18, R16 ;  /* 0x00000018ff107819 */ /* 0x000fe40000011610 */
[----:B------:R-:W-:Y:S01]  /*4c80*/  HMMA.16816.F32 R156, R12, R174, R156 ;  /* 0x000000ae0c9c723c */ /* 0x000fe2000000189c */
[----:B------:R-:W-:Y:S01]  /*4c90*/  SHF.R.U32.HI R18, RZ, 0x18, R18 ;  /* 0x00000018ff127819 */ /* 0x000fe20000011612 */
[----:B------:R-:W-:Y:S01]  /*4ca0*/  LDSM.16.MT88.4 R172, [R224+0x11000] ;  /* 0x01100000e0ac783b */ /* 0x000fe20000004200 */
[----:B------:R-:W-:-:S02]  /*4cb0*/  PRMT R17, R17, 0x5410, R31 ;  /* 0x0000541011117816 */ /* 0x000fc4000000001f */
[----:B------:R-:W-:Y:S01]  /*4cc0*/  PRMT R19, R19, 0x5410, R16 ;  /* 0x0000541013137816 */ /* 0x000fe20000000010 */
[C---:B--2---:R-:W-:Y:S01]  /*4cd0*/  HMMA.16816.F32 R144, R12.reuse, R24, R144 ;  /* 0x000000180c90723c */ /* 0x044fe20000001890 */
[----:B------:R-:W-:Y:S02]  /*4ce0*/  PRMT R18, R30, 0x5410, R18 ;  /* 0x000054101e127816 */ /* 0x000fe40000000012 */
[----:B------:R-:W-:Y:S01]  /*4cf0*/  F2FP.F16.F32.PACK_AB R29, R191, R190 ;  /* 0x000000bebf1d723e */ /* 0x000fe200000000ff */
[----:B------:R-:W-:Y:S01]  /*4d00*/  FADD.FTZ R190, R190, R188 ;  /* 0x000000bcbebe7221 */ /* 0x000fe20000010000 */
[----:B------:R-:W-:Y:S01]  /*4d10*/  LOP3.LUT R210, R213, UR4, R210, 0x96, !PT ;  /* 0x00000004d5d27c12 */ /* 0x000fe2000f8e96d2 */
[----:B------:R-:W-:Y:S01]  /*4d20*/  HMMA.16816.F32 R44, R12, R168, R44 ;  /* 0x000000a80c2c723c */ /* 0x000fe2000000182c */
[--C-:B------:R-:W-:Y:S01]  /*4d30*/  HSET2.LE.AND R25, R17, R194.reuse, PT ;  /* 0x000000c211197233 */ /* 0x100fe20003803000 */
[----:B------:R-:W-:Y:S01]  /*4d40*/  FADD.FTZ R190, R191, R190 ;  /* 0x000000bebfbe7221 */ /* 0x000fe20000010000 */
[----:B------:R-:W-:-:S02]  /*4d50*/  HSET2.LE.AND R17, R19, R194, PT ;  /* 0x000000c213117233 */ /* 0x000fc40003803000 */
[----:B------:R-:W-:Y:S01]  /*4d60*/  LOP3.LUT R16, R28, R29, RZ, 0xc0, !PT ;  /* 0x0000001d1c107212 */ /* 0x000fe200078ec0ff */
[C---:B------:R-:W-:Y:S01]  /*4d70*/  HMMA.16816.F32 R48, R12.reuse, R170, R48 ;  /* 0x000000aa0c30723c */ /* 0x040fe20000001830 */
[----:B------:R-:W-:Y:S01]  /*4d80*/  HSET2.LE.AND R19, R18, R194, PT ;  /* 0x000000c212137233 */ /* 0x000fe20003803000 */
[----:B------:R-:W-:Y:S01]  /*4d90*/  LDSM.16.MT88.4 R168, [R228+0x13000] ;  /* 0x01300000e4a8783b */ /* 0x000fe20000004200 */
[----:B------:R-:W-:Y:S01]  /*4da0*/  F2FP.F16.F32.PACK_AB R29, R197, R195 ;  /* 0x000000c3c51d723e */ /* 0x000fe200000000ff */
[----:B------:R-:W-:Y:S01]  /*4db0*/  FADD.FTZ R195, R195, R186 ;  /* 0x000000bac3c37221 */ /* 0x000fe20000010000 */
[----:B------:R-:W-:Y:S01]  /*4dc0*/  F2FP.F16.F32.PACK_AB R28, R193, R192 ;  /* 0x000000c0c11c723e */ /* 0x000fe200000000ff */
[C---:B------:R-:W-:Y:S01]  /*4dd0*/  HMMA.16816.F32 R60, R12.reuse, R32, R60 ;  /* 0x000000200c3c723c */ /* 0x040fe2000000183c */
[----:B------:R-:W-:Y:S01]  /*4de0*/  F2FP.F16.F32.PACK_AB R24, R198, R196 ;  /* 0x000000c4c618723e */ /* 0x000fe200000000ff */
[----:B------:R-:W-:Y:S01]  /*4df0*/  FADD.FTZ R195, R197, R195 ;  /* 0x000000c3c5c37221 */ /* 0x000fe20000010000 */
[----:B------:R-:W-:Y:S01]  /*4e00*/  LOP3.LUT R17, R17, R29, RZ, 0xc0, !PT ;  /* 0x0000001d11117212 */ /* 0x000fe200078ec0ff */
[----:B------:R-:W-:Y:S01]  /*4e10*/  FADD.FTZ R192, R192, R190 ;  /* 0x000000bec0c07221 */ /* 0x000fe20000010000 */
[----:B------:R-:W-:Y:S01]  /*4e20*/  LOP3.LUT R18, R25, R28, RZ, 0xc0, !PT ;  /* 0x0000001c19127212 */ /* 0x000fe200078ec0ff */
[----:B------:R-:W-:Y:S01]  /*4e30*/  HMMA.16816.F32 R64, R12, R34, R64 ;  /* 0x000000220c40723c */ /* 0x000fe20000001840 */
[----:B------:R-:W-:Y:S01]  /*4e40*/  LOP3.LUT R19, R19, R24, RZ, 0xc0, !PT ;  /* 0x0000001813137212 */ /* 0x000fe200078ec0ff */
[----:B------:R-:W2:Y:S01]  /*4e50*/  LDSM.16.MT88.4 R28, [R224+0x13000] ;  /* 0x01300000e01c783b */ /* 0x000ea20000004200 */
[----:B------:R-:W-:Y:S01]  /*4e60*/  FADD.FTZ R196, R196, R195 ;  /* 0x000000c3c4c47221 */ /* 0x000fe20000010000 */
[----:B------:R-:W-:-:S02]  /*4e70*/  FADD.FTZ R192, R193, R192 ;  /* 0x000000c0c1c07221 */ /* 0x000fc40000010000 */
[----:B------:R-:W-:Y:S01]  /*4e80*/  HMMA.16816.F32 R120, R12, R22, R120 ;  /* 0x000000160c78723c */ /* 0x000fe20000001878 */
[----:B------:R-:W4:Y:S01]  /*4e90*/  LDSM.16.MT88.4 R20, [R226+0x11000] ;  /* 0x01100000e214783b */ /* 0x000f220000004200 */
[----:B------:R-:W-:-:S03]  /*4ea0*/  FADD.FTZ R196, R198, R196 ;  /* 0x000000c4c6c47221 */ /* 0x000fc60000010000 */
[----:B------:R-:W-:Y:S01]  /*4eb0*/  LDSM.16.MT88.4 R32, [R225+0x13000] ;  /* 0x01300000e120783b */ /* 0x000fe20000004200 */
[----:B------:R-:W-:Y:S03]  /*4ec0*/  HMMA.16816.F32 R148, R12, R26, R148 ;  /* 0x0000001a0c94723c */ /* 0x000fe60000001894 */
[----:B------:R-:W5:Y:S03]  /*4ed0*/  LDSM.16.MT88.4 R12, [R226+0x13000] ;  /* 0x01300000e20c783b */ /* 0x000f660000004200 */
[C---:B-1----:R-:W-:Y:S01]  /*4ee0*/  HMMA.16816.F32 R160, R16.reuse, R8, R160 ;  /* 0x0000000810a0723c */ /* 0x042fe200000018a0 */
[----:B------:R-:W-:Y:S05]  /*4ef0*/  LDSM.16.MT88.4 R24, [R228+0x15000] ;  /* 0x01500000e418783b */ /* 0x000fea0000004200 */
[C---:B------:R-:W-:Y:S01]  /*4f00*/  HMMA.16816.F32 R156, R16.reuse, R10, R156 ;  /* 0x0000000a109c723c */ /* 0x040fe2000000189c */
[----:B------:R-:W1:Y:S05]  /*4f10*/  LDSM.16.MT88.4 R8, [R226+0x15000] ;  /* 0x01500000e208783b */ /* 0x000e6a0000004200 */
[C---:B---3--:R-:W-:Y:S06]  /*4f20*/  HMMA.16816.F32 R44, R16.reuse, R4, R44 ;  /* 0x00000004102c723c */ /* 0x048fec000000182c */
[C---:B------:R-:W-:Y:S01]  /*4f30*/  HMMA.16816.F32 R48, R16.reuse, R6, R48 ;  /* 0x000000061030723c */ /* 0x040fe20000001830 */
[----:B------:R-:W3:Y:S05]  /*4f40*/  LDSM.16.MT88.4 R4, [R224+0x15000] ;  /* 0x01500000e004783b */ /* 0x000eea0000004200 */
[C---:B--2---:R-:W-:Y:S06]  /*4f50*/  HMMA.16816.F32 R84, R16.reuse, R28, R84 ;  /* 0x0000001c1054723c */ /* 0x044fec0000001854 */
        /* <DEDUP_REMOVED lines=13> */
[----:B------:R-:W-:Y:S01]  /*5030*/  HMMA.16816.F32 R112, R16, R22, R112 ;  /* 0x000000161070723c */ /* 0x000fe20000001870 */
[----:B------:R-:W-:-:S04]  /*5040*/  LOP3.LUT R21, R210, 0xffff, RZ, 0xc0, !PT ;  /* 0x0000ffffd2157812 */ /* 0x000fc800078ec0ff */
[----:B------:R-:W-:Y:S01]  /*5050*/  SHF.R.U32.HI R21, RZ, 0x8, R21 ;  /* 0x00000008ff157819 */ /* 0x000fe20000011615 */
[----:B----4-:R-:W-:Y:S01]  /*5060*/  HMMA.16816.F32 R124, R16, R12, R124 ;  /* 0x0000000c107c723c */ /* 0x010fe2000000187c */
[----:B------:R-:W-:-:S05]  /*5070*/  SHF.R.U32.HI R22, RZ, 0x18, R210 ;  /* 0x00000018ff167819 */ /* 0x000fca00000116d2 */
[C---:B------:R-:W-:Y:S01]  /*5080*/  HMMA.16816.F32 R88, R16.reuse, R30, R88 ;  /* 0x0000001e1058723c */ /* 0x040fe20000001858 */
[----:B------:R-:W-:Y:S01]  /*5090*/  SHF.R.U32.HI R13, RZ, 0x10, R212 ;  /* 0x00000010ff0d7819 */ /* 0x000fe200000116d4 */
[----:B------:R-:W2:Y:S01]  /*50a0*/  LDSM.16.MT88.4 R28, [R224+0x17000] ;  /* 0x01700000e01c783b */ /* 0x000ea20000004200 */
[----:B------:R-:W-:Y:S01]  /*50b0*/  LOP3.LUT R12, R212, 0xffff, RZ, 0xc0, !PT ;  /* 0x0000ffffd40c7812 */ /* 0x000fe200078ec0ff */
[----:B------:R-:W-:Y:S01]  /*50c0*/  VIADD R213, R231, 0x5000 ;  /* 0x00005000e7d57836 */ /* 0x000fe20000000000 */
[----:B------:R-:W-:Y:S01]  /*50d0*/  LOP3.LUT R20, R13, 0xff, RZ, 0xc0, !PT ;  /* 0x000000ff0d147812 */ /* 0x000fe200078ec0ff */
[----:B-1----:R-:W-:Y:S01]  /*50e0*/  HMMA.16816.F32 R132, R16, R8, R132 ;  /* 0x000000081084723c */ /* 0x002fe20000001884 */
[----:B------:R-:W-:-:S05]  /*50f0*/  SHF.R.U32.HI R23, RZ, 0x8, R12 ;  /* 0x00000008ff177819 */ /* 0x000fca000001160c */
[C---:B------:R-:W-:Y:S01]  /*5100*/  HMMA.16816.F32 R136, R16.reuse, R10, R136 ;  /* 0x0000000a1088723c */ /* 0x040fe20000001888 */
[----:B------:R-:W-:Y:S02]  /*5110*/  SHF.R.U32.HI R8, RZ, 0x18, R212 ;  /* 0x00000018ff087819 */ /* 0x000fe400000116d4 */
[----:B------:R-:W-:Y:S01]  /*5120*/  LOP3.LUT R9, R212, 0xff, RZ, 0xc0, !PT ;  /* 0x000000ffd4097812 */ /* 0x000fe200078ec0ff */
[C---:B------:R-:W-:Y:S01]  /*5130*/  VIADD R212, R231.reuse, 0x5800 ;  /* 0x00005800e7d47836 */ /* 0x040fe20000000000 */
[----:B------:R-:W-:Y:S01]  /*5140*/  PRMT R20, R20, 0x5410, R8 ;  /* 0x0000541014147816 */ /* 0x000fe20000000008 */
[C---:B---3--:R-:W-:Y:S01]  /*5150*/  HMMA.16816.F32 R140, R16.reuse, R4, R140 ;  /* 0x00000004108c723c */ /* 0x048fe2000000188c */
[----:B------:R-:W-:Y:S02]  /*5160*/  LOP3.LUT R10, R210, 0xff, RZ, 0xc0, !PT ;  /* 0x000000ffd20a7812 */ /* 0x000fe400078ec0ff */
[----:B------:R-:W-:Y:S01]  /*5170*/  SHF.R.U32.HI R11, RZ, 0x10, R210 ;  /* 0x00000010ff0b7819 */ /* 0x000fe200000116d2 */
[----:B------:R-:W-:Y:S01]  /*5180*/  VIADD R210, R231, 0x6800 ;  /* 0x00006800e7d27836 */ /* 0x000fe20000000000 */
[----:B------:R-:W-:Y:S01]  /*5190*/  PRMT R9, R9, 0x5410, R23 ;  /* 0x0000541009097816 */ /* 0x000fe20000000017 */
[----:B------:R-:W-:Y:S01]  /*51a0*/  HMMA.16816.F32 R128, R16, R14, R128 ;  /* 0x0000000e1080723c */ /* 0x000fe20000001880 */
[----:B------:R-:W-:Y:S01]  /*51b0*/  LOP3.LUT R11, R11, 0xff, RZ, 0xc0, !PT ;  /* 0x000000ff0b0b7812 */ /* 0x000fe200078ec0ff */
[----:B------:R-:W1:Y:S01]  /*51c0*/  LDSM.16.MT88.4 R12, [R226+0x11800] ;  /* 0x01180000e20c783b */ /* 0x000e620000004200 */
[----:B------:R-:W-:-:S02]  /*51d0*/  PRMT R8, R10, 0x5410, R21 ;  /* 0x000054100a087816 */ /* 0x000fc40000000015 */
[----:B------:R-:W-:Y:S01]  /*51e0*/  PRMT R22, R11, 0x5410, R22 ;  /* 0x000054100b167816 */ /* 0x000fe20000000016 */
[C---:B------:R-:W-:Y:S01]  /*51f0*/  HMMA.16816.F32 R152, R16.reuse, R6, R152 ;  /* 0x000000061098723c */ /* 0x040fe20000001898 */
[--C-:B------:R-:W-:Y:S02]  /*5200*/  HSET2.LE.AND R21, R9, R194.reuse, PT ;  /* 0x000000c209157233 */ /* 0x100fe40003803000 */
[--C-:B------:R-:W-:Y:S02]  /*5210*/  HSET2.LE.AND R4, R8, R194.reuse, PT ;  /* 0x000000c208047233 */ /* 0x100fe40003803000 */
[----:B------:R-:W3:Y:S01]  /*5220*/  LDSM.16.MT88.4 R8, [R225+0x11800] ;  /* 0x01180000e108783b */ /* 0x000ee20000004200 */
[--C-:B------:R-:W-:Y:S01]  /*5230*/  HSET2.LE.AND R20, R20, R194.reuse, PT ;  /* 0x000000c214147233 */ /* 0x100fe20003803000 */
[C---:B------:R-:W-:Y:S01]  /*5240*/  HMMA.16816.F32 R52, R16.reuse, R172, R52 ;  /* 0x000000ac1034723c */ /* 0x040fe20000001834 */
[----:B------:R-:W-:Y:S02]  /*5250*/  HSET2.LE.AND R5, R22, R194, PT ;  /* 0x000000c216057233 */ /* 0x000fe40003803000 */
[----:B------:R-:W-:Y:S01]  /*5260*/  F2FP.F16.F32.PACK_AB R23, R207, R208 ;  /* 0x000000d0cf17723e */ /* 0x000fe200000000ff */
[----:B------:R-:W-:Y:S01]  /*5270*/  FADD.FTZ R208, R208, R192 ;  /* 0x000000c0d0d07221 */ /* 0x000fe20000010000 */
[----:B------:R-:W-:Y:S01]  /*5280*/  F2FP.F16.F32.PACK_AB R22, R202, R203 ;  /* 0x000000cbca16723e */ /* 0x000fe200000000ff */
[C---:B------:R-:W-:Y:S01]  /*5290*/  HMMA.16816.F32 R56, R16.reuse, R174, R56 ;  /* 0x000000ae1038723c */ /* 0x040fe20000001838 */
[----:B------:R-:W-:Y:S01]  /*52a0*/  F2FP.F16.F32.PACK_AB R6, R247, R206 ;  /* 0x000000cef706723e */ /* 0x000fe200000000ff */
[----:B------:R-:W-:Y:S01]  /*52b0*/  LDSM.16.MT88.4 R172, [R224+0x11800] ;  /* 0x01180000e0ac783b */ /* 0x000fe20000004200 */
[----:B------:R-:W-:Y:S01]  /*52c0*/  F2FP.F16.F32.PACK_AB R7, R246, R199 ;  /* 0x000000c7f607723e */ /* 0x000fe200000000ff */
[----:B------:R-:W-:Y:S01]  /*52d0*/  FADD.FTZ R203, R203, R196 ;  /* 0x000000c4cbcb7221 */ /* 0x000fe20000010000 */
[----:B------:R-:W-:Y:S01]  /*52e0*/  LOP3.LUT R4, R4, R23, RZ, 0xc0, !PT ;  /* 0x0000001704047212 */ /* 0x000fe200078ec0ff */
[C---:B------:R-:W-:Y:S01]  /*52f0*/  HMMA.16816.F32 R60, R16.reuse, R168, R60 ;  /* 0x000000a8103c723c */ /* 0x040fe2000000183c */
[----:B------:R-:W-:Y:S01]  /*5300*/  LOP3.LUT R5, R5, R22, RZ, 0xc0, !PT ;  /* 0x0000001605057212 */ /* 0x000fe200078ec0ff */
[----:B------:R-:W-:Y:S01]  /*5310*/  FADD.FTZ R208, R207, R208 ;  /* 0x000000d0cfd07221 */ /* 0x000fe20000010000 */
[----:B------:R-:W-:Y:S01]  /*5320*/  LOP3.LUT R6, R21, R6, RZ, 0xc0, !PT ;  /* 0x0000000615067212 */ /* 0x000fe200078ec0ff */
[----:B------:R-:W-:Y:S01]  /*5330*/  FADD.FTZ R203, R202, R203 ;  /* 0x000000cbcacb7221 */ /* 0x000fe20000010000 */
[----:B------:R-:W-:Y:S01]  /*5340*/  LOP3.LUT R7, R20, R7, RZ, 0xc0, !PT ;  /* 0x0000000714077212 */ /* 0x000fe200078ec0ff */
[C---:B------:R-:W-:Y:S01]  /*5350*/  HMMA.16816.F32 R64, R16.reuse, R170, R64 ;  /* 0x000000aa1040723c */ /* 0x040fe20000001840 */
[----:B------:R-:W-:Y:S01]  /*5360*/  LDSM.16.MT88.4 R20, [R226+0x13800] ;  /* 0x01380000e214783b */ /* 0x000fe20000004200 */
[----:B------:R-:W-:Y:S01]  /*5370*/  FADD.FTZ R206, R206, R208 ;  /* 0x000000d0cece7221 */ /* 0x000fe20000010000 */
[----:B------:R-:W-:Y:S01]  /*5380*/  FADD.FTZ R199, R199, R203 ;  /* 0x000000cbc7c77221 */ /* 0x000fe20000010000 */
[----:B------:R-:W-:Y:S01]  /*5390*/  VIADD R208, R231, 0x7800 ;  /* 0x00007800e7d07836 */ /* 0x000fe20000000000 */
[----:B------:R-:W-:Y:S01]  /*53a0*/  LDSM.16.MT88.4 R168, [R228+0x13800] ;  /* 0x01380000e4a8783b */ /* 0x000fe20000004200 */
[----:B------:R-:W-:Y:S01]  /*53b0*/  HMMA.16816.F32 R76, R16, R32, R76 ;  /* 0x00000020104c723c */ /* 0x000fe2000000184c */
[----:B------:R-:W-:Y:S01]  /*53c0*/  FADD.FTZ R247, R247, R206 ;  /* 0x000000cef7f77221 */ /* 0x000fe20000010000 */
[----:B------:R-:W-:-:S04]  /*53d0*/  FADD.FTZ R246, R246, R199 ;  /* 0x000000c7f6f67221 */ /* 0x000fc80000010000 */
[C---:B------:R-:W-:Y:S01]  /*53e0*/  HMMA.16816.F32 R80, R16.reuse, R34, R80 ;  /* 0x000000221050723c */ /* 0x040fe20000001850 */
[----:B------:R-:W-:Y:S05]  /*53f0*/  LDSM.16.MT88.4 R32, [R224+0x13800] ;  /* 0x01380000e020783b */ /* 0x000fea0000004200 */
[C---:B------:R-:W-:Y:S06]  /*5400*/  HMMA.16816.F32 R92, R16.reuse, R24, R92 ;  /* 0x00000018105c723c */ /* 0x040fec000000185c */
[C---:B------:R-:W-:Y:S01]  /*5410*/  HMMA.16816.F32 R96, R16.reuse, R26, R96 ;  /* 0x0000001a1060723c */ /* 0x040fe20000001860 */
[----:B------:R-:W4:Y:S05]  /*5420*/  LDSM.16.MT88.4 R24, [R228+0x11800] ;  /* 0x01180000e418783b */ /* 0x000f2a0000004200 */
[C---:B--2---:R-:W-:Y:S06]  /*5430*/  HMMA.16816.F32 R144, R16.reuse, R28, R144 ;  /* 0x0000001c1090723c */ /* 0x044fec0000001890 */
[----:B------:R-:W-:Y:S01]  /*5440*/  HMMA.16816.F32 R148, R16, R30, R148 ;  /* 0x0000001e1094723c */ /* 0x000fe20000001894 */
[----:B------:R-:W2:Y:S04]  /*5450*/  LDSM.16.MT88.4 R16, [R225+0x13800] ;  /* 0x01380000e110783b */ /* 0x000ea80000004200 */
[----:B------:R-:W-:Y:S01]  /*5460*/  LDSM.16.MT88.4 R28, [R228+0x15800] ;  /* 0x01580000e41c783b */ /* 0x000fe20000004200 */
        /* <DEDUP_REMOVED lines=41> */
[----:B------:R-:W-:Y:S01]  /*5700*/  IMAD.WIDE.U32 R248, R167, -0x326172a9, RZ ;  /* 0xcd9e8d57a7f87825 */ /* 0x000fe200078e00ff */
[----:B------:R-:W-:Y:S01]  /*5710*/  MOV R0, R3 ;  /* 0x0000000300007202 */ /* 0x000fe20000000f00 */
[----:B------:R-:W-:Y:S01]  /*5720*/  ULDC.64 UR8, c[0x0][0x248] ;  /* 0x0000920000087ab9 */ /* 0x000fe20000000a00 */
[----:B------:R-:W-:Y:S01]  /*5730*/  MOV R2, R164 ;  /* 0x000000a400027202 */ /* 0x000fe20000000f00 */
[----:B------:R-:W-:Y:S01]  /*5740*/  IMAD.WIDE.U32 R250, R165, -0x2daee0ad, RZ ;  /* 0xd2511f53a5fa7825 */ /* 0x000fe200078e00ff */
[----:B------:R-:W-:Y:S01]  /*5750*/  LOP3.LUT R244, R249, R166, RZ, 0x3c, !PT ;  /* 0x000000a6f9f47212 */ /* 0x000fe200078e3cff */
[----:B------:R-:W-:Y:S01]  /*5760*/  USHF.L.U64.HI UR30, UR6, 0x5, UR7 ;  /* 0x00000005061e7899 */ /* 0x000fe20008010207 */
[----:B------:R-:W-:Y:S01]  /*5770*/  MOV R237, 0x7054 ;  /* 0x0000705400ed7802 */ /* 0x000fe20000000f00 */
[----:B------:R-:W-:Y:S02]  /*5780*/  USHF.L.U32 UR36, UR6, 0x5, URZ ;  /* 0x0000000506247899 */ /* 0x000fe4000800063f */
[----:B------:R-:W-:Y:S01]  /*5790*/  IMAD.WIDE.U32 R244, R244, -0x2daee0ad, RZ ;  /* 0xd2511f53f4f47825 */ /* 0x000fe200078e00ff */
[----:B------:R-:W-:Y:S01]  /*57a0*/  ULEA.HI.SX32 UR38, UR38, 0xfffffffe, 0x1a ;  /* 0xfffffffe26267891 */ /* 0x000fe2000f8fd23f */
[----:B------:R-:W-:Y:S01]  /*57b0*/  ULDC UR4, c[0x0][0x2ec] ;  /* 0x0000bb0000047ab9 */ /* 0x000fe20000000800 */
[----:B------:R-:W-:-:S02]  /*57c0*/  USHF.L.U64.HI UR34, UR8, 0x5, UR9 ;  /* 0x0000000508227899 */ /* 0x000fc40008010209 */
[----:B------:R-:W-:Y:S01]  /*57d0*/  USHF.L.U32 UR31, UR8, 0x5, URZ ;  /* 0x00000005081f7899 */ /* 0x000fe2000800063f */
[----:B------:R-:W-:Y:S01]  /*57e0*/  ULDC.64 UR12, c[0x0][0x250] ;  /* 0x00009400000c7ab9 */ /* 0x000fe20000000a00 */
[----:B------:R-:W-:Y:S01]  /*57f0*/  ULDC.64 UR6, c[0x0][0x218] ;  /* 0x0000860000067ab9 */ /* 0x000fe20000000a00 */
[----:B------:R-:W-:Y:S01]  /*5800*/  ULDC.64 UR10, c[0x0][0x220] ;  /* 0x00008800000a7ab9 */ /* 0x000fe20000000a00 */
[----:B------:R-:W-:Y:S08]  /*5810*/  BRA `(.L_x_758) ;  /* 0x0000000000a07947 */ /* 0x000ff00003800000 */
.L_x_760:
        /* <DEDUP_REMOVED lines=40> */
.L_x_758:
        /* <DEDUP_REMOVED lines=10> */
[----:B------:R-:W-:Y:S04]  /*5b40*/  LEA R4, P0, R8, R238, 0x6 ;  /* 0x000000ee08047211 */ /* 0x000fe800078030ff */
[----:B------:R-:W-:Y:S02]  /*5b50*/  LEA R6, P1, R4, UR10, 0x1 ;  /* 0x0000000a04067c11 */ /* 0x000fe4000f8208ff */
        /* <DEDUP_REMOVED lines=29> */
[----:B-1----:R-:W2:Y:S04]  /*5d30*/  LDSM.16.M88.4 R8, [R233+0x8000] ;  /* 0x00800000e908783b */ /* 0x002ea80000000200 */
[----:B------:R-:W3:Y:S04]  /*5d40*/  LDSM.16.M88.4 R16, [R233+0x8800] ;  /* 0x00880000e910783b */ /* 0x000ee80000000200 */
[----:B------:R-:W1:Y:S04]  /*5d50*/  LDSM.16.M88.4 R24, [R233+0x9000] ;  /* 0x00900000e918783b */ /* 0x000e680000000200 */
[----:B------:R-:W4:Y:S04]  /*5d60*/  LDSM.16.M88.4 R164, [R233+0x9800] ;  /* 0x00980000e9a4783b */ /* 0x000f280000000200 */
[----:B------:R-:W0:Y:S04]  /*5d70*/  LDGDEPBAR ;  /* 0x00000000000079af */ /* 0x000e280000000000 */
[----:B------:R-:W-:Y:S04]  /*5d80*/  LDSM.16.M88.4 R168, [R232] ;  /* 0x00000000e8a8783b */ /* 0x000fe80000000200 */
[----:B------:R-:W5:Y:S04]  /*5d90*/  LDSM.16.M88.4 R172, [R231] ;  /* 0x00000000e7ac783b */ /* 0x000f680000000200 */
[----:B------:R-:W5:Y:S04]  /*5da0*/  LDSM.16.M88.4 R176, [R223] ;  /* 0x00000000dfb0783b */ /* 0x000f680000000200 */
[----:B------:R-:W5:Y:S04]  /*5db0*/  LDSM.16.M88.4 R180, [R222] ;  /* 0x00000000deb4783b */ /* 0x000f680000000200 */
[----:B------:R-:W5:Y:S01]  /*5dc0*/  LDSM.16.M88.4 R184, [R221] ;  /* 0x00000000ddb8783b */ /* 0x000f620000000200 */
[C---:B--2---:R-:W-:Y:S03]  /*5dd0*/  HMMA.16816.F32 R4, R32.reuse, R8, RZ ;  /* 0x000000082004723c */ /* 0x044fe600000018ff */
[----:B------:R-:W-:Y:S04]  /*5de0*/  LDSM.16.M88.4 R188, [R230] ;  /* 0x00000000e6bc783b */ /* 0x000fe80000000200 */
[----:B------:R-:W2:Y:S01]  /*5df0*/  LDSM.16.M88.4 R192, [R227+0x8000] ;  /* 0x00800000e3c0783b */ /* 0x000ea20000000200 */
[C---:B------:R-:W-:Y:S03]  /*5e00*/  HMMA.16816.F32 R8, R32.reuse, R10, RZ ;  /* 0x0000000a2008723c */ /* 0x040fe600000018ff */
[----:B------:R-:W2:Y:S03]  /*5e10*/  LDSM.16.M88.4 R196, [R227+0x8800] ;  /* 0x00880000e3c4783b */ /* 0x000ea60000000200 */
[C---:B---3--:R-:W-:Y:S01]  /*5e20*/  HMMA.16816.F32 R12, R32.reuse, R16, RZ ;  /* 0x00000010200c723c */ /* 0x048fe200000018ff */
[----:B------:R-:W-:Y:S04]  /*5e30*/  LDSM.16.M88.4 R200, [R229] ;  /* 0x00000000e5c8783b */ /* 0x000fe80000000200 */
[----:B------:R-:W-:Y:S01]  /*5e40*/  LDSM.16.M88.4 R204, [R220] ;  /* 0x00000000dccc783b */ /* 0x000fe20000000200 */
[C---:B------:R-:W-:Y:S06]  /*5e50*/  HMMA.16816.F32 R16, R32.reuse, R18, RZ ;  /* 0x000000122010723c */ /* 0x040fec00000018ff */
[C---:B-1----:R-:W-:Y:S06]  /*5e60*/  HMMA.16816.F32 R20, R32.reuse, R24, RZ ;  /* 0x000000182014723c */ /* 0x042fec00000018ff */
[C---:B------:R-:W-:Y:S06]  /*5e70*/  HMMA.16816.F32 R24, R32.reuse, R26, RZ ;  /* 0x0000001a2018723c */ /* 0x040fec00000018ff */
[C---:B----4-:R-:W-:Y:S06]  /*5e80*/  HMMA.16816.F32 R28, R32.reuse, R164, RZ ;  /* 0x000000a4201c723c */ /* 0x050fec00000018ff */
[----:B------:R-:W-:Y:S01]  /*5e90*/  HMMA.16816.F32 R32, R32, R166, RZ ;  /* 0x000000a62020723c */ /* 0x000fe200000018ff */
[----:B------:R-:W1:Y:S05]  /*5ea0*/  LDSM.16.M88.4 R164, [R227+0x9000] ;  /* 0x00900000e3a4783b */ /* 0x000e6a0000000200 */
[C---:B-----5:R-:W-:Y:S06]  /*5eb0*/  HMMA.16816.F32 R4, R168.reuse, R172, R4 ;  /* 0x000000aca804723c */ /* 0x060fec0000001804 */
        /* <DEDUP_REMOVED lines=8> */
[C---:B------:R-:W-:Y:S06]  /*5f40*/  HMMA.16816.F32 R28, R168.reuse, R184, R28 ;  /* 0x000000b8a81c723c */ /* 0x040fec000000181c */
        /* <DEDUP_REMOVED lines=9> */
[C---:B-1----:R-:W-:Y:S06]  /*5fe0*/  HMMA.16816.F32 R20, R188.reuse, R164, R20 ;  /* 0x000000a4bc14723c */ /* 0x042fec0000001814 */
[C---:B------:R-:W-:Y:S01]  /*5ff0*/  HMMA.16816.F32 R24, R188.reuse, R166, R24 ;  /* 0x000000a6bc18723c */ /* 0x040fe20000001818 */
[----:B------:R-:W1:Y:S05]  /*6000*/  LDSM.16.M88.4 R164, [R233+0xb000] ;  /* 0x00b00000e9a4783b */ /* 0x000e6a0000000200 */
[C---:B---3--:R-:W-:Y:S06]  /*6010*/  HMMA.16816.F32 R28, R188.reuse, R172, R28 ;  /* 0x000000acbc1c723c */ /* 0x048fec000000181c */
[----:B------:R-:W-:Y:S01]  /*6020*/  HMMA.16816.F32 R32, R188, R174, R32 ;  /* 0x000000aebc20723c */ /* 0x000fe20000001820 */
[----:B------:R-:W3:Y:S04]  /*6030*/  LDSM.16.M88.4 R172, [R233+0xb800] ;  /* 0x00b80000e9ac783b */ /* 0x000ee80000000200 */
[----:B------:R-:W-:Y:S01]  /*6040*/  LDSM.16.M88.4 R188, [R232+0x2000] ;  /* 0x00200000e8bc783b */ /* 0x000fe20000000200 */
[C---:B------:R-:W-:Y:S06]  /*6050*/  HMMA.16816.F32 R4, R200.reuse, R204, R4 ;  /* 0x000000ccc804723c */ /* 0x040fec0000001804 */
[C---:B------:R-:W-:Y:S01]  /*6060*/  HMMA.16816.F32 R8, R200.reuse, R206, R8 ;  /* 0x000000cec808723c */ /* 0x040fe20000001808 */
[----:B------:R-:W3:Y:S05]  /*6070*/  LDSM.16.M88.4 R204, [R219] ;  /* 0x00000000dbcc783b */ /* 0x000eea0000000200 */
[C---:B----4-:R-:W-:Y:S06]  /*6080*/  HMMA.16816.F32 R12, R200.reuse, R176, R12 ;  /* 0x000000b0c80c723c */ /* 0x050fec000000180c */
[C---:B------:R-:W-:Y:S01]  /*6090*/  HMMA.16816.F32 R16, R200.reuse, R178, R16 ;  /* 0x000000b2c810723c */ /* 0x040fe20000001810 */
[----:B------:R-:W4:Y:S05]  /*60a0*/  LDSM.16.M88.4 R176, [R218] ;  /* 0x00000000dab0783b */ /* 0x000f2a0000000200 */
[C---:B-----5:R-:W-:Y:S06]  /*60b0*/  HMMA.16816.F32 R20, R200.reuse, R168, R20 ;  /* 0x000000a8c814723c */ /* 0x060fec0000001814 */
[C---:B------:R-:W-:Y:S01]  /*60c0*/  HMMA.16816.F32 R24, R200.reuse, R170, R24 ;  /* 0x000000aac818723c */ /* 0x040fe20000001818 */
[----:B------:R-:W5:Y:S05]  /*60d0*/  LDSM.16.M88.4 R168, [R217] ;  /* 0x00000000d9a8783b */ /* 0x000f6a0000000200 */
[C---:B------:R-:W-:Y:S06]  /*60e0*/  HMMA.16816.F32 R28, R200.reuse, R180, R28 ;  /* 0x000000b4c81c723c */ /* 0x040fec000000181c */
[----:B------:R-:W-:Y:S01]  /*60f0*/  HMMA.16816.F32 R32, R200, R182, R32 ;  /* 0x000000b6c820723c */ /* 0x000fe20000001820 */
[----:B------:R-:W5:Y:S04]  /*6100*/  LDSM.16.M88.4 R180, [R216] ;  /* 0x00000000d8b4783b */ /* 0x000f680000000200 */
        /* <DEDUP_REMOVED lines=16> */
[----:B------:R-:W3:Y:S05]  /*6210*/  LDSM.16.M88.4 R204, [R220+0x2000] ;  /* 0x00200000dccc783b */ /* 0x000eea0000000200 */
[C---:B----4-:R-:W-:Y:S06]  /*6220*/  HMMA.16816.F32 R12, R188.reuse, R176, R12 ;  /* 0x000000b0bc0c723c */ /* 0x050fec000000180c */
[C---:B------:R-:W-:Y:S01]  /*6230*/  HMMA.16816.F32 R16, R188.reuse, R178, R16 ;  /* 0x000000b2bc10723c */ /* 0x040fe20000001810 */
[----:B------:R-:W4:Y:S05]  /*6240*/  LDSM.16.M88.4 R176, [R220+0x2800] ;  /* 0x00280000dcb0783b */ /* 0x000f2a0000000200 */
[C---:B-----5:R-:W-:Y:S06]  /*6250*/  HMMA.16816.F32 R20, R188.reuse, R168, R20 ;  /* 0x000000a8bc14723c */ /* 0x060fec0000001814 */
[C---:B------:R-:W-:Y:S01]  /*6260*/  HMMA.16816.F32 R24, R188.reuse, R170, R24 ;  /* 0x000000aabc18723c */ /* 0x040fe20000001818 */
[----:B------:R-:W5:Y:S05]  /*6270*/  LDSM.16.M88.4 R168, [R220+0x3000] ;  /* 0x00300000dca8783b */ /* 0x000f6a0000000200 */
        /* <DEDUP_REMOVED lines=84> */
[----:B------:R-:W-:Y:S05]  /*67c0*/  LDSM.16.M88.4 R200, [R220+0x6000] ;  /* 0x00600000dcc8783b */ /* 0x000fea0000000200 */
        /* <DEDUP_REMOVED lines=9> */
[----:B------:R-:W3:Y:S01]  /*6860*/  LDSM.16.M88.4 R192, [R227+0xf800] ;  /* 0x00f80000e3c0783b */ /* 0x000ee20000000200 */
[C---:B------:R-:W-:Y:S06]  /*6870*/  HMMA.16816.F32 R4, R184.reuse, R204, R4 ;  /* 0x000000ccb804723c */ /* 0x040fec0000001804 */
[C---:B------:R-:W-:Y:S06]  /*6880*/  HMMA.16816.F32 R8, R184.reuse, R206, R8 ;  /* 0x000000ceb808723c */ /* 0x040fec0000001808 */
[C---:B----4-:R-:W-:Y:S06]  /*6890*/  HMMA.16816.F32 R12, R184.reuse, R176, R12 ;  /* 0x000000b0b80c723c */ /* 0x050fec000000180c */
[C---:B------:R-:W-:Y:S01]  /*68a0*/  HMMA.16816.F32 R16, R184.reuse, R178, R16 ;  /* 0x000000b2b810723c */ /* 0x040fe20000001810 */
[----:B------:R-:W4:Y:S05]  /*68b0*/  LDSM.16.M88.4 R176, [R229+0x6000] ;  /* 0x00600000e5b0783b */ /* 0x000f2a0000000200 */
[C---:B-----5:R-:W-:Y:S06]  /*68c0*/  HMMA.16816.F32 R20, R184.reuse, R168, R20 ;  /* 0x000000a8b814723c */ /* 0x060fec0000001814 */
[C---:B------:R-:W-:Y:S01]  /*68d0*/  HMMA.16816.F32 R24, R184.reuse, R170, R24 ;  /* 0x000000aab818723c */ /* 0x040fe20000001818 */
[----:B------:R-:W5:Y:S05]  /*68e0*/  LDSM.16.M88.4 R168, [R220+0x6800] ;  /* 0x00680000dca8783b */ /* 0x000f6a0000000200 */
[C---:B------:R-:W-:Y:S06]  /*68f0*/  HMMA.16816.F32 R28, R184.reuse, R180, R28 ;  /* 0x000000b4b81c723c */ /* 0x040fec000000181c */
[----:B------:R-:W-:Y:S06]  /*6900*/  HMMA.16816.F32 R32, R184, R182, R32 ;  /* 0x000000b6b820723c */ /* 0x000fec0000001820 */
[C---:B--2---:R-:W-:Y:S06]  /*6910*/  HMMA.16816.F32 R4, R188.reuse, R196, R4 ;  /* 0x000000c4bc04723c */ /* 0x044fec0000001804 */
[C---:B------:R-:W-:Y:S06]  /*6920*/  HMMA.16816.F32 R8, R188.reuse, R198, R8 ;  /* 0x000000c6bc08723c */ /* 0x040fec0000001808 */
[C---:B-1----:R-:W-:Y:S06]  /*6930*/  HMMA.16816.F32 R12, R188.reuse, R164, R12 ;  /* 0x000000a4bc0c723c */ /* 0x042fec000000180c */
[C---:B------:R-:W-:Y:S01]  /*6940*/  HMMA.16816.F32 R16, R188.reuse, R166, R16 ;  /* 0x000000a6bc10723c */ /* 0x040fe20000001810 */
[----:B------:R-:W1:Y:S05]  /*6950*/  LDSM.16.M88.4 R164, [R220+0x7000] ;  /* 0x00700000dca4783b */ /* 0x000e6a0000000200 */
[C---:B---3--:R-:W-:Y:S06]  /*6960*/  HMMA.16816.F32 R20, R188.reuse, R172, R20 ;  /* 0x000000acbc14723c */ /* 0x048fec0000001814 */
[C---:B------:R-:W-:Y:S01]  /*6970*/  HMMA.16816.F32 R24, R188.reuse, R174, R24 ;  /* 0x000000aebc18723c */ /* 0x040fe20000001818 */
[----:B------:R-:W2:Y:S01]  /*6980*/  LDSM.16.M88.4 R172, [R220+0x7800] ;  /* 0x00780000dcac783b */ /* 0x000ea20000000200 */
[----:B------:R-:W-:Y:S04]  /*6990*/  DEPBAR.LE SB0, 0x0 ;  /* 0x000080000000791a */ /* 0x000fe80000000000 */
[C---:B------:R-:W-:Y:S01]  /*69a0*/  HMMA.16816.F32 R28, R188.reuse, R192, R28 ;  /* 0x000000c0bc1c723c */ /* 0x040fe2000000181c */
[----:B------:R-:W-:Y:S05]  /*69b0*/  BAR.SYNC.DEFER_BLOCKING 0x0 ;  /* 0x0000000000007b1d */ /* 0x000fea0000010000 */
[----:B------:R-:W-:Y:S06]  /*69c0*/  HMMA.16816.F32 R32, R188, R194, R32 ;  /* 0x000000c2bc20723c */ /* 0x000fec0000001820 */
[C---:B----4-:R-:W-:Y:S06]  /*69d0*/  HMMA.16816.F32 R4, R176.reuse, R200, R4 ;  /* 0x000000c8b004723c */ /* 0x050fec0000001804 */
[C---:B------:R-:W-:Y:S06]  /*69e0*/  HMMA.16816.F32 R8, R176.reuse, R202, R8 ;  /* 0x000000cab008723c */ /* 0x040fec0000001808 */
[C---:B-----5:R-:W-:Y:S06]  /*69f0*/  HMMA.16816.F32 R12, R176.reuse, R168, R12 ;  /* 0x000000a8b00c723c */ /* 0x060fec000000180c */
[C---:B------:R-:W-:Y:S06]  /*6a00*/  HMMA.16816.F32 R16, R176.reuse, R170, R16 ;  /* 0x000000aab010723c */ /* 0x040fec0000001810 */
[----:B------:R-:W-:Y:S01]  /*6a10*/  FMNMX.FTZ R3, R4, R2, !PT ;  /* 0x0000000204037209 */ /* 0x000fe20007810000 */
[C---:B-1----:R-:W-:Y:S04]  /*6a20*/  HMMA.16816.F32 R20, R176.reuse, R164, R20 ;  /* 0x000000a4b014723c */ /* 0x042fe80000001814 */
[----:B------:R-:W-:Y:S02]  /*6a30*/  FMNMX.FTZ R3, R5, R3, !PT ;  /* 0x0000000305037209 */ /* 0x000fe40007810000 */
[C---:B------:R-:W-:Y:S05]  /*6a40*/  HMMA.16816.F32 R24, R176.reuse, R166, R24 ;  /* 0x000000a6b018723c */ /* 0x040fea0000001818 */
[----:B------:R-:W-:Y:S01]  /*6a50*/  FMNMX.FTZ R3, R8, R3, !PT ;  /* 0x0000000308037209 */ /* 0x000fe20007810000 */
[C---:B--2---:R-:W-:Y:S05]  /*6a60*/  HMMA.16816.F32 R28, R176.reuse, R172, R28 ;  /* 0x000000acb01c723c */ /* 0x044fea000000181c */
[----:B------:R-:W-:Y:S01]  /*6a70*/  FMNMX.FTZ R165, R6, R0, !PT ;  /* 0x0000000006a57209 */ /* 0x000fe20007810000 */
[----:B------:R-:W-:Y:S05]  /*6a80*/  HMMA.16816.F32 R32, R176, R174, R32 ;  /* 0x000000aeb020723c */ /* 0x000fea0000001820 */
[----:B------:R-:W-:Y:S02]  /*6a90*/  FMNMX.FTZ R164, R9, R3, !PT ;  /* 0x0000000309a47209 */ /* 0x000fe40007810000 */
[----:B------:R-:W-:Y:S04]  /*6aa0*/  FMNMX.FTZ R3, R7, R165, !PT ;  /* 0x000000a507037209 */ /* 0x000fe80007810000 */
        /* <DEDUP_REMOVED lines=24> */
.L_x_759:
[----:B-1----:R-:W1:Y:S01]  /*6c30*/  SHFL.BFLY PT, R166, R164, 0x2, 0x1f ;  /* 0x0c401f00a4a67f89 */ /* 0x002e6200000e0000 */
[----:B------:R-:W-:Y:S01]  /*6c40*/  FMNMX.FTZ R3, R31, R3, !PT ;  /* 0x000000031f037209 */ /* 0x000fe20007810000 */
[----:B------:R-:W-:Y:S01]  /*6c50*/  USHF.L.U32 UR39, UR38, 0x1, URZ ;  /* 0x0000000126277899 */ /* 0x000fe2000800063f */
[----:B------:R-:W-:Y:S05]  /*6c60*/  LOP3.LUT R206, R245, UR20, R250, 0x96, !PT ;  /* 0x00000014f5ce7c12 */ /* 0x000fea000f8e96fa */
[----:B------:R-:W-:Y:S01]  /*6c70*/  LDSM.16.MT88.4 R172, [R228+0x10000] ;  /* 0x01000000e4ac783b */ /* 0x000fe20000004200 */
[----:B------:R-:W-:Y:S01]  /*6c80*/  FMNMX.FTZ R3, R34, R3, !PT ;  /* 0x0000000322037209 */ /* 0x000fe20007810000 */
[----:B------:R-:W-:Y:S01]  /*6c90*/  UIADD3 UR35, UR32, -0x4ab325aa, URZ ;  /* 0xb54cda5620237890 */ /* 0x000fe2000fffe03f */
[----:B------:R-:W-:Y:S01]  /*6ca0*/  MOV R195, UR23 ;  /* 0x0000001700c37c02 */ /* 0x000fe20008000f00 */
[----:B------:R-:W-:Y:S01]  /*6cb0*/  IMAD.WIDE.U32 R206, R206, -0x326172a9, RZ ;  /* 0xcd9e8d57cece7825 */ /* 0x000fe200078e00ff */
[----:B------:R-:W-:Y:S01]  /*6cc0*/  FMNMX.FTZ R3, R35, R3, !PT ;  /* 0x0000000323037209 */ /* 0x000fe20007810000 */
[----:B------:R-:W-:Y:S01]  /*6cd0*/  UIADD3 UR37, UR33, 0x646e171e, URZ ;  /* 0x646e171e21257890 */ /* 0x000fe2000fffe03f */
[----:B------:R-:W-:Y:S01]  /*6ce0*/  MOV R167, UR39 ;  /* 0x0000002700a77c02 */ /* 0x000fe20008000f00 */
[----:B------:R-:W-:Y:S01]  /*6cf0*/  LDSM.16.MT88.4 R176, [R226+0x10000] ;  /* 0x01000000e2b0783b */ /* 0x000fe20000004200 */
[----:B------:R-:W-:Y:S01]  /*6d00*/  PRMT R195, R195, R237, UR23 ;  /* 0x00000017c3c37e16 */ /* 0x000fe200080000ed */
[----:B------:R-:W-:Y:S01]  /*6d10*/  UIADD3 UR39, UR39, 0x1, URZ ;  /* 0x0000000127277890 */ /* 0x000fe2000fffe03f */
[----:B------:R-:W-:Y:S01]  /*6d20*/  LOP3.LUT R167, R251, UR33, R167, 0x96, !PT ;  /* 0x00000021fba77c12 */ /* 0x000fe2000f8e96a7 */
[----:B------:R-:W-:Y:S04]  /*6d30*/  UIADD3 UR38, UR38, -0x1, URZ ;  /* 0xffffffff26267890 */ /* 0x000fe8000fffe03f */
[----:B------:R-:W2:Y:S01]  /*6d40*/  SHFL.BFLY PT, R165, R3, 0x2, 0x1f ;  /* 0x0c401f0003a57f89 */ /* 0x000ea200000e0000 */
[----:B------:R-:W-:Y:S07]  /*6d50*/  IMAD.WIDE.U32 R198, R167, -0x326172a9, RZ ;  /* 0xcd9e8d57a7c67825 */ /* 0x000fee00078e00ff */
[----:B------:R-:W-:Y:S01]  /*6d60*/  LDSM.16.MT88.4 R180, [R225+0x10000] ;  /* 0x01000000e1b4783b */ /* 0x000fe20000004200 */
[----:B------:R-:W-:Y:S02]  /*6d70*/  LOP3.LUT R167, R199, UR21, R248, 0x96, !PT ;  /* 0x00000015c7a77c12 */ /* 0x000fe4000f8e96f8 */
[----:B------:R-:W-:Y:S03]  /*6d80*/  LOP3.LUT R198, R207, UR19, R198, 0x96, !PT ;  /* 0x00000013cfc67c12 */ /* 0x000fe6000f8e96c6 */
[----:B------:R-:W-:Y:S04]  /*6d90*/  IMAD.WIDE.U32 R186, R167, -0x2daee0ad, RZ ;  /* 0xd2511f53a7ba7825 */ /* 0x000fe800078e00ff */
[----:B------:R-:W-:Y:S05]  /*6da0*/  IMAD.WIDE.U32 R198, R198, -0x2daee0ad, RZ ;  /* 0xd2511f53c6c67825 */ /* 0x000fea00078e00ff */
[----:B------:R-:W-:Y:S02]  /*6db0*/  LOP3.LUT R186, R199, UR16, R186, 0x96, !PT ;  /* 0x00000010c7ba7c12 */ /* 0x000fe4000f8e96ba */
[----:B-1----:R-:W-:Y:S02]  /*6dc0*/  FMNMX.FTZ R166, R164, R166, !PT ;  /* 0x000000a6a4a67209 */ /* 0x002fe40007810000 */
[----:B--2---:R-:W-:Y:S03]  /*6dd0*/  FMNMX.FTZ R165, R3, R165, !PT ;  /* 0x000000a503a57209 */ /* 0x004fe60007810000 */
[----:B------:R-:W1:Y:S08]  /*6de0*/  SHFL.BFLY PT, R164, R166, 0x1, 0x1f ;  /* 0x0c201f00a6a47f89 */ /* 0x000e7000000e0000 */
[----:B------:R-:W2:Y:S01]  /*6df0*/  SHFL.BFLY PT, R3, R165, 0x1, 0x1f ;  /* 0x0c201f00a5037f89 */ /* 0x000ea200000e0000 */
[----:B-1----:R-:W-:Y:S02]  /*6e00*/  FMNMX.FTZ R164, R166, R164, !PT ;  /* 0x000000a4a6a47209 */ /* 0x002fe40007810000 */
[----:B------:R-:W-:Y:S01]  /*6e10*/  LOP3.LUT R166, R187, UR18, R244, 0x96, !PT ;  /* 0x00000012bba67c12 */ /* 0x000fe2000f8e96f4 */
[----:B------:R-:W-:Y:S01]  /*6e20*/  IMAD.WIDE.U32 R186, R186, -0x326172a9, RZ ;  /* 0xcd9e8d57baba7825 */ /* 0x000fe200078e00ff */
[C---:B------:R-:W-:Y:S03]  /*6e30*/  FSETP.NEU.FTZ.AND P1, PT, R164.reuse, -INF , PT ;  /* 0xff800000a400780b */ /* 0x040fe60003f3d000 */
[----:B------:R-:W-:Y:S01]  /*6e40*/  FMUL.FTZ R197, R164, UR4 ;  /* 0x00000004a4c57c20 */ /* 0x000fe20008410000 */
[----:B------:R-:W-:Y:S01]  /*6e50*/  IMAD.WIDE.U32 R184, R166, -0x326172a9, RZ ;  /* 0xcd9e8d57a6b87825 */ /* 0x000fe200078e00ff */
[----:B--2---:R-:W-:Y:S03]  /*6e60*/  FMNMX.FTZ R3, R165, R3, !PT ;  /* 0x00000003a5037209 */ /* 0x004fe60007810000 */
[----:B------:R-:W-:Y:S01]  /*6e70*/  FADD.FTZ R2, -R164, R2 ;  /* 0x00000002a4027221 */ /* 0x000fe20000010100 */
[----:B------:R-:W-:Y:S02]  /*6e80*/  FSEL R197, R197, RZ, P1 ;  /* 0x000000ffc5c57208 */ /* 0x000fe40000800000 */
[----:B------:R-:W-:Y:S01]  /*6e90*/  LOP3.LUT R184, R187, UR15, R184, 0x96, !PT ;  /* 0x0000000fbbb87c12 */ /* 0x000fe2000f8e96b8 */
[C---:B------:R-:W-:Y:S01]  /*6ea0*/  FMUL.FTZ R196, R3.reuse, UR4 ;  /* 0x0000000403c47c20 */ /* 0x040fe20008410000 */
[----:B------:R-:W-:Y:S01]  /*6eb0*/  FSETP.NEU.FTZ.AND P1, PT, R3, -INF , PT ;  /* 0xff8000000300780b */ /* 0x000fe20003f3d000 */
[--C-:B------:R-:W-:Y:S01]  /*6ec0*/  FFMA.FTZ R167, R8, UR4, -R197.reuse ;  /* 0x0000000408a77c23 */ /* 0x100fe200080108c5 */
[----:B------:R-:W-:Y:S01]  /*6ed0*/  LOP3.LUT R8, R185, UR17, R206, 0x96, !PT ;  /* 0x00000011b9087c12 */ /* 0x000fe2000f8e96ce */
[----:B------:R-:W-:Y:S04]  /*6ee0*/  IMAD.WIDE.U32 R184, R184, -0x2daee0ad, RZ ;  /* 0xd2511f53b8b87825 */ /* 0x000fe800078e00ff */
[--C-:B------:R-:W-:Y:S01]  /*6ef0*/  FFMA.FTZ R188, R9, UR4, -R197.reuse ;  /* 0x0000000409bc7c23 */ /* 0x100fe200080108c5 */
[----:B------:R-:W-:Y:S01]  /*6f00*/  FSEL R196, R196, RZ, P1 ;  /* 0x000000ffc4c47208 */ /* 0x000fe20000800000 */
[----:B------:R-:W-:Y:S04]  /*6f10*/  IMAD.WIDE.U32 R168, R8, -0x2daee0ad, RZ ;  /* 0xd2511f5308a87825 */ /* 0x000fe800078e00ff */
[--C-:B------:R-:W-:Y:S01]  /*6f20*/  FFMA.FTZ R193, R4, UR4, -R197.reuse ;  /* 0x0000000404c17c23 */ /* 0x100fe200080108c5 */
[----:B------:R-:W-:Y:S01]  /*6f30*/  MUFU.EX2 R167, R167 ;  /* 0x000000a700a77308 */ /* 0x000fe20000000800 */
[--C-:B------:R-:W-:Y:S01]  /*6f40*/  FFMA.FTZ R191, R5, UR4, -R197.reuse ;  /* 0x0000000405bf7c23 */ /* 0x100fe200080108c5 */
[----:B------:R-:W-:Y:S01]  /*6f50*/  FFMA.FTZ R189, R10, UR4, -R196 ;  /* 0x000000040abd7c23 */ /* 0x000fe200080108c4 */
[----:B------:R-:W-:Y:S01]  /*6f60*/  LOP3.LUT R8, R185, UR5, R168, 0x96, !PT ;  /* 0x00000005b9087c12 */ /* 0x000fe2000f8e96a8 */
[----:B------:R-:W-:Y:S01]  /*6f70*/  FFMA.FTZ R190, R11, UR4, -R196 ;  /* 0x000000040bbe7c23 */ /* 0x000fe200080108c4 */
[----:B------:R-:W-:Y:S01]  /*6f80*/  LOP3.LUT R198, R169, UR14, R198, 0x96, !PT ;  /* 0x0000000ea9c67c12 */ /* 0x000fe2000f8e96c6 */
[--C-:B------:R-:W-:Y:S01]  /*6f90*/  FFMA.FTZ R194, R6, UR4, -R196.reuse ;  /* 0x0000000406c27c23 */ /* 0x100fe200080108c4 */
[----:B------:R-:W-:Y:S01]  /*6fa0*/  FFMA.FTZ R192, R7, UR4, -R196 ;  /* 0x0000000407c07c23 */ /* 0x000fe200080108c4 */
[----:B------:R-:W-:Y:S04]  /*6fb0*/  IMAD.WIDE.U32 R8, R8, -0x326172a9, RZ ;  /* 0xcd9e8d5708087825 */ /* 0x000fe800078e00ff */
[----:B------:R-:W-:Y:S01]  /*6fc0*/  FADD.FTZ R0, -R3, R0 ;  /* 0x0000000003007221 */ /* 0x000fe20000010100 */
[----:B------:R-:W1:Y:S01]  /*6fd0*/  MUFU.EX2 R188, R188 ;  /* 0x000000bc00bc7308 */ /* 0x000e620000000800 */
[----:B------:R-:W-:Y:S01]  /*6fe0*/  FMUL.FTZ R2, R2, UR4 ;  /* 0x0000000402027c20 */ /* 0x000fe20008410000 */
[----:B------:R-:W-:Y:S01]  /*6ff0*/  IMAD.WIDE.U32 R198, R198, -0x326172a9, RZ ;  /* 0xcd9e8d57c6c67825 */ /* 0x000fe200078e00ff */
[C---:B------:R-:W-:Y:S02]  /*7000*/  LOP3.LUT R4, R8.reuse, 0xffff, RZ, 0xc0, !PT ;  /* 0x0000ffff08047812 */ /* 0x040fe400078ec0ff */
[----:B------:R-:W-:Y:S01]  /*7010*/  LOP3.LUT R170, R8, 0xff, RZ, 0xc0, !PT ;  /* 0x000000ff08aa7812 */ /* 0x000fe200078ec0ff */
[----:B------:R-:W-:Y:S01]  /*7020*/  FMUL.FTZ R0, R0, UR4 ;  /* 0x0000000400007c20 */ /* 0x000fe20008410000 */
[----:B------:R-:W-:Y:S03]  /*7030*/  SHF.R.U32.HI R4, RZ, 0x8, R4 ;  /* 0x00000008ff047819 */ /* 0x000fe60000011604 */
[----:B------:R-:W-:Y:S01]  /*7040*/  MUFU.EX2 R189, R189 ;  /* 0x000000bd00bd7308 */ /* 0x000fe20000000800 */
[----:B------:R-:W-:Y:S01]  /*7050*/  LOP3.LUT R169, R9, UR35, R198, 0x96, !PT ;  /* 0x0000002309a97c12 */ /* 0x000fe2000f8e96c6 */
[----:B------:R-:W-:Y:S01]  /*7060*/  FFMA.FTZ R198, R16, UR4, -R197 ;  /* 0x0000000410c67c23 */ /* 0x000fe200080108c5 */
[----:B------:R-:W-:Y:S01]  /*7070*/  PRMT R170, R170, 0x5410, R4 ;  /* 0x00005410aaaa7816 */ /* 0x000fe20000000004 */
[----:B------:R-:W-:Y:S01]  /*7080*/  FFMA.FTZ R201, R18, UR4, -R196 ;  /* 0x0000000412c97c23 */ /* 0x000fe200080108c4 */
[----:B------:R-:W-:Y:S01]  /*7090*/  SHF.R.U32.HI R5, RZ, 0x10, R8 ;  /* 0x00000010ff057819 */ /* 0x000fe20000011608 */
[----:B------:R-:W-:Y:S01]  /*70a0*/  FFMA.FTZ R200, R19, UR4, -R196 ;  /* 0x0000000413c87c23 */ /* 0x000fe200080108c4 */
[----:B------:R-:W-:Y:S03]  /*70b0*/  LOP3.LUT R6, R169, 0xffff, RZ, 0xc0, !PT ;  /* 0x0000ffffa9067812 */ /* 0x000fe600078ec0ff */
[----:B------:R-:W2:Y:S01]  /*70c0*/  MUFU.EX2 R190, R190 ;  /* 0x000000be00be7308 */ /* 0x000ea20000000800 */
[----:B------:R-:W-:Y:S01]  /*70d0*/  SHF.R.U32.HI R4, RZ, 0x10, R169 ;  /* 0x00000010ff047819 */ /* 0x000fe200000116a9 */
[--C-:B------:R-:W-:Y:S01]  /*70e0*/  FFMA.FTZ R203, R13, UR4, -R197.reuse ;  /* 0x000000040dcb7c23 */ /* 0x100fe200080108c5 */
[----:B------:R-:W-:Y:S01]  /*70f0*/  LOP3.LUT R168, R169, 0xff, RZ, 0xc0, !PT ;  /* 0x000000ffa9a87812 */ /* 0x000fe200078ec0ff */
[----:B------:R-:W-:Y:S01]  /*7100*/  FFMA.FTZ R202, R12, UR4, -R197 ;  /* 0x000000040cca7c23 */ /* 0x000fe200080108c5 */
[----:B------:R-:W-:Y:S01]  /*7110*/  SHF.R.U32.HI R171, RZ, 0x18, R8 ;  /* 0x00000018ffab7819 */ /* 0x000fe20000011608 */
[----:B------:R-:W-:Y:S01]  /*7120*/  FFMA.FTZ R204, R14, UR4, -R196 ;  /* 0x000000040ecc7c23 */ /* 0x000fe200080108c4 */
[----:B------:R-:W-:Y:S03]  /*7130*/  LOP3.LUT R5, R5, 0xff, RZ, 0xc0, !PT ;  /* 0x000000ff05057812 */ /* 0x000fe600078ec0ff */
[----:B------:R-:W-:Y:S01]  /*7140*/  MUFU.EX2 R193, R193 ;  /* 0x000000c100c17308 */ /* 0x000fe20000000800 */
[----:B------:R-:W-:Y:S01]  /*7150*/  SHF.R.U32.HI R6, RZ, 0x8, R6 ;  /* 0x00000008ff067819 */ /* 0x000fe20000011606 */
[----:B------:R-:W-:Y:S01]  /*7160*/  FFMA.FTZ R205, R15, UR4, -R196 ;  /* 0x000000040fcd7c23 */ /* 0x000fe200080108c4 */
[----:B------:R-:W-:Y:S02]  /*7170*/  LOP3.LUT R4, R4, 0xff, RZ, 0xc0, !PT ;  /* 0x000000ff04047812 */ /* 0x000fe400078ec0ff */
[----:B------:R-:W-:Y:S02]  /*7180*/  SHF.R.U32.HI R169, RZ, 0x18, R169 ;  /* 0x00000018ffa97819 */ /* 0x000fe400000116a9 */
[----:B------:R-:W-:Y:S03]  /*7190*/  PRMT R171, R5, 0x5410, R171 ;  /* 0x0000541005ab7816 */ /* 0x000fe600000000ab */
[----:B------:R-:W3:Y:S01]  /*71a0*/  MUFU.EX2 R191, R191 ;  /* 0x000000bf00bf7308 */ /* 0x000ee20000000800 */
[----:B------:R-:W-:Y:S02]  /*71b0*/  PRMT R168, R168, 0x5410, R6 ;  /* 0x00005410a8a87816 */ /* 0x000fe40000000006 */
[----:B------:R-:W-:Y:S02]  /*71c0*/  PRMT R169, R4, 0x5410, R169 ;  /* 0x0000541004a97816 */ /* 0x000fe400000000a9 */
[--C-:B------:R-:W-:Y:S02]  /*71d0*/  HSET2.LE.AND R170, R170, R195.reuse, PT ;  /* 0x000000c3aaaa7233 */ /* 0x100fe40003803000 */
[--C-:B------:R-:W-:Y:S03]  /*71e0*/  HSET2.LE.AND R171, R171, R195.reuse, PT ;  /* 0x000000c3abab7233 */ /* 0x100fe60003803000 */
[----:B------:R-:W-:Y:S01]  /*71f0*/  MUFU.EX2 R194, R194 ;  /* 0x000000c200c27308 */ /* 0x000fe20000000800 */
[--C-:B------:R-:W-:Y:S02]  /*7200*/  HSET2.LE.AND R168, R168, R195.reuse, PT ;  /* 0x000000c3a8a87233 */ /* 0x100fe40003803000 */
[--C-:B------:R-:W-:Y:S02]  /*7210*/  HSET2.LE.AND R169, R169, R195.reuse, PT ;  /* 0x000000c3a9a97233 */ /* 0x100fe40003803000 */
[----:B-1----:R-:W-:Y:S02]  /*7220*/  F2FP.F16.F32.PACK_AB R7, R188, R167 ;  /* 0x000000a7bc07723e */ /* 0x002fe400000000ff */
[----:B--2---:R-:W-:Y:S03]  /*7230*/  F2FP.F16.F32.PACK_AB R6, R190, R189 ;  /* 0x000000bdbe06723e */ /* 0x004fe600000000ff */
[----:B------:R-:W1:Y:S01]  /*7240*/  MUFU.EX2 R192, R192 ;  /* 0x000000c000c07308 */ /* 0x000e620000000800 */
[----:B---3--:R-:W-:Y:S02]  /*7250*/  F2FP.F16.F32.PACK_AB R5, R191, R193 ;  /* 0x000000c1bf05723e */ /* 0x008fe400000000ff */
[----:B------:R-:W-:Y:S02]  /*7260*/  LOP3.LUT R170, R170, R7, RZ, 0xc0, !PT ;  /* 0x00000007aaaa7212 */ /* 0x000fe400078ec0ff */
[----:B------:R-:W-:Y:S02]  /*7270*/  LOP3.LUT R171, R171, R6, RZ, 0xc0, !PT ;  /* 0x00000006abab7212 */ /* 0x000fe400078ec0ff */
[----:B------:R-:W-:Y:S03]  /*7280*/  LOP3.LUT R168, R168, R5, RZ, 0xc0, !PT ;  /* 0x00000005a8a87212 */ /* 0x000fe600078ec0ff */
[----:B------:R-:W2:Y:S01]  /*7290*/  MUFU.EX2 R2, R2 ;  /* 0x0000000200027308 */ /* 0x000ea20000000800 */
[----:B------:R-:W-:Y:S01]  /*72a0*/  LOP3.LUT R186, R199, UR27, R186, 0x96, !PT ;  /* 0x0000001bc7ba7c12 */ /* 0x000fe2000f8e96ba */
[----:B------:R-:W-:Y:S04]  /*72b0*/  FFMA.FTZ R199, R17, UR4, -R197 ;  /* 0x0000000411c77c23 */ /* 0x000fe800080108c5 */
[----:B------:R-:W-:Y:S04]  /*72c0*/  IMAD.WIDE.U32 R186, R186, -0x2daee0ad, RZ ;  /* 0xd2511f53baba7825 */ /* 0x000fe800078e00ff */
[----:B------:R-:W3:Y:S01]  /*72d0*/  MUFU.EX2 R0, R0 ;  /* 0x0000000000007308 */ /* 0x000ee20000000800 */
[----:B-1----:R-:W-:Y:S02]  /*72e0*/  F2FP.F16.F32.PACK_AB R4, R192, R194 ;  /* 0x000000c2c004723e */ /* 0x002fe400000000ff */
[----:B------:R-:W-:Y:S02]  /*72f0*/  LOP3.LUT R184, R187, UR37, R184, 0x96, !PT ;  /* 0x00000025bbb87c12 */ /* 0x000fe4000f8e96b8 */
[----:B------:R-:W-:Y:S02]  /*7300*/  LOP3.LUT R169, R169, R4, RZ, 0xc0, !PT ;  /* 0x00000004a9a97212 */ /* 0x000fe400078ec0ff */
[----:B------:R-:W-:Y:S03]  /*7310*/  SHF.R.U32.HI R166, RZ, 0x10, R184 ;  /* 0x00000010ffa67819 */ /* 0x000fe600000116b8 */
[----:B------:R-:W-:Y:S01]  /*7320*/  MUFU.EX2 R198, R198 ;  /* 0x000000c600c67308 */ /* 0x000fe20000000800 */
        /* <DEDUP_REMOVED lines=11> */
[----:B------:R-:W-:Y:S01]  /*73e0*/  FMUL.FTZ R11, R0, R159 ;  /* 0x0000009f000b7220 */ /* 0x000fe20000410000 */
[----:B------:R-:W-:Y:S01]  /*73f0*/  LDSM.16.MT88.4 R160, [R228+0x12000] ;  /* 0x01200000e4a0783b */ /* 0x000fe20000004200 */
[----:B------:R-:W-:Y:S01]  /*7400*/  FMUL.FTZ R17, R2, R153 ;  /* 0x0000009902117220 */ /* 0x000fe20000410000 */
[C---:B------:R-:W-:Y:S01]  /*7410*/  FMUL.FTZ R18, R0.reuse, R154 ;  /* 0x0000009a00127220 */ /* 0x040fe20000410000 */
[C---:B------:R-:W-:Y:S01]  /*7420*/  FMUL.FTZ R19, R0.reuse, R155 ;  /* 0x0000009b00137220 */ /* 0x040fe20000410000 */
[C---:B------:R-:W-:Y:S01]  /*7430*/  HMMA.16816.F32 R4, R168.reuse, R172, R4 ;  /* 0x000000aca804723c */ /* 0x040fe20000001804 */
[----:B------:R-:W1:Y:S03]  /*7440*/  MUFU.EX2 R199, R199 ;  /* 0x000000c700c77308 */ /* 0x000e660000000800 */
[----:B------:R-:W2:Y:S01]  /*7450*/  LDSM.16.MT88.4 R156, [R224+0x10000] ;  /* 0x01000000e09c783b */ /* 0x000ea20000004200 */
[C---:B------:R-:W-:Y:S01]  /*7460*/  FMUL.FTZ R38, R0.reuse, R38 ;  /* 0x0000002600267220 */ /* 0x040fe20000410000 */
[C---:B------:R-:W-:Y:S05]  /*7470*/  HMMA.16816.F32 R8, R168.reuse, R174, R8 ;  /* 0x000000aea808723c */ /* 0x040fea0000001808 */
[----:B------:R-:W-:Y:S01]  /*7480*/  MUFU.EX2 R201, R201 ;  /* 0x000000c900c97308 */ /* 0x000fe20000000800 */
[C---:B------:R-:W-:Y:S01]  /*7490*/  FMUL.FTZ R39, R0.reuse, R39 ;  /* 0x0000002700277220 */ /* 0x040fe20000410000 */
[C---:B------:R-:W-:Y:S01]  /*74a0*/  FMUL.FTZ R42, R0.reuse, R42 ;  /* 0x0000002a002a7220 */ /* 0x040fe20000410000 */
[----:B------:R-:W-:Y:S01]  /*74b0*/  FMUL.FTZ R43, R0, R43 ;  /* 0x0000002b002b7220 */ /* 0x000fe20000410000 */
[----:B------:R-:W3:Y:S02]  /*74c0*/  LDSM.16.MT88.4 R172, [R226+0x12000] ;  /* 0x01200000e2ac783b */ /* 0x000ee40000004200 */
[C---:B------:R-:W-:Y:S02]  /*74d0*/  FMUL.FTZ R44, R2.reuse, R44 ;  /* 0x0000002c022c7220 */ /* 0x040fe40000410000 */
[C---:B------:R-:W-:Y:S02]  /*74e0*/  HMMA.16816.F32 R36, R168.reuse, R176, R36 ;  /* 0x000000b0a824723c */ /* 0x040fe40000001824 */
[----:B------:R-:W4:Y:S01]  /*74f0*/  MUFU.EX2 R200, R200 ;  /* 0x000000c800c87308 */ /* 0x000f220000000800 */
[----:B------:R-:W-:Y:S01]  /*7500*/  FMUL.FTZ R45, R2, R45 ;  /* 0x0000002d022d7220 */ /* 0x000fe20000410000 */
[C---:B------:R-:W-:Y:S01]  /*7510*/  FMUL.FTZ R46, R0.reuse, R46 ;  /* 0x0000002e002e7220 */ /* 0x040fe20000410000 */
[----:B------:R-:W-:Y:S01]  /*7520*/  FMUL.FTZ R47, R0, R47 ;  /* 0x0000002f002f7220 */ /* 0x000fe20000410000 */
[C---:B------:R-:W-:Y:S01]  /*7530*/  HMMA.16816.F32 R40, R168.reuse, R178, R40 ;  /* 0x000000b2a828723c */ /* 0x040fe20000001828 */
[----:B------:R-:W-:Y:S05]  /*7540*/  LDSM.16.MT88.4 R176, [R225+0x16000] ;  /* 0x01600000e1b0783b */ /* 0x000fea0000004200 */
[----:B------:R-:W-:Y:S01]  /*7550*/  MUFU.EX2 R202, R202 ;  /* 0x000000ca00ca7308 */ /* 0x000fe20000000800 */
[C---:B------:R-:W-:Y:S01]  /*7560*/  FMUL.FTZ R48, R2.reuse, R48 ;  /* 0x0000003002307220 */ /* 0x040fe20000410000 */
[C---:B------:R-:W-:Y:S03]  /*7570*/  HMMA.16816.F32 R44, R168.reuse, R180, R44 ;  /* 0x000000b4a82c723c */ /* 0x040fe6000000182c */
[----:B------:R-:W-:Y:S01]  /*7580*/  FMUL.FTZ R49, R2, R49 ;  /* 0x0000003102317220 */ /* 0x000fe20000410000 */
[C---:B------:R-:W-:Y:S01]  /*7590*/  FMUL.FTZ R50, R0.reuse, R50 ;  /* 0x0000003200327220 */ /* 0x040fe20000410000 */
[----:B------:R-:W-:Y:S01]  /*75a0*/  FMUL.FTZ R51, R0, R51 ;  /* 0x0000003300337220 */ /* 0x000fe20000410000 */
[C---:B------:R-:W-:Y:S02]  /*75b0*/  FMUL.FTZ R52, R2.reuse, R52 ;  /* 0x0000003402347220 */ /* 0x040fe40000410000 */
[----:B------:R-:W5:Y:S03]  /*75c0*/  MUFU.EX2 R203, R203 ;  /* 0x000000cb00cb7308 */ /* 0x000f660000000800 */
[----:B------:R-:W-:Y:S01]  /*75d0*/  FMUL.FTZ R53, R2, R53 ;  /* 0x0000003502357220 */ /* 0x000fe20000410000 */
[C---:B------:R-:W-:Y:S01]  /*75e0*/  FMUL.FTZ R54, R0.reuse, R54 ;  /* 0x0000003600367220 */ /* 0x040fe20000410000 */
[----:B------:R-:W-:Y:S01]  /*75f0*/  FMUL.FTZ R55, R0, R55 ;  /* 0x0000003700377220 */ /* 0x000fe20000410000 */
[C---:B------:R-:W-:Y:S01]  /*7600*/  HMMA.16816.F32 R48, R168.reuse, R182, R48 ;  /* 0x000000b6a830723c */ /* 0x040fe20000001830 */
[----:B------:R-:W-:Y:S02]  /*7610*/  LDSM.16.MT88.4 R180, [R228+0x12800] ;  /* 0x01280000e4b4783b */ /* 0x000fe40000004200 */
[C---:B------:R-:W-:Y:S01]  /*7620*/  FMUL.FTZ R56, R2.reuse, R56 ;  /* 0x0000003802387220 */ /* 0x040fe20000410000 */
[----:B------:R-:W-:Y:S01]  /*7630*/  FMUL.FTZ R57, R2, R57 ;  /* 0x0000003902397220 */ /* 0x000fe20000410000 */
[C---:B------:R-:W-:Y:S01]  /*7640*/  FMUL.FTZ R58, R0.reuse, R58 ;  /* 0x0000003a003a7220 */ /* 0x040fe20000410000 */
[C---:B--2---:R-:W-:Y:S01]  /*7650*/  HMMA.16816.F32 R52, R168.reuse, R156, R52 ;  /* 0x0000009ca834723c */ /* 0x044fe20000001834 */
[----:B------:R-:W-:Y:S04]  /*7660*/  MUFU.EX2 R204, R204 ;  /* 0x000000cc00cc7308 */ /* 0x000fe80000000800 */
[----:B------:R-:W-:Y:S01]  /*7670*/  FMUL.FTZ R59, R0, R59 ;  /* 0x0000003b003b7220 */ /* 0x000fe20000410000 */
[C---:B------:R-:W-:Y:S01]  /*7680*/  FMUL.FTZ R60, R2.reuse, R60 ;  /* 0x0000003c023c7220 */ /* 0x040fe20000410000 */
[----:B------:R-:W-:Y:S01]  /*7690*/  FMUL.FTZ R61, R2, R61 ;  /* 0x0000003d023d7220 */ /* 0x000fe20000410000 */
[C---:B------:R-:W-:Y:S03]  /*76a0*/  FMUL.FTZ R62, R0.reuse, R62 ;  /* 0x0000003e003e7220 */ /* 0x040fe60000410000 */
[----:B------:R-:W2:Y:S01]  /*76b0*/  MUFU.EX2 R205, R205 ;  /* 0x000000cd00cd7308 */ /* 0x000ea20000000800 */
[----:B------:R-:W-:Y:S01]  /*76c0*/  FMUL.FTZ R63, R0, R63 ;  /* 0x0000003f003f7220 */ /* 0x000fe20000410000 */
[C---:B------:R-:W-:Y:S01]  /*76d0*/  HMMA.16816.F32 R56, R168.reuse, R158, R56 ;  /* 0x0000009ea838723c */ /* 0x040fe20000001838 */
[----:B------:R-:W1:Y:S02]  /*76e0*/  LDSM.16.MT88.4 R156, [R225+0x12000] ;  /* 0x01200000e19c783b */ /* 0x000e640000004200 */
        /* <DEDUP_REMOVED lines=9> */
[C---:B------:R-:W-:Y:S01]  /*7780*/  HMMA.16816.F32 R64, R168.reuse, R162, R64 ;  /* 0x000000a2a840723c */ /* 0x040fe20000001840 */
[----:B------:R-:W4:Y:S02]  /*7790*/  LDSM.16.MT88.4 R160, [R224+0x12000] ;  /* 0x01200000e0a0783b */ /* 0x000f240000004200 */
[C---:B------:R-:W-:Y:S01]  /*77a0*/  FMUL.FTZ R72, R2.reuse, R72 ;  /* 0x0000004802487220 */ /* 0x040fe20000410000 */
[----:B------:R-:W-:Y:S01]  /*77b0*/  FMUL.FTZ R73, R2, R73 ;  /* 0x0000004902497220 */ /* 0x000fe20000410000 */
[C---:B------:R-:W-:Y:S01]  /*77c0*/  FMUL.FTZ R74, R0.reuse, R74 ;  /* 0x0000004a004a7220 */ /* 0x040fe20000410000 */
[C---:B---3--:R-:W-:Y:S05]  /*77d0*/  HMMA.16816.F32 R68, R168.reuse, R172, R68 ;  /* 0x000000aca844723c */ /* 0x048fea0000001844 */
[----:B------:R-:W-:Y:S01]  /*77e0*/  FMUL.FTZ R75, R0, R75 ;  /* 0x0000004b004b7220 */ /* 0x000fe20000410000 */
[C---:B------:R-:W-:Y:S01]  /*77f0*/  FMUL.FTZ R76, R2.reuse, R76 ;  /* 0x0000004c024c7220 */ /* 0x040fe20000410000 */
[----:B------:R-:W-:Y:S01]  /*7800*/  FMUL.FTZ R77, R2, R77 ;  /* 0x0000004d024d7220 */ /* 0x000fe20000410000 */
[C---:B------:R-:W-:Y:S03]  /*7810*/  FMUL.FTZ R78, R0.reuse, R78 ;  /* 0x0000004e004e7220 */ /* 0x040fe60000410000 */
[----:B------:R-:W-:Y:S01]  /*7820*/  FMUL.FTZ R79, R0, R79 ;  /* 0x0000004f004f7220 */ /* 0x000fe20000410000 */
[C---:B------:R-:W-:Y:S01]  /*7830*/  HMMA.16816.F32 R72, R168.reuse, R174, R72 ;  /* 0x000000aea848723c */ /* 0x040fe20000001848 */
[----:B------:R-:W3:Y:S02]  /*7840*/  LDSM.16.MT88.4 R172, [R228+0x14000] ;  /* 0x01400000e4ac783b */ /* 0x000ee40000004200 */
[C---:B------:R-:W-:Y:S01]  /*7850*/  FMUL.FTZ R80, R2.reuse, R80 ;  /* 0x0000005002507220 */ /* 0x040fe20000410000 */
[----:B------:R-:W-:Y:S01]  /*7860*/  FMUL.FTZ R81, R2, R81 ;  /* 0x0000005102517220 */ /* 0x000fe20000410000 */
[C---:B------:R-:W-:Y:S01]  /*7870*/  FMUL.FTZ R82, R0.reuse, R82 ;  /* 0x0000005200527220 */ /* 0x040fe20000410000 */
[C---:B-1----:R-:W-:Y:S05]  /*7880*/  HMMA.16816.F32 R76, R168.reuse, R156, R76 ;  /* 0x0000009ca84c723c */ /* 0x042fea000000184c */
[----:B------:R-:W-:Y:S01]  /*7890*/  FMUL.FTZ R83, R0, R83 ;  /* 0x0000005300537220 */ /* 0x000fe20000410000 */
[C---:B------:R-:W-:Y:S01]  /*78a0*/  FMUL.FTZ R84, R2.reuse, R84 ;  /* 0x0000005402547220 */ /* 0x040fe20000410000 */
[----:B------:R-:W-:Y:S01]  /*78b0*/  FMUL.FTZ R85, R2, R85 ;  /* 0x0000005502557220 */ /* 0x000fe20000410000 */
[C---:B------:R-:W-:Y:S03]  /*78c0*/  FMUL.FTZ R86, R0.reuse, R86 ;  /* 0x0000005600567220 */ /* 0x040fe60000410000 */
[----:B------:R-:W-:Y:S01]  /*78d0*/  FMUL.FTZ R87, R0, R87 ;  /* 0x0000005700577220 */ /* 0x000fe20000410000 */
[C---:B------:R-:W-:Y:S01]  /*78e0*/  HMMA.16816.F32 R80, R168.reuse, R158, R80 ;  /* 0x0000009ea850723c */ /* 0x040fe20000001850 */
[----:B------:R-:W1:Y:S02]  /*78f0*/  LDSM.16.MT88.4 R156, [R226+0x14000] ;  /* 0x01400000e29c783b */ /* 0x000e640000004200 */
[C---:B------:R-:W-:Y:S01]  /*7900*/  FMUL.FTZ R88, R2.reuse, R88 ;  /* 0x0000005802587220 */ /* 0x040fe20000410000 */
[----:B------:R-:W-:Y:S01]  /*7910*/  FMUL.FTZ R89, R2, R89 ;  /* 0x0000005902597220 */ /* 0x000fe20000410000 */
[C---:B------:R-:W-:Y:S01]  /*7920*/  FMUL.FTZ R90, R0.reuse, R90 ;  /* 0x0000005a005a7220 */ /* 0x040fe20000410000 */
[C---:B----4-:R-:W-:Y:S05]  /*7930*/  HMMA.16816.F32 R84, R168.reuse, R160, R84 ;  /* 0x000000a0a854723c */ /* 0x050fea0000001854 */
        /* <DEDUP_REMOVED lines=49> */
[C---:B------:R-:W-:Y:S03]  /*7c50*/  HMMA.16816.F32 R120, R168.reuse, R174, R120 ;  /* 0x000000aea878723c */ /* 0x040fe60000001878 */
[C---:B------:R-:W-:Y:S01]  /*7c60*/  FMUL.FTZ R128, R2.reuse, R128 ;  /* 0x0000008002807220 */ /* 0x040fe20000410000 */
[----:B------:R-:W-:Y:S01]  /*7c70*/  FMUL.FTZ R129, R2, R129 ;  /* 0x0000008102817220 */ /* 0x000fe20000410000 */
[C---:B------:R-:W-:Y:S01]  /*7c80*/  FMUL.FTZ R130, R0.reuse, R130 ;  /* 0x0000008200827220 */ /* 0x040fe20000410000 */
[C---:B-1----:R-:W-:Y:S05]  /*7c90*/  HMMA.16816.F32 R124, R168.reuse, R156, R124 ;  /* 0x0000009ca87c723c */ /* 0x042fea000000187c */
[----:B------:R-:W-:Y:S01]  /*7ca0*/  FMUL.FTZ R131, R0, R131 ;  /* 0x0000008300837220 */ /* 0x000fe20000410000 */
[----:B------:R-:W-:Y:S01]  /*7cb0*/  LOP3.LUT R172, R186, 0xff, RZ, 0xc0, !PT ;  /* 0x000000ffbaac7812 */ /* 0x000fe200078ec0ff */
[C---:B------:R-:W-:Y:S01]  /*7cc0*/  FMUL.FTZ R132, R2.reuse, R132 ;  /* 0x0000008402847220 */ /* 0x040fe20000410000 */
[----:B------:R-:W-:Y:S03]  /*7cd0*/  FMUL.FTZ R133, R2, R133 ;  /* 0x0000008502857220 */ /* 0x000fe60000410000 */
[C---:B------:R-:W-:Y:S01]  /*7ce0*/  FMUL.FTZ R134, R0.reuse, R134 ;  /* 0x0000008600867220 */ /* 0x040fe20000410000 */
[C---:B------:R-:W-:Y:S01]  /*7cf0*/  HMMA.16816.F32 R128, R168.reuse, R158, R128 ;  /* 0x0000009ea880723c */ /* 0x040fe20000001880 */
[----:B------:R-:W1:Y:S02]  /*7d00*/  LDSM.16.MT88.4 R156, [R224+0x16000] ;  /* 0x01600000e09c783b */ /* 0x000e640000004200 */
[----:B------:R-:W-:Y:S01]  /*7d10*/  FMUL.FTZ R135, R0, R135 ;  /* 0x0000008700877220 */ /* 0x000fe20000410000 */
[C---:B------:R-:W-:Y:S01]  /*7d20*/  FMUL.FTZ R136, R2.reuse, R136 ;  /* 0x0000008802887220 */ /* 0x040fe20000410000 */
[----:B------:R-:W-:Y:S01]  /*7d30*/  FMUL.FTZ R137, R2, R137 ;  /* 0x0000008902897220 */ /* 0x000fe20000410000 */
[C---:B------:R-:W-:Y:S01]  /*7d40*/  FMUL.FTZ R138, R0.reuse, R138 ;  /* 0x0000008a008a7220 */ /* 0x040fe20000410000 */
[----:B------:R-:W-:Y:S01]  /*7d50*/  FMUL.FTZ R139, R0, R139 ;  /* 0x0000008b008b7220 */ /* 0x000fe20000410000 */
[----:B------:R-:W-:Y:S02]  /*7d60*/  FMUL.FTZ R16, R2, R152 ;  /* 0x0000009802107220 */ /* 0x000fe40000410000 */
[C---:B----4-:R-:W-:Y:S03]  /*7d70*/  HMMA.16816.F32 R132, R168.reuse, R160, R132 ;  /* 0x000000a0a884723c */ /* 0x050fe60000001884 */
[----:B------:R-:W-:Y:S01]  /*7d80*/  LOP3.LUT R152, R184, 0xffff, RZ, 0xc0, !PT ;  /* 0x0000ffffb8987812 */ /* 0x000fe200078ec0ff */
[C---:B------:R-:W-:Y:S01]  /*7d90*/  FMUL.FTZ R140, R2.reuse, R140 ;  /* 0x0000008c028c7220 */ /* 0x040fe20000410000 */
[----:B------:R-:W-:Y:S01]  /*7da0*/  FMUL.FTZ R141, R2, R141 ;  /* 0x0000008d028d7220 */ /* 0x000fe20000410000 */
[C---:B------:R-:W-:Y:S05]  /*7db0*/  HMMA.16816.F32 R136, R168.reuse, R162, R136 ;  /* 0x000000a2a888723c */ /* 0x040fea0000001888 */
[C---:B------:R-:W-:Y:S01]  /*7dc0*/  FMUL.FTZ R142, R0.reuse, R142 ;  /* 0x0000008e008e7220 */ /* 0x040fe20000410000 */
[----:B------:R-:W-:Y:S01]  /*7dd0*/  FMUL.FTZ R143, R0, R143 ;  /* 0x0000008f008f7220 */ /* 0x000fe20000410000 */
[----:B------:R-:W-:Y:S01]  /*7de0*/  SHF.R.U32.HI R13, RZ, 0x8, R152 ;  /* 0x00000008ff0d7819 */ /* 0x000fe20000011698 */
[----:B------:R-:W-:Y:S01]  /*7df0*/  FMUL.FTZ R144, R2, R144 ;  /* 0x0000009002907220 */ /* 0x000fe20000410000 */
[----:B------:R-:W3:Y:S02]  /*7e00*/  LDSM.16.MT88.4 R152, [R228+0x10800] ;  /* 0x01080000e498783b */ /* 0x000ee40000004200 */
[----:B------:R-:W-:Y:S01]  /*7e10*/  LOP3.LUT R162, R186, 0xffff, RZ, 0xc0, !PT ;  /* 0x0000ffffbaa27812 */ /* 0x000fe200078ec0ff */
[----:B------:R-:W-:Y:S01]  /*7e20*/  FMUL.FTZ R145, R2, R145 ;  /* 0x0000009102917220 */ /* 0x000fe20000410000 */
[C---:B------:R-:W-:Y:S03]  /*7e30*/  HMMA.16816.F32 R140, R168.reuse, R176, R140 ;  /* 0x000000b0a88c723c */ /* 0x040fe6000000188c */
[--C-:B------:R-:W-:Y:S01]  /*7e40*/  SHF.R.U32.HI R160, RZ, 0x10, R186.reuse ;  /* 0x00000010ffa07819 */ /* 0x100fe200000116ba */
[C---:B------:R-:W-:Y:S01]  /*7e50*/  FMUL.FTZ R146, R0.reuse, R146 ;  /* 0x0000009200927220 */ /* 0x040fe20000410000 */
[----:B------:R-:W-:Y:S01]  /*7e60*/  SHF.R.U32.HI R161, RZ, 0x18, R186 ;  /* 0x00000018ffa17819 */ /* 0x000fe200000116ba */
[C---:B------:R-:W-:Y:S01]  /*7e70*/  HMMA.16816.F32 R16, R168.reuse, R178, R16 ;  /* 0x000000b2a810723c */ /* 0x040fe20000001810 */
[----:B------:R-:W-:Y:S04]  /*7e80*/  LDSM.16.MT88.4 R176, [R224+0x10800] ;  /* 0x01080000e0b0783b */ /* 0x000fe80000004200 */
[----:B------:R-:W-:Y:S01]  /*7e90*/  SHF.R.U32.HI R162, RZ, 0x8, R162 ;  /* 0x00000008ffa27819 */ /* 0x000fe200000116a2 */
[----:B------:R-:W-:Y:S01]  /*7ea0*/  FMUL.FTZ R147, R0, R147 ;  /* 0x0000009300937220 */ /* 0x000fe20000410000 */
[----:B------:R-:W-:Y:S01]  /*7eb0*/  LOP3.LUT R160, R160, 0xff, RZ, 0xc0, !PT ;  /* 0x000000ffa0a07812 */ /* 0x000fe200078ec0ff */
[----:B------:R-:W-:Y:S03]  /*7ec0*/  FMUL.FTZ R14, R0, R150 ;  /* 0x00000096000e7220 */ /* 0x000fe60000410000 */
[----:B------:R-:W-:Y:S01]  /*7ed0*/  PRMT R172, R172, 0x5410, R162 ;  /* 0x00005410acac7816 */ /* 0x000fe200000000a2 */
[----:B------:R-:W-:Y:S01]  /*7ee0*/  FMUL.FTZ R15, R0, R151 ;  /* 0x00000097000f7220 */ /* 0x000fe20000410000 */
[C---:B-1----:R-:W-:Y:S03]  /*7ef0*/  HMMA.16816.F32 R144, R168.reuse, R156, R144 ;  /* 0x0000009ca890723c */ /* 0x042fe60000001890 */
[----:B------:R-:W-:Y:S01]  /*7f00*/  PRMT R12, R160, 0x5410, R161 ;  /* 0x00005410a00c7816 */ /* 0x000fe200000000a1 */
[----:B------:R-:W-:Y:S01]  /*7f10*/  FFMA.FTZ R193, R2, R247, R193 ;  /* 0x000000f702c17223 */ /* 0x000fe200000100c1 */
[----:B------:R-:W1:Y:S01]  /*7f20*/  LDSM.16.MT88.4 R160, [R226+0x10800] ;  /* 0x01080000e2a0783b */ /* 0x000e620000004200 */
[----:B------:R-:W-:Y:S01]  /*7f30*/  LOP3.LUT R165, R184, 0xff, RZ, 0xc0, !PT ;  /* 0x000000ffb8a57812 */ /* 0x000fe200078ec0ff */
[----:B------:R-:W-:Y:S01]  /*7f40*/  FFMA.FTZ R194, R0, R246, R194 ;  /* 0x000000f600c27223 */ /* 0x000fe200000100c2 */
[----:B------:R-:W-:Y:S03]  /*7f50*/  SHF.R.U32.HI R184, RZ, 0x18, R184 ;  /* 0x00000018ffb87819 */ /* 0x000fe600000116b8 */
[----:B------:R-:W-:Y:S01]  /*7f60*/  LOP3.LUT R166, R166, 0xff, RZ, 0xc0, !PT ;  /* 0x000000ffa6a67812 */ /* 0x000fe200078ec0ff */
[----:B------:R-:W-:Y:S01]  /*7f70*/  FADD.FTZ R193, R191, R193 ;  /* 0x000000c1bfc17221 */ /* 0x000fe20000010000 */
[----:B------:R-:W-:Y:S01]  /*7f80*/  PRMT R165, R165, 0x5410, R13 ;  /* 0x00005410a5a57816 */ /* 0x000fe2000000000d */
[----:B------:R-:W-:Y:S01]  /*7f90*/  FMUL.FTZ R13, R2, R149 ;  /* 0x00000095020d7220 */ /* 0x000fe20000410000 */
[--C-:B------:R-:W-:Y:S01]  /*7fa0*/  HSET2.LE.AND R157, R172, R195.reuse, PT ;  /* 0x000000c3ac9d7233 */ /* 0x100fe20003803000 */
[----:B------:R-:W-:Y:S01]  /*7fb0*/  FADD.FTZ R194, R192, R194 ;  /* 0x000000c2c0c27221 */ /* 0x000fe20000010000 */
[----:B------:R-:W-:Y:S01]  /*7fc0*/  PRMT R149, R166, 0x5410, R184 ;  /* 0x00005410a6957816 */ /* 0x000fe200000000b8 */
[----:B------:R-:W4:Y:S01]  /*7fd0*/  LDSM.16.MT88.4 R172, [R225+0x10800] ;  /* 0x01080000e1ac783b */ /* 0x000f220000004200 */
[--C-:B------:R-:W-:Y:S01]  /*7fe0*/  HSET2.LE.AND R156, R12, R195.reuse, PT ;  /* 0x000000c30c9c7233 */ /* 0x100fe20003803000 */
[----:B------:R-:W-:Y:S01]  /*7ff0*/  FMUL.FTZ R12, R2, R148 ;  /* 0x00000094020c7220 */ /* 0x000fe20000410000 */
[--C-:B------:R-:W-:Y:S01]  /*8000*/  HSET2.LE.AND R148, R165, R195.reuse, PT ;  /* 0x000000c3a5947233 */ /* 0x100fe20003803000 */
[----:B------:R-:W-:Y:S01]  /*8010*/  FADD.FTZ R193, R167, R193 ;  /* 0x000000c1a7c17221 */ /* 0x000fe20000010000 */
[--C-:B------:R-:W-:Y:S01]  /*8020*/  HSET2.LE.AND R149, R149, R195.reuse, PT ;  /* 0x000000c395957233 */ /* 0x100fe20003803000 */
[----:B------:R-:W-:Y:S01]  /*8030*/  FADD.FTZ R194, R189, R194 ;  /* 0x000000c2bdc27221 */ /* 0x000fe20000010000 */
[----:B------:R-:W-:Y:S01]  /*8040*/  F2FP.F16.F32.PACK_AB R150, R199, R198 ;  /* 0x000000c6c796723e */ /* 0x000fe200000000ff */
[----:B------:R-:W4:Y:S01]  /*8050*/  LDSM.16.MT88.4 R184, [R226+0x12800] ;  /* 0x01280000e2b8783b */ /* 0x000f220000004200 */
[----:B------:R-:W-:Y:S03]  /*8060*/  HMMA.16816.F32 R12, R168, R158, R12 ;  /* 0x0000009ea80c723c */ /* 0x000fe6000000180c */
[----:B------:R-:W-:Y:S01]  /*8070*/  F2FP.F16.F32.PACK_AB R151, R200, R201 ;  /* 0x000000c9c897723e */ /* 0x000fe200000000ff */
[----:B------:R-:W-:Y:S01]  /*8080*/  FADD.FTZ R193, R188, R193 ;  /* 0x000000c1bcc17221 */ /* 0x000fe20000010000 */
[----:B-----5:R-:W-:Y:S01]  /*8090*/  F2FP.F16.F32.PACK_AB R166, R203, R202 ;  /* 0x000000cacba6723e */ /* 0x020fe200000000ff */
[----:B------:R-:W-:Y:S01]  /*80a0*/  FADD.FTZ R194, R190, R194 ;  /* 0x000000c2bec27221 */ /* 0x000fe20000010000 */
[----:B--2---:R-:W-:Y:S01]  /*80b0*/  F2FP.F16.F32.PACK_AB R165, R205, R204 ;  /* 0x000000cccda5723e */ /* 0x004fe200000000ff */
[----:B------:R-:W-:Y:S03]  /*80c0*/  LDSM.16.MT88.4 R168, [R224+0x12800] ;  /* 0x01280000e0a8783b */ /* 0x000fe60000004200 */
[----:B------:R-:W-:Y:S01]  /*80d0*/  LOP3.LUT R150, R157, R150, RZ, 0xc0, !PT ;  /* 0x000000969d967212 */ /* 0x000fe200078ec0ff */
[----:B------:R-:W-:Y:S01]  /*80e0*/  FADD.FTZ R193, R202, R193 ;  /* 0x000000c1cac17221 */ /* 0x000fe20000010000 */
[----:B------:R-:W-:Y:S01]  /*80f0*/  LOP3.LUT R151, R156, R151, RZ, 0xc0, !PT ;  /* 0x000000979c977212 */ /* 0x000fe200078ec0ff */
[----:B------:R-:W-:Y:S01]  /*8100*/  FADD.FTZ R194, R204, R194 ;  /* 0x000000c2ccc27221 */ /* 0x000fe20000010000 */
[----:B------:R-:W-:Y:S01]  /*8110*/  LOP3.LUT R148, R148, R166, RZ, 0xc0, !PT ;  /* 0x000000a694947212 */ /* 0x000fe200078ec0ff */
[----:B------:R-:W2:Y:S01]  /*8120*/  LDSM.16.MT88.4 R156, [R225+0x12800] ;  /* 0x01280000e19c783b */ /* 0x000ea20000004200 */
[----:B------:R-:W-:Y:S01]  /*8130*/  LOP3.LUT R149, R149, R165, RZ, 0xc0, !PT ;  /* 0x000000a595957212 */ /* 0x000fe200078ec0ff */
[----:B------:R-:W-:Y:S01]  /*8140*/  FFMA.FTZ R166, R24, UR4, -R197 ;  /* 0x0000000418a67c23 */ /* 0x000fe200080108c5 */
[----:B------:R-:W-:Y:S01]  /*8150*/  MOV R165, UR39 ;  /* 0x0000002700a57c02 */ /* 0x000fe20008000f00 */
[----:B------:R-:W-:Y:S01]  /*8160*/  FADD.FTZ R193, R203, R193 ;  /* 0x000000c1cbc17221 */ /* 0x000fe20000010000 */
[----:B------:R-:W-:Y:S01]  /*8170*/  MOV R0, R3 ;  /* 0x0000000300007202 */ /* 0x000fe20000000f00 */
[----:B------:R-:W-:Y:S01]  /*8180*/  FADD.FTZ R194, R205, R194 ;  /* 0x000000c2cdc27221 */ /* 0x000fe20000010000 */
[----:B------:R-:W-:Y:S01]  /*8190*/  MOV R2, R164 ;  /* 0x000000a400027202 */ /* 0x000fe20000000f00 */
[C---:B---3--:R-:W-:Y:S01]  /*81a0*/  HMMA.16816.F32 R4, R148.reuse, R152, R4 ;  /* 0x000000989404723c */ /* 0x048fe20000001804 */
[----:B------:R-:W-:Y:S04]  /*81b0*/  MUFU.EX2 R166, R166 ;  /* 0x000000a600a67308 */ /* 0x000fe80000000800 */
[----:B------:R-:W-:Y:S01]  /*81c0*/  FADD.FTZ R193, R198, R193 ;  /* 0x000000c1c6c17221 */ /* 0x000fe20000010000 */
[C---:B------:R-:W-:Y:S01]  /*81d0*/  HMMA.16816.F32 R8, R148.reuse, R154, R8 ;  /* 0x0000009a9408723c */ /* 0x040fe20000001808 */
[----:B------:R-:W3:Y:S04]  /*81e0*/  LDSM.16.MT88.4 R152, [R228+0x14800] ;  /* 0x01480000e498783b */ /* 0x000ee80000004200 */
[----:B------:R-:W-:Y:S01]  /*81f0*/  FADD.FTZ R194, R201, R194 ;  /* 0x000000c2c9c27221 */ /* 0x000fe20000010000 */
[C---:B-1----:R-:W-:Y:S05]  /*8200*/  HMMA.16816.F32 R36, R148.reuse, R160, R36 ;  /* 0x000000a09424723c */ /* 0x042fea0000001824 */
[----:B------:R-:W-:Y:S01]  /*8210*/  FADD.FTZ R193, R199, R193 ;  /* 0x000000c1c7c17221 */ /* 0x000fe20000010000 */
[C---:B------:R-:W-:Y:S01]  /*8220*/  HMMA.16816.F32 R40, R148.reuse, R162, R40 ;  /* 0x000000a29428723c */ /* 0x040fe20000001828 */
[----:B------:R-:W1:Y:S04]  /*8230*/  LDSM.16.MT88.4 R160, [R226+0x14800] ;  /* 0x01480000e2a0783b */ /* 0x000e680000004200 */
[----:B------:R-:W-:Y:S01]  /*8240*/  FADD.FTZ R194, R200, R194 ;  /* 0x000000c2c8c27221 */ /* 0x000fe20000010000 */
[C---:B----4-:R-:W-:Y:S06]  /*8250*/  HMMA.16816.F32 R44, R148.reuse, R172, R44 ;  /* 0x000000ac942c723c */ /* 0x050fec000000182c */
[C---:B------:R-:W-:Y:S01]  /*8260*/  HMMA.16816.F32 R48, R148.reuse, R174, R48 ;  /* 0x000000ae9430723c */ /* 0x040fe20000001830 */
[----:B------:R-:W4:Y:S05]  /*8270*/  LDSM.16.MT88.4 R172, [R225+0x14800] ;  /* 0x01480000e1ac783b */ /* 0x000f2a0000004200 */
[C---:B------:R-:W-:Y:S06]  /*8280*/  HMMA.16816.F32 R52, R148.reuse, R176, R52 ;  /* 0x000000b09434723c */ /* 0x040fec0000001834 */
[C---:B------:R-:W-:Y:S06]  /*8290*/  HMMA.16816.F32 R56, R148.reuse, R178, R56 ;  /* 0x000000b29438723c */ /* 0x040fec0000001838 */
[C---:B------:R-:W-:Y:S05]  /*82a0*/  HMMA.16816.F32 R60, R148.reuse, R180, R60 ;  /* 0x000000b4943c723c */ /* 0x040fea000000183c */
[--C-:B------:R-:W-:Y:S01]  /*82b0*/  FFMA.FTZ R178, R27, UR4, -R196.reuse ;  /* 0x000000041bb27c23 */ /* 0x100fe200080108c4 */
[C---:B------:R-:W-:Y:S05]  /*82c0*/  HMMA.16816.F32 R64, R148.reuse, R182, R64 ;  /* 0x000000b69440723c */ /* 0x040fea0000001840 */
[--C-:B------:R-:W-:Y:S01]  /*82d0*/  FFMA.FTZ R179, R20, UR4, -R197.reuse ;  /* 0x0000000414b37c23 */ /* 0x100fe200080108c5 */
[C---:B------:R-:W-:Y:S01]  /*82e0*/  HMMA.16816.F32 R68, R148.reuse, R184, R68 ;  /* 0x000000b89444723c */ /* 0x040fe20000001844 */
[----:B------:R-:W-:Y:S04]  /*82f0*/  MUFU.EX2 R178, R178 ;  /* 0x000000b200b27308 */ /* 0x000fe80000000800 */
[----:B------:R-:W-:Y:S01]  /*8300*/  FFMA.FTZ R180, R21, UR4, -R197 ;  /* 0x0000000415b47c23 */ /* 0x000fe200080108c5 */
[C---:B------:R-:W-:Y:S05]  /*8310*/  HMMA.16816.F32 R72, R148.reuse, R186, R72 ;  /* 0x000000ba9448723c */ /* 0x040fea0000001848 */
[----:B------:R-:W5:Y:S01]  /*8320*/  MUFU.EX2 R179, R179 ;  /* 0x000000b300b37308 */ /* 0x000f620000000800 */
[----:B------:R-:W-:Y:S01]  /*8330*/  FFMA.FTZ R181, R22, UR4, -R196 ;  /* 0x0000000416b57c23 */ /* 0x000fe200080108c4 */
[C---:B--2---:R-:W-:Y:S08]  /*8340*/  HMMA.16816.F32 R76, R148.reuse, R156, R76 ;  /* 0x0000009c944c723c */ /* 0x044ff0000000184c */
[----:B------:R-:W2:Y:S01]  /*8350*/  MUFU.EX2 R180, R180 ;  /* 0x000000b400b47308 */ /* 0x000ea20000000800 */
[C---:B------:R-:W-:Y:S01]  /*8360*/  HMMA.16816.F32 R80, R148.reuse, R158, R80 ;  /* 0x0000009e9450723c */ /* 0x040fe20000001850 */
[----:B------:R-:W4:Y:S05]  /*8370*/  LDSM.16.MT88.4 R156, [R224+0x14800] ;  /* 0x01480000e09c783b */ /* 0x000f2a0000004200 */
[C---:B------:R-:W-:Y:S03]  /*8380*/  HMMA.16816.F32 R84, R148.reuse, R168, R84 ;  /* 0x000000a89454723c */ /* 0x040fe60000001854 */
[----:B------:R-:W4:Y:S02]  /*8390*/  MUFU.EX2 R181, R181 ;  /* 0x000000b500b57308 */ /* 0x000f240000000800 */
[----:B-----5:R-:W-:Y:S01]  /*83a0*/  FADD.FTZ R193, R179, R193 ;  /* 0x000000c1b3c17221 */ /* 0x020fe20000010000 */
[C---:B------:R-:W-:Y:S01]  /*83b0*/  HMMA.16816.F32 R88, R148.reuse, R170, R88 ;  /* 0x000000aa9458723c */ /* 0x040fe20000001858 */
[----:B------:R-:W5:Y:S04]  /*83c0*/  LDSM.16.MT88.4 R168, [R228+0x16800] ;  /* 0x01680000e4a8783b */ /* 0x000f680000004200 */
[----:B--2---:R-:W-:Y:S01]  /*83d0*/  FADD.FTZ R193, R180, R193 ;  /* 0x000000c1b4c17221 */ /* 0x004fe20000010000 */
[C---:B---3--:R-:W-:Y:S05]  /*83e0*/  HMMA.16816.F32 R92, R148.reuse, R152, R92 ;  /* 0x00000098945c723c */ /* 0x048fea000000185c */
[----:B------:R-:W-:Y:S01]  /*83f0*/  FADD.FTZ R193, R166, R193 ;  /* 0x000000c1a6c17221 */ /* 0x000fe20000010000 */
[C---:B------:R-:W-:Y:S05]  /*8400*/  HMMA.16816.F32 R96, R148.reuse, R154, R96 ;  /* 0x0000009a9460723c */ /* 0x040fea0000001860 */
[----:B------:R-:W-:Y:S01]  /*8410*/  LOP3.LUT R152, R251, UR33, R165, 0x96, !PT ;  /* 0x00000021fb987c12 */ /* 0x000fe2000f8e96a5 */
[C---:B-1----:R-:W-:Y:S05]  /*8420*/  HMMA.16816.F32 R100, R148.reuse, R160, R100 ;  /* 0x000000a09464723c */ /* 0x042fea0000001864 */
[----:B------:R-:W-:Y:S01]  /*8430*/  IMAD.WIDE.U32 R176, R152, -0x326172a9, RZ ;  /* 0xcd9e8d5798b07825 */ /* 0x000fe200078e00ff */
[C---:B------:R-:W-:Y:S01]  /*8440*/  HMMA.16816.F32 R104, R148.reuse, R162, R104 ;  /* 0x000000a29468723c */ /* 0x040fe20000001868 */
[----:B------:R-:W1:Y:S04]  /*8450*/  LDSM.16.MT88.4 R152, [R226+0x16800] ;  /* 0x01680000e298783b */ /* 0x000e680000004200 */
[----:B------:R-:W-:Y:S01]  /*8460*/  LOP3.LUT R161, R177, UR21, R248, 0x96, !PT ;  /* 0x00000015b1a17c12 */ /* 0x000fe2000f8e96f8 */
[C---:B----4-:R-:W-:Y:S05]  /*8470*/  HMMA.16816.F32 R108, R148.reuse, R172, R108 ;  /* 0x000000ac946c723c */ /* 0x050fea000000186c */
[----:B------:R-:W-:Y:S01]  /*8480*/  LOP3.LUT R160, R207, UR19, R176, 0x96, !PT ;  /* 0x00000013cfa07c12 */ /* 0x000fe2000f8e96b0 */
[C---:B------:R-:W-:Y:S01]  /*8490*/  HMMA.16816.F32 R112, R148.reuse, R174, R112 ;  /* 0x000000ae9470723c */ /* 0x040fe20000001870 */
[----:B------:R-:W-:Y:S04]  /*84a0*/  LDSM.16.MT88.4 R172, [R224+0x11000] ;  /* 0x01100000e0ac783b */ /* 0x000fe80000004200 */
[----:B------:R-:W-:Y:S01]  /*84b0*/  IMAD.WIDE.U32 R186, R161, -0x2daee0ad, RZ ;  /* 0xd2511f53a1ba7825 */ /* 0x000fe200078e00ff */
[C---:B------:R-:W-:Y:S05]  /*84c0*/  HMMA.16816.F32 R116, R148.reuse, R156, R116 ;  /* 0x0000009c9474723c */ /* 0x040fea0000001874 */
[----:B------:R-:W-:Y:S01]  /*84d0*/  IMAD.WIDE.U32 R160, R160, -0x2daee0ad, RZ ;  /* 0xd2511f53a0a07825 */ /* 0x000fe200078e00ff */
[C---:B------:R-:W-:Y:S05]  /*84e0*/  HMMA.16816.F32 R120, R148.reuse, R158, R120 ;  /* 0x0000009e9478723c */ /* 0x040fea0000001878 */
[----:B------:R-:W-:Y:S01]  /*84f0*/  LOP3.LUT R186, R161, UR16, R186, 0x96, !PT ;  /* 0x00000010a1ba7c12 */ /* 0x000fe2000f8e96ba */
[C---:B-----5:R-:W-:Y:S05]  /*8500*/  HMMA.16816.F32 R124, R148.reuse, R168, R124 ;  /* 0x000000a8947c723c */ /* 0x060fea000000187c */
[----:B------:R-:W-:Y:S01]  /*8510*/  LOP3.LUT R24, R187, UR18, R244, 0x96, !PT ;  /* 0x00000012bb187c12 */ /* 0x000fe2000f8e96f4 */
[C---:B------:R-:W-:Y:S05]  /*8520*/  HMMA.16816.F32 R128, R148.reuse, R170, R128 ;  /* 0x000000aa9480723c */ /* 0x040fea0000001880 */
[----:B------:R-:W-:Y:S01]  /*8530*/  FFMA.FTZ R176, R25, UR4, -R197 ;  /* 0x0000000419b07c23 */ /* 0x000fe200080108c5 */
[C---:B-1----:R-:W-:Y:S05]  /*8540*/  HMMA.16816.F32 R132, R148.reuse, R152, R132 ;  /* 0x000000989484723c */ /* 0x042fea0000001884 */
[----:B------:R-:W-:Y:S01]  /*8550*/  IMAD.WIDE.U32 R24, R24, -0x326172a9, RZ ;  /* 0xcd9e8d5718187825 */ /* 0x000fe200078e00ff */
[C---:B------:R-:W-:Y:S01]  /*8560*/  HMMA.16816.F32 R136, R148.reuse, R154, R136 ;  /* 0x0000009a9488723c */ /* 0x040fe20000001888 */
[----:B------:R-:W1:Y:S04]  /*8570*/  MUFU.EX2 R176, R176 ;  /* 0x000000b000b07308 */ /* 0x000e680000000800 */
[----:B------:R-:W-:Y:S06]  /*8580*/  IMAD.WIDE.U32 R186, R186, -0x326172a9, RZ ;  /* 0xcd9e8d57baba7825 */ /* 0x000fec00078e00ff */
[----:B------:R-:W-:Y:S01]  /*8590*/  FFMA.FTZ R177, R26, UR4, -R196 ;  /* 0x000000041ab17c23 */ /* 0x000fe200080108c4 */
[----:B------:R-:W-:Y:S02]  /*85a0*/  LOP3.LUT R156, R25, UR17, R206, 0x96, !PT ;  /* 0x00000011199c7c12 */ /* 0x000fe4000f8e96ce */
[----:B------:R-:W-:Y:S03]  /*85b0*/  LOP3.LUT R184, R187, UR15, R24, 0x96, !PT ;  /* 0x0000000fbbb87c12 */ /* 0x000fe6000f8e9618 */
[----:B------:R-:W-:Y:S01]  /*85c0*/  MUFU.EX2 R177, R177 ;  /* 0x000000b100b17308 */ /* 0x000fe20000000800 */
[----:B------:R-:W2:Y:S01]  /*85d0*/  LDSM.16.MT88.4 R24, [R225+0x16800] ;  /* 0x01680000e118783b */ /* 0x000ea20000004200 */
[----:B------:R-:W-:Y:S04]  /*85e0*/  IMAD.WIDE.U32 R156, R156, -0x2daee0ad, RZ ;  /* 0xd2511f539c9c7825 */ /* 0x000fe800078e00ff */
[----:B------:R-:W-:Y:S01]  /*85f0*/  FADD.FTZ R194, R181, R194 ;  /* 0x000000c2b5c27221 */ /* 0x000fe20000010000 */
[----:B------:R-:W-:Y:S01]  /*8600*/  IMAD.WIDE.U32 R184, R184, -0x2daee0ad, RZ ;  /* 0xd2511f53b8b87825 */ /* 0x000fe200078e00ff */
[----:B------:R-:W-:Y:S02]  /*8610*/  LOP3.LUT R182, R157, UR14, R160, 0x96, !PT ;  /* 0x0000000e9db67c12 */ /* 0x000fe4000f8e96a0 */
[----:B------:R-:W-:Y:S01]  /*8620*/  LDSM.16.MT88.4 R160, [R228+0x11000] ;  /* 0x01100000e4a0783b */ /* 0x000fe20000004200 */
[----:B-1----:R-:W-:Y:S01]  /*8630*/  FADD.FTZ R193, R176, R193 ;  /* 0x000000c1b0c17221 */ /* 0x002fe20000010000 */
[----:B------:R-:W-:Y:S01]  /*8640*/  LOP3.LUT R168, R185, UR5, R156, 0x96, !PT ;  /* 0x00000005b9a87c12 */ /* 0x000fe2000f8e969c */
[----:B------:R-:W-:Y:S04]  /*8650*/  IMAD.WIDE.U32 R182, R182, -0x326172a9, RZ ;  /* 0xcd9e8d57b6b67825 */ /* 0x000fe800078e00ff */
[----:B------:R-:W-:Y:S01]  /*8660*/  IMAD.WIDE.U32 R168, R168, -0x326172a9, RZ ;  /* 0xcd9e8d57a8a87825 */ /* 0x000fe200078e00ff */
[----:B------:R-:W1:Y:S02]  /*8670*/  LDSM.16.MT88.4 R156, [R224+0x16800] ;  /* 0x01680000e09c783b */ /* 0x000e640000004200 */
[----:B------:R-:W-:Y:S02]  /*8680*/  LOP3.LUT R183, R183, UR27, R186, 0x96, !PT ;  /* 0x0000001bb7b77c12 */ /* 0x000fe4000f8e96ba */
[C---:B------:R-:W-:Y:S02]  /*8690*/  LOP3.LUT R165, R168.reuse, 0xffff, RZ, 0xc0, !PT ;  /* 0x0000ffffa8a57812 */ /* 0x040fe400078ec0ff */
[----:B------:R-:W-:Y:S01]  /*86a0*/  LOP3.LUT R20, R169, UR35, R182, 0x96, !PT ;  /* 0x00000023a9147c12 */ /* 0x000fe2000f8e96b6 */
[----:B------:R-:W-:Y:S01]  /*86b0*/  FFMA.FTZ R182, R23, UR4, -R196 ;  /* 0x0000000417b67c23 */ /* 0x000fe200080108c4 */
[----:B------:R-:W-:Y:S02]  /*86c0*/  LOP3.LUT R153, R168, 0xff, RZ, 0xc0, !PT ;  /* 0x000000ffa8997812 */ /* 0x000fe400078ec0ff */
[----:B------:R-:W-:Y:S02]  /*86d0*/  SHF.R.U32.HI R152, RZ, 0x10, R168 ;  /* 0x00000010ff987819 */ /* 0x000fe400000116a8 */
[----:B------:R-:W-:Y:S01]  /*86e0*/  SHF.R.U32.HI R165, RZ, 0x8, R165 ;  /* 0x00000008ffa57819 */ /* 0x000fe200000116a5 */
[----:B------:R-:W3:Y:S01]  /*86f0*/  MUFU.EX2 R182, R182 ;  /* 0x000000b600b67308 */ /* 0x000ee20000000800 */
[----:B------:R-:W-:Y:S02]  /*8700*/  LOP3.LUT R23, R152, 0xff, RZ, 0xc0, !PT ;  /* 0x000000ff98177812 */ /* 0x000fe400078ec0ff */
[----:B------:R-:W-:Y:S02]  /*8710*/  PRMT R22, R153, 0x5410, R165 ;  /* 0x0000541099167816 */ /* 0x000fe400000000a5 */
[----:B------:R-:W4:Y:S01]  /*8720*/  LDSM.16.MT88.4 R152, [R226+0x11000] ;  /* 0x01100000e298783b */ /* 0x000f220000004200 */
[----:B------:R-:W-:Y:S02]  /*8730*/  LOP3.LUT R170, R20, 0xffff, RZ, 0xc0, !PT ;  /* 0x0000ffff14aa7812 */ /* 0x000fe400078ec0ff */
[----:B------:R-:W-:Y:S02]  /*8740*/  SHF.R.U32.HI R169, RZ, 0x10, R20 ;  /* 0x00000010ffa97819 */ /* 0x000fe40000011614 */
[----:B------:R-:W-:Y:S01]  /*8750*/  SHF.R.U32.HI R170, RZ, 0x8, R170 ;  /* 0x00000008ffaa7819 */ /* 0x000fe200000116aa */
[C---:B--2---:R-:W-:Y:S03]  /*8760*/  HMMA.16816.F32 R140, R148.reuse, R24, R140 ;  /* 0x00000018948c723c */ /* 0x044fe6000000188c */
[----:B------:R-:W-:Y:S02]  /*8770*/  SHF.R.U32.HI R21, RZ, 0x18, R168 ;  /* 0x00000018ff157819 */ /* 0x000fe400000116a8 */
[----:B------:R-:W-:Y:S01]  /*8780*/  SHF.R.U32.HI R168, RZ, 0x18, R20 ;  /* 0x00000018ffa87819 */ /* 0x000fe20000011614 */
[C---:B------:R-:W-:Y:S05]  /*8790*/  HMMA.16816.F32 R16, R148.reuse, R26, R16 ;  /* 0x0000001a9410723c */ /* 0x040fea0000001810 */
[----:B------:R-:W-:Y:S01]  /*87a0*/  LOP3.LUT R169, R169, 0xff, RZ, 0xc0, !PT ;  /* 0x000000ffa9a97812 */ /* 0x000fe200078ec0ff */
[----:B---3--:R-:W-:Y:S01]  /*87b0*/  FADD.FTZ R194, R182, R194 ;  /* 0x000000c2b6c27221 */ /* 0x008fe20000010000 */
[----:B------:R-:W-:Y:S01]  /*87c0*/  LOP3.LUT R165, R20, 0xff, RZ, 0xc0, !PT ;  /* 0x000000ff14a57812 */ /* 0x000fe200078ec0ff */
[C---:B-1----:R-:W-:Y:S03]  /*87d0*/  HMMA.16816.F32 R144, R148.reuse, R156, R144 ;  /* 0x0000009c9490723c */ /* 0x042fe60000001890 */
[----:B------:R-:W-:Y:S01]  /*87e0*/  PRMT R23, R23, 0x5410, R21 ;  /* 0x0000541017177816 */ /* 0x000fe20000000015 */
[----:B------:R-:W-:Y:S01]  /*87f0*/  FADD.FTZ R194, R177, R194 ;  /* 0x000000c2b1c27221 */ /* 0x000fe20000010000 */
[----:B------:R-:W-:Y:S01]  /*8800*/  PRMT R165, R165, 0x5410, R170 ;  /* 0x00005410a5a57816 */ /* 0x000fe200000000aa */
[----:B------:R-:W-:Y:S01]  /*8810*/  HMMA.16816.F32 R12, R148, R158, R12 ;  /* 0x0000009e940c723c */ /* 0x000fe2000000180c */
[----:B------:R-:W-:Y:S04]  /*8820*/  LDSM.16.MT88.4 R148, [R226+0x13000] ;  /* 0x01300000e294783b */ /* 0x000fe80000004200 */
[----:B------:R-:W-:Y:S01]  /*8830*/  PRMT R21, R169, 0x5410, R168 ;  /* 0x00005410a9157816 */ /* 0x000fe200000000a8 */
[----:B------:R-:W-:Y:S01]  /*8840*/  FADD.FTZ R194, R178, R194 ;  /* 0x000000c2b2c27221 */ /* 0x000fe20000010000 */
[--C-:B------:R-:W-:Y:S02]  /*8850*/  HSET2.LE.AND R22, R22, R195.reuse, PT ;  /* 0x000000c316167233 */ /* 0x100fe40003803000 */
[----:B------:R-:W1:Y:S02]  /*8860*/  LDSM.16.MT88.4 R168, [R225+0x11000] ;  /* 0x01100000e1a8783b */ /* 0x000e640000004200 */
[----:B------:R-:W-:Y:S02]  /*8870*/  F2FP.F16.F32.PACK_AB R20, R176, R166 ;  /* 0x000000a6b014723e */ /* 0x000fe400000000ff */
[--C-:B------:R-:W-:Y:S02]  /*8880*/  HSET2.LE.AND R23, R23, R195.reuse, PT ;  /* 0x000000c317177233 */ /* 0x100fe40003803000 */
[----:B------:R-:W-:Y:S02]  /*8890*/  LOP3.LUT R22, R22, R20, RZ, 0xc0, !PT ;  /* 0x0000001416167212 */ /* 0x000fe400078ec0ff */
[--C-:B------:R-:W-:Y:S01]  /*88a0*/  HSET2.LE.AND R20, R165, R195.reuse, PT ;  /* 0x000000c3a5147233 */ /* 0x100fe20003803000 */
[----:B------:R-:W-:Y:S01]  /*88b0*/  LDSM.16.MT88.4 R156, [R225+0x13000] ;  /* 0x01300000e19c783b */ /* 0x000fe20000004200 */
[--C-:B------:R-:W-:Y:S02]  /*88c0*/  HSET2.LE.AND R21, R21, R195.reuse, PT ;  /* 0x000000c315157233 */ /* 0x100fe40003803000 */
[----:B------:R-:W-:Y:S02]  /*88d0*/  F2FP.F16.F32.PACK_AB R25, R180, R179 ;  /* 0x000000b3b419723e */ /* 0x000fe400000000ff */
[----:B------:R-:W-:Y:S02]  /*88e0*/  F2FP.F16.F32.PACK_AB R24, R182, R181 ;  /* 0x000000b5b618723e */ /* 0x000fe400000000ff */
[----:B------:R-:W-:Y:S02]  /*88f0*/  F2FP.F16.F32.PACK_AB R165, R178, R177 ;  /* 0x000000b1b2a5723e */ /* 0x000fe400000000ff */
[----:B------:R-:W-:Y:S02]  /*8900*/  LOP3.LUT R20, R20, R25, RZ, 0xc0, !PT ;  /* 0x0000001914147212 */ /* 0x000fe400078ec0ff */
[----:B------:R-:W-:Y:S01]  /*8910*/  LOP3.LUT R23, R23, R165, RZ, 0xc0, !PT ;  /* 0x000000a517177212 */ /* 0x000fe200078ec0ff */
[----:B------:R-:W-:Y:S01]  /*8920*/  FFMA.FTZ R165, R28, UR4, -R197 ;  /* 0x000000041ca57c23 */ /* 0x000fe200080108c5 */
[----:B------:R-:W-:Y:S02]  /*8930*/  LOP3.LUT R21, R21, R24, RZ, 0xc0, !PT ;  /* 0x0000001815157212 */ /* 0x000fe400078ec0ff */
[----:B------:R-:W2:Y:S03]  /*8940*/  LDSM.16.MT88.4 R24, [R228+0x13000] ;  /* 0x01300000e418783b */ /* 0x000ea60000004200 */
[----:B------:R-:W3:Y:S02]  /*8950*/  MUFU.EX2 R165, R165 ;  /* 0x000000a500a57308 */ /* 0x000ee40000000800 */
[C---:B------:R-:W-:Y:S06]  /*8960*/  HMMA.16816.F32 R4, R20.reuse, R160, R4 ;  /* 0x000000a01404723c */ /* 0x040fec0000001804 */
[C---:B------:R-:W-:Y:S01]  /*8970*/  HMMA.16816.F32 R8, R20.reuse, R162, R8 ;  /* 0x000000a21408723c */ /* 0x040fe20000001808 */
[----:B------:R-:W5:Y:S05]  /*8980*/  LDSM.16.MT88.4 R160, [R224+0x13000] ;  /* 0x01300000e0a0783b */ /* 0x000f6a0000004200 */
[C---:B----4-:R-:W-:Y:S05]  /*8990*/  HMMA.16816.F32 R36, R20.reuse, R152, R36 ;  /* 0x000000981424723c */ /* 0x050fea0000001824 */
[----:B---3--:R-:W-:Y:S01]  /*89a0*/  FADD.FTZ R193, R165, R193 ;  /* 0x000000c1a5c17221 */ /* 0x008fe20000010000 */
[C---:B------:R-:W-:Y:S01]  /*89b0*/  HMMA.16816.F32 R40, R20.reuse, R154, R40 ;  /* 0x0000009a1428723c */ /* 0x040fe20000001828 */
[----:B------:R-:W3:Y:S05]  /*89c0*/  LDSM.16.MT88.4 R152, [R228+0x15000] ;  /* 0x01500000e498783b */ /* 0x000eea0000004200 */
[C---:B-1----:R-:W-:Y:S06]  /*89d0*/  HMMA.16816.F32 R44, R20.reuse, R168, R44 ;  /* 0x000000a8142c723c */ /* 0x042fec000000182c */
[C---:B------:R-:W-:Y:S01]  /*89e0*/  HMMA.16816.F32 R48, R20.reuse, R170, R48 ;  /* 0x000000aa1430723c */ /* 0x040fe20000001830 */
[----:B------:R-:W1:Y:S05]  /*89f0*/  LDSM.16.MT88.4 R168, [R226+0x15000] ;  /* 0x01500000e2a8783b */ /* 0x000e6a0000004200 */
        /* <DEDUP_REMOVED lines=8> */
[----:B------:R-:W2:Y:S05]  /*8a80*/  LDSM.16.MT88.4 R148, [R228+0x17000] ;  /* 0x01700000e494783b */ /* 0x000eaa0000004200 */
[C---:B------:R-:W-:Y:S06]  /*8a90*/  HMMA.16816.F32 R76, R20.reuse, R156, R76 ;  /* 0x0000009c144c723c */ /* 0x040fec000000184c */
[C---:B------:R-:W-:Y:S01]  /*8aa0*/  HMMA.16816.F32 R80, R20.reuse, R158, R80 ;  /* 0x0000009e1450723c */ /* 0x040fe20000001850 */
[----:B------:R-:W-:Y:S05]  /*8ab0*/  LDSM.16.MT88.4 R156, [R228+0x11800] ;  /* 0x01180000e49c783b */ /* 0x000fea0000004200 */
[C---:B-----5:R-:W-:Y:S06]  /*8ac0*/  HMMA.16816.F32 R84, R20.reuse, R160, R84 ;  /* 0x000000a01454723c */ /* 0x060fec0000001854 */
[C---:B------:R-:W-:Y:S06]  /*8ad0*/  HMMA.16816.F32 R88, R20.reuse, R162, R88 ;  /* 0x000000a21458723c */ /* 0x040fec0000001858 */
[C---:B---3--:R-:W-:Y:S06]  /*8ae0*/  HMMA.16816.F32 R92, R20.reuse, R152, R92 ;  /* 0x00000098145c723c */ /* 0x048fec000000185c */
[C---:B------:R-:W-:Y:S01]  /*8af0*/  HMMA.16816.F32 R96, R20.reuse, R154, R96 ;  /* 0x0000009a1460723c */ /* 0x040fe20000001860 */
[----:B------:R-:W3:Y:S05]  /*8b00*/  LDSM.16.MT88.4 R152, [R226+0x17000] ;  /* 0x01700000e298783b */ /* 0x000eea0000004200 */
[C---:B-1----:R-:W-:Y:S06]  /*8b10*/  HMMA.16816.F32 R100, R20.reuse, R168, R100 ;  /* 0x000000a81464723c */ /* 0x042fec0000001864 */
[C---:B------:R-:W-:Y:S01]  /*8b20*/  HMMA.16816.F32 R104, R20.reuse, R170, R104 ;  /* 0x000000aa1468723c */ /* 0x040fe20000001868 */
[----:B------:R-:W-:Y:S05]  /*8b30*/  LDSM.16.MT88.4 R168, [R228+0x13800] ;  /* 0x01380000e4a8783b */ /* 0x000fea0000004200 */
[C---:B----4-:R-:W-:Y:S06]  /*8b40*/  HMMA.16816.F32 R108, R20.reuse, R172, R108 ;  /* 0x000000ac146c723c */ /* 0x050fec000000186c */
[C---:B------:R-:W-:Y:S05]  /*8b50*/  HMMA.16816.F32 R112, R20.reuse, R174, R112 ;  /* 0x000000ae1470723c */ /* 0x040fea0000001870 */
[--C-:B------:R-:W-:Y:S01]  /*8b60*/  FFMA.FTZ R172, R29, UR4, -R197.reuse ;  /* 0x000000041dac7c23 */ /* 0x100fe200080108c5 */
[C---:B--2---:R-:W-:Y:S05]  /*8b70*/  HMMA.16816.F32 R116, R20.reuse, R24, R116 ;  /* 0x000000181474723c */ /* 0x044fea0000001874 */
[--C-:B------:R-:W-:Y:S01]  /*8b80*/  FFMA.FTZ R173, R30, UR4, -R196.reuse ;  /* 0x000000041ead7c23 */ /* 0x100fe200080108c4 */
[C---:B------:R-:W-:Y:S01]  /*8b90*/  HMMA.16816.F32 R120, R20.reuse, R26, R120 ;  /* 0x0000001a1478723c */ /* 0x040fe20000001878 */
[----:B------:R-:W1:Y:S01]  /*8ba0*/  LDSM.16.MT88.4 R24, [R225+0x17000] ;  /* 0x01700000e118783b */ /* 0x000e620000004200 */
[----:B------:R-:W-:Y:S03]  /*8bb0*/  MUFU.EX2 R172, R172 ;  /* 0x000000ac00ac7308 */ /* 0x000fe60000000800 */
[--C-:B------:R-:W-:Y:S01]  /*8bc0*/  FFMA.FTZ R174, R31, UR4, -R196.reuse ;  /* 0x000000041fae7c23 */ /* 0x100fe200080108c4 */
[C---:B------:R-:W-:Y:S03]  /*8bd0*/  HMMA.16816.F32 R124, R20.reuse, R148, R124 ;  /* 0x00000094147c723c */ /* 0x040fe6000000187c */
[----:B------:R-:W2:Y:S03]  /*8be0*/  LDSM.16.MT88.4 R28, [R224+0x17000] ;  /* 0x01700000e01c783b */ /* 0x000ea60000004200 */
[----:B------:R-:W4:Y:S01]  /*8bf0*/  MUFU.EX2 R173, R173 ;  /* 0x000000ad00ad7308 */ /* 0x000f220000000800 */
[--C-:B------:R-:W-:Y:S01]  /*8c00*/  FFMA.FTZ R175, R32, UR4, -R197.reuse ;  /* 0x0000000420af7c23 */ /* 0x100fe200080108c5 */
[C---:B------:R-:W-:Y:S03]  /*8c10*/  HMMA.16816.F32 R128, R20.reuse, R150, R128 ;  /* 0x000000961480723c */ /* 0x040fe60000001880 */
[----:B------:R-:W-:Y:S03]  /*8c20*/  FFMA.FTZ R197, R33, UR4, -R197 ;  /* 0x0000000421c57c23 */ /* 0x000fe600080108c5 */
[C---:B---3--:R-:W-:Y:S02]  /*8c30*/  HMMA.16816.F32 R132, R20.reuse, R152, R132 ;  /* 0x000000981484723c */ /* 0x048fe40000001884 */
[----:B------:R-:W3:Y:S03]  /*8c40*/  MUFU.EX2 R174, R174 ;  /* 0x000000ae00ae7308 */ /* 0x000ee60000000800 */
[----:B------:R-:W-:Y:S01]  /*8c50*/  IMAD.WIDE.U32 R148, R183, -0x2daee0ad, RZ ;  /* 0xd2511f53b7947825 */ /* 0x000fe200078e00ff */
[C---:B------:R-:W-:Y:S06]  /*8c60*/  HMMA.16816.F32 R136, R20.reuse, R154, R136 ;  /* 0x0000009a1488723c */ /* 0x040fec0000001888 */
[----:B------:R-:W5:Y:S01]  /*8c70*/  MUFU.EX2 R175, R175 ;  /* 0x000000af00af7308 */ /* 0x000f620000000800 */
[--C-:B------:R-:W-:Y:S01]  /*8c80*/  FFMA.FTZ R183, R34, UR4, -R196.reuse ;  /* 0x0000000422b77c23 */ /* 0x100fe200080108c4 */
[----:B------:R-:W-:Y:S03]  /*8c90*/  LOP3.LUT R32, R148, 0xffff, RZ, 0xc0, !PT ;  /* 0x0000ffff94207812 */ /* 0x000fe600078ec0ff */
[----:B------:R-:W-:Y:S01]  /*8ca0*/  FFMA.FTZ R196, R35, UR4, -R196 ;  /* 0x0000000423c47c23 */ /* 0x000fe200080108c4 */
[----:B------:R-:W-:Y:S02]  /*8cb0*/  LOP3.LUT R184, R149, UR37, R184, 0x96, !PT ;  /* 0x0000002595b87c12 */ /* 0x000fe4000f8e96b8 */
[----:B------:R-:W-:Y:S02]  /*8cc0*/  SHF.R.U32.HI R154, RZ, 0x8, R32 ;  /* 0x00000008ff9a7819 */ /* 0x000fe40000011620 */
[----:B------:R-:W-:Y:S01]  /*8cd0*/  MUFU.EX2 R197, R197 ;  /* 0x000000c500c57308 */ /* 0x000fe20000000800 */
[----:B------:R-:W5:Y:S01]  /*8ce0*/  LDSM.16.MT88.4 R32, [R226+0x11800] ;  /* 0x01180000e220783b */ /* 0x000f620000004200 */
[----:B------:R-:W-:Y:S01]  /*8cf0*/  SHF.R.U32.HI R152, RZ, 0x10, R148 ;  /* 0x00000010ff987819 */ /* 0x000fe20000011694 */
[----:B----4-:R-:W-:Y:S01]  /*8d00*/  FADD.FTZ R194, R173, R194 ;  /* 0x000000c2adc27221 */ /* 0x010fe20000010000 */
[----:B------:R-:W-:Y:S01]  /*8d10*/  LOP3.LUT R153, R184, 0xffff, RZ, 0xc0, !PT ;  /* 0x0000ffffb8997812 */ /* 0x000fe200078ec0ff */
[C---:B-1----:R-:W-:Y:S05]  /*8d20*/  HMMA.16816.F32 R140, R20.reuse, R24, R140 ;  /* 0x00000018148c723c */ /* 0x042fea000000188c */
[----:B------:R-:W1:Y:S01]  /*8d30*/  MUFU.EX2 R183, R183 ;  /* 0x000000b700b77308 */ /* 0x000e620000000800 */
[----:B------:R-:W-:Y:S01]  /*8d40*/  SHF.R.U32.HI R149, RZ, 0x10, R184 ;  /* 0x00000010ff957819 */ /* 0x000fe200000116b8 */
[----:B------:R-:W-:Y:S01]  /*8d50*/  FADD.FTZ R193, R172, R193 ;  /* 0x000000c1acc17221 */ /* 0x000fe20000010000 */
[C---:B------:R-:W-:Y:S01]  /*8d60*/  HMMA.16816.F32 R16, R20.reuse, R26, R16 ;  /* 0x0000001a1410723c */ /* 0x040fe20000001810 */
[----:B------:R-:W-:Y:S06]  /*8d70*/  LDSM.16.MT88.4 R24, [R224+0x11800] ;  /* 0x01180000e018783b */ /* 0x000fec0000004200 */
[----:B------:R-:W4:Y:S01]  /*8d80*/  MUFU.EX2 R196, R196 ;  /* 0x000000c400c47308 */ /* 0x000f220000000800 */
[C---:B--2---:R-:W-:Y:S03]  /*8d90*/  HMMA.16816.F32 R144, R20.reuse, R28, R144 ;  /* 0x0000001c1490723c */ /* 0x044fe60000001890 */
[----:B------:R-:W-:Y:S03]  /*8da0*/  LOP3.LUT R150, R148, 0xff, RZ, 0xc0, !PT ;  /* 0x000000ff94967812 */ /* 0x000fe600078ec0ff */
[----:B------:R-:W-:Y:S01]  /*8db0*/  HMMA.16816.F32 R12, R20, R30, R12 ;  /* 0x0000001e140c723c */ /* 0x000fe2000000180c */
[----:B------:R-:W-:Y:S04]  /*8dc0*/  LDSM.16.MT88.4 R20, [R224+0x13800] ;  /* 0x01380000e014783b */ /* 0x000fe80000004200 */
[----:B------:R-:W-:Y:S01]  /*8dd0*/  SHF.R.U32.HI R151, RZ, 0x18, R148 ;  /* 0x00000018ff977819 */ /* 0x000fe20000011694 */
[----:B---3--:R-:W-:Y:S01]  /*8de0*/  FADD.FTZ R194, R174, R194 ;  /* 0x000000c2aec27221 */ /* 0x008fe20000010000 */
[----:B------:R-:W-:Y:S01]  /*8df0*/  LOP3.LUT R152, R152, 0xff, RZ, 0xc0, !PT ;  /* 0x000000ff98987812 */ /* 0x000fe200078ec0ff */
[----:B-----5:R-:W-:Y:S01]  /*8e00*/  FADD.FTZ R193, R175, R193 ;  /* 0x000000c1afc17221 */ /* 0x020fe20000010000 */
[----:B------:R-:W-:Y:S02]  /*8e10*/  LDSM.16.MT88.4 R28, [R228+0x15800] ;  /* 0x01580000e41c783b */ /* 0x000fe40000004200 */
[----:B------:R-:W-:Y:S01]  /*8e20*/  SHF.R.U32.HI R153, RZ, 0x8, R153 ;  /* 0x00000008ff997819 */ /* 0x000fe20000011699 */
[----:B-1----:R-:W-:Y:S01]  /*8e30*/  FADD.FTZ R194, R183, R194 ;  /* 0x000000c2b7c27221 */ /* 0x002fe20000010000 */
[----:B------:R-:W-:Y:S01]  /*8e40*/  LOP3.LUT R148, R184, 0xff, RZ, 0xc0, !PT ;  /* 0x000000ffb8947812 */ /* 0x000fe200078ec0ff */
[----:B------:R-:W-:Y:S01]  /*8e50*/  FADD.FTZ R247, R197, R193 ;  /* 0x000000c1c5f77221 */ /* 0x000fe20000010000 */
[----:B------:R-:W-:Y:S01]  /*8e60*/  SHF.R.U32.HI R184, RZ, 0x18, R184 ;  /* 0x00000018ffb87819 */ /* 0x000fe200000116b8 */
[----:B----4-:R-:W-:Y:S01]  /*8e70*/  FADD.FTZ R246, R196, R194 ;  /* 0x000000c2c4f67221 */ /* 0x010fe20000010000 */
[----:B------:R-:W-:Y:S02]  /*8e80*/  LOP3.LUT R149, R149, 0xff, RZ, 0xc0, !PT ;  /* 0x000000ff95957812 */ /* 0x000fe400078ec0ff */
[----:B------:R-:W-:Y:S02]  /*8e90*/  PRMT R150, R150, 0x5410, R154 ;  /* 0x0000541096967816 */ /* 0x000fe4000000009a */
[----:B------:R-:W-:Y:S02]  /*8ea0*/  PRMT R151, R152, 0x5410, R151 ;  /* 0x0000541098977816 */ /* 0x000fe40000000097 */
[----:B------:R-:W-:Y:S02]  /*8eb0*/  PRMT R148, R148, 0x5410, R153 ;  /* 0x0000541094947816 */ /* 0x000fe40000000099 */
[----:B------:R-:W-:Y:S01]  /*8ec0*/  PRMT R149, R149, 0x5410, R184 ;  /* 0x0000541095957816 */ /* 0x000fe200000000b8 */
[----:B------:R-:W1:Y:S01]  /*8ed0*/  LDSM.16.MT88.4 R152, [R225+0x11800] ;  /* 0x01180000e198783b */ /* 0x000e620000004200 */
[--C-:B------:R-:W-:Y:S02]  /*8ee0*/  HSET2.LE.AND R150, R150, R195.reuse, PT ;  /* 0x000000c396967233 */ /* 0x100fe40003803000 */
[--C-:B------:R-:W-:Y:S02]  /*8ef0*/  HSET2.LE.AND R151, R151, R195.reuse, PT ;  /* 0x000000c397977233 */ /* 0x100fe40003803000 */
[--C-:B------:R-:W-:Y:S02]  /*8f00*/  HSET2.LE.AND R148, R148, R195.reuse, PT ;  /* 0x000000c394947233 */ /* 0x100fe40003803000 */
[----:B------:R-:W-:Y:S02]  /*8f10*/  HSET2.LE.AND R149, R149, R195, PT ;  /* 0x000000c395957233 */ /* 0x000fe40003803000 */
[----:B------:R-:W-:Y:S02]  /*8f20*/  F2FP.F16.F32.PACK_AB R163, R172, R165 ;  /* 0x000000a5aca3723e */ /* 0x000fe400000000ff */
[----:B------:R-:W-:Y:S02]  /*8f30*/  F2FP.F16.F32.PACK_AB R162, R174, R173 ;  /* 0x000000adaea2723e */ /* 0x000fe400000000ff */
[----:B------:R-:W-:Y:S02]  /*8f40*/  F2FP.F16.F32.PACK_AB R161, R197, R175 ;  /* 0x000000afc5a1723e */ /* 0x000fe400000000ff */
[----:B------:R-:W-:Y:S02]  /*8f50*/  F2FP.F16.F32.PACK_AB R160, R196, R183 ;  /* 0x000000b7c4a0723e */ /* 0x000fe400000000ff */
[----:B------:R-:W-:Y:S02]  /*8f60*/  LOP3.LUT R148, R148, R163, RZ, 0xc0, !PT ;  /* 0x000000a394947212 */ /* 0x000fe400078ec0ff */
[----:B------:R-:W-:Y:S02]  /*8f70*/  LOP3.LUT R149, R149, R162, RZ, 0xc0, !PT ;  /* 0x000000a295957212 */ /* 0x000fe400078ec0ff */
[----:B------:R-:W-:Y:S02]  /*8f80*/  LOP3.LUT R150, R150, R161, RZ, 0xc0, !PT ;  /* 0x000000a196967212 */ /* 0x000fe400078ec0ff */
[----:B------:R-:W-:Y:S07]  /*8f90*/  LOP3.LUT R151, R151, R160, RZ, 0xc0, !PT ;  /* 0x000000a097977212 */ /* 0x000fee00078ec0ff */
[C---:B------:R-:W-:Y:S01]  /*8fa0*/  HMMA.16816.F32 R160, R148.reuse, R156, R4 ;  /* 0x0000009c94a0723c */ /* 0x040fe20000001804 */
[----:B------:R-:W2:Y:S05]  /*8fb0*/  LDSM.16.MT88.4 R4, [R226+0x13800] ;  /* 0x01380000e204783b */ /* 0x000eaa0000004200 */
[C---:B------:R-:W-:Y:S03]  /*8fc0*/  HMMA.16816.F32 R156, R148.reuse, R158, R8 ;  /* 0x0000009e949c723c */ /* 0x040fe60000001808 */
[----:B------:R-:W3:Y:S03]  /*8fd0*/  LDSM.16.MT88.4 R8, [R225+0x13800] ;  /* 0x01380000e108783b */ /* 0x000ee60000004200 */
[C---:B------:R-:W-:Y:S06]  /*8fe0*/  HMMA.16816.F32 R36, R148.reuse, R32, R36 ;  /* 0x000000209424723c */ /* 0x040fec0000001824 */
[C---:B------:R-:W-:Y:S01]  /*8ff0*/  HMMA.16816.F32 R40, R148.reuse, R34, R40 ;  /* 0x000000229428723c */ /* 0x040fe20000001828 */
[----:B------:R-:W-:Y:S05]  /*9000*/  LDSM.16.MT88.4 R32, [R225+0x15800] ;  /* 0x01580000e120783b */ /* 0x000fea0000004200 */
[C---:B-1----:R-:W-:Y:S06]  /*9010*/  HMMA.16816.F32 R44, R148.reuse, R152, R44 ;  /* 0x00000098942c723c */ /* 0x042fec000000182c */
[C---:B------:R-:W-:Y:S01]  /*9020*/  HMMA.16816.F32 R48, R148.reuse, R154, R48 ;  /* 0x0000009a9430723c */ /* 0x040fe20000001830 */
[----:B------:R-:W-:Y:S05]  /*9030*/  LDSM.16.MT88.4 R152, [R225+0x17800] ;  /* 0x01780000e198783b */ /* 0x000fea0000004200 */
[C---:B------:R-:W-:Y:S06]  /*9040*/  HMMA.16816.F32 R52, R148.reuse, R24, R52 ;  /* 0x000000189434723c */ /* 0x040fec0000001834 */
[C---:B------:R-:W-:Y:S01]  /*9050*/  HMMA.16816.F32 R56, R148.reuse, R26, R56 ;  /* 0x0000001a9438723c */ /* 0x040fe20000001838 */
[----:B------:R-:W1:Y:S05]  /*9060*/  LDSM.16.MT88.4 R24, [R226+0x15800] ;  /* 0x01580000e218783b */ /* 0x000e6a0000004200 */
[C---:B------:R-:W-:Y:S06]  /*9070*/  HMMA.16816.F32 R60, R148.reuse, R168, R60 ;  /* 0x000000a8943c723c */ /* 0x040fec000000183c */
[C---:B------:R-:W-:Y:S06]  /*9080*/  HMMA.16816.F32 R64, R148.reuse, R170, R64 ;  /* 0x000000aa9440723c */ /* 0x040fec0000001840 */
        /* <DEDUP_REMOVED lines=14> */
[C---:B------:R-:W-:Y:S06]  /*9170*/  HMMA.16816.F32 R108, R148.reuse, R32, R108 ;  /* 0x00000020946c723c */ /* 0x040fec000000186c */
[C---:B------:R-:W-:Y:S06]  /*9180*/  HMMA.16816.F32 R112, R148.reuse, R34, R112 ;  /* 0x000000229470723c */ /* 0x040fec0000001870 */
[C---:B--2---:R-:W-:Y:S06]  /*9190*/  HMMA.16816.F32 R116, R148.reuse, R4, R116 ;  /* 0x000000049474723c */ /* 0x044fec0000001874 */
[C---:B------:R-:W-:Y:S06]  /*91a0*/  HMMA.16816.F32 R120, R148.reuse, R6, R120 ;  /* 0x000000069478723c */ /* 0x040fec0000001878 */
[C---:B---3--:R-:W-:Y:S06]  /*91b0*/  HMMA.16816.F32 R124, R148.reuse, R8, R124 ;  /* 0x00000008947c723c */ /* 0x048fec000000187c */
[C---:B------:R-:W-:Y:S06]  /*91c0*/  HMMA.16816.F32 R128, R148.reuse, R10, R128 ;  /* 0x0000000a9480723c */ /* 0x040fec0000001880 */
[C---:B----4-:R-:W-:Y:S06]  /*91d0*/  HMMA.16816.F32 R132, R148.reuse, R20, R132 ;  /* 0x000000149484723c */ /* 0x050fec0000001884 */
[C---:B------:R-:W-:Y:S06]  /*91e0*/  HMMA.16816.F32 R136, R148.reuse, R22, R136 ;  /* 0x000000169488723c */ /* 0x040fec0000001888 */
[C---:B------:R-:W-:Y:S06]  /*91f0*/  HMMA.16816.F32 R140, R148.reuse, R152, R140 ;  /* 0x00000098948c723c */ /* 0x040fec000000188c */
[C---:B------:R-:W-:Y:S06]  /*9200*/  HMMA.16816.F32 R152, R148.reuse, R154, R16 ;  /* 0x0000009a9498723c */ /* 0x040fec0000001810 */
[C---:B-1----:R-:W-:Y:S06]  /*9210*/  HMMA.16816.F32 R144, R148.reuse, R24, R144 ;  /* 0x000000189490723c */ /* 0x042fec0000001890 */
[----:B------:R-:W-:Y:S01]  /*9220*/  HMMA.16816.F32 R148, R148, R26, R12 ;  /* 0x0000001a9494723c */ /* 0x000fe2000000180c */
[----:B------:R-:W-:Y:S11]  /*9230*/  @!UPT UIADD3 URZ, URZ, URZ, URZ ;  /* 0x0000003f3f3ff290 */ /* 0x000ff6000fffe03f */
[----:B------:R-:W-:Y:S01]  /*9240*/  @!UPT UIADD3 URZ, URZ, URZ, URZ ;  /* 0x0000003f3f3ff290 */ /* 0x000fe2000fffe03f */
[----:B------:R-:W-:Y:S11]  /*9250*/  @P0 BRA `(.L_x_758) ;  /* 0xffffffc800100947 */ /* 0x000ff6000383ffff */
.L_x_757:
[----:B------:R-:W1:Y:S01]  /*9260*/  SHFL.BFLY PT, R2, R247, 0x2, 0x1f ;  /* 0x0c401f00f7027f89 */ /* 0x000e6200000e0000 */
[----:B------:R-:W-:Y:S01]  /*9270*/  MOV R9, 0x3f800000 ;  /* 0x3f80000000097802 */ /* 0x000fe20000000f00 */
[----:B------:R-:W-:Y:S01]  /*9280*/  ULDC UR4, c[0x0][0x38c] ;  /* 0x0000e30000047ab9 */ /* 0x000fe20000000800 */
[----:B------:R-:W-:Y:S01]  /*9290*/  MOV R10, 0x3f800000 ;  /* 0x3f800000000a7802 */ /* 0x000fe20000000f00 */
[----:B------:R-:W2:Y:S01]  /*92a0*/  SHFL.BFLY PT, R0, R246, 0x2, 0x1f ;  /* 0x0c401f00f6007f89 */ /* 0x000ea200000e0000 */
[----:B------:R-:W-:Y:S01]  /*92b0*/  UMOV UR5, 0x400 ;  /* 0x0000040000057882 */ /* 0x000fe20000000000 */
[----:B------:R-:W-:Y:S01]  /*92c0*/  MOV R12, 0x40 ;  /* 0x00000040000c7802 */ /* 0x000fe20000000f00 */
[----:B------:R-:W-:Y:S01]  /*92d0*/  UISETP.NE.AND UP0, UPT, UR24, -0x1, UPT ;  /* 0xffffffff1800788c */ /* 0x000fe2000bf05270 */
[----:B------:R-:W3:Y:S01]  /*92e0*/  S2R R17, SR_TID.X ;  /* 0x0000000000117919 */ /* 0x000ee20000002100 */
[----:B-1----:R-:W-:Y:S02]  /*92f0*/  FADD.FTZ R247, R2, R247 ;  /* 0x000000f702f77221 */ /* 0x002fe40000010000 */
[----:B------:R-:W1:Y:S01]  /*9300*/  S2R R2, SR_TID.X ;  /* 0x0000000000027919 */ /* 0x000e620000002100 */
[----:B--2---:R-:W-:-:S02]  /*9310*/  FADD.FTZ R246, R0, R246 ;  /* 0x000000f600f67221 */ /* 0x004fc40000010000 */
[----:B------:R-:W2:Y:S04]  /*9320*/  SHFL.BFLY PT, R5, R247, 0x1, 0x1f ;  /* 0x0c201f00f7057f89 */ /* 0x000ea800000e0000 */
[----:B------:R-:W4:Y:S01]  /*9330*/  SHFL.BFLY PT, R4, R246, 0x1, 0x1f ;  /* 0x0c201f00f6047f89 */ /* 0x000f2200000e0000 */
[----:B--2---:R-:W-:Y:S01]  /*9340*/  FADD.FTZ R5, R247, R5 ;  /* 0x00000005f7057221 */ /* 0x004fe20000010000 */
[----:B----4-:R-:W-:-:S04]  /*9350*/  FADD.FTZ R4, R246, R4 ;  /* 0x00000004f6047221 */ /* 0x010fc80000010000 */
[----:B------:R-:W-:Y:S02]  /*9360*/  FSETP.NE.FTZ.AND P4, PT, R5, RZ, PT ;  /* 0x000000ff0500720b */ /* 0x000fe40003f95000 */
[----:B-1----:R-:W-:Y:S02]  /*9370*/  SHF.R.S32.HI R0, RZ, 0x1f, R2 ;  /* 0x0000001fff007819 */ /* 0x002fe40000011402 */
[----:B------:R-:W-:Y:S02]  /*9380*/  FSETP.NE.FTZ.AND P3, PT, R4, RZ, PT ;  /* 0x000000ff0400720b */ /* 0x000fe40003f75000 */
[CC--:B------:R-:W-:Y:S02]  /*9390*/  LEA.HI R8, R0.reuse, R2.reuse, RZ, 0x2 ;  /* 0x0000000200087211 */ /* 0x0c0fe400078f10ff */
[----:B------:R-:W-:Y:S02]  /*93a0*/  LEA.HI R0, R0, R2, RZ, 0x5 ;  /* 0x0000000200007211 */ /* 0x000fe400078f28ff */
[----:B------:R-:W-:-:S02]  /*93b0*/  SHF.R.S32.HI R7, RZ, 0x2, R8 ;  /* 0x00000002ff077819 */ /* 0x000fc40000011408 */
[----:B------:R-:W-:Y:S01]  /*93c0*/  SHF.R.S32.HI R6, RZ, 0x1f, R8 ;  /* 0x0000001fff067819 */ /* 0x000fe20000011408 */
[----:B------:R-:W1:Y:S01]  /*93d0*/  @P4 MUFU.RCP R9, R5 ;  /* 0x0000000500094308 */ /* 0x000e620000001000 */
[----:B------:R-:W-:Y:S02]  /*93e0*/  LOP3.LUT R8, R8, 0x3ffffffc, RZ, 0xc0, !PT ;  /* 0x3ffffffc08087812 */ /* 0x000fe400078ec0ff */
[----:B------:R-:W-:Y:S02]  /*93f0*/  LEA.HI R6, R6, R7, RZ, 0x3 ;  /* 0x0000000706067211 */ /* 0x000fe400078f18ff */
[----:B------:R-:W-:Y:S02]  /*9400*/  IADD3 R8, -R8, R2, RZ ;  /* 0x0000000208087210 */ /* 0x000fe40007ffe1ff */
[----:B------:R-:W-:Y:S01]  /*9410*/  LOP3.LUT R6, R6, 0xfffffff8, RZ, 0xc0, !PT ;  /* 0xfffffff806067812 */ /* 0x000fe200078ec0ff */
[----:B------:R-:W2:Y:S03]  /*9420*/  @P3 MUFU.RCP R10, R4 ;  /* 0x00000004000a3308 */ /* 0x000ea60000001000 */
[----:B------:R-:W-:-:S02]  /*9430*/  IADD3 R6, R7, -R6, RZ ;  /* 0x8000000607067210 */ /* 0x000fc40007ffe0ff */
[----:B------:R-:W-:Y:S02]  /*9440*/  SHF.R.S32.HI R7, RZ, 0x5, R0 ;  /* 0x00000005ff077819 */ /* 0x000fe40000011400 */
[C---:B------:R-:W-:Y:S01]  /*9450*/  SHF.L.U32 R11, R6.reuse, 0x6, RZ ;  /* 0x00000006060b7819 */ /* 0x040fe200000006ff */
[----:B-1----:R-:W-:Y:S01]  /*9460*/  FMUL.FTZ R9, R9, UR4 ;  /* 0x0000000409097c20 */ /* 0x002fe20008410000 */
[C---:B------:R-:W-:Y:S02]  /*9470*/  R2P PR, R6.reuse, 0x6 ;  /* 0x0000000606007804 */ /* 0x040fe40000000000 */
[----:B------:R-:W-:Y:S01]  /*9480*/  LOP3.LUT R11, R11, 0x1c0, RZ, 0xc0, !PT ;  /* 0x000001c00b0b7812 */ /* 0x000fe200078ec0ff */
[C---:B------:R-:W-:Y:S01]  /*9490*/  FMUL.FTZ R160, R9.reuse, R160 ;  /* 0x000000a009a07220 */ /* 0x040fe20000410000 */
[----:B------:R-:W-:Y:S01]  /*94a0*/  LOP3.LUT R6, R6, 0x1, RZ, 0xc0, !PT ;  /* 0x0000000106067812 */ /* 0x000fe200078ec0ff */
[----:B------:R-:W-:Y:S01]  /*94b0*/  FMUL.FTZ R161, R9, R161 ;  /* 0x000000a109a17220 */ /* 0x000fe20000410000 */
[----:B------:R-:W-:Y:S01]  /*94c0*/  LEA R8, R7, R8, 0x9 ;  /* 0x0000000807087211 */ /* 0x000fe200078e48ff */
[----:B--2---:R-:W-:Y:S01]  /*94d0*/  FMUL.FTZ R10, R10, UR4 ;  /* 0x000000040a0a7c20 */ /* 0x004fe20008410000 */
[----:B------:R-:W1:Y:S01]  /*94e0*/  S2UR UR4, SR_CgaCtaId ;  /* 0x00000000000479c3 */ /* 0x000e620000008800 */
[----:B------:R-:W-:Y:S01]  /*94f0*/  LEA.HI R11, R11, R11, RZ, 0x1d ;  /* 0x0000000b0b0b7211 */ /* 0x000fe200078fe8ff */
[C---:B------:R-:W-:Y:S01]  /*9500*/  FMUL.FTZ R156, R9.reuse, R156 ;  /* 0x0000009c099c7220 */ /* 0x040fe20000410000 */
[----:B------:R-:W-:Y:S01]  /*9510*/  ISETP.NE.U32.AND P0, PT, R6, 0x1, PT ;  /* 0x000000010600780c */ /* 0x000fe20003f05070 */
[----:B------:R-:W-:Y:S01]  /*9520*/  FMUL.FTZ R162, R10, R162 ;  /* 0x000000a20aa27220 */ /* 0x000fe20000410000 */
[----:B------:R-:W-:Y:S01]  /*9530*/  LEA R8, R8, R11, 0x1 ;  /* 0x0000000b08087211 */ /* 0x000fe200078e08ff */
        /* <DEDUP_REMOVED lines=13> */
[----:B------:R-:W-:Y:S01]  /*9610*/  SEL R6, R6, 0xffffffe0, !P1 ;  /* 0xffffffe006067807 */ /* 0x000fe20004800000 */
[C---:B------:R-:W-:Y:S01]  /*9620*/  FMUL.FTZ R44, R9.reuse, R44 ;  /* 0x0000002c092c7220 */ /* 0x040fe20000410000 */
[C---:B------:R-:W-:Y:S01]  /*9630*/  FMUL.FTZ R45, R9.reuse, R45 ;  /* 0x0000002d092d7220 */ /* 0x040fe20000410000 */
[C---:B------:R-:W-:Y:S01]  /*9640*/  FMUL.FTZ R46, R10.reuse, R46 ;  /* 0x0000002e0a2e7220 */ /* 0x040fe20000410000 */
[C---:B------:R-:W-:Y:S01]  /*9650*/  FMUL.FTZ R47, R10.reuse, R47 ;  /* 0x0000002f0a2f7220 */ /* 0x040fe20000410000 */
[----:B-1----:R-:W-:Y:S01]  /*9660*/  ULEA UR4, UR4, UR5, 0x18 ;  /* 0x0000000504047291 */ /* 0x002fe2000f8ec03f */
[C---:B------:R-:W-:Y:S01]  /*9670*/  FMUL.FTZ R48, R9.reuse, R48 ;  /* 0x0000003009307220 */ /* 0x040fe20000410000 */
[----:B------:R-:W-:Y:S01]  /*9680*/  FMUL.FTZ R49, R9, R49 ;  /* 0x0000003109317220 */ /* 0x000fe20000410000 */
[C---:B------:R-:W-:Y:S01]  /*9690*/  FMUL.FTZ R50, R10.reuse, R50 ;  /* 0x000000320a327220 */ /* 0x040fe20000410000 */
[----:B------:R-:W-:Y:S01]  /*96a0*/  FMUL.FTZ R51, R10, R51 ;  /* 0x000000330a337220 */ /* 0x000fe20000410000 */
[----:B------:R-:W-:Y:S01]  /*96b0*/  F2FP.F16.F32.PACK_AB R160, R161, R160 ;  /* 0x000000a0a1a0723e */ /* 0x000fe200000000ff */
[C---:B------:R-:W-:Y:S01]  /*96c0*/  FMUL.FTZ R52, R9.reuse, R52 ;  /* 0x0000003409347220 */ /* 0x040fe20000410000 */
[----:B------:R-:W-:Y:S01]  /*96d0*/  LEA R8, R8, UR4, 0x1 ;  /* 0x0000000408087c11 */ /* 0x000fe2000f8e08ff */
[----:B------:R-:W-:Y:S01]  /*96e0*/  FMUL.FTZ R53, R9, R53 ;  /* 0x0000003509357220 */ /* 0x000fe20000410000 */
[----:B------:R-:W-:Y:S01]  /*96f0*/  F2FP.F16.F32.PACK_AB R162, R163, R162 ;  /* 0x000000a2a3a2723e */ /* 0x000fe200000000ff */
[----:B------:R-:W-:Y:S01]  /*9700*/  FMUL.FTZ R54, R10, R54 ;  /* 0x000000360a367220 */ /* 0x000fe20000410000 */
[----:B------:R-:W-:Y:S01]  /*9710*/  IADD3 R11, R8, -0x10, RZ ;  /* 0xfffffff0080b7810 */ /* 0x000fe20007ffe0ff */
[----:B------:R-:W-:Y:S01]  /*9720*/  FMUL.FTZ R55, R10, R55 ;  /* 0x000000370a377220 */ /* 0x000fe20000410000 */
[----:B------:R-:W-:Y:S01]  /*9730*/  @P0 IADD3 R11, R8, 0x10, RZ ;  /* 0x00000010080b0810 */ /* 0x000fe20007ffe0ff */
[C---:B------:R-:W-:Y:S01]  /*9740*/  FMUL.FTZ R56, R9.reuse, R56 ;  /* 0x0000003809387220 */ /* 0x040fe20000410000 */
[----:B------:R-:W-:Y:S01]  /*9750*/  SEL R12, R12, 0xffffffc0, !P2 ;  /* 0xffffffc00c0c7807 */ /* 0x000fe20005000000 */
[----:B------:R-:W-:Y:S01]  /*9760*/  FMUL.FTZ R57, R9, R57 ;  /* 0x0000003909397220 */ /* 0x000fe20000410000 */
[----:B------:R-:W-:Y:S01]  /*9770*/  F2FP.F16.F32.PACK_AB R156, R157, R156 ;  /* 0x0000009c9d9c723e */ /* 0x000fe200000000ff */
[C---:B------:R-:W-:Y:S01]  /*9780*/  FMUL.FTZ R58, R10.reuse, R58 ;  /* 0x0000003a0a3a7220 */ /* 0x040fe20000410000 */
[----:B------:R-:W-:Y:S01]  /*9790*/  F2FP.F16.F32.PACK_AB R158, R159, R158 ;  /* 0x0000009e9f9e723e */ /* 0x000fe200000000ff */
        /* <DEDUP_REMOVED lines=25> */
[C---:B------:R-:W-:Y:S01]  /*9930*/  FMUL.FTZ R72, R9.reuse, R72 ;  /* 0x0000004809487220 */ /* 0x040fe20000410000 */
[----:B------:R-:W-:Y:S01]  /*9940*/  IADD3 R15, R12, R11, RZ ;  /* 0x0000000b0c0f7210 */ /* 0x000fe20007ffe0ff */
[----:B------:R1:W-:Y:S01]  /*9950*/  STS [R8+0x400], R162 ;  /* 0x000400a208007388 */ /* 0x0003e20000000800 */
[----:B------:R-:W-:Y:S01]  /*9960*/  FMUL.FTZ R73, R9, R73 ;  /* 0x0000004909497220 */ /* 0x000fe20000410000 */
[C---:B------:R-:W-:Y:S01]  /*9970*/  FMUL.FTZ R74, R10.reuse, R74 ;  /* 0x0000004a0a4a7220 */ /* 0x040fe20000410000 */
[C---:B------:R-:W-:Y:S01]  /*9980*/  FMUL.FTZ R75, R10.reuse, R75 ;  /* 0x0000004b0a4b7220 */ /* 0x040fe20000410000 */
[----:B------:R-:W-:Y:S01]  /*9990*/  F2FP.F16.F32.PACK_AB R52, R53, R52 ;  /* 0x000000343534723e */ /* 0x000fe200000000ff */
[----:B------:R1:W-:Y:S01]  /*99a0*/  STS [R11], R156 ;  /* 0x0000009c0b007388 */ /* 0x0003e20000000800 */
[----:B------:R-:W-:Y:S01]  /*99b0*/  F2FP.F16.F32.PACK_AB R54, R55, R54 ;  /* 0x000000363736723e */ /* 0x000fe200000000ff */
[----:B------:R-:W-:Y:S01]  /*99c0*/  FMUL.FTZ R76, R9, R76 ;  /* 0x0000004c094c7220 */ /* 0x000fe20000410000 */
[----:B------:R-:W-:Y:S01]  /*99d0*/  IADD3 R16, R13, R12, RZ ;  /* 0x0000000c0d107210 */ /* 0x000fe20007ffe0ff */
[----:B------:R1:W-:Y:S01]  /*99e0*/  STS [R11+0x400], R158 ;  /* 0x0004009e0b007388 */ /* 0x0003e20000000800 */
[----:B------:R-:W-:Y:S01]  /*99f0*/  FMUL.FTZ R77, R9, R77 ;  /* 0x0000004d094d7220 */ /* 0x000fe20000410000 */
        /* <DEDUP_REMOVED lines=14> */
[C---:B------:R-:W-:Y:S01]  /*9ae0*/  FMUL.FTZ R84, R9.reuse, R84 ;  /* 0x0000005409547220 */ /* 0x040fe20000410000 */
[----:B------:R-:W-:Y:S01]  /*9af0*/  FMUL.FTZ R85, R9, R85 ;  /* 0x0000005509557220 */ /* 0x000fe20000410000 */
[----:B------:R1:W-:Y:S01]  /*9b00*/  STS [R6+0x400], R42 ;  /* 0x0004002a06007388 */ /* 0x0003e20000000800 */
        /* <DEDUP_REMOVED lines=35> */
[----:B------:R1:W-:Y:S01]  /*9d40*/  STS [R8+0x2000], R60 ;  /* 0x0020003c08007388 */ /* 0x0003e20000000800 */
        /* <DEDUP_REMOVED lines=33> */
[----:B------:R-:W-:Y:S01]  /*9f60*/  @UP0 ULDC.64 UR4, c[0x0][0x298] ;  /* 0x0000a60000040ab9 */ /* 0x000fe20000000a00 */
[----:B------:R-:W-:Y:S01]  /*9f70*/  F2FP.F16.F32.PACK_AB R100, R101, R100 ;  /* 0x000000646564723e */ /* 0x000fe200000000ff */
[----:B------:R1:W-:Y:S01]  /*9f80*/  STS [R14+0x2400], R78 ;  /* 0x0024004e0e007388 */ /* 0x0003e20000000800 */
[----:B------:R-:W-:Y:S01]  /*9f90*/  F2FP.F16.F32.PACK_AB R102, R103, R102 ;  /* 0x000000666766723e */ /* 0x000fe200000000ff */
[----:B------:R-:W-:Y:S01]  /*9fa0*/  @UP0 UIMAD.WIDE.U32 UR10, UR24, UR4, URZ ;  /* 0x00000004180a02a5 */ /* 0x000fe2000f8e003f */
[----:B------:R-:W-:Y:S01]  /*9fb0*/  F2FP.F16.F32.PACK_AB R104, R105, R104 ;  /* 0x000000686968723e */ /* 0x000fe200000000ff */
[----:B------:R1:W-:Y:S01]  /*9fc0*/  STS [R15+0x2000], R80 ;  /* 0x002000500f007388 */ /* 0x0003e20000000800 */
[----:B------:R-:W-:Y:S01]  /*9fd0*/  F2FP.F16.F32.PACK_AB R106, R107, R106 ;  /* 0x0000006a6b6a723e */ /* 0x000fe200000000ff */
[----:B------:R-:W-:Y:S01]  /*9fe0*/  FMUL.FTZ R120, R9, R120 ;  /* 0x0000007809787220 */ /* 0x000fe20000410000 */
        /* <DEDUP_REMOVED lines=11> */
[C---:B------:R-:W-:Y:S01]  /*a0a0*/  FMUL.FTZ R125, R9.reuse, R125 ;  /* 0x0000007d097d7220 */ /* 0x040fe20000410000 */
[----:B------:R-:W-:Y:S01]  /*a0b0*/  PLOP3.LUT P0, PT, PT, PT, UP0, 0x80, 0x0 ;  /* 0x000000000000781c */ /* 0x000fe20003f0f008 */
        /* <DEDUP_REMOVED lines=42> */
[----:B------:R-:W-:Y:S01]  /*a360*/  FMUL.FTZ R10, R10, R151 ;  /* 0x000000970a0a7220 */ /* 0x000fe20000410000 */
[----:B------:R-:W-:Y:S01]  /*a370*/  @UP0 UIMAD UR8, UR24, UR5, UR11 ;  /* 0x00000005180802a4 */ /* 0x000fe2000f8e020b */
[----:B------:R1:W-:Y:S01]  /*a380*/  STS [R14+0x4400], R110 ;  /* 0x0044006e0e007388 */ /* 0x0003e20000000800 */
[----:B------:R-:W-:-:S02]  /*a390*/  F2FP.F16.F32.PACK_AB R120, R121, R120 ;  /* 0x000000787978723e */ /* 0x000fc400000000ff */
[----:B------:R-:W-:Y:S01]  /*a3a0*/  F2FP.F16.F32.PACK_AB R122, R123, R122 ;  /* 0x0000007a7b7a723e */ /* 0x000fe200000000ff */
[----:B------:R1:W-:Y:S01]  /*a3b0*/  STS [R15+0x4000], R112 ;  /* 0x004000700f007388 */ /* 0x0003e20000000800 */
[----:B------:R-:W-:Y:S02]  /*a3c0*/  F2FP.F16.F32.PACK_AB R124, R125, R124 ;  /* 0x0000007c7d7c723e */ /* 0x000fe400000000ff */
[----:B------:R-:W-:Y:S01]  /*a3d0*/  F2FP.F16.F32.PACK_AB R126, R127, R126 ;  /* 0x0000007e7f7e723e */ /* 0x000fe200000000ff */
[----:B------:R1:W-:Y:S01]  /*a3e0*/  STS [R15+0x4400], R114 ;  /* 0x004400720f007388 */ /* 0x0003e20000000800 */
[----:B------:R-:W-:Y:S02]  /*a3f0*/  F2FP.F16.F32.PACK_AB R128, R129, R128 ;  /* 0x000000808180723e */ /* 0x000fe400000000ff */
[----:B------:R-:W-:Y:S01]  /*a400*/  F2FP.F16.F32.PACK_AB R130, R131, R130 ;  /* 0x000000828382723e */ /* 0x000fe200000000ff */
[----:B------:R1:W-:Y:S01]  /*a410*/  STS [R16+0x4000], R116 ;  /* 0x0040007410007388 */ /* 0x0003e20000000800 */
[----:B------:R-:W-:-:S02]  /*a420*/  F2FP.F16.F32.PACK_AB R132, R133, R132 ;  /* 0x000000848584723e */ /* 0x000fc400000000ff */
[----:B------:R-:W-:Y:S01]  /*a430*/  F2FP.F16.F32.PACK_AB R134, R135, R134 ;  /* 0x000000868786723e */ /* 0x000fe200000000ff */
[----:B------:R1:W-:Y:S01]  /*a440*/  STS [R16+0x4400], R118 ;  /* 0x0044007610007388 */ /* 0x0003e20000000800 */
        /* <DEDUP_REMOVED lines=9> */
[----:B------:R-:W-:Y:S01]  /*a4e0*/  F2FP.F16.F32.PACK_AB R150, R10, R150 ;  /* 0x000000960a96723e */ /* 0x000fe200000000ff */
[----:B---3--:R-:W-:Y:S06]  /*a4f0*/  @P0 BRA `(.L_x_761) ;  /* 0x00000000001c0947 */ /* 0x008fec0003800000 */
[----:B------:R-:W2:Y:S01]  /*a500*/  S2UR UR7, SR_CTAID.Y ;  /* 0x00000000000779c3 */ /* 0x000ea20000002600 */
[----:B------:R-:W-:Y:S01]  /*a510*/  ULDC.64 UR4, c[0x0][0x290] ;  /* 0x0000a40000047ab9 */ /* 0x000fe20000000a00 */
[----:B--2---:R-:W-:Y:S02]  /*a520*/  USHF.R.S32.HI UR6, URZ, 0x1f, UR7 ;  /* 0x0000001f3f067899 */ /* 0x004fe40008011407 */
[----:B------:R-:W-:Y:S02]  /*a530*/  UIMAD.WIDE.U32 UR10, UR7, UR4, URZ ;  /* 0x00000004070a72a5 */ /* 0x000fe4000f8e003f */
[----:B------:R-:W-:-:S04]  /*a540*/  UIMAD UR6, UR6, UR4, URZ ;  /* 0x00000004060672a4 */ /* 0x000fc8000f8e023f */
[----:B------:R-:W-:-:S04]  /*a550*/  UIMAD UR5, UR7, UR5, UR6 ;  /* 0x00000005070572a4 */ /* 0x000fc8000f8e0206 */
[----:B------:R-:W-:-:S12]  /*a560*/  UIADD3 UR8, UR11, UR5, URZ ;  /* 0x000000050b087290 */ /* 0x000fd8000fffe03f */
.L_x_761:
[----:B------:R-:W-:Y:S01]  /*a570*/  ULDC.U8 UR5, c[0x0][0x3d9] ;  /* 0x0000f64000057ab9 */ /* 0x000fe20000000000 */
[----:B------:R-:W-:Y:S01]  /*a580*/  STS [R12+0x4000], R120 ;  /* 0x004000780c007388 */ /* 0x000fe20000000800 */
[----:B------:R-:W-:Y:S01]  /*a590*/  ISETP.NE.AND P0, PT, RZ, UR5, PT ;  /* 0x00000005ff007c0c */ /* 0x000fe2000bf05270 */
[----:B------:R-:W-:Y:S01]  /*a5a0*/  ULDC.U8 UR7, c[0x0][0x3d8] ;  /* 0x0000f60000077ab9 */ /* 0x000fe20000000000 */
[----:B------:R-:W2:Y:S01]  /*a5b0*/  @P4 MUFU.LG2 R5, R5 ;  /* 0x0000000500054308 */ /* 0x000ea20000000c00 */
[----:B------:R-:W-:Y:S01]  /*a5c0*/  STS [R12+0x4400], R122 ;  /* 0x0044007a0c007388 */ /* 0x000fe20000000800 */
[----:B------:R-:W-:Y:S01]  /*a5d0*/  ISETP.NE.AND P1, PT, RZ, UR7, PT ;  /* 0x00000007ff007c0c */ /* 0x000fe2000bf25270 */
[----:B------:R-:W3:Y:S01]  /*a5e0*/  S2UR UR4, SR_CTAID.X ;  /* 0x00000000000479c3 */ /* 0x000ee20000002500 */
[----:B------:R-:W-:Y:S01]  /*a5f0*/  LOP3.LUT R18, R0, 0xffffffe0, RZ, 0xc0, !PT ;  /* 0xffffffe000127812 */ /* 0x000fe200078ec0ff */
[----:B------:R-:W-:Y:S01]  /*a600*/  STS [R8+0x6000], R124 ;  /* 0x0060007c08007388 */ /* 0x000fe20000000800 */
[----:B------:R-:W-:-:S03]  /*a610*/  ISETP.EQ.AND P1, PT, RZ, UR5, P1 ;  /* 0x00000005ff007c0c */ /* 0x000fc60008f22270 */
[----:B------:R-:W-:Y:S02]  /*a620*/  STS [R8+0x6400], R126 ;  /* 0x0064007e08007388 */ /* 0x000fe40000000800 */
[----:B------:R-:W-:Y:S02]  /*a630*/  @P0 IMAD.MOV.U32 R19, RZ, RZ, 0x1 ;  /* 0x00000001ff130424 */ /* 0x000fe400078e00ff */
[----:B------:R-:W-:Y:S04]  /*a640*/  STS [R11+0x6000], R128 ;  /* 0x006000800b007388 */ /* 0x000fe80000000800 */
[----:B------:R1:W-:Y:S02]  /*a650*/  STS [R11+0x6400], R130 ;  /* 0x006400820b007388 */ /* 0x0003e40000000800 */
[----:B------:R-:W-:-:S02]  /*a660*/  @!P1 PLOP3.LUT P6, PT, PT, PT, PT, 0x8, 0x0 ;  /* 0x000000000000981c */ /* 0x000fc40003fce170 */
[----:B------:R-:W-:Y:S01]  /*a670*/  @!P1 CS2R R20, SRZ ;  /* 0x0000000000149805 */ /* 0x000fe2000001ff00 */
[----:B------:R-:W-:Y:S04]  /*a680*/  STS [R13+0x6000], R132 ;  /* 0x006000840d007388 */ /* 0x000fe80000000800 */
[----:B------:R4:W-:Y:S04]  /*a690*/  STS [R13+0x6400], R134 ;  /* 0x006400860d007388 */ /* 0x0009e80000000800 */
[----:B------:R-:W-:Y:S04]  /*a6a0*/  STS [R6+0x6000], R136 ;  /* 0x0060008806007388 */ /* 0x000fe80000000800 */
[----:B------:R-:W-:Y:S04]  /*a6b0*/  STS [R6+0x6400], R138 ;  /* 0x0064008a06007388 */ /* 0x000fe80000000800 */
[----:B------:R-:W-:Y:S04]  /*a6c0*/  STS [R14+0x6000], R140 ;  /* 0x0060008c0e007388 */ /* 0x000fe80000000800 */
[----:B------:R5:W-:Y:S01]  /*a6d0*/  STS [R14+0x6400], R142 ;  /* 0x0064008e0e007388 */ /* 0x000be20000000800 */
[----:B-1----:R-:W5:Y:S03]  /*a6e0*/  @P0 LDC.64 R10, c[0x0][0x2c0] ;  /* 0x0000b000ff0a0b82 */ /* 0x002f660000000a00 */
[----:B------:R-:W-:Y:S04]  /*a6f0*/  STS [R15+0x6000], R152 ;  /* 0x006000980f007388 */ /* 0x000fe80000000800 */
[----:B------:R-:W-:Y:S01]  /*a700*/  STS [R15+0x6400], R154 ;  /* 0x0064009a0f007388 */ /* 0x000fe20000000800 */
[----:B----4-:R-:W1:Y:S03]  /*a710*/  @P4 LDC R13, c[0x0][0x2e8] ;  /* 0x0000ba00ff0d4b82 */ /* 0x010e660000000800 */
[----:B------:R-:W-:Y:S04]  /*a720*/  STS [R16+0x6000], R144 ;  /* 0x0060009010007388 */ /* 0x000fe80000000800 */
[----:B------:R4:W-:Y:S04]  /*a730*/  STS [R16+0x6400], R146 ;  /* 0x0064009210007388 */ /* 0x0009e80000000800 */
[----:B------:R-:W-:Y:S04]  /*a740*/  STS [R12+0x6000], R9 ;  /* 0x006000090c007388 */ /* 0x000fe80000000800 */
[----:B------:R2:W-:Y:S01]  /*a750*/  STS [R12+0x6400], R150 ;  /* 0x006400960c007388 */ /* 0x0005e20000000800 */
[----:B-----5:R-:W-:Y:S01]  /*a760*/  @P0 IMAD R14, R11, R10, RZ ;  /* 0x0000000a0b0e0224 */ /* 0x020fe200078e02ff */
[----:B------:R-:W1:Y:S01]  /*a770*/  S2R R6, SR_CTAID.Y ;  /* 0x0000000000067919 */ /* 0x000e620000002600 */
[----:B------:R-:W1:Y:S01]  /*a780*/  S2R R26, SR_CTAID.Z ;  /* 0x00000000001a7919 */ /* 0x000e620000002700 */
[----:B----4-:R-:W-:-:S04]  /*a790*/  SHF.R.S32.HI R16, RZ, 0x1f, R17 ;  /* 0x0000001fff107819 */ /* 0x010fc80000011411 */
[----:B------:R-:W-:Y:S01]  /*a7a0*/  LEA.HI R16, R16, R17, RZ, 0x3 ;  /* 0x0000001110107211 */ /* 0x000fe200078f18ff */
[----:B--2---:R-:W2:Y:S03]  /*a7b0*/  @P0 LDC R12, c[0x0][0x2c0] ;  /* 0x0000b000ff0c0b82 */ /* 0x004ea60000000800 */
[----:B------:R-:W-:Y:S02]  /*a7c0*/  SHF.R.S32.HI R24, RZ, 0x3, R16 ;  /* 0x00000003ff187819 */ /* 0x000fe40000011410 */
[----:B------:R-:W-:-:S03]  /*a7d0*/  LOP3.LUT R16, R16, 0xfffffff8, RZ, 0xc0, !PT ;  /* 0xfffffff810107812 */ /* 0x000fc600078ec0ff */
[----:B------:R-:W-:Y:S01]  /*a7e0*/  VIADD R15, R24, 0x10 ;  /* 0x00000010180f7836 */ /* 0x000fe20000000000 */
[----:B---3--:R-:W-:Y:S06]  /*a7f0*/  @!P1 BRA `(.L_x_762) ;  /* 0x0000000000209947 */ /* 0x008fec0003800000 */
[----:B------:R-:W3:Y:S01]  /*a800*/  S2UR UR5, SR_CTAID.Y ;  /* 0x00000000000579c3 */ /* 0x000ee20000002600 */
[----:B------:R-:W-:Y:S01]  /*a810*/  ULDC UR6, c[0x0][0x2c4] ;  /* 0x0000b10000067ab9 */ /* 0x000fe20000000800 */
[----:B------:R-:W-:Y:S01]  /*a820*/  PLOP3.LUT P6, PT, PT, PT, PT, 0x80, 0x0 ;  /* 0x000000000000781c */ /* 0x000fe20003fcf070 */
[----:B---3--:R-:W-:-:S04]  /*a830*/  UIMAD UR5, UR5, UR6, URZ ;  /* 0x00000006050572a4 */ /* 0x008fc8000f8e023f */
[----:B------:R-:W-:-:S04]  /*a840*/  USEL UR24, UR5, UR24, !UP0 ;  /* 0x0000001805187287 */ /* 0x000fc8000c000000 */
[----:B------:R-:W-:Y:S02]  /*a850*/  USHF.R.S32.HI UR5, URZ, 0x1f, UR24 ;  /* 0x0000001f3f057899 */ /* 0x000fe40008011418 */
[----:B------:R-:W-:-:S04]  /*a860*/  IMAD.U32 R20, RZ, RZ, UR24 ;  /* 0x00000018ff147e24 */ /* 0x000fc8000f8e00ff */
[----:B------:R-:W-:Y:S02]  /*a870*/  MOV R21, UR5 ;  /* 0x0000000500157c02 */ /* 0x000fe40008000f00 */
.L_x_762:
[----:B------:R-:W-:Y:S05]  /*a880*/  @P0 BRA `(.L_x_763) ;  /* 0x0000000000180947 */ /* 0x000fea0003800000 */
[----:B------:R-:W3:Y:S01]  /*a890*/  LDC R14, c[0x0][0x2c4] ;  /* 0x0000b100ff0e7b82 */ /* 0x000ee20000000800 */
[----:B------:R-:W-:Y:S02]  /*a8a0*/  ISETP.NE.AND P0, PT, RZ, UR7, PT ;  /* 0x00000007ff007c0c */ /* 0x000fe4000bf05270 */
[----:B--2---:R-:W-:-:S05]  /*a8b0*/  MOV R12, 0x1 ;  /* 0x00000001000c7802 */ /* 0x004fca0000000f00 */
[----:B------:R-:W2:Y:S08]  /*a8c0*/  LDC R19, c[0x0][0x270] ;  /* 0x00009c00ff137b82 */ /* 0x000eb00000000800 */
[----:B---3--:R-:W2:Y:S02]  /*a8d0*/  @P0 LDC R14, c[0x0][0x2e4] ;  /* 0x0000b900ff0e0b82 */ /* 0x008ea40000000800 */
[----:B--2---:R-:W-:-:S07]  /*a8e0*/  IMAD R19, R14, R19, RZ ;  /* 0x000000130e137224 */ /* 0x004fce00078e02ff */
.L_x_763:
[----:B------:R-:W-:Y:S01]  /*a8f0*/  BAR.SYNC.DEFER_BLOCKING 0x0 ;  /* 0x0000000000007b1d */ /* 0x000fe20000010000 */
[----:B------:R-:W-:Y:S01]  /*a900*/  IMAD.IADD R18, R2, 0x1, -R18 ;  /* 0x0000000102127824 */ /* 0x000fe200078e0a12 */
[----:B------:R-:W-:Y:S01]  /*a910*/  ISETP.GE.AND P2, PT, R15, UR22, PT ;  /* 0x000000160f007c0c */ /* 0x000fe2000bf46270 */
[----:B------:R-:W-:Y:S01]  /*a920*/  IMAD.IADD R16, R17, 0x1, -R16 ;  /* 0x0000000111107824 */ /* 0x000fe200078e0a10 */
[----:B------:R-:W-:Y:S01]  /*a930*/  SHF.R.S32.HI R15, RZ, 0x1f, R7 ;  /* 0x0000001fff0f7819 */ /* 0x000fe20000011407 */
[----:B-1----:R-:W-:-:S03]  /*a940*/  IMAD R6, R6, R19, RZ ;  /* 0x0000001306067224 */ /* 0x002fc600078e02ff */
[----:B------:R-:W1:Y:S01]  /*a950*/  @P3 LDC R2, c[0x0][0x2e8] ;  /* 0x0000ba00ff023b82 */ /* 0x000e620000000800 */
[----:B------:R-:W3:Y:S01]  /*a960*/  @P3 MUFU.LG2 R4, R4 ;  /* 0x0000000400043308 */ /* 0x000ee20000000c00 */
[----:B------:R-:W-:Y:S01]  /*a970*/  VIADD R0, R24, 0x20 ;  /* 0x0000002018007836 */ /* 0x000fe20000000000 */
[----:B------:R-:W-:Y:S01]  /*a980*/  LEA.HI R17, R15, R7, RZ, 0x2 ;  /* 0x000000070f117211 */ /* 0x000fe200078f10ff */
[----:B------:R-:W-:Y:S01]  /*a990*/  @P4 FMUL.FTZ R5, R5, 0.69314718246459960938 ;  /* 0x3f31721805054820 */ /* 0x000fe20000410000 */
[----:B------:R-:W-:Y:S01]  /*a9a0*/  SEL R19, R6, RZ, !P6 ;  /* 0x000000ff06137207 */ /* 0x000fe20007000000 */
[----:B--2---:R-:W-:Y:S01]  /*a9b0*/  IMAD R6, R12, UR4, RZ ;  /* 0x000000040c067c24 */ /* 0x004fe2000f8e02ff */
[----:B------:R-:W-:Y:S01]  /*a9c0*/  LOP3.LUT R17, R17, 0xffffffc, RZ, 0xc0, !PT ;  /* 0x0ffffffc11117812 */ /* 0x000fe200078ec0ff */
[----:B------:R-:W-:Y:S01]  /*a9d0*/  BSSY B0, `(.L_x_764) ;  /* 0x000002a000007945 */ /* 0x000fe20003800000 */
[----:B------:R-:W-:Y:S01]  /*a9e0*/  ISETP.GE.AND P1, PT, R0, UR22, PT ;  /* 0x0000001600007c0c */ /* 0x000fe2000bf26270 */
[----:B------:R-:W-:Y:S01]  /*a9f0*/  VIADD R0, R24, 0x30 ;  /* 0x0000003018007836 */ /* 0x000fe20000000000 */
[----:B------:R-:W-:Y:S01]  /*aa00*/  LOP3.LUT P5, RZ, R18, 0x3, RZ, 0xc0, !PT ;  /* 0x0000000312ff7812 */ /* 0x000fe200078ac0ff */
[----:B------:R-:W-:Y:S01]  /*aa10*/  IMAD R19, R26, R14, R19 ;  /* 0x0000000e1a137224 */ /* 0x000fe200078e0213 */
[----:B------:R-:W-:Y:S01]  /*aa20*/  SHF.R.S32.HI R15, RZ, 0x1f, R18 ;  /* 0x0000001fff0f7819 */ /* 0x000fe20000011412 */
[----:B------:R-:W-:Y:S01]  /*aa30*/  IMAD.SHL.U32 R16, R16, 0x8, RZ ;  /* 0x0000000810107824 */ /* 0x000fe200078e00ff */
[----:B------:R-:W-:Y:S01]  /*aa40*/  IADD3 R17, R7, -R17, RZ ;  /* 0x8000001107117210 */ /* 0x000fe20007ffe0ff */
[----:B------:R-:W-:Y:S01]  /*aa50*/  IMAD.SHL.U32 R7, R6, 0x40, RZ ;  /* 0x0000004006077824 */ /* 0x000fe200078e00ff */
[----:B------:R-:W-:Y:S01]  /*aa60*/  ISETP.GE.AND P0, PT, R0, UR22, PT ;  /* 0x0000001600007c0c */ /* 0x000fe2000bf06270 */
[----:B------:R2:W4:Y:S01]  /*aa70*/  LDS.128 R8, [R236+0x1800] ;  /* 0x00180000ec087984 */ /* 0x0005220000000c00 */
[----:B------:R-:W-:Y:S01]  /*aa80*/  IMAD.MOV.U32 R0, RZ, RZ, 0x7f800000 ;  /* 0x7f800000ff007424 */ /* 0x000fe200078e00ff */
[----:B------:R-:W-:Y:S01]  /*aa90*/  LEA.HI R15, R15, R18, RZ, 0x2 ;  /* 0x000000120f0f7211 */ /* 0x000fe200078f10ff */
[----:B------:R-:W-:Y:S01]  /*aaa0*/  @P4 FFMA.FTZ R0, R164, R13, R5 ;  /* 0x0000000da4004223 */ /* 0x000fe20000010005 */
[----:B------:R-:W-:Y:S01]  /*aab0*/  SHF.R.S32.HI R5, RZ, 0x1f, R7 ;  /* 0x0000001fff057819 */ /* 0x000fe20000011407 */
[----:B---3--:R-:W-:Y:S01]  /*aac0*/  @P3 FMUL.FTZ R4, R4, 0.69314718246459960938 ;  /* 0x3f31721804043820 */ /* 0x008fe20000410000 */
[----:B------:R-:W-:Y:S01]  /*aad0*/  IADD3 R7, P6, P4, R7, R20, R19 ;  /* 0x0000001407077210 */ /* 0x000fe20007cde013 */
[----:B------:R-:W-:Y:S01]  /*aae0*/  IMAD.MOV.U32 R6, RZ, RZ, 0x7f800000 ;  /* 0x7f800000ff067424 */ /* 0x000fe200078e00ff */
[----:B------:R-:W-:Y:S01]  /*aaf0*/  SHF.R.S32.HI R15, RZ, 0x2, R15 ;  /* 0x00000002ff0f7819 */ /* 0x000fe2000001140f */
[----:B-1----:R-:W-:Y:S01]  /*ab00*/  @P3 FFMA.FTZ R6, R3, R2, R4 ;  /* 0x0000000203063223 */ /* 0x002fe20000010004 */
[----:B------:R-:W-:-:S02]  /*ab10*/  SHF.R.S32.HI R19, RZ, 0x1f, R19 ;  /* 0x0000001fff137819 */ /* 0x000fc40000011413 */
        /* <DEDUP_REMOVED lines=21> */
.L_x_765:
[----:B------:R-:W-:Y:S05]  /*ac70*/  BSYNC B0 ;  /* 0x0000000000007941 */ /* 0x000fea0003800000 */
.L_x_764:
[----:B-1----:R-:W-:Y:S01]  /*ac80*/  SHF.R.S32.HI R2, RZ, 0x1f, R16 ;  /* 0x0000001fff027819 */ /* 0x002fe20000011410 */
[----:B------:R-:W-:Y:S01]  /*ac90*/  ULDC.64 UR4, c[0x0][0x2a0] ;  /* 0x0000a80000047ab9 */ /* 0x000fe20000000a00 */
[----:B------:R-:W-:Y:S01]  /*aca0*/  SHF.R.S32.HI R28, RZ, 0x1f, R26 ;  /* 0x0000001fff1c7819 */ /* 0x000fe2000001141a */
[----:B------:R1:W2:Y:S01]  /*acb0*/  LDS.128 R20, [R236] ;  /* 0x00000000ec147984 */ /* 0x0002a20000000c00 */
[----:B------:R-:W-:Y:S01]  /*acc0*/  IADD3 R16, P3, R16, UR10, RZ ;  /* 0x0000000a10107c10 */ /* 0x000fe2000ff7e0ff */
[----:B------:R-:W-:Y:S01]  /*acd0*/  IMAD.U32 R0, RZ, RZ, UR25 ;  /* 0x00000019ff007e24 */ /* 0x000fe2000f8e00ff */
[----:B------:R-:W-:Y:S01]  /*ace0*/  SHF.R.S32.HI R25, RZ, 0x1f, R24 ;  /* 0x0000001fff197819 */ /* 0x000fe20000011418 */
[----:B------:R-:W-:Y:S01]  /*acf0*/  IMAD R28, R28, UR4, RZ ;  /* 0x000000041c1c7c24 */ /* 0x000fe2000f8e02ff */
[----:B------:R-:W-:Y:S01]  /*ad00*/  IADD3.X R17, R2, UR8, RZ, P3, !PT ;  /* 0x0000000802117c10 */ /* 0x000fe20009ffe4ff */
[----:B------:R1:W3:Y:S01]  /*ad10*/  LDS.128 R12, [R236+0x4000] ;  /* 0x00400000ec0c7984 */ /* 0x0002e20000000c00 */
[----:B------:R-:W-:Y:S01]  /*ad20*/  ISETP.GE.AND P3, PT, R24, UR22, PT ;  /* 0x0000001618007c0c */ /* 0x000fe2000bf66270 */
[C---:B------:R-:W-:Y:S01]  /*ad30*/  IMAD R28, R26.reuse, UR5, R28 ;  /* 0x000000051a1c7c24 */ /* 0x040fe2000f8e021c */
[----:B------:R-:W-:Y:S01]  /*ad40*/  BSSY B0, `(.L_x_766) ;  /* 0x0000014000007945 */ /* 0x000fe20003800000 */
[----:B------:R-:W-:Y:S01]  /*ad50*/  IMAD.WIDE.U32 R26, R26, UR4, R16 ;  /* 0x000000041a1a7c25 */ /* 0x000fe2000f8e0010 */
[----:B------:R1:W1:Y:S03]  /*ad60*/  LDS.128 R4, [R236+0x6000] ;  /* 0x00600000ec047984 */ /* 0x0002660000000c00 */
[----:B------:R-:W-:Y:S01]  /*ad70*/  IMAD.WIDE R24, R0, 0x40, R24 ;  /* 0x0000004000187825 */ /* 0x000fe200078e0218 */
[----:B------:R1:W1:Y:S03]  /*ad80*/  LDS.128 R16, [R236+0x2000] ;  /* 0x00200000ec107984 */ /* 0x0002660000000c00 */
[----:B------:R-:W-:-:S02]  /*ad90*/  IMAD.IADD R29, R27, 0x1, R28 ;  /* 0x000000011b1d7824 */ /* 0x000fc400078e021c */
        /* <DEDUP_REMOVED lines=11> */
[----:B-1----:R2:W-:Y:S04]  /*ae50*/  STG.E.128 desc[UR28][R30.64+0x80], R16 ;  /* 0x000080101e007986 */ /* 0x0025e8000c101d1c */
[----:B---3--:R2:W-:Y:S04]  /*ae60*/  STG.E.128 desc[UR28][R30.64+0x100], R12 ;  /* 0x0001000c1e007986 */ /* 0x0085e8000c101d1c */
[----:B------:R2:W-:Y:S02]  /*ae70*/  STG.E.128 desc[UR28][R30.64+0x180], R4 ;  /* 0x000180041e007986 */ /* 0x0005e4000c101d1c */
.L_x_767:
[----:B------:R-:W-:Y:S05]  /*ae80*/  BSYNC B0 ;  /* 0x0000000000007941 */ /* 0x000fea0003800000 */
.L_x_766:
[----:B--2---:R2:W2:Y:S01]  /*ae90*/  LDS.128 R20, [R236+0x800] ;  /* 0x00080000ec147984 */ /* 0x0044a20000000c00 */
[----:B------:R-:W-:Y:S03]  /*aea0*/  BSSY B0, `(.L_x_768) ;  /* 0x0000015000007945 */ /* 0x000fe60003800000 */
[----:B-1----:R1:W1:Y:S04]  /*aeb0*/  LDS.128 R16, [R236+0x2800] ;  /* 0x00280000ec107984 */ /* 0x0022680000000c00 */
[----:B---3--:R3:W1:Y:S04]  /*aec0*/  LDS.128 R12, [R236+0x4800] ;  /* 0x00480000ec0c7984 */ /* 0x0086680000000c00 */
[----:B------:R3:W1:Y:S01]  /*aed0*/  LDS.128 R4, [R236+0x6800] ;  /* 0x00680000ec047984 */ /* 0x0006620000000c00 */
        /* <DEDUP_REMOVED lines=14> */
[----:B-1----:R2:W-:Y:S04]  /*afc0*/  STG.E.128 desc[UR28][R2.64+0x80], R16 ;  /* 0x0000801002007986 */ /* 0x0025e8000c101d1c */
[----:B------:R2:W-:Y:S04]  /*afd0*/  STG.E.128 desc[UR28][R2.64+0x100], R12 ;  /* 0x0001000c02007986 */ /* 0x0005e8000c101d1c */
[----:B------:R2:W-:Y:S02]  /*afe0*/  STG.E.128 desc[UR28][R2.64+0x180], R4 ;  /* 0x0001800402007986 */ /* 0x0005e4000c101d1c */
.L_x_769:
[----:B------:R-:W-:Y:S05]  /*aff0*/  BSYNC B0 ;  /* 0x0000000000007941 */ /* 0x000fea0003800000 */
.L_x_768:
        /* <DEDUP_REMOVED lines=22> */
.L_x_771:
[----:B------:R-:W-:Y:S05]  /*b160*/  BSYNC B0 ;  /* 0x0000000000007941 */ /* 0x000fea0003800000 */
.L_x_770:
[----:B-12---:R1:W2:Y:S04]  /*b170*/  LDS.128 R12, [R236+0x3800] ;  /* 0x00380000ec0c7984 */ /* 0x0062a80000000c00 */
[----:B------:R1:W1:Y:S04]  /*b180*/  LDS.128 R4, [R236+0x5800] ;  /* 0x00580000ec047984 */ /* 0x0002680000000c00 */
[----:B---3--:R-:W3:Y:S01]  /*b190*/  LDS.128 R236, [R236+0x7800] ;  /* 0x00780000ecec7984 */ /* 0x008ee20000000c00 */
        /* <DEDUP_REMOVED lines=13> */
[----:B----4-:R-:W-:Y:S04]  /*b270*/  STG.E.128 desc[UR28][R16.64], R8 ;  /* 0x0000000810007986 */ /* 0x010fe8000c101d1c */
[----:B--2---:R-:W-:Y:S04]  /*b280*/  STG.E.128 desc[UR28][R16.64+0x80], R12 ;  /* 0x0000800c10007986 */ /* 0x004fe8000c101d1c */
[----:B-1----:R-:W-:Y:S04]  /*b290*/  STG.E.128 desc[UR28][R16.64+0x100], R4 ;  /* 0x0001000410007986 */ /* 0x002fe8000c101d1c */
[----:B---3--:R-:W-:Y:S01]  /*b2a0*/  STG.E.128 desc[UR28][R16.64+0x180], R236 ;  /* 0x000180ec10007986 */ /* 0x008fe2000c101d1c */
[----:B------:R-:W-:Y:S05]  /*b2b0*/  EXIT ;  /* 0x000000000000794d */ /* 0x000fea0003800000 */
.L_x_753:
[----:B------:R-:W-:Y:S01]  /*b2c0*/  ULDC.U8 UR7, c[0x0][0x3d9] ;  /* 0x0000f64000077ab9 */ /* 0x000fe20000000000 */
[----:B------:R-:W-:Y:S01]  /*b2d0*/  UISETP.NE.AND UP0, UPT, UR24, -0x1, UPT ;  /* 0xffffffff1800788c */ /* 0x000fe2000bf05270 */
[----:B------:R-:W-:Y:S01]  /*b2e0*/  LEA.HI R9, R9, R81, RZ, 0x3 ;  /* 0x0000005109097211 */ /* 0x000fe200078f18ff */
[----:B------:R-:W-:Y:S01]  /*b2f0*/  UISETP.NE.AND UP3, UPT, UR7, URZ, UPT ;  /* 0x0000003f0700728c */ /* 0x000fe2000bf65270 */
[----:B------:R-:W-:Y:S01]  /*b300*/  LOP3.LUT P3, RZ, R81, 0x7, RZ, 0xc0, !PT ;  /* 0x0000000751ff7812 */ /* 0x000fe2000786c0ff */
[----:B------:R-:W-:Y:S01]  /*b310*/  UIADD3 UR26, -UR22, UR26, URZ ;  /* 0x0000001a161a7290 */ /* 0x000fe2000fffe13f */
[----:B------:R-:W-:Y:S01]  /*b320*/  LOP3.LUT R0, R9, 0x1ffffff8, RZ, 0xc0, !PT ;  /* 0x1ffffff809007812 */ /* 0x000fe200078ec0ff */
[----:B------:R-:W-:Y:S01]  /*b330*/  IMAD.U32 R6, RZ, RZ, UR25 ;  /* 0x00000019ff067e24 */ /* 0x000fe2000f8e00ff */
[----:B------:R-:W-:Y:S01]  /*b340*/  SHF.R.S32.HI R8, RZ, 0x3, R9 ;  /* 0x00000003ff087819 */ /* 0x000fe20000011409 */
[----:B------:R-:W-:Y:S02]  /*b350*/  BSSY B0, `(.L_x_772) ;  /* 0x000004b000007945 */ /* 0x000fe40003800000 */
[----:B------:R-:W-:Y:S01]  /*b360*/  IMAD.IADD R0, R81, 0x1, -R0 ;  /* 0x0000000151007824 */ /* 0x000fe200078e0a00 */
[----:B------:R-:W-:Y:S01]  /*b370*/  @!UP0 USHF.R.S32.HI UR15, URZ, 0x1f, UR14 ;  /* 0x0000001f3f0f8899 */ /* 0x000fe2000801140e */
[----:B------:R-:W-:Y:S01]  /*b380*/  ISETP.GE.AND P4, PT, R8, UR26, PT ;  /* 0x0000001a08007c0c */ /* 0x000fe2000bf86270 */
[----:B------:R-:W-:Y:S01]  /*b390*/  @UP3 ULDC.64 UR4, c[0x0][0x2c0] ;  /* 0x0000b00000043ab9 */ /* 0x000fe20000000a00 */
[----:B------:R-:W-:Y:S01]  /*b3a0*/  @UP0 ULDC.64 UR10, c[0x0][0x298] ;  /* 0x0000a600000a0ab9 */ /* 0x000fe20000000a00 */
[----:B------:R-:W-:Y:S01]  /*b3b0*/  @UP3 UIMAD UR9, UR5, UR4, URZ ;  /* 0x00000004050932a4 */ /* 0x000fe2000f8e023f */
[----:B------:R-:W-:Y:S01]  /*b3c0*/  IMAD.SHL.U32 R0, R0, 0x8, RZ ;  /* 0x0000000800007824 */ /* 0x000fe200078e00ff */
[----:B------:R-:W-:Y:S01]  /*b3d0*/  @UP0 UIMAD.WIDE.U32 UR12, UR24, UR10, URZ ;  /* 0x0000000a180c02a5 */ /* 0x000fe2000f8e003f */
[--C-:B------:R-:W-:Y:S01]  /*b3e0*/  SHF.R.S32.HI R9, RZ, 0x1f, R8.reuse ;  /* 0x0000001fff097819 */ /* 0x100fe20000011408 */
[----:B------:R-:W-:Y:S01]  /*b3f0*/  @!UP0 ULDC.64 UR4, c[0x0][0x290] ;  /* 0x0000a40000048ab9 */ /* 0x000fe20000000a00 */
[----:B------:R-:W-:Y:S01]  /*b400*/  USHF.R.S32.HI UR10, URZ, 0x1f, UR6 ;  /* 0x0000001f3f0a7899 */ /* 0x000fe20008011406 */
[C---:B------:R-:W-:Y:S01]  /*b410*/  VIADD R5, R8.reuse, 0x10 ;  /* 0x0000001008057836 */ /* 0x040fe20000000000 */
[----:B------:R-:W-:Y:S01]  /*b420*/  @!UP0 UIMAD UR15, UR15, UR4, URZ ;  /* 0x000000040f0f82a4 */ /* 0x000fe2000f8e023f */
[C---:B------:R-:W-:Y:S01]  /*b430*/  VIADD R4, R8.reuse, 0x20 ;  /* 0x0000002008047836 */ /* 0x040fe20000000000 */
[----:B------:R-:W-:Y:S01]  /*b440*/  @!UP0 UIMAD.WIDE.U32 UR16, UR14, UR4, URZ ;  /* 0x000000040e1082a5 */ /* 0x000fe2000f8e003f */
[----:B------:R-:W-:Y:S01]  /*b450*/  ISETP.GE.OR P6, PT, R8, UR26, P3 ;  /* 0x0000001a08007c0c */ /* 0x000fe20009fc6670 */
[----:B------:R-:W-:Y:S01]  /*b460*/  @!UP0 UIMAD UR15, UR14, UR5, UR15 ;  /* 0x000000050e0f82a4 */ /* 0x000fe2000f8e020f */
[----:B------:R-:W-:Y:S01]  /*b470*/  ISETP.GE.OR P5, PT, R5, UR26, P3 ;  /* 0x0000001a05007c0c */ /* 0x000fe20009fa6670 */
[----:B------:R-:W-:Y:S01]  /*b480*/  @UP0 UIMAD UR11, UR24, UR11, UR13 ;  /* 0x0000000b180b02a4 */ /* 0x000fe2000f8e020d */
[----:B------:R-:W-:Y:S01]  /*b490*/  ISETP.GE.AND P2, PT, R4, UR26, PT ;  /* 0x0000001a04007c0c */ /* 0x000fe2000bf46270 */
[----:B------:R-:W-:Y:S01]  /*b4a0*/  @!UP0 UIADD3 UR11, UR17, UR15, URZ ;  /* 0x0000000f110b8290 */ /* 0x000fe2000fffe03f */
[----:B------:R-:W-:Y:S01]  /*b4b0*/  IMAD.WIDE R6, R6, 0x40, R8 ;  /* 0x0000004006067825 */ /* 0x000fe200078e0208 */
[----:B------:R-:W-:Y:S01]  /*b4c0*/  ULDC.U8 UR13, c[0x0][0x3d8] ;  /* 0x0000f600000d7ab9 */ /* 0x000fe20000000000 */
[----:B------:R-:W-:Y:S01]  /*b4d0*/  @!UP0 UMOV UR12, UR16 ;  /* 0x00000010000c8c82 */ /* 0x000fe20008000000 */
[----:B------:R-:W-:Y:S01]  /*b4e0*/  UISETP.NE.AND UP0, UPT, UR13, URZ, !UP3 ;  /* 0x0000003f0d00728c */ /* 0x000fe2000df05270 */
[----:B------:R-:W-:Y:S01]  /*b4f0*/  IADD3 R2, P0, R0, UR12, RZ ;  /* 0x0000000c00027c10 */ /* 0x000fe2000ff1e0ff */
[----:B------:R-:W-:Y:S01]  /*b500*/  UISETP.NE.AND UP2, UPT, UR13, URZ, UPT ;  /* 0x0000003f0d00728c */ /* 0x000fe2000bf45270 */
[----:B------:R-:W-:-:S02]  /*b510*/  ULDC.64 UR4, c[0x0][0x2a0] ;  /* 0x0000a80000047ab9 */ /* 0x000fc40000000a00 */
[----:B------:R-:W-:Y:S01]  /*b520*/  LEA.HI.X.SX32 R3, R0, UR11, 0x1, P0 ;  /* 0x0000000b00037c11 */ /* 0x000fe200080f0eff */
[----:B------:R-:W-:Y:S01]  /*b530*/  UISETP.EQ.AND UP2, UPT, UR7, URZ, UP2 ;  /* 0x0000003f0700728c */ /* 0x000fe20009742270 */
[----:B------:R-:W-:Y:S01]  /*b540*/  IMAD.U32 R10, RZ, RZ, UR4 ;  /* 0x00000004ff0a7e24 */ /* 0x000fe2000f8e00ff */
[----:B------:R-:W-:Y:S01]  /*b550*/  UIMAD UR10, UR10, UR4, URZ ;  /* 0x000000040a0a72a4 */ /* 0x000fe2000f8e023f */
[----:B------:R-:W-:Y:S01]  /*b560*/  VIADD R0, R8, 0x30 ;  /* 0x0000003008007836 */ /* 0x000fe20000000000 */
[----:B------:R-:W-:Y:S01]  /*b570*/  @!UP3 ULDC UR7, c[0x0][0x2c4] ;  /* 0x0000b1000007bab9 */ /* 0x000fe20000000800 */
[----:B------:R-:W-:Y:S01]  /*b580*/  UISETP.NE.OR UP1, UPT, UR24, -0x1, !UP2 ;  /* 0xffffffff1800788c */ /* 0x000fe2000d725670 */
[----:B------:R-:W-:Y:S01]  /*b590*/  IMAD.WIDE.U32 R10, R10, UR6, R2 ;  /* 0x000000060a0a7c25 */ /* 0x000fe2000f8e0002 */
[----:B------:R-:W-:Y:S01]  /*b5a0*/  @UP0 ULDC UR7, c[0x0][0x2e4] ;  /* 0x0000b90000070ab9 */ /* 0x000fe20000000800 */
[----:B------:R-:W-:Y:S01]  /*b5b0*/  @UP3 UMOV UR11, 0x1 ;  /* 0x00000001000b3882 */ /* 0x000fe20000000000 */
[----:B------:R-:W-:Y:S01]  /*b5c0*/  @!UP3 UIMAD UR11, UR7, UR8, URZ ;  /* 0x00000008070bb2a4 */ /* 0x000fe2000f8e023f */
[----:B------:R-:W-:Y:S01]  /*b5d0*/  ISETP.GE.AND P0, PT, R5, UR26, PT ;  /* 0x0000001a05007c0c */ /* 0x000fe2000bf06270 */
[----:B------:R-:W-:Y:S01]  /*b5e0*/  UIMAD UR5, UR6, UR5, UR10 ;  /* 0x00000005060572a4 */ /* 0x000fe2000f8e020a */
[----:B------:R-:W-:Y:S01]  /*b5f0*/  ISETP.GE.AND P1, PT, R0, UR26, PT ;  /* 0x0000001a00007c0c */ /* 0x000fe2000bf26270 */
[----:B------:R-:W-:Y:S01]  /*b600*/  UIMAD UR11, UR14, UR11, URZ ;  /* 0x0000000b0e0b72a4 */ /* 0x000fe2000f8e023f */
[----:B------:R-:W-:Y:S01]  /*b610*/  @UP2 ULDC UR10, c[0x0][0x2c4] ;  /* 0x0000b100000a2ab9 */ /* 0x000fe20000000800 */
[----:B------:R-:W-:Y:S01]  /*b620*/  @UP3 ULDC UR4, c[0x0][0x2c0] ;  /* 0x0000b00000043ab9 */ /* 0x000fe20000000800 */
[----:B------:R-:W-:Y:S01]  /*b630*/  @!UP1 UIMAD UR24, UR14, UR10, URZ ;  /* 0x0000000a0e1892a4 */ /* 0x000fe2000f8e023f */
[----:B------:R-:W-:Y:S01]  /*b640*/  VIADD R13, R11, UR5 ;  /* 0x000000050b0d7c36 */ /* 0x000fe20008000000 */
[----:B------:R-:W-:Y:S01]  /*b650*/  USEL UR11, UR11, URZ, !UP2 ;  /* 0x0000003f0b0b7287 */ /* 0x000fe2000d000000 */
[----:B------:R-:W-:Y:S01]  /*b660*/  @!UP3 UMOV UR9, UR7 ;  /* 0x000000070009bc82 */ /* 0x000fe20008000000 */
[----:B------:R-:W-:-:S02]  /*b670*/  @!UP3 UMOV UR4, 0x1 ;  /* 0x000000010004b882 */ /* 0x000fc40000000000 */
[----:B------:R-:W-:Y:S02]  /*b680*/  UIMAD UR9, UR6, UR9, UR11 ;  /* 0x00000009060972a4 */ /* 0x000fe4000f8e020b */
[----:B------:R-:W-:Y:S01]  /*b690*/  UIMAD UR22, UR22, UR4, URZ ;  /* 0x00000004161672a4 */ /* 0x000fe2000f8e023f */
[----:B------:R-:W-:Y:S01]  /*b6a0*/  @!UP2 UMOV UR12, URZ ;  /* 0x0000003f000cac82 */ /* 0x000fe20008000000 */
[----:B------:R-:W-:Y:S01]  /*b6b0*/  @UP2 UMOV UR12, UR24 ;  /* 0x00000018000c2c82 */ /* 0x000fe20008000000 */
[----:B------:R-:W-:Y:S01]  /*b6c0*/  @!UP2 UMOV UR13, URZ ;  /* 0x0000003f000dac82 */ /* 0x000fe20008000000 */
[----:B------:R-:W-:Y:S02]  /*b6d0*/  USHF.R.S32.HI UR6, URZ, 0x1f, UR9 ;  /* 0x0000001f3f067899 */ /* 0x000fe40008011409 */
[----:B------:R-:W-:Y:S02]  /*b6e0*/  @UP2 USHF.R.S32.HI UR13, URZ, 0x1f, UR24 ;  /* 0x0000001f3f0d2899 */ /* 0x000fe40008011418 */
[----:B------:R-:W-:-:S02]  /*b6f0*/  USHF.R.S32.HI UR8, URZ, 0x1f, UR22 ;  /* 0x0000001f3f087899 */ /* 0x000fc40008011416 */
        /* <DEDUP_REMOVED lines=16> */
.L_x_773:
[----:B------:R-:W-:Y:S05]  /*b800*/  BSYNC B0 ;  /* 0x0000000000007941 */ /* 0x000fea0003800000 */
.L_x_772:
        /* <DEDUP_REMOVED lines=20> */
.L_x_775:
[----:B------:R-:W-:Y:S05]  /*b950*/  BSYNC B0 ;  /* 0x0000000000007941 */ /* 0x000fea0003800000 */
.L_x_774:
        /* <DEDUP_REMOVED lines=18> */
.L_x_777:
[----:B------:R-:W-:Y:S05]  /*ba80*/  BSYNC B0 ;  /* 0x0000000000007941 */ /* 0x000fea0003800000 */
.L_x_776:
        /* <DEDUP_REMOVED lines=18> */
.L_x_779:
[----:B------:R-:W-:Y:S05]  /*bbb0*/  BSYNC B0 ;  /* 0x0000000000007941 */ /* 0x000fea0003800000 */
.L_x_778:
        /* <DEDUP_REMOVED lines=10> */
.L_x_781:
[----:B------:R-:W-:Y:S05]  /*bc60*/  BSYNC B0 ;  /* 0x0000000000007941 */ /* 0x000fea0003800000 */
.L_x_780:
        /* <DEDUP_REMOVED lines=10> */
.L_x_783:
[----:B------:R-:W-:Y:S05]  /*bd10*/  BSYNC B0 ;  /* 0x0000000000007941 */ /* 0x000fea0003800000 */
.L_x_782:
        /* <DEDUP_REMOVED lines=10> */
.L_x_785:
[----:B------:R-:W-:Y:S05]  /*bdc0*/  BSYNC B0 ;  /* 0x0000000000007941 */ /* 0x000fea0003800000 */
.L_x_784:
        /* <DEDUP_REMOVED lines=10> */
.L_x_786:
        /* <DEDUP_REMOVED lines=9> */
.L_x_2401:


//--------------------- .text._ZN5flash16flash_fwd_kernelI23Flash_fwd_kernel_traitsILi256ELi64ELi64ELi4ELb0ELb0EN7cutlass6half_tE19Flash_kernel_traitsILi256ELi64ELi64ELi4ES3_EELb0ELb0ELb0ELb0ELb0ELb1ELb1ELb0EEEvNS_16Flash_fwd_paramsE --------------------------
	.section	.text._ZN5flash16flash_fwd_kernelI23Flash_fwd_kernel_traitsILi256ELi64ELi64ELi4ELb0ELb0EN7cutlass6half_tE19Flash_kernel_traitsILi256ELi64ELi64ELi4ES3_EELb0ELb0ELb0ELb0ELb0ELb1ELb1ELb0EEEvNS_16Flash_fwd_paramsE,"ax",@progbits
	.align	128
        .global         _ZN5flash16flash_fwd_kernelI23Flash_fwd_kernel_traitsILi256ELi64ELi64ELi4ELb0ELb0EN7cutlass6half_tE19Flash_kernel_traitsILi256ELi64ELi64ELi4ES3_EELb0ELb0ELb0ELb0ELb0ELb1ELb1ELb0EEEvNS_16Flash_fwd_paramsE
        .type           _ZN5flash16flash_fwd_kernelI23Flash_fwd_kernel_traitsILi256ELi64ELi64ELi4ELb0ELb0EN7cutlass6half_tE19Flash_kernel_traitsILi256ELi64ELi64ELi4ES3_EELb0ELb0ELb0ELb0ELb0ELb1ELb1ELb0EEEvNS_16Flash_fwd_paramsE,@function
        .size           _ZN5flash16flash_fwd_kernelI23Flash_fwd_kernel_traitsILi256ELi64ELi64ELi4ELb0ELb0EN7cutlass6half_tE19Flash_kernel_traitsILi256ELi64ELi64ELi4ES3_EELb0ELb0ELb0ELb0ELb0ELb1ELb1ELb0EEEvNS_16Flash_fwd_paramsE,(.L_x_2402 - _ZN5flash16flash_fwd_kernelI23Flash_fwd_kernel_traitsILi256ELi64ELi64ELi4ELb0ELb0EN7cutlass6half_tE19Flash_kernel_traitsILi256ELi64ELi64ELi4ES3_EELb0ELb0ELb0ELb0ELb0ELb1ELb1ELb0EEEvNS_16Flash_fwd_paramsE)
        .other          _ZN5flash16flash_fwd_kernelI23Flash_fwd_kernel_traitsILi256ELi64ELi64ELi4ELb0ELb0EN7cutlass6half_tE19Flash_kernel_traitsILi256ELi64ELi64ELi4ES3_EELb0ELb0ELb0ELb0ELb0ELb1ELb1ELb0EEEvNS_16Flash_fwd_paramsE,@"STO_CUDA_ENTRY STV_DEFAULT"
_ZN5flash16flash_fwd_kernelI23Flash_fwd_kernel_traitsILi256ELi64ELi64ELi4ELb0ELb0EN7cutlass6half_tE19Flash_kernel_traitsILi256ELi64ELi64ELi4ES3_EELb0ELb0ELb0ELb0ELb0ELb1ELb1ELb0EEEvNS_16Flash_fwd_paramsE:
.text._ZN5flash16flash_fwd_kernelI23Flash_fwd_kernel_traitsILi256ELi64ELi64ELi4ELb0ELb0EN7cutlass6half_tE19Flash_kernel_traitsILi256ELi64ELi64ELi4ES3_EELb0ELb0ELb0ELb0ELb0ELb1ELb1ELb0EEEvNS_16Flash_fwd_paramsE:
        /* <DEDUP_REMOVED lines=8> */
[----:B------:R-:W-:Y:S02]  /*0080*/  ULDC.U8 UR5, c[0x0][0x3c2] ;  /* 0x0000f08000057ab9 */ /* 0x000fe40000000000 */
[----:B------:R-:W-:Y:S01]  /*0090*/  ULDC.64 UR8, c[0x0][0x2f0] ;  /* 0x0000bc0000087ab9 */ /* 0x000fe20000000a00 */
[----:B------:R-:W-:Y:S01]  /*00a0*/  PLOP3.LUT P0, PT, PT, PT, UP1, 0x80, 0x0 ;  /* 0x000000000000781c */ /* 0x000fe20003f0f018 */
[----:B------:R-:W-:Y:S01]  /*00b0*/  ULDC.64 UR6, c[0x0][0x2f8] ;  /* 0x0000be0000067ab9 */ /* 0x000fe20000000a00 */
[----:B------:R-:W-:Y:S01]  /*00c0*/  PLOP3.LUT P2, PT, PT, PT, UP2, 0x80, 0x0 ;  /* 0x000000000000781c */ /* 0x000fe20003f4f028 */
[----:B------:R-:W-:-:S02]  /*00d0*/  UISETP.NE.AND UP3, UPT, UR5, URZ, UPT ;  /* 0x0000003f0500728c */ /* 0x000fc4000bf65270 */
[----:B------:R-:W-:Y:S01]  /*00e0*/  @UP1 ULDC.64 UR10, c[0x0][0x300] ;  /* 0x0000c000000a1ab9 */ /* 0x000fe20000000a00 */
[----:B------:R-:W-:Y:S01]  /*00f0*/  UISETP.EQ.U32.AND UP0, UPT, UR6, URZ, UPT ;  /* 0x0000003f0600728c */ /* 0x000fe2000bf02070 */
[----:B------:R-:W-:-:S03]  /*0100*/  ULDC.64 UR18, c[0x0][0x208] ;  /* 0x0000820000127ab9 */ /* 0x000fc60000000a00 */
[----:B------:R-:W-:Y:S02]  /*0110*/  UISETP.EQ.OR.EX UP0, UPT, UR7, URZ, !UP3, UP0 ;  /* 0x0000003f0700728c */ /* 0x000fe4000df02700 */
[----:B-1----:R-:W-:Y:S02]  /*0120*/  UIMAD.WIDE UR8, UR4, 0x4, UR8 ;  /* 0x00000004040878a5 */ /* 0x002fe4000f8e0208 */
[----:B------:R-:W-:-:S04]  /*0130*/  @UP1 UIMAD.WIDE UR10, UR4, 0x4, UR10 ;  /* 0x00000004040a18a5 */ /* 0x000fc8000f8e020a */
[----:B------:R-:W-:Y:S02]  /*0140*/  IMAD.U32 R10, RZ, RZ, UR8 ;  /* 0x00000008ff0a7e24 */ /* 0x000fe4000f8e00ff */
[----:B------:R-:W-:Y:S01]  /*0150*/  IMAD.U32 R11, RZ, RZ, UR9 ;  /* 0x00000009ff0b7e24 */ /* 0x000fe2000f8e00ff */
[----:B------:R-:W-:Y:S01]  /*0160*/  ULDC.64 UR8, c[0x0][0x2f8] ;  /* 0x0000be0000087ab9 */ /* 0x000fe20000000a00 */
[----:B------:R-:W-:Y:S02]  /*0170*/  IMAD.U32 R8, RZ, RZ, UR10 ;  /* 0x0000000aff087e24 */ /* 0x000fe4000f8e00ff */
[----:B------:R-:W-:Y:S01]  /*0180*/  IMAD.U32 R9, RZ, RZ, UR11 ;  /* 0x0000000bff097e24 */ /* 0x000fe2000f8e00ff */
[----:B------:R-:W2:Y:S04]  /*0190*/  @P2 LDG.E R5, desc[UR18][R10.64] ;  /* 0x000000120a052981 */ /* 0x000ea8000c1e1900 */
[----:B------:R-:W3:Y:S01]  /*01a0*/  @P2 LDG.E R0, desc[UR18][R10.64+0x4] ;  /* 0x000004120a002981 */ /* 0x000ee2000c1e1900 */
[----:B------:R-:W-:Y:S01]  /*01b0*/  PLOP3.LUT P1, PT, PT, PT, UP0, 0x80, 0x0 ;  /* 0x000000000000781c */ /* 0x000fe20003f2f008 */
[----:B------:R-:W-:-:S02]  /*01c0*/  UIMAD.WIDE UR8, UR4, 0x4, UR8 ;  /* 0x00000004040878a5 */ /* 0x000fc4000f8e0208 */
[----:B------:R-:W4:Y:S04]  /*01d0*/  @P0 LDG.E R2, desc[UR18][R8.64] ;  /* 0x0000001208020981 */ /* 0x000f28000c1e1900 */
        /* <DEDUP_REMOVED lines=25> */
.L_x_787:
[----:B------:R-:W-:-:S05]  /*0370*/  ULDC UR8, c[0x0][0x2c8] ;  /* 0x0000b20000087ab9 */ /* 0x000fca0000000800 */
.L_x_788:
        /* <DEDUP_REMOVED lines=29> */
[----:B------:R-:W-:Y:S01]  /*0550*/  SHF.R.S32.HI R5, RZ, 0x1f, R4 ;  /* 0x0000001fff057819 */ /* 0x000fe20000011404 */
[----:B------:R-:W-:Y:S01]  /*0560*/  UIADD3 UR5, -UR5, UR16, URZ ;  /* 0x0000001005057290 */ /* 0x000fe2000fffe13f */
[----:B------:R-:W-:Y:S01]  /*0570*/  IMAD.U32 R39, RZ, RZ, UR15 ;  /* 0x0000000fff277e24 */ /* 0x000fe2000f8e00ff */
[----:B------:R-:W-:Y:S01]  /*0580*/  UISETP.NE.AND UP1, UPT, UR14, -0x1, UPT ;  /* 0xffffffff0e00788c */ /* 0x000fe2000bf25270 */
[----:B------:R-:W-:Y:S01]  /*0590*/  LEA.HI R3, R5, R4, RZ, 0x3 ;  /* 0x0000000405037211 */ /* 0x000fe200078f18ff */
[----:B------:R-:W-:Y:S01]  /*05a0*/  UISETP.NE.AND UP0, UPT, UR24, -0x1, UPT ;  /* 0xffffffff1800788c */ /* 0x000fe2000bf05270 */
[----:B------:R-:W3:Y:S01]  /*05b0*/  S2UR UR23, SR_CgaCtaId ;  /* 0x00000000001779c3 */ /* 0x000ee20000008800 */
[----:B------:R-:W-:Y:S01]  /*05c0*/  USHF.R.S32.HI UR21, URZ, 0x1f, UR20 ;  /* 0x0000001f3f157899 */ /* 0x000fe20008011414 */
[----:B------:R-:W-:-:S02]  /*05d0*/  SHF.R.S32.HI R24, RZ, 0x3, R3 ;  /* 0x00000003ff187819 */ /* 0x000fc40000011403 */
[----:B------:R-:W-:Y:S02]  /*05e0*/  LOP3.LUT R3, R3, 0xfffffff8, RZ, 0xc0, !PT ;  /* 0xfffffff803037812 */ /* 0x000fe400078ec0ff */
[C---:B------:R-:W-:Y:S01]  /*05f0*/  ISETP.GE.AND P4, PT, R24.reuse, UR5, PT ;  /* 0x0000000518007c0c */ /* 0x040fe2000bf86270 */
[C---:B------:R-:W-:Y:S01]  /*0600*/  VIADD R16, R24.reuse, 0x30 ;  /* 0x0000003018107836 */ /* 0x040fe20000000000 */
[----:B------:R-:W-:Y:S01]  /*0610*/  @UP1 ULDC.64 UR6, c[0x0][0x240] ;  /* 0x0000900000061ab9 */ /* 0x000fe20000000a00 */
[C---:B------:R-:W-:Y:S01]  /*0620*/  VIADD R18, R24.reuse, 0x10 ;  /* 0x0000001018127836 */ /* 0x040fe20000000000 */
[----:B------:R-:W-:Y:S01]  /*0630*/  @UP1 UIMAD.WIDE.U32 UR30, UR14, UR6, URZ ;  /* 0x000000060e1e12a5 */ /* 0x000fe2000f8e003f */
[----:B------:R-:W-:Y:S01]  /*0640*/  VIADD R17, R24, 0x20 ;  /* 0x0000002018117836 */ /* 0x000fe20000000000 */
[----:B------:R-:W-:Y:S01]  /*0650*/  ISETP.GE.AND P3, PT, R16, UR5, PT ;  /* 0x0000000510007c0c */ /* 0x000fe2000bf66270 */
[----:B------:R-:W-:Y:S01]  /*0660*/  @!UP1 USHF.R.S32.HI UR8, URZ, 0x1f, UR4 ;  /* 0x0000001f3f089899 */ /* 0x000fe20008011404 */
[----:B------:R-:W-:Y:S01]  /*0670*/  ISETP.GE.AND P2, PT, R18, UR5, PT ;  /* 0x0000000512007c0c */ /* 0x000fe2000bf46270 */
[----:B------:R-:W-:Y:S01]  /*0680*/  @UP1 UIMAD UR22, UR14, UR7, UR31 ;  /* 0x000000070e1612a4 */ /* 0x000fe2000f8e021f */
[----:B-1----:R-:W-:Y:S01]  /*0690*/  IABS R2, R28 ;  /* 0x0000001c00027213 */ /* 0x002fe20000000000 */
[----:B------:R-:W-:Y:S01]  /*06a0*/  @UP0 UIADD3 UR28, UR17, UR24, URZ ;  /* 0x00000018111c0290 */ /* 0x000fe2000fffe03f */
[----:B------:R-:W-:Y:S01]  /*06b0*/  ISETP.GE.AND P0, PT, R17, UR5, PT ;  /* 0x0000000511007c0c */ /* 0x000fe2000bf06270 */
[----:B------:R-:W-:Y:S01]  /*06c0*/  @!UP1 ULDC.64 UR6, c[0x0][0x228] ;  /* 0x00008a0000069ab9 */ /* 0x000fe20000000a00 */
[----:B------:R-:W1:Y:S01]  /*06d0*/  I2F.RP R0, R2 ;  /* 0x0000000200007306 */ /* 0x000e620000209400 */
[--C-:B------:R-:W-:Y:S01]  /*06e0*/  SHF.R.S32.HI R25, RZ, 0x1f, R24.reuse ;  /* 0x0000001fff197819 */ /* 0x100fe20000011418 */
[----:B------:R-:W-:Y:S01]  /*06f0*/  @!UP1 UIMAD UR8, UR8, UR6, URZ ;  /* 0x00000006080892a4 */ /* 0x000fe2000f8e023f */
[----:B------:R-:W4:Y:S01]  /*0700*/  @!P4 LDC.64 R12, c[0x0][0x210] ;  /* 0x00008400ff0ccb82 */ /* 0x000f220000000a00 */
[----:B------:R-:W-:Y:S01]  /*0710*/  @!UP1 UIMAD.WIDE.U32 UR26, UR4, UR6, URZ ;  /* 0x00000006041a92a5 */ /* 0x000fe2000f8e003f */
[----:B--2---:R-:W-:Y:S01]  /*0720*/  IABS R7, R7 ;  /* 0x0000000700077213 */ /* 0x004fe20000000000 */
[----:B------:R-:W2:Y:S01]  /*0730*/  @!P3 S2R R15, SR_CgaCtaId ;  /* 0x00000000000fb919 */ /* 0x000ea20000008800 */
[----:B------:R-:W-:Y:S01]  /*0740*/  IMAD.WIDE R38, R39, 0x40, R24 ;  /* 0x0000004027267825 */ /* 0x000fe200078e0218 */
[----:B------:R-:W-:Y:S01]  /*0750*/  @!P2 MOV R6, 0x400 ;  /* 0x000004000006a802 */ /* 0x000fe20000000f00 */
[----:B------:R-:W-:Y:S01]  /*0760*/  @!UP1 UIMAD UR25, UR4, UR7, UR8 ;  /* 0x00000007041992a4 */ /* 0x000fe2000f8e0208 */
[----:B------:R-:W5:Y:S01]  /*0770*/  @!P2 S2R R27, SR_CgaCtaId ;  /* 0x00000000001ba919 */ /* 0x000f620000008800 */
[----:B------:R-:W2:Y:S01]  /*0780*/  @!P2 LDC.64 R10, c[0x0][0x240] ;  /* 0x00009000ff0aab82 */ /* 0x000ea20000000a00 */
[----:B------:R-:W-:Y:S01]  /*0790*/  ULDC.64 UR6, c[0x0][0x258] ;  /* 0x0000960000067ab9 */ /* 0x000fe20000000a00 */
[----:B------:R-:W-:Y:S01]  /*07a0*/  @!UP1 UIADD3 UR22, UR27, UR25, URZ ;  /* 0x000000191b169290 */ /* 0x000fe2000fffe03f */
[----:B------:R-:W3:Y:S01]  /*07b0*/  @!P0 S2R R19, SR_CgaCtaId ;  /* 0x0000000000138919 */ /* 0x000ee20000008800 */
[----:B-1----:R-:W1:Y:S01]  /*07c0*/  MUFU.RCP R8, R0 ;  /* 0x0000000000087308 */ /* 0x002e620000001000 */
[----:B------:R-:W-:Y:S01]  /*07d0*/  @!UP1 UMOV UR30, UR26 ;  /* 0x0000001a001e9c82 */ /* 0x000fe20008000000 */
[----:B------:R-:W-:Y:S01]  /*07e0*/  UIMAD UR21, UR21, UR6, URZ ;  /* 0x00000006151572a4 */ /* 0x000fe2000f8e023f */
[----:B------:R-:W-:Y:S01]  /*07f0*/  IMAD.U32 R36, RZ, RZ, UR6 ;  /* 0x00000006ff247e24 */ /* 0x000fe2000f8e00ff */
[----:B------:R-:W-:Y:S01]  /*0800*/  @UP0 ULDC.64 UR10, c[0x0][0x248] ;  /* 0x00009200000a0ab9 */ /* 0x000fe20000000a00 */
[----:B------:R-:W-:-:S02]  /*0810*/  @UP0 UIADD3 UR24, UR17, UR24, URZ ;  /* 0x0000001811180290 */ /* 0x000fc4000fffe03f */
[----:B------:R-:W-:Y:S02]  /*0820*/  UIMAD UR21, UR20, UR7, UR21 ;  /* 0x00000007141572a4 */ /* 0x000fe4000f8e0215 */
[----:B------:R-:W-:Y:S01]  /*0830*/  @UP0 UIMAD.WIDE.U32 UR6, UR28, UR10, URZ ;  /* 0x0000000a1c0602a5 */ /* 0x000fe2000f8e003f */
[----:B------:R-:W-:Y:S01]  /*0840*/  @UP0 ULDC.64 UR8, c[0x0][0x250] ;  /* 0x0000940000080ab9 */ /* 0x000fe20000000a00 */
[----:B------:R-:W-:Y:S02]  /*0850*/  @UP0 UIMAD UR28, UR28, UR11, URZ ;  /* 0x0000000b1c1c02a4 */ /* 0x000fe4000f8e023f */
[----:B------:R-:W-:Y:S02]  /*0860*/  @UP0 UIMAD.WIDE.U32 UR26, UR24, UR8, URZ ;  /* 0x00000008181a02a5 */ /* 0x000fe4000f8e003f */
[----:B------:R-:W-:Y:S01]  /*0870*/  @UP0 UIADD3 UR28, UR7, UR28, URZ ;  /* 0x0000001c071c0290 */ /* 0x000fe2000fffe03f */
[----:B-1----:R-:W-:-:S04]  /*0880*/  VIADD R8, R8, 0xffffffe ;  /* 0x0ffffffe08087836 */ /* 0x002fc80000000000 */
[----:B------:R-:W1:Y:S01]  /*0890*/  F2I.FTZ.U32.TRUNC.NTZ R9, R8 ;  /* 0x0000000800097305 */ /* 0x000e62000021f000 */
[----:B-----5:R-:W-:Y:S02]  /*08a0*/  @!P2 LEA R27, R27, R6, 0x18 ;  /* 0x000000061b1ba211 */ /* 0x020fe400078ec0ff */
[----:B------:R-:W-:-:S04]  /*08b0*/  @!P0 MOV R6, 0x400 ;  /* 0x0000040000068802 */ /* 0x000fc80000000f00 */
[----:B---3--:R-:W-:Y:S02]  /*08c0*/  @!P0 LEA R19, R19, R6, 0x18 ;  /* 0x0000000613138211 */ /* 0x008fe400078ec0ff */
[----:B------:R-:W-:Y:S01]  /*08d0*/  LEA.HI R6, R5, R4, RZ, 0x6 ;  /* 0x0000000405067211 */ /* 0x000fe200078f30ff */
[----:B-1----:R-:W-:Y:S02]  /*08e0*/  IMAD.MOV R0, RZ, RZ, -R9 ;  /* 0x000000ffff007224 */ /* 0x002fe400078e0a09 */
[----:B------:R-:W-:Y:S02]  /*08f0*/  IMAD.MOV.U32 R8, RZ, RZ, RZ ;  /* 0x000000ffff087224 */ /* 0x000fe400078e00ff */
[----:B------:R-:W-:Y:S02]  /*0900*/  IMAD R14, R0, R2, RZ ;  /* 0x00000002000e7224 */ /* 0x000fe400078e02ff */
[----:B------:R-:W-:Y:S02]  /*0910*/  IMAD.IADD R0, R4, 0x1, -R3 ;  /* 0x0000000104007824 */ /* 0x000fe400078e0a03 */
[----:B------:R-:W-:Y:S01]  /*0920*/  IMAD.HI.U32 R14, R9, R14, R8 ;  /* 0x0000000e090e7227 */ /* 0x000fe200078e0008 */
[----:B------:R-:W-:-:S03]  /*0930*/  @!P3 MOV R8, 0x400 ;  /* 0x000004000008b802 */ /* 0x000fc60000000f00 */
[----:B------:R-:W-:Y:S01]  /*0940*/  IMAD.SHL.U32 R9, R24, 0x40, RZ ;  /* 0x0000004018097824 */ /* 0x000fe200078e00ff */
[----:B--2---:R-:W-:Y:S01]  /*0950*/  @!P3 LEA R15, R15, R8, 0x18 ;  /* 0x000000080f0fb211 */ /* 0x004fe200078ec0ff */
[----:B------:R-:W-:Y:S02]  /*0960*/  IMAD.SHL.U32 R22, R0, 0x8, RZ ;  /* 0x0000000800167824 */ /* 0x000fe400078e00ff */
[----:B------:R-:W-:Y:S01]  /*0970*/  IMAD.HI.U32 R14, R14, R7, RZ ;  /* 0x000000070e0e7227 */ /* 0x000fe200078e00ff */
[----:B------:R-:W-:Y:S02]  /*0980*/  LOP3.LUT R9, R9, 0x1c0, RZ, 0xc0, !PT ;  /* 0x000001c009097812 */ /* 0x000fe400078ec0ff */
[--C-:B------:R-:W-:Y:S02]  /*0990*/  SHF.R.S32.HI R23, RZ, 0x1f, R22.reuse ;  /* 0x0000001fff177819 */ /* 0x100fe40000011416 */
[----:B------:R-:W-:Y:S02]  /*09a0*/  LOP3.LUT R3, R9, 0x38, R22, 0xf8, !PT ;  /* 0x0000003809037812 */ /* 0x000fe400078ef816 */
[----:B------:R-:W-:-:S02]  /*09b0*/  SHF.R.U32.HI R20, RZ, 0x3, R9 ;  /* 0x00000003ff147819 */ /* 0x000fc40000011609 */
[----:B------:R-:W1:Y:S02]  /*09c0*/  @!P0 LDC.64 R8, c[0x0][0x240] ;  /* 0x00009000ff088b82 */ /* 0x000e640000000a00 */
[----:B------:R-:W-:Y:S01]  /*09d0*/  LOP3.LUT R20, R3, R20, RZ, 0x3c, !PT ;  /* 0x0000001403147212 */ /* 0x000fe200078e3cff */
[----:B------:R-:W-:-:S04]  /*09e0*/  IMAD.MOV R3, RZ, RZ, -R14 ;  /* 0x000000ffff037224 */ /* 0x000fc800078e0a0e */
[----:B------:R-:W-:Y:S02]  /*09f0*/  IMAD R3, R2, R3, R7 ;  /* 0x0000000302037224 */ /* 0x000fe400078e0207 */
[----:B------:R-:W-:Y:S01]  /*0a00*/  IMAD.SHL.U32 R7, R6, 0x8, RZ ;  /* 0x0000000806077824 */ /* 0x000fe200078e00ff */
[----:B------:R-:W-:Y:S02]  /*0a10*/  LOP3.LUT R6, R28, UR20, RZ, 0x3c, !PT ;  /* 0x000000141c067c12 */ /* 0x000fe4000f8e3cff */
[----:B------:R-:W-:Y:S02]  /*0a20*/  ISETP.GT.U32.AND P5, PT, R2, R3, PT ;  /* 0x000000030200720c */ /* 0x000fe40003fa4070 */
[----:B------:R-:W-:Y:S02]  /*0a30*/  ISETP.GE.AND P6, PT, R6, RZ, PT ;  /* 0x000000ff0600720c */ /* 0x000fe40003fc6270 */
[----:B------:R-:W-:-:S09]  /*0a40*/  LOP3.LUT R20, R20, 0xfffffe00, R7, 0xf8, !PT ;  /* 0xfffffe0014147812 */ /* 0x000fd200078ef807 */
[----:B------:R-:W-:Y:S02]  /*0a50*/  @!P5 IMAD.IADD R3, R3, 0x1, -R2 ;  /* 0x000000010303d824 */ /* 0x000fe400078e0a02 */
[----:B------:R-:W-:Y:S01]  /*0a60*/  @!P5 VIADD R14, R14, 0x1 ;  /* 0x000000010e0ed836 */ /* 0x000fe20000000000 */
[----:B------:R-:W-:Y:S02]  /*0a70*/  IADD3 R40, P5, R22, UR30, RZ ;  /* 0x0000001e16287c10 */ /* 0x000fe4000ffbe0ff */
[----:B------:R-:W-:Y:S02]  /*0a80*/  ISETP.GE.U32.AND P1, PT, R3, R2, PT ;  /* 0x000000020300720c */ /* 0x000fe40003f26070 */
[----:B------:R-:W2:Y:S01]  /*0a90*/  @!P4 LDC.64 R2, c[0x0][0x240] ;  /* 0x00009000ff02cb82 */ /* 0x000ea20000000a00 */
[----:B------:R-:W-:Y:S01]  /*0aa0*/  IADD3.X R41, R23, UR22, RZ, P5, !PT ;  /* 0x0000001617297c10 */ /* 0x000fe2000affe4ff */
[----:B------:R-:W-:Y:S01]  /*0ab0*/  @UP0 UIMAD UR22, UR24, UR9, URZ ;  /* 0x00000009181602a4 */ /* 0x000fe2000f8e023f */
[----:B------:R-:W-:Y:S01]  /*0ac0*/  @!P0 IADD3 R32, P5, R38, 0x20, RZ ;  /* 0x0000002026208810 */ /* 0x000fe20007fbe0ff */
[----:B------:R-:W-:-:S02]  /*0ad0*/  IMAD.WIDE.U32 R36, R36, UR20, R40 ;  /* 0x0000001424247c25 */ /* 0x000fc4000f8e0028 */
[----:B------:R-:W-:Y:S01]  /*0ae0*/  @UP0 UIADD3 UR22, UR27, UR22, URZ ;  /* 0x000000161b160290 */ /* 0x000fe2000fffe03f */
[----:B------:R-:W-:Y:S01]  /*0af0*/  @UP0 UMOV UR20, UR6 ;  /* 0x0000000600140c82 */ /* 0x000fe20008000000 */
[----:B------:R-:W-:Y:S01]  /*0b00*/  @!P0 IMAD.X R31, RZ, RZ, R39, P5 ;  /* 0x000000ffff1f8224 */ /* 0x000fe200028e0627 */
[----:B------:R-:W-:Y:S02]  /*0b10*/  ISETP.NE.AND P5, PT, R28, RZ, PT ;  /* 0x000000ff1c00720c */ /* 0x000fe40003fa5270 */
[----:B------:R-:W-:Y:S01]  /*0b20*/  @P1 VIADD R14, R14, 0x1 ;  /* 0x000000010e0e1836 */ /* 0x000fe20000000000 */
[----:B------:R-:W-:Y:S02]  /*0b30*/  @!P2 IADD3 R30, P1, R38, 0x10, RZ ;  /* 0x00000010261ea810 */ /* 0x000fe40007f3e0ff */
[----:B------:R-:W-:-:S03]  /*0b40*/  P2R R6, PR, RZ, 0x20 ;  /* 0x00000020ff067803 */ /* 0x000fc60000000000 */
[----:B------:R-:W-:Y:S01]  /*0b50*/  @!P2 IMAD.X R29, RZ, RZ, R39, P1 ;  /* 0x000000ffff1da224 */ /* 0x000fe200008e0627 */
[----:B------:R-:W-:Y:S01]  /*0b60*/  PLOP3.LUT P1, PT, PT, PT, UP0, 0x80, 0x0 ;  /* 0x000000000000781c */ /* 0x000fe20003f2f008 */
[----:B--2---:R-:W-:-:S04]  /*0b70*/  @!P4 IMAD R34, R39, R2, RZ ;  /* 0x000000022722c224 */ /* 0x004fc800078e02ff */
[----:B------:R-:W-:-:S08]  /*0b80*/  @!P4 IMAD R34, R38, R3, R34 ;  /* 0x000000032622c224 */ /* 0x000fd000078e0222 */
[----:B-1--4-:R-:W-:Y:S05]  /*0b90*/  @P1 BRA `(.L_x_790) ;  /* 0x0000000000381947 */ /* 0x012fea0003800000 */
        /* <DEDUP_REMOVED lines=13> */
[----:B------:R-:W-:Y:S02]  /*0c70*/  UMOV UR20, UR24 ;  /* 0x0000001800147c82 */ /* 0x000fe40008000000 */
.L_x_790:
        /* <DEDUP_REMOVED lines=14> */
.L_x_791:
[----:B------:R-:W-:Y:S01]  /*0d60*/  VIADD R37, R37, UR21 ;  /* 0x0000001525257c36 */ /* 0x000fe20008000000 */
[----:B------:R-:W1:Y:S01]  /*0d70*/  @!P2 LDC.64 R6, c[0x0][0x210] ;  /* 0x00008400ff06ab82 */ /* 0x000e620000000a00 */
[----:B------:R-:W-:Y:S01]  /*0d80*/  @!P3 IMAD.X R21, RZ, RZ, R39, P5 ;  /* 0x000000ffff15b224 */ /* 0x000fe200028e0627 */
[----:B------:R-:W-:Y:S01]  /*0d90*/  ISETP.NE.AND P5, PT, R28, RZ, PT ;  /* 0x000000ff1c00720c */ /* 0x000fe20003fa5270 */
[----:B------:R-:W-:Y:S01]  /*0da0*/  @!P4 IMAD.WIDE.U32 R38, R38, R2, R36 ;  /* 0x000000022626c225 */ /* 0x000fe200078e0024 */
[----:B------:R-:W-:Y:S01]  /*0db0*/  ULEA.HI.SX32 UR17, UR12, 0xffffffff, 0x1a ;  /* 0xffffffff0c117891 */ /* 0x000fe2000f8fd23f */
[----:B------:R-:W-:Y:S02]  /*0dc0*/  UMOV UR4, 0x400 ;  /* 0x0000040000047882 */ /* 0x000fe40000000000 */
[----:B------:R-:W-:Y:S01]  /*0dd0*/  IMAD R33, R25, UR10, RZ ;  /* 0x0000000a19217c24 */ /* 0x000fe2000f8e02ff */
[----:B------:R-:W2:Y:S01]  /*0de0*/  @!P0 LDC.64 R2, c[0x0][0x210] ;  /* 0x00008400ff028b82 */ /* 0x000ea20000000a00 */
[----:B------:R-:W-:Y:S01]  /*0df0*/  IMAD.WIDE.U32 R40, R24, UR10, R22 ;  /* 0x0000000a18287c25 */ /* 0x000fe2000f8e0016 */
[----:B------:R-:W-:Y:S01]  /*0e00*/  ULEA UR4, UR23, UR4, 0x18 ;  /* 0x0000000417047291 */ /* 0x000fe2000f8ec03f */
[----:B------:R-:W-:-:S02]  /*0e10*/  ULDC.64 UR6, c[0x0][0x260] ;  /* 0x0000980000067ab9 */ /* 0x000fc40000000a00 */
[----:B------:R-:W-:Y:S01]  /*0e20*/  IMAD R33, R24, UR11, R33 ;  /* 0x0000000b18217c24 */ /* 0x000fe2000f8e0221 */
[----:B------:R-:W-:Y:S01]  /*0e30*/  IADD3 R248, P1, R40, UR20, RZ ;  /* 0x0000001428f87c10 */ /* 0x000fe2000ff3e0ff */
[--C-:B------:R-:W-:Y:S01]  /*0e40*/  @!P2 IMAD.MOV.U32 R40, RZ, RZ, R36.reuse ;  /* 0x000000ffff28a224 */ /* 0x100fe200078e0024 */
[----:B------:R-:W-:Y:S01]  /*0e50*/  UIMAD UR20, UR17, -0x40, UR13 ;  /* 0xffffffc0111478a4 */ /* 0x000fe2000f8e020d */
[----:B------:R-:W-:Y:S01]  /*0e60*/  @!P0 IMAD.MOV.U32 R42, RZ, RZ, R36 ;  /* 0x000000ffff2a8224 */ /* 0x000fe200078e0024 */
[----:B------:R-:W-:Y:S01]  /*0e70*/  IADD3.X R249, R41, UR28, R33, P1, !PT ;  /* 0x0000001c29f97c10 */ /* 0x000fe20008ffe421 */
[--C-:B------:R-:W-:Y:S01]  /*0e80*/  @!P2 IMAD.MOV.U32 R41, RZ, RZ, R37.reuse ;  /* 0x000000ffff29a224 */ /* 0x100fe200078e0025 */
[----:B------:R-:W-:Y:S01]  /*0e90*/  @!P4 LEA R12, P1, R38, R12, 0x1 ;  /* 0x0000000c260cc211 */ /* 0x000fe200078208ff */
[----:B------:R-:W-:Y:S01]  /*0ea0*/  @!P0 IMAD.MOV.U32 R43, RZ, RZ, R37 ;  /* 0x000000ffff2b8224 */ /* 0x000fe200078e0025 */
[----:B------:R-:W-:Y:S01]  /*0eb0*/  LEA R244, R20, UR4, 0x1 ;  /* 0x0000000414f47c11 */ /* 0x000fe2000f8e08ff */
[----:B------:R-:W-:Y:S01]  /*0ec0*/  @!P0 IMAD R31, R31, R8, RZ ;  /* 0x000000081f1f8224 */ /* 0x000fe200078e02ff */
[----:B------:R-:W-:Y:S01]  /*0ed0*/  USHF.L.U64.HI UR23, UR10, 0x6, UR11 ;  /* 0x000000060a177899 */ /* 0x000fe2000801020b */
[----:B------:R-:W-:Y:S01]  /*0ee0*/  @!P2 IMAD.WIDE.U32 R40, R30, R10, R40 ;  /* 0x0000000a1e28a225 */ /* 0x000fe200078e0028 */
[----:B------:R-:W-:-:S02]  /*0ef0*/  USHF.L.U32 UR24, UR10, 0x6, URZ ;  /* 0x000000060a187899 */ /* 0x000fc4000800063f */
[----:B------:R-:W-:Y:S01]  /*0f00*/  USHF.R.S32.HI UR21, URZ, 0x1f, UR17 ;  /* 0x0000001f3f157899 */ /* 0x000fe20008011411 */
[----:B------:R-:W-:Y:S01]  /*0f10*/  @!P4 IMAD.IADD R34, R39, 0x1, R34 ;  /* 0x000000012722c824 */ /* 0x000fe200078e0222 */
[----:B------:R-:W-:Y:S01]  /*0f20*/  UIMAD.WIDE.U32 UR28, UR10, 0x20, URZ ;  /* 0x000000200a1c78a5 */ /* 0x000fe2000f8e003f */
[C---:B------:R-:W-:Y:S02]  /*0f30*/  @!P0 IMAD R31, R32.reuse, R9, R31 ;  /* 0x00000009201f8224 */ /* 0x040fe400078e021f */
[----:B------:R-:W-:Y:S01]  /*0f40*/  @!P0 IMAD.WIDE.U32 R42, R32, R8, R42 ;  /* 0x00000008202a8225 */ /* 0x000fe200078e002a */
[----:B------:R-:W-:Y:S01]  /*0f50*/  @!P4 LEA.HI.X R13, R38, R13, R34, 0x1, P1 ;  /* 0x0000000d260dc211 */ /* 0x000fe200008f0c22 */
[----:B------:R-:W3:Y:S02]  /*0f60*/  @!P3 LDC.64 R8, c[0x0][0x240] ;  /* 0x00009000ff08bb82 */ /* 0x000ee40000000a00 */
[----:B------:R-:W-:Y:S02]  /*0f70*/  @!P2 IMAD R29, R29, R10, RZ ;  /* 0x0000000a1d1da224 */ /* 0x000fe400078e02ff */
[----:B------:R-:W-:Y:S01]  /*0f80*/  @!P6 IMAD.MOV R14, RZ, RZ, -R14 ;  /* 0x000000ffff0ee224 */ /* 0x000fe200078e0a0e */
[----:B------:R-:W-:Y:S01]  /*0f90*/  @!P5 LOP3.LUT R14, RZ, R28, RZ, 0x33, !PT ;  /* 0x0000001cff0ed212 */ /* 0x000fe200078e33ff */
[----:B------:R-:W-:Y:S01]  /*0fa0*/  @!P2 IMAD R11, R30, R11, R29 ;  /* 0x0000000b1e0ba224 */ /* 0x000fe200078e021d */
[----:B-1----:R-:W-:Y:S01]  /*0fb0*/  @!P2 LEA R28, P5, R40, R6, 0x1 ;  /* 0x00000006281ca211 */ /* 0x002fe200078a08ff */
[----:B------:R-:W-:Y:S01]  /*0fc0*/  @!P0 IMAD.IADD R6, R43, 0x1, R31 ;  /* 0x000000012b068824 */ /* 0x000fe200078e021f */
[----:B--2---:R-:W-:Y:S01]  /*0fd0*/  @!P0 LEA R30, P1, R42, R2, 0x1 ;  /* 0x000000022a1e8211 */ /* 0x004fe200078208ff */
[----:B------:R-:W-:Y:S01]  /*0fe0*/  @!P2 IMAD.IADD R11, R41, 0x1, R11 ;  /* 0x00000001290ba824 */ /* 0x000fe200078e020b */
[----:B------:R-:W-:Y:S01]  /*0ff0*/  ISETP.GE.AND P6, PT, R24, UR20, PT ;  /* 0x0000001418007c0c */ /* 0x000fe2000bfc6270 */
[----:B------:R-:W-:Y:S01]  /*1000*/  @!P2 IMAD R27, R20, 0x2, R27 ;  /* 0x00000002141ba824 */ /* 0x000fe200078e021b */
[----:B------:R-:W-:Y:S01]  /*1010*/  @!P0 LEA.HI.X R31, R42, R3, R6, 0x1, P1 ;  /* 0x000000032a1f8211 */ /* 0x000fe200008f0c06 */
[----:B------:R-:W-:Y:S01]  /*1020*/  @!PT LDS RZ, [RZ] ;  /* 0x00000000fffff984 */ /* 0x000fe20000000800 */
[----:B------:R-:W-:Y:S01]  /*1030*/  @!PT LDS RZ, [RZ] ;  /* 0x00000000fffff984 */ /* 0x000fe20000000800 */
[----:B------:R-:W-:Y:S01]  /*1040*/  @!PT LDS RZ, [RZ] ;  /* 0x00000000fffff984 */ /* 0x000fe20000000800 */
[----:B------:R-:W-:Y:S01]  /*1050*/  @!P4 LDGSTS.E.BYPASS.LTC128B.128 [R244], desc[UR18][R12.64] ;  /* 0x000000000cf4cfae */ /* 0x000fe2000b901d52 */
[----:B------:R-:W1:Y:S01]  /*1060*/  @!P3 LDC.64 R2, c[0x0][0x210] ;  /* 0x00008400ff02bb82 */ /* 0x000e620000000a00 */
[----:B------:R-:W-:Y:S01]  /*1070*/  @!P2 LEA.HI.X R29, R40, R7, R11, 0x1, P5 ;  /* 0x00000007281da211 */ /* 0x000fe200028f0c0b */
[----:B------:R-:W-:Y:S01]  /*1080*/  @!P0 IMAD R19, R20, 0x2, R19 ;  /* 0x0000000214138824 */ /* 0x000fe200078e0213 */
[----:B------:R-:W-:Y:S01]  /*1090*/  ISETP.GE.AND P5, PT, R18, UR20, PT ;  /* 0x0000001412007c0c */ /* 0x000fe2000bfa6270 */
[----:B------:R-:W-:Y:S01]  /*10a0*/  @!P4 LDGSTS.E.BYPASS.LTC128B.128 [R244+0x2000], desc[UR18][R12.64+0x80] ;  /* 0x020000800cf4cfae */ /* 0x000fe2000b901d52 */
[----:B------:R-:W-:Y:S01]  /*10b0*/  SHF.R.S32.HI R10, RZ, 0x1f, R14 ;  /* 0x0000001fff0a7819 */ /* 0x000fe2000001140e */
[----:B------:R-:W-:Y:S01]  /*10c0*/  IMAD.WIDE.U32 R248, R14, UR6, R248 ;  /* 0x000000060ef87c25 */ /* 0x000fe2000f8e00f8 */
[----:B------:R-:W-:Y:S01]  /*10d0*/  ISETP.GE.AND P1, PT, R16, UR20, PT ;  /* 0x0000001410007c0c */ /* 0x000fe2000bf26270 */
[----:B------:R-:W-:Y:S01]  /*10e0*/  @!P4 LDGSTS.E.BYPASS.LTC128B.128 [R244+0x4000], desc[UR18][R12.64+0x100] ;  /* 0x040001000cf4cfae */ /* 0x000fe2000b901d52 */
[----:B------:R-:W2:Y:S01]  /*10f0*/  @!P6 LDC.64 R6, c[0x0][0x218] ;  /* 0x00008600ff06eb82 */ /* 0x000ea20000000a00 */
[----:B---3--:R-:W-:-:S02]  /*1100*/  @!P3 IMAD R21, R21, R8, RZ ;  /* 0x000000081515b224 */ /* 0x008fc400078e02ff */
[----:B------:R3:W-:Y:S01]  /*1110*/  @!P4 LDGSTS.E.BYPASS.LTC128B.128 [R244+0x6000], desc[UR18][R12.64+0x180] ;  /* 0x060001800cf4cfae */ /* 0x0007e2000b901d52 */
[----:B------:R-:W-:Y:S01]  /*1120*/  @!P3 IMAD.WIDE.U32 R36, R26, R8, R36 ;  /* 0x000000081a24b225 */ /* 0x000fe200078e0024 */
[----:B------:R-:W-:Y:S02]  /*1130*/  ISETP.GE.AND P4, PT, R18, UR20, PT ;  /* 0x0000001412007c0c */ /* 0x000fe4000bf86270 */
[----:B------:R-:W-:Y:S01]  /*1140*/  @!P2 LDGSTS.E.BYPASS.LTC128B.128 [R27+0x800], desc[UR18][R28.64] ;  /* 0x008000001c1bafae */ /* 0x000fe2000b901d52 */
[----:B------:R-:W-:Y:S02]  /*1150*/  @!P3 IMAD R9, R26, R9, R21 ;  /* 0x000000091a09b224 */ /* 0x000fe400078e0215 */
[----:B------:R-:W-:Y:S01]  /*1160*/  IMAD R251, R10, UR6, RZ ;  /* 0x000000060afb7c24 */ /* 0x000fe2000f8e02ff */
[----:B------:R-:W4:Y:S01]  /*1170*/  @!P6 S2R R8, SR_CgaCtaId ;  /* 0x000000000008e919 */ /* 0x000f220000008800 */
[----:B------:R-:W-:Y:S01]  /*1180*/  UIMAD UR6, UR23, UR17, URZ ;  /* 0x00000011170672a4 */ /* 0x000fe2000f8e023f */
[----:B------:R-:W-:Y:S01]  /*1190*/  IMAD.MOV.U32 R250, RZ, RZ, R248 ;  /* 0x000000fffffa7224 */ /* 0x000fe200078e00f8 */
[----:B------:R-:W-:Y:S01]  /*11a0*/  VOTEU.ALL UP0, P1 ;  /* 0x00000000003f7886 */ /* 0x000fe20000800000 */
[----:B------:R-:W-:Y:S01]  /*11b0*/  @!P2 LDGSTS.E.BYPASS.LTC128B.128 [R27+0x2800], desc[UR18][R28.64+0x80] ;  /* 0x028000801c1bafae */ /* 0x000fe2000b901d52 */
[----:B------:R-:W-:Y:S01]  /*11c0*/  IMAD R251, R14, UR7, R251 ;  /* 0x000000070efb7c24 */ /* 0x000fe2000f8e02fb */
[----:B------:R-:W-:Y:S01]  /*11d0*/  UIMAD UR6, UR21, UR24, UR6 ;  /* 0x00000018150672a4 */ /* 0x000fe2000f8e0206 */
[----:B------:R-:W-:Y:S01]  /*11e0*/  @!P3 IMAD R15, R20, 0x2, R15 ;  /* 0x00000002140fb824 */ /* 0x000fe200078e020f */
[----:B------:R-:W-:Y:S01]  /*11f0*/  @!P2 LDGSTS.E.BYPASS.LTC128B.128 [R27+0x4800], desc[UR18][R28.64+0x100] ;  /* 0x048001001c1bafae */ /* 0x000fe2000b901d52 */
[----:B------:R-:W-:-:S02]  /*1200*/  IMAD.IADD R251, R249, 0x1, R251 ;  /* 0x00000001f9fb7824 */ /* 0x000fc400078e02fb */
[----:B------:R-:W-:Y:S01]  /*1210*/  IMAD.SHL.U32 R241, R24, 0x8, RZ ;  /* 0x0000000818f17824 */ /* 0x000fe200078e00ff */
[----:B------:R1:W-:Y:S01]  /*1220*/  @!P2 LDGSTS.E.BYPASS.LTC128B.128 [R27+0x6800], desc[UR18][R28.64+0x180] ;  /* 0x068001801c1bafae */ /* 0x0003e2000b901d52 */
[----:B------:R-:W-:-:S03]  /*1230*/  ISETP.GE.AND P2, PT, R17, UR20, PT ;  /* 0x0000001411007c0c */ /* 0x000fc6000bf46270 */
[----:B------:R-:W-:Y:S01]  /*1240*/  @!P0 LDGSTS.E.BYPASS.LTC128B.128 [R19+0x1000], desc[UR18][R30.64] ;  /* 0x010000001e138fae */ /* 0x000fe2000b901d52 */
[----:B---3--:R-:W-:-:S03]  /*1250*/  @!P3 IMAD.IADD R12, R37, 0x1, R9 ;  /* 0x00000001250cb824 */ /* 0x008fc600078e0209 */
[----:B------:R-:W-:Y:S01]  /*1260*/  @!P0 LDGSTS.E.BYPASS.LTC128B.128 [R19+0x3000], desc[UR18][R30.64+0x80] ;  /* 0x030000801e138fae */ /* 0x000fe2000b901d52 */
[CC--:B------:R-:W-:Y:S02]  /*1270*/  LEA.HI R9, R5.reuse, R4.reuse, RZ, 0x4 ;  /* 0x0000000405097211 */ /* 0x0c0fe400078f20ff */
[----:B------:R-:W-:Y:S01]  /*1280*/  LEA.HI R5, R5, R4, RZ, 0x5 ;  /* 0x0000000405057211 */ /* 0x000fe200078f28ff */
[----:B------:R-:W-:Y:S04]  /*1290*/  @!P0 LDGSTS.E.BYPASS.LTC128B.128 [R19+0x5000], desc[UR18][R30.64+0x100] ;  /* 0x050001001e138fae */ /* 0x000fe8000b901d52 */
[----:B------:R2:W-:Y:S01]  /*12a0*/  @!P0 LDGSTS.E.BYPASS.LTC128B.128 [R19+0x7000], desc[UR18][R30.64+0x180] ;  /* 0x070001801e138fae */ /* 0x0005e2000b901d52 */
[----:B------:R-:W3:Y:S01]  /*12b0*/  @!P1 S2R R11, SR_CgaCtaId ;  /* 0x00000000000b9919 */ /* 0x000ee20000008800 */
[----:B-1----:R-:W-:-:S02]  /*12c0*/  @!P3 LEA R28, P0, R36, R2, 0x1 ;  /* 0x00000002241cb211 */ /* 0x002fc400078008ff */
[----:B------:R-:W-:Y:S02]  /*12d0*/  SHF.R.S32.HI R2, RZ, 0x4, R9 ;  /* 0x00000004ff027819 */ /* 0x000fe40000011409 */
[----:B------:R-:W-:Y:S01]  /*12e0*/  @!P3 LEA.HI.X R29, R36, R3, R12, 0x1, P0 ;  /* 0x00000003241db211 */ /* 0x000fe200000f0c0c */
[----:B------:R-:W-:Y:S01]  /*12f0*/  IMAD.U32 R3, RZ, RZ, UR24 ;  /* 0x00000018ff037e24 */ /* 0x000fe2000f8e00ff */
[----:B------:R-:W1:Y:S01]  /*1300*/  @!P2 S2R R12, SR_CgaCtaId ;  /* 0x00000000000ca919 */ /* 0x000e620000008800 */
[----:B------:R-:W-:Y:S02]  /*1310*/  LEA.HI R13, R9, R2, RZ, 0x1 ;  /* 0x00000002090d7211 */ /* 0x000fe400078f08ff */
[----:B------:R-:W-:Y:S01]  /*1320*/  IMAD.WIDE.U32 R26, R3, UR17, R250 ;  /* 0x00000011031a7c25 */ /* 0x000fe2000f8e00fa */
[----:B------:R-:W-:Y:S01]  /*1330*/  @!P3 LDGSTS.E.BYPASS.LTC128B.128 [R15+0x1800], desc[UR18][R28.64] ;  /* 0x018000001c0fbfae */ /* 0x000fe2000b901d52 */
[----:B------:R-:W-:Y:S02]  /*1340*/  LOP3.LUT R13, R13, 0xfffffffe, RZ, 0xc0, !PT ;  /* 0xfffffffe0d0d7812 */ /* 0x000fe400078ec0ff */
[----:B------:R-:W-:Y:S01]  /*1350*/  VIADD R27, R27, UR6 ;  /* 0x000000061b1b7c36 */ /* 0x000fe20008000000 */
[----:B------:R-:W-:Y:S01]  /*1360*/  @!P3 LDGSTS.E.BYPASS.LTC128B.128 [R15+0x3800], desc[UR18][R28.64+0x80] ;  /* 0x038000801c0fbfae */ /* 0x000fe2000b901d52 */
[----:B------:R-:W-:Y:S01]  /*1370*/  USHF.L.U32 UR6, UR11, 0x5, URZ ;  /* 0x000000050b067899 */ /* 0x000fe2000800063f */
[----:B--2---:R-:W-:Y:S01]  /*1380*/  @!P6 LEA R30, P0, R26, R6, 0x1 ;  /* 0x000000061a1ee211 */ /* 0x004fe200078008ff */
[----:B------:R-:W-:Y:S01]  /*1390*/  IMAD.IADD R2, R2, 0x1, -R13 ;  /* 0x0000000102027824 */ /* 0x000fe200078e0a0d */
[----:B------:R-:W2:Y:S01]  /*13a0*/  @!P5 S2R R19, SR_CgaCtaId ;  /* 0x000000000013d919 */ /* 0x000ea20000008800 */
[----:B------:R-:W-:-:S02]  /*13b0*/  @!P5 MOV R6, 0x400 ;  /* 0x000004000006d802 */ /* 0x000fc40000000f00 */
[----:B------:R-:W-:Y:S01]  /*13c0*/  @!P6 LEA.HI.X R31, R26, R7, R27, 0x1, P0 ;  /* 0x000000071a1fe211 */ /* 0x000fe200000f0c1b */
[----:B------:R-:W-:Y:S01]  /*13d0*/  @!P3 LDGSTS.E.BYPASS.LTC128B.128 [R15+0x5800], desc[UR18][R28.64+0x100] ;  /* 0x058001001c0fbfae */ /* 0x000fe2000b901d52 */
[----:B------:R-:W-:Y:S02]  /*13e0*/  @!P6 MOV R7, 0x400 ;  /* 0x000004000007e802 */ /* 0x000fe40000000f00 */
[----:B------:R-:W-:Y:S01]  /*13f0*/  ISETP.GE.AND P0, PT, R16, UR20, PT ;  /* 0x0000001410007c0c */ /* 0x000fe2000bf06270 */
[----:B------:R5:W-:Y:S01]  /*1400*/  @!P3 LDGSTS.E.BYPASS.LTC128B.128 [R15+0x7800], desc[UR18][R28.64+0x180] ;  /* 0x078001801c0fbfae */ /* 0x000be2000b901d52 */
[----:B----4-:R-:W-:Y:S01]  /*1410*/  @!P6 LEA R7, R8, R7, 0x18 ;  /* 0x000000070807e211 */ /* 0x010fe200078ec0ff */
[----:B------:R-:W-:Y:S01]  /*1420*/  IMAD.U32 R16, RZ, RZ, UR11 ;  /* 0x0000000bff107e24 */ /* 0x000fe2000f8e00ff */
[----:B------:R-:W-:Y:S02]  /*1430*/  ISETP.GE.AND P3, PT, R17, UR20, PT ;  /* 0x0000001411007c0c */ /* 0x000fe4000bf66270 */
[----:B------:R-:W-:Y:S01]  /*1440*/  @!P2 MOV R17, 0x400 ;  /* 0x000004000011a802 */ /* 0x000fe20000000f00 */
[----:B------:R-:W-:-:S05]  /*1450*/  @!P6 IMAD R33, R20, 0x2, R7 ;  /* 0x000000021421e824 */ /* 0x000fca00078e0207 */
[----:B------:R-:W-:Y:S01]  /*1460*/  @!P6 LDGSTS.E.BYPASS.LTC128B.128 [R33+0x8000], desc[UR18][R30.64] ;  /* 0x080000001e21efae */ /* 0x000fe2000b901d52 */
[----:B-1----:R-:W-:Y:S01]  /*1470*/  @!P2 LEA R17, R12, R17, 0x18 ;  /* 0x000000110c11a211 */ /* 0x002fe200078ec0ff */
[----:B------:R-:W-:Y:S02]  /*1480*/  IMAD.SHL.U32 R12, R0, 0x40, RZ ;  /* 0x00000040000c7824 */ /* 0x000fe400078e00ff */
[----:B------:R-:W-:Y:S02]  /*1490*/  @!P6 LDGSTS.E.BYPASS.LTC128B.128 [R33+0xa000], desc[UR18][R30.64+0x80] ;  /* 0x0a0000801e21efae */ /* 0x000fe4000b901d52 */
[----:B------:R-:W-:Y:S01]  /*14a0*/  @!P2 IMAD R17, R20, 0x2, R17 ;  /* 0x000000021411a824 */ /* 0x000fe200078e0211 */
[----:B------:R-:W-:Y:S01]  /*14b0*/  LOP3.LUT R12, R12, 0x1c0, RZ, 0xc0, !PT ;  /* 0x000001c00c0c7812 */ /* 0x000fe200078ec0ff */
[----:B------:R-:W-:Y:S03]  /*14c0*/  @!P6 LDGSTS.E.BYPASS.LTC128B.128 [R33+0xc000], desc[UR18][R30.64+0x100] ;  /* 0x0c0001001e21efae */ /* 0x000fe6000b901d52 */
[----:B------:R-:W-:Y:S01]  /*14d0*/  LOP3.LUT R241, R12, 0x8, R241, 0xf8, !PT ;  /* 0x000000080cf17812 */ /* 0x000fe200078ef8f1 */
[----:B------:R1:W-:Y:S01]  /*14e0*/  @!P6 LDGSTS.E.BYPASS.LTC128B.128 [R33+0xe000], desc[UR18][R30.64+0x180] ;  /* 0x0e0001801e21efae */ /* 0x0003e2000b901d52 */
[----:B--2---:R-:W-:-:S02]  /*14f0*/  @!P5 LEA R19, R19, R6, 0x18 ;  /* 0x000000061313d211 */ /* 0x004fc400078ec0ff */
[----:B------:R-:W-:Y:S02]  /*1500*/  @!P1 MOV R6, 0x400 ;  /* 0x0000040000069802 */ /* 0x000fe40000000f00 */
[----:B-----5:R-:W-:Y:S01]  /*1510*/  LOP3.LUT R29, R9, 0xfffffff0, RZ, 0xc0, !PT ;  /* 0xfffffff0091d7812 */ /* 0x020fe200078ec0ff */
[----:B------:R-:W-:Y:S01]  /*1520*/  @!P5 IMAD R19, R20, 0x2, R19 ;  /* 0x000000021413d824 */ /* 0x000fe200078e0213 */
[----:B------:R-:W2:Y:S01]  /*1530*/  @!P5 LDC.64 R8, c[0x0][0x218] ;  /* 0x00008600ff08db82 */ /* 0x000ea20000000a00 */
[----:B---3--:R-:W-:Y:S01]  /*1540*/  @!P1 LEA R15, R11, R6, 0x18 ;  /* 0x000000060b0f9211 */ /* 0x008fe200078ec0ff */
[----:B------:R-:W-:Y:S02]  /*1550*/  IMAD.U32 R11, RZ, RZ, UR10 ;  /* 0x0000000aff0b7e24 */ /* 0x000fe4000f8e00ff */
[----:B------:R-:W-:Y:S02]  /*1560*/  IMAD.IADD R29, R4, 0x1, -R29 ;  /* 0x00000001041d7824 */ /* 0x000fe400078e0a1d */
[----:B------:R-:W-:Y:S01]  /*1570*/  @!P1 IMAD R15, R20, 0x2, R15 ;  /* 0x00000002140f9824 */ /* 0x000fe200078e020f */
[----:B------:R-:W-:Y:S01]  /*1580*/  @!P5 LEA R21, P6, R11, R26, 0x4 ;  /* 0x0000001a0b15d211 */ /* 0x000fe200078c20ff */
[----:B------:R-:W-:Y:S01]  /*1590*/  IMAD.U32 R20, RZ, RZ, UR8 ;  /* 0x00000008ff147e24 */ /* 0x000fe2000f8e00ff */
[----:B------:R-:W-:-:S02]  /*15a0*/  SHF.R.S32.HI R6, RZ, 0x1f, R29 ;  /* 0x0000001fff067819 */ /* 0x000fc4000001141d */
[----:B------:R-:W-:Y:S02]  /*15b0*/  @!P5 LEA.HI.X R16, R11, R27, R16, 0x4, P6 ;  /* 0x0000001b0b10d211 */ /* 0x000fe400030f2410 */
[----:B------:R-:W-:Y:S02]  /*15c0*/  LEA.HI R13, R6, R29, RZ, 0x3 ;  /* 0x0000001d060d7211 */ /* 0x000fe400078f18ff */
[----:B------:R-:W3:Y:S02]  /*15d0*/  @!P2 LDC.64 R6, c[0x0][0x218] ;  /* 0x00008600ff06ab82 */ /* 0x000ee40000000a00 */
[C---:B------:R-:W-:Y:S01]  /*15e0*/  LOP3.LUT R18, R13.reuse, 0xfffffff8, RZ, 0xc0, !PT ;  /* 0xfffffff80d127812 */ /* 0x040fe200078ec0ff */
[----:B------:R-:W-:Y:S02]  /*15f0*/  IMAD.SHL.U32 R105, R13, 0x40, RZ ;  /* 0x000000400d697824 */ /* 0x000fe400078e00ff */
[----:B-1----:R-:W-:-:S03]  /*1600*/  IMAD.WIDE.U32 R30, R24, UR8, R22 ;  /* 0x00000008181e7c25 */ /* 0x002fc6000f8e0016 */
[----:B------:R-:W-:Y:S02]  /*1610*/  LOP3.LUT R105, R105, 0xfffffe00, RZ, 0xc0, !PT ;  /* 0xfffffe0069697812 */ /* 0x000fe400078ec0ff */
[----:B--2---:R-:W-:Y:S02]  /*1620*/  @!P5 LEA R28, P6, R21, R8, 0x1 ;  /* 0x00000008151cd211 */ /* 0x004fe400078c08ff */
[----:B------:R-:W-:Y:S01]  /*1630*/  SHF.R.U32.HI R8, RZ, 0x3, R12 ;  /* 0x00000003ff087819 */ /* 0x000fe2000001160c */
[----:B------:R-:W-:Y:S01]  /*1640*/  IMAD.IADD R12, R29, 0x1, -R18 ;  /* 0x000000011d0c7824 */ /* 0x000fe200078e0a12 */
[----:B------:R-:W-:Y:S01]  /*1650*/  @!P5 LEA.HI.X R29, R21, R9, R16, 0x1, P6 ;  /* 0x00000009151dd211 */ /* 0x000fe200030f0c10 */
[----:B------:R-:W-:Y:S01]  /*1660*/  IMAD.U32 R9, RZ, RZ, UR6 ;  /* 0x00000006ff097e24 */ /* 0x000fe2000f8e00ff */
[----:B------:R-:W-:Y:S01]  /*1670*/  @!P2 IADD3 R16, P6, R26, UR28, RZ ;  /* 0x0000001c1a10ac10 */ /* 0x000fe2000ffde0ff */
[----:B------:R-:W-:Y:S01]  /*1680*/  IMAD R21, R25, UR8, RZ ;  /* 0x0000000819157c24 */ /* 0x000fe2000f8e02ff */
[----:B------:R-:W-:Y:S01]  /*1690*/  LOP3.LUT R241, R241, R8, RZ, 0x3c, !PT ;  /* 0x00000008f1f17212 */ /* 0x000fe200078e3cff */
[----:B------:R-:W-:Y:S01]  /*16a0*/  @!P5 LDGSTS.E.BYPASS.LTC128B.128 [R19+0x8800], desc[UR18][R28.64] ;  /* 0x088000001c13dfae */ /* 0x000fe2000b901d52 */
[----:B------:R-:W-:Y:S01]  /*16b0*/  @!P2 IADD3.X R18, R27, UR29, R9, P6, !PT ;  /* 0x0000001d1b12ac10 */ /* 0x000fe2000b7fe409 */
[----:B------:R-:W-:Y:S01]  /*16c0*/  IMAD R21, R24, UR9, R21 ;  /* 0x0000000918157c24 */ /* 0x000fe2000f8e0215 */
[----:B------:R-:W1:Y:S01]  /*16d0*/  @!P1 LDC.64 R8, c[0x0][0x218] ;  /* 0x00008600ff089b82 */ /* 0x000e620000000a00 */
[----:B------:R-:W-:Y:S01]  /*16e0*/  @!P5 LDGSTS.E.BYPASS.LTC128B.128 [R19+0xa800], desc[UR18][R28.64+0x80] ;  /* 0x0a8000801c13dfae */ /* 0x000fe2000b901d52 */
[C---:B---3--:R-:W-:Y:S01]  /*16f0*/  @!P2 LEA R22, P6, R16.reuse, R6, 0x1 ;  /* 0x000000061016a211 */ /* 0x048fe200078c08ff */
[----:B------:R-:W-:Y:S01]  /*1700*/  @!P1 IMAD.WIDE.U32 R26, R11, 0x30, R26 ;  /* 0x000000300b1a9825 */ /* 0x000fe200078e001a */
[----:B------:R-:W-:Y:S01]  /*1710*/  ULDC.64 UR6, c[0x0][0x268] ;  /* 0x00009a0000067ab9 */ /* 0x000fe20000000a00 */
[----:B------:R-:W-:Y:S01]  /*1720*/  @!P5 LDGSTS.E.BYPASS.LTC128B.128 [R19+0xc800], desc[UR18][R28.64+0x100] ;  /* 0x0c8001001c13dfae */ /* 0x000fe2000b901d52 */
[----:B------:R-:W-:Y:S01]  /*1730*/  @!P2 LEA.HI.X R23, R16, R7, R18, 0x1, P6 ;  /* 0x000000071017a211 */ /* 0x000fe200030f0c12 */
[----:B------:R-:W-:Y:S01]  /*1740*/  IMAD R243, R10, UR6, RZ ;  /* 0x000000060af37c24 */ /* 0x000fe2000f8e02ff */
[----:B------:R-:W-:Y:S01]  /*1750*/  IADD3 R246, P6, R30, UR26, RZ ;  /* 0x0000001a1ef67c10 */ /* 0x000fe2000ffde0ff */
[----:B------:R1:W-:Y:S01]  /*1760*/  @!P5 LDGSTS.E.BYPASS.LTC128B.128 [R19+0xe800], desc[UR18][R28.64+0x180] ;  /* 0x0e8001801c13dfae */ /* 0x0003e2000b901d52 */
[----:B------:R-:W-:Y:S01]  /*1770*/  ISETP.GE.AND P5, PT, R24, UR20, PT ;  /* 0x0000001418007c0c */ /* 0x000fe2000bfa6270 */
[----:B------:R-:W-:Y:S01]  /*1780*/  UIMAD UR20, UR21, UR8, URZ ;  /* 0x00000008151472a4 */ /* 0x000fe2000f8e023f */
[----:B------:R-:W-:Y:S01]  /*1790*/  IADD3.X R247, R31, UR22, R21, P6, !PT ;  /* 0x000000161ff77c10 */ /* 0x000fe2000b7fe415 */
[----:B------:R-:W-:Y:S01]  /*17a0*/  @!UP0 UIMAD UR21, UR11, 0x30, URZ ;  /* 0x000000300b1588a4 */ /* 0x000fe2000f8e023f */
[----:B------:R-:W-:Y:S01]  /*17b0*/  @!P2 LDGSTS.E.BYPASS.LTC128B.128 [R17+0x9000], desc[UR18][R22.64] ;  /* 0x090000001611afae */ /* 0x000fe2000b901d52 */
[----:B------:R-:W-:Y:S01]  /*17c0*/  UIMAD.WIDE.U32 UR26, UR17, UR8, URZ ;  /* 0x00000008111a72a5 */ /* 0x000fe2000f8e003f */
[C---:B------:R-:W-:Y:S01]  /*17d0*/  IMAD R243, R14.reuse, UR7, R243 ;  /* 0x000000070ef37c24 */ /* 0x040fe2000f8e02f3 */
[----:B------:R-:W-:Y:S01]  /*17e0*/  UIMAD UR20, UR17, UR9, UR20 ;  /* 0x00000009111472a4 */ /* 0x000fe2000f8e0214 */
[----:B------:R-:W-:Y:S01]  /*17f0*/  @!P2 LDGSTS.E.BYPASS.LTC128B.128 [R17+0xb000], desc[UR18][R22.64+0x80] ;  /* 0x0b0000801611afae */ /* 0x000fe2000b901d52 */
[----:B------:R-:W-:Y:S01]  /*1800*/  @!P1 VIADD R10, R27, UR21 ;  /* 0x000000151b0a9c36 */ /* 0x000fe20008000000 */
[----:B------:R-:W-:Y:S01]  /*1810*/  VOTEU.ALL UP0, P0 ;  /* 0x00000000003f7886 */ /* 0x000fe20000000000 */
[----:B------:R-:W-:Y:S01]  /*1820*/  UIADD3 UR20, UR27, UR20, URZ ;  /* 0x000000141b147290 */ /* 0x000fe2000fffe03f */
[----:B------:R-:W-:Y:S01]  /*1830*/  @!P2 LDGSTS.E.BYPASS.LTC128B.128 [R17+0xd000], desc[UR18][R22.64+0x100] ;  /* 0x0d0001001611afae */ /* 0x000fe2000b901d52 */
[----:B------:R-:W2:Y:S01]  /*1840*/  @!P5 LDC.64 R6, c[0x0][0x220] ;  /* 0x00008800ff06db82 */ /* 0x000ea20000000a00 */
[----:B------:R-:W-:Y:S01]  /*1850*/  IMAD.WIDE.U32 R246, R14, UR6, R246 ;  /* 0x000000060ef67c25 */ /* 0x000fe2000f8e00f6 */
[----:B------:R-:W-:Y:S01]  /*1860*/  USHF.L.U32 UR6, UR9, 0x5, URZ ;  /* 0x0000000509067899 */ /* 0x000fe2000800063f */
[----:B------:R3:W-:Y:S02]  /*1870*/  @!P2 LDGSTS.E.BYPASS.LTC128B.128 [R17+0xf000], desc[UR18][R22.64+0x180] ;  /* 0x0f0001801611afae */ /* 0x0007e4000b901d52 */
[----:B------:R-:W-:-:S02]  /*1880*/  IMAD.U32 R18, RZ, RZ, UR26 ;  /* 0x0000001aff127e24 */ /* 0x000fc4000f8e00ff */
[----:B------:R-:W-:Y:S02]  /*1890*/  IMAD.IADD R243, R247, 0x1, R243 ;  /* 0x00000001f7f37824 */ /* 0x000fe400078e02f3 */
[----:B------:R-:W-:Y:S01]  /*18a0*/  IMAD R241, R2, 0x200, R241 ;  /* 0x0000020002f17824 */ /* 0x000fe200078e02f1 */
[----:B------:R-:W-:Y:S01]  /*18b0*/  LEA R24, P2, R18, R246, 0x6 ;  /* 0x000000f612187211 */ /* 0x000fe200078430ff */
[----:B------:R-:W-:Y:S01]  /*18c0*/  IMAD.SHL.U32 R2, R2, 0x8, RZ ;  /* 0x0000000802027824 */ /* 0x000fe200078e00ff */
[C---:B-1----:R-:W-:Y:S01]  /*18d0*/  @!P1 LEA R28, P6, R26.reuse, R8, 0x1 ;  /* 0x000000081a1c9211 */ /* 0x042fe200078c08ff */
[----:B------:R-:W-:Y:S01]  /*18e0*/  IMAD.U32 R8, RZ, RZ, UR20 ;  /* 0x00000014ff087e24 */ /* 0x000fe2000f8e00ff */
[----:B------:R-:W-:Y:S01]  /*18f0*/  UIMAD.WIDE.U32 UR20, UR8, 0x20, URZ ;  /* 0x00000020081478a5 */ /* 0x000fe2000f8e003f */
[----:B------:R-:W-:Y:S01]  /*1900*/  IMAD.U32 R19, RZ, RZ, UR27 ;  /* 0x0000001bff137e24 */ /* 0x000fe2000f8e00ff */
[----:B------:R-:W-:Y:S01]  /*1910*/  @!P1 LEA.HI.X R29, R26, R9, R10, 0x1, P6 ;  /* 0x000000091a1d9211 */ /* 0x000fe200030f0c0a */
[----:B------:R-:W-:Y:S01]  /*1920*/  IMAD.U32 R9, RZ, RZ, UR8 ;  /* 0x00000008ff097e24 */ /* 0x000fe2000f8e00ff */
[----:B------:R-:W1:Y:S01]  /*1930*/  @!P4 LDC.64 R10, c[0x0][0x220] ;  /* 0x00008800ff0acb82 */ /* 0x000e620000000a00 */
[----:B------:R-:W-:Y:S01]  /*1940*/  LEA.HI.X R25, R18, R243, R8, 0x6, P2 ;  /* 0x000000f312197211 */ /* 0x000fe200010f3408 */
[----:B------:R-:W-:Y:S01]  /*1950*/  IMAD.U32 R8, RZ, RZ, UR6 ;  /* 0x00000006ff087e24 */ /* 0x000fe2000f8e00ff */
[----:B------:R-:W-:Y:S01]  /*1960*/  @!P1 LDGSTS.E.BYPASS.LTC128B.128 [R15+0x9800], desc[UR18][R28.64] ;  /* 0x098000001c0f9fae */ /* 0x000fe2000b901d52 */
[----:B------:R-:W-:Y:S01]  /*1970*/  @!P4 LEA R16, P2, R9, R24, 0x4 ;  /* 0x000000180910c211 */ /* 0x000fe200078420ff */
[----:B------:R-:W-:Y:S01]  /*1980*/  @!UP0 UIMAD UR6, UR9, 0x30, URZ ;  /* 0x00000030090688a4 */ /* 0x000fe2000f8e023f */
[C---:B--2---:R-:W-:Y:S01]  /*1990*/  @!P5 LEA R18, P6, R24.reuse, R6, 0x1 ;  /* 0x000000061812d211 */ /* 0x044fe200078c08ff */
[----:B------:R-:W-:Y:S01]  /*19a0*/  @!P1 LDGSTS.E.BYPASS.LTC128B.128 [R15+0xb800], desc[UR18][R28.64+0x80] ;  /* 0x0b8000801c0f9fae */ /* 0x000fe2000b901d52 */
[----:B------:R-:W-:Y:S01]  /*19b0*/  IMAD.U32 R6, RZ, RZ, UR8 ;  /* 0x00000008ff067e24 */ /* 0x000fe2000f8e00ff */
[----:B------:R-:W-:Y:S01]  /*19c0*/  LEA R241, R241, UR4, 0x1 ;  /* 0x00000004f1f17c11 */ /* 0x000fe2000f8e08ff */
[----:B------:R-:W-:Y:S01]  /*19d0*/  UISETP.GE.AND UP0, UPT, UR13, 0x41, UPT ;  /* 0x000000410d00788c */ /* 0x000fe2000bf06270 */
[----:B------:R-:W-:Y:S01]  /*19e0*/  @!P1 LDGSTS.E.BYPASS.LTC128B.128 [R15+0xd800], desc[UR18][R28.64+0x100] ;  /* 0x0d8001001c0f9fae */ /* 0x000fe2000b901d52 */
[----:B---3--:R-:W-:Y:S01]  /*19f0*/  IMAD.U32 R17, RZ, RZ, UR9 ;  /* 0x00000009ff117e24 */ /* 0x008fe2000f8e00ff */
[C---:B------:R-:W-:Y:S01]  /*1a00*/  @!P5 LEA.HI.X R19, R24.reuse, R7, R25, 0x1, P6 ;  /* 0x000000071813d211 */ /* 0x040fe200030f0c19 */
[----:B------:R-:W-:Y:S01]  /*1a10*/  VIADD R239, R241, 0x8020 ;  /* 0x00008020f1ef7836 */ /* 0x000fe20000000000 */
[----:B------:R2:W-:Y:S01]  /*1a20*/  @!P1 LDGSTS.E.BYPASS.LTC128B.128 [R15+0xf800], desc[UR18][R28.64+0x180] ;  /* 0x0f8001801c0f9fae */ /* 0x0005e2000b901d52 */
[----:B------:R-:W-:-:S02]  /*1a30*/  @!P3 IADD3 R14, P1, R24, UR20, RZ ;  /* 0x00000014180ebc10 */ /* 0x000fc4000ff3e0ff */
[----:B------:R-:W-:Y:S01]  /*1a40*/  @!P4 LEA.HI.X R17, R20, R25, R17, 0x4, P2 ;  /* 0x000000191411c211 */ /* 0x000fe200010f2411 */
[----:B------:R-:W0:Y:S01]  /*1a50*/  LDGDEPBAR ;  /* 0x00000000000079af */ /* 0x000e220000000000 */
[----:B--2---:R-:W-:Y:S01]  /*1a60*/  @!P3 IADD3.X R15, R25, UR21, R8, P1, !PT ;  /* 0x00000015190fbc10 */ /* 0x004fe20008ffe408 */
[----:B------:R-:W-:-:S04]  /*1a70*/  DEPBAR.LE SB0, 0x0 ;  /* 0x000080000000791a */ /* 0x000fc80000000000 */
[----:B------:R-:W-:Y:S01]  /*1a80*/  BAR.SYNC.DEFER_BLOCKING 0x0 ;  /* 0x0000000000007b1d */ /* 0x000fe20000010000 */
[----:B------:R-:W-:Y:S01]  /*1a90*/  @!P0 IMAD.WIDE.U32 R24, R6, 0x30, R24 ;  /* 0x0000003006188825 */ /* 0x000fe200078e0018 */
[----:B-1----:R-:W-:-:S06]  /*1aa0*/  @!P4 LEA R10, P1, R16, R10, 0x1 ;  /* 0x0000000a100ac211 */ /* 0x002fcc00078208ff */
[----:B------:R-:W1:Y:S01]  /*1ab0*/  @!P3 LDC.64 R8, c[0x0][0x220] ;  /* 0x00008800ff08bb82 */ /* 0x000e620000000a00 */
[----:B------:R-:W-:Y:S01]  /*1ac0*/  @!P4 LEA.HI.X R11, R16, R11, R17, 0x1, P1 ;  /* 0x0000000b100bc211 */ /* 0x000fe200008f0c11 */
[----:B------:R-:W-:-:S05]  /*1ad0*/  IMAD.SHL.U32 R16, R12, 0x40, RZ ;  /* 0x000000400c107824 */ /* 0x000fca00078e00ff */
[----:B------:R-:W-:Y:S01]  /*1ae0*/  LOP3.LUT R17, R16, 0x1c0, RZ, 0xc0, !PT ;  /* 0x000001c010117812 */ /* 0x000fe200078ec0ff */
[----:B------:R-:W2:Y:S01]  /*1af0*/  @!P0 LDC.64 R6, c[0x0][0x220] ;  /* 0x00008800ff068b82 */ /* 0x000ea20000000a00 */
[----:B------:R-:W-:Y:S01]  /*1b00*/  SHF.R.S32.HI R16, RZ, 0x5, R5 ;  /* 0x00000005ff107819 */ /* 0x000fe20000011405 */
[----:B------:R-:W-:Y:S01]  /*1b10*/  @!P0 VIADD R5, R25, UR6 ;  /* 0x0000000619058c36 */ /* 0x000fe20008000000 */
[----:B------:R-:W-:Y:S01]  /*1b20*/  LOP3.LUT R2, R17, 0x8, R2, 0xf8, !PT ;  /* 0x0000000811027812 */ /* 0x000fe200078ef802 */
[----:B------:R-:W-:Y:S01]  /*1b30*/  ULDC UR6, c[0x0][0x39c] ;  /* 0x0000e70000067ab9 */ /* 0x000fe20000000800 */
[----:B------:R-:W-:Y:S01]  /*1b40*/  SHF.R.U32.HI R17, RZ, 0x3, R17 ;  /* 0x00000003ff117819 */ /* 0x000fe20000011611 */
[----:B------:R-:W-:-:S03]  /*1b50*/  IMAD R13, R16, 0x400, R105 ;  /* 0x00000400100d7824 */ /* 0x000fc600078e0269 */
[----:B------:R-:W-:Y:S01]  /*1b60*/  LOP3.LUT R2, R2, R17, RZ, 0x3c, !PT ;  /* 0x0000001102027212 */ /* 0x000fe200078e3cff */
[----:B------:R-:W-:Y:S04]  /*1b70*/  @P5 STS.128 [R244+0x10000], RZ ;  /* 0x010000fff4005388 */ /* 0x000fe80000000c00 */
[----:B------:R-:W-:Y:S01]  /*1b80*/  @P5 STS.128 [R244+0x12000], RZ ;  /* 0x012000fff4005388 */ /* 0x000fe20000000c00 */
[----:B------:R-:W-:-:S03]  /*1b90*/  IMAD.IADD R242, R2, 0x1, R13 ;  /* 0x0000000102f27824 */ /* 0x000fc600078e020d */
[----:B------:R-:W-:Y:S02]  /*1ba0*/  @P5 STS.128 [R244+0x14000], RZ ;  /* 0x014000fff4005388 */ /* 0x000fe40000000c00 */
[----:B------:R-:W-:Y:S02]  /*1bb0*/  LEA R242, R242, UR4, 0x1 ;  /* 0x00000004f2f27c11 */ /* 0x000fe4000f8e08ff */
[----:B------:R-:W-:Y:S04]  /*1bc0*/  @P5 STS.128 [R244+0x16000], RZ ;  /* 0x016000fff4005388 */ /* 0x000fe80000000c00 */
[----:B------:R-:W-:Y:S01]  /*1bd0*/  @!PT LDS RZ, [RZ] ;  /* 0x00000000fffff984 */ /* 0x000fe20000000800 */
[----:B------:R-:W-:Y:S01]  /*1be0*/  @!PT LDS RZ, [RZ] ;  /* 0x00000000fffff984 */ /* 0x000fe20000000800 */
[----:B------:R-:W-:Y:S01]  /*1bf0*/  @!PT LDS RZ, [RZ] ;  /* 0x00000000fffff984 */ /* 0x000fe20000000800 */
[----:B------:R-:W-:Y:S04]  /*1c00*/  @!P5 LDGSTS.E.BYPASS.LTC128B.128 [R244+0x10000], desc[UR18][R18.64] ;  /* 0x1000000012f4dfae */ /* 0x000fe8000b901d52 */
[----:B------:R-:W-:Y:S04]  /*1c10*/  @!P5 LDGSTS.E.BYPASS.LTC128B.128 [R244+0x12000], desc[UR18][R18.64+0x80] ;  /* 0x1200008012f4dfae */ /* 0x000fe8000b901d52 */
[----:B------:R-:W-:Y:S04]  /*1c20*/  @!P5 LDGSTS.E.BYPASS.LTC128B.128 [R244+0x14000], desc[UR18][R18.64+0x100] ;  /* 0x1400010012f4dfae */ /* 0x000fe8000b901d52 */
[----:B------:R-:W-:Y:S01]  /*1c30*/  @!P5 LDGSTS.E.BYPASS.LTC128B.128 [R244+0x16000], desc[UR18][R18.64+0x180] ;  /* 0x1600018012f4dfae */ /* 0x000fe2000b901d52 */
[----:B-1----:R-:W-:-:S03]  /*1c40*/  @!P3 LEA R8, P5, R14, R8, 0x1 ;  /* 0x000000080e08b211 */ /* 0x002fc600078a08ff */
[----:B------:R-:W-:Y:S01]  /*1c50*/  @P4 STS.128 [R244+0x10800], RZ ;  /* 0x010800fff4004388 */ /* 0x000fe20000000c00 */
[----:B------:R-:W-:Y:S02]  /*1c60*/  R2P PR, R12, 0x6 ;  /* 0x000000060c007804 */ /* 0x000fe40000000000 */
[----:B------:R-:W-:Y:S01]  /*1c70*/  @!P3 LEA.HI.X R9, R14, R9, R15, 0x1, P5 ;  /* 0x000000090e09b211 */ /* 0x000fe200028f0c0f */
[----:B------:R-:W-:Y:S01]  /*1c80*/  @P4 STS.128 [R244+0x12800], RZ ;  /* 0x012800fff4004388 */ /* 0x000fe20000000c00 */
[----:B--2---:R-:W-:-:S03]  /*1c90*/  @!P0 LEA R14, P5, R24, R6, 0x1 ;  /* 0x00000006180e8211 */ /* 0x004fc600078a08ff */
[----:B------:R-:W-:Y:S01]  /*1ca0*/  @P4 STS.128 [R244+0x14800], RZ ;  /* 0x014800fff4004388 */ /* 0x000fe20000000c00 */
[----:B------:R-:W-:Y:S01]  /*1cb0*/  @!P0 LEA.HI.X R15, R24, R7, R5, 0x1, P5 ;  /* 0x00000007180f8211 */ /* 0x000fe200028f0c05 */
[----:B------:R-:W-:Y:S02]  /*1cc0*/  IMAD.MOV.U32 R7, RZ, RZ, 0x10 ;  /* 0x00000010ff077424 */ /* 0x000fe400078e00ff */
[----:B------:R-:W-:Y:S01]  /*1cd0*/  @P4 STS.128 [R244+0x16800], RZ ;  /* 0x016800fff4004388 */ /* 0x000fe20000000c00 */
[----:B------:R-:W-:Y:S02]  /*1ce0*/  IMAD.MOV.U32 R5, RZ, RZ, 0x20 ;  /* 0x00000020ff057424 */ /* 0x000fe400078e00ff */
[----:B------:R-:W-:Y:S01]  /*1cf0*/  SEL R7, R7, 0xfffffff0, !P1 ;  /* 0xfffffff007077807 */ /* 0x000fe20004800000 */
[----:B------:R-:W-:Y:S01]  /*1d00*/  @!PT LDS RZ, [RZ] ;  /* 0x00000000fffff984 */ /* 0x000fe20000000800 */
[----:B------:R-:W-:Y:S01]  /*1d10*/  @!PT LDS RZ, [RZ] ;  /* 0x00000000fffff984 */ /* 0x000fe20000000800 */
[----:B------:R-:W-:Y:S01]  /*1d20*/  @!PT LDS RZ, [RZ] ;  /* 0x00000000fffff984 */ /* 0x000fe20000000800 */
[----:B------:R-:W-:Y:S02]  /*1d30*/  @!P4 LDGSTS.E.BYPASS.LTC128B.128 [R244+0x10800], desc[UR18][R10.64] ;  /* 0x108000000af4cfae */ /* 0x000fe4000b901d52 */
[----:B------:R-:W-:-:S02]  /*1d40*/  SEL R5, R5, 0xffffffe0, !P2 ;  /* 0xffffffe005057807 */ /* 0x000fc40005000000 */
[----:B------:R-:W-:Y:S01]  /*1d50*/  @!P4 LDGSTS.E.BYPASS.LTC128B.128 [R244+0x12800], desc[UR18][R10.64+0x80] ;  /* 0x128000800af4cfae */ /* 0x000fe2000b901d52 */
[----:B------:R-:W-:Y:S01]  /*1d60*/  R2P PR, R0, 0x6 ;  /* 0x0000000600007804 */ /* 0x000fe20000000000 */
[----:B------:R-:W-:Y:S02]  /*1d70*/  VIADD R0, R241, 0x8000 ;  /* 0x00008000f1007836 */ /* 0x000fe40000000000 */
[----:B------:R-:W-:Y:S01]  /*1d80*/  @!P4 LDGSTS.E.BYPASS.LTC128B.128 [R244+0x14800], desc[UR18][R10.64+0x100] ;  /* 0x148001000af4cfae */ /* 0x000fe2000b901d52 */
[--C-:B------:R-:W-:Y:S02]  /*1d90*/  IMAD R240, R7, 0x2, R242.reuse ;  /* 0x0000000207f07824 */ /* 0x100fe400078e02f2 */
[C---:B------:R-:W-:Y:S01]  /*1da0*/  IMAD R238, R5.reuse, 0x2, R242 ;  /* 0x0000000205ee7824 */ /* 0x040fe200078e02f2 */
[----:B------:R-:W-:Y:S01]  /*1db0*/  @!P4 LDGSTS.E.BYPASS.LTC128B.128 [R244+0x16800], desc[UR18][R10.64+0x180] ;  /* 0x168001800af4cfae */ /* 0x000fe2000b901d52 */
[----:B------:R-:W-:-:S03]  /*1dc0*/  IMAD R237, R5, 0x2, R240 ;  /* 0x0000000205ed7824 */ /* 0x000fc600078e02f0 */
[----:B------:R-:W-:Y:S02]  /*1dd0*/  @P3 STS.128 [R244+0x11000], RZ ;  /* 0x011000fff4003388 */ /* 0x000fe40000000c00 */
[----:B------:R-:W-:Y:S02]  /*1de0*/  @P1 VIADD R239, R0, 0xffffffe0 ;  /* 0xffffffe000ef1836 */ /* 0x000fe40000000000 */
[----:B------:R-:W-:Y:S01]  /*1df0*/  @P3 STS.128 [R244+0x13000], RZ ;  /* 0x013000fff4003388 */ /* 0x000fe20000000c00 */
[----:B------:R-:W-:-:S03]  /*1e00*/  IMAD.MOV.U32 R0, RZ, RZ, 0x40 ;  /* 0x00000040ff007424 */ /* 0x000fc600078e00ff */
[----:B------:R-:W-:Y:S02]  /*1e10*/  @P3 STS.128 [R244+0x15000], RZ ;  /* 0x015000fff4003388 */ /* 0x000fe40000000c00 */
[----:B------:R-:W-:Y:S02]  /*1e20*/  SEL R0, R0, 0xffffffc0, !P2 ;  /* 0xffffffc000007807 */ /* 0x000fe40005000000 */
[----:B------:R-:W-:Y:S03]  /*1e30*/  @P3 STS.128 [R244+0x17000], RZ ;  /* 0x017000fff4003388 */ /* 0x000fe60000000c00 */
[----:B------:R-:W-:Y:S01]  /*1e40*/  IMAD.IADD R235, R241, 0x1, R0 ;  /* 0x00000001f1eb7824 */ /* 0x000fe200078e0200 */
[----:B------:R-:W-:Y:S01]  /*1e50*/  @!PT LDS RZ, [RZ] ;  /* 0x00000000fffff984 */ /* 0x000fe20000000800 */
[----:B------:R-:W-:Y:S01]  /*1e60*/  @!PT LDS RZ, [RZ] ;  /* 0x00000000fffff984 */ /* 0x000fe20000000800 */
[----:B------:R-:W-:Y:S01]  /*1e70*/  @!PT LDS RZ, [RZ] ;  /* 0x00000000fffff984 */ /* 0x000fe20000000800 */
[----:B------:R-:W-:Y:S01]  /*1e80*/  @!P3 LDGSTS.E.BYPASS.LTC128B.128 [R244+0x11000], desc[UR18][R8.64] ;  /* 0x1100000008f4bfae */ /* 0x000fe2000b901d52 */
[----:B------:R-:W-:-:S03]  /*1e90*/  IMAD.IADD R228, R0, 0x1, R239 ;  /* 0x0000000100e47824 */ /* 0x000fc600078e02ef */
        /* <DEDUP_REMOVED lines=15> */
[----:B------:R-:W2:Y:S04]  /*1f90*/  LDSM.16.M88.4 R20, [R241+0x8000] ;  /* 0x00800000f114783b */ /* 0x000ea80000000200 */
[----:B------:R-:W-:Y:S04]  /*1fa0*/  LDSM.16.M88.4 R36, [R240] ;  /* 0x00000000f024783b */ /* 0x000fe80000000200 */
[----:B------:R-:W-:Y:S04]  /*1fb0*/  LDSM.16.M88.4 R68, [R239] ;  /* 0x00000000ef44783b */ /* 0x000fe80000000200 */
[----:B------:R-:W3:Y:S04]  /*1fc0*/  LDSM.16.M88.4 R44, [R241+0x8800] ;  /* 0x00880000f12c783b */ /* 0x000ee80000000200 */
[----:B------:R-:W4:Y:S04]  /*1fd0*/  LDSM.16.M88.4 R56, [R241+0x9000] ;  /* 0x00900000f138783b */ /* 0x000f280000000200 */
[----:B------:R-:W-:Y:S04]  /*1fe0*/  LDSM.16.M88.4 R76, [R238] ;  /* 0x00000000ee4c783b */ /* 0x000fe80000000200 */
[----:B------:R-:W-:Y:S04]  /*1ff0*/  LDSM.16.M88.4 R88, [R235+0x8000] ;  /* 0x00800000eb58783b */ /* 0x000fe80000000200 */
[----:B------:R-:W5:Y:S04]  /*2000*/  LDSM.16.M88.4 R40, [R241+0x9800] ;  /* 0x00980000f128783b */ /* 0x000f680000000200 */
[----:B-1----:R-:W1:Y:S04]  /*2010*/  LDSM.16.M88.4 R12, [R239+0x800] ;  /* 0x00080000ef0c783b */ /* 0x002e680000000200 */
[----:B------:R-:W1:Y:S01]  /*2020*/  LDSM.16.M88.4 R48, [R239+0x1000] ;  /* 0x00100000ef30783b */ /* 0x000e620000000200 */
[C---:B--2---:R-:W-:Y:S03]  /*2030*/  HMMA.16816.F32 R8, R52.reuse, R20, RZ ;  /* 0x000000143408723c */ /* 0x044fe600000018ff */
[----:B------:R-:W-:Y:S04]  /*2040*/  LDSM.16.M88.4 R24, [R237] ;  /* 0x00000000ed18783b */ /* 0x000fe80000000200 */
[----:B------:R-:W2:Y:S01]  /*2050*/  LDSM.16.M88.4 R84, [R228] ;  /* 0x00000000e454783b */ /* 0x000ea20000000200 */
[C---:B------:R-:W-:Y:S03]  /*2060*/  HMMA.16816.F32 R20, R52.reuse, R22, RZ ;  /* 0x000000163414723c */ /* 0x040fe600000018ff */
[----:B------:R-:W2:Y:S03]  /*2070*/  LDSM.16.M88.4 R64, [R239+0x1800] ;  /* 0x00180000ef40783b */ /* 0x000ea60000000200 */
[C---:B---3--:R-:W-:Y:S01]  /*2080*/  HMMA.16816.F32 R32, R52.reuse, R44, RZ ;  /* 0x0000002c3420723c */ /* 0x048fe200000018ff */
[----:B------:R-:W3:Y:S04]  /*2090*/  LDSM.16.M88.4 R16, [R235+0x8800] ;  /* 0x00880000eb10783b */ /* 0x000ee80000000200 */
[----:B------:R-:W3:Y:S01]  /*20a0*/  LDSM.16.M88.4 R28, [R235+0x9000] ;  /* 0x00900000eb1c783b */ /* 0x000ee20000000200 */
[----:B----4-:R-:W-:Y:S03]  /*20b0*/  HMMA.16816.F32 R60, R52, R56, RZ ;  /* 0x00000038343c723c */ /* 0x010fe600000018ff */
[----:B------:R-:W-:Y:S03]  /*20c0*/  LDSM.16.M88.4 R72, [R235+0x9800] ;  /* 0x00980000eb48783b */ /* 0x000fe60000000200 */
[----:B------:R-:W-:Y:S01]  /*20d0*/  HMMA.16816.F32 R8, R36, R68, R8 ;  /* 0x000000442408723c */ /* 0x000fe20000001808 */
[----:B------:R-:W-:Y:S04]  /*20e0*/  LDSM.16.M88.4 R96, [R241+0xc800] ;  /* 0x00c80000f160783b */ /* 0x000fe80000000200 */
[----:B------:R-:W-:Y:S01]  /*20f0*/  LDSM.16.M88.4 R92, [R235+0xc000] ;  /* 0x00c00000eb5c783b */ /* 0x000fe20000000200 */
[C---:B------:R-:W-:Y:S03]  /*2100*/  HMMA.16816.F32 R44, R52.reuse, R46, RZ ;  /* 0x0000002e342c723c */ /* 0x040fe600000018ff */
[----:B------:R-:W-:Y:S03]  /*2110*/  LDSM.16.M88.4 R100, [R239+0x5000] ;  /* 0x00500000ef64783b */ /* 0x000fe60000000200 */
[C---:B------:R-:W-:Y:S01]  /*2120*/  HMMA.16816.F32 R56, R52.reuse, R58, RZ ;  /* 0x0000003a3438723c */ /* 0x040fe200000018ff */
[----:B------:R-:W0:Y:S05]  /*2130*/  LDGDEPBAR ;  /* 0x00000000000079af */ /* 0x000e2a0000000000 */
[----:B-----5:R-:W-:Y:S06]  /*2140*/  HMMA.16816.F32 R80, R52, R40, RZ ;  /* 0x000000283450723c */ /* 0x020fec00000018ff */
[----:B------:R-:W-:Y:S06]  /*2150*/  HMMA.16816.F32 R8, R76, R88, R8 ;  /* 0x000000584c08723c */ /* 0x000fec0000001808 */
[----:B------:R-:W-:Y:S01]  /*2160*/  HMMA.16816.F32 R52, R52, R42, RZ ;  /* 0x0000002a3434723c */ /* 0x000fe200000018ff */
[----:B------:R-:W-:Y:S05]  /*2170*/  LDSM.16.M88.4 R40, [R228+0x1000] ;  /* 0x00100000e428783b */ /* 0x000fea0000000200 */
[C---:B------:R-:W-:Y:S01]  /*2180*/  HMMA.16816.F32 R20, R36.reuse, R70, R20 ;  /* 0x000000462414723c */ /* 0x040fe20000001814 */
[----:B------:R-:W-:Y:S05]  /*2190*/  LDSM.16.M88.4 R68, [R241+0xa000] ;  /* 0x00a00000f144783b */ /* 0x000fea0000000200 */
[C---:B-1----:R-:W-:Y:S06]  /*21a0*/  HMMA.16816.F32 R32, R36.reuse, R12, R32 ;  /* 0x0000000c2420723c */ /* 0x042fec0000001820 */
[C---:B------:R-:W-:Y:S01]  /*21b0*/  HMMA.16816.F32 R44, R36.reuse, R14, R44 ;  /* 0x0000000e242c723c */ /* 0x040fe2000000182c */
[----:B------:R-:W-:Y:S05]  /*21c0*/  LDSM.16.M88.4 R12, [R228+0x800] ;  /* 0x00080000e40c783b */ /* 0x000fea0000000200 */
[C---:B------:R-:W-:Y:S06]  /*21d0*/  HMMA.16816.F32 R60, R36.reuse, R48, R60 ;  /* 0x00000030243c723c */ /* 0x040fec000000183c */
[----:B------:R-:W-:Y:S01]  /*21e0*/  HMMA.16816.F32 R56, R36, R50, R56 ;  /* 0x000000322438723c */ /* 0x000fe20000001838 */
[----:B------:R-:W1:Y:S05]  /*21f0*/  LDSM.16.M88.4 R48, [R242+0x2000] ;  /* 0x00200000f230783b */ /* 0x000e6a0000000200 */
[----:B--2---:R-:W-:Y:S06]  /*2200*/  HMMA.16816.F32 R8, R24, R84, R8 ;  /* 0x000000541808723c */ /* 0x004fec0000001808 */
[C---:B------:R-:W-:Y:S06]  /*2210*/  HMMA.16816.F32 R80, R36.reuse, R64, R80 ;  /* 0x000000402450723c */ /* 0x040fec0000001850 */
[----:B------:R-:W-:Y:S01]  /*2220*/  HMMA.16816.F32 R36, R36, R66, R52 ;  /* 0x000000422424723c */ /* 0x000fe20000001834 */
[----:B------:R-:W-:Y:S04]  /*2230*/  LDSM.16.M88.4 R64, [R228+0x1800] ;  /* 0x00180000e440783b */ /* 0x000fe80000000200 */
[----:B------:R-:W-:Y:S01]  /*2240*/  LDSM.16.M88.4 R52, [R241+0xb000] ;  /* 0x00b00000f134783b */ /* 0x000fe20000000200 */
[C---:B------:R-:W-:Y:S03]  /*2250*/  HMMA.16816.F32 R20, R76.reuse, R90, R20 ;  /* 0x0000005a4c14723c */ /* 0x040fe60000001814 */
[----:B------:R-:W-:Y:S03]  /*2260*/  LDSM.16.M88.4 R88, [R239+0x2000] ;  /* 0x00200000ef58783b */ /* 0x000fe60000000200 */
[C---:B---3--:R-:W-:Y:S06]  /*2270*/  HMMA.16816.F32 R32, R76.reuse, R16, R32 ;  /* 0x000000104c20723c */ /* 0x048fec0000001820 */
[C---:B------:R-:W-:Y:S01]  /*2280*/  HMMA.16816.F32 R44, R76.reuse, R18, R44 ;  /* 0x000000124c2c723c */ /* 0x040fe2000000182c */
[----:B------:R-:W-:Y:S05]  /*2290*/  LDSM.16.M88.4 R16, [R241+0xa800] ;  /* 0x00a80000f110783b */ /* 0x000fea0000000200 */
[C---:B------:R-:W-:Y:S06]  /*22a0*/  HMMA.16816.F32 R60, R76.reuse, R28, R60 ;  /* 0x0000001c4c3c723c */ /* 0x040fec000000183c */
[----:B------:R-:W-:Y:S01]  /*22b0*/  HMMA.16816.F32 R56, R76, R30, R56 ;  /* 0x0000001e4c38723c */ /* 0x000fe20000001838 */
[----:B------:R-:W2:Y:S05]  /*22c0*/  LDSM.16.M88.4 R28, [R240+0x2000] ;  /* 0x00200000f01c783b */ /* 0x000eaa0000000200 */
[----:B-1----:R-:W-:Y:S06]  /*22d0*/  HMMA.16816.F32 R8, R48, R68, R8 ;  /* 0x000000443008723c */ /* 0x002fec0000001808 */
[C---:B------:R-:W-:Y:S06]  /*22e0*/  HMMA.16816.F32 R80, R76.reuse, R72, R80 ;  /* 0x000000484c50723c */ /* 0x040fec0000001850 */
[----:B------:R-:W-:Y:S01]  /*22f0*/  HMMA.16816.F32 R76, R76, R74, R36 ;  /* 0x0000004a4c4c723c */ /* 0x000fe20000001824 */
[----:B------:R-:W-:Y:S04]  /*2300*/  LDSM.16.M88.4 R72, [R235+0xa000] ;  /* 0x00a00000eb48783b */ /* 0x000fe80000000200 */
[----:B------:R-:W-:Y:S01]  /*2310*/  LDSM.16.M88.4 R36, [R239+0x2800] ;  /* 0x00280000ef24783b */ /* 0x000fe20000000200 */
[C---:B------:R-:W-:Y:S03]  /*2320*/  HMMA.16816.F32 R20, R24.reuse, R86, R20 ;  /* 0x000000561814723c */ /* 0x040fe60000001814 */
[----:B------:R-:W-:Y:S03]  /*2330*/  LDSM.16.M88.4 R84, [R241+0xb800] ;  /* 0x00b80000f154783b */ /* 0x000fe60000000200 */
[C---:B------:R-:W-:Y:S06]  /*2340*/  HMMA.16816.F32 R32, R24.reuse, R12, R32 ;  /* 0x0000000c1820723c */ /* 0x040fec0000001820 */
        /* <DEDUP_REMOVED lines=34> */
[----:B------:R-:W2:Y:S04]  /*2570*/  LDSM.16.M88.4 R28, [R228+0x2800] ;  /* 0x00280000e41c783b */ /* 0x000ea80000000200 */
[----:B------:R-:W-:Y:S01]  /*2580*/  LDSM.16.M88.4 R64, [R239+0x4800] ;  /* 0x00480000ef40783b */ /* 0x000fe20000000200 */
[C---:B------:R-:W-:Y:S03]  /*2590*/  HMMA.16816.F32 R20, R40.reuse, R74, R20 ;  /* 0x0000004a2814723c */ /* 0x040fe60000001814 */
[----:B------:R-:W-:Y:S03]  /*25a0*/  LDSM.16.M88.4 R72, [R238+0x4000] ;  /* 0x00400000ee48783b */ /* 0x000fe60000000200 */
[C---:B------:R-:W-:Y:S06]  /*25b0*/  HMMA.16816.F32 R60, R40.reuse, R16, R60 ;  /* 0x00000010283c723c */ /* 0x040fec000000183c */
[C---:B------:R-:W-:Y:S01]  /*25c0*/  HMMA.16816.F32 R56, R40.reuse, R18, R56 ;  /* 0x000000122838723c */ /* 0x040fe20000001838 */
[----:B------:R-:W3:Y:S05]  /*25d0*/  LDSM.16.M88.4 R16, [R239+0x4000] ;  /* 0x00400000ef10783b */ /* 0x000eea0000000200 */
[C---:B------:R-:W-:Y:S06]  /*25e0*/  HMMA.16816.F32 R32, R40.reuse, R24, R32 ;  /* 0x000000182820723c */ /* 0x040fec0000001820 */
[----:B------:R-:W-:Y:S01]  /*25f0*/  HMMA.16816.F32 R44, R40, R26, R44 ;  /* 0x0000001a282c723c */ /* 0x000fe2000000182c */
[----:B------:R-:W4:Y:S05]  /*2600*/  LDSM.16.M88.4 R24, [R228+0x3000] ;  /* 0x00300000e418783b */ /* 0x000f2a0000000200 */
[----:B-1----:R-:W-:Y:S06]  /*2610*/  HMMA.16816.F32 R8, R12, R36, R8 ;  /* 0x000000240c08723c */ /* 0x002fec0000001808 */
[C---:B------:R-:W-:Y:S01]  /*2620*/  HMMA.16816.F32 R20, R68.reuse, R54, R20 ;  /* 0x000000364414723c */ /* 0x040fe20000001814 */
[----:B------:R-:W-:Y:S05]  /*2630*/  LDSM.16.M88.4 R52, [R237+0x4000] ;  /* 0x00400000ed34783b */ /* 0x000fea0000000200 */
[C---:B--2---:R-:W-:Y:S06]  /*2640*/  HMMA.16816.F32 R32, R68.reuse, R28, R32 ;  /* 0x0000001c4420723c */ /* 0x044fec0000001820 */
[----:B------:R-:W-:Y:S01]  /*2650*/  HMMA.16816.F32 R44, R68, R30, R44 ;  /* 0x0000001e442c723c */ /* 0x000fe2000000182c */
[----:B------:R-:W-:Y:S05]  /*2660*/  LDSM.16.M88.4 R28, [R241+0xd000] ;  /* 0x00d00000f11c783b */ /* 0x000fea0000000200 */
[----:B---3--:R-:W-:Y:S06]  /*2670*/  HMMA.16816.F32 R8, R88, R16, R8 ;  /* 0x000000105808723c */ /* 0x008fec0000001808 */
[C---:B------:R-:W-:Y:S01]  /*2680*/  HMMA.16816.F32 R20, R12.reuse, R38, R20 ;  /* 0x000000260c14723c */ /* 0x040fe20000001814 */
[----:B------:R-:W1:Y:S05]  /*2690*/  LDSM.16.M88.4 R36, [R228+0x4000] ;  /* 0x00400000e424783b */ /* 0x000e6a0000000200 */
[C---:B------:R-:W-:Y:S06]  /*26a0*/  HMMA.16816.F32 R32, R12.reuse, R96, R32 ;  /* 0x000000600c20723c */ /* 0x040fec0000001820 */
[----:B------:R-:W-:Y:S01]  /*26b0*/  HMMA.16816.F32 R44, R12, R98, R44 ;  /* 0x000000620c2c723c */ /* 0x000fe2000000182c */
[----:B------:R-:W-:Y:S05]  /*26c0*/  LDSM.16.M88.4 R96, [R228+0x4800] ;  /* 0x00480000e460783b */ /* 0x000fea0000000200 */
[----:B------:R-:W-:Y:S06]  /*26d0*/  HMMA.16816.F32 R8, R72, R92, R8 ;  /* 0x0000005c4808723c */ /* 0x000fec0000001808 */
[C---:B------:R-:W-:Y:S06]  /*26e0*/  HMMA.16816.F32 R80, R40.reuse, R48, R80 ;  /* 0x000000302850723c */ /* 0x040fec0000001850 */
[----:B------:R-:W-:Y:S01]  /*26f0*/  HMMA.16816.F32 R76, R40, R50, R76 ;  /* 0x00000032284c723c */ /* 0x000fe2000000184c */
[----:B------:R-:W2:Y:S04]  /*2700*/  LDSM.16.M88.4 R48, [R235+0xc800] ;  /* 0x00c80000eb30783b */ /* 0x000ea80000000200 */
[----:B------:R-:W-:Y:S01]  /*2710*/  LDSM.16.M88.4 R40, [R242+0x6000] ;  /* 0x00600000f228783b */ /* 0x000fe20000000200 */
[----:B----4-:R-:W-:Y:S06]  /*2720*/  HMMA.16816.F32 R60, R68, R24, R60 ;  /* 0x00000018443c723c */ /* 0x010fec000000183c */
[----:B------:R-:W-:Y:S01]  /*2730*/  HMMA.16816.F32 R20, R88, R18, R20 ;  /* 0x000000125814723c */ /* 0x000fe20000001814 */
[----:B------:R-:W-:Y:S05]  /*2740*/  LDSM.16.M88.4 R16, [R241+0xd800] ;  /* 0x00d80000f110783b */ /* 0x000fea0000000200 */
[----:B------:R-:W-:Y:S01]  /*2750*/  HMMA.16816.F32 R56, R68, R26, R56 ;  /* 0x0000001a4438723c */ /* 0x000fe20000001838 */
[----:B------:R-:W3:Y:S05]  /*2760*/  LDSM.16.M88.4 R24, [R241+0xe000] ;  /* 0x00e00000f118783b */ /* 0x000eea0000000200 */
[----:B------:R-:W-:Y:S06]  /*2770*/  HMMA.16816.F32 R32, R88, R64, R32 ;  /* 0x000000405820723c */ /* 0x000fec0000001820 */
[----:B-1----:R-:W-:Y:S06]  /*2780*/  HMMA.16816.F32 R8, R52, R36, R8 ;  /* 0x000000243408723c */ /* 0x002fec0000001808 */
[----:B------:R-:W-:Y:S01]  /*2790*/  HMMA.16816.F32 R44, R88, R66, R44 ;  /* 0x00000042582c723c */ /* 0x000fe2000000182c */
[----:B------:R-:W-:Y:S05]  /*27a0*/  LDSM.16.M88.4 R64, [R235+0xd800] ;  /* 0x00d80000eb40783b */ /* 0x000fea0000000200 */
[C---:B------:R-:W-:Y:S06]  /*27b0*/  HMMA.16816.F32 R80, R68.reuse, R84, R80 ;  /* 0x000000544450723c */ /* 0x040fec0000001850 */
[----:B------:R-:W-:Y:S01]  /*27c0*/  HMMA.16816.F32 R76, R68, R86, R76 ;  /* 0x00000056444c723c */ /* 0x000fe2000000184c */
[----:B------:R-:W-:Y:S04]  /*27d0*/  LDSM.16.M88.4 R84, [R239+0x5800] ;  /* 0x00580000ef54783b */ /* 0x000fe80000000200 */
[----:B------:R-:W-:Y:S01]  /*27e0*/  LDSM.16.M88.4 R68, [R235+0xd000] ;  /* 0x00d00000eb44783b */ /* 0x000fe20000000200 */
[----:B------:R-:W-:Y:S03]  /*27f0*/  HMMA.16816.F32 R20, R72, R94, R20 ;  /* 0x0000005e4814723c */ /* 0x000fe60000001814 */
[----:B------:R-:W-:Y:S03]  /*2800*/  LDSM.16.M88.4 R92, [R239+0x6000] ;  /* 0x00600000ef5c783b */ /* 0x000fe60000000200 */
[C---:B------:R-:W-:Y:S06]  /*2810*/  HMMA.16816.F32 R60, R12.reuse, R28, R60 ;  /* 0x0000001c0c3c723c */ /* 0x040fec000000183c */
[----:B------:R-:W-:Y:S01]  /*2820*/  HMMA.16816.F32 R56, R12, R30, R56 ;  /* 0x0000001e0c38723c */ /* 0x000fe20000001838 */
[----:B------:R-:W1:Y:S05]  /*2830*/  LDSM.16.M88.4 R28, [R240+0x6000] ;  /* 0x00600000f01c783b */ /* 0x000e6a0000000200 */
[----:B--2---:R-:W-:Y:S06]  /*2840*/  HMMA.16816.F32 R32, R72, R48, R32 ;  /* 0x000000304820723c */ /* 0x004fec0000001820 */
[----:B---3--:R-:W-:Y:S06]  /*2850*/  HMMA.16816.F32 R8, R40, R24, R8 ;  /* 0x000000182808723c */ /* 0x008fec0000001808 */
[----:B------:R-:W-:Y:S01]  /*2860*/  HMMA.16816.F32 R44, R72, R50, R44 ;  /* 0x00000032482c723c */ /* 0x000fe2000000182c */
[----:B------:R-:W-:Y:S05]  /*2870*/  LDSM.16.M88.4 R48, [R228+0x5000] ;  /* 0x00500000e430783b */ /* 0x000fea0000000200 */
[----:B------:R-:W-:Y:S06]  /*2880*/  HMMA.16816.F32 R80, R12, R16, R80 ;  /* 0x000000100c50723c */ /* 0x000fec0000001850 */
[----:B------:R-:W-:Y:S01]  /*2890*/  HMMA.16816.F32 R20, R52, R38, R20 ;  /* 0x000000263414723c */ /* 0x000fe20000001814 */
[----:B------:R-:W2:Y:S05]  /*28a0*/  LDSM.16.M88.4 R36, [R241+0xe800] ;  /* 0x00e80000f124783b */ /* 0x000eaa0000000200 */
[----:B------:R-:W-:Y:S01]  /*28b0*/  HMMA.16816.F32 R76, R12, R18, R76 ;  /* 0x000000120c4c723c */ /* 0x000fe2000000184c */
[----:B------:R-:W-:Y:S04]  /*28c0*/  LDSM.16.M88.4 R16, [R238+0x6000] ;  /* 0x00600000ee10783b */ /* 0x000fe80000000200 */
[----:B------:R-:W3:Y:S01]  /*28d0*/  LDSM.16.M88.4 R12, [R235+0xe000] ;  /* 0x00e00000eb0c783b */ /* 0x000ee20000000200 */
[----:B------:R-:W-:Y:S06]  /*28e0*/  HMMA.16816.F32 R60, R88, R100, R60 ;  /* 0x00000064583c723c */ /* 0x000fec000000183c */
[----:B------:R-:W-:Y:S06]  /*28f0*/  HMMA.16816.F32 R32, R52, R96, R32 ;  /* 0x000000603420723c */ /* 0x000fec0000001820 */
[----:B-1----:R-:W-:Y:S06]  /*2900*/  HMMA.16816.F32 R8, R28, R92, R8 ;  /* 0x0000005c1c08723c */ /* 0x002fec0000001808 */
[----:B------:R-:W-:Y:S06]  /*2910*/  HMMA.16816.F32 R56, R88, R102, R56 ;  /* 0x000000665838723c */ /* 0x000fec0000001838 */
[----:B------:R-:W-:Y:S01]  /*2920*/  HMMA.16816.F32 R96, R52, R98, R44 ;  /* 0x000000623460723c */ /* 0x000fe2000000182c */
[----:B------:R-:W-:Y:S05]  /*2930*/  LDSM.16.M88.4 R44, [R228+0x6000] ;  /* 0x00600000e42c783b */ /* 0x000fea0000000200 */
[----:B------:R-:W-:Y:S01]  /*2940*/  HMMA.16816.F32 R20, R40, R26, R20 ;  /* 0x0000001a2814723c */ /* 0x000fe20000001814 */
[----:B------:R-:W1:Y:S05]  /*2950*/  LDSM.16.M88.4 R24, [R239+0x6800] ;  /* 0x00680000ef18783b */ /* 0x000e6a0000000200 */
[C---:B------:R-:W-:Y:S06]  /*2960*/  HMMA.16816.F32 R80, R88.reuse, R84, R80 ;  /* 0x000000545850723c */ /* 0x040fec0000001850 */
[----:B------:R-:W-:Y:S01]  /*2970*/  HMMA.16816.F32 R76, R88, R86, R76 ;  /* 0x00000056584c723c */ /* 0x000fe2000000184c */
[----:B------:R-:W4:Y:S04]  /*2980*/  LDSM.16.M88.4 R84, [R237+0x6000] ;  /* 0x00600000ed54783b */ /* 0x000f280000000200 */
[----:B------:R-:W-:Y:S01]  /*2990*/  LDSM.16.M88.4 R88, [R241+0xf000] ;  /* 0x00f00000f158783b */ /* 0x000fe20000000200 */
[----:B------:R-:W-:Y:S06]  /*29a0*/  HMMA.16816.F32 R60, R72, R68, R60 ;  /* 0x00000044483c723c */ /* 0x000fec000000183c */
[----:B--2---:R-:W-:Y:S06]  /*29b0*/  HMMA.16816.F32 R32, R40, R36, R32 ;  /* 0x000000242820723c */ /* 0x004fec0000001820 */
[----:B---3--:R-:W-:Y:S06]  /*29c0*/  HMMA.16816.F32 R8, R16, R12, R8 ;  /* 0x0000000c1008723c */ /* 0x008fec0000001808 */
[----:B------:R-:W-:Y:S01]  /*29d0*/  HMMA.16816.F32 R68, R72, R70, R56 ;  /* 0x000000464844723c */ /* 0x000fe20000001838 */
[----:B------:R-:W-:Y:S05]  /*29e0*/  LDSM.16.M88.4 R56, [R235+0xe800] ;  /* 0x00e80000eb38783b */ /* 0x000fea0000000200 */
[----:B------:R-:W-:Y:S01]  /*29f0*/  HMMA.16816.F32 R96, R40, R38, R96 ;  /* 0x000000262860723c */ /* 0x000fe20000001860 */
[----:B------:R-:W2:Y:S05]  /*2a00*/  LDSM.16.M88.4 R36, [R228+0x5800] ;  /* 0x00580000e424783b */ /* 0x000eaa0000000200 */
[----:B------:R-:W-:Y:S06]  /*2a10*/  HMMA.16816.F32 R20, R28, R94, R20 ;  /* 0x0000005e1c14723c */ /* 0x000fec0000001814 */
[----:B------:R-:W-:Y:S06]  /*2a20*/  HMMA.16816.F32 R80, R72, R64, R80 ;  /* 0x000000404850723c */ /* 0x000fec0000001850 */
[----:B------:R-:W-:Y:S06]  /*2a30*/  HMMA.16816.F32 R60, R52, R48, R60 ;  /* 0x00000030343c723c */ /* 0x000fec000000183c */
[----:B-1----:R-:W-:Y:S06]  /*2a40*/  HMMA.16816.F32 R32, R28, R24, R32 ;  /* 0x000000181c20723c */ /* 0x002fec0000001820 */
[----:B----4-:R-:W-:Y:S06]  /*2a50*/  HMMA.16816.F32 R8, R84, R44, R8 ;  /* 0x0000002c5408723c */ /* 0x010fec0000001808 */
[----:B------:R-:W-:Y:S01]  /*2a60*/  HMMA.16816.F32 R68, R52, R50, R68 ;  /* 0x000000323444723c */ /* 0x000fe20000001844 */
[----:B------:R-:W-:Y:S05]  /*2a70*/  LDSM.16.M88.4 R48, [R228+0x6800] ;  /* 0x00680000e430783b */ /* 0x000fea0000000200 */
[----:B------:R-:W-:Y:S01]  /*2a80*/  HMMA.16816.F32 R96, R28, R26, R96 ;  /* 0x0000001a1c60723c */ /* 0x000fe20000001860 */
[----:B------:R-:W1:Y:S05]  /*2a90*/  LDSM.16.M88.4 R24, [R241+0xf800] ;  /* 0x00f80000f118783b */ /* 0x000e6a0000000200 */
[----:B------:R-:W-:Y:S06]  /*2aa0*/  HMMA.16816.F32 R76, R72, R66, R76 ;  /* 0x00000042484c723c */ /* 0x000fec000000184c */
[----:B------:R-:W-:Y:S01]  /*2ab0*/  HMMA.16816.F32 R20, R16, R14, R20 ;  /* 0x0000000e1014723c */ /* 0x000fe20000001814 */
[----:B------:R-:W3:Y:S01]  /*2ac0*/  LDSM.16.M88.4 R12, [R239+0x7000] ;  /* 0x00700000ef0c783b */ /* 0x000ee20000000200 */
[----:B------:R-:W-:Y:S01]  /*2ad0*/  FMUL.FTZ R0, R8, UR6 ;  /* 0x0000000608007c20 */ /* 0x000fe20008410000 */
[----:B------:R-:W-:-:S03]  /*2ae0*/  FMUL.FTZ R6, R9, UR6 ;  /* 0x0000000609067c20 */ /* 0x000fc60008410000 */
[----:B--2---:R-:W-:Y:S02]  /*2af0*/  HMMA.16816.F32 R80, R52, R36, R80 ;  /* 0x000000243450723c */ /* 0x004fe40000001850 */
[----:B------:R-:W-:Y:S04]  /*2b00*/  MUFU.TANH R0, R0 ;  /* 0x0000000000007308 */ /* 0x000fe80000002400 */
[C---:B------:R-:W-:Y:S01]  /*2b10*/  HMMA.16816.F32 R60, R40.reuse, R88, R60 ;  /* 0x00000058283c723c */ /* 0x040fe2000000183c */
[----:B------:R-:W-:Y:S01]  /*2b20*/  FMUL.FTZ R36, R10, UR6 ;  /* 0x000000060a247c20 */ /* 0x000fe20008410000 */
[----:B------:R-:W-:Y:S02]  /*2b30*/  FMUL.FTZ R37, R11, UR6 ;  /* 0x000000060b257c20 */ /* 0x000fe40008410000 */
[----:B------:R-:W2:Y:S01]  /*2b40*/  LDSM.16.M88.4 R8, [R239+0x7800] ;  /* 0x00780000ef08783b */ /* 0x000ea20000000200 */
[----:B------:R-:W-:Y:S01]  /*2b50*/  MUFU.TANH R6, R6 ;  /* 0x0000000600067308 */ /* 0x000fe20000002400 */
[----:B------:R-:W-:Y:S06]  /*2b60*/  HMMA.16816.F32 R68, R40, R90, R68 ;  /* 0x0000005a2844723c */ /* 0x000fec0000001844 */
[----:B------:R-:W-:Y:S01]  /*2b70*/  HMMA.16816.F32 R76, R52, R38, R76 ;  /* 0x00000026344c723c */ /* 0x000fe2000000184c */
[----:B------:R-:W-:Y:S05]  /*2b80*/  MUFU.TANH R37, R37 ;  /* 0x0000002500257308 */ /* 0x000fea0000002400 */
[----:B------:R-:W-:Y:S01]  /*2b90*/  HMMA.16816.F32 R20, R84, R46, R20 ;  /* 0x0000002e5414723c */ /* 0x000fe20000001814 */
[----:B------:R-:W4:Y:S02]  /*2ba0*/  LDSM.16.M88.4 R44, [R235+0xf000] ;  /* 0x00f00000eb2c783b */ /* 0x000f240000000200 */
[----:B------:R-:W5:Y:S03]  /*2bb0*/  MUFU.TANH R36, R36 ;  /* 0x0000002400247308 */ /* 0x000f660000002400 */
[----:B-1----:R-:W-:Y:S06]  /*2bc0*/  HMMA.16816.F32 R80, R40, R24, R80 ;  /* 0x000000182850723c */ /* 0x002fec0000001850 */
[----:B------:R-:W-:Y:S06]  /*2bd0*/  HMMA.16816.F32 R32, R16, R56, R32 ;  /* 0x000000381020723c */ /* 0x000fec0000001820 */
[C---:B---3--:R-:W-:Y:S06]  /*2be0*/  HMMA.16816.F32 R60, R28.reuse, R12, R60 ;  /* 0x0000000c1c3c723c */ /* 0x048fec000000183c */
[----:B------:R-:W-:Y:S01]  /*2bf0*/  HMMA.16816.F32 R68, R28, R14, R68 ;  /* 0x0000000e1c44723c */ /* 0x000fe20000001844 */
[----:B------:R-:W1:Y:S01]  /*2c00*/  LDSM.16.M88.4 R12, [R235+0xf800] ;  /* 0x00f80000eb0c783b */ /* 0x000e620000000200 */
[----:B------:R-:W-:Y:S01]  /*2c10*/  FMUL.FTZ R20, R20, UR6 ;  /* 0x0000000614147c20 */ /* 0x000fe20008410000 */
[----:B------:R-:W-:Y:S01]  /*2c20*/  FMUL.FTZ R21, R21, UR6 ;  /* 0x0000000615157c20 */ /* 0x000fe20008410000 */
[----:B------:R-:W-:Y:S01]  /*2c30*/  FMUL.FTZ R22, R22, UR6 ;  /* 0x0000000616167c20 */ /* 0x000fe20008410000 */
[----:B------:R-:W-:Y:S01]  /*2c40*/  FMUL.FTZ R23, R23, UR6 ;  /* 0x0000000617177c20 */ /* 0x000fe20008410000 */
[----:B------:R-:W-:Y:S02]  /*2c50*/  HMMA.16816.F32 R76, R40, R26, R76 ;  /* 0x0000001a284c723c */ /* 0x000fe4000000184c */
[----:B------:R-:W3:Y:S04]  /*2c60*/  MUFU.TANH R24, R22 ;  /* 0x0000001600187308 */ /* 0x000ee80000002400 */
[----:B------:R-:W-:Y:S01]  /*2c70*/  HMMA.16816.F32 R96, R16, R58, R96 ;  /* 0x0000003a1060723c */ /* 0x000fe20000001860 */
[----:B------:R-:W1:Y:S01]  /*2c80*/  LDSM.16.M88.4 R56, [R228+0x7000] ;  /* 0x00700000e438783b */ /* 0x000e620000000200 */
[----:B------:R-:W-:-:S02]  /*2c90*/  IMAD.SHL.U32 R27, R4, 0x2, RZ ;  /* 0x00000002041b7824 */ /* 0x000fc400078e00ff */
[----:B------:R-:W-:Y:S01]  /*2ca0*/  MUFU.TANH R25, R23 ;  /* 0x0000001700197308 */ /* 0x000fe20000002400 */
[----:B------:R-:W-:Y:S01]  /*2cb0*/  IMAD.U32 R4, RZ, RZ, UR17 ;  /* 0x00000011ff047e24 */ /* 0x000fe2000f8e00ff */
[----:B--2---:R-:W-:Y:S01]  /*2cc0*/  HMMA.16816.F32 R80, R28, R8, R80 ;  /* 0x000000081c50723c */ /* 0x004fe20000001850 */
[----:B------:R-:W-:-:S05]  /*2cd0*/  LOP3.LUT R27, R27, 0x6, RZ, 0xc0, !PT ;  /* 0x000000061b1b7812 */ /* 0x000fca00078ec0ff */
[----:B------:R-:W-:Y:S01]  /*2ce0*/  HMMA.16816.F32 R32, R84, R48, R32 ;  /* 0x000000305420723c */ /* 0x000fe20000001820 */
[----:B------:R-:W-:Y:S01]  /*2cf0*/  MUFU.TANH R48, R20 ;  /* 0x0000001400307308 */ /* 0x000fe20000002400 */
[----:B------:R-:W-:-:S04]  /*2d00*/  IMAD R27, R4, 0x40, R27 ;  /* 0x00000040041b7824 */ /* 0x000fc800078e021b */
[----:B----4-:R-:W-:Y:S01]  /*2d10*/  HMMA.16816.F32 R60, R16, R44, R60 ;  /* 0x0000002c103c723c */ /* 0x010fe2000000183c */
[C---:B------:R-:W-:Y:S01]  /*2d20*/  VIADD R4, R27.reuse, 0x8 ;  /* 0x000000081b047836 */ /* 0x040fe20000000000 */
[C---:B------:R-:W-:Y:S01]  /*2d30*/  ISETP.GE.AND P4, PT, R27.reuse, UR13, PT ;  /* 0x0000000d1b007c0c */ /* 0x040fe2000bf86270 */
[----:B------:R2:W4:Y:S03]  /*2d40*/  MUFU.TANH R49, R21 ;  /* 0x0000001500317308 */ /* 0x0005260000002400 */
[----:B------:R-:W-:Y:S01]  /*2d50*/  HMMA.16816.F32 R76, R28, R10, R76 ;  /* 0x0000000a1c4c723c */ /* 0x000fe2000000184c */
[----:B------:R-:W-:Y:S01]  /*2d60*/  ISETP.GE.AND P0, PT, R4, UR13, PT ;  /* 0x0000000d04007c0c */ /* 0x000fe2000bf06270 */
[C---:B------:R-:W-:Y:S01]  /*2d70*/  VIADD R4, R27.reuse, 0x11 ;  /* 0x000000111b047836 */ /* 0x040fe20000000000 */
[----:B-----5:R-:W-:Y:S02]  /*2d80*/  FSEL R36, R36, -INF , !P4 ;  /* 0xff80000024247808 */ /* 0x020fe40006000000 */
[----:B---3--:R-:W-:Y:S01]  /*2d90*/  FSEL R24, R24, -INF , !P0 ;  /* 0xff80000018187808 */ /* 0x008fe20004000000 */
[----:B------:R-:W-:Y:S01]  /*2da0*/  HMMA.16816.F32 R68, R16, R46, R68 ;  /* 0x0000002e1044723c */ /* 0x000fe20000001844 */
[C---:B------:R-:W-:Y:S01]  /*2db0*/  VIADD R10, R27.reuse, 0x1 ;  /* 0x000000011b0a7836 */ /* 0x040fe20000000000 */
[----:B------:R-:W-:Y:S01]  /*2dc0*/  ISETP.GE.AND P6, PT, R4, UR13, PT ;  /* 0x0000000d04007c0c */ /* 0x000fe2000bfc6270 */
[----:B------:R-:W-:-:S02]  /*2dd0*/  VIADD R11, R27, 0x9 ;  /* 0x000000091b0b7836 */ /* 0x000fc40000000000 */
[----:B------:R-:W-:Y:S01]  /*2de0*/  VIADD R4, R27, 0x18 ;  /* 0x000000181b047836 */ /* 0x000fe20000000000 */
[----:B------:R-:W-:Y:S01]  /*2df0*/  HMMA.16816.F32 R96, R84, R50, R96 ;  /* 0x000000325460723c */ /* 0x000fe20000001860 */
[----:B------:R-:W-:Y:S01]  /*2e00*/  FMUL.FTZ R32, R32, UR6 ;  /* 0x0000000620207c20 */ /* 0x000fe20008410000 */
[----:B--2---:R-:W2:Y:S01]  /*2e10*/  LDSM.16.M88.4 R20, [R228+0x7800] ;  /* 0x00780000e414783b */ /* 0x004ea20000000200 */
[----:B------:R-:W-:Y:S01]  /*2e20*/  FMUL.FTZ R33, R33, UR6 ;  /* 0x0000000621217c20 */ /* 0x000fe20008410000 */
[----:B------:R-:W-:Y:S01]  /*2e30*/  ISETP.GE.AND P3, PT, R10, UR13, PT ;  /* 0x0000000d0a007c0c */ /* 0x000fe2000bf66270 */
[----:B------:R-:W-:Y:S01]  /*2e40*/  FMUL.FTZ R8, R35, UR6 ;  /* 0x0000000623087c20 */ /* 0x000fe20008410000 */
[----:B-1----:R-:W-:Y:S01]  /*2e50*/  HMMA.16816.F32 R80, R16, R12, R80 ;  /* 0x0000000c1050723c */ /* 0x002fe20000001850 */
[----:B------:R-:W1:Y:S01]  /*2e60*/  MUFU.TANH R32, R32 ;  /* 0x0000002000207308 */ /* 0x000e620000002400 */
[----:B------:R-:W-:Y:S01]  /*2e70*/  VIADD R10, R27, 0x10 ;  /* 0x000000101b0a7836 */ /* 0x000fe20000000000 */
[----:B------:R-:W-:Y:S01]  /*2e80*/  ISETP.GE.AND P2, PT, R11, UR13, PT ;  /* 0x0000000d0b007c0c */ /* 0x000fe2000bf46270 */
[----:B------:R-:W-:Y:S01]  /*2e90*/  FMUL.FTZ R34, R34, UR6 ;  /* 0x0000000622227c20 */ /* 0x000fe20008410000 */
[----:B------:R-:W-:Y:S01]  /*2ea0*/  ISETP.GE.AND P5, PT, R4, UR13, PT ;  /* 0x0000000d04007c0c */ /* 0x000fe2000bfa6270 */
[----:B------:R-:W-:Y:S01]  /*2eb0*/  HMMA.16816.F32 R60, R84, R56, R60 ;  /* 0x00000038543c723c */ /* 0x000fe2000000183c */
[----:B------:R-:W-:Y:S01]  /*2ec0*/  ISETP.GE.AND P1, PT, R10, UR13, PT ;  /* 0x0000000d0a007c0c */ /* 0x000fe2000bf26270 */
[----:B------:R-:W-:Y:S01]  /*2ed0*/  VIADD R4, R27, 0x19 ;  /* 0x000000191b047836 */ /* 0x000fe20000000000 */
[----:B------:R-:W3:Y:S01]  /*2ee0*/  MUFU.TANH R33, R33 ;  /* 0x0000002100217308 */ /* 0x000ee20000002400 */
[----:B----4-:R-:W-:Y:S01]  /*2ef0*/  FSEL R49, R49, -INF , !P2 ;  /* 0xff80000031317808 */ /* 0x010fe20005000000 */
[----:B------:R-:W-:-:S04]  /*2f00*/  DEPBAR.LE SB0, 0x0 ;  /* 0x000080000000791a */ /* 0x000fc80000000000 */
[----:B------:R-:W-:Y:S02]  /*2f10*/  HMMA.16816.F32 R76, R16, R14, R76 ;  /* 0x0000000e104c723c */ /* 0x000fe4000000184c */
[----:B------:R-:W-:Y:S01]  /*2f20*/  MUFU.TANH R34, R34 ;  /* 0x0000002200227308 */ /* 0x000fe20000002400 */
[----:B------:R-:W-:Y:S01]  /*2f30*/  FMUL.FTZ R9, R96, UR6 ;  /* 0x0000000660097c20 */ /* 0x000fe20008410000 */
[----:B------:R-:W-:Y:S01]  /*2f40*/  FMUL.FTZ R35, R97, UR6 ;  /* 0x0000000661237c20 */ /* 0x000fe20008410000 */
[----:B------:R-:W-:Y:S01]  /*2f50*/  FMUL.FTZ R38, R98, UR6 ;  /* 0x0000000662267c20 */ /* 0x000fe20008410000 */
[----:B------:R-:W-:Y:S01]  /*2f60*/  HMMA.16816.F32 R68, R84, R58, R68 ;  /* 0x0000003a5444723c */ /* 0x000fe20000001844 */
[----:B------:R-:W-:Y:S01]  /*2f70*/  FSEL R19, R0, -INF , !P4 ;  /* 0xff80000000137808 */ /* 0x000fe20006000000 */
[----:B------:R-:W-:Y:S01]  /*2f80*/  VIADD R0, R27, 0x20 ;  /* 0x000000201b007836 */ /* 0x000fe20000000000 */
[----:B------:R-:W-:Y:S01]  /*2f90*/  FSEL R17, R6, -INF , !P3 ;  /* 0xff80000006117808 */ /* 0x000fe20005800000 */
[----:B------:R-:W4:Y:S01]  /*2fa0*/  MUFU.TANH R9, R9 ;  /* 0x0000000900097308 */ /* 0x000f220000002400 */
[----:B------:R-:W-:Y:S01]  /*2fb0*/  FSEL R14, R37, -INF , !P3 ;  /* 0xff800000250e7808 */ /* 0x000fe20005800000 */
[----:B------:R-:W-:Y:S01]  /*2fc0*/  FMUL.FTZ R26, R99, UR6 ;  /* 0x00000006631a7c20 */ /* 0x000fe20008410000 */
[----:B------:R-:W-:Y:S01]  /*2fd0*/  FMNMX.FTZ R6, R19, R17, !PT ;  /* 0x0000001113067209 */ /* 0x000fe20007810000 */
[----:B------:R-:W-:-:S02]  /*2fe0*/  VIADD R16, R27, 0x38 ;  /* 0x000000381b107836 */ /* 0x000fc40000000000 */
[----:B------:R-:W-:Y:S01]  /*2ff0*/  FMUL.FTZ R60, R60, UR6 ;  /* 0x000000063c3c7c20 */ /* 0x000fe20008410000 */
[----:B------:R-:W-:Y:S01]  /*3000*/  FMUL.FTZ R61, R61, UR6 ;  /* 0x000000063d3d7c20 */ /* 0x000fe20008410000 */
[----:B-1----:R-:W-:Y:S01]  /*3010*/  FSEL R15, R32, -INF , !P1 ;  /* 0xff800000200f7808 */ /* 0x002fe20004800000 */
[----:B------:R-:W1:Y:S01]  /*3020*/  MUFU.TANH R35, R35 ;  /* 0x0000002300237308 */ /* 0x000e620000002400 */
[----:B------:R-:W-:Y:S01]  /*3030*/  ISETP.GE.AND P3, PT, R0, UR13, PT ;  /* 0x0000000d00007c0c */ /* 0x000fe2000bf66270 */
[----:B------:R-:W-:Y:S01]  /*3040*/  VIADD R0, R27, 0x21 ;  /* 0x000000211b007836 */ /* 0x000fe20000000000 */
[C---:B--2---:R-:W-:Y:S01]  /*3050*/  HMMA.16816.F32 R80, R84.reuse, R20, R80 ;  /* 0x000000145450723c */ /* 0x044fe20000001850 */
[----:B---3--:R-:W-:Y:S01]  /*3060*/  FSEL R13, R33, -INF , !P6 ;  /* 0xff800000210d7808 */ /* 0x008fe20007000000 */
[----:B------:R-:W-:Y:S01]  /*3070*/  FMUL.FTZ R63, R63, UR6 ;  /* 0x000000063f3f7c20 */ /* 0x000fe20008410000 */
[----:B------:R-:W-:Y:S01]  /*3080*/  ISETP.GE.AND P4, PT, R4, UR13, PT ;  /* 0x0000000d04007c0c */ /* 0x000fe2000bf86270 */
[----:B------:R-:W-:Y:S01]  /*3090*/  FMUL.FTZ R62, R62, UR6 ;  /* 0x000000063e3e7c20 */ /* 0x000fe20008410000 */
[----:B------:R-:W2:Y:S01]  /*30a0*/  MUFU.TANH R203, R60 ;  /* 0x0000003c00cb7308 */ /* 0x000ea20000002400 */
[----:B------:R-:W-:Y:S01]  /*30b0*/  HMMA.16816.F32 R76, R84, R22, R76 ;  /* 0x00000016544c723c */ /* 0x000fe2000000184c */
[----:B------:R-:W-:Y:S01]  /*30c0*/  FSEL R21, R48, -INF , !P0 ;  /* 0xff80000030157808 */ /* 0x000fe20004000000 */
[----:B------:R-:W-:Y:S01]  /*30d0*/  FMUL.FTZ R68, R68, UR6 ;  /* 0x0000000644447c20 */ /* 0x000fe20008410000 */
[----:B------:R-:W-:-:S02]  /*30e0*/  FMUL.FTZ R69, R69, UR6 ;  /* 0x0000000645457c20 */ /* 0x000fc40008410000 */
[----:B------:R-:W-:Y:S01]  /*30f0*/  FMNMX.FTZ R6, R21, R6, !PT ;  /* 0x0000000615067209 */ /* 0x000fe20007810000 */
[----:B------:R-:W-:Y:S01]  /*3100*/  FMUL.FTZ R70, R70, UR6 ;  /* 0x0000000646467c20 */ /* 0x000fe20008410000 */
[----:B------:R-:W3:Y:S01]  /*3110*/  MUFU.TANH R197, R61 ;  /* 0x0000003d00c57308 */ /* 0x000ee20000002400 */
[----:B------:R-:W-:Y:S01]  /*3120*/  ISETP.GE.AND P0, PT, R0, UR13, PT ;  /* 0x0000000d00007c0c */ /* 0x000fe2000bf06270 */
[----:B------:R-:W-:Y:S01]  /*3130*/  VIADD R0, R27, 0x28 ;  /* 0x000000281b007836 */ /* 0x000fe20000000000 */
[----:B------:R-:W-:Y:S01]  /*3140*/  FMNMX.FTZ R6, R49, R6, !PT ;  /* 0x0000000631067209 */ /* 0x000fe20007810000 */
[----:B------:R-:W-:Y:S01]  /*3150*/  FMUL.FTZ R71, R71, UR6 ;  /* 0x0000000647477c20 */ /* 0x000fe20008410000 */
[----:B----4-:R-:W-:Y:S02]  /*3160*/  FSEL R11, R9, -INF , !P5 ;  /* 0xff800000090b7808 */ /* 0x010fe40006800000 */
[----:B------:R-:W-:Y:S01]  /*3170*/  FMNMX.FTZ R6, R15, R6, !PT ;  /* 0x000000060f067209 */ /* 0x000fe20007810000 */
[----:B------:R-:W4:Y:S01]  /*3180*/  MUFU.TANH R8, R8 ;  /* 0x0000000800087308 */ /* 0x000f220000002400 */
[----:B------:R-:W-:-:S02]  /*3190*/  FSEL R4, R25, -INF , !P2 ;  /* 0xff80000019047808 */ /* 0x000fc40005000000 */
[----:B------:R-:W-:Y:S01]  /*31a0*/  FMNMX.FTZ R6, R13, R6, !PT ;  /* 0x000000060d067209 */ /* 0x000fe20007810000 */
[----:B------:R-:W-:Y:S01]  /*31b0*/  FMUL.FTZ R80, R80, UR6 ;  /* 0x0000000650507c20 */ /* 0x000fe20008410000 */
[----:B-1----:R-:W-:Y:S01]  /*31c0*/  FSEL R9, R35, -INF , !P4 ;  /* 0xff80000023097808 */ /* 0x002fe20006000000 */
[----:B------:R-:W-:Y:S01]  /*31d0*/  FMUL.FTZ R81, R81, UR6 ;  /* 0x0000000651517c20 */ /* 0x000fe20008410000 */
[----:B------:R-:W-:Y:S01]  /*31e0*/  FMNMX.FTZ R23, R36, R14, !PT ;  /* 0x0000000e24177209 */ /* 0x000fe20007810000 */
[----:B------:R-:W1:Y:S01]  /*31f0*/  MUFU.TANH R201, R68 ;  /* 0x0000004400c97308 */ /* 0x000e620000002400 */
[----:B------:R-:W-:Y:S01]  /*3200*/  FMNMX.FTZ R6, R11, R6, !PT ;  /* 0x000000060b067209 */ /* 0x000fe20007810000 */
[----:B------:R-:W-:Y:S01]  /*3210*/  FMUL.FTZ R76, R76, UR6 ;  /* 0x000000064c4c7c20 */ /* 0x000fe20008410000 */
[----:B------:R-:W-:Y:S01]  /*3220*/  ISETP.GE.AND P2, PT, R0, UR13, PT ;  /* 0x0000000d00007c0c */ /* 0x000fe2000bf46270 */
[----:B------:R-:W-:Y:S01]  /*3230*/  VIADD R0, R27, 0x29 ;  /* 0x000000291b007836 */ /* 0x000fe20000000000 */
[----:B--2---:R-:W-:Y:S01]  /*3240*/  FSEL R203, R203, -INF , !P3 ;  /* 0xff800000cbcb7808 */ /* 0x004fe20005800000 */
[----:B------:R-:W-:Y:S01]  /*3250*/  FMUL.FTZ R77, R77, UR6 ;  /* 0x000000064d4d7c20 */ /* 0x000fe20008410000 */
[----:B------:R-:W-:Y:S01]  /*3260*/  FMNMX.FTZ R23, R24, R23, !PT ;  /* 0x0000001718177209 */ /* 0x000fe20007810000 */
[----:B------:R-:W2:Y:S01]  /*3270*/  MUFU.TANH R38, R38 ;  /* 0x0000002600267308 */ /* 0x000ea20000002400 */
[----:B------:R-:W-:Y:S01]  /*3280*/  FMNMX.FTZ R6, R9, R6, !PT ;  /* 0x0000000609067209 */ /* 0x000fe20007810000 */
[----:B------:R-:W-:Y:S01]  /*3290*/  FMUL.FTZ R82, R82, UR6 ;  /* 0x0000000652527c20 */ /* 0x000fe20008410000 */
[----:B------:R-:W-:Y:S01]  /*32a0*/  FSEL R12, R34, -INF , !P1 ;  /* 0xff800000220c7808 */ /* 0x000fe20004800000 */
[----:B------:R-:W-:Y:S01]  /*32b0*/  FMUL.FTZ R83, R83, UR6 ;  /* 0x0000000653537c20 */ /* 0x000fe20008410000 */
[----:B------:R-:W-:Y:S01]  /*32c0*/  ISETP.GE.AND P1, PT, R0, UR13, PT ;  /* 0x0000000d00007c0c */ /* 0x000fe2000bf26270 */
[----:B------:R-:W-:Y:S01]  /*32d0*/  VIADD R0, R27, 0x30 ;  /* 0x000000301b007836 */ /* 0x000fe20000000000 */
[----:B---3--:R-:W-:Y:S01]  /*32e0*/  FSEL R197, R197, -INF , !P0 ;  /* 0xff800000c5c57808 */ /* 0x008fe20004000000 */
[----:B------:R-:W3:Y:S01]  /*32f0*/  MUFU.TANH R199, R69 ;  /* 0x0000004500c77308 */ /* 0x000ee20000002400 */
[----:B------:R-:W-:Y:S01]  /*3300*/  FMNMX.FTZ R23, R4, R23, !PT ;  /* 0x0000001704177209 */ /* 0x000fe20007810000 */
[----:B------:R-:W-:Y:S01]  /*3310*/  FMUL.FTZ R78, R78, UR6 ;  /* 0x000000064e4e7c20 */ /* 0x000fe20008410000 */
[----:B------:R-:W-:Y:S01]  /*3320*/  FMNMX.FTZ R6, R203, R6, !PT ;  /* 0x00000006cb067209 */ /* 0x000fe20007810000 */
[----:B------:R-:W-:Y:S01]  /*3330*/  FMUL.FTZ R79, R79, UR6 ;  /* 0x000000064f4f7c20 */ /* 0x000fe20008410000 */
[----:B----4-:R-:W-:-:S02]  /*3340*/  FSEL R10, R8, -INF , !P6 ;  /* 0xff800000080a7808 */ /* 0x010fc40007000000 */
[----:B-1----:R-:W-:Y:S01]  /*3350*/  FSEL R201, R201, -INF , !P2 ;  /* 0xff800000c9c97808 */ /* 0x002fe20005000000 */
[----:B------:R-:W1:Y:S01]  /*3360*/  MUFU.TANH R26, R26 ;  /* 0x0000001a001a7308 */ /* 0x000e620000002400 */
[----:B------:R-:W-:Y:S02]  /*3370*/  FMNMX.FTZ R23, R12, R23, !PT ;  /* 0x000000170c177209 */ /* 0x000fe40007810000 */
[----:B------:R-:W-:Y:S02]  /*3380*/  FMNMX.FTZ R6, R197, R6, !PT ;  /* 0x00000006c5067209 */ /* 0x000fe40007810000 */
[----:B------:R-:W-:Y:S01]  /*3390*/  ISETP.GE.AND P6, PT, R0, UR13, PT ;  /* 0x0000000d00007c0c */ /* 0x000fe2000bfc6270 */
[----:B------:R-:W-:Y:S01]  /*33a0*/  VIADD R0, R27, 0x31 ;  /* 0x000000311b007836 */ /* 0x000fe20000000000 */
[----:B--2---:R-:W-:Y:S01]  /*33b0*/  FSEL R8, R38, -INF , !P5 ;  /* 0xff80000026087808 */ /* 0x004fe20006800000 */
[----:B------:R-:W2:Y:S01]  /*33c0*/  MUFU.TANH R214, R63 ;  /* 0x0000003f00d67308 */ /* 0x000ea20000002400 */
[----:B---3--:R-:W-:Y:S01]  /*33d0*/  FSEL R199, R199, -INF , !P1 ;  /* 0xff800000c7c77808 */ /* 0x008fe20004800000 */
[----:B------:R-:W-:Y:S01]  /*33e0*/  VIADD R27, R27, 0x39 ;  /* 0x000000391b1b7836 */ /* 0x000fe20000000000 */
[----:B------:R-:W-:-:S02]  /*33f0*/  FMNMX.FTZ R23, R10, R23, !PT ;  /* 0x000000170a177209 */ /* 0x000fc40007810000 */
[----:B------:R-:W-:Y:S02]  /*3400*/  FMNMX.FTZ R6, R201, R6, !PT ;  /* 0x00000006c9067209 */ /* 0x000fe40007810000 */
[----:B------:R-:W-:Y:S01]  /*3410*/  ISETP.GE.AND P5, PT, R0, UR13, PT ;  /* 0x0000000d00007c0c */ /* 0x000fe2000bfa6270 */
[----:B------:R-:W3:Y:S01]  /*3420*/  MUFU.TANH R213, R80 ;  /* 0x0000005000d57308 */ /* 0x000ee20000002400 */
[----:B-1----:R-:W-:Y:S02]  /*3430*/  FSEL R0, R26, -INF , !P4 ;  /* 0xff8000001a007808 */ /* 0x002fe40006000000 */
[----:B------:R-:W-:Y:S02]  /*3440*/  FMNMX.FTZ R23, R8, R23, !PT ;  /* 0x0000001708177209 */ /* 0x000fe40007810000 */
[----:B------:R-:W-:Y:S02]  /*3450*/  FMNMX.FTZ R6, R199, R6, !PT ;  /* 0x00000006c7067209 */ /* 0x000fe40007810000 */
[----:B------:R-:W-:Y:S01]  /*3460*/  ISETP.GE.AND P4, PT, R16, UR13, PT ;  /* 0x0000000d10007c0c */ /* 0x000fe2000bf86270 */
[----:B------:R-:W1:Y:S01]  /*3470*/  MUFU.TANH R198, R62 ;  /* 0x0000003e00c67308 */ /* 0x000e620000002400 */
[----:B--2---:R-:W-:-:S02]  /*3480*/  FSEL R214, R214, -INF , !P0 ;  /* 0xff800000d6d67808 */ /* 0x004fc40004000000 */
[----:B------:R-:W-:Y:S02]  /*3490*/  PLOP3.LUT P0, PT, PT, PT, UP0, 0x80, 0x0 ;  /* 0x000000000000781c */ /* 0x000fe40003f0f008 */
[----:B------:R-:W-:-:S03]  /*34a0*/  FMNMX.FTZ R23, R0, R23, !PT ;  /* 0x0000001700177209 */ /* 0x000fc60007810000 */
[----:B------:R-:W2:Y:S01]  /*34b0*/  MUFU.TANH R211, R81 ;  /* 0x0000005100d37308 */ /* 0x000ea20000002400 */
[----:B---3--:R-:W-:-:S04]  /*34c0*/  FSEL R213, R213, -INF , !P6 ;  /* 0xff800000d5d57808 */ /* 0x008fc80007000000 */
[----:B------:R-:W-:-:S03]  /*34d0*/  FMNMX.FTZ R6, R213, R6, !PT ;  /* 0x00000006d5067209 */ /* 0x000fc60007810000 */
[----:B------:R-:W3:Y:S01]  /*34e0*/  MUFU.TANH R209, R76 ;  /* 0x0000004c00d17308 */ /* 0x000ee20000002400 */
[----:B-1----:R-:W-:Y:S02]  /*34f0*/  FSEL R198, R198, -INF , !P3 ;  /* 0xff800000c6c67808 */ /* 0x002fe40005800000 */
[----:B------:R-:W-:Y:S02]  /*3500*/  ISETP.GE.AND P3, PT, R27, UR13, PT ;  /* 0x0000000d1b007c0c */ /* 0x000fe4000bf66270 */
[----:B------:R-:W-:-:S03]  /*3510*/  FMNMX.FTZ R23, R198, R23, !PT ;  /* 0x00000017c6177209 */ /* 0x000fc60007810000 */
[----:B------:R-:W1:Y:S01]  /*3520*/  MUFU.TANH R200, R70 ;  /* 0x0000004600c87308 */ /* 0x000e620000002400 */
[----:B--2---:R-:W-:Y:S02]  /*3530*/  FSEL R211, R211, -INF , !P5 ;  /* 0xff800000d3d37808 */ /* 0x004fe40006800000 */
[----:B------:R-:W-:Y:S02]  /*3540*/  FMNMX.FTZ R23, R214, R23, !PT ;  /* 0x00000017d6177209 */ /* 0x000fe40007810000 */
[----:B------:R-:W-:-:S03]  /*3550*/  FMNMX.FTZ R6, R211, R6, !PT ;  /* 0x00000006d3067209 */ /* 0x000fc60007810000 */
[----:B------:R-:W2:Y:S01]  /*3560*/  MUFU.TANH R207, R77 ;  /* 0x0000004d00cf7308 */ /* 0x000ea20000002400 */
[----:B---3--:R-:W-:-:S04]  /*3570*/  FSEL R209, R209, -INF , !P4 ;  /* 0xff800000d1d17808 */ /* 0x008fc80006000000 */
[----:B------:R-:W-:-:S03]  /*3580*/  FMNMX.FTZ R6, R209, R6, !PT ;  /* 0x00000006d1067209 */ /* 0x000fc60007810000 */
[----:B------:R-:W3:Y:S01]  /*3590*/  MUFU.TANH R212, R71 ;  /* 0x0000004700d47308 */ /* 0x000ee20000002400 */
[----:B-1----:R-:W-:-:S04]  /*35a0*/  FSEL R200, R200, -INF , !P2 ;  /* 0xff800000c8c87808 */ /* 0x002fc80005000000 */
[----:B------:R-:W-:-:S03]  /*35b0*/  FMNMX.FTZ R23, R200, R23, !PT ;  /* 0x00000017c8177209 */ /* 0x000fc60007810000 */
[----:B------:R1:W4:Y:S01]  /*35c0*/  MUFU.TANH R208, R82 ;  /* 0x0000005200d07308 */ /* 0x0003220000002400 */
[----:B--2---:R-:W-:-:S04]  /*35d0*/  FSEL R207, R207, -INF , !P3 ;  /* 0xff800000cfcf7808 */ /* 0x004fc80005800000 */
[----:B------:R-:W-:-:S03]  /*35e0*/  FMNMX.FTZ R6, R207, R6, !PT ;  /* 0x00000006cf067209 */ /* 0x000fc60007810000 */
[----:B------:R1:W2:Y:S01]  /*35f0*/  MUFU.TANH R206, R83 ;  /* 0x0000005300ce7308 */ /* 0x0002a20000002400 */
[----:B---3--:R-:W-:-:S07]  /*3600*/  FSEL R212, R212, -INF , !P1 ;  /* 0xff800000d4d47808 */ /* 0x008fce0004800000 */
[----:B------:R1:W3:Y:S08]  /*3610*/  MUFU.TANH R204, R78 ;  /* 0x0000004e00cc7308 */ /* 0x0002f00000002400 */
[----:B------:R1:W1:Y:S01]  /*3620*/  MUFU.TANH R202, R79 ;  /* 0x0000004f00ca7308 */ /* 0x0002620000002400 */
[----:B------:R-:W-:Y:S06]  /*3630*/  BAR.SYNC.DEFER_BLOCKING 0x0 ;  /* 0x0000000000007b1d */ /* 0x000fec0000010000 */
[----:B--2-4-:R-:W-:Y:S05]  /*3640*/  @!P0 BRA `(.L_x_792) ;  /* 0x0000000000948947 */ /* 0x014fea0003800000 */
        /* <DEDUP_REMOVED lines=37> */
.L_x_792:
[----:B------:R-:W-:Y:S01]  /*38a0*/  FSEL R208, R208, -INF , !P6 ;  /* 0xff800000d0d07808 */ /* 0x000fe20007000000 */
[----:B------:R-:W4:Y:S01]  /*38b0*/  SHFL.BFLY PT, R3, R6, 0x2, 0x1f ;  /* 0x0c401f0006037f89 */ /* 0x000f2200000e0000 */
[----:B------:R-:W-:Y:S01]  /*38c0*/  FMNMX.FTZ R23, R212, R23, !PT ;  /* 0x00000017d4177209 */ /* 0x000fe20007810000 */
[----:B------:R-:W-:Y:S01]  /*38d0*/  ULDC UR6, c[0x0][0x2ec] ;  /* 0x0000bb0000067ab9 */ /* 0x000fe20000000800 */
[----:B------:R-:W-:Y:S02]  /*38e0*/  FSEL R206, R206, -INF , !P5 ;  /* 0xff800000cece7808 */ /* 0x000fe40006800000 */
[----:B------:R-:W-:Y:S02]  /*38f0*/  FMNMX.FTZ R23, R208, R23, !PT ;  /* 0x00000017d0177209 */ /* 0x000fe40007810000 */
[----:B---3--:R-:W-:Y:S02]  /*3900*/  FSEL R204, R204, -INF , !P4 ;  /* 0xff800000cccc7808 */ /* 0x008fe40006000000 */
[----:B------:R-:W-:-:S02]  /*3910*/  FMNMX.FTZ R23, R206, R23, !PT ;  /* 0x00000017ce177209 */ /* 0x000fc40007810000 */
[----:B-1----:R-:W-:Y:S02]  /*3920*/  FSEL R202, R202, -INF , !P3 ;  /* 0xff800000caca7808 */ /* 0x002fe40005800000 */
[----:B------:R-:W-:Y:S02]  /*3930*/  FMNMX.FTZ R23, R204, R23, !PT ;  /* 0x00000017cc177209 */ /* 0x000fe40007810000 */
[----:B------:R-:W-:Y:S02]  /*3940*/  IADD3 R236, R105, R2, RZ ;  /* 0x0000000269ec7210 */ /* 0x000fe40007ffe0ff */
[----:B------:R-:W-:Y:S02]  /*3950*/  FMNMX.FTZ R25, R202, R23, !PT ;  /* 0x00000017ca197209 */ /* 0x000fe40007810000 */
[----:B------:R-:W-:Y:S02]  /*3960*/  LEA R236, R236, UR4, 0x1 ;  /* 0x00000004ecec7c11 */ /* 0x000fe4000f8e08ff */
[----:B------:R-:W-:Y:S01]  /*3970*/  IADD3 R231, R239, 0x800, RZ ;  /* 0x00000800efe77810 */ /* 0x000fe20007ffe0ff */
[----:B------:R-:W1:Y:S01]  /*3980*/  SHFL.BFLY PT, R16, R25, 0x2, 0x1f ;  /* 0x0c401f0019107f89 */ /* 0x000e6200000e0000 */
[----:B------:R-:W-:-:S02]  /*3990*/  LEA R233, R5, R236, 0x1 ;  /* 0x000000ec05e97211 */ /* 0x000fc400078e08ff */
[----:B----4-:R-:W-:Y:S01]  /*39a0*/  FMNMX.FTZ R23, R6, R3, !PT ;  /* 0x0000000306177209 */ /* 0x010fe20007810000 */
[----:B------:R-:W-:Y:S01]  /*39b0*/  LDSM.16.MT88.4 R156, [R236+0x10000] ;  /* 0x01000000ec9c783b */ /* 0x000fe20000004200 */
[----:B------:R-:W-:Y:S02]  /*39c0*/  LEA R234, R7, R236, 0x1 ;  /* 0x000000ec07ea7211 */ /* 0x000fe400078e08ff */
[----:B------:R-:W-:Y:S01]  /*39d0*/  IADD3 R230, R239, 0x1000, RZ ;  /* 0x00001000efe67810 */ /* 0x000fe20007ffe0ff */
[----:B------:R-:W3:Y:S01]  /*39e0*/  SHFL.BFLY PT, R164, R23, 0x1, 0x1f ;  /* 0x0c201f0017a47f89 */ /* 0x000ee200000e0000 */
        /* <DEDUP_REMOVED lines=18> */
[----:B---3--:R-:W-:Y:S02]  /*3b10*/  FMNMX.FTZ R164, R23, R164, !PT ;  /* 0x000000a417a47209 */ /* 0x008fe40007810000 */
[C---:B------:R-:W-:Y:S01]  /*3b20*/  IADD3 R218, R239.reuse, 0x6800, RZ ;  /* 0x00006800efda7810 */ /* 0x040fe20007ffe0ff */
[----:B------:R-:W3:Y:S01]  /*3b30*/  LDSM.16.MT88.4 R40, [R236+0x12000] ;  /* 0x01200000ec28783b */ /* 0x000ee20000004200 */
[C---:B------:R-:W-:Y:S01]  /*3b40*/  FSETP.NEU.FTZ.AND P1, PT, R164.reuse, -INF , PT ;  /* 0xff800000a400780b */ /* 0x040fe20003f3d000 */
[----:B------:R-:W-:Y:S01]  /*3b50*/  FMUL.FTZ R210, R164, UR6 ;  /* 0x00000006a4d27c20 */ /* 0x000fe20008410000 */
[C---:B------:R-:W-:Y:S01]  /*3b60*/  IADD3 R217, R239.reuse, 0x7000, RZ ;  /* 0x00007000efd97810 */ /* 0x040fe20007ffe0ff */
[----:B------:R-:W-:Y:S01]  /*3b70*/  LDSM.16.MT88.4 R64, [R232+0x12000] ;  /* 0x01200000e840783b */ /* 0x000fe20000004200 */
[----:B------:R-:W-:-:S02]  /*3b80*/  IADD3 R216, R239, 0x7800, RZ ;  /* 0x00007800efd87810 */ /* 0x000fc40007ffe0ff */
[----:B------:R-:W-:Y:S01]  /*3b90*/  FSEL R210, R210, RZ, P1 ;  /* 0x000000ffd2d27208 */ /* 0x000fe20000800000 */
[----:B------:R-:W-:Y:S04]  /*3ba0*/  LDSM.16.MT88.4 R72, [R236+0x14000] ;  /* 0x01400000ec48783b */ /* 0x000fe80000004200 */
        /* <DEDUP_REMOVED lines=14> */
[----:B------:R-:W4:Y:S01]  /*3c90*/  LDSM.16.MT88.4 R96, [R232+0x14000] ;  /* 0x01400000e860783b */ /* 0x000f220000004200 */
[----:B------:R-:W5:Y:S01]  /*3ca0*/  MUFU.EX2 R192, R192 ;  /* 0x000000c000c07308 */ /* 0x000f620000000800 */
[--C-:B------:R-:W-:Y:S01]  /*3cb0*/  FFMA.FTZ R194, R203, UR6, -R210.reuse ;  /* 0x00000006cbc27c23 */ /* 0x100fe200080108d2 */
[--C-:B------:R-:W-:Y:S01]  /*3cc0*/  FFMA.FTZ R196, R201, UR6, -R210.reuse ;  /* 0x00000006c9c47c23 */ /* 0x100fe200080108d2 */
[----:B------:R-:W-:Y:S01]  /*3cd0*/  FSEL R205, R205, RZ, P1 ;  /* 0x000000ffcdcd7208 */ /* 0x000fe20000800000 */
[----:B------:R-:W4:Y:S01]  /*3ce0*/  LDSM.16.MT88.4 R104, [R236+0x16000] ;  /* 0x01600000ec68783b */ /* 0x000f220000004200 */
[--C-:B------:R-:W-:Y:S01]  /*3cf0*/  FFMA.FTZ R197, R197, UR6, -R210.reuse ;  /* 0x00000006c5c57c23 */ /* 0x100fe200080108d2 */
[----:B------:R-:W-:-:S02]  /*3d00*/  FFMA.FTZ R199, R199, UR6, -R210 ;  /* 0x00000006c7c77c23 */ /* 0x000fc400080108d2 */
[--C-:B------:R-:W-:Y:S01]  /*3d10*/  FFMA.FTZ R189, R36, UR6, -R205.reuse ;  /* 0x0000000624bd7c23 */ /* 0x100fe200080108cd */
[--C-:B------:R-:W-:Y:S01]  /*3d20*/  FFMA.FTZ R190, R14, UR6, -R205.reuse ;  /* 0x000000060ebe7c23 */ /* 0x100fe200080108cd */
[--C-:B------:R-:W-:Y:S01]  /*3d30*/  FFMA.FTZ R193, R24, UR6, -R205.reuse ;  /* 0x0000000618c17c23 */ /* 0x100fe200080108cd */
[--C-:B------:R-:W-:Y:S01]  /*3d40*/  FFMA.FTZ R188, R4, UR6, -R205.reuse ;  /* 0x0000000604bc7c23 */ /* 0x100fe200080108cd */
[----:B------:R-:W4:Y:S01]  /*3d50*/  LDSM.16.MT88.4 R112, [R234+0x16000] ;  /* 0x01600000ea70783b */ /* 0x000f220000004200 */
[----:B------:R-:W-:Y:S01]  /*3d60*/  MUFU.EX2 R191, R191 ;  /* 0x000000bf00bf7308 */ /* 0x000fe20000000800 */
[--C-:B------:R-:W-:Y:S01]  /*3d70*/  FFMA.FTZ R185, R12, UR6, -R205.reuse ;  /* 0x000000060cb97c23 */ /* 0x100fe200080108cd */
[--C-:B------:R-:W-:Y:S01]  /*3d80*/  FFMA.FTZ R166, R10, UR6, -R205.reuse ;  /* 0x000000060aa67c23 */ /* 0x100fe200080108cd */
[----:B------:R-:W4:Y:S01]  /*3d90*/  LDSM.16.MT88.4 R120, [R233+0x16000] ;  /* 0x01600000e978783b */ /* 0x000f220000004200 */
[--C-:B------:R-:W-:Y:S01]  /*3da0*/  FFMA.FTZ R165, R8, UR6, -R205.reuse ;  /* 0x0000000608a57c23 */ /* 0x100fe200080108cd */
[----:B-----5:R-:W-:Y:S01]  /*3db0*/  F2FP.F16.F32.PACK_AB R128, R192, R195 ;  /* 0x000000c3c080723e */ /* 0x020fe200000000ff */
[--C-:B------:R-:W-:Y:S01]  /*3dc0*/  FFMA.FTZ R0, R0, UR6, -R205.reuse ;  /* 0x0000000600007c23 */ /* 0x100fe200080108cd */
[----:B------:R-:W5:Y:S01]  /*3dd0*/  LDSM.16.MT88.4 R4, [R232+0x16000] ;  /* 0x01600000e804783b */ /* 0x000f620000004200 */
[----:B------:R-:W2:Y:S01]  /*3de0*/  MUFU.EX2 R186, R186 ;  /* 0x000000ba00ba7308 */ /* 0x000ea20000000800 */
[--C-:B------:R-:W-:Y:S01]  /*3df0*/  FFMA.FTZ R198, R198, UR6, -R205.reuse ;  /* 0x00000006c6c67c23 */ /* 0x100fe200080108cd */
[--C-:B------:R-:W-:Y:S01]  /*3e00*/  FFMA.FTZ R201, R214, UR6, -R205.reuse ;  /* 0x00000006d6c97c23 */ /* 0x100fe200080108cd */
[----:B------:R-:W5:Y:S01]  /*3e10*/  LDSM.16.MT88.4 R12, [R233+0x10800] ;  /* 0x01080000e90c783b */ /* 0x000f620000004200 */
[--C-:B------:R-:W-:Y:S01]  /*3e20*/  FFMA.FTZ R200, R200, UR6, -R205.reuse ;  /* 0x00000006c8c87c23 */ /* 0x100fe200080108cd */
[--C-:B------:R-:W-:Y:S01]  /*3e30*/  FFMA.FTZ R203, R212, UR6, -R205.reuse ;  /* 0x00000006d4cb7c23 */ /* 0x100fe200080108cd */
[----:B------:R-:W-:Y:S01]  /*3e40*/  FFMA.FTZ R245, R202, UR6, -R205 ;  /* 0x00000006caf57c23 */ /* 0x000fe200080108cd */
[----:B------:R-:W5:Y:S01]  /*3e50*/  LDSM.16.MT88.4 R20, [R233+0x12800] ;  /* 0x01280000e914783b */ /* 0x000f620000004200 */
[----:B------:R-:W-:Y:S01]  /*3e60*/  MUFU.EX2 R189, R189 ;  /* 0x000000bd00bd7308 */ /* 0x000fe20000000800 */
[----:B------:R-:W-:-:S02]  /*3e70*/  FADD.FTZ R192, R195, R192 ;  /* 0x000000c0c3c07221 */ /* 0x000fc40000010000 */
[----:B------:R-:W5:Y:S04]  /*3e80*/  LDSM.16.MT88.4 R8, [R234+0x14800] ;  /* 0x01480000ea08783b */ /* 0x000f680000004200 */
[----:B------:R-:W5:Y:S01]  /*3e90*/  LDSM.16.MT88.4 R16, [R233+0x14800] ;  /* 0x01480000e910783b */ /* 0x000f620000004200 */
[----:B------:R-:W3:Y:S01]  /*3ea0*/  MUFU.EX2 R190, R190 ;  /* 0x000000be00be7308 */ /* 0x000ee20000000800 */
[C---:B--2---:R-:W-:Y:S01]  /*3eb0*/  F2FP.F16.F32.PACK_AB R130, R186.reuse, R191 ;  /* 0x000000bfba82723e */ /* 0x044fe200000000ff */
[----:B------:R-:W-:Y:S01]  /*3ec0*/  FADD.FTZ R191, R191, R192 ;  /* 0x000000c0bfbf7221 */ /* 0x000fe20000010000 */
[----:B------:R-:W-:Y:S03]  /*3ed0*/  LDSM.16.MT88.4 R32, [R234+0x12800] ;  /* 0x01280000ea20783b */ /* 0x000fe60000004200 */
[----:B------:R-:W-:Y:S01]  /*3ee0*/  FADD.FTZ R186, R186, R191 ;  /* 0x000000bfbaba7221 */ /* 0x000fe20000010000 */
[----:B------:R-:W-:Y:S01]  /*3ef0*/  LDSM.16.MT88.4 R24, [R236+0x14800] ;  /* 0x01480000ec18783b */ /* 0x000fe20000004200 */
[----:B------:R-:W-:Y:S03]  /*3f00*/  MUFU.EX2 R193, R193 ;  /* 0x000000c100c17308 */ /* 0x000fe60000000800 */
[----:B------:R-:W-:Y:S04]  /*3f10*/  LDSM.16.MT88.4 R180, [R236+0x10800] ;  /* 0x01080000ecb4783b */ /* 0x000fe80000004200 */
[----:B------:R-:W-:Y:S01]  /*3f20*/  LDSM.16.MT88.4 R176, [R234+0x10800] ;  /* 0x01080000eab0783b */ /* 0x000fe20000004200 */
[----:B------:R-:W2:Y:S01]  /*3f30*/  MUFU.EX2 R188, R188 ;  /* 0x000000bc00bc7308 */ /* 0x000ea20000000800 */
[----:B---3--:R-:W-:Y:S01]  /*3f40*/  F2FP.F16.F32.PACK_AB R129, R190, R189 ;  /* 0x000000bdbe81723e */ /* 0x008fe200000000ff */
[----:B------:R-:W-:Y:S01]  /*3f50*/  FADD.FTZ R190, R189, R190 ;  /* 0x000000bebdbe7221 */ /* 0x000fe20000010000 */
[----:B------:R-:W-:Y:S04]  /*3f60*/  LDSM.16.MT88.4 R172, [R232+0x10800] ;  /* 0x01080000e8ac783b */ /* 0x000fe80000004200 */
[----:B------:R-:W-:Y:S01]  /*3f70*/  LDSM.16.MT88.4 R168, [R236+0x12800] ;  /* 0x01280000eca8783b */ /* 0x000fe20000004200 */
[----:B------:R-:W-:Y:S03]  /*3f80*/  MUFU.EX2 R187, R187 ;  /* 0x000000bb00bb7308 */ /* 0x000fe60000000800 */
[----:B------:R-:W-:Y:S05]  /*3f90*/  LDSM.16.MT88.4 R28, [R232+0x12800] ;  /* 0x01280000e81c783b */ /* 0x000fea0000004200 */
[----:B------:R-:W3:Y:S01]  /*3fa0*/  MUFU.EX2 R184, R184 ;  /* 0x000000b800b87308 */ /* 0x000ee20000000800 */
[----:B--2---:R-:W-:Y:S01]  /*3fb0*/  F2FP.F16.F32.PACK_AB R131, R188, R193 ;  /* 0x000000c1bc83723e */ /* 0x004fe200000000ff */
        /* <DEDUP_REMOVED lines=10> */
[----:B------:R-:W2:Y:S05]  /*4060*/  MUFU.EX2 R166, R166 ;  /* 0x000000a600a67308 */ /* 0x000eaa0000000800 */
[C---:B------:R-:W-:Y:S03]  /*4070*/  HMMA.16816.F32 R80, R128.reuse, R82, RZ ;  /* 0x000000528050723c */ /* 0x040fe600000018ff */
[----:B------:R-:W-:Y:S03]  /*4080*/  MUFU.EX2 R165, R165 ;  /* 0x000000a500a57308 */ /* 0x000fe60000000800 */
[C---:B------:R-:W-:Y:S05]  /*4090*/  HMMA.16816.F32 R160, R128.reuse, R156, RZ ;  /* 0x0000009c80a0723c */ /* 0x040fea00000018ff */
[----:B------:R-:W2:Y:S01]  /*40a0*/  MUFU.EX2 R0, R0 ;  /* 0x0000000000007308 */ /* 0x000ea20000000800 */
[C---:B------:R-:W-:Y:S06]  /*40b0*/  HMMA.16816.F32 R152, R128.reuse, R148, RZ ;  /* 0x000000948098723c */ /* 0x040fec00000018ff */
[C---:B------:R-:W-:Y:S01]  /*40c0*/  HMMA.16816.F32 R136, R128.reuse, R132, RZ ;  /* 0x000000848088723c */ /* 0x040fe200000018ff */
[----:B------:R-:W-:Y:S05]  /*40d0*/  MUFU.EX2 R194, R194 ;  /* 0x000000c200c27308 */ /* 0x000fea0000000800 */
[C---:B------:R-:W-:Y:S03]  /*40e0*/  HMMA.16816.F32 R36, R128.reuse, R40, RZ ;  /* 0x000000288024723c */ /* 0x040fe600000018ff */
[----:B------:R-:W2:Y:S03]  /*40f0*/  MUFU.EX2 R197, R197 ;  /* 0x000000c500c57308 */ /* 0x000ea60000000800 */
[C---:B-1----:R-:W-:Y:S05]  /*4100*/  HMMA.16816.F32 R44, R128.reuse, R48, RZ ;  /* 0x00000030802c723c */ /* 0x042fea00000018ff */
[----:B------:R-:W-:Y:S01]  /*4110*/  MUFU.EX2 R196, R196 ;  /* 0x000000c400c47308 */ /* 0x000fe20000000800 */
[C---:B------:R-:W-:Y:S06]  /*4120*/  HMMA.16816.F32 R60, R128.reuse, R64, RZ ;  /* 0x00000040803c723c */ /* 0x040fec00000018ff */
[C---:B------:R-:W-:Y:S01]  /*4130*/  HMMA.16816.F32 R68, R128.reuse, R72, RZ ;  /* 0x000000488044723c */ /* 0x040fe200000018ff */
[----:B------:R-:W-:Y:S05]  /*4140*/  MUFU.EX2 R199, R199 ;  /* 0x000000c700c77308 */ /* 0x000fea0000000800 */
[C---:B------:R-:W-:Y:S03]  /*4150*/  HMMA.16816.F32 R84, R128.reuse, R88, RZ ;  /* 0x000000588054723c */ /* 0x040fe600000018ff */
[----:B------:R-:W-:Y:S03]  /*4160*/  MUFU.EX2 R198, R198 ;  /* 0x000000c600c67308 */ /* 0x000fe60000000800 */
[C---:B----4-:R-:W-:Y:S05]  /*4170*/  HMMA.16816.F32 R92, R128.reuse, R96, RZ ;  /* 0x00000060805c723c */ /* 0x050fea00000018ff */
[----:B------:R-:W1:Y:S01]  /*4180*/  MUFU.EX2 R201, R201 ;  /* 0x000000c900c97308 */ /* 0x000e620000000800 */
        /* <DEDUP_REMOVED lines=18> */
[C---:B-----5:R-:W-:Y:S06]  /*42b0*/  HMMA.16816.F32 R124, R128.reuse, R4, RZ ;  /* 0x00000004807c723c */ /* 0x060fec00000018ff */
[----:B------:R-:W-:Y:S01]  /*42c0*/  HMMA.16816.F32 R128, R128, R6, RZ ;  /* 0x000000068080723c */ /* 0x000fe200000018ff */
[----:B---3--:R-:W-:Y:S01]  /*42d0*/  F2FP.F16.F32.PACK_AB R4, R184, R187 ;  /* 0x000000bbb804723e */ /* 0x008fe200000000ff */
[----:B------:R-:W-:Y:S01]  /*42e0*/  FADD.FTZ R187, R187, R186 ;  /* 0x000000babbbb7221 */ /* 0x000fe20000010000 */
[----:B--2---:R-:W-:Y:S01]  /*42f0*/  F2FP.F16.F32.PACK_AB R5, R166, R185 ;  /* 0x000000b9a605723e */ /* 0x004fe200000000ff */
        /* <DEDUP_REMOVED lines=27> */
[C---:B-----5:R-:W-:Y:S06]  /*44b0*/  HMMA.16816.F32 R108, R4.reuse, R8, R108 ;  /* 0x00000008046c723c */ /* 0x060fec000000186c */
[C---:B------:R-:W-:Y:S01]  /*44c0*/  HMMA.16816.F32 R112, R4.reuse, R10, R112 ;  /* 0x0000000a0470723c */ /* 0x040fe20000001870 */
[----:B------:R-:W3:Y:S05]  /*44d0*/  LDSM.16.MT88.4 R8, [R234+0x13000] ;  /* 0x01300000ea08783b */ /* 0x000eea0000004200 */
[C---:B------:R-:W-:Y:S06]  /*44e0*/  HMMA.16816.F32 R44, R4.reuse, R32, R44 ;  /* 0x00000020042c723c */ /* 0x040fec000000182c */
[C---:B------:R-:W-:Y:S01]  /*44f0*/  HMMA.16816.F32 R48, R4.reuse, R34, R48 ;  /* 0x000000220430723c */ /* 0x040fe20000001830 */
[----:B------:R-:W-:Y:S05]  /*4500*/  LDSM.16.MT88.4 R32, [R233+0x13000] ;  /* 0x01300000e920783b */ /* 0x000fea0000004200 */
[C---:B------:R-:W-:Y:S06]  /*4510*/  HMMA.16816.F32 R68, R4.reuse, R24, R68 ;  /* 0x000000180444723c */ /* 0x040fec0000001844 */
[C---:B------:R-:W-:Y:S01]  /*4520*/  HMMA.16816.F32 R72, R4.reuse, R26, R72 ;  /* 0x0000001a0448723c */ /* 0x040fe20000001848 */
[----:B------:R-:W5:Y:S05]  /*4530*/  LDSM.16.MT88.4 R24, [R233+0x11000] ;  /* 0x01100000e918783b */ /* 0x000f6a0000004200 */
        /* <DEDUP_REMOVED lines=27> */
[----:B----4-:R-:W-:Y:S01]  /*46f0*/  F2FP.F16.F32.PACK_AB R7, R203, R200 ;  /* 0x000000c8cb07723e */ /* 0x010fe200000000ff */
        /* <DEDUP_REMOVED lines=27> */
[----:B------:R-:W-:Y:S01]  /*48b0*/  HMMA.16816.F32 R156, R4, R182, R156 ;  /* 0x000000b6049c723c */ /* 0x000fe2000000189c */
[--C-:B------:R-:W-:Y:S01]  /*48c0*/  FFMA.FTZ R180, R208, UR6, -R205.reuse ;  /* 0x00000006d0b47c23 */ /* 0x100fe200080108cd */
[----:B------:R-:W-:-:S04]  /*48d0*/  FFMA.FTZ R181, R206, UR6, -R205 ;  /* 0x00000006ceb57c23 */ /* 0x000fc800080108cd */
[C---:B------:R-:W-:Y:S01]  /*48e0*/  HMMA.16816.F32 R152, R4.reuse, R176, R152 ;  /* 0x000000b00498723c */ /* 0x040fe20000001898 */
[----:B------:R-:W-:Y:S01]  /*48f0*/  FFMA.FTZ R182, R204, UR6, -R205 ;  /* 0x00000006ccb67c23 */ /* 0x000fe200080108cd */
[----:B------:R-:W-:Y:S04]  /*4900*/  MUFU.EX2 R180, R180 ;  /* 0x000000b400b47308 */ /* 0x000fe80000000800 */
[C---:B------:R-:W-:Y:S01]  /*4910*/  HMMA.16816.F32 R148, R4.reuse, R178, R148 ;  /* 0x000000b20494723c */ /* 0x040fe20000001894 */
[--C-:B------:R-:W-:Y:S01]  /*4920*/  FFMA.FTZ R176, R213, UR6, -R210.reuse ;  /* 0x00000006d5b07c23 */ /* 0x100fe200080108d2 */
[--C-:B------:R-:W-:Y:S02]  /*4930*/  FFMA.FTZ R177, R211, UR6, -R210.reuse ;  /* 0x00000006d3b17c23 */ /* 0x100fe400080108d2 */
[----:B------:R-:W-:Y:S02]  /*4940*/  MUFU.EX2 R181, R181 ;  /* 0x000000b500b57308 */ /* 0x000fe40000000800 */
[----:B------:R-:W-:Y:S01]  /*4950*/  HMMA.16816.F32 R136, R4, R172, R136 ;  /* 0x000000ac0488723c */ /* 0x000fe20000001888 */
[--C-:B------:R-:W-:Y:S01]  /*4960*/  FFMA.FTZ R178, R209, UR6, -R210.reuse ;  /* 0x00000006d1b27c23 */ /* 0x100fe200080108d2 */
        /* <DEDUP_REMOVED lines=10> */
[----:B------:R-:W4:Y:S01]  /*4a10*/  MUFU.EX2 R179, R179 ;  /* 0x000000b300b37308 */ /* 0x000f220000000800 */
[C---:B------:R-:W-:Y:S01]  /*4a20*/  HMMA.16816.F32 R56, R4.reuse, R34, R56 ;  /* 0x000000220438723c */ /* 0x040fe20000001838 */
[----:B------:R-:W-:Y:S05]  /*4a30*/  LDSM.16.MT88.4 R32, [R232+0x13800] ;  /* 0x01380000e820783b */ /* 0x000fea0000004200 */
[C---:B------:R-:W-:Y:S01]  /*4a40*/  HMMA.16816.F32 R60, R4.reuse, R28, R60 ;  /* 0x0000001c043c723c */ /* 0x040fe2000000183c */
[----:B------:R-:W4:Y:S05]  /*4a50*/  MUFU.EX2 R182, R182 ;  /* 0x000000b600b67308 */ /* 0x000f2a0000000800 */
        /* <DEDUP_REMOVED lines=13> */
[----:B------:R-:W-:Y:S01]  /*4b30*/  F2FP.F16.F32.PACK_AB R5, R181, R180 ;  /* 0x000000b4b505723e */ /* 0x000fe200000000ff */
[----:B------:R-:W-:Y:S01]  /*4b40*/  FADD.FTZ R180, R180, R203 ;  /* 0x000000cbb4b47221 */ /* 0x000fe20000010000 */
[----:B----4-:R-:W-:Y:S01]  /*4b50*/  F2FP.F16.F32.PACK_AB R6, R179, R178 ;  /* 0x000000b2b306723e */ /* 0x010fe200000000ff */
        /* <DEDUP_REMOVED lines=36> */
[C---:B-----5:R-:W-:Y:S06]  /*4da0*/  HMMA.16816.F32 R84, R4.reuse, R24, R84 ;  /* 0x000000180454723c */ /* 0x060fec0000001854 */
[C---:B------:R-:W-:Y:S06]  /*4db0*/  HMMA.16816.F32 R88, R4.reuse, R26, R88 ;  /* 0x0000001a0458723c */ /* 0x040fec0000001858 */
[C---:B-1----:R-:W-:Y:S06]  /*4dc0*/  HMMA.16816.F32 R100, R4.reuse, R16, R100 ;  /* 0x000000100464723c */ /* 0x042fec0000001864 */
        /* <DEDUP_REMOVED lines=18> */
[----:B------:R-:W-:Y:S01]  /*4ef0*/  ULDC UR4, c[0x0][0x2ec] ;  /* 0x0000bb0000047ab9 */ /* 0x000fe20000000800 */
[----:B------:R-:W-:Y:S01]  /*4f00*/  ULDC.64 UR12, c[0x0][0x250] ;  /* 0x00009400000c7ab9 */ /* 0x000fe20000000a00 */
[----:B------:R-:W-:Y:S01]  /*4f10*/  ULDC.64 UR6, c[0x0][0x218] ;  /* 0x0000860000067ab9 */ /* 0x000fe20000000a00 */
[----:B------:R-:W-:Y:S01]  /*4f20*/  ULDC.64 UR10, c[0x0][0x220] ;  /* 0x00008800000a7ab9 */ /* 0x000fe20000000a00 */
[----:B------:R-:W-:Y:S07]  /*4f30*/  BRA `(.L_x_794) ;  /* 0x0000000000a07947 */ /* 0x000fee0003800000 */
.L_x_796:
        /* <DEDUP_REMOVED lines=40> */
.L_x_794:
        /* <DEDUP_REMOVED lines=22> */
[----:B------:R-:W-:Y:S02]  /*5320*/  IADD3.X R15, R11, UR17, RZ, P1, !PT ;  /* 0x000000110b0f7c10 */ /* 0x000fe40008ffe4ff */
[----:B------:R-:W-:Y:S02]  /*5330*/  LDGSTS.E.BYPASS.LTC128B.128 [R244+0x12000], desc[UR18][R164.64+0x80] ;  /* 0x12000080a4f47fae */ /* 0x000fe4000b901d52 */
[----:B------:R-:W-:Y:S03]  /*5340*/  IADD3.X R3, R15, UR17, RZ, P0, !PT ;  /* 0x000000110f037c10 */ /* 0x000fe600087fe4ff */
[----:B------:R-:W-:Y:S01]  /*5350*/  LDGSTS.E.BYPASS.LTC128B.128 [R244+0x14000], desc[UR18][R164.64+0x100] ;  /* 0x14000100a4f47fae */ /* 0x000fe2000b901d52 */
[----:B------:R-:W-:Y:S04]  /*5360*/  ISETP.LT.AND P0, PT, RZ, UR26, PT ;  /* 0x0000001aff007c0c */ /* 0x000fe8000bf01270 */
[----:B------:R-:W-:Y:S05]  /*5370*/  LDGSTS.E.BYPASS.LTC128B.128 [R244+0x16000], desc[UR18][R164.64+0x180] ;  /* 0x16000180a4f47fae */ /* 0x000fea000b901d52 */
[----:B------:R-:W-:Y:S05]  /*5380*/  LDGSTS.E.BYPASS.LTC128B.128 [R244+0x10800], desc[UR18][R10.64] ;  /* 0x108000000af47fae */ /* 0x000fea000b901d52 */
[----:B------:R-:W-:Y:S05]  /*5390*/  LDGSTS.E.BYPASS.LTC128B.128 [R244+0x12800], desc[UR18][R10.64+0x80] ;  /* 0x128000800af47fae */ /* 0x000fea000b901d52 */
[----:B------:R-:W-:Y:S05]  /*53a0*/  LDGSTS.E.BYPASS.LTC128B.128 [R244+0x14800], desc[UR18][R10.64+0x100] ;  /* 0x148001000af47fae */ /* 0x000fea000b901d52 */
[----:B------:R1:W-:Y:S05]  /*53b0*/  LDGSTS.E.BYPASS.LTC128B.128 [R244+0x16800], desc[UR18][R10.64+0x180] ;  /* 0x168001800af47fae */ /* 0x0003ea000b901d52 */
        /* <DEDUP_REMOVED lines=8> */
[----:B------:R-:W-:Y:S05]  /*5440*/  LDSM.16.M88.4 R168, [R242] ;  /* 0x00000000f2a8783b */ /* 0x000fea0000000200 */
[----:B------:R-:W4:Y:S05]  /*5450*/  LDSM.16.M88.4 R172, [R241+0x8000] ;  /* 0x00800000f1ac783b */ /* 0x000f2a0000000200 */
[----:B------:R-:W2:Y:S05]  /*5460*/  LDSM.16.M88.4 R176, [R241+0x8800] ;  /* 0x00880000f1b0783b */ /* 0x000eaa0000000200 */
[----:B------:R-:W5:Y:S05]  /*5470*/  LDSM.16.M88.4 R180, [R241+0x9000] ;  /* 0x00900000f1b4783b */ /* 0x000f6a0000000200 */
[----:B------:R-:W3:Y:S05]  /*5480*/  LDSM.16.M88.4 R184, [R241+0x9800] ;  /* 0x00980000f1b8783b */ /* 0x000eea0000000200 */
[----:B------:R-:W0:Y:S05]  /*5490*/  LDGDEPBAR ;  /* 0x00000000000079af */ /* 0x000e2a0000000000 */
[----:B------:R-:W-:Y:S05]  /*54a0*/  LDSM.16.M88.4 R188, [R240] ;  /* 0x00000000f0bc783b */ /* 0x000fea0000000200 */
[----:B------:R-:W3:Y:S05]  /*54b0*/  LDSM.16.M88.4 R192, [R239] ;  /* 0x00000000efc0783b */ /* 0x000eea0000000200 */
[----:B------:R-:W3:Y:S05]  /*54c0*/  LDSM.16.M88.4 R196, [R231] ;  /* 0x00000000e7c4783b */ /* 0x000eea0000000200 */
[----:B------:R-:W3:Y:S01]  /*54d0*/  LDSM.16.M88.4 R200, [R230] ;  /* 0x00000000e6c8783b */ /* 0x000ee20000000200 */
[C---:B----4-:R-:W-:Y:S04]  /*54e0*/  HMMA.16816.F32 R4, R168.reuse, R172, RZ ;  /* 0x000000aca804723c */ /* 0x050fe800000018ff */
[----:B------:R-:W4:Y:S02]  /*54f0*/  LDSM.16.M88.4 R204, [R229] ;  /* 0x00000000e5cc783b */ /* 0x000f240000000200 */
[C---:B-1----:R-:W-:Y:S03]  /*5500*/  HMMA.16816.F32 R8, R168.reuse, R174, RZ ;  /* 0x000000aea808723c */ /* 0x042fe600000018ff */
[----:B------:R-:W-:Y:S03]  /*5510*/  LDSM.16.M88.4 R208, [R238] ;  /* 0x00000000eed0783b */ /* 0x000fe60000000200 */
[C---:B--2---:R-:W-:Y:S02]  /*5520*/  HMMA.16816.F32 R12, R168.reuse, R176, RZ ;  /* 0x000000b0a80c723c */ /* 0x044fe400000018ff */
[----:B------:R-:W1:Y:S04]  /*5530*/  LDSM.16.M88.4 R212, [R235+0x8000] ;  /* 0x00800000ebd4783b */ /* 0x000e680000000200 */
[C---:B------:R-:W-:Y:S01]  /*5540*/  HMMA.16816.F32 R16, R168.reuse, R178, RZ ;  /* 0x000000b2a810723c */ /* 0x040fe200000018ff */
[----:B------:R-:W-:Y:S05]  /*5550*/  LDSM.16.M88.4 R172, [R235+0x9000] ;  /* 0x00900000ebac783b */ /* 0x000fea0000000200 */
[C---:B-----5:R-:W-:Y:S01]  /*5560*/  HMMA.16816.F32 R20, R168.reuse, R180, RZ ;  /* 0x000000b4a814723c */ /* 0x060fe200000018ff */
[----:B------:R-:W-:Y:S05]  /*5570*/  LDSM.16.M88.4 R176, [R235+0x9800] ;  /* 0x00980000ebb0783b */ /* 0x000fea0000000200 */
[C---:B------:R-:W-:Y:S01]  /*5580*/  HMMA.16816.F32 R24, R168.reuse, R182, RZ ;  /* 0x000000b6a818723c */ /* 0x040fe200000018ff */
[----:B------:R-:W-:Y:S05]  /*5590*/  LDSM.16.M88.4 R180, [R237] ;  /* 0x00000000edb4783b */ /* 0x000fea0000000200 */
[C---:B---3--:R-:W-:Y:S06]  /*55a0*/  HMMA.16816.F32 R28, R168.reuse, R184, RZ ;  /* 0x000000b8a81c723c */ /* 0x048fec00000018ff */
[----:B------:R-:W-:Y:S01]  /*55b0*/  HMMA.16816.F32 R32, R168, R186, RZ ;  /* 0x000000baa820723c */ /* 0x000fe200000018ff */
[----:B------:R-:W2:Y:S05]  /*55c0*/  LDSM.16.M88.4 R168, [R235+0x8800] ;  /* 0x00880000eba8783b */ /* 0x000eaa0000000200 */
[C---:B------:R-:W-:Y:S01]  /*55d0*/  HMMA.16816.F32 R4, R188.reuse, R192, R4 ;  /* 0x000000c0bc04723c */ /* 0x040fe20000001804 */
[----:B------:R-:W3:Y:S05]  /*55e0*/  LDSM.16.M88.4 R184, [R228] ;  /* 0x00000000e4b8783b */ /* 0x000eea0000000200 */
[C---:B------:R-:W-:Y:S01]  /*55f0*/  HMMA.16816.F32 R8, R188.reuse, R194, R8 ;  /* 0x000000c2bc08723c */ /* 0x040fe20000001808 */
[----:B------:R-:W-:Y:S05]  /*5600*/  LDSM.16.M88.4 R192, [R228+0x1000] ;  /* 0x00100000e4c0783b */ /* 0x000fea0000000200 */
[C---:B------:R-:W-:Y:S06]  /*5610*/  HMMA.16816.F32 R12, R188.reuse, R196, R12 ;  /* 0x000000c4bc0c723c */ /* 0x040fec000000180c */
[C---:B------:R-:W-:Y:S01]  /*5620*/  HMMA.16816.F32 R16, R188.reuse, R198, R16 ;  /* 0x000000c6bc10723c */ /* 0x040fe20000001810 */
[----:B------:R-:W-:Y:S05]  /*5630*/  LDSM.16.M88.4 R196, [R228+0x1800] ;  /* 0x00180000e4c4783b */ /* 0x000fea0000000200 */
[C---:B------:R-:W-:Y:S06]  /*5640*/  HMMA.16816.F32 R20, R188.reuse, R200, R20 ;  /* 0x000000c8bc14723c */ /* 0x040fec0000001814 */
[C---:B------:R-:W-:Y:S01]  /*5650*/  HMMA.16816.F32 R24, R188.reuse, R202, R24 ;  /* 0x000000cabc18723c */ /* 0x040fe20000001818 */
[----:B------:R-:W-:Y:S05]  /*5660*/  LDSM.16.M88.4 R200, [R242+0x2000] ;  /* 0x00200000f2c8783b */ /* 0x000fea0000000200 */
[C---:B----4-:R-:W-:Y:S06]  /*5670*/  HMMA.16816.F32 R28, R188.reuse, R204, R28 ;  /* 0x000000ccbc1c723c */ /* 0x050fec000000181c */
[----:B------:R-:W-:Y:S01]  /*5680*/  HMMA.16816.F32 R32, R188, R206, R32 ;  /* 0x000000cebc20723c */ /* 0x000fe20000001820 */
[----:B------:R-:W4:Y:S05]  /*5690*/  LDSM.16.M88.4 R188, [R228+0x800] ;  /* 0x00080000e4bc783b */ /* 0x000f2a0000000200 */
[C---:B-1----:R-:W-:Y:S01]  /*56a0*/  HMMA.16816.F32 R4, R208.reuse, R212, R4 ;  /* 0x000000d4d004723c */ /* 0x042fe20000001804 */
[----:B------:R-:W1:Y:S05]  /*56b0*/  LDSM.16.M88.4 R204, [R241+0xa000] ;  /* 0x00a00000f1cc783b */ /* 0x000e6a0000000200 */
[C---:B------:R-:W-:Y:S01]  /*56c0*/  HMMA.16816.F32 R8, R208.reuse, R214, R8 ;  /* 0x000000d6d008723c */ /* 0x040fe20000001808 */
[----:B------:R-:W-:Y:S05]  /*56d0*/  LDSM.16.M88.4 R212, [R227] ;  /* 0x00000000e3d4783b */ /* 0x000fea0000000200 */
        /* <DEDUP_REMOVED lines=8> */
[----:B------:R-:W5:Y:S05]  /*5760*/  LDSM.16.M88.4 R176, [R241+0xb800] ;  /* 0x00b80000f1b0783b */ /* 0x000f6a0000000200 */
[C---:B---3--:R-:W-:Y:S01]  /*5770*/  HMMA.16816.F32 R4, R180.reuse, R184, R4 ;  /* 0x000000b8b404723c */ /* 0x048fe20000001804 */
[----:B------:R-:W3:Y:S05]  /*5780*/  LDSM.16.M88.4 R208, [R240+0x2000] ;  /* 0x00200000f0d0783b */ /* 0x000eea0000000200 */
[C---:B------:R-:W-:Y:S01]  /*5790*/  HMMA.16816.F32 R8, R180.reuse, R186, R8 ;  /* 0x000000bab408723c */ /* 0x040fe20000001808 */
[----:B------:R-:W-:Y:S05]  /*57a0*/  LDSM.16.M88.4 R184, [R225] ;  /* 0x00000000e1b8783b */ /* 0x000fea0000000200 */
[C---:B----4-:R-:W-:Y:S06]  /*57b0*/  HMMA.16816.F32 R12, R180.reuse, R188, R12 ;  /* 0x000000bcb40c723c */ /* 0x050fec000000180c */
[C---:B------:R-:W-:Y:S01]  /*57c0*/  HMMA.16816.F32 R16, R180.reuse, R190, R16 ;  /* 0x000000beb410723c */ /* 0x040fe20000001810 */
[----:B------:R-:W-:Y:S05]  /*57d0*/  LDSM.16.M88.4 R188, [R224] ;  /* 0x00000000e0bc783b */ /* 0x000fea0000000200 */
[C---:B------:R-:W-:Y:S06]  /*57e0*/  HMMA.16816.F32 R20, R180.reuse, R192, R20 ;  /* 0x000000c0b414723c */ /* 0x040fec0000001814 */
[C---:B------:R-:W-:Y:S01]  /*57f0*/  HMMA.16816.F32 R24, R180.reuse, R194, R24 ;  /* 0x000000c2b418723c */ /* 0x040fe20000001818 */
[----:B------:R-:W-:Y:S05]  /*5800*/  LDSM.16.M88.4 R192, [R238+0x2000] ;  /* 0x00200000eec0783b */ /* 0x000fea0000000200 */
[C---:B------:R-:W-:Y:S06]  /*5810*/  HMMA.16816.F32 R28, R180.reuse, R196, R28 ;  /* 0x000000c4b41c723c */ /* 0x040fec000000181c */
[----:B------:R-:W-:Y:S01]  /*5820*/  HMMA.16816.F32 R32, R180, R198, R32 ;  /* 0x000000c6b420723c */ /* 0x000fe20000001820 */
[----:B------:R-:W4:Y:S05]  /*5830*/  LDSM.16.M88.4 R180, [R226] ;  /* 0x00000000e2b4783b */ /* 0x000f2a0000000200 */
[C---:B-1----:R-:W-:Y:S01]  /*5840*/  HMMA.16816.F32 R4, R200.reuse, R204, R4 ;  /* 0x000000ccc804723c */ /* 0x042fe20000001804 */
[----:B------:R-:W1:Y:S05]  /*5850*/  LDSM.16.M88.4 R196, [R235+0xa000] ;  /* 0x00a00000ebc4783b */ /* 0x000e6a0000000200 */
[C---:B------:R-:W-:Y:S01]  /*5860*/  HMMA.16816.F32 R8, R200.reuse, R206, R8 ;  /* 0x000000cec808723c */ /* 0x040fe20000001808 */
[----:B------:R-:W-:Y:S05]  /*5870*/  LDSM.16.M88.4 R204, [R228+0x2000] ;  /* 0x00200000e4cc783b */ /* 0x000fea0000000200 */
        /* <DEDUP_REMOVED lines=12> */
[----:B------:R-:W-:Y:S05]  /*5940*/  LDSM.16.M88.4 R212, [R241+0xc000] ;  /* 0x00c00000f1d4783b */ /* 0x000fea0000000200 */
[C---:B----4-:R-:W-:Y:S06]  /*5950*/  HMMA.16816.F32 R12, R208.reuse, R180, R12 ;  /* 0x000000b4d00c723c */ /* 0x050fec000000180c */
[C---:B------:R-:W-:Y:S01]  /*5960*/  HMMA.16816.F32 R16, R208.reuse, R182, R16 ;  /* 0x000000b6d010723c */ /* 0x040fe20000001810 */
[----:B------:R-:W4:Y:S05]  /*5970*/  LDSM.16.M88.4 R180, [R228+0x2800] ;  /* 0x00280000e4b4783b */ /* 0x000f2a0000000200 */
[C---:B------:R-:W-:Y:S06]  /*5980*/  HMMA.16816.F32 R20, R208.reuse, R184, R20 ;  /* 0x000000b8d014723c */ /* 0x040fec0000001814 */
[C---:B------:R-:W-:Y:S01]  /*5990*/  HMMA.16816.F32 R24, R208.reuse, R186, R24 ;  /* 0x000000bad018723c */ /* 0x040fe20000001818 */
[----:B------:R-:W4:Y:S05]  /*59a0*/  LDSM.16.M88.4 R184, [R228+0x3000] ;  /* 0x00300000e4b8783b */ /* 0x000f2a0000000200 */
[C---:B------:R-:W-:Y:S06]  /*59b0*/  HMMA.16816.F32 R28, R208.reuse, R188, R28 ;  /* 0x000000bcd01c723c */ /* 0x040fec000000181c */
        /* <DEDUP_REMOVED lines=21> */
[----:B------:R-:W4:Y:S05]  /*5b10*/  LDSM.16.M88.4 R180, [R222] ;  /* 0x00000000deb4783b */ /* 0x000f2a0000000200 */
[C---:B------:R-:W-:Y:S06]  /*5b20*/  HMMA.16816.F32 R20, R200.reuse, R184, R20 ;  /* 0x000000b8c814723c */ /* 0x040fec0000001814 */
[C---:B------:R-:W-:Y:S01]  /*5b30*/  HMMA.16816.F32 R24, R200.reuse, R186, R24 ;  /* 0x000000bac818723c */ /* 0x040fe20000001818 */
[----:B------:R-:W4:Y:S05]  /*5b40*/  LDSM.16.M88.4 R184, [R221] ;  /* 0x00000000ddb8783b */ /* 0x000f2a0000000200 */
        /* <DEDUP_REMOVED lines=70> */
[C---:B------:R-:W-:Y:S06]  /*5fb0*/  HMMA.16816.F32 R8, R200.reuse, R206, R8 ;  /* 0x000000cec808723c */ /* 0x040fec0000001808 */
[C---:B----4-:R-:W-:Y:S06]  /*5fc0*/  HMMA.16816.F32 R12, R200.reuse, R180, R12 ;  /* 0x000000b4c80c723c */ /* 0x050fec000000180c */
[C---:B------:R-:W-:Y:S06]  /*5fd0*/  HMMA.16816.F32 R16, R200.reuse, R182, R16 ;  /* 0x000000b6c810723c */ /* 0x040fec0000001810 */
[C---:B------:R-:W-:Y:S06]  /*5fe0*/  HMMA.16816.F32 R20, R200.reuse, R184, R20 ;  /* 0x000000b8c814723c */ /* 0x040fec0000001814 */
[C---:B------:R-:W-:Y:S06]  /*5ff0*/  HMMA.16816.F32 R24, R200.reuse, R186, R24 ;  /* 0x000000bac818723c */ /* 0x040fec0000001818 */
[C---:B------:R-:W-:Y:S06]  /*6000*/  HMMA.16816.F32 R28, R200.reuse, R188, R28 ;  /* 0x000000bcc81c723c */ /* 0x040fec000000181c */
[----:B------:R-:W-:Y:S06]  /*6010*/  HMMA.16816.F32 R32, R200, R190, R32 ;  /* 0x000000bec820723c */ /* 0x000fec0000001820 */
[C---:B-1----:R-:W-:Y:S06]  /*6020*/  HMMA.16816.F32 R4, R208.reuse, R212, R4 ;  /* 0x000000d4d004723c */ /* 0x042fec0000001804 */
[C---:B------:R-:W-:Y:S06]  /*6030*/  HMMA.16816.F32 R8, R208.reuse, R214, R8 ;  /* 0x000000d6d008723c */ /* 0x040fec0000001808 */
[C---:B--2---:R-:W-:Y:S06]  /*6040*/  HMMA.16816.F32 R12, R208.reuse, R168, R12 ;  /* 0x000000a8d00c723c */ /* 0x044fec000000180c */
[C---:B------:R-:W-:Y:S01]  /*6050*/  HMMA.16816.F32 R16, R208.reuse, R170, R16 ;  /* 0x000000aad010723c */ /* 0x040fe20000001810 */
[----:B------:R-:W1:Y:S05]  /*6060*/  LDSM.16.M88.4 R168, [R228+0x6800] ;  /* 0x00680000e4a8783b */ /* 0x000e6a0000000200 */
[C---:B-----5:R-:W-:Y:S06]  /*6070*/  HMMA.16816.F32 R20, R208.reuse, R172, R20 ;  /* 0x000000acd014723c */ /* 0x060fec0000001814 */
[C---:B------:R-:W-:Y:S01]  /*6080*/  HMMA.16816.F32 R24, R208.reuse, R174, R24 ;  /* 0x000000aed018723c */ /* 0x040fe20000001818 */
[----:B------:R-:W2:Y:S05]  /*6090*/  LDSM.16.M88.4 R172, [R228+0x7000] ;  /* 0x00700000e4ac783b */ /* 0x000eaa0000000200 */
[C---:B------:R-:W-:Y:S06]  /*60a0*/  HMMA.16816.F32 R28, R208.reuse, R176, R28 ;  /* 0x000000b0d01c723c */ /* 0x040fec000000181c */
[----:B------:R-:W-:Y:S06]  /*60b0*/  HMMA.16816.F32 R32, R208, R178, R32 ;  /* 0x000000b2d020723c */ /* 0x000fec0000001820 */
[C---:B---3--:R-:W-:Y:S06]  /*60c0*/  HMMA.16816.F32 R4, R192.reuse, R196, R4 ;  /* 0x000000c4c004723c */ /* 0x048fec0000001804 */
[C---:B------:R-:W-:Y:S06]  /*60d0*/  HMMA.16816.F32 R8, R192.reuse, R198, R8 ;  /* 0x000000c6c008723c */ /* 0x040fec0000001808 */
[C---:B-1----:R-:W-:Y:S06]  /*60e0*/  HMMA.16816.F32 R12, R192.reuse, R168, R12 ;  /* 0x000000a8c00c723c */ /* 0x042fec000000180c */
[C---:B------:R-:W-:Y:S01]  /*60f0*/  HMMA.16816.F32 R16, R192.reuse, R170, R16 ;  /* 0x000000aac010723c */ /* 0x040fe20000001810 */
[----:B------:R-:W1:Y:S01]  /*6100*/  LDSM.16.M88.4 R168, [R228+0x7800] ;  /* 0x00780000e4a8783b */ /* 0x000e620000000200 */
[----:B------:R-:W-:Y:S04]  /*6110*/  DEPBAR.LE SB0, 0x0 ;  /* 0x000080000000791a */ /* 0x000fe80000000000 */
[----:B------:R-:W-:Y:S01]  /*6120*/  BAR.SYNC.DEFER_BLOCKING 0x0 ;  /* 0x0000000000007b1d */ /* 0x000fe20000010000 */
[C---:B--2---:R-:W-:Y:S05]  /*6130*/  HMMA.16816.F32 R20, R192.reuse, R172, R20 ;  /* 0x000000acc014723c */ /* 0x044fea0000001814 */
[----:B------:R-:W-:Y:S01]  /*6140*/  FMUL.FTZ R2, R4, UR23 ;  /* 0x0000001704027c20 */ /* 0x000fe20008410000 */
[----:B------:R-:W-:Y:S01]  /*6150*/  FMUL.FTZ R3, R6, UR23 ;  /* 0x0000001706037c20 */ /* 0x000fe20008410000 */
[----:B------:R-:W-:Y:S01]  /*6160*/  FMUL.FTZ R165, R8, UR23 ;  /* 0x0000001708a57c20 */ /* 0x000fe20008410000 */
[----:B------:R-:W-:Y:S01]  /*6170*/  FMUL.FTZ R164, R9, UR23 ;  /* 0x0000001709a47c20 */ /* 0x000fe20008410000 */
[----:B------:R2:W3:Y:S01]  /*6180*/  MUFU.TANH R187, R2 ;  /* 0x0000000200bb7308 */ /* 0x0004e20000002400 */
[C---:B------:R-:W-:Y:S03]  /*6190*/  HMMA.16816.F32 R24, R192.reuse, R174, R24 ;  /* 0x000000aec018723c */ /* 0x040fe60000001818 */
[----:B------:R-:W-:Y:S01]  /*61a0*/  FMUL.FTZ R166, R7, UR23 ;  /* 0x0000001707a67c20 */ /* 0x000fe20008410000 */
[----:B------:R-:W-:Y:S01]  /*61b0*/  FMUL.FTZ R14, R14, UR23 ;  /* 0x000000170e0e7c20 */ /* 0x000fe20008410000 */
[----:B------:R-:W-:Y:S01]  /*61c0*/  FMUL.FTZ R197, R5, UR23 ;  /* 0x0000001705c57c20 */ /* 0x000fe20008410000 */
[----:B------:R-:W-:Y:S03]  /*61d0*/  FMUL.FTZ R13, R13, UR23 ;  /* 0x000000170d0d7c20 */ /* 0x000fe60008410000 */
[----:B------:R4:W5:Y:S05]  /*61e0*/  MUFU.TANH R181, R3 ;  /* 0x0000000300b57308 */ /* 0x00096a0000002400 */
[----:B------:R-:W-:Y:S05]  /*61f0*/  FMUL.FTZ R22, R22, UR23 ;  /* 0x0000001716167c20 */ /* 0x000fea0008410000 */
[----:B------:R3:W-:Y:S01]  /*6200*/  MUFU.TANH R182, R165 ;  /* 0x000000a500b67308 */ /* 0x0007e20000002400 */
[----:B--2---:R-:W-:Y:S09]  /*6210*/  FMUL.FTZ R2, R10, UR23 ;  /* 0x000000170a027c20 */ /* 0x004ff20008410000 */
[----:B------:R2:W-:Y:S01]  /*6220*/  MUFU.TANH R10, R2 ;  /* 0x00000002000a7308 */ /* 0x0005e20000002400 */
[----:B----4-:R-:W-:Y:S01]  /*6230*/  FMUL.FTZ R3, R11, UR23 ;  /* 0x000000170b037c20 */ /* 0x010fe20008410000 */
[C---:B-1----:R-:W-:Y:S03]  /*6240*/  HMMA.16816.F32 R28, R192.reuse, R168, R28 ;  /* 0x000000a8c01c723c */ /* 0x042fe6000000181c */
[----:B------:R-:W-:Y:S01]  /*6250*/  FMUL.FTZ R11, R12, UR23 ;  /* 0x000000170c0b7c20 */ /* 0x000fe20008410000 */
[----:B------:R-:W-:Y:S01]  /*6260*/  FMUL.FTZ R206, R24, UR23 ;  /* 0x0000001718ce7c20 */ /* 0x000fe20008410000 */
[----:B------:R-:W-:Y:S03]  /*6270*/  FMUL.FTZ R25, R25, UR23 ;  /* 0x0000001719197c20 */ /* 0x000fe60008410000 */
[----:B------:R1:W-:Y:S03]  /*6280*/  MUFU.TANH R178, R164 ;  /* 0x000000a400b27308 */ /* 0x0003e60000002400 */
[----:B---3--:R-:W-:Y:S01]  /*6290*/  FMUL.FTZ R165, R17, UR23 ;  /* 0x0000001711a57c20 */ /* 0x008fe20008410000 */
[----:B------:R-:W-:Y:S06]  /*62a0*/  HMMA.16816.F32 R32, R192, R170, R32 ;  /* 0x000000aac020723c */ /* 0x000fec0000001820 */
[----:B------:R3:W4:Y:S01]  /*62b0*/  MUFU.TANH R183, R166 ;  /* 0x000000a600b77308 */ /* 0x0007220000002400 */
[----:B--2---:R-:W-:Y:S09]  /*62c0*/  FMUL.FTZ R2, R15, UR23 ;  /* 0x000000170f027c20 */ /* 0x004ff20008410000 */
[----:B------:R2:W4:Y:S01]  /*62d0*/  MUFU.TANH R9, R3 ;  /* 0x0000000300097308 */ /* 0x0005220000002400 */
[----:B-1----:R-:W-:Y:S01]  /*62e0*/  FMUL.FTZ R164, R18, UR23 ;  /* 0x0000001712a47c20 */ /* 0x002fe20008410000 */
[----:B------:R-:W-:Y:S01]  /*62f0*/  FMUL.FTZ R30, R30, UR23 ;  /* 0x000000171e1e7c20 */ /* 0x000fe20008410000 */
[----:B------:R-:W-:Y:S07]  /*6300*/  FMUL.FTZ R31, R31, UR23 ;  /* 0x000000171f1f7c20 */ /* 0x000fee0008410000 */
[----:B------:R1:W-:Y:S01]  /*6310*/  MUFU.TANH R198, R2 ;  /* 0x0000000200c67308 */ /* 0x0003e20000002400 */
[----:B---3--:R-:W-:Y:S01]  /*6320*/  FMUL.FTZ R166, R16, UR23 ;  /* 0x0000001710a67c20 */ /* 0x008fe20008410000 */
[----:B------:R-:W-:Y:S01]  /*6330*/  FMUL.FTZ R195, R32, UR23 ;  /* 0x0000001720c37c20 */ /* 0x000fe20008410000 */
[----:B------:R-:W-:Y:S01]  /*6340*/  FMUL.FTZ R33, R33, UR23 ;  /* 0x0000001721217c20 */ /* 0x000fe20008410000 */
[----:B------:R-:W-:Y:S06]  /*6350*/  FMUL.FTZ R35, R35, UR23 ;  /* 0x0000001723237c20 */ /* 0x000fec0008410000 */
[----:B------:R3:W-:Y:S01]  /*6360*/  MUFU.TANH R207, R165 ;  /* 0x000000a500cf7308 */ /* 0x0007e20000002400 */
[----:B--2---:R-:W-:Y:S09]  /*6370*/  FMUL.FTZ R3, R19, UR23 ;  /* 0x0000001713037c20 */ /* 0x004ff20008410000 */
[----:B------:R2:W-:Y:S01]  /*6380*/  MUFU.TANH R202, R164 ;  /* 0x000000a400ca7308 */ /* 0x0005e20000002400 */
[----:B-1----:R-:W-:Y:S09]  /*6390*/  FMUL.FTZ R2, R23, UR23 ;  /* 0x0000001717027c20 */ /* 0x002ff20008410000 */
[----:B------:R1:W-:Y:S01]  /*63a0*/  MUFU.TANH R173, R166 ;  /* 0x000000a600ad7308 */ /* 0x0003e20000002400 */
[----:B---3--:R-:W-:Y:S09]  /*63b0*/  FMUL.FTZ R165, R26, UR23 ;  /* 0x000000171aa57c20 */ /* 0x008ff20008410000 */
[----:B------:R3:W-:Y:S01]  /*63c0*/  MUFU.TANH R209, R3 ;  /* 0x0000000300d17308 */ /* 0x0007e20000002400 */
[----:B--2---:R-:W-:Y:S09]  /*63d0*/  FMUL.FTZ R164, R27, UR23 ;  /* 0x000000171ba47c20 */ /* 0x004ff20008410000 */
[----:B------:R2:W-:Y:S01]  /*63e0*/  MUFU.TANH R205, R14 ;  /* 0x0000000e00cd7308 */ /* 0x0005e20000002400 */
[----:B-1----:R-:W-:Y:S09]  /*63f0*/  FMUL.FTZ R166, R21, UR23 ;  /* 0x0000001715a67c20 */ /* 0x002ff20008410000 */
[----:B------:R5:W-:Y:S01]  /*6400*/  MUFU.TANH R210, R2 ;  /* 0x0000000200d27308 */ /* 0x000be20000002400 */
[----:B---3--:R-:W-:Y:S09]  /*6410*/  FMUL.FTZ R3, R28, UR23 ;  /* 0x000000171c037c20 */ /* 0x008ff20008410000 */
[----:B------:R-:W1:Y:S01]  /*6420*/  MUFU.TANH R185, R197 ;  /* 0x000000c500b97308 */ /* 0x000e620000002400 */
[----:B--2---:R-:W-:Y:S09]  /*6430*/  FMNMX.FTZ R14, R187, R167, !PT ;  /* 0x000000a7bb0e7209 */ /* 0x004ff20007810000 */
[----:B------:R1:W-:Y:S01]  /*6440*/  MUFU.TANH R213, R165 ;  /* 0x000000a500d57308 */ /* 0x0003e20000002400 */
[----:B-----5:R-:W-:Y:S04]  /*6450*/  FMNMX.FTZ R2, R181, R0, !PT ;  /* 0x00000000b5027209 */ /* 0x020fe80007810000 */
[----:B----4-:R-:W-:Y:S05]  /*6460*/  FMNMX.FTZ R2, R183, R2, !PT ;  /* 0x00000002b7027209 */ /* 0x010fea0007810000 */
[----:B------:R2:W3:Y:S01]  /*6470*/  MUFU.TANH R179, R11 ;  /* 0x0000000b00b37308 */ /* 0x0004e20000002400 */
[----:B------:R-:W-:Y:S04]  /*6480*/  FMNMX.FTZ R2, R10, R2, !PT ;  /* 0x000000020a027209 */ /* 0x000fe80007810000 */
[----:B------:R-:W-:Y:S05]  /*6490*/  FMNMX.FTZ R2, R9, R2, !PT ;  /* 0x0000000209027209 */ /* 0x000fea0007810000 */
[----:B------:R4:W-:Y:S01]  /*64a0*/  MUFU.TANH R211, R164 ;  /* 0x000000a400d37308 */ /* 0x0009e20000002400 */
[----:B-1----:R-:W-:Y:S04]  /*64b0*/  FMNMX.FTZ R165, R185, R14, !PT ;  /* 0x0000000eb9a57209 */ /* 0x002fe80007810000 */
[----:B------:R-:W-:Y:S05]  /*64c0*/  FMNMX.FTZ R165, R182, R165, !PT ;  /* 0x000000a5b6a57209 */ /* 0x000fea0007810000 */
[----:B------:R1:W-:Y:S01]  /*64d0*/  MUFU.TANH R204, R166 ;  /* 0x000000a600cc7308 */ /* 0x0003e20000002400 */
[----:B--2---:R-:W-:Y:S09]  /*64e0*/  FMUL.FTZ R11, R20, UR23 ;  /* 0x00000017140b7c20 */ /* 0x004ff20008410000 */
[----:B------:R2:W-:Y:S01]  /*64f0*/  MUFU.TANH R201, R3 ;  /* 0x0000000300c97308 */ /* 0x0005e20000002400 */
[----:B----4-:R-:W-:Y:S04]  /*6500*/  FMNMX.FTZ R164, R178, R165, !PT ;  /* 0x000000a5b2a47209 */ /* 0x010fe80007810000 */
[----:B---3--:R-:W-:Y:S05]  /*6510*/  FMNMX.FTZ R164, R179, R164, !PT ;  /* 0x000000a4b3a47209 */ /* 0x008fea0007810000 */
[----:B------:R-:W3:Y:S01]  /*6520*/  MUFU.TANH R177, R13 ;  /* 0x0000000d00b17308 */ /* 0x000ee20000002400 */
[----:B-1----:R-:W-:Y:S09]  /*6530*/  FMUL.FTZ R166, R29, UR23 ;  /* 0x000000171da67c20 */ /* 0x002ff20008410000 */
[----:B------:R-:W1:Y:S01]  /*6540*/  MUFU.TANH R208, R11 ;  /* 0x0000000b00d07308 */ /* 0x000e620000002400 */
[----:B--2---:R-:W-:Y:S04]  /*6550*/  FMNMX.FTZ R3, R205, R2, !PT ;  /* 0x00000002cd037209 */ /* 0x004fe80007810000 */
[----:B------:R-:W-:Y:S05]  /*6560*/  FMNMX.FTZ R3, R198, R3, !PT ;  /* 0x00000003c6037209 */ /* 0x000fea0007810000 */
[----:B------:R-:W2:Y:S01]  /*6570*/  MUFU.TANH R214, R22 ;  /* 0x0000001600d67308 */ /* 0x000ea20000002400 */
[----:B---3--:R-:W-:Y:S02]  /*6580*/  FMNMX.FTZ R164, R177, R164, !PT ;  /* 0x000000a4b1a47209 */ /* 0x008fe40007810000 */
[----:B------:R-:W-:Y:S02]  /*6590*/  FMNMX.FTZ R2, R202, R3, !PT ;  /* 0x00000003ca027209 */ /* 0x000fe40007810000 */
[----:B------:R-:W-:Y:S02]  /*65a0*/  FMNMX.FTZ R164, R173, R164, !PT ;  /* 0x000000a4ada47209 */ /* 0x000fe40007810000 */
[----:B------:R-:W-:Y:S03]  /*65b0*/  FMNMX.FTZ R165, R209, R2, !PT ;  /* 0x00000002d1a57209 */ /* 0x000fe60007810000 */
[----:B------:R3:W-:Y:S01]  /*65c0*/  MUFU.TANH R203, R166 ;  /* 0x000000a600cb7308 */ /* 0x0007e20000002400 */
[----:B------:R-:W-:Y:S04]  /*65d0*/  FMNMX.FTZ R3, R207, R164, !PT ;  /* 0x000000a4cf037209 */ /* 0x000fe80007810000 */
[----:B-1----:R-:W-:Y:S05]  /*65e0*/  FMNMX.FTZ R3, R208, R3, !PT ;  /* 0x00000003d0037209 */ /* 0x002fea0007810000 */
[----:B------:R-:W1:Y:S01]  /*65f0*/  MUFU.TANH R206, R206 ;  /* 0x000000ce00ce7308 */ /* 0x000e620000002400 */
[----:B--2---:R-:W-:Y:S02]  /*6600*/  FMNMX.FTZ R165, R214, R165, !PT ;  /* 0x000000a5d6a57209 */ /* 0x004fe40007810000 */
[----:B------:R-:W-:Y:S02]  /*6610*/  FMNMX.FTZ R3, R204, R3, !PT ;  /* 0x00000003cc037209 */ /* 0x000fe40007810000 */
[----:B------:R-:W-:Y:S05]  /*6620*/  FMNMX.FTZ R2, R210, R165, !PT ;  /* 0x000000a5d2027209 */ /* 0x000fea0007810000 */
[----:B------:R-:W2:Y:S01]  /*6630*/  MUFU.TANH R215, R25 ;  /* 0x0000001900d77308 */ /* 0x000ea20000002400 */
[----:B---3--:R-:W-:Y:S01]  /*6640*/  FMUL.FTZ R166, R34, UR23 ;  /* 0x0000001722a67c20 */ /* 0x008fe20008410000 */
[----:B------:R-:W-:Y:S04]  /*6650*/  FMNMX.FTZ R2, R213, R2, !PT ;  /* 0x00000002d5027209 */ /* 0x000fe80007810000 */
[----:B------:R-:W-:Y:S04]  /*6660*/  FMNMX.FTZ R2, R211, R2, !PT ;  /* 0x00000002d3027209 */ /* 0x000fe80007810000 */
[----:B------:R-:W3:Y:S01]  /*6670*/  MUFU.TANH R199, R30 ;  /* 0x0000001e00c77308 */ /* 0x000ee20000002400 */
[----:B-1----:R-:W-:Y:S09]  /*6680*/  FMNMX.FTZ R164, R206, R3, !PT ;  /* 0x00000003cea47209 */ /* 0x002ff20007810000 */
[----:B------:R-:W1:Y:S01]  /*6690*/  MUFU.TANH R197, R31 ;  /* 0x0000001f00c57308 */ /* 0x000e620000002400 */
[----:B--2---:R-:W-:Y:S04]  /*66a0*/  FMNMX.FTZ R164, R215, R164, !PT ;  /* 0x000000a4d7a47209 */ /* 0x004fe80007810000 */
[----:B------:R-:W-:Y:S05]  /*66b0*/  FMNMX.FTZ R164, R201, R164, !PT ;  /* 0x000000a4c9a47209 */ /* 0x000fea0007810000 */
[----:B------:R-:W2:Y:S01]  /*66c0*/  MUFU.TANH R195, R195 ;  /* 0x000000c300c37308 */ /* 0x000ea20000002400 */
[----:B---3--:R-:W-:Y:S02]  /*66d0*/  FMNMX.FTZ R2, R199, R2, !PT ;  /* 0x00000002c7027209 */ /* 0x008fe40007810000 */
[----:B------:R-:W-:Y:S07]  /*66e0*/  FMNMX.FTZ R164, R203, R164, !PT ;  /* 0x000000a4cba47209 */ /* 0x000fee0007810000 */
[----:B------:R-:W3:Y:S01]  /*66f0*/  MUFU.TANH R166, R166 ;  /* 0x000000a600a67308 */ /* 0x000ee20000002400 */
[----:B-1----:R-:W-:Y:S09]  /*6700*/  FMNMX.FTZ R3, R197, R2, !PT ;  /* 0x00000002c5037209 */ /* 0x002ff20007810000 */
[----:B------:R-:W1:Y:S01]  /*6710*/  MUFU.TANH R194, R33 ;  /* 0x0000002100c27308 */ /* 0x000e620000002400 */
[----:B--2---:R-:W-:Y:S09]  /*6720*/  FMNMX.FTZ R164, R195, R164, !PT ;  /* 0x000000a4c3a47209 */ /* 0x004ff20007810000 */
[----:B------:R2:W4:Y:S01]  /*6730*/  MUFU.TANH R165, R35 ;  /* 0x0000002300a57308 */ /* 0x0005220000002400 */
[----:B---3--:R-:W-:Y:S02]  /*6740*/  FMNMX.FTZ R2, R166, R3, !PT ;  /* 0x00000003a6027209 */ /* 0x008fe40007810000 */
[----:B-1----:R-:W-:Y:S01]  /*6750*/  FMNMX.FTZ R14, R194, R164, !PT ;  /* 0x000000a4c20e7209 */ /* 0x002fe20007810000 */
[----:B------:R-:W-:Y:S06]  /*6760*/  @P0 BRA `(.L_x_796) ;  /* 0xffffffe400f40947 */ /* 0x000fec000383ffff */
.L_x_795:
[----:B------:R-:W3:Y:S01]  /*6770*/  SHFL.BFLY PT, R3, R14, 0x2, 0x1f ;  /* 0x0c401f000e037f89 */ /* 0x000ee200000e0000 */
[----:B-1--4-:R-:W-:Y:S01]  /*6780*/  FMNMX.FTZ R7, R165, R2, !PT ;  /* 0x00000002a5077209 */ /* 0x012fe20007810000 */
[----:B------:R-:W-:Y:S06]  /*6790*/  UIADD3 UR26, UR26, -0x1, URZ ;  /* 0xffffffff1a1a7890 */ /* 0x000fec000fffe03f */
[----:B------:R-:W-:Y:S08]  /*67a0*/  LDSM.16.MT88.4 R20, [R234+0x10000] ;  /* 0x01000000ea14783b */ /* 0x000ff00000004200 */
[----:B------:R-:W1:Y:S08]  /*67b0*/  SHFL.BFLY PT, R2, R7, 0x2, 0x1f ;  /* 0x0c401f0007027f89 */ /* 0x000e7000000e0000 */
[----:B------:R-:W-:Y:S08]  /*67c0*/  LDSM.16.MT88.4 R28, [R233+0x10000] ;  /* 0x01000000e91c783b */ /* 0x000ff00000004200 */
[----:B------:R-:W-:Y:S01]  /*67d0*/  LDSM.16.MT88.4 R168, [R233+0x12800] ;  /* 0x01280000e9a8783b */ /* 0x000fe20000004200 */
[----:B---3--:R-:W-:Y:S07]  /*67e0*/  FMNMX.FTZ R11, R14, R3, !PT ;  /* 0x000000030e0b7209 */ /* 0x008fee0007810000 */
[----:B------:R-:W3:Y:S01]  /*67f0*/  SHFL.BFLY PT, R164, R11, 0x1, 0x1f ;  /* 0x0c201f000ba47f89 */ /* 0x000ee200000e0000 */
[----:B-1----:R-:W-:Y:S07]  /*6800*/  FMNMX.FTZ R4, R7, R2, !PT ;  /* 0x0000000207047209 */ /* 0x002fee0007810000 */
[----:B------:R-:W-:Y:S08]  /*6810*/  LDSM.16.MT88.4 R12, [R236+0x10000] ;  /* 0x01000000ec0c783b */ /* 0x000ff00000004200 */
[----:B------:R-:W1:Y:S01]  /*6820*/  SHFL.BFLY PT, R3, R4, 0x1, 0x1f ;  /* 0x0c201f0004037f89 */ /* 0x000e6200000e0000 */
[----:B---3--:R-:W-:Y:S04]  /*6830*/  FMNMX.FTZ R164, R11, R164, !PT ;  /* 0x000000a40ba47209 */ /* 0x008fe80007810000 */
[C---:B------:R-:W-:Y:S01]  /*6840*/  FSETP.NEU.FTZ.AND P1, PT, R164.reuse, -INF , PT ;  /* 0xff800000a400780b */ /* 0x040fe20003f3d000 */
[C---:B------:R-:W-:Y:S01]  /*6850*/  FMUL.FTZ R192, R164.reuse, UR4 ;  /* 0x00000004a4c07c20 */ /* 0x040fe20008410000 */
[----:B------:R-:W-:Y:S04]  /*6860*/  FADD.FTZ R2, -R164, R167 ;  /* 0x000000a7a4027221 */ /* 0x000fe80000010100 */
[----:B------:R-:W-:Y:S01]  /*6870*/  FSEL R192, R192, RZ, P1 ;  /* 0x000000ffc0c07208 */ /* 0x000fe20000800000 */
[----:B------:R-:W-:Y:S01]  /*6880*/  FMUL.FTZ R5, R2, UR4 ;  /* 0x0000000402057c20 */ /* 0x000fe20008410000 */
[----:B-1----:R-:W-:Y:S03]  /*6890*/  FMNMX.FTZ R3, R4, R3, !PT ;  /* 0x0000000304037209 */ /* 0x002fe60007810000 */
[--C-:B------:R-:W-:Y:S01]  /*68a0*/  FFMA.FTZ R191, R187, UR4, -R192.reuse ;  /* 0x00000004bbbf7c23 */ /* 0x100fe200080108c0 */
[----:B------:R-:W-:Y:S01]  /*68b0*/  FFMA.FTZ R188, R185, UR4, -R192 ;  /* 0x00000004b9bc7c23 */ /* 0x000fe200080108c0 */
[C---:B------:R-:W-:Y:S01]  /*68c0*/  FSETP.NEU.FTZ.AND P1, PT, R3.reuse, -INF , PT ;  /* 0xff8000000300780b */ /* 0x040fe20003f3d000 */
[C---:B------:R-:W-:Y:S01]  /*68d0*/  FMUL.FTZ R190, R3.reuse, UR4 ;  /* 0x0000000403be7c20 */ /* 0x040fe20008410000 */
[----:B------:R-:W-:Y:S01]  /*68e0*/  FADD.FTZ R0, -R3, R0 ;  /* 0x0000000003007221 */ /* 0x000fe20000010100 */
[--C-:B------:R-:W-:Y:S01]  /*68f0*/  FFMA.FTZ R187, R182, UR4, -R192.reuse ;  /* 0x00000004b6bb7c23 */ /* 0x100fe200080108c0 */
[--C-:B------:R-:W-:Y:S01]  /*6900*/  FFMA.FTZ R186, R178, UR4, -R192.reuse ;  /* 0x00000004b2ba7c23 */ /* 0x100fe200080108c0 */
[----:B------:R-:W1:Y:S01]  /*6910*/  MUFU.EX2 R2, R5 ;  /* 0x0000000500027308 */ /* 0x000e620000000800 */
[----:B------:R-:W-:Y:S01]  /*6920*/  FSEL R190, R190, RZ, P1 ;  /* 0x000000ffbebe7208 */ /* 0x000fe20000800000 */
[----:B------:R-:W-:Y:S01]  /*6930*/  FMUL.FTZ R6, R0, UR4 ;  /* 0x0000000400067c20 */ /* 0x000fe20008410000 */
[--C-:B------:R-:W-:Y:S01]  /*6940*/  FFMA.FTZ R193, R179, UR4, -R192.reuse ;  /* 0x00000004b3c17c23 */ /* 0x100fe200080108c0 */
[--C-:B------:R-:W-:Y:S01]  /*6950*/  FFMA.FTZ R196, R177, UR4, -R192.reuse ;  /* 0x00000004b1c47c23 */ /* 0x100fe200080108c0 */
[----:B------:R-:W-:Y:S01]  /*6960*/  FFMA.FTZ R200, R173, UR4, -R192 ;  /* 0x00000004adc87c23 */ /* 0x000fe200080108c0 */
[--C-:B------:R-:W-:Y:S01]  /*6970*/  FFMA.FTZ R189, R181, UR4, -R190.reuse ;  /* 0x00000004b5bd7c23 */ /* 0x100fe200080108be */
[--C-:B------:R-:W-:Y:S01]  /*6980*/  FFMA.FTZ R185, R183, UR4, -R190.reuse ;  /* 0x00000004b7b97c23 */ /* 0x100fe200080108be */
[--C-:B------:R-:W-:Y:S01]  /*6990*/  FFMA.FTZ R184, R10, UR4, -R190.reuse ;  /* 0x000000040ab87c23 */ /* 0x100fe200080108be */
[----:B------:R-:W-:Y:S01]  /*69a0*/  FFMA.FTZ R167, R9, UR4, -R190 ;  /* 0x0000000409a77c23 */ /* 0x000fe200080108be */
[----:B------:R-:W3:Y:S01]  /*69b0*/  MUFU.EX2 R0, R6 ;  /* 0x0000000600007308 */ /* 0x000ee20000000800 */
[----:B------:R-:W-:Y:S01]  /*69c0*/  LDSM.16.MT88.4 R172, [R236+0x14800] ;  /* 0x01480000ecac783b */ /* 0x000fe20000004200 */
[----:B------:R-:W-:Y:S01]  /*69d0*/  FFMA.FTZ R207, R207, UR4, -R192 ;  /* 0x00000004cfcf7c23 */ /* 0x000fe200080108c0 */
[--C-:B------:R-:W-:Y:S01]  /*69e0*/  FFMA.FTZ R202, R202, UR4, -R190.reuse ;  /* 0x00000004caca7c23 */ /* 0x100fe200080108be */
[----:B------:R-:W-:Y:S01]  /*69f0*/  FFMA.FTZ R209, R209, UR4, -R190 ;  /* 0x00000004d1d17c23 */ /* 0x000fe200080108be */
[----:B------:R-:W-:Y:S01]  /*6a00*/  FFMA.FTZ R215, R215, UR4, -R192 ;  /* 0x00000004d7d77c23 */ /* 0x000fe200080108c0 */
[--C-:B------:R-:W-:Y:S01]  /*6a10*/  FFMA.FTZ R211, R211, UR4, -R190.reuse ;  /* 0x00000004d3d37c23 */ /* 0x100fe200080108be */
[C---:B-1----:R-:W-:Y:S03]  /*6a20*/  FMUL.FTZ R4, R2.reuse, R160 ;  /* 0x000000a002047220 */ /* 0x042fe60000410000 */
[----:B------:R-:W-:Y:S01]  /*6a30*/  MUFU.EX2 R191, R191 ;  /* 0x000000bf00bf7308 */ /* 0x000fe20000000800 */
[C---:B------:R-:W-:Y:S01]  /*6a40*/  FMUL.FTZ R5, R2.reuse, R161 ;  /* 0x000000a102057220 */ /* 0x040fe20000410000 */
[C---:B------:R-:W-:Y:S01]  /*6a50*/  FMUL.FTZ R8, R2.reuse, R156 ;  /* 0x0000009c02087220 */ /* 0x040fe20000410000 */
[C---:B------:R-:W-:Y:S01]  /*6a60*/  FMUL.FTZ R9, R2.reuse, R157 ;  /* 0x0000009d02097220 */ /* 0x040fe20000410000 */
[C---:B------:R-:W-:Y:S01]  /*6a70*/  FMUL.FTZ R16, R2.reuse, R148 ;  /* 0x0000009402107220 */ /* 0x040fe20000410000 */
[C---:B------:R-:W-:Y:S01]  /*6a80*/  FMUL.FTZ R17, R2.reuse, R149 ;  /* 0x0000009502117220 */ /* 0x040fe20000410000 */
[C---:B------:R-:W-:Y:S01]  /*6a90*/  FMUL.FTZ R24, R2.reuse, R140 ;  /* 0x0000008c02187220 */ /* 0x040fe20000410000 */
[----:B------:R-:W-:Y:S03]  /*6aa0*/  FMUL.FTZ R25, R2, R141 ;  /* 0x0000008d02197220 */ /* 0x000fe60000410000 */
[----:B------:R-:W1:Y:S01]  /*6ab0*/  MUFU.EX2 R188, R188 ;  /* 0x000000bc00bc7308 */ /* 0x000e620000000800 */
[C---:B---3--:R-:W-:Y:S01]  /*6ac0*/  FMUL.FTZ R6, R0.reuse, R162 ;  /* 0x000000a200067220 */ /* 0x048fe20000410000 */
[C---:B------:R-:W-:Y:S01]  /*6ad0*/  FMUL.FTZ R7, R0.reuse, R163 ;  /* 0x000000a300077220 */ /* 0x040fe20000410000 */
[C---:B------:R-:W-:Y:S01]  /*6ae0*/  FMUL.FTZ R10, R0.reuse, R158 ;  /* 0x0000009e000a7220 */ /* 0x040fe20000410000 */
[C---:B------:R-:W-:Y:S01]  /*6af0*/  FMUL.FTZ R11, R0.reuse, R159 ;  /* 0x0000009f000b7220 */ /* 0x040fe20000410000 */
[C---:B------:R-:W-:Y:S01]  /*6b00*/  FMUL.FTZ R18, R0.reuse, R150 ;  /* 0x0000009600127220 */ /* 0x040fe20000410000 */
[C---:B------:R-:W-:Y:S01]  /*6b10*/  FMUL.FTZ R19, R0.reuse, R151 ;  /* 0x0000009700137220 */ /* 0x040fe20000410000 */
[----:B------:R-:W3:Y:S03]  /*6b20*/  LDSM.16.MT88.4 R156, [R232+0x10000] ;  /* 0x01000000e89c783b */ /* 0x000ee60000004200 */
[----:B------:R-:W-:Y:S01]  /*6b30*/  MUFU.EX2 R189, R189 ;  /* 0x000000bd00bd7308 */ /* 0x000fe20000000800 */
[C---:B------:R-:W-:Y:S01]  /*6b40*/  FMUL.FTZ R26, R0.reuse, R142 ;  /* 0x0000008e001a7220 */ /* 0x040fe20000410000 */
[----:B------:R-:W-:Y:S01]  /*6b50*/  FMUL.FTZ R27, R0, R143 ;  /* 0x0000008f001b7220 */ /* 0x000fe20000410000 */
[C---:B------:R-:W-:Y:S01]  /*6b60*/  FMUL.FTZ R32, R2.reuse, R132 ;  /* 0x0000008402207220 */ /* 0x040fe20000410000 */
[----:B------:R-:W-:Y:S01]  /*6b70*/  FMUL.FTZ R33, R2, R133 ;  /* 0x0000008502217220 */ /* 0x000fe20000410000 */
[C---:B------:R-:W-:Y:S01]  /*6b80*/  FMUL.FTZ R34, R0.reuse, R134 ;  /* 0x0000008600227220 */ /* 0x040fe20000410000 */
[----:B--2---:R-:W-:Y:S01]  /*6b90*/  FMUL.FTZ R35, R0, R135 ;  /* 0x0000008700237220 */ /* 0x004fe20000410000 */
[----:B------:R-:W2:Y:S03]  /*6ba0*/  LDSM.16.MT88.4 R148, [R236+0x12000] ;  /* 0x01200000ec94783b */ /* 0x000ea60000004200 */
[----:B------:R-:W4:Y:S01]  /*6bb0*/  MUFU.EX2 R185, R185 ;  /* 0x000000b900b97308 */ /* 0x000f220000000800 */
[----:B-1----:R-:W-:Y:S01]  /*6bc0*/  F2FP.F16.F32.PACK_AB R160, R188, R191 ;  /* 0x000000bfbca0723e */ /* 0x002fe200000000ff */
[C---:B------:R-:W-:Y:S01]  /*6bd0*/  FMUL.FTZ R36, R2.reuse, R36 ;  /* 0x0000002402247220 */ /* 0x040fe20000410000 */
[----:B------:R-:W-:Y:S01]  /*6be0*/  FMUL.FTZ R37, R2, R37 ;  /* 0x0000002502257220 */ /* 0x000fe20000410000 */
[C---:B------:R-:W-:Y:S01]  /*6bf0*/  FMUL.FTZ R38, R0.reuse, R38 ;  /* 0x0000002600267220 */ /* 0x040fe20000410000 */
[----:B------:R-:W-:Y:S01]  /*6c00*/  FMUL.FTZ R39, R0, R39 ;  /* 0x0000002700277220 */ /* 0x000fe20000410000 */
[C---:B------:R-:W-:Y:S01]  /*6c10*/  FMUL.FTZ R40, R2.reuse, R40 ;  /* 0x0000002802287220 */ /* 0x040fe20000410000 */
[----:B------:R-:W1:Y:S03]  /*6c20*/  LDSM.16.MT88.4 R140, [R234+0x12000] ;  /* 0x01200000ea8c783b */ /* 0x000e660000004200 */
[----:B------:R-:W-:Y:S01]  /*6c30*/  MUFU.EX2 R187, R187 ;  /* 0x000000bb00bb7308 */ /* 0x000fe20000000800 */
[----:B------:R-:W-:Y:S01]  /*6c40*/  FMUL.FTZ R41, R2, R41 ;  /* 0x0000002902297220 */ /* 0x000fe20000410000 */
[C---:B------:R-:W-:Y:S01]  /*6c50*/  FMUL.FTZ R42, R0.reuse, R42 ;  /* 0x0000002a002a7220 */ /* 0x040fe20000410000 */
[----:B------:R-:W-:Y:S01]  /*6c60*/  FMUL.FTZ R43, R0, R43 ;  /* 0x0000002b002b7220 */ /* 0x000fe20000410000 */
[C---:B------:R-:W-:Y:S01]  /*6c70*/  FMUL.FTZ R44, R2.reuse, R44 ;  /* 0x0000002c022c7220 */ /* 0x040fe20000410000 */
[----:B------:R-:W-:Y:S01]  /*6c80*/  FMUL.FTZ R45, R2, R45 ;  /* 0x0000002d022d7220 */ /* 0x000fe20000410000 */
[C---:B------:R-:W-:Y:S01]  /*6c90*/  FMUL.FTZ R46, R0.reuse, R46 ;  /* 0x0000002e002e7220 */ /* 0x040fe20000410000 */
[----:B------:R-:W5:Y:S03]  /*6ca0*/  LDSM.16.MT88.4 R132, [R233+0x12000] ;  /* 0x01200000e984783b */ /* 0x000f660000004200 */
[----:B------:R-:W3:Y:S01]  /*6cb0*/  MUFU.EX2 R186, R186 ;  /* 0x000000ba00ba7308 */ /* 0x000ee20000000800 */
[----:B----4-:R-:W-:Y:S01]  /*6cc0*/  F2FP.F16.F32.PACK_AB R161, R185, R189 ;  /* 0x000000bdb9a1723e */ /* 0x010fe200000000ff */
[----:B------:R-:W-:Y:S01]  /*6cd0*/  FMUL.FTZ R47, R0, R47 ;  /* 0x0000002f002f7220 */ /* 0x000fe20000410000 */
[C---:B------:R-:W-:Y:S01]  /*6ce0*/  FMUL.FTZ R48, R2.reuse, R48 ;  /* 0x0000003002307220 */ /* 0x040fe20000410000 */
[----:B------:R-:W-:Y:S01]  /*6cf0*/  FMUL.FTZ R49, R2, R49 ;  /* 0x0000003102317220 */ /* 0x000fe20000410000 */
[C---:B------:R-:W-:Y:S01]  /*6d00*/  FMUL.FTZ R50, R0.reuse, R50 ;  /* 0x0000003200327220 */ /* 0x040fe20000410000 */
[----:B------:R-:W-:Y:S01]  /*6d10*/  FMUL.FTZ R51, R0, R51 ;  /* 0x0000003300337220 */ /* 0x000fe20000410000 */
[----:B------:R-:W-:Y:S03]  /*6d20*/  LDSM.16.MT88.4 R176, [R234+0x14800] ;  /* 0x01480000eab0783b */ /* 0x000fe60000004200 */
[----:B------:R-:W-:Y:S01]  /*6d30*/  MUFU.EX2 R184, R184 ;  /* 0x000000b800b87308 */ /* 0x000fe20000000800 */
[C---:B------:R-:W-:Y:S01]  /*6d40*/  FMUL.FTZ R52, R2.reuse, R52 ;  /* 0x0000003402347220 */ /* 0x040fe20000410000 */
[----:B------:R-:W-:Y:S01]  /*6d50*/  FMUL.FTZ R53, R2, R53 ;  /* 0x0000003502357220 */ /* 0x000fe20000410000 */
[C---:B------:R-:W-:Y:S01]  /*6d60*/  FMUL.FTZ R54, R0.reuse, R54 ;  /* 0x0000003600367220 */ /* 0x040fe20000410000 */
[----:B------:R-:W-:Y:S01]  /*6d70*/  FMUL.FTZ R55, R0, R55 ;  /* 0x0000003700377220 */ /* 0x000fe20000410000 */
[C---:B------:R-:W-:Y:S01]  /*6d80*/  FMUL.FTZ R56, R2.reuse, R56 ;  /* 0x0000003802387220 */ /* 0x040fe20000410000 */
[----:B------:R-:W-:Y:S01]  /*6d90*/  FMUL.FTZ R57, R2, R57 ;  /* 0x0000003902397220 */ /* 0x000fe20000410000 */
[----:B------:R-:W-:Y:S03]  /*6da0*/  LDSM.16.MT88.4 R180, [R233+0x14800] ;  /* 0x01480000e9b4783b */ /* 0x000fe60000004200 */
[----:B------:R-:W4:Y:S01]  /*6db0*/  MUFU.EX2 R167, R167 ;  /* 0x000000a700a77308 */ /* 0x000f220000000800 */
        /* <DEDUP_REMOVED lines=17> */
[----:B------:R-:W-:Y:S01]  /*6ed0*/  FMUL.FTZ R73, R2, R73 ;  /* 0x0000004902497220 */ /* 0x000fe20000410000 */
[C---:B------:R-:W-:Y:S01]  /*6ee0*/  FMUL.FTZ R74, R0.reuse, R74 ;  /* 0x0000004a004a7220 */ /* 0x040fe20000410000 */
[----:B------:R-:W-:Y:S01]  /*6ef0*/  FMUL.FTZ R75, R0, R75 ;  /* 0x0000004b004b7220 */ /* 0x000fe20000410000 */
[C---:B------:R-:W-:Y:S01]  /*6f00*/  FMUL.FTZ R76, R2.reuse, R76 ;  /* 0x0000004c024c7220 */ /* 0x040fe20000410000 */
[----:B------:R-:W-:Y:S01]  /*6f10*/  FMUL.FTZ R77, R2, R77 ;  /* 0x0000004d024d7220 */ /* 0x000fe20000410000 */
[C---:B------:R-:W-:Y:S01]  /*6f20*/  FMUL.FTZ R78, R0.reuse, R78 ;  /* 0x0000004e004e7220 */ /* 0x040fe20000410000 */
[C---:B------:R-:W-:Y:S01]  /*6f30*/  HMMA.16816.F32 R4, R160.reuse, R12, R4 ;  /* 0x0000000ca004723c */ /* 0x040fe20000001804 */
[----:B------:R-:W-:Y:S04]  /*6f40*/  MUFU.EX2 R193, R193 ;  /* 0x000000c100c17308 */ /* 0x000fe80000000800 */
[----:B------:R-:W-:Y:S01]  /*6f50*/  FMUL.FTZ R79, R0, R79 ;  /* 0x0000004f004f7220 */ /* 0x000fe20000410000 */
[C---:B------:R-:W-:Y:S05]  /*6f60*/  HMMA.16816.F32 R8, R160.reuse, R14, R8 ;  /* 0x0000000ea008723c */ /* 0x040fea0000001808 */
[----:B------:R-:W3:Y:S01]  /*6f70*/  MUFU.EX2 R196, R196 ;  /* 0x000000c400c47308 */ /* 0x000ee20000000800 */
[C---:B------:R-:W-:Y:S01]  /*6f80*/  FMUL.FTZ R12, R2.reuse, R152 ;  /* 0x00000098020c7220 */ /* 0x040fe20000410000 */
[----:B------:R-:W-:Y:S01]  /*6f90*/  FMUL.FTZ R13, R2, R153 ;  /* 0x00000099020d7220 */ /* 0x000fe20000410000 */
[C---:B------:R-:W-:Y:S03]  /*6fa0*/  FMUL.FTZ R14, R0.reuse, R154 ;  /* 0x0000009a000e7220 */ /* 0x040fe60000410000 */
[----:B------:R-:W-:Y:S02]  /*6fb0*/  FMUL.FTZ R15, R0, R155 ;  /* 0x0000009b000f7220 */ /* 0x000fe40000410000 */
[----:B------:R-:W-:Y:S01]  /*6fc0*/  LDSM.16.MT88.4 R152, [R236+0x12800] ;  /* 0x01280000ec98783b */ /* 0x000fe20000004200 */
[C---:B------:R-:W-:Y:S01]  /*6fd0*/  FMUL.FTZ R80, R2.reuse, R80 ;  /* 0x0000005002507220 */ /* 0x040fe20000410000 */
[----:B------:R-:W-:Y:S01]  /*6fe0*/  FMUL.FTZ R81, R2, R81 ;  /* 0x0000005102517220 */ /* 0x000fe20000410000 */
[C---:B------:R-:W-:Y:S01]  /*6ff0*/  FMUL.FTZ R82, R0.reuse, R82 ;  /* 0x0000005200527220 */ /* 0x040fe20000410000 */
[----:B------:R-:W-:Y:S01]  /*7000*/  FMUL.FTZ R83, R0, R83 ;  /* 0x0000005300537220 */ /* 0x000fe20000410000 */
[C---:B------:R-:W-:Y:S01]  /*7010*/  HMMA.16816.F32 R12, R160.reuse, R20, R12 ;  /* 0x00000014a00c723c */ /* 0x040fe2000000180c */
[----:B------:R-:W-:Y:S02]  /*7020*/  MUFU.EX2 R200, R200 ;  /* 0x000000c800c87308 */ /* 0x000fe40000000800 */
[C---:B------:R-:W-:Y:S01]  /*7030*/  FMUL.FTZ R84, R2.reuse, R84 ;  /* 0x0000005402547220 */ /* 0x040fe20000410000 */
[----:B------:R-:W-:Y:S01]  /*7040*/  FMUL.FTZ R85, R2, R85 ;  /* 0x0000005502557220 */ /* 0x000fe20000410000 */
[----:B------:R-:W-:Y:S01]  /*7050*/  FMUL.FTZ R86, R0, R86 ;  /* 0x0000005600567220 */ /* 0x000fe20000410000 */
[C---:B------:R-:W-:Y:S05]  /*7060*/  HMMA.16816.F32 R16, R160.reuse, R22, R16 ;  /* 0x00000016a010723c */ /* 0x040fea0000001810 */
[----:B------:R-:W-:Y:S01]  /*7070*/  MUFU.EX2 R207, R207 ;  /* 0x000000cf00cf7308 */ /* 0x000fe20000000800 */
[C---:B------:R-:W-:Y:S01]  /*7080*/  FMUL.FTZ R21, R2.reuse, R145 ;  /* 0x0000009102157220 */ /* 0x040fe20000410000 */
[----:B------:R-:W-:Y:S01]  /*7090*/  FMUL.FTZ R20, R2, R144 ;  /* 0x0000009002147220 */ /* 0x000fe20000410000 */
[C---:B------:R-:W-:Y:S03]  /*70a0*/  FMUL.FTZ R22, R0.reuse, R146 ;  /* 0x0000009200167220 */ /* 0x040fe60000410000 */
[C---:B------:R-:W-:Y:S01]  /*70b0*/  FMUL.FTZ R23, R0.reuse, R147 ;  /* 0x0000009300177220 */ /* 0x040fe20000410000 */
[--C-:B------:R-:W-:Y:S01]  /*70c0*/  FFMA.FTZ R144, R205, UR4, -R190.reuse ;  /* 0x00000004cd907c23 */ /* 0x100fe200080108be */
[----:B------:R-:W-:Y:S01]  /*70d0*/  FMUL.FTZ R87, R0, R87 ;  /* 0x0000005700577220 */ /* 0x000fe20000410000 */
[C---:B------:R-:W-:Y:S01]  /*70e0*/  FMUL.FTZ R88, R2.reuse, R88 ;  /* 0x0000005802587220 */ /* 0x040fe20000410000 */
[----:B------:R-:W-:Y:S03]  /*70f0*/  FMUL.FTZ R89, R2, R89 ;  /* 0x0000005902597220 */ /* 0x000fe60000410000 */
[C---:B------:R-:W-:Y:S01]  /*7100*/  HMMA.16816.F32 R20, R160.reuse, R28, R20 ;  /* 0x0000001ca014723c */ /* 0x040fe20000001814 */
[----:B------:R-:W-:Y:S02]  /*7110*/  MUFU.EX2 R202, R202 ;  /* 0x000000ca00ca7308 */ /* 0x000fe40000000800 */
[C---:B------:R-:W-:Y:S01]  /*7120*/  FMUL.FTZ R90, R0.reuse, R90 ;  /* 0x0000005a005a7220 */ /* 0x040fe20000410000 */
[----:B------:R-:W-:Y:S01]  /*7130*/  FMUL.FTZ R91, R0, R91 ;  /* 0x0000005b005b7220 */ /* 0x000fe20000410000 */
[C---:B------:R-:W-:Y:S01]  /*7140*/  FMUL.FTZ R92, R2.reuse, R92 ;  /* 0x0000005c025c7220 */ /* 0x040fe20000410000 */
[C---:B------:R-:W-:Y:S05]  /*7150*/  HMMA.16816.F32 R24, R160.reuse, R30, R24 ;  /* 0x0000001ea018723c */ /* 0x040fea0000001818 */
[----:B------:R-:W-:Y:S01]  /*7160*/  MUFU.EX2 R209, R209 ;  /* 0x000000d100d17308 */ /* 0x000fe20000000800 */
[C---:B------:R-:W-:Y:S01]  /*7170*/  FMUL.FTZ R28, R2.reuse, R136 ;  /* 0x00000088021c7220 */ /* 0x040fe20000410000 */
[----:B------:R-:W-:Y:S01]  /*7180*/  FMUL.FTZ R29, R2, R137 ;  /* 0x00000089021d7220 */ /* 0x000fe20000410000 */
[C---:B------:R-:W-:Y:S03]  /*7190*/  FMUL.FTZ R30, R0.reuse, R138 ;  /* 0x0000008a001e7220 */ /* 0x040fe60000410000 */
[----:B------:R-:W-:Y:S02]  /*71a0*/  FMUL.FTZ R31, R0, R139 ;  /* 0x0000008b001f7220 */ /* 0x000fe40000410000 */
[----:B------:R-:W4:Y:S01]  /*71b0*/  LDSM.16.MT88.4 R136, [R232+0x12000] ;  /* 0x01200000e888783b */ /* 0x000f220000004200 */
[----:B------:R-:W-:Y:S01]  /*71c0*/  FMUL.FTZ R93, R2, R93 ;  /* 0x0000005d025d7220 */ /* 0x000fe20000410000 */
[C---:B------:R-:W-:Y:S01]  /*71d0*/  FMUL.FTZ R94, R0.reuse, R94 ;  /* 0x0000005e005e7220 */ /* 0x040fe20000410000 */
[----:B------:R-:W-:Y:S01]  /*71e0*/  FMUL.FTZ R95, R0, R95 ;  /* 0x0000005f005f7220 */ /* 0x000fe20000410000 */
[C---:B------:R-:W-:Y:S01]  /*71f0*/  FMUL.FTZ R96, R2.reuse, R96 ;  /* 0x0000006002607220 */ /* 0x040fe20000410000 */
[C---:B------:R-:W-:Y:S01]  /*7200*/  HMMA.16816.F32 R28, R160.reuse, R156, R28 ;  /* 0x0000009ca01c723c */ /* 0x040fe2000000181c */
[----:B------:R-:W-:Y:S02]  /*7210*/  MUFU.EX2 R215, R215 ;  /* 0x000000d700d77308 */ /* 0x000fe40000000800 */
[----:B------:R-:W-:Y:S01]  /*7220*/  FMUL.FTZ R97, R2, R97 ;  /* 0x0000006102617220 */ /* 0x000fe20000410000 */
[C---:B------:R-:W-:Y:S01]  /*7230*/  FMUL.FTZ R98, R0.reuse, R98 ;  /* 0x0000006200627220 */ /* 0x040fe20000410000 */
[----:B------:R-:W-:Y:S01]  /*7240*/  FMUL.FTZ R99, R0, R99 ;  /* 0x0000006300637220 */ /* 0x000fe20000410000 */
[C---:B------:R-:W-:Y:S01]  /*7250*/  HMMA.16816.F32 R32, R160.reuse, R158, R32 ;  /* 0x0000009ea020723c */ /* 0x040fe20000001820 */
[----:B------:R-:W-:Y:S04]  /*7260*/  LDSM.16.MT88.4 R156, [R234+0x12800] ;  /* 0x01280000ea9c783b */ /* 0x000fe80000004200 */
[----:B------:R-:W-:Y:S01]  /*7270*/  MUFU.EX2 R211, R211 ;  /* 0x000000d300d37308 */ /* 0x000fe20000000800 */
[C---:B------:R-:W-:Y:S01]  /*7280*/  FMUL.FTZ R100, R2.reuse, R100 ;  /* 0x0000006402647220 */ /* 0x040fe20000410000 */
[C---:B--2---:R-:W-:Y:S04]  /*7290*/  HMMA.16816.F32 R36, R160.reuse, R148, R36 ;  /* 0x00000094a024723c */ /* 0x044fe80000001824 */
[----:B------:R-:W-:Y:S02]  /*72a0*/  FMUL.FTZ R101, R2, R101 ;  /* 0x0000006502657220 */ /* 0x000fe40000410000 */
[C---:B------:R-:W-:Y:S01]  /*72b0*/  HMMA.16816.F32 R40, R160.reuse, R150, R40 ;  /* 0x00000096a028723c */ /* 0x040fe20000001828 */
[----:B------:R-:W-:Y:S04]  /*72c0*/  LDSM.16.MT88.4 R148, [R232+0x10800] ;  /* 0x01080000e894783b */ /* 0x000fe80000004200 */
[C---:B------:R-:W-:Y:S01]  /*72d0*/  FMUL.FTZ R102, R0.reuse, R102 ;  /* 0x0000006600667220 */ /* 0x040fe20000410000 */
[C---:B-1----:R-:W-:Y:S05]  /*72e0*/  HMMA.16816.F32 R44, R160.reuse, R140, R44 ;  /* 0x0000008ca02c723c */ /* 0x042fea000000182c */
[----:B------:R-:W-:Y:S01]  /*72f0*/  FMUL.FTZ R103, R0, R103 ;  /* 0x0000006700677220 */ /* 0x000fe20000410000 */
[C---:B------:R-:W-:Y:S01]  /*7300*/  HMMA.16816.F32 R48, R160.reuse, R142, R48 ;  /* 0x0000008ea030723c */ /* 0x040fe20000001830 */
[----:B------:R-:W1:Y:S04]  /*7310*/  LDSM.16.MT88.4 R140, [R236+0x14000] ;  /* 0x01400000ec8c783b */ /* 0x000e680000004200 */
[C---:B------:R-:W-:Y:S01]  /*7320*/  FMUL.FTZ R104, R2.reuse, R104 ;  /* 0x0000006802687220 */ /* 0x040fe20000410000 */
[C---:B-----5:R-:W-:Y:S05]  /*7330*/  HMMA.16816.F32 R52, R160.reuse, R132, R52 ;  /* 0x00000084a034723c */ /* 0x060fea0000001834 */
[----:B------:R-:W-:Y:S01]  /*7340*/  FMUL.FTZ R105, R2, R105 ;  /* 0x0000006902697220 */ /* 0x000fe20000410000 */
[C---:B------:R-:W-:Y:S01]  /*7350*/  HMMA.16816.F32 R56, R160.reuse, R134, R56 ;  /* 0x00000086a038723c */ /* 0x040fe20000001838 */
[----:B------:R-:W2:Y:S04]  /*7360*/  LDSM.16.MT88.4 R132, [R234+0x14000] ;  /* 0x01400000ea84783b */ /* 0x000ea80000004200 */
[C---:B------:R-:W-:Y:S01]  /*7370*/  FMUL.FTZ R106, R0.reuse, R106 ;  /* 0x0000006a006a7220 */ /* 0x040fe20000410000 */
[C---:B----4-:R-:W-:Y:S05]  /*7380*/  HMMA.16816.F32 R60, R160.reuse, R136, R60 ;  /* 0x00000088a03c723c */ /* 0x050fea000000183c */
[----:B------:R-:W-:Y:S01]  /*7390*/  FMUL.FTZ R107, R0, R107 ;  /* 0x0000006b006b7220 */ /* 0x000fe20000410000 */
[C---:B------:R-:W-:Y:S01]  /*73a0*/  HMMA.16816.F32 R64, R160.reuse, R138, R64 ;  /* 0x0000008aa040723c */ /* 0x040fe20000001840 */
[----:B------:R-:W4:Y:S04]  /*73b0*/  LDSM.16.MT88.4 R136, [R233+0x14000] ;  /* 0x01400000e988783b */ /* 0x000f280000004200 */
        /* <DEDUP_REMOVED lines=8> */
[----:B------:R-:W-:Y:S01]  /*7440*/  FFMA.FTZ R205, R198, UR4, -R190 ;  /* 0x00000004c6cd7c23 */ /* 0x000fe200080108be */
[C---:B------:R-:W-:Y:S01]  /*7450*/  FMUL.FTZ R116, R2.reuse, R116 ;  /* 0x0000007402747220 */ /* 0x040fe20000410000 */
[C---:B-1----:R-:W-:Y:S01]  /*7460*/  HMMA.16816.F32 R68, R160.reuse, R140, R68 ;  /* 0x0000008ca044723c */ /* 0x042fe20000001844 */
[----:B------:R1:W-:Y:S02]  /*7470*/  MUFU.EX2 R198, R144 ;  /* 0x0000009000c67308 */ /* 0x0003e40000000800 */
[----:B------:R-:W-:Y:S01]  /*7480*/  FMUL.FTZ R117, R2, R117 ;  /* 0x0000007502757220 */ /* 0x000fe20000410000 */
[C---:B------:R-:W-:Y:S01]  /*7490*/  FMUL.FTZ R118, R0.reuse, R118 ;  /* 0x0000007600767220 */ /* 0x040fe20000410000 */
[----:B------:R-:W-:Y:S01]  /*74a0*/  FMUL.FTZ R119, R0, R119 ;  /* 0x0000007700777220 */ /* 0x000fe20000410000 */
[C---:B------:R-:W-:Y:S01]  /*74b0*/  HMMA.16816.F32 R72, R160.reuse, R142, R72 ;  /* 0x0000008ea048723c */ /* 0x040fe20000001848 */
[----:B------:R-:W5:Y:S04]  /*74c0*/  LDSM.16.MT88.4 R140, [R232+0x14000] ;  /* 0x01400000e88c783b */ /* 0x000f680000004200 */
[----:B------:R-:W3:Y:S01]  /*74d0*/  MUFU.EX2 R205, R205 ;  /* 0x000000cd00cd7308 */ /* 0x000ee20000000800 */
[C---:B------:R-:W-:Y:S01]  /*74e0*/  FMUL.FTZ R120, R2.reuse, R120 ;  /* 0x0000007802787220 */ /* 0x040fe20000410000 */
[C---:B--2---:R-:W-:Y:S04]  /*74f0*/  HMMA.16816.F32 R76, R160.reuse, R132, R76 ;  /* 0x00000084a04c723c */ /* 0x044fe8000000184c */
[----:B------:R-:W-:Y:S02]  /*7500*/  FMUL.FTZ R121, R2, R121 ;  /* 0x0000007902797220 */ /* 0x000fe40000410000 */
[C---:B------:R-:W-:Y:S01]  /*7510*/  HMMA.16816.F32 R80, R160.reuse, R134, R80 ;  /* 0x00000086a050723c */ /* 0x040fe20000001850 */
[----:B------:R-:W2:Y:S04]  /*7520*/  LDSM.16.MT88.4 R132, [R236+0x16000] ;  /* 0x01600000ec84783b */ /* 0x000ea80000004200 */
[C---:B------:R-:W-:Y:S01]  /*7530*/  FMUL.FTZ R122, R0.reuse, R122 ;  /* 0x0000007a007a7220 */ /* 0x040fe20000410000 */
[C---:B----4-:R-:W-:Y:S03]  /*7540*/  HMMA.16816.F32 R84, R160.reuse, R136, R84 ;  /* 0x00000088a054723c */ /* 0x050fe60000001854 */
[----:B-1----:R-:W-:Y:S02]  /*7550*/  LDSM.16.MT88.4 R144, [R234+0x10800] ;  /* 0x01080000ea90783b */ /* 0x002fe40000004200 */
[----:B------:R-:W-:Y:S01]  /*7560*/  FMUL.FTZ R123, R0, R123 ;  /* 0x0000007b007b7220 */ /* 0x000fe20000410000 */
[C---:B------:R-:W-:Y:S05]  /*7570*/  HMMA.16816.F32 R88, R160.reuse, R138, R88 ;  /* 0x0000008aa058723c */ /* 0x040fea0000001858 */
[----:B------:R-:W1:Y:S01]  /*7580*/  LDSM.16.MT88.4 R136, [R234+0x16000] ;  /* 0x01600000ea88783b */ /* 0x000e620000004200 */
        /* <DEDUP_REMOVED lines=8> */
[--C-:B------:R-:W-:Y:S01]  /*7610*/  FFMA.FTZ R201, R201, UR4, -R192.reuse ;  /* 0x00000004c9c97c23 */ /* 0x100fe200080108c0 */
[C---:B-----5:R-:W-:Y:S03]  /*7620*/  HMMA.16816.F32 R92, R160.reuse, R140, R92 ;  /* 0x0000008ca05c723c */ /* 0x060fe6000000185c */
[----:B------:R-:W-:Y:S01]  /*7630*/  FFMA.FTZ R195, R195, UR4, -R192 ;  /* 0x00000004c3c37c23 */ /* 0x000fe200080108c0 */
[--C-:B------:R-:W-:Y:S01]  /*7640*/  FFMA.FTZ R199, R199, UR4, -R190.reuse ;  /* 0x00000004c7c77c23 */ /* 0x100fe200080108be */
[----:B------:R-:W-:Y:S01]  /*7650*/  MUFU.EX2 R201, R201 ;  /* 0x000000c900c97308 */ /* 0x000fe20000000800 */
[C---:B------:R-:W-:Y:S01]  /*7660*/  HMMA.16816.F32 R96, R160.reuse, R142, R96 ;  /* 0x0000008ea060723c */ /* 0x040fe20000001860 */
[----:B------:R-:W4:Y:S04]  /*7670*/  LDSM.16.MT88.4 R140, [R233+0x16000] ;  /* 0x01600000e98c783b */ /* 0x000f280000004200 */
[----:B------:R-:W-:Y:S01]  /*7680*/  FFMA.FTZ R166, R166, UR4, -R190 ;  /* 0x00000004a6a67c23 */ /* 0x000fe200080108be */
[C---:B--2---:R-:W-:Y:S03]  /*7690*/  HMMA.16816.F32 R100, R160.reuse, R132, R100 ;  /* 0x00000084a064723c */ /* 0x044fe60000001864 */
[----:B------:R-:W-:Y:S02]  /*76a0*/  MUFU.EX2 R199, R199 ;  /* 0x000000c700c77308 */ /* 0x000fe40000000800 */
[----:B------:R-:W-:Y:S01]  /*76b0*/  FFMA.FTZ R191, R2, R252, R191 ;  /* 0x000000fc02bf7223 */ /* 0x000fe200000100bf */
[C---:B------:R-:W-:Y:S01]  /*76c0*/  HMMA.16816.F32 R104, R160.reuse, R134, R104 ;  /* 0x00000086a068723c */ /* 0x040fe20000001868 */
[----:B------:R-:W2:Y:S06]  /*76d0*/  LDSM.16.MT88.4 R132, [R232+0x16000] ;  /* 0x01600000e884783b */ /* 0x000eac0000004200 */
[----:B------:R-:W-:Y:S01]  /*76e0*/  MUFU.EX2 R195, R195 ;  /* 0x000000c300c37308 */ /* 0x000fe20000000800 */
[----:B------:R-:W-:Y:S03]  /*76f0*/  FFMA.FTZ R189, R0, R245, R189 ;  /* 0x000000f500bd7223 */ /* 0x000fe600000100bd */
[----:B------:R-:W-:Y:S01]  /*7700*/  MOV R0, R3 ;  /* 0x0000000300007202 */ /* 0x000fe20000000f00 */
[----:B------:R-:W-:Y:S01]  /*7710*/  FADD.FTZ R188, R188, R191 ;  /* 0x000000bfbcbc7221 */ /* 0x000fe20000010000 */
[C---:B-1----:R-:W-:Y:S04]  /*7720*/  HMMA.16816.F32 R108, R160.reuse, R136, R108 ;  /* 0x00000088a06c723c */ /* 0x042fe8000000186c */
[----:B------:R-:W-:Y:S01]  /*7730*/  MUFU.EX2 R166, R166 ;  /* 0x000000a600a67308 */ /* 0x000fe20000000800 */
[----:B------:R-:W-:Y:S01]  /*7740*/  FADD.FTZ R189, R185, R189 ;  /* 0x000000bdb9bd7221 */ /* 0x000fe20000010000 */
[----:B------:R-:W-:Y:S01]  /*7750*/  FADD.FTZ R187, R187, R188 ;  /* 0x000000bcbbbb7221 */ /* 0x000fe20000010000 */
[C---:B------:R-:W-:Y:S01]  /*7760*/  HMMA.16816.F32 R112, R160.reuse, R138, R112 ;  /* 0x0000008aa070723c */ /* 0x040fe20000001870 */
[----:B------:R-:W1:Y:S03]  /*7770*/  LDSM.16.MT88.4 R136, [R236+0x10800] ;  /* 0x01080000ec88783b */ /* 0x000e660000004200 */
[----:B------:R-:W-:Y:S01]  /*7780*/  FADD.FTZ R184, R184, R189 ;  /* 0x000000bdb8b87221 */ /* 0x000fe20000010000 */
[----:B------:R-:W-:Y:S03]  /*7790*/  FADD.FTZ R186, R186, R187 ;  /* 0x000000bbbaba7221 */ /* 0x000fe60000010000 */
[----:B------:R-:W-:Y:S01]  /*77a0*/  FADD.FTZ R167, R167, R184 ;  /* 0x000000b8a7a77221 */ /* 0x000fe20000010000 */
[C---:B----4-:R-:W-:Y:S06]  /*77b0*/  HMMA.16816.F32 R116, R160.reuse, R140, R116 ;  /* 0x0000008ca074723c */ /* 0x050fec0000001874 */
[C---:B------:R-:W-:Y:S01]  /*77c0*/  HMMA.16816.F32 R120, R160.reuse, R142, R120 ;  /* 0x0000008ea078723c */ /* 0x040fe20000001878 */
[----:B------:R-:W4:Y:S05]  /*77d0*/  LDSM.16.MT88.4 R140, [R233+0x10800] ;  /* 0x01080000e98c783b */ /* 0x000f2a0000004200 */
[C---:B--2---:R-:W-:Y:S06]  /*77e0*/  HMMA.16816.F32 R124, R160.reuse, R132, R124 ;  /* 0x00000084a07c723c */ /* 0x044fec000000187c */
[----:B------:R-:W-:Y:S01]  /*77f0*/  HMMA.16816.F32 R128, R160, R134, R128 ;  /* 0x00000086a080723c */ /* 0x000fe20000001880 */
[----:B------:R-:W2:Y:S04]  /*7800*/  LDSM.16.MT88.4 R160, [R232+0x12800] ;  /* 0x01280000e8a0783b */ /* 0x000ea80000004200 */
[----:B---3--:R-:W-:Y:S01]  /*7810*/  F2FP.F16.F32.PACK_AB R132, R196, R193 ;  /* 0x000000c1c484723e */ /* 0x008fe200000000ff */
[----:B------:R-:W-:Y:S01]  /*7820*/  FADD.FTZ R193, R193, R186 ;  /* 0x000000bac1c17221 */ /* 0x000fe20000010000 */
[----:B------:R-:W-:Y:S01]  /*7830*/  F2FP.F16.F32.PACK_AB R133, R205, R198 ;  /* 0x000000c6cd85723e */ /* 0x000fe200000000ff */
[----:B------:R-:W-:Y:S03]  /*7840*/  FADD.FTZ R198, R198, R167 ;  /* 0x000000a7c6c67221 */ /* 0x000fe60000010000 */
[----:B------:R-:W-:Y:S01]  /*7850*/  F2FP.F16.F32.PACK_AB R134, R207, R200 ;  /* 0x000000c8cf86723e */ /* 0x000fe200000000ff */
[----:B------:R-:W-:Y:S01]  /*7860*/  FADD.FTZ R193, R196, R193 ;  /* 0x000000c1c4c17221 */ /* 0x000fe20000010000 */
[----:B------:R-:W-:Y:S01]  /*7870*/  F2FP.F16.F32.PACK_AB R135, R209, R202 ;  /* 0x000000cad187723e */ /* 0x000fe200000000ff */
[----:B------:R-:W-:Y:S01]  /*7880*/  FADD.FTZ R205, R205, R198 ;  /* 0x000000c6cdcd7221 */ /* 0x000fe20000010000 */
[----:B------:R-:W-:Y:S01]  /*7890*/  MOV R167, R164 ;  /* 0x000000a400a77202 */ /* 0x000fe20000000f00 */
[----:B------:R-:W-:Y:S02]  /*78a0*/  FADD.FTZ R200, R200, R193 ;  /* 0x000000c1c8c87221 */ /* 0x000fe40000010000 */
[----:B------:R-:W-:Y:S02]  /*78b0*/  FADD.FTZ R202, R202, R205 ;  /* 0x000000cdcaca7221 */ /* 0x000fe40000010000 */
[C---:B-1----:R-:W-:Y:S05]  /*78c0*/  HMMA.16816.F32 R4, R132.reuse, R136, R4 ;  /* 0x000000888404723c */ /* 0x042fea0000001804 */
[----:B------:R-:W-:Y:S01]  /*78d0*/  FADD.FTZ R207, R207, R200 ;  /* 0x000000c8cfcf7221 */ /* 0x000fe20000010000 */
[C---:B------:R-:W-:Y:S01]  /*78e0*/  HMMA.16816.F32 R8, R132.reuse, R138, R8 ;  /* 0x0000008a8408723c */ /* 0x040fe20000001808 */
[----:B------:R-:W1:Y:S04]  /*78f0*/  LDSM.16.MT88.4 R136, [R232+0x14800] ;  /* 0x01480000e888783b */ /* 0x000e680000004200 */
[----:B------:R-:W-:Y:S01]  /*7900*/  FADD.FTZ R209, R209, R202 ;  /* 0x000000cad1d17221 */ /* 0x000fe20000010000 */
[C---:B------:R-:W-:Y:S06]  /*7910*/  HMMA.16816.F32 R12, R132.reuse, R144, R12 ;  /* 0x00000090840c723c */ /* 0x040fec000000180c */
[C---:B------:R-:W-:Y:S01]  /*7920*/  HMMA.16816.F32 R16, R132.reuse, R146, R16 ;  /* 0x000000928410723c */ /* 0x040fe20000001810 */
[----:B------:R-:W-:Y:S05]  /*7930*/  LDSM.16.MT88.4 R144, [R234+0x16800] ;  /* 0x01680000ea90783b */ /* 0x000fea0000004200 */
[C---:B----4-:R-:W-:Y:S06]  /*7940*/  HMMA.16816.F32 R20, R132.reuse, R140, R20 ;  /* 0x0000008c8414723c */ /* 0x050fec0000001814 */
[C---:B------:R-:W-:Y:S01]  /*7950*/  HMMA.16816.F32 R24, R132.reuse, R142, R24 ;  /* 0x0000008e8418723c */ /* 0x040fe20000001818 */
[----:B------:R-:W3:Y:S05]  /*7960*/  LDSM.16.MT88.4 R140, [R236+0x16800] ;  /* 0x01680000ec8c783b */ /* 0x000eea0000004200 */
        /* <DEDUP_REMOVED lines=22> */
[C---:B------:R-:W-:Y:S05]  /*7ad0*/  HMMA.16816.F32 R88, R132.reuse, R182, R88 ;  /* 0x000000b68458723c */ /* 0x040fea0000001858 */
[--C-:B------:R-:W-:Y:S01]  /*7ae0*/  FFMA.FTZ R181, R204, UR4, -R192.reuse ;  /* 0x00000004ccb57c23 */ /* 0x100fe200080108c0 */
[C---:B-1----:R-:W-:Y:S05]  /*7af0*/  HMMA.16816.F32 R92, R132.reuse, R136, R92 ;  /* 0x00000088845c723c */ /* 0x042fea000000185c */
[----:B------:R-:W-:Y:S01]  /*7b00*/  MUFU.EX2 R181, R181 ;  /* 0x000000b500b57308 */ /* 0x000fe20000000800 */
[C---:B------:R-:W-:Y:S01]  /*7b10*/  HMMA.16816.F32 R96, R132.reuse, R138, R96 ;  /* 0x0000008a8460723c */ /* 0x040fe20000001860 */
[----:B------:R-:W1:Y:S04]  /*7b20*/  LDSM.16.MT88.4 R136, [R232+0x16800] ;  /* 0x01680000e888783b */ /* 0x000e680000004200 */
[--C-:B------:R-:W-:Y:S01]  /*7b30*/  FFMA.FTZ R204, R206, UR4, -R192.reuse ;  /* 0x00000004cecc7c23 */ /* 0x100fe200080108c0 */
[C---:B---3--:R-:W-:Y:S05]  /*7b40*/  HMMA.16816.F32 R100, R132.reuse, R140, R100 ;  /* 0x0000008c8464723c */ /* 0x048fea0000001864 */
[----:B------:R-:W-:Y:S01]  /*7b50*/  MUFU.EX2 R204, R204 ;  /* 0x000000cc00cc7308 */ /* 0x000fe20000000800 */
[C---:B------:R-:W-:Y:S05]  /*7b60*/  HMMA.16816.F32 R104, R132.reuse, R142, R104 ;  /* 0x0000008e8468723c */ /* 0x040fea0000001868 */
[----:B------:R-:W-:Y:S01]  /*7b70*/  FFMA.FTZ R180, R208, UR4, -R192 ;  /* 0x00000004d0b47c23 */ /* 0x000fe200080108c0 */
[C---:B------:R-:W-:Y:S05]  /*7b80*/  HMMA.16816.F32 R108, R132.reuse, R144, R108 ;  /* 0x00000090846c723c */ /* 0x040fea000000186c */
[----:B------:R-:W2:Y:S01]  /*7b90*/  MUFU.EX2 R180, R180 ;  /* 0x000000b400b47308 */ /* 0x000ea20000000800 */
[C---:B------:R-:W-:Y:S01]  /*7ba0*/  HMMA.16816.F32 R112, R132.reuse, R146, R112 ;  /* 0x000000928470723c */ /* 0x040fe20000001870 */
[----:B------:R-:W3:Y:S04]  /*7bb0*/  LDSM.16.MT88.4 R144, [R234+0x11000] ;  /* 0x01100000ea90783b */ /* 0x000ee80000004200 */
[--C-:B------:R-:W-:Y:S01]  /*7bc0*/  FFMA.FTZ R182, R214, UR4, -R190.reuse ;  /* 0x00000004d6b67c23 */ /* 0x100fe200080108be */
[C---:B----4-:R-:W-:Y:S05]  /*7bd0*/  HMMA.16816.F32 R116, R132.reuse, R148, R116 ;  /* 0x000000948474723c */ /* 0x050fea0000001874 */
[--C-:B------:R-:W-:Y:S01]  /*7be0*/  FFMA.FTZ R183, R210, UR4, -R190.reuse ;  /* 0x00000004d2b77c23 */ /* 0x100fe200080108be */
[C---:B------:R-:W-:Y:S01]  /*7bf0*/  HMMA.16816.F32 R120, R132.reuse, R150, R120 ;  /* 0x000000968478723c */ /* 0x040fe20000001878 */
[----:B------:R-:W-:Y:S01]  /*7c00*/  MUFU.EX2 R182, R182 ;  /* 0x000000b600b67308 */ /* 0x000fe20000000800 */
[----:B------:R-:W4:Y:S03]  /*7c10*/  LDSM.16.MT88.4 R148, [R236+0x13000] ;  /* 0x01300000ec94783b */ /* 0x000f260000004200 */
[----:B------:R-:W-:Y:S01]  /*7c20*/  FFMA.FTZ R206, R213, UR4, -R190 ;  /* 0x00000004d5ce7c23 */ /* 0x000fe200080108be */
[C---:B-1----:R-:W-:Y:S05]  /*7c30*/  HMMA.16816.F32 R124, R132.reuse, R136, R124 ;  /* 0x00000088847c723c */ /* 0x042fea000000187c */
[----:B------:R-:W1:Y:S01]  /*7c40*/  MUFU.EX2 R183, R183 ;  /* 0x000000b700b77308 */ /* 0x000e620000000800 */
[----:B--2---:R-:W-:Y:S01]  /*7c50*/  F2FP.F16.F32.PACK_AB R140, R181, R180 ;  /* 0x000000b4b58c723e */ /* 0x004fe200000000ff */
[----:B------:R-:W-:Y:S01]  /*7c60*/  HMMA.16816.F32 R128, R132, R138, R128 ;  /* 0x0000008a8480723c */ /* 0x000fe20000001880 */
[----:B------:R-:W2:Y:S07]  /*7c70*/  LDSM.16.MT88.4 R132, [R236+0x15000] ;  /* 0x01500000ec84783b */ /* 0x000eae0000004200 */
[----:B------:R-:W5:Y:S03]  /*7c80*/  MUFU.EX2 R206, R206 ;  /* 0x000000ce00ce7308 */ /* 0x000f660000000800 */
[----:B------:R-:W-:Y:S01]  /*7c90*/  F2FP.F16.F32.PACK_AB R142, R215, R204 ;  /* 0x000000ccd78e723e */ /* 0x000fe200000000ff */
[----:B------:R-:W-:Y:S01]  /*7ca0*/  FFMA.FTZ R208, R203, UR4, -R192 ;  /* 0x00000004cbd07c23 */ /* 0x000fe200080108c0 */
[----:B------:R-:W-:Y:S01]  /*7cb0*/  FFMA.FTZ R210, R197, UR4, -R190 ;  /* 0x00000004c5d27c23 */ /* 0x000fe200080108be */
[----:B------:R-:W2:Y:S01]  /*7cc0*/  LDSM.16.MT88.4 R136, [R234+0x15000] ;  /* 0x01500000ea88783b */ /* 0x000ea20000004200 */
[----:B------:R-:W-:Y:S01]  /*7cd0*/  FFMA.FTZ R192, R194, UR4, -R192 ;  /* 0x00000004c2c07c23 */ /* 0x000fe200080108c0 */
[----:B------:R-:W-:Y:S02]  /*7ce0*/  FFMA.FTZ R190, R165, UR4, -R190 ;  /* 0x00000004a5be7c23 */ /* 0x000fe400080108be */
[----:B------:R-:W2:Y:S01]  /*7cf0*/  MUFU.EX2 R208, R208 ;  /* 0x000000d000d07308 */ /* 0x000ea20000000800 */
[----:B-1----:R-:W-:Y:S01]  /*7d00*/  F2FP.F16.F32.PACK_AB R141, R183, R182 ;  /* 0x000000b6b78d723e */ /* 0x002fe200000000ff */
[----:B------:R-:W-:Y:S01]  /*7d10*/  FADD.FTZ R180, R180, R207 ;  /* 0x000000cfb4b47221 */ /* 0x000fe20000010000 */
[----:B------:R-:W-:Y:S03]  /*7d20*/  FADD.FTZ R182, R182, R209 ;  /* 0x000000d1b6b67221 */ /* 0x000fe60000010000 */
[----:B------:R-:W-:Y:S01]  /*7d30*/  FADD.FTZ R181, R181, R180 ;  /* 0x000000b4b5b57221 */ /* 0x000fe20000010000 */
[----:B------:R-:W-:Y:S03]  /*7d40*/  FADD.FTZ R183, R183, R182 ;  /* 0x000000b6b7b77221 */ /* 0x000fe60000010000 */
[----:B------:R-:W1:Y:S01]  /*7d50*/  MUFU.EX2 R210, R210 ;  /* 0x000000d200d27308 */ /* 0x000e620000000800 */
[----:B-----5:R-:W-:Y:S01]  /*7d60*/  F2FP.F16.F32.PACK_AB R143, R211, R206 ;  /* 0x000000ced38f723e */ /* 0x020fe200000000ff */
[----:B------:R-:W-:Y:S01]  /*7d70*/  FADD.FTZ R204, R204, R181 ;  /* 0x000000b5cccc7221 */ /* 0x000fe20000010000 */
[----:B------:R-:W-:Y:S03]  /*7d80*/  FADD.FTZ R206, R206, R183 ;  /* 0x000000b7cece7221 */ /* 0x000fe60000010000 */
[----:B------:R-:W-:Y:S01]  /*7d90*/  FADD.FTZ R204, R215, R204 ;  /* 0x000000ccd7cc7221 */ /* 0x000fe20000010000 */
[----:B------:R-:W-:Y:S01]  /*7da0*/  FADD.FTZ R206, R211, R206 ;  /* 0x000000ced3ce7221 */ /* 0x000fe20000010000 */
[C---:B------:R-:W-:Y:S02]  /*7db0*/  HMMA.16816.F32 R4, R140.reuse, R152, R4 ;  /* 0x000000988c04723c */ /* 0x040fe40000001804 */
[----:B------:R-:W5:Y:S04]  /*7dc0*/  MUFU.EX2 R192, R192 ;  /* 0x000000c000c07308 */ /* 0x000f680000000800 */
[C---:B------:R-:W-:Y:S01]  /*7dd0*/  HMMA.16816.F32 R8, R140.reuse, R154, R8 ;  /* 0x0000009a8c08723c */ /* 0x040fe20000001808 */
[----:B------:R-:W-:Y:S05]  /*7de0*/  LDSM.16.MT88.4 R152, [R236+0x17000] ;  /* 0x01700000ec98783b */ /* 0x000fea0000004200 */
[----:B------:R-:W5:Y:S01]  /*7df0*/  MUFU.EX2 R165, R190 ;  /* 0x000000be00a57308 */ /* 0x000f620000000800 */
[C---:B---3--:R-:W-:Y:S06]  /*7e00*/  HMMA.16816.F32 R12, R140.reuse, R144, R12 ;  /* 0x000000908c0c723c */ /* 0x048fec000000180c */
[C---:B------:R-:W-:Y:S01]  /*7e10*/  HMMA.16816.F32 R16, R140.reuse, R146, R16 ;  /* 0x000000928c10723c */ /* 0x040fe20000001810 */
[----:B------:R-:W3:Y:S05]  /*7e20*/  LDSM.16.MT88.4 R144, [R233+0x15000] ;  /* 0x01500000e990783b */ /* 0x000eea0000004200 */
[C---:B------:R-:W-:Y:S06]  /*7e30*/  HMMA.16816.F32 R20, R140.reuse, R156, R20 ;  /* 0x0000009c8c14723c */ /* 0x040fec0000001814 */
[C---:B------:R-:W-:Y:S01]  /*7e40*/  HMMA.16816.F32 R24, R140.reuse, R158, R24 ;  /* 0x0000009e8c18723c */ /* 0x040fe20000001818 */
[----:B------:R-:W-:Y:S05]  /*7e50*/  LDSM.16.MT88.4 R156, [R236+0x11800] ;  /* 0x01180000ec9c783b */ /* 0x000fea0000004200 */
[C---:B------:R-:W-:Y:S06]  /*7e60*/  HMMA.16816.F32 R28, R140.reuse, R160, R28 ;  /* 0x000000a08c1c723c */ /* 0x040fec000000181c */
[C---:B------:R-:W-:Y:S06]  /*7e70*/  HMMA.16816.F32 R32, R140.reuse, R162, R32 ;  /* 0x000000a28c20723c */ /* 0x040fec0000001820 */
[C---:B----4-:R-:W-:Y:S06]  /*7e80*/  HMMA.16816.F32 R36, R140.reuse, R148, R36 ;  /* 0x000000948c24723c */ /* 0x050fec0000001824 */
[C---:B------:R-:W-:Y:S01]  /*7e90*/  HMMA.16816.F32 R40, R140.reuse, R150, R40 ;  /* 0x000000968c28723c */ /* 0x040fe20000001828 */
[----:B------:R-:W4:Y:S05]  /*7ea0*/  LDSM.16.MT88.4 R148, [R232+0x15000] ;  /* 0x01500000e894783b */ /* 0x000f2a0000004200 */
[C---:B------:R-:W-:Y:S06]  /*7eb0*/  HMMA.16816.F32 R44, R140.reuse, R168, R44 ;  /* 0x000000a88c2c723c */ /* 0x040fec000000182c */
[C---:B------:R-:W-:Y:S05]  /*7ec0*/  HMMA.16816.F32 R48, R140.reuse, R170, R48 ;  /* 0x000000aa8c30723c */ /* 0x040fea0000001830 */
[----:B--2---:R-:W-:Y:S01]  /*7ed0*/  F2FP.F16.F32.PACK_AB R168, R208, R201 ;  /* 0x000000c9d0a8723e */ /* 0x004fe200000000ff */
[C---:B------:R-:W-:Y:S05]  /*7ee0*/  HMMA.16816.F32 R52, R140.reuse, R172, R52 ;  /* 0x000000ac8c34723c */ /* 0x040fea0000001834 */
[----:B-1----:R-:W-:Y:S01]  /*7ef0*/  F2FP.F16.F32.PACK_AB R169, R210, R199 ;  /* 0x000000c7d2a9723e */ /* 0x002fe200000000ff */
[C---:B------:R-:W-:Y:S01]  /*7f00*/  HMMA.16816.F32 R56, R140.reuse, R174, R56 ;  /* 0x000000ae8c38723c */ /* 0x040fe20000001838 */
[----:B------:R-:W-:Y:S04]  /*7f10*/  LDSM.16.MT88.4 R172, [R232+0x11800] ;  /* 0x01180000e8ac783b */ /* 0x000fe80000004200 */
[----:B-----5:R-:W-:Y:S01]  /*7f20*/  F2FP.F16.F32.PACK_AB R170, R192, R195 ;  /* 0x000000c3c0aa723e */ /* 0x020fe200000000ff */
[C---:B------:R-:W-:Y:S05]  /*7f30*/  HMMA.16816.F32 R60, R140.reuse, R176, R60 ;  /* 0x000000b08c3c723c */ /* 0x040fea000000183c */
[----:B------:R-:W-:Y:S01]  /*7f40*/  F2FP.F16.F32.PACK_AB R171, R165, R166 ;  /* 0x000000a6a5ab723e */ /* 0x000fe200000000ff */
[C---:B------:R-:W-:Y:S01]  /*7f50*/  HMMA.16816.F32 R64, R140.reuse, R178, R64 ;  /* 0x000000b28c40723c */ /* 0x040fe20000001840 */
[----:B------:R-:W-:Y:S04]  /*7f60*/  LDSM.16.MT88.4 R176, [R236+0x13800] ;  /* 0x01380000ecb0783b */ /* 0x000fe80000004200 */
[----:B------:R-:W-:Y:S01]  /*7f70*/  FADD.FTZ R201, R201, R204 ;  /* 0x000000ccc9c97221 */ /* 0x000fe20000010000 */
[C---:B------:R-:W-:Y:S05]  /*7f80*/  HMMA.16816.F32 R68, R140.reuse, R132, R68 ;  /* 0x000000848c44723c */ /* 0x040fea0000001844 */
[----:B------:R-:W-:Y:S01]  /*7f90*/  FADD.FTZ R199, R199, R206 ;  /* 0x000000cec7c77221 */ /* 0x000fe20000010000 */
[C---:B------:R-:W-:Y:S01]  /*7fa0*/  HMMA.16816.F32 R72, R140.reuse, R134, R72 ;  /* 0x000000868c48723c */ /* 0x040fe20000001848 */
[----:B------:R-:W1:Y:S04]  /*7fb0*/  LDSM.16.MT88.4 R132, [R234+0x17000] ;  /* 0x01700000ea84783b */ /* 0x000e680000004200 */
[----:B------:R-:W-:Y:S01]  /*7fc0*/  FADD.FTZ R208, R208, R201 ;  /* 0x000000c9d0d07221 */ /* 0x000fe20000010000 */
[C---:B------:R-:W-:Y:S05]  /*7fd0*/  HMMA.16816.F32 R76, R140.reuse, R136, R76 ;  /* 0x000000888c4c723c */ /* 0x040fea000000184c */
[----:B------:R-:W-:Y:S01]  /*7fe0*/  FADD.FTZ R199, R210, R199 ;  /* 0x000000c7d2c77221 */ /* 0x000fe20000010000 */
[C---:B------:R-:W-:Y:S01]  /*7ff0*/  HMMA.16816.F32 R80, R140.reuse, R138, R80 ;  /* 0x0000008a8c50723c */ /* 0x040fe20000001850 */
[----:B------:R-:W2:Y:S04]  /*8000*/  LDSM.16.MT88.4 R136, [R233+0x17000] ;  /* 0x01700000e988783b */ /* 0x000ea80000004200 */
[----:B------:R-:W-:Y:S01]  /*8010*/  FADD.FTZ R195, R195, R208 ;  /* 0x000000d0c3c37221 */ /* 0x000fe20000010000 */
[C---:B---3--:R-:W-:Y:S05]  /*8020*/  HMMA.16816.F32 R84, R140.reuse, R144, R84 ;  /* 0x000000908c54723c */ /* 0x048fea0000001854 */
[----:B------:R-:W-:Y:S01]  /*8030*/  FADD.FTZ R166, R166, R199 ;  /* 0x000000c7a6a67221 */ /* 0x000fe20000010000 */
[C---:B------:R-:W-:Y:S01]  /*8040*/  HMMA.16816.F32 R88, R140.reuse, R146, R88 ;  /* 0x000000928c58723c */ /* 0x040fe20000001858 */
[----:B------:R-:W3:Y:S04]  /*8050*/  LDSM.16.MT88.4 R144, [R232+0x17000] ;  /* 0x01700000e890783b */ /* 0x000ee80000004200 */
[----:B------:R-:W-:Y:S01]  /*8060*/  FADD.FTZ R252, R192, R195 ;  /* 0x000000c3c0fc7221 */ /* 0x000fe20000010000 */
[C---:B----4-:R-:W-:Y:S05]  /*8070*/  HMMA.16816.F32 R92, R140.reuse, R148, R92 ;  /* 0x000000948c5c723c */ /* 0x050fea000000185c */
[----:B------:R-:W-:Y:S01]  /*8080*/  FADD.FTZ R245, R165, R166 ;  /* 0x000000a6a5f57221 */ /* 0x000fe20000010000 */
        /* <DEDUP_REMOVED lines=8> */
[C---:B------:R-:W-:Y:S06]  /*8110*/  HMMA.16816.F32 R120, R140.reuse, R138, R120 ;  /* 0x0000008a8c78723c */ /* 0x040fec0000001878 */
[C---:B---3--:R-:W-:Y:S06]  /*8120*/  HMMA.16816.F32 R124, R140.reuse, R144, R124 ;  /* 0x000000908c7c723c */ /* 0x048fec000000187c */
[----:B------:R-:W-:Y:S06]  /*8130*/  HMMA.16816.F32 R128, R140, R146, R128 ;  /* 0x000000928c80723c */ /* 0x000fec0000001880 */
[C---:B------:R-:W-:Y:S01]  /*8140*/  HMMA.16816.F32 R160, R168.reuse, R156, R4 ;  /* 0x0000009ca8a0723c */ /* 0x040fe20000001804 */
[----:B------:R-:W2:Y:S05]  /*8150*/  LDSM.16.MT88.4 R4, [R234+0x13800] ;  /* 0x01380000ea04783b */ /* 0x000eaa0000004200 */
[C---:B------:R-:W-:Y:S03]  /*8160*/  HMMA.16816.F32 R156, R168.reuse, R158, R8 ;  /* 0x0000009ea89c723c */ /* 0x040fe60000001808 */
[----:B------:R-:W3:Y:S03]  /*8170*/  LDSM.16.MT88.4 R8, [R233+0x13800] ;  /* 0x01380000e908783b */ /* 0x000ee60000004200 */
[C---:B----4-:R-:W-:Y:S05]  /*8180*/  HMMA.16816.F32 R152, R168.reuse, R148, R12 ;  /* 0x00000094a898723c */ /* 0x050fea000000180c */
[----:B------:R-:W4:Y:S01]  /*8190*/  LDSM.16.MT88.4 R12, [R232+0x13800] ;  /* 0x01380000e80c783b */ /* 0x000f220000004200 */
[C---:B------:R-:W-:Y:S06]  /*81a0*/  HMMA.16816.F32 R148, R168.reuse, R150, R16 ;  /* 0x00000096a894723c */ /* 0x040fec0000001810 */
[C---:B-1----:R-:W-:Y:S01]  /*81b0*/  HMMA.16816.F32 R144, R168.reuse, R132, R20 ;  /* 0x00000084a890723c */ /* 0x042fe20000001814 */
[----:B------:R-:W1:Y:S05]  /*81c0*/  LDSM.16.MT88.4 R16, [R236+0x15800] ;  /* 0x01580000ec10783b */ /* 0x000e6a0000004200 */
[C---:B------:R-:W-:Y:S03]  /*81d0*/  HMMA.16816.F32 R140, R168.reuse, R134, R24 ;  /* 0x00000086a88c723c */ /* 0x040fe60000001818 */
[----:B------:R-:W5:Y:S03]  /*81e0*/  LDSM.16.MT88.4 R20, [R234+0x15800] ;  /* 0x01580000ea14783b */ /* 0x000f660000004200 */
[C---:B------:R-:W-:Y:S05]  /*81f0*/  HMMA.16816.F32 R136, R168.reuse, R172, R28 ;  /* 0x000000aca888723c */ /* 0x040fea000000181c */
[----:B------:R-:W5:Y:S01]  /*8200*/  LDSM.16.MT88.4 R24, [R233+0x15800] ;  /* 0x01580000e918783b */ /* 0x000f620000004200 */
[C---:B------:R-:W-:Y:S06]  /*8210*/  HMMA.16816.F32 R132, R168.reuse, R174, R32 ;  /* 0x000000aea884723c */ /* 0x040fec0000001820 */
        /* <DEDUP_REMOVED lines=25> */
[C---:B-1----:R-:W-:Y:S06]  /*83b0*/  HMMA.16816.F32 R116, R168.reuse, R16, R116 ;  /* 0x00000010a874723c */ /* 0x042fec0000001874 */
[C---:B------:R-:W-:Y:S06]  /*83c0*/  HMMA.16816.F32 R120, R168.reuse, R18, R120 ;  /* 0x00000012a878723c */ /* 0x040fec0000001878 */
[C---:B-----5:R-:W-:Y:S06]  /*83d0*/  HMMA.16816.F32 R124, R168.reuse, R20, R124 ;  /* 0x00000014a87c723c */ /* 0x060fec000000187c */
[----:B------:R-:W-:Y:S01]  /*83e0*/  HMMA.16816.F32 R128, R168, R22, R128 ;  /* 0x00000016a880723c */ /* 0x000fe20000001880 */
[----:B------:R-:W-:Y:S11]  /*83f0*/  @!UPT UIADD3 URZ, URZ, URZ, URZ ;  /* 0x0000003f3f3ff290 */ /* 0x000ff6000fffe03f */
[----:B------:R-:W-:Y:S01]  /*8400*/  @!UPT UIADD3 URZ, URZ, URZ, URZ ;  /* 0x0000003f3f3ff290 */ /* 0x000fe2000fffe03f */
[----:B------:R-:W-:Y:S11]  /*8410*/  @P0 BRA `(.L_x_794) ;  /* 0xffffffcc00680947 */ /* 0x000ff6000383ffff */
.L_x_793:
        /* <DEDUP_REMOVED lines=17> */
[----:B------:R-:W-:Y:S02]  /*8530*/  LEA.HI R5, R5, R0, RZ, 0x3 ;  /* 0x0000000005057211 */ /* 0x000fe400078f18ff */
[----:B-----5:R-:W-:Y:S02]  /*8540*/  SHF.R.S32.HI R9, RZ, 0x1f, R2 ;  /* 0x0000001fff097819 */ /* 0x020fe40000011402 */
[----:B------:R-:W-:Y:S02]  /*8550*/  SHF.R.S32.HI R14, RZ, 0x3, R5 ;  /* 0x00000003ff0e7819 */ /* 0x000fe40000011405 */
[----:B------:R-:W-:Y:S02]  /*8560*/  LOP3.LUT R5, R5, 0xfffffff8, RZ, 0xc0, !PT ;  /* 0xfffffff805057812 */ /* 0x000fe400078ec0ff */
[----:B------:R-:W-:Y:S01]  /*8570*/  LEA.HI R6, R9, R2, RZ, 0x5 ;  /* 0x0000000209067211 */ /* 0x000fe200078f28ff */
[----:B-1----:R-:W-:Y:S01]  /*8580*/  FADD.FTZ R7, R4, R7 ;  /* 0x0000000704077221 */ /* 0x002fe20000010000 */
[----:B------:R-:W-:-:S02]  /*8590*/  IADD3 R4, R14, 0x10, RZ ;  /* 0x000000100e047810 */ /* 0x000fc40007ffe0ff */
[----:B------:R-:W-:Y:S01]  /*85a0*/  IADD3 R0, -R5, R0, RZ ;  /* 0x0000000005007210 */ /* 0x000fe20007ffe1ff */
[----:B--2---:R-:W-:Y:S01]  /*85b0*/  FADD.FTZ R8, R11, R8 ;  /* 0x000000080b087221 */ /* 0x004fe20000010000 */
[----:B------:R-:W-:Y:S02]  /*85c0*/  LEA.HI R11, R9, R2, RZ, 0x2 ;  /* 0x00000002090b7211 */ /* 0x000fe400078f10ff */
[----:B------:R-:W-:Y:S02]  /*85d0*/  ISETP.GE.AND P0, PT, R4, UR5, PT ;  /* 0x0000000504007c0c */ /* 0x000fe4000bf06270 */
[----:B------:R-:W-:Y:S02]  /*85e0*/  LOP3.LUT R17, R11, 0x3ffffffc, RZ, 0xc0, !PT ;  /* 0x3ffffffc0b117812 */ /* 0x000fe400078ec0ff */
[--C-:B------:R-:W-:Y:S02]  /*85f0*/  SHF.R.S32.HI R4, RZ, 0x2, R11.reuse ;  /* 0x00000002ff047819 */ /* 0x100fe4000001140b */
[----:B------:R-:W-:-:S02]  /*8600*/  SHF.R.S32.HI R11, RZ, 0x1f, R11 ;  /* 0x0000001fff0b7819 */ /* 0x000fc4000001140b */
[----:B------:R-:W-:Y:S02]  /*8610*/  FSETP.NE.FTZ.AND P4, PT, R8, RZ, PT ;  /* 0x000000ff0800720b */ /* 0x000fe40003f95000 */
[----:B------:R-:W-:Y:S02]  /*8620*/  FSETP.NE.FTZ.AND P3, PT, R7, RZ, PT ;  /* 0x000000ff0700720b */ /* 0x000fe40003f75000 */
[----:B------:R-:W-:Y:S02]  /*8630*/  LEA.HI R11, R11, R4, RZ, 0x3 ;  /* 0x000000040b0b7211 */ /* 0x000fe400078f18ff */
[----:B------:R-:W-:Y:S02]  /*8640*/  LOP3.LUT R9, R6, 0xffffffe0, RZ, 0xc0, !PT ;  /* 0xffffffe006097812 */ /* 0x000fe400078ec0ff */
[----:B------:R-:W-:Y:S02]  /*8650*/  LOP3.LUT R11, R11, 0xfffffff8, RZ, 0xc0, !PT ;  /* 0xfffffff80b0b7812 */ /* 0x000fe400078ec0ff */
[----:B------:R-:W-:-:S02]  /*8660*/  SHF.R.S32.HI R5, RZ, 0x5, R6 ;  /* 0x00000005ff057819 */ /* 0x000fc40000011406 */
[----:B------:R-:W-:Y:S01]  /*8670*/  IADD3 R11, R4, -R11, RZ ;  /* 0x8000000b040b7210 */ /* 0x000fe20007ffe0ff */
[----:B------:R-:W1:Y:S01]  /*8680*/  @P4 MUFU.RCP R12, R8 ;  /* 0x00000008000c4308 */ /* 0x000e620000001000 */
[-C--:B------:R-:W-:Y:S02]  /*8690*/  IADD3 R10, -R17, R2.reuse, RZ ;  /* 0x00000002110a7210 */ /* 0x080fe40007ffe1ff */
[C---:B------:R-:W-:Y:S02]  /*86a0*/  SHF.L.U32 R4, R11.reuse, 0x6, RZ ;  /* 0x000000060b047819 */ /* 0x040fe400000006ff */
[----:B------:R-:W-:Y:S02]  /*86b0*/  LOP3.LUT R6, R11, 0x1, RZ, 0xc0, !PT ;  /* 0x000000010b067812 */ /* 0x000fe400078ec0ff */
[----:B------:R-:W-:Y:S01]  /*86c0*/  LOP3.LUT R4, R4, 0x1c0, RZ, 0xc0, !PT ;  /* 0x000001c004047812 */ /* 0x000fe200078ec0ff */
[----:B------:R-:W2:Y:S01]  /*86d0*/  @P3 MUFU.RCP R13, R7 ;  /* 0x00000007000d3308 */ /* 0x000ea20000001000 */
[----:B------:R-:W-:-:S02]  /*86e0*/  IADD3 R2, -R9, R2, RZ ;  /* 0x0000000209027210 */ /* 0x000fc40007ffe1ff */
[----:B------:R-:W-:Y:S02]  /*86f0*/  LEA R10, R5, R10, 0x9 ;  /* 0x0000000a050a7211 */ /* 0x000fe400078e48ff */
[----:B------:R-:W-:Y:S02]  /*8700*/  LEA.HI R9, R4, R4, RZ, 0x1d ;  /* 0x0000000404097211 */ /* 0x000fe400078fe8ff */
[----:B------:R-:W-:Y:S02]  /*8710*/  ISETP.NE.U32.AND P5, PT, R6, 0x1, PT ;  /* 0x000000010600780c */ /* 0x000fe40003fa5070 */
[----:B------:R-:W-:Y:S01]  /*8720*/  LEA R9, R10, R9, 0x1 ;  /* 0x000000090a097211 */ /* 0x000fe200078e08ff */
[C---:B-1----:R-:W-:Y:S01]  /*8730*/  FMUL.FTZ R160, R12.reuse, R160 ;  /* 0x000000a00ca07220 */ /* 0x042fe20000410000 */
[----:B------:R-:W-:Y:S01]  /*8740*/  R2P PR, R11, 0x6 ;  /* 0x000000060b007804 */ /* 0x000fe20000000000 */
[C---:B------:R-:W-:Y:S01]  /*8750*/  FMUL.FTZ R161, R12.reuse, R161 ;  /* 0x000000a10ca17220 */ /* 0x040fe20000410000 */
[----:B------:R-:W-:Y:S01]  /*8760*/  LEA R9, R9, UR4, 0x1 ;  /* 0x0000000409097c11 */ /* 0x000fe2000f8e08ff */
[C---:B------:R-:W-:Y:S01]  /*8770*/  FMUL.FTZ R156, R12.reuse, R156 ;  /* 0x0000009c0c9c7220 */ /* 0x040fe20000410000 */
[----:B------:R-:W-:Y:S01]  /*8780*/  MOV R4, 0x20 ;  /* 0x0000002000047802 */ /* 0x000fe20000000f00 */
[C---:B------:R-:W-:Y:S01]  /*8790*/  FMUL.FTZ R157, R12.reuse, R157 ;  /* 0x0000009d0c9d7220 */ /* 0x040fe20000410000 */
        /* <DEDUP_REMOVED lines=221> */
.L_x_797:
        /* <DEDUP_REMOVED lines=24> */
.L_x_798:
        /* <DEDUP_REMOVED lines=114> */
.L_x_800:
[----:B------:R-:W-:Y:S05]  /*9e10*/  BSYNC B0 ;  /* 0x0000000000007941 */ /* 0x000fea0003800000 */
.L_x_799:
        /* <DEDUP_REMOVED lines=32> */
.L_x_802:
[----:B------:R-:W-:Y:S05]  /*a020*/  BSYNC B0 ;  /* 0x0000000000007941 */ /* 0x000fea0003800000 */
.L_x_801:
        /* <DEDUP_REMOVED lines=22> */
.L_x_804:
[----:B------:R-:W-:Y:S05]  /*a190*/  BSYNC B0 ;  /* 0x0000000000007941 */ /* 0x000fea0003800000 */
.L_x_803:
        /* <DEDUP_REMOVED lines=22> */
.L_x_806:
[----:B------:R-:W-:Y:S05]  /*a300*/  BSYNC B0 ;  /* 0x0000000000007941 */ /* 0x000fea0003800000 */
.L_x_805:
        /* <DEDUP_REMOVED lines=21> */
.L_x_789:
        /* <DEDUP_REMOVED lines=67> */
[----:B------:R-:W-:-:S02]  /*a890*/  @!UP3 USHF.R.S32.HI UR25, URZ, 0x1f, UR14 ;  /* 0x0000001f3f19b899 */ /* 0x000fc4000801140e */
[----:B------:R-:W-:Y:S02]  /*a8a0*/  USHF.R.S32.HI UR4, URZ, 0x1f, UR5 ;  /* 0x0000001f3f047899 */ /* 0x000fe40008011405 */
        /* <DEDUP_REMOVED lines=17> */
.L_x_808:
[----:B------:R-:W-:Y:S05]  /*a9c0*/  BSYNC B0 ;  /* 0x0000000000007941 */ /* 0x000fea0003800000 */
.L_x_807:
        /* <DEDUP_REMOVED lines=20> */
.L_x_810:
[----:B------:R-:W-:Y:S05]  /*ab10*/  BSYNC B0 ;  /* 0x0000000000007941 */ /* 0x000fea0003800000 */
.L_x_809:
        /* <DEDUP_REMOVED lines=18> */
.L_x_812:
[----:B------:R-:W-:Y:S05]  /*ac40*/  BSYNC B0 ;  /* 0x0000000000007941 */ /* 0x000fea0003800000 */
.L_x_811:
        /* <DEDUP_REMOVED lines=18> */
.L_x_814:
[----:B------:R-:W-:Y:S05]  /*ad70*/  BSYNC B0 ;  /* 0x0000000000007941 */ /* 0x000fea0003800000 */
.L_x_813:
        /* <DEDUP_REMOVED lines=10> */
.L_x_816:
[----:B------:R-:W-:Y:S05]  /*ae20*/  BSYNC B0 ;  /* 0x0000000000007941 */ /* 0x000fea0003800000 */
.L_x_815:
        /* <DEDUP_REMOVED lines=10> */
.L_x_818:
[----:B------:R-:W-:Y:S05]  /*aed0*/  BSYNC B0 ;  /* 0x0000000000007941 */ /* 0x000fea0003800000 */
.L_x_817:
        /* <DEDUP_REMOVED lines=10> */
.L_x_820:
[----:B------:R-:W-:Y:S05]  /*af80*/  BSYNC B0 ;  /* 0x0000000000007941 */ /* 0x000fea0003800000 */
.L_x_819:
        /* <DEDUP_REMOVED lines=10> */
.L_x_821:
        /* <DEDUP_REMOVED lines=13> */
.L_x_2402:


//--------------------- .text._ZN5flash16flash_fwd_kernelI23Flash_fwd_kernel_traitsILi256ELi64ELi64ELi4ELb0ELb0EN7cutlass6half_tE19Flash_kernel_traitsILi256ELi64ELi64ELi4ES3_EELb1ELb0ELb0ELb1ELb0ELb0ELb0ELb0EEEvNS_16Flash_fwd_paramsE --------------------------
	.section	.text._ZN5flash16flash_fwd_kernelI23Flash_fwd_kernel_traitsILi256ELi64ELi64ELi4ELb0ELb0EN7cutlass6half_tE19Flash_kernel_traitsILi256ELi64ELi64ELi4ES3_EELb1ELb0ELb0ELb1ELb0ELb0ELb0ELb0EEEvNS_16Flash_fwd_paramsE,"ax",@progbits
	.align	128
        .global         _ZN5flash16flash_fwd_kernelI23Flash_fwd_kernel_traitsILi256ELi64ELi64ELi4ELb0ELb0EN7cutlass6half_tE19Flash_kernel_traitsILi256ELi64ELi64ELi4ES3_EELb1ELb0ELb0ELb1ELb0ELb0ELb0ELb0EEEvNS_16Flash_fwd_paramsE
        .type           _ZN5flash16flash_fwd_kernelI23Flash_fwd_kernel_traitsILi256ELi64ELi64ELi4ELb0ELb0EN7cutlass6half_tE19Flash_kernel_traitsILi256ELi64ELi64ELi4ES3_EELb1ELb0ELb0ELb1ELb0ELb0ELb0ELb0EEEvNS_16Flash_fwd_paramsE,@function
        .size           _ZN5flash16flash_fwd_kernelI23Flash_fwd_kernel_traitsILi256ELi64ELi64ELi4ELb0ELb0EN7cutlass6half_tE19Flash_kernel_traitsILi256ELi64ELi64ELi4ES3_EELb1ELb0ELb0ELb1ELb0ELb0ELb0ELb0EEEvNS_16Flash_fwd_paramsE,(.L_x_2403 - _ZN5flash16flash_fwd_kernelI23Flash_fwd_kernel_traitsILi256ELi64ELi64ELi4ELb0ELb0EN7cutlass6half_tE19Flash_kernel_traitsILi256ELi64ELi64ELi4ES3_EELb1ELb0ELb0ELb1ELb0ELb0ELb0ELb0EEEvNS_16Flash_fwd_paramsE)
        .other          _ZN5flash16flash_fwd_kernelI23Flash_fwd_kernel_traitsILi256ELi64ELi64ELi4ELb0ELb0EN7cutlass6half_tE19Flash_kernel_traitsILi256ELi64ELi64ELi4ES3_EELb1ELb0ELb0ELb1ELb0ELb0ELb0ELb0EEEvNS_16Flash_fwd_paramsE,@"STO_CUDA_ENTRY STV_DEFAULT"
_ZN5flash16flash_fwd_kernelI23Flash_fwd_kernel_traitsILi256ELi64ELi64ELi4ELb0ELb0EN7cutlass6half_tE19Flash_kernel_traitsILi256ELi64ELi64ELi4ES3_EELb1ELb0ELb0ELb1ELb0ELb0ELb0ELb0EEEvNS_16Flash_fwd_paramsE:
.text._ZN5flash16flash_fwd_kernelI23Flash_fwd_kernel_traitsILi256ELi64ELi64ELi4ELb0ELb0EN7cutlass6half_tE19Flash_kernel_traitsILi256ELi64ELi64ELi4ES3_EELb1ELb0ELb0ELb1ELb0ELb0ELb0ELb0EEEvNS_16Flash_fwd_paramsE:
        /* <DEDUP_REMOVED lines=12> */
[----:B-1----:R-:W-:-:S04]  /*00c0*/  VIADD R1, R1, 0xffffff70 ;  /* 0xffffff7001017836 */ /* 0x002fc80000000000 */
        /* <DEDUP_REMOVED lines=10> */
[----:B------:R-:W-:Y:S01]  /*0170*/  UISETP.NE.AND.EX UP2, UPT, UR7, URZ, UPT, UP2 ;  /* 0x0000003f0700728c */ /* 0x000fe2000bf45320 */
[----:B------:R-:W-:Y:S01]  /*0180*/  ULDC.U8 UR6, c[0x0][0x3c2] ;  /* 0x0000f08000067ab9 */ /* 0x000fe20000000000 */
[----:B----4-:R-:W-:Y:S02]  /*0190*/  ULOP3.LUT UR4, UR30, UR17, UR29, 0xfe, !UPT ;  /* 0x000000111e047292 */ /* 0x010fe4000f8efe1d */
[----:B------:R-:W-:Y:S02]  /*01a0*/  UISETP.NE.AND UP3, UPT, UR6, URZ, UPT ;  /* 0x0000003f0600728c */ /* 0x000fe4000bf65270 */
[----:B------:R-:W-:Y:S01]  /*01b0*/  PLOP3.LUT P0, PT, PT, PT, UP2, 0x80, 0x0 ;  /* 0x000000000000781c */ /* 0x000fe20003f0f028 */
[----:B------:R-:W-:Y:S01]  /*01c0*/  ULDC.64 UR6, c[0x0][0x2f8] ;  /* 0x0000be0000067ab9 */ /* 0x000fe20000000a00 */
[----:B------:R-:W-:Y:S01]  /*01d0*/  LOP3.LUT P3, RZ, R102, UR4, RZ, 0xfc, !PT ;  /* 0x0000000466ff7c12 */ /* 0x000fe2000f86fcff */
[----:B------:R-:W-:-:S02]  /*01e0*/  ULDC.64 UR4, c[0x0][0x300] ;  /* 0x0000c00000047ab9 */ /* 0x000fc40000000a00 */
[----:B------:R-:W-:-:S04]  /*01f0*/  UISETP.NE.U32.AND UP1, UPT, UR4, URZ, UPT ;  /* 0x0000003f0400728c */ /* 0x000fc8000bf25070 */
[----:B------:R-:W-:-:S03]  /*0200*/  UISETP.NE.AND.EX UP1, UPT, UR5, URZ, UPT, UP1 ;  /* 0x0000003f0500728c */ /* 0x000fc6000bf25310 */
[----:B------:R-:W-:Y:S02]  /*0210*/  ULDC.64 UR4, c[0x0][0x2f8] ;  /* 0x0000be0000047ab9 */ /* 0x000fe40000000a00 */
[----:B------:R-:W-:Y:S01]  /*0220*/  UISETP.EQ.U32.AND UP0, UPT, UR4, URZ, UPT ;  /* 0x0000003f0400728c */ /* 0x000fe2000bf02070 */
[----:B------:R-:W1:Y:S03]  /*0230*/  @!P3 LDC.64 R8, c[0x0][0x3b8] ;  /* 0x0000ee00ff08bb82 */ /* 0x000e660000000a00 */
        /* <DEDUP_REMOVED lines=15> */
[----:B------:R-:W-:Y:S01]  /*0330*/  @!P3 IMAD.MOV.U32 R5, RZ, RZ, R7 ;  /* 0x000000ffff05b224 */ /* 0x000fe200078e0007 */
[----:B------:R-:W-:-:S04]  /*0340*/  PLOP3.LUT P2, PT, PT, PT, UP0, 0x80, 0x0 ;  /* 0x000000000000781c */ /* 0x000fc80003f4f008 */
[----:B------:R1:W-:Y:S04]  /*0350*/  @!P3 STG.E.64 desc[UR26][R8.64+0x8], R4 ;  /* 0x000008040800b986 */ /* 0x0003e8000c101b1a */
[----:B-1----:R-:W2:Y:S04]  /*0360*/  @P0 LDG.E R8, desc[UR26][R2.64] ;  /* 0x0000001a02080981 */ /* 0x002ea8000c1e1900 */
[----:B------:R1:W3:Y:S02]  /*0370*/  @P0 LDG.E R5, desc[UR26][R2.64+0x4] ;  /* 0x0000041a02050981 */ /* 0x0002e4000c1e1900 */
[----:B-1----:R-:W-:-:S02]  /*0380*/  IMAD.U32 R2, RZ, RZ, UR8 ;  /* 0x00000008ff027e24 */ /* 0x002fc4000f8e00ff */
[----:B------:R-:W-:Y:S01]  /*0390*/  IMAD.U32 R3, RZ, RZ, UR9 ;  /* 0x00000009ff037e24 */ /* 0x000fe2000f8e00ff */
[----:B------:R-:W-:Y:S01]  /*03a0*/  SHF.R.S32.HI R29, RZ, 0x1f, R102 ;  /* 0x0000001fff1d7819 */ /* 0x000fe20000011466 */
[----:B------:R-:W-:-:S03]  /*03b0*/  ULDC UR9, c[0x0][0x270] ;  /* 0x00009c0000097ab9 */ /* 0x000fc60000000800 */
[----:B------:R1:W4:Y:S02]  /*03c0*/  @P1 LDG.E R0, desc[UR26][R2.64] ;  /* 0x0000001a02001981 */ /* 0x000324000c1e1900 */
[----:B-1----:R-:W-:Y:S02]  /*03d0*/  IMAD.U32 R2, RZ, RZ, UR6 ;  /* 0x00000006ff027e24 */ /* 0x002fe4000f8e00ff */
[----:B------:R-:W-:-:S05]  /*03e0*/  IMAD.U32 R3, RZ, RZ, UR7 ;  /* 0x00000007ff037e24 */ /* 0x000fca000f8e00ff */
[----:B------:R-:W5:Y:S01]  /*03f0*/  @!P2 LDG.E R4, desc[UR26][R2.64] ;  /* 0x0000001a0204a981 */ /* 0x000f62000c1e1900 */
[----:B------:R-:W-:Y:S01]  /*0400*/  LEA.HI R30, R29, R102, RZ, 0x5 ;  /* 0x000000661d1e7211 */ /* 0x000fe200078f28ff */
[----:B------:R-:W-:Y:S01]  /*0410*/  UMOV UR8, URZ ;  /* 0x0000003f00087c82 */ /* 0x000fe20008000000 */
[----:B------:R-:W-:Y:S01]  /*0420*/  UIMAD UR7, UR29, UR9, UR30 ;  /* 0x000000091d0772a4 */ /* 0x000fe2000f8e021e */
[----:B------:R-:W-:Y:S01]  /*0430*/  UMOV UR16, 0xffffffff ;  /* 0xffffffff00107882 */ /* 0x000fe20000000000 */
[----:B------:R-:W-:Y:S01]  /*0440*/  UMOV UR6, 0xffffffff ;  /* 0xffffffff00067882 */ /* 0x000fe20000000000 */
[----:B--2---:R-:W-:Y:S02]  /*0450*/  @P0 R2UR UR16, R8 ;  /* 0x00000000081002ca */ /* 0x004fe400000e0000 */
[----:B---3--:R-:W-:Y:S02]  /*0460*/  @P0 R2UR UR18, R5 ;  /* 0x00000000051202ca */ /* 0x008fe400000e0000 */
[----:B------:R-:W-:Y:S01]  /*0470*/  ISETP.NE.U32.AND P0, PT, RZ, UR4, PT ;  /* 0x00000004ff007c0c */ /* 0x000fe2000bf05070 */
[----:B------:R-:W-:-:S10]  /*0480*/  USHF.L.U32 UR4, UR7, 0x5, URZ ;  /* 0x0000000507047899 */ /* 0x000fd4000800063f */
[----:B------:R-:W-:-:S07]  /*0490*/  @UP2 UIADD3 UR18, UR18, -UR16, URZ ;  /* 0x8000001012122290 */ /* 0x000fce000fffe03f */
[----:B------:R-:W-:Y:S01]  /*04a0*/  @!UP2 ULDC UR18, c[0x0][0x2c4] ;  /* 0x0000b1000012aab9 */ /* 0x000fe20000000800 */
[----:B----4-:R-:W-:Y:S02]  /*04b0*/  @P1 R2UR UR8, R0 ;  /* 0x00000000000812ca */ /* 0x010fe400000e0000 */
[----:B------:R-:W-:-:S05]  /*04c0*/  LOP3.LUT R0, R30, 0xffffffe0, RZ, 0xc0, !PT ;  /* 0xffffffe01e007812 */ /* 0x000fca00078ec0ff */
[----:B------:R-:W-:-:S05]  /*04d0*/  IMAD.IADD R50, R102, 0x1, -R0 ;  /* 0x0000000166327824 */ /* 0x000fca00078e0a00 */
[--C-:B------:R-:W-:Y:S02]  /*04e0*/  SHF.R.S32.HI R0, RZ, 0x1f, R50.reuse ;  /* 0x0000001fff007819 */ /* 0x100fe40000011432 */
[----:B-----5:R-:W-:Y:S02]  /*04f0*/  @!P2 R2UR UR6, R4 ;  /* 0x000000000406a2ca */ /* 0x020fe400000e0000 */
[----:B------:R-:W-:Y:S01]  /*0500*/  ISETP.NE.AND.EX P2, PT, RZ, UR5, PT, P0 ;  /* 0x00000005ff007c0c */ /* 0x000fe2000bf45300 */
[----:B------:R-:W-:Y:S01]  /*0510*/  USHF.R.S32.HI UR5, URZ, 0x1f, UR4 ;  /* 0x0000001f3f057899 */ /* 0x000fe20008011404 */
[----:B------:R-:W-:-:S05]  /*0520*/  IADD3 R103, P1, P0, R6, UR4, R50 ;  /* 0x0000000406677c10 */ /* 0x000fca000f83e032 */
[----:B------:R1:W-:Y:S01]  /*0530*/  STL [R1+0x4c], R103 ;  /* 0x00004c6701007387 */ /* 0x0003e20000100800 */
        /* <DEDUP_REMOVED lines=9> */
.L_x_822:
[----:B------:R-:W-:-:S05]  /*05d0*/  ULDC UR7, c[0x0][0x2c8] ;  /* 0x0000b20000077ab9 */ /* 0x000fca0000000800 */
.L_x_823:
        /* <DEDUP_REMOVED lines=58> */
.L_x_825:
[----:B------:R-:W-:Y:S01]  /*0980*/  ULDC UR4, c[0x0][0x278] ;  /* 0x00009e0000047ab9 */ /* 0x000fe20000000800 */
[----:B------:R-:W2:Y:S01]  /*0990*/  S2R R2, SR_CTAID.Z ;  /* 0x0000000000027919 */ /* 0x000ea20000002700 */
[----:B------:R-:W-:Y:S01]  /*09a0*/  IMAD.U32 R0, RZ, RZ, UR4 ;  /* 0x00000004ff007e24 */ /* 0x000fe2000f8e00ff */
[----:B------:R-:W-:Y:S01]  /*09b0*/  UMOV UR14, URZ ;  /* 0x0000003f000e7c82 */ /* 0x000fe20008000000 */
[----:B------:R-:W-:Y:S01]  /*09c0*/  LEA.HI R3, R29, R102, RZ, 0x6 ;  /* 0x000000661d037211 */ /* 0x000fe200078f30ff */
[----:B------:R-:W-:Y:S02]  /*09d0*/  IMAD.U32 R12, RZ, RZ, UR17 ;  /* 0x00000011ff0c7e24 */ /* 0x000fe4000f8e00ff */
[----:B------:R-:W-:-:S04]  /*09e0*/  IABS R0, R0 ;  /* 0x0000000000007213 */ /* 0x000fc80000000000 */
[----:B------:R-:W-:-:S13]  /*09f0*/  R2UR UR7, R0 ;  /* 0x00000000000772ca */ /* 0x000fda00000e0000 */
[----:B------:R-:W3:Y:S08]  /*0a00*/  I2F.RP R0, UR7 ;  /* 0x0000000700007d06 */ /* 0x000ef00008209400 */
[----:B---3--:R-:W3:Y:S02]  /*0a10*/  MUFU.RCP R0, R0 ;  /* 0x0000000000007308 */ /* 0x008ee40000001000 */
[----:B---3--:R-:W-:-:S06]  /*0a20*/  VIADD R0, R0, 0xffffffe ;  /* 0x0ffffffe00007836 */ /* 0x008fcc0000000000 */
[----:B------:R-:W3:Y:S02]  /*0a30*/  F2I.FTZ.U32.TRUNC.NTZ R0, R0 ;  /* 0x0000000000007305 */ /* 0x000ee4000021f000 */
[----:B---3--:R-:W-:Y:S02]  /*0a40*/  R2UR UR15, R0 ;  /* 0x00000000000f72ca */ /* 0x008fe400000e0000 */
[----:B--2---:R-:W-:-:S04]  /*0a50*/  IABS R0, R2 ;  /* 0x0000000200007213 */ /* 0x004fc80000000000 */
        /* <DEDUP_REMOVED lines=8> */
[----:B------:R-:W-:Y:S01]  /*0ae0*/  IMAD.IADD R27, R102, 0x1, -R2 ;  /* 0x00000001661b7824 */ /* 0x000fe200078e0a02 */
[----:B------:R-:W-:Y:S01]  /*0af0*/  UIMAD.WIDE.U32 UR14, UR15, UR9, UR14 ;  /* 0x000000090f0e72a5 */ /* 0x000fe2000f8e000e */
[----:B------:R-:W-:Y:S01]  /*0b00*/  IMAD.WIDE R12, R12, 0x40, R18 ;  /* 0x000000400c0c7825 */ /* 0x000fe200078e0212 */
[----:B------:R-:W-:-:S03]  /*0b10*/  LOP3.LUT R0, R0, 0x1c0, RZ, 0xc0, !PT ;  /* 0x000001c000007812 */ /* 0x000fc600078ec0ff */
[----:B------:R-:W-:Y:S02]  /*0b20*/  IMAD.SHL.U32 R48, R27, 0x8, RZ ;  /* 0x000000081b307824 */ /* 0x000fe400078e00ff */
[----:B------:R-:W-:Y:S02]  /*0b30*/  UMOV UR9, UR15 ;  /* 0x0000000f00097c82 */ /* 0x000fe40008000000 */
[----:B------:R-:W-:Y:S01]  /*0b40*/  UIMAD.WIDE.U32 UR14, UR9, UR5, URZ ;  /* 0x00000005090e72a5 */ /* 0x000fe2000f8e003f */
[----:B------:R-:W-:Y:S02]  /*0b50*/  LOP3.LUT R2, R0, 0x38, R48, 0xf8, !PT ;  /* 0x0000003800027812 */ /* 0x000fe400078ef830 */
[----:B------:R-:W-:Y:S02]  /*0b60*/  SHF.R.U32.HI R0, RZ, 0x3, R0 ;  /* 0x00000003ff007819 */ /* 0x000fe40000011600 */
[----:B------:R-:W-:Y:S02]  /*0b70*/  SHF.R.S32.HI R49, RZ, 0x1f, R48 ;  /* 0x0000001fff317819 */ /* 0x000fe40000011430 */
[----:B------:R-:W-:Y:S01]  /*0b80*/  UMOV UR19, UR15 ;  /* 0x0000000f00137c82 */ /* 0x000fe20008000000 */
[----:B------:R-:W-:Y:S01]  /*0b90*/  LOP3.LUT R0, R2, R0, RZ, 0x3c, !PT ;  /* 0x0000000002007212 */ /* 0x000fe200078e3cff */
[----:B------:R-:W-:Y:S01]  /*0ba0*/  UIADD3 UR9, -UR19, URZ, URZ ;  /* 0x0000003f13097290 */ /* 0x000fe2000fffe13f */
[----:B------:R-:W-:-:S03]  /*0bb0*/  IMAD.SHL.U32 R2, R3, 0x8, RZ ;  /* 0x0000000803027824 */ /* 0x000fc600078e00ff */
[----:B------:R-:W-:Y:S02]  /*0bc0*/  UIMAD UR9, UR7, UR9, UR5 ;  /* 0x00000009070972a4 */ /* 0x000fe4000f8e0205 */
[----:B------:R-:W-:Y:S01]  /*0bd0*/  USHF.R.S32.HI UR5, URZ, 0x1f, UR30 ;  /* 0x0000001f3f057899 */ /* 0x000fe2000801141e */
[----:B------:R-:W-:Y:S01]  /*0be0*/  LOP3.LUT R214, R0, 0xfffffe00, R2, 0xf8, !PT ;  /* 0xfffffe0000d67812 */ /* 0x000fe200078ef802 */
        /* <DEDUP_REMOVED lines=31> */
.L_x_826:
[----:B------:R-:W-:Y:S01]  /*0de0*/  ULDC.64 UR8, c[0x0][0x258] ;  /* 0x0000960000087ab9 */ /* 0x000fe20000000a00 */
[----:B------:R-:W-:Y:S01]  /*0df0*/  IMAD R0, R19, UR12, RZ ;  /* 0x0000000c13007c24 */ /* 0x000fe2000f8e02ff */
[----:B------:R-:W-:Y:S01]  /*0e00*/  IADD3 R2, P0, R48, UR34, RZ ;  /* 0x0000002230027c10 */ /* 0x000fe2000ff1e0ff */
[----:B------:R-:W-:Y:S01]  /*0e10*/  UIMAD UR15, UR5, UR8, URZ ;  /* 0x00000008050f72a4 */ /* 0x000fe2000f8e023f */
[----:B------:R-:W2:Y:S01]  /*0e20*/  S2UR UR4, SR_CgaCtaId ;  /* 0x00000000000479c3 */ /* 0x000ea20000008800 */
[C---:B------:R-:W-:Y:S01]  /*0e30*/  IMAD R6, R18.reuse, UR13, R0 ;  /* 0x0000000d12067c24 */ /* 0x040fe2000f8e0200 */
[----:B------:R-:W-:Y:S01]  /*0e40*/  IADD3.X R3, R49, UR10, RZ, P0, !PT ;  /* 0x0000000a31037c10 */ /* 0x000fe200087fe4ff */
[----:B------:R-:W-:Y:S01]  /*0e50*/  IMAD.U32 R0, RZ, RZ, UR8 ;  /* 0x00000008ff007e24 */ /* 0x000fe2000f8e00ff */
[----:B------:R-:W-:Y:S01]  /*0e60*/  UIMAD UR15, UR30, UR9, UR15 ;  /* 0x000000091e0f72a4 */ /* 0x000fe2000f8e020f */
[----:B------:R-:W-:Y:S01]  /*0e70*/  IMAD.WIDE.U32 R4, R18, UR12, R48 ;  /* 0x0000000c12047c25 */ /* 0x000fe2000f8e0030 */
[----:B------:R-:W-:Y:S01]  /*0e80*/  ULDC.64 UR10, c[0x0][0x260] ;  /* 0x00009800000a7ab9 */ /* 0x000fe20000000a00 */
[----:B------:R-:W-:Y:S01]  /*0e90*/  ULDC.64 UR8, c[0x0][0x268] ;  /* 0x00009a0000087ab9 */ /* 0x000fe20000000a00 */
[----:B------:R-:W-:Y:S01]  /*0ea0*/  MOV R20, UR10 ;  /* 0x0000000a00147c02 */ /* 0x000fe20008000f00 */
[----:B------:R-:W-:Y:S01]  /*0eb0*/  IMAD.U32 R31, RZ, RZ, UR8 ;  /* 0x00000008ff1f7e24 */ /* 0x000fe2000f8e00ff */
[----:B------:R-:W-:Y:S01]  /*0ec0*/  UIADD3 UR34, -UR25, UR18, URZ ;  /* 0x0000001219227290 */ /* 0x000fe2000fffe13f */
[----:B------:R-:W-:Y:S01]  /*0ed0*/  IADD3 R10, P1, R4, UR22, RZ ;  /* 0x00000016040a7c10 */ /* 0x000fe2000ff3e0ff */
[----:B------:R-:W-:Y:S01]  /*0ee0*/  IMAD.WIDE.U32 R16, R0, UR30, R2 ;  /* 0x0000001e00107c25 */ /* 0x000fe2000f8e0002 */
[----:B------:R3:W-:Y:S01]  /*0ef0*/  STL [R1+0x50], R20 ;  /* 0x0000501401007387 */ /* 0x0007e20000100800 */
[----:B------:R-:W-:Y:S01]  /*0f00*/  UMOV UR35, 0x400 ;  /* 0x0000040000237882 */ /* 0x000fe20000000000 */
[----:B------:R-:W-:Y:S01]  /*0f10*/  IADD3.X R11, R5, UR21, R6, P1, !PT ;  /* 0x00000015050b7c10 */ /* 0x000fe20008ffe406 */
[----:B------:R-:W-:Y:S01]  /*0f20*/  UIMAD UR31, UR14, UR10, URZ ;  /* 0x0000000a0e1f72a4 */ /* 0x000fe2000f8e023f */
[----:B------:R3:W-:Y:S01]  /*0f30*/  STL [R1+0x54], R31 ;  /* 0x0000541f01007387 */ /* 0x0007e20000100800 */
[C---:B------:R-:W-:Y:S01]  /*0f40*/  ISETP.GE.AND P1, PT, R18.reuse, UR34, PT ;  /* 0x0000002212007c0c */ /* 0x040fe2000bf26270 */
[----:B------:R-:W-:Y:S01]  /*0f50*/  UIMAD UR14, UR14, UR8, URZ ;  /* 0x000000080e0e72a4 */ /* 0x000fe2000f8e023f */
[C---:B------:R-:W-:Y:S01]  /*0f60*/  VIADD R24, R18.reuse, 0x10 ;  /* 0x0000001012187836 */ /* 0x040fe20000000000 */
[C---:B------:R-:W-:Y:S01]  /*0f70*/  IADD3 R25, R18.reuse, 0x20, RZ ;  /* 0x0000002012197810 */ /* 0x040fe20007ffe0ff */
[----:B------:R-:W-:Y:S01]  /*0f80*/  UIMAD UR11, UR19, UR11, UR31 ;  /* 0x0000000b130b72a4 */ /* 0x000fe2000f8e021f */
[----:B------:R-:W-:Y:S01]  /*0f90*/  IADD3 R15, R17, UR15, RZ ;  /* 0x0000000f110f7c10 */ /* 0x000fe2000fffe0ff */
[----:B--2---:R-:W-:Y:S01]  /*0fa0*/  ULEA UR4, UR4, UR35, 0x18 ;  /* 0x0000002304047291 */ /* 0x004fe2000f8ec03f */
[----:B------:R-:W-:Y:S01]  /*0fb0*/  BSSY B0, `(.L_x_827) ;  /* 0x0000036000007945 */ /* 0x000fe20003800000 */
[----:B------:R-:W-:Y:S01]  /*0fc0*/  UIMAD UR31, UR19, UR9, UR14 ;  /* 0x00000009131f72a4 */ /* 0x000fe2000f8e020e */
[----:B------:R-:W-:Y:S01]  /*0fd0*/  VIADD R26, R18, 0x30 ;  /* 0x00000030121a7836 */ /* 0x000fe20000000000 */
[----:B------:R-:W-:Y:S01]  /*0fe0*/  ISETP.GE.AND P0, PT, R24, UR34, PT ;  /* 0x0000002218007c0c */ /* 0x000fe2000bf06270 */
[C---:B------:R-:W-:Y:S01]  /*0ff0*/  VIADD R248, R48.reuse, 0x40 ;  /* 0x0000004030f87836 */ /* 0x040fe20000000000 */
[----:B------:R-:W-:Y:S01]  /*1000*/  ISETP.GE.AND P5, PT, R25, UR34, PT ;  /* 0x0000002219007c0c */ /* 0x000fe2000bfa6270 */
[C---:B------:R-:W-:Y:S01]  /*1010*/  VIADD R249, R48.reuse, 0xc0 ;  /* 0x000000c030f97836 */ /* 0x040fe20000000000 */
[----:B------:R-:W-:-:S02]  /*1020*/  IADD3 R245, R48, 0x80, RZ ;  /* 0x0000008030f57810 */ /* 0x000fc40007ffe0ff */
        /* <DEDUP_REMOVED lines=46> */
.L_x_828:
[----:B------:R-:W-:Y:S05]  /*1310*/  BSYNC B0 ;  /* 0x0000000000007941 */ /* 0x000fea0003800000 */
.L_x_827:
[----:B------:R-:W-:Y:S01]  /*1320*/  IMAD.WIDE.U32 R32, R20, UR19, R10 ;  /* 0x0000001314207c25 */ /* 0x000fe2000f8e000a */
[----:B------:R-:W-:Y:S01]  /*1330*/  BSSY B0, `(.L_x_829) ;  /* 0x0000036000007945 */ /* 0x000fe20003800000 */
[----:B------:R-:W-:Y:S02]  /*1340*/  ISETP.GE.AND P6, PT, R26, UR34, PT ;  /* 0x000000221a007c0c */ /* 0x000fe4000bfc6270 */
[----:B------:R-:W-:Y:S01]  /*1350*/  IMAD R0, R19, UR6, RZ ;  /* 0x0000000613007c24 */ /* 0x000fe2000f8e02ff */
[----:B------:R1:W-:Y:S01]  /*1360*/  STL.64 [R1+0x28], R32 ;  /* 0x0000282001007387 */ /* 0x0003e20000100a00 */
[----:B------:R-:W-:-:S04]  /*1370*/  IMAD.WIDE.U32 R22, R18, UR6, R48 ;  /* 0x0000000612167c25 */ /* 0x000fc8000f8e0030 */
[----:B------:R-:W-:Y:S01]  /*1380*/  IMAD R28, R18, UR7, R0 ;  /* 0x00000007121c7c24 */ /* 0x000fe2000f8e0200 */
[----:B------:R-:W-:Y:S06]  /*1390*/  @P0 BRA `(.L_x_830) ;  /* 0x0000000000bc0947 */ /* 0x000fec0003800000 */
        /* <DEDUP_REMOVED lines=16> */
[----:B------:R-:W3:Y:S01]  /*14a0*/  @!P2 LDC.64 R10, c[0x0][0x210] ;  /* 0x00008400ff0aab82 */ /* 0x000ee20000000a00 */
[----:B--2---:R-:W-:-:S04]  /*14b0*/  @!P3 LEA R6, P0, R2, R6, 0x1 ;  /* 0x000000060206b211 */ /* 0x004fc800078008ff */
[C---:B------:R-:W-:Y:S02]  /*14c0*/  @!P3 LEA.HI.X R7, R2.reuse, R7, R0, 0x1, P0 ;  /* 0x000000070207b211 */ /* 0x040fe400000f0c00 */
[----:B------:R-:W-:Y:S02]  /*14d0*/  ISETP.GE.AND P0, PT, R249, UR10, PT ;  /* 0x0000000af9007c0c */ /* 0x000fe4000bf06270 */
[----:B-----5:R-:W-:-:S04]  /*14e0*/  @!P4 LEA R8, P1, R2, R8, 0x1 ;  /* 0x000000080208c211 */ /* 0x020fc800078208ff */
[C---:B------:R-:W-:Y:S02]  /*14f0*/  @!P4 LEA.HI.X R9, R2.reuse, R9, R0, 0x1, P1 ;  /* 0x000000090209c211 */ /* 0x040fe400008f0c00 */
        /* <DEDUP_REMOVED lines=25> */
.L_x_830:
[----:B------:R-:W-:Y:S05]  /*1690*/  BSYNC B0 ;  /* 0x0000000000007941 */ /* 0x000fea0003800000 */
.L_x_829:
[----:B------:R-:W-:Y:S04]  /*16a0*/  BSSY B0, `(.L_x_831) ;  /* 0x0000031000007945 */ /* 0x000fe80003800000 */
[----:B------:R-:W-:Y:S05]  /*16b0*/  @P5 BRA `(.L_x_832) ;  /* 0x0000000000bc5947 */ /* 0x000fea0003800000 */
[----:B------:R-:W-:Y:S01]  /*16c0*/  ULDC UR10, c[0x0][0x2d0] ;  /* 0x0000b400000a7ab9 */ /* 0x000fe20000000800 */
[----:B--2-4-:R-:W-:Y:S01]  /*16d0*/  IADD3 R4, P0, R12, 0x20, RZ ;  /* 0x000000200c047810 */ /* 0x014fe20007f1e0ff */
        /* <DEDUP_REMOVED lines=45> */
.L_x_832:
[----:B------:R-:W-:Y:S05]  /*19b0*/  BSYNC B0 ;  /* 0x0000000000007941 */ /* 0x000fea0003800000 */
.L_x_831:
        /* <DEDUP_REMOVED lines=18> */
[----:B---3--:R-:W3:Y:S01]  /*1ae0*/  @!P2 LDC.64 R20, c[0x0][0x210] ;  /* 0x00008400ff14ab82 */ /* 0x008ee20000000a00 */
        /* <DEDUP_REMOVED lines=30> */
.L_x_834:
[----:B------:R-:W-:Y:S05]  /*1cd0*/  BSYNC B0 ;  /* 0x0000000000007941 */ /* 0x000fea0003800000 */
.L_x_833:
[----:B------:R-:W-:Y:S01]  /*1ce0*/  ULEA.HI.SX32 UR10, UR20, 0xffffffff, 0x1a ;  /* 0xffffffff140a7891 */ /* 0x000fe2000f8fd23f */
[----:B------:R-:W-:Y:S01]  /*1cf0*/  VIADD R105, R33, UR11 ;  /* 0x0000000b21697c36 */ /* 0x000fe20008000000 */
[----:B------:R-:W-:Y:S01]  /*1d00*/  USHF.L.U32 UR15, UR12, 0x6, URZ ;  /* 0x000000060c0f7899 */ /* 0x000fe2000800063f */
[----:B------:R-:W-:Y:S01]  /*1d10*/  IMAD.MOV.U32 R104, RZ, RZ, R32 ;  /* 0x000000ffff687224 */ /* 0x000fe200078e0020 */
[----:B------:R-:W-:Y:S01]  /*1d20*/  UIMAD UR36, UR10, -0x40, UR28 ;  /* 0xffffffc00a2478a4 */ /* 0x000fe2000f8e021c */
[----:B------:R-:W-:Y:S01]  /*1d30*/  BSSY B0, `(.L_x_835) ;  /* 0x0000033000007945 */ /* 0x000fe20003800000 */
[----:B------:R-:W-:Y:S02]  /*1d40*/  USHF.L.U64.HI UR14, UR12, 0x6, UR13 ;  /* 0x000000060c0e7899 */ /* 0x000fe4000801020d */
[----:B------:R1:W-:Y:S01]  /*1d50*/  STL.64 [R1+0x18], R104 ;  /* 0x0000186801007387 */ /* 0x0003e20000100a00 */
[----:B------:R-:W-:Y:S01]  /*1d60*/  USHF.R.S32.HI UR37, URZ, 0x1f, UR10 ;  /* 0x0000001f3f257899 */ /* 0x000fe2000801140a */
[----:B------:R-:W-:Y:S01]  /*1d70*/  ISETP.GE.AND P1, PT, R18, UR36, PT ;  /* 0x0000002412007c0c */ /* 0x000fe2000bf26270 */
[----:B------:R-:W-:Y:S01]  /*1d80*/  UIMAD UR8, UR14, UR10, URZ ;  /* 0x0000000a0e0872a4 */ /* 0x000fe2000f8e023f */
[----:B------:R-:W-:-:S02]  /*1d90*/  MOV R100, UR15 ;  /* 0x0000000f00647c02 */ /* 0x000fc40008000f00 */
[----:B------:R-:W-:Y:S01]  /*1da0*/  ISETP.GE.AND P0, PT, R24, UR36, PT ;  /* 0x0000002418007c0c */ /* 0x000fe2000bf06270 */
[----:B------:R-:W-:Y:S01]  /*1db0*/  UIMAD UR8, UR37, UR15, UR8 ;  /* 0x0000000f250872a4 */ /* 0x000fe2000f8e0208 */
[----:B------:R-:W-:Y:S01]  /*1dc0*/  ISETP.GE.AND P5, PT, R25, UR36, PT ;  /* 0x0000002419007c0c */ /* 0x000fe2000bfa6270 */
[----:B--2-4-:R-:W-:-:S04]  /*1dd0*/  IMAD.WIDE.U32 R2, R100, UR10, R104 ;  /* 0x0000000a64027c25 */ /* 0x014fc8000f8e0068 */
[----:B------:R-:W-:Y:S02]  /*1de0*/  VIADD R5, R3, UR8 ;  /* 0x0000000803057c36 */ /* 0x000fe40008000000 */
[----:B------:R-:W-:Y:S06]  /*1df0*/  @P1 BRA `(.L_x_836) ;  /* 0x0000000000981947 */ /* 0x000fec0003800000 */
[----:B------:R-:W-:Y:S02]  /*1e00*/  ULDC UR8, c[0x0][0x2d0] ;  /* 0x0000b40000087ab9 */ /* 0x000fe40000000800 */
[----:B------:R-:W-:Y:S02]  /*1e10*/  ISETP.GE.AND P4, PT, R248, UR8, PT ;  /* 0x00000008f8007c0c */ /* 0x000fe4000bf86270 */
[----:B------:R-:W-:Y:S02]  /*1e20*/  ISETP.GE.AND P6, PT, R48, UR8, PT ;  /* 0x0000000830007c0c */ /* 0x000fe4000bfc6270 */
[----:B------:R-:W-:-:S09]  /*1e30*/  ISETP.GE.AND P3, PT, R245, UR8, PT ;  /* 0x00000008f5007c0c */ /* 0x000fd2000bf66270 */
[----:B------:R-:W2:Y:S02]  /*1e40*/  @!P4 LDC.64 R8, c[0x0][0x218] ;  /* 0x00008600ff08cb82 */ /* 0x000ea40000000a00 */
[----:B------:R4:W-:Y:S06]  /*1e50*/  @P6 STS.128 [R214+0x8000], RZ ;  /* 0x008000ffd6006388 */ /* 0x0009ec0000000c00 */
        /* <DEDUP_REMOVED lines=32> */
.L_x_836:
[----:B------:R-:W-:Y:S05]  /*2060*/  BSYNC B0 ;  /* 0x0000000000007941 */ /* 0x000fea0003800000 */
.L_x_835:
        /* <DEDUP_REMOVED lines=11> */
[----:B----4-:R-:W4:Y:S02]  /*2120*/  @!P3 LDC.64 R8, c[0x0][0x218] ;  /* 0x00008600ff08bb82 */ /* 0x010f240000000a00 */
[----:B------:R1:W-:Y:S06]  /*2130*/  @P4 STS.128 [R214+0x8800], RZ ;  /* 0x008800ffd6004388 */ /* 0x0003ec0000000c00 */
[----:B------:R-:W5:Y:S08]  /*2140*/  @!P4 LDC.64 R10, c[0x0][0x218] ;  /* 0x00008600ff0acb82 */ /* 0x000f700000000a00 */
[----:B--2---:R-:W2:Y:S01]  /*2150*/  @!P2 LDC.64 R6, c[0x0][0x218] ;  /* 0x00008600ff06ab82 */ /* 0x004ea20000000a00 */
[----:B----4-:R-:W-:-:S04]  /*2160*/  @!P3 LEA R8, P0, R0, R8, 0x1 ;  /* 0x000000080008b211 */ /* 0x010fc800078008ff */
[C---:B------:R-:W-:Y:S02]  /*2170*/  @!P3 LEA.HI.X R9, R0.reuse, R9, R12, 0x1, P0 ;  /* 0x000000090009b211 */ /* 0x040fe400000f0c0c */
        /* <DEDUP_REMOVED lines=28> */
.L_x_838:
[----:B------:R-:W-:Y:S05]  /*2340*/  BSYNC B0 ;  /* 0x0000000000007941 */ /* 0x000fea0003800000 */
.L_x_837:
        /* <DEDUP_REMOVED lines=44> */
.L_x_840:
[----:B------:R-:W-:Y:S05]  /*2610*/  BSYNC B0 ;  /* 0x0000000000007941 */ /* 0x000fea0003800000 */
.L_x_839:
        /* <DEDUP_REMOVED lines=11> */
[----:B-12-4-:R-:W1:Y:S01]  /*26d0*/  @!P5 LDC.64 R8, c[0x0][0x218] ;  /* 0x00008600ff08db82 */ /* 0x016e620000000a00 */
        /* <DEDUP_REMOVED lines=33> */
.L_x_842:
[----:B------:R-:W-:Y:S05]  /*28f0*/  BSYNC B0 ;  /* 0x0000000000007941 */ /* 0x000fea0003800000 */
.L_x_841:
        /* <DEDUP_REMOVED lines=10> */
[----:B-12---:R-:W-:Y:S01]  /*29a0*/  LEA.HI R5, R29, R102, RZ, 0x4 ;  /* 0x000000661d057211 */ /* 0x006fe200078f20ff */
[----:B------:R-:W-:Y:S01]  /*29b0*/  @UP1 UIMAD.WIDE.U32 UR40, UR29, UR8, UR40 ;  /* 0x000000081d2812a5 */ /* 0x000fe2000f8e0028 */
[----:B------:R-:W-:-:S04]  /*29c0*/  DEPBAR.LE SB0, 0x0 ;  /* 0x000080000000791a */ /* 0x000fc80000000000 */
[----:B------:R-:W-:Y:S02]  /*29d0*/  @UP1 UIMAD UR9, UR29, UR9, UR38 ;  /* 0x000000091d0912a4 */ /* 0x000fe4000f8e0226 */
[----:B------:R-:W-:Y:S02]  /*29e0*/  @UP1 ULEA UR12, UP0, UR40, UR12, 0x2 ;  /* 0x0000000c280c1291 */ /* 0x000fe4000f80103f */
[----:B------:R-:W-:Y:S01]  /*29f0*/  @UP1 UIADD3 UR9, UR41, UR9, URZ ;  /* 0x0000000929091290 */ /* 0x000fe2000fffe03f */
[----:B------:R-:W-:-:S03]  /*2a00*/  @UP1 ULDC UR5, c[0x0][0x2e8] ;  /* 0x0000ba0000051ab9 */ /* 0x000fc60000000800 */
[----:B------:R-:W-:Y:S01]  /*2a10*/  @UP1 ULEA.HI.X UR13, UR40, UR13, UR9, 0x2, UP0 ;  /* 0x0000000d280d1291 */ /* 0x000fe200080f1409 */
[----:B------:R-:W-:-:S05]  /*2a20*/  IMAD.U32 R2, RZ, RZ, UR12 ;  /* 0x0000000cff027e24 */ /* 0x000fca000f8e00ff */
[----:B------:R-:W-:-:S05]  /*2a30*/  IMAD.U32 R3, RZ, RZ, UR13 ;  /* 0x0000000dff037e24 */ /* 0x000fca000f8e00ff */
[----:B----4-:R1:W2:Y:S01]  /*2a40*/  @P1 LDG.E R8, desc[UR26][R2.64] ;  /* 0x0000001a02081981 */ /* 0x0102a2000c1e1900 */
[----:B------:R-:W-:Y:S01]  /*2a50*/  LOP3.LUT R0, R5, 0xfffffff0, RZ, 0xc0, !PT ;  /* 0xfffffff005007812 */ /* 0x000fe200078ec0ff */
[----:B------:R-:W2:Y:S01]  /*2a60*/  @P1 MUFU.RCP R6, UR5 ;  /* 0x0000000500061d08 */ /* 0x000ea20008001000 */
[----:B------:R-:W-:Y:S01]  /*2a70*/  ISETP.GE.AND P3, PT, R18, UR36, PT ;  /* 0x0000002412007c0c */ /* 0x000fe2000bf66270 */
[----:B------:R-:W-:Y:S01]  /*2a80*/  BAR.SYNC.DEFER_BLOCKING 0x0 ;  /* 0x0000000000007b1d */ /* 0x000fe20000010000 */
[----:B------:R-:W-:Y:S01]  /*2a90*/  UIMAD.WIDE.U32 UR8, UR10, UR6, URZ ;  /* 0x000000060a0872a5 */ /* 0x000fe2000f8e003f */
[----:B------:R-:W-:Y:S01]  /*2aa0*/  IMAD.IADD R0, R102, 0x1, -R0 ;  /* 0x0000000166007824 */ /* 0x000fe200078e0a00 */
[----:B------:R-:W-:Y:S01]  /*2ab0*/  UIMAD UR5, UR37, UR6, URZ ;  /* 0x00000006250572a4 */ /* 0x000fe2000f8e023f */
[----:B------:R-:W-:Y:S02]  /*2ac0*/  SHF.R.S32.HI R51, RZ, 0x5, R30 ;  /* 0x00000005ff337819 */ /* 0x000fe4000001141e */
[----:B------:R-:W-:Y:S01]  /*2ad0*/  BSSY B0, `(.L_x_843) ;  /* 0x0000057000007945 */ /* 0x000fe20003800000 */
[----:B------:R-:W-:Y:S01]  /*2ae0*/  UIMAD UR5, UR10, UR7, UR5 ;  /* 0x000000070a0572a4 */ /* 0x000fe2000f8e0205 */
[----:B------:R-:W-:-:S03]  /*2af0*/  ISETP.GE.AND P5, PT, R25, UR36, PT ;  /* 0x0000002419007c0c */ /* 0x000fc6000bfa6270 */
[----:B------:R-:W-:Y:S01]  /*2b00*/  UIADD3 UR5, UR9, UR5, URZ ;  /* 0x0000000509057290 */ /* 0x000fe2000fffe03f */
[----:B-1----:R-:W-:Y:S02]  /*2b10*/  SHF.R.S32.HI R2, RZ, 0x1f, R0 ;  /* 0x0000001fff027819 */ /* 0x002fe40000011400 */
[----:B------:R-:W-:Y:S01]  /*2b20*/  SHF.R.S32.HI R3, RZ, 0x4, R5 ;  /* 0x00000004ff037819 */ /* 0x000fe20000011405 */
[----:B------:R1:W-:Y:S01]  /*2b30*/  @P3 STS.128 [R214+0x10000], RZ ;  /* 0x010000ffd6003388 */ /* 0x0003e20000000c00 */
[----:B------:R-:W-:Y:S02]  /*2b40*/  LEA.HI R7, R2, R0, RZ, 0x3 ;  /* 0x0000000002077211 */ /* 0x000fe400078f18ff */
[----:B------:R-:W-:Y:S01]  /*2b50*/  LEA.HI R2, R5, R3, RZ, 0x1 ;  /* 0x0000000305027211 */ /* 0x000fe200078f08ff */
[----:B------:R-:W-:Y:S01]  /*2b60*/  IMAD.SHL.U32 R5, R27, 0x40, RZ ;  /* 0x000000401b057824 */ /* 0x000fe200078e00ff */
[----:B------:R-:W-:Y:S01]  /*2b70*/  LOP3.LUT R4, R7, 0xfffffff8, RZ, 0xc0, !PT ;  /* 0xfffffff807047812 */ /* 0x000fe200078ec0ff */
[----:B------:R1:W-:Y:S01]  /*2b80*/  @P3 STS.128 [R214+0x12000], RZ ;  /* 0x012000ffd6003388 */ /* 0x0003e20000000c00 */
[----:B------:R-:W-:-:S03]  /*2b90*/  LOP3.LUT R2, R2, 0xfffffffe, RZ, 0xc0, !PT ;  /* 0xfffffffe02027812 */ /* 0x000fc600078ec0ff */
[----:B------:R-:W-:Y:S01]  /*2ba0*/  IMAD.IADD R36, R0, 0x1, -R4 ;  /* 0x0000000100247824 */ /* 0x000fe200078e0a04 */
[----:B------:R-:W-:Y:S01]  /*2bb0*/  LOP3.LUT R0, R5, 0x1c0, RZ, 0xc0, !PT ;  /* 0x000001c005007812 */ /* 0x000fe200078ec0ff */
[----:B------:R-:W-:Y:S01]  /*2bc0*/  IMAD.SHL.U32 R4, R18, 0x8, RZ ;  /* 0x0000000812047824 */ /* 0x000fe200078e00ff */
[----:B------:R1:W-:Y:S01]  /*2bd0*/  @P3 STS.128 [R214+0x14000], RZ ;  /* 0x014000ffd6003388 */ /* 0x0003e20000000c00 */
[----:B------:R-:W-:Y:S02]  /*2be0*/  IMAD.IADD R3, R3, 0x1, -R2 ;  /* 0x0000000103037824 */ /* 0x000fe400078e0a02 */
[----:B------:R-:W-:Y:S01]  /*2bf0*/  IMAD.SHL.U32 R2, R36, 0x40, RZ ;  /* 0x0000004024027824 */ /* 0x000fe200078e00ff */
[----:B------:R-:W-:Y:S01]  /*2c00*/  LOP3.LUT R4, R0, 0x8, R4, 0xf8, !PT ;  /* 0x0000000800047812 */ /* 0x000fe200078ef804 */
[----:B------:R-:W-:Y:S01]  /*2c10*/  IMAD.SHL.U32 R5, R3, 0x8, RZ ;  /* 0x0000000803057824 */ /* 0x000fe200078e00ff */
[----:B------:R-:W-:Y:S01]  /*2c20*/  SHF.R.U32.HI R0, RZ, 0x3, R0 ;  /* 0x00000003ff007819 */ /* 0x000fe20000011600 */
[----:B------:R1:W-:Y:S01]  /*2c30*/  @P3 STS.128 [R214+0x16000], RZ ;  /* 0x016000ffd6003388 */ /* 0x0003e20000000c00 */
[----:B------:R-:W-:-:S02]  /*2c40*/  LOP3.LUT R2, R2, 0x1c0, RZ, 0xc0, !PT ;  /* 0x000001c002027812 */ /* 0x000fc400078ec0ff */
[----:B------:R-:W-:Y:S02]  /*2c50*/  LOP3.LUT R0, R4, R0, RZ, 0x3c, !PT ;  /* 0x0000000004007212 */ /* 0x000fe400078e3cff */
[----:B------:R-:W-:Y:S02]  /*2c60*/  LOP3.LUT R4, R2, 0x8, R5, 0xf8, !PT ;  /* 0x0000000802047812 */ /* 0x000fe400078ef805 */
[----:B------:R-:W-:Y:S01]  /*2c70*/  SHF.R.U32.HI R5, RZ, 0x3, R2 ;  /* 0x00000003ff057819 */ /* 0x000fe20000011602 */
[----:B------:R-:W-:Y:S01]  /*2c80*/  IMAD R0, R3, 0x200, R0 ;  /* 0x0000020003007824 */ /* 0x000fe200078e0200 */
[----:B------:R-:W-:Y:S02]  /*2c90*/  IADD3 R2, P0, R22, UR24, RZ ;  /* 0x0000001816027c10 */ /* 0x000fe4000ff1e0ff */
[----:B------:R-:W-:Y:S01]  /*2ca0*/  LOP3.LUT R5, R4, R5, RZ, 0x3c, !PT ;  /* 0x0000000504057212 */ /* 0x000fe200078e3cff */
[----:B------:R-:W-:Y:S01]  /*2cb0*/  IMAD.SHL.U32 R4, R7, 0x40, RZ ;  /* 0x0000004007047824 */ /* 0x000fe200078e00ff */
[----:B------:R-:W-:-:S02]  /*2cc0*/  IADD3.X R3, R23, UR23, R28, P0, !PT ;  /* 0x0000001717037c10 */ /* 0x000fc400087fe41c */
[----:B------:R-:W-:Y:S02]  /*2cd0*/  ISETP.GE.AND P0, PT, R24, UR36, PT ;  /* 0x0000002418007c0c */ /* 0x000fe4000bf06270 */
[----:B------:R-:W-:Y:S01]  /*2ce0*/  LOP3.LUT R5, R5, 0xfffffe00, R4, 0xf8, !PT ;  /* 0xfffffe0005057812 */ /* 0x000fe200078ef804 */
[----:B------:R-:W-:-:S04]  /*2cf0*/  IMAD.WIDE.U32 R10, R31, UR19, R2 ;  /* 0x000000131f0a7c25 */ /* 0x000fc8000f8e0002 */
[----:B------:R-:W-:Y:S01]  /*2d00*/  VIADD R9, R11, UR31 ;  /* 0x0000001f0b097c36 */ /* 0x000fe20008000000 */
[----:B------:R1:W-:Y:S01]  /*2d10*/  STL.64 [R1+0x20], R10 ;  /* 0x0000200a01007387 */ /* 0x0003e20000100a00 */
[----:B------:R-:W-:Y:S02]  /*2d20*/  IMAD.U32 R3, RZ, RZ, UR9 ;  /* 0x00000009ff037e24 */ /* 0x000fe4000f8e00ff */
[----:B------:R-:W-:Y:S01]  /*2d30*/  IMAD.U32 R2, RZ, RZ, UR8 ;  /* 0x00000008ff027e24 */ /* 0x000fe2000f8e00ff */
[----:B------:R1:W-:Y:S01]  /*2d40*/  STL [R1+0x30], R9 ;  /* 0x0000300901007387 */ /* 0x0003e20000100800 */
[----:B------:R-:W-:Y:S01]  /*2d50*/  IMAD.U32 R4, RZ, RZ, UR5 ;  /* 0x00000005ff047e24 */ /* 0x000fe2000f8e00ff */
[----:B------:R-:W-:Y:S01]  /*2d60*/  UMOV UR5, URZ ;  /* 0x0000003f00057c82 */ /* 0x000fe20008000000 */
[----:B--2---:R-:W-:Y:S01]  /*2d70*/  @P1 FMUL.FTZ R3, R8, R6 ;  /* 0x0000000608031220 */ /* 0x004fe20000410000 */
[----:B------:R-:W-:-:S04]  /*2d80*/  LEA R6, P2, R2, R10, 0x6 ;  /* 0x0000000a02067211 */ /* 0x000fc800078430ff */
[----:B------:R-:W-:Y:S02]  /*2d90*/  @P1 R2UR UR8, R3 ;  /* 0x00000000030812ca */ /* 0x000fe400000e0000 */
[----:B------:R-:W-:Y:S01]  /*2da0*/  LEA.HI.X R7, R2, R9, R4, 0x6, P2 ;  /* 0x0000000902077211 */ /* 0x000fe200010f3404 */
[----:B------:R-:W-:-:S10]  /*2db0*/  IMAD R2, R51, 0x400, R5 ;  /* 0x0000040033027824 */ /* 0x000fd400078e0205 */
        /* <DEDUP_REMOVED lines=40> */
.L_x_844:
[----:B------:R-:W-:Y:S05]  /*3040*/  BSYNC B0 ;  /* 0x0000000000007941 */ /* 0x000fea0003800000 */
.L_x_843:
        /* <DEDUP_REMOVED lines=52> */
.L_x_846:
[----:B------:R-:W-:Y:S05]  /*3390*/  BSYNC B0 ;  /* 0x0000000000007941 */ /* 0x000fea0003800000 */
.L_x_845:
        /* <DEDUP_REMOVED lines=14> */
[----:B-12---:R-:W1:Y:S01]  /*3480*/  @!P5 LDC.64 R12, c[0x0][0x220] ;  /* 0x00008800ff0cdb82 */ /* 0x006e620000000a00 */
[----:B------:R2:W-:Y:S07]  /*3490*/  @P5 STS.128 [R214+0x11000], RZ ;  /* 0x011000ffd6005388 */ /* 0x0005ee0000000c00 */
[----:B------:R-:W5:Y:S08]  /*34a0*/  @!P4 LDC.64 R10, c[0x0][0x220] ;  /* 0x00008800ff0acb82 */ /* 0x000f700000000a00 */
[----:B------:R-:W3:Y:S01]  /*34b0*/  @!P2 LDC.64 R8, c[0x0][0x220] ;  /* 0x00008800ff08ab82 */ /* 0x000ee20000000a00 */
        /* <DEDUP_REMOVED lines=30> */
.L_x_848:
[----:B------:R-:W-:Y:S05]  /*36a0*/  BSYNC B0 ;  /* 0x0000000000007941 */ /* 0x000fea0003800000 */
.L_x_847:
        /* <DEDUP_REMOVED lines=48> */
.L_x_850:
[----:B------:R-:W-:Y:S05]  /*39b0*/  BSYNC B0 ;  /* 0x0000000000007941 */ /* 0x000fea0003800000 */
.L_x_849:
[----:B-12---:R-:W-:Y:S01]  /*39c0*/  LDSM.16.M88.4 R8, [R194] ;  /* 0x00000000c208783b */ /* 0x006fe20000000200 */
[----:B------:R-:W-:Y:S01]  /*39d0*/  R2P PR, R27, 0x6 ;  /* 0x000000061b007804 */ /* 0x000fe20000000000 */
[----:B------:R-:W-:Y:S01]  /*39e0*/  IMAD.MOV.U32 R4, RZ, RZ, 0x10 ;  /* 0x00000010ff047424 */ /* 0x000fe200078e00ff */
[----:B------:R-:W-:Y:S01]  /*39f0*/  LOP3.LUT P0, RZ, R36, 0x2, RZ, 0xc0, !PT ;  /* 0x0000000224ff7812 */ /* 0x000fe2000780c0ff */
[----:B------:R-:W1:Y:S01]  /*3a00*/  LDSM.16.M88.4 R16, [R155+0x8000] ;  /* 0x008000009b10783b */ /* 0x000e620000000200 */
[C---:B------:R-:W-:Y:S01]  /*3a10*/  VIADD R0, R155.reuse, 0x8000 ;  /* 0x000080009b007836 */ /* 0x040fe20000000000 */
[----:B------:R-:W-:Y:S01]  /*3a20*/  UISETP.GE.AND UP0, UPT, UR28, 0x41, UPT ;  /* 0x000000411c00788c */ /* 0x000fe2000bf06270 */
[----:B------:R-:W-:Y:S01]  /*3a30*/  SEL R4, R4, 0xfffffff0, !P0 ;  /* 0xfffffff004047807 */ /* 0x000fe20004000000 */
[----:B---3--:R-:W2:Y:S01]  /*3a40*/  LDSM.16.M88.4 R20, [R155+0x8800] ;  /* 0x008800009b14783b */ /* 0x008ea20000000200 */
[C---:B------:R-:W-:Y:S01]  /*3a50*/  VIADD R198, R155.reuse, 0x8020 ;  /* 0x000080209bc67836 */ /* 0x040fe20000000000 */
[----:B------:R-:W-:Y:S01]  /*3a60*/  LOP3.LUT P0, RZ, R36, 0x4, RZ, 0xc0, !PT ;  /* 0x0000000424ff7812 */ /* 0x000fe2000780c0ff */
[----:B------:R-:W-:Y:S01]  /*3a70*/  IMAD.MOV.U32 R2, RZ, RZ, 0x40 ;  /* 0x00000040ff027424 */ /* 0x000fe200078e00ff */
[----:B------:R-:W3:Y:S01]  /*3a80*/  LDSM.16.M88.4 R28, [R155+0x9000] ;  /* 0x009000009b1c783b */ /* 0x000ee20000000200 */
[----:B------:R-:W-:Y:S01]  /*3a90*/  IMAD R195, R4, 0x2, R194 ;  /* 0x0000000204c37824 */ /* 0x000fe200078e02c2 */
[----:B------:R-:W-:Y:S01]  /*3aa0*/  ULDC.U8 UR12, c[0x0][0x388] ;  /* 0x0000e200000c7ab9 */ /* 0x000fe20000000000 */
[----:B------:R-:W-:Y:S01]  /*3ab0*/  @P1 VIADD R198, R0, 0xffffffe0 ;  /* 0xffffffe000c61836 */ /* 0x000fe20000000000 */
[----:B------:R-:W5:Y:S01]  /*3ac0*/  LDSM.16.M88.4 R24, [R155+0x9800] ;  /* 0x009800009b18783b */ /* 0x000f620000000200 */
[----:B------:R-:W-:Y:S01]  /*3ad0*/  IMAD.MOV.U32 R0, RZ, RZ, 0x20 ;  /* 0x00000020ff007424 */ /* 0x000fe200078e00ff */
[----:B------:R-:W-:Y:S01]  /*3ae0*/  SEL R2, R2, 0xffffffc0, !P2 ;  /* 0xffffffc002027807 */ /* 0x000fe20005000000 */
[----:B------:R-:W-:Y:S01]  /*3af0*/  IMAD.SHL.U32 R7, R102, 0x2, RZ ;  /* 0x0000000266077824 */ /* 0x000fe200078e00ff */
[----:B------:R-:W-:Y:S01]  /*3b00*/  LDSM.16.M88.4 R12, [R195] ;  /* 0x00000000c30c783b */ /* 0x000fe20000000200 */
[----:B------:R-:W-:Y:S01]  /*3b10*/  IMAD.U32 R6, RZ, RZ, UR28 ;  /* 0x0000001cff067e24 */ /* 0x000fe2000f8e00ff */
[----:B------:R-:W-:Y:S01]  /*3b20*/  SEL R0, R0, 0xffffffe0, !P0 ;  /* 0xffffffe000007807 */ /* 0x000fe20004000000 */
[----:B------:R-:W-:Y:S01]  /*3b30*/  IMAD.IADD R193, R155, 0x1, R2 ;  /* 0x000000019bc17824 */ /* 0x000fe200078e0202 */
[----:B------:R-:W4:Y:S01]  /*3b40*/  LDSM.16.M88.4 R44, [R198] ;  /* 0x00000000c62c783b */ /* 0x000f220000000200 */
[----:B------:R-:W-:Y:S01]  /*3b50*/  IADD3 R192, R2, R198, RZ ;  /* 0x000000c602c07210 */ /* 0x000fe20007ffe0ff */
[----:B------:R-:W-:Y:S01]  /*3b60*/  VIADD R213, R198, 0x800 ;  /* 0x00000800c6d57836 */ /* 0x000fe20000000000 */
[----:B------:R-:W-:Y:S01]  /*3b70*/  SHF.R.S32.HI R2, RZ, 0x1f, R50 ;  /* 0x0000001fff027819 */ /* 0x000fe20000011432 */
[----:B------:R-:W4:Y:S01]  /*3b80*/  LDSM.16.M88.4 R64, [R198+0x800] ;  /* 0x00080000c640783b */ /* 0x000f220000000200 */
[C---:B------:R-:W-:Y:S01]  /*3b90*/  IMAD R197, R0.reuse, 0x2, R194 ;  /* 0x0000000200c57824 */ /* 0x040fe200078e02c2 */
[----:B------:R-:W-:Y:S01]  /*3ba0*/  LOP3.LUT R7, R7, 0x6, RZ, 0xc0, !PT ;  /* 0x0000000607077812 */ /* 0x000fe200078ec0ff */
[----:B------:R-:W-:Y:S01]  /*3bb0*/  IMAD R196, R0, 0x2, R195 ;  /* 0x0000000200c47824 */ /* 0x000fe200078e02c3 */
[----:B------:R-:W4:Y:S01]  /*3bc0*/  LDSM.16.M88.4 R72, [R198+0x1000] ;  /* 0x00100000c648783b */ /* 0x000f220000000200 */
[----:B------:R-:W-:Y:S01]  /*3bd0*/  LEA.HI R2, R2, R50, RZ, 0x2 ;  /* 0x0000003202027211 */ /* 0x000fe200078f10ff */
[C---:B------:R-:W-:Y:S01]  /*3be0*/  VIADD R212, R198.reuse, 0x1000 ;  /* 0x00001000c6d47836 */ /* 0x040fe20000000000 */
[C---:B------:R-:W-:Y:S01]  /*3bf0*/  IADD3 R207, R198.reuse, 0x3800, RZ ;  /* 0x00003800c6cf7810 */ /* 0x040fe20007ffe0ff */
[----:B------:R-:W4:Y:S01]  /*3c00*/  LDSM.16.M88.4 R76, [R198+0x1800] ;  /* 0x00180000c64c783b */ /* 0x000f220000000200 */
[----:B------:R-:W-:Y:S01]  /*3c10*/  SHF.R.S32.HI R2, RZ, 0x2, R2 ;  /* 0x00000002ff027819 */ /* 0x000fe20000011402 */
[----:B------:R-:W-:-:S02]  /*3c20*/  VIADD R211, R198, 0x1800 ;  /* 0x00001800c6d37836 */ /* 0x000fc40000000000 */
[----:B------:R-:W-:Y:S01]  /*3c30*/  LDSM.16.M88.4 R80, [R193+0x8000] ;  /* 0x00800000c150783b */ /* 0x000fe20000000200 */
[----:B------:R-:W-:Y:S02]  /*3c40*/  VIADD R210, R198, 0x2000 ;  /* 0x00002000c6d27836 */ /* 0x000fe40000000000 */
[----:B------:R-:W-:Y:S01]  /*3c50*/  IMAD R3, R51, 0x10, R2 ;  /* 0x0000001033037824 */ /* 0x000fe200078e0202 */
[C---:B-1----:R-:W-:Y:S01]  /*3c60*/  HMMA.16816.F32 R32, R8.reuse, R16, RZ ;  /* 0x000000100820723c */ /* 0x042fe200000018ff */
[----:B------:R-:W-:Y:S01]  /*3c70*/  LDSM.16.M88.4 R88, [R193+0x8800] ;  /* 0x00880000c158783b */ /* 0x000fe20000000200 */
[----:B------:R-:W-:Y:S02]  /*3c80*/  IMAD.U32 R2, RZ, RZ, UR10 ;  /* 0x0000000aff027e24 */ /* 0x000fe4000f8e00ff */
[----:B------:R-:W-:Y:S01]  /*3c90*/  VIADD R106, R3, UR25 ;  /* 0x00000019036a7c36 */ /* 0x000fe20008000000 */
[----:B------:R-:W-:Y:S01]  /*3ca0*/  LDSM.16.M88.4 R84, [R193+0x9800] ;  /* 0x00980000c154783b */ /* 0x000fe20000000200 */
[----:B------:R-:W-:Y:S01]  /*3cb0*/  HMMA.16816.F32 R36, R8, R18, RZ ;  /* 0x000000120824723c */ /* 0x000fe200000018ff */
[----:B------:R-:W-:-:S02]  /*3cc0*/  IMAD R2, R2, 0x40, R7 ;  /* 0x0000004002027824 */ /* 0x000fc400078e0207 */
[----:B------:R-:W1:Y:S01]  /*3cd0*/  LDSM.16.M88.4 R16, [R197] ;  /* 0x00000000c510783b */ /* 0x000e620000000200 */
[----:B------:R-:W-:Y:S01]  /*3ce0*/  IADD3 R3, R6, -UR18, R106 ;  /* 0x8000001206037c10 */ /* 0x000fe2000fffe06a */
[----:B------:R-:W-:Y:S01]  /*3cf0*/  VIADD R209, R198, 0x2800 ;  /* 0x00002800c6d17836 */ /* 0x000fe20000000000 */
[C---:B--2---:R-:W-:Y:S01]  /*3d00*/  HMMA.16816.F32 R40, R8.reuse, R20, RZ ;  /* 0x000000140828723c */ /* 0x044fe200000018ff */
[----:B------:R-:W-:Y:S01]  /*3d10*/  LDSM.16.M88.4 R92, [R192] ;  /* 0x00000000c05c783b */ /* 0x000fe20000000200 */
[----:B------:R-:W-:Y:S01]  /*3d20*/  IADD3 R7, -R2, R3, RZ ;  /* 0x0000000302077210 */ /* 0x000fe20007ffe1ff */
[----:B------:R-:W-:Y:S01]  /*3d30*/  VIADD R208, R198, 0x3000 ;  /* 0x00003000c6d07836 */ /* 0x000fe20000000000 */
[----:B------:R-:W-:Y:S01]  /*3d40*/  ISETP.GE.AND P2, PT, R2, UR28, PT ;  /* 0x0000001c02007c0c */ /* 0x000fe2000bf46270 */
[----:B------:R-:W-:Y:S01]  /*3d50*/  LDSM.16.M88.4 R96, [R192+0x800] ;  /* 0x00080000c060783b */ /* 0x000fe20000000200 */
[----:B------:R-:W-:Y:S01]  /*3d60*/  HMMA.16816.F32 R52, R8, R22, RZ ;  /* 0x000000160834723c */ /* 0x000fe200000018ff */
[----:B------:R-:W-:-:S02]  /*3d70*/  VIADD R206, R198, 0x4000 ;  /* 0x00004000c6ce7836 */ /* 0x000fc40000000000 */
[----:B------:R-:W0:Y:S01]  /*3d80*/  LDGDEPBAR ;  /* 0x00000000000079af */ /* 0x000e220000000000 */
[C---:B------:R-:W-:Y:S02]  /*3d90*/  VIADD R205, R198.reuse, 0x4800 ;  /* 0x00004800c6cd7836 */ /* 0x040fe40000000000 */
[C---:B---3--:R-:W-:Y:S01]  /*3da0*/  HMMA.16816.F32 R56, R8.reuse, R28, RZ ;  /* 0x0000001c0838723c */ /* 0x048fe200000018ff */
[----:B------:R-:W-:Y:S01]  /*3db0*/  STL [R1+0x48], R106 ;  /* 0x0000486a01007387 */ /* 0x000fe20000100800 */
[C---:B------:R-:W-:Y:S02]  /*3dc0*/  VIADD R204, R198.reuse, 0x5000 ;  /* 0x00005000c6cc7836 */ /* 0x040fe40000000000 */
[C---:B------:R-:W-:Y:S02]  /*3dd0*/  VIADD R203, R198.reuse, 0x5800 ;  /* 0x00005800c6cb7836 */ /* 0x040fe40000000000 */
[----:B------:R-:W-:Y:S01]  /*3de0*/  HMMA.16816.F32 R60, R8, R30, RZ ;  /* 0x0000001e083c723c */ /* 0x000fe200000018ff */
[----:B------:R-:W-:-:S02]  /*3df0*/  VIADD R202, R198, 0x6000 ;  /* 0x00006000c6ca7836 */ /* 0x000fc40000000000 */
[C---:B------:R-:W-:Y:S02]  /*3e00*/  VIADD R201, R198.reuse, 0x6800 ;  /* 0x00006800c6c97836 */ /* 0x040fe40000000000 */
[C---:B------:R-:W-:Y:S01]  /*3e10*/  VIADD R200, R198.reuse, 0x7000 ;  /* 0x00007000c6c87836 */ /* 0x040fe20000000000 */
[----:B-----5:R-:W-:Y:S01]  /*3e20*/  HMMA.16816.F32 R68, R8, R24, RZ ;  /* 0x000000180844723c */ /* 0x020fe200000018ff */
[----:B------:R-:W-:-:S05]  /*3e30*/  VIADD R199, R198, 0x7800 ;  /* 0x00007800c6c77836 */ /* 0x000fca0000000000 */
[----:B------:R-:W-:Y:S01]  /*3e40*/  HMMA.16816.F32 R20, R8, R26, RZ ;  /* 0x0000001a0814723c */ /* 0x000fe200000018ff */
[----:B------:R-:W-:Y:S04]  /*3e50*/  LDSM.16.M88.4 R8, [R196] ;  /* 0x00000000c408783b */ /* 0x000fe80000000200 */
[----:B------:R-:W-:Y:S01]  /*3e60*/  LDSM.16.M88.4 R24, [R192+0x1000] ;  /* 0x00100000c018783b */ /* 0x000fe20000000200 */
[C---:B----4-:R-:W-:Y:S06]  /*3e70*/  HMMA.16816.F32 R28, R12.reuse, R44, R32 ;  /* 0x0000002c0c1c723c */ /* 0x050fec0000001820 */
[C---:B------:R-:W-:Y:S06]  /*3e80*/  HMMA.16816.F32 R32, R12.reuse, R46, R36 ;  /* 0x0000002e0c20723c */ /* 0x040fec0000001824 */
[C---:B------:R-:W-:Y:S01]  /*3e90*/  HMMA.16816.F32 R36, R12.reuse, R64, R40 ;  /* 0x000000400c24723c */ /* 0x040fe20000001828 */
[----:B------:R-:W2:Y:S05]  /*3ea0*/  LDSM.16.M88.4 R40, [R193+0x9000] ;  /* 0x00900000c128783b */ /* 0x000eaa0000000200 */
[C---:B------:R-:W-:Y:S01]  /*3eb0*/  HMMA.16816.F32 R44, R12.reuse, R66, R52 ;  /* 0x000000420c2c723c */ /* 0x040fe20000001834 */
[----:B------:R-:W3:Y:S05]  /*3ec0*/  LDSM.16.M88.4 R52, [R192+0x1800] ;  /* 0x00180000c034783b */ /* 0x000eea0000000200 */
[C---:B------:R-:W-:Y:S06]  /*3ed0*/  HMMA.16816.F32 R56, R12.reuse, R72, R56 ;  /* 0x000000480c38723c */ /* 0x040fec0000001838 */
[C---:B------:R-:W-:Y:S01]  /*3ee0*/  HMMA.16816.F32 R60, R12.reuse, R74, R60 ;  /* 0x0000004a0c3c723c */ /* 0x040fe2000000183c */
[----:B------:R-:W-:Y:S05]  /*3ef0*/  LDSM.16.M88.4 R72, [R155+0xa000] ;  /* 0x00a000009b48783b */ /* 0x000fea0000000200 */
[C---:B------:R-:W-:Y:S01]  /*3f00*/  HMMA.16816.F32 R64, R12.reuse, R76, R68 ;  /* 0x0000004c0c40723c */ /* 0x040fe20000001844 */
[----:B------:R-:W-:Y:S05]  /*3f10*/  LDSM.16.M88.4 R68, [R155+0xb800] ;  /* 0x00b800009b44783b */ /* 0x000fea0000000200 */
[----:B------:R-:W-:Y:S01]  /*3f20*/  HMMA.16816.F32 R20, R12, R78, R20 ;  /* 0x0000004e0c14723c */ /* 0x000fe20000001814 */
[----:B------:R-:W4:Y:S04]  /*3f30*/  LDSM.16.M88.4 R12, [R194+0x2000] ;  /* 0x00200000c20c783b */ /* 0x000f280000000200 */
[----:B------:R-:W-:Y:S01]  /*3f40*/  LDSM.16.M88.4 R76, [R193+0xa000] ;  /* 0x00a00000c14c783b */ /* 0x000fe20000000200 */
        /* <DEDUP_REMOVED lines=9> */
[C---:B------:R-:W-:Y:S06]  /*3fe0*/  HMMA.16816.F32 R64, R16.reuse, R84, R64 ;  /* 0x000000541040723c */ /* 0x040fec0000001840 */
[----:B------:R-:W-:Y:S01]  /*3ff0*/  HMMA.16816.F32 R16, R16, R86, R20 ;  /* 0x000000561010723c */ /* 0x000fe20000001814 */
[----:B------:R-:W5:Y:S04]  /*4000*/  LDSM.16.M88.4 R20, [R195+0x2000] ;  /* 0x00200000c314783b */ /* 0x000f680000000200 */
[----:B------:R-:W-:Y:S01]  /*4010*/  LDSM.16.M88.4 R84, [R193+0xa800] ;  /* 0x00a80000c154783b */ /* 0x000fe20000000200 */
[C---:B------:R-:W-:Y:S06]  /*4020*/  HMMA.16816.F32 R28, R8.reuse, R92, R28 ;  /* 0x0000005c081c723c */ /* 0x040fec000000181c */
[C---:B------:R-:W-:Y:S01]  /*4030*/  HMMA.16816.F32 R32, R8.reuse, R94, R32 ;  /* 0x0000005e0820723c */ /* 0x040fe20000001820 */
[----:B------:R-:W5:Y:S05]  /*4040*/  LDSM.16.M88.4 R92, [R198+0x2800] ;  /* 0x00280000c65c783b */ /* 0x000f6a0000000200 */
[C---:B------:R-:W-:Y:S06]  /*4050*/  HMMA.16816.F32 R36, R8.reuse, R96, R36 ;  /* 0x000000600824723c */ /* 0x040fec0000001824 */
[C---:B------:R-:W-:Y:S01]  /*4060*/  HMMA.16816.F32 R44, R8.reuse, R98, R44 ;  /* 0x00000062082c723c */ /* 0x040fe2000000182c */
[----:B------:R-:W-:Y:S05]  /*4070*/  LDSM.16.M88.4 R96, [R155+0xe800] ;  /* 0x00e800009b60783b */ /* 0x000fea0000000200 */
[C---:B------:R-:W-:Y:S06]  /*4080*/  HMMA.16816.F32 R56, R8.reuse, R24, R56 ;  /* 0x000000180838723c */ /* 0x040fec0000001838 */
[C---:B------:R-:W-:Y:S01]  /*4090*/  HMMA.16816.F32 R60, R8.reuse, R26, R60 ;  /* 0x0000001a083c723c */ /* 0x040fe2000000183c */
[----:B------:R-:W5:Y:S05]  /*40a0*/  LDSM.16.M88.4 R24, [R198+0x3000] ;  /* 0x00300000c618783b */ /* 0x000f6a0000000200 */
[C---:B---3--:R-:W-:Y:S06]  /*40b0*/  HMMA.16816.F32 R64, R8.reuse, R52, R64 ;  /* 0x000000340840723c */ /* 0x048fec0000001840 */
[----:B------:R-:W-:Y:S01]  /*40c0*/  HMMA.16816.F32 R16, R8, R54, R16 ;  /* 0x000000360810723c */ /* 0x000fe20000001810 */
[----:B------:R-:W3:Y:S04]  /*40d0*/  LDSM.16.M88.4 R52, [R198+0x3800] ;  /* 0x00380000c634783b */ /* 0x000ee80000000200 */
[----:B------:R-:W3:Y:S01]  /*40e0*/  LDSM.16.M88.4 R8, [R197+0x2000] ;  /* 0x00200000c508783b */ /* 0x000ee20000000200 */
[C---:B----4-:R-:W-:Y:S06]  /*40f0*/  HMMA.16816.F32 R28, R12.reuse, R72, R28 ;  /* 0x000000480c1c723c */ /* 0x050fec000000181c */
[C---:B------:R-:W-:Y:S01]  /*4100*/  HMMA.16816.F32 R32, R12.reuse, R74, R32 ;  /* 0x0000004a0c20723c */ /* 0x040fe20000001820 */
[----:B------:R-:W-:Y:S05]  /*4110*/  LDSM.16.M88.4 R72, [R193+0xb800] ;  /* 0x00b80000c148783b */ /* 0x000fea0000000200 */
        /* <DEDUP_REMOVED lines=15> */
[----:B------:R-:W-:Y:S05]  /*4210*/  LDSM.16.M88.4 R92, [R198+0x4800] ;  /* 0x00480000c65c783b */ /* 0x000fea0000000200 */
[C---:B------:R-:W-:Y:S06]  /*4220*/  HMMA.16816.F32 R56, R20.reuse, R24, R56 ;  /* 0x000000181438723c */ /* 0x040fec0000001838 */
[C---:B------:R-:W-:Y:S01]  /*4230*/  HMMA.16816.F32 R60, R20.reuse, R26, R60 ;  /* 0x0000001a143c723c */ /* 0x040fe2000000183c */
[----:B------:R-:W4:Y:S05]  /*4240*/  LDSM.16.M88.4 R24, [R192+0x3000] ;  /* 0x00300000c018783b */ /* 0x000f2a0000000200 */
        /* <DEDUP_REMOVED lines=9> */
[----:B------:R-:W5:Y:S05]  /*42e0*/  LDSM.16.M88.4 R84, [R155+0xc800] ;  /* 0x00c800009b54783b */ /* 0x000f6a0000000200 */
[C---:B-1----:R-:W-:Y:S06]  /*42f0*/  HMMA.16816.F32 R56, R8.reuse, R40, R56 ;  /* 0x000000280838723c */ /* 0x042fec0000001838 */
[C---:B------:R-:W-:Y:S01]  /*4300*/  HMMA.16816.F32 R60, R8.reuse, R42, R60 ;  /* 0x0000002a083c723c */ /* 0x040fe2000000183c */
[----:B------:R-:W-:Y:S05]  /*4310*/  LDSM.16.M88.4 R40, [R198+0x5000] ;  /* 0x00500000c628783b */ /* 0x000fea0000000200 */
[C---:B------:R-:W-:Y:S06]  /*4320*/  HMMA.16816.F32 R64, R8.reuse, R72, R64 ;  /* 0x000000480840723c */ /* 0x040fec0000001840 */
        /* <DEDUP_REMOVED lines=8> */
[----:B------:R-:W-:Y:S05]  /*43b0*/  LDSM.16.M88.4 R88, [R193+0xc800] ;  /* 0x00c80000c158783b */ /* 0x000fea0000000200 */
[C---:B----4-:R-:W-:Y:S06]  /*43c0*/  HMMA.16816.F32 R56, R16.reuse, R24, R56 ;  /* 0x000000181038723c */ /* 0x050fec0000001838 */
[C---:B------:R-:W-:Y:S01]  /*43d0*/  HMMA.16816.F32 R60, R16.reuse, R26, R60 ;  /* 0x0000001a103c723c */ /* 0x040fe2000000183c */
[----:B------:R-:W-:Y:S05]  /*43e0*/  LDSM.16.M88.4 R24, [R193+0xd000] ;  /* 0x00d00000c118783b */ /* 0x000fea0000000200 */
        /* <DEDUP_REMOVED lines=10> */
[C---:B------:R-:W-:Y:S06]  /*4490*/  HMMA.16816.F32 R56, R20.reuse, R52, R56 ;  /* 0x000000341438723c */ /* 0x040fec0000001838 */
        /* <DEDUP_REMOVED lines=14> */
[----:B------:R-:W-:Y:S05]  /*4580*/  LDSM.16.M88.4 R40, [R155+0xf000] ;  /* 0x00f000009b28783b */ /* 0x000fea0000000200 */
[C---:B----4-:R-:W-:Y:S06]  /*4590*/  HMMA.16816.F32 R64, R12.reuse, R68, R64 ;  /* 0x000000440c40723c */ /* 0x050fec0000001840 */
[----:B------:R-:W-:Y:S01]  /*45a0*/  HMMA.16816.F32 R12, R12, R70, R16 ;  /* 0x000000460c0c723c */ /* 0x000fe20000001810 */
[----:B------:R-:W4:Y:S04]  /*45b0*/  LDSM.16.M88.4 R68, [R192+0x5000] ;  /* 0x00500000c044783b */ /* 0x000f280000000200 */
[----:B------:R-:W4:Y:S01]  /*45c0*/  LDSM.16.M88.4 R16, [R194+0x6000] ;  /* 0x00600000c210783b */ /* 0x000f220000000200 */
[C---:B---3--:R-:W-:Y:S06]  /*45d0*/  HMMA.16816.F32 R28, R8.reuse, R76, R28 ;  /* 0x0000004c081c723c */ /* 0x048fec000000181c */
[C---:B------:R-:W-:Y:S01]  /*45e0*/  HMMA.16816.F32 R32, R8.reuse, R78, R32 ;  /* 0x0000004e0820723c */ /* 0x040fe20000001820 */
[----:B------:R-:W-:Y:S05]  /*45f0*/  LDSM.16.M88.4 R76, [R198+0x6000] ;  /* 0x00600000c64c783b */ /* 0x000fea0000000200 */
[C---:B------:R-:W-:Y:S06]  /*4600*/  HMMA.16816.F32 R36, R8.reuse, R88, R36 ;  /* 0x000000580824723c */ /* 0x040fec0000001824 */
[C---:B------:R-:W-:Y:S01]  /*4610*/  HMMA.16816.F32 R44, R8.reuse, R90, R44 ;  /* 0x0000005a082c723c */ /* 0x040fe2000000182c */
[----:B------:R-:W-:Y:S05]  /*4620*/  LDSM.16.M88.4 R88, [R198+0x6800] ;  /* 0x00680000c658783b */ /* 0x000fea0000000200 */
[C---:B------:R-:W-:Y:S06]  /*4630*/  HMMA.16816.F32 R56, R8.reuse, R24, R56 ;  /* 0x000000180838723c */ /* 0x040fec0000001838 */
[C---:B------:R-:W-:Y:S06]  /*4640*/  HMMA.16816.F32 R60, R8.reuse, R26, R60 ;  /* 0x0000001a083c723c */ /* 0x040fec000000183c */
[C---:B-----5:R-:W-:Y:S06]  /*4650*/  HMMA.16816.F32 R64, R8.reuse, R52, R64 ;  /* 0x000000340840723c */ /* 0x060fec0000001840 */
[----:B------:R-:W-:Y:S01]  /*4660*/  HMMA.16816.F32 R24, R8, R54, R12 ;  /* 0x000000360818723c */ /* 0x000fe2000000180c */
[----:B------:R-:W3:Y:S04]  /*4670*/  LDSM.16.M88.4 R52, [R155+0xf800] ;  /* 0x00f800009b34783b */ /* 0x000ee80000000200 */
[----:B------:R-:W5:Y:S01]  /*4680*/  LDSM.16.M88.4 R12, [R195+0x6000] ;  /* 0x00600000c30c783b */ /* 0x000f620000000200 */
[C---:B-1----:R-:W-:Y:S06]  /*4690*/  HMMA.16816.F32 R8, R20.reuse, R84, R28 ;  /* 0x000000541408723c */ /* 0x042fec000000181c */
[C---:B------:R-:W-:Y:S01]  /*46a0*/  HMMA.16816.F32 R32, R20.reuse, R86, R32 ;  /* 0x000000561420723c */ /* 0x040fe20000001820 */
[----:B------:R-:W-:Y:S05]  /*46b0*/  LDSM.16.M88.4 R84, [R198+0x7800] ;  /* 0x00780000c654783b */ /* 0x000fea0000000200 */
[C---:B--2---:R-:W-:Y:S06]  /*46c0*/  HMMA.16816.F32 R36, R20.reuse, R92, R36 ;  /* 0x0000005c1424723c */ /* 0x044fec0000001824 */
[C---:B------:R-:W-:Y:S01]  /*46d0*/  HMMA.16816.F32 R44, R20.reuse, R94, R44 ;  /* 0x0000005e142c723c */ /* 0x040fe2000000182c */
[----:B------:R-:W-:Y:S05]  /*46e0*/  LDSM.16.M88.4 R92, [R193+0xe000] ;  /* 0x00e00000c15c783b */ /* 0x000fea0000000200 */
[C---:B------:R-:W-:Y:S06]  /*46f0*/  HMMA.16816.F32 R28, R20.reuse, R74, R24 ;  /* 0x0000004a141c723c */ /* 0x040fec0000001818 */
[C---:B----4-:R-:W-:Y:S06]  /*4700*/  HMMA.16816.F32 R56, R20.reuse, R68, R56 ;  /* 0x000000441438723c */ /* 0x050fec0000001838 */
[C---:B------:R-:W-:Y:S01]  /*4710*/  HMMA.16816.F32 R60, R20.reuse, R70, R60 ;  /* 0x00000046143c723c */ /* 0x040fe2000000183c */
[----:B------:R-:W-:Y:S05]  /*4720*/  LDSM.16.M88.4 R68, [R193+0xf800] ;  /* 0x00f80000c144783b */ /* 0x000fea0000000200 */
[----:B------:R-:W-:Y:S01]  /*4730*/  HMMA.16816.F32 R64, R20, R72, R64 ;  /* 0x000000481440723c */ /* 0x000fe20000001840 */
[----:B------:R-:W-:Y:S05]  /*4740*/  LDSM.16.M88.4 R72, [R193+0xf000] ;  /* 0x00f00000c148783b */ /* 0x000fea0000000200 */
[C---:B------:R-:W-:Y:S01]  /*4750*/  HMMA.16816.F32 R24, R16.reuse, R80, R8 ;  /* 0x000000501018723c */ /* 0x040fe20000001808 */
[----:B------:R-:W-:Y:S05]  /*4760*/  LDSM.16.M88.4 R8, [R197+0x6000] ;  /* 0x00600000c508783b */ /* 0x000fea0000000200 */
[C---:B------:R-:W-:Y:S01]  /*4770*/  HMMA.16816.F32 R20, R16.reuse, R82, R32 ;  /* 0x000000521014723c */ /* 0x040fe20000001820 */
[----:B------:R-:W1:Y:S05]  /*4780*/  LDSM.16.M88.4 R80, [R198+0x7000] ;  /* 0x00700000c650783b */ /* 0x000e6a0000000200 */
[C---:B------:R-:W-:Y:S06]  /*4790*/  HMMA.16816.F32 R36, R16.reuse, R96, R36 ;  /* 0x000000601024723c */ /* 0x040fec0000001824 */
[C---:B------:R-:W-:Y:S01]  /*47a0*/  HMMA.16816.F32 R44, R16.reuse, R98, R44 ;  /* 0x00000062102c723c */ /* 0x040fe2000000182c */
[----:B------:R-:W2:Y:S05]  /*47b0*/  LDSM.16.M88.4 R96, [R193+0xe800] ;  /* 0x00e80000c160783b */ /* 0x000eaa0000000200 */
[----:B---3--:R-:W-:Y:S06]  /*47c0*/  HMMA.16816.F32 R32, R16, R54, R28 ;  /* 0x000000361020723c */ /* 0x008fec000000181c */
[----:B-----5:R-:W-:Y:S06]  /*47d0*/  HMMA.16816.F32 R28, R12, R76, R24 ;  /* 0x0000004c0c1c723c */ /* 0x020fec0000001818 */
[C---:B------:R-:W-:Y:S06]  /*47e0*/  HMMA.16816.F32 R56, R16.reuse, R40, R56 ;  /* 0x000000281038723c */ /* 0x040fec0000001838 */
[C---:B------:R-:W-:Y:S01]  /*47f0*/  HMMA.16816.F32 R60, R16.reuse, R42, R60 ;  /* 0x0000002a103c723c */ /* 0x040fe2000000183c */
[----:B------:R-:W-:Y:S05]  /*4800*/  LDSM.16.M88.4 R40, [R192+0x7000] ;  /* 0x00700000c028783b */ /* 0x000fea0000000200 */
[----:B------:R-:W-:Y:S01]  /*4810*/  HMMA.16816.F32 R64, R16, R52, R64 ;  /* 0x000000341040723c */ /* 0x000fe20000001840 */
[----:B------:R-:W-:Y:S05]  /*4820*/  LDSM.16.M88.4 R16, [R196+0x6000] ;  /* 0x00600000c410783b */ /* 0x000fea0000000200 */
[C---:B------:R-:W-:Y:S01]  /*4830*/  HMMA.16816.F32 R24, R12.reuse, R78, R20 ;  /* 0x0000004e0c18723c */ /* 0x040fe20000001814 */
[----:B------:R-:W-:Y:S05]  /*4840*/  LDSM.16.M88.4 R76, [R192+0x6000] ;  /* 0x00600000c04c783b */ /* 0x000fea0000000200 */
[C---:B------:R-:W-:Y:S06]  /*4850*/  HMMA.16816.F32 R20, R12.reuse, R88, R36 ;  /* 0x000000580c14723c */ /* 0x040fec0000001824 */
[C---:B------:R-:W-:Y:S01]  /*4860*/  HMMA.16816.F32 R44, R12.reuse, R90, R44 ;  /* 0x0000005a0c2c723c */ /* 0x040fe2000000182c */
[----:B------:R-:W3:Y:S05]  /*4870*/  LDSM.16.M88.4 R88, [R192+0x6800] ;  /* 0x00680000c058783b */ /* 0x000eea0000000200 */
[C---:B-1----:R-:W-:Y:S06]  /*4880*/  HMMA.16816.F32 R56, R12.reuse, R80, R56 ;  /* 0x000000500c38723c */ /* 0x042fec0000001838 */
[C---:B------:R-:W-:Y:S06]  /*4890*/  HMMA.16816.F32 R60, R12.reuse, R82, R60 ;  /* 0x000000520c3c723c */ /* 0x040fec000000183c */
[C---:B------:R-:W-:Y:S06]  /*48a0*/  HMMA.16816.F32 R64, R12.reuse, R84, R64 ;  /* 0x000000540c40723c */ /* 0x040fec0000001840 */
[----:B------:R-:W-:Y:S06]  /*48b0*/  HMMA.16816.F32 R52, R12, R86, R32 ;  /* 0x000000560c34723c */ /* 0x000fec0000001820 */
[C---:B--2---:R-:W-:Y:S06]  /*48c0*/  HMMA.16816.F32 R12, R8.reuse, R96, R20 ;  /* 0x00000060080c723c */ /* 0x044fec0000001814 */
[C---:B------:R-:W-:Y:S06]  /*48d0*/  HMMA.16816.F32 R36, R8.reuse, R92, R28 ;  /* 0x0000005c0824723c */ /* 0x040fec000000181c */
[C---:B------:R-:W-:Y:S06]  /*48e0*/  HMMA.16816.F32 R28, R8.reuse, R94, R24 ;  /* 0x0000005e081c723c */ /* 0x040fec0000001818 */
[C---:B------:R-:W-:Y:S06]  /*48f0*/  HMMA.16816.F32 R20, R8.reuse, R98, R44 ;  /* 0x000000620814723c */ /* 0x040fec000000182c */
[----:B------:R-:W-:Y:S06]  /*4900*/  HMMA.16816.F32 R32, R8, R74, R60 ;  /* 0x0000004a0820723c */ /* 0x000fec000000183c */
[----:B---3--:R-:W-:Y:S06]  /*4910*/  HMMA.16816.F32 R60, R16, R88, R12 ;  /* 0x00000058103c723c */ /* 0x008fec000000180c */
[----:B------:R-:W-:Y:S01]  /*4920*/  HMMA.16816.F32 R80, R8, R70, R52 ;  /* 0x000000460850723c */ /* 0x000fe20000001834 */
[----:B------:R-:W-:-:S02]  /*4930*/  VIADD R12, R2, 0x1 ;  /* 0x00000001020c7836 */ /* 0x000fc40000000000 */
[C---:B------:R-:W-:Y:S02]  /*4940*/  VIADD R13, R2.reuse, 0x8 ;  /* 0x00000008020d7836 */ /* 0x040fe40000000000 */
[C---:B------:R-:W-:Y:S01]  /*4950*/  VIADD R15, R2.reuse, 0x9 ;  /* 0x00000009020f7836 */ /* 0x040fe20000000000 */
[C---:B------:R-:W-:Y:S01]  /*4960*/  HMMA.16816.F32 R52, R16.reuse, R76, R36 ;  /* 0x0000004c1034723c */ /* 0x040fe20000001824 */
[----:B------:R-:W-:Y:S01]  /*4970*/  IMAD.IADD R6, R3, 0x1, -R12 ;  /* 0x0000000103067824 */ /* 0x000fe200078e0a0c */
[----:B------:R-:W-:Y:S01]  /*4980*/  ISETP.GE.AND P0, PT, R13, UR28, PT ;  /* 0x0000001c0d007c0c */ /* 0x000fe2000bf06270 */
[----:B------:R-:W-:Y:S01]  /*4990*/  VIADD R14, R2, 0x10 ;  /* 0x00000010020e7836 */ /* 0x000fe20000000000 */
[----:B------:R-:W-:Y:S02]  /*49a0*/  ISETP.GE.AND P6, PT, R15, UR28, PT ;  /* 0x0000001c0f007c0c */ /* 0x000fe4000bfc6270 */
[----:B------:R-:W-:Y:S01]  /*49b0*/  HMMA.16816.F32 R36, R16, R78, R28 ;  /* 0x0000004e1024723c */ /* 0x000fe2000000181c */
[----:B------:R-:W-:-:S02]  /*49c0*/  ISETP.GE.AND P1, PT, R12, UR28, PT ;  /* 0x0000001c0c007c0c */ /* 0x000fc4000bf26270 */
[----:B------:R-:W-:-:S03]  /*49d0*/  ISETP.GE.AND P5, PT, R14, UR28, PT ;  /* 0x0000001c0e007c0c */ /* 0x000fc6000bfa6270 */
[C---:B------:R-:W-:Y:S06]  /*49e0*/  HMMA.16816.F32 R24, R8.reuse, R72, R56 ;  /* 0x000000480818723c */ /* 0x040fec0000001838 */
[----:B------:R-:W-:Y:S01]  /*49f0*/  HMMA.16816.F32 R44, R8, R68, R64 ;  /* 0x00000044082c723c */ /* 0x000fe20000001840 */
[----:B------:R-:W1:Y:S01]  /*4a00*/  LDSM.16.M88.4 R64, [R192+0x7800] ;  /* 0x00780000c040783b */ /* 0x000e620000000200 */
[----:B------:R-:W-:-:S04]  /*4a10*/  DEPBAR.LE SB0, 0x0 ;  /* 0x000080000000791a */ /* 0x000fc80000000000 */
[C---:B------:R-:W-:Y:S01]  /*4a20*/  HMMA.16816.F32 R56, R16.reuse, R90, R20 ;  /* 0x0000005a1038723c */ /* 0x040fe20000001814 */
[C---:B------:R-:W-:Y:S01]  /*4a30*/  IMAD.IADD R8, R3.reuse, 0x1, -R13 ;  /* 0x0000000103087824 */ /* 0x040fe200078e0a0d */
[----:B------:R-:W-:Y:S01]  /*4a40*/  IABS R9, R7 ;  /* 0x0000000700097213 */ /* 0x000fe20000000000 */
[----:B------:R-:W-:Y:S01]  /*4a50*/  IMAD.IADD R10, R3, 0x1, -R15 ;  /* 0x00000001030a7824 */ /* 0x000fe200078e0a0f */
[----:B------:R-:W-:Y:S02]  /*4a60*/  IABS R7, R6 ;  /* 0x0000000600077213 */ /* 0x000fe40000000000 */
[----:B------:R-:W-:Y:S01]  /*4a70*/  IABS R6, R8 ;  /* 0x0000000800067213 */ /* 0x000fe20000000000 */
[C---:B------:R-:W-:Y:S01]  /*4a80*/  VIADD R20, R2.reuse, 0x11 ;  /* 0x0000001102147836 */ /* 0x040fe20000000000 */
[----:B------:R-:W-:Y:S01]  /*4a90*/  IABS R8, R10 ;  /* 0x0000000a00087213 */ /* 0x000fe20000000000 */
[----:B------:R-:W-:Y:S01]  /*4aa0*/  IMAD.MOV.U32 R10, RZ, RZ, R9 ;  /* 0x000000ffff0a7224 */ /* 0x000fe200078e0009 */
[C---:B------:R-:W-:Y:S01]  /*4ab0*/  IADD3 R21, R2.reuse, 0x18, RZ ;  /* 0x0000001802157810 */ /* 0x040fe20007ffe0ff */
[----:B------:R-:W-:Y:S01]  /*4ac0*/  IMAD.MOV.U32 R9, RZ, RZ, R7 ;  /* 0x000000ffff097224 */ /* 0x000fe200078e0007 */
[----:B------:R-:W-:Y:S01]  /*4ad0*/  HMMA.16816.F32 R68, R16, R40, R24 ;  /* 0x000000281044723c */ /* 0x000fe20000001818 */
[----:B------:R-:W-:Y:S01]  /*4ae0*/  IMAD.MOV.U32 R7, RZ, RZ, R6 ;  /* 0x000000ffff077224 */ /* 0x000fe200078e0006 */
[----:B------:R-:W-:Y:S01]  /*4af0*/  I2FP.F32.S32 R10, R10 ;  /* 0x0000000a000a7245 */ /* 0x000fe20000201400 */
[----:B------:R-:W-:Y:S01]  /*4b00*/  IMAD.MOV.U32 R6, RZ, RZ, R8 ;  /* 0x000000ffff067224 */ /* 0x000fe200078e0008 */
[----:B------:R-:W-:Y:S01]  /*4b10*/  I2FP.F32.S32 R9, R9 ;  /* 0x0000000900097245 */ /* 0x000fe20000201400 */
[----:B------:R-:W-:Y:S01]  /*4b20*/  VIADD R22, R2, 0x19 ;  /* 0x0000001902167836 */ /* 0x000fe20000000000 */
[----:B------:R-:W-:Y:S01]  /*4b30*/  I2FP.F32.S32 R7, R7 ;  /* 0x0000000700077245 */ /* 0x000fe20000201400 */
[----:B------:R-:W-:Y:S01]  /*4b40*/  FFMA.FTZ R24, R10, -UR5, R52 ;  /* 0x800000050a187c23 */ /* 0x000fe20008010034 */
[----:B------:R-:W-:Y:S01]  /*4b50*/  I2FP.F32.S32 R6, R6 ;  /* 0x0000000600067245 */ /* 0x000fe20000201400 */
[----:B------:R-:W-:Y:S01]  /*4b60*/  FFMA.FTZ R23, R9, -UR5, R53 ;  /* 0x8000000509177c23 */ /* 0x000fe20008010035 */
[----:B------:R-:W-:-:S02]  /*4b70*/  IMAD.IADD R9, R3, 0x1, -R21 ;  /* 0x0000000103097824 */ /* 0x000fc400078e0a15 */
[----:B------:R-:W-:Y:S01]  /*4b80*/  FFMA.FTZ R36, R7, -UR5, R36 ;  /* 0x8000000507247c23 */ /* 0x000fe20008010024 */
[C---:B------:R-:W-:Y:S02]  /*4b90*/  IMAD.IADD R7, R3.reuse, 0x1, -R14 ;  /* 0x0000000103077824 */ /* 0x040fe400078e0a0e */
[----:B------:R-:W-:Y:S01]  /*4ba0*/  FFMA.FTZ R37, R6, -UR5, R37 ;  /* 0x8000000506257c23 */ /* 0x000fe20008010025 */
[C---:B------:R-:W-:Y:S01]  /*4bb0*/  IMAD.IADD R6, R3.reuse, 0x1, -R20 ;  /* 0x0000000103067824 */ /* 0x040fe200078e0a14 */
[----:B------:R-:W-:Y:S01]  /*4bc0*/  HMMA.16816.F32 R72, R16, R42, R32 ;  /* 0x0000002a1048723c */ /* 0x000fe20000001820 */
[----:B------:R-:W-:Y:S01]  /*4bd0*/  IMAD.IADD R11, R3, 0x1, -R22 ;  /* 0x00000001030b7824 */ /* 0x000fe200078e0a16 */
[----:B------:R-:W-:Y:S02]  /*4be0*/  IABS R10, R7 ;  /* 0x00000007000a7213 */ /* 0x000fe40000000000 */
[----:B------:R-:W-:Y:S02]  /*4bf0*/  IABS R8, R6 ;  /* 0x0000000600087213 */ /* 0x000fe40000000000 */
[----:B------:R-:W-:-:S02]  /*4c00*/  IABS R7, R9 ;  /* 0x0000000900077213 */ /* 0x000fc40000000000 */
[----:B------:R-:W-:Y:S01]  /*4c10*/  IABS R6, R11 ;  /* 0x0000000b00067213 */ /* 0x000fe20000000000 */
[----:B------:R-:W-:Y:S01]  /*4c20*/  IMAD.MOV.U32 R9, RZ, RZ, R8 ;  /* 0x000000ffff097224 */ /* 0x000fe200078e0008 */
[----:B------:R-:W-:Y:S01]  /*4c30*/  I2FP.F32.S32 R11, R10 ;  /* 0x0000000a000b7245 */ /* 0x000fe20000201400 */
[----:B------:R-:W-:Y:S01]  /*4c40*/  IMAD.MOV.U32 R8, RZ, RZ, R7 ;  /* 0x000000ffff087224 */ /* 0x000fe200078e0007 */
[----:B------:R-:W-:Y:S01]  /*4c50*/  ISETP.GE.AND P4, PT, R20, UR28, PT ;  /* 0x0000001c14007c0c */ /* 0x000fe2000bf86270 */
[----:B------:R-:W-:Y:S01]  /*4c60*/  IMAD.MOV.U32 R7, RZ, RZ, R6 ;  /* 0x000000ffff077224 */ /* 0x000fe200078e0006 */
[----:B------:R-:W-:Y:S01]  /*4c70*/  I2FP.F32.S32 R10, R9 ;  /* 0x00000009000a7245 */ /* 0x000fe20000201400 */
[----:B------:R-:W-:Y:S01]  /*4c80*/  VIADD R6, R3, 0x8 ;  /* 0x0000000803067836 */ /* 0x000fe20000000000 */
[----:B------:R-:W-:Y:S01]  /*4c90*/  I2FP.F32.S32 R9, R8 ;  /* 0x0000000800097245 */ /* 0x000fe20000201400 */
[----:B------:R-:W-:Y:S01]  /*4ca0*/  FFMA.FTZ R35, R11, -UR5, R60 ;  /* 0x800000050b237c23 */ /* 0x000fe2000801003c */
[----:B------:R-:W-:Y:S01]  /*4cb0*/  I2FP.F32.S32 R7, R7 ;  /* 0x0000000700077245 */ /* 0x000fe20000201400 */
[----:B------:R-:W-:Y:S01]  /*4cc0*/  FFMA.FTZ R34, R10, -UR5, R61 ;  /* 0x800000050a227c23 */ /* 0x000fe2000801003d */
[----:B------:R-:W-:Y:S01]  /*4cd0*/  IADD3 R8, -R2, R6, RZ ;  /* 0x0000000602087210 */ /* 0x000fe20007ffe1ff */
[----:B------:R-:W-:Y:S01]  /*4ce0*/  FFMA.FTZ R33, R9, -UR5, R56 ;  /* 0x8000000509217c23 */ /* 0x000fe20008010038 */
[----:B------:R-:W-:-:S02]  /*4cf0*/  IMAD.IADD R9, R6, 0x1, -R12 ;  /* 0x0000000106097824 */ /* 0x000fc400078e0a0c */
[----:B------:R-:W-:Y:S01]  /*4d00*/  FFMA.FTZ R32, R7, -UR5, R57 ;  /* 0x8000000507207c23 */ /* 0x000fe20008010039 */
[----:B------:R-:W-:Y:S01]  /*4d10*/  VIADD R7, R2, 0x20 ;  /* 0x0000002002077836 */ /* 0x000fe20000000000 */
[----:B------:R-:W-:Y:S01]  /*4d20*/  IABS R8, R8 ;  /* 0x0000000800087213 */ /* 0x000fe20000000000 */
[C---:B------:R-:W-:Y:S01]  /*4d30*/  IMAD.IADD R11, R6.reuse, 0x1, -R13 ;  /* 0x00000001060b7824 */ /* 0x040fe200078e0a0d */
[----:B------:R-:W-:Y:S01]  /*4d40*/  IABS R9, R9 ;  /* 0x0000000900097213 */ /* 0x000fe20000000000 */
[----:B------:R-:W-:Y:S01]  /*4d50*/  IMAD.IADD R10, R3, 0x1, -R7 ;  /* 0x00000001030a7824 */ /* 0x000fe200078e0a07 */
[----:B-1----:R-:W-:Y:S01]  /*4d60*/  HMMA.16816.F32 R44, R16, R64, R44 ;  /* 0x00000040102c723c */ /* 0x002fe2000000182c */
[----:B------:R-:W-:Y:S01]  /*4d70*/  IMAD.IADD R13, R6, 0x1, -R15 ;  /* 0x00000001060d7824 */ /* 0x000fe200078e0a0f */
[----:B------:R-:W-:Y:S01]  /*4d80*/  ISETP.GE.AND P3, PT, R21, UR28, PT ;  /* 0x0000001c15007c0c */ /* 0x000fe2000bf66270 */
[----:B------:R-:W-:Y:S01]  /*4d90*/  IMAD.MOV.U32 R15, RZ, RZ, R8 ;  /* 0x000000ffff0f7224 */ /* 0x000fe200078e0008 */
[----:B------:R-:W-:-:S02]  /*4da0*/  IABS R12, R10 ;  /* 0x0000000a000c7213 */ /* 0x000fc40000000000 */
[----:B------:R-:W-:Y:S01]  /*4db0*/  IABS R8, R11 ;  /* 0x0000000b00087213 */ /* 0x000fe20000000000 */
[----:B------:R-:W-:Y:S01]  /*4dc0*/  IMAD.MOV.U32 R11, RZ, RZ, R9 ;  /* 0x000000ffff0b7224 */ /* 0x000fe200078e0009 */
[----:B------:R-:W-:Y:S01]  /*4dd0*/  IABS R10, R13 ;  /* 0x0000000d000a7213 */ /* 0x000fe20000000000 */
[----:B------:R-:W-:Y:S01]  /*4de0*/  IMAD.IADD R13, R6, 0x1, -R21 ;  /* 0x00000001060d7824 */ /* 0x000fe200078e0a15 */
[----:B------:R-:W-:Y:S01]  /*4df0*/  I2FP.F32.S32 R12, R12 ;  /* 0x0000000c000c7245 */ /* 0x000fe20000201400 */
[----:B------:R-:W-:Y:S01]  /*4e00*/  IMAD.MOV.U32 R9, RZ, RZ, R8 ;  /* 0x000000ffff097224 */ /* 0x000fe200078e0008 */
[----:B------:R-:W-:Y:S01]  /*4e10*/  I2FP.F32.S32 R11, R11 ;  /* 0x0000000b000b7245 */ /* 0x000fe20000201400 */
[----:B------:R-:W-:Y:S01]  /*4e20*/  IMAD.MOV.U32 R8, RZ, RZ, R10 ;  /* 0x000000ffff087224 */ /* 0x000fe200078e000a */
[----:B------:R-:W-:Y:S01]  /*4e30*/  I2FP.F32.S32 R10, R15 ;  /* 0x0000000f000a7245 */ /* 0x000fe20000201400 */
[----:B------:R-:W-:Y:S01]  /*4e40*/  FFMA.FTZ R31, R12, -UR5, R68 ;  /* 0x800000050c1f7c23 */ /* 0x000fe20008010044 */
[----:B------:R-:W-:Y:S01]  /*4e50*/  I2FP.F32.S32 R9, R9 ;  /* 0x0000000900097245 */ /* 0x000fe20000201400 */
[----:B------:R-:W-:Y:S01]  /*4e60*/  FFMA.FTZ R11, R11, -UR5, R55 ;  /* 0x800000050b0b7c23 */ /* 0x000fe20008010037 */
[----:B------:R-:W-:Y:S01]  /*4e70*/  I2FP.F32.S32 R8, R8 ;  /* 0x0000000800087245 */ /* 0x000fe20000201400 */
[----:B------:R-:W-:Y:S01]  /*4e80*/  FFMA.FTZ R12, R10, -UR5, R54 ;  /* 0x800000050a0c7c23 */ /* 0x000fe20008010036 */
[----:B------:R-:W-:-:S02]  /*4e90*/  IMAD.IADD R10, R6, 0x1, -R20 ;  /* 0x00000001060a7824 */ /* 0x000fc400078e0a14 */
[----:B------:R-:W-:Y:S01]  /*4ea0*/  FFMA.FTZ R27, R9, -UR5, R38 ;  /* 0x80000005091b7c23 */ /* 0x000fe20008010026 */
[----:B------:R-:W-:Y:S01]  /*4eb0*/  FSEL R52, R11, -INF , !P1 ;  /* 0xff8000000b347808 */ /* 0x000fe20004800000 */
[----:B------:R-:W-:Y:S01]  /*4ec0*/  FFMA.FTZ R30, R8, -UR5, R39 ;  /* 0x80000005081e7c23 */ /* 0x000fe20008010027 */
[----:B------:R-:W-:Y:S01]  /*4ed0*/  IADD3 R8, -R14, R6, RZ ;  /* 0x000000060e087210 */ /* 0x000fe20007ffe1ff */
[----:B------:R-:W-:Y:S01]  /*4ee0*/  IMAD.IADD R11, R6, 0x1, -R7 ;  /* 0x00000001060b7824 */ /* 0x000fe200078e0a07 */
[----:B------:R-:W-:Y:S01]  /*4ef0*/  FSEL R41, R12, -INF , !P2 ;  /* 0xff8000000c297808 */ /* 0x000fe20005000000 */
[----:B------:R-:W-:Y:S01]  /*4f00*/  IMAD.IADD R12, R6, 0x1, -R22 ;  /* 0x00000001060c7824 */ /* 0x000fe200078e0a16 */
[----:B------:R-:W-:Y:S01]  /*4f10*/  IABS R9, R8 ;  /* 0x0000000800097213 */ /* 0x000fe20000000000 */
[----:B------:R-:W-:Y:S01]  /*4f20*/  HMMA.16816.F32 R16, R16, R66, R80 ;  /* 0x000000421010723c */ /* 0x000fe20000001850 */
[----:B------:R-:W-:Y:S02]  /*4f30*/  FSEL R39, R23, -INF , !P1 ;  /* 0xff80000017277808 */ /* 0x000fe40004800000 */
[----:B------:R-:W-:-:S02]  /*4f40*/  IABS R8, R10 ;  /* 0x0000000a00087213 */ /* 0x000fc40000000000 */
[----:B------:R-:W-:Y:S02]  /*4f50*/  ISETP.GE.AND P1, PT, R7, UR28, PT ;  /* 0x0000001c07007c0c */ /* 0x000fe4000bf26270 */
[----:B------:R-:W-:Y:S02]  /*4f60*/  IABS R7, R13 ;  /* 0x0000000d00077213 */ /* 0x000fe40000000000 */
[----:B------:R-:W-:Y:S02]  /*4f70*/  IABS R12, R12 ;  /* 0x0000000c000c7213 */ /* 0x000fe40000000000 */
[----:B------:R-:W-:Y:S01]  /*4f80*/  IABS R10, R11 ;  /* 0x0000000b000a7213 */ /* 0x000fe20000000000 */
[----:B------:R-:W-:Y:S01]  /*4f90*/  IMAD.MOV.U32 R11, RZ, RZ, R9 ;  /* 0x000000ffff0b7224 */ /* 0x000fe200078e0009 */
[----:B------:R-:W-:Y:S01]  /*4fa0*/  FSEL R38, R24, -INF , !P2 ;  /* 0xff80000018267808 */ /* 0x000fe20005000000 */
[----:B------:R-:W-:Y:S01]  /*4fb0*/  IMAD.MOV.U32 R9, RZ, RZ, R8 ;  /* 0x000000ffff097224 */ /* 0x000fe200078e0008 */
[----:B------:R-:W-:Y:S01]  /*4fc0*/  ISETP.GE.AND P2, PT, R22, UR28, PT ;  /* 0x0000001c16007c0c */ /* 0x000fe2000bf46270 */
[----:B------:R-:W-:Y:S01]  /*4fd0*/  IMAD.MOV.U32 R8, RZ, RZ, R7 ;  /* 0x000000ffff087224 */ /* 0x000fe200078e0007 */
[----:B------:R-:W-:Y:S01]  /*4fe0*/  FSEL R36, R36, -INF , !P0 ;  /* 0xff80000024247808 */ /* 0x000fe20004000000 */
[----:B------:R-:W-:Y:S01]  /*4ff0*/  IMAD.MOV.U32 R7, RZ, RZ, R12 ;  /* 0x000000ffff077224 */ /* 0x000fe200078e000c */
[----:B------:R-:W-:-:S02]  /*5000*/  I2FP.F32.S32 R12, R11 ;  /* 0x0000000b000c7245 */ /* 0x000fc40000201400 */
[----:B------:R-:W-:Y:S02]  /*5010*/  I2FP.F32.S32 R11, R9 ;  /* 0x00000009000b7245 */ /* 0x000fe40000201400 */
[----:B------:R-:W-:Y:S01]  /*5020*/  I2FP.F32.S32 R9, R8 ;  /* 0x0000000800097245 */ /* 0x000fe20000201400 */
[----:B------:R-:W-:Y:S01]  /*5030*/  FFMA.FTZ R26, R12, -UR5, R62 ;  /* 0x800000050c1a7c23 */ /* 0x000fe2000801003e */
[----:B------:R-:W-:Y:S01]  /*5040*/  I2FP.F32.S32 R8, R7 ;  /* 0x0000000700087245 */ /* 0x000fe20000201400 */
[----:B------:R-:W-:Y:S01]  /*5050*/  FFMA.FTZ R24, R11, -UR5, R63 ;  /* 0x800000050b187c23 */ /* 0x000fe2000801003f */
[----:B------:R-:W-:Y:S01]  /*5060*/  I2FP.F32.S32 R7, R10 ;  /* 0x0000000a00077245 */ /* 0x000fe20000201400 */
[----:B------:R-:W-:Y:S01]  /*5070*/  FFMA.FTZ R22, R9, -UR5, R58 ;  /* 0x8000000509167c23 */ /* 0x000fe2000801003a */
[C---:B------:R-:W-:Y:S01]  /*5080*/  IADD3 R11, R2.reuse, 0x28, RZ ;  /* 0x00000028020b7810 */ /* 0x040fe20007ffe0ff */
[----:B------:R-:W-:Y:S02]  /*5090*/  VIADD R10, R2, 0x29 ;  /* 0x00000029020a7836 */ /* 0x000fe40000000000 */
[----:B------:R-:W-:Y:S01]  /*50a0*/  FFMA.FTZ R20, R8, -UR5, R59 ;  /* 0x8000000508147c23 */ /* 0x000fe2000801003b */
[----:B------:R-:W-:Y:S01]  /*50b0*/  FFMA.FTZ R14, R7, -UR5, R70 ;  /* 0x80000005070e7c23 */ /* 0x000fe20008010046 */
[C---:B------:R-:W-:Y:S01]  /*50c0*/  VIADD R9, R2.reuse, 0x30 ;  /* 0x0000003002097836 */ /* 0x040fe20000000000 */
[----:B------:R-:W-:Y:S01]  /*50d0*/  FSEL R40, R27, -INF , !P0 ;  /* 0xff8000001b287808 */ /* 0x000fe20004000000 */
[----:B------:R-:W-:Y:S01]  /*50e0*/  VIADD R12, R2, 0x21 ;  /* 0x00000021020c7836 */ /* 0x000fe20000000000 */
[----:B------:R-:W-:Y:S01]  /*50f0*/  FSEL R154, R20, -INF , !P2 ;  /* 0xff800000149a7808 */ /* 0x000fe20005000000 */
[C---:B------:R-:W-:Y:S01]  /*5100*/  VIADD R8, R2.reuse, 0x31 ;  /* 0x0000003102087836 */ /* 0x040fe20000000000 */
[----:B------:R-:W-:Y:S01]  /*5110*/  FSEL R252, R31, -INF , !P1 ;  /* 0xff8000001ffc7808 */ /* 0x000fe20004800000 */
[----:B------:R-:W-:Y:S01]  /*5120*/  VIADD R7, R2, 0x38 ;  /* 0x0000003802077836 */ /* 0x000fe20000000000 */
[----:B------:R-:W-:Y:S01]  /*5130*/  FSEL R176, R14, -INF , !P1 ;  /* 0xff8000000eb07808 */ /* 0x000fe20004800000 */
[----:B------:R-:W-:Y:S01]  /*5140*/  VIADD R2, R2, 0x39 ;  /* 0x0000003902027836 */ /* 0x000fe20000000000 */
[C---:B------:R-:W-:Y:S01]  /*5150*/  IADD3 R25, R3.reuse, -R8, RZ ;  /* 0x8000000803197210 */ /* 0x040fe20007ffe0ff */
[C---:B------:R-:W-:Y:S01]  /*5160*/  IMAD.IADD R15, R3.reuse, 0x1, -R11 ;  /* 0x00000001030f7824 */ /* 0x040fe200078e0a0b */
[----:B------:R-:W-:Y:S01]  /*5170*/  ISETP.GE.AND P0, PT, R12, UR28, PT ;  /* 0x0000001c0c007c0c */ /* 0x000fe2000bf06270 */
[----:B------:R-:W-:Y:S01]  /*5180*/  IMAD.IADD R21, R3, 0x1, -R10 ;  /* 0x0000000103157824 */ /* 0x000fe200078e0a0a */
[----:B------:R-:W-:Y:S01]  /*5190*/  FSEL R37, R37, -INF , !P6 ;  /* 0xff80000025257808 */ /* 0x000fe20007000000 */
[C---:B------:R-:W-:Y:S01]  /*51a0*/  IMAD.IADD R23, R3.reuse, 0x1, -R9 ;  /* 0x0000000103177824 */ /* 0x040fe200078e0a09 */
[----:B------:R-:W-:Y:S01]  /*51b0*/  FSEL R30, R30, -INF , !P6 ;  /* 0xff8000001e1e7808 */ /* 0x000fe20007000000 */
[C---:B------:R-:W-:Y:S01]  /*51c0*/  IMAD.IADD R13, R3.reuse, 0x1, -R12 ;  /* 0x00000001030d7824 */ /* 0x040fe200078e0a0c */
[----:B------:R-:W-:Y:S01]  /*51d0*/  FSEL R153, R22, -INF , !P3 ;  /* 0xff80000016997808 */ /* 0x000fe20005800000 */
[C---:B------:R-:W-:Y:S01]  /*51e0*/  IMAD.IADD R29, R3.reuse, 0x1, -R7 ;  /* 0x00000001031d7824 */ /* 0x040fe200078e0a07 */
[----:B------:R-:W-:Y:S01]  /*51f0*/  FSEL R141, R32, -INF , !P2 ;  /* 0xff800000208d7808 */ /* 0x000fe20005000000 */
[----:B------:R-:W-:Y:S01]  /*5200*/  IMAD.IADD R28, R3, 0x1, -R2 ;  /* 0x00000001031c7824 */ /* 0x000fe200078e0a02 */
[----:B------:R-:W-:Y:S01]  /*5210*/  ISETP.GE.AND P1, PT, R2, UR28, PT ;  /* 0x0000001c02007c0c */ /* 0x000fe2000bf26270 */
[C---:B------:R-:W-:Y:S01]  /*5220*/  IMAD.IADD R27, R6.reuse, 0x1, -R12 ;  /* 0x00000001061b7824 */ /* 0x040fe200078e0a0c */
[----:B------:R-:W-:Y:S01]  /*5230*/  IABS R3, R15 ;  /* 0x0000000f00037213 */ /* 0x000fe20000000000 */
[C---:B------:R-:W-:Y:S01]  /*5240*/  IMAD.IADD R20, R6.reuse, 0x1, -R2 ;  /* 0x0000000106147824 */ /* 0x040fe200078e0a02 */
[----:B------:R-:W-:Y:S01]  /*5250*/  ISETP.GE.AND P6, PT, R11, UR28, PT ;  /* 0x0000001c0b007c0c */ /* 0x000fe2000bfc6270 */
[----:B------:R-:W-:Y:S01]  /*5260*/  IMAD.IADD R12, R6, 0x1, -R11 ;  /* 0x00000001060c7824 */ /* 0x000fe200078e0a0b */
[----:B------:R-:W-:Y:S01]  /*5270*/  FSEL R148, R26, -INF , !P5 ;  /* 0xff8000001a947808 */ /* 0x000fe20006800000 */
[----:B------:R-:W-:Y:S01]  /*5280*/  IMAD.IADD R22, R6, 0x1, -R7 ;  /* 0x0000000106167824 */ /* 0x000fe200078e0a07 */
[----:B------:R-:W-:Y:S01]  /*5290*/  FSEL R89, R34, -INF , !P4 ;  /* 0xff80000022597808 */ /* 0x000fe20006000000 */
[----:B------:R-:W-:Y:S01]  /*52a0*/  IMAD.IADD R11, R6, 0x1, -R10 ;  /* 0x00000001060b7824 */ /* 0x000fe200078e0a0a */
[----:B------:R-:W-:Y:S01]  /*52b0*/  FSEL R164, R24, -INF , !P4 ;  /* 0xff80000018a47808 */ /* 0x000fe20006000000 */
[C---:B------:R-:W-:Y:S01]  /*52c0*/  IMAD.IADD R26, R6.reuse, 0x1, -R9 ;  /* 0x00000001061a7824 */ /* 0x040fe200078e0a09 */
[----:B------:R-:W-:Y:S01]  /*52d0*/  BAR.SYNC.DEFER_BLOCKING 0x0 ;  /* 0x0000000000007b1d */ /* 0x000fe20000010000 */
[----:B------:R-:W-:Y:S01]  /*52e0*/  ISETP.GE.AND P2, PT, R7, UR28, PT ;  /* 0x0000001c07007c0c */ /* 0x000fe2000bf46270 */
[----:B------:R-:W-:Y:S01]  /*52f0*/  IMAD.IADD R24, R6, 0x1, -R8 ;  /* 0x0000000106187824 */ /* 0x000fe200078e0a08 */
[----:B------:R-:W-:-:S02]  /*5300*/  IABS R2, R21 ;  /* 0x0000001500027213 */ /* 0x000fc40000000000 */
[----:B------:R-:W-:Y:S02]  /*5310*/  ISETP.GE.AND P4, PT, R9, UR28, PT ;  /* 0x0000001c09007c0c */ /* 0x000fe4000bf86270 */
[----:B------:R-:W-:Y:S02]  /*5320*/  IABS R7, R23 ;  /* 0x0000001700077213 */ /* 0x000fe40000000000 */
[----:B------:R-:W-:Y:S02]  /*5330*/  FSEL R140, R33, -INF , !P3 ;  /* 0xff800000218c7808 */ /* 0x000fe40005800000 */
[----:B------:R-:W-:Y:S02]  /*5340*/  IABS R6, R13 ;  /* 0x0000000d00067213 */ /* 0x000fe40000000000 */
[----:B------:R-:W-:Y:S02]  /*5350*/  IABS R9, R25 ;  /* 0x0000001900097213 */ /* 0x000fe40000000000 */
[----:B------:R-:W-:Y:S01]  /*5360*/  ISETP.GE.AND P3, PT, R8, UR28, PT ;  /* 0x0000001c08007c0c */ /* 0x000fe2000bf66270 */
[----:B------:R-:W-:Y:S01]  /*5370*/  IMAD.MOV.U32 R8, RZ, RZ, R3 ;  /* 0x000000ffff087224 */ /* 0x000fe200078e0003 */
[----:B------:R-:W-:Y:S01]  /*5380*/  FSEL R88, R35, -INF , !P5 ;  /* 0xff80000023587808 */ /* 0x000fe20006800000 */
[----:B------:R-:W-:Y:S01]  /*5390*/  IMAD.MOV.U32 R3, RZ, RZ, R2 ;  /* 0x000000ffff037224 */ /* 0x000fe200078e0002 */
[----:B------:R-:W-:Y:S01]  /*53a0*/  ISETP.GE.AND P5, PT, R10, UR28, PT ;  /* 0x0000001c0a007c0c */ /* 0x000fe2000bfa6270 */
[----:B------:R-:W-:Y:S01]  /*53b0*/  IMAD.MOV.U32 R2, RZ, RZ, R7 ;  /* 0x000000ffff027224 */ /* 0x000fe200078e0007 */
[----:B------:R-:W-:Y:S01]  /*53c0*/  MOV R10, R6 ;  /* 0x00000006000a7202 */ /* 0x000fe20000000f00 */
[----:B------:R-:W-:Y:S01]  /*53d0*/  IMAD.MOV.U32 R6, RZ, RZ, R9 ;  /* 0x000000ffff067224 */ /* 0x000fe200078e0009 */
[----:B------:R-:W-:-:S02]  /*53e0*/  I2FP.F32.S32 R7, R3 ;  /* 0x0000000300077245 */ /* 0x000fc40000201400 */
[----:B------:R-:W-:Y:S02]  /*53f0*/  I2FP.F32.S32 R3, R2 ;  /* 0x0000000200037245 */ /* 0x000fe40000201400 */
[----:B------:R-:W-:Y:S01]  /*5400*/  I2FP.F32.S32 R2, R6 ;  /* 0x0000000600027245 */ /* 0x000fe20000201400 */
[----:B------:R-:W-:Y:S01]  /*5410*/  FFMA.FTZ R23, R7, -UR5, R73 ;  /* 0x8000000507177c23 */ /* 0x000fe20008010049 */
[----:B------:R-:W-:Y:S01]  /*5420*/  I2FP.F32.S32 R8, R8 ;  /* 0x0000000800087245 */ /* 0x000fe20000201400 */
[----:B------:R-:W-:Y:S01]  /*5430*/  FFMA.FTZ R21, R3, -UR5, R44 ;  /* 0x8000000503157c23 */ /* 0x000fe2000801002c */
[----:B------:R-:W-:Y:S01]  /*5440*/  IABS R3, R28 ;  /* 0x0000001c00037213 */ /* 0x000fe20000000000 */
[----:B------:R-:W-:Y:S01]  /*5450*/  FFMA.FTZ R15, R2, -UR5, R45 ;  /* 0x80000005020f7c23 */ /* 0x000fe2000801002d */
[----:B------:R-:W-:Y:S01]  /*5460*/  I2FP.F32.S32 R10, R10 ;  /* 0x0000000a000a7245 */ /* 0x000fe20000201400 */
[----:B------:R-:W-:Y:S01]  /*5470*/  FFMA.FTZ R25, R8, -UR5, R72 ;  /* 0x8000000508197c23 */ /* 0x000fe20008010048 */
[----:B------:R-:W-:Y:S01]  /*5480*/  IABS R2, R27 ;  /* 0x0000001b00027213 */ /* 0x000fe20000000000 */
[----:B------:R-:W-:Y:S01]  /*5490*/  IMAD.MOV.U32 R8, RZ, RZ, R3 ;  /* 0x000000ffff087224 */ /* 0x000fe200078e0003 */
[----:B------:R-:W-:Y:S01]  /*54a0*/  IABS R6, R29 ;  /* 0x0000001d00067213 */ /* 0x000fe20000000000 */
[----:B------:R-:W-:Y:S01]  /*54b0*/  FFMA.FTZ R14, R10, -UR5, R69 ;  /* 0x800000050a0e7c23 */ /* 0x000fe20008010045 */
[----:B------:R-:W-:Y:S01]  /*54c0*/  IABS R7, R12 ;  /* 0x0000000c00077213 */ /* 0x000fe20000000000 */
[----:B------:R-:W-:Y:S01]  /*54d0*/  IMAD.MOV.U32 R3, RZ, RZ, R2 ;  /* 0x000000ffff037224 */ /* 0x000fe200078e0002 */
[----:B------:R-:W-:Y:S01]  /*54e0*/  IABS R9, R11 ;  /* 0x0000000b00097213 */ /* 0x000fe20000000000 */
[----:B------:R-:W-:Y:S01]  /*54f0*/  IMAD.MOV.U32 R10, RZ, RZ, R6 ;  /* 0x000000ffff0a7224 */ /* 0x000fe200078e0006 */
        /* <DEDUP_REMOVED lines=14> */
[----:B------:R-:W-:-:S02]  /*55e0*/  IABS R2, R22 ;  /* 0x0000001600027213 */ /* 0x000fc40000000000 */
[----:B------:R-:W-:Y:S02]  /*55f0*/  IABS R7, R20 ;  /* 0x0000001400077213 */ /* 0x000fe40000000000 */
[----:B------:R-:W-:Y:S01]  /*5600*/  MOV R8, R6 ;  /* 0x0000000600087202 */ /* 0x000fe20000000f00 */
[----:B------:R-:W-:Y:S01]  /*5610*/  IMAD.MOV.U32 R6, RZ, RZ, R3 ;  /* 0x000000ffff067224 */ /* 0x000fe200078e0003 */
[----:B------:R-:W-:Y:S01]  /*5620*/  FSEL R215, R14, -INF , !P0 ;  /* 0xff8000000ed77808 */ /* 0x000fe20004000000 */
[----:B------:R-:W-:Y:S01]  /*5630*/  IMAD.MOV.U32 R3, RZ, RZ, R2 ;  /* 0x000000ffff037224 */ /* 0x000fe200078e0002 */
[----:B------:R-:W-:Y:S01]  /*5640*/  FSEL R247, R9, -INF , !P0 ;  /* 0xff80000009f77808 */ /* 0x000fe20004000000 */
[----:B------:R-:W-:Y:S01]  /*5650*/  IMAD.MOV.U32 R2, RZ, RZ, R7 ;  /* 0x000000ffff027224 */ /* 0x000fe200078e0007 */
[----:B------:R-:W-:Y:S02]  /*5660*/  FSEL R7, R15, -INF , !P3 ;  /* 0xff8000000f077808 */ /* 0x000fe40005800000 */
[----:B------:R-:W-:-:S02]  /*5670*/  I2FP.F32.S32 R3, R3 ;  /* 0x0000000300037245 */ /* 0x000fc40000201400 */
[----:B------:R-:W-:Y:S01]  /*5680*/  I2FP.F32.S32 R2, R2 ;  /* 0x0000000200027245 */ /* 0x000fe20000201400 */
[----:B------:R1:W-:Y:S01]  /*5690*/  STL [R1+0x34], R7 ;  /* 0x0000340701007387 */ /* 0x0003e20000100800 */
[----:B------:R-:W-:Y:S01]  /*56a0*/  PLOP3.LUT P0, PT, PT, PT, UP0, 0x80, 0x0 ;  /* 0x000000000000781c */ /* 0x000fe20003f0f008 */
[----:B------:R-:W-:Y:S01]  /*56b0*/  FFMA.FTZ R3, R3, -UR5, R18 ;  /* 0x8000000503037c23 */ /* 0x000fe20008010012 */
[----:B------:R-:W-:Y:S01]  /*56c0*/  I2FP.F32.S32 R8, R8 ;  /* 0x0000000800087245 */ /* 0x000fe20000201400 */
[----:B------:R-:W-:Y:S01]  /*56d0*/  FFMA.FTZ R2, R2, -UR5, R19 ;  /* 0x8000000502027c23 */ /* 0x000fe20008010013 */
[----:B------:R-:W-:Y:S02]  /*56e0*/  I2FP.F32.S32 R6, R6 ;  /* 0x0000000600067245 */ /* 0x000fe40000201400 */
[----:B------:R-:W-:Y:S01]  /*56f0*/  FSEL R3, R3, -INF , !P2 ;  /* 0xff80000003037808 */ /* 0x000fe20005000000 */
[----:B------:R-:W-:Y:S01]  /*5700*/  FFMA.FTZ R8, R8, -UR5, R46 ;  /* 0x8000000508087c23 */ /* 0x000fe2000801002e */
[----:B------:R-:W-:Y:S01]  /*5710*/  FSEL R2, R2, -INF , !P1 ;  /* 0xff80000002027808 */ /* 0x000fe20004800000 */
[----:B------:R-:W-:Y:S01]  /*5720*/  FFMA.FTZ R6, R6, -UR5, R47 ;  /* 0x8000000506067c23 */ /* 0x000fe2000801002f */
[----:B------:R-:W-:Y:S01]  /*5730*/  FSEL R244, R25, -INF , !P6 ;  /* 0xff80000019f47808 */ /* 0x000fe20007000000 */
[----:B------:R1:W-:Y:S01]  /*5740*/  STL [R1+0x3c], R3 ;  /* 0x00003c0301007387 */ /* 0x0003e20000100800 */
[----:B------:R-:W-:-:S02]  /*5750*/  FSEL R250, R11, -INF , !P6 ;  /* 0xff8000000bfa7808 */ /* 0x000fc40007000000 */
[----:B------:R-:W-:Y:S01]  /*5760*/  FSEL R246, R23, -INF , !P5 ;  /* 0xff80000017f67808 */ /* 0x000fe20006800000 */
[----:B------:R1:W-:Y:S01]  /*5770*/  STL [R1+0x38], R2 ;  /* 0x0000380201007387 */ /* 0x0003e20000100800 */
[----:B------:R-:W-:Y:S02]  /*5780*/  FSEL R251, R10, -INF , !P5 ;  /* 0xff8000000afb7808 */ /* 0x000fe40006800000 */
[----:B------:R-:W-:Y:S02]  /*5790*/  FSEL R179, R21, -INF , !P4 ;  /* 0xff80000015b37808 */ /* 0x000fe40006000000 */
[----:B------:R-:W-:Y:S02]  /*57a0*/  FSEL R216, R8, -INF , !P4 ;  /* 0xff80000008d87808 */ /* 0x000fe40006000000 */
[----:B------:R-:W-:Y:S02]  /*57b0*/  FSEL R220, R6, -INF , !P3 ;  /* 0xff80000006dc7808 */ /* 0x000fe40005800000 */
[----:B------:R-:W-:-:S02]  /*57c0*/  FSEL R186, R13, -INF , !P2 ;  /* 0xff8000000dba7808 */ /* 0x000fc40005000000 */
        /* <DEDUP_REMOVED lines=149> */
.L_x_853:
[----:B------:R-:W-:Y:S05]  /*6120*/  BSYNC B0 ;  /* 0x0000000000007941 */ /* 0x000fea0003800000 */
.L_x_852:
[----:B------:R-:W0:Y:S02]  /*6130*/  LDGDEPBAR ;  /* 0x00000000000079af */ /* 0x000e240000000000 */
.L_x_851:
[----:B------:R-:W-:Y:S01]  /*6140*/  STL [R1+0x8c], R204 ;  /* 0x00008ccc01007387 */ /* 0x000fe20000100800 */
[----:B-1----:R-:W-:Y:S01]  /*6150*/  FMNMX.FTZ R2, R38, R39, !PT ;  /* 0x0000002726027209 */ /* 0x002fe20007810000 */
[----:B------:R-:W-:Y:S01]  /*6160*/  IMAD.U32 R6, RZ, RZ, UR17 ;  /* 0x00000011ff067e24 */ /* 0x000fe2000f8e00ff */
[----:B------:R-:W-:Y:S01]  /*6170*/  USHF.L.U32 UR30, UR10, 0x1, URZ ;  /* 0x000000010a1e7899 */ /* 0x000fe2000800063f */
[----:B------:R-:W-:Y:S01]  /*6180*/  STL [R1+0x88], R203 ;  /* 0x000088cb01007387 */ /* 0x000fe20000100800 */
[----:B------:R-:W-:Y:S01]  /*6190*/  UIADD3 UR6, UR33, -0x4498517b, URZ ;  /* 0xbb67ae8521067890 */ /* 0x000fe2000fffe03f */
[----:B------:R-:W-:Y:S01]  /*61a0*/  IMAD.WIDE.U32 R62, R103, -0x2daee0ad, RZ ;  /* 0xd2511f53673e7825 */ /* 0x000fe200078e00ff */
[----:B------:R-:W-:Y:S01]  /*61b0*/  UIADD3 UR20, UR32, -0x61c88647, URZ ;  /* 0x9e3779b920147890 */ /* 0x000fe2000fffe03f */
[----:B------:R-:W-:Y:S01]  /*61c0*/  STL [R1+0x84], R202 ;  /* 0x000084ca01007387 */ /* 0x000fe20000100800 */
[----:B------:R-:W-:Y:S01]  /*61d0*/  UIADD3 UR15, UR32, 0x3c6ef372, URZ ;  /* 0x3c6ef372200f7890 */ /* 0x000fe2000fffe03f */
[----:B------:R-:W-:-:S02]  /*61e0*/  ULDC UR29, c[0x0][0x2ec] ;  /* 0x0000bb00001d7ab9 */ /* 0x000fc40000000800 */
[----:B------:R-:W-:Y:S04]  /*61f0*/  STL [R1+0x80], R201 ;  /* 0x000080c901007387 */ /* 0x000fe80000100800 */
[----:B------:R-:W-:Y:S04]  /*6200*/  STL [R1+0x7c], R200 ;  /* 0x00007cc801007387 */ /* 0x000fe80000100800 */
[----:B------:R-:W-:Y:S04]  /*6210*/  STL [R1+0x78], R199 ;  /* 0x000078c701007387 */ /* 0x000fe80000100800 */
[----:B------:R1:W-:Y:S04]  /*6220*/  STL [R1+0x74], R198 ;  /* 0x000074c601007387 */ /* 0x0003e80000100800 */
[----:B-1----:R-:W2:Y:S04]  /*6230*/  LDL.LU R198, [R1+0x34] ;  /* 0x0000340001c67983 */ /* 0x002ea80000300800 */
[----:B------:R-:W-:Y:S04]  /*6240*/  STL [R1+0x70], R197 ;  /* 0x000070c501007387 */ /* 0x000fe80000100800 */
[----:B------:R-:W-:Y:S04]  /*6250*/  STL [R1+0x6c], R196 ;  /* 0x00006cc401007387 */ /* 0x000fe80000100800 */
[----:B------:R-:W-:Y:S04]  /*6260*/  STL [R1+0x68], R195 ;  /* 0x000068c301007387 */ /* 0x000fe80000100800 */
[----:B------:R-:W-:Y:S04]  /*6270*/  STL [R1+0x64], R194 ;  /* 0x000064c201007387 */ /* 0x000fe80000100800 */
[----:B------:R-:W-:Y:S04]  /*6280*/  STL [R1+0x60], R193 ;  /* 0x000060c101007387 */ /* 0x000fe80000100800 */
[----:B------:R1:W-:Y:S04]  /*6290*/  STL [R1+0x5c], R192 ;  /* 0x00005cc001007387 */ /* 0x0003e80000100800 */
[----:B-1----:R-:W4:Y:S04]  /*62a0*/  LDL.LU R192, [R1+0x3c] ;  /* 0x00003c0001c07983 */ /* 0x002f280000300800 */
[----:B------:R1:W-:Y:S04]  /*62b0*/  STL [R1+0x58], R155 ;  /* 0x0000589b01007387 */ /* 0x0003e80000100800 */
[----:B-1----:R-:W4:Y:S01]  /*62c0*/  LDL.LU R155, [R1+0x38] ;  /* 0x00003800019b7983 */ /* 0x002f220000300800 */
[----:B------:R-:W-:Y:S01]  /*62d0*/  FMNMX.FTZ R2, R36, R2, !PT ;  /* 0x0000000224027209 */ /* 0x000fe20007810000 */
[----:B------:R-:W-:Y:S01]  /*62e0*/  IMAD R7, R6, 0x4, R51 ;  /* 0x0000000406077824 */ /* 0x000fe200078e0233 */
[----:B------:R-:W-:Y:S01]  /*62f0*/  UIADD3 UR14, UR33, 0x76cf5d0a, URZ ;  /* 0x76cf5d0a210e7890 */ /* 0x000fe2000fffe03f */
[----:B------:R-:W-:Y:S01]  /*6300*/  LEA R188, R5, UR4, 0x1 ;  /* 0x0000000405bc7c11 */ /* 0x000fe2000f8e08ff */
[----:B------:R-:W-:Y:S01]  /*6310*/  UIADD3 UR8, UR33, 0x32370b8f, URZ ;  /* 0x32370b8f21087890 */ /* 0x000fe2000fffe03f */
[----:B------:R-:W-:Y:S01]  /*6320*/  FMNMX.FTZ R2, R37, R2, !PT ;  /* 0x0000000225027209 */ /* 0x000fe20007810000 */
[----:B------:R-:W-:Y:S01]  /*6330*/  IMAD.WIDE.U32 R58, R7, -0x326172a9, RZ ;  /* 0xcd9e8d57073a7825 */ /* 0x000fe200078e00ff */
[----:B------:R-:W-:Y:S01]  /*6340*/  STL [R1+0x40], R7 ;  /* 0x0000400701007387 */ /* 0x000fe20000100800 */
[----:B------:R-:W-:Y:S01]  /*6350*/  UIADD3 UR9, UR32, -0x255992d5, URZ ;  /* 0xdaa66d2b20097890 */ /* 0x000fe2000fffe03f */
[----:B------:R-:W-:Y:S01]  /*6360*/  FMNMX.FTZ R2, R88, R2, !PT ;  /* 0x0000000258027209 */ /* 0x000fe20007810000 */
[----:B------:R-:W-:Y:S01]  /*6370*/  UIADD3 UR7, UR32, 0x78dde6e4, URZ ;  /* 0x78dde6e420077890 */ /* 0x000fe2000fffe03f */
[--C-:B------:R-:W-:Y:S01]  /*6380*/  IMAD R189, R4, 0x2, R188.reuse ;  /* 0x0000000204bd7824 */ /* 0x100fe200078e02bc */
[----:B------:R-:W-:Y:S01]  /*6390*/  UIADD3 UR10, UR33, -0x56f99767, URZ ;  /* 0xa9066899210a7890 */ /* 0x000fe2000fffe03f */
[----:B------:R-:W-:Y:S01]  /*63a0*/  FMNMX.FTZ R2, R89, R2, !PT ;  /* 0x0000000259027209 */ /* 0x000fe20007810000 */
[----:B------:R-:W-:Y:S01]  /*63b0*/  UIADD3 UR25, UR32, -0x4ab325aa, URZ ;  /* 0xb54cda5620197890 */ /* 0x000fe2000fffe03f */
[----:B------:R-:W-:Y:S01]  /*63c0*/  MOV R5, UR12 ;  /* 0x0000000c00057c02 */ /* 0x000fe20008000f00 */
[----:B------:R-:W-:Y:S01]  /*63d0*/  LDSM.16.MT88.4 R20, [R189+0x12000] ;  /* 0x01200000bd14783b */ /* 0x000fe20000004200 */
[----:B------:R-:W-:Y:S01]  /*63e0*/  FMNMX.FTZ R3, R140, R2, !PT ;  /* 0x000000028c037209 */ /* 0x000fe20007810000 */
[C---:B------:R-:W-:Y:S01]  /*63f0*/  IMAD R191, R0.reuse, 0x2, R188 ;  /* 0x0000000200bf7824 */ /* 0x040fe200078e02bc */
[----:B------:R-:W-:Y:S01]  /*6400*/  FMNMX.FTZ R2, R41, R52, !PT ;  /* 0x0000003429027209 */ /* 0x000fe20007810000 */
[----:B------:R-:W-:Y:S01]  /*6410*/  IMAD R190, R0, 0x2, R189 ;  /* 0x0000000200be7824 */ /* 0x000fe200078e02bd */
[----:B------:R-:W-:Y:S01]  /*6420*/  FMNMX.FTZ R3, R141, R3, !PT ;  /* 0x000000038d037209 */ /* 0x000fe20007810000 */
[----:B---3--:R-:W-:Y:S01]  /*6430*/  LDSM.16.MT88.4 R16, [R188+0x14000] ;  /* 0x01400000bc10783b */ /* 0x008fe20000004200 */
[----:B------:R-:W-:Y:S01]  /*6440*/  FMNMX.FTZ R2, R40, R2, !PT ;  /* 0x0000000228027209 */ /* 0x000fe20007810000 */
[----:B------:R-:W-:Y:S01]  /*6450*/  UIADD3 UR13, UR32, 0x1715609d, URZ ;  /* 0x1715609d200d7890 */ /* 0x000fe2000fffe03f */
[----:B------:R-:W-:Y:S01]  /*6460*/  FMNMX.FTZ R152, R252, R3, !PT ;  /* 0x00000003fc987209 */ /* 0x000fe20007810000 */
[----:B------:R-:W-:Y:S01]  /*6470*/  LDSM.16.MT88.4 R44, [R189+0x10000] ;  /* 0x01000000bd2c783b */ /* 0x000fe20000004200 */
        /* <DEDUP_REMOVED lines=11> */
[----:B------:R-:W-:-:S04]  /*6530*/  FMNMX.FTZ R2, R154, R2, !PT ;  /* 0x000000029a027209 */ /* 0x000fc80007810000 */
[----:B------:R-:W-:-:S04]  /*6540*/  FMNMX.FTZ R2, R176, R2, !PT ;  /* 0x00000002b0027209 */ /* 0x000fc80007810000 */
[----:B------:R-:W-:-:S04]  /*6550*/  FMNMX.FTZ R2, R247, R2, !PT ;  /* 0x00000002f7027209 */ /* 0x000fc80007810000 */
[----:B------:R-:W-:-:S04]  /*6560*/  FMNMX.FTZ R2, R250, R2, !PT ;  /* 0x00000002fa027209 */ /* 0x000fc80007810000 */
[----:B------:R-:W-:-:S04]  /*6570*/  FMNMX.FTZ R2, R251, R2, !PT ;  /* 0x00000002fb027209 */ /* 0x000fc80007810000 */
[----:B------:R-:W-:-:S04]  /*6580*/  FMNMX.FTZ R2, R216, R2, !PT ;  /* 0x00000002d8027209 */ /* 0x000fc80007810000 */
[----:B------:R-:W-:Y:S02]  /*6590*/  FMNMX.FTZ R2, R220, R2, !PT ;  /* 0x00000002dc027209 */ /* 0x000fe40007810000 */
[----:B--2---:R-:W-:-:S04]  /*65a0*/  FMNMX.FTZ R152, R198, R152, !PT ;  /* 0x00000098c6987209 */ /* 0x004fc80007810000 */
[----:B------:R-:W-:-:S04]  /*65b0*/  FMNMX.FTZ R152, R186, R152, !PT ;  /* 0x00000098ba987209 */ /* 0x000fc80007810000 */
[----:B------:R-:W-:-:S05]  /*65c0*/  FMNMX.FTZ R152, R219, R152, !PT ;  /* 0x00000098db987209 */ /* 0x000fca0007810000 */
[----:B------:R-:W1:Y:S02]  /*65d0*/  SHFL.BFLY PT, R3, R152, 0x2, 0x1f ;  /* 0x0c401f0098037f89 */ /* 0x000e6400000e0000 */
[----:B-1----:R-:W-:Y:S02]  /*65e0*/  FMNMX.FTZ R152, R152, R3, !PT ;  /* 0x0000000398987209 */ /* 0x002fe40007810000 */
[----:B------:R-:W-:-:S03]  /*65f0*/  LOP3.LUT R3, R101, UR32, RZ, 0x3c, !PT ;  /* 0x0000002065037c12 */ /* 0x000fc6000f8e3cff */
[----:B------:R-:W1:Y:S01]  /*6600*/  SHFL.BFLY PT, R9, R152, 0x1, 0x1f ;  /* 0x0c201f0098097f89 */ /* 0x000e6200000e0000 */
[----:B------:R-:W-:-:S03]  /*6610*/  LOP3.LUT R6, R59, R3, RZ, 0x3c, !PT ;  /* 0x000000033b067212 */ /* 0x000fc600078e3cff */
[----:B------:R2:W-:Y:S02]  /*6620*/  STL [R1+0x44], R3 ;  /* 0x0000440301007387 */ /* 0x0005e40000100800 */
[----:B------:R-:W-:Y:S01]  /*6630*/  IMAD.WIDE.U32 R60, R6, -0x2daee0ad, RZ ;  /* 0xd2511f53063c7825 */ /* 0x000fe200078e00ff */
[----:B----4-:R-:W-:-:S04]  /*6640*/  FMNMX.FTZ R2, R192, R2, !PT ;  /* 0x00000002c0027209 */ /* 0x010fc80007810000 */
[----:B------:R-:W-:Y:S01]  /*6650*/  LOP3.LUT R8, R61, UR6, R62, 0x96, !PT ;  /* 0x000000063d087c12 */ /* 0x000fe2000f8e963e */
[----:B------:R-:W-:-:S04]  /*6660*/  UIADD3 UR6, UR33, -0x126145ec, URZ ;  /* 0xed9eba1421067890 */ /* 0x000fc8000fffe03f */
[----:B------:R-:W-:Y:S01]  /*6670*/  IMAD.WIDE.U32 R56, R8, -0x326172a9, RZ ;  /* 0xcd9e8d5708387825 */ /* 0x000fe200078e00ff */
[----:B-1----:R-:W-:-:S04]  /*6680*/  FMNMX.FTZ R152, R152, R9, !PT ;  /* 0x0000000998987209 */ /* 0x002fc80007810000 */
[C---:B------:R-:W-:Y:S01]  /*6690*/  FSETP.NEU.FTZ.AND P1, PT, R152.reuse, -INF , PT ;  /* 0xff8000009800780b */ /* 0x040fe20003f3d000 */
[----:B--2---:R-:W-:Y:S02]  /*66a0*/  IMAD.U32 R3, RZ, RZ, UR30 ;  /* 0x0000001eff037e24 */ /* 0x004fe4000f8e00ff */
[----:B------:R-:W-:Y:S01]  /*66b0*/  FMUL.FTZ R13, R152, UR29 ;  /* 0x0000001d980d7c20 */ /* 0x000fe20008410000 */
[----:B------:R-:W-:Y:S02]  /*66c0*/  UIADD3 UR30, UR30, 0x1, URZ ;  /* 0x000000011e1e7890 */ /* 0x000fe4000fffe03f */
[----:B------:R-:W-:Y:S02]  /*66d0*/  LOP3.LUT R3, R63, UR33, R3, 0x96, !PT ;  /* 0x000000213f037c12 */ /* 0x000fe4000f8e9603 */
[----:B------:R-:W-:Y:S02]  /*66e0*/  FMNMX.FTZ R2, R155, R2, !PT ;  /* 0x000000029b027209 */ /* 0x000fe40007810000 */
[----:B------:R-:W-:Y:S01]  /*66f0*/  FSEL R13, R13, RZ, P1 ;  /* 0x000000ff0d0d7208 */ /* 0x000fe20000800000 */
[----:B------:R-:W-:-:S02]  /*6700*/  IMAD.WIDE.U32 R6, R3, -0x326172a9, RZ ;  /* 0xcd9e8d5703067825 */ /* 0x000fc400078e00ff */
[----:B------:R-:W1:Y:S01]  /*6710*/  SHFL.BFLY PT, R10, R2, 0x2, 0x1f ;  /* 0x0c401f00020a7f89 */ /* 0x000e6200000e0000 */
[----:B------:R-:W-:-:S05]  /*6720*/  LOP3.LUT R8, R57, UR15, R6, 0x96, !PT ;  /* 0x0000000f39087c12 */ /* 0x000fca000f8e9606 */
[----:B------:R-:W-:Y:S01]  /*6730*/  IMAD.WIDE.U32 R8, R8, -0x2daee0ad, RZ ;  /* 0xd2511f5308087825 */ /* 0x000fe200078e00ff */
[----:B-1----:R-:W-:Y:S02]  /*6740*/  FMNMX.FTZ R10, R2, R10, !PT ;  /* 0x0000000a020a7209 */ /* 0x002fe40007810000 */
[----:B------:R-:W-:Y:S01]  /*6750*/  LOP3.LUT R2, R7, UR20, R58, 0x96, !PT ;  /* 0x0000001407027c12 */ /* 0x000fe2000f8e963a */
[----:B------:R-:W-:Y:S02]  /*6760*/  FFMA.FTZ R7, R38, UR29, -R13 ;  /* 0x0000001d26077c23 */ /* 0x000fe4000801080d */
[----:B------:R-:W1:Y:S02]  /*6770*/  SHFL.BFLY PT, R11, R10, 0x1, 0x1f ;  /* 0x0c201f000a0b7f89 */ /* 0x000e6400000e0000 */
[----:B------:R-:W-:Y:S01]  /*6780*/  IMAD.WIDE.U32 R2, R2, -0x2daee0ad, RZ ;  /* 0xd2511f5302027825 */ /* 0x000fe200078e00ff */
[----:B------:R2:W-:Y:S04]  /*6790*/  MUFU.EX2 R202, R7 ;  /* 0x0000000700ca7308 */ /* 0x0005e80000000800 */
[----:B------:R-:W-:-:S02]  /*67a0*/  LOP3.LUT R3, R3, UR14, R60, 0x96, !PT ;  /* 0x0000000e03037c12 */ /* 0x000fc4000f8e963c */
[----:B------:R-:W-:-:S03]  /*67b0*/  LOP3.LUT R6, R9, UR8, R2, 0x96, !PT ;  /* 0x0000000809067c12 */ /* 0x000fc6000f8e9602 */
[----:B------:R-:W-:-:S04]  /*67c0*/  IMAD.WIDE.U32 R2, R3, -0x326172a9, RZ ;  /* 0xcd9e8d5703027825 */ /* 0x000fc800078e00ff */
[----:B------:R-:W-:Y:S01]  /*67d0*/  IMAD.WIDE.U32 R48, R6, -0x326172a9, RZ ;  /* 0xcd9e8d5706307825 */ /* 0x000fe200078e00ff */
[----:B------:R-:W-:-:S03]  /*67e0*/  LOP3.LUT R6, R3, UR9, R56, 0x96, !PT ;  /* 0x0000000903067c12 */ /* 0x000fc6000f8e9638 */
[----:B------:R-:W-:Y:S01]  /*67f0*/  FFMA.FTZ R3, R39, UR29, -R13 ;  /* 0x0000001d27037c23 */ /* 0x000fe2000801080d */
[----:B------:R-:W-:Y:S01]  /*6800*/  LOP3.LUT R2, R49, UR7, R2, 0x96, !PT ;  /* 0x0000000731027c12 */ /* 0x000fe2000f8e9602 */
[----:B--2---:R-:W-:Y:S02]  /*6810*/  IMAD.WIDE.U32 R6, R6, -0x2daee0ad, RZ ;  /* 0xd2511f5306067825 */ /* 0x004fe400078e00ff */
[----:B------:R1:W-:Y:S02]  /*6820*/  MUFU.EX2 R178, R3 ;  /* 0x0000000300b27308 */ /* 0x0003e40000000800 */
[----:B------:R-:W-:-:S04]  /*6830*/  IMAD.WIDE.U32 R50, R2, -0x2daee0ad, RZ ;  /* 0xd2511f5302327825 */ /* 0x000fc800078e00ff */
[----:B------:R-:W-:Y:S01]  /*6840*/  FFMA.FTZ R2, R36, UR29, -R13 ;  /* 0x0000001d24027c23 */ /* 0x000fe2000801080d */
[----:B------:R-:W-:Y:S02]  /*6850*/  LOP3.LUT R8, R7, UR6, R8, 0x96, !PT ;  /* 0x0000000607087c12 */ /* 0x000fe4000f8e9608 */
[----:B------:R-:W-:Y:S01]  /*6860*/  LOP3.LUT R6, R51, UR10, R6, 0x96, !PT ;  /* 0x0000000a33067c12 */ /* 0x000fe2000f8e9606 */
[----:B------:R2:W-:Y:S02]  /*6870*/  MUFU.EX2 R199, R2 ;  /* 0x0000000200c77308 */ /* 0x0005e40000000800 */
[----:B------:R-:W-:-:S04]  /*6880*/  IMAD.WIDE.U32 R14, R8, -0x326172a9, RZ ;  /* 0xcd9e8d57080e7825 */ /* 0x000fc800078e00ff */
[----:B------:R-:W-:Y:S01]  /*6890*/  IMAD.WIDE.U32 R6, R6, -0x326172a9, RZ ;  /* 0xcd9e8d5706067825 */ /* 0x000fe200078e00ff */
[----:B-1----:R-:W-:Y:S02]  /*68a0*/  FMNMX.FTZ R3, R10, R11, !PT ;  /* 0x0000000b0a037209 */ /* 0x002fe40007810000 */
[----:B------:R-:W-:Y:S02]  /*68b0*/  LOP3.LUT R10, R6, 0xff, RZ, 0xc0, !PT ;  /* 0x000000ff060a7812 */ /* 0x000fe400078ec0ff */
[C---:B------:R-:W-:Y:S01]  /*68c0*/  FSETP.NEU.FTZ.AND P1, PT, R3.reuse, -INF , PT ;  /* 0xff8000000300780b */ /* 0x040fe20003f3d000 */
[----:B------:R-:W-:Y:S01]  /*68d0*/  FMUL.FTZ R12, R3, UR29 ;  /* 0x0000001d030c7c20 */ /* 0x000fe20008410000 */
[--C-:B------:R-:W-:Y:S02]  /*68e0*/  SHF.R.U32.HI R8, RZ, 0x10, R6.reuse ;  /* 0x00000010ff087819 */ /* 0x100fe40000011606 */
[----:B------:R-:W-:Y:S01]  /*68f0*/  SHF.R.U32.HI R11, RZ, 0x18, R6 ;  /* 0x00000018ff0b7819 */ /* 0x000fe20000011606 */
[----:B--2---:R-:W-:Y:S01]  /*6900*/  FFMA.FTZ R2, R37, UR29, -R13 ;  /* 0x0000001d25027c23 */ /* 0x004fe2000801080d */
[----:B------:R-:W-:Y:S01]  /*6910*/  FSEL R12, R12, RZ, P1 ;  /* 0x000000ff0c0c7208 */ /* 0x000fe20000800000 */
[----:B------:R-:W1:Y:S01]  /*6920*/  LDSM.16.MT88.4 R36, [R188+0x10000] ;  /* 0x01000000bc24783b */ /* 0x000e620000004200 */
[----:B------:R-:W-:Y:S01]  /*6930*/  LOP3.LUT R8, R8, 0xff, RZ, 0xc0, !PT ;  /* 0x000000ff08087812 */ /* 0x000fe200078ec0ff */
[----:B------:R2:W3:Y:S02]  /*6940*/  MUFU.EX2 R177, R2 ;  /* 0x0000000200b17308 */ /* 0x0004e40000000800 */
[--C-:B------:R-:W-:Y:S01]  /*6950*/  FFMA.FTZ R4, R30, UR29, -R12.reuse ;  /* 0x0000001d1e047c23 */ /* 0x100fe2000801080c */
[----:B------:R-:W-:Y:S01]  /*6960*/  FFMA.FTZ R9, R41, UR29, -R12 ;  /* 0x0000001d29097c23 */ /* 0x000fe2000801080c */
[----:B------:R-:W-:Y:S01]  /*6970*/  PRMT R8, R8, 0x5410, R11 ;  /* 0x0000541008087816 */ /* 0x000fe2000000000b */
[----:B------:R-:W-:Y:S03]  /*6980*/  LDSM.16.MT88.4 R28, [R190+0x12000] ;  /* 0x01200000be1c783b */ /* 0x000fe60000004200 */
[----:B------:R4:W-:Y:S08]  /*6990*/  MUFU.EX2 R217, R4 ;  /* 0x0000000400d97308 */ /* 0x0009f00000000800 */
[----:B------:R-:W-:Y:S01]  /*69a0*/  MUFU.EX2 R201, R9 ;  /* 0x0000000900c97308 */ /* 0x000fe20000000800 */
[----:B--2---:R-:W-:-:S02]  /*69b0*/  LOP3.LUT R2, R6, 0xffff, RZ, 0xc0, !PT ;  /* 0x0000ffff06027812 */ /* 0x004fc400078ec0ff */
[----:B------:R-:W-:Y:S02]  /*69c0*/  LOP3.LUT R6, R7, UR25, R14, 0x96, !PT ;  /* 0x0000001907067c12 */ /* 0x000fe4000f8e960e */
[----:B------:R-:W-:Y:S02]  /*69d0*/  SHF.R.U32.HI R2, RZ, 0x8, R2 ;  /* 0x00000008ff027819 */ /* 0x000fe40000011602 */
[----:B------:R-:W-:Y:S02]  /*69e0*/  LOP3.LUT R0, R6, 0xffff, RZ, 0xc0, !PT ;  /* 0x0000ffff06007812 */ /* 0x000fe400078ec0ff */
[----:B------:R-:W-:Y:S01]  /*69f0*/  PRMT R10, R10, 0x5410, R2 ;  /* 0x000054100a0a7816 */ /* 0x000fe20000000002 */
[--C-:B------:R-:W-:Y:S01]  /*6a00*/  FFMA.FTZ R2, R40, UR29, -R12.reuse ;  /* 0x0000001d28027c23 */ /* 0x100fe2000801080c */
[----:B----4-:R-:W-:Y:S01]  /*6a10*/  FFMA.FTZ R4, R52, UR29, -R12 ;  /* 0x0000001d34047c23 */ /* 0x010fe2000801080c */
[----:B------:R-:W-:Y:S01]  /*6a20*/  LOP3.LUT R7, R6, 0xff, RZ, 0xc0, !PT ;  /* 0x000000ff06077812 */ /* 0x000fe200078ec0ff */
[----:B------:R-:W2:Y:S01]  /*6a30*/  LDSM.16.MT88.4 R52, [R190+0x10000] ;  /* 0x01000000be34783b */ /* 0x000ea20000004200 */
[----:B------:R4:W1:Y:S01]  /*6a40*/  MUFU.EX2 R200, R2 ;  /* 0x0000000200c87308 */ /* 0x0008620000000800 */
[----:B------:R-:W-:-:S02]  /*6a50*/  SHF.R.U32.HI R0, RZ, 0x8, R0 ;  /* 0x00000008ff007819 */ /* 0x000fc40000011600 */
[----:B------:R-:W-:Y:S02]  /*6a60*/  LDSM.16.MT88.4 R40, [R191+0x10000] ;  /* 0x01000000bf28783b */ /* 0x000fe40000004200 */
[----:B------:R-:W-:-:S03]  /*6a70*/  PRMT R7, R7, 0x5410, R0 ;  /* 0x0000541007077816 */ /* 0x000fc60000000000 */
[----:B------:R3:W1:Y:S01]  /*6a80*/  MUFU.EX2 R218, R4 ;  /* 0x0000000400da7308 */ /* 0x0006620000000800 */
[----:B----4-:R-:W-:Y:S02]  /*6a90*/  LEA R2, R5, UR12, 0x10 ;  /* 0x0000000c05027c11 */ /* 0x010fe4000f8e80ff */
[--C-:B------:R-:W-:Y:S02]  /*6aa0*/  SHF.R.U32.HI R5, RZ, 0x10, R6.reuse ;  /* 0x00000010ff057819 */ /* 0x100fe40000011606 */
[----:B------:R-:W-:Y:S02]  /*6ab0*/  SHF.R.U32.HI R6, RZ, 0x18, R6 ;  /* 0x00000018ff067819 */ /* 0x000fe40000011606 */
[----:B------:R-:W-:Y:S02]  /*6ac0*/  LOP3.LUT R5, R5, 0xff, RZ, 0xc0, !PT ;  /* 0x000000ff05057812 */ /* 0x000fe400078ec0ff */
[----:B------:R-:W-:Y:S02]  /*6ad0*/  HSET2.LE.AND R0, R10, R2, PT ;  /* 0x000000020a007233 */ /* 0x000fe40003803000 */
[----:B---3--:R-:W-:-:S02]  /*6ae0*/  F2FP.F16.F32.PACK_AB R4, R177, R199 ;  /* 0x000000c7b104723e */ /* 0x008fc400000000ff */
[----:B------:R-:W-:Y:S02]  /*6af0*/  PRMT R6, R5, 0x5410, R6 ;  /* 0x0000541005067816 */ /* 0x000fe40000000006 */
[----:B------:R-:W-:Y:S02]  /*6b00*/  LOP3.LUT R10, R0, R4, RZ, 0xc0, !PT ;  /* 0x00000004000a7212 */ /* 0x000fe400078ec0ff */
[--C-:B------:R-:W-:Y:S02]  /*6b10*/  HSET2.LE.AND R5, R7, R2.reuse, PT ;  /* 0x0000000207057233 */ /* 0x100fe40003803000 */
[--C-:B------:R-:W-:Y:S02]  /*6b20*/  HSET2.LE.AND R0, R8, R2.reuse, PT ;  /* 0x0000000208007233 */ /* 0x100fe40003803000 */
[----:B------:R-:W-:Y:S02]  /*6b30*/  HSET2.LE.AND R7, R6, R2, PT ;  /* 0x0000000206077233 */ /* 0x000fe40003803000 */
[----:B-1----:R-:W-:-:S02]  /*6b40*/  F2FP.F16.F32.PACK_AB R4, R217, R200 ;  /* 0x000000c8d904723e */ /* 0x002fc400000000ff */
[----:B------:R-:W-:Y:S02]  /*6b50*/  F2FP.F16.F32.PACK_AB R6, R178, R202 ;  /* 0x000000cab206723e */ /* 0x000fe400000000ff */
[----:B------:R-:W-:Y:S02]  /*6b60*/  F2FP.F16.F32.PACK_AB R9, R218, R201 ;  /* 0x000000c9da09723e */ /* 0x000fe400000000ff */
[----:B------:R-:W-:Y:S01]  /*6b70*/  LOP3.LUT R11, R0, R4, RZ, 0xc0, !PT ;  /* 0x00000004000b7212 */ /* 0x000fe200078ec0ff */
[--C-:B------:R-:W-:Y:S01]  /*6b80*/  FFMA.FTZ R0, R88, UR29, -R13.reuse ;  /* 0x0000001d58007c23 */ /* 0x100fe2000801080d */
[----:B------:R-:W-:Y:S02]  /*6b90*/  LOP3.LUT R8, R5, R6, RZ, 0xc0, !PT ;  /* 0x0000000605087212 */ /* 0x000fe400078ec0ff */
[----:B------:R-:W-:Y:S01]  /*6ba0*/  LOP3.LUT R9, R7, R9, RZ, 0xc0, !PT ;  /* 0x0000000907097212 */ /* 0x000fe200078ec0ff */
[----:B------:R1:W-:Y:S01]  /*6bb0*/  MUFU.EX2 R194, R0 ;  /* 0x0000000000c27308 */ /* 0x0003e20000000800 */
[----:B------:R-:W3:Y:S05]  /*6bc0*/  LDSM.16.MT88.4 R4, [R189+0x14000] ;  /* 0x01400000bd04783b */ /* 0x000eea0000004200 */
[C---:B------:R-:W-:Y:S06]  /*6bd0*/  HMMA.16816.F32 R132, R8.reuse, R36, RZ ;  /* 0x000000240884723c */ /* 0x040fec00000018ff */
[----:B------:R-:W-:Y:S01]  /*6be0*/  HMMA.16816.F32 R112, R8, R38, RZ ;  /* 0x000000260870723c */ /* 0x000fe200000018ff */
[----:B------:R-:W4:Y:S01]  /*6bf0*/  LDSM.16.MT88.4 R36, [R191+0x14000] ;  /* 0x01400000bf24783b */ /* 0x000f220000004200 */
[----:B-1----:R-:W-:-:S04]  /*6c00*/  FFMA.FTZ R0, R89, UR29, -R13 ;  /* 0x0000001d59007c23 */ /* 0x002fc8000801080d */
[C---:B------:R-:W-:Y:S01]  /*6c10*/  HMMA.16816.F32 R80, R8.reuse, R20, RZ ;  /* 0x000000140850723c */ /* 0x040fe200000018ff */
[----:B------:R1:W-:Y:S05]  /*6c20*/  MUFU.EX2 R196, R0 ;  /* 0x0000000000c47308 */ /* 0x0003ea0000000800 */
[C---:B------:R-:W-:Y:S01]  /*6c30*/  HMMA.16816.F32 R64, R8.reuse, R22, RZ ;  /* 0x000000160840723c */ /* 0x040fe200000018ff */
[----:B------:R-:W4:Y:S05]  /*6c40*/  LDSM.16.MT88.4 R20, [R190+0x14000] ;  /* 0x01400000be14783b */ /* 0x000f2a0000004200 */
[C---:B------:R-:W-:Y:S06]  /*6c50*/  HMMA.16816.F32 R116, R8.reuse, R16, RZ ;  /* 0x000000100874723c */ /* 0x040fec00000018ff */
[----:B------:R-:W-:Y:S01]  /*6c60*/  HMMA.16816.F32 R92, R8, R18, RZ ;  /* 0x00000012085c723c */ /* 0x000fe200000018ff */
[----:B------:R-:W4:Y:S01]  /*6c70*/  LDSM.16.MT88.4 R16, [R189+0x16000] ;  /* 0x01600000bd10783b */ /* 0x000f220000004200 */
[----:B-1----:R-:W-:-:S04]  /*6c80*/  FFMA.FTZ R0, R140, UR29, -R13 ;  /* 0x0000001d8c007c23 */ /* 0x002fc8000801080d */
[C---:B------:R-:W-:Y:S01]  /*6c90*/  HMMA.16816.F32 R84, R8.reuse, R44, RZ ;  /* 0x0000002c0854723c */ /* 0x040fe200000018ff */
[----:B------:R1:W-:Y:S05]  /*6ca0*/  MUFU.EX2 R184, R0 ;  /* 0x0000000000b87308 */ /* 0x0003ea0000000800 */
[C---:B------:R-:W-:Y:S06]  /*6cb0*/  HMMA.16816.F32 R68, R8.reuse, R46, RZ ;  /* 0x0000002e0844723c */ /* 0x040fec00000018ff */
[C---:B--2---:R-:W-:Y:S06]  /*6cc0*/  HMMA.16816.F32 R128, R8.reuse, R52, RZ ;  /* 0x000000340880723c */ /* 0x044fec00000018ff */
[----:B------:R-:W-:Y:S01]  /*6cd0*/  HMMA.16816.F32 R108, R8, R54, RZ ;  /* 0x00000036086c723c */ /* 0x000fe200000018ff */
[----:B-1----:R-:W-:-:S05]  /*6ce0*/  LOP3.LUT R0, R15, UR13, R48, 0x96, !PT ;  /* 0x0000000d0f007c12 */ /* 0x002fca000f8e9630 */
[C---:B---3--:R-:W-:Y:S06]  /*6cf0*/  HMMA.16816.F32 R72, R8.reuse, R4, RZ ;  /* 0x000000040848723c */ /* 0x048fec00000018ff */
[----:B----4-:R-:W-:Y:S01]  /*6d00*/  HMMA.16816.F32 R52, R8, R36, RZ ;  /* 0x000000240834723c */ /* 0x010fe200000018ff */
[----:B------:R-:W-:-:S04]  /*6d10*/  FFMA.FTZ R4, R141, UR29, -R13 ;  /* 0x0000001d8d047c23 */ /* 0x000fc8000801080d */
[----:B------:R1:W2:Y:S01]  /*6d20*/  MUFU.EX2 R197, R4 ;  /* 0x0000000400c57308 */ /* 0x0002a20000000800 */
[C---:B------:R-:W-:Y:S06]  /*6d30*/  HMMA.16816.F32 R44, R8.reuse, R38, RZ ;  /* 0x00000026082c723c */ /* 0x040fec00000018ff */
[C---:B------:R-:W-:Y:S06]  /*6d40*/  HMMA.16816.F32 R36, R8.reuse, R20, RZ ;  /* 0x000000140824723c */ /* 0x040fec00000018ff */
[----:B------:R-:W-:Y:S01]  /*6d50*/  HMMA.16816.F32 R140, R8, R22, RZ ;  /* 0x00000016088c723c */ /* 0x000fe200000018ff */
[----:B------:R-:W3:Y:S01]  /*6d60*/  LDSM.16.MT88.4 R20, [R190+0x16000] ;  /* 0x01600000be14783b */ /* 0x000ee20000004200 */
[----:B-1----:R-:W-:-:S04]  /*6d70*/  IMAD.WIDE.U32 R4, R0, -0x2daee0ad, RZ ;  /* 0xd2511f5300047825 */ /* 0x002fc800078e00ff */
[----:B------:R-:W-:Y:S01]  /*6d80*/  FFMA.FTZ R0, R148, UR29, -R12 ;  /* 0x0000001d94007c23 */ /* 0x000fe2000801080c */
[C---:B------:R-:W-:Y:S03]  /*6d90*/  HMMA.16816.F32 R124, R8.reuse, R32, RZ ;  /* 0x00000020087c723c */ /* 0x040fe600000018ff */
[----:B------:R1:W-:Y:S01]  /*6da0*/  MUFU.EX2 R195, R0 ;  /* 0x0000000000c37308 */ /* 0x0003e20000000800 */
[----:B------:R-:W-:Y:S02]  /*6db0*/  LOP3.LUT R14, R4, 0xff, RZ, 0xc0, !PT ;  /* 0x000000ff040e7812 */ /* 0x000fe400078ec0ff */
[----:B------:R-:W-:Y:S01]  /*6dc0*/  HMMA.16816.F32 R104, R8, R34, RZ ;  /* 0x000000220868723c */ /* 0x000fe200000018ff */
[----:B------:R-:W-:Y:S01]  /*6dd0*/  LDSM.16.MT88.4 R32, [R188+0x10800] ;  /* 0x01080000bc20783b */ /* 0x000fe20000004200 */
[----:B------:R-:W-:-:S04]  /*6de0*/  SHF.R.U32.HI R15, RZ, 0x18, R4 ;  /* 0x00000018ff0f7819 */ /* 0x000fc80000011604 */
[C---:B------:R-:W-:Y:S06]  /*6df0*/  HMMA.16816.F32 R88, R8.reuse, R6, RZ ;  /* 0x000000060858723c */ /* 0x040fec00000018ff */
[C---:B------:R-:W-:Y:S01]  /*6e00*/  HMMA.16816.F32 R144, R8.reuse, R40, RZ ;  /* 0x000000280890723c */ /* 0x040fe200000018ff */
[----:B------:R-:W-:Y:S01]  /*6e10*/  LOP3.LUT R7, R4, 0xffff, RZ, 0xc0, !PT ;  /* 0x0000ffff04077812 */ /* 0x000fe200078ec0ff */
[----:B------:R-:W-:Y:S01]  /*6e20*/  FFMA.FTZ R6, R153, UR29, -R12 ;  /* 0x0000001d99067c23 */ /* 0x000fe2000801080c */
[----:B-1----:R-:W-:Y:S01]  /*6e30*/  SHF.R.U32.HI R0, RZ, 0x10, R4 ;  /* 0x00000010ff007819 */ /* 0x002fe20000011604 */
[----:B------:R-:W-:Y:S01]  /*6e40*/  FFMA.FTZ R4, R154, UR29, -R12 ;  /* 0x0000001d9a047c23 */ /* 0x000fe2000801080c */
[----:B------:R-:W-:Y:S01]  /*6e50*/  SHF.R.U32.HI R7, RZ, 0x8, R7 ;  /* 0x00000008ff077819 */ /* 0x000fe20000011607 */
[C---:B------:R-:W-:Y:S01]  /*6e60*/  HMMA.16816.F32 R136, R8.reuse, R42, RZ ;  /* 0x0000002a0888723c */ /* 0x040fe200000018ff */
[----:B------:R-:W-:Y:S01]  /*6e70*/  LDSM.16.MT88.4 R40, [R191+0x16000] ;  /* 0x01600000bf28783b */ /* 0x000fe20000004200 */
[----:B------:R1:W-:Y:S01]  /*6e80*/  MUFU.EX2 R185, R6 ;  /* 0x0000000600b97308 */ /* 0x0003e20000000800 */
[----:B------:R-:W-:Y:S01]  /*6e90*/  PRMT R14, R14, 0x5410, R7 ;  /* 0x000054100e0e7816 */ /* 0x000fe20000000007 */
[----:B------:R-:W-:Y:S01]  /*6ea0*/  IMAD.MOV.U32 R154, RZ, RZ, R218 ;  /* 0x000000ffff9a7224 */ /* 0x000fe200078e00da */
[----:B------:R-:W-:Y:S01]  /*6eb0*/  MOV R153, R220 ;  /* 0x000000dc00997202 */ /* 0x000fe20000000f00 */
[C---:B------:R-:W-:Y:S04]  /*6ec0*/  HMMA.16816.F32 R76, R8.reuse, R24, RZ ;  /* 0x00000018084c723c */ /* 0x040fe800000018ff */
[----:B------:R4:W2:Y:S02]  /*6ed0*/  MUFU.EX2 R187, R4 ;  /* 0x0000000400bb7308 */ /* 0x0008a40000000800 */
[C---:B------:R-:W-:Y:S01]  /*6ee0*/  HMMA.16816.F32 R100, R8.reuse, R26, RZ ;  /* 0x0000001a0864723c */ /* 0x040fe200000018ff */
[----:B------:R-:W2:Y:S05]  /*6ef0*/  LDSM.16.MT88.4 R24, [R188+0x16000] ;  /* 0x01600000bc18783b */ /* 0x000eaa0000004200 */
[----:B------:R-:W-:Y:S01]  /*6f00*/  HMMA.16816.F32 R120, R8, R28, RZ ;  /* 0x0000001c0878723c */ /* 0x000fe200000018ff */
[----:B-1----:R-:W-:-:S02]  /*6f10*/  LOP3.LUT R6, R0, 0xff, RZ, 0xc0, !PT ;  /* 0x000000ff00067812 */ /* 0x002fc400078ec0ff */
[----:B------:R-:W-:Y:S01]  /*6f20*/  LOP3.LUT R0, R5, UR4, R50, 0x96, !PT ;  /* 0x0000000405007c12 */ /* 0x000fe2000f8e9632 */
[----:B------:R-:W-:Y:S02]  /*6f30*/  FFMA.FTZ R5, R164, UR29, -R12 ;  /* 0x0000001da4057c23 */ /* 0x000fe4000801080c */
[----:B------:R-:W-:Y:S01]  /*6f40*/  HMMA.16816.F32 R96, R8, R30, RZ ;  /* 0x0000001e0860723c */ /* 0x000fe200000018ff */
[----:B------:R-:W1:Y:S01]  /*6f50*/  LDSM.16.MT88.4 R28, [R189+0x10800] ;  /* 0x01080000bd1c783b */ /* 0x000e620000004200 */
[----:B------:R2:W1:Y:S01]  /*6f60*/  MUFU.EX2 R193, R5 ;  /* 0x0000000500c17308 */ /* 0x0004620000000800 */
[----:B----4-:R-:W-:-:S03]  /*6f70*/  LOP3.LUT R4, R0, 0xffff, RZ, 0xc0, !PT ;  /* 0x0000ffff00047812 */ /* 0x010fc600078ec0ff */
[----:B------:R-:W-:Y:S01]  /*6f80*/  HMMA.16816.F32 R48, R8, R16, RZ ;  /* 0x000000100830723c */ /* 0x000fe200000018ff */
[----:B------:R-:W-:-:S05]  /*6f90*/  SHF.R.U32.HI R7, RZ, 0x8, R4 ;  /* 0x00000008ff077819 */ /* 0x000fca0000011604 */
[C---:B---3--:R-:W-:Y:S01]  /*6fa0*/  HMMA.16816.F32 R172, R8.reuse, R20, RZ ;  /* 0x0000001408ac723c */ /* 0x048fe200000018ff */
[----:B------:R-:W-:Y:S02]  /*6fb0*/  PRMT R16, R6, 0x5410, R15 ;  /* 0x0000541006107816 */ /* 0x000fe4000000000f */
[--C-:B------:R-:W-:Y:S02]  /*6fc0*/  SHF.R.U32.HI R6, RZ, 0x10, R0.reuse ;  /* 0x00000010ff067819 */ /* 0x100fe40000011600 */
[----:B------:R-:W-:Y:S01]  /*6fd0*/  LOP3.LUT R15, R0, 0xff, RZ, 0xc0, !PT ;  /* 0x000000ff000f7812 */ /* 0x000fe200078ec0ff */
[C---:B------:R-:W-:Y:S01]  /*6fe0*/  HMMA.16816.F32 R180, R8.reuse, R22, RZ ;  /* 0x0000001608b4723c */ /* 0x040fe200000018ff */
[----:B--2---:R-:W-:Y:S01]  /*6ff0*/  SHF.R.U32.HI R5, RZ, 0x18, R0 ;  /* 0x00000018ff057819 */ /* 0x004fe20000011600 */
[----:B------:R-:W2:Y:S01]  /*7000*/  LDSM.16.MT88.4 R20, [R190+0x10800] ;  /* 0x01080000be14783b */ /* 0x000ea20000004200 */
[----:B------:R-:W-:Y:S02]  /*7010*/  LOP3.LUT R4, R6, 0xff, RZ, 0xc0, !PT ;  /* 0x000000ff06047812 */ /* 0x000fe400078ec0ff */
[----:B------:R-:W-:Y:S01]  /*7020*/  HSET2.LE.AND R0, R14, R2, PT ;  /* 0x000000020e007233 */ /* 0x000fe20003803000 */
[----:B------:R-:W-:Y:S01]  /*7030*/  HMMA.16816.F32 R160, R8, R18, RZ ;  /* 0x0000001208a0723c */ /* 0x000fe200000018ff */
[----:B------:R-:W-:-:S02]  /*7040*/  F2FP.F16.F32.PACK_AB R6, R197, R184 ;  /* 0x000000b8c506723e */ /* 0x000fc400000000ff */
[----:B------:R-:W-:Y:S02]  /*7050*/  PRMT R14, R15, 0x5410, R7 ;  /* 0x000054100f0e7816 */ /* 0x000fe40000000007 */
[----:B------:R-:W-:Y:S01]  /*7060*/  LOP3.LUT R6, R0, R6, RZ, 0xc0, !PT ;  /* 0x0000000600067212 */ /* 0x000fe200078ec0ff */
[C---:B------:R-:W-:Y:S01]  /*7070*/  HMMA.16816.F32 R148, R8.reuse, R24, RZ ;  /* 0x000000180894723c */ /* 0x040fe200000018ff */
[--C-:B------:R-:W-:Y:S02]  /*7080*/  HSET2.LE.AND R0, R16, R2.reuse, PT ;  /* 0x0000000210007233 */ /* 0x100fe40003803000 */
[----:B------:R-:W-:Y:S01]  /*7090*/  PRMT R5, R4, 0x5410, R5 ;  /* 0x0000541004057816 */ /* 0x000fe20000000005 */
[----:B------:R-:W-:Y:S01]  /*70a0*/  LDSM.16.MT88.4 R16, [R188+0x12800] ;  /* 0x01280000bc10783b */ /* 0x000fe20000004200 */
[----:B------:R-:W-:Y:S01]  /*70b0*/  F2FP.F16.F32.PACK_AB R7, R187, R185 ;  /* 0x000000b9bb07723e */ /* 0x000fe200000000ff */
[----:B------:R-:W-:Y:S01]  /*70c0*/  HMMA.16816.F32 R156, R8, R26, RZ ;  /* 0x0000001a089c723c */ /* 0x000fe200000018ff */
[----:B------:R-:W-:Y:S01]  /*70d0*/  HSET2.LE.AND R4, R14, R2, PT ;  /* 0x000000020e047233 */ /* 0x000fe20003803000 */
[----:B------:R-:W3:Y:S01]  /*70e0*/  LDSM.16.MT88.4 R24, [R191+0x10800] ;  /* 0x01080000bf18783b */ /* 0x000ee20000004200 */
[----:B------:R-:W-:-:S02]  /*70f0*/  LOP3.LUT R7, R0, R7, RZ, 0xc0, !PT ;  /* 0x0000000700077212 */ /* 0x000fc400078ec0ff */
[----:B------:R-:W-:Y:S01]  /*7100*/  HSET2.LE.AND R0, R5, R2, PT ;  /* 0x0000000205007233 */ /* 0x000fe20003803000 */
[C---:B------:R-:W-:Y:S01]  /*7110*/  HMMA.16816.F32 R164, R8.reuse, R40, RZ ;  /* 0x0000002808a4723c */ /* 0x040fe200000018ff */
[----:B------:R-:W-:Y:S02]  /*7120*/  F2FP.F16.F32.PACK_AB R14, R196, R194 ;  /* 0x000000c2c40e723e */ /* 0x000fe400000000ff */
[----:B-1----:R-:W-:Y:S02]  /*7130*/  F2FP.F16.F32.PACK_AB R5, R193, R195 ;  /* 0x000000c3c105723e */ /* 0x002fe400000000ff */
[----:B------:R-:W-:Y:S01]  /*7140*/  LOP3.LUT R4, R4, R14, RZ, 0xc0, !PT ;  /* 0x0000000e04047212 */ /* 0x000fe200078ec0ff */
[----:B------:R-:W-:Y:S01]  /*7150*/  HMMA.16816.F32 R168, R8, R42, RZ ;  /* 0x0000002a08a8723c */ /* 0x000fe200000018ff */
[----:B------:R-:W-:-:S06]  /*7160*/  LOP3.LUT R5, R0, R5, RZ, 0xc0, !PT ;  /* 0x0000000500057212 */ /* 0x000fcc00078ec0ff */
[----:B------:R-:W-:Y:S01]  /*7170*/  IMAD.MOV.U32 R43, RZ, RZ, R217 ;  /* 0x000000ffff2b7224 */ /* 0x000fe200078e00d9 */
[C---:B------:R-:W-:Y:S06]  /*7180*/  HMMA.16816.F32 R224, R4.reuse, R32, R132 ;  /* 0x0000002004e0723c */ /* 0x040fec0000001884 */
[C---:B------:R-:W-:Y:S06]  /*7190*/  HMMA.16816.F32 R8, R4.reuse, R28, R84 ;  /* 0x0000001c0408723c */ /* 0x040fec0000001854 */
[C---:B------:R-:W-:Y:S06]  /*71a0*/  HMMA.16816.F32 R228, R4.reuse, R34, R112 ;  /* 0x0000002204e4723c */ /* 0x040fec0000001870 */
[C---:B--2---:R-:W-:Y:S06]  /*71b0*/  HMMA.16816.F32 R108, R4.reuse, R22, R108 ;  /* 0x00000016046c723c */ /* 0x044fec000000186c */
[----:B------:R-:W-:Y:S01]  /*71c0*/  MOV R40, R227 ;  /* 0x000000e300287202 */ /* 0x000fe20000000f00 */
[----:B------:R-:W-:Y:S01]  /*71d0*/  IMAD.MOV.U32 R33, RZ, RZ, R224 ;  /* 0x000000ffff217224 */ /* 0x000fe200078e00e0 */
[----:B---3--:R-:W-:Y:S01]  /*71e0*/  HMMA.16816.F32 R84, R4, R24, R144 ;  /* 0x000000180454723c */ /* 0x008fe20000001890 */
[----:B------:R-:W-:-:S02]  /*71f0*/  IMAD.MOV.U32 R32, RZ, RZ, R225 ;  /* 0x000000ffff207224 */ /* 0x000fc400078e00e1 */
[----:B------:R-:W-:Y:S01]  /*7200*/  IMAD.MOV.U32 R0, RZ, RZ, R226 ;  /* 0x000000ffff007224 */ /* 0x000fe200078e00e2 */
[----:B------:R-:W-:Y:S01]  /*7210*/  MOV R132, R8 ;  /* 0x0000000800847202 */ /* 0x000fe20000000f00 */
[----:B------:R-:W-:Y:S01]  /*7220*/  IMAD.MOV.U32 R42, RZ, RZ, R9 ;  /* 0x000000ffff2a7224 */ /* 0x000fe200078e0009 */
[----:B------:R-:W-:Y:S01]  /*7230*/  HMMA.16816.F32 R224, R4, R30, R68 ;  /* 0x0000001e04e0723c */ /* 0x000fe20000001844 */
[----:B------:R-:W-:Y:S01]  /*7240*/  IMAD.MOV.U32 R204, RZ, RZ, R10 ;  /* 0x000000ffffcc7224 */ /* 0x000fe200078e000a */
[----:B------:R-:W1:Y:S01]  /*7250*/  LDSM.16.MT88.4 R28, [R191+0x12800] ;  /* 0x01280000bf1c783b */ /* 0x000e620000004200 */
[----:B------:R-:W-:-:S03]  /*7260*/  IMAD.MOV.U32 R203, RZ, RZ, R11 ;  /* 0x000000ffffcb7224 */ /* 0x000fc600078e000b */
[C---:B------:R-:W-:Y:S01]  /*7270*/  HMMA.16816.F32 R68, R4.reuse, R20, R128 ;  /* 0x000000140444723c */ /* 0x040fe20000001880 */
[----:B------:R-:W2:Y:S04]  /*7280*/  LDSM.16.MT88.4 R8, [R189+0x12800] ;  /* 0x01280000bd08783b */ /* 0x000ea80000004200 */
[----:B------:R-:W-:Y:S01]  /*7290*/  LDSM.16.MT88.4 R20, [R188+0x14800] ;  /* 0x01480000bc14783b */ /* 0x000fe20000004200 */
[----:B------:R-:W-:Y:S03]  /*72a0*/  HMMA.16816.F32 R112, R4, R26, R136 ;  /* 0x0000001a0470723c */ /* 0x000fe60000001888 */
[----:B------:R-:W3:Y:S03]  /*72b0*/  LDSM.16.MT88.4 R24, [R190+0x12800] ;  /* 0x01280000be18783b */ /* 0x000ee60000004200 */
[----:B------:R-:W-:Y:S01]  /*72c0*/  IMAD.MOV.U32 R35, RZ, RZ, R86 ;  /* 0x000000ffff237224 */ /* 0x000fe200078e0056 */
[----:B------:R-:W-:Y:S01]  /*72d0*/  MOV R86, R216 ;  /* 0x000000d800567202 */ /* 0x000fe20000000f00 */
[----:B------:R-:W-:Y:S01]  /*72e0*/  IMAD.MOV.U32 R34, RZ, RZ, R87 ;  /* 0x000000ffff227224 */ /* 0x000fe200078e0057 */
[----:B------:R-:W-:Y:S01]  /*72f0*/  MOV R144, R84 ;  /* 0x0000005400907202 */ /* 0x000fe20000000f00 */
[----:B------:R-:W-:-:S02]  /*7300*/  IMAD.MOV.U32 R87, RZ, RZ, R219 ;  /* 0x000000ffff577224 */ /* 0x000fc400078e00db */
[----:B------:R-:W-:-:S06]  /*7310*/  IMAD.MOV.U32 R41, RZ, RZ, R85 ;  /* 0x000000ffff297224 */ /* 0x000fcc00078e0055 */
[----:B------:R-:W-:Y:S01]  /*7320*/  MOV R131, R68 ;  /* 0x0000004400837202 */ /* 0x000fe20000000f00 */
[----:B------:R-:W-:Y:S02]  /*7330*/  IMAD.MOV.U32 R130, RZ, RZ, R69 ;  /* 0x000000ffff827224 */ /* 0x000fe400078e0045 */
[----:B------:R-:W-:Y:S02]  /*7340*/  IMAD.MOV.U32 R129, RZ, RZ, R70 ;  /* 0x000000ffff817224 */ /* 0x000fe400078e0046 */
[----:B------:R-:W-:Y:S02]  /*7350*/  IMAD.MOV.U32 R128, RZ, RZ, R71 ;  /* 0x000000ffff807224 */ /* 0x000fe400078e0047 */
[C---:B------:R-:W-:Y:S06]  /*7360*/  HMMA.16816.F32 R68, R4.reuse, R16, R124 ;  /* 0x000000100444723c */ /* 0x040fec000000187c */
[C---:B-1----:R-:W-:Y:S06]  /*7370*/  HMMA.16816.F32 R236, R4.reuse, R28, R76 ;  /* 0x0000001c04ec723c */ /* 0x042fec000000184c */
[----:B--2---:R-:W-:Y:S01]  /*7380*/  HMMA.16816.F32 R240, R4, R8, R80 ;  /* 0x0000000804f0723c */ /* 0x004fe20000001850 */
[----:B------:R-:W-:-:S02]  /*7390*/  IMAD.MOV.U32 R78, RZ, RZ, R0 ;  /* 0x000000ffff4e7224 */ /* 0x000fc400078e0000 */
[----:B------:R-:W-:Y:S02]  /*73a0*/  IMAD.U32 R0, RZ, RZ, UR30 ;  /* 0x0000001eff007e24 */ /* 0x000fe4000f8e00ff */
[----:B------:R-:W-:Y:S01]  /*73b0*/  IMAD.MOV.U32 R77, RZ, RZ, R185 ;  /* 0x000000ffff4d7224 */ /* 0x000fe200078e00b9 */
[C---:B------:R-:W-:Y:S01]  /*73c0*/  HMMA.16816.F32 R124, R4.reuse, R10, R64 ;  /* 0x0000000a047c723c */ /* 0x040fe20000001840 */
[----:B------:R-:W1:Y:S01]  /*73d0*/  LDSM.16.MT88.4 R8, [R191+0x14800] ;  /* 0x01480000bf08783b */ /* 0x000e620000004200 */
[----:B------:R-:W-:Y:S01]  /*73e0*/  LOP3.LUT R0, R63, UR33, R0, 0x96, !PT ;  /* 0x000000213f007c12 */ /* 0x000fe2000f8e9600 */
[----:B------:R-:W-:Y:S02]  /*73f0*/  IMAD.MOV.U32 R76, RZ, RZ, R179 ;  /* 0x000000ffff4c7224 */ /* 0x000fe400078e00b3 */
[----:B------:R-:W-:Y:S01]  /*7400*/  IMAD.MOV.U32 R79, RZ, RZ, R40 ;  /* 0x000000ffff4f7224 */ /* 0x000fe200078e0028 */
[----:B---3--:R-:W-:Y:S01]  /*7410*/  HMMA.16816.F32 R232, R4, R24, R120 ;  /* 0x0000001804e8723c */ /* 0x008fe20000001878 */
[----:B------:R-:W-:Y:S01]  /*7420*/  IMAD.MOV.U32 R14, RZ, RZ, R70 ;  /* 0x000000ffff0e7224 */ /* 0x000fe200078e0046 */
[----:B------:R-:W-:Y:S01]  /*7430*/  MOV R85, R71 ;  /* 0x0000004700557202 */ /* 0x000fe20000000f00 */
[----:B------:R-:W-:-:S02]  /*7440*/  IMAD.MOV.U32 R70, RZ, RZ, R132 ;  /* 0x000000ffff467224 */ /* 0x000fc400078e0084 */
[----:B------:R-:W-:Y:S01]  /*7450*/  IMAD.MOV.U32 R84, RZ, RZ, R68 ;  /* 0x000000ffff547224 */ /* 0x000fe200078e0044 */
        /* <DEDUP_REMOVED lines=8> */
[----:B------:R-:W-:Y:S01]  /*74e0*/  IMAD.MOV.U32 R104, RZ, RZ, R131 ;  /* 0x000000ffff687224 */ /* 0x000fe200078e0083 */
[----:B------:R-:W-:Y:S01]  /*74f0*/  MOV R106, R129 ;  /* 0x00000081006a7202 */ /* 0x000fe20000000f00 */
[----:B------:R-:W-:Y:S01]  /*7500*/  IMAD.MOV.U32 R105, RZ, RZ, R130 ;  /* 0x000000ffff697224 */ /* 0x000fe200078e0082 */
[----:B------:R-:W-:Y:S01]  /*7510*/  MOV R123, R32 ;  /* 0x00000020007b7202 */ /* 0x000fe20000000f00 */
[----:B------:R-:W-:Y:S01]  /*7520*/  IMAD.MOV.U32 R107, RZ, RZ, R128 ;  /* 0x000000ffff6b7224 */ /* 0x000fe200078e0080 */
[C---:B------:R-:W-:Y:S01]  /*7530*/  HMMA.16816.F32 R220, R4.reuse, R30, R100 ;  /* 0x0000001e04dc723c */ /* 0x040fe20000001864 */
[----:B------:R-:W-:Y:S01]  /*7540*/  IMAD.MOV.U32 R69, RZ, RZ, R187 ;  /* 0x000000ffff457224 */ /* 0x000fe200078e00bb */
[----:B------:R-:W-:Y:S01]  /*7550*/  LDSM.16.MT88.4 R28, [R191+0x16800] ;  /* 0x01680000bf1c783b */ /* 0x000fe20000004200 */
[----:B------:R-:W-:Y:S01]  /*7560*/  IMAD.MOV.U32 R42, RZ, RZ, R184 ;  /* 0x000000ffff2a7224 */ /* 0x000fe200078e00b8 */
[----:B------:R-:W-:Y:S01]  /*7570*/  MOV R98, R35 ;  /* 0x0000002300627202 */ /* 0x000fe20000000f00 */
[----:B------:R-:W-:Y:S01]  /*7580*/  IMAD.MOV.U32 R120, RZ, RZ, R177 ;  /* 0x000000ffff787224 */ /* 0x000fe200078e00b1 */
[----:B------:R-:W-:Y:S01]  /*7590*/  HMMA.16816.F32 R184, R4, R20, R116 ;  /* 0x0000001404b8723c */ /* 0x000fe20000001874 */
[----:B------:R-:W-:-:S02]  /*75a0*/  IMAD.MOV.U32 R96, RZ, RZ, R144 ;  /* 0x000000ffff607224 */ /* 0x000fc400078e0090 */
[----:B------:R-:W-:Y:S02]  /*75b0*/  IMAD.MOV.U32 R99, RZ, RZ, R34 ;  /* 0x000000ffff637224 */ /* 0x000fe400078e0022 */
[----:B------:R-:W-:Y:S02]  /*75c0*/  IMAD.MOV.U32 R122, RZ, RZ, R33 ;  /* 0x000000ffff7a7224 */ /* 0x000fe400078e0021 */
[----:B------:R-:W-:Y:S01]  /*75d0*/  IMAD.MOV.U32 R118, RZ, RZ, R176 ;  /* 0x000000ffff767224 */ /* 0x000fe200078e00b0 */
[----:B------:R-:W-:Y:S01]  /*75e0*/  LDSM.16.MT88.4 R32, [R190+0x16800] ;  /* 0x01680000be20783b */ /* 0x000fe20000004200 */
[----:B------:R-:W-:Y:S01]  /*75f0*/  HMMA.16816.F32 R176, R4, R22, R92 ;  /* 0x0000001604b0723c */ /* 0x000fe2000000185c */
[----:B------:R-:W-:Y:S01]  /*7600*/  IMAD.MOV.U32 R97, RZ, RZ, R41 ;  /* 0x000000ffff617224 */ /* 0x000fe200078e0029 */
[----:B------:R-:W-:Y:S01]  /*7610*/  MOV R116, R14 ;  /* 0x0000000e00747202 */ /* 0x000fe20000000f00 */
[----:B------:R-:W4:Y:S01]  /*7620*/  LDSM.16.MT88.4 R20, [R188+0x16800] ;  /* 0x01680000bc14783b */ /* 0x000f220000004200 */
[----:B------:R-:W-:-:S02]  /*7630*/  IMAD.MOV.U32 R117, RZ, RZ, R85 ;  /* 0x000000ffff757224 */ /* 0x000fc400078e0055 */
[----:B-1----:R-:W-:Y:S01]  /*7640*/  HMMA.16816.F32 R128, R4, R8, R52 ;  /* 0x000000080480723c */ /* 0x002fe20000001834 */
[----:B------:R-:W-:Y:S02]  /*7650*/  IMAD.MOV.U32 R95, RZ, RZ, R15 ;  /* 0x000000ffff5f7224 */ /* 0x000fe400078e000f */
[----:B------:R-:W-:-:S03]  /*7660*/  IMAD.MOV.U32 R94, RZ, RZ, R84 ;  /* 0x000000ffff5e7224 */ /* 0x000fc600078e0054 */
[----:B------:R-:W-:Y:S01]  /*7670*/  HMMA.16816.F32 R100, R4, R10, R44 ;  /* 0x0000000a0464723c */ /* 0x000fe2000000182c */
[----:B------:R-:W-:-:S03]  /*7680*/  IMAD.WIDE.U32 R8, R0, -0x326172a9, RZ ;  /* 0xcd9e8d5700087825 */ /* 0x000fc600078e00ff */
[----:B------:R-:W-:Y:S02]  /*7690*/  LOP3.LUT R0, R57, UR15, R8, 0x96, !PT ;  /* 0x0000000f39007c12 */ /* 0x000fe4000f8e9608 */
[----:B--2---:R-:W-:Y:S01]  /*76a0*/  HMMA.16816.F32 R144, R4, R16, R72 ;  /* 0x000000100490723c */ /* 0x004fe20000001848 */
[----:B------:R-:W-:Y:S02]  /*76b0*/  LOP3.LUT R9, R9, UR20, R58, 0x96, !PT ;  /* 0x0000001409097c12 */ /* 0x000fe4000f8e963a */
[----:B------:R-:W-:-:S04]  /*76c0*/  IMAD.WIDE.U32 R10, R0, -0x2daee0ad, RZ ;  /* 0xd2511f53000a7825 */ /* 0x000fc800078e00ff */
[----:B------:R-:W-:Y:S01]  /*76d0*/  FFMA.FTZ R0, R252, UR29, -R13 ;  /* 0x0000001dfc007c23 */ /* 0x000fe2000801080d */
[C---:B------:R-:W-:Y:S01]  /*76e0*/  HMMA.16816.F32 R136, R4.reuse, R18, R88 ;  /* 0x000000120488723c */ /* 0x040fe20000001858 */
[----:B------:R-:W1:Y:S01]  /*76f0*/  LDSM.16.MT88.4 R16, [R189+0x16800] ;  /* 0x01680000bd10783b */ /* 0x000e620000004200 */
[----:B------:R-:W-:Y:S01]  /*7700*/  IMAD.WIDE.U32 R8, R9, -0x2daee0ad, RZ ;  /* 0xd2511f5309087825 */ /* 0x000fe200078e00ff */
[----:B------:R2:W1:Y:S03]  /*7710*/  MUFU.EX2 R119, R0 ;  /* 0x0000000000777308 */ /* 0x0004660000000800 */
[----:B---3--:R-:W-:Y:S01]  /*7720*/  HMMA.16816.F32 R88, R4, R24, R36 ;  /* 0x000000180458723c */ /* 0x008fe20000001824 */
[----:B------:R-:W-:-:S05]  /*7730*/  LOP3.LUT R9, R9, UR14, R60, 0x96, !PT ;  /* 0x0000000e09097c12 */ /* 0x000fca000f8e963c */
[C---:B------:R-:W-:Y:S01]  /*7740*/  HMMA.16816.F32 R80, R4.reuse, R26, R140 ;  /* 0x0000001a0450723c */ /* 0x040fe2000000188c */
[----:B------:R-:W-:Y:S05]  /*7750*/  LDSM.16.MT88.4 R24, [R189+0x11000] ;  /* 0x01100000bd18783b */ /* 0x000fea0000004200 */
[----:B----4-:R-:W-:Y:S01]  /*7760*/  HMMA.16816.F32 R64, R4, R20, R148 ;  /* 0x000000140440723c */ /* 0x010fe20000001894 */
[----:B------:R-:W-:Y:S01]  /*7770*/  MOV R140, R122 ;  /* 0x0000007a008c7202 */ /* 0x000fe20000000f00 */
[----:B------:R-:W-:Y:S01]  /*7780*/  IMAD.MOV.U32 R141, RZ, RZ, R123 ;  /* 0x000000ffff8d7224 */ /* 0x000fe200078e007b */
[----:B--2---:R-:W-:Y:S01]  /*7790*/  LOP3.LUT R0, R11, UR8, R8, 0x96, !PT ;  /* 0x000000080b007c12 */ /* 0x004fe2000f8e9608 */
[----:B------:R-:W-:-:S04]  /*77a0*/  IMAD.WIDE.U32 R8, R9, -0x326172a9, RZ ;  /* 0xcd9e8d5709087825 */ /* 0x000fc800078e00ff */
[----:B------:R-:W-:Y:S01]  /*77b0*/  FFMA.FTZ R11, R215, UR29, -R13 ;  /* 0x0000001dd70b7c23 */ /* 0x000fe2000801080d */
[C---:B------:R-:W-:Y:S01]  /*77c0*/  HMMA.16816.F32 R52, R4.reuse, R22, R156 ;  /* 0x000000160434723c */ /* 0x040fe2000000189c */
[----:B------:R-:W2:Y:S01]  /*77d0*/  LDSM.16.MT88.4 R20, [R188+0x11000] ;  /* 0x01100000bc14783b */ /* 0x000ea20000004200 */
[----:B------:R-:W-:Y:S01]  /*77e0*/  IMAD.WIDE.U32 R38, R0, -0x326172a9, RZ ;  /* 0xcd9e8d5700267825 */ /* 0x000fe200078e00ff */
[----:B------:R-:W-:Y:S01]  /*77f0*/  LOP3.LUT R9, R9, UR9, R56, 0x96, !PT ;  /* 0x0000000909097c12 */ /* 0x000fe2000f8e9638 */
[----:B------:R3:W-:Y:S02]  /*7800*/  MUFU.EX2 R92, R11 ;  /* 0x0000000b005c7308 */ /* 0x0007e40000000800 */
[----:B------:R-:W-:Y:S01]  /*7810*/  HMMA.16816.F32 R56, R4, R28, R164 ;  /* 0x0000001c0438723c */ /* 0x000fe200000018a4 */
[----:B------:R-:W-:Y:S01]  /*7820*/  LOP3.LUT R0, R39, UR7, R8, 0x96, !PT ;  /* 0x0000000727007c12 */ /* 0x000fe2000f8e9608 */
[----:B------:R-:W-:-:S04]  /*7830*/  IMAD.WIDE.U32 R8, R9, -0x2daee0ad, RZ ;  /* 0xd2511f5309087825 */ /* 0x000fc800078e00ff */
[----:B------:R-:W-:-:S04]  /*7840*/  IMAD.WIDE.U32 R40, R0, -0x2daee0ad, RZ ;  /* 0xd2511f5300287825 */ /* 0x000fc800078e00ff */
[----:B------:R-:W-:Y:S01]  /*7850*/  FFMA.FTZ R0, R246, UR29, -R13 ;  /* 0x0000001df6007c23 */ /* 0x000fe2000801080d */
[----:B------:R-:W-:Y:S01]  /*7860*/  IMAD.MOV.U32 R142, RZ, RZ, R78 ;  /* 0x000000ffff8e7224 */ /* 0x000fe200078e004e */
[----:B------:R-:W-:Y:S02]  /*7870*/  LOP3.LUT R8, R41, UR10, R8, 0x96, !PT ;  /* 0x0000000a29087c12 */ /* 0x000fe4000f8e9608 */
[----:B------:R4:W-:Y:S01]  /*7880*/  MUFU.EX2 R75, R0 ;  /* 0x00000000004b7308 */ /* 0x0009e20000000800 */
[----:B-1----:R-:W-:Y:S01]  /*7890*/  HMMA.16816.F32 R48, R4, R16, R48 ;  /* 0x000000100430723c */ /* 0x002fe20000001830 */
[----:B------:R-:W-:Y:S02]  /*78a0*/  IMAD.MOV.U32 R143, RZ, RZ, R79 ;  /* 0x000000ffff8f7224 */ /* 0x000fe400078e004f */
[----:B---3--:R-:W-:Y:S01]  /*78b0*/  FFMA.FTZ R11, R244, UR29, -R13 ;  /* 0x0000001df40b7c23 */ /* 0x008fe2000801080d */
[----:B------:R-:W-:Y:S01]  /*78c0*/  MOV R244, R119 ;  /* 0x0000007700f47202 */ /* 0x000fe20000000f00 */
[----:B------:R-:W-:-:S02]  /*78d0*/  IMAD.MOV.U32 R119, RZ, RZ, R68 ;  /* 0x000000ffff777224 */ /* 0x000fc400078e0044 */
[----:B------:R-:W-:Y:S01]  /*78e0*/  IMAD.MOV.U32 R68, RZ, RZ, R86 ;  /* 0x000000ffff447224 */ /* 0x000fe200078e0056 */
[----:B------:R1:W3:Y:S01]  /*78f0*/  MUFU.EX2 R93, R11 ;  /* 0x0000000b005d7308 */ /* 0x0002e20000000800 */
[----:B------:R-:W-:Y:S01]  /*7900*/  HMMA.16816.F32 R44, R4, R18, R160 ;  /* 0x00000012042c723c */ /* 0x000fe200000018a0 */
[----:B------:R-:W-:Y:S02]  /*7910*/  IMAD.MOV.U32 R78, RZ, RZ, R69 ;  /* 0x000000ffff4e7224 */ /* 0x000fe400078e0045 */
[----:B------:R-:W-:Y:S01]  /*7920*/  MOV R79, R68 ;  /* 0x00000044004f7202 */ /* 0x000fe20000000f00 */
[----:B------:R-:W-:Y:S01]  /*7930*/  IMAD.MOV.U32 R68, RZ, RZ, R70 ;  /* 0x000000ffff447224 */ /* 0x000fe200078e0046 */
[----:B------:R-:W-:Y:S01]  /*7940*/  MOV R70, R204 ;  /* 0x000000cc00467202 */ /* 0x000fe20000000f00 */
[----:B------:R-:W-:Y:S01]  /*7950*/  IMAD.MOV.U32 R69, RZ, RZ, R71 ;  /* 0x000000ffff457224 */ /* 0x000fe200078e0047 */
[----:B------:R2:W5:Y:S01]  /*7960*/  LDL.LU R204, [R1+0x8c] ;  /* 0x00008c0001cc7983 */ /* 0x0005620000300800 */
[----:B----4-:R-:W-:Y:S01]  /*7970*/  LOP3.LUT R0, R9, UR6, R10, 0x96, !PT ;  /* 0x0000000609007c12 */ /* 0x010fe2000f8e960a */
[----:B------:R-:W-:-:S04]  /*7980*/  IMAD.WIDE.U32 R8, R8, -0x326172a9, RZ ;  /* 0xcd9e8d5708087825 */ /* 0x000fc800078e00ff */
[--C-:B------:R-:W-:Y:S01]  /*7990*/  FFMA.FTZ R10, R118, UR29, -R12.reuse ;  /* 0x0000001d760a7c23 */ /* 0x100fe2000801080c */
[----:B------:R-:W-:Y:S01]  /*79a0*/  IMAD.WIDE.U32 R36, R0, -0x326172a9, RZ ;  /* 0xcd9e8d5700247825 */ /* 0x000fe200078e00ff */
[C---:B------:R-:W-:Y:S02]  /*79b0*/  LOP3.LUT R0, R8.reuse, 0xffff, RZ, 0xc0, !PT ;  /* 0x0000ffff08007812 */ /* 0x040fe400078ec0ff */
[----:B------:R4:W-:Y:S01]  /*79c0*/  MUFU.EX2 R252, R10 ;  /* 0x0000000a00fc7308 */ /* 0x0009e20000000800 */
[----:B------:R-:W-:Y:S01]  /*79d0*/  LOP3.LUT R16, R8, 0xff, RZ, 0xc0, !PT ;  /* 0x000000ff08107812 */ /* 0x000fe200078ec0ff */
[----:B-1----:R-:W-:Y:S01]  /*79e0*/  FFMA.FTZ R11, R247, UR29, -R12 ;  /* 0x0000001df70b7c23 */ /* 0x002fe2000801080c */
[----:B------:R-:W-:Y:S01]  /*79f0*/  SHF.R.U32.HI R15, RZ, 0x18, R8 ;  /* 0x00000018ff0f7819 */ /* 0x000fe20000011608 */
[----:B------:R-:W-:Y:S01]  /*7a00*/  IMAD.MOV.U32 R118, RZ, RZ, R77 ;  /* 0x000000ffff767224 */ /* 0x000fe200078e004d */
[----:B------:R-:W-:Y:S02]  /*7a10*/  SHF.R.U32.HI R14, RZ, 0x8, R0 ;  /* 0x00000008ff0e7819 */ /* 0x000fe40000011600 */
[----:B------:R-:W-:-:S02]  /*7a20*/  MOV R77, R87 ;  /* 0x00000057004d7202 */ /* 0x000fc40000000f00 */
[----:B------:R-:W-:Y:S01]  /*7a30*/  LOP3.LUT R0, R9, UR25, R36, 0x96, !PT ;  /* 0x0000001909007c12 */ /* 0x000fe2000f8e9624 */
[C---:B------:R-:W-:Y:S01]  /*7a40*/  HMMA.16816.F32 R84, R4.reuse, R30, R168 ;  /* 0x0000001e0454723c */ /* 0x040fe200000018a8 */
[----:B------:R1:W2:Y:S01]  /*7a50*/  MUFU.EX2 R169, R11 ;  /* 0x0000000b00a97308 */ /* 0x0002a20000000800 */
[----:B------:R-:W-:Y:S01]  /*7a60*/  PRMT R16, R16, 0x5410, R14 ;  /* 0x0000541010107816 */ /* 0x000fe2000000000e */
[----:B------:R-:W-:Y:S01]  /*7a70*/  FFMA.FTZ R14, R251, UR29, -R12 ;  /* 0x0000001dfb0e7c23 */ /* 0x000fe2000801080c */
[----:B------:R-:W-:Y:S01]  /*7a80*/  SHF.R.U32.HI R9, RZ, 0x10, R0 ;  /* 0x00000010ff097819 */ /* 0x000fe20000011600 */
[----:B---3--:R-:W-:Y:S01]  /*7a90*/  IMAD.MOV.U32 R251, RZ, RZ, R93 ;  /* 0x000000fffffb7224 */ /* 0x008fe200078e005d */
[----:B------:R-:W3:Y:S01]  /*7aa0*/  LDSM.16.MT88.4 R28, [R191+0x11000] ;  /* 0x01100000bf1c783b */ /* 0x000ee20000004200 */
[----:B----4-:R-:W-:Y:S01]  /*7ab0*/  SHF.R.U32.HI R10, RZ, 0x10, R8 ;  /* 0x00000010ff0a7819 */ /* 0x010fe20000011608 */
[----:B------:R-:W-:Y:S01]  /*7ac0*/  FFMA.FTZ R8, R250, UR29, -R12 ;  /* 0x0000001dfa087c23 */ /* 0x000fe2000801080c */
[----:B------:R-:W-:Y:S01]  /*7ad0*/  MUFU.EX2 R247, R14 ;  /* 0x0000000e00f77308 */ /* 0x000fe20000000800 */
[----:B------:R-:W-:Y:S01]  /*7ae0*/  IMAD.MOV.U32 R250, RZ, RZ, R75 ;  /* 0x000000fffffa7224 */ /* 0x000fe200078e004b */
[----:B------:R-:W-:Y:S01]  /*7af0*/  LOP3.LUT R10, R10, 0xff, RZ, 0xc0, !PT ;  /* 0x000000ff0a0a7812 */ /* 0x000fe200078ec0ff */
[----:B------:R-:W-:Y:S03]  /*7b00*/  HMMA.16816.F32 R72, R4, R32, R172 ;  /* 0x000000200448723c */ /* 0x000fe600000018ac */
[----:B------:R-:W-:-:S02]  /*7b10*/  PRMT R15, R10, 0x5410, R15 ;  /* 0x000054100a0f7816 */ /* 0x000fc4000000000f */
[----:B------:R4:W2:Y:S01]  /*7b20*/  MUFU.EX2 R246, R8 ;  /* 0x0000000800f67308 */ /* 0x0008a20000000800 */
[C---:B-1----:R-:W-:Y:S01]  /*7b30*/  LOP3.LUT R11, R0.reuse, 0xff, RZ, 0xc0, !PT ;  /* 0x000000ff000b7812 */ /* 0x042fe200078ec0ff */
[----:B------:R-:W-:Y:S01]  /*7b40*/  IMAD.MOV.U32 R174, RZ, RZ, R92 ;  /* 0x000000ffffae7224 */ /* 0x000fe200078e005c */
[----:B------:R-:W-:Y:S01]  /*7b50*/  SHF.R.U32.HI R10, RZ, 0x18, R0 ;  /* 0x00000018ff0a7819 */ /* 0x000fe20000011600 */
[----:B------:R-:W-:Y:S01]  /*7b60*/  HMMA.16816.F32 R32, R4, R34, R180 ;  /* 0x000000220420723c */ /* 0x000fe200000018b4 */
[----:B----4-:R-:W-:Y:S02]  /*7b70*/  LOP3.LUT R8, R0, 0xffff, RZ, 0xc0, !PT ;  /* 0x0000ffff00087812 */ /* 0x010fe400078ec0ff */
[----:B------:R-:W-:Y:S02]  /*7b80*/  LOP3.LUT R0, R9, 0xff, RZ, 0xc0, !PT ;  /* 0x000000ff09007812 */ /* 0x000fe400078ec0ff */
[----:B------:R-:W-:-:S04]  /*7b90*/  SHF.R.U32.HI R8, RZ, 0x8, R8 ;  /* 0x00000008ff087819 */ /* 0x000fc80000011608 */
[----:B------:R-:W-:Y:S02]  /*7ba0*/  PRMT R9, R11, 0x5410, R8 ;  /* 0x000054100b097816 */ /* 0x000fe40000000008 */
[----:B------:R-:W-:Y:S02]  /*7bb0*/  PRMT R8, R0, 0x5410, R10 ;  /* 0x0000541000087816 */ /* 0x000fe4000000000a */
[--C-:B------:R-:W-:Y:S02]  /*7bc0*/  HSET2.LE.AND R7, R16, R2.reuse, PT ;  /* 0x0000000210077233 */ /* 0x100fe40003803000 */
[--C-:B------:R-:W-:Y:S01]  /*7bd0*/  HSET2.LE.AND R0, R9, R2.reuse, PT ;  /* 0x0000000209007233 */ /* 0x100fe20003803000 */
[----:B------:R-:W-:Y:S01]  /*7be0*/  IMAD.MOV.U32 R71, RZ, RZ, R203 ;  /* 0x000000ffff477224 */ /* 0x000fe200078e00cb */
[----:B------:R-:W-:Y:S01]  /*7bf0*/  HSET2.LE.AND R5, R8, R2, PT ;  /* 0x0000000208057233 */ /* 0x000fe20003803000 */
[----:B------:R1:W5:Y:S01]  /*7c00*/  LDL.LU R203, [R1+0x88] ;  /* 0x0000880001cb7983 */ /* 0x0003620000300800 */
[----:B------:R-:W-:-:S02]  /*7c10*/  F2FP.F16.F32.PACK_AB R4, R174, R244 ;  /* 0x000000f4ae04723e */ /* 0x000fc400000000ff */
[----:B--2---:R-:W-:Y:S01]  /*7c20*/  F2FP.F16.F32.PACK_AB R6, R169, R252 ;  /* 0x000000fca906723e */ /* 0x004fe200000000ff */
[----:B------:R-:W-:Y:S01]  /*7c30*/  IMAD.MOV.U32 R123, RZ, RZ, R202 ;  /* 0x000000ffff7b7224 */ /* 0x000fe200078e00ca */
[----:B------:R-:W-:Y:S01]  /*7c40*/  F2FP.F16.F32.PACK_AB R8, R250, R251 ;  /* 0x000000fbfa08723e */ /* 0x000fe200000000ff */
[----:B------:R-:W-:Y:S01]  /*7c50*/  IMAD.MOV.U32 R92, RZ, RZ, R116 ;  /* 0x000000ffff5c7224 */ /* 0x000fe200078e0074 */
[----:B------:R-:W-:Y:S01]  /*7c60*/  LOP3.LUT R4, R0, R4, RZ, 0xc0, !PT ;  /* 0x0000000400047212 */ /* 0x000fe200078ec0ff */
[----:B------:R-:W-:Y:S01]  /*7c70*/  IMAD.MOV.U32 R93, RZ, RZ, R117 ;  /* 0x000000ffff5d7224 */ /* 0x000fe200078e0075 */
[----:B------:R-:W-:Y:S01]  /*7c80*/  LOP3.LUT R5, R5, R6, RZ, 0xc0, !PT ;  /* 0x0000000605057212 */ /* 0x000fe200078ec0ff */
[----:B------:R1:W5:Y:S01]  /*7c90*/  LDL.LU R202, [R1+0x84] ;  /* 0x0000840001ca7983 */ /* 0x0003620000300800 */
[----:B------:R-:W-:Y:S02]  /*7ca0*/  LOP3.LUT R6, R7, R8, RZ, 0xc0, !PT ;  /* 0x0000000807067212 */ /* 0x000fe400078ec0ff */
[----:B------:R-:W-:Y:S01]  /*7cb0*/  HSET2.LE.AND R0, R15, R2, PT ;  /* 0x000000020f007233 */ /* 0x000fe20003803000 */
[----:B------:R-:W-:Y:S01]  /*7cc0*/  IMAD.MOV.U32 R122, RZ, RZ, R201 ;  /* 0x000000ffff7a7224 */ /* 0x000fe200078e00c9 */
[----:B------:R-:W-:Y:S01]  /*7cd0*/  F2FP.F16.F32.PACK_AB R7, R247, R246 ;  /* 0x000000f6f707723e */ /* 0x000fe200000000ff */
[----:B------:R-:W-:Y:S01]  /*7ce0*/  IMAD.MOV.U32 R116, RZ, RZ, R120 ;  /* 0x000000ffff747224 */ /* 0x000fe200078e0078 */
[----:B------:R-:W-:Y:S01]  /*7cf0*/  MOV R117, R121 ;  /* 0x0000007900757202 */ /* 0x000fe20000000f00 */
[----:B------:R1:W5:Y:S01]  /*7d00*/  LDL.LU R201, [R1+0x80] ;  /* 0x0000800001c97983 */ /* 0x0003620000300800 */
[----:B------:R-:W-:Y:S01]  /*7d10*/  LOP3.LUT R7, R0, R7, RZ, 0xc0, !PT ;  /* 0x0000000700077212 */ /* 0x000fe200078ec0ff */
[----:B------:R-:W-:Y:S01]  /*7d20*/  IMAD.MOV.U32 R121, RZ, RZ, R199 ;  /* 0x000000ffff797224 */ /* 0x000fe200078e00c7 */
[----:B------:R-:W-:Y:S01]  /*7d30*/  MOV R120, R200 ;  /* 0x000000c800787202 */ /* 0x000fe20000000f00 */
[----:B------:R-:W2:Y:S04]  /*7d40*/  LDSM.16.MT88.4 R8, [R190+0x11000] ;  /* 0x01100000be08783b */ /* 0x000ea80000004200 */
[----:B------:R-:W-:Y:S01]  /*7d50*/  HMMA.16816.F32 R156, R4, R20, R140 ;  /* 0x00000014049c723c */ /* 0x000fe2000000188c */
[----:B------:R1:W5:Y:S01]  /*7d60*/  LDL.LU R200, [R1+0x7c] ;  /* 0x00007c0001c87983 */ /* 0x0003620000300800 */
[----:B------:R-:W-:-:S03]  /*7d70*/  IMAD.MOV.U32 R149, RZ, RZ, R116 ;  /* 0x000000ffff957224 */ /* 0x000fc600078e0074 */
[----:B------:R1:W5:Y:S02]  /*7d80*/  LDL.LU R199, [R1+0x78] ;  /* 0x0000780001c77983 */ /* 0x0003640000300800 */
[----:B------:R-:W-:Y:S01]  /*7d90*/  MOV R142, R94 ;  /* 0x0000005e008e7202 */ /* 0x000fe20000000f00 */
[----:B------:R-:W-:Y:S01]  /*7da0*/  IMAD.MOV.U32 R143, RZ, RZ, R95 ;  /* 0x000000ffff8f7224 */ /* 0x000fe200078e005f */
[----:B------:R-:W-:Y:S01]  /*7db0*/  MOV R94, R118 ;  /* 0x00000076005e7202 */ /* 0x000fe20000000f00 */
[----:B------:R-:W-:Y:S01]  /*7dc0*/  IMAD.MOV.U32 R118, RZ, RZ, R76 ;  /* 0x000000ffff767224 */ /* 0x000fe200078e004c */
[----:B------:R-:W-:Y:S01]  /*7dd0*/  LDSM.16.MT88.4 R16, [R190+0x13000] ;  /* 0x01300000be10783b */ /* 0x000fe20000004200 */
[----:B------:R-:W-:Y:S02]  /*7de0*/  IMAD.MOV.U32 R95, RZ, RZ, R119 ;  /* 0x000000ffff5f7224 */ /* 0x000fe400078e0077 */
[----:B------:R-:W-:Y:S01]  /*7df0*/  IMAD.MOV.U32 R119, RZ, RZ, R77 ;  /* 0x000000ffff777224 */ /* 0x000fe200078e004d */
[----:B------:R-:W-:Y:S01]  /*7e00*/  MOV R77, R197 ;  /* 0x000000c5004d7202 */ /* 0x000fe20000000f00 */
[----:B------:R-:W-:-:S02]  /*7e10*/  IMAD.MOV.U32 R76, RZ, RZ, R198 ;  /* 0x000000ffff4c7224 */ /* 0x000fc400078e00c6 */
[----:B------:R1:W5:Y:S01]  /*7e20*/  LDL.LU R198, [R1+0x74] ;  /* 0x0000740001c67983 */ /* 0x0003620000300800 */
[----:B------:R-:W-:Y:S01]  /*7e30*/  IMAD.MOV.U32 R148, RZ, RZ, R117 ;  /* 0x000000ffff947224 */ /* 0x000fe200078e0075 */
[----:B------:R-:W-:Y:S01]  /*7e40*/  MOV R161, R118 ;  /* 0x0000007600a17202 */ /* 0x000fe20000000f00 */
[----:B------:R-:W-:Y:S01]  /*7e50*/  IMAD.MOV.U32 R116, RZ, RZ, R196 ;  /* 0x000000ffff747224 */ /* 0x000fe200078e00c4 */
[----:B------:R1:W5:Y:S01]  /*7e60*/  LDL.LU R197, [R1+0x70] ;  /* 0x0000700001c57983 */ /* 0x0003620000300800 */
[----:B------:R-:W-:Y:S01]  /*7e70*/  MOV R117, R195 ;  /* 0x000000c300757202 */ /* 0x000fe20000000f00 */
[----:B------:R-:W-:Y:S02]  /*7e80*/  IMAD.MOV.U32 R215, RZ, RZ, R119 ;  /* 0x000000ffffd77224 */ /* 0x000fe400078e0077 */
[----:B------:R1:W5:Y:S01]  /*7e90*/  LDL.LU R196, [R1+0x6c] ;  /* 0x00006c0001c47983 */ /* 0x0003620000300800 */
[----:B------:R-:W-:Y:S01]  /*7ea0*/  IMAD.MOV.U32 R118, RZ, RZ, R194 ;  /* 0x000000ffff767224 */ /* 0x000fe200078e00c2 */
[----:B------:R-:W-:Y:S01]  /*7eb0*/  MOV R162, R121 ;  /* 0x0000007900a27202 */ /* 0x000fe20000000f00 */
[----:B------:R-:W-:Y:S01]  /*7ec0*/  IMAD.MOV.U32 R163, RZ, RZ, R120 ;  /* 0x000000ffffa37224 */ /* 0x000fe200078e0078 */
[----:B------:R1:W5:Y:S01]  /*7ed0*/  LDL.LU R195, [R1+0x68] ;  /* 0x0000680001c37983 */ /* 0x0003620000300800 */
[----:B------:R-:W-:Y:S01]  /*7ee0*/  IMAD.MOV.U32 R119, RZ, RZ, R193 ;  /* 0x000000ffff777224 */ /* 0x000fe200078e00c1 */
[----:B------:R-:W-:-:S02]  /*7ef0*/  MOV R120, R192 ;  /* 0x000000c000787202 */ /* 0x000fc40000000f00 */
[----:B------:R1:W5:Y:S01]  /*7f00*/  LDL.LU R194, [R1+0x64] ;  /* 0x0000640001c27983 */ /* 0x0003620000300800 */
[----:B------:R-:W-:-:S03]  /*7f10*/  IMAD.MOV.U32 R121, RZ, RZ, R155 ;  /* 0x000000ffff797224 */ /* 0x000fc600078e009b */
[----:B------:R1:W5:Y:S04]  /*7f20*/  LDL.LU R193, [R1+0x60] ;  /* 0x0000600001c17983 */ /* 0x0003680000300800 */
[----:B------:R1:W5:Y:S04]  /*7f30*/  LDL.LU R192, [R1+0x5c] ;  /* 0x00005c0001c07983 */ /* 0x0003680000300800 */
[----:B------:R1:W5:Y:S01]  /*7f40*/  LDL.LU R155, [R1+0x58] ;  /* 0x00005800019b7983 */ /* 0x0003620000300800 */
[----:B------:R-:W-:Y:S03]  /*7f50*/  HMMA.16816.F32 R60, R4, R22, R228 ;  /* 0x00000016043c723c */ /* 0x000fe600000018e4 */
[----:B------:R-:W4:Y:S01]  /*7f60*/  LDSM.16.MT88.4 R20, [R188+0x13000] ;  /* 0x01300000bc14783b */ /* 0x000f220000004200 */
[----:B------:R-:W-:Y:S01]  /*7f70*/  MOV R166, R92 ;  /* 0x0000005c00a67202 */ /* 0x000fe20000000f00 */
[----:B------:R-:W-:Y:S01]  /*7f80*/  IMAD.MOV.U32 R167, RZ, RZ, R93 ;  /* 0x000000ffffa77224 */ /* 0x000fe200078e005d */
[----:B------:R-:W-:Y:S01]  /*7f90*/  MOV R140, R95 ;  /* 0x0000005f008c7202 */ /* 0x000fe20000000f00 */
[----:B------:R-:W-:-:S02]  /*7fa0*/  IMAD.MOV.U32 R141, RZ, RZ, R94 ;  /* 0x000000ffff8d7224 */ /* 0x000fc400078e005e */
[----:B------:R-:W-:Y:S01]  /*7fb0*/  IMAD.MOV.U32 R164, RZ, RZ, R142 ;  /* 0x000000ffffa47224 */ /* 0x000fe200078e008e */
[C---:B---3--:R-:W-:Y:S01]  /*7fc0*/  HMMA.16816.F32 R92, R4.reuse, R28, R96 ;  /* 0x0000001c045c723c */ /* 0x048fe20000001860 */
[----:B------:R-:W-:Y:S01]  /*7fd0*/  IMAD.MOV.U32 R165, RZ, RZ, R143 ;  /* 0x000000ffffa57224 */ /* 0x000fe200078e008f */
[----:B------:R-:W-:Y:S01]  /*7fe0*/  MOV R142, R78 ;  /* 0x0000004e008e7202 */ /* 0x000fe20000000f00 */
[----:B------:R-:W-:Y:S02]  /*7ff0*/  IMAD.MOV.U32 R150, RZ, RZ, R76 ;  /* 0x000000ffff967224 */ /* 0x000fe400078e004c */
[----:B------:R-:W-:Y:S01]  /*8000*/  IMAD.MOV.U32 R151, RZ, RZ, R77 ;  /* 0x000000ffff977224 */ /* 0x000fe200078e004d */
[C---:B------:R-:W-:Y:S01]  /*8010*/  HMMA.16816.F32 R96, R4.reuse, R30, R112 ;  /* 0x0000001e0460723c */ /* 0x040fe20000001870 */
[----:B------:R-:W-:Y:S01]  /*8020*/  IMAD.MOV.U32 R143, RZ, RZ, R79 ;  /* 0x000000ffff8f7224 */ /* 0x000fe200078e004f */
[----:B------:R-:W3:Y:S04]  /*8030*/  LDSM.16.MT88.4 R28, [R191+0x13000] ;  /* 0x01300000bf1c783b */ /* 0x000ee80000004200 */
[C---:B------:R-:W-:Y:S06]  /*8040*/  HMMA.16816.F32 R68, R4.reuse, R24, R68 ;  /* 0x000000180444723c */ /* 0x040fec0000001844 */
[C---:B------:R-:W-:Y:S01]  /*8050*/  HMMA.16816.F32 R76, R4.reuse, R26, R224 ;  /* 0x0000001a044c723c */ /* 0x040fe200000018e0 */
[----:B------:R-:W1:Y:S05]  /*8060*/  LDSM.16.MT88.4 R24, [R189+0x13000] ;  /* 0x01300000bd18783b */ /* 0x000e6a0000004200 */
[C---:B--2---:R-:W-:Y:S06]  /*8070*/  HMMA.16816.F32 R104, R4.reuse, R8, R104 ;  /* 0x000000080468723c */ /* 0x044fec0000001868 */
[C---:B------:R-:W-:Y:S01]  /*8080*/  HMMA.16816.F32 R108, R4.reuse, R10, R108 ;  /* 0x0000000a046c723c */ /* 0x040fe2000000186c */
[----:B------:R-:W2:Y:S01]  /*8090*/  LDSM.16.MT88.4 R8, [R188+0x15000] ;  /* 0x01500000bc08783b */ /* 0x000ea20000004200 */
[----:B------:R-:W-:Y:S01]  /*80a0*/  MOV R172, R150 ;  /* 0x0000009600ac7202 */ /* 0x000fe20000000f00 */
[----:B------:R-:W-:Y:S01]  /*80b0*/  IMAD.MOV.U32 R173, RZ, RZ, R151 ;  /* 0x000000ffffad7224 */ /* 0x000fe200078e0097 */
[----:B------:R-:W-:Y:S01]  /*80c0*/  MOV R171, R143 ;  /* 0x0000008f00ab7202 */ /* 0x000fe20000000f00 */
[----:B------:R-:W-:Y:S01]  /*80d0*/  IMAD.MOV.U32 R170, RZ, RZ, R142 ;  /* 0x000000ffffaa7224 */ /* 0x000fe200078e008e */
[----:B------:R-:W-:Y:S01]  /*80e0*/  MOV R151, R118 ;  /* 0x0000007600977202 */ /* 0x000fe20000000f00 */
[----:B------:R-:W-:Y:S01]  /*80f0*/  IMAD.MOV.U32 R143, RZ, RZ, R116 ;  /* 0x000000ffff8f7224 */ /* 0x000fe200078e0074 */
[----:B----4-:R-:W-:Y:S01]  /*8100*/  HMMA.16816.F32 R112, R4, R20, R164 ;  /* 0x000000140470723c */ /* 0x010fe200000018a4 */
[----:B------:R-:W-:-:S02]  /*8110*/  IMAD.MOV.U32 R142, RZ, RZ, R117 ;  /* 0x000000ffff8e7224 */ /* 0x000fc400078e0075 */
[----:B------:R-:W-:-:S03]  /*8120*/  IMAD.MOV.U32 R150, RZ, RZ, R119 ;  /* 0x000000ffff967224 */ /* 0x000fc600078e0077 */
[C---:B------:R-:W-:Y:S01]  /*8130*/  HMMA.16816.F32 R116, R4.reuse, R22, R132 ;  /* 0x000000160474723c */ /* 0x040fe20000001884 */
[----:B------:R-:W4:Y:S01]  /*8140*/  LDSM.16.MT88.4 R20, [R189+0x15000] ;  /* 0x01500000bd14783b */ /* 0x000f220000004200 */
[----:B------:R-:W-:Y:S01]  /*8150*/  IMAD.MOV.U32 R175, RZ, RZ, R161 ;  /* 0x000000ffffaf7224 */ /* 0x000fe200078e00a1 */
[----:B------:R-:W-:Y:S01]  /*8160*/  MOV R165, R121 ;  /* 0x0000007900a57202 */ /* 0x000fe20000000f00 */
[----:B------:R-:W-:Y:S02]  /*8170*/  IMAD.MOV.U32 R164, RZ, RZ, R120 ;  /* 0x000000ffffa47224 */ /* 0x000fe400078e0078 */
[----:B------:R-:W-:Y:S01]  /*8180*/  HMMA.16816.F32 R180, R4, R16, R232 ;  /* 0x0000001004b4723c */ /* 0x000fe200000018e8 */
[----:B------:R-:W-:Y:S02]  /*8190*/  IMAD.MOV.U32 R161, RZ, RZ, R122 ;  /* 0x000000ffffa17224 */ /* 0x000fe400078e007a */
[----:B------:R-:W-:-:S03]  /*81a0*/  IMAD.MOV.U32 R160, RZ, RZ, R123 ;  /* 0x000000ffffa07224 */ /* 0x000fc600078e007b */
[C---:B---3--:R-:W-:Y:S06]  /*81b0*/  HMMA.16816.F32 R132, R4.reuse, R28, R236 ;  /* 0x0000001c0484723c */ /* 0x048fec00000018ec */
[C---:B------:R-:W-:Y:S06]  /*81c0*/  HMMA.16816.F32 R220, R4.reuse, R30, R220 ;  /* 0x0000001e04dc723c */ /* 0x040fec00000018dc */
[C---:B-1----:R-:W-:Y:S06]  /*81d0*/  HMMA.16816.F32 R120, R4.reuse, R24, R240 ;  /* 0x000000180478723c */ /* 0x042fec00000018f0 */
[C---:B------:R-:W-:Y:S01]  /*81e0*/  HMMA.16816.F32 R124, R4.reuse, R26, R124 ;  /* 0x0000001a047c723c */ /* 0x040fe2000000187c */
[----:B------:R-:W1:Y:S05]  /*81f0*/  LDSM.16.MT88.4 R24, [R191+0x15000] ;  /* 0x01500000bf18783b */ /* 0x000e6a0000004200 */
[C---:B--2---:R-:W-:Y:S06]  /*8200*/  HMMA.16816.F32 R28, R4.reuse, R8, R184 ;  /* 0x00000008041c723c */ /* 0x044fec00000018b8 */
[C---:B------:R-:W-:Y:S01]  /*8210*/  HMMA.16816.F32 R232, R4.reuse, R10, R176 ;  /* 0x0000000a04e8723c */ /* 0x040fe200000018b0 */
[----:B------:R-:W2:Y:S05]  /*8220*/  LDSM.16.MT88.4 R8, [R188+0x17000] ;  /* 0x01700000bc08783b */ /* 0x000eaa0000004200 */
[C---:B------:R-:W-:Y:S01]  /*8230*/  HMMA.16816.F32 R236, R4.reuse, R18, R216 ;  /* 0x0000001204ec723c */ /* 0x040fe200000018d8 */
[----:B------:R-:W3:Y:S05]  /*8240*/  LDSM.16.MT88.4 R16, [R190+0x15000] ;  /* 0x01500000be10783b */ /* 0x000eea0000004200 */
[C---:B----4-:R-:W-:Y:S06]  /*8250*/  HMMA.16816.F32 R240, R4.reuse, R20, R144 ;  /* 0x0000001404f0723c */ /* 0x050fec0000001890 */
[----:B------:R-:W-:Y:S01]  /*8260*/  HMMA.16816.F32 R228, R4, R22, R136 ;  /* 0x0000001604e4723c */ /* 0x000fe20000001888 */
[----:B------:R-:W4:Y:S01]  /*8270*/  LDSM.16.MT88.4 R20, [R189+0x17000] ;  /* 0x01700000bd14783b */ /* 0x000f220000004200 */
[----:B------:R-:W-:Y:S01]  /*8280*/  MOV R168, R181 ;  /* 0x000000b500a87202 */ /* 0x000fe20000000f00 */
[----:B------:R-:W-:Y:S01]  /*8290*/  FFMA.FTZ R0, R175, UR29, -R13 ;  /* 0x0000001daf007c23 */ /* 0x000fe2000801080d */
[----:B------:R-:W-:Y:S01]  /*82a0*/  IMAD.MOV.U32 R181, RZ, RZ, R172 ;  /* 0x000000ffffb57224 */ /* 0x000fe200078e00ac */
[----:B------:R-:W-:Y:S01]  /*82b0*/  MOV R166, R183 ;  /* 0x000000b700a67202 */ /* 0x000fe20000000f00 */
[----:B------:R-:W-:Y:S01]  /*82c0*/  IMAD.MOV.U32 R175, RZ, RZ, R215 ;  /* 0x000000ffffaf7224 */ /* 0x000fe200078e00d7 */
[----:B------:R-:W-:Y:S01]  /*82d0*/  MOV R183, R170 ;  /* 0x000000aa00b77202 */ /* 0x000fe20000000f00 */
[----:B------:R1:W-:Y:S01]  /*82e0*/  MUFU.EX2 R215, R0 ;  /* 0x0000000000d77308 */ /* 0x0003e20000000800 */
        /* <DEDUP_REMOVED lines=8> */
[----:B------:R-:W-:Y:S02]  /*8370*/  IMAD.MOV.U32 R165, RZ, RZ, R148 ;  /* 0x000000ffffa57224 */ /* 0x000fe400078e0094 */
[----:B------:R-:W-:Y:S02]  /*8380*/  IMAD.MOV.U32 R164, RZ, RZ, R42 ;  /* 0x000000ffffa47224 */ /* 0x000fe400078e002a */
[----:B-1----:R-:W-:-:S04]  /*8390*/  FFMA.FTZ R0, R181, UR29, -R13 ;  /* 0x0000001db5007c23 */ /* 0x002fc8000801080d */
[----:B------:R1:W4:Y:S01]  /*83a0*/  MUFU.EX2 R244, R0 ;  /* 0x0000000000f47308 */ /* 0x0003220000000800 */
[----:B------:R-:W-:Y:S01]  /*83b0*/  IMAD.MOV.U32 R148, RZ, RZ, R149 ;  /* 0x000000ffff947224 */ /* 0x000fe200078e0095 */
[----:B------:R-:W-:Y:S01]  /*83c0*/  MOV R149, R43 ;  /* 0x0000002b00957202 */ /* 0x000fe20000000f00 */
[----:B------:R-:W-:Y:S01]  /*83d0*/  IMAD.MOV.U32 R141, RZ, RZ, R29 ;  /* 0x000000ffff8d7224 */ /* 0x000fe200078e001d */
[----:B------:R-:W-:Y:S01]  /*83e0*/  MOV R43, R31 ;  /* 0x0000001f002b7202 */ /* 0x000fe20000000f00 */
[----:B------:R-:W-:Y:S02]  /*83f0*/  IMAD.MOV.U32 R140, RZ, RZ, R30 ;  /* 0x000000ffff8c7224 */ /* 0x000fe400078e001e */
[----:B------:R-:W-:Y:S02]  /*8400*/  IMAD.MOV.U32 R42, RZ, RZ, R28 ;  /* 0x000000ffff2a7224 */ /* 0x000fe400078e001c */
[----:B------:R-:W4:Y:S01]  /*8410*/  LDSM.16.MT88.4 R28, [R190+0x17000] ;  /* 0x01700000be1c783b */ /* 0x000f220000004200 */
[----:B-1----:R-:W-:Y:S01]  /*8420*/  FFMA.FTZ R0, R170, UR29, -R13 ;  /* 0x0000001daa007c23 */ /* 0x002fe2000801080d */
[----:B------:R-:W-:-:S02]  /*8430*/  IMAD.MOV.U32 R170, RZ, RZ, R171 ;  /* 0x000000ffffaa7224 */ /* 0x000fc400078e00ab */
[----:B------:R-:W-:Y:S01]  /*8440*/  IMAD.MOV.U32 R171, RZ, RZ, R164 ;  /* 0x000000ffffab7224 */ /* 0x000fe200078e00a4 */
[----:B------:R-:W-:Y:S01]  /*8450*/  MOV R164, R165 ;  /* 0x000000a500a47202 */ /* 0x000fe20000000f00 */
[----:B------:R-:W-:Y:S02]  /*8460*/  IMAD.MOV.U32 R165, RZ, RZ, R160 ;  /* 0x000000ffffa57224 */ /* 0x000fe400078e00a0 */
[----:B------:R-:W-:Y:S01]  /*8470*/  IMAD.MOV.U32 R160, RZ, RZ, R161 ;  /* 0x000000ffffa07224 */ /* 0x000fe200078e00a1 */
[----:B------:R-:W-:Y:S01]  /*8480*/  MOV R161, R162 ;  /* 0x000000a200a17202 */ /* 0x000fe20000000f00 */
[----:B------:R-:W-:Y:S01]  /*8490*/  IMAD.MOV.U32 R162, RZ, RZ, R163 ;  /* 0x000000ffffa27224 */ /* 0x000fe200078e00a3 */
[C---:B------:R-:W-:Y:S01]  /*84a0*/  HMMA.16816.F32 R216, R4.reuse, R24, R128 ;  /* 0x0000001804d8723c */ /* 0x040fe20000001880 */
[----:B------:R-:W-:Y:S02]  /*84b0*/  IMAD.MOV.U32 R163, RZ, RZ, R154 ;  /* 0x000000ffffa37224 */ /* 0x000fe400078e009a */
[----:B------:R1:W-:Y:S03]  /*84c0*/  MUFU.EX2 R154, R0 ;  /* 0x00000000009a7308 */ /* 0x0003e60000000800 */
[----:B------:R-:W-:Y:S01]  /*84d0*/  HMMA.16816.F32 R224, R4, R26, R100 ;  /* 0x0000001a04e0723c */ /* 0x000fe20000001864 */
[----:B------:R-:W4:Y:S01]  /*84e0*/  LDSM.16.MT88.4 R24, [R191+0x17000] ;  /* 0x01700000bf18783b */ /* 0x000f220000004200 */
[----:B------:R-:W-:-:S04]  /*84f0*/  IMAD.MOV.U32 R137, RZ, RZ, R14 ;  /* 0x000000ffff897224 */ /* 0x000fc800078e000e */
[----:B--2---:R-:W-:Y:S01]  /*8500*/  HMMA.16816.F32 R176, R4, R8, R64 ;  /* 0x0000000804b0723c */ /* 0x004fe20000001840 */
[----:B------:R-:W-:-:S06]  /*8510*/  MOV R14, R153 ;  /* 0x00000099000e7202 */ /* 0x000fcc0000000f00 */
[----:B------:R-:W-:Y:S01]  /*8520*/  FFMA.FTZ R8, R175, UR29, -R13 ;  /* 0x0000001daf087c23 */ /* 0x000fe2000801080d */
[----:B-1----:R-:W-:Y:S02]  /*8530*/  LOP3.LUT R0, R37, UR13, R38, 0x96, !PT ;  /* 0x0000000d25007c12 */ /* 0x002fe4000f8e9626 */
[----:B------:R-:W-:Y:S01]  /*8540*/  MOV R138, R172 ;  /* 0x000000ac008a7202 */ /* 0x000fe20000000f00 */
[----:B------:R1:W-:Y:S01]  /*8550*/  MUFU.EX2 R153, R8 ;  /* 0x0000000800997308 */ /* 0x0003e20000000800 */
[----:B------:R-:W-:Y:S02]  /*8560*/  IMAD.MOV.U32 R139, RZ, RZ, R173 ;  /* 0x000000ffff8b7224 */ /* 0x000fe400078e00ad */
[----:B------:R-:W-:Y:S01]  /*8570*/  IMAD.MOV.U32 R147, RZ, RZ, R174 ;  /* 0x000000ffff937224 */ /* 0x000fe200078e00ae */
[----:B------:R-:W-:Y:S01]  /*8580*/  MOV R144, R182 ;  /* 0x000000b600907202 */ /* 0x000fe20000000f00 */
[----:B------:R-:W-:Y:S01]  /*8590*/  HMMA.16816.F32 R172, R4, R10, R52 ;  /* 0x0000000a04ac723c */ /* 0x000fe20000001834 */
[----:B------:R-:W-:Y:S01]  /*85a0*/  IMAD.MOV.U32 R15, RZ, RZ, R180 ;  /* 0x000000ffff0f7224 */ /* 0x000fe200078e00b4 */
[----:B------:R-:W-:Y:S01]  /*85b0*/  MOV R131, R169 ;  /* 0x000000a900837202 */ /* 0x000fe20000000f00 */
[----:B------:R-:W-:-:S02]  /*85c0*/  IMAD.MOV.U32 R145, RZ, RZ, R183 ;  /* 0x000000ffff917224 */ /* 0x000fc400078e00b7 */
[----:B------:R-:W-:Y:S01]  /*85d0*/  IMAD.MOV.U32 R129, RZ, RZ, R138 ;  /* 0x000000ffff817224 */ /* 0x000fe200078e008a */
[----:B---3--:R-:W-:Y:S01]  /*85e0*/  HMMA.16816.F32 R180, R4, R18, R80 ;  /* 0x0000001204b4723c */ /* 0x008fe20000001850 */
[----:B-1----:R-:W-:-:S04]  /*85f0*/  IMAD.WIDE.U32 R8, R0, -0x2daee0ad, RZ ;  /* 0xd2511f5300087825 */ /* 0x002fc800078e00ff */
[----:B------:R-:W-:Y:S01]  /*8600*/  FFMA.FTZ R0, R137, UR29, -R12 ;  /* 0x0000001d89007c23 */ /* 0x000fe2000801080c */
[----:B------:R-:W-:Y:S01]  /*8610*/  MOV R138, R168 ;  /* 0x000000a8008a7202 */ /* 0x000fe20000000f00 */
[----:B------:R-:W-:Y:S01]  /*8620*/  IMAD.MOV.U32 R136, RZ, RZ, R170 ;  /* 0x000000ffff887224 */ /* 0x000fe200078e00aa */
[----:B------:R-:W-:Y:S01]  /*8630*/  LOP3.LUT R10, R8, 0xffff, RZ, 0xc0, !PT ;  /* 0x0000ffff080a7812 */ /* 0x000fe200078ec0ff */
[----:B------:R-:W-:Y:S01]  /*8640*/  IMAD.MOV.U32 R137, RZ, RZ, R171 ;  /* 0x000000ffff897224 */ /* 0x000fe200078e00ab */
[----:B------:R1:W-:Y:S01]  /*8650*/  MUFU.EX2 R19, R0 ;  /* 0x0000000000137308 */ /* 0x0003e20000000800 */
[C---:B----4-:R-:W-:Y:S01]  /*8660*/  HMMA.16816.F32 R168, R4.reuse, R20, R48 ;  /* 0x0000001404a8723c */ /* 0x050fe20000001830 */
[----:B------:R-:W2:Y:S01]  /*8670*/  LDSM.16.MT88.4 R48, [R191+0x11800] ;  /* 0x01180000bf30783b */ /* 0x000ea20000004200 */
[----:B------:R-:W-:Y:S01]  /*8680*/  SHF.R.U32.HI R10, RZ, 0x8, R10 ;  /* 0x00000008ff0a7819 */ /* 0x000fe2000001160a */
[----:B------:R-:W-:Y:S02]  /*8690*/  IMAD.MOV.U32 R130, RZ, RZ, R139 ;  /* 0x000000ffff827224 */ /* 0x000fe400078e008b */
[----:B------:R-:W-:Y:S01]  /*86a0*/  IMAD.MOV.U32 R139, RZ, RZ, R15 ;  /* 0x000000ffff8b7224 */ /* 0x000fe200078e000f */
[----:B------:R-:W-:Y:S01]  /*86b0*/  HMMA.16816.F32 R184, R4, R16, R88 ;  /* 0x0000001004b8723c */ /* 0x000fe20000001858 */
[----:B------:R-:W-:Y:S01]  /*86c0*/  SHF.R.U32.HI R15, RZ, 0x10, R8 ;  /* 0x00000010ff0f7819 */ /* 0x000fe20000011608 */
[----:B------:R-:W-:Y:S01]  /*86d0*/  FFMA.FTZ R11, R14, UR29, -R12 ;  /* 0x0000001d0e0b7c23 */ /* 0x000fe2000801080c */
[----:B-1----:R-:W-:-:S02]  /*86e0*/  LOP3.LUT R0, R9, UR4, R40, 0x96, !PT ;  /* 0x0000000409007c12 */ /* 0x002fc4000f8e9628 */
[----:B------:R-:W-:Y:S01]  /*86f0*/  LOP3.LUT R9, R8, 0xff, RZ, 0xc0, !PT ;  /* 0x000000ff08097812 */ /* 0x000fe200078ec0ff */
[----:B------:R-:W-:-:S03]  /*8700*/  FFMA.FTZ R13, R130, UR29, -R12 ;  /* 0x0000001d820d7c23 */ /* 0x000fc6000801080c */
[----:B------:R-:W-:Y:S01]  /*8710*/  PRMT R16, R9, 0x5410, R10 ;  /* 0x0000541009107816 */ /* 0x000fe2000000000a */
[----:B------:R-:W-:Y:S01]  /*8720*/  FFMA.FTZ R9, R129, UR29, -R12 ;  /* 0x0000001d81097c23 */ /* 0x000fe2000801080c */
[----:B------:R-:W-:Y:S02]  /*8730*/  SHF.R.U32.HI R14, RZ, 0x18, R8 ;  /* 0x00000018ff0e7819 */ /* 0x000fe40000011608 */
[C---:B------:R-:W-:Y:S01]  /*8740*/  LOP3.LUT R8, R0.reuse, 0xffff, RZ, 0xc0, !PT ;  /* 0x0000ffff00087812 */ /* 0x040fe200078ec0ff */
[----:B------:R1:W-:Y:S01]  /*8750*/  MUFU.EX2 R17, R9 ;  /* 0x0000000900117308 */ /* 0x0003e20000000800 */
[----:B------:R-:W-:Y:S02]  /*8760*/  LOP3.LUT R12, R0, 0xff, RZ, 0xc0, !PT ;  /* 0x000000ff000c7812 */ /* 0x000fe400078ec0ff */
[----:B------:R-:W-:-:S05]  /*8770*/  SHF.R.U32.HI R10, RZ, 0x10, R0 ;  /* 0x00000010ff0a7819 */ /* 0x000fca0000011600 */
[----:B------:R3:W4:Y:S01]  /*8780*/  MUFU.EX2 R18, R11 ;  /* 0x0000000b00127308 */ /* 0x0007220000000800 */
[----:B-1----:R-:W-:-:S07]  /*8790*/  LOP3.LUT R9, R15, 0xff, RZ, 0xc0, !PT ;  /* 0x000000ff0f097812 */ /* 0x002fce00078ec0ff */
[----:B------:R1:W2:Y:S01]  /*87a0*/  MUFU.EX2 R15, R13 ;  /* 0x0000000d000f7308 */ /* 0x0002a20000000800 */
[----:B---3--:R-:W-:Y:S02]  /*87b0*/  SHF.R.U32.HI R11, RZ, 0x18, R0 ;  /* 0x00000018ff0b7819 */ /* 0x008fe40000011600 */
[----:B------:R-:W-:Y:S02]  /*87c0*/  SHF.R.U32.HI R0, RZ, 0x8, R8 ;  /* 0x00000008ff007819 */ /* 0x000fe40000011608 */
[----:B------:R-:W-:Y:S02]  /*87d0*/  LOP3.LUT R8, R10, 0xff, RZ, 0xc0, !PT ;  /* 0x000000ff0a087812 */ /* 0x000fe400078ec0ff */
        /* <DEDUP_REMOVED lines=8> */
[----:B-1----:R-:W-:Y:S01]  /*8860*/  PRMT R13, R9, 0x5410, R14 ;  /* 0x00005410090d7816 */ /* 0x002fe2000000000e */
[----:B------:R-:W-:Y:S01]  /*8870*/  IMAD.MOV.U32 R67, RZ, RZ, R42 ;  /* 0x000000ffff437224 */ /* 0x000fe200078e002a */
[----:B------:R-:W-:Y:S01]  /*8880*/  PRMT R9, R8, 0x5410, R11 ;  /* 0x0000541008097816 */ /* 0x000fe2000000000b */
[----:B------:R-:W1:Y:S01]  /*8890*/  LDSM.16.MT88.4 R40, [R189+0x11800] ;  /* 0x01180000bd28783b */ /* 0x000e620000004200 */
[--C-:B------:R-:W-:Y:S01]  /*88a0*/  HSET2.LE.AND R0, R0, R2.reuse, PT ;  /* 0x0000000200007233 */ /* 0x100fe20003803000 */
[C---:B------:R-:W-:Y:S01]  /*88b0*/  HMMA.16816.F32 R148, R4.reuse, R28, R72 ;  /* 0x0000001c0494723c */ /* 0x040fe20000001848 */
[----:B------:R-:W-:Y:S01]  /*88c0*/  IMAD.MOV.U32 R80, RZ, RZ, R141 ;  /* 0x000000ffff507224 */ /* 0x000fe200078e008d */
[----:B------:R-:W-:Y:S01]  /*88d0*/  F2FP.F16.F32.PACK_AB R8, R244, R215 ;  /* 0x000000d7f408723e */ /* 0x000fe200000000ff */
[----:B------:R-:W-:Y:S01]  /*88e0*/  IMAD.MOV.U32 R81, RZ, RZ, R140 ;  /* 0x000000ffff517224 */ /* 0x000fe200078e008c */
[----:B------:R-:W3:Y:S01]  /*88f0*/  LDSM.16.MT88.4 R72, [R189+0x13800] ;  /* 0x01380000bd48783b */ /* 0x000ee20000004200 */
[----:B------:R-:W-:Y:S01]  /*8900*/  IMAD.MOV.U32 R91, RZ, RZ, R138 ;  /* 0x000000ffff5b7224 */ /* 0x000fe200078e008a */
[----:B------:R-:W-:Y:S01]  /*8910*/  MOV R90, R139 ;  /* 0x0000008b005a7202 */ /* 0x000fe20000000f00 */
[----:B------:R-:W-:Y:S01]  /*8920*/  IMAD.MOV.U32 R138, RZ, RZ, R142 ;  /* 0x000000ffff8a7224 */ /* 0x000fe200078e008e */
[----:B------:R-:W-:Y:S01]  /*8930*/  MOV R139, R143 ;  /* 0x0000008f008b7202 */ /* 0x000fe20000000f00 */
[----:B------:R-:W-:Y:S01]  /*8940*/  IMAD.MOV.U32 R130, RZ, RZ, R164 ;  /* 0x000000ffff827224 */ /* 0x000fe200078e00a4 */
[----:B------:R-:W-:Y:S01]  /*8950*/  HMMA.16816.F32 R140, R4, R24, R56 ;  /* 0x00000018048c723c */ /* 0x000fe20000001838 */
[--C-:B------:R-:W-:Y:S01]  /*8960*/  HSET2.LE.AND R12, R16, R2.reuse, PT ;  /* 0x00000002100c7233 */ /* 0x100fe20003803000 */
[----:B------:R-:W-:Y:S01]  /*8970*/  IMAD.MOV.U32 R129, RZ, RZ, R165 ;  /* 0x000000ffff817224 */ /* 0x000fe200078e00a5 */
[----:B------:R-:W-:-:S03]  /*8980*/  HSET2.LE.AND R9, R9, R2, PT ;  /* 0x0000000209097233 */ /* 0x000fc60003803000 */
[----:B------:R-:W-:Y:S01]  /*8990*/  HMMA.16816.F32 R20, R4, R22, R44 ;  /* 0x000000160414723c */ /* 0x000fe2000000182c */
[----:B------:R-:W-:-:S05]  /*89a0*/  HSET2.LE.AND R11, R13, R2, PT ;  /* 0x000000020d0b7233 */ /* 0x000fca0003803000 */
[C---:B------:R-:W-:Y:S01]  /*89b0*/  HMMA.16816.F32 R32, R4.reuse, R30, R32 ;  /* 0x0000001e0420723c */ /* 0x040fe20000001820 */
[----:B------:R-:W-:Y:S01]  /*89c0*/  LOP3.LUT R164, R0, R8, RZ, 0xc0, !PT ;  /* 0x0000000800a47212 */ /* 0x000fe200078ec0ff */
[----:B------:R-:W-:Y:S01]  /*89d0*/  IMAD.MOV.U32 R103, RZ, RZ, R131 ;  /* 0x000000ffff677224 */ /* 0x000fe200078e0083 */
[----:B----4-:R-:W-:Y:S01]  /*89e0*/  F2FP.F16.F32.PACK_AB R10, R18, R19 ;  /* 0x00000013120a723e */ /* 0x010fe200000000ff */
[----:B------:R-:W-:Y:S01]  /*89f0*/  IMAD.MOV.U32 R89, RZ, RZ, R161 ;  /* 0x000000ffff597224 */ /* 0x000fe200078e00a1 */
[----:B------:R-:W-:Y:S01]  /*8a00*/  F2FP.F16.F32.PACK_AB R0, R153, R154 ;  /* 0x0000009a9900723e */ /* 0x000fe200000000ff */
[----:B------:R-:W-:Y:S01]  /*8a10*/  HMMA.16816.F32 R24, R4, R26, R84 ;  /* 0x0000001a0418723c */ /* 0x000fe20000001854 */
[----:B--2---:R-:W-:Y:S01]  /*8a20*/  F2FP.F16.F32.PACK_AB R2, R15, R17 ;  /* 0x000000110f02723e */ /* 0x004fe200000000ff */
[----:B------:R-:W-:Y:S01]  /*8a30*/  IMAD.MOV.U32 R88, RZ, RZ, R162 ;  /* 0x000000ffff587224 */ /* 0x000fe200078e00a2 */
[----:B------:R-:W-:Y:S01]  /*8a40*/  MOV R14, R83 ;  /* 0x00000053000e7202 */ /* 0x000fe20000000f00 */
[----:B------:R-:W-:Y:S03]  /*8a50*/  LDSM.16.MT88.4 R56, [R190+0x11800] ;  /* 0x01180000be38783b */ /* 0x000fe60000004200 */
[----:B------:R-:W-:Y:S01]  /*8a60*/  MOV R5, R80 ;  /* 0x0000005000057202 */ /* 0x000fe20000000f00 */
[----:B------:R-:W-:-:S02]  /*8a70*/  IMAD.MOV.U32 R6, RZ, RZ, R81 ;  /* 0x000000ffff067224 */ /* 0x000fc400078e0051 */
[----:B------:R-:W-:Y:S02]  /*8a80*/  IMAD.MOV.U32 R7, RZ, RZ, R82 ;  /* 0x000000ffff077224 */ /* 0x000fe400078e0052 */
[----:B------:R-:W2:Y:S01]  /*8a90*/  LDSM.16.MT88.4 R80, [R191+0x13800] ;  /* 0x01380000bf50783b */ /* 0x000ea20000004200 */
[----:B------:R-:W-:Y:S01]  /*8aa0*/  IMAD.MOV.U32 R86, RZ, RZ, R167 ;  /* 0x000000ffff567224 */ /* 0x000fe200078e00a7 */
[----:B------:R-:W-:Y:S02]  /*8ab0*/  MOV R87, R166 ;  /* 0x000000a600577202 */ /* 0x000fe40000000f00 */
[----:B------:R-:W-:Y:S02]  /*8ac0*/  LOP3.LUT R165, R9, R10, RZ, 0xc0, !PT ;  /* 0x0000000a09a57212 */ /* 0x000fe400078ec0ff */
[----:B------:R-:W-:Y:S02]  /*8ad0*/  LOP3.LUT R166, R12, R0, RZ, 0xc0, !PT ;  /* 0x000000000ca67212 */ /* 0x000fe400078ec0ff */
[----:B------:R-:W-:-:S02]  /*8ae0*/  LOP3.LUT R167, R11, R2, RZ, 0xc0, !PT ;  /* 0x000000020ba77212 */ /* 0x000fc400078ec0ff */
[----:B------:R-:W-:Y:S02]  /*8af0*/  MOV R128, R160 ;  /* 0x000000a000807202 */ /* 0x000fe40000000f00 */
[----:B------:R-:W-:Y:S01]  /*8b00*/  MOV R131, R163 ;  /* 0x000000a300837202 */ /* 0x000fe20000000f00 */
[----:B------:R-:W-:Y:S01]  /*8b10*/  IMAD.MOV.U32 R4, RZ, RZ, R67 ;  /* 0x000000ffff047224 */ /* 0x000fe200078e0043 */
[----:B------:R-:W4:Y:S01]  /*8b20*/  LDSM.16.MT88.4 R160, [R188+0x11800] ;  /* 0x01180000bca0783b */ /* 0x000f220000004200 */
[C---:B------:R-:W-:Y:S03]  /*8b30*/  HMMA.16816.F32 R44, R164.reuse, R48, R92 ;  /* 0x00000030a42c723c */ /* 0x040fe6000000185c */
[----:B------:R-:W4:Y:S03]  /*8b40*/  LDSM.16.MT88.4 R64, [R188+0x13800] ;  /* 0x01380000bc40783b */ /* 0x000f260000004200 */
[----:B------:R-:W-:Y:S01]  /*8b50*/  HMMA.16816.F32 R48, R164, R50, R96 ;  /* 0x00000032a430723c */ /* 0x000fe20000001860 */
[----:B------:R-:W4:Y:S01]  /*8b60*/  LDSM.16.MT88.4 R96, [R188+0x15800] ;  /* 0x01580000bc60783b */ /* 0x000f220000004200 */
[----:B------:R-:W-:-:S04]  /*8b70*/  MOV R0, R128 ;  /* 0x0000008000007202 */ /* 0x000fc80000000f00 */
[----:B-1----:R-:W-:Y:S01]  /*8b80*/  HMMA.16816.F32 R36, R164, R40, R68 ;  /* 0x00000028a424723c */ /* 0x002fe20000001844 */
[----:B------:R-:W-:Y:S02]  /*8b90*/  IMAD.MOV.U32 R13, RZ, RZ, R88 ;  /* 0x000000ffff0d7224 */ /* 0x000fe400078e0058 */
[----:B------:R-:W-:-:S03]  /*8ba0*/  IMAD.MOV.U32 R16, RZ, RZ, R89 ;  /* 0x000000ffff107224 */ /* 0x000fc600078e0059 */
[C---:B---3--:R-:W-:Y:S01]  /*8bb0*/  HMMA.16816.F32 R68, R164.reuse, R72, R120 ;  /* 0x00000048a444723c */ /* 0x048fe20000001878 */
[----:B------:R-:W-:Y:S02]  /*8bc0*/  IMAD.MOV.U32 R2, RZ, RZ, R129 ;  /* 0x000000ffff027224 */ /* 0x000fe400078e0081 */
        /* <DEDUP_REMOVED lines=9> */
[C---:B------:R-:W-:Y:S01]  /*8c60*/  HMMA.16816.F32 R40, R164.reuse, R42, R76 ;  /* 0x0000002aa428723c */ /* 0x040fe2000000184c */
[----:B------:R-:W-:Y:S01]  /*8c70*/  MOV R127, R131 ;  /* 0x00000083007f7202 */ /* 0x000fe20000000f00 */
[----:B------:R-:W-:Y:S01]  /*8c80*/  IMAD.MOV.U32 R126, RZ, RZ, R130 ;  /* 0x000000ffff7e7224 */ /* 0x000fe200078e0082 */
[----:B------:R-:W1:Y:S03]  /*8c90*/  LDSM.16.MT88.4 R88, [R190+0x13800] ;  /* 0x01380000be58783b */ /* 0x000e660000004200 */
[C---:B--2---:R-:W-:Y:S01]  /*8ca0*/  HMMA.16816.F32 R76, R164.reuse, R80, R132 ;  /* 0x00000050a44c723c */ /* 0x044fe20000001884 */
[----:B------:R-:W-:Y:S01]  /*8cb0*/  FADD.FTZ R2, R2, R126 ;  /* 0x0000007e02027221 */ /* 0x000fe20000010000 */
[----:B------:R-:W-:Y:S01]  /*8cc0*/  FADD.FTZ R0, R0, R127 ;  /* 0x0000007f00007221 */ /* 0x000fe20000010000 */
[----:B------:R-:W-:Y:S01]  /*8cd0*/  IMAD.MOV.U32 R29, RZ, RZ, R145 ;  /* 0x000000ffff1d7224 */ /* 0x000fe200078e0091 */
[----:B------:R-:W-:Y:S03]  /*8ce0*/  LDSM.16.MT88.4 R120, [R190+0x15800] ;  /* 0x01580000be78783b */ /* 0x000fe60000004200 */
[----:B------:R-:W-:Y:S01]  /*8cf0*/  IMAD.MOV.U32 R134, RZ, RZ, R13 ;  /* 0x000000ffff867224 */ /* 0x000fe200078e000d */
[----:B----4-:R-:W-:Y:S01]  /*8d00*/  HMMA.16816.F32 R156, R164, R160, R156 ;  /* 0x000000a0a49c723c */ /* 0x010fe2000000189c */
[----:B------:R-:W-:Y:S01]  /*8d10*/  IMAD.MOV.U32 R133, RZ, RZ, R16 ;  /* 0x000000ffff857224 */ /* 0x000fe200078e0010 */
[----:B------:R-:W-:Y:S01]  /*8d20*/  LDSM.16.MT88.4 R128, [R188+0x17800] ;  /* 0x01780000bc80783b */ /* 0x000fe20000004200 */
[----:B------:R-:W-:-:S02]  /*8d30*/  IMAD.MOV.U32 R135, RZ, RZ, R14 ;  /* 0x000000ffff877224 */ /* 0x000fc400078e000e */
[----:B------:R-:W-:Y:S01]  /*8d40*/  FADD.FTZ R0, R134, R0 ;  /* 0x0000000086007221 */ /* 0x000fe20000010000 */
[----:B------:R-:W-:Y:S01]  /*8d50*/  FADD.FTZ R2, R133, R2 ;  /* 0x0000000285027221 */ /* 0x000fe20000010000 */
[C---:B------:R-:W-:Y:S01]  /*8d60*/  HMMA.16816.F32 R160, R164.reuse, R162, R60 ;  /* 0x000000a2a4a0723c */ /* 0x040fe2000000183c */
[----:B------:R-:W-:Y:S01]  /*8d70*/  LDSM.16.MT88.4 R136, [R189+0x17800] ;  /* 0x01780000bd88783b */ /* 0x000fe20000004200 */
[----:B------:R-:W-:Y:S01]  /*8d80*/  FADD.FTZ R0, R11, R0 ;  /* 0x000000000b007221 */ /* 0x000fe20000010000 */
[----:B------:R-:W-:Y:S01]  /*8d90*/  FADD.FTZ R2, R135, R2 ;  /* 0x0000000287027221 */ /* 0x000fe20000010000 */
[----:B------:R-:W-:Y:S01]  /*8da0*/  MOV R13, R146 ;  /* 0x00000092000d7202 */ /* 0x000fe20000000f00 */
[----:B------:R-:W-:Y:S01]  /*8db0*/  IMAD.MOV.U32 R16, RZ, RZ, R147 ;  /* 0x000000ffff107224 */ /* 0x000fe200078e0093 */
[----:B------:R-:W-:Y:S01]  /*8dc0*/  HMMA.16816.F32 R52, R164, R56, R104 ;  /* 0x00000038a434723c */ /* 0x000fe20000001868 */
[----:B------:R-:W2:Y:S01]  /*8dd0*/  LDSM.16.MT88.4 R104, [R189+0x15800] ;  /* 0x01580000bd68783b */ /* 0x000ea20000004200 */
[----:B------:R-:W-:Y:S01]  /*8de0*/  FADD.FTZ R2, R12, R2 ;  /* 0x000000020c027221 */ /* 0x000fe20000010000 */
[----:B------:R-:W-:-:S02]  /*8df0*/  FADD.FTZ R0, R30, R0 ;  /* 0x000000001e007221 */ /* 0x000fc40000010000 */
[----:B------:R-:W-:Y:S01]  /*8e00*/  LDSM.16.MT88.4 R144, [R191+0x17800] ;  /* 0x01780000bf90783b */ /* 0x000fe20000004200 */
[C---:B------:R-:W-:Y:S03]  /*8e10*/  HMMA.16816.F32 R60, R164.reuse, R64, R112 ;  /* 0x00000040a43c723c */ /* 0x040fe60000001870 */
[----:B------:R-:W3:Y:S03]  /*8e20*/  LDSM.16.MT88.4 R112, [R191+0x15800] ;  /* 0x01580000bf70783b */ /* 0x000ee60000004200 */
[----:B------:R-:W-:Y:S01]  /*8e30*/  HMMA.16816.F32 R92, R164, R96, R4 ;  /* 0x00000060a45c723c */ /* 0x000fe20000001804 */
[----:B------:R-:W4:Y:S01]  /*8e40*/  LDSM.16.MT88.4 R4, [R190+0x17800] ;  /* 0x01780000be04783b */ /* 0x000f220000004200 */
[----:B------:R-:W-:Y:S02]  /*8e50*/  IMAD.MOV.U32 R10, RZ, RZ, R101 ;  /* 0x000000ffff0a7224 */ /* 0x000fe400078e0065 */
[----:B------:R-:W-:Y:S01]  /*8e60*/  FADD.FTZ R2, R31, R2 ;  /* 0x000000021f027221 */ /* 0x000fe20000010000 */
[----:B------:R-:W-:-:S02]  /*8e70*/  IMAD.MOV.U32 R8, RZ, RZ, R102 ;  /* 0x000000ffff087224 */ /* 0x000fc400078e0066 */
[----:B------:R-:W-:Y:S01]  /*8e80*/  FADD.FTZ R0, R9, R0 ;  /* 0x0000000009007221 */ /* 0x000fe20000010000 */
[----:B------:R-:W-:-:S03]  /*8e90*/  FADD.FTZ R2, R10, R2 ;  /* 0x000000020a027221 */ /* 0x000fc60000010000 */
[----:B------:R-:W-:Y:S01]  /*8ea0*/  FADD.FTZ R0, R8, R0 ;  /* 0x0000000008007221 */ /* 0x000fe20000010000 */
[----:B------:R-:W-:-:S03]  /*8eb0*/  FADD.FTZ R2, R28, R2 ;  /* 0x000000021c027221 */ /* 0x000fc60000010000 */
[----:B------:R-:W-:Y:S01]  /*8ec0*/  FADD.FTZ R0, R29, R0 ;  /* 0x000000001d007221 */ /* 0x000fe20000010000 */
[----:B------:R-:W-:Y:S01]  /*8ed0*/  MOV R14, R103 ;  /* 0x00000067000e7202 */ /* 0x000fe20000000f00 */
[----:B------:R-:W-:Y:S02]  /*8ee0*/  FADD.FTZ R2, R13, R2 ;  /* 0x000000020d027221 */ /* 0x000fe40000010000 */
[----:B------:R-:W-:Y:S02]  /*8ef0*/  FADD.FTZ R0, R252, R0 ;  /* 0x00000000fc007221 */ /* 0x000fe40000010000 */
[----:B------:R-:W-:Y:S02]  /*8f00*/  FADD.FTZ R2, R16, R2 ;  /* 0x0000000210027221 */ /* 0x000fe40000010000 */
[----:B------:R-:W-:Y:S02]  /*8f10*/  FADD.FTZ R0, R14, R0 ;  /* 0x000000000e007221 */ /* 0x000fe40000010000 */
[----:B------:R-:W-:-:S02]  /*8f20*/  FADD.FTZ R2, R251, R2 ;  /* 0x00000002fb027221 */ /* 0x000fc40000010000 */
[----:B------:R-:W-:Y:S02]  /*8f30*/  FADD.FTZ R0, R246, R0 ;  /* 0x00000000f6007221 */ /* 0x000fe40000010000 */
[----:B------:R-:W-:Y:S02]  /*8f40*/  FADD.FTZ R2, R250, R2 ;  /* 0x00000002fa027221 */ /* 0x000fe40000010000 */
[----:B------:R-:W-:Y:S02]  /*8f50*/  FADD.FTZ R0, R247, R0 ;  /* 0x00000000f7007221 */ /* 0x000fe40000010000 */
[----:B------:R-:W-:Y:S02]  /*8f60*/  FADD.FTZ R2, R215, R2 ;  /* 0x00000002d7027221 */ /* 0x000fe40000010000 */
[----:B------:R-:W-:Y:S02]  /*8f70*/  FADD.FTZ R0, R19, R0 ;  /* 0x0000000013007221 */ /* 0x000fe40000010000 */
[----:B------:R-:W-:-:S02]  /*8f80*/  FADD.FTZ R244, R244, R2 ;  /* 0x00000002f4f47221 */ /* 0x000fc40000010000 */
[----:B------:R-:W-:Y:S01]  /*8f90*/  FADD.FTZ R0, R18, R0 ;  /* 0x0000000012007221 */ /* 0x000fe20000010000 */
[----:B------:R-:W-:Y:S01]  /*8fa0*/  HMMA.16816.F32 R56, R164, R58, R108 ;  /* 0x0000003aa438723c */ /* 0x000fe2000000186c */
[----:B------:R-:W-:Y:S02]  /*8fb0*/  FADD.FTZ R244, R154, R244 ;  /* 0x000000f49af47221 */ /* 0x000fe40000010000 */
[----:B------:R-:W-:-:S03]  /*8fc0*/  FADD.FTZ R0, R17, R0 ;  /* 0x0000000011007221 */ /* 0x000fc60000010000 */
[----:B------:R-:W-:Y:S01]  /*8fd0*/  HMMA.16816.F32 R64, R164, R66, R116 ;  /* 0x00000042a440723c */ /* 0x000fe20000001874 */
[----:B------:R-:W-:-:S05]  /*8fe0*/  FADD.FTZ R244, R153, R244 ;  /* 0x000000f499f47221 */ /* 0x000fca0000010000 */
        /* <DEDUP_REMOVED lines=9> */
[----:B------:R-:W-:Y:S01]  /*9080*/  HMMA.16816.F32 R96, R164, R98, R232 ;  /* 0x00000062a460723c */ /* 0x000fe200000018e8 */
[----:B------:R-:W-:-:S05]  /*9090*/  FADD.FTZ R239, R15, R0 ;  /* 0x000000000fef7221 */ /* 0x000fca0000010000 */
[C---:B------:R-:W-:Y:S06]  /*90a0*/  HMMA.16816.F32 R104, R164.reuse, R106, R228 ;  /* 0x0000006aa468723c */ /* 0x040fec00000018e4 */
[C---:B------:R-:W-:Y:S06]  /*90b0*/  HMMA.16816.F32 R112, R164.reuse, R114, R224 ;  /* 0x00000072a470723c */ /* 0x040fec00000018e0 */
[C---:B------:R-:W-:Y:S06]  /*90c0*/  HMMA.16816.F32 R120, R164.reuse, R122, R180 ;  /* 0x0000007aa478723c */ /* 0x040fec00000018b4 */
[C---:B------:R-:W-:Y:S06]  /*90d0*/  HMMA.16816.F32 R128, R164.reuse, R130, R172 ;  /* 0x00000082a480723c */ /* 0x040fec00000018ac */
[C---:B------:R-:W-:Y:S06]  /*90e0*/  HMMA.16816.F32 R136, R164.reuse, R138, R20 ;  /* 0x0000008aa488723c */ /* 0x040fec0000001814 */
[C---:B------:R-:W-:Y:S06]  /*90f0*/  HMMA.16816.F32 R144, R164.reuse, R146, R24 ;  /* 0x00000092a490723c */ /* 0x040fec0000001818 */
[C---:B----4-:R-:W-:Y:S06]  /*9100*/  HMMA.16816.F32 R148, R164.reuse, R4, R148 ;  /* 0x00000004a494723c */ /* 0x050fec0000001894 */
[----:B------:R-:W-:Y:S01]  /*9110*/  HMMA.16816.F32 R164, R164, R6, R32 ;  /* 0x00000006a4a4723c */ /* 0x000fe20000001820 */
[----:B------:R-:W-:-:S08]  /*9120*/  NOP ;  /* 0x0000000000007918 */ /* 0x000fd00000000000 */
[----:B------:R-:W-:-:S15]  /*9130*/  @!P0 BRA `(.L_x_854) ;  /* 0x0000005000e88947 */ /* 0x000fde0003800000 */
[----:B------:R-:W2:Y:S01]  /*9140*/  LDL.LU R29, [R1+0x50] ;  /* 0x00005000011d7983 */ /* 0x000ea20000300800 */
[----:B------:R-:W-:Y:S01]  /*9150*/  ULDC UR4, c[0x0][0x2d0] ;  /* 0x0000b40000047ab9 */ /* 0x000fe20000000800 */
[----:B------:R-:W1:Y:S01]  /*9160*/  S2R R0, SR_TID.X ;  /* 0x0000000000007919 */ /* 0x000e620000002100 */
[----:B------:R-:W-:Y:S01]  /*9170*/  IMAD.U32 R2, RZ, RZ, UR21 ;  /* 0x00000015ff027e24 */ /* 0x000fe2000f8e00ff */
[----:B------:R-:W-:Y:S01]  /*9180*/  ULDC.64 UR6, c[0x0][0x220] ;  /* 0x0000880000067ab9 */ /* 0x000fe20000000a00 */
[----:B------:R-:W-:Y:S01]  /*9190*/  ULDC.64 UR8, c[0x0][0x218] ;  /* 0x0000860000087ab9 */ /* 0x000fe20000000a00 */
[----:B------:R-:W3:Y:S01]  /*91a0*/  LDL.LU R13, [R1+0x54] ;  /* 0x00005400010d7983 */ /* 0x000ee20000300800 */
[----:B------:R-:W-:Y:S01]  /*91b0*/  IMAD.MOV.U32 R153, RZ, RZ, R3 ;  /* 0x000000ffff997224 */ /* 0x000fe200078e0003 */
[----:B------:R-:W-:Y:S01]  /*91c0*/  UMOV UR37, URZ ;  /* 0x0000003f00257c82 */ /* 0x000fe20008000000 */
[----:B------:R-:W-:Y:S01]  /*91d0*/  IMAD.MOV.U32 R154, RZ, RZ, R152 ;  /* 0x000000ffff9a7224 */ /* 0x000fe200078e0098 */
[----:B------:R-:W4:Y:S01]  /*91e0*/  LDL.LU R16, [R1+0x48] ;  /* 0x0000480001107983 */ /* 0x000f220000300800 */
[----:B------:R-:W-:-:S03]  /*91f0*/  ULDC UR25, c[0x0][0x2d0] ;  /* 0x0000b40000197ab9 */ /* 0x000fc60000000800 */
[----:B------:R-:W4:Y:S04]  /*9200*/  LDL.LU R14, [R1+0x44] ;  /* 0x00004400010e7983 */ /* 0x000f280000300800 */
[----:B------:R-:W4:Y:S04]  /*9210*/  LDL.LU R250, [R1+0x4c] ;  /* 0x00004c0001fa7983 */ /* 0x000f280000300800 */
[----:B------:R-:W4:Y:S01]  /*9220*/  LDL.LU R251, [R1+0x40] ;  /* 0x0000400001fb7983 */ /* 0x000f220000300800 */
[----:B-1----:R-:W-:-:S04]  /*9230*/  SHF.R.S32.HI R228, RZ, 0x1f, R0 ;  /* 0x0000001fffe47819 */ /* 0x002fc80000011400 */
[----:B------:R-:W-:-:S04]  /*9240*/  LEA.HI R228, R228, R0, RZ, 0x3 ;  /* 0x00000000e4e47211 */ /* 0x000fc800078f18ff */
[----:B------:R-:W-:Y:S02]  /*9250*/  LOP3.LUT R4, R228, 0xfffffff8, RZ, 0xc0, !PT ;  /* 0xfffffff8e4047812 */ /* 0x000fe400078ec0ff */
[----:B------:R-:W-:-:S03]  /*9260*/  SHF.R.S32.HI R228, RZ, 0x3, R228 ;  /* 0x00000003ffe47819 */ /* 0x000fc600000114e4 */
[----:B------:R-:W-:Y:S01]  /*9270*/  IMAD.IADD R4, R0, 0x1, -R4 ;  /* 0x0000000100047824 */ /* 0x000fe200078e0a04 */
[----:B------:R-:W-:Y:S02]  /*9280*/  SHF.R.S32.HI R229, RZ, 0x1f, R228 ;  /* 0x0000001fffe57819 */ /* 0x000fe400000114e4 */
[----:B------:R-:W-:Y:S01]  /*9290*/  IADD3 R234, P2, R228, 0x10, RZ ;  /* 0x00000010e4ea7810 */ /* 0x000fe20007f5e0ff */
[----:B------:R-:W-:-:S04]  /*92a0*/  IMAD.SHL.U32 R4, R4, 0x8, RZ ;  /* 0x0000000804047824 */ /* 0x000fc800078e00ff */
[----:B------:R-:W-:Y:S01]  /*92b0*/  IMAD.X R235, RZ, RZ, R229, P2 ;  /* 0x000000ffffeb7224 */ /* 0x000fe200010e06e5 */
[--C-:B------:R-:W-:Y:S02]  /*92c0*/  SHF.R.S32.HI R5, RZ, 0x1f, R4.reuse ;  /* 0x0000001fff057819 */ /* 0x100fe40000011404 */
[----:B------:R-:W-:Y:S01]  /*92d0*/  ISETP.GE.AND P5, PT, R4, UR4, PT ;  /* 0x0000000404007c0c */ /* 0x000fe2000bfa6270 */
[----:B------:R-:W-:Y:S01]  /*92e0*/  ULDC UR4, c[0x0][0x2ec] ;  /* 0x0000bb0000047ab9 */ /* 0x000fe20000000800 */
[----:B--2---:R-:W-:-:S03]  /*92f0*/  IMAD.WIDE.U32 R8, R29, UR19, R4 ;  /* 0x000000131d087c25 */ /* 0x004fc6000f8e0004 */
[----:B------:R-:W-:Y:S01]  /*9300*/  IADD3 R236, P1, R8, UR22, RZ ;  /* 0x0000001608ec7c10 */ /* 0x000fe2000ff3e0ff */
[----:B---3--:R-:W-:Y:S01]  /*9310*/  IMAD.WIDE.U32 R6, R13, UR19, R4 ;  /* 0x000000130d067c25 */ /* 0x008fe2000f8e0004 */
[----:B------:R-:W-:Y:S02]  /*9320*/  LOP3.LUT R5, R0, 0x3, RZ, 0xc0, !PT ;  /* 0x0000000300057812 */ /* 0x000fe400078ec0ff */
[----:B------:R-:W-:Y:S01]  /*9330*/  IADD3.X R2, R2, UR11, R9, P1, !PT ;  /* 0x0000000b02027c10 */ /* 0x000fe20008ffe409 */
[----:B------:R-:W-:Y:S01]  /*9340*/  IMAD.U32 R0, RZ, RZ, UR23 ;  /* 0x00000017ff007e24 */ /* 0x000fe2000f8e00ff */
[----:B------:R-:W-:Y:S01]  /*9350*/  IADD3 R227, P0, R6, UR24, RZ ;  /* 0x0000001806e37c10 */ /* 0x000fe2000ff1e0ff */
[----:B----4-:R-:W-:Y:S01]  /*9360*/  IMAD R5, R5, -0x2, R16 ;  /* 0xfffffffe05057824 */ /* 0x010fe200078e0210 */
[----:B------:R-:W-:Y:S02]  /*9370*/  LEA R238, P1, R236, UR8, 0x1 ;  /* 0x00000008ecee7c11 */ /* 0x000fe4000f8208ff */
[----:B------:R-:W-:Y:S01]  /*9380*/  IADD3.X R6, R0, UR31, R7, P0, !PT ;  /* 0x0000001f00067c10 */ /* 0x000fe200087fe407 */
[----:B------:R-:W-:Y:S01]  /*9390*/  IMAD.U32 R0, RZ, RZ, UR28 ;  /* 0x0000001cff007e24 */ /* 0x000fe2000f8e00ff */
[C---:B------:R-:W-:Y:S01]  /*93a0*/  LEA R237, P0, R227.reuse, UR6, 0x1 ;  /* 0x00000006e3ed7c11 */ /* 0x040fe2000f8008ff */
[----:B------:R-:W-:Y:S01]  /*93b0*/  IMAD.WIDE.U32 R242, R250, -0x2daee0ad, RZ ;  /* 0xd2511f53faf27825 */ /* 0x000fe200078e00ff */
[----:B------:R-:W-:Y:S01]  /*93c0*/  LEA.HI.X R236, R236, UR9, R2, 0x1, P1 ;  /* 0x00000009ecec7c11 */ /* 0x000fe200088f0c02 */
[----:B------:R-:W-:Y:S01]  /*93d0*/  UIADD3 UR28, UR28, 0x3f, URZ ;  /* 0x0000003f1c1c7890 */ /* 0x000fe2000fffe03f */
[----:B------:R-:W-:Y:S01]  /*93e0*/  LEA.HI.X R227, R227, UR7, R6, 0x1, P0 ;  /* 0x00000007e3e37c11 */ /* 0x000fe200080f0c06 */
[----:B------:R-:W1:Y:S01]  /*93f0*/  @!P5 LDC.64 R2, c[0x0][0x220] ;  /* 0x00008800ff02db82 */ /* 0x000e620000000a00 */
[----:B------:R-:W-:Y:S01]  /*9400*/  IADD3 R252, R0, -UR18, R5 ;  /* 0x8000001200fc7c10 */ /* 0x000fe2000fffe005 */
[----:B------:R-:W-:Y:S01]  /*9410*/  IMAD.WIDE.U32 R246, R251, -0x326172a9, RZ ;  /* 0xcd9e8d57fbf67825 */ /* 0x000fe200078e00ff */
[----:B------:R-:W-:Y:S01]  /*9420*/  USHF.R.S32.HI UR29, URZ, 0x1f, UR28 ;  /* 0x0000001f3f1d7899 */ /* 0x000fe2000801141c */
[C---:B------:R-:W-:Y:S01]  /*9430*/  IADD3 R232, P1, R228.reuse, 0x20, RZ ;  /* 0x00000020e4e87810 */ /* 0x040fe20007f3e0ff */
[----:B------:R-:W-:Y:S01]  /*9440*/  ULDC.64 UR6, c[0x0][0x250] ;  /* 0x0000940000067ab9 */ /* 0x000fe20000000a00 */
[----:B------:R-:W-:Y:S01]  /*9450*/  IADD3 R230, P0, R228, 0x30, RZ ;  /* 0x00000030e4e67810 */ /* 0x000fe20007f1e0ff */
[----:B------:R-:W-:Y:S01]  /*9460*/  ULEA.HI UR29, UR29, UR28, URZ, 0x6 ;  /* 0x0000001c1d1d7291 */ /* 0x000fe2000f8f303f */
[----:B------:R-:W2:Y:S01]  /*9470*/  @!P5 LDC.64 R6, c[0x0][0x220] ;  /* 0x00008800ff06db82 */ /* 0x000ea20000000a00 */
[----:B------:R-:W-:Y:S01]  /*9480*/  LOP3.LUT R240, R247, R14, RZ, 0x3c, !PT ;  /* 0x0000000ef7f07212 */ /* 0x000fe200078e3cff */
[--C-:B------:R-:W-:Y:S01]  /*9490*/  IMAD.X R233, RZ, RZ, R229.reuse, P1 ;  /* 0x000000ffffe97224 */ /* 0x100fe200008e06e5 */
[----:B------:R-:W-:Y:S01]  /*94a0*/  ULEA.HI.SX32 UR28, UR29, 0xfffffffe, 0x1a ;  /* 0xfffffffe1d1c7891 */ /* 0x000fe2000f8fd23f */
[----:B------:R-:W-:Y:S01]  /*94b0*/  IMAD.X R231, RZ, RZ, R229, P0 ;  /* 0x000000ffffe77224 */ /* 0x000fe200000e06e5 */
[----:B------:R-:W-:Y:S01]  /*94c0*/  USHF.L.U64.HI UR30, UR6, 0x4, UR7 ;  /* 0x00000004061e7899 */ /* 0x000fe20008010207 */
[----:B------:R-:W-:Y:S01]  /*94d0*/  IMAD.WIDE.U32 R240, R240, -0x2daee0ad, RZ ;  /* 0xd2511f53f0f07825 */ /* 0x000fe200078e00ff */
[----:B------:R-:W-:Y:S01]  /*94e0*/  USHF.L.U32 UR31, UR6, 0x4, URZ ;  /* 0x00000004061f7899 */ /* 0x000fe2000800063f */
[----:B------:R-:W3:Y:S01]  /*94f0*/  @!P5 LDC.64 R4, c[0x0][0x220] ;  /* 0x00008800ff04db82 */ /* 0x000ee20000000a00 */
[----:B------:R-:W-:Y:S01]  /*9500*/  ULEA.HI.SX32 UR29, UR29, 0xfffffffd, 0x1a ;  /* 0xfffffffd1d1d7891 */ /* 0x000fe2000f8fd23f */
[----:B------:R-:W-:-:S06]  /*9510*/  ULDC.64 UR8, c[0x0][0x248] ;  /* 0x0000920000087ab9 */ /* 0x000fcc0000000a00 */
[----:B------:R-:W4:Y:S01]  /*9520*/  @!P5 LDC.64 R250, c[0x0][0x220] ;  /* 0x00008800fffadb82 */ /* 0x000f220000000a00 */
[----:B--2---:R2:W-:Y:S04]  /*9530*/  @!P5 STL.64 [R1+0x10], R6 ;  /* 0x000010060100d387 */ /* 0x0045e80000100a00 */
[----:B---3--:R2:W-:Y:S04]  /*9540*/  @!P5 STL.64 [R1+0x8], R4 ;  /* 0x000008040100d387 */ /* 0x0085e80000100a00 */
[----:B-1----:R2:W-:Y:S01]  /*9550*/  @!P5 STL.64 [R1], R2 ;  /* 0x000000020100d387 */ /* 0x0025e20000100a00 */
[----:B------:R-:W-:Y:S05]  /*9560*/  BRA `(.L_x_855) ;  /* 0x0000000400c47947 */ /* 0x000fea0003800000 */
.L_x_857:
        /* <DEDUP_REMOVED lines=21> */
[----:B-----5:R-:W-:Y:S02]  /*96c0*/  @!P5 LEA R178, P1, R152, R178, 0x1 ;  /* 0x000000b298b2d211 */ /* 0x020fe400078208ff */
        /* <DEDUP_REMOVED lines=91> */
.L_x_855:
[----:B------:R-:W3:Y:S01]  /*9c80*/  LDL.64 R12, [R1+0x20] ;  /* 0x00002000010c7983 */ /* 0x000ee20000100a00 */
[----:B------:R-:W-:Y:S01]  /*9c90*/  UIADD3 UR36, UR28, -UR37, URZ ;  /* 0x800000251c247290 */ /* 0x000fe2000fffe03f */
[----:B------:R-:W-:Y:S04]  /*9ca0*/  DEPBAR.LE SB0, 0x0 ;  /* 0x000080000000791a */ /* 0x000fe80000000000 */
[----:B------:R-:W4:Y:S01]  /*9cb0*/  LDL R22, [R1+0x30] ;  /* 0x0000300001167983 */ /* 0x000f220000100800 */
[----:B------:R-:W-:Y:S01]  /*9cc0*/  USHF.R.S32.HI UR11, URZ, 0x1f, UR36 ;  /* 0x0000001f3f0b7899 */ /* 0x000fe20008011424 */
[----:B------:R-:W-:Y:S01]  /*9cd0*/  IMAD.U32 R8, RZ, RZ, UR36 ;  /* 0x00000024ff087e24 */ /* 0x000fe2000f8e00ff */
[----:B------:R-:W-:Y:S01]  /*9ce0*/  UIMAD.WIDE.U32 UR14, UR36, UR6, URZ ;  /* 0x00000006240e72a5 */ /* 0x000fe2000f8e003f */
[----:B------:R-:W4:Y:S01]  /*9cf0*/  LDL R26, [R1+0x10] ;  /* 0x00001000011a7983 */ /* 0x000f220000100800 */
        /* <DEDUP_REMOVED lines=13> */
[----:B------:R-:W-:Y:S01]  /*9dd0*/  LEA R4, P1, R4, R232, 0x6 ;  /* 0x000000e804047211 */ /* 0x000fe200078230ff */
[----:B------:R-:W-:Y:S01]  /*9de0*/  IMAD.U32 R0, RZ, RZ, UR36 ;  /* 0x00000024ff007e24 */ /* 0x000fe2000f8e00ff */
[----:B------:R-:W-:Y:S01]  /*9df0*/  LEA R2, P0, R2, R230, 0x6 ;  /* 0x000000e602027211 */ /* 0x000fe200078030ff */
[----:B------:R-:W-:Y:S01]  /*9e00*/  IMAD.U32 R10, RZ, RZ, UR14 ;  /* 0x0000000eff0a7e24 */ /* 0x000fe2000f8e00ff */
[----:B------:R-:W-:Y:S01]  /*9e10*/  UIADD3 UR11, UR15, UR11, URZ ;  /* 0x0000000b0f0b7290 */ /* 0x000fe2000fffe03f */
[----:B------:R-:W-:Y:S01]  /*9e20*/  LEA.HI.X.SX32 R9, R7, R229, 0x6, P3 ;  /* 0x000000e507097211 */ /* 0x000fe200018f36ff */
[----:B------:R-:W-:Y:S01]  /*9e30*/  IMAD.U32 R11, RZ, RZ, UR15 ;  /* 0x0000000fff0b7e24 */ /* 0x000fe2000f8e00ff */
[----:B------:R-:W-:Y:S01]  /*9e40*/  LEA.HI.X.SX32 R7, R5, R235, 0x6, P2 ;  /* 0x000000eb05077211 */ /* 0x000fe200010f36ff */
[----:B------:R-:W-:Y:S01]  /*9e50*/  BAR.SYNC.DEFER_BLOCKING 0x0 ;  /* 0x0000000000007b1d */ /* 0x000fe20000010000 */
[----:B------:R-:W-:Y:S01]  /*9e60*/  LEA.HI.X.SX32 R5, R3, R233, 0x6, P1 ;  /* 0x000000e903057211 */ /* 0x000fe200008f36ff */
[----:B------:R-:W-:Y:S01]  /*9e70*/  IMAD.WIDE.U32 R16, R4, UR6, RZ ;  /* 0x0000000604107c25 */ /* 0x000fe2000f8e00ff */
[----:B------:R-:W-:Y:S02]  /*9e80*/  LEA.HI.X.SX32 R3, R0, R231, 0x6, P0 ;  /* 0x000000e700037211 */ /* 0x000fe400000f36ff */
[----:B------:R-:W-:Y:S01]  /*9e90*/  ISETP.GE.AND P4, PT, R248, UR25, PT ;  /* 0x00000019f8007c0c */ /* 0x000fe2000bf86270 */
[----:B------:R-:W-:Y:S02]  /*9ea0*/  IMAD R5, R5, UR6, RZ ;  /* 0x0000000605057c24 */ /* 0x000fe4000f8e02ff */
[----:B------:R-:W-:Y:S02]  /*9eb0*/  IMAD R0, R9, UR6, RZ ;  /* 0x0000000609007c24 */ /* 0x000fe4000f8e02ff */
[----:B------:R-:W-:Y:S01]  /*9ec0*/  IMAD R5, R4, UR7, R5 ;  /* 0x0000000704057c24 */ /* 0x000fe2000f8e0205 */
[----:B------:R-:W-:Y:S01]  /*9ed0*/  LEA R4, P1, R16, R237, 0x1 ;  /* 0x000000ed10047211 */ /* 0x000fe200078208ff */
[C---:B------:R-:W-:Y:S02]  /*9ee0*/  IMAD R0, R8.reuse, UR7, R0 ;  /* 0x0000000708007c24 */ /* 0x040fe4000f8e0200 */
[----:B------:R-:W-:Y:S02]  /*9ef0*/  IMAD.IADD R5, R17, 0x1, R5 ;  /* 0x0000000111057824 */ /* 0x000fe400078e0205 */
[----:B------:R-:W-:Y:S03]  /*9f00*/  IMAD.WIDE.U32 R20, R8, UR6, RZ ;  /* 0x0000000608147c25 */ /* 0x000fe6000f8e00ff */
[----:B------:R-:W-:Y:S01]  /*9f10*/  LEA.HI.X R5, R16, R227, R5, 0x1, P1 ;  /* 0x000000e310057211 */ /* 0x000fe200008f0c05 */
[----:B------:R-:W-:Y:S01]  /*9f20*/  IMAD.IADD R0, R21, 0x1, R0 ;  /* 0x0000000115007824 */ /* 0x000fe200078e0200 */
[----:B------:R-:W-:Y:S01]  /*9f30*/  LEA R8, P3, R20, R237, 0x1 ;  /* 0x000000ed14087211 */ /* 0x000fe200078608ff */
[----:B------:R-:W-:Y:S01]  /*9f40*/  IMAD R7, R7, UR6, RZ ;  /* 0x0000000607077c24 */ /* 0x000fe2000f8e02ff */
[----:B------:R-:W-:Y:S01]  /*9f50*/  @P5 STS.128 [R214+0x10000], RZ ;  /* 0x010000ffd6005388 */ /* 0x000fe20000000c00 */
[----:B------:R-:W-:Y:S01]  /*9f60*/  IMAD.WIDE.U32 R18, R6, UR6, RZ ;  /* 0x0000000606127c25 */ /* 0x000fe2000f8e00ff */
[----:B------:R-:W-:Y:S02]  /*9f70*/  LEA.HI.X R9, R20, R227, R0, 0x1, P3 ;  /* 0x000000e314097211 */ /* 0x000fe400018f0c00 */
[----:B------:R-:W-:Y:S01]  /*9f80*/  ISETP.GE.AND P3, PT, R245, UR25, PT ;  /* 0x00000019f5007c0c */ /* 0x000fe2000bf66270 */
[----:B------:R-:W-:Y:S01]  /*9f90*/  IMAD R7, R6, UR7, R7 ;  /* 0x0000000706077c24 */ /* 0x000fe2000f8e0207 */
[----:B------:R-:W-:Y:S01]  /*9fa0*/  LEA R6, P2, R18, R237, 0x1 ;  /* 0x000000ed12067211 */ /* 0x000fe200078408ff */
[----:B------:R-:W-:Y:S02]  /*9fb0*/  IMAD R3, R3, UR6, RZ ;  /* 0x0000000603037c24 */ /* 0x000fe4000f8e02ff */
[----:B------:R-:W-:Y:S02]  /*9fc0*/  IMAD.IADD R7, R19, 0x1, R7 ;  /* 0x0000000113077824 */ /* 0x000fe400078e0207 */
[C---:B------:R-:W-:Y:S02]  /*9fd0*/  IMAD R3, R2.reuse, UR7, R3 ;  /* 0x0000000702037c24 */ /* 0x040fe4000f8e0203 */
[----:B------:R-:W-:Y:S01]  /*9fe0*/  IMAD.WIDE.U32 R14, R2, UR6, RZ ;  /* 0x00000006020e7c25 */ /* 0x000fe2000f8e00ff */
[----:B------:R-:W-:Y:S02]  /*9ff0*/  LEA.HI.X R7, R18, R227, R7, 0x1, P2 ;  /* 0x000000e312077211 */ /* 0x000fe400010f0c07 */
[----:B------:R-:W-:Y:S01]  /*a000*/  ISETP.GE.AND P2, PT, R249, UR25, PT ;  /* 0x00000019f9007c0c */ /* 0x000fe2000bf46270 */
[----:B------:R-:W-:Y:S01]  /*a010*/  IMAD.IADD R3, R15, 0x1, R3 ;  /* 0x000000010f037824 */ /* 0x000fe200078e0203 */
[C---:B---3--:R-:W-:Y:S01]  /*a020*/  LEA R11, P0, R10.reuse, R12, 0x6 ;  /* 0x0000000c0a0b7211 */ /* 0x048fe200078030ff */
[----:B------:R-:W-:Y:S01]  /*a030*/  IMAD.U32 R12, RZ, RZ, UR11 ;  /* 0x0000000bff0c7e24 */ /* 0x000fe2000f8e00ff */
[----:B------:R-:W3:Y:S01]  /*a040*/  LDL R13, [R1] ;  /* 0x00000000010d7983 */ /* 0x000ee20000100800 */
[----:B------:R-:W-:Y:S03]  /*a050*/  UIADD3 UR11, UR29, -UR37, URZ ;  /* 0x800000251d0b7290 */ /* 0x000fe6000fffe03f */
[----:B----4-:R-:W-:Y:S02]  /*a060*/  LEA.HI.X R12, R10, R22, R12, 0x6, P0 ;  /* 0x000000160a0c7211 */ /* 0x010fe400000f340c */
[----:B------:R-:W4:Y:S01]  /*a070*/  LDL R22, [R1+0x4] ;  /* 0x0000040001167983 */ /* 0x000f220000100800 */
[C---:B------:R-:W-:Y:S01]  /*a080*/  LEA R2, P0, R14.reuse, R237, 0x1 ;  /* 0x000000ed0e027211 */ /* 0x040fe200078008ff */
[----:B------:R-:W-:Y:S01]  /*a090*/  IMAD.U32 R152, RZ, RZ, UR11 ;  /* 0x0000000bff987e24 */ /* 0x000fe2000f8e00ff */
[C---:B------:R-:W-:Y:S02]  /*a0a0*/  @!P5 LEA R16, P6, R11.reuse, R26, 0x1 ;  /* 0x0000001a0b10d211 */ /* 0x040fe400078c08ff */
[C---:B------:R-:W-:Y:S02]  /*a0b0*/  IADD3 R10, P1, R11.reuse, UR31, RZ ;  /* 0x0000001f0b0a7c10 */ /* 0x040fe4000ff3e0ff */
[----:B--2---:R-:W-:Y:S02]  /*a0c0*/  @!P5 LEA.HI.X R17, R11, R25, R12, 0x1, P6 ;  /* 0x000000190b11d211 */ /* 0x004fe400030f0c0c */
[----:B------:R-:W-:Y:S02]  /*a0d0*/  LEA.HI.X R3, R14, R227, R3, 0x1, P0 ;  /* 0x000000e30e037211 */ /* 0x000fe400000f0c03 */
[----:B------:R-:W-:Y:S01]  /*a0e0*/  @!P5 LEA R14, P6, R10, R24, 0x1 ;  /* 0x000000180a0ed211 */ /* 0x000fe200078c08ff */
[----:B------:R-:W-:Y:S01]  /*a0f0*/  @!PT LDS RZ, [RZ] ;  /* 0x00000000fffff984 */ /* 0x000fe20000000800 */
[----:B------:R-:W-:Y:S01]  /*a100*/  @!PT LDS RZ, [RZ] ;  /* 0x00000000fffff984 */ /* 0x000fe20000000800 */
[----:B------:R-:W-:Y:S01]  /*a110*/  @!PT LDS RZ, [RZ] ;  /* 0x00000000fffff984 */ /* 0x000fe20000000800 */
[----:B------:R-:W-:Y:S01]  /*a120*/  @!P5 LDGSTS.E.BYPASS.LTC128B.128 [R214+0x10000], desc[UR26][R16.64] ;  /* 0x1000000010d6dfae */ /* 0x000fe2000b901d5a */
[----:B------:R-:W-:Y:S02]  /*a130*/  IADD3.X R11, R12, UR30, RZ, P1, !PT ;  /* 0x0000001e0c0b7c10 */ /* 0x000fe40008ffe4ff */
[C---:B------:R-:W-:Y:S01]  /*a140*/  IADD3 R0, P0, R10.reuse, UR31, RZ ;  /* 0x0000001f0a007c10 */ /* 0x040fe2000ff1e0ff */
[----:B------:R-:W-:Y:S01]  /*a150*/  @P4 STS.128 [R214+0x12000], RZ ;  /* 0x012000ffd6004388 */ /* 0x000fe20000000c00 */
[----:B------:R-:W-:Y:S02]  /*a160*/  @!P5 LEA.HI.X R15, R10, R23, R11, 0x1, P6 ;  /* 0x000000170a0fd211 */ /* 0x000fe400030f0c0b */
[----:B------:R-:W-:Y:S01]  /*a170*/  IADD3.X R11, R11, UR30, RZ, P0, !PT ;  /* 0x0000001e0b0b7c10 */ /* 0x000fe200087fe4ff */
[----:B------:R-:W-:Y:S01]  /*a180*/  @!PT LDS RZ, [RZ] ;  /* 0x00000000fffff984 */ /* 0x000fe20000000800 */
[----:B------:R-:W-:Y:S01]  /*a190*/  @!PT LDS RZ, [RZ] ;  /* 0x00000000fffff984 */ /* 0x000fe20000000800 */
[----:B------:R-:W-:Y:S01]  /*a1a0*/  @!PT LDS RZ, [RZ] ;  /* 0x00000000fffff984 */ /* 0x000fe20000000800 */
[----:B------:R-:W-:Y:S01]  /*a1b0*/  @!P4 LDGSTS.E.BYPASS.LTC128B.128 [R214+0x12000], desc[UR26][R8.64+0x80] ;  /* 0x1200008008d6cfae */ /* 0x000fe2000b901d5a */
[----:B------:R-:W-:Y:S03]  /*a1c0*/  IADD3 R18, P1, R0, UR31, RZ ;  /* 0x0000001f00127c10 */ /* 0x000fe6000ff3e0ff */
[----:B------:R-:W-:Y:S01]  /*a1d0*/  @P3 STS.128 [R214+0x14000], RZ ;  /* 0x014000ffd6003388 */ /* 0x000fe20000000c00 */
[----:B------:R-:W-:Y:S02]  /*a1e0*/  @!P5 LEA R10, P0, R18, R250, 0x1 ;  /* 0x000000fa120ad211 */ /* 0x000fe400078008ff */
[----:B------:R-:W-:Y:S01]  /*a1f0*/  IADD3.X R19, R11, UR30, RZ, P1, !PT ;  /* 0x0000001e0b137c10 */ /* 0x000fe20008ffe4ff */
        /* <DEDUP_REMOVED lines=31> */
[----:B----4-:R-:W-:Y:S02]  /*a3f0*/  @!P5 LEA.HI.X R13, R0, R22, R11, 0x1, P6 ;  /* 0x00000016000dd211 */ /* 0x010fe400030f0c0b */
        /* <DEDUP_REMOVED lines=40> */
[----:B-----5:R-:W-:Y:S04]  /*a680*/  LDSM.16.M88.4 R32, [R194] ;  /* 0x00000000c220783b */ /* 0x020fe80000000200 */
[----:B-1----:R-:W1:Y:S04]  /*a690*/  LDSM.16.M88.4 R8, [R155+0x8000] ;  /* 0x008000009b08783b */ /* 0x002e680000000200 */
        /* <DEDUP_REMOVED lines=213> */
[----:B------:R-:W-:Y:S01]  /*b3f0*/  LEA R170, P0, R152, R234, 0x6 ;  /* 0x000000ea98aa7211 */ /* 0x000fe200078030ff */
[C---:B------:R-:W-:Y:S05]  /*b400*/  HMMA.16816.F32 R24, R172.reuse, R178, R24 ;  /* 0x000000b2ac18723c */ /* 0x040fea0000001818 */
[----:B------:R-:W-:Y:S01]  /*b410*/  IMAD.WIDE.U32 R186, R170, UR8, RZ ;  /* 0x00000008aaba7c25 */ /* 0x000fe2000f8e00ff */
[C---:B------:R-:W-:Y:S01]  /*b420*/  LEA.HI.X.SX32 R171, R152.reuse, R235, 0x6, P0 ;  /* 0x000000eb98ab7211 */ /* 0x040fe200000f36ff */
[C---:B----4-:R-:W-:Y:S04]  /*b430*/  HMMA.16816.F32 R28, R172.reuse, R180, R28 ;  /* 0x000000b4ac1c723c */ /* 0x050fe8000000181c */
[----:B------:R-:W-:Y:S02]  /*b440*/  LEA R2, P0, R152, R230, 0x6 ;  /* 0x000000e698027211 */ /* 0x000fe400078030ff */
[----:B------:R-:W-:Y:S01]  /*b450*/  LEA R176, P6, R184, R238, 0x1 ;  /* 0x000000eeb8b07211 */ /* 0x000fe200078c08ff */
[----:B------:R-:W-:Y:S04]  /*b460*/  HMMA.16816.F32 R32, R172, R182, R32 ;  /* 0x000000b6ac20723c */ /* 0x000fe80000001820 */
[----:B------:R-:W-:Y:S01]  /*b470*/  IMAD.WIDE.U32 R178, R2, UR8, RZ ;  /* 0x0000000802b27c25 */ /* 0x000fe2000f8e00ff */
[C---:B------:R-:W-:Y:S02]  /*b480*/  LEA.HI.X.SX32 R3, R152.reuse, R231, 0x6, P0 ;  /* 0x000000e798037211 */ /* 0x040fe400000f36ff */
[----:B------:R-:W-:Y:S04]  /*b490*/  LEA.HI.X.SX32 R169, R152, R233, 0x6, P1 ;  /* 0x000000e998a97211 */ /* 0x000fe800008f36ff */
[----:B------:R-:W-:Y:S01]  /*b4a0*/  IMAD R3, R3, UR8, RZ ;  /* 0x0000000803037c24 */ /* 0x000fe2000f8e02ff */
[----:B------:R-:W-:Y:S01]  /*b4b0*/  LEA.HI.X R177, R184, R236, R0, 0x1, P6 ;  /* 0x000000ecb8b17211 */ /* 0x000fe200030f0c00 */
[----:B------:R-:W-:Y:S02]  /*b4c0*/  IMAD R0, R171, UR8, RZ ;  /* 0x00000008ab007c24 */ /* 0x000fe4000f8e02ff */
[----:B------:R-:W-:Y:S01]  /*b4d0*/  IMAD R3, R2, UR9, R3 ;  /* 0x0000000902037c24 */ /* 0x000fe2000f8e0203 */
[-C--:B------:R-:W-:Y:S01]  /*b4e0*/  LEA R2, P0, R178, R238.reuse, 0x1 ;  /* 0x000000eeb2027211 */ /* 0x080fe200078008ff */
[----:B------:R-:W-:Y:S02]  /*b4f0*/  IMAD R152, R169, UR8, RZ ;  /* 0x00000008a9987c24 */ /* 0x000fe4000f8e02ff */
[----:B------:R-:W-:Y:S02]  /*b500*/  IMAD.IADD R3, R179, 0x1, R3 ;  /* 0x00000001b3037824 */ /* 0x000fe400078e0203 */
[----:B------:R-:W-:Y:S01]  /*b510*/  IMAD R0, R170, UR9, R0 ;  /* 0x00000009aa007c24 */ /* 0x000fe2000f8e0200 */
[----:B------:R-:W-:Y:S01]  /*b520*/  LEA R170, P6, R186, R238, 0x1 ;  /* 0x000000eebaaa7211 */ /* 0x000fe200078c08ff */
[----:B------:R-:W-:Y:S01]  /*b530*/  IMAD R152, R168, UR9, R152 ;  /* 0x00000009a8987c24 */ /* 0x000fe2000f8e0298 */
[----:B------:R-:W-:Y:S01]  /*b540*/  LEA.HI.X R3, R178, R236, R3, 0x1, P0 ;  /* 0x000000ecb2037211 */ /* 0x000fe200000f0c03 */
[----:B------:R-:W-:Y:S01]  /*b550*/  IMAD.WIDE.U32 R184, R168, UR8, RZ ;  /* 0x00000008a8b87c25 */ /* 0x000fe2000f8e00ff */
[----:B------:R-:W-:Y:S03]  /*b560*/  ISETP.LT.AND P0, PT, RZ, UR36, PT ;  /* 0x00000024ff007c0c */ /* 0x000fe6000bf01270 */
[----:B------:R-:W-:Y:S01]  /*b570*/  IMAD.IADD R0, R187, 0x1, R0 ;  /* 0x00000001bb007824 */ /* 0x000fe200078e0200 */
[----:B------:R-:W-:Y:S01]  /*b580*/  LEA R168, P1, R184, R238, 0x1 ;  /* 0x000000eeb8a87211 */ /* 0x000fe200078208ff */
[----:B------:R-:W-:Y:S03]  /*b590*/  IMAD.IADD R152, R185, 0x1, R152 ;  /* 0x00000001b9987824 */ /* 0x000fe600078e0298 */
[-C--:B------:R-:W-:Y:S02]  /*b5a0*/  LEA.HI.X R171, R186, R236.reuse, R0, 0x1, P6 ;  /* 0x000000ecbaab7211 */ /* 0x080fe400030f0c00 */
[----:B------:R-:W-:Y:S03]  /*b5b0*/  LEA.HI.X R169, R184, R236, R152, 0x1, P1 ;  /* 0x000000ecb8a97211 */ /* 0x000fe600008f0c98 */
[----:B------:R-:W-:Y:S05]  /*b5c0*/  @P0 BRA `(.L_x_857) ;  /* 0xffffffdc00e80947 */ /* 0x000fea000383ffff */
.L_x_856:
[----:B------:R-:W-:Y:S01]  /*b5d0*/  MOV R0, UR36 ;  /* 0x0000002400007c02 */ /* 0x000fe20008000f00 */
[----:B------:R-:W-:Y:S01]  /*b5e0*/  USHF.L.U32 UR36, UR36, 0x1, URZ ;  /* 0x0000000124247899 */ /* 0x000fe2000800063f */
[----:B------:R-:W-:Y:S01]  /*b5f0*/  MOV R185, 0x7054 ;  /* 0x0000705400b97802 */ /* 0x000fe20000000f00 */
[----:B------:R-:W-:Y:S02]  /*b600*/  UIADD3 UR11, UR33, -0x4498517b, URZ ;  /* 0xbb67ae85210b7890 */ /* 0x000fe4000fffe03f */
[----:B------:R-:W-:Y:S01]  /*b610*/  IMAD R0, R0, -0x40, R252 ;  /* 0xffffffc000007824 */ /* 0x000fe200078e02fc */
[----:B------:R-:W-:Y:S02]  /*b620*/  UIADD3 UR20, UR32, 0x3c6ef372, URZ ;  /* 0x3c6ef37220147890 */ /* 0x000fe4000fffe03f */
[----:B------:R-:W-:Y:S02]  /*b630*/  UIADD3 UR21, UR32, -0x61c88647, URZ ;  /* 0x9e3779b920157890 */ /* 0x000fe4000fffe03f */
[C---:B-1----:R-:W-:Y:S01]  /*b640*/  IADD3 R3, R0.reuse, 0x8, RZ ;  /* 0x0000000800037810 */ /* 0x042fe20007ffe0ff */
[----:B------:R-:W-:Y:S01]  /*b650*/  UIADD3 UR15, UR33, 0x32370b8f, URZ ;  /* 0x32370b8f210f7890 */ /* 0x000fe2000fffe03f */
[C---:B------:R-:W-:Y:S01]  /*b660*/  IADD3 R179, R0.reuse, -0x1, RZ ;  /* 0xffffffff00b37810 */ /* 0x040fe20007ffe0ff */
[----:B------:R-:W-:Y:S01]  /*b670*/  UIADD3 UR24, UR33, 0x76cf5d0a, URZ ;  /* 0x76cf5d0a21187890 */ /* 0x000fe2000fffe03f */
[C---:B------:R-:W-:Y:S01]  /*b680*/  IADD3 R2, R0.reuse, 0x7, RZ ;  /* 0x0000000700027810 */ /* 0x040fe20007ffe0ff */
[----:B------:R-:W-:Y:S01]  /*b690*/  UIADD3 UR14, UR32, 0x78dde6e4, URZ ;  /* 0x78dde6e4200e7890 */ /* 0x000fe2000fffe03f */
[----:B------:R-:W-:Y:S01]  /*b6a0*/  ISETP.GE.AND P2, PT, R3, RZ, PT ;  /* 0x000000ff0300720c */ /* 0x000fe20003f46270 */
[----:B------:R-:W-:Y:S01]  /*b6b0*/  UIADD3 UR19, UR32, -0x255992d5, URZ ;  /* 0xdaa66d2b20137890 */ /* 0x000fe2000fffe03f */
[----:B------:R-:W-:Y:S01]  /*b6c0*/  IADD3 R178, R0, -0x8, RZ ;  /* 0xfffffff800b27810 */ /* 0x000fe20007ffe0ff */
[----:B------:R-:W-:Y:S01]  /*b6d0*/  UIADD3 UR23, UR32, -0x4ab325aa, URZ ;  /* 0xb54cda5620177890 */ /* 0x000fe2000fffe03f */
[----:B------:R-:W-:Y:S01]  /*b6e0*/  ISETP.GE.AND P6, PT, R179, RZ, PT ;  /* 0x000000ffb300720c */ /* 0x000fe20003fc6270 */
[----:B------:R-:W-:Y:S01]  /*b6f0*/  UIADD3 UR22, UR33, 0x646e171e, URZ ;  /* 0x646e171e21167890 */ /* 0x000fe2000fffe03f */
[----:B------:R-:W-:Y:S01]  /*b700*/  ISETP.GE.AND P1, PT, R2, RZ, PT ;  /* 0x000000ff0200720c */ /* 0x000fe20003f26270 */
[----:B------:R-:W-:Y:S01]  /*b710*/  UIADD3 UR37, UR37, 0x1, URZ ;  /* 0x0000000125257890 */ /* 0x000fe2000fffe03f */
[----:B------:R-:W-:Y:S02]  /*b720*/  IADD3 R177, R0, -0x9, RZ ;  /* 0xfffffff700b17810 */ /* 0x000fe40007ffe0ff */
[----:B------:R-:W-:Y:S02]  /*b730*/  ISETP.GE.AND P4, PT, R178, RZ, PT ;  /* 0x000000ffb200720c */ /* 0x000fe40003f86270 */
[C---:B------:R-:W-:Y:S02]  /*b740*/  IADD3 R176, R0.reuse, -0x10, RZ ;  /* 0xfffffff000b07810 */ /* 0x040fe40007ffe0ff */
[----:B------:R-:W-:Y:S02]  /*b750*/  ISETP.GE.AND P3, PT, R177, RZ, PT ;  /* 0x000000ffb100720c */ /* 0x000fe40003f66270 */
[----:B------:R-:W-:Y:S02]  /*b760*/  IABS R182, R0 ;  /* 0x0000000000b67213 */ /* 0x000fe40000000000 */
[C---:B------:R-:W-:Y:S02]  /*b770*/  @!P2 IADD3 R3, -R0.reuse, -0x8, RZ ;  /* 0xfffffff80003a810 */ /* 0x040fe40007ffe1ff */
[----:B------:R-:W-:Y:S02]  /*b780*/  IADD3 R175, R0, -0x11, RZ ;  /* 0xffffffef00af7810 */ /* 0x000fe40007ffe0ff */
[----:B------:R-:W-:Y:S02]  /*b790*/  ISETP.GE.AND P2, PT, R176, RZ, PT ;  /* 0x000000ffb000720c */ /* 0x000fe40003f46270 */
[C---:B------:R-:W-:Y:S02]  /*b7a0*/  @!P6 IADD3 R179, -R0.reuse, 0x1, RZ ;  /* 0x0000000100b3e810 */ /* 0x040fe40007ffe1ff */
[----:B------:R-:W-:Y:S02]  /*b7b0*/  I2FP.F32.S32 R182, R182 ;  /* 0x000000b600b67245 */ /* 0x000fe40000201400 */
[C---:B------:R-:W-:Y:S02]  /*b7c0*/  @!P1 IADD3 R2, -R0.reuse, -0x7, RZ ;  /* 0xfffffff900029810 */ /* 0x040fe40007ffe1ff */
[----:B------:R-:W-:Y:S01]  /*b7d0*/  IADD3 R174, R0, -0x18, RZ ;  /* 0xffffffe800ae7810 */ /* 0x000fe20007ffe0ff */
[C---:B------:R-:W-:Y:S01]  /*b7e0*/  FFMA.FTZ R4, R182.reuse, -UR5, R4 ;  /* 0x80000005b6047c23 */ /* 0x040fe20008010004 */
[----:B------:R-:W-:Y:S01]  /*b7f0*/  ISETP.GE.AND P1, PT, R175, RZ, PT ;  /* 0x000000ffaf00720c */ /* 0x000fe20003f26270 */
[----:B------:R-:W-:Y:S01]  /*b800*/  FFMA.FTZ R10, R182, -UR5, R10 ;  /* 0x80000005b60a7c23 */ /* 0x000fe2000801000a */
[----:B------:R-:W-:Y:S02]  /*b810*/  I2FP.F32.S32 R179, R179 ;  /* 0x000000b300b37245 */ /* 0x000fe40000201400 */
[----:B------:R-:W-:Y:S02]  /*b820*/  @!P4 IADD3 R178, -R0, 0x8, RZ ;  /* 0x0000000800b2c810 */ /* 0x000fe40007ffe1ff */
[----:B------:R-:W-:Y:S01]  /*b830*/  I2FP.F32.S32 R3, R3 ;  /* 0x0000000300037245 */ /* 0x000fe20000201400 */
[C---:B------:R-:W-:Y:S01]  /*b840*/  FFMA.FTZ R5, R179.reuse, -UR5, R5 ;  /* 0x80000005b3057c23 */ /* 0x040fe20008010005 */
[----:B------:R-:W-:Y:S01]  /*b850*/  ISETP.GE.AND P6, PT, R174, RZ, PT ;  /* 0x000000ffae00720c */ /* 0x000fe20003fc6270 */
[----:B------:R-:W-:Y:S01]  /*b860*/  FFMA.FTZ R11, R179, -UR5, R11 ;  /* 0x80000005b30b7c23 */ /* 0x000fe2000801000b */
[C---:B------:R-:W-:Y:S01]  /*b870*/  IADD3 R173, R0.reuse, -0x19, RZ ;  /* 0xffffffe700ad7810 */ /* 0x040fe20007ffe0ff */
[----:B------:R-:W-:Y:S01]  /*b880*/  FFMA.FTZ R6, R3, -UR5, R6 ;  /* 0x8000000503067c23 */ /* 0x000fe20008010006 */
[----:B------:R-:W-:Y:S02]  /*b890*/  @!P3 IADD3 R177, -R0, 0x9, RZ ;  /* 0x0000000900b1b810 */ /* 0x000fe40007ffe1ff */
[----:B------:R-:W-:Y:S02]  /*b8a0*/  I2FP.F32.S32 R178, R178 ;  /* 0x000000b200b27245 */ /* 0x000fe40000201400 */
[----:B------:R-:W-:Y:S02]  /*b8b0*/  FMNMX.FTZ R3, R4, R154, !PT ;  /* 0x0000009a04037209 */ /* 0x000fe40007810000 */
[----:B------:R-:W-:Y:S01]  /*b8c0*/  IADD3 R172, R0, -0x20, RZ ;  /* 0xffffffe000ac7810 */ /* 0x000fe20007ffe0ff */
[C---:B------:R-:W-:Y:S01]  /*b8d0*/  FFMA.FTZ R8, R178.reuse, -UR5, R8 ;  /* 0x80000005b2087c23 */ /* 0x040fe20008010008 */
[----:B------:R-:W-:Y:S01]  /*b8e0*/  ISETP.GE.AND P4, PT, R173, RZ, PT ;  /* 0x000000ffad00720c */ /* 0x000fe20003f86270 */
[----:B------:R-:W-:Y:S01]  /*b8f0*/  FFMA.FTZ R14, R178, -UR5, R14 ;  /* 0x80000005b20e7c23 */ /* 0x000fe2000801000e */
[C---:B------:R-:W-:Y:S02]  /*b900*/  @!P2 IADD3 R176, -R0.reuse, 0x10, RZ ;  /* 0x0000001000b0a810 */ /* 0x040fe40007ffe1ff */
        /* <DEDUP_REMOVED lines=8> */
[----:B------:R-:W-:Y:S02]  /*b990*/  IADD3 R170, R0, -0x28, RZ ;  /* 0xffffffd800aa7810 */ /* 0x000fe40007ffe0ff */
[----:B------:R-:W-:Y:S01]  /*b9a0*/  I2FP.F32.S32 R2, R2 ;  /* 0x0000000200027245 */ /* 0x000fe20000201400 */
[----:B------:R-:W-:Y:S01]  /*b9b0*/  FFMA.FTZ R12, R176, -UR5, R12 ;  /* 0x80000005b00c7c23 */ /* 0x000fe2000801000c */
[----:B------:R-:W-:Y:S01]  /*b9c0*/  FMNMX.FTZ R3, R8, R3, !PT ;  /* 0x0000000308037209 */ /* 0x000fe20007810000 */
[----:B------:R-:W-:Y:S01]  /*b9d0*/  FFMA.FTZ R18, R176, -UR5, R18 ;  /* 0x80000005b0127c23 */ /* 0x000fe20008010012 */
[----:B------:R-:W-:Y:S01]  /*b9e0*/  ISETP.GE.AND P2, PT, R171, RZ, PT ;  /* 0x000000ffab00720c */ /* 0x000fe20003f46270 */
[----:B------:R-:W-:Y:S01]  /*b9f0*/  FFMA.FTZ R7, R2, -UR5, R7 ;  /* 0x8000000502077c23 */ /* 0x000fe20008010007 */
[----:B------:R-:W-:Y:S02]  /*ba00*/  I2FP.F32.S32 R175, R175 ;  /* 0x000000af00af7245 */ /* 0x000fe40000201400 */
[----:B------:R-:W-:Y:S02]  /*ba10*/  @!P6 IADD3 R174, -R0, 0x18, RZ ;  /* 0x0000001800aee810 */ /* 0x000fe40007ffe1ff */
[----:B------:R-:W-:Y:S01]  /*ba20*/  ISETP.GE.AND P1, PT, R170, RZ, PT ;  /* 0x000000ffaa00720c */ /* 0x000fe20003f26270 */
[----:B------:R-:W-:Y:S01]  /*ba30*/  FFMA.FTZ R13, R175, -UR5, R13 ;  /* 0x80000005af0d7c23 */ /* 0x000fe2000801000d */
[----:B------:R-:W-:Y:S01]  /*ba40*/  FMNMX.FTZ R3, R9, R3, !PT ;  /* 0x0000000309037209 */ /* 0x000fe20007810000 */
[----:B------:R-:W-:Y:S01]  /*ba50*/  FFMA.FTZ R19, R175, -UR5, R19 ;  /* 0x80000005af137c23 */ /* 0x000fe20008010013 */
[C---:B------:R-:W-:Y:S02]  /*ba60*/  IADD3 R169, R0.reuse, -0x29, RZ ;  /* 0xffffffd700a97810 */ /* 0x040fe40007ffe0ff */
[----:B------:R-:W-:Y:S02]  /*ba70*/  I2FP.F32.S32 R174, R174 ;  /* 0x000000ae00ae7245 */ /* 0x000fe40000201400 */
[----:B------:R-:W-:Y:S02]  /*ba80*/  @!P4 IADD3 R173, -R0, 0x19, RZ ;  /* 0x0000001900adc810 */ /* 0x000fe40007ffe1ff */
[----:B------:R-:W-:Y:S01]  /*ba90*/  FMNMX.FTZ R2, R6, R153, !PT ;  /* 0x0000009906027209 */ /* 0x000fe20007810000 */
[----:B------:R-:W-:Y:S01]  /*baa0*/  FFMA.FTZ R16, R174, -UR5, R16 ;  /* 0x80000005ae107c23 */ /* 0x000fe20008010010 */
[----:B------:R-:W-:Y:S01]  /*bab0*/  FMNMX.FTZ R3, R12, R3, !PT ;  /* 0x000000030c037209 */ /* 0x000fe20007810000 */
[----:B------:R-:W-:Y:S01]  /*bac0*/  FFMA.FTZ R22, R174, -UR5, R22 ;  /* 0x80000005ae167c23 */ /* 0x000fe20008010016 */
[C---:B------:R-:W-:Y:S02]  /*bad0*/  IADD3 R168, R0.reuse, -0x30, RZ ;  /* 0xffffffd000a87810 */ /* 0x040fe40007ffe0ff */
[----:B------:R-:W-:Y:S02]  /*bae0*/  ISETP.GE.AND P6, PT, R169, RZ, PT ;  /* 0x000000ffa900720c */ /* 0x000fe40003fc6270 */
[----:B------:R-:W-:Y:S02]  /*baf0*/  I2FP.F32.S32 R173, R173 ;  /* 0x000000ad00ad7245 */ /* 0x000fe40000201400 */
[----:B------:R-:W-:Y:S02]  /*bb00*/  FMNMX.FTZ R2, R7, R2, !PT ;  /* 0x0000000207027209 */ /* 0x000fe40007810000 */
[C---:B------:R-:W-:Y:S01]  /*bb10*/  IADD3 R152, R0.reuse, -0x31, RZ ;  /* 0xffffffcf00987810 */ /* 0x040fe20007ffe0ff */
[C---:B------:R-:W-:Y:S01]  /*bb20*/  FFMA.FTZ R17, R173.reuse, -UR5, R17 ;  /* 0x80000005ad117c23 */ /* 0x040fe20008010011 */
[C---:B------:R-:W-:Y:S01]  /*bb30*/  @!P3 IADD3 R172, -R0.reuse, 0x20, RZ ;  /* 0x0000002000acb810 */ /* 0x040fe20007ffe1ff */
[----:B------:R-:W-:Y:S01]  /*bb40*/  FFMA.FTZ R23, R173, -UR5, R23 ;  /* 0x80000005ad177c23 */ /* 0x000fe20008010017 */
[----:B------:R-:W-:Y:S02]  /*bb50*/  FMNMX.FTZ R3, R13, R3, !PT ;  /* 0x000000030d037209 */ /* 0x000fe40007810000 */
[C---:B------:R-:W-:Y:S02]  /*bb60*/  IADD3 R180, R0.reuse, -0x38, RZ ;  /* 0xffffffc800b47810 */ /* 0x040fe40007ffe0ff */
[----:B------:R-:W-:Y:S02]  /*bb70*/  IADD3 R181, R0, -0x39, RZ ;  /* 0xffffffc700b57810 */ /* 0x000fe40007ffe0ff */
[----:B------:R-:W-:Y:S02]  /*bb80*/  ISETP.GE.AND P4, PT, R168, RZ, PT ;  /* 0x000000ffa800720c */ /* 0x000fe40003f86270 */
[----:B------:R-:W-:Y:S02]  /*bb90*/  I2FP.F32.S32 R172, R172 ;  /* 0x000000ac00ac7245 */ /* 0x000fe40000201400 */
[----:B------:R-:W-:Y:S02]  /*bba0*/  ISETP.GE.AND P3, PT, R152, RZ, PT ;  /* 0x000000ff9800720c */ /* 0x000fe40003f66270 */
[----:B------:R-:W-:Y:S01]  /*bbb0*/  @!P2 IADD3 R171, -R0, 0x21, RZ ;  /* 0x0000002100aba810 */ /* 0x000fe20007ffe1ff */
[----:B------:R-:W-:Y:S01]  /*bbc0*/  FFMA.FTZ R20, R172, -UR5, R20 ;  /* 0x80000005ac147c23 */ /* 0x000fe20008010014 */
[----:B------:R-:W-:Y:S01]  /*bbd0*/  FMNMX.FTZ R2, R10, R2, !PT ;  /* 0x000000020a027209 */ /* 0x000fe20007810000 */
[----:B------:R-:W-:Y:S01]  /*bbe0*/  FFMA.FTZ R26, R172, -UR5, R26 ;  /* 0x80000005ac1a7c23 */ /* 0x000fe2000801001a */
[----:B------:R-:W-:Y:S02]  /*bbf0*/  @!P1 IADD3 R170, -R0, 0x28, RZ ;  /* 0x0000002800aa9810 */ /* 0x000fe40007ffe1ff */
[----:B------:R-:W-:Y:S02]  /*bc00*/  FMNMX.FTZ R3, R16, R3, !PT ;  /* 0x0000000310037209 */ /* 0x000fe40007810000 */
[----:B------:R-:W-:Y:S02]  /*bc10*/  ISETP.GE.AND P1, PT, R181, RZ, PT ;  /* 0x000000ffb500720c */ /* 0x000fe40003f26270 */
[----:B------:R-:W-:Y:S02]  /*bc20*/  ISETP.GE.AND P2, PT, R180, RZ, PT ;  /* 0x000000ffb400720c */ /* 0x000fe40003f46270 */
[----:B------:R-:W-:Y:S02]  /*bc30*/  I2FP.F32.S32 R171, R171 ;  /* 0x000000ab00ab7245 */ /* 0x000fe40000201400 */
[----:B------:R-:W-:Y:S02]  /*bc40*/  FMNMX.FTZ R2, R11, R2, !PT ;  /* 0x000000020b027209 */ /* 0x000fe40007810000 */
[----:B------:R-:W-:Y:S01]  /*bc50*/  FMNMX.FTZ R3, R17, R3, !PT ;  /* 0x0000000311037209 */ /* 0x000fe20007810000 */
[C---:B------:R-:W-:Y:S01]  /*bc60*/  FFMA.FTZ R21, R171.reuse, -UR5, R21 ;  /* 0x80000005ab157c23 */ /* 0x040fe20008010015 */
[----:B------:R-:W-:Y:S01]  /*bc70*/  FMNMX.FTZ R2, R14, R2, !PT ;  /* 0x000000020e027209 */ /* 0x000fe20007810000 */
[----:B------:R-:W-:Y:S01]  /*bc80*/  FFMA.FTZ R27, R171, -UR5, R27 ;  /* 0x80000005ab1b7c23 */ /* 0x000fe2000801001b */
[----:B------:R-:W-:Y:S02]  /*bc90*/  I2FP.F32.S32 R170, R170 ;  /* 0x000000aa00aa7245 */ /* 0x000fe40000201400 */
[----:B------:R-:W-:Y:S02]  /*bca0*/  @!P6 IADD3 R169, -R0, 0x29, RZ ;  /* 0x0000002900a9e810 */ /* 0x000fe40007ffe1ff */
[----:B------:R-:W-:Y:S01]  /*bcb0*/  FMNMX.FTZ R3, R20, R3, !PT ;  /* 0x0000000314037209 */ /* 0x000fe20007810000 */
[C---:B------:R-:W-:Y:S01]  /*bcc0*/  FFMA.FTZ R24, R170.reuse, -UR5, R24 ;  /* 0x80000005aa187c23 */ /* 0x040fe20008010018 */
[----:B------:R-:W-:Y:S01]  /*bcd0*/  I2FP.F32.S32 R169, R169 ;  /* 0x000000a900a97245 */ /* 0x000fe20000201400 */
[----:B------:R-:W-:Y:S01]  /*bce0*/  FFMA.FTZ R30, R170, -UR5, R30 ;  /* 0x80000005aa1e7c23 */ /* 0x000fe2000801001e */
[C---:B------:R-:W-:Y:S02]  /*bcf0*/  @!P4 IADD3 R168, -R0.reuse, 0x30, RZ ;  /* 0x0000003000a8c810 */ /* 0x040fe40007ffe1ff */
[----:B------:R-:W-:Y:S01]  /*bd00*/  FMNMX.FTZ R2, R15, R2, !PT ;  /* 0x000000020f027209 */ /* 0x000fe20007810000 */
[C---:B------:R-:W-:Y:S01]  /*bd10*/  FFMA.FTZ R25, R169.reuse, -UR5, R25 ;  /* 0x80000005a9197c23 */ /* 0x040fe20008010019 */
[C---:B------:R-:W-:Y:S01]  /*bd20*/  @!P3 IADD3 R152, -R0.reuse, 0x31, RZ ;  /* 0x000000310098b810 */ /* 0x040fe20007ffe1ff */
[----:B------:R-:W-:Y:S01]  /*bd30*/  FFMA.FTZ R31, R169, -UR5, R31 ;  /* 0x80000005a91f7c23 */ /* 0x000fe2000801001f */
[----:B------:R-:W-:Y:S02]  /*bd40*/  FMNMX.FTZ R3, R21, R3, !PT ;  /* 0x0000000315037209 */ /* 0x000fe40007810000 */
[C---:B------:R-:W-:Y:S02]  /*bd50*/  @!P2 IADD3 R180, -R0.reuse, 0x38, RZ ;  /* 0x0000003800b4a810 */ /* 0x040fe40007ffe1ff */
[----:B------:R-:W-:Y:S02]  /*bd60*/  @!P1 IADD3 R181, -R0, 0x39, RZ ;  /* 0x0000003900b59810 */ /* 0x000fe40007ffe1ff */
[----:B------:R-:W-:Y:S02]  /*bd70*/  FMNMX.FTZ R2, R18, R2, !PT ;  /* 0x0000000212027209 */ /* 0x000fe40007810000 */
[----:B------:R-:W-:Y:S02]  /*bd80*/  I2FP.F32.S32 R168, R168 ;  /* 0x000000a800a87245 */ /* 0x000fe40000201400 */
[----:B------:R-:W-:Y:S02]  /*bd90*/  I2FP.F32.S32 R0, R152 ;  /* 0x0000009800007245 */ /* 0x000fe40000201400 */
        /* <DEDUP_REMOVED lines=20> */
[----:B------:R-:W-:Y:S01]  /*bee0*/  MOV R178, UR12 ;  /* 0x0000000c00b27c02 */ /* 0x000fe20008000f00 */
[----:B------:R-:W-:Y:S01]  /*bef0*/  SHFL.BFLY PT, R3, R152, 0x2, 0x1f ;  /* 0x0c401f0098037f89 */ /* 0x000fe200000e0000 */
[----:B------:R-:W-:Y:S02]  /*bf00*/  FMNMX.FTZ R2, R31, R2, !PT ;  /* 0x000000021f027209 */ /* 0x000fe40007810000 */
[----:B------:R-:W-:Y:S02]  /*bf10*/  PRMT R178, R178, R185, UR12 ;  /* 0x0000000cb2b27e16 */ /* 0x000fe400080000b9 */
[----:B------:R-:W-:Y:S04]  /*bf20*/  FMNMX.FTZ R0, R34, R2, !PT ;  /* 0x0000000222007209 */ /* 0x000fe80007810000 */
[----:B------:R-:W-:Y:S05]  /*bf30*/  FMNMX.FTZ R0, R35, R0, !PT ;  /* 0x0000000023007209 */ /* 0x000fea0007810000 */
[----:B------:R-:W1:Y:S02]  /*bf40*/  SHFL.BFLY PT, R2, R0, 0x2, 0x1f ;  /* 0x0c401f0000027f89 */ /* 0x000e6400000e0000 */
[----:B-1----:R-:W-:Y:S02]  /*bf50*/  FMNMX.FTZ R0, R0, R2, !PT ;  /* 0x0000000200007209 */ /* 0x002fe40007810000 */
[----:B------:R-:W-:Y:S02]  /*bf60*/  FMNMX.FTZ R152, R152, R3, !PT ;  /* 0x0000000398987209 */ /* 0x000fe40007810000 */
[----:B------:R-:W-:Y:S02]  /*bf70*/  MOV R3, UR33 ;  /* 0x0000002100037c02 */ /* 0x000fe40008000f00 */
[----:B------:R-:W1:Y:S02]  /*bf80*/  SHFL.BFLY PT, R2, R0, 0x1, 0x1f ;  /* 0x0c201f0000027f89 */ /* 0x000e6400000e0000 */
[----:B------:R-:W-:Y:S06]  /*bf90*/  LOP3.LUT R168, R243, UR36, R3, 0x96, !PT ;  /* 0x00000024f3a87c12 */ /* 0x000fec000f8e9603 */
[----:B------:R-:W2:Y:S01]  /*bfa0*/  SHFL.BFLY PT, R169, R152, 0x1, 0x1f ;  /* 0x0c201f0098a97f89 */ /* 0x000ea200000e0000 */
[----:B------:R-:W-:Y:S01]  /*bfb0*/  LOP3.LUT R3, R241, UR11, R242, 0x96, !PT ;  /* 0x0000000bf1037c12 */ /* 0x000fe2000f8e96f2 */
[----:B------:R-:W-:Y:S01]  /*bfc0*/  UIADD3 UR11, UR33, -0x126145ec, URZ ;  /* 0xed9eba14210b7890 */ /* 0x000fe2000fffe03f */
[----:B------:R-:W-:Y:S01]  /*bfd0*/  IMAD.WIDE.U32 R170, R168, -0x326172a9, RZ ;  /* 0xcd9e8d57a8aa7825 */ /* 0x000fe200078e00ff */
[----:B------:R-:W-:Y:S03]  /*bfe0*/  UIADD3 UR36, UR36, 0x1, URZ ;  /* 0x0000000124247890 */ /* 0x000fe6000fffe03f */
[----:B------:R-:W-:Y:S01]  /*bff0*/  IMAD.WIDE.U32 R182, R3, -0x326172a9, RZ ;  /* 0xcd9e8d5703b67825 */ /* 0x000fe200078e00ff */
[----:B------:R-:W-:Y:S04]  /*c000*/  LOP3.LUT R168, R171, UR21, R246, 0x96, !PT ;  /* 0x00000015aba87c12 */ /* 0x000fe8000f8e96f6 */
[----:B------:R-:W-:Y:S05]  /*c010*/  LOP3.LUT R170, R183, UR20, R170, 0x96, !PT ;  /* 0x00000014b7aa7c12 */ /* 0x000fea000f8e96aa */
[----:B------:R-:W-:Y:S01]  /*c020*/  IMAD.WIDE.U32 R170, R170, -0x2daee0ad, RZ ;  /* 0xd2511f53aaaa7825 */ /* 0x000fe200078e00ff */
[----:B-1----:R-:W-:Y:S02]  /*c030*/  FMNMX.FTZ R3, R0, R2, !PT ;  /* 0x0000000200037209 */ /* 0x002fe40007810000 */
[----:B--2---:R-:W-:Y:S01]  /*c040*/  FMNMX.FTZ R152, R152, R169, !PT ;  /* 0x000000a998987209 */ /* 0x004fe20007810000 */
[----:B------:R-:W-:Y:S04]  /*c050*/  IMAD.WIDE.U32 R168, R168, -0x2daee0ad, RZ ;  /* 0xd2511f53a8a87825 */ /* 0x000fe800078e00ff */
[----:B------:R-:W-:Y:S01]  /*c060*/  FMUL.FTZ R177, R3, UR4 ;  /* 0x0000000403b17c20 */ /* 0x000fe20008410000 */
[C---:B------:R-:W-:Y:S01]  /*c070*/  FSETP.NEU.FTZ.AND P1, PT, R152.reuse, -INF , PT ;  /* 0xff8000009800780b */ /* 0x040fe20003f3d000 */
[----:B------:R-:W-:Y:S01]  /*c080*/  FMUL.FTZ R176, R152, UR4 ;  /* 0x0000000498b07c20 */ /* 0x000fe20008410000 */
[----:B------:R-:W-:Y:S01]  /*c090*/  LOP3.LUT R172, R171, UR15, R168, 0x96, !PT ;  /* 0x0000000fabac7c12 */ /* 0x000fe2000f8e96a8 */
[----:B------:R-:W-:Y:S01]  /*c0a0*/  FADD.FTZ R0, -R3, R153 ;  /* 0x0000009903007221 */ /* 0x000fe20000010100 */
[----:B------:R-:W-:Y:S02]  /*c0b0*/  LOP3.LUT R169, R169, UR24, R240, 0x96, !PT ;  /* 0x00000018a9a97c12 */ /* 0x000fe4000f8e96f0 */
[----:B------:R-:W-:Y:S01]  /*c0c0*/  FSEL R176, R176, RZ, P1 ;  /* 0x000000ffb0b07208 */ /* 0x000fe20000800000 */
[----:B------:R-:W-:Y:S01]  /*c0d0*/  IMAD.WIDE.U32 R172, R172, -0x326172a9, RZ ;  /* 0xcd9e8d57acac7825 */ /* 0x000fe200078e00ff */
[----:B------:R-:W-:Y:S03]  /*c0e0*/  FSETP.NEU.FTZ.AND P1, PT, R3, -INF , PT ;  /* 0xff8000000300780b */ /* 0x000fe60003f3d000 */
[----:B------:R-:W-:Y:S01]  /*c0f0*/  FMUL.FTZ R0, R0, UR4 ;  /* 0x0000000400007c20 */ /* 0x000fe20008410000 */
[--C-:B------:R-:W-:Y:S01]  /*c100*/  FFMA.FTZ R8, R8, UR4, -R176.reuse ;  /* 0x0000000408087c23 */ /* 0x100fe200080108b0 */
[--C-:B------:R-:W-:Y:S01]  /*c110*/  FFMA.FTZ R9, R9, UR4, -R176.reuse ;  /* 0x0000000409097c23 */ /* 0x100fe200080108b0 */
[----:B------:R-:W-:Y:S01]  /*c120*/  FSEL R177, R177, RZ, P1 ;  /* 0x000000ffb1b17208 */ /* 0x000fe20000800000 */
[----:B------:R-:W-:Y:S01]  /*c130*/  IMAD.WIDE.U32 R168, R169, -0x326172a9, RZ ;  /* 0xcd9e8d57a9a87825 */ /* 0x000fe200078e00ff */
[----:B------:R1:W-:Y:S03]  /*c140*/  MUFU.EX2 R224, R8 ;  /* 0x0000000800e07308 */ /* 0x0003e60000000800 */
[----:B------:R-:W-:Y:S01]  /*c150*/  FFMA.FTZ R4, R4, UR4, -R176 ;  /* 0x0000000404047c23 */ /* 0x000fe200080108b0 */
[--C-:B------:R-:W-:Y:S01]  /*c160*/  FFMA.FTZ R10, R10, UR4, -R177.reuse ;  /* 0x000000040a0a7c23 */ /* 0x100fe200080108b1 */
[----:B------:R-:W-:Y:S01]  /*c170*/  LOP3.LUT R168, R173, UR14, R168, 0x96, !PT ;  /* 0x0000000eada87c12 */ /* 0x000fe2000f8e96a8 */
[--C-:B------:R-:W-:Y:S01]  /*c180*/  FFMA.FTZ R11, R11, UR4, -R177.reuse ;  /* 0x000000040b0b7c23 */ /* 0x100fe200080108b1 */
[--C-:B------:R-:W-:Y:S01]  /*c190*/  FFMA.FTZ R6, R6, UR4, -R177.reuse ;  /* 0x0000000406067c23 */ /* 0x100fe200080108b1 */
[--C-:B------:R-:W-:Y:S02]  /*c1a0*/  FFMA.FTZ R7, R7, UR4, -R177.reuse ;  /* 0x0000000407077c23 */ /* 0x100fe400080108b1 */
[----:B------:R2:W3:Y:S01]  /*c1b0*/  MUFU.EX2 R226, R9 ;  /* 0x0000000900e27308 */ /* 0x0004e20000000800 */
[----:B------:R-:W-:Y:S04]  /*c1c0*/  IMAD.WIDE.U32 R180, R168, -0x2daee0ad, RZ ;  /* 0xd2511f53a8b47825 */ /* 0x000fe800078e00ff */
[--C-:B------:R-:W-:Y:S01]  /*c1d0*/  FFMA.FTZ R16, R16, UR4, -R176.reuse ;  /* 0x0000000410107c23 */ /* 0x100fe200080108b0 */
[--C-:B------:R-:W-:Y:S01]  /*c1e0*/  FFMA.FTZ R17, R17, UR4, -R176.reuse ;  /* 0x0000000411117c23 */ /* 0x100fe200080108b0 */
[--C-:B------:R-:W-:Y:S01]  /*c1f0*/  FFMA.FTZ R18, R18, UR4, -R177.reuse ;  /* 0x0000000412127c23 */ /* 0x100fe200080108b1 */
[--C-:B------:R-:W-:Y:S01]  /*c200*/  FFMA.FTZ R19, R19, UR4, -R177.reuse ;  /* 0x0000000413137c23 */ /* 0x100fe200080108b1 */
[----:B------:R-:W-:Y:S01]  /*c210*/  FFMA.FTZ R13, R13, UR4, -R176 ;  /* 0x000000040d0d7c23 */ /* 0x000fe200080108b0 */
[----:B------:R4:W-:Y:S01]  /*c220*/  MUFU.EX2 R223, R10 ;  /* 0x0000000a00df7308 */ /* 0x0009e20000000800 */
[----:B-1----:R-:W-:Y:S01]  /*c230*/  LOP3.LUT R8, R169, UR19, R182, 0x96, !PT ;  /* 0x00000013a9087c12 */ /* 0x002fe2000f8e96b6 */
[--C-:B------:R-:W-:Y:S01]  /*c240*/  FFMA.FTZ R169, R5, UR4, -R176.reuse ;  /* 0x0000000405a97c23 */ /* 0x100fe200080108b0 */
[--C-:B------:R-:W-:Y:S01]  /*c250*/  FFMA.FTZ R12, R12, UR4, -R176.reuse ;  /* 0x000000040c0c7c23 */ /* 0x100fe200080108b0 */
[--C-:B------:R-:W-:Y:S01]  /*c260*/  FFMA.FTZ R15, R15, UR4, -R177.reuse ;  /* 0x000000040f0f7c23 */ /* 0x100fe200080108b1 */
[--C-:B------:R-:W-:Y:S01]  /*c270*/  FFMA.FTZ R24, R24, UR4, -R176.reuse ;  /* 0x0000000418187c23 */ /* 0x100fe200080108b0 */
[--C-:B------:R-:W-:Y:S01]  /*c280*/  FFMA.FTZ R25, R25, UR4, -R176.reuse ;  /* 0x0000000419197c23 */ /* 0x100fe200080108b0 */
[--C-:B------:R-:W-:Y:S03]  /*c290*/  FFMA.FTZ R26, R26, UR4, -R177.reuse ;  /* 0x000000041a1a7c23 */ /* 0x100fe600080108b1 */
[----:B------:R1:W5:Y:S01]  /*c2a0*/  MUFU.EX2 R2, R0 ;  /* 0x0000000000027308 */ /* 0x0003620000000800 */
[----:B--2---:R-:W-:Y:S04]  /*c2b0*/  IMAD.WIDE.U32 R8, R8, -0x2daee0ad, RZ ;  /* 0xd2511f5308087825 */ /* 0x004fe800078e00ff */
[--C-:B------:R-:W-:Y:S01]  /*c2c0*/  FFMA.FTZ R27, R27, UR4, -R177.reuse ;  /* 0x000000041b1b7c23 */ /* 0x100fe200080108b1 */
[--C-:B------:R-:W-:Y:S01]  /*c2d0*/  FFMA.FTZ R20, R20, UR4, -R176.reuse ;  /* 0x0000000414147c23 */ /* 0x100fe200080108b0 */
[----:B------:R-:W-:Y:S01]  /*c2e0*/  FFMA.FTZ R21, R21, UR4, -R176 ;  /* 0x0000000415157c23 */ /* 0x000fe200080108b0 */
[----:B------:R-:W-:Y:S01]  /*c2f0*/  LOP3.LUT R8, R181, UR10, R8, 0x96, !PT ;  /* 0x0000000ab5087c12 */ /* 0x000fe2000f8e9608 */
[--C-:B------:R-:W-:Y:S01]  /*c300*/  FFMA.FTZ R22, R22, UR4, -R177.reuse ;  /* 0x0000000416167c23 */ /* 0x100fe200080108b1 */
[----:B------:R2:W-:Y:S01]  /*c310*/  MUFU.EX2 R221, R4 ;  /* 0x0000000400dd7308 */ /* 0x0005e20000000800 */
[----:B----4-:R-:W-:Y:S01]  /*c320*/  LOP3.LUT R10, R9, UR11, R170, 0x96, !PT ;  /* 0x0000000b090a7c12 */ /* 0x010fe2000f8e96aa */
[--C-:B------:R-:W-:Y:S01]  /*c330*/  FFMA.FTZ R23, R23, UR4, -R177.reuse ;  /* 0x0000000417177c23 */ /* 0x100fe200080108b1 */
[----:B------:R-:W-:Y:S01]  /*c340*/  IMAD.WIDE.U32 R8, R8, -0x326172a9, RZ ;  /* 0xcd9e8d5708087825 */ /* 0x000fe200078e00ff */
[----:B---3--:R-:W-:Y:S03]  /*c350*/  F2FP.F16.F32.PACK_AB R170, R226, R224 ;  /* 0x000000e0e2aa723e */ /* 0x008fe600000000ff */
[--C-:B------:R-:W-:Y:S01]  /*c360*/  FFMA.FTZ R30, R30, UR4, -R177.reuse ;  /* 0x000000041e1e7c23 */ /* 0x100fe200080108b1 */
[----:B------:R-:W-:Y:S02]  /*c370*/  FFMA.FTZ R31, R31, UR4, -R177 ;  /* 0x000000041f1f7c23 */ /* 0x000fe400080108b1 */
[----:B------:R3:W4:Y:S01]  /*c380*/  MUFU.EX2 R225, R11 ;  /* 0x0000000b00e17308 */ /* 0x0007220000000800 */
[----:B-1----:R-:W-:Y:S01]  /*c390*/  LOP3.LUT R0, R8, 0xffff, RZ, 0xc0, !PT ;  /* 0x0000ffff08007812 */ /* 0x002fe200078ec0ff */
[----:B-----5:R-:W-:Y:S01]  /*c3a0*/  FMUL.FTZ R38, R2, R38 ;  /* 0x0000002602267220 */ /* 0x020fe20000410000 */
[----:B------:R-:W-:Y:S01]  /*c3b0*/  LOP3.LUT R168, R8, 0xff, RZ, 0xc0, !PT ;  /* 0x000000ff08a87812 */ /* 0x000fe200078ec0ff */
[C---:B------:R-:W-:Y:S01]  /*c3c0*/  FMUL.FTZ R39, R2.reuse, R39 ;  /* 0x0000002702277220 */ /* 0x040fe20000410000 */
[----:B------:R-:W-:Y:S01]  /*c3d0*/  SHF.R.U32.HI R5, RZ, 0x8, R0 ;  /* 0x00000008ff057819 */ /* 0x000fe20000011600 */
[C---:B------:R-:W-:Y:S01]  /*c3e0*/  FMUL.FTZ R42, R2.reuse, R42 ;  /* 0x0000002a022a7220 */ /* 0x040fe20000410000 */
[--C-:B------:R-:W-:Y:S03]  /*c3f0*/  SHF.R.U32.HI R153, RZ, 0x18, R8.reuse ;  /* 0x00000018ff997819 */ /* 0x100fe60000011608 */
[----:B------:R1:W-:Y:S01]  /*c400*/  MUFU.EX2 R184, R6 ;  /* 0x0000000600b87308 */ /* 0x0003e20000000800 */
[----:B--2---:R-:W-:Y:S01]  /*c410*/  SHF.R.U32.HI R4, RZ, 0x10, R8 ;  /* 0x00000010ff047819 */ /* 0x004fe20000011608 */
[----:B------:R-:W-:Y:S01]  /*c420*/  FMUL.FTZ R43, R2, R43 ;  /* 0x0000002b022b7220 */ /* 0x000fe20000410000 */
[----:B------:R-:W-:Y:S01]  /*c430*/  PRMT R168, R168, 0x5410, R5 ;  /* 0x00005410a8a87816 */ /* 0x000fe20000000005 */
[----:B------:R-:W-:Y:S01]  /*c440*/  FMUL.FTZ R46, R2, R46 ;  /* 0x0000002e022e7220 */ /* 0x000fe20000410000 */
[----:B------:R-:W-:Y:S01]  /*c450*/  LOP3.LUT R0, R4, 0xff, RZ, 0xc0, !PT ;  /* 0x000000ff04007812 */ /* 0x000fe200078ec0ff */
[C---:B------:R-:W-:Y:S01]  /*c460*/  FMUL.FTZ R47, R2.reuse, R47 ;  /* 0x0000002f022f7220 */ /* 0x040fe20000410000 */
[----:B------:R-:W-:Y:S03]  /*c470*/  FMUL.FTZ R50, R2, R50 ;  /* 0x0000003202327220 */ /* 0x000fe60000410000 */
[----:B------:R-:W2:Y:S01]  /*c480*/  MUFU.EX2 R222, R169 ;  /* 0x000000a900de7308 */ /* 0x000ea20000000800 */
[----:B---3--:R-:W-:Y:S01]  /*c490*/  IMAD.WIDE.U32 R10, R10, -0x326172a9, RZ ;  /* 0xcd9e8d570a0a7825 */ /* 0x008fe200078e00ff */
[----:B------:R-:W-:Y:S02]  /*c4a0*/  PRMT R153, R0, 0x5410, R153 ;  /* 0x0000541000997816 */ /* 0x000fe40000000099 */
[----:B----4-:R-:W-:Y:S01]  /*c4b0*/  F2FP.F16.F32.PACK_AB R171, R225, R223 ;  /* 0x000000dfe1ab723e */ /* 0x010fe200000000ff */
[C---:B------:R-:W-:Y:S01]  /*c4c0*/  FMUL.FTZ R51, R2.reuse, R51 ;  /* 0x0000003302337220 */ /* 0x040fe20000410000 */
[----:B------:R-:W-:Y:S01]  /*c4d0*/  LOP3.LUT R8, R9, UR23, R10, 0x96, !PT ;  /* 0x0000001709087c12 */ /* 0x000fe2000f8e960a */
[C---:B------:R-:W-:Y:S03]  /*c4e0*/  FMUL.FTZ R10, R2.reuse, R162 ;  /* 0x000000a2020a7220 */ /* 0x040fe60000410000 */
[----:B------:R3:W4:Y:S01]  /*c4f0*/  MUFU.EX2 R220, R7 ;  /* 0x0000000700dc7308 */ /* 0x0007220000000800 */
[----:B------:R-:W-:Y:S01]  /*c500*/  LOP3.LUT R179, R11, UR13, R172, 0x96, !PT ;  /* 0x0000000d0bb37c12 */ /* 0x000fe2000f8e96ac */
[----:B------:R-:W-:Y:S01]  /*c510*/  FMUL.FTZ R11, R2, R163 ;  /* 0x000000a3020b7220 */ /* 0x000fe20000410000 */
[----:B------:R-:W-:Y:S01]  /*c520*/  LOP3.LUT R0, R8, 0xffff, RZ, 0xc0, !PT ;  /* 0x0000ffff08007812 */ /* 0x000fe200078ec0ff */
[----:B------:R-:W5:Y:S01]  /*c530*/  LDSM.16.MT88.4 R172, [R188+0x10000] ;  /* 0x01000000bcac783b */ /* 0x000f620000004200 */
[----:B------:R-:W-:Y:S01]  /*c540*/  SHF.R.U32.HI R4, RZ, 0x10, R8 ;  /* 0x00000010ff047819 */ /* 0x000fe20000011608 */
[----:B------:R-:W-:Y:S01]  /*c550*/  FMUL.FTZ R54, R2, R54 ;  /* 0x0000003602367220 */ /* 0x000fe20000410000 */
[----:B------:R-:W-:Y:S01]  /*c560*/  SHF.R.U32.HI R5, RZ, 0x8, R0 ;  /* 0x00000008ff057819 */ /* 0x000fe20000011600 */
[----:B------:R-:W-:Y:S01]  /*c570*/  FADD.FTZ R0, -R152, R154 ;  /* 0x0000009a98007221 */ /* 0x000fe20000010100 */
[----:B-1----:R-:W-:Y:S01]  /*c580*/  LOP3.LUT R6, R8, 0xff, RZ, 0xc0, !PT ;  /* 0x000000ff08067812 */ /* 0x002fe200078ec0ff */
[----:B------:R-:W-:Y:S01]  /*c590*/  FMUL.FTZ R55, R2, R55 ;  /* 0x0000003702377220 */ /* 0x000fe20000410000 */
[----:B------:R-:W-:Y:S01]  /*c5a0*/  SHF.R.U32.HI R8, RZ, 0x18, R8 ;  /* 0x00000018ff087819 */ /* 0x000fe20000011608 */
[----:B------:R-:W-:Y:S01]  /*c5b0*/  FMUL.FTZ R0, R0, UR4 ;  /* 0x0000000400007c20 */ /* 0x000fe20008410000 */
[----:B------:R-:W-:Y:S01]  /*c5c0*/  LOP3.LUT R4, R4, 0xff, RZ, 0xc0, !PT ;  /* 0x000000ff04047812 */ /* 0x000fe200078ec0ff */
[----:B------:R-:W-:Y:S01]  /*c5d0*/  FMUL.FTZ R58, R2, R58 ;  /* 0x0000003a023a7220 */ /* 0x000fe20000410000 */
[----:B------:R-:W-:Y:S01]  /*c5e0*/  PRMT R6, R6, 0x5410, R5 ;  /* 0x0000541006067816 */ /* 0x000fe20000000005 */
[----:B------:R-:W-:Y:S01]  /*c5f0*/  FMUL.FTZ R59, R2, R59 ;  /* 0x0000003b023b7220 */ /* 0x000fe20000410000 */
[----:B------:R-:W-:Y:S01]  /*c600*/  PRMT R8, R4, 0x5410, R8 ;  /* 0x0000541004087816 */ /* 0x000fe20000000008 */
[----:B------:R-:W1:Y:S01]  /*c610*/  MUFU.EX2 R0, R0 ;  /* 0x0000000000007308 */ /* 0x000e620000000800 */
[--C-:B------:R-:W-:Y:S01]  /*c620*/  HSET2.LE.AND R4, R168, R178.reuse, PT ;  /* 0x000000b2a8047233 */ /* 0x100fe20003803000 */
[C---:B---3--:R-:W-:Y:S01]  /*c630*/  FMUL.FTZ R7, R2.reuse, R159 ;  /* 0x0000009f02077220 */ /* 0x048fe20000410000 */
[--C-:B------:R-:W-:Y:S01]  /*c640*/  HSET2.LE.AND R5, R153, R178.reuse, PT ;  /* 0x000000b299057233 */ /* 0x100fe20003803000 */
[C---:B------:R-:W-:Y:S01]  /*c650*/  FMUL.FTZ R62, R2.reuse, R62 ;  /* 0x0000003e023e7220 */ /* 0x040fe20000410000 */
[--C-:B------:R-:W-:Y:S01]  /*c660*/  HSET2.LE.AND R168, R6, R178.reuse, PT ;  /* 0x000000b206a87233 */ /* 0x100fe20003803000 */
[----:B------:R-:W-:Y:S01]  /*c670*/  FMUL.FTZ R6, R2, R158 ;  /* 0x0000009e02067220 */ /* 0x000fe20000410000 */
[----:B------:R-:W-:Y:S01]  /*c680*/  LOP3.LUT R170, R4, R170, RZ, 0xc0, !PT ;  /* 0x000000aa04aa7212 */ /* 0x000fe200078ec0ff */
[C---:B------:R-:W-:Y:S01]  /*c690*/  FMUL.FTZ R63, R2.reuse, R63 ;  /* 0x0000003f023f7220 */ /* 0x040fe20000410000 */
[----:B------:R-:W-:Y:S01]  /*c6a0*/  LOP3.LUT R171, R5, R171, RZ, 0xc0, !PT ;  /* 0x000000ab05ab7212 */ /* 0x000fe200078ec0ff */
[C---:B------:R-:W-:Y:S01]  /*c6b0*/  FMUL.FTZ R66, R2.reuse, R66 ;  /* 0x0000004202427220 */ /* 0x040fe20000410000 */
[--C-:B------:R-:W-:Y:S01]  /*c6c0*/  HSET2.LE.AND R169, R8, R178.reuse, PT ;  /* 0x000000b208a97233 */ /* 0x100fe20003803000 */
[----:B------:R-:W-:Y:S01]  /*c6d0*/  FMUL.FTZ R67, R2, R67 ;  /* 0x0000004302437220 */ /* 0x000fe20000410000 */
[----:B--2---:R-:W-:Y:S01]  /*c6e0*/  F2FP.F16.F32.PACK_AB R4, R222, R221 ;  /* 0x000000ddde04723e */ /* 0x004fe200000000ff */
[----:B------:R-:W-:Y:S01]  /*c6f0*/  FMUL.FTZ R70, R2, R70 ;  /* 0x0000004602467220 */ /* 0x000fe20000410000 */
[----:B----4-:R-:W-:Y:S01]  /*c700*/  F2FP.F16.F32.PACK_AB R5, R220, R184 ;  /* 0x000000b8dc05723e */ /* 0x010fe200000000ff */
[----:B------:R-:W-:Y:S01]  /*c710*/  FMUL.FTZ R71, R2, R71 ;  /* 0x0000004702477220 */ /* 0x000fe20000410000 */
[----:B------:R-:W-:Y:S01]  /*c720*/  LOP3.LUT R168, R168, R4, RZ, 0xc0, !PT ;  /* 0x00000004a8a87212 */ /* 0x000fe200078ec0ff */
[C---:B-1----:R-:W-:Y:S01]  /*c730*/  FMUL.FTZ R4, R0.reuse, R156 ;  /* 0x0000009c00047220 */ /* 0x042fe20000410000 */
[----:B------:R-:W-:Y:S01]  /*c740*/  LOP3.LUT R169, R169, R5, RZ, 0xc0, !PT ;  /* 0x00000005a9a97212 */ /* 0x000fe200078ec0ff */
[C---:B------:R-:W-:Y:S01]  /*c750*/  FMUL.FTZ R5, R0.reuse, R157 ;  /* 0x0000009d00057220 */ /* 0x040fe20000410000 */
[C---:B------:R-:W-:Y:S01]  /*c760*/  FMUL.FTZ R8, R0.reuse, R160 ;  /* 0x000000a000087220 */ /* 0x040fe20000410000 */
[----:B------:R-:W1:Y:S01]  /*c770*/  LDSM.16.MT88.4 R156, [R189+0x10000] ;  /* 0x01000000bd9c783b */ /* 0x000e620000004200 */
[C---:B------:R-:W-:Y:S01]  /*c780*/  FMUL.FTZ R9, R0.reuse, R161 ;  /* 0x000000a100097220 */ /* 0x040fe20000410000 */
[----:B------:R-:W-:Y:S01]  /*c790*/  MUFU.EX2 R181, R24 ;  /* 0x0000001800b57308 */ /* 0x000fe20000000800 */
[C---:B------:R-:W-:Y:S01]  /*c7a0*/  FMUL.FTZ R36, R0.reuse, R36 ;  /* 0x0000002400247220 */ /* 0x040fe20000410000 */
[C---:B------:R-:W-:Y:S01]  /*c7b0*/  FMUL.FTZ R37, R0.reuse, R37 ;  /* 0x0000002500257220 */ /* 0x040fe20000410000 */
[C---:B-----5:R-:W-:Y:S03]  /*c7c0*/  HMMA.16816.F32 R4, R168.reuse, R172, R4 ;  /* 0x000000aca804723c */ /* 0x060fe60000001804 */
[----:B------:R-:W2:Y:S04]  /*c7d0*/  LDSM.16.MT88.4 R160, [R191+0x10000] ;  /* 0x01000000bfa0783b */ /* 0x000ea80000004200 */
[----:B------:R-:W-:Y:S01]  /*c7e0*/  MUFU.EX2 R173, R22 ;  /* 0x0000001600ad7308 */ /* 0x000fe20000000800 */
[C---:B------:R-:W-:Y:S03]  /*c7f0*/  HMMA.16816.F32 R8, R168.reuse, R174, R8 ;  /* 0x000000aea808723c */ /* 0x040fe60000001808 */
[C---:B------:R-:W-:Y:S01]  /*c800*/  FMUL.FTZ R40, R0.reuse, R40 ;  /* 0x0000002800287220 */ /* 0x040fe20000410000 */
[C---:B------:R-:W-:Y:S05]  /*c810*/  FMUL.FTZ R41, R0.reuse, R41 ;  /* 0x0000002900297220 */ /* 0x040fea0000410000 */
[----:B------:R-:W-:Y:S02]  /*c820*/  MUFU.EX2 R175, R21 ;  /* 0x0000001500af7308 */ /* 0x000fe40000000800 */
[C---:B------:R-:W-:Y:S01]  /*c830*/  FMUL.FTZ R44, R0.reuse, R44 ;  /* 0x0000002c002c7220 */ /* 0x040fe20000410000 */
[C---:B------:R-:W-:Y:S01]  /*c840*/  FMUL.FTZ R45, R0.reuse, R45 ;  /* 0x0000002d002d7220 */ /* 0x040fe20000410000 */
[C---:B------:R-:W-:Y:S01]  /*c850*/  FMUL.FTZ R48, R0.reuse, R48 ;  /* 0x0000003000307220 */ /* 0x040fe20000410000 */
[C---:B------:R-:W-:Y:S01]  /*c860*/  FMUL.FTZ R49, R0.reuse, R49 ;  /* 0x0000003100317220 */ /* 0x040fe20000410000 */
[C---:B------:R-:W-:Y:S04]  /*c870*/  FMUL.FTZ R52, R0.reuse, R52 ;  /* 0x0000003400347220 */ /* 0x040fe80000410000 */
[----:B------:R-:W-:Y:S01]  /*c880*/  MUFU.EX2 R174, R23 ;  /* 0x0000001700ae7308 */ /* 0x000fe20000000800 */
        /* <DEDUP_REMOVED lines=22> */
[C---:B--2---:R-:W-:Y:S04]  /*c9f0*/  HMMA.16816.F32 R44, R168.reuse, R160, R44 ;  /* 0x000000a0a82c723c */ /* 0x044fe8000000182c */
[C---:B------:R-:W-:Y:S02]  /*ca00*/  FMUL.FTZ R82, R2.reuse, R82 ;  /* 0x0000005202527220 */ /* 0x040fe40000410000 */
[C---:B------:R-:W-:Y:S01]  /*ca10*/  HMMA.16816.F32 R48, R168.reuse, R162, R48 ;  /* 0x000000a2a830723c */ /* 0x040fe20000001830 */
[----:B------:R-:W2:Y:S01]  /*ca20*/  LDSM.16.MT88.4 R160, [R188+0x12000] ;  /* 0x01200000bca0783b */ /* 0x000ea20000004200 */
[----:B------:R3:W-:Y:S03]  /*ca30*/  MUFU.EX2 R217, R18 ;  /* 0x0000001200d97308 */ /* 0x0007e60000000800 */
[----:B------:R-:W-:Y:S01]  /*ca40*/  FMUL.FTZ R83, R2, R83 ;  /* 0x0000005302537220 */ /* 0x000fe20000410000 */
[C---:B------:R-:W-:Y:S01]  /*ca50*/  FMUL.FTZ R80, R0.reuse, R80 ;  /* 0x0000005000507220 */ /* 0x040fe20000410000 */
[----:B------:R-:W-:Y:S01]  /*ca60*/  FMUL.FTZ R81, R0, R81 ;  /* 0x0000005100517220 */ /* 0x000fe20000410000 */
[C---:B------:R-:W-:Y:S04]  /*ca70*/  FMUL.FTZ R86, R2.reuse, R86 ;  /* 0x0000005602567220 */ /* 0x040fe80000410000 */
[----:B------:R4:W5:Y:S01]  /*ca80*/  MUFU.EX2 R216, R19 ;  /* 0x0000001300d87308 */ /* 0x0009620000000800 */
        /* <DEDUP_REMOVED lines=19> */
[----:B------:R1:W-:Y:S02]  /*cbc0*/  MUFU.EX2 R215, R12 ;  /* 0x0000000c00d77308 */ /* 0x0003e40000000800 */
[----:B------:R-:W-:Y:S01]  /*cbd0*/  FMUL.FTZ R101, R0, R101 ;  /* 0x0000006500657220 */ /* 0x000fe20000410000 */
[C---:B------:R-:W-:Y:S01]  /*cbe0*/  FMUL.FTZ R106, R2.reuse, R106 ;  /* 0x0000006a026a7220 */ /* 0x040fe20000410000 */
[----:B------:R-:W-:Y:S01]  /*cbf0*/  FMUL.FTZ R107, R2, R107 ;  /* 0x0000006b026b7220 */ /* 0x000fe20000410000 */
[C---:B------:R-:W-:Y:S01]  /*cc00*/  HMMA.16816.F32 R56, R168.reuse, R158, R56 ;  /* 0x0000009ea838723c */ /* 0x040fe20000001838 */
[----:B------:R-:W3:Y:S04]  /*cc10*/  LDSM.16.MT88.4 R156, [R189+0x12000] ;  /* 0x01200000bd9c783b */ /* 0x000ee80000004200 */
[----:B------:R-:W-:Y:S01]  /*cc20*/  MUFU.EX2 R185, R15 ;  /* 0x0000000f00b97308 */ /* 0x000fe20000000800 */
[C---:B------:R-:W-:Y:S01]  /*cc30*/  FMUL.FTZ R104, R0.reuse, R104 ;  /* 0x0000006800687220 */ /* 0x040fe20000410000 */
[C---:B--2---:R-:W-:Y:S04]  /*cc40*/  HMMA.16816.F32 R60, R168.reuse, R160, R60 ;  /* 0x000000a0a83c723c */ /* 0x044fe8000000183c */
[----:B------:R-:W-:Y:S02]  /*cc50*/  FMUL.FTZ R105, R0, R105 ;  /* 0x0000006900697220 */ /* 0x000fe40000410000 */
[C---:B------:R-:W-:Y:S01]  /*cc60*/  HMMA.16816.F32 R64, R168.reuse, R162, R64 ;  /* 0x000000a2a840723c */ /* 0x040fe20000001840 */
[----:B------:R-:W2:Y:S01]  /*cc70*/  LDSM.16.MT88.4 R160, [R191+0x12000] ;  /* 0x01200000bfa0783b */ /* 0x000ea20000004200 */
[----:B------:R5:W5:Y:S03]  /*cc80*/  MUFU.EX2 R187, R13 ;  /* 0x0000000d00bb7308 */ /* 0x000b660000000800 */
        /* <DEDUP_REMOVED lines=47> */
[----:B----4-:R-:W-:Y:S01]  /*cf80*/  FMUL.FTZ R19, R2, R167 ;  /* 0x000000a702137220 */ /* 0x010fe20000410000 */
[C---:B------:R-:W-:Y:S01]  /*cf90*/  FMUL.FTZ R16, R0.reuse, R164 ;  /* 0x000000a400107220 */ /* 0x040fe20000410000 */
[----:B------:R-:W-:Y:S01]  /*cfa0*/  FMUL.FTZ R17, R0, R165 ;  /* 0x000000a500117220 */ /* 0x000fe20000410000 */
[--C-:B------:R-:W-:Y:S01]  /*cfb0*/  FFMA.FTZ R34, R34, UR4, -R177.reuse ;  /* 0x0000000422227c23 */ /* 0x100fe200080108b1 */
[--C-:B------:R-:W-:Y:S01]  /*cfc0*/  FFMA.FTZ R32, R32, UR4, -R176.reuse ;  /* 0x0000000420207c23 */ /* 0x100fe200080108b0 */
[C---:B------:R-:W-:Y:S01]  /*cfd0*/  FMUL.FTZ R142, R2.reuse, R142 ;  /* 0x0000008e028e7220 */ /* 0x040fe20000410000 */
[----:B------:R-:W-:Y:S01]  /*cfe0*/  FMUL.FTZ R143, R2, R143 ;  /* 0x0000008f028f7220 */ /* 0x000fe20000410000 */
[C---:B------:R-:W-:Y:S01]  /*cff0*/  FMUL.FTZ R140, R0.reuse, R140 ;  /* 0x0000008c008c7220 */ /* 0x040fe20000410000 */
[C---:B---3--:R-:W-:Y:S03]  /*d000*/  HMMA.16816.F32 R84, R168.reuse, R156, R84 ;  /* 0x0000009ca854723c */ /* 0x048fe60000001854 */
[----:B------:R-:W-:Y:S01]  /*d010*/  FMUL.FTZ R141, R0, R141 ;  /* 0x0000008d008d7220 */ /* 0x000fe20000410000 */
[--C-:B------:R-:W-:Y:S01]  /*d020*/  FFMA.FTZ R153, R14, UR4, -R177.reuse ;  /* 0x000000040e997c23 */ /* 0x100fe200080108b1 */
[----:B------:R-:W-:Y:S01]  /*d030*/  FFMA.FTZ R177, R35, UR4, -R177 ;  /* 0x0000000423b17c23 */ /* 0x000fe200080108b1 */
[C---:B------:R-:W-:Y:S01]  /*d040*/  HMMA.16816.F32 R88, R168.reuse, R158, R88 ;  /* 0x0000009ea858723c */ /* 0x040fe20000001858 */
[----:B------:R-:W3:Y:S01]  /*d050*/  LDSM.16.MT88.4 R156, [R189+0x14000] ;  /* 0x01400000bd9c783b */ /* 0x000ee20000004200 */
[----:B------:R-:W4:Y:S03]  /*d060*/  MUFU.EX2 R186, R153 ;  /* 0x0000009900ba7308 */ /* 0x000f260000000800 */
[--C-:B------:R-:W-:Y:S01]  /*d070*/  FFMA.FTZ R28, R28, UR4, -R176.reuse ;  /* 0x000000041c1c7c23 */ /* 0x100fe200080108b0 */
[C---:B--2---:R-:W-:Y:S06]  /*d080*/  HMMA.16816.F32 R92, R168.reuse, R160, R92 ;  /* 0x000000a0a85c723c */ /* 0x044fec000000185c */
[----:B------:R-:W-:Y:S01]  /*d090*/  MUFU.EX2 R177, R177 ;  /* 0x000000b100b17308 */ /* 0x000fe20000000800 */
[--C-:B------:R-:W-:Y:S01]  /*d0a0*/  FFMA.FTZ R29, R29, UR4, -R176.reuse ;  /* 0x000000041d1d7c23 */ /* 0x100fe200080108b0 */
[C---:B------:R-:W-:Y:S01]  /*d0b0*/  HMMA.16816.F32 R96, R168.reuse, R162, R96 ;  /* 0x000000a2a860723c */ /* 0x040fe20000001860 */
[----:B------:R-:W2:Y:S02]  /*d0c0*/  LDSM.16.MT88.4 R160, [R191+0x14000] ;  /* 0x01400000bfa0783b */ /* 0x000ea40000004200 */
[----:B------:R-:W-:Y:S05]  /*d0d0*/  FFMA.FTZ R176, R33, UR4, -R176 ;  /* 0x0000000421b07c23 */ /* 0x000fea00080108b0 */
[----:B------:R-:W-:Y:S10]  /*d0e0*/  MUFU.EX2 R172, R28 ;  /* 0x0000001c00ac7308 */ /* 0x000ff40000000800 */
[----:B------:R-:W-:Y:S01]  /*d0f0*/  MUFU.EX2 R176, R176 ;  /* 0x000000b000b07308 */ /* 0x000fe20000000800 */
[C---:B---3--:R-:W-:Y:S06]  /*d100*/  HMMA.16816.F32 R100, R168.reuse, R156, R100 ;  /* 0x0000009ca864723c */ /* 0x048fec0000001864 */
[C---:B------:R-:W-:Y:S01]  /*d110*/  HMMA.16816.F32 R104, R168.reuse, R158, R104 ;  /* 0x0000009ea868723c */ /* 0x040fe20000001868 */
[----:B------:R-:W3:Y:S05]  /*d120*/  LDSM.16.MT88.4 R156, [R190+0x14000] ;  /* 0x01400000be9c783b */ /* 0x000eea0000004200 */
[C---:B--2---:R-:W-:Y:S06]  /*d130*/  HMMA.16816.F32 R108, R168.reuse, R160, R108 ;  /* 0x000000a0a86c723c */ /* 0x044fec000000186c */
[C---:B------:R-:W-:Y:S01]  /*d140*/  HMMA.16816.F32 R112, R168.reuse, R162, R112 ;  /* 0x000000a2a870723c */ /* 0x040fe20000001870 */
[----:B------:R-:W2:Y:S05]  /*d150*/  LDSM.16.MT88.4 R160, [R188+0x16000] ;  /* 0x01600000bca0783b */ /* 0x000eaa0000004200 */
        /* <DEDUP_REMOVED lines=10> */
[C---:B------:R-:W-:Y:S05]  /*d200*/  HMMA.16816.F32 R144, R168.reuse, R162, R144 ;  /* 0x000000a2a890723c */ /* 0x040fea0000001890 */
[----:B------:R-:W-:Y:S02]  /*d210*/  IMAD.WIDE.U32 R160, R179, -0x2daee0ad, RZ ;  /* 0xd2511f53b3a07825 */ /* 0x000fe400078e00ff */
[----:B------:R2:W-:Y:S01]  /*d220*/  MUFU.EX2 R179, R20 ;  /* 0x0000001400b37308 */ /* 0x0005e20000000800 */
[C---:B------:R-:W-:Y:S03]  /*d230*/  LOP3.LUT R162, R160.reuse, 0xff, RZ, 0xc0, !PT ;  /* 0x000000ffa0a27812 */ /* 0x040fe600078ec0ff */
[----:B-1----:R-:W-:Y:S06]  /*d240*/  LOP3.LUT R12, R161, UR22, R180, 0x96, !PT ;  /* 0x00000016a10c7c12 */ /* 0x002fec000f8e96b4 */
[----:B------:R-:W-:Y:S01]  /*d250*/  MUFU.EX2 R180, R26 ;  /* 0x0000001a00b47308 */ /* 0x000fe20000000800 */
[----:B-----5:R-:W-:Y:S02]  /*d260*/  LOP3.LUT R13, R160, 0xffff, RZ, 0xc0, !PT ;  /* 0x0000ffffa00d7812 */ /* 0x020fe400078ec0ff */
[--C-:B------:R-:W-:Y:S02]  /*d270*/  SHF.R.U32.HI R161, RZ, 0x18, R160.reuse ;  /* 0x00000018ffa17819 */ /* 0x100fe400000116a0 */
[----:B------:R-:W-:Y:S02]  /*d280*/  SHF.R.U32.HI R14, RZ, 0x8, R13 ;  /* 0x00000008ff0e7819 */ /* 0x000fe4000001160d */
[----:B------:R-:W-:Y:S01]  /*d290*/  SHF.R.U32.HI R154, RZ, 0x10, R160 ;  /* 0x00000010ff9a7819 */ /* 0x000fe200000116a0 */
[----:B--2---:R-:W-:Y:S01]  /*d2a0*/  LDSM.16.MT88.4 R20, [R189+0x11000] ;  /* 0x01100000bd14783b */ /* 0x004fe20000004200 */
[----:B------:R-:W-:Y:S02]  /*d2b0*/  PRMT R14, R162, 0x5410, R14 ;  /* 0x00005410a20e7816 */ /* 0x000fe4000000000e */
[----:B------:R-:W-:Y:S01]  /*d2c0*/  LOP3.LUT R153, R154, 0xff, RZ, 0xc0, !PT ;  /* 0x000000ff9a997812 */ /* 0x000fe200078ec0ff */
[C---:B---3--:R-:W-:Y:S03]  /*d2d0*/  HMMA.16816.F32 R148, R168.reuse, R156, R148 ;  /* 0x0000009ca894723c */ /* 0x048fe60000001894 */
[----:B------:R-:W-:Y:S02]  /*d2e0*/  PRMT R15, R153, 0x5410, R161 ;  /* 0x00005410990f7816 */ /* 0x000fe400000000a1 */
[--C-:B------:R-:W-:Y:S01]  /*d2f0*/  SHF.R.U32.HI R161, RZ, 0x18, R12.reuse ;  /* 0x00000018ffa17819 */ /* 0x100fe2000001160c */
[----:B------:R-:W-:Y:S01]  /*d300*/  HMMA.16816.F32 R16, R168, R158, R16 ;  /* 0x0000009ea810723c */ /* 0x000fe20000001810 */
[----:B------:R-:W1:Y:S01]  /*d310*/  LDSM.16.MT88.4 R156, [R188+0x10800] ;  /* 0x01080000bc9c783b */ /* 0x000e620000004200 */
[----:B------:R-:W-:Y:S03]  /*d320*/  MUFU.EX2 R170, R30 ;  /* 0x0000001e00aa7308 */ /* 0x000fe60000000800 */
[C---:B------:R-:W-:Y:S02]  /*d330*/  LOP3.LUT R13, R12.reuse, 0xffff, RZ, 0xc0, !PT ;  /* 0x0000ffff0c0d7812 */ /* 0x040fe400078ec0ff */
[----:B------:R-:W-:Y:S05]  /*d340*/  LOP3.LUT R160, R12, 0xff, RZ, 0xc0, !PT ;  /* 0x000000ff0ca07812 */ /* 0x000fea00078ec0ff */
[----:B------:R-:W2:Y:S01]  /*d350*/  MUFU.EX2 R169, R31 ;  /* 0x0000001f00a97308 */ /* 0x000ea20000000800 */
[----:B------:R-:W-:Y:S02]  /*d360*/  SHF.R.U32.HI R154, RZ, 0x8, R13 ;  /* 0x00000008ff9a7819 */ /* 0x000fe4000001160d */
[----:B------:R-:W-:Y:S02]  /*d370*/  SHF.R.U32.HI R13, RZ, 0x10, R12 ;  /* 0x00000010ff0d7819 */ /* 0x000fe4000001160c */
[----:B------:R-:W-:Y:S02]  /*d380*/  PRMT R153, R160, 0x5410, R154 ;  /* 0x00005410a0997816 */ /* 0x000fe4000000009a */
[----:B------:R-:W-:Y:S03]  /*d390*/  LOP3.LUT R160, R13, 0xff, RZ, 0xc0, !PT ;  /* 0x000000ff0da07812 */ /* 0x000fe600078ec0ff */
[----:B------:R-:W-:Y:S01]  /*d3a0*/  MUFU.EX2 R168, R32 ;  /* 0x0000002000a87308 */ /* 0x000fe20000000800 */
[--C-:B------:R-:W-:Y:S02]  /*d3b0*/  HSET2.LE.AND R14, R14, R178.reuse, PT ;  /* 0x000000b20e0e7233 */ /* 0x100fe40003803000 */
[--C-:B------:R-:W-:Y:S02]  /*d3c0*/  HSET2.LE.AND R15, R15, R178.reuse, PT ;  /* 0x000000b20f0f7233 */ /* 0x100fe40003803000 */
[----:B------:R-:W-:Y:S02]  /*d3d0*/  PRMT R160, R160, 0x5410, R161 ;  /* 0x00005410a0a07816 */ /* 0x000fe400000000a1 */
[----:B------:R-:W-:Y:S03]  /*d3e0*/  F2FP.F16.F32.PACK_AB R13, R216, R217 ;  /* 0x000000d9d80d723e */ /* 0x000fe600000000ff */
[----:B------:R-:W-:Y:S01]  /*d3f0*/  MUFU.EX2 R171, R29 ;  /* 0x0000001d00ab7308 */ /* 0x000fe20000000800 */
[--C-:B------:R-:W-:Y:S02]  /*d400*/  HSET2.LE.AND R153, R153, R178.reuse, PT ;  /* 0x000000b299997233 */ /* 0x100fe40003803000 */
[----:B------:R-:W-:Y:S02]  /*d410*/  F2FP.F16.F32.PACK_AB R12, R219, R218 ;  /* 0x000000dadb0c723e */ /* 0x000fe400000000ff */
[----:B------:R-:W-:Y:S02]  /*d420*/  F2FP.F16.F32.PACK_AB R154, R187, R215 ;  /* 0x000000d7bb9a723e */ /* 0x000fe400000000ff */
[----:B------:R-:W-:Y:S02]  /*d430*/  LOP3.LUT R14, R14, R12, RZ, 0xc0, !PT ;  /* 0x0000000c0e0e7212 */ /* 0x000fe400078ec0ff */
[----:B------:R-:W-:Y:S02]  /*d440*/  LOP3.LUT R15, R15, R13, RZ, 0xc0, !PT ;  /* 0x0000000d0f0f7212 */ /* 0x000fe400078ec0ff */
[--C-:B------:R-:W-:Y:S02]  /*d450*/  HSET2.LE.AND R13, R160, R178.reuse, PT ;  /* 0x000000b2a00d7233 */ /* 0x100fe40003803000 */
[----:B------:R-:W-:Y:S01]  /*d460*/  LOP3.LUT R12, R153, R154, RZ, 0xc0, !PT ;  /* 0x0000009a990c7212 */ /* 0x000fe200078ec0ff */
[----:B------:R-:W3:Y:S01]  /*d470*/  LDSM.16.MT88.4 R160, [R189+0x10800] ;  /* 0x01080000bda0783b */ /* 0x000ee20000004200 */
[----:B----4-:R-:W-:Y:S04]  /*d480*/  F2FP.F16.F32.PACK_AB R153, R185, R186 ;  /* 0x000000bab999723e */ /* 0x010fe800000000ff */
[----:B------:R-:W-:Y:S02]  /*d490*/  LOP3.LUT R13, R13, R153, RZ, 0xc0, !PT ;  /* 0x000000990d0d7212 */ /* 0x000fe400078ec0ff */
[----:B------:R-:W-:Y:S04]  /*d4a0*/  MOV R153, UR36 ;  /* 0x0000002400997c02 */ /* 0x000fe80008000f00 */
[----:B------:R-:W-:Y:S01]  /*d4b0*/  LOP3.LUT R153, R243, UR33, R153, 0x96, !PT ;  /* 0x00000021f3997c12 */ /* 0x000fe2000f8e9699 */
[C---:B-1----:R-:W-:Y:S05]  /*d4c0*/  HMMA.16816.F32 R4, R12.reuse, R156, R4 ;  /* 0x0000009c0c04723c */ /* 0x042fea0000001804 */
[----:B------:R-:W-:Y:S01]  /*d4d0*/  IMAD.WIDE.U32 R164, R153, -0x326172a9, RZ ;  /* 0xcd9e8d5799a47825 */ /* 0x000fe200078e00ff */
[C---:B------:R-:W-:Y:S01]  /*d4e0*/  HMMA.16816.F32 R8, R12.reuse, R158, R8 ;  /* 0x0000009e0c08723c */ /* 0x040fe20000001808 */
[----:B------:R-:W1:Y:S04]  /*d4f0*/  LDSM.16.MT88.4 R156, [R191+0x10800] ;  /* 0x01080000bf9c783b */ /* 0x000e680000004200 */
[----:B------:R-:W-:Y:S02]  /*d500*/  LOP3.LUT R164, R183, UR20, R164, 0x96, !PT ;  /* 0x00000014b7a47c12 */ /* 0x000fe4000f8e96a4 */
[----:B------:R-:W4:Y:S01]  /*d510*/  MUFU.EX2 R183, R25 ;  /* 0x0000001900b77308 */ /* 0x000f220000000800 */
[C---:B---3--:R-:W-:Y:S06]  /*d520*/  HMMA.16816.F32 R36, R12.reuse, R160, R36 ;  /* 0x000000a00c24723c */ /* 0x048fec0000001824 */
[C---:B------:R-:W-:Y:S01]  /*d530*/  HMMA.16816.F32 R40, R12.reuse, R162, R40 ;  /* 0x000000a20c28723c */ /* 0x040fe20000001828 */
[----:B------:R-:W3:Y:S05]  /*d540*/  LDSM.16.MT88.4 R160, [R190+0x10800] ;  /* 0x01080000bea0783b */ /* 0x000eea0000004200 */
[C---:B-1----:R-:W-:Y:S06]  /*d550*/  HMMA.16816.F32 R44, R12.reuse, R156, R44 ;  /* 0x0000009c0c2c723c */ /* 0x042fec000000182c */
[C---:B------:R-:W-:Y:S01]  /*d560*/  HMMA.16816.F32 R48, R12.reuse, R158, R48 ;  /* 0x0000009e0c30723c */ /* 0x040fe20000001830 */
[----:B------:R-:W1:Y:S05]  /*d570*/  LDSM.16.MT88.4 R156, [R188+0x12800] ;  /* 0x01280000bc9c783b */ /* 0x000e6a0000004200 */
        /* <DEDUP_REMOVED lines=25> */
[C---:B------:R-:W-:Y:S05]  /*d710*/  HMMA.16816.F32 R120, R12.reuse, R162, R120 ;  /* 0x000000a20c78723c */ /* 0x040fea0000001878 */
[----:B------:R-:W-:Y:S01]  /*d720*/  LOP3.LUT R160, R165, UR21, R246, 0x96, !PT ;  /* 0x00000015a5a07c12 */ /* 0x000fe2000f8e96f6 */
[----:B------:R-:W-:Y:S05]  /*d730*/  IMAD.WIDE.U32 R164, R164, -0x2daee0ad, RZ ;  /* 0xd2511f53a4a47825 */ /* 0x000fea00078e00ff */
[----:B------:R-:W-:Y:S01]  /*d740*/  IMAD.WIDE.U32 R160, R160, -0x2daee0ad, RZ ;  /* 0xd2511f53a0a07825 */ /* 0x000fe200078e00ff */
[C---:B-1----:R-:W-:Y:S03]  /*d750*/  HMMA.16816.F32 R124, R12.reuse, R156, R124 ;  /* 0x0000009c0c7c723c */ /* 0x042fe6000000187c */
[----:B------:R-:W-:Y:S02]  /*d760*/  LOP3.LUT R162, R165, UR15, R160, 0x96, !PT ;  /* 0x0000000fa5a27c12 */ /* 0x000fe4000f8e96a0 */
[----:B------:R-:W-:Y:S01]  /*d770*/  LOP3.LUT R161, R161, UR24, R240, 0x96, !PT ;  /* 0x00000018a1a17c12 */ /* 0x000fe2000f8e96f0 */
[C---:B------:R-:W-:Y:S01]  /*d780*/  HMMA.16816.F32 R128, R12.reuse, R158, R128 ;  /* 0x0000009e0c80723c */ /* 0x040fe20000001880 */
[----:B------:R-:W1:Y:S04]  /*d790*/  LDSM.16.MT88.4 R156, [R189+0x16800] ;  /* 0x01680000bd9c783b */ /* 0x000e680000004200 */
[----:B------:R-:W-:Y:S06]  /*d7a0*/  IMAD.WIDE.U32 R162, R162, -0x326172a9, RZ ;  /* 0xcd9e8d57a2a27825 */ /* 0x000fec00078e00ff */
[----:B------:R-:W-:Y:S05]  /*d7b0*/  IMAD.WIDE.U32 R160, R161, -0x326172a9, RZ ;  /* 0xcd9e8d57a1a07825 */ /* 0x000fea00078e00ff */
[----:B------:R-:W-:Y:S02]  /*d7c0*/  LOP3.LUT R161, R161, UR19, R182, 0x96, !PT ;  /* 0x00000013a1a17c12 */ /* 0x000fe4000f8e96b6 */
[----:B------:R-:W-:Y:S01]  /*d7d0*/  LOP3.LUT R153, R163, UR14, R160, 0x96, !PT ;  /* 0x0000000ea3997c12 */ /* 0x000fe2000f8e96a0 */
[----:B------:R3:W5:Y:S02]  /*d7e0*/  MUFU.EX2 R182, R27 ;  /* 0x0000001b00b67308 */ /* 0x0007640000000800 */
[----:B------:R-:W-:Y:S04]  /*d7f0*/  IMAD.WIDE.U32 R160, R161, -0x2daee0ad, RZ ;  /* 0xd2511f53a1a07825 */ /* 0x000fe800078e00ff */
[----:B------:R-:W-:Y:S01]  /*d800*/  IMAD.WIDE.U32 R166, R153, -0x2daee0ad, RZ ;  /* 0xd2511f5399a67825 */ /* 0x000fe200078e00ff */
[----:B------:R-:W-:Y:S04]  /*d810*/  LOP3.LUT R164, R161, UR11, R164, 0x96, !PT ;  /* 0x0000000ba1a47c12 */ /* 0x000fe8000f8e96a4 */
[----:B------:R-:W-:Y:S01]  /*d820*/  LOP3.LUT R160, R167, UR10, R160, 0x96, !PT ;  /* 0x0000000aa7a07c12 */ /* 0x000fe2000f8e96a0 */
[----:B------:R-:W-:Y:S04]  /*d830*/  IMAD.WIDE.U32 R164, R164, -0x326172a9, RZ ;  /* 0xcd9e8d57a4a47825 */ /* 0x000fe800078e00ff */
[----:B------:R-:W-:Y:S01]  /*d840*/  IMAD.WIDE.U32 R160, R160, -0x326172a9, RZ ;  /* 0xcd9e8d57a0a07825 */ /* 0x000fe200078e00ff */
[----:B---3--:R-:W-:Y:S02]  /*d850*/  LDSM.16.MT88.4 R24, [R188+0x11000] ;  /* 0x01100000bc18783b */ /* 0x008fe40000004200 */
[----:B------:R-:W-:Y:S02]  /*d860*/  LOP3.LUT R163, R165, UR13, R162, 0x96, !PT ;  /* 0x0000000da5a37c12 */ /* 0x000fe4000f8e96a2 */
[C---:B------:R-:W-:Y:S01]  /*d870*/  LOP3.LUT R153, R160.reuse, 0xffff, RZ, 0xc0, !PT ;  /* 0x0000ffffa0997812 */ /* 0x040fe200078ec0ff */
[C---:B-1----:R-:W-:Y:S03]  /*d880*/  HMMA.16816.F32 R132, R12.reuse, R156, R132 ;  /* 0x0000009c0c84723c */ /* 0x042fe60000001884 */
[----:B------:R-:W-:Y:S02]  /*d890*/  LOP3.LUT R154, R160, 0xff, RZ, 0xc0, !PT ;  /* 0x000000ffa09a7812 */ /* 0x000fe400078ec0ff */
[----:B--2---:R-:W-:Y:S01]  /*d8a0*/  F2FP.F16.F32.PACK_AB R165, R169, R170 ;  /* 0x000000aaa9a5723e */ /* 0x004fe200000000ff */
[C---:B------:R-:W-:Y:S05]  /*d8b0*/  HMMA.16816.F32 R136, R12.reuse, R158, R136 ;  /* 0x0000009e0c88723c */ /* 0x040fea0000001888 */
[----:B------:R-:W-:Y:S02]  /*d8c0*/  SHF.R.U32.HI R156, RZ, 0x8, R153 ;  /* 0x00000008ff9c7819 */ /* 0x000fe40000011699 */
[----:B------:R-:W-:Y:S01]  /*d8d0*/  LOP3.LUT R153, R161, UR23, R164, 0x96, !PT ;  /* 0x00000017a1997c12 */ /* 0x000fe2000f8e96a4 */
[----:B------:R-:W-:Y:S03]  /*d8e0*/  FFMA.FTZ R164, R2, R239, R184 ;  /* 0x000000ef02a47223 */ /* 0x000fe600000100b8 */
[----:B------:R-:W-:Y:S01]  /*d8f0*/  PRMT R162, R154, 0x5410, R156 ;  /* 0x000054109aa27816 */ /* 0x000fe2000000009c */
[----:B------:R-:W-:Y:S01]  /*d900*/  FADD.FTZ R35, R220, R164 ;  /* 0x000000a4dc237221 */ /* 0x000fe20000010000 */
[----:B------:R-:W1:Y:S01]  /*d910*/  LDSM.16.MT88.4 R156, [R191+0x16800] ;  /* 0x01680000bf9c783b */ /* 0x000e620000004200 */
[--C-:B------:R-:W-:Y:S02]  /*d920*/  SHF.R.U32.HI R161, RZ, 0x10, R160.reuse ;  /* 0x00000010ffa17819 */ /* 0x100fe400000116a0 */
[----:B------:R-:W-:Y:S02]  /*d930*/  SHF.R.U32.HI R160, RZ, 0x18, R160 ;  /* 0x00000018ffa07819 */ /* 0x000fe400000116a0 */
[----:B------:R-:W-:Y:S02]  /*d940*/  LOP3.LUT R154, R161, 0xff, RZ, 0xc0, !PT ;  /* 0x000000ffa19a7812 */ /* 0x000fe400078ec0ff */
[----:B----4-:R-:W-:Y:S02]  /*d950*/  F2FP.F16.F32.PACK_AB R2, R183, R181 ;  /* 0x000000b5b702723e */ /* 0x010fe400000000ff */
[----:B------:R-:W-:Y:S02]  /*d960*/  PRMT R161, R154, 0x5410, R160 ;  /* 0x000054109aa17816 */ /* 0x000fe400000000a0 */
[C---:B------:R-:W-:Y:S02]  /*d970*/  LOP3.LUT R160, R153.reuse, 0xff, RZ, 0xc0, !PT ;  /* 0x000000ff99a07812 */ /* 0x040fe400078ec0ff */
[----:B------:R-:W-:Y:S02]  /*d980*/  LOP3.LUT R154, R153, 0xffff, RZ, 0xc0, !PT ;  /* 0x0000ffff999a7812 */ /* 0x000fe400078ec0ff */
[----:B------:R-:W-:Y:S02]  /*d990*/  F2FP.F16.F32.PACK_AB R164, R171, R172 ;  /* 0x000000acaba4723e */ /* 0x000fe400000000ff */
[----:B------:R-:W-:Y:S04]  /*d9a0*/  SHF.R.U32.HI R154, RZ, 0x8, R154 ;  /* 0x00000008ff9a7819 */ /* 0x000fe8000001169a */
[----:B------:R-:W-:Y:S01]  /*d9b0*/  PRMT R154, R160, 0x5410, R154 ;  /* 0x00005410a09a7816 */ /* 0x000fe2000000009a */
[C---:B-1----:R-:W-:Y:S06]  /*d9c0*/  HMMA.16816.F32 R140, R12.reuse, R156, R140 ;  /* 0x0000009c0c8c723c */ /* 0x042fec000000188c */
[C---:B------:R-:W-:Y:S05]  /*d9d0*/  HMMA.16816.F32 R144, R12.reuse, R158, R144 ;  /* 0x0000009e0c90723c */ /* 0x040fea0000001890 */
[--C-:B------:R-:W-:Y:S02]  /*d9e0*/  SHF.R.U32.HI R157, RZ, 0x10, R153.reuse ;  /* 0x00000010ff9d7819 */ /* 0x100fe40000011699 */
[----:B------:R-:W-:Y:S04]  /*d9f0*/  SHF.R.U32.HI R156, RZ, 0x18, R153 ;  /* 0x00000018ff9c7819 */ /* 0x000fe80000011699 */
[----:B------:R-:W-:Y:S04]  /*da00*/  LOP3.LUT R153, R157, 0xff, RZ, 0xc0, !PT ;  /* 0x000000ff9d997812 */ /* 0x000fe800078ec0ff */
[----:B------:R-:W-:Y:S02]  /*da10*/  PRMT R153, R153, 0x5410, R156 ;  /* 0x0000541099997816 */ /* 0x000fe4000000009c */
[----:B------:R-:W1:Y:S02]  /*da20*/  LDSM.16.MT88.4 R156, [R190+0x16800] ;  /* 0x01680000be9c783b */ /* 0x000e640000004200 */
[C---:B-1----:R-:W-:Y:S06]  /*da30*/  HMMA.16816.F32 R148, R12.reuse, R156, R148 ;  /* 0x0000009c0c94723c */ /* 0x042fec0000001894 */
[----:B------:R-:W-:Y:S01]  /*da40*/  HMMA.16816.F32 R16, R12, R158, R16 ;  /* 0x0000009e0c10723c */ /* 0x000fe20000001810 */
[----:B------:R-:W1:Y:S06]  /*da50*/  LDSM.16.MT88.4 R156, [R191+0x11000] ;  /* 0x01100000bf9c783b */ /* 0x000e6c0000004200 */
[--C-:B------:R-:W-:Y:S04]  /*da60*/  HSET2.LE.AND R15, R161, R178.reuse, PT ;  /* 0x000000b2a10f7233 */ /* 0x100fe80003803000 */
[--C-:B------:R-:W-:Y:S02]  /*da70*/  HSET2.LE.AND R14, R162, R178.reuse, PT ;  /* 0x000000b2a20e7233 */ /* 0x100fe40003803000 */
[----:B-----5:R-:W-:Y:S02]  /*da80*/  F2FP.F16.F32.PACK_AB R12, R182, R180 ;  /* 0x000000b4b60c723e */ /* 0x020fe400000000ff */
[--C-:B------:R-:W-:Y:S02]  /*da90*/  HSET2.LE.AND R13, R153, R178.reuse, PT ;  /* 0x000000b2990d7233 */ /* 0x100fe40003803000 */
[----:B------:R-:W-:Y:S02]  /*daa0*/  LOP3.LUT R15, R15, R12, RZ, 0xc0, !PT ;  /* 0x0000000c0f0f7212 */ /* 0x000fe400078ec0ff */
[----:B------:R-:W-:Y:S02]  /*dab0*/  LOP3.LUT R14, R14, R2, RZ, 0xc0, !PT ;  /* 0x000000020e0e7212 */ /* 0x000fe400078ec0ff */
[--C-:B------:R-:W-:Y:S02]  /*dac0*/  HSET2.LE.AND R12, R154, R178.reuse, PT ;  /* 0x000000b29a0c7233 */ /* 0x100fe40003803000 */
[----:B------:R-:W-:Y:S02]  /*dad0*/  F2FP.F16.F32.PACK_AB R2, R175, R179 ;  /* 0x000000b3af02723e */ /* 0x000fe400000000ff */
[----:B------:R-:W-:Y:S02]  /*dae0*/  F2FP.F16.F32.PACK_AB R153, R174, R173 ;  /* 0x000000adae99723e */ /* 0x000fe400000000ff */
[----:B------:R-:W-:Y:S02]  /*daf0*/  LOP3.LUT R12, R12, R2, RZ, 0xc0, !PT ;  /* 0x000000020c0c7212 */ /* 0x000fe400078ec0ff */
[----:B------:R-:W-:Y:S07]  /*db00*/  LOP3.LUT R13, R13, R153, RZ, 0xc0, !PT ;  /* 0x000000990d0d7212 */ /* 0x000fee00078ec0ff */
        /* <DEDUP_REMOVED lines=31> */
[C---:B------:R-:W-:Y:S05]  /*dd00*/  HMMA.16816.F32 R112, R12.reuse, R22, R112 ;  /* 0x000000160c70723c */ /* 0x040fea0000001870 */
[----:B------:R-:W-:Y:S01]  /*dd10*/  IMAD.WIDE.U32 R20, R163, -0x2daee0ad, RZ ;  /* 0xd2511f53a3147825 */ /* 0x000fe200078e00ff */
[C---:B-1----:R-:W-:Y:S01]  /*dd20*/  HMMA.16816.F32 R116, R12.reuse, R156, R116 ;  /* 0x0000009c0c74723c */ /* 0x042fe20000001874 */
[----:B------:R-:W-:Y:S04]  /*dd30*/  LDSM.16.MT88.4 R160, [R188+0x11800] ;  /* 0x01180000bca0783b */ /* 0x000fe80000004200 */
[----:B------:R-:W-:Y:S01]  /*dd40*/  LOP3.LUT R2, R21, UR22, R166, 0x96, !PT ;  /* 0x0000001615027c12 */ /* 0x000fe2000f8e96a6 */
[C---:B------:R-:W-:Y:S05]  /*dd50*/  HMMA.16816.F32 R120, R12.reuse, R158, R120 ;  /* 0x0000009e0c78723c */ /* 0x040fea0000001878 */
[C---:B------:R-:W-:Y:S02]  /*dd60*/  LOP3.LUT R153, R20.reuse, 0xffff, RZ, 0xc0, !PT ;  /* 0x0000ffff14997812 */ /* 0x040fe400078ec0ff */
[--C-:B------:R-:W-:Y:S04]  /*dd70*/  SHF.R.U32.HI R154, RZ, 0x10, R20.reuse ;  /* 0x00000010ff9a7819 */ /* 0x100fe80000011614 */
[----:B------:R-:W-:Y:S02]  /*dd80*/  LOP3.LUT R157, R20, 0xff, RZ, 0xc0, !PT ;  /* 0x000000ff149d7812 */ /* 0x000fe400078ec0ff */
[----:B------:R-:W-:Y:S02]  /*dd90*/  SHF.R.U32.HI R156, RZ, 0x18, R20 ;  /* 0x00000018ff9c7819 */ /* 0x000fe40000011614 */
[----:B------:R-:W1:Y:S01]  /*dda0*/  LDSM.16.MT88.4 R20, [R189+0x17000] ;  /* 0x01700000bd14783b */ /* 0x000e620000004200 */
[----:B------:R-:W-:Y:S01]  /*ddb0*/  LOP3.LUT R28, R154, 0xff, RZ, 0xc0, !PT ;  /* 0x000000ff9a1c7812 */ /* 0x000fe200078ec0ff */
[C---:B--2---:R-:W-:Y:S01]  /*ddc0*/  HMMA.16816.F32 R124, R12.reuse, R24, R124 ;  /* 0x000000180c7c723c */ /* 0x044fe2000000187c */
[----:B------:R-:W2:Y:S02]  /*ddd0*/  MUFU.EX2 R154, R34 ;  /* 0x00000022009a7308 */ /* 0x000ea40000000800 */
[----:B------:R-:W-:Y:S02]  /*dde0*/  LOP3.LUT R29, R2, 0xffff, RZ, 0xc0, !PT ;  /* 0x0000ffff021d7812 */ /* 0x000fe400078ec0ff */
[----:B------:R-:W-:Y:S01]  /*ddf0*/  PRMT R156, R28, 0x5410, R156 ;  /* 0x000054101c9c7816 */ /* 0x000fe2000000009c */
[C---:B------:R-:W-:Y:S01]  /*de00*/  HMMA.16816.F32 R128, R12.reuse, R26, R128 ;  /* 0x0000001a0c80723c */ /* 0x040fe20000001880 */
[----:B------:R-:W3:Y:S04]  /*de10*/  LDSM.16.MT88.4 R24, [R191+0x17000] ;  /* 0x01700000bf18783b */ /* 0x000ee80000004200 */
[----:B------:R-:W-:Y:S02]  /*de20*/  SHF.R.U32.HI R153, RZ, 0x8, R153 ;  /* 0x00000008ff997819 */ /* 0x000fe40000011699 */
[----:B------:R-:W-:Y:S04]  /*de30*/  LOP3.LUT R28, R2, 0xff, RZ, 0xc0, !PT ;  /* 0x000000ff021c7812 */ /* 0x000fe800078ec0ff */
[----:B------:R-:W-:Y:S02]  /*de40*/  SHF.R.U32.HI R29, RZ, 0x8, R29 ;  /* 0x00000008ff1d7819 */ /* 0x000fe4000001161d */
[----:B------:R-:W-:Y:S02]  /*de50*/  PRMT R157, R157, 0x5410, R153 ;  /* 0x000054109d9d7816 */ /* 0x000fe40000000099 */
[----:B------:R-:W-:Y:S02]  /*de60*/  PRMT R153, R28, 0x5410, R29 ;  /* 0x000054101c997816 */ /* 0x000fe4000000001d */
[--C-:B------:R-:W-:Y:S02]  /*de70*/  SHF.R.U32.HI R28, RZ, 0x10, R2.reuse ;  /* 0x00000010ff1c7819 */ /* 0x100fe40000011602 */
[----:B------:R-:W-:Y:S02]  /*de80*/  SHF.R.U32.HI R29, RZ, 0x18, R2 ;  /* 0x00000018ff1d7819 */ /* 0x000fe40000011602 */
[----:B------:R-:W-:Y:S02]  /*de90*/  LOP3.LUT R2, R28, 0xff, RZ, 0xc0, !PT ;  /* 0x000000ff1c027812 */ /* 0x000fe400078ec0ff */
[--C-:B------:R-:W-:Y:S02]  /*dea0*/  HSET2.LE.AND R32, R157, R178.reuse, PT ;  /* 0x000000b29d207233 */ /* 0x100fe40003803000 */
[----:B------:R-:W-:Y:S02]  /*deb0*/  PRMT R2, R2, 0x5410, R29 ;  /* 0x0000541002027816 */ /* 0x000fe4000000001d */
[----:B------:R-:W4:Y:S01]  /*dec0*/  LDSM.16.MT88.4 R28, [R190+0x17000] ;  /* 0x01700000be1c783b */ /* 0x000f220000004200 */
[--C-:B------:R-:W-:Y:S02]  /*ded0*/  HSET2.LE.AND R33, R156, R178.reuse, PT ;  /* 0x000000b29c217233 */ /* 0x100fe40003803000 */
[--C-:B------:R-:W-:Y:S01]  /*dee0*/  HSET2.LE.AND R2, R2, R178.reuse, PT ;  /* 0x000000b202027233 */ /* 0x100fe20003803000 */
[C---:B-1----:R-:W-:Y:S03]  /*def0*/  HMMA.16816.F32 R132, R12.reuse, R20, R132 ;  /* 0x000000140c84723c */ /* 0x042fe60000001884 */
[----:B------:R-:W-:Y:S02]  /*df00*/  F2FP.F16.F32.PACK_AB R166, R176, R168 ;  /* 0x000000a8b0a6723e */ /* 0x000fe400000000ff */
[----:B--2---:R-:W-:Y:S01]  /*df10*/  F2FP.F16.F32.PACK_AB R167, R177, R154 ;  /* 0x0000009ab1a7723e */ /* 0x004fe200000000ff */
[C---:B------:R-:W-:Y:S05]  /*df20*/  HMMA.16816.F32 R136, R12.reuse, R22, R136 ;  /* 0x000000160c88723c */ /* 0x040fea0000001888 */
[----:B------:R-:W-:Y:S01]  /*df30*/  FFMA.FTZ R20, R0, R244, R221 ;  /* 0x000000f400147223 */ /* 0x000fe200000100dd */
[C---:B---3--:R-:W-:Y:S05]  /*df40*/  HMMA.16816.F32 R140, R12.reuse, R24, R140 ;  /* 0x000000180c8c723c */ /* 0x048fea000000188c */
[----:B------:R-:W-:Y:S01]  /*df50*/  FADD.FTZ R34, R222, R20 ;  /* 0x00000014de227221 */ /* 0x000fe20000010000 */
[C---:B------:R-:W-:Y:S01]  /*df60*/  HMMA.16816.F32 R144, R12.reuse, R26, R144 ;  /* 0x0000001a0c90723c */ /* 0x040fe20000001890 */
[----:B------:R-:W1:Y:S04]  /*df70*/  LDSM.16.MT88.4 R20, [R189+0x11800] ;  /* 0x01180000bd14783b */ /* 0x000e680000004200 */
[----:B------:R-:W-:Y:S02]  /*df80*/  LOP3.LUT R166, R32, R166, RZ, 0xc0, !PT ;  /* 0x000000a620a67212 */ /* 0x000fe400078ec0ff */
[----:B------:R-:W-:Y:S02]  /*df90*/  LOP3.LUT R167, R33, R167, RZ, 0xc0, !PT ;  /* 0x000000a721a77212 */ /* 0x000fe400078ec0ff */
[----:B------:R-:W2:Y:S02]  /*dfa0*/  LDSM.16.MT88.4 R24, [R191+0x11800] ;  /* 0x01180000bf18783b */ /* 0x000ea40000004200 */
[----:B------:R-:W-:Y:S02]  /*dfb0*/  HSET2.LE.AND R0, R153, R178, PT ;  /* 0x000000b299007233 */ /* 0x000fe40003803000 */
[----:B------:R-:W-:Y:S01]  /*dfc0*/  LOP3.LUT R165, R2, R165, RZ, 0xc0, !PT ;  /* 0x000000a502a57212 */ /* 0x000fe200078ec0ff */
[----:B------:R-:W-:Y:S01]  /*dfd0*/  FADD.FTZ R2, R224, R34 ;  /* 0x00000022e0027221 */ /* 0x000fe20000010000 */
[----:B------:R-:W-:Y:S01]  /*dfe0*/  MOV R153, R3 ;  /* 0x0000000300997202 */ /* 0x000fe20000000f00 */
[C---:B----4-:R-:W-:Y:S03]  /*dff0*/  HMMA.16816.F32 R148, R12.reuse, R28, R148 ;  /* 0x0000001c0c94723c */ /* 0x050fe60000001894 */
[----:B------:R-:W-:Y:S01]  /*e000*/  LOP3.LUT R164, R0, R164, RZ, 0xc0, !PT ;  /* 0x000000a400a47212 */ /* 0x000fe200078ec0ff */
[----:B------:R-:W-:Y:S01]  /*e010*/  FADD.FTZ R0, R223, R35 ;  /* 0x00000023df007221 */ /* 0x000fe20000010000 */
[----:B------:R-:W-:Y:S01]  /*e020*/  FADD.FTZ R2, R226, R2 ;  /* 0x00000002e2027221 */ /* 0x000fe20000010000 */
[----:B------:R-:W-:Y:S01]  /*e030*/  HMMA.16816.F32 R16, R12, R30, R16 ;  /* 0x0000001e0c10723c */ /* 0x000fe20000001810 */
[----:B------:R-:W3:Y:S04]  /*e040*/  LDSM.16.MT88.4 R32, [R190+0x11800] ;  /* 0x01180000be20783b */ /* 0x000ee80000004200 */
[----:B------:R-:W-:Y:S01]  /*e050*/  FADD.FTZ R0, R225, R0 ;  /* 0x00000000e1007221 */ /* 0x000fe20000010000 */
[C---:B------:R-:W-:Y:S03]  /*e060*/  HMMA.16816.F32 R156, R164.reuse, R160, R4 ;  /* 0x000000a0a49c723c */ /* 0x040fe60000001804 */
[----:B------:R-:W4:Y:S02]  /*e070*/  LDSM.16.MT88.4 R12, [R188+0x13800] ;  /* 0x01380000bc0c783b */ /* 0x000f240000004200 */
[----:B------:R-:W-:Y:S01]  /*e080*/  FADD.FTZ R0, R186, R0 ;  /* 0x00000000ba007221 */ /* 0x000fe20000010000 */
[C---:B------:R-:W-:Y:S05]  /*e090*/  HMMA.16816.F32 R160, R164.reuse, R162, R8 ;  /* 0x000000a2a4a0723c */ /* 0x040fea0000001808 */
[----:B------:R-:W5:Y:S01]  /*e0a0*/  LDSM.16.MT88.4 R4, [R189+0x13800] ;  /* 0x01380000bd04783b */ /* 0x000f620000004200 */
[C---:B-1----:R-:W-:Y:S05]  /*e0b0*/  HMMA.16816.F32 R36, R164.reuse, R20, R36 ;  /* 0x00000014a424723c */ /* 0x042fea0000001824 */
[----:B------:R-:W-:Y:S01]  /*e0c0*/  FADD.FTZ R2, R215, R2 ;  /* 0x00000002d7027221 */ /* 0x000fe20000010000 */
[C---:B------:R-:W-:Y:S01]  /*e0d0*/  HMMA.16816.F32 R40, R164.reuse, R22, R40 ;  /* 0x00000016a428723c */ /* 0x040fe20000001828 */
[----:B------:R-:W1:Y:S04]  /*e0e0*/  LDSM.16.MT88.4 R8, [R191+0x13800] ;  /* 0x01380000bf08783b */ /* 0x000e680000004200 */
[----:B------:R-:W-:Y:S01]  /*e0f0*/  FADD.FTZ R0, R185, R0 ;  /* 0x00000000b9007221 */ /* 0x000fe20000010000 */
[C---:B--2---:R-:W-:Y:S03]  /*e100*/  HMMA.16816.F32 R44, R164.reuse, R24, R44 ;  /* 0x00000018a42c723c */ /* 0x044fe6000000182c */
[----:B------:R-:W2:Y:S02]  /*e110*/  LDSM.16.MT88.4 R20, [R190+0x13800] ;  /* 0x01380000be14783b */ /* 0x000ea40000004200 */
        /* <DEDUP_REMOVED lines=11> */
[----:B------:R-:W4:Y:S04]  /*e1d0*/  LDSM.16.MT88.4 R12, [R191+0x15800] ;  /* 0x01580000bf0c783b */ /* 0x000f280000004200 */
[----:B------:R-:W-:Y:S01]  /*e1e0*/  FADD.FTZ R2, R219, R2 ;  /* 0x00000002db027221 */ /* 0x000fe20000010000 */
[C---:B-----5:R-:W-:Y:S05]  /*e1f0*/  HMMA.16816.F32 R68, R164.reuse, R4, R68 ;  /* 0x00000004a444723c */ /* 0x060fea0000001844 */
[----:B------:R-:W-:Y:S01]  /*e200*/  FADD.FTZ R0, R173, R0 ;  /* 0x00000000ad007221 */ /* 0x000fe20000010000 */
[C---:B------:R-:W-:Y:S01]  /*e210*/  HMMA.16816.F32 R72, R164.reuse, R6, R72 ;  /* 0x00000006a448723c */ /* 0x040fe20000001848 */
[----:B------:R-:W5:Y:S04]  /*e220*/  LDSM.16.MT88.4 R4, [R190+0x15800] ;  /* 0x01580000be04783b */ /* 0x000f680000004200 */
        /* <DEDUP_REMOVED lines=28> */
[----:B------:R-:W-:Y:S01]  /*e3f0*/  MOV R154, R152 ;  /* 0x00000098009a7202 */ /* 0x000fe20000000f00 */
[C---:B-1----:R-:W-:Y:S05]  /*e400*/  HMMA.16816.F32 R124, R164.reuse, R8, R124 ;  /* 0x00000008a47c723c */ /* 0x042fea000000187c */
[----:B------:R-:W-:Y:S01]  /*e410*/  FADD.FTZ R2, R168, R2 ;  /* 0x00000002a8027221 */ /* 0x000fe20000010000 */
[C---:B------:R-:W-:Y:S05]  /*e420*/  HMMA.16816.F32 R128, R164.reuse, R10, R128 ;  /* 0x0000000aa480723c */ /* 0x040fea0000001880 */
[----:B------:R-:W-:Y:S01]  /*e430*/  FADD.FTZ R239, R177, R0 ;  /* 0x00000000b1ef7221 */ /* 0x000fe20000010000 */
[C---:B--2---:R-:W-:Y:S05]  /*e440*/  HMMA.16816.F32 R132, R164.reuse, R20, R132 ;  /* 0x00000014a484723c */ /* 0x044fea0000001884 */
[----:B------:R-:W-:Y:S01]  /*e450*/  FADD.FTZ R244, R176, R2 ;  /* 0x00000002b0f47221 */ /* 0x000fe20000010000 */
[C---:B------:R-:W-:Y:S06]  /*e460*/  HMMA.16816.F32 R136, R164.reuse, R22, R136 ;  /* 0x00000016a488723c */ /* 0x040fec0000001888 */
[C---:B------:R-:W-:Y:S06]  /*e470*/  HMMA.16816.F32 R140, R164.reuse, R24, R140 ;  /* 0x00000018a48c723c */ /* 0x040fec000000188c */
[C---:B------:R-:W-:Y:S06]  /*e480*/  HMMA.16816.F32 R144, R164.reuse, R26, R144 ;  /* 0x0000001aa490723c */ /* 0x040fec0000001890 */
[C---:B---3--:R-:W-:Y:S06]  /*e490*/  HMMA.16816.F32 R148, R164.reuse, R28, R148 ;  /* 0x0000001ca494723c */ /* 0x048fec0000001894 */
[----:B------:R-:W-:Y:S01]  /*e4a0*/  HMMA.16816.F32 R164, R164, R30, R16 ;  /* 0x0000001ea4a4723c */ /* 0x000fe20000001810 */
[----:B------:R-:W-:Y:S11]  /*e4b0*/  @!UPT UIADD3 URZ, URZ, URZ, URZ ;  /* 0x0000003f3f3ff290 */ /* 0x000ff6000fffe03f */
[----:B------:R-:W-:Y:S01]  /*e4c0*/  @!UPT UIADD3 URZ, URZ, URZ, URZ ;  /* 0x0000003f3f3ff290 */ /* 0x000fe2000fffe03f */
[----:B------:R-:W-:Y:S11]  /*e4d0*/  @P0 BRA `(.L_x_855) ;  /* 0xffffffb400e80947 */ /* 0x000ff6000383ffff */
.L_x_854:
        /* <DEDUP_REMOVED lines=11> */
[----:B------:R-:W-:-:S04]  /*e590*/  LEA.HI R169, R171, R170, RZ, 0x2 ;  /* 0x000000aaaba97211 */ /* 0x000fc800078f10ff */
        /* <DEDUP_REMOVED lines=17> */
[C---:B-----5:R-:W-:Y:S01]  /*e6b0*/  FMUL.FTZ R155, R2.reuse, R40 ;  /* 0x00000028029b7220 */ /* 0x060fe20000410000 */
        /* <DEDUP_REMOVED lines=134> */
[----:B------:R-:W-:Y:S02]  /*ef20*/  SHF.R.S32.HI R48, RZ, 0x5, R58 ;  /* 0x00000005ff307819 */ /* 0x000fe4000001143a */
[----:B------:R-:W-:-:S02]  /*ef30*/  IADD3 R0, -R0, R170, RZ ;  /* 0x000000aa00007210 */ /* 0x000fc40007ffe1ff */
[----:B------:R-:W-:Y:S02]  /*ef40*/  LOP3.LUT R2, R2, 0x1c0, RZ, 0xc0, !PT ;  /* 0x000001c002027812 */ /* 0x000fe400078ec0ff */
[----:B------:R-:W-:Y:S02]  /*ef50*/  LOP3.LUT R10, R10, 0x1, RZ, 0xc0, !PT ;  /* 0x000000010a0a7812 */ /* 0x000fe400078ec0ff */
[----:B------:R-:W-:Y:S02]  /*ef60*/  F2FP.F16.F32.PACK_AB R15, R15, R46 ;  /* 0x0000002e0f0f723e */ /* 0x000fe400000000ff */
        /* <DEDUP_REMOVED lines=36> */
[----:B------:R-:W-:Y:S02]  /*f1b0*/  IADD3 R6, R4, R10, RZ ;  /* 0x0000000a04067210 */ /* 0x000fe40007ffe0ff */
[----:B------:R-:W-:Y:S01]  /*f1c0*/  F2FP.F16.F32.PACK_AB R42, R65, R64 ;  /* 0x00000040412a723e */ /* 0x000fe200000000ff */
[----:B------:R-:W-:Y:S01]  /*f1d0*/  STS [R4], R12 ;  /* 0x0000000c04007388 */ /* 0x000fe20000000800 */
[----:B---3--:R-:W-:-:S02]  /*f1e0*/  IADD3 R7, R5, R10, RZ ;  /* 0x0000000a05077210 */ /* 0x008fc40007ffe0ff */
[----:B------:R-:W-:Y:S01]  /*f1f0*/  F2FP.F16.F32.PACK_AB R41, R41, R66 ;  /* 0x000000422929723e */ /* 0x000fe200000000ff */
[----:B------:R-:W-:Y:S01]  /*f200*/  STS [R4+0x400], R11 ;  /* 0x0004000b04007388 */ /* 0x000fe20000000800 */
[----:B----4-:R-:W-:Y:S02]  /*f210*/  IADD3 R9, R0, R10, RZ ;  /* 0x0000000a00097210 */ /* 0x010fe40007ffe0ff */
[----:B------:R-:W-:Y:S02]  /*f220*/  F2FP.F16.F32.PACK_AB R40, R40, R68 ;  /* 0x000000442828723e */ /* 0x000fe400000000ff */
        /* <DEDUP_REMOVED lines=90> */
.L_x_858:
        /* <DEDUP_REMOVED lines=54> */
.L_x_859:
[----:B------:R-:W-:Y:S05]  /*fb30*/  @P0 BRA `(.L_x_860) ;  /* 0x0000000000180947 */ /* 0x000fea0003800000 */
[----:B------:R-:W3:Y:S01]  /*fb40*/  LDC R0, c[0x0][0x2c4] ;  /* 0x0000b100ff007b82 */ /* 0x000ee20000000800 */
[----:B------:R-:W-:Y:S02]  /*fb50*/  ISETP.NE.AND P0, PT, RZ, UR8, PT ;  /* 0x00000008ff007c0c */ /* 0x000fe4000bf05270 */
[----:B--2---:R-:W-:-:S05]  /*fb60*/  MOV R8, 0x1 ;  /* 0x0000000100087802 */ /* 0x004fca0000000f00 */
[----:B------:R-:W2:Y:S08]  /*fb70*/  LDC R6, c[0x0][0x270] ;  /* 0x00009c00ff067b82 */ /* 0x000eb00000000800 */
[----:B---3--:R-:W2:Y:S02]  /*fb80*/  @P0 LDC R0, c[0x0][0x2e4] ;  /* 0x0000b900ff000b82 */ /* 0x008ea40000000800 */
[----:B--2---:R-:W-:-:S07]  /*fb90*/  IMAD R6, R0, R6, RZ ;  /* 0x0000000600067224 */ /* 0x004fce00078e02ff */
.L_x_860:
        /* <DEDUP_REMOVED lines=12> */
[----:B------:R-:W-:-:S02]  /*fc60*/  SHF.R.S32.HI R11, RZ, 0x1f, R2 ;  /* 0x0000001fff0b7819 */ /* 0x000fc40000011402 */
[----:B------:R-:W-:Y:S02]  /*fc70*/  LOP3.LUT P2, RZ, R7, 0x3, RZ, 0xc0, !PT ;  /* 0x0000000307ff7812 */ /* 0x000fe4000784c0ff */
        /* <DEDUP_REMOVED lines=14> */
[----:B------:R-:W-:Y:S01]  /*fd60*/  LOP3.LUT R6, R18, 0xfffffff8, RZ, 0xc0, !PT ;  /* 0xfffffff812067812 */ /* 0x000fe200078ec0ff */
[----:B------:R-:W-:Y:S01]  /*fd70*/  IMAD.MOV.U32 R14, RZ, RZ, 0x7f800000 ;  /* 0x7f800000ff0e7424 */ /* 0x000fe200078e00ff */
        /* <DEDUP_REMOVED lines=26> */
.L_x_862:
[----:B------:R-:W-:Y:S05]  /*ff20*/  BSYNC B0 ;  /* 0x0000000000007941 */ /* 0x000fea0003800000 */
.L_x_861:
[----:B------:R-:W-:Y:S01]  /*ff30*/  IMAD.SHL.U32 R28, R15, 0x8, RZ ;  /* 0x000000080f1c7824 */ /* 0x000fe200078e00ff */
[----:B------:R-:W-:Y:S01]  /*ff40*/  SHF.R.S32.HI R8, RZ, 0x1f, R20 ;  /* 0x0000001fff087819 */ /* 0x000fe20000011414 */
[----:B------:R-:W-:Y:S01]  /*ff50*/  ULDC.64 UR6, c[0x0][0x2a0] ;  /* 0x0000a80000067ab9 */ /* 0x000fe20000000a00 */
[----:B--2---:R-:W-:Y:S01]  /*ff60*/  SHF.R.S32.HI R2, RZ, 0x3, R18 ;  /* 0x00000003ff027819 */ /* 0x004fe20000011412 */
[----:B------:R2:W3:Y:S01]  /*ff70*/  LDS.128 R24, [R214] ;  /* 0x00000000d6187984 */ /* 0x0004e20000000c00 */
        /* <DEDUP_REMOVED lines=31> */
[----:B---3--:R3:W-:Y:S04]  /*10170*/  @!P4 STG.E.128 desc[UR26][R2.64], R24 ;  /* 0x000000180200c986 */ /* 0x0087e8000c101d1a */
[----:B-1----:R3:W-:Y:S04]  /*10180*/  @!P3 STG.E.128 desc[UR26][R2.64+0x80], R20 ;  /* 0x000080140200b986 */ /* 0x0027e8000c101d1a */
[----:B------:R3:W-:Y:S04]  /*10190*/  @!P2 STG.E.128 desc[UR26][R2.64+0x100], R16 ;  /* 0x000100100200a986 */ /* 0x0007e8000c101d1a */
[----:B----4-:R3:W-:Y:S02]  /*101a0*/  @!P1 STG.E.128 desc[UR26][R2.64+0x180], R12 ;  /* 0x0001800c02009986 */ /* 0x0107e4000c101d1a */
.L_x_864:
[----:B------:R-:W-:Y:S05]  /*101b0*/  BSYNC B0 ;  /* 0x0000000000007941 */ /* 0x000fea0003800000 */
.L_x_863:
[----:B---3--:R3:W2:Y:S01]  /*101c0*/  LDS.128 R24, [R214+0x800] ;  /* 0x00080000d6187984 */ /* 0x0086a20000000c00 */
[----:B------:R-:W-:Y:S03]  /*101d0*/  BSSY B0, `(.L_x_865) ;  /* 0x000001a000007945 */ /* 0x000fe60003800000 */
[----:B-1----:R3:W1:Y:S04]  /*101e0*/  LDS.128 R20, [R214+0x2800] ;  /* 0x00280000d6147984 */ /* 0x0026680000000c00 */
        /* <DEDUP_REMOVED lines=23> */
[----:B----4-:R2:W-:Y:S02]  /*10360*/  @!P0 STG.E.128 desc[UR26][R2.64+0x180], R12 ;  /* 0x0001800c02008986 */ /* 0x0105e4000c101d1a */
.L_x_866:
[----:B------:R-:W-:Y:S05]  /*10370*/  BSYNC B0 ;  /* 0x0000000000007941 */ /* 0x000fea0003800000 */
.L_x_865:
        /* <DEDUP_REMOVED lines=27> */
.L_x_868:
[----:B------:R-:W-:Y:S05]  /*10530*/  BSYNC B0 ;  /* 0x0000000000007941 */ /* 0x000fea0003800000 */
.L_x_867:
[----:B-12---:R1:W2:Y:S04]  /*10540*/  LDS.128 R16, [R214+0x3800] ;  /* 0x00380000d6107984 */ /* 0x0062a80000000c00 */
[----:B------:R1:W1:Y:S04]  /*10550*/  LDS.128 R12, [R214+0x5800] ;  /* 0x00580000d60c7984 */ /* 0x0002680000000c00 */
[----:B---34-:R-:W3:Y:S01]  /*10560*/  LDS.128 R212, [R214+0x7800] ;  /* 0x00780000d6d47984 */ /* 0x018ee20000000c00 */
        /* <DEDUP_REMOVED lines=22> */
[----:B---3--:R-:W-:Y:S01]  /*106d0*/  STG.E.128 desc[UR26][R2.64+0x180], R212 ;  /* 0x000180d402007986 */ /* 0x008fe2000c101d1a */
[----:B------:R-:W-:Y:S05]  /*106e0*/  EXIT ;  /* 0x000000000000794d */ /* 0x000fea0003800000 */
.L_x_824:
[----:B------:R-:W2:Y:S01]  /*106f0*/  S2R R2, SR_TID.X ;  /* 0x0000000000027919 */ /* 0x000ea20000002100 */
[----:B------:R-:W-:Y:S01]  /*10700*/  UISETP.NE.AND UP3, UPT, UR16, -0x1, UPT ;  /* 0xffffffff1000788c */ /* 0x000fe2000bf65270 */
[----:B------:R-:W-:Y:S01]  /*10710*/  MOV R6, UR17 ;  /* 0x0000001100067c02 */ /* 0x000fe20008000f00 */
[----:B------:R-:W-:Y:S01]  /*10720*/  ULDC.U8 UR8, c[0x0][0x3d9] ;  /* 0x0000f64000087ab9 */ /* 0x000fe20000000000 */
[----:B------:R-:W-:Y:S01]  /*10730*/  UIADD3 UR18, -UR25, UR18, URZ ;  /* 0x0000001219127290 */ /* 0x000fe2000fffe13f */
[----:B------:R-:W-:Y:S01]  /*10740*/  BSSY B0, `(.L_x_869) ;  /* 0x0000053000007945 */ /* 0x000fe20003800000 */
[----:B------:R-:W-:-:S06]  /*10750*/  UISETP.NE.AND UP2, UPT, UR8, URZ, UPT ;  /* 0x0000003f0800728c */ /* 0x000fcc000bf45270 */
[----:B------:R-:W-:Y:S01]  /*10760*/  @UP3 ULDC.64 UR6, c[0x0][0x298] ;  /* 0x0000a60000063ab9 */ /* 0x000fe20000000a00 */
[----:B------:R-:W-:Y:S02]  /*10770*/  @!UP3 USHF.R.S32.HI UR11, URZ, 0x1f, UR29 ;  /* 0x0000001f3f0bb899 */ /* 0x000fe4000801141d */
[----:B------:R-:W-:Y:S02]  /*10780*/  @UP3 UIMAD.WIDE.U32 UR12, UR16, UR6, URZ ;  /* 0x00000006100c32a5 */ /* 0x000fe4000f8e003f */
[----:B------:R-:W-:Y:S01]  /*10790*/  @UP2 ULDC.64 UR4, c[0x0][0x2c0] ;  /* 0x0000b00000042ab9 */ /* 0x000fe20000000a00 */
[----:B------:R-:W-:Y:S01]  /*107a0*/  @UP2 ULDC UR19, c[0x0][0x2c0] ;  /* 0x0000b00000132ab9 */ /* 0x000fe20000000800 */
[----:B------:R-:W-:Y:S02]  /*107b0*/  @UP3 UIMAD UR7, UR16, UR7, UR13 ;  /* 0x00000007100732a4 */ /* 0x000fe4000f8e020d */
[----:B------:R-:W-:Y:S01]  /*107c0*/  @UP2 UIMAD UR10, UR5, UR4, URZ ;  /* 0x00000004050a22a4 */ /* 0x000fe2000f8e023f */
[----:B------:R-:W-:-:S02]  /*107d0*/  ULDC.U8 UR13, c[0x0][0x3d8] ;  /* 0x0000f600000d7ab9 */ /* 0x000fc40000000000 */
[----:B------:R-:W-:Y:S01]  /*107e0*/  @!UP3 ULDC.64 UR4, c[0x0][0x290] ;  /* 0x0000a4000004bab9 */ /* 0x000fe20000000a00 */
[----:B------:R-:W-:Y:S02]  /*107f0*/  UISETP.NE.AND UP0, UPT, UR13, URZ, !UP2 ;  /* 0x0000003f0d00728c */ /* 0x000fe4000d705270 */
[----:B------:R-:W-:Y:S02]  /*10800*/  @!UP3 UIMAD UR6, UR11, UR4, URZ ;  /* 0x000000040b06b2a4 */ /* 0x000fe4000f8e023f */
[----:B------:R-:W-:Y:S02]  /*10810*/  USHF.R.S32.HI UR11, URZ, 0x1f, UR30 ;  /* 0x0000001f3f0b7899 */ /* 0x000fe4000801141e */
[----:B------:R-:W-:Y:S01]  /*10820*/  UISETP.NE.AND UP1, UPT, UR13, URZ, UPT ;  /* 0x0000003f0d00728c */ /* 0x000fe2000bf25270 */
[----:B--2---:R-:W-:Y:S01]  /*10830*/  LEA.HI R10, R29, R2, RZ, 0x3 ;  /* 0x000000021d0a7211 */ /* 0x004fe200078f18ff */
[----:B------:R-:W-:Y:S02]  /*10840*/  @!UP3 UIMAD.WIDE.U32 UR14, UR29, UR4, URZ ;  /* 0x000000041d0eb2a5 */ /* 0x000fe4000f8e003f */
[----:B------:R-:W-:Y:S01]  /*10850*/  @!UP3 UIMAD UR6, UR29, UR5, UR6 ;  /* 0x000000051d06b2a4 */ /* 0x000fe2000f8e0206 */
[----:B------:R-:W-:Y:S01]  /*10860*/  LOP3.LUT R0, R10, 0xfffffff8, RZ, 0xc0, !PT ;  /* 0xfffffff80a007812 */ /* 0x000fe200078ec0ff */
[----:B------:R-:W-:Y:S01]  /*10870*/  UISETP.EQ.AND UP1, UPT, UR8, URZ, UP1 ;  /* 0x0000003f0800728c */ /* 0x000fe20008f22270 */
[----:B------:R-:W-:Y:S01]  /*10880*/  SHF.R.S32.HI R10, RZ, 0x3, R10 ;  /* 0x00000003ff0a7819 */ /* 0x000fe2000001140a */
[----:B------:R-:W-:Y:S01]  /*10890*/  ULDC.64 UR4, c[0x0][0x2a0] ;  /* 0x0000a80000047ab9 */ /* 0x000fe20000000a00 */
[----:B------:R-:W-:Y:S01]  /*108a0*/  @UP2 UMOV UR13, 0x1 ;  /* 0x00000001000d2882 */ /* 0x000fe20000000000 */
[----:B------:R-:W-:Y:S01]  /*108b0*/  UIMAD UR8, UR11, UR4, URZ ;  /* 0x000000040b0872a4 */ /* 0x000fe2000f8e023f */
[----:B------:R-:W-:Y:S01]  /*108c0*/  IMAD.IADD R0, R2, 0x1, -R0 ;  /* 0x0000000102007824 */ /* 0x000fe200078e0a00 */
[----:B------:R-:W-:Y:S01]  /*108d0*/  @!UP3 UIADD3 UR7, UR15, UR6, URZ ;  /* 0x000000060f07b290 */ /* 0x000fe2000fffe03f */
[----:B------:R-:W-:Y:S01]  /*108e0*/  ISETP.GE.AND P1, PT, R10, UR18, PT ;  /* 0x000000120a007c0c */ /* 0x000fe2000bf26270 */
[----:B------:R-:W-:Y:S01]  /*108f0*/  @!UP2 ULDC UR11, c[0x0][0x2c4] ;  /* 0x0000b100000baab9 */ /* 0x000fe20000000800 */
[----:B------:R-:W-:Y:S01]  /*10900*/  @UP0 ULDC UR11, c[0x0][0x2e4] ;  /* 0x0000b900000b0ab9 */ /* 0x000fe20000000800 */
[----:B------:R-:W-:Y:S01]  /*10910*/  UISETP.NE.OR UP0, UPT, UR16, -0x1, !UP1 ;  /* 0xffffffff1000788c */ /* 0x000fe2000cf05670 */
[C---:B------:R-:W-:Y:S01]  /*10920*/  ISETP.NE.AND P3, PT, R0.reuse, RZ, PT ;  /* 0x000000ff0000720c */ /* 0x040fe20003f65270 */
[----:B------:R-:W-:Y:S01]  /*10930*/  @!UP2 UIMAD UR13, UR11, UR9, URZ ;  /* 0x000000090b0da2a4 */ /* 0x000fe2000f8e023f */
[----:B------:R-:W-:Y:S01]  /*10940*/  IMAD.SHL.U32 R0, R0, 0x8, RZ ;  /* 0x0000000800007824 */ /* 0x000fe200078e00ff */
[----:B------:R-:W-:Y:S01]  /*10950*/  UIMAD UR5, UR30, UR5, UR8 ;  /* 0x000000051e0572a4 */ /* 0x000fe2000f8e0208 */
[----:B------:R-:W-:Y:S01]  /*10960*/  IMAD.U32 R12, RZ, RZ, UR4 ;  /* 0x00000004ff0c7e24 */ /* 0x000fe2000f8e00ff */
[----:B------:R-:W-:Y:S01]  /*10970*/  @!UP3 UMOV UR12, UR14 ;  /* 0x0000000e000cbc82 */ /* 0x000fe20008000000 */
[----:B------:R-:W-:Y:S01]  /*10980*/  UIMAD UR13, UR29, UR13, URZ ;  /* 0x0000000d1d0d72a4 */ /* 0x000fe2000f8e023f */
[C---:B------:R-:W-:Y:S01]  /*10990*/  IADD3 R2, P0, R0.reuse, UR12, RZ ;  /* 0x0000000c00027c10 */ /* 0x040fe2000ff1e0ff */
[----:B------:R-:W-:Y:S01]  /*109a0*/  @UP1 ULDC UR8, c[0x0][0x2c4] ;  /* 0x0000b10000081ab9 */ /* 0x000fe20000000800 */
[----:B------:R-:W-:Y:S01]  /*109b0*/  @!UP2 UMOV UR19, 0x1 ;  /* 0x000000010013a882 */ /* 0x000fe20000000000 */
[----:B------:R-:W-:Y:S01]  /*109c0*/  @!UP0 UIMAD UR16, UR29, UR8, URZ ;  /* 0x000000081d1082a4 */ /* 0x000fe2000f8e023f */
[----:B------:R-:W-:Y:S01]  /*109d0*/  LEA.HI.X.SX32 R3, R0, UR7, 0x1, P0 ;  /* 0x0000000700037c11 */ /* 0x000fe200080f0eff */
[----:B------:R-:W-:Y:S01]  /*109e0*/  USEL UR13, UR13, URZ, !UP1 ;  /* 0x0000003f0d0d7287 */ /* 0x000fe2000c800000 */
[----:B------:R-:W-:Y:S01]  /*109f0*/  SHF.R.S32.HI R11, RZ, 0x1f, R10 ;  /* 0x0000001fff0b7819 */ /* 0x000fe2000001140a */
[----:B------:R-:W-:Y:S01]  /*10a00*/  @!UP2 UMOV UR10, UR11 ;  /* 0x0000000b000aac82 */ /* 0x000fe20008000000 */
[----:B------:R-:W-:Y:S01]  /*10a10*/  UIMAD UR6, UR25, UR19, URZ ;  /* 0x00000013190672a4 */ /* 0x000fe2000f8e023f */
[----:B------:R-:W-:Y:S01]  /*10a20*/  IMAD.WIDE.U32 R12, R12, UR30, R2 ;  /* 0x0000001e0c0c7c25 */ /* 0x000fe2000f8e0002 */
[----:B------:R-:W-:Y:S01]  /*10a30*/  UIMAD UR10, UR30, UR10, UR13 ;  /* 0x0000000a1e0a72a4 */ /* 0x000fe2000f8e020d */
[----:B------:R-:W-:Y:S01]  /*10a40*/  IADD3 R19, R0, 0x40, RZ ;  /* 0x0000004000137810 */ /* 0x000fe20007ffe0ff */
[----:B------:R-:W-:Y:S01]  /*10a50*/  @!UP1 UMOV UR20, URZ ;  /* 0x0000003f00149c82 */ /* 0x000fe20008000000 */
[----:B------:R-:W-:Y:S01]  /*10a60*/  @!UP1 UMOV UR21, URZ ;  /* 0x0000003f00159c82 */ /* 0x000fe20008000000 */
[----:B------:R-:W-:Y:S01]  /*10a70*/  @UP1 UMOV UR20, UR16 ;  /* 0x0000001000141c82 */ /* 0x000fe20008000000 */
[----:B------:R-:W-:Y:S01]  /*10a80*/  @UP1 USHF.R.S32.HI UR21, URZ, 0x1f, UR16 ;  /* 0x0000001f3f151899 */ /* 0x000fe20008011410 */
[----:B------:R-:W-:Y:S01]  /*10a90*/  VIADD R14, R10, 0x10 ;  /* 0x000000100a0e7836 */ /* 0x000fe20000000000 */
[----:B------:R-:W-:Y:S01]  /*10aa0*/  USHF.R.S32.HI UR4, URZ, 0x1f, UR6 ;  /* 0x0000001f3f047899 */ /* 0x000fe20008011406 */
[----:B------:R-:W-:Y:S01]  /*10ab0*/  IADD3 R9, R13, UR5, RZ ;  /* 0x000000050d097c10 */ /* 0x000fe2000fffe0ff */
[----:B------:R-:W-:Y:S01]  /*10ac0*/  USHF.R.S32.HI UR7, URZ, 0x1f, UR10 ;  /* 0x0000001f3f077899 */ /* 0x000fe2000801140a */
[----:B------:R-:W-:Y:S01]  /*10ad0*/  IMAD.WIDE R6, R6, 0x40, R10 ;  /* 0x0000004006067825 */ /* 0x000fe200078e020a */
[----:B------:R-:W-:Y:S01]  /*10ae0*/  UIADD3 UR6, UP1, UP0, UR6, UR20, UR10 ;  /* 0x0000001406067290 */ /* 0x000fe2000f83e00a */
[----:B------:R-:W-:-:S02]  /*10af0*/  ISETP.GE.AND P0, PT, R14, UR18, PT ;  /* 0x000000120e007c0c */ /* 0x000fc4000bf06270 */
[----:B------:R-:W-:Y:S01]  /*10b00*/  VIADD R16, R10, 0x20 ;  /* 0x000000200a107836 */ /* 0x000fe20000000000 */
[----:B------:R-:W-:Y:S01]  /*10b10*/  UIADD3.X UR20, UR4, UR21, UR7, UP1, UP0 ;  /* 0x0000001504147290 */ /* 0x000fe20008fe0407 */
[C---:B------:R-:W-:Y:S02]  /*10b20*/  VIADD R18, R0.reuse, 0x80 ;  /* 0x0000008000127836 */ /* 0x040fe40000000000 */
[----:B------:R-:W-:Y:S01]  /*10b30*/  VIADD R17, R0, 0xc0 ;  /* 0x000000c000117836 */ /* 0x000fe20000000000 */
[----:B------:R-:W-:Y:S08]  /*10b40*/  @P1 BRA `(.L_x_870) ;  /* 0x0000000000481947 */ /* 0x000ff00003800000 */
        /* <DEDUP_REMOVED lines=18> */
.L_x_870:
[----:B------:R-:W-:Y:S05]  /*10c70*/  BSYNC B0 ;  /* 0x0000000000007941 */ /* 0x000fea0003800000 */
.L_x_869:
        /* <DEDUP_REMOVED lines=25> */
.L_x_872:
[----:B------:R-:W-:Y:S05]  /*10e10*/  BSYNC B0 ;  /* 0x0000000000007941 */ /* 0x000fea0003800000 */
.L_x_871:
        /* <DEDUP_REMOVED lines=24> */
.L_x_874:
[----:B------:R-:W-:Y:S05]  /*10fa0*/  BSYNC B0 ;  /* 0x0000000000007941 */ /* 0x000fea0003800000 */
.L_x_873:
        /* <DEDUP_REMOVED lines=27> */
.L_x_876:
[----:B------:R-:W-:Y:S05]  /*11160*/  BSYNC B0 ;  /* 0x0000000000007941 */ /* 0x000fea0003800000 */
.L_x_875:
        /* <DEDUP_REMOVED lines=10> */
.L_x_878:
[----:B------:R-:W-:Y:S05]  /*11210*/  BSYNC B0 ;  /* 0x0000000000007941 */ /* 0x000fea0003800000 */
.L_x_877:
        /* <DEDUP_REMOVED lines=10> */
.L_x_880:
[----:B------:R-:W-:Y:S05]  /*112c0*/  BSYNC B0 ;  /* 0x0000000000007941 */ /* 0x000fea0003800000 */
.L_x_879:
        /* <DEDUP_REMOVED lines=10> */
.L_x_882:
[----:B------:R-:W-:Y:S05]  /*11370*/  BSYNC B0 ;  /* 0x0000000000007941 */ /* 0x000fea0003800000 */
.L_x_881:
        /* <DEDUP_REMOVED lines=10> */
.L_x_883:
        /* <DEDUP_REMOVED lines=14> */
.L_x_2403:


//--------------------- .text._ZN5flash16flash_fwd_kernelI23Flash_fwd_kernel_traitsILi256ELi64ELi64ELi4ELb0ELb0EN7cutlass6half_tE19Flash_kernel_traitsILi256ELi64ELi64ELi4ES3_EELb1ELb0ELb0ELb0ELb0ELb0ELb0ELb1EEEvNS_16Flash_fwd_paramsE --------------------------
	.section	.text._ZN5flash16flash_fwd_kernelI23Flash_fwd_kernel_traitsILi256ELi64ELi64ELi4ELb0ELb0EN7cutlass6half_tE19Flash_kernel_traitsILi256ELi64ELi64ELi4ES3_EELb1ELb0ELb0ELb0ELb0ELb0ELb0ELb1EEEvNS_16Flash_fwd_paramsE,"ax",@progbits
	.align	128
        .global         _ZN5flash16flash_fwd_kernelI23Flash_fwd_kernel_traitsILi256ELi64ELi64ELi4ELb0ELb0EN7cutlass6half_tE19Flash_kernel_traitsILi256ELi64ELi64ELi4ES3_EELb1ELb0ELb0ELb0ELb0ELb0ELb0ELb1EEEvNS_16Flash_fwd_paramsE
        .type           _ZN5flash16flash_fwd_kernelI23Flash_fwd_kernel_traitsILi256ELi64ELi64ELi4ELb0ELb0EN7cutlass6half_tE19Flash_kernel_traitsILi256ELi64ELi64ELi4ES3_EELb1ELb0ELb0ELb0ELb0ELb0ELb0ELb1EEEvNS_16Flash_fwd_paramsE,@function
        .size           _ZN5flash16flash_fwd_kernelI23Flash_fwd_kernel_traitsILi256ELi64ELi64ELi4ELb0ELb0EN7cutlass6half_tE19Flash_kernel_traitsILi256ELi64ELi64ELi4ES3_EELb1ELb0ELb0ELb0ELb0ELb0ELb0ELb1EEEvNS_16Flash_fwd_paramsE,(.L_x_2404 - _ZN5flash16flash_fwd_kernelI23Flash_fwd_kernel_traitsILi256ELi64ELi64ELi4ELb0ELb0EN7cutlass6half_tE19Flash_kernel_traitsILi256ELi64ELi64ELi4ES3_EELb1ELb0ELb0ELb0ELb0ELb0ELb0ELb1EEEvNS_16Flash_fwd_paramsE)
        .other          _ZN5flash16flash_fwd_kernelI23Flash_fwd_kernel_traitsILi256ELi64ELi64ELi4ELb0ELb0EN7cutlass6half_tE19Flash_kernel_traitsILi256ELi64ELi64ELi4ES3_EELb1ELb0ELb0ELb0ELb0ELb0ELb0ELb1EEEvNS_16Flash_fwd_paramsE,@"STO_CUDA_ENTRY STV_DEFAULT"
_ZN5flash16flash_fwd_kernelI23Flash_fwd_kernel_traitsILi256ELi64ELi64ELi4ELb0ELb0EN7cutlass6half_tE19Flash_kernel_traitsILi256ELi64ELi64ELi4ES3_EELb1ELb0ELb0ELb0ELb0ELb0ELb0ELb1EEEvNS_16Flash_fwd_paramsE:
.text._ZN5flash16flash_fwd_kernelI23Flash_fwd_kernel_traitsILi256ELi64ELi64ELi4ELb0ELb0EN7cutlass6half_tE19Flash_kernel_traitsILi256ELi64ELi64ELi4ES3_EELb1ELb0ELb0ELb0ELb0ELb0ELb0ELb1EEEvNS_16Flash_fwd_paramsE:
        /* <DEDUP_REMOVED lines=48> */
[----:B------:R-:W-:Y:S01]  /*0300*/  @UP1 ULDC.64 UR10, c[0x0][0x300] ;  /* 0x0000c000000a1ab9 */ /* 0x000fe20000000a00 */
[----:B-1----:R-:W-:Y:S02]  /*0310*/  @!P3 IMAD.MOV.U32 R4, RZ, RZ, R9 ;  /* 0x000000ffff04b224 */ /* 0x002fe400078e0009 */
[----:B------:R-:W-:-:S05]  /*0320*/  @!P3 IMAD.MOV.U32 R5, RZ, RZ, R8 ;  /* 0x000000ffff05b224 */ /* 0x000fca00078e0008 */
[----:B------:R1:W-:Y:S01]  /*0330*/  @!P3 STG.E.64 desc[UR30][R6.64+0x8], R4 ;  /* 0x000008040600b986 */ /* 0x0003e2000c101b1e */
[----:B------:R-:W-:Y:S01]  /*0340*/  PLOP3.LUT P2, PT, PT, PT, UP0, 0x80, 0x0 ;  /* 0x000000000000781c */ /* 0x000fe20003f4f008 */
[----:B------:R-:W-:Y:S02]  /*0350*/  @UP1 UIMAD.WIDE UR10, UR8, 0x4, UR10 ;  /* 0x00000004080a18a5 */ /* 0x000fe4000f8e020a */
[----:B-1----:R-:W2:Y:S04]  /*0360*/  @P0 LDG.E R7, desc[UR30][R2.64] ;  /* 0x0000001e02070981 */ /* 0x002ea8000c1e1900 */
[----:B------:R1:W3:Y:S01]  /*0370*/  @P0 LDG.E R6, desc[UR30][R2.64+0x4] ;  /* 0x0000041e02060981 */ /* 0x0002e2000c1e1900 */
[----:B------:R-:W-:Y:S02]  /*0380*/  IMAD.U32 R4, RZ, RZ, UR10 ;  /* 0x0000000aff047e24 */ /* 0x000fe4000f8e00ff */
[----:B------:R-:W-:-:S05]  /*0390*/  IMAD.U32 R5, RZ, RZ, UR11 ;  /* 0x0000000bff057e24 */ /* 0x000fca000f8e00ff */
[----:B------:R-:W4:Y:S01]  /*03a0*/  @P1 LDG.E R4, desc[UR30][R4.64] ;  /* 0x0000001e04041981 */ /* 0x000f22000c1e1900 */
[----:B-1----:R-:W-:Y:S02]  /*03b0*/  IMAD.U32 R2, RZ, RZ, UR6 ;  /* 0x00000006ff027e24 */ /* 0x002fe4000f8e00ff */
[----:B------:R-:W-:-:S05]  /*03c0*/  IMAD.U32 R3, RZ, RZ, UR7 ;  /* 0x00000007ff037e24 */ /* 0x000fca000f8e00ff */
[----:B------:R-:W5:Y:S01]  /*03d0*/  @!P2 LDG.E R0, desc[UR30][R2.64] ;  /* 0x0000001e0200a981 */ /* 0x000f62000c1e1900 */
[----:B------:R-:W-:Y:S01]  /*03e0*/  UMOV UR16, 0xffffffff ;  /* 0xffffffff00107882 */ /* 0x000fe20000000000 */
[----:B------:R-:W-:Y:S01]  /*03f0*/  UMOV UR9, URZ ;  /* 0x0000003f00097c82 */ /* 0x000fe20008000000 */
[----:B------:R-:W-:Y:S01]  /*0400*/  UMOV UR14, 0xffffffff ;  /* 0xffffffff000e7882 */ /* 0x000fe20000000000 */
[----:B------:R-:W-:Y:S02]  /*0410*/  SHF.R.S32.HI R10, RZ, 0x1f, R103 ;  /* 0x0000001fff0a7819 */ /* 0x000fe40000011467 */
[----:B--2---:R-:W-:Y:S02]  /*0420*/  @P0 R2UR UR16, R7 ;  /* 0x00000000071002ca */ /* 0x004fe400000e0000 */
[----:B---3--:R-:W-:Y:S02]  /*0430*/  @P0 R2UR UR18, R6 ;  /* 0x00000000061202ca */ /* 0x008fe400000e0000 */
[----:B------:R-:W-:-:S04]  /*0440*/  ISETP.NE.U32.AND P0, PT, RZ, UR4, PT ;  /* 0x00000004ff007c0c */ /* 0x000fc8000bf05070 */
[----:B------:R-:W-:Y:S01]  /*0450*/  ISETP.NE.AND.EX P0, PT, RZ, UR5, PT, P0 ;  /* 0x00000005ff007c0c */ /* 0x000fe2000bf05300 */
[----:B------:R-:W-:-:S06]  /*0460*/  ULDC.U8 UR5, c[0x0][0x388] ;  /* 0x0000e20000057ab9 */ /* 0x000fcc0000000000 */
[----:B------:R-:W-:Y:S01]  /*0470*/  @UP2 UIADD3 UR18, UR18, -UR16, URZ ;  /* 0x8000001012122290 */ /* 0x000fe2000fffe03f */
[----:B----4-:R-:W-:Y:S02]  /*0480*/  @P1 R2UR UR9, R4 ;  /* 0x00000000040912ca */ /* 0x010fe400000e0000 */
[----:B------:R-:W-:-:S04]  /*0490*/  LEA.HI R4, R10, R103, RZ, 0x5 ;  /* 0x000000670a047211 */ /* 0x000fc800078f28ff */
[----:B------:R-:W-:Y:S01]  /*04a0*/  @!UP2 ULDC UR18, c[0x0][0x2c4] ;  /* 0x0000b1000012aab9 */ /* 0x000fe20000000800 */
[----:B-----5:R-:W-:Y:S01]  /*04b0*/  @!P2 R2UR UR14, R0 ;  /* 0x00000000000ea2ca */ /* 0x020fe200000e0000 */
[----:B------:R-:W-:-:S14]  /*04c0*/  @!P0 BRA `(.L_x_884) ;  /* 0x00000000001c8947 */ /* 0x000fdc0003800000 */
[----:B------:R-:W-:-:S13]  /*04d0*/  PLOP3.LUT P0, PT, PT, PT, UP3, 0x80, 0x0 ;  /* 0x000000000000781c */ /* 0x000fda0003f0f038 */
[----:B------:R-:W2:Y:S04]  /*04e0*/  @P0 LDG.E R0, desc[UR30][R2.64+0x4] ;  /* 0x0000041e02000981 */ /* 0x000ea8000c1e1900 */
[----:B------:R-:W3:Y:S01]  /*04f0*/  @!P0 LDG.E R2, desc[UR30][R2.64] ;  /* 0x0000001e02028981 */ /* 0x000ee2000c1e1900 */
[----:B--2---:R-:W-:-:S13]  /*0500*/  @P0 R2UR UR4, R0 ;  /* 0x00000000000402ca */ /* 0x004fda00000e0000 */
[----:B------:R-:W-:-:S07]  /*0510*/  @UP3 UIADD3 UR4, UR4, -UR14, URZ ;  /* 0x8000000e04043290 */ /* 0x000fce000fffe03f */
[----:B---3--:R-:W-:Y:S01]  /*0520*/  @!P0 R2UR UR4, R2 ;  /* 0x00000000020482ca */ /* 0x008fe200000e0000 */
[----:B------:R-:W-:-:S14]  /*0530*/  BRA `(.L_x_885) ;  /* 0x0000000000047947 */ /* 0x000fdc0003800000 */
.L_x_884:
[----:B------:R-:W-:-:S05]  /*0540*/  ULDC UR4, c[0x0][0x2c8] ;  /* 0x0000b20000047ab9 */ /* 0x000fca0000000800 */
.L_x_885:
        /* <DEDUP_REMOVED lines=27> */
[----:B------:R-:W-:Y:S01]  /*0700*/  ULDC UR19, c[0x0][0x270] ;  /* 0x00009c0000137ab9 */ /* 0x000fe20000000800 */
[----:B------:R-:W-:Y:S01]  /*0710*/  LOP3.LUT R0, R4, 0xffffffe0, RZ, 0xc0, !PT ;  /* 0xffffffe004007812 */ /* 0x000fe200078ec0ff */
[----:B------:R-:W-:Y:S01]  /*0720*/  UIMAD UR19, UR8, UR19, UR15 ;  /* 0x00000013081372a4 */ /* 0x000fe2000f8e020f */
[----:B------:R-:W-:Y:S01]  /*0730*/  ULDC UR36, c[0x0][0x2d4] ;  /* 0x0000b50000247ab9 */ /* 0x000fe20000000800 */
[----:B------:R-:W-:Y:S02]  /*0740*/  UISETP.NE.AND UP1, UPT, UR16, -0x1, UPT ;  /* 0xffffffff1000788c */ /* 0x000fe4000bf25270 */
[----:B------:R-:W-:Y:S01]  /*0750*/  IMAD.IADD R5, R103, 0x1, -R0 ;  /* 0x0000000167057824 */ /* 0x000fe200078e0a00 */
[----:B------:R-:W-:Y:S02]  /*0760*/  UIMAD UR36, UR19, UR36, UR35 ;  /* 0x00000024132472a4 */ /* 0x000fe4000f8e0223 */
[----:B------:R-:W-:Y:S02]  /*0770*/  USHF.L.U32 UR19, UR19, 0x5, URZ ;  /* 0x0000000513137899 */ /* 0x000fe4000800063f */
[----:B------:R-:W-:Y:S01]  /*0780*/  UISETP.NE.AND UP0, UPT, UR14, -0x1, UPT ;  /* 0xffffffff0e00788c */ /* 0x000fe2000bf05270 */
[--C-:B------:R-:W-:Y:S01]  /*0790*/  SHF.R.S32.HI R0, RZ, 0x1f, R5.reuse ;  /* 0x0000001fff007819 */ /* 0x100fe20000011405 */
[----:B------:R-:W-:Y:S01]  /*07a0*/  ULDC UR24, c[0x0][0x2d8] ;  /* 0x0000b60000187ab9 */ /* 0x000fe20000000800 */
[----:B------:R-:W-:Y:S01]  /*07b0*/  USHF.R.S32.HI UR23, URZ, 0x6, UR23 ;  /* 0x000000063f177899 */ /* 0x000fe20008011417 */
[----:B------:R-:W-:Y:S01]  /*07c0*/  IADD3 R105, P2, P1, R9, UR19, R5 ;  /* 0x0000001309697c10 */ /* 0x000fe2000f95e005 */
[----:B------:R-:W-:Y:S01]  /*07d0*/  @!UP1 USHF.R.S32.HI UR12, URZ, 0x1f, UR8 ;  /* 0x0000001f3f0c9899 */ /* 0x000fe20008011408 */
[----:B------:R-:W-:Y:S01]  /*07e0*/  PLOP3.LUT P0, PT, PT, PT, UP0, 0x80, 0x0 ;  /* 0x000000000000781c */ /* 0x000fe20003f0f008 */
[----:B------:R-:W-:Y:S01]  /*07f0*/  @!UP1 ULDC.64 UR6, c[0x0][0x228] ;  /* 0x00008a0000069ab9 */ /* 0x000fe20000000a00 */
[----:B------:R-:W-:Y:S01]  /*0800*/  @UP1 ULDC.64 UR10, c[0x0][0x240] ;  /* 0x00009000000a1ab9 */ /* 0x000fe20000000a00 */
[----:B------:R1:W-:Y:S01]  /*0810*/  STL [R1+0xc0], R105 ;  /* 0x0000c06901007387 */ /* 0x0003e20000100800 */
[----:B------:R-:W-:-:S02]  /*0820*/  @!UP1 UIMAD UR12, UR12, UR6, URZ ;  /* 0x000000060c0c92a4 */ /* 0x000fc4000f8e023f */
[----:B------:R-:W-:Y:S02]  /*0830*/  @UP1 UIMAD.WIDE.U32 UR20, UR16, UR10, URZ ;  /* 0x0000000a101412a5 */ /* 0x000fe4000f8e003f */
[----:B------:R-:W-:Y:S02]  /*0840*/  @UP0 UIADD3 UR25, UR9, UR14, URZ ;  /* 0x0000000e09190290 */ /* 0x000fe4000fffe03f */
[----:B------:R-:W-:Y:S02]  /*0850*/  @UP1 UIMAD UR4, UR16, UR11, UR21 ;  /* 0x0000000b100412a4 */ /* 0x000fe4000f8e0215 */
[----:B------:R-:W-:Y:S02]  /*0860*/  @!UP1 UIMAD UR7, UR8, UR7, UR12 ;  /* 0x00000007080792a4 */ /* 0x000fe4000f8e020c */
[----:B------:R-:W-:Y:S01]  /*0870*/  @!UP1 UIMAD.WIDE.U32 UR10, UR8, UR6, URZ ;  /* 0x00000006080a92a5 */ /* 0x000fe2000f8e003f */
[----:B------:R-:W-:Y:S01]  /*0880*/  @UP0 ULDC.64 UR12, c[0x0][0x248] ;  /* 0x00009200000c0ab9 */ /* 0x000fe20000000a00 */
[----:B------:R-:W-:-:S02]  /*0890*/  USHF.R.S32.HI UR6, URZ, 0x1f, UR19 ;  /* 0x0000001f3f067899 */ /* 0x000fc40008011413 */
[----:B------:R-:W-:Y:S02]  /*08a0*/  @UP0 UIMAD.WIDE.U32 UR26, UR25, UR12, URZ ;  /* 0x0000000c191a02a5 */ /* 0x000fe4000f8e003f */
[----:B------:R-:W-:Y:S02]  /*08b0*/  @UP0 UIMAD UR25, UR25, UR13, URZ ;  /* 0x0000000d191902a4 */ /* 0x000fe4000f8e023f */
[----:B------:R-:W-:Y:S01]  /*08c0*/  UIMAD UR36, UR36, UR24, URZ ;  /* 0x00000018242472a4 */ /* 0x000fe2000f8e023f */
[----:B------:R-:W-:Y:S01]  /*08d0*/  IADD3.X R104, R8, UR6, R0, P2, P1 ;  /* 0x0000000608687c10 */ /* 0x000fe200097e2400 */
[----:B------:R-:W-:Y:S02]  /*08e0*/  @UP0 UIADD3 UR25, UR27, UR25, URZ ;  /* 0x000000191b190290 */ /* 0x000fe4000fffe03f */
[----:B------:R-:W-:Y:S01]  /*08f0*/  @!UP1 UIADD3 UR4, UR11, UR7, URZ ;  /* 0x000000070b049290 */ /* 0x000fe2000fffe03f */
[----:B------:R-:W-:Y:S01]  /*0900*/  @!UP1 UMOV UR20, UR10 ;  /* 0x0000000a00149c82 */ /* 0x000fe20008000000 */
[----:B-1----:R-:W-:Y:S10]  /*0910*/  @P0 BRA `(.L_x_887) ;  /* 0x0000000000300947 */ /* 0x002ff40003800000 */
        /* <DEDUP_REMOVED lines=12> */
.L_x_887:
[----:B------:R-:W-:Y:S01]  /*09e0*/  ULDC UR6, c[0x0][0x278] ;  /* 0x00009e0000067ab9 */ /* 0x000fe20000000800 */
[----:B------:R-:W1:Y:S01]  /*09f0*/  S2R R2, SR_CTAID.Z ;  /* 0x0000000000027919 */ /* 0x000e620000002700 */
[----:B------:R-:W-:Y:S01]  /*0a00*/  IMAD.U32 R0, RZ, RZ, UR6 ;  /* 0x00000006ff007e24 */ /* 0x000fe2000f8e00ff */
[----:B------:R-:W-:Y:S01]  /*0a10*/  UMOV UR38, URZ ;  /* 0x0000003f00267c82 */ /* 0x000fe20008000000 */
[--C-:B------:R-:W-:Y:S01]  /*0a20*/  SHF.R.S32.HI R252, RZ, 0x5, R4.reuse ;  /* 0x00000005fffc7819 */ /* 0x100fe20000011404 */
[----:B------:R-:W-:Y:S01]  /*0a30*/  @UP0 UIADD3 UR14, UR9, UR14, URZ ;  /* 0x0000000e090e0290 */ /* 0x000fe2000fffe03f */
[----:B------:R-:W-:Y:S01]  /*0a40*/  SHF.R.S32.HI R3, RZ, 0x1f, R4 ;  /* 0x0000001fff037819 */ /* 0x000fe20000011404 */
[----:B------:R-:W-:Y:S01]  /*0a50*/  IMAD.U32 R12, RZ, RZ, UR17 ;  /* 0x00000011ff0c7e24 */ /* 0x000fe2000f8e00ff */
[----:B------:R-:W-:Y:S01]  /*0a60*/  IABS R0, R0 ;  /* 0x0000000000007213 */ /* 0x000fe20000000000 */
[----:B------:R-:W-:-:S03]  /*0a70*/  USHF.R.S32.HI UR19, URZ, 0x1f, UR15 ;  /* 0x0000001f3f137899 */ /* 0x000fc6000801140f */
        /* <DEDUP_REMOVED lines=9> */
[----:B------:R-:W-:Y:S01]  /*0b10*/  LOP3.LUT R2, R0, 0xfffffff8, RZ, 0xc0, !PT ;  /* 0xfffffff800027812 */ /* 0x000fe200078ec0ff */
[----:B------:R-:W-:Y:S01]  /*0b20*/  UIADD3 UR11, URZ, -UR39, URZ ;  /* 0x800000273f0b7290 */ /* 0x000fe2000fffe03f */
[----:B------:R-:W-:Y:S02]  /*0b30*/  SHF.R.S32.HI R134, RZ, 0x3, R0 ;  /* 0x00000003ff867819 */ /* 0x000fe40000011400 */
[----:B------:R-:W-:Y:S01]  /*0b40*/  LEA.HI R0, R3, R252, RZ, 0x2 ;  /* 0x000000fc03007211 */ /* 0x000fe200078f10ff */
[----:B------:R-:W-:Y:S01]  /*0b50*/  UIMAD UR11, UR11, UR10, URZ ;  /* 0x0000000a0b0b72a4 */ /* 0x000fe2000f8e023f */
[----:B------:R-:W-:Y:S01]  /*0b60*/  IMAD.IADD R33, R103, 0x1, -R2 ;  /* 0x0000000167217824 */ /* 0x000fe200078e0a02 */
[----:B------:R-:W-:Y:S01]  /*0b70*/  SHF.R.S32.HI R3, RZ, 0x1f, R5 ;  /* 0x0000001fff037819 */ /* 0x000fe20000011405 */
[----:B------:R-:W-:Y:S01]  /*0b80*/  IMAD.SHL.U32 R2, R134, 0x40, RZ ;  /* 0x0000004086027824 */ /* 0x000fe200078e00ff */
[----:B------:R-:W-:Y:S01]  /*0b90*/  UIMAD.WIDE.U32 UR38, UR39, UR11, UR38 ;  /* 0x0000000b272672a5 */ /* 0x000fe2000f8e0026 */
[----:B------:R-:W-:Y:S01]  /*0ba0*/  LOP3.LUT R0, R0, 0xffffffc, RZ, 0xc0, !PT ;  /* 0x0ffffffc00007812 */ /* 0x000fe200078ec0ff */
[----:B------:R-:W-:Y:S01]  /*0bb0*/  IMAD.SHL.U32 R28, R33, 0x8, RZ ;  /* 0x00000008211c7824 */ /* 0x000fe200078e00ff */
[----:B------:R-:W-:-:S02]  /*0bc0*/  SHF.R.S32.HI R135, RZ, 0x1f, R134 ;  /* 0x0000001fff877819 */ /* 0x000fc40000011486 */
[----:B------:R-:W-:Y:S01]  /*0bd0*/  LOP3.LUT R2, R2, 0x1c0, RZ, 0xc0, !PT ;  /* 0x000001c002027812 */ /* 0x000fe200078ec0ff */
[----:B------:R-:W-:Y:S01]  /*0be0*/  IMAD.IADD R4, R252, 0x1, -R0 ;  /* 0x00000001fc047824 */ /* 0x000fe200078e0a00 */
[----:B------:R-:W-:Y:S01]  /*0bf0*/  UMOV UR11, UR39 ;  /* 0x00000027000b7c82 */ /* 0x000fe20008000000 */
[----:B------:R-:W-:Y:S01]  /*0c00*/  LEA.HI R0, R3, R5, RZ, 0x2 ;  /* 0x0000000503007211 */ /* 0x000fe200078f10ff */
[----:B------:R-:W-:Y:S01]  /*0c10*/  UIMAD.WIDE.U32 UR38, UR11, UR7, URZ ;  /* 0x000000070b2672a5 */ /* 0x000fe2000f8e003f */
[----:B------:R-:W-:Y:S01]  /*0c20*/  LOP3.LUT R6, R2, 0x38, R28, 0xf8, !PT ;  /* 0x0000003802067812 */ /* 0x000fe200078ef81c */
[----:B------:R-:W-:Y:S01]  /*0c30*/  IMAD.WIDE R12, R12, 0x40, R134 ;  /* 0x000000400c0c7825 */ /* 0x000fe200078e0286 */
[----:B------:R-:W-:Y:S02]  /*0c40*/  SHF.R.U32.HI R3, RZ, 0x3, R2 ;  /* 0x00000003ff037819 */ /* 0x000fe40000011602 */
[----:B------:R-:W-:Y:S02]  /*0c50*/  SHF.R.S32.HI R2, RZ, 0x2, R0 ;  /* 0x00000002ff027819 */ /* 0x000fe40000011400 */
[----:B------:R-:W-:Y:S01]  /*0c60*/  UMOV UR22, UR39 ;  /* 0x0000002700167c82 */ /* 0x000fe20008000000 */
[----:B------:R-:W-:Y:S01]  /*0c70*/  LOP3.LUT R0, R0, 0x7ffffffc, RZ, 0xc0, !PT ;  /* 0x7ffffffc00007812 */ /* 0x000fe200078ec0ff */
[----:B------:R-:W-:Y:S01]  /*0c80*/  UIADD3 UR11, -UR22, URZ, URZ ;  /* 0x0000003f160b7290 */ /* 0x000fe2000fffe13f */
[----:B------:R-:W-:Y:S01]  /*0c90*/  LOP3.LUT R7, R6, R3, RZ, 0x3c, !PT ;  /* 0x0000000306077212 */ /* 0x000fe200078e3cff */
[----:B------:R-:W-:Y:S01]  /*0ca0*/  IMAD R6, R4, 0x10, R2 ;  /* 0x0000001004067824 */ /* 0x000fe200078e0202 */
[----:B------:R-:W-:Y:S01]  /*0cb0*/  LEA.HI R2, R10, R103, RZ, 0x6 ;  /* 0x000000670a027211 */ /* 0x000fe200078f30ff */
[----:B------:R-:W-:Y:S01]  /*0cc0*/  UIMAD UR7, UR10, UR11, UR7 ;  /* 0x0000000b0a0772a4 */ /* 0x000fe2000f8e0207 */
[----:B------:R-:W-:Y:S01]  /*0cd0*/  IMAD.IADD R0, R5, 0x1, -R0 ;  /* 0x0000000105007824 */ /* 0x000fe200078e0a00 */
[----:B------:R-:W-:-:S02]  /*0ce0*/  SHF.R.S32.HI R29, RZ, 0x1f, R28 ;  /* 0x0000001fff1d7819 */ /* 0x000fc4000001141c */
[----:B------:R-:W-:Y:S01]  /*0cf0*/  UISETP.GT.U32.AND UP1, UPT, UR10, UR7, UPT ;  /* 0x000000070a00728c */ /* 0x000fe2000bf24070 */
[----:B------:R-:W-:Y:S02]  /*0d00*/  IMAD.SHL.U32 R2, R2, 0x8, RZ ;  /* 0x0000000802027824 */ /* 0x000fe400078e00ff */
[----:B------:R-:W-:-:S08]  /*0d10*/  IMAD.SHL.U32 R0, R0, 0x2, RZ ;  /* 0x0000000200007824 */ /* 0x000fd000078e00ff */
        /* <DEDUP_REMOVED lines=29> */
.L_x_888:
[----:B------:R-:W-:Y:S01]  /*0ef0*/  IMAD R3, R135, UR12, RZ ;  /* 0x0000000c87037c24 */ /* 0x000fe2000f8e02ff */
[----:B------:R-:W-:Y:S01]  /*0f00*/  LOP3.LUT R7, R7, 0xfffffe00, R2, 0xf8, !PT ;  /* 0xfffffe0007077812 */ /* 0x000fe200078ef802 */
[----:B------:R-:W-:Y:S01]  /*0f10*/  IMAD R101, R6, UR24, R0 ;  /* 0x0000001806657c24 */ /* 0x000fe2000f8e0200 */
[----:B------:R-:W-:Y:S01]  /*0f20*/  IADD3 R2, P0, R28, UR20, RZ ;  /* 0x000000141c027c10 */ /* 0x000fe2000ff1e0ff */
[----:B------:R-:W-:Y:S01]  /*0f30*/  IMAD R0, R134, UR13, R3 ;  /* 0x0000000d86007c24 */ /* 0x000fe2000f8e0203 */
[----:B------:R-:W-:Y:S01]  /*0f40*/  ULDC.64 UR6, c[0x0][0x258] ;  /* 0x0000960000067ab9 */ /* 0x000fe20000000a00 */
[----:B------:R-:W-:Y:S01]  /*0f50*/  VIADD R110, R28, 0x40 ;  /* 0x000000401c6e7836 */ /* 0x000fe20000000000 */
[----:B------:R-:W-:Y:S01]  /*0f60*/  IADD3.X R3, R29, UR4, RZ, P0, !PT ;  /* 0x000000041d037c10 */ /* 0x000fe200087fe4ff */
[----:B------:R-:W-:Y:S01]  /*0f70*/  IMAD.U32 R14, RZ, RZ, UR6 ;  /* 0x00000006ff0e7e24 */ /* 0x000fe2000f8e00ff */
[----:B------:R-:W-:Y:S01]  /*0f80*/  UIMAD UR19, UR19, UR6, URZ ;  /* 0x00000006131372a4 */ /* 0x000fe2000f8e023f */
[----:B------:R-:W1:Y:S01]  /*0f90*/  S2UR UR4, SR_CgaCtaId ;  /* 0x00000000000479c3 */ /* 0x000e620000008800 */
[----:B------:R-:W-:Y:S01]  /*0fa0*/  ULDC.64 UR8, c[0x0][0x260] ;  /* 0x0000980000087ab9 */ /* 0x000fe20000000a00 */
[----:B------:R-:W-:Y:S01]  /*0fb0*/  IMAD.WIDE.U32 R14, R14, UR15, R2 ;  /* 0x0000000f0e0e7c25 */ /* 0x000fe2000f8e0002 */
[----:B------:R-:W-:Y:S01]  /*0fc0*/  UIMAD UR15, UR15, UR7, UR19 ;  /* 0x000000070f0f72a4 */ /* 0x000fe2000f8e0213 */
[C---:B------:R-:W-:Y:S01]  /*0fd0*/  IADD3 R109, R28.reuse, 0x80, RZ ;  /* 0x000000801c6d7810 */ /* 0x040fe20007ffe0ff */
[----:B------:R2:W-:Y:S01]  /*0fe0*/  STL [R1+0x7c], R110 ;  /* 0x00007c6e01007387 */ /* 0x0005e20000100800 */
[----:B------:R-:W-:Y:S01]  /*0ff0*/  ULDC.64 UR6, c[0x0][0x268] ;  /* 0x00009a0000067ab9 */ /* 0x000fe20000000a00 */
[----:B------:R-:W-:Y:S01]  /*1000*/  VIADD R108, R28, 0xc0 ;  /* 0x000000c01c6c7836 */ /* 0x000fe20000000000 */
[----:B------:R-:W-:Y:S01]  /*1010*/  MOV R34, UR6 ;  /* 0x0000000600227c02 */ /* 0x000fe20008000f00 */
[----:B------:R-:W-:Y:S01]  /*1020*/  IMAD.U32 R35, RZ, RZ, UR8 ;  /* 0x00000008ff237e24 */ /* 0x000fe2000f8e00ff */
[----:B------:R2:W-:Y:S01]  /*1030*/  STL [R1+0x78], R109 ;  /* 0x0000786d01007387 */ /* 0x0005e20000100800 */
[----:B------:R-:W-:Y:S01]  /*1040*/  IMAD.WIDE.U32 R4, R134, UR12, R28 ;  /* 0x0000000c86047c25 */ /* 0x000fe2000f8e001c */
[----:B------:R-:W-:Y:S01]  /*1050*/  UIADD3 UR35, -UR35, UR18, URZ ;  /* 0x0000001223237290 */ /* 0x000fe2000fffe13f */
[----:B------:R-:W-:Y:S01]  /*1060*/  BSSY B0, `(.L_x_889) ;  /* 0x0000049000007945 */ /* 0x000fe20003800000 */
[----:B------:R2:W-:Y:S01]  /*1070*/  STL [R1+0x80], R108 ;  /* 0x0000806c01007387 */ /* 0x0005e20000100800 */
[----:B------:R-:W-:Y:S01]  /*1080*/  UMOV UR37, 0x400 ;  /* 0x0000040000257882 */ /* 0x000fe20000000000 */
[----:B------:R-:W-:Y:S01]  /*1090*/  IADD3 R20, P1, R4, UR26, RZ ;  /* 0x0000001a04147c10 */ /* 0x000fe2000ff3e0ff */
[----:B------:R-:W-:Y:S01]  /*10a0*/  UIMAD UR34, UR14, UR8, URZ ;  /* 0x000000080e2272a4 */ /* 0x000fe2000f8e023f */
[----:B------:R2:W-:Y:S01]  /*10b0*/  STL [R1+0x9c], R35 ;  /* 0x00009c2301007387 */ /* 0x0005e20000100800 */
[----:B------:R-:W-:Y:S01]  /*10c0*/  LEA.HI R4, R10, R103, RZ, 0x4 ;  /* 0x000000670a047211 */ /* 0x000fe200078f20ff */
[----:B------:R-:W-:Y:S01]  /*10d0*/  UIADD3 UR21, UR23, -0x1, URZ ;  /* 0xffffffff17157890 */ /* 0x000fe2000fffe03f */
[----:B------:R-:W-:Y:S01]  /*10e0*/  IADD3.X R21, R5, UR25, R0, P1, !PT ;  /* 0x0000001905157c10 */ /* 0x000fe20008ffe400 */
[----:B------:R2:W-:Y:S01]  /*10f0*/  STL [R1+0xa0], R34 ;  /* 0x0000a02201007387 */ /* 0x0005e20000100800 */
[----:B------:R-:W-:Y:S01]  /*1100*/  ISETP.GE.AND P0, PT, R134, UR35, PT ;  /* 0x0000002386007c0c */ /* 0x000fe2000bf06270 */
[----:B------:R-:W-:Y:S01]  /*1110*/  UIMAD UR14, UR14, UR6, URZ ;  /* 0x000000060e0e72a4 */ /* 0x000fe2000f8e023f */
[C---:B------:R-:W-:Y:S01]  /*1120*/  LOP3.LUT R0, R4.reuse, 0xfffffff0, RZ, 0xc0, !PT ;  /* 0xfffffff004007812 */ /* 0x040fe200078ec0ff */
[----:B-1----:R-:W-:Y:S01]  /*1130*/  ULEA UR4, UR4, UR37, 0x18 ;  /* 0x0000002504047291 */ /* 0x002fe2000f8ec03f */
[----:B------:R-:W-:Y:S01]  /*1140*/  SHF.R.S32.HI R19, RZ, 0x4, R4 ;  /* 0x00000004ff137819 */ /* 0x000fe20000011404 */
[----:B------:R-:W-:Y:S01]  /*1150*/  UIMAD UR9, UR22, UR9, UR34 ;  /* 0x00000009160972a4 */ /* 0x000fe2000f8e0222 */
[----:B------:R-:W-:Y:S01]  /*1160*/  VIADD R11, R15, UR15 ;  /* 0x0000000f0f0b7c36 */ /* 0x000fe20008000000 */
[----:B------:R-:W-:Y:S01]  /*1170*/  USHF.R.S32.HI UR20, URZ, 0x1f, UR21 ;  /* 0x0000001f3f147899 */ /* 0x000fe20008011415 */
[----:B------:R-:W-:Y:S01]  /*1180*/  IMAD.IADD R18, R103, 0x1, -R0 ;  /* 0x0000000167127824 */ /* 0x000fe200078e0a00 */
[----:B------:R-:W-:Y:S01]  /*1190*/  UIMAD UR19, UR21, -0x40, UR29 ;  /* 0xffffffc0151378a4 */ /* 0x000fe2000f8e021d */
[----:B------:R-:W-:Y:S01]  /*11a0*/  LEA.HI R16, R4, R19, RZ, 0x1 ;  /* 0x0000001304107211 */ /* 0x000fe200078f08ff */
[----:B------:R-:W-:Y:S01]  /*11b0*/  UIMAD UR34, UR22, UR7, UR14 ;  /* 0x00000007162272a4 */ /* 0x000fe2000f8e020e */
[C---:B------:R-:W-:Y:S01]  /*11c0*/  VIADD R26, R134.reuse, 0x10 ;  /* 0x00000010861a7836 */ /* 0x040fe20000000000 */
[----:B------:R-:W-:Y:S01]  /*11d0*/  SHF.R.S32.HI R0, RZ, 0x1f, R18 ;  /* 0x0000001fff007819 */ /* 0x000fe20000011412 */
[C---:B------:R-:W-:Y:S01]  /*11e0*/  VIADD R30, R134.reuse, 0x30 ;  /* 0x00000030861e7836 */ /* 0x040fe20000000000 */
[----:B------:R-:W-:-:S02]  /*11f0*/  IADD3 R27, R134, 0x20, RZ ;  /* 0x00000020861b7810 */ /* 0x000fc40007ffe0ff */
[----:B------:R-:W-:Y:S02]  /*1200*/  LEA.HI R32, R0, R18, RZ, 0x3 ;  /* 0x0000001200207211 */ /* 0x000fe400078f18ff */
        /* <DEDUP_REMOVED lines=12> */
[----:B------:R-:W1:Y:S01]  /*12d0*/  @!P5 LDC.64 R6, c[0x0][0x210] ;  /* 0x00008400ff06db82 */ /* 0x000e620000000a00 */
[----:B------:R3:W-:Y:S07]  /*12e0*/  @P5 STS.128 [R210], RZ ;  /* 0x000000ffd2005388 */ /* 0x0007ee0000000c00 */
        /* <DEDUP_REMOVED lines=9> */
[----:B------:R3:W-:Y:S03]  /*1380*/  @!P5 LDGSTS.E.BYPASS.LTC128B.128 [R210], desc[UR30][R6.64] ;  /* 0x0000000006d2dfae */ /* 0x0007e6000b901d5e */
        /* <DEDUP_REMOVED lines=22> */
.L_x_890:
[----:B------:R-:W-:Y:S05]  /*14f0*/  BSYNC B0 ;  /* 0x0000000000007941 */ /* 0x000fea0003800000 */
.L_x_889:
[----:B------:R-:W-:Y:S01]  /*1500*/  ISETP.GE.AND P1, PT, R26, UR35, PT ;  /* 0x000000231a007c0c */ /* 0x000fe2000bf26270 */
[----:B------:R-:W-:Y:S01]  /*1510*/  ULEA UR6, UR23, UR36, 0x6 ;  /* 0x0000002417067291 */ /* 0x000fe2000f8e303f */
[----:B------:R-:W-:Y:S01]  /*1520*/  IMAD R0, R135, UR10, RZ ;  /* 0x0000000a87007c24 */ /* 0x000fe2000f8e02ff */
[----:B------:R-:W-:Y:S01]  /*1530*/  BSSY B0, `(.L_x_891) ;  /* 0x000003a000007945 */ /* 0x000fe20003800000 */
[----:B------:R-:W-:Y:S01]  /*1540*/  ISETP.GE.AND P5, PT, R27, UR35, PT ;  /* 0x000000231b007c0c */ /* 0x000fe2000bfa6270 */
[----:B------:R-:W-:Y:S01]  /*1550*/  UIADD3 UR6, UR6, -0x40, URZ ;  /* 0xffffffc006067890 */ /* 0x000fe2000fffe03f */
[----:B------:R-:W-:Y:S01]  /*1560*/  ISETP.GE.AND P6, PT, R30, UR35, PT ;  /* 0x000000231e007c0c */ /* 0x000fe2000bfc6270 */
[----:B------:R-:W-:Y:S01]  /*1570*/  IMAD.WIDE.U32 R22, R134, UR10, R28 ;  /* 0x0000000a86167c25 */ /* 0x000fe2000f8e001c */
[----:B------:R-:W-:Y:S02]  /*1580*/  LOP3.LUT R24, R16, 0xfffffffe, RZ, 0xc0, !PT ;  /* 0xfffffffe10187812 */ /* 0x000fe400078ec0ff */
[----:B------:R-:W-:Y:S01]  /*1590*/  LOP3.LUT R25, R32, 0xfffffff8, RZ, 0xc0, !PT ;  /* 0xfffffff820197812 */ /* 0x000fe200078ec0ff */
[----:B------:R-:W-:Y:S01]  /*15a0*/  IMAD.U32 R102, RZ, RZ, UR6 ;  /* 0x00000006ff667e24 */ /* 0x000fe2000f8e00ff */
[----:B------:R-:W-:Y:S01]  /*15b0*/  IADD3 R155, P0, R101, UR6, RZ ;  /* 0x00000006659b7c10 */ /* 0x000fe2000ff1e0ff */
[----:B------:R-:W-:Y:S01]  /*15c0*/  IMAD R31, R134, UR11, R0 ;  /* 0x0000000b861f7c24 */ /* 0x000fe2000f8e0200 */
[----:B------:R-:W-:Y:S11]  /*15d0*/  @P1 BRA `(.L_x_892) ;  /* 0x0000000000bc1947 */ /* 0x000ff60003800000 */
        /* <DEDUP_REMOVED lines=47> */
.L_x_892:
[----:B------:R-:W-:Y:S05]  /*18d0*/  BSYNC B0 ;  /* 0x0000000000007941 */ /* 0x000fea0003800000 */
.L_x_891:
        /* <DEDUP_REMOVED lines=49> */
.L_x_894:
[----:B------:R-:W-:Y:S05]  /*1bf0*/  BSYNC B0 ;  /* 0x0000000000007941 */ /* 0x000fea0003800000 */
.L_x_893:
[----:B------:R-:W-:Y:S01]  /*1c00*/  IMAD.WIDE.U32 R20, R35, UR22, R20 ;  /* 0x0000001623147c25 */ /* 0x000fe2000f8e0014 */
[----:B------:R-:W-:Y:S01]  /*1c10*/  USHF.L.U32 UR8, UR12, 0x6, URZ ;  /* 0x000000060c087899 */ /* 0x000fe2000800063f */
[----:B------:R-:W-:Y:S01]  /*1c20*/  BSSY B0, `(.L_x_895) ;  /* 0x0000034000007945 */ /* 0x000fe20003800000 */
[----:B------:R-:W-:Y:S02]  /*1c30*/  IADD3 R24, R19, -R24, RZ ;  /* 0x8000001813187210 */ /* 0x000fe40007ffe0ff */
[----:B------:R1:W-:Y:S01]  /*1c40*/  STL.64 [R1+0xb8], R20 ;  /* 0x0000b81401007387 */ /* 0x0003e20000100a00 */
[----:B------:R-:W-:Y:S01]  /*1c50*/  IADD3 R56, R18, -R25, RZ ;  /* 0x8000001912387210 */ /* 0x000fe20007ffe0ff */
[----:B------:R-:W-:Y:S06]  /*1c60*/  @P6 BRA `(.L_x_896) ;  /* 0x0000000000bc6947 */ /* 0x000fec0003800000 */
        /* <DEDUP_REMOVED lines=47> */
.L_x_896:
[----:B------:R-:W-:Y:S05]  /*1f60*/  BSYNC B0 ;  /* 0x0000000000007941 */ /* 0x000fea0003800000 */
.L_x_895:
[----:B------:R-:W-:Y:S01]  /*1f70*/  VIADD R107, R21, UR9 ;  /* 0x00000009156b7c36 */ /* 0x000fe20008000000 */
[----:B------:R-:W-:Y:S01]  /*1f80*/  USHF.L.U64.HI UR14, UR12, 0x6, UR13 ;  /* 0x000000060c0e7899 */ /* 0x000fe2000801020d */
[----:B------:R-:W-:Y:S01]  /*1f90*/  IMAD.MOV.U32 R106, RZ, RZ, R20 ;  /* 0x000000ffff6a7224 */ /* 0x000fe200078e0014 */
[----:B------:R-:W-:Y:S01]  /*1fa0*/  ISETP.GE.AND P2, PT, R134, UR19, PT ;  /* 0x0000001386007c0c */ /* 0x000fe2000bf46270 */
[----:B------:R-:W-:Y:S01]  /*1fb0*/  IMAD.U32 R100, RZ, RZ, UR8 ;  /* 0x00000008ff647e24 */ /* 0x000fe2000f8e00ff */
[----:B------:R-:W-:Y:S01]  /*1fc0*/  UIMAD UR6, UR14, UR21, URZ ;  /* 0x000000150e0672a4 */ /* 0x000fe2000f8e023f */
[----:B------:R-:W-:Y:S01]  /*1fd0*/  SHF.L.U32 R0, R56, 0x6, RZ ;  /* 0x0000000638007819 */ /* 0x000fe200000006ff */
[----:B------:R2:W-:Y:S01]  /*1fe0*/  STL.64 [R1+0xa8], R106 ;  /* 0x0000a86a01007387 */ /* 0x0005e20000100a00 */
[----:B-1-3--:R-:W-:Y:S01]  /*1ff0*/  IMAD.WIDE.U32 R2, R100, UR21, R106 ;  /* 0x0000001564027c25 */ /* 0x00afe2000f8e006a */
[----:B------:R-:W-:Y:S01]  /*2000*/  UIMAD UR6, UR20, UR8, UR6 ;  /* 0x00000008140672a4 */ /* 0x000fe2000f8e0206 */
[----:B------:R-:W-:Y:S01]  /*2010*/  BSSY B0, `(.L_x_897) ;  /* 0x000002c000007945 */ /* 0x000fe20003800000 */
[----:B------:R-:W-:-:S02]  /*2020*/  ISETP.GE.AND P1, PT, R26, UR19, PT ;  /* 0x000000131a007c0c */ /* 0x000fc4000bf26270 */
[----:B----4-:R-:W-:Y:S02]  /*2030*/  SHF.L.U32 R4, R24, 0x3, RZ ;  /* 0x0000000318047819 */ /* 0x010fe400000006ff */
[----:B------:R-:W-:Y:S01]  /*2040*/  VIADD R5, R3, UR6 ;  /* 0x0000000603057c36 */ /* 0x000fe20008000000 */
[----:B------:R-:W-:Y:S01]  /*2050*/  LOP3.LUT R0, R0, 0x1c0, RZ, 0xc0, !PT ;  /* 0x000001c000007812 */ /* 0x000fe200078ec0ff */
[----:B------:R-:W-:Y:S07]  /*2060*/  @P2 BRA `(.L_x_898) ;  /* 0x0000000000982947 */ /* 0x000fee0003800000 */
        /* <DEDUP_REMOVED lines=38> */
.L_x_898:
[----:B------:R-:W-:Y:S05]  /*22d0*/  BSYNC B0 ;  /* 0x0000000000007941 */ /* 0x000fea0003800000 */
.L_x_897:
[----:B-1-3--:R-:W-:Y:S01]  /*22e0*/  LOP3.LUT R6, R0, 0x8, R4, 0xf8, !PT ;  /* 0x0000000800067812 */ /* 0x00afe200078ef804 */
[----:B------:R-:W-:Y:S01]  /*22f0*/  USHF.L.U64.HI UR15, UR12, 0x4, UR13 ;  /* 0x000000040c0f7899 */ /* 0x000fe2000801020d */
[----:B------:R-:W-:Y:S01]  /*2300*/  SHF.R.U32.HI R0, RZ, 0x3, R0 ;  /* 0x00000003ff007819 */ /* 0x000fe20000011600 */
[----:B------:R-:W-:Y:S01]  /*2310*/  USHF.L.U32 UR35, UR12, 0x4, URZ ;  /* 0x000000040c237899 */ /* 0x000fe2000800063f */
[----:B------:R-:W-:Y:S01]  /*2320*/  IADD3 R16, P2, R22, UR28, RZ ;  /* 0x0000001c16107c10 */ /* 0x000fe2000ff5e0ff */
[----:B------:R-:W-:Y:S01]  /*2330*/  BSSY B0, `(.L_x_899) ;  /* 0x000002e000007945 */ /* 0x000fe20003800000 */
[----:B------:R-:W-:Y:S02]  /*2340*/  ISETP.GE.AND P5, PT, R27, UR19, PT ;  /* 0x000000131b007c0c */ /* 0x000fe4000bfa6270 */
[----:B------:R-:W-:Y:S02]  /*2350*/  ISETP.GE.AND P6, PT, R30, UR19, PT ;  /* 0x000000131e007c0c */ /* 0x000fe4000bfc6270 */
[----:B------:R-:W-:-:S02]  /*2360*/  LOP3.LUT R18, R6, R0, RZ, 0x3c, !PT ;  /* 0x0000000006127212 */ /* 0x000fc400078e3cff */
[----:B------:R-:W-:Y:S01]  /*2370*/  IADD3.X R17, R23, UR27, R31, P2, !PT ;  /* 0x0000001b17117c10 */ /* 0x000fe200097fe41f */
[----:B------:R-:W-:Y:S08]  /*2380*/  @P1 BRA `(.L_x_900) ;  /* 0x0000000000a01947 */ /* 0x000ff00003800000 */
[----:B------:R-:W-:Y:S01]  /*2390*/  ULDC UR6, c[0x0][0x2d0] ;  /* 0x0000b40000067ab9 */ /* 0x000fe20000000800 */
[----:B------:R-:W-:Y:S02]  /*23a0*/  IADD3 R0, P1, R2, UR35, RZ ;  /* 0x0000002302007c10 */ /* 0x000fe4000ff3e0ff */
[----:B------:R-:W-:Y:S02]  /*23b0*/  ISETP.GE.AND P2, PT, R28, UR6, PT ;  /* 0x000000061c007c0c */ /* 0x000fe4000bf46270 */
[----:B------:R-:W-:Y:S02]  /*23c0*/  ISETP.GE.AND P4, PT, R110, UR6, PT ;  /* 0x000000066e007c0c */ /* 0x000fe4000bf86270 */
[----:B------:R-:W-:Y:S02]  /*23d0*/  ISETP.GE.AND P3, PT, R109, UR6, PT ;  /* 0x000000066d007c0c */ /* 0x000fe4000bf66270 */
[----:B------:R-:W-:-:S07]  /*23e0*/  IADD3.X R10, R5, UR15, RZ, P1, !PT ;  /* 0x0000000f050a7c10 */ /* 0x000fce0008ffe4ff */
[----:B------:R-:W1:Y:S01]  /*23f0*/  @!P2 LDC.64 R6, c[0x0][0x218] ;  /* 0x00008600ff06ab82 */ /* 0x000e620000000a00 */
[----:B------:R3:W-:Y:S07]  /*2400*/  @P2 STS.128 [R210+0x8800], RZ ;  /* 0x008800ffd2002388 */ /* 0x0007ee0000000c00 */
[----:B------:R-:W4:Y:S08]  /*2410*/  @!P4 LDC.64 R8, c[0x0][0x218] ;  /* 0x00008600ff08cb82 */ /* 0x000f300000000a00 */
[----:B------:R-:W5:Y:S01]  /*2420*/  @!P3 LDC.64 R12, c[0x0][0x218] ;  /* 0x00008600ff0cbb82 */ /* 0x000f620000000a00 */
[----:B-1----:R-:W-:-:S04]  /*2430*/  @!P2 LEA R6, P1, R0, R6, 0x1 ;  /* 0x000000060006a211 */ /* 0x002fc800078208ff */
[C---:B------:R-:W-:Y:S02]  /*2440*/  @!P2 LEA.HI.X R7, R0.reuse, R7, R10, 0x1, P1 ;  /* 0x000000070007a211 */ /* 0x040fe400008f0c0a */
[----:B----4-:R-:W-:-:S03]  /*2450*/  @!P4 LEA R8, P1, R0, R8, 0x1 ;  /* 0x000000080008c211 */ /* 0x010fc600078208ff */
        /* <DEDUP_REMOVED lines=27> */
.L_x_900:
[----:B------:R-:W-:Y:S05]  /*2610*/  BSYNC B0 ;  /* 0x0000000000007941 */ /* 0x000fea0003800000 */
.L_x_899:
[----:B------:R-:W-:Y:S04]  /*2620*/  BSSY B0, `(.L_x_901) ;  /* 0x000002c000007945 */ /* 0x000fe80003800000 */
[----:B------:R-:W-:Y:S05]  /*2630*/  @P5 BRA `(.L_x_902) ;  /* 0x0000000000a85947 */ /* 0x000fea0003800000 */
[----:B------:R-:W-:Y:S01]  /*2640*/  ULDC UR6, c[0x0][0x2d0] ;  /* 0x0000b40000067ab9 */ /* 0x000fe20000000800 */
[----:B-1-3--:R-:W-:Y:S01]  /*2650*/  IMAD.U32 R6, RZ, RZ, UR12 ;  /* 0x0000000cff067e24 */ /* 0x00afe2000f8e00ff */
[----:B------:R-:W-:Y:S01]  /*2660*/  ISETP.GE.AND P4, PT, R110, UR6, PT ;  /* 0x000000066e007c0c */ /* 0x000fe2000bf86270 */
[----:B------:R-:W-:Y:S01]  /*2670*/  IMAD.U32 R12, RZ, RZ, UR13 ;  /* 0x0000000dff0c7e24 */ /* 0x000fe2000f8e00ff */
[----:B------:R-:W-:Y:S02]  /*2680*/  ISETP.GE.AND P5, PT, R28, UR6, PT ;  /* 0x000000061c007c0c */ /* 0x000fe4000bfa6270 */
[----:B------:R-:W-:Y:S02]  /*2690*/  ISETP.GE.AND P3, PT, R109, UR6, PT ;  /* 0x000000066d007c0c */ /* 0x000fe4000bf66270 */
[----:B------:R-:W-:-:S04]  /*26a0*/  LEA R0, P1, R6, R2, 0x5 ;  /* 0x0000000206007211 */ /* 0x000fc800078228ff */
[----:B------:R-:W-:-:S03]  /*26b0*/  LEA.HI.X R12, R6, R5, R12, 0x5, P1 ;  /* 0x00000005060c7211 */ /* 0x000fc600008f2c0c */
[----:B------:R-:W1:Y:S02]  /*26c0*/  @!P4 LDC.64 R8, c[0x0][0x218] ;  /* 0x00008600ff08cb82 */ /* 0x000e640000000a00 */
[----:B------:R4:W-:Y:S06]  /*26d0*/  @P5 STS.128 [R210+0x9000], RZ ;  /* 0x009000ffd2005388 */ /* 0x0009ec0000000c00 */
[----:B------:R-:W3:Y:S08]  /*26e0*/  @!P5 LDC.64 R10, c[0x0][0x218] ;  /* 0x00008600ff0adb82 */ /* 0x000ef00000000a00 */
[----:B------:R-:W5:Y:S01]  /*26f0*/  @!P3 LDC.64 R14, c[0x0][0x218] ;  /* 0x00008600ff0ebb82 */ /* 0x000f620000000a00 */
[----:B-1----:R-:W-:-:S04]  /*2700*/  @!P4 LEA R8, P1, R0, R8, 0x1 ;  /* 0x000000080008c211 */ /* 0x002fc800078208ff */
[----:B------:R-:W-:Y:S02]  /*2710*/  @!P4 LEA.HI.X R9, R0, R9, R12, 0x1, P1 ;  /* 0x000000090009c211 */ /* 0x000fe400008f0c0c */
        /* <DEDUP_REMOVED lines=28> */
.L_x_902:
[----:B------:R-:W-:Y:S05]  /*28e0*/  BSYNC B0 ;  /* 0x0000000000007941 */ /* 0x000fea0003800000 */
.L_x_901:
        /* <DEDUP_REMOVED lines=11> */
[----:B---34-:R-:W3:Y:S01]  /*29a0*/  @!P6 LDC.64 R8, c[0x0][0x218] ;  /* 0x00008600ff08eb82 */ /* 0x018ee20000000a00 */
[----:B------:R4:W-:Y:S07]  /*29b0*/  @P6 STS.128 [R210+0x9800], RZ ;  /* 0x009800ffd2006388 */ /* 0x0009ee0000000c00 */
[----:B-1----:R-:W1:Y:S08]  /*29c0*/  @!P5 LDC.64 R6, c[0x0][0x218] ;  /* 0x00008600ff06db82 */ /* 0x002e700000000a00 */
[----:B------:R-:W5:Y:S01]  /*29d0*/  @!P3 LDC.64 R10, c[0x0][0x218] ;  /* 0x00008600ff0abb82 */ /* 0x000f620000000a00 */
        /* <DEDUP_REMOVED lines=30> */
.L_x_904:
[----:B------:R-:W-:Y:S05]  /*2bc0*/  BSYNC B0 ;  /* 0x0000000000007941 */ /* 0x000fea0003800000 */
.L_x_903:
[----:B------:R-:W0:Y:S01]  /*2bd0*/  LDGDEPBAR ;  /* 0x00000000000079af */ /* 0x000e220000000000 */
[----:B------:R-:W-:Y:S01]  /*2be0*/  ISETP.GE.AND P3, PT, R134, UR19, PT ;  /* 0x0000001386007c0c */ /* 0x000fe2000bf66270 */
[----:B-1-34-:R-:W-:Y:S01]  /*2bf0*/  IMAD.WIDE.U32 R6, R34, UR22, R16 ;  /* 0x0000001622067c25 */ /* 0x01afe2000f8e0010 */
[----:B------:R-:W-:Y:S01]  /*2c00*/  UIMAD UR6, UR20, UR10, URZ ;  /* 0x0000000a140672a4 */ /* 0x000fe2000f8e023f */
[----:B------:R-:W-:Y:S01]  /*2c10*/  BSSY B0, `(.L_x_905) ;  /* 0x0000042000007945 */ /* 0x000fe20003800000 */
[----:B------:R-:W-:Y:S01]  /*2c20*/  UIMAD.WIDE.U32 UR12, UR21, UR10, URZ ;  /* 0x0000000a150c72a5 */ /* 0x000fe2000f8e003f */
[----:B------:R-:W-:Y:S01]  /*2c30*/  VIADD R8, R7, UR34 ;  /* 0x0000002207087c36 */ /* 0x000fe20008000000 */
[----:B------:R1:W-:Y:S01]  /*2c40*/  STL.64 [R1+0xb0], R6 ;  /* 0x0000b00601007387 */ /* 0x0003e20000100a00 */
[----:B------:R-:W-:Y:S01]  /*2c50*/  UIMAD UR6, UR21, UR11, UR6 ;  /* 0x0000000b150672a4 */ /* 0x000fe2000f8e0206 */
[----:B------:R-:W-:Y:S01]  /*2c60*/  IMAD.SHL.U32 R0, R33, 0x40, RZ ;  /* 0x0000004021007824 */ /* 0x000fe200078e00ff */
[----:B------:R-:W-:Y:S01]  /*2c70*/  ISETP.GE.AND P1, PT, R26, UR19, PT ;  /* 0x000000131a007c0c */ /* 0x000fe2000bf26270 */
[----:B------:R3:W-:Y:S01]  /*2c80*/  STL [R1+0x84], R8 ;  /* 0x0000840801007387 */ /* 0x0007e20000100800 */
[----:B------:R-:W-:Y:S01]  /*2c90*/  UIADD3 UR6, UR13, UR6, URZ ;  /* 0x000000060d067290 */ /* 0x000fe2000fffe03f */
[----:B------:R-:W-:Y:S01]  /*2ca0*/  IMAD.SHL.U32 R4, R134, 0x8, RZ ;  /* 0x0000000886047824 */ /* 0x000fe200078e00ff */
[----:B------:R-:W-:Y:S01]  /*2cb0*/  LOP3.LUT R0, R0, 0x1c0, RZ, 0xc0, !PT ;  /* 0x000001c000007812 */ /* 0x000fe200078ec0ff */
[----:B------:R-:W-:-:S02]  /*2cc0*/  IMAD.U32 R2, RZ, RZ, UR12 ;  /* 0x0000000cff027e24 */ /* 0x000fc4000f8e00ff */
[----:B------:R-:W-:Y:S01]  /*2cd0*/  IMAD.U32 R3, RZ, RZ, UR13 ;  /* 0x0000000dff037e24 */ /* 0x000fe2000f8e00ff */
[----:B------:R-:W-:Y:S01]  /*2ce0*/  LOP3.LUT R4, R0, 0x8, R4, 0xf8, !PT ;  /* 0x0000000800047812 */ /* 0x000fe200078ef804 */
[----:B------:R-:W-:Y:S01]  /*2cf0*/  IMAD.SHL.U32 R5, R32, 0x40, RZ ;  /* 0x0000004020057824 */ /* 0x000fe200078e00ff */
[----:B------:R-:W-:Y:S01]  /*2d00*/  SHF.R.U32.HI R0, RZ, 0x3, R0 ;  /* 0x00000003ff007819 */ /* 0x000fe20000011600 */
[----:B------:R-:W-:Y:S01]  /*2d10*/  IMAD.U32 R3, RZ, RZ, UR6 ;  /* 0x00000006ff037e24 */ /* 0x000fe2000f8e00ff */
[----:B------:R-:W-:-:S04]  /*2d20*/  DEPBAR.LE SB0, 0x0 ;  /* 0x000080000000791a */ /* 0x000fc80000000000 */
[----:B------:R-:W-:Y:S01]  /*2d30*/  BAR.SYNC.DEFER_BLOCKING 0x0 ;  /* 0x0000000000007b1d */ /* 0x000fe20000010000 */
[----:B------:R-:W-:Y:S02]  /*2d40*/  LOP3.LUT R0, R4, R0, RZ, 0x3c, !PT ;  /* 0x0000000004007212 */ /* 0x000fe400078e3cff */
[----:B------:R-:W-:Y:S02]  /*2d50*/  LOP3.LUT R5, R18, 0xfffffe00, R5, 0xf8, !PT ;  /* 0xfffffe0012057812 */ /* 0x000fe400078ef805 */
[----:B-1----:R-:W-:-:S04]  /*2d60*/  LEA R6, P2, R2, R6, 0x6 ;  /* 0x0000000602067211 */ /* 0x002fc800078430ff */
[----:B------:R-:W-:Y:S01]  /*2d70*/  LEA.HI.X R7, R2, R8, R3, 0x6, P2 ;  /* 0x0000000802077211 */ /* 0x000fe200010f3403 */
        /* <DEDUP_REMOVED lines=43> */
.L_x_906:
[----:B------:R-:W-:Y:S05]  /*3030*/  BSYNC B0 ;  /* 0x0000000000007941 */ /* 0x000fea0003800000 */
.L_x_905:
[----:B------:R2:W-:Y:S01]  /*3040*/  @P1 STS.128 [R210+0x10800], RZ ;  /* 0x010800ffd2001388 */ /* 0x0005e20000000c00 */
[----:B------:R-:W-:Y:S01]  /*3050*/  IMAD R0, R24, 0x200, R0 ;  /* 0x0000020018007824 */ /* 0x000fe200078e0200 */
[----:B------:R-:W-:Y:S01]  /*3060*/  BSSY B0, `(.L_x_907) ;  /* 0x0000035000007945 */ /* 0x000fe20003800000 */
[----:B-1--4-:R-:W-:Y:S01]  /*3070*/  IMAD R2, R252, 0x400, R5 ;  /* 0x00000400fc027824 */ /* 0x012fe200078e0205 */
[----:B------:R2:W-:Y:S01]  /*3080*/  @P1 STS.128 [R210+0x12800], RZ ;  /* 0x012800ffd2001388 */ /* 0x0005e20000000c00 */
[----:B------:R-:W-:Y:S02]  /*3090*/  ISETP.GE.AND P5, PT, R27, UR19, PT ;  /* 0x000000131b007c0c */ /* 0x000fe4000bfa6270 */
[----:B------:R-:W-:Y:S01]  /*30a0*/  ISETP.GE.AND P6, PT, R30, UR19, PT ;  /* 0x000000131e007c0c */ /* 0x000fe2000bfc6270 */
[----:B------:R2:W-:Y:S01]  /*30b0*/  @P1 STS.128 [R210+0x14800], RZ ;  /* 0x014800ffd2001388 */ /* 0x0005e20000000c00 */
[----:B------:R-:W-:Y:S02]  /*30c0*/  LEA R182, R0, UR4, 0x1 ;  /* 0x0000000400b67c11 */ /* 0x000fe4000f8e08ff */
[----:B------:R-:W-:Y:S01]  /*30d0*/  LEA R190, R2, UR4, 0x1 ;  /* 0x0000000402be7c11 */ /* 0x000fe2000f8e08ff */
[----:B------:R2:W-:Y:S01]  /*30e0*/  @P1 STS.128 [R210+0x16800], RZ ;  /* 0x016800ffd2001388 */ /* 0x0005e20000000c00 */
[----:B------:R-:W-:Y:S07]  /*30f0*/  @P1 BRA `(.L_x_908) ;  /* 0x0000000000ac1947 */ /* 0x000fee0003800000 */
        /* <DEDUP_REMOVED lines=9> */
[----:B------:R-:W1:Y:S01]  /*3190*/  @!P2 LDC.64 R2, c[0x0][0x220] ;  /* 0x00008800ff02ab82 */ /* 0x000e620000000a00 */
[----:B------:R4:W-:Y:S07]  /*31a0*/  @P2 STS.128 [R210+0x10800], RZ ;  /* 0x010800ffd2002388 */ /* 0x0009ee0000000c00 */
[----:B---3--:R-:W3:Y:S08]  /*31b0*/  @!P4 LDC.64 R8, c[0x0][0x220] ;  /* 0x00008800ff08cb82 */ /* 0x008ef00000000a00 */
        /* <DEDUP_REMOVED lines=31> */
.L_x_908:
[----:B------:R-:W-:Y:S05]  /*33b0*/  BSYNC B0 ;  /* 0x0000000000007941 */ /* 0x000fea0003800000 */
.L_x_907:
[----:B------:R1:W-:Y:S01]  /*33c0*/  @P5 STS.128 [R210+0x11000], RZ ;  /* 0x011000ffd2005388 */ /* 0x0003e20000000c00 */
[----:B------:R-:W-:Y:S03]  /*33d0*/  BSSY B0, `(.L_x_909) ;  /* 0x000002f000007945 */ /* 0x000fe60003800000 */
[----:B------:R1:W-:Y:S04]  /*33e0*/  @P5 STS.128 [R210+0x13000], RZ ;  /* 0x013000ffd2005388 */ /* 0x0003e80000000c00 */
[----:B------:R1:W-:Y:S04]  /*33f0*/  @P5 STS.128 [R210+0x15000], RZ ;  /* 0x015000ffd2005388 */ /* 0x0003e80000000c00 */
[----:B------:R1:W-:Y:S01]  /*3400*/  @P5 STS.128 [R210+0x17000], RZ ;  /* 0x017000ffd2005388 */ /* 0x0003e20000000c00 */
[----:B------:R-:W-:Y:S05]  /*3410*/  @P5 BRA `(.L_x_910) ;  /* 0x0000000000a85947 */ /* 0x000fea0003800000 */
[----:B------:R-:W-:Y:S01]  /*3420*/  ULDC UR6, c[0x0][0x2d0] ;  /* 0x0000b40000067ab9 */ /* 0x000fe20000000800 */
[----:B-1--4-:R-:W-:Y:S01]  /*3430*/  IMAD.U32 R2, RZ, RZ, UR10 ;  /* 0x0000000aff027e24 */ /* 0x012fe2000f8e00ff */
        /* <DEDUP_REMOVED lines=8> */
[----:B------:R-:W5:Y:S08]  /*34c0*/  @!P5 LDC.64 R12, c[0x0][0x220] ;  /* 0x00008800ff0cdb82 */ /* 0x000f700000000a00 */
[----:B---3--:R-:W3:Y:S01]  /*34d0*/  @!P3 LDC.64 R8, c[0x0][0x220] ;  /* 0x00008800ff08bb82 */ /* 0x008ee20000000a00 */
[----:B-1----:R-:W-:-:S04]  /*34e0*/  @!P4 LEA R10, P1, R0, R10, 0x1 ;  /* 0x0000000a000ac211 */ /* 0x002fc800078208ff */
[----:B------:R-:W-:Y:S02]  /*34f0*/  @!P4 LEA.HI.X R11, R0, R11, R2, 0x1, P1 ;  /* 0x0000000b000bc211 */ /* 0x000fe400008f0c02 */
        /* <DEDUP_REMOVED lines=28> */
.L_x_910:
[----:B------:R-:W-:Y:S05]  /*36c0*/  BSYNC B0 ;  /* 0x0000000000007941 */ /* 0x000fea0003800000 */
.L_x_909:
        /* <DEDUP_REMOVED lines=9> */
[----:B------:R-:W-:Y:S01]  /*3760*/  UIMAD UR7, UR11, 0x30, URZ ;  /* 0x000000300b0778a4 */ /* 0x000fe2000f8e023f */
[----:B------:R-:W-:Y:S01]  /*3770*/  ISETP.GE.AND P5, PT, R110, UR6, PT ;  /* 0x000000066e007c0c */ /* 0x000fe2000bfa6270 */
[----:B------:R-:W-:Y:S01]  /*3780*/  IMAD.WIDE.U32 R2, R2, 0x30, R6 ;  /* 0x0000003002027825 */ /* 0x000fe200078e0006 */
[----:B------:R-:W-:-:S03]  /*3790*/  ISETP.GE.AND P3, PT, R109, UR6, PT ;  /* 0x000000066d007c0c */ /* 0x000fc6000bf66270 */
[----:B------:R-:W-:-:S06]  /*37a0*/  VIADD R0, R3, UR7 ;  /* 0x0000000703007c36 */ /* 0x000fcc0008000000 */
[----:B------:R-:W1:Y:S01]  /*37b0*/  @!P6 LDC.64 R10, c[0x0][0x220] ;  /* 0x00008800ff0aeb82 */ /* 0x000e620000000a00 */
[----:B------:R4:W-:Y:S07]  /*37c0*/  @P6 STS.128 [R210+0x11800], RZ ;  /* 0x011800ffd2006388 */ /* 0x0009ee0000000c00 */
[----:B---3--:R-:W3:Y:S08]  /*37d0*/  @!P5 LDC.64 R8, c[0x0][0x220] ;  /* 0x00008800ff08db82 */ /* 0x008ef00000000a00 */
        /* <DEDUP_REMOVED lines=31> */
.L_x_912:
[----:B------:R-:W-:Y:S05]  /*39d0*/  BSYNC B0 ;  /* 0x0000000000007941 */ /* 0x000fea0003800000 */
.L_x_911:
[----:B-1-34-:R-:W-:Y:S01]  /*39e0*/  LDSM.16.M88.4 R8, [R190] ;  /* 0x00000000be08783b */ /* 0x01afe20000000200 */
        /* <DEDUP_REMOVED lines=8> */
[----:B------:R-:W-:Y:S02]  /*3a70*/  VIADD R194, R182, 0x8020 ;  /* 0x00008020b6c27836 */ /* 0x000fe40000000000 */
[----:B------:R-:W-:Y:S01]  /*3a80*/  IMAD.MOV.U32 R2, RZ, RZ, 0x20 ;  /* 0x00000020ff027424 */ /* 0x000fe200078e00ff */
[----:B------:R-:W3:Y:S01]  /*3a90*/  LDSM.16.M88.4 R24, [R182+0x9000] ;  /* 0x00900000b618783b */ /* 0x000ee20000000200 */
[----:B------:R-:W-:-:S02]  /*3aa0*/  IMAD R191, R4, 0x2, R190 ;  /* 0x0000000204bf7824 */ /* 0x000fc400078e02be */
[----:B------:R-:W-:Y:S01]  /*3ab0*/  @P1 VIADD R194, R0, 0xffffffe0 ;  /* 0xffffffe000c21836 */ /* 0x000fe20000000000 */
[----:B------:R-:W4:Y:S01]  /*3ac0*/  LDSM.16.M88.4 R44, [R182+0x9800] ;  /* 0x00980000b62c783b */ /* 0x000f220000000200 */
[----:B------:R-:W-:Y:S01]  /*3ad0*/  IMAD.MOV.U32 R0, RZ, RZ, 0x40 ;  /* 0x00000040ff007424 */ /* 0x000fe200078e00ff */
[----:B------:R-:W-:Y:S01]  /*3ae0*/  LOP3.LUT P1, RZ, R56, 0x4, RZ, 0xc0, !PT ;  /* 0x0000000438ff7812 */ /* 0x000fe2000782c0ff */
[----:B------:R-:W-:Y:S01]  /*3af0*/  IMAD.SHL.U32 R3, R103, 0x2, RZ ;  /* 0x0000000267037824 */ /* 0x000fe200078e00ff */
[----:B------:R-:W-:Y:S01]  /*3b00*/  LDSM.16.M88.4 R12, [R191] ;  /* 0x00000000bf0c783b */ /* 0x000fe20000000200 */
[----:B------:R-:W-:Y:S01]  /*3b10*/  VIADD R209, R194, 0x800 ;  /* 0x00000800c2d17836 */ /* 0x000fe20000000000 */
[----:B------:R-:W-:Y:S01]  /*3b20*/  SEL R2, R2, 0xffffffe0, !P1 ;  /* 0xffffffe002027807 */ /* 0x000fe20004800000 */
[----:B------:R-:W-:Y:S01]  /*3b30*/  VIADD R208, R194, 0x1000 ;  /* 0x00001000c2d07836 */ /* 0x000fe20000000000 */
[----:B------:R-:W5:Y:S01]  /*3b40*/  LDSM.16.M88.4 R52, [R194] ;  /* 0x00000000c234783b */ /* 0x000f620000000200 */
[----:B------:R-:W-:Y:S01]  /*3b50*/  SEL R0, R0, 0xffffffc0, !P2 ;  /* 0xffffffc000007807 */ /* 0x000fe20005000000 */
[----:B------:R-:W-:Y:S01]  /*3b60*/  VIADD R207, R194, 0x1800 ;  /* 0x00001800c2cf7836 */ /* 0x000fe20000000000 */
[----:B------:R-:W-:Y:S01]  /*3b70*/  LOP3.LUT R3, R3, 0x6, RZ, 0xc0, !PT ;  /* 0x0000000603037812 */ /* 0x000fe200078ec0ff */
[----:B------:R-:W5:Y:S01]  /*3b80*/  LDSM.16.M88.4 R40, [R194+0x800] ;  /* 0x00080000c228783b */ /* 0x000f620000000200 */
[----:B------:R-:W-:-:S02]  /*3b90*/  IMAD R193, R2, 0x2, R190 ;  /* 0x0000000202c17824 */ /* 0x000fc400078e02be */
[----:B------:R-:W-:Y:S01]  /*3ba0*/  IMAD.IADD R188, R182, 0x1, R0 ;  /* 0x00000001b6bc7824 */ /* 0x000fe200078e0200 */
[----:B------:R-:W5:Y:S01]  /*3bb0*/  LDSM.16.M88.4 R60, [R194+0x1000] ;  /* 0x00100000c23c783b */ /* 0x000f620000000200 */
[----:B------:R-:W-:Y:S02]  /*3bc0*/  IMAD R192, R2, 0x2, R191 ;  /* 0x0000000202c07824 */ /* 0x000fe400078e02bf */
[----:B------:R-:W-:Y:S01]  /*3bd0*/  IMAD.IADD R187, R0, 0x1, R194 ;  /* 0x0000000100bb7824 */ /* 0x000fe200078e02c2 */
[----:B------:R-:W5:Y:S01]  /*3be0*/  LDSM.16.M88.4 R84, [R194+0x1800] ;  /* 0x00180000c254783b */ /* 0x000f620000000200 */
[----:B------:R-:W-:Y:S02]  /*3bf0*/  IMAD.U32 R0, RZ, RZ, UR21 ;  /* 0x00000015ff007e24 */ /* 0x000fe4000f8e00ff */
[----:B------:R-:W-:Y:S01]  /*3c00*/  VIADD R206, R194, 0x2000 ;  /* 0x00002000c2ce7836 */ /* 0x000fe20000000000 */
[----:B------:R-:W-:Y:S01]  /*3c10*/  LDSM.16.M88.4 R80, [R188+0x8000] ;  /* 0x00800000bc50783b */ /* 0x000fe20000000200 */
[----:B------:R-:W-:-:S02]  /*3c20*/  IMAD R0, R0, 0x40, R3 ;  /* 0x0000004000007824 */ /* 0x000fc400078e0203 */
[----:B------:R-:W-:Y:S01]  /*3c30*/  VIADD R205, R194, 0x2800 ;  /* 0x00002800c2cd7836 */ /* 0x000fe20000000000 */
[C---:B-1----:R-:W-:Y:S01]  /*3c40*/  HMMA.16816.F32 R48, R8.reuse, R16, RZ ;  /* 0x000000100830723c */ /* 0x042fe200000018ff */
[----:B------:R-:W-:Y:S01]  /*3c50*/  LDSM.16.M88.4 R76, [R188+0x9000] ;  /* 0x00900000bc4c783b */ /* 0x000fe20000000200 */
[C---:B------:R-:W-:Y:S02]  /*3c60*/  VIADD R3, R0.reuse, 0x9 ;  /* 0x0000000900037836 */ /* 0x040fe40000000000 */
[C---:B------:R-:W-:Y:S01]  /*3c70*/  VIADD R7, R0.reuse, 0x1 ;  /* 0x0000000100077836 */ /* 0x040fe20000000000 */
[----:B------:R-:W-:Y:S01]  /*3c80*/  LDSM.16.M88.4 R88, [R188+0x9800] ;  /* 0x00980000bc58783b */ /* 0x000fe20000000200 */
[C---:B------:R-:W-:Y:S01]  /*3c90*/  HMMA.16816.F32 R36, R8.reuse, R18, RZ ;  /* 0x000000120824723c */ /* 0x040fe200000018ff */
[----:B------:R-:W-:Y:S01]  /*3ca0*/  ISETP.GE.AND P3, PT, R3, UR29, PT ;  /* 0x0000001d03007c0c */ /* 0x000fe2000bf66270 */
[----:B------:R-:W-:Y:S01]  /*3cb0*/  VIADD R6, R0, 0x8 ;  /* 0x0000000800067836 */ /* 0x000fe20000000000 */
[----:B------:R-:W-:Y:S01]  /*3cc0*/  LDSM.16.M88.4 R92, [R187+0x800] ;  /* 0x00080000bb5c783b */ /* 0x000fe20000000200 */
[----:B------:R-:W-:Y:S01]  /*3cd0*/  SHF.R.S32.HI R3, RZ, 0x1f, R101 ;  /* 0x0000001fff037819 */ /* 0x000fe20000011465 */
[----:B------:R-:W-:Y:S01]  /*3ce0*/  VIADD R204, R194, 0x3000 ;  /* 0x00003000c2cc7836 */ /* 0x000fe20000000000 */
[C---:B--2---:R-:W-:Y:S01]  /*3cf0*/  HMMA.16816.F32 R32, R8.reuse, R20, RZ ;  /* 0x000000140820723c */ /* 0x044fe200000018ff */
[----:B------:R-:W-:Y:S01]  /*3d00*/  LDSM.16.M88.4 R96, [R182+0xb800] ;  /* 0x00b80000b660783b */ /* 0x000fe20000000200 */
[----:B------:R-:W-:Y:S01]  /*3d10*/  LEA.HI.X.SX32 R154, R102, R3, 0x1, P0 ;  /* 0x00000003669a7211 */ /* 0x000fe200000f0eff */
[C---:B------:R-:W-:Y:S01]  /*3d20*/  VIADD R3, R0.reuse, 0x19 ;  /* 0x0000001900037836 */ /* 0x040fe20000000000 */
[C---:B------:R-:W-:Y:S01]  /*3d30*/  ISETP.GE.AND P0, PT, R0.reuse, UR29, PT ;  /* 0x0000001d00007c0c */ /* 0x040fe2000bf06270 */
[----:B------:R-:W0:Y:S01]  /*3d40*/  LDGDEPBAR ;  /* 0x00000000000079af */ /* 0x000e220000000000 */
[----:B---3--:R-:W-:Y:S01]  /*3d50*/  HMMA.16816.F32 R16, R8, R24, RZ ;  /* 0x000000180810723c */ /* 0x008fe200000018ff */
[----:B------:R-:W-:Y:S01]  /*3d60*/  ISETP.GE.AND P5, PT, R7, UR29, PT ;  /* 0x0000001d07007c0c */ /* 0x000fe2000bfa6270 */
[----:B------:R-:W-:Y:S01]  /*3d70*/  VIADD R7, R0, 0x10 ;  /* 0x0000001000077836 */ /* 0x000fe20000000000 */
[----:B------:R-:W-:Y:S01]  /*3d80*/  ISETP.GE.AND P4, PT, R6, UR29, PT ;  /* 0x0000001d06007c0c */ /* 0x000fe2000bf86270 */
[----:B------:R-:W-:-:S02]  /*3d90*/  VIADD R6, R0, 0x11 ;  /* 0x0000001100067836 */ /* 0x000fc40000000000 */
[C---:B------:R-:W-:Y:S01]  /*3da0*/  HMMA.16816.F32 R24, R8.reuse, R26, RZ ;  /* 0x0000001a0818723c */ /* 0x040fe200000018ff */
[----:B------:R-:W-:Y:S01]  /*3db0*/  ISETP.GE.AND P2, PT, R7, UR29, PT ;  /* 0x0000001d07007c0c */ /* 0x000fe2000bf46270 */
[----:B------:R-:W-:Y:S01]  /*3dc0*/  VIADD R203, R194, 0x3800 ;  /* 0x00003800c2cb7836 */ /* 0x000fe20000000000 */
[----:B------:R-:W-:Y:S01]  /*3dd0*/  ISETP.GE.AND P1, PT, R6, UR29, PT ;  /* 0x0000001d06007c0c */ /* 0x000fe2000bf26270 */
[----:B------:R-:W-:Y:S02]  /*3de0*/  VIADD R6, R0, 0x18 ;  /* 0x0000001800067836 */ /* 0x000fe40000000000 */
[----:B------:R-:W-:Y:S01]  /*3df0*/  HMMA.16816.F32 R20, R8, R22, RZ ;  /* 0x000000160814723c */ /* 0x000fe200000018ff */
[----:B------:R-:W-:Y:S02]  /*3e00*/  VIADD R202, R194, 0x4000 ;  /* 0x00004000c2ca7836 */ /* 0x000fe40000000000 */
[----:B------:R-:W-:Y:S01]  /*3e10*/  ISETP.GE.AND P6, PT, R6, UR29, PT ;  /* 0x0000001d06007c0c */ /* 0x000fe2000bfc6270 */
[----:B------:R-:W-:-:S02]  /*3e20*/  VIADD R6, R0, 0x20 ;  /* 0x0000002000067836 */ /* 0x000fc40000000000 */
[C---:B----4-:R-:W-:Y:S01]  /*3e30*/  HMMA.16816.F32 R68, R8.reuse, R44, RZ ;  /* 0x0000002c0844723c */ /* 0x050fe200000018ff */
[C---:B------:R-:W-:Y:S02]  /*3e40*/  VIADD R201, R194.reuse, 0x4800 ;  /* 0x00004800c2c97836 */ /* 0x040fe40000000000 */
[C---:B------:R-:W-:Y:S02]  /*3e50*/  VIADD R200, R194.reuse, 0x5000 ;  /* 0x00005000c2c87836 */ /* 0x040fe40000000000 */
[C---:B------:R-:W-:Y:S01]  /*3e60*/  VIADD R199, R194.reuse, 0x5800 ;  /* 0x00005800c2c77836 */ /* 0x040fe20000000000 */
[----:B------:R-:W-:Y:S01]  /*3e70*/  HMMA.16816.F32 R72, R8, R46, RZ ;  /* 0x0000002e0848723c */ /* 0x000fe200000018ff */
[----:B------:R-:W1:Y:S01]  /*3e80*/  LDSM.16.M88.4 R8, [R193] ;  /* 0x00000000c108783b */ /* 0x000e620000000200 */
[C---:B------:R-:W-:Y:S02]  /*3e90*/  VIADD R198, R194.reuse, 0x6000 ;  /* 0x00006000c2c67836 */ /* 0x040fe40000000000 */
[----:B------:R-:W-:-:S02]  /*3ea0*/  VIADD R197, R194, 0x6800 ;  /* 0x00006800c2c57836 */ /* 0x000fc40000000000 */
[----:B-----5:R-:W-:Y:S01]  /*3eb0*/  HMMA.16816.F32 R64, R12, R52, R48 ;  /* 0x000000340c40723c */ /* 0x020fe20000001830 */
[C---:B------:R-:W-:Y:S02]  /*3ec0*/  VIADD R196, R194.reuse, 0x7000 ;  /* 0x00007000c2c47836 */ /* 0x040fe40000000000 */
[----:B------:R-:W-:-:S03]  /*3ed0*/  VIADD R195, R194, 0x7800 ;  /* 0x00007800c2c37836 */ /* 0x000fc60000000000 */
[C---:B------:R-:W-:Y:S01]  /*3ee0*/  HMMA.16816.F32 R56, R12.reuse, R54, R36 ;  /* 0x000000360c38723c */ /* 0x040fe20000001824 */
[----:B------:R-:W2:Y:S05]  /*3ef0*/  LDSM.16.M88.4 R52, [R188+0x8800] ;  /* 0x00880000bc34783b */ /* 0x000eaa0000000200 */
[C---:B------:R-:W-:Y:S06]  /*3f00*/  HMMA.16816.F32 R48, R12.reuse, R40, R32 ;  /* 0x000000280c30723c */ /* 0x040fec0000001820 */
[C---:B------:R-:W-:Y:S06]  /*3f10*/  HMMA.16816.F32 R32, R12.reuse, R62, R24 ;  /* 0x0000003e0c20723c */ /* 0x040fec0000001818 */
[C---:B------:R-:W-:Y:S01]  /*3f20*/  HMMA.16816.F32 R36, R12.reuse, R60, R16 ;  /* 0x0000003c0c24723c */ /* 0x040fe20000001810 */
[----:B------:R-:W-:Y:S05]  /*3f30*/  LDSM.16.M88.4 R16, [R192] ;  /* 0x00000000c010783b */ /* 0x000fea0000000200 */
[C---:B------:R-:W-:Y:S01]  /*3f40*/  HMMA.16816.F32 R24, R12.reuse, R84, R68 ;  /* 0x000000540c18723c */ /* 0x040fe20000001844 */
[----:B------:R-:W3:Y:S05]  /*3f50*/  LDSM.16.M88.4 R68, [R187] ;  /* 0x00000000bb44783b */ /* 0x000eea0000000200 */
[C---:B------:R-:W-:Y:S06]  /*3f60*/  HMMA.16816.F32 R44, R12.reuse, R42, R20 ;  /* 0x0000002a0c2c723c */ /* 0x040fec0000001814 */
[----:B------:R-:W-:Y:S01]  /*3f70*/  HMMA.16816.F32 R20, R12, R86, R72 ;  /* 0x000000560c14723c */ /* 0x000fe20000001848 */
[----:B------:R-:W4:Y:S04]  /*3f80*/  LDSM.16.M88.4 R84, [R187+0x1000] ;  /* 0x00100000bb54783b */ /* 0x000f280000000200 */
[----:B------:R-:W-:Y:S01]  /*3f90*/  LDSM.16.M88.4 R12, [R190+0x2000] ;  /* 0x00200000be0c783b */ /* 0x000fe20000000200 */
[C---:B-1----:R-:W-:Y:S03]  /*3fa0*/  HMMA.16816.F32 R40, R8.reuse, R80, R64 ;  /* 0x000000500828723c */ /* 0x042fe60000001840 */
[----:B------:R-:W-:Y:S03]  /*3fb0*/  LDSM.16.M88.4 R72, [R182+0xb000] ;  /* 0x00b00000b648783b */ /* 0x000fe60000000200 */
[C---:B------:R-:W-:Y:S01]  /*3fc0*/  HMMA.16816.F32 R56, R8.reuse, R82, R56 ;  /* 0x000000520838723c */ /* 0x040fe20000001838 */
[----:B------:R-:W1:Y:S05]  /*3fd0*/  LDSM.16.M88.4 R80, [R187+0x1800] ;  /* 0x00180000bb50783b */ /* 0x000e6a0000000200 */
[C---:B--2---:R-:W-:Y:S06]  /*3fe0*/  HMMA.16816.F32 R48, R8.reuse, R52, R48 ;  /* 0x000000340830723c */ /* 0x044fec0000001830 */
[C---:B------:R-:W-:Y:S06]  /*3ff0*/  HMMA.16816.F32 R52, R8.reuse, R54, R44 ;  /* 0x000000360834723c */ /* 0x040fec000000182c */
        /* <DEDUP_REMOVED lines=10> */
[C---:B------:R-:W-:Y:S01]  /*40a0*/  HMMA.16816.F32 R36, R16.reuse, R92, R48 ;  /* 0x0000005c1024723c */ /* 0x040fe20000001830 */
[----:B------:R-:W-:Y:S05]  /*40b0*/  LDSM.16.M88.4 R48, [R188+0xa000] ;  /* 0x00a00000bc30783b */ /* 0x000fea0000000200 */
[C---:B------:R-:W-:Y:S01]  /*40c0*/  HMMA.16816.F32 R52, R16.reuse, R94, R52 ;  /* 0x0000005e1034723c */ /* 0x040fe20000001834 */
[----:B------:R-:W-:Y:S05]  /*40d0*/  LDSM.16.M88.4 R92, [R194+0x3800] ;  /* 0x00380000c25c783b */ /* 0x000fea0000000200 */
[C---:B----4-:R-:W-:Y:S06]  /*40e0*/  HMMA.16816.F32 R40, R16.reuse, R84, R44 ;  /* 0x000000541028723c */ /* 0x050fec000000182c */
[C---:B------:R-:W-:Y:S01]  /*40f0*/  HMMA.16816.F32 R56, R16.reuse, R86, R64 ;  /* 0x000000561038723c */ /* 0x040fe20000001840 */
[----:B------:R-:W4:Y:S04]  /*4100*/  LDSM.16.M88.4 R84, [R194+0x2800] ;  /* 0x00280000c254783b */ /* 0x000f280000000200 */
[----:B------:R-:W5:Y:S01]  /*4110*/  LDSM.16.M88.4 R64, [R194+0x3000] ;  /* 0x00300000c240783b */ /* 0x000f620000000200 */
[C---:B-1----:R-:W-:Y:S03]  /*4120*/  HMMA.16816.F32 R44, R16.reuse, R80, R60 ;  /* 0x00000050102c723c */ /* 0x042fe6000000183c */
[----:B------:R-:W-:Y:S03]  /*4130*/  LDSM.16.M88.4 R60, [R188+0xb000] ;  /* 0x00b00000bc3c783b */ /* 0x000fe60000000200 */
[----:B------:R-:W-:Y:S01]  /*4140*/  HMMA.16816.F32 R16, R16, R82, R20 ;  /* 0x000000521010723c */ /* 0x000fe20000001814 */
[----:B------:R-:W1:Y:S04]  /*4150*/  LDSM.16.M88.4 R20, [R193+0x2000] ;  /* 0x00200000c114783b */ /* 0x000e680000000200 */
[----:B------:R-:W1:Y:S01]  /*4160*/  LDSM.16.M88.4 R80, [R188+0xa800] ;  /* 0x00a80000bc50783b */ /* 0x000e620000000200 */
[C---:B--2---:R-:W-:Y:S06]  /*4170*/  HMMA.16816.F32 R24, R12.reuse, R76, R24 ;  /* 0x0000004c0c18723c */ /* 0x044fec0000001818 */
[C---:B------:R-:W-:Y:S01]  /*4180*/  HMMA.16816.F32 R32, R12.reuse, R78, R32 ;  /* 0x0000004e0c20723c */ /* 0x040fe20000001820 */
[----:B------:R-:W-:Y:S05]  /*4190*/  LDSM.16.M88.4 R76, [R187+0x3000] ;  /* 0x00300000bb4c783b */ /* 0x000fea0000000200 */
[C---:B---3--:R-:W-:Y:S06]  /*41a0*/  HMMA.16816.F32 R36, R12.reuse, R68, R36 ;  /* 0x000000440c24723c */ /* 0x048fec0000001824 */
[C---:B------:R-:W-:Y:S01]  /*41b0*/  HMMA.16816.F32 R52, R12.reuse, R70, R52 ;  /* 0x000000460c34723c */ /* 0x040fe20000001834 */
[----:B------:R-:W-:Y:S05]  /*41c0*/  LDSM.16.M88.4 R68, [R187+0x2000] ;  /* 0x00200000bb44783b */ /* 0x000fea0000000200 */
[C---:B------:R-:W-:Y:S06]  /*41d0*/  HMMA.16816.F32 R40, R12.reuse, R72, R40 ;  /* 0x000000480c28723c */ /* 0x040fec0000001828 */
[C---:B------:R-:W-:Y:S01]  /*41e0*/  HMMA.16816.F32 R56, R12.reuse, R74, R56 ;  /* 0x0000004a0c38723c */ /* 0x040fe20000001838 */
[----:B------:R-:W2:Y:S05]  /*41f0*/  LDSM.16.M88.4 R72, [R188+0xb800] ;  /* 0x00b80000bc48783b */ /* 0x000eaa0000000200 */
[C---:B------:R-:W-:Y:S06]  /*4200*/  HMMA.16816.F32 R44, R12.reuse, R96, R44 ;  /* 0x000000600c2c723c */ /* 0x040fec000000182c */
[----:B------:R-:W-:Y:S01]  /*4210*/  HMMA.16816.F32 R12, R12, R98, R16 ;  /* 0x000000620c0c723c */ /* 0x000fe20000001810 */
[----:B------:R-:W-:Y:S05]  /*4220*/  LDSM.16.M88.4 R96, [R194+0x7000] ;  /* 0x00700000c260783b */ /* 0x000fea0000000200 */
[C---:B------:R-:W-:Y:S06]  /*4230*/  HMMA.16816.F32 R24, R8.reuse, R88, R24 ;  /* 0x000000580818723c */ /* 0x040fec0000001818 */
[C---:B------:R-:W-:Y:S01]  /*4240*/  HMMA.16816.F32 R16, R8.reuse, R90, R32 ;  /* 0x0000005a0810723c */ /* 0x040fe20000001820 */
[----:B------:R-:W-:Y:S05]  /*4250*/  LDSM.16.M88.4 R88, [R182+0xc000] ;  /* 0x00c00000b658783b */ /* 0x000fea0000000200 */
[C---:B----4-:R-:W-:Y:S06]  /*4260*/  HMMA.16816.F32 R32, R8.reuse, R84, R36 ;  /* 0x000000540820723c */ /* 0x050fec0000001824 */
[C---:B------:R-:W-:Y:S01]  /*4270*/  HMMA.16816.F32 R52, R8.reuse, R86, R52 ;  /* 0x000000560834723c */ /* 0x040fe20000001834 */
[----:B------:R-:W-:Y:S05]  /*4280*/  LDSM.16.M88.4 R84, [R187+0x3800] ;  /* 0x00380000bb54783b */ /* 0x000fea0000000200 */
[C---:B-----5:R-:W-:Y:S06]  /*4290*/  HMMA.16816.F32 R40, R8.reuse, R64, R40 ;  /* 0x000000400828723c */ /* 0x060fec0000001828 */
        /* <DEDUP_REMOVED lines=12> */
[C---:B------:R-:W-:Y:S06]  /*4360*/  HMMA.16816.F32 R48, R20.reuse, R60, R40 ;  /* 0x0000003c1430723c */ /* 0x040fec0000001828 */
[C---:B------:R-:W-:Y:S06]  /*4370*/  HMMA.16816.F32 R56, R20.reuse, R62, R56 ;  /* 0x0000003e1438723c */ /* 0x040fec0000001838 */
[C---:B--2---:R-:W-:Y:S06]  /*4380*/  HMMA.16816.F32 R60, R20.reuse, R72, R44 ;  /* 0x00000048143c723c */ /* 0x044fec000000182c */
[----:B------:R-:W-:Y:S01]  /*4390*/  HMMA.16816.F32 R44, R20, R74, R36 ;  /* 0x0000004a142c723c */ /* 0x000fe20000001824 */
[----:B------:R-:W2:Y:S04]  /*43a0*/  LDSM.16.M88.4 R72, [R182+0xd000] ;  /* 0x00d00000b648783b */ /* 0x000ea80000000200 */
[----:B------:R-:W-:Y:S01]  /*43b0*/  LDSM.16.M88.4 R20, [R191+0x4000] ;  /* 0x00400000bf14783b */ /* 0x000fe20000000200 */
[C---:B---3--:R-:W-:Y:S06]  /*43c0*/  HMMA.16816.F32 R40, R8.reuse, R68, R24 ;  /* 0x000000440828723c */ /* 0x048fec0000001818 */
[C---:B------:R-:W-:Y:S01]  /*43d0*/  HMMA.16816.F32 R24, R8.reuse, R70, R12 ;  /* 0x000000460818723c */ /* 0x040fe2000000180c */
[----:B------:R-:W-:Y:S05]  /*43e0*/  LDSM.16.M88.4 R68, [R194+0x4000] ;  /* 0x00400000c244783b */ /* 0x000fea0000000200 */
[C---:B------:R-:W-:Y:S06]  /*43f0*/  HMMA.16816.F32 R12, R8.reuse, R64, R32 ;  /* 0x00000040080c723c */ /* 0x040fec0000001820 */
        /* <DEDUP_REMOVED lines=10> */
[----:B------:R-:W1:Y:S05]  /*44a0*/  LDSM.16.M88.4 R88, [R194+0x5800] ;  /* 0x00580000c258783b */ /* 0x000e6a0000000200 */
[C---:B----4-:R-:W-:Y:S01]  /*44b0*/  HMMA.16816.F32 R32, R16.reuse, R80, R12 ;  /* 0x000000501020723c */ /* 0x050fe2000000180c */
[----:B------:R-:W-:Y:S05]  /*44c0*/  LDSM.16.M88.4 R12, [R193+0x4000] ;  /* 0x00400000c10c783b */ /* 0x000fea0000000200 */
[C---:B------:R-:W-:Y:S01]  /*44d0*/  HMMA.16816.F32 R24, R16.reuse, R82, R36 ;  /* 0x000000521018723c */ /* 0x040fe20000001824 */
[----:B------:R-:W4:Y:S05]  /*44e0*/  LDSM.16.M88.4 R80, [R188+0xc000] ;  /* 0x00c00000bc50783b */ /* 0x000f2a0000000200 */
[C---:B--2---:R-:W-:Y:S06]  /*44f0*/  HMMA.16816.F32 R8, R16.reuse, R72, R48 ;  /* 0x000000481008723c */ /* 0x044fec0000001830 */
[C---:B------:R-:W-:Y:S01]  /*4500*/  HMMA.16816.F32 R48, R16.reuse, R74, R56 ;  /* 0x0000004a1030723c */ /* 0x040fe20000001838 */
[----:B------:R-:W-:Y:S05]  /*4510*/  LDSM.16.M88.4 R72, [R188+0xd800] ;  /* 0x00d80000bc48783b */ /* 0x000fea0000000200 */
[C---:B---3--:R-:W-:Y:S06]  /*4520*/  HMMA.16816.F32 R56, R16.reuse, R64, R60 ;  /* 0x000000401038723c */ /* 0x048fec000000183c */
[----:B------:R-:W-:Y:S01]  /*4530*/  HMMA.16816.F32 R60, R16, R66, R52 ;  /* 0x00000042103c723c */ /* 0x000fe20000001834 */
[----:B------:R-:W2:Y:S05]  /*4540*/  LDSM.16.M88.4 R64, [R188+0xc800] ;  /* 0x00c80000bc40783b */ /* 0x000eaa0000000200 */
[C---:B------:R-:W-:Y:S06]  /*4550*/  HMMA.16816.F32 R52, R20.reuse, R68, R44 ;  /* 0x000000441434723c */ /* 0x040fec000000182c */
[C---:B------:R-:W-:Y:S01]  /*4560*/  HMMA.16816.F32 R44, R20.reuse, R70, R40 ;  /* 0x00000046142c723c */ /* 0x040fe20000001828 */
[----:B------:R-:W3:Y:S05]  /*4570*/  LDSM.16.M88.4 R68, [R188+0xd000] ;  /* 0x00d00000bc44783b */ /* 0x000eea0000000200 */
[C---:B------:R-:W-:Y:S06]  /*4580*/  HMMA.16816.F32 R40, R20.reuse, R92, R32 ;  /* 0x0000005c1428723c */ /* 0x040fec0000001820 */
[C---:B------:R-:W-:Y:S01]  /*4590*/  HMMA.16816.F32 R36, R20.reuse, R94, R24 ;  /* 0x0000005e1424723c */ /* 0x040fe20000001818 */
[----:B------:R-:W-:Y:S05]  /*45a0*/  LDSM.16.M88.4 R92, [R187+0x5000] ;  /* 0x00500000bb5c783b */ /* 0x000fea0000000200 */
[C---:B-----5:R-:W-:Y:S01]  /*45b0*/  HMMA.16816.F32 R32, R20.reuse, R76, R8 ;  /* 0x0000004c1420723c */ /* 0x060fe20000001808 */
[----:B------:R-:W5:Y:S05]  /*45c0*/  LDSM.16.M88.4 R8, [R192+0x4000] ;  /* 0x00400000c008783b */ /* 0x000f6a0000000200 */
[C---:B------:R-:W-:Y:S01]  /*45d0*/  HMMA.16816.F32 R24, R20.reuse, R78, R48 ;  /* 0x0000004e1418723c */ /* 0x040fe20000001830 */
[----:B------:R-:W5:Y:S05]  /*45e0*/  LDSM.16.M88.4 R76, [R187+0x4800] ;  /* 0x00480000bb4c783b */ /* 0x000f6a0000000200 */
[C---:B-1----:R-:W-:Y:S06]  /*45f0*/  HMMA.16816.F32 R16, R20.reuse, R88, R56 ;  /* 0x000000581410723c */ /* 0x042fec0000001838 */
[----:B------:R-:W-:Y:S01]  /*4600*/  HMMA.16816.F32 R60, R20, R90, R60 ;  /* 0x0000005a143c723c */ /* 0x000fe2000000183c */
[----:B------:R-:W1:Y:S04]  /*4610*/  LDSM.16.M88.4 R88, [R187+0x5800] ;  /* 0x00580000bb58783b */ /* 0x000e680000000200 */
[----:B------:R-:W-:Y:S01]  /*4620*/  LDSM.16.M88.4 R20, [R190+0x6000] ;  /* 0x00600000be14783b */ /* 0x000fe20000000200 */
[C---:B----4-:R-:W-:Y:S06]  /*4630*/  HMMA.16816.F32 R56, R12.reuse, R80, R52 ;  /* 0x000000500c38723c */ /* 0x050fec0000001834 */
[C---:B------:R-:W-:Y:S01]  /*4640*/  HMMA.16816.F32 R52, R12.reuse, R82, R44 ;  /* 0x000000520c34723c */ /* 0x040fe2000000182c */
[----:B------:R-:W4:Y:S05]  /*4650*/  LDSM.16.M88.4 R80, [R182+0xe000] ;  /* 0x00e00000b650783b */ /* 0x000f2a0000000200 */
[C---:B--2---:R-:W-:Y:S06]  /*4660*/  HMMA.16816.F32 R48, R12.reuse, R64, R40 ;  /* 0x000000400c30723c */ /* 0x044fec0000001828 */
[C---:B------:R-:W-:Y:S06]  /*4670*/  HMMA.16816.F32 R44, R12.reuse, R66, R36 ;  /* 0x000000420c2c723c */ /* 0x040fec0000001824 */
[C---:B---3--:R-:W-:Y:S06]  /*4680*/  HMMA.16816.F32 R40, R12.reuse, R68, R32 ;  /* 0x000000440c28723c */ /* 0x048fec0000001820 */
[C---:B------:R-:W-:Y:S01]  /*4690*/  HMMA.16816.F32 R64, R12.reuse, R70, R24 ;  /* 0x000000460c40723c */ /* 0x040fe20000001818 */
[----:B------:R-:W2:Y:S05]  /*46a0*/  LDSM.16.M88.4 R68, [R182+0xe800] ;  /* 0x00e80000b644783b */ /* 0x000eaa0000000200 */
[C---:B------:R-:W-:Y:S01]  /*46b0*/  HMMA.16816.F32 R36, R12.reuse, R72, R16 ;  /* 0x000000480c24723c */ /* 0x040fe20000001810 */
[----:B------:R-:W-:Y:S05]  /*46c0*/  LDSM.16.M88.4 R16, [R191+0x6000] ;  /* 0x00600000bf10783b */ /* 0x000fea0000000200 */
[----:B------:R-:W-:Y:S01]  /*46d0*/  HMMA.16816.F32 R32, R12, R74, R60 ;  /* 0x0000004a0c20723c */ /* 0x000fe2000000183c */
[----:B------:R-:W3:Y:S04]  /*46e0*/  LDSM.16.M88.4 R60, [R182+0xf000] ;  /* 0x00f00000b63c783b */ /* 0x000ee80000000200 */
[----:B------:R-:W3:Y:S01]  /*46f0*/  LDSM.16.M88.4 R72, [R182+0xf800] ;  /* 0x00f80000b648783b */ /* 0x000ee20000000200 */
[C---:B-----5:R-:W-:Y:S06]  /*4700*/  HMMA.16816.F32 R24, R8.reuse, R84, R56 ;  /* 0x000000540818723c */ /* 0x060fec0000001838 */
[C---:B------:R-:W-:Y:S01]  /*4710*/  HMMA.16816.F32 R12, R8.reuse, R86, R52 ;  /* 0x00000056080c723c */ /* 0x040fe20000001834 */
[----:B------:R-:W-:Y:S05]  /*4720*/  LDSM.16.M88.4 R84, [R194+0x6800] ;  /* 0x00680000c254783b */ /* 0x000fea0000000200 */
[C---:B------:R-:W-:Y:S06]  /*4730*/  HMMA.16816.F32 R48, R8.reuse, R76, R48 ;  /* 0x0000004c0830723c */ /* 0x040fec0000001830 */
[C---:B------:R-:W-:Y:S01]  /*4740*/  HMMA.16816.F32 R44, R8.reuse, R78, R44 ;  /* 0x0000004e082c723c */ /* 0x040fe2000000182c */
[----:B------:R-:W5:Y:S05]  /*4750*/  LDSM.16.M88.4 R76, [R194+0x6000] ;  /* 0x00600000c24c783b */ /* 0x000f6a0000000200 */
[C---:B------:R-:W-:Y:S06]  /*4760*/  HMMA.16816.F32 R56, R8.reuse, R92, R40 ;  /* 0x0000005c0838723c */ /* 0x040fec0000001828 */
[C---:B-1----:R-:W-:Y:S06]  /*4770*/  HMMA.16816.F32 R52, R8.reuse, R88, R36 ;  /* 0x000000580834723c */ /* 0x042fec0000001824 */
[----:B------:R-:W-:Y:S01]  /*4780*/  HMMA.16816.F32 R40, R8, R90, R32 ;  /* 0x0000005a0828723c */ /* 0x000fe20000001820 */
[----:B------:R-:W-:Y:S05]  /*4790*/  LDSM.16.M88.4 R88, [R188+0xe000] ;  /* 0x00e00000bc58783b */ /* 0x000fea0000000200 */
[----:B----4-:R-:W-:Y:S06]  /*47a0*/  HMMA.16816.F32 R36, R20, R80, R24 ;  /* 0x000000501424723c */ /* 0x010fec0000001818 */
[----:B------:R-:W-:Y:S01]  /*47b0*/  HMMA.16816.F32 R64, R8, R94, R64 ;  /* 0x0000005e0840723c */ /* 0x000fe20000001840 */
[----:B------:R-:W-:Y:S05]  /*47c0*/  LDSM.16.M88.4 R92, [R194+0x7800] ;  /* 0x00780000c25c783b */ /* 0x000fea0000000200 */
[C---:B------:R-:W-:Y:S01]  /*47d0*/  HMMA.16816.F32 R32, R20.reuse, R82, R12 ;  /* 0x000000521420723c */ /* 0x040fe2000000180c */
[----:B------:R-:W1:Y:S04]  /*47e0*/  LDSM.16.M88.4 R12, [R193+0x6000] ;  /* 0x00600000c10c783b */ /* 0x000e680000000200 */
[----:B------:R-:W-:Y:S01]  /*47f0*/  LDSM.16.M88.4 R80, [R187+0x6000] ;  /* 0x00600000bb50783b */ /* 0x000fe20000000200 */
[C---:B--2---:R-:W-:Y:S06]  /*4800*/  HMMA.16816.F32 R8, R20.reuse, R70, R44 ;  /* 0x000000461408723c */ /* 0x044fec000000182c */
[C---:B------:R-:W-:Y:S01]  /*4810*/  HMMA.16816.F32 R24, R20.reuse, R68, R48 ;  /* 0x000000441418723c */ /* 0x040fe20000001830 */
[----:B------:R-:W2:Y:S05]  /*4820*/  LDSM.16.M88.4 R68, [R188+0xe800] ;  /* 0x00e80000bc44783b */ /* 0x000eaa0000000200 */
[C---:B---3--:R-:W-:Y:S06]  /*4830*/  HMMA.16816.F32 R44, R20.reuse, R60, R56 ;  /* 0x0000003c142c723c */ /* 0x048fec0000001838 */
[----:B------:R-:W-:Y:S06]  /*4840*/  HMMA.16816.F32 R56, R20, R74, R40 ;  /* 0x0000004a1438723c */ /* 0x000fec0000001828 */
[----:B-----5:R-:W-:Y:S06]  /*4850*/  HMMA.16816.F32 R40, R16, R76, R36 ;  /* 0x0000004c1028723c */ /* 0x020fec0000001824 */
[C---:B------:R-:W-:Y:S06]  /*4860*/  HMMA.16816.F32 R64, R20.reuse, R62, R64 ;  /* 0x0000003e1440723c */ /* 0x040fec0000001840 */
[----:B------:R-:W-:Y:S01]  /*4870*/  HMMA.16816.F32 R60, R20, R72, R52 ;  /* 0x00000048143c723c */ /* 0x000fe20000001834 */
[----:B------:R-:W-:Y:S05]  /*4880*/  LDSM.16.M88.4 R72, [R188+0xf000] ;  /* 0x00f00000bc48783b */ /* 0x000fea0000000200 */
[C---:B------:R-:W-:Y:S01]  /*4890*/  HMMA.16816.F32 R48, R16.reuse, R78, R32 ;  /* 0x0000004e1030723c */ /* 0x040fe20000001820 */
[----:B------:R-:W-:Y:S05]  /*48a0*/  LDSM.16.M88.4 R76, [R188+0xf800] ;  /* 0x00f80000bc4c783b */ /* 0x000fea0000000200 */
[C---:B------:R-:W-:Y:S01]  /*48b0*/  HMMA.16816.F32 R36, R16.reuse, R86, R8 ;  /* 0x000000561024723c */ /* 0x040fe20000001808 */
[----:B------:R-:W3:Y:S05]  /*48c0*/  LDSM.16.M88.4 R8, [R192+0x6000] ;  /* 0x00600000c008783b */ /* 0x000eea0000000200 */
[----:B------:R-:W-:Y:S01]  /*48d0*/  HMMA.16816.F32 R52, R16, R84, R24 ;  /* 0x000000541034723c */ /* 0x000fe20000001818 */
[----:B------:R-:W4:Y:S05]  /*48e0*/  LDSM.16.M88.4 R84, [R187+0x6800] ;  /* 0x00680000bb54783b */ /* 0x000f2a0000000200 */
[----:B-1----:R-:W-:Y:S06]  /*48f0*/  HMMA.16816.F32 R40, R12, R88, R40 ;  /* 0x000000580c28723c */ /* 0x002fec0000001828 */
[C---:B------:R-:W-:Y:S06]  /*4900*/  HMMA.16816.F32 R32, R16.reuse, R96, R44 ;  /* 0x000000601020723c */ /* 0x040fec000000182c */
[C---:B------:R-:W-:Y:S06]  /*4910*/  HMMA.16816.F32 R24, R16.reuse, R98, R64 ;  /* 0x000000621018723c */ /* 0x040fec0000001840 */
[C---:B------:R-:W-:Y:S06]  /*4920*/  HMMA.16816.F32 R20, R16.reuse, R92, R60 ;  /* 0x0000005c1014723c */ /* 0x040fec000000183c */
[----:B------:R-:W-:Y:S06]  /*4930*/  HMMA.16816.F32 R44, R16, R94, R56 ;  /* 0x0000005e102c723c */ /* 0x000fec0000001838 */
[C---:B------:R-:W-:Y:S06]  /*4940*/  HMMA.16816.F32 R48, R12.reuse, R90, R48 ;  /* 0x0000005a0c30723c */ /* 0x040fec0000001830 */
[C---:B--2---:R-:W-:Y:S06]  /*4950*/  HMMA.16816.F32 R52, R12.reuse, R68, R52 ;  /* 0x000000440c34723c */ /* 0x044fec0000001834 */
[----:B------:R-:W-:Y:S01]  /*4960*/  HMMA.16816.F32 R56, R12, R70, R36 ;  /* 0x000000460c38723c */ /* 0x000fe20000001824 */
[----:B------:R-:W1:Y:S04]  /*4970*/  LDSM.16.M88.4 R68, [R187+0x7000] ;  /* 0x00700000bb44783b */ /* 0x000e680000000200 */
[----:B------:R-:W2:Y:S01]  /*4980*/  LDSM.16.M88.4 R36, [R187+0x7800] ;  /* 0x00780000bb24783b */ /* 0x000ea20000000200 */
[----:B---3--:R-:W-:Y:S01]  /*4990*/  HMMA.16816.F32 R16, R8, R80, R40 ;  /* 0x000000500810723c */ /* 0x008fe20000001828 */
[----:B------:R-:W-:-:S05]  /*49a0*/  DEPBAR.LE SB0, 0x0 ;  /* 0x000080000000791a */ /* 0x000fca0000000000 */
[C---:B------:R-:W-:Y:S06]  /*49b0*/  HMMA.16816.F32 R60, R12.reuse, R72, R32 ;  /* 0x000000480c3c723c */ /* 0x040fec0000001820 */
[C---:B------:R-:W-:Y:S06]  /*49c0*/  HMMA.16816.F32 R64, R12.reuse, R74, R24 ;  /* 0x0000004a0c40723c */ /* 0x040fec0000001818 */
[C---:B------:R-:W-:Y:S06]  /*49d0*/  HMMA.16816.F32 R72, R12.reuse, R76, R20 ;  /* 0x0000004c0c48723c */ /* 0x040fec0000001814 */
[----:B------:R-:W-:Y:S01]  /*49e0*/  HMMA.16816.F32 R44, R12, R78, R44 ;  /* 0x0000004e0c2c723c */ /* 0x000fe2000000182c */
[----:B------:R-:W-:-:S02]  /*49f0*/  FSEL R41, R16, -INF , !P0 ;  /* 0xff80000010297808 */ /* 0x000fc40004000000 */
[----:B------:R-:W-:-:S03]  /*4a00*/  FSEL R30, R17, -INF , !P5 ;  /* 0xff800000111e7808 */ /* 0x000fc60006800000 */
[C---:B------:R-:W-:Y:S06]  /*4a10*/  HMMA.16816.F32 R12, R8.reuse, R82, R48 ;  /* 0x00000052080c723c */ /* 0x040fec0000001830 */
[C---:B----4-:R-:W-:Y:S01]  /*4a20*/  HMMA.16816.F32 R20, R8.reuse, R84, R52 ;  /* 0x000000540814723c */ /* 0x050fe20000001834 */
[----:B------:R-:W-:Y:S02]  /*4a30*/  FSEL R49, R18, -INF , !P0 ;  /* 0xff80000012317808 */ /* 0x000fe40004000000 */
[----:B------:R-:W-:Y:S01]  /*4a40*/  ISETP.GE.AND P0, PT, R3, UR29, PT ;  /* 0x0000001d03007c0c */ /* 0x000fe2000bf06270 */
[----:B------:R-:W-:Y:S01]  /*4a50*/  VIADD R3, R0, 0x21 ;  /* 0x0000002100037836 */ /* 0x000fe20000000000 */
[----:B------:R-:W-:Y:S01]  /*4a60*/  FSEL R48, R19, -INF , !P5 ;  /* 0xff80000013307808 */ /* 0x000fe20006800000 */
[----:B------:R-:W-:Y:S01]  /*4a70*/  HMMA.16816.F32 R32, R8, R86, R56 ;  /* 0x000000560820723c */ /* 0x000fe20000001838 */
[----:B------:R-:W-:Y:S01]  /*4a80*/  ISETP.GE.AND P5, PT, R6, UR29, PT ;  /* 0x0000001d06007c0c */ /* 0x000fe2000bfa6270 */
[----:B------:R-:W-:-:S04]  /*4a90*/  VIADD R6, R0, 0x28 ;  /* 0x0000002800067836 */ /* 0x000fc80000000000 */
[C---:B-1----:R-:W-:Y:S06]  /*4aa0*/  HMMA.16816.F32 R24, R8.reuse, R68, R60 ;  /* 0x000000440818723c */ /* 0x042fec000000183c */
[----:B------:R-:W-:Y:S01]  /*4ab0*/  FSEL R51, R14, -INF , !P4 ;  /* 0xff8000000e337808 */ /* 0x000fe20006000000 */
[----:B------:R-:W-:Y:S01]  /*4ac0*/  HMMA.16816.F32 R16, R8, R70, R64 ;  /* 0x000000460810723c */ /* 0x000fe20000001840 */
[----:B------:R-:W-:Y:S02]  /*4ad0*/  FSEL R43, R12, -INF , !P4 ;  /* 0xff8000000c2b7808 */ /* 0x000fe40006000000 */
[----:B------:R-:W-:-:S02]  /*4ae0*/  FSEL R50, R15, -INF , !P3 ;  /* 0xff8000000f327808 */ /* 0x000fc40005800000 */
[----:B------:R-:W-:Y:S02]  /*4af0*/  FSEL R40, R13, -INF , !P3 ;  /* 0xff8000000d287808 */ /* 0x000fe40005800000 */
[C---:B--2---:R-:W-:Y:S01]  /*4b00*/  HMMA.16816.F32 R12, R8.reuse, R36, R72 ;  /* 0x00000024080c723c */ /* 0x044fe20000001848 */
[----:B------:R-:W-:Y:S01]  /*4b10*/  ISETP.GE.AND P4, PT, R3, UR29, PT ;  /* 0x0000001d03007c0c */ /* 0x000fe2000bf86270 */
[----:B------:R-:W-:Y:S01]  /*4b20*/  VIADD R3, R0, 0x29 ;  /* 0x0000002900037836 */ /* 0x000fe20000000000 */
[----:B------:R-:W-:Y:S02]  /*4b30*/  FSEL R52, R22, -INF , !P2 ;  /* 0xff80000016347808 */ /* 0x000fe40005000000 */
[----:B------:R-:W-:Y:S01]  /*4b40*/  FSEL R42, R20, -INF , !P2 ;  /* 0xff800000142a7808 */ /* 0x000fe20005000000 */
[----:B------:R-:W-:Y:S01]  /*4b50*/  HMMA.16816.F32 R8, R8, R38, R44 ;  /* 0x000000260808723c */ /* 0x000fe2000000182c */
[----:B------:R-:W-:Y:S01]  /*4b60*/  ISETP.GE.AND P2, PT, R3, UR29, PT ;  /* 0x0000001d03007c0c */ /* 0x000fe2000bf46270 */
[----:B------:R-:W-:Y:S01]  /*4b70*/  VIADD R3, R0, 0x31 ;  /* 0x0000003100037836 */ /* 0x000fe20000000000 */
[----:B------:R-:W-:-:S02]  /*4b80*/  FSEL R34, R34, -INF , !P6 ;  /* 0xff80000022227808 */ /* 0x000fc40007000000 */
[----:B------:R-:W-:Y:S02]  /*4b90*/  FSEL R32, R32, -INF , !P6 ;  /* 0xff80000020207808 */ /* 0x000fe40007000000 */
[----:B------:R-:W-:Y:S01]  /*4ba0*/  ISETP.GE.AND P6, PT, R3, UR29, PT ;  /* 0x0000001d03007c0c */ /* 0x000fe2000bfc6270 */
[----:B------:R-:W-:Y:S01]  /*4bb0*/  VIADD R3, R0, 0x38 ;  /* 0x0000003800037836 */ /* 0x000fe20000000000 */
[----:B------:R-:W-:Y:S02]  /*4bc0*/  FSEL R35, R35, -INF , !P0 ;  /* 0xff80000023237808 */ /* 0x000fe40004000000 */
[----:B------:R-:W-:Y:S02]  /*4bd0*/  FSEL R33, R33, -INF , !P0 ;  /* 0xff80000021217808 */ /* 0x000fe40004000000 */
[----:B------:R-:W-:Y:S02]  /*4be0*/  ISETP.GE.AND P0, PT, R3, UR29, PT ;  /* 0x0000001d03007c0c */ /* 0x000fe4000bf06270 */
[----:B------:R-:W-:Y:S01]  /*4bf0*/  ISETP.GE.AND P3, PT, R6, UR29, PT ;  /* 0x0000001d06007c0c */ /* 0x000fe2000bf66270 */
[C---:B------:R-:W-:Y:S01]  /*4c00*/  VIADD R6, R0.reuse, 0x30 ;  /* 0x0000003000067836 */ /* 0x040fe20000000000 */
[----:B------:R-:W-:Y:S01]  /*4c10*/  FSEL R36, R23, -INF , !P1 ;  /* 0xff80000017247808 */ /* 0x000fe20004800000 */
[----:B------:R-:W-:Y:S01]  /*4c20*/  VIADD R0, R0, 0x39 ;  /* 0x0000003900007836 */ /* 0x000fe20000000000 */
[----:B------:R-:W-:-:S02]  /*4c30*/  FSEL R31, R21, -INF , !P1 ;  /* 0xff800000151f7808 */ /* 0x000fc40004800000 */
[----:B------:R-:W-:Y:S02]  /*4c40*/  FSEL R118, R26, -INF , !P5 ;  /* 0xff8000001a767808 */ /* 0x000fe40006800000 */
[----:B------:R-:W-:Y:S02]  /*4c50*/  FSEL R116, R24, -INF , !P5 ;  /* 0xff80000018747808 */ /* 0x000fe40006800000 */
[----:B------:R-:W-:Y:S02]  /*4c60*/  FSEL R149, R10, -INF , !P0 ;  /* 0xff8000000a957808 */ /* 0x000fe40004000000 */
[----:B------:R-:W-:Y:S02]  /*4c70*/  FSEL R147, R8, -INF , !P0 ;  /* 0xff80000008937808 */ /* 0x000fe40004000000 */
[----:B------:R-:W-:Y:S02]  /*4c80*/  PLOP3.LUT P0, PT, PT, PT, UP0, 0x80, 0x0 ;  /* 0x000000000000781c */ /* 0x000fe40003f0f008 */
[----:B------:R-:W-:-:S02]  /*4c90*/  ISETP.GE.AND P1, PT, R6, UR29, PT ;  /* 0x0000001d06007c0c */ /* 0x000fc4000bf26270 */
[----:B------:R-:W-:Y:S02]  /*4ca0*/  ISETP.GE.AND P5, PT, R0, UR29, PT ;  /* 0x0000001d00007c0c */ /* 0x000fe4000bfa6270 */
        /* <DEDUP_REMOVED lines=11> */
[----:B------:R-:W-:Y:S01]  /*4d60*/  FSEL R146, R9, -INF , !P5 ;  /* 0xff80000009927808 */ /* 0x000fe20006800000 */
[----:B------:R-:W-:Y:S06]  /*4d70*/  BAR.SYNC.DEFER_BLOCKING 0x0 ;  /* 0x0000000000007b1d */ /* 0x000fec0000010000 */
        /* <DEDUP_REMOVED lines=148> */
.L_x_915:
[----:B------:R-:W-:Y:S05]  /*56c0*/  BSYNC B0 ;  /* 0x0000000000007941 */ /* 0x000fea0003800000 */
.L_x_914:
[----:B------:R-:W0:Y:S02]  /*56d0*/  LDGDEPBAR ;  /* 0x00000000000079af */ /* 0x000e240000000000 */
.L_x_913:
[----:B------:R-:W-:Y:S01]  /*56e0*/  FMNMX.FTZ R132, R41, R30, !PT ;  /* 0x0000001e29847209 */ /* 0x000fe20007810000 */
[----:B------:R-:W-:Y:S01]  /*56f0*/  USHF.L.U32 UR29, UR21, 0x1, URZ ;  /* 0x00000001151d7899 */ /* 0x000fe2000800063f */
[----:B------:R-:W-:Y:S01]  /*5700*/  FMNMX.FTZ R0, R49, R48, !PT ;  /* 0x0000003031007209 */ /* 0x000fe20007810000 */
[----:B------:R-:W-:Y:S01]  /*5710*/  IMAD.WIDE.U32 R114, R105, -0x2daee0ad, RZ ;  /* 0xd2511f5369727825 */ /* 0x000fe200078e00ff */
[----:B------:R-:W-:Y:S01]  /*5720*/  FMNMX.FTZ R132, R43, R132, !PT ;  /* 0x000000842b847209 */ /* 0x000fe20007810000 */
[----:B------:R-:W-:Y:S01]  /*5730*/  ULOP3.LUT UR6, UR29, UR33, URZ, 0x3c, !UPT ;  /* 0x000000211d067292 */ /* 0x000fe2000f8e3c3f */
[----:B------:R-:W-:Y:S01]  /*5740*/  FMNMX.FTZ R0, R51, R0, !PT ;  /* 0x0000000033007209 */ /* 0x000fe20007810000 */
[----:B------:R-:W-:Y:S01]  /*5750*/  STL [R1+0xc8], R135 ;  /* 0x0000c88701007387 */ /* 0x000fe20000100800 */
[----:B------:R-:W-:Y:S01]  /*5760*/  FMNMX.FTZ R132, R40, R132, !PT ;  /* 0x0000008428847209 */ /* 0x000fe20007810000 */
[----:B------:R-:W-:Y:S01]  /*5770*/  UIADD3 UR19, UR32, -0x61c88647, URZ ;  /* 0x9e3779b920137890 */ /* 0x000fe2000fffe03f */
[----:B------:R-:W-:Y:S01]  /*5780*/  FMNMX.FTZ R0, R50, R0, !PT ;  /* 0x0000000032007209 */ /* 0x000fe20007810000 */
[----:B------:R-:W-:Y:S01]  /*5790*/  STL [R1+0xc4], R134 ;  /* 0x0000c48601007387 */ /* 0x000fe20000100800 */
[----:B------:R-:W-:Y:S01]  /*57a0*/  FMNMX.FTZ R132, R42, R132, !PT ;  /* 0x000000842a847209 */ /* 0x000fe20007810000 */
[----:B------:R-:W-:Y:S01]  /*57b0*/  UIADD3 UR13, UR33, 0x76cf5d0a, URZ ;  /* 0x76cf5d0a210d7890 */ /* 0x000fe2000fffe03f */
[----:B------:R-:W-:Y:S01]  /*57c0*/  FMNMX.FTZ R0, R52, R0, !PT ;  /* 0x0000000034007209 */ /* 0x000fe20007810000 */
[----:B------:R-:W-:Y:S01]  /*57d0*/  UIADD3 UR14, UR32, 0x3c6ef372, URZ ;  /* 0x3c6ef372200e7890 */ /* 0x000fe2000fffe03f */
[----:B------:R-:W-:Y:S01]  /*57e0*/  FMNMX.FTZ R132, R31, R132, !PT ;  /* 0x000000841f847209 */ /* 0x000fe20007810000 */
[----:B------:R-:W-:Y:S01]  /*57f0*/  UIADD3 UR12, UR32, -0x255992d5, URZ ;  /* 0xdaa66d2b200c7890 */ /* 0x000fe2000fffe03f */
[----:B------:R-:W-:Y:S01]  /*5800*/  FMNMX.FTZ R0, R36, R0, !PT ;  /* 0x0000000024007209 */ /* 0x000fe20007810000 */
[----:B------:R-:W-:Y:S01]  /*5810*/  ULDC UR36, c[0x0][0x2ec] ;  /* 0x0000bb0000247ab9 */ /* 0x000fe20000000800 */
[----:B------:R-:W-:Y:S01]  /*5820*/  FMNMX.FTZ R132, R32, R132, !PT ;  /* 0x0000008420847209 */ /* 0x000fe20007810000 */
[----:B------:R-:W-:Y:S01]  /*5830*/  UIADD3 UR11, UR33, 0x32370b8f, URZ ;  /* 0x32370b8f210b7890 */ /* 0x000fe2000fffe03f */
        /* <DEDUP_REMOVED lines=19> */
[----:B------:R-:W-:Y:S01]  /*5970*/  LOP3.LUT R6, R115, UR6, RZ, 0x3c, !PT ;  /* 0x0000000673067c12 */ /* 0x000fe2000f8e3cff */
[----:B------:R-:W-:Y:S01]  /*5980*/  UIADD3 UR6, UR33, -0x4498517b, URZ ;  /* 0xbb67ae8521067890 */ /* 0x000fe2000fffe03f */
[----:B------:R-:W-:Y:S02]  /*5990*/  FMNMX.FTZ R132, R147, R132, !PT ;  /* 0x0000008493847209 */ /* 0x000fe40007810000 */
[----:B------:R-:W-:Y:S01]  /*59a0*/  FMNMX.FTZ R0, R127, R0, !PT ;  /* 0x000000007f007209 */ /* 0x000fe20007810000 */
[----:B------:R-:W-:Y:S01]  /*59b0*/  IMAD.WIDE.U32 R6, R6, -0x326172a9, RZ ;  /* 0xcd9e8d5706067825 */ /* 0x000fe200078e00ff */
[----:B------:R-:W-:-:S02]  /*59c0*/  FMNMX.FTZ R132, R146, R132, !PT ;  /* 0x0000008492847209 */ /* 0x000fc40007810000 */
[----:B------:R-:W-:Y:S01]  /*59d0*/  LEA R183, R5, UR4, 0x1 ;  /* 0x0000000405b77c11 */ /* 0x000fe2000f8e08ff */
[----:B------:R-:W-:Y:S02]  /*59e0*/  UIADD3 UR4, UR29, 0x1, URZ ;  /* 0x000000011d047890 */ /* 0x000fe4000fffe03f */
[----:B------:R-:W2:Y:S02]  /*59f0*/  SHFL.BFLY PT, R3, R132, 0x2, 0x1f ;  /* 0x0c401f0084037f89 */ /* 0x000ea400000e0000 */
[--C-:B------:R-:W-:Y:S01]  /*5a00*/  IMAD R184, R4, 0x2, R183.reuse ;  /* 0x0000000204b87824 */ /* 0x100fe200078e02b7 */
[----:B------:R-:W-:Y:S01]  /*5a10*/  ULOP3.LUT UR4, UR4, UR33, URZ, 0x3c, !UPT ;  /* 0x0000002104047292 */ /* 0x000fe2000f8e3c3f */
[C---:B------:R-:W-:Y:S01]  /*5a20*/  IMAD R186, R2.reuse, 0x2, R183 ;  /* 0x0000000202ba7824 */ /* 0x040fe200078e02b7 */
[----:B------:R-:W-:Y:S01]  /*5a30*/  LDSM.16.MT88.4 R64, [R183+0x12000] ;  /* 0x01200000b740783b */ /* 0x000fe20000004200 */
[----:B------:R-:W-:-:S03]  /*5a40*/  IMAD R185, R2, 0x2, R184 ;  /* 0x0000000202b97824 */ /* 0x000fc600078e02b8 */
[----:B------:R-:W-:Y:S04]  /*5a50*/  LDSM.16.MT88.4 R68, [R184+0x10000] ;  /* 0x01000000b844783b */ /* 0x000fe80000004200 */
[----:B------:R-:W-:Y:S04]  /*5a60*/  LDSM.16.MT88.4 R96, [R184+0x10800] ;  /* 0x01080000b860783b */ /* 0x000fe80000004200 */
[----:B------:R-:W-:Y:S04]  /*5a70*/  LDSM.16.MT88.4 R84, [R185+0x10800] ;  /* 0x01080000b954783b */ /* 0x000fe80000004200 */
[----:B------:R-:W-:Y:S01]  /*5a80*/  LDSM.16.MT88.4 R100, [R184+0x12000] ;  /* 0x01200000b864783b */ /* 0x000fe20000004200 */
[----:B--2---:R-:W-:Y:S01]  /*5a90*/  FMNMX.FTZ R132, R132, R3, !PT ;  /* 0x0000000384847209 */ /* 0x004fe20007810000 */
[----:B------:R-:W-:-:S02]  /*5aa0*/  IMAD.U32 R3, RZ, RZ, UR17 ;  /* 0x00000011ff037e24 */ /* 0x000fc4000f8e00ff */
[----:B------:R-:W-:Y:S02]  /*5ab0*/  LDSM.16.MT88.4 R88, [R186+0x10800] ;  /* 0x01080000ba58783b */ /* 0x000fe40000004200 */
[----:B------:R-:W-:Y:S02]  /*5ac0*/  IMAD R252, R3, 0x4, R252 ;  /* 0x0000000403fc7824 */ /* 0x000fe400078e02fc */
[----:B-1-3--:R-:W1:Y:S01]  /*5ad0*/  SHFL.BFLY PT, R9, R132, 0x1, 0x1f ;  /* 0x0c201f0084097f89 */ /* 0x00ae6200000e0000 */
[----:B------:R-:W-:Y:S01]  /*5ae0*/  LOP3.LUT R3, R104, UR32, RZ, 0x3c, !PT ;  /* 0x0000002068037c12 */ /* 0x000fe2000f8e3cff */
[----:B------:R-:W-:Y:S02]  /*5af0*/  IMAD.WIDE.U32 R110, R252, -0x326172a9, RZ ;  /* 0xcd9e8d57fc6e7825 */ /* 0x000fe400078e00ff */
[----:B------:R-:W-:Y:S04]  /*5b00*/  LDSM.16.MT88.4 R104, [R186+0x12000] ;  /* 0x01200000ba68783b */ /* 0x000fe80000004200 */
[----:B------:R2:W-:Y:S01]  /*5b10*/  STL [R1+0x30], R3 ;  /* 0x0000300301007387 */ /* 0x0005e20000100800 */
[----:B------:R-:W-:-:S03]  /*5b20*/  LOP3.LUT R8, R111, R3, RZ, 0x3c, !PT ;  /* 0x000000036f087212 */ /* 0x000fc600078e3cff */
[----:B------:R-:W-:Y:S02]  /*5b30*/  LDSM.16.MT88.4 R76, [R184+0x12800] ;  /* 0x01280000b84c783b */ /* 0x000fe40000004200 */
[----:B------:R-:W-:Y:S01]  /*5b40*/  IMAD.WIDE.U32 R108, R8, -0x2daee0ad, RZ ;  /* 0xd2511f53086c7825 */ /* 0x000fe200078e00ff */
[----:B------:R-:W-:Y:S01]  /*5b50*/  LOP3.LUT R8, R7, UR19, R110, 0x96, !PT ;  /* 0x0000001307087c12 */ /* 0x000fe2000f8e966e */
[----:B------:R-:W-:Y:S04]  /*5b60*/  LDSM.16.MT88.4 R92, [R185+0x12000] ;  /* 0x01200000b95c783b */ /* 0x000fe80000004200 */
[----:B------:R-:W-:Y:S01]  /*5b70*/  LDSM.16.MT88.4 R72, [R186+0x12800] ;  /* 0x01280000ba48783b */ /* 0x000fe20000004200 */
[----:B-1----:R-:W-:Y:S01]  /*5b80*/  FMNMX.FTZ R132, R132, R9, !PT ;  /* 0x0000000984847209 */ /* 0x002fe20007810000 */
[----:B------:R-:W-:-:S02]  /*5b90*/  IMAD.WIDE.U32 R8, R8, -0x2daee0ad, RZ ;  /* 0xd2511f5308087825 */ /* 0x000fc400078e00ff */
[----:B------:R-:W-:Y:S01]  /*5ba0*/  LDSM.16.MT88.4 R80, [R183+0x12800] ;  /* 0x01280000b750783b */ /* 0x000fe20000004200 */
[C---:B------:R-:W-:Y:S01]  /*5bb0*/  FSETP.NEU.FTZ.AND P1, PT, R132.reuse, -INF , PT ;  /* 0xff8000008400780b */ /* 0x040fe20003f3d000 */
[----:B------:R-:W-:Y:S01]  /*5bc0*/  FMUL.FTZ R13, R132, UR36 ;  /* 0x00000024840d7c20 */ /* 0x000fe20008410000 */
[----:B------:R-:W-:Y:S02]  /*5bd0*/  LOP3.LUT R14, R9, UR13, R108, 0x96, !PT ;  /* 0x0000000d090e7c12 */ /* 0x000fe4000f8e966c */
[----:B--2---:R-:W-:Y:S02]  /*5be0*/  FMNMX.FTZ R3, R149, R0, !PT ;  /* 0x0000000095037209 */ /* 0x004fe40007810000 */
[----:B------:R-:W-:Y:S01]  /*5bf0*/  LOP3.LUT R0, R109, UR6, R114, 0x96, !PT ;  /* 0x000000066d007c12 */ /* 0x000fe2000f8e9672 */
[----:B------:R-:W-:Y:S01]  /*5c00*/  IMAD.WIDE.U32 R14, R14, -0x326172a9, RZ ;  /* 0xcd9e8d570e0e7825 */ /* 0x000fe200078e00ff */
[----:B------:R-:W-:Y:S01]  /*5c10*/  FMNMX.FTZ R3, R148, R3, !PT ;  /* 0x0000000394037209 */ /* 0x000fe20007810000 */
[----:B------:R-:W-:Y:S01]  /*5c20*/  UIADD3 UR6, UR33, -0x56f99767, URZ ;  /* 0xa906689921067890 */ /* 0x000fe2000fffe03f */
[----:B------:R-:W-:Y:S01]  /*5c30*/  FSEL R13, R13, RZ, P1 ;  /* 0x000000ff0d0d7208 */ /* 0x000fe20000800000 */
[----:B------:R-:W-:-:S02]  /*5c40*/  IMAD.WIDE.U32 R60, R0, -0x326172a9, RZ ;  /* 0xcd9e8d57003c7825 */ /* 0x000fc400078e00ff */
[----:B------:R-:W1:Y:S02]  /*5c50*/  SHFL.BFLY PT, R12, R3, 0x2, 0x1f ;  /* 0x0c401f00030c7f89 */ /* 0x000e6400000e0000 */
[----:B------:R-:W-:Y:S01]  /*5c60*/  FFMA.FTZ R0, R41, UR36, -R13 ;  /* 0x0000002429007c23 */ /* 0x000fe2000801080d */
[----:B------:R-:W-:Y:S02]  /*5c70*/  LOP3.LUT R6, R61, UR14, R6, 0x96, !PT ;  /* 0x0000000e3d067c12 */ /* 0x000fe4000f8e9606 */
[----:B------:R-:W-:Y:S01]  /*5c80*/  LOP3.LUT R10, R15, UR12, R60, 0x96, !PT ;  /* 0x0000000c0f0a7c12 */ /* 0x000fe2000f8e963c */
[----:B------:R2:W-:Y:S02]  /*5c90*/  MUFU.EX2 R22, R0 ;  /* 0x0000000000167308 */ /* 0x0005e40000000800 */
[----:B------:R-:W-:-:S04]  /*5ca0*/  IMAD.WIDE.U32 R6, R6, -0x2daee0ad, RZ ;  /* 0xd2511f5306067825 */ /* 0x000fc800078e00ff */
[----:B------:R-:W-:Y:S01]  /*5cb0*/  IMAD.WIDE.U32 R10, R10, -0x2daee0ad, RZ ;  /* 0xd2511f530a0a7825 */ /* 0x000fe200078e00ff */
[----:B------:R-:W-:-:S04]  /*5cc0*/  LOP3.LUT R7, R7, UR11, R8, 0x96, !PT ;  /* 0x0000000b07077c12 */ /* 0x000fc8000f8e9608 */
[----:B------:R-:W-:Y:S01]  /*5cd0*/  LOP3.LUT R8, R11, UR8, R6, 0x96, !PT ;  /* 0x000000080b087c12 */ /* 0x000fe2000f8e9606 */
[----:B------:R-:W-:-:S04]  /*5ce0*/  IMAD.WIDE.U32 R6, R7, -0x326172a9, RZ ;  /* 0xcd9e8d5707067825 */ /* 0x000fc800078e00ff */
[----:B------:R-:W-:-:S04]  /*5cf0*/  IMAD.WIDE.U32 R112, R8, -0x326172a9, RZ ;  /* 0xcd9e8d5708707825 */ /* 0x000fc800078e00ff */
[--C-:B--2---:R-:W-:Y:S01]  /*5d00*/  FFMA.FTZ R0, R30, UR36, -R13.reuse ;  /* 0x000000241e007c23 */ /* 0x104fe2000801080d */
[----:B-1----:R-:W-:Y:S01]  /*5d10*/  FMNMX.FTZ R3, R3, R12, !PT ;  /* 0x0000000c03037209 */ /* 0x002fe20007810000 */
[----:B------:R-:W-:Y:S01]  /*5d20*/  FFMA.FTZ R8, R31, UR36, -R13 ;  /* 0x000000241f087c23 */ /* 0x000fe2000801080d */
[----:B------:R-:W-:Y:S01]  /*5d30*/  LOP3.LUT R14, R7, UR10, R14, 0x96, !PT ;  /* 0x0000000a070e7c12 */ /* 0x000fe2000f8e960e */
[----:B------:R1:W-:Y:S01]  /*5d40*/  MUFU.EX2 R46, R0 ;  /* 0x00000000002e7308 */ /* 0x0003e20000000800 */
[----:B------:R-:W-:Y:S01]  /*5d50*/  LOP3.LUT R16, R113, UR7, R6, 0x96, !PT ;  /* 0x0000000771107c12 */ /* 0x000fe2000f8e9606 */
[----:B------:R-:W2:Y:S02]  /*5d60*/  SHFL.BFLY PT, R11, R3, 0x1, 0x1f ;  /* 0x0c201f00030b7f89 */ /* 0x000ea400000e0000 */
[----:B------:R-:W-:Y:S02]  /*5d70*/  IMAD.WIDE.U32 R62, R14, -0x2daee0ad, RZ ;  /* 0xd2511f530e3e7825 */ /* 0x000fe400078e00ff */
[----:B------:R-:W3:Y:S02]  /*5d80*/  LDSM.16.MT88.4 R28, [R183+0x10000] ;  /* 0x01000000b71c783b */ /* 0x000ee40000004200 */
[----:B------:R-:W-:Y:S01]  /*5d90*/  IMAD.WIDE.U32 R16, R16, -0x2daee0ad, RZ ;  /* 0xd2511f5310107825 */ /* 0x000fe200078e00ff */
[----:B------:R-:W-:Y:S01]  /*5da0*/  LOP3.LUT R14, R63, UR6, R10, 0x96, !PT ;  /* 0x000000063f0e7c12 */ /* 0x000fe2000f8e960a */
[----:B------:R4:W-:Y:S01]  /*5db0*/  MUFU.EX2 R163, R8 ;  /* 0x0000000800a37308 */ /* 0x0009e20000000800 */
[----:B------:R-:W-:-:S03]  /*5dc0*/  SHF.R.U32.HI R6, RZ, 0x10, R16 ;  /* 0x00000010ff067819 */ /* 0x000fc60000011610 */
[----:B------:R-:W-:Y:S01]  /*5dd0*/  IMAD.WIDE.U32 R14, R14, -0x326172a9, RZ ;  /* 0xcd9e8d570e0e7825 */ /* 0x000fe200078e00ff */
[----:B------:R-:W-:-:S03]  /*5de0*/  LOP3.LUT R7, R16, 0xff, RZ, 0xc0, !PT ;  /* 0x000000ff10077812 */ /* 0x000fc600078ec0ff */
[--C-:B-1----:R-:W-:Y:S01]  /*5df0*/  FFMA.FTZ R0, R43, UR36, -R13.reuse ;  /* 0x000000242b007c23 */ /* 0x102fe2000801080d */
[----:B------:R-:W-:Y:S02]  /*5e00*/  SHF.R.U32.HI R9, RZ, 0x18, R16 ;  /* 0x00000018ff097819 */ /* 0x000fe40000011610 */
[----:B------:R-:W-:Y:S01]  /*5e10*/  LOP3.LUT R19, R14, 0xff, RZ, 0xc0, !PT ;  /* 0x000000ff0e137812 */ /* 0x000fe200078ec0ff */
[----:B------:R1:W-:Y:S01]  /*5e20*/  MUFU.EX2 R23, R0 ;  /* 0x0000000000177308 */ /* 0x0003e20000000800 */
[--C-:B------:R-:W-:Y:S02]  /*5e30*/  SHF.R.U32.HI R10, RZ, 0x10, R14.reuse ;  /* 0x00000010ff0a7819 */ /* 0x100fe4000001160e */
[----:B--2---:R-:W-:Y:S02]  /*5e40*/  FMNMX.FTZ R3, R3, R11, !PT ;  /* 0x0000000b03037209 */ /* 0x004fe40007810000 */
[----:B----4-:R-:W-:Y:S01]  /*5e50*/  LOP3.LUT R8, R6, 0xff, RZ, 0xc0, !PT ;  /* 0x000000ff06087812 */ /* 0x010fe200078ec0ff */
[----:B------:R-:W-:Y:S01]  /*5e60*/  FFMA.FTZ R6, R32, UR36, -R13 ;  /* 0x0000002420067c23 */ /* 0x000fe2000801080d */
[C---:B------:R-:W-:Y:S01]  /*5e70*/  FSETP.NEU.FTZ.AND P1, PT, R3.reuse, -INF , PT ;  /* 0xff8000000300780b */ /* 0x040fe20003f3d000 */
[----:B------:R-:W-:Y:S01]  /*5e80*/  FMUL.FTZ R12, R3, UR36 ;  /* 0x00000024030c7c20 */ /* 0x000fe20008410000 */
[----:B------:R-:W-:Y:S01]  /*5e90*/  PRMT R44, R8, 0x5410, R9 ;  /* 0x00005410082c7816 */ /* 0x000fe20000000009 */
[----:B------:R2:W-:Y:S01]  /*5ea0*/  MUFU.EX2 R161, R6 ;  /* 0x0000000600a17308 */ /* 0x0005e20000000800 */
[----:B------:R-:W-:-:S02]  /*5eb0*/  SHF.R.U32.HI R9, RZ, 0x18, R14 ;  /* 0x00000018ff097819 */ /* 0x000fc4000001160e */
[----:B------:R-:W-:Y:S01]  /*5ec0*/  FSEL R12, R12, RZ, P1 ;  /* 0x000000ff0c0c7208 */ /* 0x000fe20000800000 */
[----:B-1----:R-:W-:-:S04]  /*5ed0*/  FFMA.FTZ R0, R40, UR36, -R13 ;  /* 0x0000002428007c23 */ /* 0x002fc8000801080d */
[----:B------:R-:W-:Y:S01]  /*5ee0*/  FFMA.FTZ R11, R49, UR36, -R12 ;  /* 0x00000024310b7c23 */ /* 0x000fe2000801080c */
[----:B------:R1:W4:Y:S01]  /*5ef0*/  MUFU.EX2 R151, R0 ;  /* 0x0000000000977308 */ /* 0x0003220000000800 */
[----:B--2---:R-:W-:-:S07]  /*5f00*/  FFMA.FTZ R6, R33, UR36, -R13 ;  /* 0x0000002421067c23 */ /* 0x004fce000801080d */
[----:B------:R-:W-:Y:S01]  /*5f10*/  MUFU.EX2 R114, R11 ;  /* 0x0000000b00727308 */ /* 0x000fe20000000800 */
[----:B-1----:R-:W-:-:S07]  /*5f20*/  FFMA.FTZ R0, R42, UR36, -R13 ;  /* 0x000000242a007c23 */ /* 0x002fce000801080d */
[----:B------:R-:W-:Y:S01]  /*5f30*/  MUFU.EX2 R135, R6 ;  /* 0x0000000600877308 */ /* 0x000fe20000000800 */
[----:B----4-:R-:W-:Y:S01]  /*5f40*/  F2FP.F16.F32.PACK_AB R4, R151, R23 ;  /* 0x000000179704723e */ /* 0x010fe200000000ff */
[----:B------:R-:W-:Y:S03]  /*5f50*/  LDSM.16.MT88.4 R40, [R183+0x10800] ;  /* 0x01080000b728783b */ /* 0x000fe60000004200 */
[C---:B------:R-:W-:Y:S02]  /*5f60*/  PRMT R232, R4.reuse, 0x7610, R232 ;  /* 0x0000761004e87816 */ /* 0x040fe400000000e8 */
[----:B------:R-:W-:Y:S01]  /*5f70*/  PRMT R231, R4, 0x7632, R231 ;  /* 0x0000763204e77816 */ /* 0x000fe200000000e7 */
[----:B------:R1:W-:Y:S02]  /*5f80*/  MUFU.EX2 R215, R0 ;  /* 0x0000000000d77308 */ /* 0x0003e40000000800 */
[----:B-1----:R-:W-:-:S04]  /*5f90*/  LOP3.LUT R0, R16, 0xffff, RZ, 0xc0, !PT ;  /* 0x0000ffff10007812 */ /* 0x002fc800078ec0ff */
[----:B------:R-:W-:-:S04]  /*5fa0*/  SHF.R.U32.HI R0, RZ, 0x8, R0 ;  /* 0x00000008ff007819 */ /* 0x000fc80000011600 */
[----:B------:R-:W-:Y:S02]  /*5fb0*/  PRMT R45, R7, 0x5410, R0 ;  /* 0x00005410072d7816 */ /* 0x000fe40000000000 */
[----:B------:R-:W-:Y:S02]  /*5fc0*/  LOP3.LUT R0, R17, UR20, R62, 0x96, !PT ;  /* 0x0000001411007c12 */ /* 0x000fe4000f8e963e */
[----:B------:R-:W-:Y:S02]  /*5fd0*/  LOP3.LUT R7, R14, 0xffff, RZ, 0xc0, !PT ;  /* 0x0000ffff0e077812 */ /* 0x000fe400078ec0ff */
[C---:B------:R-:W-:Y:S02]  /*5fe0*/  LOP3.LUT R6, R0.reuse, 0xffff, RZ, 0xc0, !PT ;  /* 0x0000ffff00067812 */ /* 0x040fe400078ec0ff */
[----:B------:R-:W-:Y:S02]  /*5ff0*/  SHF.R.U32.HI R8, RZ, 0x8, R7 ;  /* 0x00000008ff087819 */ /* 0x000fe40000011607 */
[----:B------:R-:W-:-:S02]  /*6000*/  LOP3.LUT R18, R0, 0xff, RZ, 0xc0, !PT ;  /* 0x000000ff00127812 */ /* 0x000fc400078ec0ff */
[----:B------:R-:W-:Y:S02]  /*6010*/  SHF.R.U32.HI R6, RZ, 0x8, R6 ;  /* 0x00000008ff067819 */ /* 0x000fe40000011606 */
[----:B------:R-:W-:Y:S01]  /*6020*/  PRMT R19, R19, 0x5410, R8 ;  /* 0x0000541013137816 */ /* 0x000fe20000000008 */
[----:B------:R-:W-:Y:S01]  /*6030*/  FFMA.FTZ R8, R48, UR36, -R12 ;  /* 0x0000002430087c23 */ /* 0x000fe2000801080c */
[----:B------:R-:W-:Y:S02]  /*6040*/  LOP3.LUT R7, R10, 0xff, RZ, 0xc0, !PT ;  /* 0x000000ff0a077812 */ /* 0x000fe400078ec0ff */
[----:B------:R-:W-:Y:S01]  /*6050*/  PRMT R21, R18, 0x5410, R6 ;  /* 0x0000541012157816 */ /* 0x000fe20000000006 */
[----:B------:R1:W2:Y:S01]  /*6060*/  MUFU.EX2 R63, R8 ;  /* 0x00000008003f7308 */ /* 0x0002a20000000800 */
[----:B------:R-:W-:Y:S02]  /*6070*/  LOP3.LUT R6, R15, UR21, R112, 0x96, !PT ;  /* 0x000000150f067c12 */ /* 0x000fe4000f8e9670 */
[----:B------:R-:W-:-:S02]  /*6080*/  PRMT R20, R7, 0x5410, R9 ;  /* 0x0000541007147816 */ /* 0x000fc40000000009 */
[--C-:B------:R-:W-:Y:S02]  /*6090*/  SHF.R.U32.HI R7, RZ, 0x10, R0.reuse ;  /* 0x00000010ff077819 */ /* 0x100fe40000011600 */
[----:B------:R-:W-:Y:S02]  /*60a0*/  SHF.R.U32.HI R9, RZ, 0x18, R0 ;  /* 0x00000018ff097819 */ /* 0x000fe40000011600 */
[C---:B------:R-:W-:Y:S02]  /*60b0*/  LOP3.LUT R0, R6.reuse, 0xffff, RZ, 0xc0, !PT ;  /* 0x0000ffff06007812 */ /* 0x040fe400078ec0ff */
[----:B------:R-:W-:Y:S02]  /*60c0*/  LOP3.LUT R7, R7, 0xff, RZ, 0xc0, !PT ;  /* 0x000000ff07077812 */ /* 0x000fe400078ec0ff */
[----:B------:R-:W-:Y:S02]  /*60d0*/  LOP3.LUT R11, R6, 0xff, RZ, 0xc0, !PT ;  /* 0x000000ff060b7812 */ /* 0x000fe400078ec0ff */
[----:B------:R-:W-:Y:S01]  /*60e0*/  SHF.R.U32.HI R0, RZ, 0x8, R0 ;  /* 0x00000008ff007819 */ /* 0x000fe20000011600 */
[----:B-1----:R-:W-:Y:S01]  /*60f0*/  FFMA.FTZ R8, R51, UR36, -R12 ;  /* 0x0000002433087c23 */ /* 0x002fe2000801080c */
[----:B------:R-:W-:-:S02]  /*6100*/  SHF.R.U32.HI R10, RZ, 0x10, R6 ;  /* 0x00000010ff0a7819 */ /* 0x000fc40000011606 */
[----:B------:R-:W-:Y:S01]  /*6110*/  PRMT R18, R7, 0x5410, R9 ;  /* 0x0000541007127816 */ /* 0x000fe20000000009 */
[----:B------:R1:W-:Y:S01]  /*6120*/  MUFU.EX2 R113, R8 ;  /* 0x0000000800717308 */ /* 0x0003e20000000800 */
[----:B------:R-:W-:Y:S02]  /*6130*/  SHF.R.U32.HI R7, RZ, 0x18, R6 ;  /* 0x00000018ff077819 */ /* 0x000fe40000011606 */
[----:B------:R-:W-:Y:S02]  /*6140*/  PRMT R11, R11, 0x5410, R0 ;  /* 0x000054100b0b7816 */ /* 0x000fe40000000000 */
[----:B------:R-:W-:Y:S02]  /*6150*/  LOP3.LUT R6, R10, 0xff, RZ, 0xc0, !PT ;  /* 0x000000ff0a067812 */ /* 0x000fe400078ec0ff */
[----:B------:R-:W-:Y:S02]  /*6160*/  F2FP.F16.F32.PACK_AB R0, R46, R22 ;  /* 0x000000162e00723e */ /* 0x000fe400000000ff */
[----:B------:R-:W-:Y:S01]  /*6170*/  PRMT R7, R6, 0x5410, R7 ;  /* 0x0000541006077816 */ /* 0x000fe20000000007 */
[----:B------:R-:W-:Y:S01]  /*6180*/  IMAD.U32 R6, RZ, RZ, UR5 ;  /* 0x00000005ff067e24 */ /* 0x000fe2000f8e00ff */
[----:B------:R-:W-:-:S02]  /*6190*/  PRMT R238, R0, 0x7610, R238 ;  /* 0x0000761000ee7816 */ /* 0x000fc400000000ee */
[----:B------:R-:W-:Y:S01]  /*61a0*/  PRMT R237, R0, 0x7632, R237 ;  /* 0x0000763200ed7816 */ /* 0x000fe200000000ed */
[--C-:B------:R-:W-:Y:S01]  /*61b0*/  FFMA.FTZ R0, R52, UR36, -R12.reuse ;  /* 0x0000002434007c23 */ /* 0x100fe2000801080c */
[----:B--2---:R-:W-:Y:S01]  /*61c0*/  F2FP.F16.F32.PACK_AB R5, R63, R114 ;  /* 0x000000723f05723e */ /* 0x004fe200000000ff */
[----:B-1----:R-:W-:Y:S02]  /*61d0*/  FFMA.FTZ R8, R50, UR36, -R12 ;  /* 0x0000002432087c23 */ /* 0x002fe4000801080c */
[----:B------:R1:W-:Y:S01]  /*61e0*/  MUFU.EX2 R239, R0 ;  /* 0x0000000000ef7308 */ /* 0x0003e20000000800 */
[C---:B------:R-:W-:Y:S02]  /*61f0*/  PRMT R236, R5.reuse, 0x7610, R236 ;  /* 0x0000761005ec7816 */ /* 0x040fe400000000ec */
[----:B------:R-:W-:Y:S01]  /*6200*/  PRMT R235, R5, 0x7632, R235 ;  /* 0x0000763205eb7816 */ /* 0x000fe200000000eb */
[----:B------:R-:W-:Y:S01]  /*6210*/  FFMA.FTZ R5, R36, UR36, -R12 ;  /* 0x0000002424057c23 */ /* 0x000fe2000801080c */
[----:B------:R-:W-:-:S03]  /*6220*/  F2FP.F16.F32.PACK_AB R9, R163, R215 ;  /* 0x000000d7a309723e */ /* 0x000fc600000000ff */
[----:B------:R2:W4:Y:S01]  /*6230*/  MUFU.EX2 R150, R8 ;  /* 0x0000000800967308 */ /* 0x0005220000000800 */
[C---:B------:R-:W-:Y:S02]  /*6240*/  PRMT R230, R9.reuse, 0x7610, R230 ;  /* 0x0000761009e67816 */ /* 0x040fe400000000e6 */
[----:B------:R-:W-:Y:S02]  /*6250*/  PRMT R229, R9, 0x7632, R229 ;  /* 0x0000763209e57816 */ /* 0x000fe400000000e5 */
[----:B------:R-:W-:-:S03]  /*6260*/  F2FP.F16.F32.PACK_AB R9, R135, R161 ;  /* 0x000000a18709723e */ /* 0x000fc600000000ff */
[----:B------:R4:W3:Y:S01]  /*6270*/  MUFU.EX2 R134, R5 ;  /* 0x0000000500867308 */ /* 0x0008e20000000800 */
[----:B-1----:R-:W-:Y:S01]  /*6280*/  LEA R0, R6, UR5, 0x10 ;  /* 0x0000000506007c11 */ /* 0x002fe2000f8e80ff */
[--C-:B------:R-:W-:Y:S01]  /*6290*/  FFMA.FTZ R6, R34, UR36, -R12.reuse ;  /* 0x0000002422067c23 */ /* 0x100fe2000801080c */
[C---:B------:R-:W-:Y:S02]  /*62a0*/  PRMT R189, R9.reuse, 0x7610, R189 ;  /* 0x0000761009bd7816 */ /* 0x040fe400000000bd */
[----:B------:R-:W-:Y:S02]  /*62b0*/  PRMT R181, R9, 0x7632, R181 ;  /* 0x0000763209b57816 */ /* 0x000fe400000000b5 */
[--C-:B------:R-:W-:Y:S01]  /*62c0*/  HSET2.LE.AND R4, R11, R0.reuse, PT ;  /* 0x000000000b047233 */ /* 0x100fe20003803000 */
[----:B------:R1:W-:Y:S01]  /*62d0*/  MUFU.EX2 R153, R6 ;  /* 0x0000000600997308 */ /* 0x0003e20000000800 */
[----:B--2---:R-:W-:Y:S01]  /*62e0*/  FFMA.FTZ R8, R35, UR36, -R12 ;  /* 0x0000002423087c23 */ /* 0x004fe2000801080c */
[----:B------:R-:W-:Y:S01]  /*62f0*/  HSET2.LE.AND R2, R18, R0, PT ;  /* 0x0000000012027233 */ /* 0x000fe20003803000 */
[----:B------:R-:W-:Y:S01]  /*6300*/  IMAD.MOV.U32 R18, RZ, RZ, R22 ;  /* 0x000000ffff127224 */ /* 0x000fe200078e0016 */
[----:B------:R-:W-:Y:S01]  /*6310*/  PRMT R9, R230, 0x5410, R229 ;  /* 0x00005410e6097816 */ /* 0x000fe200000000e5 */
[----:B------:R-:W2:Y:S01]  /*6320*/  LDSM.16.MT88.4 R32, [R186+0x10000] ;  /* 0x01000000ba20783b */ /* 0x000ea20000004200 */
[----:B------:R-:W-:-:S02]  /*6330*/  PRMT R10, R189, 0x5410, R181 ;  /* 0x00005410bd0a7816 */ /* 0x000fc400000000b5 */
[----:B------:R3:W2:Y:S01]  /*6340*/  MUFU.EX2 R162, R8 ;  /* 0x0000000800a27308 */ /* 0x0006a20000000800 */
[----:B----4-:R-:W-:Y:S02]  /*6350*/  F2FP.F16.F32.PACK_AB R5, R150, R113 ;  /* 0x000000719605723e */ /* 0x010fe400000000ff */
[--C-:B------:R-:W-:Y:S02]  /*6360*/  HSET2.LE.AND R11, R44, R0.reuse, PT ;  /* 0x000000002c0b7233 */ /* 0x100fe40003803000 */
[C---:B------:R-:W-:Y:S02]  /*6370*/  PRMT R234, R5.reuse, 0x7610, R234 ;  /* 0x0000761005ea7816 */ /* 0x040fe400000000ea */
[----:B------:R-:W-:Y:S02]  /*6380*/  PRMT R233, R5, 0x7632, R233 ;  /* 0x0000763205e97816 */ /* 0x000fe400000000e9 */
[----:B-1----:R-:W-:Y:S02]  /*6390*/  PRMT R6, R238, 0x5410, R237 ;  /* 0x00005410ee067816 */ /* 0x002fe400000000ed */
[----:B------:R-:W-:-:S02]  /*63a0*/  HSET2.LE.AND R5, R7, R0, PT ;  /* 0x0000000007057233 */ /* 0x000fc40003803000 */
[----:B------:R-:W-:Y:S02]  /*63b0*/  LOP3.LUT R4, R4, R6, RZ, 0xc0, !PT ;  /* 0x0000000604047212 */ /* 0x000fe400078ec0ff */
[--C-:B------:R-:W-:Y:S01]  /*63c0*/  HSET2.LE.AND R6, R19, R0.reuse, PT ;  /* 0x0000000013067233 */ /* 0x100fe20003803000 */
[----:B------:R-:W-:Y:S01]  /*63d0*/  IMAD.MOV.U32 R19, RZ, RZ, R23 ;  /* 0x000000ffff137224 */ /* 0x000fe200078e0017 */
[----:B------:R-:W-:Y:S02]  /*63e0*/  PRMT R7, R236, 0x5410, R235 ;  /* 0x00005410ec077816 */ /* 0x000fe400000000eb */
[----:B---3--:R-:W-:Y:S02]  /*63f0*/  PRMT R8, R232, 0x5410, R231 ;  /* 0x00005410e8087816 */ /* 0x008fe400000000e7 */
[----:B------:R-:W-:Y:S02]  /*6400*/  LOP3.LUT R5, R5, R7, RZ, 0xc0, !PT ;  /* 0x0000000705057212 */ /* 0x000fe400078ec0ff */
[----:B------:R-:W-:-:S02]  /*6410*/  HSET2.LE.AND R7, R20, R0, PT ;  /* 0x0000000014077233 */ /* 0x000fc40003803000 */
[----:B------:R-:W-:Y:S02]  /*6420*/  LOP3.LUT R6, R6, R8, RZ, 0xc0, !PT ;  /* 0x0000000806067212 */ /* 0x000fe400078ec0ff */
[----:B------:R-:W-:-:S04]  /*6430*/  PRMT R8, R234, 0x5410, R233 ;  /* 0x00005410ea087816 */ /* 0x000fc800000000e9 */
[----:B------:R-:W-:Y:S02]  /*6440*/  LOP3.LUT R7, R7, R8, RZ, 0xc0, !PT ;  /* 0x0000000807077212 */ /* 0x000fe400078ec0ff */
[----:B------:R-:W-:-:S04]  /*6450*/  F2FP.F16.F32.PACK_AB R8, R134, R239 ;  /* 0x000000ef8608723e */ /* 0x000fc800000000ff */
[C---:B------:R-:W-:Y:S01]  /*6460*/  PRMT R228, R8.reuse, 0x7610, R228 ;  /* 0x0000761008e47816 */ /* 0x040fe200000000e4 */
[----:B------:R-:W-:Y:S01]  /*6470*/  HMMA.16816.F32 R24, R4, R68, RZ ;  /* 0x000000440418723c */ /* 0x000fe200000018ff */
[----:B------:R-:W-:Y:S02]  /*6480*/  PRMT R211, R8, 0x7632, R211 ;  /* 0x0000763208d37816 */ /* 0x000fe400000000d3 */
[----:B--2---:R-:W-:-:S03]  /*6490*/  F2FP.F16.F32.PACK_AB R8, R162, R153 ;  /* 0x00000099a208723e */ /* 0x004fc600000000ff */
[C---:B------:R-:W-:Y:S01]  /*64a0*/  HMMA.16816.F32 R68, R4.reuse, R70, RZ ;  /* 0x000000460444723c */ /* 0x040fe200000018ff */
[C---:B------:R-:W-:Y:S02]  /*64b0*/  PRMT R180, R8.reuse, 0x7610, R180 ;  /* 0x0000761008b47816 */ /* 0x040fe400000000b4 */
[----:B------:R-:W-:Y:S02]  /*64c0*/  PRMT R179, R8, 0x7632, R179 ;  /* 0x0000763208b37816 */ /* 0x000fe400000000b3 */
[----:B------:R-:W-:Y:S01]  /*64d0*/  HSET2.LE.AND R8, R21, R0, PT ;  /* 0x0000000015087233 */ /* 0x000fe20003803000 */
[----:B------:R-:W-:Y:S01]  /*64e0*/  HMMA.16816.F32 R36, R4, R28, RZ ;  /* 0x0000001c0424723c */ /* 0x000fe200000018ff */
[----:B------:R-:W1:Y:S03]  /*64f0*/  LDSM.16.MT88.4 R20, [R185+0x10000] ;  /* 0x01000000b914783b */ /* 0x000e660000004200 */
[----:B------:R-:W-:-:S02]  /*6500*/  LOP3.LUT R8, R8, R9, RZ, 0xc0, !PT ;  /* 0x0000000908087212 */ /* 0x000fc400078ec0ff */
[----:B------:R-:W-:Y:S01]  /*6510*/  PRMT R9, R228, 0x5410, R211 ;  /* 0x00005410e4097816 */ /* 0x000fe200000000d3 */
[C---:B------:R-:W-:Y:S03]  /*6520*/  HMMA.16816.F32 R28, R4.reuse, R30, RZ ;  /* 0x0000001e041c723c */ /* 0x040fe600000018ff */
[----:B------:R-:W-:Y:S02]  /*6530*/  LOP3.LUT R9, R2, R9, RZ, 0xc0, !PT ;  /* 0x0000000902097212 */ /* 0x000fe400078ec0ff */
[----:B------:R-:W-:Y:S01]  /*6540*/  HSET2.LE.AND R2, R45, R0, PT ;  /* 0x000000002d027233 */ /* 0x000fe20003803000 */
[----:B------:R-:W-:Y:S04]  /*6550*/  HMMA.16816.F32 R56, R4, R32, RZ ;  /* 0x000000200438723c */ /* 0x000fe800000018ff */
[----:B------:R-:W-:-:S02]  /*6560*/  LOP3.LUT R10, R2, R10, RZ, 0xc0, !PT ;  /* 0x0000000a020a7212 */ /* 0x000fc400078ec0ff */
[----:B------:R-:W-:Y:S01]  /*6570*/  PRMT R2, R180, 0x5410, R179 ;  /* 0x00005410b4027816 */ /* 0x000fe200000000b3 */
[----:B------:R-:W-:Y:S03]  /*6580*/  HMMA.16816.F32 R52, R4, R34, RZ ;  /* 0x000000220434723c */ /* 0x000fe600000018ff */
[----:B------:R-:W-:-:S03]  /*6590*/  LOP3.LUT R11, R11, R2, RZ, 0xc0, !PT ;  /* 0x000000020b0b7212 */ /* 0x000fc600078ec0ff */
[----:B------:R-:W-:Y:S06]  /*65a0*/  HMMA.16816.F32 R32, R4, R100, RZ ;  /* 0x000000640420723c */ /* 0x000fec00000018ff */
[C---:B------:R-:W-:Y:S06]  /*65b0*/  HMMA.16816.F32 R24, R8.reuse, R96, R24 ;  /* 0x000000600818723c */ /* 0x040fec0000001818 */
[----:B------:R-:W-:Y:S01]  /*65c0*/  HMMA.16816.F32 R68, R8, R98, R68 ;  /* 0x000000620844723c */ /* 0x000fe20000001844 */
[----:B------:R-:W-:-:S05]  /*65d0*/  IMAD.MOV.U32 R97, RZ, RZ, R46 ;  /* 0x000000ffff617224 */ /* 0x000fca00078e002e */
[----:B-1----:R-:W-:Y:S01]  /*65e0*/  HMMA.16816.F32 R48, R4, R20, RZ ;  /* 0x000000140430723c */ /* 0x002fe200000018ff */
[----:B------:R-:W-:-:S05]  /*65f0*/  IMAD.MOV.U32 R99, RZ, RZ, R163 ;  /* 0x000000ffff637224 */ /* 0x000fca00078e00a3 */
[C---:B------:R-:W-:Y:S06]  /*6600*/  HMMA.16816.F32 R44, R4.reuse, R22, RZ ;  /* 0x00000016042c723c */ /* 0x040fec00000018ff */
[----:B------:R-:W-:Y:S01]  /*6610*/  IMAD.MOV.U32 R96, RZ, RZ, R27 ;  /* 0x000000ffff607224 */ /* 0x000fe200078e001b */
[----:B------:R-:W-:Y:S01]  /*6620*/  HMMA.16816.F32 R20, R4, R106, RZ ;  /* 0x0000006a0414723c */ /* 0x000fe200000018ff */
[----:B------:R-:W-:Y:S02]  /*6630*/  IMAD.MOV.U32 R160, RZ, RZ, R25 ;  /* 0x000000ffffa07224 */ /* 0x000fe400078e0019 */
[----:B------:R-:W-:-:S02]  /*6640*/  IMAD.MOV.U32 R2, RZ, RZ, R26 ;  /* 0x000000ffff027224 */ /* 0x000fc400078e001a */
[----:B------:R-:W-:Y:S01]  /*6650*/  IMAD.MOV.U32 R214, RZ, RZ, R69 ;  /* 0x000000ffffd67224 */ /* 0x000fe200078e0045 */
[----:B------:R-:W-:Y:S01]  /*6660*/  HMMA.16816.F32 R156, R8, R42, R28 ;  /* 0x0000002a089c723c */ /* 0x000fe2000000181c */
[----:B------:R-:W-:Y:S02]  /*6670*/  IMAD.MOV.U32 R106, RZ, RZ, R96 ;  /* 0x000000ffff6a7224 */ /* 0x000fe400078e0060 */
[----:B------:R-:W-:Y:S02]  /*6680*/  IMAD.MOV.U32 R96, RZ, RZ, R68 ;  /* 0x000000ffff607224 */ /* 0x000fe400078e0044 */
[----:B------:R-:W-:Y:S01]  /*6690*/  IMAD.MOV.U32 R213, RZ, RZ, R71 ;  /* 0x000000ffffd57224 */ /* 0x000fe200078e0047 */
[----:B------:R-:W-:Y:S01]  /*66a0*/  HMMA.16816.F32 R28, R4, R102, RZ ;  /* 0x00000066041c723c */ /* 0x000fe200000018ff */
[----:B------:R-:W-:Y:S01]  /*66b0*/  IMAD.MOV.U32 R212, RZ, RZ, R70 ;  /* 0x000000ffffd47224 */ /* 0x000fe200078e0046 */
[----:B------:R-:W1:Y:S01]  /*66c0*/  LDSM.16.MT88.4 R100, [R183+0x14000] ;  /* 0x01400000b764783b */ /* 0x000e620000004200 */
[----:B------:R-:W-:-:S02]  /*66d0*/  IMAD.MOV.U32 R152, RZ, RZ, R24 ;  /* 0x000000ffff987224 */ /* 0x000fc400078e0018 */
[----:B------:R-:W-:Y:S01]  /*66e0*/  IMAD.MOV.U32 R107, RZ, RZ, R162 ;  /* 0x000000ffff6b7224 */ /* 0x000fe200078e00a2 */
[C---:B------:R-:W-:Y:S06]  /*66f0*/  HMMA.16816.F32 R68, R8.reuse, R84, R48 ;  /* 0x000000540844723c */ /* 0x040fec0000001830 */
[C---:B------:R-:W-:Y:S01]  /*6700*/  HMMA.16816.F32 R244, R8.reuse, R88, R56 ;  /* 0x0000005808f4723c */ /* 0x040fe20000001838 */
[----:B------:R-:W2:Y:S05]  /*6710*/  LDSM.16.MT88.4 R56, [R184+0x14000] ;  /* 0x01400000b838783b */ /* 0x000eaa0000004200 */
[----:B------:R-:W-:Y:S06]  /*6720*/  HMMA.16816.F32 R164, R8, R40, R36 ;  /* 0x0000002808a4723c */ /* 0x000fec0000001824 */
[C---:B------:R-:W-:Y:S06]  /*6730*/  HMMA.16816.F32 R40, R4.reuse, R64, RZ ;  /* 0x000000400428723c */ /* 0x040fec00000018ff */
[----:B------:R-:W-:Y:S01]  /*6740*/  HMMA.16816.F32 R36, R4, R66, RZ ;  /* 0x000000420424723c */ /* 0x000fe200000018ff */
[----:B------:R-:W3:Y:S01]  /*6750*/  LDSM.16.MT88.4 R64, [R185+0x12800] ;  /* 0x01280000b940783b */ /* 0x000ee20000004200 */
[----:B------:R-:W-:-:S02]  /*6760*/  IMAD.MOV.U32 R51, RZ, RZ, R70 ;  /* 0x000000ffff337224 */ /* 0x000fc400078e0046 */
[----:B------:R-:W-:Y:S02]  /*6770*/  IMAD.MOV.U32 R50, RZ, RZ, R71 ;  /* 0x000000ffff327224 */ /* 0x000fe400078e0047 */
[----:B------:R-:W-:Y:S01]  /*6780*/  HMMA.16816.F32 R24, R4, R104, RZ ;  /* 0x000000680418723c */ /* 0x000fe200000018ff */
[----:B------:R-:W-:Y:S02]  /*6790*/  IMAD.MOV.U32 R49, RZ, RZ, R69 ;  /* 0x000000ffff317224 */ /* 0x000fe400078e0045 */
[----:B------:R-:W-:-:S03]  /*67a0*/  IMAD.MOV.U32 R48, RZ, RZ, R68 ;  /* 0x000000ffff307224 */ /* 0x000fc600078e0044 */
[----:B------:R-:W-:Y:S01]  /*67b0*/  HMMA.16816.F32 R216, R8, R90, R52 ;  /* 0x0000005a08d8723c */ /* 0x000fe20000001834 */
[----:B------:R-:W-:Y:S02]  /*67c0*/  IMAD.MOV.U32 R104, RZ, RZ, R161 ;  /* 0x000000ffff687224 */ /* 0x000fe400078e00a1 */
[----:B------:R-:W-:-:S03]  /*67d0*/  IMAD.MOV.U32 R105, RZ, RZ, R160 ;  /* 0x000000ffff697224 */ /* 0x000fc600078e00a0 */
[C---:B------:R-:W-:Y:S06]  /*67e0*/  HMMA.16816.F32 R248, R8.reuse, R76, R32 ;  /* 0x0000004c08f8723c */ /* 0x040fec0000001820 */
[----:B------:R-:W-:Y:S01]  /*67f0*/  HMMA.16816.F32 R224, R8, R78, R28 ;  /* 0x0000004e08e0723c */ /* 0x000fe2000000181c */
[----:B------:R-:W-:Y:S01]  /*6800*/  IMAD.MOV.U32 R76, RZ, RZ, R51 ;  /* 0x000000ffff4c7224 */ /* 0x000fe200078e0033 */
[----:B------:R-:W4:Y:S01]  /*6810*/  LDSM.16.MT88.4 R28, [R183+0x14800] ;  /* 0x01480000b71c783b */ /* 0x000f220000004200 */
[----:B------:R-:W-:-:S03]  /*6820*/  IMAD.MOV.U32 R77, RZ, RZ, R50 ;  /* 0x000000ffff4d7224 */ /* 0x000fc600078e0032 */
[----:B------:R-:W-:Y:S01]  /*6830*/  HMMA.16816.F32 R52, R4, R92, RZ ;  /* 0x0000005c0434723c */ /* 0x000fe200000018ff */
[----:B------:R-:W-:Y:S02]  /*6840*/  IMAD.MOV.U32 R79, RZ, RZ, R49 ;  /* 0x000000ffff4f7224 */ /* 0x000fe400078e0031 */
[----:B------:R-:W-:Y:S02]  /*6850*/  IMAD.MOV.U32 R78, RZ, RZ, R48 ;  /* 0x000000ffff4e7224 */ /* 0x000fe400078e0030 */
[----:B------:R-:W4:Y:S01]  /*6860*/  LDSM.16.MT88.4 R48, [R186+0x14000] ;  /* 0x01400000ba30783b */ /* 0x000f220000004200 */
[C---:B------:R-:W-:Y:S06]  /*6870*/  HMMA.16816.F32 R240, R8.reuse, R86, R44 ;  /* 0x0000005608f0723c */ /* 0x040fec000000182c */
[C---:B------:R-:W-:Y:S06]  /*6880*/  HMMA.16816.F32 R84, R8.reuse, R72, R24 ;  /* 0x000000480854723c */ /* 0x040fec0000001818 */
[----:B------:R-:W-:Y:S06]  /*6890*/  HMMA.16816.F32 R72, R8, R74, R20 ;  /* 0x0000004a0848723c */ /* 0x000fec0000001814 */
[C---:B------:R-:W-:Y:S06]  /*68a0*/  HMMA.16816.F32 R20, R4.reuse, R94, RZ ;  /* 0x0000005e0414723c */ /* 0x040fec00000018ff */
[C---:B-1----:R-:W-:Y:S06]  /*68b0*/  HMMA.16816.F32 R24, R4.reuse, R100, RZ ;  /* 0x000000640418723c */ /* 0x042fec00000018ff */
[----:B------:R-:W-:Y:S06]  /*68c0*/  HMMA.16816.F32 R32, R4, R102, RZ ;  /* 0x000000660420723c */ /* 0x000fec00000018ff */
[----:B------:R-:W-:Y:S01]  /*68d0*/  HMMA.16816.F32 R160, R8, R80, R40 ;  /* 0x0000005008a0723c */ /* 0x000fe20000001828 */
[----:B------:R-:W1:Y:S05]  /*68e0*/  LDSM.16.MT88.4 R40, [R184+0x14800] ;  /* 0x01480000b828783b */ /* 0x000e6a0000004200 */
[----:B--2---:R-:W-:Y:S01]  /*68f0*/  HMMA.16816.F32 R44, R4, R58, RZ ;  /* 0x0000003a042c723c */ /* 0x004fe200000018ff */
[----:B------:R-:W-:-:S02]  /*6900*/  IMAD.MOV.U32 R80, RZ, RZ, R18 ;  /* 0x000000ffff507224 */ /* 0x000fc400078e0012 */
[----:B------:R-:W-:-:S03]  /*6910*/  IMAD.MOV.U32 R81, RZ, RZ, R97 ;  /* 0x000000ffff517224 */ /* 0x000fc600078e0061 */
[C---:B---3--:R-:W-:Y:S01]  /*6920*/  HMMA.16816.F32 R220, R8.reuse, R64, R52 ;  /* 0x0000004008dc723c */ /* 0x048fe20000001834 */
[----:B------:R-:W-:Y:S01]  /*6930*/  IMAD.MOV.U32 R59, RZ, RZ, R2 ;  /* 0x000000ffff3b7224 */ /* 0x000fe200078e0002 */
[----:B------:R-:W-:Y:S01]  /*6940*/  LOP3.LUT R2, R115, UR4, RZ, 0x3c, !PT ;  /* 0x0000000473027c12 */ /* 0x000fe2000f8e3cff */
[----:B------:R-:W2:Y:S01]  /*6950*/  LDSM.16.MT88.4 R52, [R186+0x14800] ;  /* 0x01480000ba34783b */ /* 0x000ea20000004200 */
[----:B------:R-:W-:Y:S02]  /*6960*/  IMAD.MOV.U32 R115, RZ, RZ, R96 ;  /* 0x000000ffff737224 */ /* 0x000fe400078e0060 */
[----:B------:R-:W-:Y:S01]  /*6970*/  HMMA.16816.F32 R68, R8, R82, R36 ;  /* 0x000000520844723c */ /* 0x000fe20000001824 */
[----:B------:R-:W-:Y:S02]  /*6980*/  IMAD.MOV.U32 R58, RZ, RZ, R105 ;  /* 0x000000ffff3a7224 */ /* 0x000fe400078e0069 */
[----:B------:R-:W-:Y:S02]  /*6990*/  IMAD.MOV.U32 R64, RZ, RZ, R154 ;  /* 0x000000ffff407224 */ /* 0x000fe400078e009a */
[----:B------:R-:W-:Y:S01]  /*69a0*/  IMAD.MOV.U32 R65, RZ, RZ, R153 ;  /* 0x000000ffff417224 */ /* 0x000fe200078e0099 */
[----:B------:R-:W-:Y:S01]  /*69b0*/  HMMA.16816.F32 R36, R4, R56, RZ ;  /* 0x000000380424723c */ /* 0x000fe200000018ff */
[----:B------:R-:W-:-:S02]  /*69c0*/  IMAD.MOV.U32 R83, RZ, RZ, R19 ;  /* 0x000000ffff537224 */ /* 0x000fc400078e0013 */
[----:B------:R-:W-:-:S03]  /*69d0*/  IMAD.WIDE.U32 R18, R2, -0x326172a9, RZ ;  /* 0xcd9e8d5702127825 */ /* 0x000fc600078e00ff */
[C---:B------:R-:W-:Y:S01]  /*69e0*/  HMMA.16816.F32 R88, R8.reuse, R66, R20 ;  /* 0x000000420858723c */ /* 0x040fe20000001814 */
[----:B------:R-:W-:Y:S01]  /*69f0*/  IMAD.MOV.U32 R57, RZ, RZ, R99 ;  /* 0x000000ffff397224 */ /* 0x000fe200078e0063 */
[----:B------:R-:W-:Y:S01]  /*6a00*/  LOP3.LUT R19, R19, UR19, R110, 0x96, !PT ;  /* 0x0000001313137c12 */ /* 0x000fe2000f8e966e */
[----:B------:R-:W-:Y:S01]  /*6a10*/  IMAD.MOV.U32 R56, RZ, RZ, R106 ;  /* 0x000000ffff387224 */ /* 0x000fe200078e006a */
[----:B------:R-:W-:Y:S01]  /*6a20*/  LOP3.LUT R2, R61, UR14, R18, 0x96, !PT ;  /* 0x0000000e3d027c12 */ /* 0x000fe2000f8e9612 */
[----:B------:R-:W-:Y:S01]  /*6a30*/  IMAD.MOV.U32 R82, RZ, RZ, R155 ;  /* 0x000000ffff527224 */ /* 0x000fe200078e009b */
[----:B----4-:R-:W-:Y:S01]  /*6a40*/  HMMA.16816.F32 R92, R8, R28, R24 ;  /* 0x0000001c085c723c */ /* 0x010fe20000001818 */
[----:B------:R-:W-:-:S04]  /*6a50*/  IMAD.WIDE.U32 R18, R19, -0x2daee0ad, RZ ;  /* 0xd2511f5313127825 */ /* 0x000fc800078e00ff */
[----:B------:R-:W-:Y:S01]  /*6a60*/  IMAD.WIDE.U32 R20, R2, -0x2daee0ad, RZ ;  /* 0xd2511f5302147825 */ /* 0x000fe200078e00ff */
[----:B------:R-:W-:Y:S01]  /*6a70*/  HMMA.16816.F32 R96, R8, R30, R32 ;  /* 0x0000001e0860723c */ /* 0x000fe20000001820 */
[----:B------:R-:W-:Y:S02]  /*6a80*/  LOP3.LUT R2, R19, UR13, R108, 0x96, !PT ;  /* 0x0000000d13027c12 */ /* 0x000fe4000f8e966c */
[----:B------:R-:W-:Y:S01]  /*6a90*/  IMAD.MOV.U32 R67, RZ, RZ, R107 ;  /* 0x000000ffff437224 */ /* 0x000fe200078e006b */
[----:B------:R-:W-:Y:S01]  /*6aa0*/  LOP3.LUT R24, R21, UR11, R18, 0x96, !PT ;  /* 0x0000000b15187c12 */ /* 0x000fe2000f8e9612 */
[----:B------:R-:W-:Y:S01]  /*6ab0*/  IMAD.MOV.U32 R66, RZ, RZ, R104 ;  /* 0x000000ffff427224 */ /* 0x000fe200078e0068 */
[----:B------:R-:W-:Y:S01]  /*6ac0*/  HMMA.16816.F32 R28, R4, R48, RZ ;  /* 0x00000030041c723c */ /* 0x000fe200000018ff */
[----:B------:R-:W-:-:S04]  /*6ad0*/  IMAD.WIDE.U32 R22, R2, -0x326172a9, RZ ;  /* 0xcd9e8d5702167825 */ /* 0x000fc800078e00ff */
[----:B------:R-:W-:Y:S01]  /*6ae0*/  IMAD.WIDE.U32 R24, R24, -0x326172a9, RZ ;  /* 0xcd9e8d5718187825 */ /* 0x000fe200078e00ff */
[----:B------:R-:W-:Y:S01]  /*6af0*/  HMMA.16816.F32 R32, R4, R50, RZ ;  /* 0x000000320420723c */ /* 0x000fe200000018ff */
[----:B------:R-:W-:Y:S02]  /*6b00*/  LOP3.LUT R23, R23, UR12, R60, 0x96, !PT ;  /* 0x0000000c17177c12 */ /* 0x000fe4000f8e963c */
[C---:B------:R-:W-:Y:S01]  /*6b10*/  LOP3.LUT R48, R16.reuse, 0xffff, RZ, 0xc0, !PT ;  /* 0x0000ffff10307812 */ /* 0x040fe200078ec0ff */
[----:B------:R-:W-:Y:S01]  /*6b20*/  IMAD.MOV.U32 R61, RZ, RZ, R135 ;  /* 0x000000ffff3d7224 */ /* 0x000fe200078e0087 */
[----:B------:R-:W-:Y:S01]  /*6b30*/  LOP3.LUT R2, R25, UR10, R22, 0x96, !PT ;  /* 0x0000000a19027c12 */ /* 0x000fe2000f8e9616 */
[----:B------:R-:W-:Y:S01]  /*6b40*/  IMAD.WIDE.U32 R22, R23, -0x2daee0ad, RZ ;  /* 0xd2511f5317167825 */ /* 0x000fe200078e00ff */
[----:B-1----:R-:W-:Y:S01]  /*6b50*/  HMMA.16816.F32 R100, R8, R40, R36 ;  /* 0x000000280864723c */ /* 0x002fe20000001824 */
[----:B------:R-:W-:Y:S02]  /*6b60*/  LOP3.LUT R25, R16, 0xff, RZ, 0xc0, !PT ;  /* 0x000000ff10197812 */ /* 0x000fe400078ec0ff */
[----:B------:R-:W-:-:S02]  /*6b70*/  IMAD.WIDE.U32 R26, R2, -0x2daee0ad, RZ ;  /* 0xd2511f53021a7825 */ /* 0x000fc400078e00ff */
[----:B------:R-:W-:Y:S01]  /*6b80*/  ISETP.LE.U32.AND P2, PT, R25, UR5, PT ;  /* 0x0000000519007c0c */ /* 0x000fe2000bf43070 */
[C---:B------:R-:W-:Y:S01]  /*6b90*/  HMMA.16816.F32 R104, R8.reuse, R42, R44 ;  /* 0x0000002a0868723c */ /* 0x040fe2000000182c */
[----:B------:R-:W-:Y:S01]  /*6ba0*/  LOP3.LUT R37, R21, UR11, R18, 0x96, !PT ;  /* 0x0000000b15257c12 */ /* 0x000fe2000f8e9612 */
[----:B------:R-:W-:Y:S01]  /*6bb0*/  IMAD.MOV.U32 R39, RZ, RZ, R152 ;  /* 0x000000ffff277224 */ /* 0x000fe200078e0098 */
[----:B------:R-:W-:Y:S02]  /*6bc0*/  LOP3.LUT R18, R23, UR8, R20, 0x96, !PT ;  /* 0x0000000817127c12 */ /* 0x000fe4000f8e9614 */
[----:B------:R-:W-:Y:S02]  /*6bd0*/  LOP3.LUT R2, R27, UR6, R22, 0x96, !PT ;  /* 0x000000061b027c12 */ /* 0x000fe4000f8e9616 */
[----:B------:R-:W-:Y:S01]  /*6be0*/  LOP3.LUT R36, R19, UR13, R108, 0x96, !PT ;  /* 0x0000000d13247c12 */ /* 0x000fe2000f8e966c */
[----:B------:R-:W-:Y:S01]  /*6bf0*/  IMAD.WIDE.U32 R22, R18, -0x326172a9, RZ ;  /* 0xcd9e8d5712167825 */ /* 0x000fe200078e00ff */
[----:B--2---:R-:W-:Y:S01]  /*6c00*/  HMMA.16816.F32 R108, R8, R52, R28 ;  /* 0x00000034086c723c */ /* 0x004fe2000000181c */
[----:B------:R-:W-:-:S02]  /*6c10*/  LOP3.LUT R19, R17, UR20, R62, 0x96, !PT ;  /* 0x0000001411137c12 */ /* 0x000fc4000f8e963e */
[----:B------:R-:W-:Y:S01]  /*6c20*/  SHF.R.U32.HI R45, RZ, 0x10, R16 ;  /* 0x00000010ff2d7819 */ /* 0x000fe20000011610 */
[----:B------:R-:W-:Y:S01]  /*6c30*/  IMAD.MOV.U32 R47, RZ, RZ, R67 ;  /* 0x000000ffff2f7224 */ /* 0x000fe200078e0043 */
[----:B------:R-:W-:Y:S01]  /*6c40*/  LOP3.LUT R21, R15, UR21, R112, 0x96, !PT ;  /* 0x000000150f157c12 */ /* 0x000fe2000f8e9670 */
[----:B------:R-:W-:Y:S01]  /*6c50*/  HMMA.16816.F32 R152, R8, R54, R32 ;  /* 0x000000360898723c */ /* 0x000fe20000001820 */
[----:B------:R-:W-:Y:S01]  /*6c60*/  SHF.R.U32.HI R28, RZ, 0x18, R16 ;  /* 0x00000018ff1c7819 */ /* 0x000fe20000011610 */
[----:B------:R-:W-:Y:S01]  /*6c70*/  IMAD.WIDE.U32 R16, R2, -0x326172a9, RZ ;  /* 0xcd9e8d5702107825 */ /* 0x000fe200078e00ff */
[----:B------:R-:W-:-:S03]  /*6c80*/  LOP3.LUT R38, R14, 0xff, RZ, 0xc0, !PT ;  /* 0x000000ff0e267812 */ /* 0x000fc600078ec0ff */
[----:B------:R-:W-:Y:S01]  /*6c90*/  @!P2 HADD2 R144, -R189.H0_H0, -RZ.H0_H0 ;  /* 0xa00000ffbd90a230 */ /* 0x000fe20000000900 */
[----:B------:R-:W-:Y:S01]  /*6ca0*/  LOP3.LUT R43, R14, 0xffff, RZ, 0xc0, !PT ;  /* 0x0000ffff0e2b7812 */ /* 0x000fe200078ec0ff */
[----:B------:R-:W-:Y:S01]  /*6cb0*/  IMAD.MOV.U32 R112, RZ, RZ, R66 ;  /* 0x000000ffff707224 */ /* 0x000fe200078e0042 */
[--C-:B------:R-:W-:Y:S01]  /*6cc0*/  SHF.R.U32.HI R42, RZ, 0x10, R14.reuse ;  /* 0x00000010ff2a7819 */ /* 0x100fe2000001160e */
[----:B------:R-:W-:Y:S01]  /*6cd0*/  IMAD.MOV.U32 R55, RZ, RZ, R39 ;  /* 0x000000ffff377224 */ /* 0x000fe200078e0027 */
[----:B------:R-:W-:Y:S01]  /*6ce0*/  SHF.R.U32.HI R33, RZ, 0x18, R14 ;  /* 0x00000018ff217819 */ /* 0x000fe2000001160e */
[----:B------:R-:W-:Y:S01]  /*6cf0*/  IMAD.WIDE.U32 R14, R36, -0x326172a9, RZ ;  /* 0xcd9e8d57240e7825 */ /* 0x000fe200078e00ff */
[----:B------:R-:W-:Y:S02]  /*6d00*/  LOP3.LUT R24, R23, UR7, R24, 0x96, !PT ;  /* 0x0000000717187c12 */ /* 0x000fe4000f8e9618 */
[----:B------:R-:W-:Y:S01]  /*6d10*/  LOP3.LUT R18, R17, UR21, R22, 0x96, !PT ;  /* 0x0000001511127c12 */ /* 0x000fe2000f8e9616 */
[----:B------:R-:W-:Y:S01]  /*6d20*/  IMAD.WIDE.U32 R22, R37, -0x326172a9, RZ ;  /* 0xcd9e8d5725167825 */ /* 0x000fe200078e00ff */
[----:B------:R-:W-:-:S02]  /*6d30*/  LOP3.LUT R15, R15, UR12, R60, 0x96, !PT ;  /* 0x0000000c0f0f7c12 */ /* 0x000fc4000f8e963c */
[C---:B------:R-:W-:Y:S01]  /*6d40*/  LOP3.LUT R27, R16.reuse, 0xff, RZ, 0xc0, !PT ;  /* 0x000000ff101b7812 */ /* 0x040fe200078ec0ff */
[----:B------:R-:W-:Y:S01]  /*6d50*/  IMAD.MOV.U32 R54, RZ, RZ, R215 ;  /* 0x000000ffff367224 */ /* 0x000fe200078e00d7 */
[----:B------:R-:W-:Y:S02]  /*6d60*/  LOP3.LUT R2, R23, UR10, R14, 0x96, !PT ;  /* 0x0000000a17027c12 */ /* 0x000fe4000f8e960e */
[----:B------:R-:W-:Y:S02]  /*6d70*/  LOP3.LUT R31, R16, 0xffff, RZ, 0xc0, !PT ;  /* 0x0000ffff101f7812 */ /* 0x000fe400078ec0ff */
[--C-:B------:R-:W-:Y:S01]  /*6d80*/  SHF.R.U32.HI R30, RZ, 0x10, R16.reuse ;  /* 0x00000010ff1e7819 */ /* 0x100fe20000011610 */
[----:B------:R-:W-:Y:S01]  /*6d90*/  IMAD.WIDE.U32 R34, R2, -0x2daee0ad, RZ ;  /* 0xd2511f5302227825 */ /* 0x000fe200078e00ff */
[----:B------:R-:W-:Y:S02]  /*6da0*/  SHF.R.U32.HI R29, RZ, 0x18, R16 ;  /* 0x00000018ff1d7819 */ /* 0x000fe40000011610 */
[----:B------:R-:W-:Y:S01]  /*6db0*/  ISETP.LE.U32.AND P6, PT, R27, UR5, PT ;  /* 0x000000051b007c0c */ /* 0x000fe2000bfc3070 */
[----:B------:R-:W-:Y:S01]  /*6dc0*/  IMAD.WIDE.U32 R16, R15, -0x2daee0ad, RZ ;  /* 0xd2511f530f107825 */ /* 0x000fe200078e00ff */
[----:B------:R-:W-:-:S02]  /*6dd0*/  ISETP.LE.U32.AND P5, PT, R28, UR5, PT ;  /* 0x000000051c007c0c */ /* 0x000fc4000bfa3070 */
[----:B------:R-:W-:Y:S01]  /*6de0*/  @!P2 PRMT R189, R144, 0x5410, RZ ;  /* 0x0000541090bda816 */ /* 0x000fe200000000ff */
[----:B------:R-:W-:Y:S01]  /*6df0*/  IMAD.WIDE.U32 R14, R24, -0x2daee0ad, RZ ;  /* 0xd2511f53180e7825 */ /* 0x000fe200078e00ff */
[----:B------:R-:W-:Y:S02]  /*6e00*/  LOP3.LUT R17, R17, UR8, R20, 0x96, !PT ;  /* 0x0000000811117c12 */ /* 0x000fe4000f8e9614 */
[----:B------:R-:W-:Y:S01]  /*6e10*/  LOP3.LUT R20, R35, UR6, R16, 0x96, !PT ;  /* 0x0000000623147c12 */ /* 0x000fe2000f8e9610 */
[----:B------:R-:W-:Y:S01]  /*6e20*/  IMAD.MOV.U32 R24, RZ, RZ, R115 ;  /* 0x000000ffff187224 */ /* 0x000fe200078e0073 */
[----:B------:R-:W-:Y:S01]  /*6e30*/  LOP3.LUT R2, R15, UR20, R26, 0x96, !PT ;  /* 0x000000140f027c12 */ /* 0x000fe2000f8e961a */
[----:B------:R-:W-:Y:S01]  /*6e40*/  IMAD.WIDE.U32 R16, R17, -0x326172a9, RZ ;  /* 0xcd9e8d5711107825 */ /* 0x000fe200078e00ff */
[C---:B------:R-:W-:Y:S02]  /*6e50*/  LOP3.LUT R40, R14.reuse, 0xff, RZ, 0xc0, !PT ;  /* 0x000000ff0e287812 */ /* 0x040fe400078ec0ff */
[----:B------:R-:W-:-:S02]  /*6e60*/  LOP3.LUT R46, R14, 0xffff, RZ, 0xc0, !PT ;  /* 0x0000ffff0e2e7812 */ /* 0x000fc400078ec0ff */
[--C-:B------:R-:W-:Y:S02]  /*6e70*/  SHF.R.U32.HI R44, RZ, 0x10, R14.reuse ;  /* 0x00000010ff2c7819 */ /* 0x100fe4000001160e */
[----:B------:R-:W-:Y:S01]  /*6e80*/  SHF.R.U32.HI R35, RZ, 0x18, R14 ;  /* 0x00000018ff237819 */ /* 0x000fe2000001160e */
[----:B------:R-:W-:Y:S01]  /*6e90*/  IMAD.WIDE.U32 R14, R20, -0x326172a9, RZ ;  /* 0xcd9e8d57140e7825 */ /* 0x000fe200078e00ff */
[----:B------:R-:W-:Y:S01]  /*6ea0*/  LOP3.LUT R22, R17, UR7, R22, 0x96, !PT ;  /* 0x0000000711167c12 */ /* 0x000fe2000f8e9616 */
[----:B------:R-:W-:Y:S02]  /*6eb0*/  USHF.L.U32 UR10, UR24, 0x3, URZ ;  /* 0x00000003180a7899 */ /* 0x000fe4000800063f */
[----:B------:R-:W-:Y:S01]  /*6ec0*/  IMAD.MOV.U32 R20, RZ, RZ, R134 ;  /* 0x000000ffff147224 */ /* 0x000fe200078e0086 */
[C---:B------:R-:W-:Y:S01]  /*6ed0*/  LOP3.LUT R36, R14.reuse, 0xffff, RZ, 0xc0, !PT ;  /* 0x0000ffff0e247812 */ /* 0x040fe200078ec0ff */
[----:B------:R-:W-:Y:S01]  /*6ee0*/  ULDC.64 UR6, c[0x0][0x2a8] ;  /* 0x0000aa0000067ab9 */ /* 0x000fe20000000a00 */
[----:B------:R-:W-:-:S02]  /*6ef0*/  LOP3.LUT R41, R14, 0xff, RZ, 0xc0, !PT ;  /* 0x000000ff0e297812 */ /* 0x000fc400078ec0ff */
[--C-:B------:R-:W-:Y:S02]  /*6f00*/  SHF.R.U32.HI R37, RZ, 0x10, R14.reuse ;  /* 0x00000010ff257819 */ /* 0x100fe4000001160e */
[----:B------:R-:W-:Y:S02]  /*6f10*/  SHF.R.U32.HI R39, RZ, 0x18, R14 ;  /* 0x00000018ff277819 */ /* 0x000fe4000001160e */
[----:B------:R-:W-:Y:S02]  /*6f20*/  LOP3.LUT R14, R18, 0xffff, RZ, 0xc0, !PT ;  /* 0x0000ffff120e7812 */ /* 0x000fe400078ec0ff */
[----:B------:R-:W-:Y:S01]  /*6f30*/  LOP3.LUT R32, R15, UR21, R16, 0x96, !PT ;  /* 0x000000150f207c12 */ /* 0x000fe2000f8e9610 */
[--C-:B------:R-:W-:Y:S01]  /*6f40*/  FFMA.FTZ R16, R116, UR36, -R13.reuse ;  /* 0x0000002474107c23 */ /* 0x100fe2000801080d */
[----:B------:R-:W-:Y:S01]  /*6f50*/  FFMA.FTZ R15, R117, UR36, -R13 ;  /* 0x00000024750f7c23 */ /* 0x000fe2000801080d */
[----:B------:R-:W-:Y:S02]  /*6f60*/  SHF.R.U32.HI R14, RZ, 0x8, R14 ;  /* 0x00000008ff0e7819 */ /* 0x000fe4000001160e */
[----:B------:R-:W-:Y:S02]  /*6f70*/  MUFU.EX2 R67, R16 ;  /* 0x0000001000437308 */ /* 0x000fe40000000800 */
[----:B------:R-:W-:-:S04]  /*6f80*/  LOP3.LUT R14, R14, 0xffff, RZ, 0xc0, !PT ;  /* 0x0000ffff0e0e7812 */ /* 0x000fc800078ec0ff */
[----:B------:R-:W-:Y:S02]  /*6f90*/  ISETP.LE.U32.AND P1, PT, R14, UR5, PT ;  /* 0x000000050e007c0c */ /* 0x000fe4000bf23070 */
[----:B------:R1:W2:Y:S01]  /*6fa0*/  MUFU.EX2 R115, R15 ;  /* 0x0000000f00737308 */ /* 0x0002a20000000800 */
[----:B------:R-:W-:-:S04]  /*6fb0*/  LOP3.LUT R14, R18, 0xff, RZ, 0xc0, !PT ;  /* 0x000000ff120e7812 */ /* 0x000fc800078ec0ff */
[----:B------:R-:W-:Y:S02]  /*6fc0*/  ISETP.LE.U32.AND P4, PT, R14, UR5, PT ;  /* 0x000000050e007c0c */ /* 0x000fe4000bf83070 */
[----:B------:R-:W-:-:S04]  /*6fd0*/  SHF.R.U32.HI R14, RZ, 0x18, R18 ;  /* 0x00000018ff0e7819 */ /* 0x000fc80000011612 */
[----:B------:R-:W-:Y:S01]  /*6fe0*/  ISETP.LE.U32.AND P3, PT, R14, UR5, PT ;  /* 0x000000050e007c0c */ /* 0x000fe2000bf63070 */
[----:B-1----:R-:W-:Y:S01]  /*6ff0*/  FFMA.FTZ R15, R118, UR36, -R12 ;  /* 0x00000024760f7c23 */ /* 0x002fe2000801080c */
[----:B--2---:R-:W-:-:S03]  /*7000*/  F2FP.F16.F32.PACK_AB R14, R115, R67 ;  /* 0x00000043730e723e */ /* 0x004fc600000000ff */
[----:B------:R1:W-:Y:S01]  /*7010*/  MUFU.EX2 R62, R15 ;  /* 0x0000000f003e7308 */ /* 0x0003e20000000800 */
[C---:B------:R-:W-:Y:S02]  /*7020*/  PRMT R178, R14.reuse, 0x7610, R178 ;  /* 0x000076100eb27816 */ /* 0x040fe400000000b2 */
[----:B------:R-:W-:Y:S02]  /*7030*/  PRMT R177, R14, 0x7632, R177 ;  /* 0x000076320eb17816 */ /* 0x000fe400000000b1 */
[----:B------:R-:W-:Y:S01]  /*7040*/  SHF.R.U32.HI R14, RZ, 0x10, R18 ;  /* 0x00000010ff0e7819 */ /* 0x000fe20000011612 */
[----:B------:R-:W-:Y:S01]  /*7050*/  @!P4 HADD2 R117, -R178.H0_H0, -RZ.H0_H0 ;  /* 0xa00000ffb275c230 */ /* 0x000fe20000000900 */
[----:B------:R-:W-:Y:S01]  /*7060*/  PRMT R53, R178, 0x5410, R177 ;  /* 0x00005410b2357816 */ /* 0x000fe200000000b1 */
[----:B------:R-:W-:Y:S01]  /*7070*/  @!P1 HADD2 R116, -R177.H0_H0, -RZ.H0_H0 ;  /* 0xa00000ffb1749230 */ /* 0x000fe20000000900 */
[----:B------:R-:W-:Y:S02]  /*7080*/  LOP3.LUT R14, R14, 0xff, RZ, 0xc0, !PT ;  /* 0x000000ff0e0e7812 */ /* 0x000fe400078ec0ff */
[----:B------:R-:W-:-:S02]  /*7090*/  @!P4 PRMT R178, R117, 0x5410, RZ ;  /* 0x0000541075b2c816 */ /* 0x000fc400000000ff */
[----:B------:R-:W-:Y:S02]  /*70a0*/  ISETP.LE.U32.AND P4, PT, R14, UR5, PT ;  /* 0x000000050e007c0c */ /* 0x000fe4000bf83070 */
[----:B------:R-:W-:Y:S01]  /*70b0*/  @!P1 PRMT R177, R116, 0x5410, RZ ;  /* 0x0000541074b19816 */ /* 0x000fe200000000ff */
[----:B-1----:R-:W-:Y:S01]  /*70c0*/  FFMA.FTZ R15, R119, UR36, -R12 ;  /* 0x00000024770f7c23 */ /* 0x002fe2000801080c */
[----:B------:R-:W-:-:S03]  /*70d0*/  ISETP.LE.U32.AND P1, PT, R29, UR5, PT ;  /* 0x000000051d007c0c */ /* 0x000fc6000bf23070 */
[----:B------:R-:W1:Y:S02]  /*70e0*/  MUFU.EX2 R60, R15 ;  /* 0x0000000f003c7308 */ /* 0x000e640000000800 */
[----:B-1----:R-:W-:Y:S01]  /*70f0*/  F2FP.F16.F32.PACK_AB R14, R60, R62 ;  /* 0x0000003e3c0e723e */ /* 0x002fe200000000ff */
[----:B------:R-:W-:-:S03]  /*7100*/  FFMA.FTZ R15, R120, UR36, -R13 ;  /* 0x00000024780f7c23 */ /* 0x000fc6000801080d */
[C---:B------:R-:W-:Y:S02]  /*7110*/  PRMT R176, R14.reuse, 0x7632, R176 ;  /* 0x000076320eb07816 */ /* 0x040fe400000000b0 */
[----:B------:R1:W-:Y:S01]  /*7120*/  MUFU.EX2 R25, R15 ;  /* 0x0000000f00197308 */ /* 0x0003e20000000800 */
[----:B------:R-:W-:Y:S01]  /*7130*/  PRMT R175, R14, 0x7610, R175 ;  /* 0x000076100eaf7816 */ /* 0x000fe200000000af */
[----:B------:R-:W-:Y:S01]  /*7140*/  FFMA.FTZ R14, R121, UR36, -R13 ;  /* 0x00000024790e7c23 */ /* 0x000fe2000801080d */
[----:B------:R-:W-:Y:S02]  /*7150*/  @!P3 HADD2 R118, -R176.H0_H0, -RZ.H0_H0 ;  /* 0xa00000ffb076b230 */ /* 0x000fe40000000900 */
[----:B------:R-:W-:Y:S01]  /*7160*/  PRMT R52, R175, 0x5410, R176 ;  /* 0x00005410af347816 */ /* 0x000fe200000000b0 */
[----:B------:R-:W-:Y:S02]  /*7170*/  @!P4 HADD2 R119, -R175.H0_H0, -RZ.H0_H0 ;  /* 0xa00000ffaf77c230 */ /* 0x000fe40000000900 */
[----:B------:R2:W3:Y:S01]  /*7180*/  MUFU.EX2 R66, R14 ;  /* 0x0000000e00427308 */ /* 0x0004e20000000800 */
[----:B------:R-:W-:-:S02]  /*7190*/  @!P3 PRMT R176, R118, 0x5410, RZ ;  /* 0x0000541076b0b816 */ /* 0x000fc400000000ff */
[----:B------:R-:W-:Y:S01]  /*71a0*/  @!P4 PRMT R175, R119, 0x5410, RZ ;  /* 0x0000541077afc816 */ /* 0x000fe200000000ff */
[----:B-1----:R-:W-:-:S04]  /*71b0*/  FFMA.FTZ R15, R123, UR36, -R12 ;  /* 0x000000247b0f7c23 */ /* 0x002fc8000801080c */
[----:B------:R1:W-:Y:S01]  /*71c0*/  MUFU.EX2 R215, R15 ;  /* 0x0000000f00d77308 */ /* 0x0003e20000000800 */
[----:B--2---:R-:W-:-:S04]  /*71d0*/  LOP3.LUT R14, R30, 0xff, RZ, 0xc0, !PT ;  /* 0x000000ff1e0e7812 */ /* 0x004fc800078ec0ff */
[----:B------:R-:W-:Y:S02]  /*71e0*/  ISETP.LE.U32.AND P3, PT, R14, UR5, PT ;  /* 0x000000050e007c0c */ /* 0x000fe4000bf63070 */
[----:B------:R-:W-:-:S04]  /*71f0*/  SHF.R.U32.HI R14, RZ, 0x8, R31 ;  /* 0x00000008ff0e7819 */ /* 0x000fc8000001161f */
[----:B------:R-:W-:Y:S01]  /*7200*/  LOP3.LUT R14, R14, 0xffff, RZ, 0xc0, !PT ;  /* 0x0000ffff0e0e7812 */ /* 0x000fe200078ec0ff */
[----:B-1----:R-:W-:-:S03]  /*7210*/  FFMA.FTZ R15, R122, UR36, -R12 ;  /* 0x000000247a0f7c23 */ /* 0x002fc6000801080c */
[----:B------:R-:W-:Y:S02]  /*7220*/  ISETP.LE.U32.AND P4, PT, R14, UR5, PT ;  /* 0x000000050e007c0c */ /* 0x000fe4000bf83070 */
[----:B---3--:R-:W-:Y:S01]  /*7230*/  F2FP.F16.F32.PACK_AB R14, R66, R25 ;  /* 0x00000019420e723e */ /* 0x008fe200000000ff */
[----:B------:R-:W1:Y:S03]  /*7240*/  MUFU.EX2 R23, R15 ;  /* 0x0000000f00177308 */ /* 0x000e660000000800 */
[C---:B------:R-:W-:Y:S02]  /*7250*/  PRMT R174, R14.reuse, 0x7610, R174 ;  /* 0x000076100eae7816 */ /* 0x040fe400000000ae */
[----:B------:R-:W-:Y:S02]  /*7260*/  PRMT R173, R14, 0x7632, R173 ;  /* 0x000076320ead7816 */ /* 0x000fe400000000ad */
[----:B------:R-:W-:Y:S01]  /*7270*/  SHF.R.U32.HI R14, RZ, 0x10, R2 ;  /* 0x00000010ff0e7819 */ /* 0x000fe20000011602 */
[----:B------:R-:W-:Y:S01]  /*7280*/  @!P6 HADD2 R120, -R174.H0_H0, -RZ.H0_H0 ;  /* 0xa00000ffae78e230 */ /* 0x000fe20000000900 */
[----:B------:R-:W-:Y:S01]  /*7290*/  PRMT R51, R174, 0x5410, R173 ;  /* 0x00005410ae337816 */ /* 0x000fe200000000ad */
[----:B------:R-:W-:Y:S01]  /*72a0*/  @!P4 HADD2 R121, -R173.H0_H0, -RZ.H0_H0 ;  /* 0xa00000ffad79c230 */ /* 0x000fe20000000900 */
[----:B------:R-:W-:-:S02]  /*72b0*/  LOP3.LUT R14, R14, 0xff, RZ, 0xc0, !PT ;  /* 0x000000ff0e0e7812 */ /* 0x000fc400078ec0ff */
[----:B------:R-:W-:Y:S02]  /*72c0*/  @!P6 PRMT R174, R120, 0x5410, RZ ;  /* 0x0000541078aee816 */ /* 0x000fe400000000ff */
[----:B------:R-:W-:Y:S02]  /*72d0*/  ISETP.LE.U32.AND P6, PT, R14, UR5, PT ;  /* 0x000000050e007c0c */ /* 0x000fe4000bfc3070 */
[----:B-1----:R-:W-:Y:S01]  /*72e0*/  F2FP.F16.F32.PACK_AB R14, R23, R215 ;  /* 0x000000d7170e723e */ /* 0x002fe200000000ff */
[----:B------:R-:W-:Y:S01]  /*72f0*/  FFMA.FTZ R15, R125, UR36, -R13 ;  /* 0x000000247d0f7c23 */ /* 0x000fe2000801080d */
[----:B------:R-:W-:Y:S02]  /*7300*/  @!P4 PRMT R173, R121, 0x5410, RZ ;  /* 0x0000541079adc816 */ /* 0x000fe400000000ff */
[C---:B------:R-:W-:Y:S01]  /*7310*/  PRMT R171, R14.reuse, 0x7610, R171 ;  /* 0x000076100eab7816 */ /* 0x040fe200000000ab */
[----:B------:R1:W-:Y:S01]  /*7320*/  MUFU.EX2 R135, R15 ;  /* 0x0000000f00877308 */ /* 0x0003e20000000800 */
[----:B------:R-:W-:Y:S01]  /*7330*/  PRMT R172, R14, 0x7632, R172 ;  /* 0x000076320eac7816 */ /* 0x000fe200000000ac */
[----:B------:R-:W-:-:S02]  /*7340*/  FFMA.FTZ R14, R124, UR36, -R13 ;  /* 0x000000247c0e7c23 */ /* 0x000fc4000801080d */
[----:B------:R-:W-:Y:S01]  /*7350*/  @!P3 HADD2 R123, -R171.H0_H0, -RZ.H0_H0 ;  /* 0xa00000ffab7bb230 */ /* 0x000fe20000000900 */
[----:B------:R-:W-:Y:S01]  /*7360*/  PRMT R50, R171, 0x5410, R172 ;  /* 0x00005410ab327816 */ /* 0x000fe200000000ac */
[----:B------:R-:W-:Y:S02]  /*7370*/  @!P1 HADD2 R122, -R172.H0_H0, -RZ.H0_H0 ;  /* 0xa00000ffac7a9230 */ /* 0x000fe40000000900 */
[----:B------:R2:W3:Y:S01]  /*7380*/  MUFU.EX2 R26, R14 ;  /* 0x0000000e001a7308 */ /* 0x0004e20000000800 */
[----:B------:R-:W-:Y:S02]  /*7390*/  @!P3 PRMT R171, R123, 0x5410, RZ ;  /* 0x000054107babb816 */ /* 0x000fe400000000ff */
[----:B------:R-:W-:Y:S01]  /*73a0*/  @!P1 PRMT R172, R122, 0x5410, RZ ;  /* 0x000054107aac9816 */ /* 0x000fe200000000ff */
[----:B-1----:R-:W-:Y:S01]  /*73b0*/  IMAD.MOV.U32 R15, RZ, RZ, R24 ;  /* 0x000000ffff0f7224 */ /* 0x002fe200078e0018 */
[----:B--2---:R-:W-:-:S04]  /*73c0*/  LOP3.LUT R14, R2, 0xff, RZ, 0xc0, !PT ;  /* 0x000000ff020e7812 */ /* 0x004fc800078ec0ff */
[----:B------:R-:W-:Y:S02]  /*73d0*/  ISETP.LE.U32.AND P3, PT, R14, UR5, PT ;  /* 0x000000050e007c0c */ /* 0x000fe4000bf63070 */
[----:B------:R-:W-:Y:S02]  /*73e0*/  SHF.R.U32.HI R14, RZ, 0x18, R2 ;  /* 0x00000018ff0e7819 */ /* 0x000fe40000011602 */
[----:B------:R-:W-:Y:S02]  /*73f0*/  LOP3.LUT R2, R2, 0xffff, RZ, 0xc0, !PT ;  /* 0x0000ffff02027812 */ /* 0x000fe400078ec0ff */
[----:B------:R-:W-:Y:S01]  /*7400*/  ISETP.LE.U32.AND P4, PT, R14, UR5, PT ;  /* 0x000000050e007c0c */ /* 0x000fe2000bf83070 */
[----:B------:R-:W-:Y:S01]  /*7410*/  FFMA.FTZ R14, R126, UR36, -R12 ;  /* 0x000000247e0e7c23 */ /* 0x000fe2000801080c */
[----:B------:R-:W-:-:S03]  /*7420*/  SHF.R.U32.HI R2, RZ, 0x8, R2 ;  /* 0x00000008ff027819 */ /* 0x000fc60000011602 */
[----:B------:R1:W-:Y:S01]  /*7430*/  MUFU.EX2 R28, R14 ;  /* 0x0000000e001c7308 */ /* 0x0003e20000000800 */
[----:B------:R-:W-:-:S04]  /*7440*/  LOP3.LUT R2, R2, 0xffff, RZ, 0xc0, !PT ;  /* 0x0000ffff02027812 */ /* 0x000fc800078ec0ff */
[----:B------:R-:W-:Y:S02]  /*7450*/  ISETP.LE.U32.AND P1, PT, R2, UR5, PT ;  /* 0x0000000502007c0c */ /* 0x000fe4000bf23070 */
[----:B---3--:R-:W-:-:S04]  /*7460*/  F2FP.F16.F32.PACK_AB R2, R135, R26 ;  /* 0x0000001a8702723e */ /* 0x008fc800000000ff */
[C---:B------:R-:W-:Y:S02]  /*7470*/  PRMT R170, R2.reuse, 0x7610, R170 ;  /* 0x0000761002aa7816 */ /* 0x040fe400000000aa */
[----:B------:R-:W-:Y:S02]  /*7480*/  PRMT R169, R2, 0x7632, R169 ;  /* 0x0000763202a97816 */ /* 0x000fe400000000a9 */
[----:B------:R-:W-:Y:S01]  /*7490*/  LOP3.LUT R2, R19, 0xff, RZ, 0xc0, !PT ;  /* 0x000000ff13027812 */ /* 0x000fe200078ec0ff */
[----:B------:R-:W-:Y:S02]  /*74a0*/  @!P3 HADD2 R124, -R170.H0_H0, -RZ.H0_H0 ;  /* 0xa00000ffaa7cb230 */ /* 0x000fe40000000900 */
[----:B-1----:R-:W-:Y:S01]  /*74b0*/  FFMA.FTZ R14, R127, UR36, -R12 ;  /* 0x000000247f0e7c23 */ /* 0x002fe2000801080c */
[----:B------:R-:W-:Y:S01]  /*74c0*/  PRMT R49, R170, 0x5410, R169 ;  /* 0x00005410aa317816 */ /* 0x000fe200000000a9 */
[----:B------:R-:W-:Y:S02]  /*74d0*/  @!P1 HADD2 R125, -R169.H0_H0, -RZ.H0_H0 ;  /* 0xa00000ffa97d9230 */ /* 0x000fe40000000900 */
[----:B------:R-:W1:Y:S01]  /*74e0*/  MUFU.EX2 R134, R14 ;  /* 0x0000000e00867308 */ /* 0x000e620000000800 */
[----:B------:R-:W-:Y:S01]  /*74f0*/  @!P3 PRMT R170, R124, 0x5410, RZ ;  /* 0x000054107caab816 */ /* 0x000fe200000000ff */
[----:B------:R-:W-:Y:S01]  /*7500*/  IMAD.MOV.U32 R124, RZ, RZ, R25 ;  /* 0x000000ffff7c7224 */ /* 0x000fe200078e0019 */
[----:B------:R-:W-:-:S02]  /*7510*/  ISETP.LE.U32.AND P3, PT, R2, UR5, PT ;  /* 0x0000000502007c0c */ /* 0x000fc4000bf63070 */
[----:B------:R-:W-:Y:S01]  /*7520*/  @!P1 PRMT R169, R125, 0x5410, RZ ;  /* 0x000054107da99816 */ /* 0x000fe200000000ff */
[----:B------:R-:W-:Y:S02]  /*7530*/  IMAD.MOV.U32 R125, RZ, RZ, R20 ;  /* 0x000000ffff7d7224 */ /* 0x000fe400078e0014 */
[----:B------:R-:W-:Y:S02]  /*7540*/  IMAD.MOV.U32 R20, RZ, RZ, R54 ;  /* 0x000000ffff147224 */ /* 0x000fe400078e0036 */
[----:B------:R-:W-:-:S06]  /*7550*/  IMAD.MOV.U32 R54, RZ, RZ, R47 ;  /* 0x000000ffff367224 */ /* 0x000fcc00078e002f */
[----:B------:R-:W-:Y:S01]  /*7560*/  @!P3 HADD2 R128, -R230.H0_H0, -RZ.H0_H0 ;  /* 0xa00000ffe680b230 */ /* 0x000fe20000000900 */
[----:B-1----:R-:W-:Y:S02]  /*7570*/  F2FP.F16.F32.PACK_AB R2, R134, R28 ;  /* 0x0000001c8602723e */ /* 0x002fe400000000ff */
[----:B------:R-:W-:Y:S02]  /*7580*/  LOP3.LUT R14, R21, 0xffff, RZ, 0xc0, !PT ;  /* 0x0000ffff150e7812 */ /* 0x000fe400078ec0ff */
[C---:B------:R-:W-:Y:S02]  /*7590*/  PRMT R168, R2.reuse, 0x7632, R168 ;  /* 0x0000763202a87816 */ /* 0x040fe400000000a8 */
[----:B------:R-:W-:Y:S02]  /*75a0*/  PRMT R133, R2, 0x7610, R133 ;  /* 0x0000761002857816 */ /* 0x000fe40000000085 */
[----:B------:R-:W-:Y:S01]  /*75b0*/  @!P3 PRMT R230, R128, 0x5410, RZ ;  /* 0x0000541080e6b816 */ /* 0x000fe200000000ff */
[----:B------:R-:W-:Y:S01]  /*75c0*/  @!P4 HADD2 R126, -R168.H0_H0, -RZ.H0_H0 ;  /* 0xa00000ffa87ec230 */ /* 0x000fe20000000900 */
[----:B------:R-:W-:Y:S01]  /*75d0*/  PRMT R47, R133, 0x5410, R168 ;  /* 0x00005410852f7816 */ /* 0x000fe200000000a8 */
[----:B------:R-:W-:Y:S01]  /*75e0*/  IMAD.MOV.U32 R128, RZ, RZ, R26 ;  /* 0x000000ffff807224 */ /* 0x000fe200078e001a */
[----:B------:R-:W-:Y:S01]  /*75f0*/  SHF.R.U32.HI R2, RZ, 0x10, R19 ;  /* 0x00000010ff027819 */ /* 0x000fe20000011613 */
[----:B------:R-:W-:Y:S01]  /*7600*/  LDSM.16.MT88.4 R24, [R185+0x14800] ;  /* 0x01480000b918783b */ /* 0x000fe20000004200 */
[----:B------:R-:W-:Y:S01]  /*7610*/  @!P4 PRMT R168, R126, 0x5410, RZ ;  /* 0x000054107ea8c816 */ /* 0x000fe200000000ff */
[----:B------:R-:W-:Y:S01]  /*7620*/  IMAD.MOV.U32 R126, RZ, RZ, R28 ;  /* 0x000000ffff7e7224 */ /* 0x000fe200078e001c */
[----:B------:R-:W-:Y:S01]  /*7630*/  LOP3.LUT R2, R2, 0xff, RZ, 0xc0, !PT ;  /* 0x000000ff02027812 */ /* 0x000fe200078ec0ff */
[----:B------:R-:W1:Y:S01]  /*7640*/  LDSM.16.MT88.4 R28, [R185+0x14000] ;  /* 0x01400000b91c783b */ /* 0x000e620000004200 */
[----:B------:R-:W-:Y:S01]  /*7650*/  @!P6 HADD2 R127, -R133.H0_H0, -RZ.H0_H0 ;  /* 0xa00000ff857fe230 */ /* 0x000fe20000000900 */
[----:B------:R-:W-:-:S02]  /*7660*/  SHF.R.U32.HI R14, RZ, 0x8, R14 ;  /* 0x00000008ff0e7819 */ /* 0x000fc4000001160e */
[----:B------:R-:W-:Y:S02]  /*7670*/  ISETP.LE.U32.AND P1, PT, R2, UR5, PT ;  /* 0x0000000502007c0c */ /* 0x000fe4000bf23070 */
[----:B------:R-:W-:Y:S02]  /*7680*/  SHF.R.U32.HI R2, RZ, 0x18, R19 ;  /* 0x00000018ff027819 */ /* 0x000fe40000011613 */
[----:B------:R-:W-:Y:S02]  /*7690*/  @!P6 PRMT R133, R127, 0x5410, RZ ;  /* 0x000054107f85e816 */ /* 0x000fe400000000ff */
[----:B------:R-:W-:Y:S02]  /*76a0*/  ISETP.LE.U32.AND P6, PT, R2, UR5, PT ;  /* 0x0000000502007c0c */ /* 0x000fe4000bfc3070 */
[----:B------:R-:W-:-:S04]  /*76b0*/  LOP3.LUT R2, R19, 0xffff, RZ, 0xc0, !PT ;  /* 0x0000ffff13027812 */ /* 0x000fc800078ec0ff */
[----:B------:R-:W-:Y:S01]  /*76c0*/  SHF.R.U32.HI R2, RZ, 0x8, R2 ;  /* 0x00000008ff027819 */ /* 0x000fe20000011602 */
[----:B------:R-:W-:-:S03]  /*76d0*/  @!P1 HADD2 R130, -R228.H0_H0, -RZ.H0_H0 ;  /* 0xa00000ffe4829230 */ /* 0x000fc60000000900 */
[----:B------:R-:W-:Y:S02]  /*76e0*/  LOP3.LUT R2, R2, 0xffff, RZ, 0xc0, !PT ;  /* 0x0000ffff02027812 */ /* 0x000fe400078ec0ff */
[----:B------:R-:W-:Y:S01]  /*76f0*/  @!P1 PRMT R228, R130, 0x5410, RZ ;  /* 0x0000541082e49816 */ /* 0x000fe200000000ff */
[----:B------:R-:W-:Y:S01]  /*7700*/  @!P6 HADD2 R131, -R211.H0_H0, -RZ.H0_H0 ;  /* 0xa00000ffd383e230 */ /* 0x000fe20000000900 */
[----:B------:R-:W-:Y:S01]  /*7710*/  ISETP.LE.U32.AND P4, PT, R2, UR5, PT ;  /* 0x0000000502007c0c */ /* 0x000fe2000bf83070 */
[----:B------:R-:W-:Y:S01]  /*7720*/  IMAD.MOV.U32 R130, RZ, RZ, R125 ;  /* 0x000000ffff827224 */ /* 0x000fe200078e007d */
[----:B------:R-:W-:Y:S02]  /*7730*/  LOP3.LUT R2, R14, 0xffff, RZ, 0xc0, !PT ;  /* 0x0000ffff0e027812 */ /* 0x000fe400078ec0ff */
[----:B------:R-:W-:Y:S01]  /*7740*/  @!P6 PRMT R211, R131, 0x5410, RZ ;  /* 0x0000541083d3e816 */ /* 0x000fe200000000ff */
[----:B------:R-:W-:Y:S01]  /*7750*/  IMAD.MOV.U32 R131, RZ, RZ, R15 ;  /* 0x000000ffff837224 */ /* 0x000fe200078e000f */
[----:B------:R-:W-:Y:S01]  /*7760*/  ISETP.LE.U32.AND P3, PT, R2, UR5, PT ;  /* 0x0000000502007c0c */ /* 0x000fe2000bf63070 */
[----:B------:R-:W-:Y:S01]  /*7770*/  IMAD.WIDE.U32 R14, R22, -0x2daee0ad, RZ ;  /* 0xd2511f53160e7825 */ /* 0x000fe200078e00ff */
[----:B------:R-:W-:-:S05]  /*7780*/  LOP3.LUT R2, R21, 0xff, RZ, 0xc0, !PT ;  /* 0x000000ff15027812 */ /* 0x000fca00078ec0ff */
[----:B------:R-:W-:Y:S01]  /*7790*/  @!P4 HADD2 R129, -R229.H0_H0, -RZ.H0_H0 ;  /* 0xa00000ffe581c230 */ /* 0x000fe20000000900 */
[----:B-1----:R-:W-:Y:S04]  /*77a0*/  HMMA.16816.F32 R16, R4, R28, RZ ;  /* 0x0000001c0410723c */ /* 0x002fe800000018ff */
[----:B------:R-:W-:Y:S01]  /*77b0*/  @!P4 PRMT R229, R129, 0x5410, RZ ;  /* 0x0000541081e5c816 */ /* 0x000fe200000000ff */
[----:B------:R-:W-:Y:S01]  /*77c0*/  IMAD.MOV.U32 R129, RZ, RZ, R126 ;  /* 0x000000ffff817224 */ /* 0x000fe200078e007e */
[----:B------:R-:W-:Y:S01]  /*77d0*/  ISETP.LE.U32.AND P4, PT, R2, UR5, PT ;  /* 0x0000000502007c0c */ /* 0x000fe2000bf83070 */
[----:B------:R-:W-:Y:S01]  /*77e0*/  @!P3 HADD2 R136, -R237.H0_H0, -RZ.H0_H0 ;  /* 0xa00000ffed88b230 */ /* 0x000fe20000000900 */
[----:B------:R-:W-:Y:S02]  /*77f0*/  SHF.R.U32.HI R2, RZ, 0x18, R21 ;  /* 0x00000018ff027819 */ /* 0x000fe40000011615 */
[----:B------:R-:W-:-:S02]  /*7800*/  LOP3.LUT R28, R14, 0xffff, RZ, 0xc0, !PT ;  /* 0x0000ffff0e1c7812 */ /* 0x000fc400078ec0ff */
[----:B------:R-:W-:Y:S02]  /*7810*/  ISETP.LE.U32.AND P1, PT, R2, UR5, PT ;  /* 0x0000000502007c0c */ /* 0x000fe4000bf23070 */
[----:B------:R-:W-:Y:S02]  /*7820*/  SHF.R.U32.HI R2, RZ, 0x10, R21 ;  /* 0x00000010ff027819 */ /* 0x000fe40000011615 */
[----:B------:R-:W-:Y:S01]  /*7830*/  @!P3 PRMT R237, R136, 0x5410, RZ ;  /* 0x0000541088edb816 */ /* 0x000fe200000000ff */
[----:B------:R-:W-:Y:S01]  /*7840*/  IMAD.MOV.U32 R136, RZ, RZ, R215 ;  /* 0x000000ffff887224 */ /* 0x000fe200078e00d7 */
[----:B------:R-:W-:Y:S01]  /*7850*/  LOP3.LUT R2, R2, 0xff, RZ, 0xc0, !PT ;  /* 0x000000ff02027812 */ /* 0x000fe200078ec0ff */
[----:B------:R-:W-:Y:S01]  /*7860*/  @!P4 HADD2 R137, -R238.H0_H0, -RZ.H0_H0 ;  /* 0xa00000ffee89c230 */ /* 0x000fe20000000900 */
[----:B------:R-:W-:Y:S01]  /*7870*/  ISETP.LE.U32.AND P3, PT, R33, UR5, PT ;  /* 0x0000000521007c0c */ /* 0x000fe2000bf63070 */
[----:B------:R-:W-:Y:S01]  /*7880*/  IMAD.MOV.U32 R33, RZ, RZ, R214 ;  /* 0x000000ffff217224 */ /* 0x000fe200078e00d6 */
[----:B------:R-:W-:-:S02]  /*7890*/  ISETP.LE.U32.AND P6, PT, R2, UR5, PT ;  /* 0x0000000502007c0c */ /* 0x000fc4000bfc3070 */
[----:B------:R-:W-:Y:S01]  /*78a0*/  @!P4 PRMT R238, R137, 0x5410, RZ ;  /* 0x0000541089eec816 */ /* 0x000fe200000000ff */
[----:B------:R-:W-:Y:S01]  /*78b0*/  IMAD.MOV.U32 R137, RZ, RZ, R23 ;  /* 0x000000ffff897224 */ /* 0x000fe200078e0017 */
[----:B------:R-:W-:Y:S01]  /*78c0*/  HMMA.16816.F32 R116, R8, R24, R16 ;  /* 0x000000180874723c */ /* 0x000fe20000001810 */
[----:B------:R-:W-:Y:S01]  /*78d0*/  ISETP.LE.U32.AND P4, PT, R38, UR5, PT ;  /* 0x0000000526007c0c */ /* 0x000fe2000bf83070 */
[----:B------:R-:W-:Y:S01]  /*78e0*/  IMAD.MOV.U32 R38, RZ, RZ, R20 ;  /* 0x000000ffff267224 */ /* 0x000fe200078e0014 */
[----:B------:R-:W-:Y:S01]  /*78f0*/  LOP3.LUT R2, R15, UR20, R34, 0x96, !PT ;  /* 0x000000140f027c12 */ /* 0x000fe2000f8e9622 */
[----:B------:R-:W-:Y:S01]  /*7900*/  LDSM.16.MT88.4 R20, [R183+0x16800] ;  /* 0x01680000b714783b */ /* 0x000fe20000004200 */
[----:B------:R-:W-:Y:S01]  /*7910*/  IMAD.MOV.U32 R34, RZ, RZ, R124 ;  /* 0x000000ffff227224 */ /* 0x000fe200078e007c */
[----:B------:R-:W-:Y:S01]  /*7920*/  HMMA.16816.F32 R16, R4, R30, RZ ;  /* 0x0000001e0410723c */ /* 0x000fe200000018ff */
[----:B------:R-:W-:Y:S01]  /*7930*/  SHF.R.U32.HI R15, RZ, 0x8, R43 ;  /* 0x00000008ff0f7819 */ /* 0x000fe2000001162b */
[----:B------:R-:W-:-:S02]  /*7940*/  IMAD.MOV.U32 R43, RZ, RZ, R213 ;  /* 0x000000ffff2b7224 */ /* 0x000fc400078e00d5 */
[----:B------:R-:W-:Y:S01]  /*7950*/  @!P6 HADD2 R139, -R236.H0_H0, -RZ.H0_H0 ;  /* 0xa00000ffec8be230 */ /* 0x000fe20000000900 */
[--C-:B------:R-:W-:Y:S01]  /*7960*/  SHF.R.U32.HI R29, RZ, 0x18, R14.reuse ;  /* 0x00000018ff1d7819 */ /* 0x100fe2000001160e */
[----:B------:R-:W-:Y:S01]  /*7970*/  @!P1 HADD2 R138, -R235.H0_H0, -RZ.H0_H0 ;  /* 0xa00000ffeb8a9230 */ /* 0x000fe20000000900 */
[----:B------:R-:W-:Y:S01]  /*7980*/  LOP3.LUT R31, R14, 0xff, RZ, 0xc0, !PT ;  /* 0x000000ff0e1f7812 */ /* 0x000fe200078ec0ff */
[----:B------:R-:W-:Y:S01]  /*7990*/  @!P4 HADD2 R140, -R232.H0_H0, -RZ.H0_H0 ;  /* 0xa00000ffe88cc230 */ /* 0x000fe20000000900 */
[----:B------:R-:W-:Y:S01]  /*79a0*/  SHF.R.U32.HI R30, RZ, 0x10, R14 ;  /* 0x00000010ff1e7819 */ /* 0x000fe2000001160e */
[----:B------:R-:W-:Y:S01]  /*79b0*/  @!P3 HADD2 R141, -R233.H0_H0, -RZ.H0_H0 ;  /* 0xa00000ffe98db230 */ /* 0x000fe20000000900 */
[----:B------:R-:W-:Y:S01]  /*79c0*/  LOP3.LUT R14, R45, 0xff, RZ, 0xc0, !PT ;  /* 0x000000ff2d0e7812 */ /* 0x000fe200078ec0ff */
[----:B------:R-:W-:Y:S01]  /*79d0*/  IMAD.MOV.U32 R45, RZ, RZ, R34 ;  /* 0x000000ffff2d7224 */ /* 0x000fe200078e0022 */
[----:B------:R-:W-:Y:S01]  /*79e0*/  @!P4 PRMT R232, R140, 0x5410, RZ ;  /* 0x000054108ce8c816 */ /* 0x000fe200000000ff */
[----:B------:R-:W-:Y:S01]  /*79f0*/  IMAD.MOV.U32 R140, RZ, RZ, R212 ;  /* 0x000000ffff8c7224 */ /* 0x000fe200078e00d4 */
[----:B------:R-:W-:-:S02]  /*7a00*/  @!P6 PRMT R236, R139, 0x5410, RZ ;  /* 0x000054108bece816 */ /* 0x000fc400000000ff */
[----:B------:R-:W-:Y:S02]  /*7a10*/  ISETP.LE.U32.AND P6, PT, R14, UR5, PT ;  /* 0x000000050e007c0c */ /* 0x000fe4000bfc3070 */
[----:B------:R-:W-:Y:S01]  /*7a20*/  LOP3.LUT R14, R42, 0xff, RZ, 0xc0, !PT ;  /* 0x000000ff2a0e7812 */ /* 0x000fe200078ec0ff */
[----:B------:R-:W-:Y:S01]  /*7a30*/  IMAD.MOV.U32 R42, RZ, RZ, R66 ;  /* 0x000000ffff2a7224 */ /* 0x000fe200078e0042 */
[----:B------:R-:W-:Y:S01]  /*7a40*/  @!P1 PRMT R235, R138, 0x5410, RZ ;  /* 0x000054108aeb9816 */ /* 0x000fe200000000ff */
[----:B------:R-:W-:Y:S01]  /*7a50*/  IMAD.MOV.U32 R66, RZ, RZ, R64 ;  /* 0x000000ffff427224 */ /* 0x000fe200078e0040 */
[----:B------:R-:W-:Y:S01]  /*7a60*/  ISETP.LE.U32.AND P1, PT, R14, UR5, PT ;  /* 0x000000050e007c0c */ /* 0x000fe2000bf23070 */
[----:B------:R-:W-:Y:S01]  /*7a70*/  HMMA.16816.F32 R120, R8, R26, R16 ;  /* 0x0000001a0878723c */ /* 0x000fe20000001810 */
[----:B------:R-:W1:Y:S01]  /*7a80*/  LDSM.16.MT88.4 R24, [R183+0x16000] ;  /* 0x01600000b718783b */ /* 0x000e620000004200 */
[----:B------:R-:W-:Y:S01]  /*7a90*/  LOP3.LUT R14, R15, 0xffff, RZ, 0xc0, !PT ;  /* 0x0000ffff0f0e7812 */ /* 0x000fe200078ec0ff */
[----:B------:R-:W-:Y:S01]  /*7aa0*/  IMAD.MOV.U32 R64, RZ, RZ, R82 ;  /* 0x000000ffff407224 */ /* 0x000fe200078e0052 */
[----:B------:R-:W-:Y:S01]  /*7ab0*/  @!P3 PRMT R233, R141, 0x5410, RZ ;  /* 0x000054108de9b816 */ /* 0x000fe200000000ff */
[----:B------:R-:W-:Y:S01]  /*7ac0*/  IMAD.MOV.U32 R141, RZ, RZ, R83 ;  /* 0x000000ffff8d7224 */ /* 0x000fe200078e0053 */
[----:B------:R-:W-:-:S02]  /*7ad0*/  ISETP.LE.U32.AND P4, PT, R14, UR5, PT ;  /* 0x000000050e007c0c */ /* 0x000fc4000bf83070 */
[----:B------:R-:W-:Y:S01]  /*7ae0*/  SHF.R.U32.HI R14, RZ, 0x8, R48 ;  /* 0x00000008ff0e7819 */ /* 0x000fe20000011630 */
[----:B------:R-:W-:Y:S01]  /*7af0*/  IMAD.MOV.U32 R48, RZ, RZ, R80 ;  /* 0x000000ffff307224 */ /* 0x000fe200078e0050 */
[----:B------:R-:W-:Y:S02]  /*7b00*/  SHF.R.U32.HI R15, RZ, 0x8, R36 ;  /* 0x00000008ff0f7819 */ /* 0x000fe40000011624 */
[----:B------:R-:W-:Y:S01]  /*7b10*/  @!P1 HADD2 R142, -R234.H0_H0, -RZ.H0_H0 ;  /* 0xa00000ffea8e9230 */ /* 0x000fe20000000900 */
[----:B------:R-:W-:-:S04]  /*7b20*/  LOP3.LUT R14, R14, 0xffff, RZ, 0xc0, !PT ;  /* 0x0000ffff0e0e7812 */ /* 0x000fc800078ec0ff */
[----:B------:R-:W-:Y:S01]  /*7b30*/  @!P1 PRMT R234, R142, 0x5410, RZ ;  /* 0x000054108eea9816 */ /* 0x000fe200000000ff */
[----:B------:R-:W-:Y:S02]  /*7b40*/  IMAD.MOV.U32 R142, RZ, RZ, R38 ;  /* 0x000000ffff8e7224 */ /* 0x000fe400078e0026 */
[----:B------:R-:W-:Y:S02]  /*7b50*/  @!P4 HADD2 R143, -R231.H0_H0, -RZ.H0_H0 ;  /* 0xa00000ffe78fc230 */ /* 0x000fe40000000900 */
[----:B------:R-:W-:Y:S01]  /*7b60*/  IMAD.MOV.U32 R38, RZ, RZ, R137 ;  /* 0x000000ffff267224 */ /* 0x000fe200078e0089 */
[----:B------:R-:W-:Y:S02]  /*7b70*/  ISETP.LE.U32.AND P3, PT, R14, UR5, PT ;  /* 0x000000050e007c0c */ /* 0x000fe4000bf63070 */
[----:B------:R-:W-:Y:S02]  /*7b80*/  LOP3.LUT R14, R37, 0xff, RZ, 0xc0, !PT ;  /* 0x000000ff250e7812 */ /* 0x000fe400078ec0ff */
[----:B------:R-:W-:Y:S01]  /*7b90*/  @!P4 PRMT R231, R143, 0x5410, RZ ;  /* 0x000054108fe7c816 */ /* 0x000fe200000000ff */
[----:B------:R-:W-:Y:S01]  /*7ba0*/  IMAD.MOV.U32 R143, RZ, RZ, R33 ;  /* 0x000000ffff8f7224 */ /* 0x000fe200078e0021 */
[----:B------:R-:W-:Y:S01]  /*7bb0*/  ISETP.LE.U32.AND P4, PT, R40, UR5, PT ;  /* 0x0000000528007c0c */ /* 0x000fe2000bf83070 */
[----:B------:R-:W-:Y:S01]  /*7bc0*/  IMAD.MOV.U32 R40, RZ, RZ, R136 ;  /* 0x000000ffff287224 */ /* 0x000fe200078e0088 */
[----:B------:R-:W-:Y:S01]  /*7bd0*/  PRMT R37, R41, 0x5410, R15 ;  /* 0x0000541029257816 */ /* 0x000fe2000000000f */
[----:B------:R-:W-:Y:S01]  /*7be0*/  IMAD.MOV.U32 R144, RZ, RZ, R143 ;  /* 0x000000ffff907224 */ /* 0x000fe200078e008f */
[----:B------:R-:W-:Y:S01]  /*7bf0*/  PRMT R36, R14, 0x5410, R39 ;  /* 0x000054100e247816 */ /* 0x000fe20000000027 */
[----:B------:R-:W-:Y:S01]  /*7c00*/  IMAD.MOV.U32 R143, RZ, RZ, R76 ;  /* 0x000000ffff8f7224 */ /* 0x000fe200078e004c */
[----:B------:R-:W-:Y:S01]  /*7c10*/  SHF.R.U32.HI R15, RZ, 0x8, R28 ;  /* 0x00000008ff0f7819 */ /* 0x000fe2000001161c */
[----:B------:R-:W-:Y:S01]  /*7c20*/  @!P3 HADD2 R145, -R181.H0_H0, -RZ.H0_H0 ;  /* 0xa00000ffb591b230 */ /* 0x000fe20000000900 */
[----:B------:R-:W-:Y:S01]  /*7c30*/  LOP3.LUT R14, R30, 0xff, RZ, 0xc0, !PT ;  /* 0x000000ff1e0e7812 */ /* 0x000fe200078ec0ff */
[----:B------:R-:W-:Y:S01]  /*7c40*/  FFMA.FTZ R28, R146, UR36, -R13 ;  /* 0x00000024921c7c23 */ /* 0x000fe2000801080d */
[----:B------:R-:W-:Y:S01]  /*7c50*/  ISETP.LE.U32.AND P1, PT, R35, UR5, PT ;  /* 0x0000000523007c0c */ /* 0x000fe2000bf23070 */
[----:B------:R-:W-:Y:S01]  /*7c60*/  IMAD.MOV.U32 R41, RZ, RZ, R131 ;  /* 0x000000ffff297224 */ /* 0x000fe200078e0083 */
[----:B------:R-:W-:Y:S01]  /*7c70*/  PRMT R34, R31, 0x5410, R15 ;  /* 0x000054101f227816 */ /* 0x000fe2000000000f */
[----:B------:R-:W-:Y:S01]  /*7c80*/  IMAD.MOV.U32 R39, RZ, RZ, R129 ;  /* 0x000000ffff277224 */ /* 0x000fe200078e0081 */
[----:B-1----:R-:W-:Y:S01]  /*7c90*/  HMMA.16816.F32 R16, R4, R24, RZ ;  /* 0x000000180410723c */ /* 0x002fe200000018ff */
[----:B------:R-:W-:Y:S01]  /*7ca0*/  PRMT R35, R14, 0x5410, R29 ;  /* 0x000054100e237816 */ /* 0x000fe2000000001d */
[----:B------:R-:W-:Y:S01]  /*7cb0*/  FFMA.FTZ R29, R147, UR36, -R13 ;  /* 0x00000024931d7c23 */ /* 0x000fe2000801080d */
[----:B------:R-:W-:Y:S01]  /*7cc0*/  SHF.R.U32.HI R15, RZ, 0x8, R46 ;  /* 0x00000008ff0f7819 */ /* 0x000fe2000001162e */
[----:B------:R-:W-:Y:S01]  /*7cd0*/  IMAD.MOV.U32 R46, RZ, RZ, R142 ;  /* 0x000000ffff2e7224 */ /* 0x000fe200078e008e */
[----:B------:R-:W-:Y:S01]  /*7ce0*/  LOP3.LUT R14, R32, 0xffff, RZ, 0xc0, !PT ;  /* 0x0000ffff200e7812 */ /* 0x000fe200078ec0ff */
[----:B------:R-:W-:Y:S01]  /*7cf0*/  IMAD.MOV.U32 R142, RZ, RZ, R79 ;  /* 0x000000ffff8e7224 */ /* 0x000fe200078e004f */
[----:B------:R-:W-:Y:S01]  /*7d00*/  @!P3 PRMT R181, R145, 0x5410, RZ ;  /* 0x0000541091b5b816 */ /* 0x000fe200000000ff */
[----:B------:R-:W-:-:S02]  /*7d10*/  IMAD.MOV.U32 R145, RZ, RZ, R40 ;  /* 0x000000ffff917224 */ /* 0x000fc400078e0028 */
[----:B------:R-:W-:Y:S02]  /*7d20*/  @!P5 HADD2 R146, -R179.H0_H0, -RZ.H0_H0 ;  /* 0xa00000ffb392d230 */ /* 0x000fe40000000900 */
[----:B------:R-:W-:Y:S02]  /*7d30*/  IMAD.MOV.U32 R40, RZ, RZ, R130 ;  /* 0x000000ffff287224 */ /* 0x000fe400078e0082 */
[----:B------:R-:W-:Y:S02]  /*7d40*/  @!P6 HADD2 R147, -R180.H0_H0, -RZ.H0_H0 ;  /* 0xa00000ffb493e230 */ /* 0x000fe40000000900 */
[----:B------:R-:W-:Y:S02]  /*7d50*/  IMAD.MOV.U32 R131, RZ, RZ, R55 ;  /* 0x000000ffff837224 */ /* 0x000fe400078e0037 */
[----:B------:R-:W-:Y:S01]  /*7d60*/  IMAD.MOV.U32 R130, RZ, RZ, R58 ;  /* 0x000000ffff827224 */ /* 0x000fe200078e003a */
[----:B------:R-:W-:Y:S01]  /*7d70*/  @!P5 PRMT R179, R146, 0x5410, RZ ;  /* 0x0000541092b3d816 */ /* 0x000fe200000000ff */
[----:B------:R-:W-:Y:S01]  /*7d80*/  IMAD.MOV.U32 R129, RZ, RZ, R59 ;  /* 0x000000ffff817224 */ /* 0x000fe200078e003b */
[----:B------:R-:W-:Y:S01]  /*7d90*/  @!P6 PRMT R180, R147, 0x5410, RZ ;  /* 0x0000541093b4e816 */ /* 0x000fe200000000ff */
[----:B------:R-:W-:-:S02]  /*7da0*/  IMAD.MOV.U32 R55, RZ, RZ, R57 ;  /* 0x000000ffff377224 */ /* 0x000fc400078e0039 */
[----:B------:R-:W-:Y:S06]  /*7db0*/  HMMA.16816.F32 R124, R8, R20, R16 ;  /* 0x00000014087c723c */ /* 0x000fec0000001810 */
[----:B------:R-:W-:Y:S01]  /*7dc0*/  HMMA.16816.F32 R16, R4, R26, RZ ;  /* 0x0000001a0410723c */ /* 0x000fe200000018ff */
[----:B------:R-:W1:-:S15]  /*7dd0*/  LDSM.16.MT88.4 R24, [R184+0x16000] ;  /* 0x01600000b818783b */ /* 0x000e5e0000004200 */
[----:B------:R-:W-:-:S08]  /*7de0*/  NOP ;  /* 0x0000000000007918 */ /* 0x000fd00000000000 */
[----:B------:R-:W-:Y:S01]  /*7df0*/  HMMA.16816.F32 R212, R8, R22, R16 ;  /* 0x0000001608d4723c */ /* 0x000fe20000001810 */
[----:B------:R-:W2:Y:S06]  /*7e00*/  LDSM.16.MT88.4 R20, [R184+0x16800] ;  /* 0x01680000b814783b */ /* 0x000eac0000004200 */
[----:B------:R-:W-:Y:S01]  /*7e10*/  LOP3.LUT R16, R44, 0xff, RZ, 0xc0, !PT ;  /* 0x000000ff2c107812 */ /* 0x000fe200078ec0ff */
[----:B------:R-:W-:-:S03]  /*7e20*/  IMAD.MOV.U32 R44, RZ, RZ, R81 ;  /* 0x000000ffff2c7224 */ /* 0x000fc600078e0051 */
[----:B------:R-:W-:Y:S02]  /*7e30*/  ISETP.LE.U32.AND P2, PT, R16, UR5, PT ;  /* 0x0000000510007c0c */ /* 0x000fe4000bf43070 */
[----:B-1----:R-:W-:-:S15]  /*7e40*/  HMMA.16816.F32 R16, R4, R24, RZ ;  /* 0x000000180410723c */ /* 0x002fde00000018ff */
[----:B------:R-:W-:-:S09]  /*7e50*/  NOP ;  /* 0x0000000000007918 */ /* 0x000fd20000000000 */
[----:B--2---:R-:W-:Y:S06]  /*7e60*/  HMMA.16816.F32 R136, R8, R20, R16 ;  /* 0x000000140888723c */ /* 0x004fec0000001810 */
[----:B------:R-:W-:Y:S01]  /*7e70*/  HMMA.16816.F32 R16, R4, R26, RZ ;  /* 0x0000001a0410723c */ /* 0x000fe200000018ff */
[----:B------:R-:W-:-:S15]  /*7e80*/  LDSM.16.MT88.4 R24, [R186+0x16800] ;  /* 0x01680000ba18783b */ /* 0x000fde0000004200 */
[----:B------:R-:W-:-:S08]  /*7e90*/  NOP ;  /* 0x0000000000007918 */ /* 0x000fd00000000000 */
[----:B------:R-:W-:Y:S01]  /*7ea0*/  HMMA.16816.F32 R80, R8, R22, R16 ;  /* 0x000000160850723c */ /* 0x000fe20000001810 */
[----:B------:R-:W1:Y:S06]  /*7eb0*/  LDSM.16.MT88.4 R20, [R186+0x16000] ;  /* 0x01600000ba14783b */ /* 0x000e6c0000004200 */
[----:B------:R-:W-:Y:S02]  /*7ec0*/  SHF.R.U32.HI R17, RZ, 0x10, R32 ;  /* 0x00000010ff117819 */ /* 0x000fe40000011620 */
[----:B------:R-:W-:Y:S02]  /*7ed0*/  LOP3.LUT R16, R15, 0xffff, RZ, 0xc0, !PT ;  /* 0x0000ffff0f107812 */ /* 0x000fe400078ec0ff */
[----:B------:R-:W-:-:S02]  /*7ee0*/  SHF.R.U32.HI R15, RZ, 0x8, R14 ;  /* 0x00000008ff0f7819 */ /* 0x000fc4000001160e */
[----:B------:R-:W-:Y:S02]  /*7ef0*/  SHF.R.U32.HI R18, RZ, 0x18, R32 ;  /* 0x00000018ff127819 */ /* 0x000fe40000011620 */
[----:B------:R-:W-:Y:S02]  /*7f00*/  LOP3.LUT R14, R17, 0xff, RZ, 0xc0, !PT ;  /* 0x000000ff110e7812 */ /* 0x000fe400078ec0ff */
[----:B------:R-:W-:Y:S02]  /*7f10*/  LOP3.LUT R19, R32, 0xff, RZ, 0xc0, !PT ;  /* 0x000000ff20137812 */ /* 0x000fe400078ec0ff */
[----:B------:R-:W-:Y:S02]  /*7f20*/  PRMT R32, R14, 0x5410, R18 ;  /* 0x000054100e207816 */ /* 0x000fe40000000012 */
[----:B------:R-:W-:Y:S02]  /*7f30*/  LOP3.LUT R14, R2, 0xffff, RZ, 0xc0, !PT ;  /* 0x0000ffff020e7812 */ /* 0x000fe400078ec0ff */
[----:B------:R-:W-:-:S02]  /*7f40*/  ISETP.LE.U32.AND P3, PT, R16, UR5, PT ;  /* 0x0000000510007c0c */ /* 0x000fc4000bf63070 */
[----:B------:R-:W-:Y:S02]  /*7f50*/  SHF.R.U32.HI R16, RZ, 0x10, R2 ;  /* 0x00000010ff107819 */ /* 0x000fe40000011602 */
[----:B------:R-:W-:Y:S02]  /*7f60*/  LOP3.LUT R17, R2, 0xff, RZ, 0xc0, !PT ;  /* 0x000000ff02117812 */ /* 0x000fe400078ec0ff */
[----:B------:R-:W-:Y:S02]  /*7f70*/  SHF.R.U32.HI R14, RZ, 0x8, R14 ;  /* 0x00000008ff0e7819 */ /* 0x000fe4000001160e */
[----:B------:R-:W-:Y:S02]  /*7f80*/  PRMT R33, R19, 0x5410, R15 ;  /* 0x0000541013217816 */ /* 0x000fe4000000000f */
[----:B------:R-:W-:Y:S02]  /*7f90*/  SHF.R.U32.HI R15, RZ, 0x18, R2 ;  /* 0x00000018ff0f7819 */ /* 0x000fe40000011602 */
[----:B------:R-:W-:-:S02]  /*7fa0*/  LOP3.LUT R2, R16, 0xff, RZ, 0xc0, !PT ;  /* 0x000000ff10027812 */ /* 0x000fc400078ec0ff */
[----:B------:R-:W-:Y:S01]  /*7fb0*/  PRMT R31, R17, 0x5410, R14 ;  /* 0x00005410111f7816 */ /* 0x000fe2000000000e */
[----:B------:R-:W-:Y:S01]  /*7fc0*/  FADD.FTZ R14, R114, R63 ;  /* 0x0000003f720e7221 */ /* 0x000fe20000010000 */
[----:B------:R-:W-:Y:S01]  /*7fd0*/  PRMT R30, R2, 0x5410, R15 ;  /* 0x00005410021e7816 */ /* 0x000fe2000000000f */
[----:B------:R-:W-:Y:S01]  /*7fe0*/  FADD.FTZ R2, R48, R44 ;  /* 0x0000002c30027221 */ /* 0x000fe20000010000 */
[----:B-1----:R-:W-:Y:S01]  /*7ff0*/  HMMA.16816.F32 R16, R4, R20, RZ ;  /* 0x000000140410723c */ /* 0x002fe200000018ff */
[----:B------:R-:W-:Y:S02]  /*8000*/  IMAD.MOV.U32 R44, RZ, RZ, R140 ;  /* 0x000000ffff2c7224 */ /* 0x000fe400078e008c */
[----:B------:R-:W-:Y:S01]  /*8010*/  FADD.FTZ R13, R113, R14 ;  /* 0x0000000e710d7221 */ /* 0x000fe20000010000 */
[----:B------:R-:W-:Y:S02]  /*8020*/  IMAD.MOV.U32 R48, RZ, RZ, R43 ;  /* 0x000000ffff307224 */ /* 0x000fe400078e002b */
[----:B------:R-:W-:Y:S01]  /*8030*/  FADD.FTZ R2, R141, R2 ;  /* 0x000000028d027221 */ /* 0x000fe20000010000 */
[----:B------:R-:W-:-:S02]  /*8040*/  IMAD.MOV.U32 R140, RZ, RZ, R78 ;  /* 0x000000ffff8c7224 */ /* 0x000fc400078e004e */
[----:B------:R-:W-:Y:S01]  /*8050*/  FADD.FTZ R13, R150, R13 ;  /* 0x0000000d960d7221 */ /* 0x000fe20000010000 */
[----:B------:R-:W-:Y:S02]  /*8060*/  IMAD.MOV.U32 R43, RZ, RZ, R77 ;  /* 0x000000ffff2b7224 */ /* 0x000fe400078e004d */
[----:B------:R-:W-:Y:S01]  /*8070*/  FADD.FTZ R14, R151, R2 ;  /* 0x00000002970e7221 */ /* 0x000fe20000010000 */
[----:B------:R-:W-:Y:S02]  /*8080*/  IMAD.MOV.U32 R141, RZ, RZ, R128 ;  /* 0x000000ffff8d7224 */ /* 0x000fe400078e0080 */
[----:B------:R-:W-:Y:S01]  /*8090*/  FFMA.FTZ R2, R148, UR36, -R12 ;  /* 0x0000002494027c23 */ /* 0x000fe2000801080c */
[----:B------:R-:W-:Y:S02]  /*80a0*/  IMAD.MOV.U32 R128, RZ, RZ, R56 ;  /* 0x000000ffff807224 */ /* 0x000fe400078e0038 */
[----:B------:R-:W-:Y:S01]  /*80b0*/  FADD.FTZ R239, R239, R13 ;  /* 0x0000000defef7221 */ /* 0x000fe20000010000 */
[----:B------:R-:W-:Y:S01]  /*80c0*/  MUFU.EX2 R114, R29 ;  /* 0x0000001d00727308 */ /* 0x000fe20000000800 */
[----:B------:R-:W-:-:S02]  /*80d0*/  IMAD.MOV.U32 R148, RZ, RZ, R41 ;  /* 0x000000ffff947224 */ /* 0x000fc400078e0029 */
[----:B------:R-:W-:Y:S02]  /*80e0*/  IMAD.MOV.U32 R150, RZ, RZ, R44 ;  /* 0x000000ffff967224 */ /* 0x000fe400078e002c */
[----:B------:R-:W-:Y:S02]  /*80f0*/  IMAD.MOV.U32 R151, RZ, RZ, R48 ;  /* 0x000000ffff977224 */ /* 0x000fe400078e0030 */
[----:B------:R-:W-:Y:S01]  /*8100*/  IMAD.MOV.U32 R48, RZ, RZ, R61 ;  /* 0x000000ffff307224 */ /* 0x000fe200078e003d */
[----:B------:R-:W-:Y:S06]  /*8110*/  HMMA.16816.F32 R76, R8, R24, R16 ;  /* 0x00000018084c723c */ /* 0x000fec0000001810 */
[----:B------:R-:W-:-:S15]  /*8120*/  HMMA.16816.F32 R16, R4, R22, RZ ;  /* 0x000000160410723c */ /* 0x000fde00000018ff */
[----:B------:R-:W-:-:S09]  /*8130*/  NOP ;  /* 0x0000000000007918 */ /* 0x000fd20000000000 */
[----:B------:R-:W-:Y:S07]  /*8140*/  HMMA.16816.F32 R56, R8, R26, R16 ;  /* 0x0000001a0838723c */ /* 0x000fee0000001810 */
[----:B------:R-:W-:Y:S01]  /*8150*/  FFMA.FTZ R16, R149, UR36, -R12 ;  /* 0x0000002495107c23 */ /* 0x000fe2000801080c */
[----:B------:R-:W-:Y:S01]  /*8160*/  FADD.FTZ R27, R46, R14 ;  /* 0x0000000e2e1b7221 */ /* 0x000fe20000010000 */
[----:B------:R-:W-:Y:S01]  /*8170*/  IMAD.MOV.U32 R46, RZ, RZ, R39 ;  /* 0x000000ffff2e7224 */ /* 0x000fe200078e0027 */
[----:B------:R-:W1:Y:S01]  /*8180*/  LDSM.16.MT88.4 R12, [R185+0x16000] ;  /* 0x01600000b90c783b */ /* 0x000e620000004200 */
[----:B------:R-:W-:Y:S01]  /*8190*/  IMAD.MOV.U32 R39, RZ, RZ, R141 ;  /* 0x000000ffff277224 */ /* 0x000fe200078e008d */
[----:B------:R-:W-:Y:S01]  /*81a0*/  MUFU.EX2 R113, R16 ;  /* 0x0000001000717308 */ /* 0x000fe20000000800 */
[----:B------:R-:W-:-:S02]  /*81b0*/  IMAD.MOV.U32 R141, RZ, RZ, R142 ;  /* 0x000000ffff8d7224 */ /* 0x000fc400078e008e */
[----:B------:R-:W-:Y:S02]  /*81c0*/  IMAD.MOV.U32 R142, RZ, RZ, R143 ;  /* 0x000000ffff8e7224 */ /* 0x000fe400078e008f */
[----:B------:R-:W-:Y:S02]  /*81d0*/  IMAD.MOV.U32 R143, RZ, RZ, R43 ;  /* 0x000000ffff8f7224 */ /* 0x000fe400078e002b */
[----:B------:R-:W-:Y:S02]  /*81e0*/  IMAD.MOV.U32 R43, RZ, RZ, R115 ;  /* 0x000000ffff2b7224 */ /* 0x000fe400078e0073 */
[----:B------:R-:W-:Y:S02]  /*81f0*/  IMAD.MOV.U32 R115, RZ, RZ, R64 ;  /* 0x000000ffff737224 */ /* 0x000fe400078e0040 */
[----:B------:R-:W2:Y:S01]  /*8200*/  MUFU.EX2 R64, R28 ;  /* 0x0000001c00407308 */ /* 0x000ea20000000800 */
[----:B------:R-:W-:Y:S02]  /*8210*/  IMAD.MOV.U32 R149, RZ, RZ, R144 ;  /* 0x000000ffff957224 */ /* 0x000fe400078e0090 */
[----:B------:R-:W-:-:S02]  /*8220*/  IMAD.MOV.U32 R146, RZ, RZ, R39 ;  /* 0x000000ffff927224 */ /* 0x000fc400078e0027 */
[----:B------:R-:W-:-:S03]  /*8230*/  IMAD.MOV.U32 R147, RZ, RZ, R46 ;  /* 0x000000ffff937224 */ /* 0x000fc600078e002e */
[----:B------:R3:W4:Y:S02]  /*8240*/  MUFU.EX2 R144, R2 ;  /* 0x0000000200907308 */ /* 0x0007240000000800 */
[--C-:B---3--:R-:W-:Y:S01]  /*8250*/  HSET2.LE.AND R2, R33, R0.reuse, PT ;  /* 0x0000000021027233 */ /* 0x108fe20003803000 */
[----:B------:R-:W-:Y:S01]  /*8260*/  IMAD.MOV.U32 R33, RZ, RZ, R130 ;  /* 0x000000ffff217224 */ /* 0x000fe200078e0082 */
[C---:B-1----:R-:W-:Y:S06]  /*8270*/  HMMA.16816.F32 R20, R4.reuse, R12, RZ ;  /* 0x0000000c0414723c */ /* 0x042fec00000018ff */
[----:B------:R-:W-:Y:S01]  /*8280*/  HMMA.16816.F32 R16, R4, R14, RZ ;  /* 0x0000000e0410723c */ /* 0x000fe200000018ff */
[--C-:B------:R-:W-:Y:S01]  /*8290*/  HSET2.LE.AND R13, R34, R0.reuse, PT ;  /* 0x00000000220d7233 */ /* 0x100fe20003803000 */
[----:B------:R-:W-:Y:S01]  /*82a0*/  IMAD.MOV.U32 R34, RZ, RZ, R129 ;  /* 0x000000ffff227224 */ /* 0x000fe200078e0081 */
[----:B------:R-:W-:-:S04]  /*82b0*/  HSET2.LE.AND R12, R31, R0, PT ;  /* 0x000000001f0c7233 */ /* 0x000fc80003803000 */
[--C-:B------:R-:W-:Y:S02]  /*82c0*/  HSET2.LE.AND R6, R37, R0.reuse, PT ;  /* 0x0000000025067233 */ /* 0x100fe40003803000 */
[--C-:B------:R-:W-:Y:S02]  /*82d0*/  HSET2.LE.AND R7, R36, R0.reuse, PT ;  /* 0x0000000024077233 */ /* 0x100fe40003803000 */
[--C-:B------:R-:W-:Y:S01]  /*82e0*/  HSET2.LE.AND R5, R32, R0.reuse, PT ;  /* 0x0000000020057233 */ /* 0x100fe20003803000 */
[----:B------:R-:W-:Y:S01]  /*82f0*/  IMAD.MOV.U32 R32, RZ, RZ, R131 ;  /* 0x000000ffff207224 */ /* 0x000fe200078e0083 */
[--C-:B------:R-:W-:Y:S01]  /*8300*/  HSET2.LE.AND R14, R35, R0.reuse, PT ;  /* 0x00000000230e7233 */ /* 0x100fe20003803000 */
[----:B------:R-:W-:Y:S01]  /*8310*/  IMAD.MOV.U32 R35, RZ, RZ, R128 ;  /* 0x000000ffff237224 */ /* 0x000fe200078e0080 */
[----:B------:R-:W-:Y:S02]  /*8320*/  HSET2.LE.AND R0, R30, R0, PT ;  /* 0x000000001e007233 */ /* 0x000fe40003803000 */
[----:B------:R-:W-:-:S02]  /*8330*/  LOP3.LUT R4, R2, R53, RZ, 0xc0, !PT ;  /* 0x0000003502047212 */ /* 0x000fc400078ec0ff */
[----:B--2---:R-:W-:Y:S02]  /*8340*/  F2FP.F16.F32.PACK_AB R2, R64, R114 ;  /* 0x000000724002723e */ /* 0x004fe400000000ff */
[----:B------:R-:W-:Y:S02]  /*8350*/  LOP3.LUT R129, R0, R47, RZ, 0xc0, !PT ;  /* 0x0000002f00817212 */ /* 0x000fe400078ec0ff */
[----:B----4-:R-:W-:Y:S02]  /*8360*/  F2FP.F16.F32.PACK_AB R0, R144, R113 ;  /* 0x000000719000723e */ /* 0x010fe400000000ff */
[C---:B------:R-:W-:Y:S02]  /*8370*/  PRMT R26, R2.reuse, 0x7610, R26 ;  /* 0x00007610021a7816 */ /* 0x040fe4000000001a */
[----:B------:R-:W-:Y:S02]  /*8380*/  PRMT R25, R2, 0x7632, R25 ;  /* 0x0000763202197816 */ /* 0x000fe40000000019 */
[----:B------:R-:W-:-:S02]  /*8390*/  PRMT R24, R0, 0x7610, R24 ;  /* 0x0000761000187816 */ /* 0x000fc40000000018 */
[----:B------:R-:W-:Y:S02]  /*83a0*/  PRMT R2, R0, 0x7632, R2 ;  /* 0x0000763200027816 */ /* 0x000fe40000000002 */
[----:B------:R-:W-:Y:S02]  /*83b0*/  PRMT R0, R26, 0x5410, R25 ;  /* 0x000054101a007816 */ /* 0x000fe40000000019 */
[----:B------:R-:W-:Y:S01]  /*83c0*/  LOP3.LUT R128, R12, R49, RZ, 0xc0, !PT ;  /* 0x000000310c807212 */ /* 0x000fe200078ec0ff */
[----:B------:R-:W-:Y:S01]  /*83d0*/  IMAD.MOV.U32 R49, RZ, RZ, R62 ;  /* 0x000000ffff317224 */ /* 0x000fe200078e003e */
[----:B------:R-:W-:Y:S02]  /*83e0*/  LOP3.LUT R130, R13, R0, RZ, 0xc0, !PT ;  /* 0x000000000d827212 */ /* 0x000fe400078ec0ff */
[----:B------:R-:W-:Y:S02]  /*83f0*/  PRMT R0, R24, 0x5410, R2 ;  /* 0x0000541018007816 */ /* 0x000fe40000000002 */
[----:B------:R-:W-:-:S02]  /*8400*/  LOP3.LUT R5, R5, R52, RZ, 0xc0, !PT ;  /* 0x0000003405057212 */ /* 0x000fc400078ec0ff */
[----:B------:R-:W-:Y:S01]  /*8410*/  LOP3.LUT R131, R14, R0, RZ, 0xc0, !PT ;  /* 0x000000000e837212 */ /* 0x000fe200078ec0ff */
[----:B------:R-:W-:Y:S01]  /*8420*/  IMAD.MOV.U32 R0, RZ, RZ, R40 ;  /* 0x000000ffff007224 */ /* 0x000fe200078e0028 */
[----:B------:R-:W1:Y:S01]  /*8430*/  LDSM.16.MT88.4 R12, [R185+0x16800] ;  /* 0x01680000b90c783b */ /* 0x000e620000004200 */
[----:B------:R-:W-:Y:S01]  /*8440*/  LOP3.LUT R6, R6, R51, RZ, 0xc0, !PT ;  /* 0x0000003306067212 */ /* 0x000fe200078ec0ff */
[----:B------:R-:W-:Y:S01]  /*8450*/  IMAD.MOV.U32 R51, RZ, RZ, R54 ;  /* 0x000000ffff337224 */ /* 0x000fe200078e0036 */
[----:B------:R-:W-:Y:S01]  /*8460*/  LOP3.LUT R7, R7, R50, RZ, 0xc0, !PT ;  /* 0x0000003207077212 */ /* 0x000fe200078ec0ff */
[----:B------:R-:W-:Y:S01]  /*8470*/  IMAD.MOV.U32 R50, RZ, RZ, R55 ;  /* 0x000000ffff327224 */ /* 0x000fe200078e0037 */
[C---:B-1----:R-:W-:Y:S06]  /*8480*/  HMMA.16816.F32 R28, R8.reuse, R12, R20 ;  /* 0x0000000c081c723c */ /* 0x042fec0000001814 */
[----:B------:R-:W-:Y:S01]  /*8490*/  HMMA.16816.F32 R20, R8, R14, R16 ;  /* 0x0000000e0814723c */ /* 0x000fe20000001810 */
[----:B------:R-:W1:Y:S04]  /*84a0*/  LDSM.16.MT88.4 R8, [R183+0x11000] ;  /* 0x01100000b708783b */ /* 0x000e680000004200 */
[----:B------:R-:W2:Y:S01]  /*84b0*/  LDSM.16.MT88.4 R12, [R184+0x11000] ;  /* 0x01100000b80c783b */ /* 0x000ea20000004200 */
[C---:B-1----:R-:W-:Y:S06]  /*84c0*/  HMMA.16816.F32 R164, R4.reuse, R8, R164 ;  /* 0x0000000804a4723c */ /* 0x042fec00000018a4 */
[C---:B------:R-:W-:Y:S01]  /*84d0*/  HMMA.16816.F32 R16, R4.reuse, R10, R156 ;  /* 0x0000000a0410723c */ /* 0x040fe2000000189c */
[----:B------:R-:W1:Y:S05]  /*84e0*/  LDSM.16.MT88.4 R8, [R186+0x11000] ;  /* 0x01100000ba08783b */ /* 0x000e6a0000004200 */
[C---:B--2---:R-:W-:Y:S06]  /*84f0*/  HMMA.16816.F32 R156, R4.reuse, R12, R32 ;  /* 0x0000000c049c723c */ /* 0x044fec0000001820 */
[C---:B------:R-:W-:Y:S01]  /*8500*/  HMMA.16816.F32 R32, R4.reuse, R14, R148 ;  /* 0x0000000e0420723c */ /* 0x040fe20000001894 */
[----:B------:R-:W2:Y:S05]  /*8510*/  LDSM.16.MT88.4 R12, [R185+0x11000] ;  /* 0x01100000b90c783b */ /* 0x000eaa0000004200 */
[----:B-1----:R-:W-:Y:S07]  /*8520*/  HMMA.16816.F32 R148, R4, R8, R244 ;  /* 0x000000080494723c */ /* 0x002fee00000018f4 */
[----:B------:R-:W-:-:S02]  /*8530*/  IMAD.MOV.U32 R247, RZ, RZ, R38 ;  /* 0x000000fffff77224 */ /* 0x000fc400078e0026 */
[C---:B------:R-:W-:Y:S01]  /*8540*/  HMMA.16816.F32 R36, R4.reuse, R10, R216 ;  /* 0x0000000a0424723c */ /* 0x040fe200000018d8 */
[----:B------:R-:W1:Y:S01]  /*8550*/  LDSM.16.MT88.4 R8, [R183+0x13000] ;  /* 0x01300000b708783b */ /* 0x000e620000004200 */
[----:B------:R-:W-:Y:S02]  /*8560*/  IMAD.MOV.U32 R244, RZ, RZ, R43 ;  /* 0x000000fffff47224 */ /* 0x000fe400078e002b */
[----:B------:R-:W-:Y:S02]  /*8570*/  IMAD.MOV.U32 R245, RZ, RZ, R42 ;  /* 0x000000fffff57224 */ /* 0x000fe400078e002a */
[----:B--2---:R-:W-:Y:S01]  /*8580*/  HMMA.16816.F32 R140, R4, R12, R140 ;  /* 0x0000000c048c723c */ /* 0x004fe2000000188c */
[----:B------:R-:W-:Y:S02]  /*8590*/  IMAD.MOV.U32 R246, RZ, RZ, R45 ;  /* 0x000000fffff67224 */ /* 0x000fe400078e002d */
[----:B------:R-:W-:-:S03]  /*85a0*/  IMAD.MOV.U32 R219, RZ, RZ, R60 ;  /* 0x000000ffffdb7224 */ /* 0x000fc600078e003c */
[----:B------:R-:W-:Y:S01]  /*85b0*/  HMMA.16816.F32 R40, R4, R14, R240 ;  /* 0x0000000e0428723c */ /* 0x000fe200000018f0 */
[----:B------:R-:W2:Y:S06]  /*85c0*/  LDSM.16.MT88.4 R12, [R184+0x13000] ;  /* 0x01300000b80c783b */ /* 0x000eac0000004200 */
[----:B------:R-:W-:Y:S02]  /*85d0*/  IMAD.MOV.U32 R241, RZ, RZ, R247 ;  /* 0x000000fffff17224 */ /* 0x000fe400078e00f7 */
[----:B------:R-:W-:Y:S02]  /*85e0*/  IMAD.MOV.U32 R243, RZ, RZ, R147 ;  /* 0x000000fffff37224 */ /* 0x000fe400078e0093 */
[----:B------:R-:W-:-:S02]  /*85f0*/  IMAD.MOV.U32 R247, RZ, RZ, R144 ;  /* 0x000000fffff77224 */ /* 0x000fc400078e0090 */
[----:B------:R-:W-:Y:S02]  /*8600*/  IMAD.MOV.U32 R147, RZ, RZ, R66 ;  /* 0x000000ffff937224 */ /* 0x000fe400078e0042 */
[----:B------:R-:W-:Y:S02]  /*8610*/  IMAD.MOV.U32 R144, RZ, RZ, R65 ;  /* 0x000000ffff907224 */ /* 0x000fe400078e0041 */
[----:B------:R-:W-:Y:S02]  /*8620*/  IMAD.MOV.U32 R240, RZ, RZ, R245 ;  /* 0x000000fffff07224 */ /* 0x000fe400078e00f5 */
[----:B------:R-:W-:Y:S02]  /*8630*/  IMAD.MOV.U32 R242, RZ, RZ, R146 ;  /* 0x000000fffff27224 */ /* 0x000fe400078e0092 */
[----:B------:R-:W-:Y:S02]  /*8640*/  IMAD.MOV.U32 R245, RZ, RZ, R113 ;  /* 0x000000fffff57224 */ /* 0x000fe400078e0071 */
[----:B------:R-:W-:Y:S01]  /*8650*/  IMAD.MOV.U32 R146, RZ, RZ, R115 ;  /* 0x000000ffff927224 */ /* 0x000fe200078e0073 */
[C---:B-1----:R-:W-:Y:S01]  /*8660*/  HMMA.16816.F32 R44, R4.reuse, R8, R160 ;  /* 0x00000008042c723c */ /* 0x042fe200000018a0 */
[----:B------:R-:W1:Y:S05]  /*8670*/  LDSM.16.MT88.4 R160, [R183+0x11800] ;  /* 0x01180000b7a0783b */ /* 0x000e6a0000004200 */
[C---:B------:R-:W-:Y:S01]  /*8680*/  HMMA.16816.F32 R52, R4.reuse, R10, R68 ;  /* 0x0000000a0434723c */ /* 0x040fe20000001844 */
[----:B------:R-:W3:Y:S05]  /*8690*/  LDSM.16.MT88.4 R8, [R186+0x13000] ;  /* 0x01300000ba08783b */ /* 0x000eea0000004200 */
[----:B--2---:R-:W-:Y:S07]  /*86a0*/  HMMA.16816.F32 R60, R4, R12, R248 ;  /* 0x0000000c043c723c */ /* 0x004fee00000018f8 */
[----:B------:R-:W-:-:S02]  /*86b0*/  IMAD.MOV.U32 R250, RZ, RZ, R246 ;  /* 0x000000fffffa7224 */ /* 0x000fc400078e00f6 */
[----:B------:R-:W-:Y:S02]  /*86c0*/  IMAD.MOV.U32 R251, RZ, RZ, R145 ;  /* 0x000000fffffb7224 */ /* 0x000fe400078e0091 */
[----:B------:R-:W-:Y:S02]  /*86d0*/  IMAD.MOV.U32 R145, RZ, RZ, R67 ;  /* 0x000000ffff917224 */ /* 0x000fe400078e0043 */
[----:B------:R-:W-:Y:S02]  /*86e0*/  IMAD.MOV.U32 R246, RZ, RZ, R64 ;  /* 0x000000fffff67224 */ /* 0x000fe400078e0040 */
[----:B------:R-:W-:Y:S01]  /*86f0*/  HMMA.16816.F32 R64, R4, R14, R224 ;  /* 0x0000000e0440723c */ /* 0x000fe200000018e0 */
[----:B------:R-:W2:Y:S01]  /*8700*/  LDSM.16.MT88.4 R12, [R185+0x13000] ;  /* 0x01300000b90c783b */ /* 0x000ea20000004200 */
[----:B------:R-:W-:Y:S02]  /*8710*/  IMAD.MOV.U32 R249, RZ, RZ, R219 ;  /* 0x000000fffff97224 */ /* 0x000fe400078e00db */
[----:B------:R-:W-:-:S02]  /*8720*/  IMAD.MOV.U32 R248, RZ, RZ, R244 ;  /* 0x000000fffff87224 */ /* 0x000fc400078e00f4 */
[----:B------:R-:W-:Y:S02]  /*8730*/  IMAD.MOV.U32 R244, RZ, RZ, R114 ;  /* 0x000000fffff47224 */ /* 0x000fe400078e0072 */
[----:B------:R-:W-:Y:S01]  /*8740*/  IMAD.MOV.U32 R219, RZ, RZ, R112 ;  /* 0x000000ffffdb7224 */ /* 0x000fe200078e0070 */
[----:B-1----:R-:W-:Y:S06]  /*8750*/  HMMA.16816.F32 R164, R128, R160, R164 ;  /* 0x000000a080a4723c */ /* 0x002fec00000018a4 */
[C---:B---3--:R-:W-:Y:S06]  /*8760*/  HMMA.16816.F32 R68, R4.reuse, R8, R84 ;  /* 0x000000080444723c */ /* 0x048fec0000001854 */
[----:B------:R-:W-:Y:S01]  /*8770*/  HMMA.16816.F32 R72, R4, R10, R72 ;  /* 0x0000000a0448723c */ /* 0x000fe20000001848 */
[----:B------:R-:W1:Y:S05]  /*8780*/  LDSM.16.MT88.4 R8, [R183+0x15000] ;  /* 0x01500000b708783b */ /* 0x000e6a0000004200 */
[----:B------:R-:W-:Y:S01]  /*8790*/  HMMA.16816.F32 R160, R128, R162, R16 ;  /* 0x000000a280a0723c */ /* 0x000fe20000001810 */
[----:B------:R-:W-:-:S06]  /*87a0*/  FADD.FTZ R0, R0, R239 ;  /* 0x000000ef00007221 */ /* 0x000fcc0000010000 */
[----:B------:R-:W-:Y:S01]  /*87b0*/  IMAD.MOV.U32 R18, RZ, RZ, R48 ;  /* 0x000000ffff127224 */ /* 0x000fe200078e0030 */
[----:B--2---:R-:W-:Y:S01]  /*87c0*/  HMMA.16816.F32 R84, R4, R12, R220 ;  /* 0x0000000c0454723c */ /* 0x004fe200000018dc */
[----:B------:R-:W-:-:S05]  /*87d0*/  IMAD.MOV.U32 R19, RZ, RZ, R51 ;  /* 0x000000ffff137224 */ /* 0x000fca00078e0033 */
[C---:B------:R-:W-:Y:S01]  /*87e0*/  HMMA.16816.F32 R88, R4.reuse, R14, R88 ;  /* 0x0000000e0458723c */ /* 0x040fe20000001858 */
[----:B------:R-:W2:Y:S05]  /*87f0*/  LDSM.16.MT88.4 R12, [R184+0x15000] ;  /* 0x01500000b80c783b */ /* 0x000eaa0000004200 */
[C---:B-1----:R-:W-:Y:S06]  /*8800*/  HMMA.16816.F32 R92, R4.reuse, R8, R92 ;  /* 0x00000008045c723c */ /* 0x042fec000000185c */
[C---:B------:R-:W-:Y:S01]  /*8810*/  HMMA.16816.F32 R96, R4.reuse, R10, R96 ;  /* 0x0000000a0460723c */ /* 0x040fe20000001860 */
[----:B------:R-:W1:Y:S05]  /*8820*/  LDSM.16.MT88.4 R8, [R186+0x15000] ;  /* 0x01500000ba08783b */ /* 0x000e6a0000004200 */
[C---:B--2---:R-:W-:Y:S06]  /*8830*/  HMMA.16816.F32 R100, R4.reuse, R12, R100 ;  /* 0x0000000c0464723c */ /* 0x044fec0000001864 */
[C---:B------:R-:W-:Y:S01]  /*8840*/  HMMA.16816.F32 R104, R4.reuse, R14, R104 ;  /* 0x0000000e0468723c */ /* 0x040fe20000001868 */
[----:B------:R-:W2:Y:S05]  /*8850*/  LDSM.16.MT88.4 R12, [R185+0x15000] ;  /* 0x01500000b90c783b */ /* 0x000eaa0000004200 */
[C---:B-1----:R-:W-:Y:S06]  /*8860*/  HMMA.16816.F32 R108, R4.reuse, R8, R108 ;  /* 0x00000008046c723c */ /* 0x042fec000000186c */
[C---:B------:R-:W-:Y:S01]  /*8870*/  HMMA.16816.F32 R112, R4.reuse, R10, R152 ;  /* 0x0000000a0470723c */ /* 0x040fe20000001898 */
[----:B------:R-:W1:Y:S04]  /*8880*/  LDSM.16.MT88.4 R8, [R183+0x17000] ;  /* 0x01700000b708783b */ /* 0x000e680000004200 */
[----:B------:R-:W3:Y:S01]  /*8890*/  LDSM.16.MT88.4 R152, [R184+0x11800] ;  /* 0x01180000b898783b */ /* 0x000ee20000004200 */
[C---:B--2---:R-:W-:Y:S06]  /*88a0*/  HMMA.16816.F32 R116, R4.reuse, R12, R116 ;  /* 0x0000000c0474723c */ /* 0x044fec0000001874 */
[C---:B------:R-:W-:Y:S01]  /*88b0*/  HMMA.16816.F32 R120, R4.reuse, R14, R120 ;  /* 0x0000000e0478723c */ /* 0x040fe20000001878 */
[----:B------:R-:W2:Y:S05]  /*88c0*/  LDSM.16.MT88.4 R12, [R184+0x17000] ;  /* 0x01700000b80c783b */ /* 0x000eaa0000004200 */
[C---:B-1----:R-:W-:Y:S06]  /*88d0*/  HMMA.16816.F32 R124, R4.reuse, R8, R124 ;  /* 0x00000008047c723c */ /* 0x042fec000000187c */
[----:B------:R-:W-:Y:S01]  /*88e0*/  HMMA.16816.F32 R212, R4, R10, R212 ;  /* 0x0000000a04d4723c */ /* 0x000fe200000018d4 */
[----:B------:R-:W1:Y:S05]  /*88f0*/  LDSM.16.MT88.4 R8, [R186+0x17000] ;  /* 0x01700000ba08783b */ /* 0x000e6a0000004200 */
[C---:B---3--:R-:W-:Y:S06]  /*8900*/  HMMA.16816.F32 R156, R128.reuse, R152, R156 ;  /* 0x00000098809c723c */ /* 0x048fec000000189c */
[----:B------:R-:W-:Y:S01]  /*8910*/  HMMA.16816.F32 R152, R128, R154, R32 ;  /* 0x0000009a8098723c */ /* 0x000fe20000001820 */
[----:B------:R3:W4:Y:S04]  /*8920*/  LDL.LU.S16 R32, [R1+0x3c] ;  /* 0x00003c0001207983 */ /* 0x0007280000300600 */
[----:B------:R3:W3:Y:S01]  /*8930*/  LDL.LU.S16 R17, [R1+0x38] ;  /* 0x0000380001117983 */ /* 0x0006e20000300600 */
[C---:B--2---:R-:W-:Y:S03]  /*8940*/  HMMA.16816.F32 R220, R4.reuse, R14, R80 ;  /* 0x0000000e04dc723c */ /* 0x044fe60000001850 */
[----:B------:R2:W2:Y:S03]  /*8950*/  LDL.LU.S16 R16, [R1+0x34] ;  /* 0x0000340001107983 */ /* 0x0004a60000300600 */
[----:B------:R-:W-:Y:S01]  /*8960*/  HMMA.16816.F32 R224, R4, R12, R136 ;  /* 0x0000000c04e0723c */ /* 0x000fe20000001888 */
[----:B------:R-:W-:Y:S01]  /*8970*/  IMAD.MOV.U32 R80, RZ, RZ, R219 ;  /* 0x000000ffff507224 */ /* 0x000fe200078e00db */
[----:B------:R-:W-:Y:S01]  /*8980*/  LDSM.16.MT88.4 R136, [R185+0x11800] ;  /* 0x01180000b988783b */ /* 0x000fe20000004200 */
[----:B------:R-:W-:-:S02]  /*8990*/  IMAD.MOV.U32 R81, RZ, RZ, R146 ;  /* 0x000000ffff517224 */ /* 0x000fc400078e0092 */
[----:B------:R-:W-:Y:S02]  /*89a0*/  IMAD.MOV.U32 R82, RZ, RZ, R147 ;  /* 0x000000ffff527224 */ /* 0x000fe400078e0093 */
[----:B------:R-:W-:Y:S02]  /*89b0*/  IMAD.MOV.U32 R83, RZ, RZ, R145 ;  /* 0x000000ffff537224 */ /* 0x000fe400078e0091 */
[----:B------:R-:W-:Y:S02]  /*89c0*/  IMAD.MOV.U32 R35, RZ, RZ, R80 ;  /* 0x000000ffff237224 */ /* 0x000fe400078e0050 */
[----:B------:R-:W-:Y:S02]  /*89d0*/  IMAD.MOV.U32 R34, RZ, RZ, R81 ;  /* 0x000000ffff227224 */ /* 0x000fe400078e0051 */
[----:B------:R-:W-:Y:S01]  /*89e0*/  IMAD.MOV.U32 R33, RZ, RZ, R82 ;  /* 0x000000ffff217224 */ /* 0x000fe200078e0052 */
[C---:B-1----:R-:W-:Y:S06]  /*89f0*/  HMMA.16816.F32 R216, R4.reuse, R8, R76 ;  /* 0x0000000804d8723c */ /* 0x042fec000000184c */
[C---:B------:R-:W-:Y:S01]  /*8a00*/  HMMA.16816.F32 R12, R4.reuse, R10, R56 ;  /* 0x0000000a040c723c */ /* 0x040fe20000001838 */
[----:B------:R-:W1:Y:S04]  /*8a10*/  LDSM.16.MT88.4 R8, [R185+0x17000] ;  /* 0x01700000b908783b */ /* 0x000e680000004200 */
[----:B------:R-:W-:Y:S01]  /*8a20*/  LDSM.16.MT88.4 R56, [R186+0x13800] ;  /* 0x01380000ba38783b */ /* 0x000fe20000004200 */
[C---:B-1----:R-:W-:Y:S06]  /*8a30*/  HMMA.16816.F32 R28, R4.reuse, R8, R28 ;  /* 0x00000008041c723c */ /* 0x042fec000000181c */
[----:B------:R-:W-:Y:S01]  /*8a40*/  HMMA.16816.F32 R20, R4, R10, R20 ;  /* 0x0000000a0414723c */ /* 0x000fe20000001814 */
[----:B------:R-:W-:Y:S06]  /*8a50*/  LDSM.16.MT88.4 R8, [R185+0x17800] ;  /* 0x01780000b908783b */ /* 0x000fec0000004200 */
[----:B------:R-:W-:-:S02]  /*8a60*/  IMAD.MOV.U32 R5, RZ, RZ, R83 ;  /* 0x000000ffff057224 */ /* 0x000fc400078e0053 */
[----:B------:R-:W1:Y:S01]  /*8a70*/  LDSM.16.MT88.4 R80, [R184+0x15800] ;  /* 0x01580000b850783b */ /* 0x000e620000004200 */
[----:B------:R-:W-:Y:S01]  /*8a80*/  IMAD.MOV.U32 R7, RZ, RZ, R144 ;  /* 0x000000ffff077224 */ /* 0x000fe200078e0090 */
[----:B------:R-:W-:Y:S01]  /*8a90*/  HMMA.16816.F32 R140, R128, R136, R140 ;  /* 0x00000088808c723c */ /* 0x000fe2000000188c */
[----:B------:R-:W-:Y:S01]  /*8aa0*/  IMAD.MOV.U32 R6, RZ, RZ, R50 ;  /* 0x000000ffff067224 */ /* 0x000fe200078e0032 */
[----:B------:R-:W-:Y:S01]  /*8ab0*/  LDSM.16.MT88.4 R144, [R186+0x11800] ;  /* 0x01180000ba90783b */ /* 0x000fe20000004200 */
[----:B------:R-:W-:-:S03]  /*8ac0*/  IMAD.MOV.U32 R4, RZ, RZ, R49 ;  /* 0x000000ffff047224 */ /* 0x000fc600078e0031 */
[C---:B-1----:R-:W-:Y:S06]  /*8ad0*/  HMMA.16816.F32 R76, R128.reuse, R80, R100 ;  /* 0x00000050804c723c */ /* 0x042fec0000001864 */
[C---:B------:R-:W-:Y:S01]  /*8ae0*/  HMMA.16816.F32 R136, R128.reuse, R138, R40 ;  /* 0x0000008a8088723c */ /* 0x040fe20000001828 */
[----:B------:R-:W-:Y:S01]  /*8af0*/  LDSM.16.MT88.4 R40, [R183+0x13800] ;  /* 0x01380000b728783b */ /* 0x000fe20000004200 */
[----:B------:R-:W-:Y:S01]  /*8b00*/  FADD.FTZ R6, R6, R27 ;  /* 0x0000001b06067221 */ /* 0x000fe20000010000 */
[----:B------:R-:W-:Y:S02]  /*8b10*/  FADD.FTZ R0, R7, R0 ;  /* 0x0000000007007221 */ /* 0x000fe40000010000 */
[----:B------:R-:W-:Y:S01]  /*8b20*/  LDSM.16.MT88.4 R48, [R184+0x13800] ;  /* 0x01380000b830783b */ /* 0x000fe20000004200 */
[C---:B------:R-:W-:Y:S03]  /*8b30*/  HMMA.16816.F32 R80, R128.reuse, R82, R104 ;  /* 0x000000528050723c */ /* 0x040fe60000001868 */
[----:B------:R-:W1:Y:S03]  /*8b40*/  LDSM.16.MT88.4 R104, [R183+0x17800] ;  /* 0x01780000b768783b */ /* 0x000e660000004200 */
[C---:B-1----:R-:W-:Y:S01]  /*8b50*/  HMMA.16816.F32 R100, R128.reuse, R104, R124 ;  /* 0x000000688064723c */ /* 0x042fe2000000187c */
[----:B------:R1:W4:Y:S05]  /*8b60*/  LDL.LU.S16 R127, [R1+0x40] ;  /* 0x00004000017f7983 */ /* 0x00032a0000300600 */
[C---:B------:R-:W-:Y:S06]  /*8b70*/  HMMA.16816.F32 R148, R128.reuse, R144, R148 ;  /* 0x000000908094723c */ /* 0x040fec0000001894 */
[C---:B------:R-:W-:Y:S06]  /*8b80*/  HMMA.16816.F32 R144, R128.reuse, R146, R36 ;  /* 0x000000928090723c */ /* 0x040fec0000001824 */
[C---:B------:R-:W-:Y:S06]  /*8b90*/  HMMA.16816.F32 R36, R128.reuse, R40, R44 ;  /* 0x000000288024723c */ /* 0x040fec000000182c */
[C---:B------:R-:W-:Y:S06]  /*8ba0*/  HMMA.16816.F32 R40, R128.reuse, R42, R52 ;  /* 0x0000002a8028723c */ /* 0x040fec0000001834 */
[C---:B------:R-:W-:Y:S06]  /*8bb0*/  HMMA.16816.F32 R52, R128.reuse, R56, R68 ;  /* 0x000000388034723c */ /* 0x040fec0000001844 */
[C---:B------:R-:W-:Y:S01]  /*8bc0*/  HMMA.16816.F32 R56, R128.reuse, R58, R72 ;  /* 0x0000003a8038723c */ /* 0x040fe20000001848 */
[----:B------:R-:W1:Y:S05]  /*8bd0*/  LDSM.16.MT88.4 R72, [R183+0x15800] ;  /* 0x01580000b748783b */ /* 0x000e6a0000004200 */
[C---:B-1----:R-:W-:Y:S06]  /*8be0*/  HMMA.16816.F32 R68, R128.reuse, R72, R92 ;  /* 0x000000488044723c */ /* 0x042fec000000185c */
[C---:B------:R-:W-:Y:S01]  /*8bf0*/  HMMA.16816.F32 R72, R128.reuse, R74, R96 ;  /* 0x0000004a8048723c */ /* 0x040fe20000001860 */
[----:B------:R-:W1:Y:S05]  /*8c00*/  LDSM.16.MT88.4 R96, [R185+0x15800] ;  /* 0x01580000b960783b */ /* 0x000e6a0000004200 */
[C---:B-1----:R-:W-:Y:S06]  /*8c10*/  HMMA.16816.F32 R92, R128.reuse, R96, R116 ;  /* 0x00000060805c723c */ /* 0x042fec0000001874 */
[----:B------:R-:W-:Y:S01]  /*8c20*/  HMMA.16816.F32 R96, R128, R98, R120 ;  /* 0x000000628060723c */ /* 0x000fe20000001878 */
[----:B------:R-:W1:Y:S01]  /*8c30*/  LDSM.16.MT88.4 R120, [R186+0x17800] ;  /* 0x01780000ba78783b */ /* 0x000e620000004200 */
[----:B--2---:R-:W-:-:S02]  /*8c40*/  @!P1 HADD2 R16, -R2.H0_H0, -RZ.H0_H0 ;  /* 0xa00000ff02109230 */ /* 0x004fc40000000900 */
[----:B---3--:R-:W-:Y:S02]  /*8c50*/  @!P2 HADD2 R17, -R24.H0_H0, -RZ.H0_H0 ;  /* 0xa00000ff1811a230 */ /* 0x008fe40000000900 */
[C---:B-1----:R-:W-:Y:S06]  /*8c60*/  HMMA.16816.F32 R116, R128.reuse, R120, R216 ;  /* 0x000000788074723c */ /* 0x042fec00000018d8 */
[----:B------:R-:W-:Y:S07]  /*8c70*/  HMMA.16816.F32 R120, R128, R122, R12 ;  /* 0x0000007a8078723c */ /* 0x000fee000000180c */
[----:B------:R-:W-:Y:S01]  /*8c80*/  PRMT R12, R16, 0x7610, R12 ;  /* 0x00007610100c7816 */ /* 0x000fe2000000000c */
[----:B------:R-:W-:Y:S01]  /*8c90*/  IMAD.MOV.U32 R16, RZ, RZ, R18 ;  /* 0x000000ffff107224 */ /* 0x000fe200078e0012 */
[----:B------:R-:W-:Y:S01]  /*8ca0*/  PRMT R13, R17, 0x7610, R13 ;  /* 0x00007610110d7816 */ /* 0x000fe2000000000d */
[----:B------:R-:W-:-:S02]  /*8cb0*/  IMAD.MOV.U32 R17, RZ, RZ, R19 ;  /* 0x000000ffff117224 */ /* 0x000fc400078e0013 */
[----:B------:R-:W-:Y:S02]  /*8cc0*/  IMAD.MOV.U32 R18, RZ, RZ, R5 ;  /* 0x000000ffff127224 */ /* 0x000fe400078e0005 */
[----:B------:R-:W-:Y:S02]  /*8cd0*/  IMAD.MOV.U32 R19, RZ, RZ, R4 ;  /* 0x000000ffff137224 */ /* 0x000fe400078e0004 */
[----:B------:R-:W-:-:S04]  /*8ce0*/  FADD.FTZ R0, R17, R0 ;  /* 0x0000000011007221 */ /* 0x000fc80000010000 */
[----:B------:R-:W-:-:S04]  /*8cf0*/  FADD.FTZ R0, R19, R0 ;  /* 0x0000000013007221 */ /* 0x000fc80000010000 */
[----:B------:R-:W-:-:S04]  /*8d00*/  FADD.FTZ R0, R249, R0 ;  /* 0x00000000f9007221 */ /* 0x000fc80000010000 */
[----:B------:R-:W-:-:S04]  /*8d10*/  FADD.FTZ R0, R251, R0 ;  /* 0x00000000fb007221 */ /* 0x000fc80000010000 */
[----:B------:R-:W-:-:S04]  /*8d20*/  FADD.FTZ R0, R241, R0 ;  /* 0x00000000f1007221 */ /* 0x000fc80000010000 */
[----:B------:R-:W-:-:S04]  /*8d30*/  FADD.FTZ R0, R243, R0 ;  /* 0x00000000f3007221 */ /* 0x000fc80000010000 */
[----:B------:R-:W-:Y:S01]  /*8d40*/  FADD.FTZ R0, R134, R0 ;  /* 0x0000000086007221 */ /* 0x000fe20000010000 */
[----:B----4-:R-:W-:-:S05]  /*8d50*/  @!P4 HADD2 R127, -R26.H0_H0, -RZ.H0_H0 ;  /* 0xa00000ff1a7fc230 */ /* 0x010fca0000000900 */
[----:B------:R-:W-:Y:S02]  /*8d60*/  PRMT R15, R127, 0x7610, R15 ;  /* 0x000076107f0f7816 */ /* 0x000fe4000000000f */
[----:B------:R-:W-:Y:S07]  /*8d70*/  HMMA.16816.F32 R124, R128, R8, R28 ;  /* 0x00000008807c723c */ /* 0x000fee000000181c */
[----:B------:R-:W-:-:S04]  /*8d80*/  FADD.FTZ R8, R35, R6 ;  /* 0x0000000623087221 */ /* 0x000fc80000010000 */
[----:B------:R-:W-:-:S04]  /*8d90*/  FADD.FTZ R8, R16, R8 ;  /* 0x0000000810087221 */ /* 0x000fc80000010000 */
[----:B------:R-:W-:-:S04]  /*8da0*/  FADD.FTZ R8, R18, R8 ;  /* 0x0000000812087221 */ /* 0x000fc80000010000 */
[----:B------:R-:W-:-:S04]  /*8db0*/  FADD.FTZ R8, R248, R8 ;  /* 0x00000008f8087221 */ /* 0x000fc80000010000 */
[----:B------:R-:W-:-:S04]  /*8dc0*/  FADD.FTZ R248, R250, R8 ;  /* 0x00000008faf87221 */ /* 0x000fc80000010000 */
[----:B------:R-:W-:-:S04]  /*8dd0*/  FADD.FTZ R248, R240, R248 ;  /* 0x000000f8f0f87221 */ /* 0x000fc80000010000 */
[----:B------:R-:W-:-:S04]  /*8de0*/  FADD.FTZ R248, R242, R248 ;  /* 0x000000f8f2f87221 */ /* 0x000fc80000010000 */
[----:B------:R-:W-:Y:S02]  /*8df0*/  FADD.FTZ R248, R135, R248 ;  /* 0x000000f887f87221 */ /* 0x000fe40000010000 */
[----:B------:R1:W5:Y:S04]  /*8e00*/  LDL.LU R135, [R1+0xc8] ;  /* 0x0000c80001877983 */ /* 0x0003680000300800 */
[----:B------:R1:W5:Y:S01]  /*8e10*/  LDL.LU R134, [R1+0xc4] ;  /* 0x0000c40001867983 */ /* 0x0003620000300800 */
[C---:B------:R-:W-:Y:S06]  /*8e20*/  HMMA.16816.F32 R44, R128.reuse, R48, R60 ;  /* 0x00000030802c723c */ /* 0x040fec000000183c */
[C---:B------:R-:W-:Y:S01]  /*8e30*/  HMMA.16816.F32 R48, R128.reuse, R50, R64 ;  /* 0x000000328030723c */ /* 0x040fe20000001840 */
[----:B------:R-:W2:Y:S05]  /*8e40*/  LDSM.16.MT88.4 R64, [R185+0x13800] ;  /* 0x01380000b940783b */ /* 0x000eaa0000004200 */
[C---:B--2---:R-:W-:Y:S06]  /*8e50*/  HMMA.16816.F32 R60, R128.reuse, R64, R84 ;  /* 0x00000040803c723c */ /* 0x044fec0000001854 */
[----:B------:R-:W-:Y:S01]  /*8e60*/  HMMA.16816.F32 R64, R128, R66, R88 ;  /* 0x000000428040723c */ /* 0x000fe20000001858 */
[----:B------:R-:W2:Y:S01]  /*8e70*/  LDSM.16.MT88.4 R88, [R186+0x15800] ;  /* 0x01580000ba58783b */ /* 0x000ea20000004200 */
[----:B------:R-:W-:Y:S01]  /*8e80*/  @!P1 PRMT R2, R12, 0x5410, RZ ;  /* 0x000054100c029816 */ /* 0x000fe200000000ff */
[----:B------:R-:W-:Y:S01]  /*8e90*/  UIMAD.WIDE UR10, UR10, 0x2, URZ ;  /* 0x000000020a0a78a5 */ /* 0x000fe2000f8e023f */
[----:B------:R-:W-:-:S04]  /*8ea0*/  LEA R4, P1, R34, UR6, 0x1 ;  /* 0x0000000622047c11 */ /* 0x000fc8000f8208ff */
[----:B------:R-:W-:Y:S02]  /*8eb0*/  LEA.HI.X R5, R34, UR7, R33, 0x1, P1 ;  /* 0x0000000722057c11 */ /* 0x000fe400088f0c21 */
[----:B------:R-:W-:-:S04]  /*8ec0*/  IADD3 R6, P1, R4, UR10, RZ ;  /* 0x0000000a04067c10 */ /* 0x000fc8000ff3e0ff */
[----:B------:R-:W-:Y:S01]  /*8ed0*/  IADD3.X R7, R5, UR11, RZ, P1, !PT ;  /* 0x0000000b05077c10 */ /* 0x000fe20008ffe4ff */
[----:B------:R-:W-:Y:S01]  /*8ee0*/  @!P3 HADD2 R32, -R25.H0_H0, -RZ.H0_H0 ;  /* 0xa00000ff1920b230 */ /* 0x000fe20000000900 */
[----:B------:R-:W-:Y:S04]  /*8ef0*/  STG.E.U16 desc[UR30][R4.64], R238 ;  /* 0x000000ee04007986 */ /* 0x000fe8000c10151e */
[----:B------:R-:W-:Y:S04]  /*8f00*/  STG.E.U16 desc[UR30][R4.64+0x2], R237 ;  /* 0x000002ed04007986 */ /* 0x000fe8000c10151e */
[----:B------:R-:W-:Y:S04]  /*8f10*/  STG.E.U16 desc[UR30][R6.64], R236 ;  /* 0x000000ec06007986 */ /* 0x000fe8000c10151e */
[----:B------:R-:W-:Y:S01]  /*8f20*/  STG.E.U16 desc[UR30][R6.64+0x2], R235 ;  /* 0x000002eb06007986 */ /* 0x000fe2000c10151e */
[C---:B--2---:R-:W-:Y:S06]  /*8f30*/  HMMA.16816.F32 R84, R128.reuse, R88, R108 ;  /* 0x000000588054723c */ /* 0x044fec000000186c */
[----:B------:R-:W-:Y:S01]  /*8f40*/  HMMA.16816.F32 R88, R128, R90, R112 ;  /* 0x0000005a8058723c */ /* 0x000fe20000001870 */
[----:B------:R-:W2:Y:S01]  /*8f50*/  LDSM.16.MT88.4 R112, [R184+0x17800] ;  /* 0x01780000b870783b */ /* 0x000ea20000004200 */
[----:B------:R-:W-:-:S03]  /*8f60*/  PRMT R14, R32, 0x7610, R14 ;  /* 0x00007610200e7816 */ /* 0x000fc6000000000e */
[----:B------:R1:W-:Y:S04]  /*8f70*/  STG.E.U16 desc[UR30][R4.64+0x10], R232 ;  /* 0x000010e804007986 */ /* 0x0003e8000c10151e */
[----:B------:R1:W-:Y:S04]  /*8f80*/  STG.E.U16 desc[UR30][R4.64+0x12], R231 ;  /* 0x000012e704007986 */ /* 0x0003e8000c10151e */
[----:B------:R1:W-:Y:S04]  /*8f90*/  STG.E.U16 desc[UR30][R6.64+0x10], R234 ;  /* 0x000010ea06007986 */ /* 0x0003e8000c10151e */
[----:B------:R1:W-:Y:S04]  /*8fa0*/  STG.E.U16 desc[UR30][R6.64+0x12], R233 ;  /* 0x000012e906007986 */ /* 0x0003e8000c10151e */
[----:B------:R1:W-:Y:S04]  /*8fb0*/  STG.E.U16 desc[UR30][R4.64+0x20], R230 ;  /* 0x000020e604007986 */ /* 0x0003e8000c10151e */
[----:B------:R1:W-:Y:S04]  /*8fc0*/  STG.E.U16 desc[UR30][R4.64+0x22], R229 ;  /* 0x000022e504007986 */ /* 0x0003e8000c10151e */
[----:B------:R1:W-:Y:S04]  /*8fd0*/  STG.E.U16 desc[UR30][R6.64+0x20], R228 ;  /* 0x000020e406007986 */ /* 0x0003e8000c10151e */
[----:B------:R1:W-:Y:S01]  /*8fe0*/  STG.E.U16 desc[UR30][R6.64+0x22], R211 ;  /* 0x000022d306007986 */ /* 0x0003e2000c10151e */
[----:B------:R-:W-:-:S03]  /*8ff0*/  @!P4 PRMT R26, R15, 0x5410, RZ ;  /* 0x000054100f1ac816 */ /* 0x000fc600000000ff */
[----:B------:R1:W-:Y:S01]  /*9000*/  STG.E.U16 desc[UR30][R4.64+0x30], R189 ;  /* 0x000030bd04007986 */ /* 0x0003e2000c10151e */
[----:B------:R-:W-:-:S03]  /*9010*/  @!P3 PRMT R25, R14, 0x5410, RZ ;  /* 0x000054100e19b816 */ /* 0x000fc600000000ff */
[----:B------:R1:W-:Y:S01]  /*9020*/  STG.E.U16 desc[UR30][R4.64+0x32], R181 ;  /* 0x000032b504007986 */ /* 0x0003e2000c10151e */
[----:B------:R-:W-:-:S03]  /*9030*/  @!P2 PRMT R24, R13, 0x5410, RZ ;  /* 0x000054100d18a816 */ /* 0x000fc600000000ff */
[----:B------:R1:W-:Y:S04]  /*9040*/  STG.E.U16 desc[UR30][R6.64+0x30], R180 ;  /* 0x000030b406007986 */ /* 0x0003e8000c10151e */
        /* <DEDUP_REMOVED lines=17> */
[----:B--2---:R-:W-:Y:S01]  /*9160*/  HMMA.16816.F32 R108, R128, R112, R224 ;  /* 0x00000070806c723c */ /* 0x004fe200000018e0 */
[----:B------:R-:W-:Y:S01]  /*9170*/  FADD.FTZ R248, R244, R248 ;  /* 0x000000f8f4f87221 */ /* 0x000fe20000010000 */
[----:B------:R-:W-:-:S04]  /*9180*/  FADD.FTZ R0, R245, R0 ;  /* 0x00000000f5007221 */ /* 0x000fc80000010000 */
[----:B------:R-:W-:Y:S01]  /*9190*/  HMMA.16816.F32 R104, R128, R106, R212 ;  /* 0x0000006a8068723c */ /* 0x000fe200000018d4 */
[----:B------:R-:W-:Y:S01]  /*91a0*/  FADD.FTZ R248, R246, R248 ;  /* 0x000000f8f6f87221 */ /* 0x000fe20000010000 */
[----:B------:R-:W-:-:S04]  /*91b0*/  FADD.FTZ R243, R247, R0 ;  /* 0x00000000f7f37221 */ /* 0x000fc80000010000 */
[C---:B------:R-:W-:Y:S06]  /*91c0*/  HMMA.16816.F32 R112, R128.reuse, R114, R220 ;  /* 0x000000728070723c */ /* 0x040fec00000018dc */
[----:B------:R-:W-:Y:S01]  /*91d0*/  HMMA.16816.F32 R128, R128, R10, R20 ;  /* 0x0000000a8080723c */ /* 0x000fe20000001814 */
[----:B------:R-:W-:-:S08]  /*91e0*/  NOP ;  /* 0x0000000000007918 */ /* 0x000fd00000000000 */
[----:B------:R-:W-:-:S15]  /*91f0*/  @!P0 BRA `(.L_x_916) ;  /* 0x0000006000588947 */ /* 0x000fde0003800000 */
[----:B------:R-:W2:Y:S01]  /*9200*/  LDL R247, [R1+0xa0] ;  /* 0x0000a00001f77983 */ /* 0x000ea20000100800 */
[----:B------:R-:W-:-:S03]  /*9210*/  ULDC UR4, c[0x0][0x2d0] ;  /* 0x0000b40000047ab9 */ /* 0x000fc60000000800 */
[----:B------:R-:W3:Y:S01]  /*9220*/  LDL R246, [R1+0x9c] ;  /* 0x00009c0001f67983 */ /* 0x000ee20000100800 */
[----:B------:R-:W1:Y:S01]  /*9230*/  S2R R0, SR_TID.X ;  /* 0x0000000000007919 */ /* 0x000e620000002100 */
[----:B------:R-:W-:Y:S01]  /*9240*/  ULDC.64 UR6, c[0x0][0x220] ;  /* 0x0000880000067ab9 */ /* 0x000fe20000000a00 */
[----:B-1----:R-:W-:-:S04]  /*9250*/  SHF.R.S32.HI R6, RZ, 0x1f, R0 ;  /* 0x0000001fff067819 */ /* 0x002fc80000011400 */
[----:B------:R-:W-:-:S04]  /*9260*/  LEA.HI R6, R6, R0, RZ, 0x3 ;  /* 0x0000000006067211 */ /* 0x000fc800078f18ff */
[----:B------:R-:W-:-:S05]  /*9270*/  LOP3.LUT R6, R6, 0xfffffff8, RZ, 0xc0, !PT ;  /* 0xfffffff806067812 */ /* 0x000fca00078ec0ff */
[----:B------:R-:W-:-:S04]  /*9280*/  IMAD.IADD R6, R0, 0x1, -R6 ;  /* 0x0000000100067824 */ /* 0x000fc800078e0a06 */
[----:B------:R-:W-:-:S05]  /*9290*/  IMAD.SHL.U32 R6, R6, 0x8, RZ ;  /* 0x0000000806067824 */ /* 0x000fca00078e00ff */
[----:B------:R-:W-:Y:S02]  /*92a0*/  SHF.R.S32.HI R7, RZ, 0x1f, R6 ;  /* 0x0000001fff077819 */ /* 0x000fe40000011406 */
[----:B------:R-:W-:Y:S01]  /*92b0*/  ISETP.GE.AND P1, PT, R6, UR4, PT ;  /* 0x0000000406007c0c */ /* 0x000fe2000bf26270 */
[----:B------:R-:W-:Y:S01]  /*92c0*/  IMAD.MOV.U32 R133, RZ, RZ, R3 ;  /* 0x000000ffff857224 */ /* 0x000fe200078e0003 */
[--C-:B-----5:R-:W-:Y:S01]  /*92d0*/  SHF.R.S32.HI R233, RZ, 0x1f, R134.reuse ;  /* 0x0000001fffe97819 */ /* 0x120fe20000011486 */
[----:B------:R-:W-:Y:S01]  /*92e0*/  IMAD.U32 R0, RZ, RZ, UR25 ;  /* 0x00000019ff007e24 */ /* 0x000fe2000f8e00ff */
[----:B------:R-:W-:Y:S02]  /*92f0*/  IADD3 R238, P3, R134, 0x10, RZ ;  /* 0x0000001086ee7810 */ /* 0x000fe40007f7e0ff */
[----:B------:R-:W-:Y:S01]  /*9300*/  IADD3 R214, P4, R4, -0x80, RZ ;  /* 0xffffff8004d67810 */ /* 0x000fe20007f9e0ff */
[----:B------:R-:W-:Y:S01]  /*9310*/  IMAD.MOV.U32 R232, RZ, RZ, R134 ;  /* 0x000000ffffe87224 */ /* 0x000fe200078e0086 */
[----:B------:R-:W-:Y:S01]  /*9320*/  UIADD3 UR12, UR23, -0x2, URZ ;  /* 0xfffffffe170c7890 */ /* 0x000fe2000fffe03f */
[----:B------:R-:W-:Y:S01]  /*9330*/  UMOV UR39, URZ ;  /* 0x0000003f00277c82 */ /* 0x000fe20008000000 */
[----:B------:R-:W-:-:S03]  /*9340*/  ULDC UR4, c[0x0][0x2ec] ;  /* 0x0000bb0000047ab9 */ /* 0x000fc60000000800 */
[----:B------:R-:W1:Y:S01]  /*9350*/  @!P1 LDC.64 R2, c[0x0][0x220] ;  /* 0x00008800ff029b82 */ /* 0x000e620000000a00 */
[--C-:B--2---:R-:W-:Y:S02]  /*9360*/  IMAD.WIDE.U32 R10, R247, UR22, R6.reuse ;  /* 0x00000016f70a7c25 */ /* 0x104fe4000f8e0006 */
[----:B------:R-:W2:Y:S04]  /*9370*/  LDL.LU R247, [R1+0xc0] ;  /* 0x0000c00001f77983 */ /* 0x000ea80000300800 */
[----:B------:R-:W4:Y:S01]  /*9380*/  LDL.LU R245, [R1+0x30] ;  /* 0x0000300001f57983 */ /* 0x000f220000300800 */
[----:B---3--:R-:W-:Y:S02]  /*9390*/  IMAD.WIDE.U32 R8, R246, UR22, R6 ;  /* 0x00000016f6087c25 */ /* 0x008fe4000f8e0006 */
[----:B------:R-:W3:Y:S01]  /*93a0*/  @!P1 LDC.64 R6, c[0x0][0x220] ;  /* 0x00008800ff069b82 */ /* 0x000ee20000000a00 */
[----:B------:R-:W-:-:S04]  /*93b0*/  IADD3 R241, P0, R8, UR26, RZ ;  /* 0x0000001a08f17c10 */ /* 0x000fc8000ff1e0ff */
[----:B------:R-:W-:Y:S01]  /*93c0*/  IADD3.X R8, R0, UR9, R9, P0, !PT ;  /* 0x0000000900087c10 */ /* 0x000fe200087fe409 */
[----:B------:R-:W-:Y:S02]  /*93d0*/  ULDC.64 UR8, c[0x0][0x218] ;  /* 0x0000860000087ab9 */ /* 0x000fe40000000a00 */
[C---:B------:R-:W-:Y:S01]  /*93e0*/  LEA R242, P2, R241.reuse, UR8, 0x1 ;  /* 0x00000008f1f27c11 */ /* 0x040fe2000f8408ff */
[----:B-1----:R1:W-:Y:S03]  /*93f0*/  @!P1 STL.64 [R1+0xa0], R2 ;  /* 0x0000a00201009387 */ /* 0x0023e60000100a00 */
[----:B------:R-:W-:Y:S01]  /*9400*/  LEA.HI.X R241, R241, UR9, R8, 0x1, P2 ;  /* 0x00000009f1f17c11 */ /* 0x000fe200090f0c08 */
[----:B------:R-:W-:Y:S01]  /*9410*/  IMAD.U32 R0, RZ, RZ, UR27 ;  /* 0x0000001bff007e24 */ /* 0x000fe2000f8e00ff */
[----:B------:R-:W3:Y:S08]  /*9420*/  @!P1 LDC.64 R8, c[0x0][0x220] ;  /* 0x00008800ff089b82 */ /* 0x000ef00000000a00 */
[----:B-1----:R-:W1:Y:S01]  /*9430*/  @!P1 LDC.64 R2, c[0x0][0x220] ;  /* 0x00008800ff029b82 */ /* 0x002e620000000a00 */
[----:B------:R-:W-:Y:S01]  /*9440*/  IADD3 R231, P0, R10, UR28, RZ ;  /* 0x0000001c0ae77c10 */ /* 0x000fe2000ff1e0ff */
[----:B---3--:R-:W-:Y:S01]  /*9450*/  @!P1 STL.64 [R1+0x98], R8 ;  /* 0x0000980801009387 */ /* 0x008fe20000100a00 */
[----:B------:R-:W-:Y:S01]  /*9460*/  IADD3 R236, P2, R134, 0x20, RZ ;  /* 0x0000002086ec7810 */ /* 0x000fe20007f5e0ff */
[----:B------:R-:W-:Y:S01]  /*9470*/  IMAD.X R239, RZ, RZ, R233, P3 ;  /* 0x000000ffffef7224 */ /* 0x000fe200018e06e9 */
[----:B------:R-:W-:Y:S01]  /*9480*/  IADD3.X R215, R5, -0x1, RZ, P4, !PT ;  /* 0xffffffff05d77810 */ /* 0x000fe200027fe4ff */
[----:B------:R-:W-:Y:S01]  /*9490*/  @!P1 STL.64 [R1+0x90], R6 ;  /* 0x0000900601009387 */ /* 0x000fe20000100a00 */
[----:B------:R-:W-:Y:S01]  /*94a0*/  IADD3.X R0, R0, UR34, R11, P0, !PT ;  /* 0x0000002200007c10 */ /* 0x000fe200087fe40b */
[----:B------:R-:W-:Y:S01]  /*94b0*/  ULDC UR28, c[0x0][0x2d0] ;  /* 0x0000b400001c7ab9 */ /* 0x000fe20000000800 */
[----:B------:R-:W-:Y:S01]  /*94c0*/  ULDC.64 UR8, c[0x0][0x248] ;  /* 0x0000920000087ab9 */ /* 0x000fe20000000a00 */
[----:B-1----:R1:W-:Y:S01]  /*94d0*/  @!P1 STL.64 [R1+0x88], R2 ;  /* 0x0000880201009387 */ /* 0x0023e20000100a00 */
[----:B------:R-:W-:-:S04]  /*94e0*/  LEA R240, P0, R231, UR6, 0x1 ;  /* 0x00000006e7f07c11 */ /* 0x000fc8000f8008ff */
[----:B------:R-:W-:Y:S01]  /*94f0*/  LEA.HI.X R231, R231, UR7, R0, 0x1, P0 ;  /* 0x00000007e7e77c11 */ /* 0x000fe200080f0c00 */
[----:B------:R-:W-:Y:S01]  /*9500*/  IMAD.X R237, RZ, RZ, R233, P2 ;  /* 0x000000ffffed7224 */ /* 0x000fe200010e06e9 */
[----:B------:R-:W-:Y:S01]  /*9510*/  IADD3 R234, P0, R134, 0x30, RZ ;  /* 0x0000003086ea7810 */ /* 0x000fe20007f1e0ff */
[----:B-1----:R-:W-:Y:S01]  /*9520*/  IMAD.WIDE.U32 R2, R252, -0x326172a9, RZ ;  /* 0xcd9e8d57fc027825 */ /* 0x002fe200078e00ff */
[----:B------:R-:W-:-:S04]  /*9530*/  ULDC.64 UR6, c[0x0][0x250] ;  /* 0x0000940000067ab9 */ /* 0x000fc80000000a00 */
[----:B------:R1:W-:Y:S01]  /*9540*/  STL.64 [R1+0x70], R2 ;  /* 0x0000700201007387 */ /* 0x0003e20000100a00 */
[----:B------:R-:W-:Y:S02]  /*9550*/  IMAD.MOV.U32 R0, RZ, RZ, R132 ;  /* 0x000000ffff007224 */ /* 0x000fe400078e0084 */
[----:B------:R-:W-:Y:S01]  /*9560*/  IMAD.X R235, RZ, RZ, R233, P0 ;  /* 0x000000ffffeb7224 */ /* 0x000fe200000e06e9 */
[----:B------:R-:W-:Y:S02]  /*9570*/  UIADD3 UR34, UR23, -0x3, URZ ;  /* 0xfffffffd17227890 */ /* 0x000fe4000fffe03f */
[----:B------:R-:W-:Y:S02]  /*9580*/  USHF.L.U64.HI UR36, UR6, 0x4, UR7 ;  /* 0x0000000406247899 */ /* 0x000fe40008010207 */
[----:B------:R-:W-:Y:S01]  /*9590*/  USHF.L.U32 UR37, UR6, 0x4, URZ ;  /* 0x0000000406257899 */ /* 0x000fe2000800063f */
[----:B----4-:R-:W-:Y:S01]  /*95a0*/  LOP3.LUT R244, R3, R245, RZ, 0x3c, !PT ;  /* 0x000000f503f47212 */ /* 0x010fe200078e3cff */
[----:B--2---:R-:W-:-:S04]  /*95b0*/  IMAD.WIDE.U32 R246, R247, -0x2daee0ad, RZ ;  /* 0xd2511f53f7f67825 */ /* 0x004fc800078e00ff */
[----:B------:R-:W-:Y:S01]  /*95c0*/  IMAD.WIDE.U32 R244, R244, -0x2daee0ad, RZ ;  /* 0xd2511f53f4f47825 */ /* 0x000fe200078e00ff */
[----:B-1----:R-:W-:Y:S06]  /*95d0*/  BRA `(.L_x_917) ;  /* 0x0000000400c47947 */ /* 0x002fec0003800000 */
.L_x_919:
[----:B------:R-:W2:Y:S01]  /*95e0*/  LDL.64 R178, [R1+0xb8] ;  /* 0x0000b80001b27983 */ /* 0x000ea20000100a00 */
[----:B------:R-:W-:Y:S03]  /*95f0*/  UIADD3 UR14, UR38, -0x1, URZ ;  /* 0xffffffff260e7890 */ /* 0x000fe6000fffe03f */
[----:B------:R-:W3:Y:S01]  /*9600*/  LDL.64 R176, [R1+0xa8] ;  /* 0x0000a80001b07983 */ /* 0x000ee20000100a00 */
[----:B------:R-:W-:Y:S02]  /*9610*/  USHF.R.S32.HI UR13, URZ, 0x1f, UR14 ;  /* 0x0000001f3f0d7899 */ /* 0x000fe4000801140e */
[----:B------:R-:W-:Y:S01]  /*9620*/  UIMAD.WIDE.U32 UR20, UR14, UR8, URZ ;  /* 0x000000080e1472a5 */ /* 0x000fe2000f8e003f */
[----:B------:R1:W-:Y:S01]  /*9630*/  @P1 STS.128 [R210+0x8000], RZ ;  /* 0x008000ffd2001388 */ /* 0x0003e20000000c00 */
        /* <DEDUP_REMOVED lines=8> */
[----:B------:R-:W2:Y:S02]  /*96c0*/  @!P1 LDC.64 R172, c[0x0][0x218] ;  /* 0x00008600ffac9b82 */ /* 0x000ea40000000a00 */
[C---:B--2---:R-:W-:Y:S04]  /*96d0*/  @!P1 LEA R172, P4, R132.reuse, R172, 0x1 ;  /* 0x000000ac84ac9211 */ /* 0x044fe800078808ff */
[C---:B------:R-:W-:Y:S02]  /*96e0*/  @!P1 LEA.HI.X R173, R132.reuse, R173, R174, 0x1, P4 ;  /* 0x000000ad84ad9211 */ /* 0x040fe400020f0cae */
[----:B------:R-:W-:Y:S03]  /*96f0*/  IADD3 R132, P5, R132, UR35, RZ ;  /* 0x0000002384847c10 */ /* 0x000fe6000ffbe0ff */
        /* <DEDUP_REMOVED lines=8> */
[----:B------:R-:W-:Y:S04]  /*9780*/  @!P3 LDGSTS.E.BYPASS.LTC128B.128 [R210+0xa000], desc[UR30][R170.64+0x80] ;  /* 0x0a000080aad2bfae */ /* 0x000fe8000b901d5e */
        /* <DEDUP_REMOVED lines=9> */
[----:B------:R3:W-:Y:S01]  /*9820*/  @!P0 LDGSTS.E.BYPASS.LTC128B.128 [R210+0xe000], desc[UR30][R170.64+0x180] ;  /* 0x0e000180aad28fae */ /* 0x0007e2000b901d5e */
[----:B--2---:R-:W-:Y:S03]  /*9830*/  IADD3.X R172, R174, UR15, RZ, P5, !PT ;  /* 0x0000000faeac7c10 */ /* 0x004fe6000affe4ff */
[----:B------:R1:W-:Y:S01]  /*9840*/  @P1 STS.128 [R210+0x8800], RZ ;  /* 0x008800ffd2001388 */ /* 0x0003e20000000c00 */
[----:B---3--:R-:W2:Y:S02]  /*9850*/  @!P1 LDC.64 R170, c[0x0][0x218] ;  /* 0x00008600ffaa9b82 */ /* 0x008ea40000000a00 */
        /* <DEDUP_REMOVED lines=31> */
[----:B------:R2:W-:Y:S01]  /*9a50*/  @!P1 LDGSTS.E.BYPASS.LTC128B.128 [R210+0x9000], desc[UR30][R168.64] ;  /* 0x09000000a8d29fae */ /* 0x0005e2000b901d5e */
[----:B------:R-:W-:Y:S03]  /*9a60*/  IADD3.X R170, R170, UR15, RZ, P5, !PT ;  /* 0x0000000faaaa7c10 */ /* 0x000fe6000affe4ff */
        /* <DEDUP_REMOVED lines=15> */
[----:B--2---:R-:W2:Y:S03]  /*9b60*/  @!P1 LDC.64 R168, c[0x0][0x218] ;  /* 0x00008600ffa89b82 */ /* 0x004ea60000000a00 */
[----:B------:R1:W-:Y:S01]  /*9b70*/  @P1 STS.128 [R210+0x9800], RZ ;  /* 0x009800ffd2001388 */ /* 0x0003e20000000c00 */
[C---:B--2---:R-:W-:Y:S04]  /*9b80*/  @!P1 LEA R168, P4, R132.reuse, R168, 0x1 ;  /* 0x000000a884a89211 */ /* 0x044fe800078808ff */
[----:B------:R-:W-:Y:S05]  /*9b90*/  @!P1 LEA.HI.X R169, R132, R169, R170, 0x1, P4 ;  /* 0x000000a984a99211 */ /* 0x000fea00020f0caa */
        /* <DEDUP_REMOVED lines=21> */
.L_x_917:
[----:B------:R-:W2:Y:S01]  /*9cf0*/  LDL.64 R12, [R1+0xb0] ;  /* 0x0000b000010c7983 */ /* 0x000ea20000100a00 */
[----:B------:R-:W-:Y:S01]  /*9d00*/  UIADD3 UR38, UR12, -UR39, URZ ;  /* 0x800000270c267290 */ /* 0x000fe2000fffe03f */
[----:B------:R-:W-:Y:S04]  /*9d10*/  DEPBAR.LE SB0, 0x0 ;  /* 0x000080000000791a */ /* 0x000fe80000000000 */
[----:B------:R-:W3:Y:S01]  /*9d20*/  LDL R22, [R1+0x84] ;  /* 0x0000840001167983 */ /* 0x000ee20000100800 */
[----:B------:R-:W-:Y:S01]  /*9d30*/  USHF.R.S32.HI UR13, URZ, 0x1f, UR38 ;  /* 0x0000001f3f0d7899 */ /* 0x000fe20008011426 */
[----:B------:R-:W-:Y:S01]  /*9d40*/  IMAD.U32 R2, RZ, RZ, UR38 ;  /* 0x00000026ff027e24 */ /* 0x000fe2000f8e00ff */
[----:B------:R-:W-:Y:S01]  /*9d50*/  UIMAD.WIDE.U32 UR20, UR38, UR6, URZ ;  /* 0x00000006261472a5 */ /* 0x000fe2000f8e003f */
[----:B----4-:R-:W4:Y:S01]  /*9d60*/  LDL R32, [R1+0x7c] ;  /* 0x00007c0001207983 */ /* 0x010f220000100800 */
[----:B------:R-:W-:Y:S01]  /*9d70*/  UIMAD UR13, UR13, UR6, URZ ;  /* 0x000000060d0d72a4 */ /* 0x000fe2000f8e023f */
[----:B------:R-:W-:Y:S01]  /*9d80*/  IMAD.U32 R3, RZ, RZ, UR38 ;  /* 0x00000026ff037e24 */ /* 0x000fe2000f8e00ff */
[----:B------:R-:W-:Y:S01]  /*9d90*/  LEA R2, P0, R2, R234, 0x6 ;  /* 0x000000ea02027211 */ /* 0x000fe200078030ff */
[----:B------:R-:W5:Y:S01]  /*9da0*/  LDL R31, [R1+0xa0] ;  /* 0x0000a000011f7983 */ /* 0x000f620000100800 */
[----:B------:R-:W-:Y:S01]  /*9db0*/  UIMAD UR13, UR38, UR7, UR13 ;  /* 0x00000007260d72a4 */ /* 0x000fe2000f8e020d */
[----:B------:R-:W-:Y:S01]  /*9dc0*/  IMAD.U32 R10, RZ, RZ, UR20 ;  /* 0x00000014ff0a7e24 */ /* 0x000fe2000f8e00ff */
[----:B------:R-:W-:Y:S01]  /*9dd0*/  LEA.HI.X.SX32 R3, R3, R235, 0x6, P0 ;  /* 0x000000eb03037211 */ /* 0x000fe200000f36ff */
[----:B------:R-:W5:Y:S01]  /*9de0*/  LDL R28, [R1+0xa4] ;  /* 0x0000a400011c7983 */ /* 0x000f620000100800 */
[----:B------:R-:W-:Y:S01]  /*9df0*/  UIADD3 UR13, UR21, UR13, URZ ;  /* 0x0000000d150d7290 */ /* 0x000fe2000fffe03f */
[----:B------:R-:W-:Y:S01]  /*9e00*/  IMAD.U32 R6, RZ, RZ, UR38 ;  /* 0x00000026ff067e24 */ /* 0x000fe2000f8e00ff */
[----:B------:R-:W-:Y:S01]  /*9e10*/  UISETP.GE.AND UP0, UPT, UR38, 0x1, UPT ;  /* 0x000000012600788c */ /* 0x000fe2000bf06270 */
[----:B------:R-:W5:Y:S01]  /*9e20*/  LDL R30, [R1+0x78] ;  /* 0x00007800011e7983 */ /* 0x000f620000100800 */
[----:B------:R-:W-:Y:S02]  /*9e30*/  IMAD.U32 R7, RZ, RZ, UR38 ;  /* 0x00000026ff077e24 */ /* 0x000fe4000f8e00ff */
[----:B------:R-:W-:Y:S01]  /*9e40*/  LEA R6, P3, R6, R238, 0x6 ;  /* 0x000000ee06067211 */ /* 0x000fe200078630ff */
[----:B------:R-:W5:Y:S01]  /*9e50*/  LDL R29, [R1+0x80] ;  /* 0x00008000011d7983 */ /* 0x000f620000100800 */
[----:B------:R-:W-:Y:S02]  /*9e60*/  IMAD.U32 R4, RZ, RZ, UR38 ;  /* 0x00000026ff047e24 */ /* 0x000fe4000f8e00ff */
[----:B------:R-:W-:Y:S01]  /*9e70*/  LEA.HI.X.SX32 R7, R7, R239, 0x6, P3 ;  /* 0x000000ef07077211 */ /* 0x000fe200018f36ff */
[----:B------:R-:W5:Y:S01]  /*9e80*/  LDL R27, [R1+0x98] ;  /* 0x00009800011b7983 */ /* 0x000f620000100800 */
[----:B------:R-:W-:Y:S01]  /*9e90*/  IMAD.U32 R5, RZ, RZ, UR38 ;  /* 0x00000026ff057e24 */ /* 0x000fe2000f8e00ff */
[----:B------:R-:W-:Y:S01]  /*9ea0*/  LEA R4, P2, R4, R236, 0x6 ;  /* 0x000000ec04047211 */ /* 0x000fe200078430ff */
[----:B------:R-:W-:Y:S01]  /*9eb0*/  IMAD.U32 R8, RZ, RZ, UR38 ;  /* 0x00000026ff087e24 */ /* 0x000fe2000f8e00ff */
[----:B------:R-:W5:Y:S01]  /*9ec0*/  LDL R26, [R1+0x9c] ;  /* 0x00009c00011a7983 */ /* 0x000f620000100800 */
[----:B------:R-:W-:Y:S01]  /*9ed0*/  IMAD R7, R7, UR6, RZ ;  /* 0x0000000607077c24 */ /* 0x000fe2000f8e02ff */
[----:B------:R-:W-:Y:S01]  /*9ee0*/  LEA.HI.X.SX32 R5, R5, R237, 0x6, P2 ;  /* 0x000000ed05057211 */ /* 0x000fe200010f36ff */
[----:B------:R-:W-:Y:S01]  /*9ef0*/  IMAD.U32 R9, RZ, RZ, UR38 ;  /* 0x00000026ff097e24 */ /* 0x000fe2000f8e00ff */
[----:B------:R-:W5:Y:S01]  /*9f00*/  LDL R25, [R1+0x90] ;  /* 0x0000900001197983 */ /* 0x000f620000100800 */
[----:B------:R-:W-:Y:S01]  /*9f10*/  LEA R8, P4, R8, R232, 0x6 ;  /* 0x000000e808087211 */ /* 0x000fe200078830ff */
[C---:B------:R-:W-:Y:S02]  /*9f20*/  IMAD R7, R6.reuse, UR7, R7 ;  /* 0x0000000706077c24 */ /* 0x040fe4000f8e0207 */
[----:B------:R-:W5:Y:S01]  /*9f30*/  LDL R23, [R1+0x94] ;  /* 0x0000940001177983 */ /* 0x000f620000100800 */
[----:B------:R-:W-:Y:S01]  /*9f40*/  IMAD.WIDE.U32 R18, R6, UR6, RZ ;  /* 0x0000000606127c25 */ /* 0x000fe2000f8e00ff */
[----:B------:R-:W-:Y:S02]  /*9f50*/  LEA.HI.X.SX32 R9, R9, R233, 0x6, P4 ;  /* 0x000000e909097211 */ /* 0x000fe400020f36ff */
[----:B------:R-:W5:Y:S01]  /*9f60*/  LDL R24, [R1+0x88] ;  /* 0x0000880001187983 */ /* 0x000f620000100800 */
[----:B------:R-:W-:Y:S01]  /*9f70*/  IMAD.IADD R7, R19, 0x1, R7 ;  /* 0x0000000113077824 */ /* 0x000fe200078e0207 */
[-C--:B------:R-:W-:Y:S01]  /*9f80*/  LEA R6, P3, R18, R240.reuse, 0x1 ;  /* 0x000000f012067211 */ /* 0x080fe200078608ff */
[----:B------:R-:W-:Y:S01]  /*9f90*/  IMAD R5, R5, UR6, RZ ;  /* 0x0000000605057c24 */ /* 0x000fe2000f8e02ff */
[----:B------:R-:W-:Y:S01]  /*9fa0*/  BAR.SYNC.DEFER_BLOCKING 0x0 ;  /* 0x0000000000007b1d */ /* 0x000fe20000010000 */
[----:B------:R-:W-:Y:S01]  /*9fb0*/  IMAD.WIDE.U32 R16, R4, UR6, RZ ;  /* 0x0000000604107c25 */ /* 0x000fe2000f8e00ff */
[-C--:B------:R-:W-:Y:S03]  /*9fc0*/  LEA.HI.X R7, R18, R231.reuse, R7, 0x1, P3 ;  /* 0x000000e712077211 */ /* 0x080fe600018f0c07 */
[----:B------:R-:W-:Y:S01]  /*9fd0*/  IMAD R5, R4, UR7, R5 ;  /* 0x0000000704057c24 */ /* 0x000fe2000f8e0205 */
[-C--:B------:R-:W-:Y:S01]  /*9fe0*/  LEA R4, P2, R16, R240.reuse, 0x1 ;  /* 0x000000f010047211 */ /* 0x080fe200078408ff */
[----:B------:R-:W-:Y:S02]  /*9ff0*/  IMAD R9, R9, UR6, RZ ;  /* 0x0000000609097c24 */ /* 0x000fe4000f8e02ff */
[----:B------:R-:W-:Y:S02]  /*a000*/  IMAD.IADD R5, R17, 0x1, R5 ;  /* 0x0000000111057824 */ /* 0x000fe400078e0205 */
[----:B------:R-:W-:Y:S02]  /*a010*/  IMAD R3, R3, UR6, RZ ;  /* 0x0000000603037c24 */ /* 0x000fe4000f8e02ff */
[----:B------:R-:W-:Y:S01]  /*a020*/  IMAD R9, R8, UR7, R9 ;  /* 0x0000000708097c24 */ /* 0x000fe2000f8e0209 */
[-C--:B------:R-:W-:Y:S01]  /*a030*/  LEA.HI.X R5, R16, R231.reuse, R5, 0x1, P2 ;  /* 0x000000e710057211 */ /* 0x080fe200010f0c05 */
[----:B------:R-:W-:Y:S04]  /*a040*/  IMAD.WIDE.U32 R20, R8, UR6, RZ ;  /* 0x0000000608147c25 */ /* 0x000fe8000f8e00ff */
[----:B------:R-:W-:Y:S01]  /*a050*/  IMAD R3, R2, UR7, R3 ;  /* 0x0000000702037c24 */ /* 0x000fe2000f8e0203 */
[----:B------:R-:W-:Y:S01]  /*a060*/  LEA R8, P4, R20, R240, 0x1 ;  /* 0x000000f014087211 */ /* 0x000fe200078808ff */
[----:B------:R-:W-:Y:S01]  /*a070*/  IMAD.WIDE.U32 R14, R2, UR6, RZ ;  /* 0x00000006020e7c25 */ /* 0x000fe2000f8e00ff */
[----:B------:R-:W-:Y:S03]  /*a080*/  @P1 STS.128 [R210+0x10000], RZ ;  /* 0x010000ffd2001388 */ /* 0x000fe60000000c00 */
[----:B------:R-:W-:Y:S02]  /*a090*/  IMAD.IADD R9, R21, 0x1, R9 ;  /* 0x0000000115097824 */ /* 0x000fe400078e0209 */
[----:B------:R-:W-:Y:S02]  /*a0a0*/  IMAD.IADD R3, R15, 0x1, R3 ;  /* 0x000000010f037824 */ /* 0x000fe400078e0203 */
[----:B------:R-:W-:Y:S01]  /*a0b0*/  IMAD.U32 R11, RZ, RZ, UR21 ;  /* 0x00000015ff0b7e24 */ /* 0x000fe2000f8e00ff */
[----:B------:R-:W-:Y:S01]  /*a0c0*/  LEA.HI.X R9, R20, R231, R9, 0x1, P4 ;  /* 0x000000e714097211 */ /* 0x000fe200020f0c09 */
[----:B--2---:R-:W-:Y:S01]  /*a0d0*/  IMAD.U32 R13, RZ, RZ, UR13 ;  /* 0x0000000dff0d7e24 */ /* 0x004fe2000f8e00ff */
[----:B------:R-:W-:Y:S01]  /*a0e0*/  LEA R12, P0, R10, R12, 0x6 ;  /* 0x0000000c0a0c7211 */ /* 0x000fe200078030ff */
[----:B------:R-:W-:Y:S03]  /*a0f0*/  UIADD3 UR13, UR34, -UR39, URZ ;  /* 0x80000027220d7290 */ /* 0x000fe6000fffe03f */
[----:B------:R-:W-:Y:S02]  /*a100*/  IADD3 R11, P5, R12, UR37, RZ ;  /* 0x000000250c0b7c10 */ /* 0x000fe4000ffbe0ff */
[----:B---3--:R-:W-:Y:S02]  /*a110*/  LEA.HI.X R13, R10, R22, R13, 0x6, P0 ;  /* 0x000000160a0d7211 */ /* 0x008fe400000f340d */
[----:B------:R-:W2:Y:S01]  /*a120*/  LDL R22, [R1+0x8c] ;  /* 0x00008c0001167983 */ /* 0x000ea20000100800 */
[----:B----4-:R-:W-:Y:S02]  /*a130*/  ISETP.GE.AND P3, PT, R32, UR28, PT ;  /* 0x0000001c20007c0c */ /* 0x010fe4000bf66270 */
[----:B------:R-:W-:Y:S02]  /*a140*/  LEA R2, P0, R14, R240, 0x1 ;  /* 0x000000f00e027211 */ /* 0x000fe400078008ff */
[----:B-----5:R-:W-:Y:S02]  /*a150*/  @!P1 LEA R18, P6, R12, R31, 0x1 ;  /* 0x0000001f0c129211 */ /* 0x020fe400078c08ff */
[----:B------:R-:W-:Y:S02]  /*a160*/  LEA.HI.X R3, R14, R231, R3, 0x1, P0 ;  /* 0x000000e70e037211 */ /* 0x000fe400000f0c03 */
[----:B------:R-:W-:Y:S02]  /*a170*/  @!P1 LEA.HI.X R19, R12, R28, R13, 0x1, P6 ;  /* 0x0000001c0c139211 */ /* 0x000fe400030f0c0d */
[----:B------:R-:W-:Y:S02]  /*a180*/  IADD3.X R12, R13, UR36, RZ, P5, !PT ;  /* 0x000000240d0c7c10 */ /* 0x000fe4000affe4ff */
[----:B------:R-:W-:Y:S01]  /*a190*/  ISETP.GE.AND P2, PT, R30, UR28, PT ;  /* 0x0000001c1e007c0c */ /* 0x000fe2000bf46270 */
[----:B------:R-:W-:Y:S01]  /*a1a0*/  @!PT LDS RZ, [RZ] ;  /* 0x00000000fffff984 */ /* 0x000fe20000000800 */
[----:B------:R-:W-:Y:S01]  /*a1b0*/  @!PT LDS RZ, [RZ] ;  /* 0x00000000fffff984 */ /* 0x000fe20000000800 */
[----:B------:R-:W-:Y:S01]  /*a1c0*/  @!PT LDS RZ, [RZ] ;  /* 0x00000000fffff984 */ /* 0x000fe20000000800 */
[----:B------:R-:W-:Y:S01]  /*a1d0*/  @!P1 LDGSTS.E.BYPASS.LTC128B.128 [R210+0x10000], desc[UR30][R18.64] ;  /* 0x1000000012d29fae */ /* 0x000fe2000b901d5e */
[----:B------:R-:W-:Y:S02]  /*a1e0*/  IADD3 R10, P4, R11, UR37, RZ ;  /* 0x000000250b0a7c10 */ /* 0x000fe4000ff9e0ff */
[----:B------:R-:W-:Y:S01]  /*a1f0*/  ISETP.GE.AND P0, PT, R29, UR28, PT ;  /* 0x0000001c1d007c0c */ /* 0x000fe2000bf06270 */
[----:B------:R-:W-:Y:S01]  /*a200*/  @P3 STS.128 [R210+0x12000], RZ ;  /* 0x012000ffd2003388 */ /* 0x000fe20000000c00 */
[----:B------:R-:W-:Y:S02]  /*a210*/  IADD3 R13, P5, R10, UR37, RZ ;  /* 0x000000250a0d7c10 */ /* 0x000fe4000ffbe0ff */
[C---:B------:R-:W-:Y:S01]  /*a220*/  @!P1 LEA R16, P6, R11.reuse, R27, 0x1 ;  /* 0x0000001b0b109211 */ /* 0x040fe200078c08ff */
[----:B------:R-:W-:Y:S01]  /*a230*/  @!PT LDS RZ, [RZ] ;  /* 0x00000000fffff984 */ /* 0x000fe20000000800 */
[----:B------:R-:W-:Y:S01]  /*a240*/  @!PT LDS RZ, [RZ] ;  /* 0x00000000fffff984 */ /* 0x000fe20000000800 */
[----:B------:R-:W-:Y:S01]  /*a250*/  @!PT LDS RZ, [RZ] ;  /* 0x00000000fffff984 */ /* 0x000fe20000000800 */
[----:B------:R-:W-:Y:S03]  /*a260*/  @!P3 LDGSTS.E.BYPASS.LTC128B.128 [R210+0x12000], desc[UR30][R8.64+0x80] ;  /* 0x1200008008d2bfae */ /* 0x000fe6000b901d5e */
[----:B------:R-:W-:Y:S01]  /*a270*/  @!P1 LEA.HI.X R17, R11, R26, R12, 0x1, P6 ;  /* 0x0000001a0b119211 */ /* 0x000fe200030f0c0c */
[----:B------:R-:W-:Y:S01]  /*a280*/  @P2 STS.128 [R210+0x14000], RZ ;  /* 0x014000ffd2002388 */ /* 0x000fe20000000c00 */
[----:B------:R-:W-:Y:S02]  /*a290*/  IADD3.X R11, R12, UR36, RZ, P4, !PT ;  /* 0x000000240c0b7c10 */ /* 0x000fe4000a7fe4ff */
[C---:B------:R-:W-:Y:S01]  /*a2a0*/  @!P1 LEA R14, P6, R10.reuse, R25, 0x1 ;  /* 0x000000190a0e9211 */ /* 0x040fe200078c08ff */
[----:B------:R-:W-:Y:S01]  /*a2b0*/  @!PT LDS RZ, [RZ] ;  /* 0x00000000fffff984 */ /* 0x000fe20000000800 */
[----:B------:R-:W-:Y:S01]  /*a2c0*/  @!PT LDS RZ, [RZ] ;  /* 0x00000000fffff984 */ /* 0x000fe20000000800 */
[----:B------:R-:W-:Y:S01]  /*a2d0*/  @!PT LDS RZ, [RZ] ;  /* 0x00000000fffff984 */ /* 0x000fe20000000800 */
[----:B------:R-:W-:Y:S01]  /*a2e0*/  @!P2 LDGSTS.E.BYPASS.LTC128B.128 [R210+0x14000], desc[UR30][R8.64+0x100] ;  /* 0x1400010008d2afae */ /* 0x000fe2000b901d5e */
[----:B------:R-:W-:Y:S02]  /*a2f0*/  IADD3.X R20, R11, UR36, RZ, P5, !PT ;  /* 0x000000240b147c10 */ /* 0x000fe4000affe4ff */
[----:B------:R-:W-:Y:S01]  /*a300*/  @!P1 LEA.HI.X R15, R10, R23, R11, 0x1, P6 ;  /* 0x000000170a0f9211 */ /* 0x000fe200030f0c0b */
[----:B------:R-:W-:Y:S01]  /*a310*/  @P0 STS.128 [R210+0x16000], RZ ;  /* 0x016000ffd2000388 */ /* 0x000fe20000000c00 */
[C---:B------:R-:W-:Y:S03]  /*a320*/  @!P1 LEA R12, P4, R13.reuse, R24, 0x1 ;  /* 0x000000180d0c9211 */ /* 0x040fe600078808ff */
        /* <DEDUP_REMOVED lines=44> */
[----:B------:R-:W-:Y:S01]  /*a5f0*/  @P1 STS.128 [R210+0x11800], RZ ;  /* 0x011800ffd2001388 */ /* 0x000fe20000000c00 */
[----:B--2---:R-:W-:Y:S05]  /*a600*/  @!P1 LEA.HI.X R13, R13, R22, R20, 0x1, P4 ;  /* 0x000000160d0d9211 */ /* 0x004fea00020f0c14 */
        /* <DEDUP_REMOVED lines=20> */
[----:B-1----:R-:W4:Y:S04]  /*a750*/  LDSM.16.M88.4 R8, [R182+0x8000] ;  /* 0x00800000b608783b */ /* 0x002f280000000200 */
[----:B---3--:R-:W2:Y:S04]  /*a760*/  LDSM.16.M88.4 R16, [R182+0x8800] ;  /* 0x00880000b610783b */ /* 0x008ea80000000200 */
[----:B------:R-:W1:Y:S04]  /*a770*/  LDSM.16.M88.4 R24, [R182+0x9000] ;  /* 0x00900000b618783b */ /* 0x000e680000000200 */
[----:B------:R-:W3:Y:S04]  /*a780*/  LDSM.16.M88.4 R168, [R182+0x9800] ;  /* 0x00980000b6a8783b */ /* 0x000ee80000000200 */
[----:B------:R-:W0:Y:S04]  /*a790*/  LDGDEPBAR ;  /* 0x00000000000079af */ /* 0x000e280000000000 */
[----:B------:R-:W-:Y:S01]  /*a7a0*/  LDSM.16.M88.4 R172, [R191] ;  /* 0x00000000bfac783b */ /* 0x000fe20000000200 */
[C---:B----4-:R-:W-:Y:S06]  /*a7b0*/  HMMA.16816.F32 R4, R32.reuse, R8, RZ ;  /* 0x000000082004723c */ /* 0x050fec00000018ff */
[C---:B------:R-:W-:Y:S06]  /*a7c0*/  HMMA.16816.F32 R8, R32.reuse, R10, RZ ;  /* 0x0000000a2008723c */ /* 0x040fec00000018ff */
[C---:B--2---:R-:W-:Y:S06]  /*a7d0*/  HMMA.16816.F32 R12, R32.reuse, R16, RZ ;  /* 0x00000010200c723c */ /* 0x044fec00000018ff */
[C---:B------:R-:W-:Y:S06]  /*a7e0*/  HMMA.16816.F32 R16, R32.reuse, R18, RZ ;  /* 0x000000122010723c */ /* 0x040fec00000018ff */
[C---:B-1----:R-:W-:Y:S06]  /*a7f0*/  HMMA.16816.F32 R20, R32.reuse, R24, RZ ;  /* 0x000000182014723c */ /* 0x042fec00000018ff */
[C---:B------:R-:W-:Y:S06]  /*a800*/  HMMA.16816.F32 R24, R32.reuse, R26, RZ ;  /* 0x0000001a2018723c */ /* 0x040fec00000018ff */
[C---:B---3--:R-:W-:Y:S06]  /*a810*/  HMMA.16816.F32 R28, R32.reuse, R168, RZ ;  /* 0x000000a8201c723c */ /* 0x048fec00000018ff */
[----:B------:R-:W-:Y:S01]  /*a820*/  HMMA.16816.F32 R32, R32, R170, RZ ;  /* 0x000000aa2020723c */ /* 0x000fe200000018ff */
[----:B------:R-:W1:Y:S05]  /*a830*/  LDSM.16.M88.4 R168, [R194] ;  /* 0x00000000c2a8783b */ /* 0x000e6a0000000200 */
[C---:B-1----:R-:W-:Y:S06]  /*a840*/  HMMA.16816.F32 R4, R172.reuse, R168, R4 ;  /* 0x000000a8ac04723c */ /* 0x042fec0000001804 */
[C---:B------:R-:W-:Y:S01]  /*a850*/  HMMA.16816.F32 R8, R172.reuse, R170, R8 ;  /* 0x000000aaac08723c */ /* 0x040fe20000001808 */
        /* <DEDUP_REMOVED lines=8> */
[----:B------:R-:W-:Y:S01]  /*a8e0*/  HMMA.16816.F32 R32, R172, R170, R32 ;  /* 0x000000aaac20723c */ /* 0x000fe20000001820 */
[----:B------:R-:W-:Y:S04]  /*a8f0*/  LDSM.16.M88.4 R168, [R193] ;  /* 0x00000000c1a8783b */ /* 0x000fe80000000200 */
[----:B------:R-:W1:Y:S02]  /*a900*/  LDSM.16.M88.4 R172, [R188+0x8000] ;  /* 0x00800000bcac783b */ /* 0x000e640000000200 */
[C---:B-1----:R-:W-:Y:S06]  /*a910*/  HMMA.16816.F32 R4, R168.reuse, R172, R4 ;  /* 0x000000aca804723c */ /* 0x042fec0000001804 */
[C---:B------:R-:W-:Y:S01]  /*a920*/  HMMA.16816.F32 R8, R168.reuse, R174, R8 ;  /* 0x000000aea808723c */ /* 0x040fe20000001808 */
[----:B------:R-:W1:Y:S05]  /*a930*/  LDSM.16.M88.4 R172, [R188+0x8800] ;  /* 0x00880000bcac783b */ /* 0x000e6a0000000200 */
[C---:B-1----:R-:W-:Y:S06]  /*a940*/  HMMA.16816.F32 R12, R168.reuse, R172, R12 ;  /* 0x000000aca80c723c */ /* 0x042fec000000180c */
[C---:B------:R-:W-:Y:S01]  /*a950*/  HMMA.16816.F32 R16, R168.reuse, R174, R16 ;  /* 0x000000aea810723c */ /* 0x040fe20000001810 */
[----:B------:R-:W1:Y:S05]  /*a960*/  LDSM.16.M88.4 R172, [R188+0x9000] ;  /* 0x00900000bcac783b */ /* 0x000e6a0000000200 */
[C---:B-1----:R-:W-:Y:S06]  /*a970*/  HMMA.16816.F32 R20, R168.reuse, R172, R20 ;  /* 0x000000aca814723c */ /* 0x042fec0000001814 */
[C---:B------:R-:W-:Y:S01]  /*a980*/  HMMA.16816.F32 R24, R168.reuse, R174, R24 ;  /* 0x000000aea818723c */ /* 0x040fe20000001818 */
[----:B------:R-:W1:Y:S05]  /*a990*/  LDSM.16.M88.4 R172, [R188+0x9800] ;  /* 0x00980000bcac783b */ /* 0x000e6a0000000200 */
[C---:B-1----:R-:W-:Y:S06]  /*a9a0*/  HMMA.16816.F32 R28, R168.reuse, R172, R28 ;  /* 0x000000aca81c723c */ /* 0x042fec000000181c */
[----:B------:R-:W-:Y:S01]  /*a9b0*/  HMMA.16816.F32 R32, R168, R174, R32 ;  /* 0x000000aea820723c */ /* 0x000fe20000001820 */
[----:B------:R-:W-:Y:S04]  /*a9c0*/  LDSM.16.M88.4 R168, [R192] ;  /* 0x00000000c0a8783b */ /* 0x000fe80000000200 */
[----:B------:R-:W1:Y:S02]  /*a9d0*/  LDSM.16.M88.4 R172, [R187] ;  /* 0x00000000bbac783b */ /* 0x000e640000000200 */
        /* <DEDUP_REMOVED lines=11> */
[----:B------:R-:W-:Y:S04]  /*aa90*/  LDSM.16.M88.4 R168, [R190+0x2000] ;  /* 0x00200000bea8783b */ /* 0x000fe80000000200 */
        /* <DEDUP_REMOVED lines=13> */
[----:B------:R-:W1:Y:S02]  /*ab70*/  LDSM.16.M88.4 R172, [R206] ;  /* 0x00000000ceac783b */ /* 0x000e640000000200 */
        /* <DEDUP_REMOVED lines=138> */
[----:B------:R-:W1:Y:S01]  /*b420*/  LDSM.16.M88.4 R172, [R187+0x7800] ;  /* 0x00780000bbac783b */ /* 0x000e620000000200 */
[----:B------:R-:W-:Y:S04]  /*b430*/  DEPBAR.LE SB0, 0x0 ;  /* 0x000080000000791a */ /* 0x000fe80000000000 */
[----:B------:R-:W-:Y:S01]  /*b440*/  BAR.SYNC.DEFER_BLOCKING 0x0 ;  /* 0x0000000000007b1d */ /* 0x000fe20000010000 */
[C---:B-1----:R-:W-:Y:S06]  /*b450*/  HMMA.16816.F32 R28, R168.reuse, R172, R28 ;  /* 0x000000aca81c723c */ /* 0x042fec000000181c */
[----:B------:R-:W-:Y:S01]  /*b460*/  HMMA.16816.F32 R32, R168, R174, R32 ;  /* 0x000000aea820723c */ /* 0x000fe20000001820 */
[----:B------:R-:W-:Y:S05]  /*b470*/  IMAD.U32 R172, RZ, RZ, UR13 ;  /* 0x0000000dffac7e24 */ /* 0x000fea000f8e00ff */
[----:B------:R-:W-:Y:S05]  /*b480*/  LEA R134, P4, R172, R232, 0x6 ;  /* 0x000000e8ac867211 */ /* 0x000fea00078830ff */
[----:B------:R-:W-:Y:S01]  /*b490*/  IMAD.WIDE.U32 R168, R134, UR8, RZ ;  /* 0x0000000886a87c25 */ /* 0x000fe2000f8e00ff */
[C---:B------:R-:W-:Y:S02]  /*b4a0*/  LEA.HI.X.SX32 R135, R172.reuse, R233, 0x6, P4 ;  /* 0x000000e9ac877211 */ /* 0x040fe400020f36ff */
[----:B-----5:R-:W-:Y:S03]  /*b4b0*/  LEA R2, P4, R172, R238, 0x6 ;  /* 0x000000eeac027211 */ /* 0x020fe600078830ff */
[----:B------:R-:W-:Y:S04]  /*b4c0*/  IMAD R3, R135, UR8, RZ ;  /* 0x0000000887037c24 */ /* 0x000fe8000f8e02ff */
[----:B------:R-:W-:Y:S01]  /*b4d0*/  IMAD R134, R134, UR9, R3 ;  /* 0x0000000986867c24 */ /* 0x000fe2000f8e0203 */
[----:B------:R-:W-:Y:S02]  /*b4e0*/  LEA.HI.X.SX32 R3, R172, R239, 0x6, P4 ;  /* 0x000000efac037211 */ /* 0x000fe400020f36ff */
[CC--:B------:R-:W-:Y:S01]  /*b4f0*/  LEA R170, P4, R168.reuse, R242.reuse, 0x1 ;  /* 0x000000f2a8aa7211 */ /* 0x0c0fe200078808ff */
[----:B------:R-:W-:Y:S02]  /*b500*/  IMAD.IADD R134, R169, 0x1, R134 ;  /* 0x00000001a9867824 */ /* 0x000fe400078e0286 */
[----:B------:R-:W-:Y:S03]  /*b510*/  IMAD R3, R3, UR8, RZ ;  /* 0x0000000803037c24 */ /* 0x000fe6000f8e02ff */
[-C--:B------:R-:W-:Y:S01]  /*b520*/  LEA.HI.X R171, R168, R241.reuse, R134, 0x1, P4 ;  /* 0x000000f1a8ab7211 */ /* 0x080fe200020f0c86 */
[C---:B------:R-:W-:Y:S02]  /*b530*/  IMAD R132, R2.reuse, UR9, R3 ;  /* 0x0000000902847c24 */ /* 0x040fe4000f8e0203 */
[----:B------:R-:W-:Y:S04]  /*b540*/  IMAD.WIDE.U32 R2, R2, UR8, RZ ;  /* 0x0000000802027c25 */ /* 0x000fe8000f8e00ff */
[----:B------:R-:W-:Y:S01]  /*b550*/  IMAD.IADD R132, R3, 0x1, R132 ;  /* 0x0000000103847824 */ /* 0x000fe200078e0284 */
[C---:B------:R-:W-:Y:S04]  /*b560*/  LEA R168, P4, R2.reuse, R242, 0x1 ;  /* 0x000000f202a87211 */ /* 0x040fe800078808ff */
[----:B------:R-:W-:Y:S02]  /*b570*/  LEA.HI.X R169, R2, R241, R132, 0x1, P4 ;  /* 0x000000f102a97211 */ /* 0x000fe400020f0c84 */
        /* <DEDUP_REMOVED lines=10> */
[C---:B------:R-:W-:Y:S04]  /*b620*/  IMAD.WIDE.U32 R172, R2.reuse, UR8, RZ ;  /* 0x0000000802ac7c25 */ /* 0x040fe8000f8e00ff */
[----:B------:R-:W-:Y:S04]  /*b630*/  IMAD R3, R3, UR8, RZ ;  /* 0x0000000803037c24 */ /* 0x000fe8000f8e02ff */
[----:B------:R-:W-:Y:S01]  /*b640*/  IMAD R3, R2, UR9, R3 ;  /* 0x0000000902037c24 */ /* 0x000fe2000f8e0203 */
[C---:B------:R-:W-:Y:S03]  /*b650*/  LEA R2, P4, R172.reuse, R242, 0x1 ;  /* 0x000000f2ac027211 */ /* 0x040fe600078808ff */
[----:B------:R-:W-:Y:S05]  /*b660*/  IMAD.IADD R3, R173, 0x1, R3 ;  /* 0x00000001ad037824 */ /* 0x000fea00078e0203 */
[----:B------:R-:W-:Y:S02]  /*b670*/  LEA.HI.X R3, R172, R241, R3, 0x1, P4 ;  /* 0x000000f1ac037211 */ /* 0x000fe400020f0c03 */
[----:B------:R-:W-:Y:S11]  /*b680*/  PLOP3.LUT P4, PT, PT, PT, UP0, 0x80, 0x0 ;  /* 0x000000000000781c */ /* 0x000ff60003f8f008 */
[----:B------:R-:W-:Y:S02]  /*b690*/  @!UPT UIADD3 URZ, URZ, URZ, URZ ;  /* 0x0000003f3f3ff290 */ /* 0x000fe4000fffe03f */
[----:B------:R-:W-:Y:S05]  /*b6a0*/  @P4 BRA `(.L_x_919) ;  /* 0xffffffdc00cc4947 */ /* 0x000fea000383ffff */
.L_x_918:
[----:B------:R2:W3:Y:S01]  /*b6b0*/  LDL.S16 R217, [R1+0x68] ;  /* 0x0000680001d97983 */ /* 0x0004e20000100600 */
[----:B-1----:R-:W-:Y:S01]  /*b6c0*/  FMNMX.FTZ R3, R4, R0, !PT ;  /* 0x0000000004037209 */ /* 0x002fe20007810000 */
[----:B------:R-:W-:Y:S01]  /*b6d0*/  USHF.L.U32 UR29, UR38, 0x1, URZ ;  /* 0x00000001261d7899 */ /* 0x000fe2000800063f */
[----:B------:R-:W-:Y:S01]  /*b6e0*/  FMNMX.FTZ R2, R6, R133, !PT ;  /* 0x0000008506027209 */ /* 0x000fe20007810000 */
[----:B------:R2:W4:Y:S01]  /*b6f0*/  LDL.S16 R216, [R1+0x64] ;  /* 0x0000640001d87983 */ /* 0x0005220000100600 */
[----:B------:R-:W-:Y:S01]  /*b700*/  FMNMX.FTZ R3, R5, R3, !PT ;  /* 0x0000000305037209 */ /* 0x000fe20007810000 */
[----:B------:R-:W-:Y:S01]  /*b710*/  UIADD3 UR14, UR33, -0x4498517b, URZ ;  /* 0xbb67ae85210e7890 */ /* 0x000fe2000fffe03f */
[----:B------:R-:W-:Y:S01]  /*b720*/  FMNMX.FTZ R2, R7, R2, !PT ;  /* 0x0000000207027209 */ /* 0x000fe20007810000 */
[----:B------:R-:W-:Y:S01]  /*b730*/  ULOP3.LUT UR19, UR29, UR33, URZ, 0x3c, !UPT ;  /* 0x000000211d137292 */ /* 0x000fe2000f8e3c3f */
[----:B------:R-:W-:Y:S01]  /*b740*/  FMNMX.FTZ R132, R8, R3, !PT ;  /* 0x0000000308847209 */ /* 0x000fe20007810000 */
[----:B------:R-:W-:Y:S01]  /*b750*/  UIADD3 UR13, UR32, -0x61c88647, URZ ;  /* 0x9e3779b9200d7890 */ /* 0x000fe2000fffe03f */
[----:B------:R-:W-:Y:S01]  /*b760*/  FMNMX.FTZ R2, R10, R2, !PT ;  /* 0x000000020a027209 */ /* 0x000fe20007810000 */
[----:B------:R-:W-:Y:S01]  /*b770*/  UIADD3 UR26, UR33, 0x32370b8f, URZ ;  /* 0x32370b8f211a7890 */ /* 0x000fe2000fffe03f */
[----:B------:R-:W-:Y:S01]  /*b780*/  FMNMX.FTZ R132, R9, R132, !PT ;  /* 0x0000008409847209 */ /* 0x000fe20007810000 */
[----:B------:R-:W-:Y:S01]  /*b790*/  UIADD3 UR27, UR32, -0x255992d5, URZ ;  /* 0xdaa66d2b201b7890 */ /* 0x000fe2000fffe03f */
        /* <DEDUP_REMOVED lines=17> */
[----:B------:R-:W-:Y:S01]  /*b8b0*/  ULOP3.LUT UR29, UR29, UR33, URZ, 0x3c, !UPT ;  /* 0x000000211d1d7292 */ /* 0x000fe2000f8e3c3f */
        /* <DEDUP_REMOVED lines=15> */
[----:B------:R-:W-:Y:S03]  /*b9b0*/  FMNMX.FTZ R3, R35, R2, !PT ;  /* 0x0000000223037209 */ /* 0x000fe60007810000 */
[----:B------:R-:W1:Y:S08]  /*b9c0*/  SHFL.BFLY PT, R2, R132, 0x2, 0x1f ;  /* 0x0c401f0084027f89 */ /* 0x000e7000000e0000 */
[----:B------:R-:W5:Y:S01]  /*b9d0*/  SHFL.BFLY PT, R134, R3, 0x2, 0x1f ;  /* 0x0c401f0003867f89 */ /* 0x000f6200000e0000 */
[----:B-1----:R-:W-:Y:S02]  /*b9e0*/  FMNMX.FTZ R132, R132, R2, !PT ;  /* 0x0000000284847209 */ /* 0x002fe40007810000 */
[----:B-----5:R-:W-:Y:S05]  /*b9f0*/  FMNMX.FTZ R3, R3, R134, !PT ;  /* 0x0000008603037209 */ /* 0x020fea0007810000 */
[----:B------:R-:W1:Y:S08]  /*ba00*/  SHFL.BFLY PT, R2, R132, 0x1, 0x1f ;  /* 0x0c201f0084027f89 */ /* 0x000e7000000e0000 */
[----:B------:R-:W5:Y:S01]  /*ba10*/  SHFL.BFLY PT, R134, R3, 0x1, 0x1f ;  /* 0x0c201f0003867f89 */ /* 0x000f6200000e0000 */
[----:B-1----:R-:W-:Y:S04]  /*ba20*/  FMNMX.FTZ R132, R132, R2, !PT ;  /* 0x0000000284847209 */ /* 0x002fe80007810000 */
[C---:B------:R-:W-:Y:S01]  /*ba30*/  FSETP.NEU.FTZ.AND P2, PT, R132.reuse, -INF , PT ;  /* 0xff8000008400780b */ /* 0x040fe20003f5d000 */
[C---:B------:R-:W-:Y:S01]  /*ba40*/  FMUL.FTZ R135, R132.reuse, UR4 ;  /* 0x0000000484877c20 */ /* 0x040fe20008410000 */
[----:B-----5:R-:W-:Y:S01]  /*ba50*/  FMNMX.FTZ R3, R3, R134, !PT ;  /* 0x0000008603037209 */ /* 0x020fe20007810000 */
[----:B------:R-:W-:Y:S03]  /*ba60*/  FADD.FTZ R0, -R132, R0 ;  /* 0x0000000084007221 */ /* 0x000fe60000010100 */
[----:B------:R-:W-:Y:S01]  /*ba70*/  FSEL R135, R135, RZ, P2 ;  /* 0x000000ff87877208 */ /* 0x000fe20001000000 */
[C---:B------:R-:W-:Y:S01]  /*ba80*/  FMUL.FTZ R134, R3.reuse, UR4 ;  /* 0x0000000403867c20 */ /* 0x040fe20008410000 */
[C---:B------:R-:W-:Y:S01]  /*ba90*/  FSETP.NEU.FTZ.AND P0, PT, R3.reuse, -INF , PT ;  /* 0xff8000000300780b */ /* 0x040fe20003f1d000 */
[----:B------:R-:W-:Y:S01]  /*baa0*/  FMUL.FTZ R2, R0, UR4 ;  /* 0x0000000400027c20 */ /* 0x000fe20008410000 */
[----:B------:R-:W-:Y:S01]  /*bab0*/  FADD.FTZ R0, -R3, R133 ;  /* 0x0000008503007221 */ /* 0x000fe20000010100 */
[--C-:B------:R-:W-:Y:S01]  /*bac0*/  FFMA.FTZ R175, R12, UR4, -R135.reuse ;  /* 0x000000040caf7c23 */ /* 0x100fe20008010887 */
[--C-:B------:R-:W-:Y:S01]  /*bad0*/  FFMA.FTZ R176, R13, UR4, -R135.reuse ;  /* 0x000000040db07c23 */ /* 0x100fe20008010887 */
[--C-:B------:R-:W-:Y:S01]  /*bae0*/  FFMA.FTZ R172, R9, UR4, -R135.reuse ;  /* 0x0000000409ac7c23 */ /* 0x100fe20008010887 */
[----:B------:R-:W5:Y:S01]  /*baf0*/  LDL.64 R12, [R1+0x70] ;  /* 0x00007000010c7983 */ /* 0x000f620000100a00 */
        /* <DEDUP_REMOVED lines=12> */
[----:B------:R-:W-:Y:S01]  /*bbc0*/  FFMA.FTZ R223, R29, UR4, -R135 ;  /* 0x000000041ddf7c23 */ /* 0x000fe20008010887 */
[----:B------:R-:W-:Y:S01]  /*bbd0*/  FSEL R134, R134, RZ, P0 ;  /* 0x000000ff86867208 */ /* 0x000fe20000000000 */
[----:B------:R1:W-:Y:S01]  /*bbe0*/  MUFU.EX2 R135, R4 ;  /* 0x0000000400877308 */ /* 0x0003e20000000800 */
[----:B------:R-:W-:Y:S01]  /*bbf0*/  LOP3.LUT R5, R247, UR19, RZ, 0x3c, !PT ;  /* 0x00000013f7057c12 */ /* 0x000fe2000f8e3cff */
[----:B------:R-:W-:Y:S01]  /*bc00*/  FMUL.FTZ R0, R0, UR4 ;  /* 0x0000000400007c20 */ /* 0x000fe20008410000 */
[----:B------:R-:W-:Y:S01]  /*bc10*/  UIADD3 UR19, UR32, 0x3c6ef372, URZ ;  /* 0x3c6ef37220137890 */ /* 0x000fe2000fffe03f */
[--C-:B------:R-:W-:Y:S01]  /*bc20*/  FFMA.FTZ R6, R6, UR4, -R134.reuse ;  /* 0x0000000406067c23 */ /* 0x100fe20008010886 */
[--C-:B------:R-:W-:Y:S01]  /*bc30*/  FFMA.FTZ R133, R7, UR4, -R134.reuse ;  /* 0x0000000407857c23 */ /* 0x100fe20008010886 */
[--C-:B------:R-:W-:Y:S01]  /*bc40*/  FFMA.FTZ R181, R34, UR4, -R134.reuse ;  /* 0x0000000422b57c23 */ /* 0x100fe20008010886 */
[--C-:B------:R-:W-:Y:S03]  /*bc50*/  FFMA.FTZ R173, R14, UR4, -R134.reuse ;  /* 0x000000040ead7c23 */ /* 0x100fe60008010886 */
[----:B------:R-:W-:Y:S01]  /*bc60*/  MUFU.EX2 R189, R6 ;  /* 0x0000000600bd7308 */ /* 0x000fe20000000800 */
[--C-:B------:R-:W-:Y:S01]  /*bc70*/  FFMA.FTZ R174, R15, UR4, -R134.reuse ;  /* 0x000000040fae7c23 */ /* 0x100fe20008010886 */
[--C-:B------:R-:W-:Y:S01]  /*bc80*/  FFMA.FTZ R177, R18, UR4, -R134.reuse ;  /* 0x0000000412b17c23 */ /* 0x100fe20008010886 */
[--C-:B------:R-:W-:Y:S01]  /*bc90*/  FFMA.FTZ R178, R19, UR4, -R134.reuse ;  /* 0x0000000413b27c23 */ /* 0x100fe20008010886 */
[--C-:B------:R-:W-:Y:S01]  /*bca0*/  FFMA.FTZ R211, R22, UR4, -R134.reuse ;  /* 0x0000000416d37c23 */ /* 0x100fe20008010886 */
[--C-:B------:R-:W-:Y:S01]  /*bcb0*/  FFMA.FTZ R219, R26, UR4, -R134.reuse ;  /* 0x000000041adb7c23 */ /* 0x100fe20008010886 */
[--C-:B------:R-:W-:Y:S01]  /*bcc0*/  FFMA.FTZ R220, R27, UR4, -R134.reuse ;  /* 0x000000041bdc7c23 */ /* 0x100fe20008010886 */
[----:B------:R-:W-:Y:S03]  /*bcd0*/  FFMA.FTZ R170, R11, UR4, -R134 ;  /* 0x000000040baa7c23 */ /* 0x000fe60008010886 */
[----:B------:R-:W2:Y:S01]  /*bce0*/  MUFU.EX2 R2, R2 ;  /* 0x0000000200027308 */ /* 0x000ea20000000800 */
[----:B-1----:R-:W-:Y:S01]  /*bcf0*/  LOP3.LUT R4, R245, UR14, R246, 0x96, !PT ;  /* 0x0000000ef5047c12 */ /* 0x002fe2000f8e96f6 */
[----:B------:R-:W-:Y:S01]  /*bd00*/  UIADD3 UR14, UR33, 0x76cf5d0a, URZ ;  /* 0x76cf5d0a210e7890 */ /* 0x000fe2000fffe03f */
[--C-:B------:R-:W-:Y:S01]  /*bd10*/  FFMA.FTZ R225, R30, UR4, -R134.reuse ;  /* 0x000000041ee17c23 */ /* 0x100fe20008010886 */
[--C-:B------:R-:W-:Y:S01]  /*bd20*/  FFMA.FTZ R169, R10, UR4, -R134.reuse ;  /* 0x000000040aa97c23 */ /* 0x100fe20008010886 */
[--C-:B------:R-:W-:Y:S01]  /*bd30*/  FFMA.FTZ R212, R23, UR4, -R134.reuse ;  /* 0x0000000417d47c23 */ /* 0x100fe20008010886 */
[----:B------:R-:W-:Y:S04]  /*bd40*/  IMAD.WIDE.U32 R228, R4, -0x326172a9, RZ ;  /* 0xcd9e8d5704e47825 */ /* 0x000fe800078e00ff */
[--C-:B------:R-:W-:Y:S01]  /*bd50*/  FFMA.FTZ R226, R31, UR4, -R134.reuse ;  /* 0x000000041fe27c23 */ /* 0x100fe20008010886 */
[----:B------:R-:W1:Y:S01]  /*bd60*/  MUFU.EX2 R0, R0 ;  /* 0x0000000000007308 */ /* 0x000e620000000800 */
[----:B------:R-:W-:Y:S01]  /*bd70*/  FFMA.FTZ R134, R35, UR4, -R134 ;  /* 0x0000000423867c23 */ /* 0x000fe20008010886 */
[----:B------:R-:W-:Y:S03]  /*bd80*/  IMAD.WIDE.U32 R4, R5, -0x326172a9, RZ ;  /* 0xcd9e8d5705047825 */ /* 0x000fe600078e00ff */
[----:B------:R-:W-:Y:S05]  /*bd90*/  LOP3.LUT R7, R229, UR19, R4, 0x96, !PT ;  /* 0x00000013e5077c12 */ /* 0x000fea000f8e9604 */
[----:B------:R-:W3:Y:S01]  /*bda0*/  MUFU.EX2 R168, R168 ;  /* 0x000000a800a87308 */ /* 0x000ee20000000800 */
[C---:B--2---:R-:W-:Y:S01]  /*bdb0*/  FMUL.FTZ R32, R2.reuse, R136 ;  /* 0x0000008802207220 */ /* 0x044fe20000410000 */
[C---:B------:R-:W-:Y:S01]  /*bdc0*/  FMUL.FTZ R33, R2.reuse, R137 ;  /* 0x0000008902217220 */ /* 0x040fe20000410000 */
[C---:B------:R-:W-:Y:S01]  /*bdd0*/  FMUL.FTZ R4, R2.reuse, R164 ;  /* 0x000000a402047220 */ /* 0x040fe20000410000 */
[C---:B------:R-:W-:Y:S01]  /*bde0*/  FMUL.FTZ R16, R2.reuse, R152 ;  /* 0x0000009802107220 */ /* 0x040fe20000410000 */
[----:B------:R2:W2:Y:S01]  /*bdf0*/  LDL.S16 R164, [R1+0x6c] ;  /* 0x00006c0001a47983 */ /* 0x0004a20000100600 */
[C---:B------:R-:W-:Y:S01]  /*be00*/  FMUL.FTZ R24, R2.reuse, R144 ;  /* 0x0000009002187220 */ /* 0x040fe20000410000 */
[C---:B------:R-:W-:Y:S01]  /*be10*/  FMUL.FTZ R28, R2.reuse, R140 ;  /* 0x0000008c021c7220 */ /* 0x040fe20000410000 */
[----:B------:R-:W-:Y:S01]  /*be20*/  FMUL.FTZ R29, R2, R141 ;  /* 0x0000008d021d7220 */ /* 0x000fe20000410000 */
[----:B------:R-:W-:Y:S01]  /*be30*/  IMAD.WIDE.U32 R140, R7, -0x2daee0ad, RZ ;  /* 0xd2511f53078c7825 */ /* 0x000fe200078e00ff */
[----:B------:R3:W5:Y:S03]  /*be40*/  MUFU.EX2 R144, R133 ;  /* 0x0000008500907308 */ /* 0x0007660000000800 */
[----:B-1----:R-:W-:Y:S01]  /*be50*/  FMUL.FTZ R34, R0, R138 ;  /* 0x0000008a00227220 */ /* 0x002fe20000410000 */
        /* <DEDUP_REMOVED lines=116> */
[----:B---3--:R-:W-:Y:S01]  /*c5a0*/  F2FP.F16.F32.PACK_AB R133, R168, R135 ;  /* 0x00000087a885723e */ /* 0x008fe200000000ff */
[----:B------:R1:W-:Y:S10]  /*c5b0*/  MUFU.EX2 R149, R169 ;  /* 0x000000a900957308 */ /* 0x0003f40000000800 */
[----:B------:R3:W4:Y:S10]  /*c5c0*/  MUFU.EX2 R148, R171 ;  /* 0x000000ab00947308 */ /* 0x0007340000000800 */
[----:B------:R-:W-:Y:S01]  /*c5d0*/  MUFU.EX2 R181, R181 ;  /* 0x000000b500b57308 */ /* 0x000fe20000000800 */
[----:B-1----:R-:W-:Y:S09]  /*c5e0*/  IMAD.U32 R169, RZ, RZ, UR5 ;  /* 0x00000005ffa97e24 */ /* 0x002ff2000f8e00ff */
[----:B------:R-:W-:Y:S01]  /*c5f0*/  MUFU.EX2 R134, R134 ;  /* 0x0000008600867308 */ /* 0x000fe20000000800 */
[--C-:B-----5:R-:W-:Y:S01]  /*c600*/  LOP3.LUT R6, R5, UR13, R12.reuse, 0x96, !PT ;  /* 0x0000000d05067c12 */ /* 0x120fe2000f8e960c */
[----:B------:R-:W-:Y:S02]  /*c610*/  IMAD.MOV.U32 R160, RZ, RZ, R12 ;  /* 0x000000ffffa07224 */ /* 0x000fe400078e000c */
[C---:B------:R-:W-:Y:S01]  /*c620*/  FMUL.FTZ R5, R2.reuse, R165 ;  /* 0x000000a502057220 */ /* 0x040fe20000410000 */
[----:B------:R-:W-:Y:S02]  /*c630*/  IMAD.MOV.U32 R161, RZ, RZ, R13 ;  /* 0x000000ffffa17224 */ /* 0x000fe400078e000d */
[----:B------:R-:W-:Y:S01]  /*c640*/  FMUL.FTZ R12, R2, R156 ;  /* 0x0000009c020c7220 */ /* 0x000fe20000410000 */
[----:B------:R-:W-:Y:S04]  /*c650*/  IMAD.WIDE.U32 R136, R6, -0x2daee0ad, RZ ;  /* 0xd2511f5306887825 */ /* 0x000fe800078e00ff */
[C---:B------:R-:W-:Y:S01]  /*c660*/  FMUL.FTZ R13, R2.reuse, R157 ;  /* 0x0000009d020d7220 */ /* 0x040fe20000410000 */
[----:B------:R-:W-:Y:S01]  /*c670*/  FFMA.FTZ R2, R2, R248, R135 ;  /* 0x000000f802027223 */ /* 0x000fe20000010087 */
[C---:B------:R-:W-:Y:S01]  /*c680*/  FMUL.FTZ R6, R0.reuse, R166 ;  /* 0x000000a600067220 */ /* 0x040fe20000410000 */
[----:B------:R-:W-:Y:S01]  /*c690*/  LOP3.LUT R137, R137, UR14, R244, 0x96, !PT ;  /* 0x0000000e89897c12 */ /* 0x000fe2000f8e96f4 */
[----:B------:R-:W-:Y:S01]  /*c6a0*/  FFMA.FTZ R0, R0, R243, R189 ;  /* 0x000000f300007223 */ /* 0x000fe200000100bd */
[----:B------:R-:W-:Y:S01]  /*c6b0*/  LOP3.LUT R141, R141, UR26, R136, 0x96, !PT ;  /* 0x0000001a8d8d7c12 */ /* 0x000fe2000f8e9688 */
[----:B------:R-:W-:Y:S01]  /*c6c0*/  FADD.FTZ R135, R168, R2 ;  /* 0x00000002a8877221 */ /* 0x000fe20000010000 */
[C---:B------:R-:W-:Y:S01]  /*c6d0*/  F2FP.F16.F32.PACK_AB R2, R144.reuse, R189 ;  /* 0x000000bd9002723e */ /* 0x040fe200000000ff */
[----:B------:R-:W-:Y:S04]  /*c6e0*/  IMAD.WIDE.U32 R136, R137, -0x326172a9, RZ ;  /* 0xcd9e8d5789887825 */ /* 0x000fe800078e00ff */
[----:B------:R-:W-:Y:S01]  /*c6f0*/  FADD.FTZ R0, R144, R0 ;  /* 0x0000000090007221 */ /* 0x000fe20000010000 */
[----:B---3--:R-:W-:Y:S01]  /*c700*/  IMAD.MOV.U32 R171, RZ, RZ, R161 ;  /* 0x000000ffffab7224 */ /* 0x008fe200078e00a1 */
[----:B------:R-:W-:Y:S01]  /*c710*/  LOP3.LUT R138, R137, UR27, R228, 0x96, !PT ;  /* 0x0000001b898a7c12 */ /* 0x000fe2000f8e96e4 */
[--C-:B----4-:R-:W-:Y:S01]  /*c720*/  FADD.FTZ R137, R148, R135.reuse ;  /* 0x0000008794897221 */ /* 0x110fe20000010000 */
[----:B------:R-:W-:Y:S03]  /*c730*/  PRMT R135, R133, 0x7632, R135 ;  /* 0x0000763285877816 */ /* 0x000fe60000000087 */
[----:B------:R-:W-:Y:S05]  /*c740*/  IMAD.WIDE.U32 R138, R138, -0x2daee0ad, RZ ;  /* 0xd2511f538a8a7825 */ /* 0x000fea00078e00ff */
[----:B------:R-:W-:Y:S01]  /*c750*/  LOP3.LUT R144, R139, UR24, R140, 0x96, !PT ;  /* 0x000000188b907c12 */ /* 0x000fe2000f8e968c */
[----:B------:R-:W-:Y:S01]  /*c760*/  IMAD.WIDE.U32 R140, R141, -0x326172a9, RZ ;  /* 0xcd9e8d578d8c7825 */ /* 0x000fe200078e00ff */
[----:B------:R-:W1:Y:S03]  /*c770*/  MUFU.EX2 R139, R172 ;  /* 0x000000ac008b7308 */ /* 0x000e660000000800 */
[----:B------:R-:W-:Y:S01]  /*c780*/  IMAD.WIDE.U32 R144, R144, -0x326172a9, RZ ;  /* 0xcd9e8d5790907825 */ /* 0x000fe200078e00ff */
[----:B------:R-:W-:Y:S04]  /*c790*/  LOP3.LUT R146, R141, UR25, R136, 0x96, !PT ;  /* 0x000000198d927c12 */ /* 0x000fe8000f8e9688 */
[----:B------:R-:W-:Y:S01]  /*c7a0*/  LOP3.LUT R154, R145, UR23, R140, 0x96, !PT ;  /* 0x00000017919a7c12 */ /* 0x000fe2000f8e968c */
[----:B------:R-:W-:Y:S01]  /*c7b0*/  IMAD.WIDE.U32 R146, R146, -0x2daee0ad, RZ ;  /* 0xd2511f5392927825 */ /* 0x000fe200078e00ff */
[----:B------:R-:W3:Y:S03]  /*c7c0*/  MUFU.EX2 R141, R170 ;  /* 0x000000aa008d7308 */ /* 0x000ee60000000800 */
[----:B------:R-:W-:Y:S01]  /*c7d0*/  IMAD.WIDE.U32 R154, R154, -0x2daee0ad, RZ ;  /* 0xd2511f539a9a7825 */ /* 0x000fe200078e00ff */
[----:B------:R-:W-:Y:S03]  /*c7e0*/  LOP3.LUT R142, R147, UR22, R138, 0x96, !PT ;  /* 0x00000016938e7c12 */ /* 0x000fe6000f8e968a */
[----:B------:R-:W-:Y:S01]  /*c7f0*/  FADD.FTZ R138, R149, R0 ;  /* 0x00000000958a7221 */ /* 0x000fe20000010000 */
[C---:B-1----:R-:W-:Y:S01]  /*c800*/  F2FP.F16.F32.PACK_AB R140, R139.reuse, R148 ;  /* 0x000000948b8c723e */ /* 0x042fe200000000ff */
[----:B------:R-:W-:Y:S01]  /*c810*/  FADD.FTZ R137, R139, R137 ;  /* 0x000000898b897221 */ /* 0x000fe20000010000 */
[----:B------:R-:W-:Y:S01]  /*c820*/  IMAD.WIDE.U32 R142, R142, -0x326172a9, RZ ;  /* 0xcd9e8d578e8e7825 */ /* 0x000fe200078e00ff */
[----:B------:R-:W1:Y:S04]  /*c830*/  MUFU.EX2 R139, R175 ;  /* 0x000000af008b7308 */ /* 0x000e680000000800 */
[----:B------:R-:W-:Y:S02]  /*c840*/  LOP3.LUT R136, R143, UR21, R144, 0x96, !PT ;  /* 0x000000158f887c12 */ /* 0x000fe4000f8e9690 */
[C---:B---3--:R-:W-:Y:S04]  /*c850*/  F2FP.F16.F32.PACK_AB R147, R141.reuse, R149 ;  /* 0x000000958d93723e */ /* 0x048fe800000000ff */
[----:B------:R-:W3:Y:S01]  /*c860*/  MUFU.EX2 R145, R176 ;  /* 0x000000b000917308 */ /* 0x000ee20000000800 */
[----:B------:R-:W-:Y:S01]  /*c870*/  LOP3.LUT R0, R136, 0xff, RZ, 0xc0, !PT ;  /* 0x000000ff88007812 */ /* 0x000fe200078ec0ff */
[----:B------:R-:W-:Y:S01]  /*c880*/  FADD.FTZ R138, R141, R138 ;  /* 0x0000008a8d8a7221 */ /* 0x000fe20000010000 */
[----:B------:R-:W-:Y:S02]  /*c890*/  IMAD.MOV.U32 R170, RZ, RZ, R160 ;  /* 0x000000ffffaa7224 */ /* 0x000fe400078e00a0 */
[----:B------:R-:W-:Y:S01]  /*c8a0*/  ISETP.LE.U32.AND P0, PT, R0, UR5, PT ;  /* 0x0000000500007c0c */ /* 0x000fe2000bf03070 */
[----:B-1----:R-:W-:Y:S01]  /*c8b0*/  FADD.FTZ R137, R139, R137 ;  /* 0x000000898b897221 */ /* 0x002fe20000010000 */
[C---:B---3--:R-:W-:Y:S11]  /*c8c0*/  F2FP.F16.F32.PACK_AB R0, R145.reuse, R139 ;  /* 0x0000008b9100723e */ /* 0x048ff600000000ff */
[----:B------:R-:W-:Y:S01]  /*c8d0*/  @!P0 HADD2 R217, -R133.H0_H0, -RZ.H0_H0 ;  /* 0xa00000ff85d98230 */ /* 0x000fe20000000900 */
[----:B------:R-:W-:Y:S01]  /*c8e0*/  MUFU.EX2 R139, R174 ;  /* 0x000000ae008b7308 */ /* 0x000fe20000000800 */
[----:B------:R-:W-:Y:S01]  /*c8f0*/  FADD.FTZ R145, R145, R137 ;  /* 0x0000008991917221 */ /* 0x000fe20000010000 */
[----:B------:R-:W-:Y:S02]  /*c900*/  PRMT R137, R133, 0x5410, R135 ;  /* 0x0000541085897816 */ /* 0x000fe40000000087 */
[----:B------:R-:W-:Y:S01]  /*c910*/  @!P0 STL.S16 [R1+0x68], R217 ;  /* 0x000068d901008387 */ /* 0x000fe20000100600 */
[----:B------:R-:W-:Y:S03]  /*c920*/  PRMT R141, R217, 0x7610, R141 ;  /* 0x00007610d98d7816 */ /* 0x000fe6000000008d */
[----:B------:R3:W4:Y:S01]  /*c930*/  LDL.S16 R152, [R1+0x60] ;  /* 0x0000600001987983 */ /* 0x0007220000100600 */
[----:B------:R-:W-:Y:S02]  /*c940*/  @!P0 PRMT R133, R141, 0x5410, RZ ;  /* 0x000054108d858816 */ /* 0x000fe400000000ff */
[----:B------:R1:W5:Y:S01]  /*c950*/  MUFU.EX2 R141, R173 ;  /* 0x000000ad008d7308 */ /* 0x0003620000000800 */
[----:B------:R3:W3:Y:S04]  /*c960*/  LDL.S16 R150, [R1+0x5c] ;  /* 0x00005c0001967983 */ /* 0x0006e80000100600 */
[----:B------:R2:W-:Y:S04]  /*c970*/  STG.E.U16 desc[UR30][R214.64], R133 ;  /* 0x00000085d6007986 */ /* 0x0005e8000c10151e */
[----:B-1----:R-:W-:Y:S01]  /*c980*/  LDSM.16.MT88.4 R172, [R186+0x11800] ;  /* 0x01180000baac783b */ /* 0x002fe20000004200 */
[----:B-----5:R-:W-:Y:S02]  /*c990*/  F2FP.F16.F32.PACK_AB R153, R139, R141 ;  /* 0x0000008d8b99723e */ /* 0x020fe400000000ff */
[----:B--2---:R-:W-:Y:S04]  /*c9a0*/  LOP3.LUT R133, R136, 0xffff, RZ, 0xc0, !PT ;  /* 0x0000ffff88857812 */ /* 0x004fe800078ec0ff */
[----:B------:R-:W-:Y:S04]  /*c9b0*/  SHF.R.U32.HI R133, RZ, 0x8, R133 ;  /* 0x00000008ff857819 */ /* 0x000fe80000011685 */
[----:B------:R-:W-:Y:S04]  /*c9c0*/  LOP3.LUT R133, R133, 0xffff, RZ, 0xc0, !PT ;  /* 0x0000ffff85857812 */ /* 0x000fe800078ec0ff */
[----:B------:R-:W-:Y:S02]  /*c9d0*/  ISETP.LE.U32.AND P4, PT, R133, UR5, PT ;  /* 0x0000000585007c0c */ /* 0x000fe4000bf83070 */
[--C-:B------:R-:W-:Y:S02]  /*c9e0*/  SHF.R.U32.HI R133, RZ, 0x10, R136.reuse ;  /* 0x00000010ff857819 */ /* 0x100fe40000011688 */
[----:B------:R-:W-:Y:S02]  /*c9f0*/  SHF.R.U32.HI R136, RZ, 0x18, R136 ;  /* 0x00000018ff887819 */ /* 0x000fe40000011688 */
[----:B------:R-:W-:Y:S02]  /*ca00*/  LOP3.LUT R133, R133, 0xff, RZ, 0xc0, !PT ;  /* 0x000000ff85857812 */ /* 0x000fe400078ec0ff */
[----:B------:R-:W-:Y:S02]  /*ca10*/  ISETP.LE.U32.AND P2, PT, R136, UR5, PT ;  /* 0x0000000588007c0c */ /* 0x000fe4000bf43070 */
[----:B------:R-:W-:Y:S03]  /*ca20*/  ISETP.LE.U32.AND P3, PT, R133, UR5, PT ;  /* 0x0000000585007c0c */ /* 0x000fe6000bf63070 */
[----:B------:R-:W-:Y:S05]  /*ca30*/  @!P4 HADD2 R216, -R135.H0_H0, -RZ.H0_H0 ;  /* 0xa00000ff87d8c230 */ /* 0x000fea0000000900 */
[----:B------:R1:W-:Y:S01]  /*ca40*/  @!P4 STL.S16 [R1+0x64], R216 ;  /* 0x000064d80100c387 */ /* 0x0003e20000100600 */
[----:B------:R-:W-:Y:S04]  /*ca50*/  PRMT R133, R216, 0x7610, R133 ;  /* 0x00007610d8857816 */ /* 0x000fe80000000085 */
[----:B------:R-:W-:Y:S01]  /*ca60*/  @!P4 PRMT R135, R133, 0x5410, RZ ;  /* 0x000054108587c816 */ /* 0x000fe200000000ff */
[----:B------:R-:W-:Y:S02]  /*ca70*/  @!P3 HADD2 R164, -R2.H0_H0, -RZ.H0_H0 ;  /* 0xa00000ff02a4b230 */ /* 0x000fe40000000900 */
[----:B------:R-:W-:Y:S02]  /*ca80*/  FADD.FTZ R133, R141, R138 ;  /* 0x0000008a8d857221 */ /* 0x000fe40000010000 */
[----:B------:R2:W-:Y:S01]  /*ca90*/  STG.E.U16 desc[UR30][R214.64+0x2], R135 ;  /* 0x00000287d6007986 */ /* 0x0005e2000c10151e */
[----:B------:R-:W-:Y:S01]  /*caa0*/  PRMT R136, R164, 0x7610, R136 ;  /* 0x00007610a4887816 */ /* 0x000fe20000000088 */
[--C-:B------:R-:W-:Y:S01]  /*cab0*/  FADD.FTZ R139, R139, R133.reuse ;  /* 0x000000858b8b7221 */ /* 0x100fe20000010000 */
[----:B------:R-:W-:Y:S01]  /*cac0*/  PRMT R133, R140, 0x7610, R133 ;  /* 0x000076108c857816 */ /* 0x000fe20000000085 */
[----:B------:R-:W-:Y:S04]  /*cad0*/  @!P3 STL.S16 [R1+0x6c], R164 ;  /* 0x00006ca40100b387 */ /* 0x000fe80000100600 */
[----:B------:R3:W5:Y:S01]  /*cae0*/  LDL.S16 R148, [R1+0x54] ;  /* 0x0000540001947983 */ /* 0x0007620000100600 */
[----:B-1----:R-:W-:Y:S04]  /*caf0*/  IADD3 R216, P0, R214, UR10, RZ ;  /* 0x0000000ad6d87c10 */ /* 0x002fe8000ff1e0ff */
[----:B------:R-:W-:Y:S02]  /*cb00*/  IADD3.X R217, R215, UR11, RZ, P0, !PT ;  /* 0x0000000bd7d97c10 */ /* 0x000fe400087fe4ff */
[C---:B--2---:R-:W-:Y:S04]  /*cb10*/  PRMT R135, R2.reuse, 0x7632, R135 ;  /* 0x0000763202877816 */ /* 0x044fe80000000087 */
[----:B------:R-:W-:Y:S02]  /*cb20*/  PRMT R138, R2, 0x5410, R135 ;  /* 0x00005410028a7816 */ /* 0x000fe40000000087 */
[----:B------:R-:W-:Y:S02]  /*cb30*/  @!P3 PRMT R2, R136, 0x5410, RZ ;  /* 0x000054108802b816 */ /* 0x000fe400000000ff */
[----:B------:R2:W2:Y:S04]  /*cb40*/  LDL.S16 R136, [R1+0x48] ;  /* 0x0000480001887983 */ /* 0x0004a80000100600 */
[----:B------:R1:W-:Y:S02]  /*cb50*/  STG.E.U16 desc[UR30][R216.64], R2 ;  /* 0x00000002d8007986 */ /* 0x0003e4000c10151e */
[----:B-1----:R-:W-:Y:S04]  /*cb60*/  LOP3.LUT R2, R142, 0xff, RZ, 0xc0, !PT ;  /* 0x000000ff8e027812 */ /* 0x002fe800078ec0ff */
[----:B------:R-:W-:Y:S02]  /*cb70*/  ISETP.LE.U32.AND P0, PT, R2, UR5, PT ;  /* 0x0000000502007c0c */ /* 0x000fe4000bf03070 */
[----:B------:R-:W-:Y:S02]  /*cb80*/  PRMT R2, R140, 0x7632, R2 ;  /* 0x000076328c027816 */ /* 0x000fe40000000002 */
[----:B------:R-:W-:Y:S01]  /*cb90*/  MUFU.EX2 R140, R178 ;  /* 0x000000b2008c7308 */ /* 0x000fe20000000800 */
[----:B----4-:R-:W-:Y:S08]  /*cba0*/  @!P2 HADD2 R152, -R135.H0_H0, -RZ.H0_H0 ;  /* 0xa00000ff8798a230 */ /* 0x010ff00000000900 */
[----:B---3--:R-:W-:Y:S01]  /*cbb0*/  @!P0 HADD2 R150, -R133.H0_H0, -RZ.H0_H0 ;  /* 0xa00000ff85968230 */ /* 0x008fe20000000900 */
[----:B------:R1:W-:Y:S01]  /*cbc0*/  @!P2 STL.S16 [R1+0x60], R152 ;  /* 0x000060980100a387 */ /* 0x0003e20000100600 */
[----:B------:R-:W-:Y:S03]  /*cbd0*/  PRMT R141, R152, 0x7610, R141 ;  /* 0x00007610988d7816 */ /* 0x000fe6000000008d */
[----:B------:R3:W-:Y:S01]  /*cbe0*/  @!P0 STL.S16 [R1+0x5c], R150 ;  /* 0x00005c9601008387 */ /* 0x0007e20000100600 */
[----:B------:R-:W-:Y:S02]  /*cbf0*/  PRMT R149, R150, 0x7610, R149 ;  /* 0x0000761096957816 */ /* 0x000fe40000000095 */
[----:B------:R-:W-:Y:S01]  /*cc00*/  @!P2 PRMT R135, R141, 0x5410, RZ ;  /* 0x000054108d87a816 */ /* 0x000fe200000000ff */
[----:B------:R4:W4:Y:S01]  /*cc10*/  LDL.S16 R159, [R1+0x58] ;  /* 0x00005800019f7983 */ /* 0x0009220000100600 */
[----:B------:R-:W-:Y:S02]  /*cc20*/  PRMT R141, R133, 0x5410, R2 ;  /* 0x00005410858d7816 */ /* 0x000fe40000000002 */
[----:B------:R-:W-:Y:S01]  /*cc30*/  @!P0 PRMT R133, R149, 0x5410, RZ ;  /* 0x0000541095858816 */ /* 0x000fe200000000ff */
[----:B------:R-:W-:Y:S01]  /*cc40*/  STG.E.U16 desc[UR30][R216.64+0x2], R135 ;  /* 0x00000287d8007986 */ /* 0x000fe2000c10151e */
[----:B------:R-:W-:Y:S03]  /*cc50*/  MUFU.EX2 R149, R179 ;  /* 0x000000b300957308 */ /* 0x000fe60000000800 */
[----:B------:R3:W-:Y:S07]  /*cc60*/  STG.E.U16 desc[UR30][R214.64+0x10], R133 ;  /* 0x00001085d6007986 */ /* 0x0007ee000c10151e */
[----:B-1----:R1:W5:Y:S01]  /*cc70*/  MUFU.EX2 R152, R177 ;  /* 0x000000b100987308 */ /* 0x0023620000000800 */
[----:B---3--:R3:W3:Y:S04]  /*cc80*/  LDL.S16 R150, [R1+0x44] ;  /* 0x0000440001967983 */ /* 0x0086e80000100600 */
[----:B-1----:R-:W-:Y:S01]  /*cc90*/  LDSM.16.MT88.4 R176, [R183+0x13800] ;  /* 0x01380000b7b0783b */ /* 0x002fe20000004200 */
[----:B------:R-:W-:Y:S04]  /*cca0*/  LOP3.LUT R133, R142, 0xffff, RZ, 0xc0, !PT ;  /* 0x0000ffff8e857812 */ /* 0x000fe800078ec0ff */
[----:B------:R-:W-:Y:S04]  /*ccb0*/  SHF.R.U32.HI R133, RZ, 0x8, R133 ;  /* 0x00000008ff857819 */ /* 0x000fe80000011685 */
[----:B------:R-:W-:Y:S04]  /*ccc0*/  LOP3.LUT R133, R133, 0xffff, RZ, 0xc0, !PT ;  /* 0x0000ffff85857812 */ /* 0x000fe800078ec0ff */
[----:B------:R-:W-:Y:S02]  /*ccd0*/  ISETP.LE.U32.AND P2, PT, R133, UR5, PT ;  /* 0x0000000585007c0c */ /* 0x000fe4000bf43070 */
[--C-:B------:R-:W-:Y:S04]  /*cce0*/  SHF.R.U32.HI R133, RZ, 0x10, R142.reuse ;  /* 0x00000010ff857819 */ /* 0x100fe8000001168e */
[----:B------:R-:W-:Y:S04]  /*ccf0*/  LOP3.LUT R133, R133, 0xff, RZ, 0xc0, !PT ;  /* 0x000000ff85857812 */ /* 0x000fe800078ec0ff */
[----:B------:R-:W-:Y:S02]  /*cd00*/  ISETP.LE.U32.AND P0, PT, R133, UR5, PT ;  /* 0x0000000585007c0c */ /* 0x000fe4000bf03070 */
[----:B------:R-:W-:Y:S01]  /*cd10*/  SHF.R.U32.HI R133, RZ, 0x18, R142 ;  /* 0x00000018ff857819 */ /* 0x000fe2000001168e */
[----:B-----5:R-:W-:Y:S05]  /*cd20*/  @!P2 HADD2 R148, -R2.H0_H0, -RZ.H0_H0 ;  /* 0xa00000ff0294a230 */ /* 0x020fea0000000900 */
[----:B------:R1:W-:Y:S01]  /*cd30*/  @!P2 STL.S16 [R1+0x54], R148 ;  /* 0x000054940100a387 */ /* 0x0003e20000100600 */
[----:B------:R-:W-:Y:S04]  /*cd40*/  PRMT R135, R148, 0x7610, R135 ;  /* 0x0000761094877816 */ /* 0x000fe80000000087 */
[----:B------:R-:W-:Y:S01]  /*cd50*/  @!P2 PRMT R2, R135, 0x5410, RZ ;  /* 0x000054108702a816 */ /* 0x000fe200000000ff */
[----:B------:R-:W-:Y:S01]  /*cd60*/  FADD.FTZ R135, R152, R139 ;  /* 0x0000008b98877221 */ /* 0x000fe20000010000 */
[----:B------:R-:W-:Y:S02]  /*cd70*/  ISETP.LE.U32.AND P2, PT, R133, UR5, PT ;  /* 0x0000000585007c0c */ /* 0x000fe4000bf43070 */
[C---:B------:R-:W-:Y:S01]  /*cd80*/  PRMT R133, R147.reuse, 0x7632, R133 ;  /* 0x0000763293857816 */ /* 0x040fe20000000085 */
[----:B------:R5:W-:Y:S01]  /*cd90*/  STG.E.U16 desc[UR30][R214.64+0x12], R2 ;  /* 0x00001202d6007986 */ /* 0x000be2000c10151e */
[C---:B------:R-:W-:Y:S01]  /*cda0*/  F2FP.F16.F32.PACK_AB R152, R140.reuse, R152 ;  /* 0x000000988c98723e */ /* 0x040fe200000000ff */
[--C-:B------:R-:W-:Y:S01]  /*cdb0*/  FADD.FTZ R158, R140, R135.reuse ;  /* 0x000000878c9e7221 */ /* 0x100fe20000010000 */
[----:B------:R-:W-:Y:S01]  /*cdc0*/  PRMT R135, R0, 0x7632, R135 ;  /* 0x0000763200877816 */ /* 0x000fe20000000087 */
[----:B-1----:R-:W1:Y:S01]  /*cdd0*/  MUFU.EX2 R148, R180 ;  /* 0x000000b400947308 */ /* 0x002e620000000800 */
[----:B-----5:R-:W-:Y:S04]  /*cde0*/  PRMT R2, R147, 0x7610, R2 ;  /* 0x0000761093027816 */ /* 0x020fe80000000002 */
[----:B------:R-:W-:Y:S01]  /*cdf0*/  PRMT R140, R2, 0x5410, R133 ;  /* 0x00005410028c7816 */ /* 0x000fe20000000085 */
[----:B--2---:R-:W-:Y:S01]  /*ce00*/  @!P0 HADD2 R136, -R2.H0_H0, -RZ.H0_H0 ;  /* 0xa00000ff02888230 */ /* 0x004fe20000000900 */
[----:B-1----:R-:W-:Y:S04]  /*ce10*/  F2FP.F16.F32.PACK_AB R151, R148, R149 ;  /* 0x000000959497723e */ /* 0x002fe800000000ff */
[----:B------:R-:W-:Y:S01]  /*ce20*/  PRMT R163, R136, 0x7610, R163 ;  /* 0x0000761088a37816 */ /* 0x000fe200000000a3 */
[----:B------:R1:W-:Y:S03]  /*ce30*/  @!P0 STL.S16 [R1+0x48], R136 ;  /* 0x0000488801008387 */ /* 0x0003e60000100600 */
[----:B------:R-:W-:Y:S05]  /*ce40*/  @!P0 PRMT R2, R163, 0x5410, RZ ;  /* 0x00005410a3028816 */ /* 0x000fea00000000ff */
[----:B------:R2:W-:Y:S01]  /*ce50*/  STG.E.U16 desc[UR30][R216.64+0x10], R2 ;  /* 0x00001002d8007986 */ /* 0x0005e2000c10151e */
[----:B-1----:R-:W-:Y:S01]  /*ce60*/  FADD.FTZ R136, R149, R145 ;  /* 0x0000009195887221 */ /* 0x002fe20000010000 */
[C-C-:B------:R-:W-:Y:S01]  /*ce70*/  LOP3.LUT R145, R155.reuse, UR20, R146.reuse, 0x96, !PT ;  /* 0x000000149b917c12 */ /* 0x140fe2000f8e9692 */
[----:B------:R-:W-:Y:S01]  /*ce80*/  IMAD.MOV.U32 R149, RZ, RZ, 0x7054 ;  /* 0x00007054ff957424 */ /* 0x000fe200078e00ff */
[----:B------:R-:W-:Y:S01]  /*ce90*/  LOP3.LUT R146, R155, UR20, R146, 0x96, !PT ;  /* 0x000000149b927c12 */ /* 0x000fe2000f8e9692 */
[----:B------:R-:W-:Y:S03]  /*cea0*/  FADD.FTZ R157, R148, R136 ;  /* 0x00000088949d7221 */ /* 0x000fe60000010000 */
[----:B------:R-:W-:Y:S02]  /*ceb0*/  PRMT R169, R169, R149, UR5 ;  /* 0x00000005a9a97e16 */ /* 0x000fe40008000095 */
[----:B--2---:R-:W-:Y:S04]  /*cec0*/  LOP3.LUT R2, R145, 0xff, RZ, 0xc0, !PT ;  /* 0x000000ff91027812 */ /* 0x004fe800078ec0ff */
[----:B------:R-:W-:Y:S02]  /*ced0*/  ISETP.LE.U32.AND P0, PT, R2, UR5, PT ;  /* 0x0000000502007c0c */ /* 0x000fe4000bf03070 */
[----:B------:R-:W-:Y:S02]  /*cee0*/  LOP3.LUT R2, R143, UR21, R144, 0x96, !PT ;  /* 0x000000158f027c12 */ /* 0x000fe4000f8e9690 */
[----:B------:R-:W-:Y:S02]  /*cef0*/  PRMT R144, R0, 0x5410, R135 ;  /* 0x0000541000907816 */ /* 0x000fe40000000087 */
[----:B------:R-:W-:Y:S04]  /*cf00*/  LOP3.LUT R136, R2, 0xffff, RZ, 0xc0, !PT ;  /* 0x0000ffff02887812 */ /* 0x000fe800078ec0ff */
[----:B------:R-:W-:Y:S01]  /*cf10*/  SHF.R.U32.HI R136, RZ, 0x8, R136 ;  /* 0x00000008ff887819 */ /* 0x000fe20000011688 */
[----:B----4-:R-:W-:Y:S05]  /*cf20*/  @!P2 HADD2 R159, -R133.H0_H0, -RZ.H0_H0 ;  /* 0xa00000ff859fa230 */ /* 0x010fea0000000900 */
[----:B------:R-:W-:Y:S01]  /*cf30*/  PRMT R148, R159, 0x7610, R148 ;  /* 0x000076109f947816 */ /* 0x000fe20000000094 */
[----:B------:R1:W-:Y:S03]  /*cf40*/  @!P2 STL.S16 [R1+0x58], R159 ;  /* 0x0000589f0100a387 */ /* 0x0003e60000100600 */
[----:B------:R-:W-:Y:S05]  /*cf50*/  @!P2 PRMT R133, R148, 0x5410, RZ ;  /* 0x000054109485a816 */ /* 0x000fea00000000ff */
[----:B------:R2:W-:Y:S01]  /*cf60*/  STG.E.U16 desc[UR30][R216.64+0x12], R133 ;  /* 0x00001285d8007986 */ /* 0x0005e2000c10151e */
[----:B---3--:R-:W-:Y:S05]  /*cf70*/  @!P0 HADD2 R150, -R0.H0_H0, -RZ.H0_H0 ;  /* 0xa00000ff00968230 */ /* 0x008fea0000000900 */
[----:B------:R-:W-:Y:S01]  /*cf80*/  PRMT R139, R150, 0x7610, R139 ;  /* 0x00007610968b7816 */ /* 0x000fe2000000008b */
[----:B------:R-:W-:Y:S03]  /*cf90*/  @!P0 STL.S16 [R1+0x44], R150 ;  /* 0x0000449601008387 */ /* 0x000fe60000100600 */
[----:B------:R-:W-:Y:S01]  /*cfa0*/  @!P0 PRMT R0, R139, 0x5410, RZ ;  /* 0x000054108b008816 */ /* 0x000fe200000000ff */
[----:B-1----:R3:W4:Y:S04]  /*cfb0*/  LDL.S16 R159, [R1+0x50] ;  /* 0x00005000019f7983 */ /* 0x0027280000100600 */
[----:B------:R1:W-:Y:S04]  /*cfc0*/  STG.E.U16 desc[UR30][R214.64+0x20], R0 ;  /* 0x00002000d6007986 */ /* 0x0003e8000c10151e */
[----:B------:R3:W5:Y:S01]  /*cfd0*/  LDL.S16 R163, [R1+0x30] ;  /* 0x0000300001a37983 */ /* 0x0007620000100600 */
[----:B--2---:R-:W-:Y:S03]  /*cfe0*/  LOP3.LUT R133, R2, 0xff, RZ, 0xc0, !PT ;  /* 0x000000ff02857812 */ /* 0x004fe600078ec0ff */
[----:B------:R3:W2:Y:S01]  /*cff0*/  LDL.S16 R160, [R1+0x2c] ;  /* 0x00002c0001a07983 */ /* 0x0006a20000100600 */
[----:B------:R-:W-:Y:S02]  /*d000*/  PRMT R148, R133, 0x5410, R136 ;  /* 0x0000541085947816 */ /* 0x000fe40000000088 */
[--C-:B------:R-:W-:Y:S02]  /*d010*/  SHF.R.U32.HI R133, RZ, 0x10, R2.reuse ;  /* 0x00000010ff857819 */ /* 0x100fe40000011602 */
[----:B------:R-:W-:Y:S02]  /*d020*/  SHF.R.U32.HI R136, RZ, 0x18, R2 ;  /* 0x00000018ff887819 */ /* 0x000fe40000011602 */
[----:B------:R-:W-:Y:S02]  /*d030*/  LOP3.LUT R2, R133, 0xff, RZ, 0xc0, !PT ;  /* 0x000000ff85027812 */ /* 0x000fe400078ec0ff */
[----:B------:R-:W-:Y:S02]  /*d040*/  SHF.R.U32.HI R133, RZ, 0x18, R145 ;  /* 0x00000018ff857819 */ /* 0x000fe40000011691 */
[----:B------:R-:W-:Y:S02]  /*d050*/  PRMT R147, R2, 0x5410, R136 ;  /* 0x0000541002937816 */ /* 0x000fe40000000088 */
[----:B------:R-:W-:Y:S02]  /*d060*/  ISETP.LE.U32.AND P4, PT, R133, UR5, PT ;  /* 0x0000000585007c0c */ /* 0x000fe4000bf83070 */
[----:B------:R-:W-:Y:S02]  /*d070*/  LOP3.LUT R133, R142, 0xff, RZ, 0xc0, !PT ;  /* 0x000000ff8e857812 */ /* 0x000fe400078ec0ff */
[--C-:B------:R-:W-:Y:S02]  /*d080*/  HSET2.LE.AND R136, R148, R169.reuse, PT ;  /* 0x000000a994887233 */ /* 0x100fe40003803000 */
[----:B-1----:R-:W-:Y:S02]  /*d090*/  LOP3.LUT R0, R145, 0xffff, RZ, 0xc0, !PT ;  /* 0x0000ffff91007812 */ /* 0x002fe400078ec0ff */
[----:B------:R-:W-:Y:S02]  /*d0a0*/  LOP3.LUT R2, R154, 0xff, RZ, 0xc0, !PT ;  /* 0x000000ff9a027812 */ /* 0x000fe400078ec0ff */
[----:B------:R-:W-:Y:S02]  /*d0b0*/  SHF.R.U32.HI R0, RZ, 0x8, R0 ;  /* 0x00000008ff007819 */ /* 0x000fe40000011600 */
[----:B------:R-:W-:Y:S02]  /*d0c0*/  LOP3.LUT R136, R136, R137, RZ, 0xc0, !PT ;  /* 0x0000008988887212 */ /* 0x000fe400078ec0ff */
[----:B------:R-:W-:Y:S02]  /*d0d0*/  LOP3.LUT R0, R0, 0xffff, RZ, 0xc0, !PT ;  /* 0x0000ffff00007812 */ /* 0x000fe400078ec0ff */
[--C-:B------:R-:W-:Y:S02]  /*d0e0*/  HSET2.LE.AND R137, R147, R169.reuse, PT ;  /* 0x000000a993897233 */ /* 0x100fe40003803000 */
[----:B------:R-:W-:Y:S01]  /*d0f0*/  ISETP.LE.U32.AND P6, PT, R0, UR5, PT ;  /* 0x0000000500007c0c */ /* 0x000fe2000bfc3070 */
[----:B------:R-:W-:Y:S01]  /*d100*/  MUFU.EX2 R147, R213 ;  /* 0x000000d500937308 */ /* 0x000fe20000000800 */
[----:B------:R-:W-:Y:S02]  /*d110*/  LOP3.LUT R0, R142, 0xffff, RZ, 0xc0, !PT ;  /* 0x0000ffff8e007812 */ /* 0x000fe400078ec0ff */
[----:B------:R-:W-:Y:S02]  /*d120*/  LOP3.LUT R137, R137, R138, RZ, 0xc0, !PT ;  /* 0x0000008a89897212 */ /* 0x000fe400078ec0ff */
[----:B------:R-:W-:Y:S02]  /*d130*/  SHF.R.U32.HI R0, RZ, 0x8, R0 ;  /* 0x00000008ff007819 */ /* 0x000fe40000011600 */
[----:B------:R-:W-:Y:S02]  /*d140*/  ISETP.LE.U32.AND P3, PT, R2, UR5, PT ;  /* 0x0000000502007c0c */ /* 0x000fe4000bf63070 */
[----:B------:R-:W-:Y:S02]  /*d150*/  PRMT R133, R133, 0x5410, R0 ;  /* 0x0000541085857816 */ /* 0x000fe40000000000 */
[--C-:B------:R-:W-:Y:S02]  /*d160*/  SHF.R.U32.HI R0, RZ, 0x10, R142.reuse ;  /* 0x00000010ff007819 */ /* 0x100fe4000001168e */
[----:B------:R-:W-:Y:S02]  /*d170*/  SHF.R.U32.HI R142, RZ, 0x18, R142 ;  /* 0x00000018ff8e7819 */ /* 0x000fe4000001168e */
[----:B------:R-:W-:Y:S02]  /*d180*/  LOP3.LUT R0, R0, 0xff, RZ, 0xc0, !PT ;  /* 0x000000ff00007812 */ /* 0x000fe400078ec0ff */
[--C-:B------:R-:W-:Y:S02]  /*d190*/  HSET2.LE.AND R138, R133, R169.reuse, PT ;  /* 0x000000a9858a7233 */ /* 0x100fe40003803000 */
[----:B------:R-:W-:Y:S02]  /*d1a0*/  PRMT R139, R0, 0x5410, R142 ;  /* 0x00005410008b7816 */ /* 0x000fe4000000008e */
[----:B------:R-:W-:Y:S02]  /*d1b0*/  SHF.R.U32.HI R2, RZ, 0x10, R154 ;  /* 0x00000010ff027819 */ /* 0x000fe4000001169a */
[----:B------:R-:W-:Y:S02]  /*d1c0*/  LOP3.LUT R138, R138, R141, RZ, 0xc0, !PT ;  /* 0x0000008d8a8a7212 */ /* 0x000fe400078ec0ff */
[--C-:B------:R-:W-:Y:S02]  /*d1d0*/  HSET2.LE.AND R139, R139, R169.reuse, PT ;  /* 0x000000a98b8b7233 */ /* 0x100fe40003803000 */
[----:B------:R-:W-:Y:S02]  /*d1e0*/  LOP3.LUT R2, R2, 0xff, RZ, 0xc0, !PT ;  /* 0x000000ff02027812 */ /* 0x000fe400078ec0ff */
[----:B------:R-:W-:Y:S02]  /*d1f0*/  LOP3.LUT R0, R146, 0xffff, RZ, 0xc0, !PT ;  /* 0x0000ffff92007812 */ /* 0x000fe400078ec0ff */
[----:B------:R-:W-:Y:S02]  /*d200*/  LOP3.LUT R139, R139, R140, RZ, 0xc0, !PT ;  /* 0x0000008c8b8b7212 */ /* 0x000fe400078ec0ff */
[----:B------:R-:W1:Y:S01]  /*d210*/  LDSM.16.MT88.4 R140, [R183+0x10000] ;  /* 0x01000000b78c783b */ /* 0x000e620000004200 */
[----:B------:R-:W-:Y:S02]  /*d220*/  ISETP.LE.U32.AND P0, PT, R2, UR5, PT ;  /* 0x0000000502007c0c */ /* 0x000fe4000bf03070 */
[----:B------:R-:W-:Y:S02]  /*d230*/  PRMT R133, R151, 0x7610, R133 ;  /* 0x0000761097857816 */ /* 0x000fe40000000085 */
[----:B------:R-:W-:Y:S02]  /*d240*/  LOP3.LUT R2, R146, 0xff, RZ, 0xc0, !PT ;  /* 0x000000ff92027812 */ /* 0x000fe400078ec0ff */
[----:B------:R-:W-:Y:S04]  /*d250*/  SHF.R.U32.HI R0, RZ, 0x8, R0 ;  /* 0x00000008ff007819 */ /* 0x000fe80000011600 */
[----:B------:R-:W-:Y:S02]  /*d260*/  PRMT R148, R2, 0x5410, R0 ;  /* 0x0000541002947816 */ /* 0x000fe40000000000 */
[C---:B------:R-:W-:Y:S02]  /*d270*/  LOP3.LUT R0, R154.reuse, 0xffff, RZ, 0xc0, !PT ;  /* 0x0000ffff9a007812 */ /* 0x040fe400078ec0ff */
[----:B------:R-:W-:Y:S02]  /*d280*/  LOP3.LUT R2, R154, 0xff, RZ, 0xc0, !PT ;  /* 0x000000ff9a027812 */ /* 0x000fe400078ec0ff */
[----:B------:R-:W-:Y:S04]  /*d290*/  SHF.R.U32.HI R0, RZ, 0x8, R0 ;  /* 0x00000008ff007819 */ /* 0x000fe80000011600 */
[----:B------:R-:W-:Y:S02]  /*d2a0*/  PRMT R150, R2, 0x5410, R0 ;  /* 0x0000541002967816 */ /* 0x000fe40000000000 */
[--C-:B------:R-:W-:Y:S02]  /*d2b0*/  SHF.R.U32.HI R2, RZ, 0x18, R154.reuse ;  /* 0x00000018ff027819 */ /* 0x100fe4000001169a */
[----:B------:R-:W-:Y:S04]  /*d2c0*/  SHF.R.U32.HI R0, RZ, 0x10, R154 ;  /* 0x00000010ff007819 */ /* 0x000fe8000001169a */
[----:B------:R-:W-:Y:S04]  /*d2d0*/  LOP3.LUT R0, R0, 0xff, RZ, 0xc0, !PT ;  /* 0x000000ff00007812 */ /* 0x000fe800078ec0ff */
[--C-:B------:R-:W-:Y:S02]  /*d2e0*/  PRMT R149, R0, 0x5410, R2.reuse ;  /* 0x0000541000957816 */ /* 0x100fe40000000002 */
[----:B------:R-:W-:Y:S02]  /*d2f0*/  SHF.R.U32.HI R0, RZ, 0x10, R145 ;  /* 0x00000010ff007819 */ /* 0x000fe40000011691 */
[----:B------:R-:W-:Y:S01]  /*d300*/  MUFU.EX2 R145, R211 ;  /* 0x000000d300917308 */ /* 0x000fe20000000800 */
[C---:B------:R-:W-:Y:S01]  /*d310*/  PRMT R2, R153.reuse, 0x7632, R2 ;  /* 0x0000763299027816 */ /* 0x040fe20000000002 */
[C---:B-1----:R-:W-:Y:S05]  /*d320*/  HMMA.16816.F32 R4, R136.reuse, R140, R4 ;  /* 0x0000008c8804723c */ /* 0x042fea0000001804 */
[----:B------:R-:W-:Y:S01]  /*d330*/  LOP3.LUT R0, R0, 0xff, RZ, 0xc0, !PT ;  /* 0x000000ff00007812 */ /* 0x000fe200078ec0ff */
[C---:B------:R-:W-:Y:S01]  /*d340*/  HMMA.16816.F32 R8, R136.reuse, R142, R8 ;  /* 0x0000008e8808723c */ /* 0x040fe20000001808 */
[----:B------:R-:W1:Y:S02]  /*d350*/  LDSM.16.MT88.4 R140, [R184+0x10000] ;  /* 0x01000000b88c783b */ /* 0x000e640000004200 */
[----:B------:R-:W-:Y:S02]  /*d360*/  ISETP.LE.U32.AND P5, PT, R0, UR5, PT ;  /* 0x0000000500007c0c */ /* 0x000fe4000bfa3070 */
[--C-:B------:R-:W-:Y:S02]  /*d370*/  SHF.R.U32.HI R0, RZ, 0x10, R146.reuse ;  /* 0x00000010ff007819 */ /* 0x100fe40000011692 */
[----:B------:R-:W-:Y:S04]  /*d380*/  SHF.R.U32.HI R146, RZ, 0x18, R146 ;  /* 0x00000018ff927819 */ /* 0x000fe80000011692 */
[----:B------:R-:W-:Y:S04]  /*d390*/  LOP3.LUT R0, R0, 0xff, RZ, 0xc0, !PT ;  /* 0x000000ff00007812 */ /* 0x000fe800078ec0ff */
[----:B------:R-:W-:Y:S02]  /*d3a0*/  PRMT R146, R0, 0x5410, R146 ;  /* 0x0000541000927816 */ /* 0x000fe40000000092 */
[----:B------:R-:W-:Y:S01]  /*d3b0*/  LOP3.LUT R0, R154, 0xffff, RZ, 0xc0, !PT ;  /* 0x0000ffff9a007812 */ /* 0x000fe200078ec0ff */
[----:B------:R-:W3:Y:S01]  /*d3c0*/  MUFU.EX2 R155, R218 ;  /* 0x000000da009b7308 */ /* 0x000ee20000000800 */
[----:B------:R-:W-:Y:S02]  /*d3d0*/  SHF.R.U32.HI R154, RZ, 0x18, R154 ;  /* 0x00000018ff9a7819 */ /* 0x000fe4000001169a */
[----:B------:R-:W-:Y:S04]  /*d3e0*/  SHF.R.U32.HI R0, RZ, 0x8, R0 ;  /* 0x00000008ff007819 */ /* 0x000fe80000011600 */
[----:B------:R-:W-:Y:S04]  /*d3f0*/  LOP3.LUT R0, R0, 0xffff, RZ, 0xc0, !PT ;  /* 0x0000ffff00007812 */ /* 0x000fe800078ec0ff */
[----:B------:R-:W-:Y:S02]  /*d400*/  ISETP.LE.U32.AND P2, PT, R0, UR5, PT ;  /* 0x0000000500007c0c */ /* 0x000fe4000bf43070 */
[----:B------:R-:W-:Y:S02]  /*d410*/  PRMT R0, R153, 0x7610, R0 ;  /* 0x0000761099007816 */ /* 0x000fe40000000000 */
[----:B------:R-:W-:Y:S02]  /*d420*/  PRMT R153, R152, 0x7632, R153 ;  /* 0x0000763298997816 */ /* 0x000fe40000000099 */
[----:B---3--:R-:W-:Y:S01]  /*d430*/  F2FP.F16.F32.PACK_AB R162, R155, R147 ;  /* 0x000000939ba2723e */ /* 0x008fe200000000ff */
        /* <DEDUP_REMOVED lines=8> */
[----:B------:R-:W1:Y:S04]  /*d4c0*/  LDSM.16.MT88.4 R140, [R183+0x12000] ;  /* 0x01200000b78c783b */ /* 0x000e680000004200 */
[----:B----4-:R-:W-:Y:S05]  /*d4d0*/  @!P6 HADD2 R159, -R135.H0_H0, -RZ.H0_H0 ;  /* 0xa00000ff879fe230 */ /* 0x010fea0000000900 */
[----:B------:R3:W-:Y:S01]  /*d4e0*/  @!P6 STL.S16 [R1+0x50], R159 ;  /* 0x0000509f0100e387 */ /* 0x0007e20000100600 */
[C---:B-1----:R-:W-:Y:S03]  /*d4f0*/  HMMA.16816.F32 R36, R136.reuse, R140, R36 ;  /* 0x0000008c8824723c */ /* 0x042fe60000001824 */
[----:B------:R4:W4:Y:S01]  /*d500*/  LDL.S16 R161, [R1+0x40] ;  /* 0x0000400001a17983 */ /* 0x0009220000100600 */
[----:B------:R-:W-:Y:S01]  /*d510*/  PRMT R156, R159, 0x7610, R156 ;  /* 0x000076109f9c7816 */ /* 0x000fe2000000009c */
[----:B-----5:R-:W-:Y:S01]  /*d520*/  @!P5 HADD2 R163, -R0.H0_H0, -RZ.H0_H0 ;  /* 0xa00000ff00a3d230 */ /* 0x020fe20000000900 */
[C---:B------:R-:W-:Y:S01]  /*d530*/  HMMA.16816.F32 R40, R136.reuse, R142, R40 ;  /* 0x0000008e8828723c */ /* 0x040fe20000001828 */
[----:B------:R-:W1:Y:S04]  /*d540*/  LDSM.16.MT88.4 R140, [R184+0x12000] ;  /* 0x01200000b88c783b */ /* 0x000e680000004200 */
[----:B------:R-:W-:Y:S01]  /*d550*/  @!P6 PRMT R135, R156, 0x5410, RZ ;  /* 0x000054109c87e816 */ /* 0x000fe200000000ff */
[----:B--2---:R-:W-:Y:S01]  /*d560*/  @!P4 HADD2 R160, -R2.H0_H0, -RZ.H0_H0 ;  /* 0xa00000ff02a0c230 */ /* 0x004fe20000000900 */
[----:B------:R-:W2:Y:S03]  /*d570*/  MUFU.EX2 R156, R212 ;  /* 0x000000d4009c7308 */ /* 0x000ea60000000800 */
[----:B------:R5:W-:Y:S04]  /*d580*/  STG.E.U16 desc[UR30][R214.64+0x22], R135 ;  /* 0x00002287d6007986 */ /* 0x000be8000c10151e */
[----:B---3--:R3:W3:Y:S04]  /*d590*/  LDL.S16 R159, [R1+0x34] ;  /* 0x00003400019f7983 */ /* 0x0086e80000100600 */
[----:B------:R-:W-:Y:S01]  /*d5a0*/  @!P5 STL.S16 [R1+0x30], R163 ;  /* 0x000030a30100d387 */ /* 0x000fe20000100600 */
[----:B--2---:R-:W-:Y:S03]  /*d5b0*/  F2FP.F16.F32.PACK_AB R166, R156, R145 ;  /* 0x000000919ca6723e */ /* 0x004fe600000000ff */
[----:B------:R-:W-:Y:S01]  /*d5c0*/  @!P4 STL.S16 [R1+0x2c], R160 ;  /* 0x00002ca00100c387 */ /* 0x000fe20000100600 */
[----:B-----5:R-:W-:Y:S02]  /*d5d0*/  PRMT R135, R151, 0x7632, R135 ;  /* 0x0000763297877816 */ /* 0x020fe40000000087 */
[----:B------:R-:W-:Y:S01]  /*d5e0*/  PRMT R151, R163, 0x7610, R151 ;  /* 0x00007610a3977816 */ /* 0x000fe20000000097 */
        /* <DEDUP_REMOVED lines=19> */
[----:B------:R-:W-:Y:S01]  /*d720*/  @!P3 STL.S16 [R1+0x40], R161 ;  /* 0x000040a10100b387 */ /* 0x000fe20000100600 */
[----:B---3--:R-:W-:Y:S01]  /*d730*/  @!P2 HADD2 R159, -R135.H0_H0, -RZ.H0_H0 ;  /* 0xa00000ff879fa230 */ /* 0x008fe20000000900 */
[C---:B-1----:R-:W-:Y:S04]  /*d740*/  HMMA.16816.F32 R92, R136.reuse, R140, R92 ;  /* 0x0000008c885c723c */ /* 0x042fe8000000185c */
[----:B------:R-:W-:Y:S04]  /*d750*/  @!P2 STL.S16 [R1+0x34], R159 ;  /* 0x0000349f0100a387 */ /* 0x000fe80000100600 */
[----:B------:R2:W3:Y:S01]  /*d760*/  LDL.S16 R168, [R1+0x24] ;  /* 0x0000240001a87983 */ /* 0x0004e20000100600 */
[C---:B------:R-:W-:Y:S03]  /*d770*/  HMMA.16816.F32 R96, R136.reuse, R142, R96 ;  /* 0x0000008e8860723c */ /* 0x040fe60000001860 */
[----:B------:R-:W1:Y:S08]  /*d780*/  LDSM.16.MT88.4 R140, [R183+0x16000] ;  /* 0x01600000b78c783b */ /* 0x000e700000004200 */
[----:B------:R2:W4:Y:S01]  /*d790*/  LDL.S16 R163, [R1+0x4c] ;  /* 0x00004c0001a37983 */ /* 0x0005220000100600 */
        /* <DEDUP_REMOVED lines=11> */
[----:B------:R-:W1:Y:S06]  /*d850*/  LDSM.16.MT88.4 R140, [R183+0x10800] ;  /* 0x01080000b78c783b */ /* 0x000e6c0000004200 */
[----:B------:R-:W-:Y:S01]  /*d860*/  PRMT R139, R0, 0x5410, R2 ;  /* 0x00005410008b7816 */ /* 0x000fe20000000002 */
[----:B------:R-:W-:Y:S02]  /*d870*/  FADD.FTZ R138, R147, R157 ;  /* 0x0000009d938a7221 */ /* 0x000fe40000010000 */
[----:B------:R-:W-:Y:S01]  /*d880*/  MUFU.EX2 R157, R222 ;  /* 0x000000de009d7308 */ /* 0x000fe20000000800 */
[----:B------:R-:W-:Y:S01]  /*d890*/  @!P5 PRMT R0, R151, 0x5410, RZ ;  /* 0x000054109700d816 */ /* 0x000fe200000000ff */
[----:B------:R-:W-:Y:S01]  /*d8a0*/  FADD.FTZ R155, R155, R138 ;  /* 0x0000008a9b9b7221 */ /* 0x000fe20000010000 */
[--C-:B------:R-:W-:Y:S02]  /*d8b0*/  HSET2.LE.AND R136, R148, R169.reuse, PT ;  /* 0x000000a994887233 */ /* 0x100fe40003803000 */
[----:B------:R-:W-:Y:S01]  /*d8c0*/  PRMT R148, R160, 0x7610, R148 ;  /* 0x00007610a0947816 */ /* 0x000fe20000000094 */
[----:B------:R5:W-:Y:S01]  /*d8d0*/  STG.E.U16 desc[UR30][R216.64+0x20], R0 ;  /* 0x00002000d8007986 */ /* 0x000be2000c10151e */
[--C-:B------:R-:W-:Y:S03]  /*d8e0*/  HSET2.LE.AND R137, R146, R169.reuse, PT ;  /* 0x000000a992897233 */ /* 0x100fe60003803000 */
[----:B------:R-:W2:Y:S01]  /*d8f0*/  MUFU.EX2 R160, R221 ;  /* 0x000000dd00a07308 */ /* 0x000ea20000000800 */
[----:B------:R-:W-:Y:S02]  /*d900*/  @!P4 PRMT R2, R148, 0x5410, RZ ;  /* 0x000054109402c816 */ /* 0x000fe400000000ff */
[--C-:B------:R-:W-:Y:S02]  /*d910*/  HSET2.LE.AND R138, R150, R169.reuse, PT ;  /* 0x000000a9968a7233 */ /* 0x100fe40003803000 */
[----:B------:R-:W-:Y:S01]  /*d920*/  LOP3.LUT R137, R137, R139, RZ, 0xc0, !PT ;  /* 0x0000008b89897212 */ /* 0x000fe200078ec0ff */
[----:B------:R1:W-:Y:S01]  /*d930*/  STG.E.U16 desc[UR30][R216.64+0x22], R2 ;  /* 0x00002202d8007986 */ /* 0x0003e2000c10151e */
[----:B------:R-:W-:Y:S02]  /*d940*/  PRMT R139, R133, 0x5410, R135 ;  /* 0x00005410858b7816 */ /* 0x000fe40000000087 */
[----:B------:R-:W-:Y:S01]  /*d950*/  LOP3.LUT R136, R136, R144, RZ, 0xc0, !PT ;  /* 0x0000009088887212 */ /* 0x000fe200078ec0ff */
[----:B------:R-:W-:Y:S01]  /*d960*/  FADD.FTZ R144, R145, R158 ;  /* 0x0000009e91907221 */ /* 0x000fe20000010000 */
[----:B------:R-:W-:Y:S02]  /*d970*/  LOP3.LUT R138, R138, R139, RZ, 0xc0, !PT ;  /* 0x0000008b8a8a7212 */ /* 0x000fe400078ec0ff */
[--C-:B------:R-:W-:Y:S01]  /*d980*/  HSET2.LE.AND R139, R149, R169.reuse, PT ;  /* 0x000000a9958b7233 */ /* 0x100fe20003803000 */
[----:B------:R-:W-:Y:S01]  /*d990*/  FADD.FTZ R156, R156, R144 ;  /* 0x000000909c9c7221 */ /* 0x000fe20000010000 */
[----:B------:R-:W-:Y:S01]  /*d9a0*/  LDSM.16.MT88.4 R148, [R186+0x10800] ;  /* 0x01080000ba94783b */ /* 0x000fe20000004200 */
[----:B------:R-:W-:Y:S02]  /*d9b0*/  ISETP.LE.U32.AND P4, PT, R154, UR5, PT ;  /* 0x000000059a007c0c */ /* 0x000fe4000bf83070 */
[----:B------:R-:W3:Y:S01]  /*d9c0*/  MUFU.EX2 R154, R219 ;  /* 0x000000db009a7308 */ /* 0x000ee20000000800 */
[----:B--2---:R-:W-:Y:S04]  /*d9d0*/  F2FP.F16.F32.PACK_AB R165, R157, R160 ;  /* 0x000000a09da5723e */ /* 0x004fe800000000ff */
[----:B------:R-:W2:Y:S01]  /*d9e0*/  LDSM.16.MT88.4 R144, [R184+0x10800] ;  /* 0x01080000b890783b */ /* 0x000ea20000004200 */
[----:B-----5:R-:W-:Y:S04]  /*d9f0*/  PRMT R0, R152, 0x5410, R153 ;  /* 0x0000541098007816 */ /* 0x020fe80000000099 */
[----:B------:R-:W-:Y:S02]  /*da00*/  LOP3.LUT R139, R139, R0, RZ, 0xc0, !PT ;  /* 0x000000008b8b7212 */ /* 0x000fe400078ec0ff */
[----:B------:R-:W-:Y:S02]  /*da10*/  PRMT R0, R161, 0x7610, R0 ;  /* 0x00007610a1007816 */ /* 0x000fe40000000000 */
[----:B-1----:R-:W-:Y:S02]  /*da20*/  PRMT R2, R159, 0x7610, R2 ;  /* 0x000076109f027816 */ /* 0x002fe40000000002 */
[----:B------:R-:W-:Y:S01]  /*da30*/  @!P3 PRMT R133, R0, 0x5410, RZ ;  /* 0x000054100085b816 */ /* 0x000fe200000000ff */
[C---:B------:R-:W-:Y:S03]  /*da40*/  HMMA.16816.F32 R4, R136.reuse, R140, R4 ;  /* 0x0000008c8804723c */ /* 0x040fe60000001804 */
[----:B------:R-:W-:Y:S01]  /*da50*/  LOP3.LUT R0, R247, UR29, RZ, 0x3c, !PT ;  /* 0x0000001df7007c12 */ /* 0x000fe2000f8e3cff */
[----:B------:R1:W-:Y:S01]  /*da60*/  STG.E.U16 desc[UR30][R214.64+0x30], R133 ;  /* 0x00003085d6007986 */ /* 0x0003e2000c10151e */
[----:B------:R-:W-:Y:S01]  /*da70*/  @!P2 PRMT R135, R2, 0x5410, RZ ;  /* 0x000054100287a816 */ /* 0x000fe200000000ff */
[C---:B------:R-:W-:Y:S02]  /*da80*/  HMMA.16816.F32 R8, R136.reuse, R142, R8 ;  /* 0x0000008e8808723c */ /* 0x040fe40000001808 */
[----:B------:R-:W5:Y:S03]  /*da90*/  LDSM.16.MT88.4 R140, [R185+0x10800] ;  /* 0x01080000b98c783b */ /* 0x000f660000004200 */
[----:B------:R-:W-:Y:S06]  /*daa0*/  IMAD.WIDE.U32 R158, R0, -0x326172a9, RZ ;  /* 0xcd9e8d57009e7825 */ /* 0x000fec00078e00ff */
[----:B------:R-:W-:Y:S01]  /*dab0*/  FADD.FTZ R0, R160, R155 ;  /* 0x0000009ba0007221 */ /* 0x000fe20000010000 */
[----:B------:R5:W-:Y:S01]  /*dac0*/  STG.E.U16 desc[UR30][R214.64+0x32], R135 ;  /* 0x00003287d6007986 */ /* 0x000be2000c10151e */
[----:B------:R-:W-:Y:S02]  /*dad0*/  LOP3.LUT R2, R159, UR13, R170, 0x96, !PT ;  /* 0x0000000d9f027c12 */ /* 0x000fe4000f8e96aa */
[----:B------:R-:W-:Y:S01]  /*dae0*/  LOP3.LUT R158, R229, UR19, R158, 0x96, !PT ;  /* 0x00000013e59e7c12 */ /* 0x000fe2000f8e969e */
[----:B------:R3:W4:Y:S04]  /*daf0*/  LDL.S16 R170, [R1+0x3c] ;  /* 0x00003c0001aa7983 */ /* 0x0007280000100600 */
[----:B------:R-:W-:Y:S01]  /*db00*/  IMAD.WIDE.U32 R158, R158, -0x2daee0ad, RZ ;  /* 0xd2511f539e9e7825 */ /* 0x000fe200078e00ff */
[C---:B--2---:R-:W-:Y:S01]  /*db10*/  HMMA.16816.F32 R12, R136.reuse, R144, R12 ;  /* 0x00000090880c723c */ /* 0x044fe2000000180c */
[----:B-1----:R-:W1:Y:S05]  /*db20*/  MUFU.EX2 R133, R220 ;  /* 0x000000dc00857308 */ /* 0x002e6a0000000800 */
[C---:B------:R-:W-:Y:S01]  /*db30*/  HMMA.16816.F32 R16, R136.reuse, R146, R16 ;  /* 0x000000928810723c */ /* 0x040fe20000001810 */
[----:B------:R-:W2:Y:S05]  /*db40*/  LDSM.16.MT88.4 R144, [R183+0x12800] ;  /* 0x01280000b790783b */ /* 0x000eaa0000004200 */
[C---:B------:R-:W-:Y:S05]  /*db50*/  HMMA.16816.F32 R20, R136.reuse, R148, R20 ;  /* 0x000000948814723c */ /* 0x040fea0000001814 */
[----:B-----5:R-:W-:Y:S01]  /*db60*/  FADD.FTZ R135, R157, R0 ;  /* 0x000000009d877221 */ /* 0x020fe20000010000 */
[C---:B------:R-:W-:Y:S01]  /*db70*/  HMMA.16816.F32 R24, R136.reuse, R150, R24 ;  /* 0x000000968818723c */ /* 0x040fe20000001818 */
[----:B------:R-:W-:Y:S04]  /*db80*/  MUFU.EX2 R157, R223 ;  /* 0x000000df009d7308 */ /* 0x000fe80000000800 */
[----:B------:R-:W-:Y:S01]  /*db90*/  IMAD.WIDE.U32 R148, R2, -0x2daee0ad, RZ ;  /* 0xd2511f5302947825 */ /* 0x000fe200078e00ff */
[C---:B------:R-:W-:Y:S05]  /*dba0*/  HMMA.16816.F32 R28, R136.reuse, R140, R28 ;  /* 0x0000008c881c723c */ /* 0x040fea000000181c */
[----:B------:R-:W-:Y:S01]  /*dbb0*/  LOP3.LUT R160, R149, UR14, R244, 0x96, !PT ;  /* 0x0000000e95a07c12 */ /* 0x000fe2000f8e96f4 */
[C---:B------:R-:W-:Y:S01]  /*dbc0*/  HMMA.16816.F32 R32, R136.reuse, R142, R32 ;  /* 0x0000008e8820723c */ /* 0x040fe20000001820 */
[----:B------:R-:W-:Y:S04]  /*dbd0*/  LDSM.16.MT88.4 R140, [R186+0x12800] ;  /* 0x01280000ba8c783b */ /* 0x000fe80000004200 */
[----:B------:R-:W-:Y:S06]  /*dbe0*/  IMAD.WIDE.U32 R160, R160, -0x326172a9, RZ ;  /* 0xcd9e8d57a0a07825 */ /* 0x000fec00078e00ff */
[----:B---3--:R-:W-:Y:S01]  /*dbf0*/  FADD.FTZ R0, R154, R156 ;  /* 0x0000009c9a007221 */ /* 0x008fe20000010000 */
[----:B-1----:R-:W-:Y:S02]  /*dc00*/  F2FP.F16.F32.PACK_AB R156, R133, R154 ;  /* 0x0000009a859c723e */ /* 0x002fe400000000ff */
[----:B------:R-:W-:Y:S01]  /*dc10*/  LOP3.LUT R154, R161, UR27, R228, 0x96, !PT ;  /* 0x0000001ba19a7c12 */ /* 0x000fe2000f8e96e4 */
[----:B------:R-:W-:Y:S01]  /*dc20*/  @!P4 HADD2 R168, -R153.H0_H0, -RZ.H0_H0 ;  /* 0xa00000ff99a8c230 */ /* 0x000fe20000000900 */
[----:B------:R-:W-:Y:S01]  /*dc30*/  LOP3.LUT R159, R159, UR26, R148, 0x96, !PT ;  /* 0x0000001a9f9f7c12 */ /* 0x000fe2000f8e9694 */
[----:B------:R-:W-:Y:S01]  /*dc40*/  FADD.FTZ R164, R133, R0 ;  /* 0x0000000085a47221 */ /* 0x000fe20000010000 */
[----:B------:R-:W-:Y:S01]  /*dc50*/  PRMT R2, R162, 0x7632, R2 ;  /* 0x00007632a2027816 */ /* 0x000fe20000000002 */
[----:B------:R-:W-:Y:S01]  /*dc60*/  IMAD.WIDE.U32 R154, R154, -0x2daee0ad, RZ ;  /* 0xd2511f539a9a7825 */ /* 0x000fe200078e00ff */
[C---:B--2---:R-:W-:Y:S01]  /*dc70*/  HMMA.16816.F32 R36, R136.reuse, R144, R36 ;  /* 0x000000908824723c */ /* 0x044fe20000001824 */
[----:B------:R-:W1:Y:S02]  /*dc80*/  LDSM.16.MT88.4 R148, [R184+0x12800] ;  /* 0x01280000b894783b */ /* 0x000e640000004200 */
[----:B------:R-:W-:Y:S02]  /*dc90*/  PRMT R0, R168, 0x7610, R0 ;  /* 0x00007610a8007816 */ /* 0x000fe40000000000 */
[----:B------:R-:W-:Y:S01]  /*dca0*/  LOP3.LUT R155, R155, UR24, R158, 0x96, !PT ;  /* 0x000000189b9b7c12 */ /* 0x000fe2000f8e969e */
[C---:B------:R-:W-:Y:S03]  /*dcb0*/  HMMA.16816.F32 R40, R136.reuse, R146, R40 ;  /* 0x000000928828723c */ /* 0x040fe60000001828 */
[----:B------:R-:W2:Y:S02]  /*dcc0*/  LDSM.16.MT88.4 R144, [R185+0x12800] ;  /* 0x01280000b990783b */ /* 0x000ea40000004200 */
[----:B------:R-:W-:Y:S01]  /*dcd0*/  IMAD.WIDE.U32 R158, R159, -0x326172a9, RZ ;  /* 0xcd9e8d579f9e7825 */ /* 0x000fe200078e00ff */
[----:B------:R-:W-:Y:S02]  /*dce0*/  @!P4 PRMT R153, R0, 0x5410, RZ ;  /* 0x000054100099c816 */ /* 0x000fe400000000ff */
[----:B------:R-:W-:Y:S03]  /*dcf0*/  PRMT R189, R156, 0x7632, R189 ;  /* 0x000076329cbd7816 */ /* 0x000fe600000000bd */
[----:B------:R-:W-:Y:S01]  /*dd00*/  LOP3.LUT R160, R159, UR25, R160, 0x96, !PT ;  /* 0x000000199fa07c12 */ /* 0x000fe2000f8e96a0 */
[----:B------:R3:W-:Y:S04]  /*dd10*/  STG.E.U16 desc[UR30][R216.64+0x32], R153 ;  /* 0x00003299d8007986 */ /* 0x0007e8000c10151e */
[----:B------:R-:W-:Y:S05]  /*dd20*/  IMAD.WIDE.U32 R160, R160, -0x2daee0ad, RZ ;  /* 0xd2511f53a0a07825 */ /* 0x000fea00078e00ff */
[----:B------:R-:W-:Y:S01]  /*dd30*/  LOP3.LUT R159, R161, UR22, R154, 0x96, !PT ;  /* 0x00000016a19f7c12 */ /* 0x000fe2000f8e969a */
[----:B------:R-:W-:Y:S05]  /*dd40*/  IMAD.WIDE.U32 R154, R155, -0x326172a9, RZ ;  /* 0xcd9e8d579b9a7825 */ /* 0x000fea00078e00ff */
[----:B------:R-:W-:Y:S01]  /*dd50*/  LOP3.LUT R212, R155, UR23, R158, 0x96, !PT ;  /* 0x000000179bd47c12 */ /* 0x000fe2000f8e969e */
[----:B------:R-:W-:Y:S04]  /*dd60*/  IMAD.WIDE.U32 R158, R159, -0x326172a9, RZ ;  /* 0xcd9e8d579f9e7825 */ /* 0x000fe800078e00ff */
[----:B------:R-:W-:Y:S01]  /*dd70*/  IMAD.WIDE.U32 R212, R212, -0x2daee0ad, RZ ;  /* 0xd2511f53d4d47825 */ /* 0x000fe200078e00ff */
[C---:B-1----:R-:W-:Y:S03]  /*dd80*/  HMMA.16816.F32 R44, R136.reuse, R148, R44 ;  /* 0x00000094882c723c */ /* 0x042fe6000000182c */
[----:B---3--:R-:W-:Y:S03]  /*dd90*/  SHF.R.U32.HI R153, RZ, 0x10, R158 ;  /* 0x00000010ff997819 */ /* 0x008fe6000001169e */
[C---:B------:R-:W-:Y:S01]  /*dda0*/  HMMA.16816.F32 R48, R136.reuse, R150, R48 ;  /* 0x000000968830723c */ /* 0x040fe20000001830 */
[----:B------:R-:W1:Y:S05]  /*ddb0*/  LDSM.16.MT88.4 R148, [R183+0x14800] ;  /* 0x01480000b794783b */ /* 0x000e6a0000004200 */
        /* <DEDUP_REMOVED lines=14> */
[C---:B-1----:R-:W-:Y:S06]  /*dea0*/  HMMA.16816.F32 R92, R136.reuse, R148, R92 ;  /* 0x00000094885c723c */ /* 0x042fec000000185c */
[C---:B------:R-:W-:Y:S01]  /*deb0*/  HMMA.16816.F32 R96, R136.reuse, R150, R96 ;  /* 0x000000968860723c */ /* 0x040fe20000001860 */
[----:B------:R-:W-:Y:S05]  /*dec0*/  LDSM.16.MT88.4 R148, [R186+0x16800] ;  /* 0x01680000ba94783b */ /* 0x000fea0000004200 */
[C---:B---3--:R-:W-:Y:S06]  /*ded0*/  HMMA.16816.F32 R100, R136.reuse, R140, R100 ;  /* 0x0000008c8864723c */ /* 0x048fec0000001864 */
[C---:B------:R-:W-:Y:S01]  /*dee0*/  HMMA.16816.F32 R104, R136.reuse, R142, R104 ;  /* 0x0000008e8868723c */ /* 0x040fe20000001868 */
[----:B------:R-:W-:Y:S04]  /*def0*/  LDSM.16.MT88.4 R140, [R185+0x16800] ;  /* 0x01680000b98c783b */ /* 0x000fe80000004200 */
[----:B----4-:R-:W-:Y:S06]  /*df00*/  @!P0 HADD2 R170, -R152.H0_H0, -RZ.H0_H0 ;  /* 0xa00000ff98aa8230 */ /* 0x010fec0000000900 */
[----:B------:R-:W-:Y:S01]  /*df10*/  PRMT R133, R170, 0x7610, R133 ;  /* 0x00007610aa857816 */ /* 0x000fe20000000085 */
[----:B------:R-:W-:Y:S03]  /*df20*/  @!P0 STL.S16 [R1+0x3c], R170 ;  /* 0x00003caa01008387 */ /* 0x000fe60000100600 */
[----:B------:R-:W-:Y:S01]  /*df30*/  @!P0 PRMT R152, R133, 0x5410, RZ ;  /* 0x0000541085988816 */ /* 0x000fe200000000ff */
[----:B------:R1:W-:Y:S01]  /*df40*/  @!P4 STL.S16 [R1+0x24], R168 ;  /* 0x000024a80100c387 */ /* 0x0003e20000100600 */
[----:B------:R-:W-:Y:S03]  /*df50*/  LOP3.LUT R133, R159, UR21, R154, 0x96, !PT ;  /* 0x000000159f857c12 */ /* 0x000fe6000f8e969a */
[----:B------:R2:W-:Y:S01]  /*df60*/  STG.E.U16 desc[UR30][R216.64+0x30], R152 ;  /* 0x00003098d8007986 */ /* 0x0005e2000c10151e */
[----:B------:R-:W-:Y:S04]  /*df70*/  LOP3.LUT R0, R133, 0xff, RZ, 0xc0, !PT ;  /* 0x000000ff85007812 */ /* 0x000fe800078ec0ff */
[----:B------:R-:W-:Y:S02]  /*df80*/  ISETP.LE.U32.AND P0, PT, R0, UR5, PT ;  /* 0x0000000500007c0c */ /* 0x000fe4000bf03070 */
[----:B------:R-:W-:Y:S11]  /*df90*/  PRMT R0, R162, 0x7610, R0 ;  /* 0x00007610a2007816 */ /* 0x000ff60000000000 */
[----:B------:R-:W-:Y:S05]  /*dfa0*/  @!P0 HADD2 R163, -R0.H0_H0, -RZ.H0_H0 ;  /* 0xa00000ff00a38230 */ /* 0x000fea0000000900 */
[----:B------:R3:W-:Y:S01]  /*dfb0*/  @!P0 STL.S16 [R1+0x4c], R163 ;  /* 0x00004ca301008387 */ /* 0x0007e20000100600 */
[----:B------:R-:W-:Y:S03]  /*dfc0*/  PRMT R144, R163, 0x7610, R144 ;  /* 0x00007610a3907816 */ /* 0x000fe60000000090 */
[----:B-1----:R4:W5:Y:S01]  /*dfd0*/  LDL.S16 R168, [R1+0x20] ;  /* 0x0000200001a87983 */ /* 0x0029620000100600 */
[----:B--2---:R-:W1:Y:S03]  /*dfe0*/  MUFU.EX2 R152, R224 ;  /* 0x000000e000987308 */ /* 0x004e660000000800 */
[----:B------:R4:W2:Y:S01]  /*dff0*/  LDL.S16 R162, [R1+0x1c] ;  /* 0x00001c0001a27983 */ /* 0x0008a20000100600 */
[----:B-1----:R-:W-:Y:S01]  /*e000*/  FADD.FTZ R135, R152, R135 ;  /* 0x0000008798877221 */ /* 0x002fe20000010000 */
[C---:B------:R-:W-:Y:S02]  /*e010*/  F2FP.F16.F32.PACK_AB R167, R157.reuse, R152 ;  /* 0x000000989da7723e */ /* 0x040fe400000000ff */
[----:B------:R-:W-:Y:S01]  /*e020*/  PRMT R152, R0, 0x5410, R2 ;  /* 0x0000541000987816 */ /* 0x000fe20000000002 */
[----:B------:R-:W-:Y:S01]  /*e030*/  FADD.FTZ R157, R157, R135 ;  /* 0x000000879d9d7221 */ /* 0x000fe20000010000 */
[----:B------:R-:W-:Y:S01]  /*e040*/  @!P0 PRMT R0, R144, 0x5410, RZ ;  /* 0x0000541090008816 */ /* 0x000fe200000000ff */
[----:B---3--:R-:W1:Y:S01]  /*e050*/  MUFU.EX2 R163, R225 ;  /* 0x000000e100a37308 */ /* 0x008e620000000800 */
[----:B------:R-:W3:Y:S01]  /*e060*/  LDSM.16.MT88.4 R144, [R184+0x16800] ;  /* 0x01680000b890783b */ /* 0x000ee20000004200 */
[C---:B------:R-:W-:Y:S04]  /*e070*/  LOP3.LUT R135, R158.reuse, 0xff, RZ, 0xc0, !PT ;  /* 0x000000ff9e877812 */ /* 0x040fe800078ec0ff */
[----:B------:R-:W-:Y:S02]  /*e080*/  ISETP.LE.U32.AND P3, PT, R135, UR5, PT ;  /* 0x0000000587007c0c */ /* 0x000fe4000bf63070 */
[----:B------:R-:W-:Y:S01]  /*e090*/  LOP3.LUT R135, R158, 0xffff, RZ, 0xc0, !PT ;  /* 0x0000ffff9e877812 */ /* 0x000fe200078ec0ff */
[----:B------:R4:W-:Y:S02]  /*e0a0*/  STG.E.U16 desc[UR30][R214.64+0x40], R0 ;  /* 0x00004000d6007986 */ /* 0x0009e4000c10151e */
[----:B----4-:R-:W-:Y:S04]  /*e0b0*/  LOP3.LUT R0, R133, 0xffff, RZ, 0xc0, !PT ;  /* 0x0000ffff85007812 */ /* 0x010fe800078ec0ff */
[----:B------:R-:W-:Y:S01]  /*e0c0*/  SHF.R.U32.HI R0, RZ, 0x8, R0 ;  /* 0x00000008ff007819 */ /* 0x000fe20000011600 */
[C---:B---3--:R-:W-:Y:S03]  /*e0d0*/  HMMA.16816.F32 R108, R136.reuse, R144, R108 ;  /* 0x00000090886c723c */ /* 0x048fe6000000186c */
[----:B------:R-:W-:Y:S03]  /*e0e0*/  LOP3.LUT R0, R0, 0xffff, RZ, 0xc0, !PT ;  /* 0x0000ffff00007812 */ /* 0x000fe600078ec0ff */
[C---:B------:R-:W-:Y:S03]  /*e0f0*/  HMMA.16816.F32 R112, R136.reuse, R146, R112 ;  /* 0x000000928870723c */ /* 0x040fe60000001870 */
[----:B------:R-:W-:Y:S02]  /*e100*/  ISETP.LE.U32.AND P5, PT, R0, UR5, PT ;  /* 0x0000000500007c0c */ /* 0x000fe4000bfa3070 */
[--C-:B------:R-:W-:Y:S01]  /*e110*/  SHF.R.U32.HI R0, RZ, 0x18, R133.reuse ;  /* 0x00000018ff007819 */ /* 0x100fe20000011685 */
[C---:B------:R-:W-:Y:S03]  /*e120*/  HMMA.16816.F32 R116, R136.reuse, R148, R116 ;  /* 0x000000948874723c */ /* 0x040fe60000001874 */
[----:B------:R-:W-:Y:S02]  /*e130*/  ISETP.LE.U32.AND P4, PT, R0, UR5, PT ;  /* 0x0000000500007c0c */ /* 0x000fe4000bf83070 */
[----:B------:R-:W-:Y:S01]  /*e140*/  SHF.R.U32.HI R144, RZ, 0x10, R133 ;  /* 0x00000010ff907819 */ /* 0x000fe20000011685 */
[C---:B------:R-:W-:Y:S05]  /*e150*/  HMMA.16816.F32 R120, R136.reuse, R150, R120 ;  /* 0x000000968878723c */ /* 0x040fea0000001878 */
[----:B------:R-:W-:Y:S01]  /*e160*/  LOP3.LUT R146, R158, 0xffff, RZ, 0xc0, !PT ;  /* 0x0000ffff9e927812 */ /* 0x000fe200078ec0ff */
[C---:B------:R-:W-:Y:S05]  /*e170*/  HMMA.16816.F32 R124, R136.reuse, R140, R124 ;  /* 0x0000008c887c723c */ /* 0x040fea000000187c */
[----:B------:R-:W-:Y:S01]  /*e180*/  LOP3.LUT R0, R159, UR21, R154, 0x96, !PT ;  /* 0x000000159f007c12 */ /* 0x000fe2000f8e969a */
[----:B------:R-:W-:Y:S01]  /*e190*/  HMMA.16816.F32 R128, R136, R142, R128 ;  /* 0x0000008e8880723c */ /* 0x000fe20000001880 */
[----:B------:R-:W3:Y:S01]  /*e1a0*/  MUFU.EX2 R159, R226 ;  /* 0x000000e2009f7308 */ /* 0x000ee20000000800 */
[----:B------:R-:W-:Y:S03]  /*e1b0*/  LDSM.16.MT88.4 R136, [R186+0x11000] ;  /* 0x01100000ba88783b */ /* 0x000fe60000004200 */
[----:B------:R-:W-:Y:S02]  /*e1c0*/  SHF.R.U32.HI R145, RZ, 0x8, R135 ;  /* 0x00000008ff917819 */ /* 0x000fe40000011687 */
[----:B------:R-:W-:Y:S01]  /*e1d0*/  LOP3.LUT R144, R144, 0xff, RZ, 0xc0, !PT ;  /* 0x000000ff90907812 */ /* 0x000fe200078ec0ff */
[----:B-1----:R-:W-:Y:S03]  /*e1e0*/  FADD.FTZ R142, R163, R164 ;  /* 0x000000a4a38e7221 */ /* 0x002fe60000010000 */
[----:B------:R-:W-:Y:S02]  /*e1f0*/  LOP3.LUT R154, R158, 0xff, RZ, 0xc0, !PT ;  /* 0x000000ff9e9a7812 */ /* 0x000fe400078ec0ff */
[----:B------:R-:W-:Y:S02]  /*e200*/  SHF.R.U32.HI R135, RZ, 0x18, R158 ;  /* 0x00000018ff877819 */ /* 0x000fe4000001169e */
[----:B------:R-:W-:Y:S02]  /*e210*/  LOP3.LUT R133, R153, 0xff, RZ, 0xc0, !PT ;  /* 0x000000ff99857812 */ /* 0x000fe400078ec0ff */
[----:B------:R-:W-:Y:S02]  /*e220*/  SHF.R.U32.HI R146, RZ, 0x8, R146 ;  /* 0x00000008ff927819 */ /* 0x000fe40000011692 */
[----:B------:R-:W-:Y:S02]  /*e230*/  ISETP.LE.U32.AND P2, PT, R144, UR5, PT ;  /* 0x0000000590007c0c */ /* 0x000fe4000bf43070 */
[----:B------:R-:W-:Y:S02]  /*e240*/  PRMT R154, R154, 0x5410, R145 ;  /* 0x000054109a9a7816 */ /* 0x000fe40000000091 */
[----:B------:R-:W-:Y:S02]  /*e250*/  PRMT R155, R133, 0x5410, R135 ;  /* 0x00005410859b7816 */ /* 0x000fe40000000087 */
[C---:B------:R-:W-:Y:S02]  /*e260*/  LOP3.LUT R147, R0.reuse, 0xff, RZ, 0xc0, !PT ;  /* 0x000000ff00937812 */ /* 0x040fe400078ec0ff */
[--C-:B------:R-:W-:Y:S02]  /*e270*/  SHF.R.U32.HI R145, RZ, 0x18, R0.reuse ;  /* 0x00000018ff917819 */ /* 0x100fe40000011600 */
[----:B------:R-:W-:Y:S02]  /*e280*/  LOP3.LUT R133, R0, 0xffff, RZ, 0xc0, !PT ;  /* 0x0000ffff00857812 */ /* 0x000fe400078ec0ff */
[----:B------:R-:W-:Y:S02]  /*e290*/  SHF.R.U32.HI R135, RZ, 0x10, R0 ;  /* 0x00000010ff877819 */ /* 0x000fe40000011600 */
[----:B------:R-:W-:Y:S02]  /*e2a0*/  LOP3.LUT R0, R146, 0xffff, RZ, 0xc0, !PT ;  /* 0x0000ffff92007812 */ /* 0x000fe400078ec0ff */
[----:B------:R-:W-:Y:S02]  /*e2b0*/  SHF.R.U32.HI R144, RZ, 0x10, R158 ;  /* 0x00000010ff907819 */ /* 0x000fe4000001169e */
[----:B------:R-:W-:Y:S02]  /*e2c0*/  ISETP.LE.U32.AND P6, PT, R0, UR5, PT ;  /* 0x0000000500007c0c */ /* 0x000fe4000bfc3070 */
[----:B------:R-:W-:Y:S02]  /*e2d0*/  PRMT R0, R166, 0x7610, R0 ;  /* 0x00007610a6007816 */ /* 0x000fe40000000000 */
[----:B------:R-:W-:Y:S02]  /*e2e0*/  LOP3.LUT R148, R144, 0xff, RZ, 0xc0, !PT ;  /* 0x000000ff90947812 */ /* 0x000fe400078ec0ff */
[----:B------:R-:W-:Y:S02]  /*e2f0*/  SHF.R.U32.HI R144, RZ, 0x8, R133 ;  /* 0x00000008ff907819 */ /* 0x000fe40000011685 */
[----:B------:R-:W-:Y:S02]  /*e300*/  LOP3.LUT R133, R135, 0xff, RZ, 0xc0, !PT ;  /* 0x000000ff87857812 */ /* 0x000fe400078ec0ff */
[----:B------:R-:W-:Y:S02]  /*e310*/  PRMT R135, R147, 0x5410, R144 ;  /* 0x0000541093877816 */ /* 0x000fe40000000090 */
[----:B------:R-:W-:Y:S02]  /*e320*/  PRMT R153, R133, 0x5410, R145 ;  /* 0x0000541085997816 */ /* 0x000fe40000000091 */
[----:B------:R-:W-:Y:S01]  /*e330*/  PRMT R133, R166, 0x7632, R133 ;  /* 0x00007632a6857816 */ /* 0x000fe20000000085 */
[----:B------:R-:W1:Y:S01]  /*e340*/  LDSM.16.MT88.4 R144, [R183+0x11000] ;  /* 0x01100000b790783b */ /* 0x000e620000004200 */
[--C-:B------:R-:W-:Y:S02]  /*e350*/  HSET2.LE.AND R140, R135, R169.reuse, PT ;  /* 0x000000a9878c7233 */ /* 0x100fe40003803000 */
[----:B------:R-:W-:Y:S02]  /*e360*/  PRMT R143, R0, 0x5410, R133 ;  /* 0x00005410008f7816 */ /* 0x000fe40000000085 */
[----:B------:R-:W-:Y:S02]  /*e370*/  PRMT R135, R165, 0x7632, R135 ;  /* 0x00007632a5877816 */ /* 0x000fe40000000087 */
[--C-:B------:R-:W-:Y:S02]  /*e380*/  HSET2.LE.AND R141, R153, R169.reuse, PT ;  /* 0x000000a9998d7233 */ /* 0x100fe40003803000 */
[C---:B---3--:R-:W-:Y:S01]  /*e390*/  F2FP.F16.F32.PACK_AB R164, R159.reuse, R163 ;  /* 0x000000a39fa4723e */ /* 0x048fe200000000ff */
[----:B------:R-:W-:Y:S01]  /*e3a0*/  FADD.FTZ R159, R159, R142 ;  /* 0x0000008e9f9f7221 */ /* 0x000fe20000010000 */
[----:B------:R-:W-:Y:S02]  /*e3b0*/  ISETP.LE.U32.AND P0, PT, R148, UR5, PT ;  /* 0x0000000594007c0c */ /* 0x000fe4000bf03070 */
[----:B------:R-:W-:Y:S01]  /*e3c0*/  LOP3.LUT R141, R141, R143, RZ, 0xc0, !PT ;  /* 0x0000008f8d8d7212 */ /* 0x000fe200078ec0ff */
[----:B------:R-:W3:Y:S01]  /*e3d0*/  LDSM.16.MT88.4 R148, [R184+0x11000] ;  /* 0x01100000b894783b */ /* 0x000ee20000004200 */
[--C-:B------:R-:W-:Y:S02]  /*e3e0*/  HSET2.LE.AND R143, R155, R169.reuse, PT ;  /* 0x000000a99b8f7233 */ /* 0x100fe40003803000 */
[--C-:B------:R-:W-:Y:S02]  /*e3f0*/  HSET2.LE.AND R142, R154, R169.reuse, PT ;  /* 0x000000a99a8e7233 */ /* 0x100fe40003803000 */
[----:B------:R-:W-:Y:S02]  /*e400*/  LOP3.LUT R140, R140, R152, RZ, 0xc0, !PT ;  /* 0x000000988c8c7212 */ /* 0x000fe400078ec0ff */
[----:B------:R-:W-:Y:S01]  /*e410*/  SHF.R.U32.HI R158, RZ, 0x18, R158 ;  /* 0x00000018ff9e7819 */ /* 0x000fe2000001169e */
[----:B------:R-:W4:Y:S01]  /*e420*/  LDSM.16.MT88.4 R152, [R185+0x11000] ;  /* 0x01100000b998783b */ /* 0x000f220000004200 */
[----:B-----5:R-:W-:Y:S02]  /*e430*/  @!P5 HADD2 R168, -R2.H0_H0, -RZ.H0_H0 ;  /* 0xa00000ff02a8d230 */ /* 0x020fe40000000900 */
[----:B--2---:R-:W-:Y:S03]  /*e440*/  @!P2 HADD2 R162, -R0.H0_H0, -RZ.H0_H0 ;  /* 0xa00000ff00a2a230 */ /* 0x004fe60000000900 */
[----:B------:R-:W-:Y:S02]  /*e450*/  PRMT R161, R168, 0x7610, R161 ;  /* 0x00007610a8a17816 */ /* 0x000fe400000000a1 */
[----:B------:R-:W-:Y:S02]  /*e460*/  @!P5 STL.S16 [R1+0x20], R168 ;  /* 0x000020a80100d387 */ /* 0x000fe40000100600 */
[----:B------:R-:W-:Y:S02]  /*e470*/  @!P5 PRMT R2, R161, 0x5410, RZ ;  /* 0x00005410a102d816 */ /* 0x000fe400000000ff */
[----:B------:R2:W-:Y:S01]  /*e480*/  @!P2 STL.S16 [R1+0x1c], R162 ;  /* 0x00001ca20100a387 */ /* 0x0005e20000100600 */
[----:B------:R-:W-:Y:S01]  /*e490*/  PRMT R166, R162, 0x7610, R166 ;  /* 0x00007610a2a67816 */ /* 0x000fe200000000a6 */
[----:B------:R-:W-:Y:S02]  /*e4a0*/  MUFU.EX2 R161, R230 ;  /* 0x000000e600a17308 */ /* 0x000fe40000000800 */
[----:B------:R5:W-:Y:S01]  /*e4b0*/  STG.E.U16 desc[UR30][R214.64+0x42], R2 ;  /* 0x00004202d6007986 */ /* 0x000be2000c10151e */
[----:B------:R-:W-:Y:S02]  /*e4c0*/  @!P2 PRMT R0, R166, 0x5410, RZ ;  /* 0x00005410a600a816 */ /* 0x000fe400000000ff */
[----:B------:R-:W-:Y:S01]  /*e4d0*/  ISETP.LE.U32.AND P2, PT, R158, UR5, PT ;  /* 0x000000059e007c0c */ /* 0x000fe2000bf43070 */
[----:B------:R1:W4:Y:S04]  /*e4e0*/  LDL.S16 R166, [R1+0x18] ;  /* 0x0000180001a67983 */ /* 0x0003280000100600 */
[----:B------:R1:W4:Y:S04]  /*e4f0*/  LDL.S16 R163, [R1+0x28] ;  /* 0x0000280001a37983 */ /* 0x0003280000100600 */
[----:B------:R3:W-:Y:S01]  /*e500*/  STG.E.U16 desc[UR30][R216.64+0x40], R0 ;  /* 0x00004000d8007986 */ /* 0x0007e2000c10151e */
[----:B--2---:R-:W2:Y:S01]  /*e510*/  MUFU.EX2 R162, R227 ;  /* 0x000000e300a27308 */ /* 0x004ea20000000800 */
[----:B-----5:R-:W-:Y:S02]  /*e520*/  PRMT R2, R165, 0x7610, R2 ;  /* 0x00007610a5027816 */ /* 0x020fe40000000002 */
[----:B------:R1:W5:Y:S01]  /*e530*/  LDL.S16 R165, [R1+0x14] ;  /* 0x0000140001a57983 */ /* 0x0003620000100600 */
[----:B--2---:R-:W-:Y:S01]  /*e540*/  FADD.FTZ R157, R162, R157 ;  /* 0x0000009da29d7221 */ /* 0x004fe20000010000 */
[----:B---3--:R-:W-:Y:S03]  /*e550*/  PRMT R0, R2, 0x5410, R135 ;  /* 0x0000541002007816 */ /* 0x008fe60000000087 */
[----:B------:R-:W-:Y:S01]  /*e560*/  FADD.FTZ R248, R161, R157 ;  /* 0x0000009da1f87221 */ /* 0x000fe20000010000 */
[----:B------:R-:W-:Y:S02]  /*e570*/  PRMT R157, R156, 0x5410, R189 ;  /* 0x000054109c9d7816 */ /* 0x000fe400000000bd */
[----:B------:R-:W-:Y:S02]  /*e580*/  LOP3.LUT R142, R142, R0, RZ, 0xc0, !PT ;  /* 0x000000008e8e7212 */ /* 0x000fe400078ec0ff */
[----:B------:R-:W-:Y:S01]  /*e590*/  LOP3.LUT R143, R143, R157, RZ, 0xc0, !PT ;  /* 0x0000009d8f8f7212 */ /* 0x000fe200078ec0ff */
[----:B------:R-:W-:Y:S01]  /*e5a0*/  FADD.FTZ R157, R181, R159 ;  /* 0x0000009fb59d7221 */ /* 0x000fe20000010000 */
[----:B------:R-:W-:Y:S02]  /*e5b0*/  F2FP.F16.F32.PACK_AB R0, R161, R162 ;  /* 0x000000a2a100723e */ /* 0x000fe400000000ff */
[C---:B------:R-:W-:Y:S01]  /*e5c0*/  F2FP.F16.F32.PACK_AB R181, R134.reuse, R181 ;  /* 0x000000b586b5723e */ /* 0x040fe200000000ff */
[----:B------:R-:W-:Y:S01]  /*e5d0*/  FADD.FTZ R243, R134, R157 ;  /* 0x0000009d86f37221 */ /* 0x000fe20000010000 */
[----:B------:R-:W-:Y:S01]  /*e5e0*/  PRMT R180, R0, 0x7632, R180 ;  /* 0x0000763200b47816 */ /* 0x000fe200000000b4 */
        /* <DEDUP_REMOVED lines=34> */
[C---:B------:R-:W-:Y:S05]  /*e810*/  HMMA.16816.F32 R96, R140.reuse, R154, R96 ;  /* 0x0000009a8c60723c */ /* 0x040fea0000001860 */
[--C-:B------:R-:W-:Y:S01]  /*e820*/  SHF.R.U32.HI R153, RZ, 0x10, R212.reuse ;  /* 0x00000010ff997819 */ /* 0x100fe200000116d4 */
[C---:B-1----:R-:W-:Y:S05]  /*e830*/  HMMA.16816.F32 R100, R140.reuse, R144, R100 ;  /* 0x000000908c64723c */ /* 0x042fea0000001864 */
[C---:B------:R-:W-:Y:S01]  /*e840*/  LOP3.LUT R152, R212.reuse, 0xffff, RZ, 0xc0, !PT ;  /* 0x0000ffffd4987812 */ /* 0x040fe200078ec0ff */
[C---:B------:R-:W-:Y:S05]  /*e850*/  HMMA.16816.F32 R104, R140.reuse, R146, R104 ;  /* 0x000000928c68723c */ /* 0x040fea0000001868 */
[----:B------:R-:W-:Y:S01]  /*e860*/  SHF.R.U32.HI R155, RZ, 0x18, R212 ;  /* 0x00000018ff9b7819 */ /* 0x000fe200000116d4 */
[C---:B--2---:R-:W-:Y:S05]  /*e870*/  HMMA.16816.F32 R108, R140.reuse, R148, R108 ;  /* 0x000000948c6c723c */ /* 0x044fea000000186c */
[----:B------:R-:W-:Y:S01]  /*e880*/  LOP3.LUT R154, R212, 0xff, RZ, 0xc0, !PT ;  /* 0x000000ffd49a7812 */ /* 0x000fe200078ec0ff */
[C---:B------:R-:W-:Y:S05]  /*e890*/  HMMA.16816.F32 R112, R140.reuse, R150, R112 ;  /* 0x000000968c70723c */ /* 0x040fea0000001870 */
[----:B------:R-:W-:Y:S01]  /*e8a0*/  LOP3.LUT R153, R153, 0xff, RZ, 0xc0, !PT ;  /* 0x000000ff99997812 */ /* 0x000fe200078ec0ff */
[C---:B---3--:R-:W-:Y:S05]  /*e8b0*/  HMMA.16816.F32 R116, R140.reuse, R136, R116 ;  /* 0x000000888c74723c */ /* 0x048fea0000001874 */
[----:B------:R-:W-:Y:S01]  /*e8c0*/  SHF.R.U32.HI R152, RZ, 0x8, R152 ;  /* 0x00000008ff987819 */ /* 0x000fe20000011698 */
[C---:B------:R-:W-:Y:S05]  /*e8d0*/  HMMA.16816.F32 R120, R140.reuse, R138, R120 ;  /* 0x0000008a8c78723c */ /* 0x040fea0000001878 */
[----:B------:R-:W-:Y:S02]  /*e8e0*/  PRMT R171, R153, 0x5410, R155 ;  /* 0x0000541099ab7816 */ /* 0x000fe4000000009b */
[----:B------:R-:W-:Y:S02]  /*e8f0*/  PRMT R170, R154, 0x5410, R152 ;  /* 0x000054109aaa7816 */ /* 0x000fe40000000098 */
[----:B------:R-:W1:Y:S02]  /*e900*/  LDSM.16.MT88.4 R152, [R185+0x17000] ;  /* 0x01700000b998783b */ /* 0x000e640000004200 */
[--C-:B------:R-:W-:Y:S02]  /*e910*/  HSET2.LE.AND R171, R171, R169.reuse, PT ;  /* 0x000000a9abab7233 */ /* 0x100fe40003803000 */
[--C-:B------:R-:W-:Y:S03]  /*e920*/  HSET2.LE.AND R170, R170, R169.reuse, PT ;  /* 0x000000a9aaaa7233 */ /* 0x100fe60003803000 */
[----:B------:R-:W-:Y:S01]  /*e930*/  LOP3.LUT R171, R171, R181, RZ, 0xc0, !PT ;  /* 0x000000b5abab7212 */ /* 0x000fe200078ec0ff */
[C---:B-1----:R-:W-:Y:S06]  /*e940*/  HMMA.16816.F32 R124, R140.reuse, R152, R124 ;  /* 0x000000988c7c723c */ /* 0x042fec000000187c */
[----:B------:R-:W-:Y:S05]  /*e950*/  HMMA.16816.F32 R128, R140, R154, R128 ;  /* 0x0000009a8c80723c */ /* 0x000fea0000001880 */
[----:B------:R-:W-:Y:S02]  /*e960*/  @!P4 HADD2 R166, -R133.H0_H0, -RZ.H0_H0 ;  /* 0xa00000ff85a6c230 */ /* 0x000fe40000000900 */
[----:B------:R-:W-:Y:S03]  /*e970*/  @!P6 HADD2 R163, -R135.H0_H0, -RZ.H0_H0 ;  /* 0xa00000ff87a3e230 */ /* 0x000fe60000000900 */
[----:B------:R-:W-:Y:S01]  /*e980*/  @!P4 STL.S16 [R1+0x18], R166 ;  /* 0x000018a60100c387 */ /* 0x000fe20000100600 */
[----:B------:R-:W-:Y:S02]  /*e990*/  PRMT R157, R166, 0x7610, R157 ;  /* 0x00007610a69d7816 */ /* 0x000fe4000000009d */
[----:B------:R-:W-:Y:S02]  /*e9a0*/  PRMT R158, R163, 0x7610, R158 ;  /* 0x00007610a39e7816 */ /* 0x000fe4000000009e */
[----:B------:R-:W-:Y:S02]  /*e9b0*/  @!P4 PRMT R133, R157, 0x5410, RZ ;  /* 0x000054109d85c816 */ /* 0x000fe400000000ff */
[----:B------:R-:W-:Y:S03]  /*e9c0*/  @!P6 PRMT R135, R158, 0x5410, RZ ;  /* 0x000054109e87e816 */ /* 0x000fe600000000ff */
[----:B------:R1:W-:Y:S04]  /*e9d0*/  STG.E.U16 desc[UR30][R216.64+0x42], R133 ;  /* 0x00004285d8007986 */ /* 0x0003e8000c10151e */
[----:B------:R2:W-:Y:S01]  /*e9e0*/  STG.E.U16 desc[UR30][R214.64+0x52], R135 ;  /* 0x00005287d6007986 */ /* 0x0005e2000c10151e */
[----:B-----5:R-:W-:Y:S05]  /*e9f0*/  @!P3 HADD2 R165, -R2.H0_H0, -RZ.H0_H0 ;  /* 0xa00000ff02a5b230 */ /* 0x020fea0000000900 */
[----:B------:R-:W-:Y:S01]  /*ea00*/  @!P3 STL.S16 [R1+0x14], R165 ;  /* 0x000014a50100b387 */ /* 0x000fe20000100600 */
[----:B------:R-:W-:Y:S03]  /*ea10*/  PRMT R134, R165, 0x7610, R134 ;  /* 0x00007610a5867816 */ /* 0x000fe60000000086 */
[----:B------:R3:W4:Y:S01]  /*ea20*/  LDL.S16 R157, [R1+0x38] ;  /* 0x00003800019d7983 */ /* 0x0007220000100600 */
[----:B------:R-:W-:Y:S03]  /*ea30*/  @!P3 PRMT R2, R134, 0x5410, RZ ;  /* 0x000054108602b816 */ /* 0x000fe600000000ff */
[----:B------:R-:W-:Y:S04]  /*ea40*/  @!P6 STL.S16 [R1+0x28], R163 ;  /* 0x000028a30100e387 */ /* 0x000fe80000100600 */
[----:B------:R5:W-:Y:S01]  /*ea50*/  STG.E.U16 desc[UR30][R214.64+0x50], R2 ;  /* 0x00005002d6007986 */ /* 0x000be2000c10151e */
[----:B-1----:R-:W-:Y:S04]  /*ea60*/  LOP3.LUT R133, R213, UR20, R160, 0x96, !PT ;  /* 0x00000014d5857c12 */ /* 0x002fe8000f8e96a0 */
[----:B------:R-:W-:Y:S02]  /*ea70*/  LOP3.LUT R134, R133, 0xffff, RZ, 0xc0, !PT ;  /* 0x0000ffff85867812 */ /* 0x000fe400078ec0ff */
[----:B------:R-:W-:Y:S02]  /*ea80*/  SHF.R.U32.HI R144, RZ, 0x10, R133 ;  /* 0x00000010ff907819 */ /* 0x000fe40000011685 */
[----:B------:R-:W-:Y:S02]  /*ea90*/  SHF.R.U32.HI R134, RZ, 0x8, R134 ;  /* 0x00000008ff867819 */ /* 0x000fe40000011686 */
[----:B--2---:R-:W-:Y:S02]  /*eaa0*/  PRMT R135, R167, 0x7610, R135 ;  /* 0x00007610a7877816 */ /* 0x004fe40000000087 */
[----:B------:R-:W-:Y:S04]  /*eab0*/  LOP3.LUT R134, R134, 0xffff, RZ, 0xc0, !PT ;  /* 0x0000ffff86867812 */ /* 0x000fe800078ec0ff */
[----:B------:R-:W-:Y:S02]  /*eac0*/  ISETP.LE.U32.AND P3, PT, R134, UR5, PT ;  /* 0x0000000586007c0c */ /* 0x000fe4000bf63070 */
[----:B------:R-:W-:Y:S04]  /*ead0*/  SHF.R.U32.HI R134, RZ, 0x18, R133 ;  /* 0x00000018ff867819 */ /* 0x000fe80000011685 */
[----:B------:R-:W-:Y:S02]  /*eae0*/  ISETP.LE.U32.AND P5, PT, R134, UR5, PT ;  /* 0x0000000586007c0c */ /* 0x000fe4000bfa3070 */
[----:B-----5:R-:W-:Y:S04]  /*eaf0*/  LOP3.LUT R2, R133, 0xff, RZ, 0xc0, !PT ;  /* 0x000000ff85027812 */ /* 0x020fe800078ec0ff */
[----:B------:R-:W-:Y:S02]  /*eb00*/  ISETP.LE.U32.AND P4, PT, R2, UR5, PT ;  /* 0x0000000502007c0c */ /* 0x000fe4000bf83070 */
[----:B------:R-:W-:Y:S02]  /*eb10*/  LOP3.LUT R2, R213, UR20, R160, 0x96, !PT ;  /* 0x00000014d5027c12 */ /* 0x000fe4000f8e96a0 */
[----:B------:R-:W1:Y:S02]  /*eb20*/  LDSM.16.MT88.4 R160, [R183+0x11800] ;  /* 0x01180000b7a0783b */ /* 0x000e640000004200 */
[C---:B------:R-:W-:Y:S02]  /*eb30*/  LOP3.LUT R133, R2.reuse, 0xffff, RZ, 0xc0, !PT ;  /* 0x0000ffff02857812 */ /* 0x040fe400078ec0ff */
[--C-:B------:R-:W-:Y:S02]  /*eb40*/  SHF.R.U32.HI R134, RZ, 0x10, R2.reuse ;  /* 0x00000010ff867819 */ /* 0x100fe40000011602 */
[----:B------:R-:W-:Y:S02]  /*eb50*/  LOP3.LUT R146, R2, 0xff, RZ, 0xc0, !PT ;  /* 0x000000ff02927812 */ /* 0x000fe400078ec0ff */
[----:B------:R-:W-:Y:S02]  /*eb60*/  SHF.R.U32.HI R145, RZ, 0x18, R2 ;  /* 0x00000018ff917819 */ /* 0x000fe40000011602 */
[----:B------:R-:W-:Y:S02]  /*eb70*/  SHF.R.U32.HI R133, RZ, 0x8, R133 ;  /* 0x00000008ff857819 */ /* 0x000fe40000011685 */
[----:B------:R-:W-:Y:S02]  /*eb80*/  LOP3.LUT R134, R134, 0xff, RZ, 0xc0, !PT ;  /* 0x000000ff86867812 */ /* 0x000fe400078ec0ff */
[----:B------:R-:W-:Y:S02]  /*eb90*/  LOP3.LUT R2, R144, 0xff, RZ, 0xc0, !PT ;  /* 0x000000ff90027812 */ /* 0x000fe400078ec0ff */
[----:B------:R-:W-:Y:S02]  /*eba0*/  PRMT R133, R146, 0x5410, R133 ;  /* 0x0000541092857816 */ /* 0x000fe40000000085 */
[----:B------:R-:W-:Y:S02]  /*ebb0*/  PRMT R134, R134, 0x5410, R145 ;  /* 0x0000541086867816 */ /* 0x000fe40000000091 */
[----:B------:R-:W2:Y:S01]  /*ebc0*/  LDSM.16.MT88.4 R144, [R184+0x11800] ;  /* 0x01180000b890783b */ /* 0x000ea20000004200 */
[----:B------:R-:W-:Y:S02]  /*ebd0*/  ISETP.LE.U32.AND P6, PT, R2, UR5, PT ;  /* 0x0000000502007c0c */ /* 0x000fe4000bfc3070 */
[--C-:B------:R-:W-:Y:S02]  /*ebe0*/  HSET2.LE.AND R168, R133, R169.reuse, PT ;  /* 0x000000a985a87233 */ /* 0x100fe40003803000 */
[C---:B------:R-:W-:Y:S02]  /*ebf0*/  PRMT R133, R164.reuse, 0x7610, R133 ;  /* 0x00007610a4857816 */ /* 0x040fe40000000085 */
[----:B------:R-:W-:Y:S02]  /*ec00*/  PRMT R2, R164, 0x7632, R2 ;  /* 0x00007632a4027816 */ /* 0x000fe40000000002 */
[----:B------:R-:W-:Y:S02]  /*ec10*/  HSET2.LE.AND R169, R134, R169, PT ;  /* 0x000000a986a97233 */ /* 0x000fe40003803000 */
[----:B------:R-:W-:Y:S01]  /*ec20*/  PRMT R148, R133, 0x5410, R2 ;  /* 0x0000541085947816 */ /* 0x000fe20000000002 */
[----:B------:R-:W-:Y:S01]  /*ec30*/  @!P5 HADD2 R252, -R2.H0_H0, -RZ.H0_H0 ;  /* 0xa00000ff02fcd230 */ /* 0x000fe20000000900 */
[----:B------:R-:W-:Y:S02]  /*ec40*/  PRMT R134, R167, 0x7632, R134 ;  /* 0x00007632a7867816 */ /* 0x000fe40000000086 */
[----:B------:R-:W-:Y:S02]  /*ec50*/  LOP3.LUT R169, R169, R148, RZ, 0xc0, !PT ;  /* 0x00000094a9a97212 */ /* 0x000fe400078ec0ff */
[----:B------:R-:W-:Y:S02]  /*ec60*/  PRMT R148, R0, 0x5410, R180 ;  /* 0x0000541000947816 */ /* 0x000fe400000000b4 */
[----:B------:R-:W-:Y:S02]  /*ec70*/  @!P5 PRMT R2, R252, 0x5410, RZ ;  /* 0x00005410fc02d816 */ /* 0x000fe400000000ff */
[----:B------:R-:W-:Y:S01]  /*ec80*/  LOP3.LUT R170, R170, R148, RZ, 0xc0, !PT ;  /* 0x00000094aaaa7212 */ /* 0x000fe200078ec0ff */
[----:B----4-:R-:W-:Y:S05]  /*ec90*/  @!P0 HADD2 R157, -R156.H0_H0, -RZ.H0_H0 ;  /* 0xa00000ff9c9d8230 */ /* 0x010fea0000000900 */
[----:B------:R-:W-:Y:S01]  /*eca0*/  @!P0 STL.S16 [R1+0x38], R157 ;  /* 0x0000389d01008387 */ /* 0x000fe20000100600 */
[----:B------:R-:W-:Y:S03]  /*ecb0*/  PRMT R136, R157, 0x7610, R136 ;  /* 0x000076109d887816 */ /* 0x000fe60000000088 */
[----:B------:R3:W4:Y:S01]  /*ecc0*/  LDL.S16 R221, [R1+0x10] ;  /* 0x0000100001dd7983 */ /* 0x0007220000100600 */
[----:B------:R-:W-:Y:S02]  /*ecd0*/  @!P0 PRMT R156, R136, 0x5410, RZ ;  /* 0x00005410889c8816 */ /* 0x000fe400000000ff */
[----:B------:R-:W-:Y:S01]  /*ece0*/  PRMT R136, R135, 0x5410, R134 ;  /* 0x0000541087887816 */ /* 0x000fe20000000086 */
[----:B------:R3:W5:Y:S03]  /*ecf0*/  LDL.S16 R220, [R1+0xc] ;  /* 0x00000c0001dc7983 */ /* 0x0007660000100600 */
[----:B------:R-:W-:Y:S01]  /*ed00*/  LOP3.LUT R168, R168, R136, RZ, 0xc0, !PT ;  /* 0x00000088a8a87212 */ /* 0x000fe200078ec0ff */
[----:B------:R3:W3:Y:S04]  /*ed10*/  LDL.S16 R219, [R1+0x8] ;  /* 0x0000080001db7983 */ /* 0x0006e80000100600 */
[----:B------:R2:W3:Y:S02]  /*ed20*/  LDL.S16 R211, [R1] ;  /* 0x0000000001d37983 */ /* 0x0004e40000100600 */
[C---:B-1----:R-:W-:Y:S02]  /*ed30*/  HMMA.16816.F32 R164, R168.reuse, R160, R4 ;  /* 0x000000a0a8a4723c */ /* 0x042fe40000001804 */
[----:B------:R1:W3:Y:S04]  /*ed40*/  LDL.S16 R218, [R1+0x4] ;  /* 0x0000040001da7983 */ /* 0x0002e80000100600 */
[C---:B------:R-:W-:Y:S01]  /*ed50*/  HMMA.16816.F32 R160, R168.reuse, R162, R8 ;  /* 0x000000a2a8a0723c */ /* 0x040fe20000001808 */
[----:B------:R2:W-:Y:S04]  /*ed60*/  STG.E.U16 desc[UR30][R216.64+0x50], R156 ;  /* 0x0000509cd8007986 */ /* 0x0005e8000c10151e */
[----:B------:R-:W1:Y:S08]  /*ed70*/  LDSM.16.MT88.4 R136, [R185+0x11800] ;  /* 0x01180000b988783b */ /* 0x000e700000004200 */
[----:B------:R-:W1:Y:S08]  /*ed80*/  LDSM.16.MT88.4 R4, [R184+0x13800] ;  /* 0x01380000b804783b */ /* 0x000e700000004200 */
[----:B------:R-:W1:Y:S01]  /*ed90*/  LDSM.16.MT88.4 R8, [R186+0x13800] ;  /* 0x01380000ba08783b */ /* 0x000e620000004200 */
[C---:B--2---:R-:W-:Y:S07]  /*eda0*/  HMMA.16816.F32 R156, R168.reuse, R144, R12 ;  /* 0x00000090a89c723c */ /* 0x044fee000000180c */
[----:B------:R-:W2:Y:S01]  /*edb0*/  LDSM.16.MT88.4 R12, [R185+0x13800] ;  /* 0x01380000b90c783b */ /* 0x000ea20000004200 */
[C---:B------:R-:W-:Y:S07]  /*edc0*/  HMMA.16816.F32 R152, R168.reuse, R146, R16 ;  /* 0x00000092a898723c */ /* 0x040fee0000001810 */
[----:B------:R-:W2:Y:S01]  /*edd0*/  LDSM.16.MT88.4 R16, [R183+0x15800] ;  /* 0x01580000b710783b */ /* 0x000ea20000004200 */
[C---:B------:R-:W-:Y:S07]  /*ede0*/  HMMA.16816.F32 R148, R168.reuse, R172, R20 ;  /* 0x000000aca894723c */ /* 0x040fee0000001814 */
[----:B------:R-:W2:Y:S01]  /*edf0*/  LDSM.16.MT88.4 R20, [R184+0x15800] ;  /* 0x01580000b814783b */ /* 0x000ea20000004200 */
[C---:B------:R-:W-:Y:S06]  /*ee00*/  HMMA.16816.F32 R144, R168.reuse, R174, R24 ;  /* 0x000000aea890723c */ /* 0x040fec0000001818 */
[C---:B-1----:R-:W-:Y:S01]  /*ee10*/  HMMA.16816.F32 R140, R168.reuse, R136, R28 ;  /* 0x00000088a88c723c */ /* 0x042fe2000000181c */
[----:B------:R-:W1:Y:S05]  /*ee20*/  LDSM.16.MT88.4 R24, [R186+0x15800] ;  /* 0x01580000ba18783b */ /* 0x000e6a0000004200 */
[C---:B------:R-:W-:Y:S06]  /*ee30*/  HMMA.16816.F32 R136, R168.reuse, R138, R32 ;  /* 0x0000008aa888723c */ /* 0x040fec0000001820 */
[C---:B------:R-:W-:Y:S06]  /*ee40*/  HMMA.16816.F32 R36, R168.reuse, R176, R36 ;  /* 0x000000b0a824723c */ /* 0x040fec0000001824 */
[C---:B------:R-:W-:Y:S06]  /*ee50*/  HMMA.16816.F32 R40, R168.reuse, R178, R40 ;  /* 0x000000b2a828723c */ /* 0x040fec0000001828 */
[C---:B------:R-:W-:Y:S06]  /*ee60*/  HMMA.16816.F32 R44, R168.reuse, R4, R44 ;  /* 0x00000004a82c723c */ /* 0x040fec000000182c */
        /* <DEDUP_REMOVED lines=11> */
[C---:B------:R-:W-:Y:S06]  /*ef20*/  HMMA.16816.F32 R76, R168.reuse, R20, R76 ;  /* 0x00000014a84c723c */ /* 0x040fec000000184c */
[C---:B------:R-:W-:Y:S05]  /*ef30*/  HMMA.16816.F32 R80, R168.reuse, R22, R80 ;  /* 0x00000016a850723c */ /* 0x040fea0000001850 */
[--C-:B------:R-:W-:Y:S01]  /*ef40*/  SHF.R.U32.HI R20, RZ, 0x10, R212.reuse ;  /* 0x00000010ff147819 */ /* 0x100fe200000116d4 */
[C---:B-1----:R-:W-:Y:S05]  /*ef50*/  HMMA.16816.F32 R84, R168.reuse, R24, R84 ;  /* 0x00000018a854723c */ /* 0x042fea0000001854 */
[----:B------:R-:W-:Y:S01]  /*ef60*/  LOP3.LUT R20, R20, 0xff, RZ, 0xc0, !PT ;  /* 0x000000ff14147812 */ /* 0x000fe200078ec0ff */
[C---:B------:R-:W-:Y:S05]  /*ef70*/  HMMA.16816.F32 R88, R168.reuse, R26, R88 ;  /* 0x0000001aa858723c */ /* 0x040fea0000001858 */
[----:B------:R-:W-:Y:S01]  /*ef80*/  LOP3.LUT R21, R212, 0xffff, RZ, 0xc0, !PT ;  /* 0x0000ffffd4157812 */ /* 0x000fe200078ec0ff */
[C---:B------:R-:W-:Y:S05]  /*ef90*/  HMMA.16816.F32 R92, R168.reuse, R4, R92 ;  /* 0x00000004a85c723c */ /* 0x040fea000000185c */
[----:B------:R-:W-:Y:S01]  /*efa0*/  SHF.R.U32.HI R22, RZ, 0x18, R212 ;  /* 0x00000018ff167819 */ /* 0x000fe200000116d4 */
[C---:B------:R-:W-:Y:S01]  /*efb0*/  HMMA.16816.F32 R96, R168.reuse, R6, R96 ;  /* 0x00000006a860723c */ /* 0x040fe20000001860 */
[----:B------:R-:W1:Y:S02]  /*efc0*/  LDSM.16.MT88.4 R4, [R185+0x17800] ;  /* 0x01780000b904783b */ /* 0x000e640000004200 */
[----:B------:R-:W-:Y:S02]  /*efd0*/  ISETP.LE.U32.AND P0, PT, R22, UR5, PT ;  /* 0x0000000516007c0c */ /* 0x000fe4000bf03070 */
[----:B------:R-:W-:Y:S01]  /*efe0*/  LOP3.LUT R212, R212, 0xff, RZ, 0xc0, !PT ;  /* 0x000000ffd4d47812 */ /* 0x000fe200078ec0ff */
[C---:B------:R-:W-:Y:S06]  /*eff0*/  HMMA.16816.F32 R100, R168.reuse, R8, R100 ;  /* 0x00000008a864723c */ /* 0x040fec0000001864 */
[C---:B------:R-:W-:Y:S05]  /*f000*/  HMMA.16816.F32 R104, R168.reuse, R10, R104 ;  /* 0x0000000aa868723c */ /* 0x040fea0000001868 */
[----:B------:R-:W-:Y:S01]  /*f010*/  SHF.R.U32.HI R8, RZ, 0x8, R21 ;  /* 0x00000008ff087819 */ /* 0x000fe20000011615 */
[----:B------:R-:W-:Y:S01]  /*f020*/  @!P0 HADD2 R251, -R181.H1_H1, -RZ.H0_H0 ;  /* 0xa00000ffb5fb8230 */ /* 0x000fe20000000d00 */
[C---:B--2---:R-:W-:Y:S04]  /*f030*/  HMMA.16816.F32 R108, R168.reuse, R12, R108 ;  /* 0x0000000ca86c723c */ /* 0x044fe8000000186c */
[----:B------:R-:W-:Y:S02]  /*f040*/  LOP3.LUT R8, R8, 0xffff, RZ, 0xc0, !PT ;  /* 0x0000ffff08087812 */ /* 0x000fe400078ec0ff */
[C---:B------:R-:W-:Y:S06]  /*f050*/  HMMA.16816.F32 R112, R168.reuse, R14, R112 ;  /* 0x0000000ea870723c */ /* 0x040fec0000001870 */
[C---:B------:R-:W-:Y:S06]  /*f060*/  HMMA.16816.F32 R116, R168.reuse, R16, R116 ;  /* 0x00000010a874723c */ /* 0x040fec0000001874 */
[C---:B------:R-:W-:Y:S06]  /*f070*/  HMMA.16816.F32 R120, R168.reuse, R18, R120 ;  /* 0x00000012a878723c */ /* 0x040fec0000001878 */
[C---:B-1----:R-:W-:Y:S06]  /*f080*/  HMMA.16816.F32 R124, R168.reuse, R4, R124 ;  /* 0x00000004a87c723c */ /* 0x042fec000000187c */
[----:B------:R-:W-:Y:S05]  /*f090*/  HMMA.16816.F32 R128, R168, R6, R128 ;  /* 0x00000006a880723c */ /* 0x000fea0000001880 */
[----:B----4-:R-:W-:Y:S02]  /*f0a0*/  @!P2 HADD2 R221, -R189.H0_H0, -RZ.H0_H0 ;  /* 0xa00000ffbddda230 */ /* 0x010fe40000000900 */
[----:B-----5:R-:W-:Y:S03]  /*f0b0*/  @!P4 HADD2 R220, -R135.H0_H0, -RZ.H0_H0 ;  /* 0xa00000ff87dcc230 */ /* 0x020fe60000000900 */
[----:B------:R-:W-:Y:S01]  /*f0c0*/  @!P2 STL.S16 [R1+0x10], R221 ;  /* 0x000010dd0100a387 */ /* 0x000fe20000100600 */
[----:B------:R-:W-:Y:S01]  /*f0d0*/  PRMT R23, R221, 0x7610, R23 ;  /* 0x00007610dd177816 */ /* 0x000fe20000000017 */
[----:B---3--:R-:W-:Y:S02]  /*f0e0*/  @!P3 HADD2 R219, -R134.H0_H0, -RZ.H0_H0 ;  /* 0xa00000ff86dbb230 */ /* 0x008fe40000000900 */
[----:B------:R-:W-:Y:S01]  /*f0f0*/  @!P4 STL.S16 [R1+0xc], R220 ;  /* 0x00000cdc0100c387 */ /* 0x000fe20000100600 */
[----:B------:R-:W-:Y:S02]  /*f100*/  @!P2 PRMT R189, R23, 0x5410, RZ ;  /* 0x0000541017bda816 */ /* 0x000fe400000000ff */
[----:B------:R-:W-:Y:S01]  /*f110*/  ISETP.LE.U32.AND P2, PT, R20, UR5, PT ;  /* 0x0000000514007c0c */ /* 0x000fe2000bf43070 */
[----:B------:R-:W-:Y:S01]  /*f120*/  @!P3 STL.S16 [R1+0x8], R219 ;  /* 0x000008db0100b387 */ /* 0x000fe20000100600 */
[----:B------:R-:W-:Y:S01]  /*f130*/  PRMT R20, R220, 0x7610, R20 ;  /* 0x00007610dc147816 */ /* 0x000fe20000000014 */
[----:B------:R-:W-:Y:S01]  /*f140*/  @!P6 HADD2 R211, -R133.H0_H0, -RZ.H0_H0 ;  /* 0xa00000ff85d3e230 */ /* 0x000fe20000000900 */
[----:B------:R-:W-:Y:S01]  /*f150*/  PRMT R11, R219, 0x7610, R11 ;  /* 0x00007610db0b7816 */ /* 0x000fe2000000000b */
[----:B------:R-:W-:Y:S01]  /*f160*/  STG.E.U16 desc[UR30][R216.64+0x52], R189 ;  /* 0x000052bdd8007986 */ /* 0x000fe2000c10151e */
[----:B------:R-:W-:Y:S02]  /*f170*/  @!P4 PRMT R135, R20, 0x5410, RZ ;  /* 0x000054101487c816 */ /* 0x000fe400000000ff */
[----:B------:R-:W-:Y:S02]  /*f180*/  @!P3 PRMT R134, R11, 0x5410, RZ ;  /* 0x000054100b86b816 */ /* 0x000fe400000000ff */
[----:B------:R-:W-:Y:S01]  /*f190*/  ISETP.LE.U32.AND P4, PT, R212, UR5, PT ;  /* 0x00000005d4007c0c */ /* 0x000fe2000bf83070 */
[----:B------:R-:W-:Y:S01]  /*f1a0*/  STG.E.U16 desc[UR30][R214.64+0x60], R135 ;  /* 0x00006087d6007986 */ /* 0x000fe2000c10151e */
[----:B------:R-:W-:Y:S01]  /*f1b0*/  ISETP.LE.U32.AND P3, PT, R8, UR5, PT ;  /* 0x0000000508007c0c */ /* 0x000fe2000bf63070 */
[----:B------:R-:W-:Y:S01]  /*f1c0*/  @!P2 HADD2 R218, -R181.H0_H0, -RZ.H0_H0 ;  /* 0xa00000ffb5daa230 */ /* 0x000fe20000000900 */
[----:B------:R-:W-:Y:S01]  /*f1d0*/  PRMT R10, R211, 0x7610, R10 ;  /* 0x00007610d30a7816 */ /* 0x000fe2000000000a */
[----:B------:R-:W-:Y:S01]  /*f1e0*/  STG.E.U16 desc[UR30][R214.64+0x62], R134 ;  /* 0x00006286d6007986 */ /* 0x000fe2000c10151e */
[----:B------:R-:W-:Y:S02]  /*f1f0*/  @P0 PRMT R8, R181, 0x7632, R8 ;  /* 0x00007632b5080816 */ /* 0x000fe40000000008 */
[----:B------:R-:W-:Y:S01]  /*f200*/  @!P6 PRMT R133, R10, 0x5410, RZ ;  /* 0x000054100a85e816 */ /* 0x000fe200000000ff */
[----:B------:R-:W-:Y:S01]  /*f210*/  STG.E.U16 desc[UR30][R216.64+0x62], R2 ;  /* 0x00006202d8007986 */ /* 0x000fe2000c10151e */
[----:B------:R-:W-:Y:S02]  /*f220*/  @!P0 PRMT R8, R251, 0x5410, RZ ;  /* 0x00005410fb088816 */ /* 0x000fe400000000ff */
[----:B------:R-:W-:Y:S01]  /*f230*/  PRMT R9, R218, 0x7610, R9 ;  /* 0x00007610da097816 */ /* 0x000fe20000000009 */
[----:B------:R1:W-:Y:S01]  /*f240*/  STG.E.U16 desc[UR30][R216.64+0x60], R133 ;  /* 0x00006085d8007986 */ /* 0x0003e2000c10151e */
[----:B------:R-:W-:Y:S02]  /*f250*/  @!P4 HADD2 R250, -R0.H0_H0, -RZ.H0_H0 ;  /* 0xa00000ff00fac230 */ /* 0x000fe40000000900 */
[----:B------:R-:W-:Y:S01]  /*f260*/  @!P3 HADD2 R249, -R180.H0_H0, -RZ.H0_H0 ;  /* 0xa00000ffb4f9b230 */ /* 0x000fe20000000900 */
[----:B------:R-:W-:Y:S01]  /*f270*/  @!P2 STL.S16 [R1+0x4], R218 ;  /* 0x000004da0100a387 */ /* 0x000fe20000100600 */
[----:B------:R-:W-:Y:S02]  /*f280*/  @!P2 PRMT R181, R9, 0x5410, RZ ;  /* 0x0000541009b5a816 */ /* 0x000fe400000000ff */
[----:B------:R-:W-:Y:S01]  /*f290*/  @!P4 PRMT R0, R250, 0x5410, RZ ;  /* 0x00005410fa00c816 */ /* 0x000fe200000000ff */
[----:B------:R-:W-:Y:S01]  /*f2a0*/  @!P6 STL.S16 [R1], R211 ;  /* 0x000000d30100e387 */ /* 0x000fe20000100600 */
[----:B------:R-:W-:Y:S02]  /*f2b0*/  @!P3 PRMT R180, R249, 0x5410, RZ ;  /* 0x00005410f9b4b816 */ /* 0x000fe400000000ff */
[----:B------:R-:W-:Y:S01]  /*f2c0*/  ISETP.LT.AND P2, PT, RZ, UR38, PT ;  /* 0x00000026ff007c0c */ /* 0x000fe2000bf41270 */
[----:B------:R2:W-:Y:S04]  /*f2d0*/  STG.E.U16 desc[UR30][R214.64+0x70], R0 ;  /* 0x00007000d6007986 */ /* 0x0005e8000c10151e */
[----:B------:R3:W-:Y:S04]  /*f2e0*/  STG.E.U16 desc[UR30][R214.64+0x72], R180 ;  /* 0x000072b4d6007986 */ /* 0x0007e8000c10151e */
[----:B------:R4:W-:Y:S04]  /*f2f0*/  STG.E.U16 desc[UR30][R216.64+0x70], R181 ;  /* 0x000070b5d8007986 */ /* 0x0009e8000c10151e */
[----:B------:R4:W-:Y:S01]  /*f300*/  STG.E.U16 desc[UR30][R216.64+0x72], R8 ;  /* 0x00007208d8007986 */ /* 0x0009e2000c10151e */
[----:B-1----:R-:W-:Y:S02]  /*f310*/  IMAD.MOV.U32 R133, RZ, RZ, R3 ;  /* 0x000000ffff857224 */ /* 0x002fe400078e0003 */
[----:B--2---:R-:W-:Y:S01]  /*f320*/  IMAD.MOV.U32 R0, RZ, RZ, R132 ;  /* 0x000000ffff007224 */ /* 0x004fe200078e0084 */
[----:B---3--:R-:W-:Y:S04]  /*f330*/  IADD3 R214, P0, R214, -0x80, RZ ;  /* 0xffffff80d6d67810 */ /* 0x008fe80007f1e0ff */
[----:B------:R-:W-:Y:S01]  /*f340*/  IADD3.X R215, R215, -0x1, RZ, P0, !PT ;  /* 0xffffffffd7d77810 */ /* 0x000fe200007fe4ff */
[----:B------:R-:W-:Y:S08]  /*f350*/  @P2 BRA `(.L_x_917) ;  /* 0xffffffa800642947 */ /* 0x000ff0000383ffff */
.L_x_916:
[----:B-1----:R-:W1:Y:S01]  /*f360*/  SHFL.BFLY PT, R2, R248, 0x2, 0x1f ;  /* 0x0c401f00f8027f89 */ /* 0x002e6200000e0000 */
        /* <DEDUP_REMOVED lines=10> */
[CC--:B------:R-:W-:Y:S02]  /*f410*/  LEA.HI R6, R170.reuse, R169.reuse, RZ, 0x2 ;  /* 0x000000a9aa067211 */ /* 0x0c0fe400078f10ff */
[----:B------:R-:W-:-:S04]  /*f420*/  LEA.HI R168, R170, R169, RZ, 0x5 ;  /* 0x000000a9aaa87211 */ /* 0x000fc800078f28ff */
[----:B------:R-:W-:Y:S01]  /*f430*/  SHF.R.S32.HI R7, RZ, 0x5, R168 ;  /* 0x00000005ff077819 */ /* 0x000fe200000114a8 */
[----:B-1----:R-:W-:Y:S01]  /*f440*/  FADD.FTZ R133, R2, R5 ;  /* 0x0000000502857221 */ /* 0x002fe20000010000 */
[----:B------:R-:W-:Y:S02]  /*f450*/  MOV R2, 0x3f800000 ;  /* 0x3f80000000027802 */ /* 0x000fe40000000f00 */
[----:B------:R-:W-:Y:S01]  /*f460*/  SHF.R.S32.HI R5, RZ, 0x1f, R6 ;  /* 0x0000001fff057819 */ /* 0x000fe20000011406 */
[----:B--2--5:R-:W-:Y:S01]  /*f470*/  FADD.FTZ R134, R0, R4 ;  /* 0x0000000400867221 */ /* 0x024fe20000010000 */
[----:B------:R-:W-:Y:S02]  /*f480*/  FSETP.NE.FTZ.AND P3, PT, R133, RZ, PT ;  /* 0x000000ff8500720b */ /* 0x000fe40003f75000 */
[----:B------:R-:W-:Y:S02]  /*f490*/  MOV R4, 0x3f800000 ;  /* 0x3f80000000047802 */ /* 0x000fe40000000f00 */
[----:B------:R-:W-:-:S02]  /*f4a0*/  FSETP.NE.FTZ.AND P0, PT, R134, RZ, PT ;  /* 0x000000ff8600720b */ /* 0x000fc40003f15000 */
[----:B------:R-:W-:Y:S02]  /*f4b0*/  SHF.R.S32.HI R0, RZ, 0x2, R6 ;  /* 0x00000002ff007819 */ /* 0x000fe40000011406 */
[----:B------:R-:W-:Y:S02]  /*f4c0*/  LOP3.LUT R6, R6, 0x3ffffffc, RZ, 0xc0, !PT ;  /* 0x3ffffffc06067812 */ /* 0x000fe400078ec0ff */
[----:B------:R-:W-:Y:S02]  /*f4d0*/  LEA.HI R5, R5, R0, RZ, 0x3 ;  /* 0x0000000005057211 */ /* 0x000fe400078f18ff */
[----:B------:R-:W-:Y:S01]  /*f4e0*/  IADD3 R6, -R6, R169, RZ ;  /* 0x000000a906067210 */ /* 0x000fe20007ffe1ff */
[----:B------:R-:W1:Y:S01]  /*f4f0*/  @P3 MUFU.RCP R2, R133 ;  /* 0x0000008500023308 */ /* 0x000e620000001000 */
[----:B------:R-:W-:Y:S02]  /*f500*/  LOP3.LUT R5, R5, 0xfffffff8, RZ, 0xc0, !PT ;  /* 0xfffffff805057812 */ /* 0x000fe400078ec0ff */
[----:B------:R-:W-:-:S02]  /*f510*/  LEA R135, R7, R6, 0x9 ;  /* 0x0000000607877211 */ /* 0x000fc400078e48ff */
        /* <DEDUP_REMOVED lines=76> */
[----:B------:R-:W-:Y:S01]  /*f9e0*/  SHF.L.U32 R0, R6, 0x6, RZ ;  /* 0x0000000606007819 */ /* 0x000fe200000006ff */
[C---:B------:R-:W-:Y:S01]  /*f9f0*/  FMUL.FTZ R5, R2.reuse, R165 ;  /* 0x000000a502057220 */ /* 0x040fe20000410000 */
[C---:B------:R-:W-:Y:S01]  /*fa00*/  FMUL.FTZ R160, R2.reuse, R160 ;  /* 0x000000a002a07220 */ /* 0x040fe20000410000 */
[C---:B------:R-:W-:Y:S01]  /*fa10*/  FMUL.FTZ R7, R2.reuse, R161 ;  /* 0x000000a102077220 */ /* 0x040fe20000410000 */
[C---:B------:R-:W-:Y:S01]  /*fa20*/  FMUL.FTZ R156, R2.reuse, R156 ;  /* 0x0000009c029c7220 */ /* 0x040fe20000410000 */
[C---:B----4-:R-:W-:Y:S01]  /*fa30*/  FMUL.FTZ R8, R2.reuse, R157 ;  /* 0x0000009d02087220 */ /* 0x050fe20000410000 */
        /* <DEDUP_REMOVED lines=53> */
[----:B------:R-:W-:Y:S01]  /*fd90*/  LOP3.LUT R0, R0, 0x1c0, RZ, 0xc0, !PT ;  /* 0x000001c000007812 */ /* 0x000fe200078ec0ff */
[----:B-1----:R-:W-:Y:S01]  /*fda0*/  ULEA UR4, UR4, UR5, 0x18 ;  /* 0x0000000504047291 */ /* 0x002fe2000f8ec03f */
[----:B------:R-:W-:-:S02]  /*fdb0*/  LOP3.LUT R2, R6, 0x1, RZ, 0xc0, !PT ;  /* 0x0000000106027812 */ /* 0x000fc400078ec0ff */
[----:B------:R-:W-:Y:S02]  /*fdc0*/  LEA.HI R0, R0, R0, RZ, 0x1d ;  /* 0x0000000000007211 */ /* 0x000fe400078fe8ff */
[----:B------:R-:W-:Y:S02]  /*fdd0*/  ISETP.NE.U32.AND P4, PT, R2, 0x1, PT ;  /* 0x000000010200780c */ /* 0x000fe40003f85070 */
[----:B------:R-:W-:Y:S02]  /*fde0*/  LEA R0, R135, R0, 0x1 ;  /* 0x0000000087007211 */ /* 0x000fe400078e08ff */
[----:B------:R-:W-:Y:S02]  /*fdf0*/  MOV R6, 0x20 ;  /* 0x0000002000067802 */ /* 0x000fe40000000f00 */
[----:B------:R-:W-:Y:S02]  /*fe00*/  F2FP.F16.F32.PACK_AB R5, R5, R164 ;  /* 0x000000a40505723e */ /* 0x000fe400000000ff */
[----:B------:R-:W-:Y:S01]  /*fe10*/  LEA R0, R0, UR4, 0x1 ;  /* 0x0000000400007c11 */ /* 0x000fe2000f8e08ff */
[----:B------:R-:W-:Y:S01]  /*fe20*/  @UP0 ULDC.64 UR4, c[0x0][0x298] ;  /* 0x0000a60000040ab9 */ /* 0x000fe20000000a00 */
[----:B------:R-:W-:Y:S01]  /*fe30*/  F2FP.F16.F32.PACK_AB R24, R24, R10 ;  /* 0x0000000a1818723e */ /* 0x000fe200000000ff */
[----:B------:R-:W-:Y:S01]  /*fe40*/  @UP0 UIMAD.WIDE.U32 UR8, UR16, UR4, URZ ;  /* 0x00000004100802a5 */ /* 0x000fe2000f8e003f */
[----:B------:R-:W-:Y:S01]  /*fe50*/  SEL R6, R6, 0xffffffe0, !P1 ;  /* 0xffffffe006067807 */ /* 0x000fe20004800000 */
[----:B------:R1:W-:Y:S01]  /*fe60*/  STS [R0], R5 ;  /* 0x0000000500007388 */ /* 0x0003e20000000800 */
[----:B------:R-:W-:Y:S01]  /*fe70*/  MOV R10, 0x40 ;  /* 0x00000040000a7802 */ /* 0x000fe20000000f00 */
[----:B------:R-:W-:Y:S01]  /*fe80*/  @UP0 UIMAD UR7, UR16, UR5, UR9 ;  /* 0x00000005100702a4 */ /* 0x000fe2000f8e0209 */
[----:B------:R-:W-:-:S02]  /*fe90*/  F2FP.F16.F32.PACK_AB R4, R4, R166 ;  /* 0x000000a60404723e */ /* 0x000fc400000000ff */
[C---:B------:R-:W-:Y:S02]  /*fea0*/  IADD3 R2, R0.reuse, -0x10, RZ ;  /* 0xfffffff000027810 */ /* 0x040fe40007ffe0ff */
        /* <DEDUP_REMOVED lines=12> */
[----:B-1----:R-:W-:Y:S02]  /*ff70*/  IADD3 R5, R0, R6, RZ ;  /* 0x0000000600057210 */ /* 0x002fe40007ffe0ff */
[----:B------:R-:W-:Y:S02]  /*ff80*/  F2FP.F16.F32.PACK_AB R15, R15, R150 ;  /* 0x000000960f0f723e */ /* 0x000fe400000000ff */
[----:B------:R-:W-:Y:S01]  /*ff90*/  F2FP.F16.F32.PACK_AB R34, R34, R144 ;  /* 0x000000902222723e */ /* 0x000fe200000000ff */
[----:B------:R1:W-:Y:S01]  /*ffa0*/  STS [R5], R8 ;  /* 0x0000000805007388 */ /* 0x0003e20000000800 */
[----:B------:R-:W-:-:S02]  /*ffb0*/  F2FP.F16.F32.PACK_AB R33, R33, R146 ;  /* 0x000000922121723e */ /* 0x000fc400000000ff */
[----:B--2---:R-:W-:Y:S01]  /*ffc0*/  IADD3 R4, R6, R2, RZ ;  /* 0x0000000206047210 */ /* 0x004fe20007ffe0ff */
[----:B------:R-:W-:Y:S01]  /*ffd0*/  STS [R5+0x400], R13 ;  /* 0x0004000d05007388 */ /* 0x000fe20000000800 */
[----:B------:R-:W-:Y:S02]  /*ffe0*/  PLOP3.LUT P1, PT, PT, PT, UP0, 0x80, 0x0 ;  /* 0x000000000000781c */ /* 0x000fe40003f2f008 */
[----:B------:R-:W-:Y:S01]  /*fff0*/  F2FP.F16.F32.PACK_AB R32, R32, R140 ;  /* 0x0000008c2020723e */ /* 0x000fe200000000ff */
[----:B------:R-:W-:Y:S01]  /*10000*/  STS [R4], R12 ;  /* 0x0000000c04007388 */ /* 0x000fe20000000800 */
[----:B------:R-:W-:Y:S02]  /*10010*/  F2FP.F16.F32.PACK_AB R31, R31, R142 ;  /* 0x0000008e1f1f723e */ /* 0x000fe400000000ff */
[----:B---3--:R-:W-:Y:S01]  /*10020*/  IADD3 R7, R5, R10, RZ ;  /* 0x0000000a05077210 */ /* 0x008fe20007ffe0ff */
[----:B------:R-:W-:Y:S01]  /*10030*/  STS [R4+0x400], R11 ;  /* 0x0004000b04007388 */ /* 0x000fe20000000800 */
[----:B------:R-:W-:-:S02]  /*10040*/  F2FP.F16.F32.PACK_AB R30, R30, R136 ;  /* 0x000000881e1e723e */ /* 0x000fc400000000ff */
[----:B----4-:R-:W-:Y:S02]  /*10050*/  IADD3 R9, R0, R10, RZ ;  /* 0x0000000a00097210 */ /* 0x010fe40007ffe0ff */
[----:B------:R-:W-:Y:S02]  /*10060*/  F2FP.F16.F32.PACK_AB R29, R29, R138 ;  /* 0x0000008a1d1d723e */ /* 0x000fe400000000ff */
[----:B------:R-:W-:Y:S01]  /*10070*/  IADD3 R6, R4, R10, RZ ;  /* 0x0000000a04067210 */ /* 0x000fe20007ffe0ff */
[----:B------:R-:W-:Y:S01]  /*10080*/  STS [R9], R14 ;  /* 0x0000000e09007388 */ /* 0x000fe20000000800 */
[----:B------:R-:W-:Y:S02]  /*10090*/  F2FP.F16.F32.PACK_AB R28, R28, R35 ;  /* 0x000000231c1c723e */ /* 0x000fe400000000ff */
[----:B------:R-:W-:Y:S01]  /*100a0*/  F2FP.F16.F32.PACK_AB R27, R27, R38 ;  /* 0x000000261b1b723e */ /* 0x000fe200000000ff */
[----:B------:R2:W-:Y:S01]  /*100b0*/  STS [R9+0x400], R15 ;  /* 0x0004000f09007388 */ /* 0x0005e20000000800 */
[----:B-1----:R-:W-:-:S02]  /*100c0*/  IADD3 R8, R10, R2, RZ ;  /* 0x000000020a087210 */ /* 0x002fc40007ffe0ff */
[----:B------:R-:W-:Y:S02]  /*100d0*/  F2FP.F16.F32.PACK_AB R26, R26, R40 ;  /* 0x000000281a1a723e */ /* 0x000fe400000000ff */
        /* <DEDUP_REMOVED lines=19> */
[----:B------:R3:W-:Y:S01]  /*10210*/  STS [R0+0x2000], R28 ;  /* 0x0020001c00007388 */ /* 0x0007e20000000800 */
[----:B------:R-:W-:Y:S02]  /*10220*/  F2FP.F16.F32.PACK_AB R43, R43, R70 ;  /* 0x000000462b2b723e */ /* 0x000fe400000000ff */
[----:B------:R-:W-:Y:S01]  /*10230*/  F2FP.F16.F32.PACK_AB R42, R73, R72 ;  /* 0x00000048492a723e */ /* 0x000fe200000000ff */
[----:B------:R-:W-:Y:S01]  /*10240*/  STS [R0+0x2400], R27 ;  /* 0x0024001b00007388 */ /* 0x000fe20000000800 */
        /* <DEDUP_REMOVED lines=10> */
[----:B--2---:R-:W-:Y:S01]  /*102f0*/  F2FP.F16.F32.PACK_AB R15, R111, R110 ;  /* 0x0000006e6f0f723e */ /* 0x004fe200000000ff */
[----:B------:R2:W-:Y:S01]  /*10300*/  STS [R5+0x2400], R23 ;  /* 0x0024001705007388 */ /* 0x0005e20000000800 */
[----:B-1----:R-:W-:-:S02]  /*10310*/  F2FP.F16.F32.PACK_AB R29, R89, R88 ;  /* 0x00000058591d723e */ /* 0x002fc400000000ff */
[----:B------:R-:W-:Y:S01]  /*10320*/  F2FP.F16.F32.PACK_AB R14, R113, R112 ;  /* 0x00000070710e723e */ /* 0x000fe200000000ff */
[----:B------:R1:W-:Y:S01]  /*10330*/  STS [R4+0x2000], R22 ;  /* 0x0020001604007388 */ /* 0x0003e20000000800 */
[----:B---3--:R-:W-:-:S03]  /*10340*/  F2FP.F16.F32.PACK_AB R28, R91, R90 ;  /* 0x0000005a5b1c723e */ /* 0x008fc600000000ff */
[----:B------:R-:W-:Y:S04]  /*10350*/  STS [R4+0x2400], R21 ;  /* 0x0024001504007388 */ /* 0x000fe80000000800 */
[----:B------:R-:W-:Y:S01]  /*10360*/  STS [R9+0x2000], R20 ;  /* 0x0020001409007388 */ /* 0x000fe20000000800 */
[----:B----4-:R-:W-:-:S03]  /*10370*/  F2FP.F16.F32.PACK_AB R26, R93, R92 ;  /* 0x0000005c5d1a723e */ /* 0x010fc600000000ff */
[----:B------:R3:W-:Y:S01]  /*10380*/  STS [R9+0x2400], R19 ;  /* 0x0024001309007388 */ /* 0x0007e20000000800 */
[----:B------:R-:W-:-:S03]  /*10390*/  F2FP.F16.F32.PACK_AB R25, R95, R94 ;  /* 0x0000005e5f19723e */ /* 0x000fc600000000ff */
[----:B------:R4:W-:Y:S01]  /*103a0*/  STS [R8+0x2000], R18 ;  /* 0x0020001208007388 */ /* 0x0009e20000000800 */
[----:B------:R-:W-:-:S03]  /*103b0*/  F2FP.F16.F32.PACK_AB R24, R97, R96 ;  /* 0x000000606118723e */ /* 0x000fc600000000ff */
[----:B------:R4:W-:Y:S01]  /*103c0*/  STS [R8+0x2400], R17 ;  /* 0x0024001108007388 */ /* 0x0009e20000000800 */
[----:B--2---:R-:W-:-:S03]  /*103d0*/  F2FP.F16.F32.PACK_AB R23, R99, R98 ;  /* 0x000000626317723e */ /* 0x004fc600000000ff */
[----:B------:R2:W-:Y:S01]  /*103e0*/  STS [R7+0x2000], R16 ;  /* 0x0020001007007388 */ /* 0x0005e20000000800 */
[----:B-1----:R-:W-:Y:S02]  /*103f0*/  F2FP.F16.F32.PACK_AB R22, R101, R100 ;  /* 0x000000646516723e */ /* 0x002fe400000000ff */
[----:B---3--:R-:W-:Y:S02]  /*10400*/  F2FP.F16.F32.PACK_AB R19, R103, R102 ;  /* 0x000000666713723e */ /* 0x008fe400000000ff */
[----:B----4-:R-:W-:Y:S02]  /*10410*/  F2FP.F16.F32.PACK_AB R18, R105, R104 ;  /* 0x000000686912723e */ /* 0x010fe400000000ff */
[----:B------:R-:W-:Y:S02]  /*10420*/  F2FP.F16.F32.PACK_AB R17, R107, R106 ;  /* 0x0000006a6b11723e */ /* 0x000fe400000000ff */
[----:B--2---:R-:W-:Y:S01]  /*10430*/  F2FP.F16.F32.PACK_AB R16, R109, R108 ;  /* 0x0000006c6d10723e */ /* 0x004fe200000000ff */
        /* <DEDUP_REMOVED lines=8> */
.L_x_920:
        /* <DEDUP_REMOVED lines=24> */
.L_x_921:
[----:B------:R-:W-:Y:S01]  /*10640*/  ISETP.NE.AND P4, PT, RZ, UR6, PT ;  /* 0x00000006ff007c0c */ /* 0x000fe2000bf85270 */
[----:B------:R-:W-:Y:S01]  /*10650*/  STS [R7+0x2400], R47 ;  /* 0x0024002f07007388 */ /* 0x000fe20000000800 */
[----:B------:R-:W-:Y:S01]  /*10660*/  PLOP3.LUT P1, PT, PT, PT, PT, 0x8, 0x0 ;  /* 0x000000000000781c */ /* 0x000fe20003f2e170 */
[----:B------:R-:W1:Y:S01]  /*10670*/  S2UR UR4, SR_CTAID.X ;  /* 0x00000000000479c3 */ /* 0x000e620000002500 */
[----:B------:R-:W-:Y:S01]  /*10680*/  BSSY B0, `(.L_x_922) ;  /* 0x0000076000007945 */ /* 0x000fe20003800000 */
[----:B------:R-:W-:Y:S04]  /*10690*/  STS [R6+0x2000], R46 ;  /* 0x0020002e06007388 */ /* 0x000fe80000000800 */
[----:B------:R-:W-:Y:S04]  /*106a0*/  STS [R6+0x2400], R45 ;  /* 0x0024002d06007388 */ /* 0x000fe80000000800 */
[----:B------:R-:W-:Y:S01]  /*106b0*/  STS [R0+0x4000], R44 ;  /* 0x0040002c00007388 */ /* 0x000fe20000000800 */
[----:B------:R-:W2:Y:S01]  /*106c0*/  @!P4 LDC R27, c[0x0][0x2c4] ;  /* 0x0000b100ff1bcb82 */ /* 0x000ea20000000800 */
[----:B------:R-:W-:-:S02]  /*106d0*/  @!P4 PLOP3.LUT P1, PT, P2, PT, PT, 0x80, 0x0 ;  /* 0x000000000000c81c */ /* 0x000fc4000172f070 */
[----:B------:R-:W-:Y:S04]  /*106e0*/  STS [R0+0x4400], R43 ;  /* 0x0044002b00007388 */ /* 0x000fe80000000800 */
[----:B------:R-:W-:Y:S04]  /*106f0*/  STS [R2+0x4000], R42 ;  /* 0x0040002a02007388 */ /* 0x000fe80000000800 */
[----:B------:R-:W-:Y:S01]  /*10700*/  STS [R2+0x4400], R41 ;  /* 0x0044002902007388 */ /* 0x000fe20000000800 */
[----:B-1----:R-:W-:-:S03]  /*10710*/  UIMAD UR6, UR4, -0x40, UR18 ;  /* 0xffffffc0040678a4 */ /* 0x002fc6000f8e0212 */
[----:B------:R-:W-:Y:S04]  /*10720*/  STS [R5+0x4000], R40 ;  /* 0x0040002805007388 */ /* 0x000fe80000000800 */
[----:B------:R-:W-:Y:S04]  /*10730*/  STS [R5+0x4400], R39 ;  /* 0x0044002705007388 */ /* 0x000fe80000000800 */
[----:B------:R-:W-:Y:S01]  /*10740*/  STS [R4+0x4000], R37 ;  /* 0x0040002504007388 */ /* 0x000fe20000000800 */
[----:B--2---:R-:W1:Y:S03]  /*10750*/  @P1 LDC R27, c[0x0][0x2e4] ;  /* 0x0000b900ff1b1b82 */ /* 0x004e660000000800 */
        /* <DEDUP_REMOVED lines=16> */
[----:B------:R5:W-:Y:S01]  /*10860*/  STS [R4+0x6400], R13 ;  /* 0x0064000d04007388 */ /* 0x000be20000000800 */
[----:B--2---:R-:W-:-:S03]  /*10870*/  @P4 IMAD.MOV.U32 R0, RZ, RZ, 0x1 ;  /* 0x00000001ff004424 */ /* 0x004fc600078e00ff */
[----:B------:R2:W-:Y:S04]  /*10880*/  STS [R9+0x6000], R12 ;  /* 0x0060000c09007388 */ /* 0x0005e80000000800 */
[----:B------:R1:W-:Y:S01]  /*10890*/  STS [R9+0x6400], R11 ;  /* 0x0064000b09007388 */ /* 0x0003e20000000800 */
[----:B---3--:R-:W-:Y:S02]  /*108a0*/  LEA.HI R17, R170, R169, RZ, 0x3 ;  /* 0x000000a9aa117211 */ /* 0x008fe400078f18ff */
[----:B------:R-:W-:Y:S01]  /*108b0*/  LOP3.LUT R2, R168, 0xffffffe0, RZ, 0xc0, !PT ;  /* 0xffffffe0a8027812 */ /* 0x000fe200078ec0ff */
[----:B------:R3:W-:Y:S04]  /*108c0*/  STS [R8+0x6000], R10 ;  /* 0x0060000a08007388 */ /* 0x0007e80000000800 */
[----:B------:R3:W-:Y:S01]  /*108d0*/  STS [R8+0x6400], R33 ;  /* 0x0064002108007388 */ /* 0x0007e20000000800 */
[----:B----4-:R-:W4:Y:S01]  /*108e0*/  @P3 MUFU.LG2 R5, R133 ;  /* 0x0000008500053308 */ /* 0x010f220000000c00 */
[----:B------:R-:W-:-:S02]  /*108f0*/  IMAD.MOV.U32 R15, RZ, RZ, 0x7f800000 ;  /* 0x7f800000ff0f7424 */ /* 0x000fc400078e00ff */
[----:B------:R-:W-:Y:S04]  /*10900*/  STS [R7+0x6000], R32 ;  /* 0x0060002007007388 */ /* 0x000fe80000000800 */
[----:B------:R-:W-:Y:S01]  /*10910*/  STS [R7+0x6400], R31 ;  /* 0x0064001f07007388 */ /* 0x000fe20000000800 */
[----:B-----5:R-:W-:-:S03]  /*10920*/  SHF.R.S32.HI R4, RZ, 0x3, R17 ;  /* 0x00000003ff047819 */ /* 0x020fc60000011411 */
[----:B------:R-:W-:Y:S01]  /*10930*/  STS [R6+0x6000], R30 ;  /* 0x0060001e06007388 */ /* 0x000fe20000000800 */
[----:B--2---:R-:W2:Y:S01]  /*10940*/  @!P4 LDC R12, c[0x0][0x270] ;  /* 0x00009c00ff0ccb82 */ /* 0x004ea20000000800 */
[----:B------:R-:W-:Y:S02]  /*10950*/  ISETP.GE.AND P2, PT, R4, UR6, PT ;  /* 0x0000000604007c0c */ /* 0x000fe4000bf46270 */
[----:B------:R5:W-:Y:S01]  /*10960*/  STS [R6+0x6400], R34 ;  /* 0x0064002206007388 */ /* 0x000be20000000800 */
[----:B-1----:R-:W-:Y:S01]  /*10970*/  LEA.HI.SX32 R9, R17, 0x10, 0x1d ;  /* 0x0000001011097811 */ /* 0x002fe200078feaff */
[----:B----4-:R-:W-:Y:S01]  /*10980*/  @P3 FMUL.FTZ R5, R5, 0.69314718246459960938 ;  /* 0x3f31721805053820 */ /* 0x010fe20000410000 */
[----:B------:R-:W-:Y:S02]  /*10990*/  LEA.HI.SX32 R4, R17, 0x20, 0x1d ;  /* 0x0000002011047811 */ /* 0x000fe400078feaff */
[----:B------:R-:W-:Y:S01]  /*109a0*/  BAR.SYNC.DEFER_BLOCKING 0x0 ;  /* 0x0000000000007b1d */ /* 0x000fe20000010000 */
[----:B------:R-:W-:-:S02]  /*109b0*/  ISETP.GE.AND P1, PT, R9, UR6, PT ;  /* 0x0000000609007c0c */ /* 0x000fc4000bf26270 */
[----:B------:R-:W-:-:S05]  /*109c0*/  ISETP.GE.AND P6, PT, R4, UR6, PT ;  /* 0x0000000604007c0c */ /* 0x000fca000bfc6270 */
[----:B---3--:R-:W1:Y:S01]  /*109d0*/  @P4 LDC.64 R10, c[0x0][0x2c0] ;  /* 0x0000b000ff0a4b82 */ /* 0x008e620000000a00 */
[----:B------:R-:W3:Y:S01]  /*109e0*/  @P0 MUFU.LG2 R9, R134 ;  /* 0x0000008600090308 */ /* 0x000ee20000000c00 */
[----:B------:R-:W4:Y:S01]  /*109f0*/  S2R R13, SR_CTAID.Y ;  /* 0x00000000000d7919 */ /* 0x000f220000002600 */
[----:B------:R-:W3:Y:S05]  /*10a00*/  S2R R14, SR_TID.X ;  /* 0x00000000000e7919 */ /* 0x000eea0000002100 */
[----:B------:R-:W3:Y:S01]  /*10a10*/  @P4 LDC R8, c[0x0][0x2c0] ;  /* 0x0000b000ff084b82 */ /* 0x000ee20000000800 */
[----:B------:R-:W3:Y:S01]  /*10a20*/  S2R R18, SR_CTAID.Z ;  /* 0x0000000000127919 */ /* 0x000ee20000002700 */
[----:B--2---:R-:W-:-:S02]  /*10a30*/  @!P4 IMAD R0, R27, R12, RZ ;  /* 0x0000000c1b00c224 */ /* 0x004fc400078e02ff */
[----:B-----5:R-:W-:-:S04]  /*10a40*/  IMAD.IADD R6, R169, 0x1, -R2 ;  /* 0x00000001a9067824 */ /* 0x020fc800078e0a02 */
[----:B------:R-:W2:Y:S01]  /*10a50*/  @P3 LDC R7, c[0x0][0x2e8] ;  /* 0x0000ba00ff073b82 */ /* 0x000ea20000000800 */
[----:B------:R2:W2:Y:S01]  /*10a60*/  LDS.128 R32, [R210+0x1800] ;  /* 0x00180000d2207984 */ /* 0x0004a20000000c00 */
[----:B-1----:R-:W-:-:S06]  /*10a70*/  @P4 IMAD R2, R11, R10, RZ ;  /* 0x0000000a0b024224 */ /* 0x002fcc00078e02ff */
[----:B------:R-:W1:Y:S01]  /*10a80*/  @P0 LDC R10, c[0x0][0x2e8] ;  /* 0x0000ba00ff0a0b82 */ /* 0x000e620000000800 */
[----:B------:R-:W-:Y:S02]  /*10a90*/  @!P4 IMAD.MOV.U32 R2, RZ, RZ, R27 ;  /* 0x000000ffff02c224 */ /* 0x000fe400078e001b */
[----:B------:R-:W-:Y:S01]  /*10aa0*/  @!P4 IMAD.MOV.U32 R8, RZ, RZ, 0x1 ;  /* 0x00000001ff08c424 */ /* 0x000fe200078e00ff */
[----:B------:R-:W-:Y:S01]  /*10ab0*/  LOP3.LUT P4, RZ, R6, 0x3, RZ, 0xc0, !PT ;  /* 0x0000000306ff7812 */ /* 0x000fe2000788c0ff */
[----:B----4-:R-:W-:Y:S02]  /*10ac0*/  IMAD R0, R13, R0, RZ ;  /* 0x000000000d007224 */ /* 0x010fe400078e02ff */
[----:B---3--:R-:W-:Y:S01]  /*10ad0*/  @P0 FMUL.FTZ R6, R9, 0.69314718246459960938 ;  /* 0x3f31721809060820 */ /* 0x008fe20000410000 */
[----:B------:R-:W-:Y:S01]  /*10ae0*/  IMAD R4, R8, UR4, RZ ;  /* 0x0000000408047c24 */ /* 0x000fe2000f8e02ff */
[----:B------:R-:W-:Y:S01]  /*10af0*/  SHF.R.S32.HI R16, RZ, 0x1f, R14 ;  /* 0x0000001fff107819 */ /* 0x000fe2000001140e */
[----:B------:R-:W-:Y:S01]  /*10b00*/  IMAD.MOV.U32 R13, RZ, RZ, 0x7f800000 ;  /* 0x7f800000ff0d7424 */ /* 0x000fe200078e00ff */
[----:B------:R-:W-:Y:S01]  /*10b10*/  SEL R0, R0, RZ, !P5 ;  /* 0x000000ff00007207 */ /* 0x000fe20006800000 */
[----:B--2---:R-:W-:Y:S01]  /*10b20*/  @P3 FFMA.FTZ R15, R132, R7, R5 ;  /* 0x00000007840f3223 */ /* 0x004fe20000010005 */
[----:B------:R-:W-:-:S03]  /*10b30*/  LEA.HI R16, R16, R14, RZ, 0x3 ;  /* 0x0000000e10107211 */ /* 0x000fc600078f18ff */
[----:B------:R-:W-:Y:S02]  /*10b40*/  IMAD R2, R18, R2, R0 ;  /* 0x0000000212027224 */ /* 0x000fe400078e0200 */
[----:B------:R-:W-:Y:S01]  /*10b50*/  IMAD.SHL.U32 R0, R4, 0x40, RZ ;  /* 0x0000004004007824 */ /* 0x000fe200078e00ff */
[----:B------:R-:W-:Y:S01]  /*10b60*/  LOP3.LUT R4, R16, 0xfffffff8, RZ, 0xc0, !PT ;  /* 0xfffffff810047812 */ /* 0x000fe200078ec0ff */
[----:B-1----:R-:W-:-:S03]  /*10b70*/  @P0 FFMA.FTZ R13, R3, R10, R6 ;  /* 0x0000000a030d0223 */ /* 0x002fc60000010006 */
[----:B------:R-:W-:Y:S01]  /*10b80*/  IADD3 R12, P5, P3, R0, R20, R2 ;  /* 0x00000014000c7210 */ /* 0x000fe20007bbe002 */
[----:B------:R-:W-:Y:S01]  /*10b90*/  IMAD.IADD R14, R14, 0x1, -R4 ;  /* 0x000000010e0e7824 */ /* 0x000fe200078e0a04 */
[----:B------:R-:W-:Y:S02]  /*10ba0*/  SHF.R.S32.HI R5, RZ, 0x1f, R0 ;  /* 0x0000001fff057819 */ /* 0x000fe40000011400 */
[----:B------:R-:W-:-:S04]  /*10bb0*/  SHF.R.S32.HI R2, RZ, 0x1f, R2 ;  /* 0x0000001fff027819 */ /* 0x000fc80000011402 */
[----:B------:R-:W-:Y:S01]  /*10bc0*/  IADD3.X R9, R5, R21, R2, P5, P3 ;  /* 0x0000001505097210 */ /* 0x000fe20002fe6402 */
[----:B------:R-:W-:Y:S06]  /*10bd0*/  @P4 BRA `(.L_x_923) ;  /* 0x0000000000804947 */ /* 0x000fec0003800000 */
[----:B------:R-:W1:Y:S01]  /*10be0*/  S2R R4, SR_TID.X ;  /* 0x0000000000047919 */ /* 0x000e620000002100 */
[----:B------:R-:W-:Y:S01]  /*10bf0*/  UIMAD UR5, UR4, -0x40, UR18 ;  /* 0xffffffc0040578a4 */ /* 0x000fe2000f8e0212 */
[----:B-1----:R-:W-:-:S04]  /*10c00*/  SHF.R.S32.HI R2, RZ, 0x1f, R4 ;  /* 0x0000001fff027819 */ /* 0x002fc80000011404 */
[----:B------:R-:W-:-:S04]  /*10c10*/  LEA.HI R2, R2, R4, RZ, 0x5 ;  /* 0x0000000402027211 */ /* 0x000fc800078f28ff */
[----:B------:R-:W-:Y:S02]  /*10c20*/  LOP3.LUT R0, R2, 0xffffffe0, RZ, 0xc0, !PT ;  /* 0xffffffe002007812 */ /* 0x000fe400078ec0ff */
[--C-:B------:R-:W-:Y:S02]  /*10c30*/  SHF.R.S32.HI R3, RZ, 0x5, R2.reuse ;  /* 0x00000005ff037819 */ /* 0x100fe40000011402 */
[----:B------:R-:W-:Y:S01]  /*10c40*/  SHF.R.S32.HI R2, RZ, 0x1f, R2 ;  /* 0x0000001fff027819 */ /* 0x000fe20000011402 */
[----:B------:R-:W-:-:S03]  /*10c50*/  IMAD.IADD R0, R4, 0x1, -R0 ;  /* 0x0000000104007824 */ /* 0x000fc600078e0a00 */
[----:B------:R-:W-:Y:S02]  /*10c60*/  LEA.HI R2, R2, R3, RZ, 0x2 ;  /* 0x0000000302027211 */ /* 0x000fe400078f10ff */
[----:B------:R-:W-:Y:S02]  /*10c70*/  SHF.R.S32.HI R4, RZ, 0x1f, R0 ;  /* 0x0000001fff047819 */ /* 0x000fe40000011400 */
[----:B------:R-:W-:Y:S02]  /*10c80*/  LOP3.LUT R2, R2, 0xffffffc, RZ, 0xc0, !PT ;  /* 0x0ffffffc02027812 */ /* 0x000fe400078ec0ff */
[----:B------:R-:W-:-:S03]  /*10c90*/  LEA.HI R0, R4, R0, RZ, 0x2 ;  /* 0x0000000004007211 */ /* 0x000fc600078f10ff */
[----:B------:R-:W-:Y:S01]  /*10ca0*/  IMAD.IADD R2, R3, 0x1, -R2 ;  /* 0x0000000103027824 */ /* 0x000fe200078e0a02 */
[----:B------:R-:W-:-:S05]  /*10cb0*/  SHF.R.S32.HI R0, RZ, 0x2, R0 ;  /* 0x00000002ff007819 */ /* 0x000fca0000011400 */
[----:B------:R-:W-:-:S04]  /*10cc0*/  IMAD R0, R2, 0x10, R0 ;  /* 0x0000001002007824 */ /* 0x000fc800078e0200 */
[C---:B------:R-:W-:Y:S01]  /*10cd0*/  VIADD R2, R0.reuse, 0x8 ;  /* 0x0000000800027836 */ /* 0x040fe20000000000 */
[----:B------:R-:W-:-:S04]  /*10ce0*/  ISETP.GE.AND P5, PT, R0, UR5, PT ;  /* 0x0000000500007c0c */ /* 0x000fc8000bfa6270 */
[----:B------:R-:W-:-:S09]  /*10cf0*/  ISETP.GE.AND P4, PT, R2, UR5, PT ;  /* 0x0000000502007c0c */ /* 0x000fd2000bf86270 */
[----:B------:R-:W1:Y:S01]  /*10d00*/  @!P5 LDC.64 R6, c[0x0][0x2b0] ;  /* 0x0000ac00ff06db82 */ /* 0x000e620000000a00 */
[----:B------:R-:W-:-:S03]  /*10d10*/  @!P5 IMAD R0, R0, R8, RZ ;  /* 0x000000080000d224 */ /* 0x000fc600078e02ff */
[----:B------:R-:W-:Y:S02]  /*10d20*/  @!P4 IMAD R3, R2, R8, RZ ;  /* 0x000000080203c224 */ /* 0x000fe400078e02ff */
[CC--:B------:R-:W-:Y:S02]  /*10d30*/  @!P5 IADD3 R2, P0, R0.reuse, R12.reuse, RZ ;  /* 0x0000000c0002d210 */ /* 0x0c0fe40007f1e0ff */
[----:B------:R-:W2:Y:S02]  /*10d40*/  @!P4 LDC.64 R10, c[0x0][0x2b0] ;  /* 0x0000ac00ff0acb82 */ /* 0x000ea40000000a00 */
[----:B------:R-:W-:Y:S02]  /*10d50*/  @!P5 LEA.HI.X.SX32 R5, R0, R9, 0x1, P0 ;  /* 0x000000090005d211 */ /* 0x000fe400000f0eff */
[----:B------:R-:W-:-:S04]  /*10d60*/  @!P4 IADD3 R0, P0, R3, R12, RZ ;  /* 0x0000000c0300c210 */ /* 0x000fc80007f1e0ff */
[----:B------:R-:W-:Y:S02]  /*10d70*/  @!P4 LEA.HI.X.SX32 R3, R3, R9, 0x1, P0 ;  /* 0x000000090303c211 */ /* 0x000fe400000f0eff */
[----:B-1----:R-:W-:-:S04]  /*10d80*/  @!P5 LEA R4, P3, R2, R6, 0x2 ;  /* 0x000000060204d211 */ /* 0x002fc800078610ff */
[----:B------:R-:W-:Y:S02]  /*10d90*/  @!P5 LEA.HI.X R5, R2, R7, R5, 0x2, P3 ;  /* 0x000000070205d211 */ /* 0x000fe400018f1405 */
[----:B--2---:R-:W-:-:S03]  /*10da0*/  @!P4 LEA R2, P0, R0, R10, 0x2 ;  /* 0x0000000a0002c211 */ /* 0x004fc600078010ff */
[----:B------:R1:W-:Y:S01]  /*10db0*/  @!P5 STG.E desc[UR30][R4.64], R15 ;  /* 0x0000000f0400d986 */ /* 0x0003e2000c10191e */
[----:B------:R-:W-:-:S05]  /*10dc0*/  @!P4 LEA.HI.X R3, R0, R11, R3, 0x2, P0 ;  /* 0x0000000b0003c211 */ /* 0x000fca00000f1403 */
[----:B------:R1:W-:Y:S04]  /*10dd0*/  @!P4 STG.E desc[UR30][R2.64], R13 ;  /* 0x0000000d0200c986 */ /* 0x0003e8000c10191e */
.L_x_923:
[----:B------:R-:W-:Y:S05]  /*10de0*/  BSYNC B0 ;  /* 0x0000000000007941 */ /* 0x000fea0003800000 */
.L_x_922:
        /* <DEDUP_REMOVED lines=43> */
.L_x_925:
[----:B------:R-:W-:Y:S05]  /*110a0*/  BSYNC B0 ;  /* 0x0000000000007941 */ /* 0x000fea0003800000 */
.L_x_924:
        /* <DEDUP_REMOVED lines=27> */
.L_x_927:
[----:B------:R-:W-:Y:S05]  /*11260*/  BSYNC B0 ;  /* 0x0000000000007941 */ /* 0x000fea0003800000 */
.L_x_926:
        /* <DEDUP_REMOVED lines=27> */
.L_x_929:
[----:B------:R-:W-:Y:S05]  /*11420*/  BSYNC B0 ;  /* 0x0000000000007941 */ /* 0x000fea0003800000 */
.L_x_928:
[----:B-1----:R1:W1:Y:S04]  /*11430*/  LDS.128 R16, [R210+0x3800] ;  /* 0x00380000d2107984 */ /* 0x0022680000000c00 */
[----:B------:R1:W1:Y:S04]  /*11440*/  LDS.128 R12, [R210+0x5800] ;  /* 0x00580000d20c7984 */ /* 0x0002680000000c00 */
[----:B--234-:R-:W2:Y:S01]  /*11450*/  LDS.128 R208, [R210+0x7800] ;  /* 0x00780000d2d07984 */ /* 0x01cea20000000c00 */
        /* <DEDUP_REMOVED lines=22> */
[----:B--2---:R-:W-:Y:S01]  /*115c0*/  STG.E.128 desc[UR30][R2.64+0x180], R208 ;  /* 0x000180d002007986 */ /* 0x004fe2000c101d1e */
[----:B------:R-:W-:Y:S05]  /*115d0*/  EXIT ;  /* 0x000000000000794d */ /* 0x000fea0003800000 */
.L_x_886:
        /* <DEDUP_REMOVED lines=8> */
[----:B------:R-:W-:Y:S01]  /*11660*/  UISETP.EQ.AND UP3, UPT, UR9, URZ, UP3 ;  /* 0x0000003f0900728c */ /* 0x000fe20009f62270 */
[----:B------:R-:W-:Y:S02]  /*11670*/  IMAD.U32 R6, RZ, RZ, UR17 ;  /* 0x00000011ff067e24 */ /* 0x000fe4000f8e00ff */
[----:B------:R-:W-:Y:S01]  /*11680*/  @UP2 ULDC.64 UR4, c[0x0][0x298] ;  /* 0x0000a60000042ab9 */ /* 0x000fe20000000a00 */
[----:B------:R-:W-:Y:S01]  /*11690*/  UISETP.NE.OR UP0, UPT, UR16, -0x1, !UP3 ;  /* 0xffffffff1000788c */ /* 0x000fe2000df05670 */
[----:B------:R-:W-:Y:S01]  /*116a0*/  PLOP3.LUT P0, PT, PT, PT, UP1, 0x80, 0x0 ;  /* 0x000000000000781c */ /* 0x000fe20003f0f018 */
[----:B------:R-:W-:Y:S01]  /*116b0*/  @UP2 UIMAD.WIDE.U32 UR10, UR16, UR4, URZ ;  /* 0x00000004100a22a5 */ /* 0x000fe2000f8e003f */
[----:B------:R-:W-:Y:S01]  /*116c0*/  IMAD.IADD R0, R103, 0x1, -R0 ;  /* 0x0000000167007824 */ /* 0x000fe200078e0a00 */
[----:B------:R-:W-:Y:S01]  /*116d0*/  SHF.R.S32.HI R11, RZ, 0x1f, R10 ;  /* 0x0000001fff0b7819 */ /* 0x000fe2000001140a */
[----:B------:R-:W-:Y:S01]  /*116e0*/  @UP1 ULDC UR12, c[0x0][0x2c0] ;  /* 0x0000b000000c1ab9 */ /* 0x000fe20000000800 */
[----:B------:R-:W-:-:S02]  /*116f0*/  @UP2 UIMAD UR7, UR16, UR5, UR11 ;  /* 0x00000005100722a4 */ /* 0x000fc4000f8e020b */
[----:B------:R-:W-:Y:S01]  /*11700*/  @!UP2 USHF.R.S32.HI UR11, URZ, 0x1f, UR8 ;  /* 0x0000001f3f0ba899 */ /* 0x000fe20008011408 */
[----:B------:R-:W-:Y:S01]  /*11710*/  ISETP.NE.AND P3, PT, R0, RZ, PT ;  /* 0x000000ff0000720c */ /* 0x000fe20003f65270 */
[----:B------:R-:W-:Y:S01]  /*11720*/  @!UP2 ULDC.64 UR4, c[0x0][0x290] ;  /* 0x0000a4000004aab9 */ /* 0x000fe20000000a00 */
[----:B------:R-:W-:Y:S01]  /*11730*/  @!UP3 UMOV UR22, URZ ;  /* 0x0000003f0016bc82 */ /* 0x000fe20008000000 */
[----:B------:R-:W-:Y:S02]  /*11740*/  @!UP2 UIMAD UR9, UR11, UR4, URZ ;  /* 0x000000040b09a2a4 */ /* 0x000fe4000f8e023f */
[----:B------:R-:W-:Y:S02]  /*11750*/  @!UP2 UIMAD.WIDE.U32 UR20, UR8, UR4, URZ ;  /* 0x000000040814a2a5 */ /* 0x000fe4000f8e003f */
[----:B------:R-:W-:Y:S01]  /*11760*/  @!UP2 UIMAD UR9, UR8, UR5, UR9 ;  /* 0x000000050809a2a4 */ /* 0x000fe2000f8e0209 */
[----:B------:R-:W-:Y:S02]  /*11770*/  @!UP3 UMOV UR23, URZ ;  /* 0x0000003f0017bc82 */ /* 0x000fe40008000000 */
[----:B------:R-:W-:Y:S01]  /*11780*/  @UP1 ULDC.64 UR4, c[0x0][0x2c0] ;  /* 0x0000b00000041ab9 */ /* 0x000fe20000000a00 */
[----:B------:R-:W-:-:S02]  /*11790*/  @!UP2 UIADD3 UR7, UR21, UR9, URZ ;  /* 0x000000091507a290 */ /* 0x000fc4000fffe03f */
[----:B------:R-:W-:Y:S01]  /*117a0*/  @UP1 UIMAD UR11, UR5, UR4, URZ ;  /* 0x00000004050b12a4 */ /* 0x000fe2000f8e023f */
[----:B------:R-:W-:Y:S02]  /*117b0*/  @!UP2 UMOV UR10, UR20 ;  /* 0x00000014000aac82 */ /* 0x000fe40008000000 */
[----:B------:R-:W-:Y:S01]  /*117c0*/  @UP3 ULDC UR4, c[0x0][0x2c4] ;  /* 0x0000b10000043ab9 */ /* 0x000fe20000000800 */
[----:B------:R-:W-:Y:S01]  /*117d0*/  @UP1 UMOV UR5, 0x1 ;  /* 0x0000000100051882 */ /* 0x000fe20000000000 */
[----:B------:R-:W-:-:S04]  /*117e0*/  @!UP0 UIMAD UR16, UR8, UR4, URZ ;  /* 0x00000004081082a4 */ /* 0x000fc8000f8e023f */
[----:B------:R-:W-:-:S03]  /*117f0*/  @UP3 USHF.R.S32.HI UR4, URZ, 0x1f, UR16 ;  /* 0x0000001f3f043899 */ /* 0x000fc60008011410 */
[----:B------:R-:W-:-:S04]  /*11800*/  @UP3 UMOV UR22, UR16 ;  /* 0x0000001000163c82 */ /* 0x000fc80008000000 */
[----:B------:R-:W-:Y:S01]  /*11810*/  @UP3 UMOV UR23, UR4 ;  /* 0x0000000400173c82 */ /* 0x000fe20008000000 */
[----:B------:R-:W-:Y:S05]  /*11820*/  @P0 BRA `(.L_x_930) ;  /* 0x0000000000180947 */ /* 0x000fea0003800000 */
[----:B------:R-:W-:Y:S01]  /*11830*/  UISETP.NE.AND UP0, UPT, UR6, URZ, UPT ;  /* 0x0000003f0600728c */ /* 0x000fe2000bf05270 */
[----:B------:R-:W-:Y:S01]  /*11840*/  ULDC UR11, c[0x0][0x2c4] ;  /* 0x0000b100000b7ab9 */ /* 0x000fe20000000800 */
[----:B------:R-:W-:Y:S01]  /*11850*/  ULDC UR5, c[0x0][0x270] ;  /* 0x00009c0000057ab9 */ /* 0x000fe20000000800 */
[----:B------:R-:W-:-:S08]  /*11860*/  UMOV UR12, 0x1 ;  /* 0x00000001000c7882 */ /* 0x000fd00000000000 */
[----:B------:R-:W-:Y:S02]  /*11870*/  @UP0 ULDC UR11, c[0x0][0x2e4] ;  /* 0x0000b900000b0ab9 */ /* 0x000fe40000000800 */
[----:B------:R-:W-:-:S12]  /*11880*/  UIMAD UR5, UR11, UR5, URZ ;  /* 0x000000050b0572a4 */ /* 0x000fd8000f8e023f */
.L_x_930:
[----:B------:R-:W-:Y:S01]  /*11890*/  IMAD.SHL.U32 R0, R0, 0x8, RZ ;  /* 0x0000000800007824 */ /* 0x000fe200078e00ff */
[----:B------:R-:W-:Y:S01]  /*118a0*/  UIADD3 UR18, -UR35, UR18, URZ ;  /* 0x0000001223127290 */ /* 0x000fe2000fffe13f */
[----:B------:R-:W-:Y:S01]  /*118b0*/  IADD3 R15, R10, 0x10, RZ ;  /* 0x000000100a0f7810 */ /* 0x000fe20007ffe0ff */
[----:B------:R-:W-:Y:S01]  /*118c0*/  UIMAD UR9, UR8, UR5, URZ ;  /* 0x00000005080972a4 */ /* 0x000fe2000f8e023f */
[----:B------:R-:W-:Y:S01]  /*118d0*/  BSSY B0, `(.L_x_931) ;  /* 0x000002b000007945 */ /* 0x000fe20003800000 */
[----:B------:R-:W-:Y:S01]  /*118e0*/  USHF.R.S32.HI UR6, URZ, 0x1f, UR15 ;  /* 0x0000001f3f067899 */ /* 0x000fe2000801140f */
[----:B------:R-:W-:Y:S01]  /*118f0*/  IADD3 R2, P0, R0, UR10, RZ ;  /* 0x0000000a00027c10 */ /* 0x000fe2000ff1e0ff */
[----:B------:R-:W-:Y:S01]  /*11900*/  ULDC.64 UR4, c[0x0][0x2a0] ;  /* 0x0000a80000047ab9 */ /* 0x000fe20000000a00 */
[----:B------:R-:W-:Y:S01]  /*11910*/  USEL UR9, UR9, URZ, !UP3 ;  /* 0x0000003f09097287 */ /* 0x000fe2000d800000 */
[----:B------:R-:W-:Y:S01]  /*11920*/  ISETP.GE.AND P1, PT, R10, UR18, PT ;  /* 0x000000120a007c0c */ /* 0x000fe2000bf26270 */
[----:B------:R-:W-:Y:S01]  /*11930*/  UIMAD UR6, UR6, UR4, URZ ;  /* 0x00000004060672a4 */ /* 0x000fe2000f8e023f */
[----:B------:R-:W-:Y:S01]  /*11940*/  LEA.HI.X.SX32 R3, R0, UR7, 0x1, P0 ;  /* 0x0000000700037c11 */ /* 0x000fe200080f0eff */
[----:B------:R-:W-:Y:S01]  /*11950*/  UIMAD UR8, UR35, UR12, URZ ;  /* 0x0000000c230872a4 */ /* 0x000fe2000f8e023f */
[----:B------:R-:W-:Y:S01]  /*11960*/  IMAD.U32 R12, RZ, RZ, UR4 ;  /* 0x00000004ff0c7e24 */ /* 0x000fe2000f8e00ff */
[----:B------:R-:W-:Y:S01]  /*11970*/  UIMAD UR9, UR15, UR11, UR9 ;  /* 0x0000000b0f0972a4 */ /* 0x000fe2000f8e0209 */
[----:B------:R-:W-:Y:S01]  /*11980*/  IMAD.WIDE R6, R6, 0x40, R10 ;  /* 0x0000004006067825 */ /* 0x000fe200078e020a */
[----:B------:R-:W-:Y:S01]  /*11990*/  UIMAD UR5, UR15, UR5, UR6 ;  /* 0x000000050f0572a4 */ /* 0x000fe2000f8e0206 */
[----:B------:R-:W-:Y:S01]  /*119a0*/  ISETP.GE.AND P0, PT, R15, UR18, PT ;  /* 0x000000120f007c0c */ /* 0x000fe2000bf06270 */
[----:B------:R-:W-:Y:S01]  /*119b0*/  USHF.R.S32.HI UR4, URZ, 0x1f, UR8 ;  /* 0x0000001f3f047899 */ /* 0x000fe20008011408 */
[----:B------:R-:W-:Y:S01]  /*119c0*/  IMAD.WIDE.U32 R12, R12, UR15, R2 ;  /* 0x0000000f0c0c7c25 */ /* 0x000fe2000f8e0002 */
[----:B------:R-:W-:Y:S01]  /*119d0*/  USHF.R.S32.HI UR6, URZ, 0x1f, UR9 ;  /* 0x0000001f3f067899 */ /* 0x000fe20008011409 */
[C---:B------:R-:W-:Y:S01]  /*119e0*/  IADD3 R19, R0.reuse, 0x40, RZ ;  /* 0x0000004000137810 */ /* 0x040fe20007ffe0ff */
[----:B------:R-:W-:Y:S01]  /*119f0*/  UIADD3 UR8, UP1, UP0, UR8, UR22, UR9 ;  /* 0x0000001608087290 */ /* 0x000fe2000f83e009 */
[----:B------:R-:W-:Y:S01]  /*11a00*/  VIADD R9, R13, UR5 ;  /* 0x000000050d097c36 */ /* 0x000fe20008000000 */
[----:B------:R-:W-:Y:S01]  /*11a10*/  IADD3 R17, R0, 0xc0, RZ ;  /* 0x000000c000117810 */ /* 0x000fe20007ffe0ff */
[----:B------:R-:W-:Y:S01]  /*11a20*/  VIADD R16, R10, 0x20 ;  /* 0x000000200a107836 */ /* 0x000fe20000000000 */
[----:B------:R-:W-:Y:S01]  /*11a30*/  UIADD3.X UR22, UR4, UR23, UR6, UP1, UP0 ;  /* 0x0000001704167290 */ /* 0x000fe20008fe0406 */
[----:B------:R-:W-:Y:S01]  /*11a40*/  VIADD R18, R0, 0x80 ;  /* 0x0000008000127836 */ /* 0x000fe20000000000 */
[----:B------:R-:W-:Y:S10]  /*11a50*/  @P1 BRA `(.L_x_932) ;  /* 0x0000000000481947 */ /* 0x000ff40003800000 */
        /* <DEDUP_REMOVED lines=18> */
.L_x_932:
[----:B------:R-:W-:Y:S05]  /*11b80*/  BSYNC B0 ;  /* 0x0000000000007941 */ /* 0x000fea0003800000 */
.L_x_931:
        /* <DEDUP_REMOVED lines=25> */
.L_x_934:
[----:B------:R-:W-:Y:S05]  /*11d20*/  BSYNC B0 ;  /* 0x0000000000007941 */ /* 0x000fea0003800000 */
.L_x_933:
        /* <DEDUP_REMOVED lines=24> */
.L_x_936:
[----:B------:R-:W-:Y:S05]  /*11eb0*/  BSYNC B0 ;  /* 0x0000000000007941 */ /* 0x000fea0003800000 */
.L_x_935:
        /* <DEDUP_REMOVED lines=27> */
.L_x_938:
[----:B------:R-:W-:Y:S05]  /*12070*/  BSYNC B0 ;  /* 0x0000000000007941 */ /* 0x000fea0003800000 */
.L_x_937:
        /* <DEDUP_REMOVED lines=10> */
.L_x_940:
[----:B------:R-:W-:Y:S05]  /*12120*/  BSYNC B0 ;  /* 0x0000000000007941 */ /* 0x000fea0003800000 */
.L_x_939:
        /* <DEDUP_REMOVED lines=10> */
.L_x_942:
[----:B------:R-:W-:Y:S05]  /*121d0*/  BSYNC B0 ;  /* 0x0000000000007941 */ /* 0x000fea0003800000 */
.L_x_941:
        /* <DEDUP_REMOVED lines=10> */
.L_x_944:
[----:B------:R-:W-:Y:S05]  /*12280*/  BSYNC B0 ;  /* 0x0000000000007941 */ /* 0x000fea0003800000 */
.L_x_943:
        /* <DEDUP_REMOVED lines=10> */
.L_x_945:
        /* <DEDUP_REMOVED lines=13> */
.L_x_2404:


//--------------------- .text._ZN5flash16flash_fwd_kernelI23Flash_fwd_kernel_traitsILi256ELi64ELi64ELi4ELb0ELb0EN7cutlass6half_tE19Flash_kernel_traitsILi256ELi64ELi64ELi4ES3_EELb0ELb0ELb0ELb0ELb0ELb0ELb1ELb0EEEvNS_16Flash_fwd_paramsE --------------------------
	.section	.text._ZN5flash16flash_fwd_kernelI23Flash_fwd_kernel_traitsILi256ELi64ELi64ELi4ELb0ELb0EN7cutlass6half_tE19Flash_kernel_traitsILi256ELi64ELi64ELi4ES3_EELb0ELb0ELb0ELb0ELb0ELb0ELb1ELb0EEEvNS_16Flash_fwd_paramsE,"ax",@progbits
	.align	128
        .global         _ZN5flash16flash_fwd_kernelI23Flash_fwd_kernel_traitsILi256ELi64ELi64ELi4ELb0ELb0EN7cutlass6half_tE19Flash_kernel_traitsILi256ELi64ELi64ELi4ES3_EELb0ELb0ELb0ELb0ELb0ELb0ELb1ELb0EEEvNS_16Flash_fwd_paramsE
        .type           _ZN5flash16flash_fwd_kernelI23Flash_fwd_kernel_traitsILi256ELi64ELi64ELi4ELb0ELb0EN7cutlass6half_tE19Flash_kernel_traitsILi256ELi64ELi64ELi4ES3_EELb0ELb0ELb0ELb0ELb0ELb0ELb1ELb0EEEvNS_16Flash_fwd_paramsE,@function
        .size           _ZN5flash16flash_fwd_kernelI23Flash_fwd_kernel_traitsILi256ELi64ELi64ELi4ELb0ELb0EN7cutlass6half_tE19Flash_kernel_traitsILi256ELi64ELi64ELi4ES3_EELb0ELb0ELb0ELb0ELb0ELb0ELb1ELb0EEEvNS_16Flash_fwd_paramsE,(.L_x_2405 - _ZN5flash16flash_fwd_kernelI23Flash_fwd_kernel_traitsILi256ELi64ELi64ELi4ELb0ELb0EN7cutlass6half_tE19Flash_kernel_traitsILi256ELi64ELi64ELi4ES3_EELb0ELb0ELb0ELb0ELb0ELb0ELb1ELb0EEEvNS_16Flash_fwd_paramsE)
        .other          _ZN5flash16flash_fwd_kernelI23Flash_fwd_kernel_traitsILi256ELi64ELi64ELi4ELb0ELb0EN7cutlass6half_tE19Flash_kernel_traitsILi256ELi64ELi64ELi4ES3_EELb0ELb0ELb0ELb0ELb0ELb0ELb1ELb0EEEvNS_16Flash_fwd_paramsE,@"STO_CUDA_ENTRY STV_DEFAULT"
_ZN5flash16flash_fwd_kernelI23Flash_fwd_kernel_traitsILi256ELi64ELi64ELi4ELb0ELb0EN7cutlass6half_tE19Flash_kernel_traitsILi256ELi64ELi64ELi4ES3_EELb0ELb0ELb0ELb0ELb0ELb0ELb1ELb0EEEvNS_16Flash_fwd_paramsE:
.text._ZN5flash16flash_fwd_kernelI23Flash_fwd_kernel_traitsILi256ELi64ELi64ELi4ELb0ELb0EN7cutlass6half_tE19Flash_kernel_traitsILi256ELi64ELi64ELi4ES3_EELb0ELb0ELb0ELb0ELb0ELb0ELb1ELb0EEEvNS_16Flash_fwd_paramsE:
        /* <DEDUP_REMOVED lines=56> */
.L_x_946:
[----:B------:R-:W-:-:S05]  /*0380*/  ULDC UR8, c[0x0][0x2c8] ;  /* 0x0000b20000087ab9 */ /* 0x000fca0000000800 */
.L_x_947:
        /* <DEDUP_REMOVED lines=60> */
.L_x_949:
        /* <DEDUP_REMOVED lines=10> */
[----:B------:R-:W-:Y:S01]  /*07f0*/  LEA.HI R4, R33, R109, RZ, 0x4 ;  /* 0x0000006d21047211 */ /* 0x000fe200078f20ff */
        /* <DEDUP_REMOVED lines=60> */
.L_x_950:
[----:B------:R-:W-:Y:S01]  /*0bc0*/  IADD3 R2, P0, R134, UR30, RZ ;  /* 0x0000001e86027c10 */ /* 0x000fe2000ff1e0ff */
[----:B------:R-:W-:Y:S01]  /*0bd0*/  ULDC.64 UR6, c[0x0][0x258] ;  /* 0x0000960000067ab9 */ /* 0x000fe20000000a00 */
[----:B------:R-:W-:Y:S01]  /*0be0*/  LOP3.LUT R223, R0, 0xfffffe00, R3, 0xf8, !PT ;  /* 0xfffffe0000df7812 */ /* 0x000fe200078ef803 */
[----:B------:R-:W-:Y:S01]  /*0bf0*/  IMAD.U32 R0, RZ, RZ, UR6 ;  /* 0x00000006ff007e24 */ /* 0x000fe2000f8e00ff */
[----:B------:R-:W-:Y:S01]  /*0c00*/  IADD3.X R3, R135, UR8, RZ, P0, !PT ;  /* 0x0000000887037c10 */ /* 0x000fe200087fe4ff */
[----:B------:R-:W-:Y:S01]  /*0c10*/  UIMAD UR25, UR25, UR6, URZ ;  /* 0x00000006191972a4 */ /* 0x000fe2000f8e023f */
[----:B------:R-:W1:Y:S01]  /*0c20*/  S2UR UR15, SR_CgaCtaId ;  /* 0x00000000000f79c3 */ /* 0x000e620000008800 */
[C---:B------:R-:W-:Y:S01]  /*0c30*/  IADD3 R114, R134.reuse, 0x40, RZ ;  /* 0x0000004086727810 */ /* 0x040fe20007ffe0ff */
[----:B------:R-:W-:Y:S01]  /*0c40*/  VIADD R113, R134, 0x80 ;  /* 0x0000008086717836 */ /* 0x000fe20000000000 */
[----:B------:R-:W-:Y:S01]  /*0c50*/  ULDC.64 UR8, c[0x0][0x260] ;  /* 0x0000980000087ab9 */ /* 0x000fe20000000a00 */
[----:B------:R-:W-:Y:S01]  /*0c60*/  IMAD.WIDE.U32 R18, R0, UR14, R2 ;  /* 0x0000000e00127c25 */ /* 0x000fe2000f8e0002 */
[----:B------:R-:W-:Y:S01]  /*0c70*/  UIMAD UR14, UR14, UR7, UR25 ;  /* 0x000000070e0e72a4 */ /* 0x000fe2000f8e0219 */
[----:B------:R2:W-:Y:S01]  /*0c80*/  STL [R1+0xc], R114 ;  /* 0x00000c7201007387 */ /* 0x0005e20000100800 */
[----:B------:R-:W-:Y:S01]  /*0c90*/  UIADD3 UR28, -UR28, UR17, URZ ;  /* 0x000000111c1c7290 */ /* 0x000fe2000fffe13f */
[----:B------:R-:W-:Y:S01]  /*0ca0*/  VIADD R112, R134, 0xc0 ;  /* 0x000000c086707836 */ /* 0x000fe20000000000 */
[----:B------:R-:W-:Y:S01]  /*0cb0*/  ULDC.64 UR6, c[0x0][0x268] ;  /* 0x00009a0000067ab9 */ /* 0x000fe20000000a00 */
[----:B------:R-:W-:Y:S01]  /*0cc0*/  IMAD.U32 R35, RZ, RZ, UR8 ;  /* 0x00000008ff237e24 */ /* 0x000fe2000f8e00ff */
[----:B------:R-:W-:Y:S01]  /*0cd0*/  MOV R34, UR6 ;  /* 0x0000000600227c02 */ /* 0x000fe20008000f00 */
[----:B------:R2:W-:Y:S01]  /*0ce0*/  STL [R1+0x8], R113 ;  /* 0x0000087101007387 */ /* 0x0005e20000100800 */
[----:B------:R-:W-:Y:S01]  /*0cf0*/  LOP3.LUT R20, R4, 0xfffffff0, RZ, 0xc0, !PT ;  /* 0xfffffff004147812 */ /* 0x000fe200078ec0ff */
[----:B------:R-:W-:Y:S01]  /*0d00*/  UMOV UR30, 0x400 ;  /* 0x00000400001e7882 */ /* 0x000fe20000000000 */
[----:B------:R-:W-:Y:S01]  /*0d10*/  ISETP.GE.AND P1, PT, R16, UR28, PT ;  /* 0x0000001c10007c0c */ /* 0x000fe2000bf26270 */
[----:B------:R2:W-:Y:S01]  /*0d20*/  STL [R1+0x10], R112 ;  /* 0x0000107001007387 */ /* 0x0005e20000100800 */
[----:B------:R-:W-:Y:S01]  /*0d30*/  SHF.R.S32.HI R25, RZ, 0x4, R4 ;  /* 0x00000004ff197819 */ /* 0x000fe20000011404 */
[----:B------:R-:W-:Y:S01]  /*0d40*/  IMAD.IADD R20, R109, 0x1, -R20 ;  /* 0x000000016d147824 */ /* 0x000fe200078e0a14 */
[----:B------:R-:W-:Y:S01]  /*0d50*/  UIMAD UR29, UR4, UR8, URZ ;  /* 0x00000008041d72a4 */ /* 0x000fe2000f8e023f */
[----:B------:R2:W-:Y:S01]  /*0d60*/  STL [R1+0x54], R35 ;  /* 0x0000542301007387 */ /* 0x0005e20000100800 */
[----:B------:R-:W-:Y:S01]  /*0d70*/  LEA.HI R0, R4, R25, RZ, 0x1 ;  /* 0x0000001904007211 */ /* 0x000fe200078f08ff */
[----:B------:R-:W-:Y:S01]  /*0d80*/  UIMAD UR25, UR4, UR6, URZ ;  /* 0x00000006041972a4 */ /* 0x000fe2000f8e023f */
[----:B------:R-:W-:Y:S01]  /*0d90*/  SHF.R.S32.HI R2, RZ, 0x1f, R20 ;  /* 0x0000001fff027819 */ /* 0x000fe20000011414 */
[----:B------:R2:W-:Y:S01]  /*0da0*/  STL [R1+0x58], R34 ;  /* 0x0000582201007387 */ /* 0x0005e20000100800 */
[----:B-1----:R-:W-:Y:S01]  /*0db0*/  ULEA UR4, UR15, UR30, 0x18 ;  /* 0x0000001e0f047291 */ /* 0x002fe2000f8ec03f */
[----:B------:R-:W-:Y:S01]  /*0dc0*/  VIADD R27, R16, 0x10 ;  /* 0x00000010101b7836 */ /* 0x000fe20000000000 */
[----:B------:R-:W-:Y:S01]  /*0dd0*/  LOP3.LUT R22, R0, 0xfffffffe, RZ, 0xc0, !PT ;  /* 0xfffffffe00167812 */ /* 0x000fe200078ec0ff */
[----:B------:R-:W-:Y:S01]  /*0de0*/  VIADD R26, R16, 0x20 ;  /* 0x00000020101a7836 */ /* 0x000fe20000000000 */
[----:B------:R-:W-:Y:S01]  /*0df0*/  LEA.HI R31, R2, R20, RZ, 0x3 ;  /* 0x00000014021f7211 */ /* 0x000fe200078f18ff */
[----:B------:R-:W-:Y:S01]  /*0e00*/  IMAD R0, R17, UR12, RZ ;  /* 0x0000000c11007c24 */ /* 0x000fe2000f8e02ff */
[----:B------:R-:W-:Y:S01]  /*0e10*/  UIMAD UR9, UR18, UR9, UR29 ;  /* 0x00000009120972a4 */ /* 0x000fe2000f8e021d */
[----:B------:R-:W-:Y:S01]  /*0e20*/  VIADD R15, R19, UR14 ;  /* 0x0000000e130f7c36 */ /* 0x000fe20008000000 */
[----:B------:R-:W-:Y:S01]  /*0e30*/  UIMAD UR25, UR18, UR7, UR25 ;  /* 0x00000007121972a4 */ /* 0x000fe2000f8e0219 */
[----:B------:R-:W-:Y:S01]  /*0e40*/  BSSY B0, `(.L_x_951) ;  /* 0x0000035000007945 */ /* 0x000fe20003800000 */
[C---:B------:R-:W-:Y:S01]  /*0e50*/  VIADD R28, R16.reuse, 0x30 ;  /* 0x00000030101c7836 */ /* 0x040fe20000000000 */
[----:B------:R-:W-:Y:S01]  /*0e60*/  LOP3.LUT R23, R31, 0xfffffff8, RZ, 0xc0, !PT ;  /* 0xfffffff81f177812 */ /* 0x000fe200078ec0ff */
[----:B------:R-:W-:Y:S01]  /*0e70*/  IMAD.WIDE.U32 R10, R16, UR12, R134 ;  /* 0x0000000c100a7c25 */ /* 0x000fe2000f8e0086 */
[----:B------:R-:W-:-:S02]  /*0e80*/  ISETP.GE.AND P0, PT, R27, UR28, PT ;  /* 0x0000001c1b007c0c */ /* 0x000fc4000bf06270 */
[----:B------:R-:W-:Y:S01]  /*0e90*/  ISETP.GE.AND P5, PT, R26, UR28, PT ;  /* 0x0000001c1a007c0c */ /* 0x000fe2000bfa6270 */
[----:B------:R-:W-:Y:S01]  /*0ea0*/  IMAD R21, R16, UR13, R0 ;  /* 0x0000000d10157c24 */ /* 0x000fe2000f8e0200 */
        /* <DEDUP_REMOVED lines=46> */
.L_x_952:
[----:B------:R-:W-:Y:S05]  /*1190*/  BSYNC B0 ;  /* 0x0000000000007941 */ /* 0x000fea0003800000 */
.L_x_951:
        /* <DEDUP_REMOVED lines=14> */
[----:B-1-3--:R-:W-:Y:S01]  /*1280*/  IMAD.MOV.U32 R3, RZ, RZ, R15 ;  /* 0x000000ffff037224 */ /* 0x00afe200078e000f */
[----:B------:R-:W-:Y:S01]  /*1290*/  ISETP.GE.AND P4, PT, R134, UR8, PT ;  /* 0x0000000886007c0c */ /* 0x000fe2000bf86270 */
[----:B------:R-:W-:Y:S01]  /*12a0*/  IMAD.X R2, RZ, RZ, R13, P0 ;  /* 0x000000ffff027224 */ /* 0x000fe200000e060d */
[----:B------:R-:W-:-:S03]  /*12b0*/  ISETP.GE.AND P2, PT, R113, UR8, PT ;  /* 0x0000000871007c0c */ /* 0x000fc6000bf46270 */
[----:B------:R-:W-:Y:S02]  /*12c0*/  IMAD R10, R2, UR6, RZ ;  /* 0x00000006020a7c24 */ /* 0x000fe4000f8e02ff */
[----:B------:R-:W-:-:S04]  /*12d0*/  IMAD.MOV.U32 R2, RZ, RZ, R18 ;  /* 0x000000ffff027224 */ /* 0x000fc800078e0012 */
[----:B------:R-:W1:Y:S01]  /*12e0*/  @!P3 LDC.64 R6, c[0x0][0x210] ;  /* 0x00008400ff06bb82 */ /* 0x000e620000000a00 */
[C---:B------:R-:W-:Y:S01]  /*12f0*/  IMAD.WIDE.U32 R2, R0.reuse, UR6, R2 ;  /* 0x0000000600027c25 */ /* 0x040fe2000f8e0002 */
[----:B------:R4:W-:Y:S03]  /*1300*/  @P4 STS.128 [R223+0x800], RZ ;  /* 0x000800ffdf004388 */ /* 0x0009e60000000c00 */
[----:B------:R-:W-:-:S03]  /*1310*/  IMAD R0, R0, UR7, R10 ;  /* 0x0000000700007c24 */ /* 0x000fc6000f8e020a */
[----:B------:R-:W3:Y:S01]  /*1320*/  @!P4 LDC.64 R8, c[0x0][0x210] ;  /* 0x00008400ff08cb82 */ /* 0x000ee20000000a00 */
[----:B------:R-:W-:-:S07]  /*1330*/  IMAD.IADD R0, R3, 0x1, R0 ;  /* 0x0000000103007824 */ /* 0x000fce00078e0200 */
        /* <DEDUP_REMOVED lines=31> */
.L_x_954:
[----:B------:R-:W-:Y:S05]  /*1530*/  BSYNC B0 ;  /* 0x0000000000007941 */ /* 0x000fea0003800000 */
.L_x_953:
[----:B------:R-:W-:Y:S04]  /*1540*/  BSSY B0, `(.L_x_955) ;  /* 0x0000031000007945 */ /* 0x000fe80003800000 */
[----:B------:R-:W-:Y:S05]  /*1550*/  @P5 BRA `(.L_x_956) ;  /* 0x0000000000bc5947 */ /* 0x000fea0003800000 */
        /* <DEDUP_REMOVED lines=10> */
[----:B----4-:R-:W1:Y:S01]  /*1600*/  @!P5 LDC.64 R8, c[0x0][0x210] ;  /* 0x00008400ff08db82 */ /* 0x010e620000000a00 */
[C---:B------:R-:W-:Y:S01]  /*1610*/  IMAD.WIDE.U32 R2, R0.reuse, UR6, R2 ;  /* 0x0000000600027c25 */ /* 0x040fe2000f8e0002 */
[----:B------:R3:W-:Y:S03]  /*1620*/  @P5 STS.128 [R223+0x1000], RZ ;  /* 0x001000ffdf005388 */ /* 0x0007e60000000c00 */
[----:B------:R-:W-:-:S03]  /*1630*/  IMAD R0, R0, UR7, R10 ;  /* 0x0000000700007c24 */ /* 0x000fc6000f8e020a */
[----:B------:R-:W4:Y:S01]  /*1640*/  @!P4 LDC.64 R6, c[0x0][0x210] ;  /* 0x00008400ff06cb82 */ /* 0x000f220000000a00 */
[----:B------:R-:W-:-:S07]  /*1650*/  IMAD.IADD R0, R3, 0x1, R0 ;  /* 0x0000000103007824 */ /* 0x000fce00078e0200 */
        /* <DEDUP_REMOVED lines=31> */
.L_x_956:
[----:B------:R-:W-:Y:S05]  /*1850*/  BSYNC B0 ;  /* 0x0000000000007941 */ /* 0x000fea0003800000 */
.L_x_955:
        /* <DEDUP_REMOVED lines=49> */
.L_x_958:
[----:B------:R-:W-:Y:S05]  /*1b70*/  BSYNC B0 ;  /* 0x0000000000007941 */ /* 0x000fea0003800000 */
.L_x_957:
[----:B-1-3--:R-:W-:Y:S01]  /*1b80*/  IMAD.WIDE.U32 R2, R35, UR18, R24 ;  /* 0x0000001223027c25 */ /* 0x00afe2000f8e0018 */
[----:B------:R-:W-:Y:S01]  /*1b90*/  ULEA.HI.SX32 UR8, UR19, 0xffffffff, 0x1a ;  /* 0xffffffff13087891 */ /* 0x000fe2000f8fd23f */
[----:B----4-:R-:W-:Y:S01]  /*1ba0*/  SHF.L.U32 R5, R29, 0x3, RZ ;  /* 0x000000031d057819 */ /* 0x010fe200000006ff */
[----:B------:R-:W-:Y:S01]  /*1bb0*/  USHF.L.U32 UR15, UR12, 0x6, URZ ;  /* 0x000000060c0f7899 */ /* 0x000fe2000800063f */
[----:B------:R-:W-:Y:S01]  /*1bc0*/  VIADD R111, R3, UR9 ;  /* 0x00000009036f7c36 */ /* 0x000fe20008000000 */
[----:B------:R1:W-:Y:S01]  /*1bd0*/  STL.64 [R1+0x48], R2 ;  /* 0x0000480201007387 */ /* 0x0003e20000100a00 */
[----:B------:R-:W-:Y:S01]  /*1be0*/  IMAD.MOV.U32 R110, RZ, RZ, R2 ;  /* 0x000000ffff6e7224 */ /* 0x000fe200078e0002 */
[----:B------:R-:W-:Y:S01]  /*1bf0*/  UIMAD UR30, UR8, -0x40, UR23 ;  /* 0xffffffc0081e78a4 */ /* 0x000fe2000f8e0217 */
[----:B------:R-:W-:Y:S01]  /*1c00*/  IMAD.SHL.U32 R0, R32, 0x40, RZ ;  /* 0x0000004020007824 */ /* 0x000fe200078e00ff */
[----:B------:R-:W-:Y:S01]  /*1c10*/  USHF.L.U64.HI UR14, UR12, 0x6, UR13 ;  /* 0x000000060c0e7899 */ /* 0x000fe2000801020d */
[----:B------:R-:W-:Y:S01]  /*1c20*/  IMAD.U32 R108, RZ, RZ, UR15 ;  /* 0x0000000fff6c7e24 */ /* 0x000fe2000f8e00ff */
[----:B------:R3:W-:Y:S01]  /*1c30*/  STL.64 [R1+0x38], R110 ;  /* 0x0000386e01007387 */ /* 0x0007e20000100a00 */
[----:B------:R-:W-:Y:S01]  /*1c40*/  USHF.R.S32.HI UR31, URZ, 0x1f, UR8 ;  /* 0x0000001f3f1f7899 */ /* 0x000fe20008011408 */
[----:B------:R-:W-:Y:S01]  /*1c50*/  ISETP.GE.AND P1, PT, R16, UR30, PT ;  /* 0x0000001e10007c0c */ /* 0x000fe2000bf26270 */
[----:B------:R-:W-:Y:S01]  /*1c60*/  UIMAD UR6, UR14, UR8, URZ ;  /* 0x000000080e0672a4 */ /* 0x000fe2000f8e023f */
[----:B------:R-:W-:Y:S01]  /*1c70*/  LOP3.LUT R4, R0, 0x1c0, RZ, 0xc0, !PT ;  /* 0x000001c000047812 */ /* 0x000fe200078ec0ff */
[----:B------:R-:W-:Y:S01]  /*1c80*/  IMAD.SHL.U32 R0, R36, 0x40, RZ ;  /* 0x0000004024007824 */ /* 0x000fe200078e00ff */
[----:B------:R-:W-:Y:S01]  /*1c90*/  BSSY B0, `(.L_x_959) ;  /* 0x0000033000007945 */ /* 0x000fe20003800000 */
[----:B------:R-:W-:Y:S01]  /*1ca0*/  IMAD.SHL.U32 R6, R16, 0x8, RZ ;  /* 0x0000000810067824 */ /* 0x000fe200078e00ff */
[----:B------:R-:W-:Y:S01]  /*1cb0*/  UIMAD UR6, UR31, UR15, UR6 ;  /* 0x0000000f1f0672a4 */ /* 0x000fe2000f8e0206 */
[----:B------:R-:W-:-:S02]  /*1cc0*/  SHF.R.U32.HI R12, RZ, 0x3, R4 ;  /* 0x00000003ff0c7819 */ /* 0x000fc40000011604 */
[----:B------:R-:W-:Y:S02]  /*1cd0*/  LOP3.LUT R0, R0, 0x1c0, RZ, 0xc0, !PT ;  /* 0x000001c000007812 */ /* 0x000fe400078ec0ff */
[----:B------:R-:W-:Y:S02]  /*1ce0*/  LOP3.LUT R13, R4, 0x8, R6, 0xf8, !PT ;  /* 0x00000008040d7812 */ /* 0x000fe400078ef806 */
[----:B------:R-:W-:Y:S02]  /*1cf0*/  LOP3.LUT R4, R0, 0x8, R5, 0xf8, !PT ;  /* 0x0000000800047812 */ /* 0x000fe400078ef805 */
[----:B------:R-:W-:Y:S02]  /*1d00*/  ISETP.GE.AND P0, PT, R27, UR30, PT ;  /* 0x0000001e1b007c0c */ /* 0x000fe4000bf06270 */
[----:B------:R-:W-:Y:S01]  /*1d10*/  ISETP.GE.AND P5, PT, R26, UR30, PT ;  /* 0x0000001e1a007c0c */ /* 0x000fe2000bfa6270 */
[----:B-1----:R-:W-:Y:S01]  /*1d20*/  IMAD.WIDE.U32 R2, R108, UR8, R110 ;  /* 0x000000086c027c25 */ /* 0x002fe2000f8e006e */
[----:B------:R-:W-:-:S04]  /*1d30*/  SHF.R.U32.HI R0, RZ, 0x3, R0 ;  /* 0x00000003ff007819 */ /* 0x000fc80000011600 */
[----:B------:R-:W-:Y:S01]  /*1d40*/  IADD3 R5, R3, UR6, RZ ;  /* 0x0000000603057c10 */ /* 0x000fe2000fffe0ff */
[----:B---3--:R-:W-:Y:S06]  /*1d50*/  @P1 BRA `(.L_x_960) ;  /* 0x0000000000981947 */ /* 0x008fec0003800000 */
        /* <DEDUP_REMOVED lines=38> */
.L_x_960:
[----:B------:R-:W-:Y:S05]  /*1fc0*/  BSYNC B0 ;  /* 0x0000000000007941 */ /* 0x000fea0003800000 */
.L_x_959:
[----:B------:R-:W-:Y:S01]  /*1fd0*/  IADD3 R18, P1, R22, UR24, RZ ;  /* 0x0000001816127c10 */ /* 0x000fe2000ff3e0ff */
[----:B------:R-:W-:Y:S01]  /*1fe0*/  USHF.L.U64.HI UR28, UR12, 0x4, UR13 ;  /* 0x000000040c1c7899 */ /* 0x000fe2000801020d */
[----:B------:R-:W-:Y:S01]  /*1ff0*/  BSSY B0, `(.L_x_961) ;  /* 0x000002f000007945 */ /* 0x000fe20003800000 */
[----:B------:R-:W-:Y:S01]  /*2000*/  USHF.L.U32 UR29, UR12, 0x4, URZ ;  /* 0x000000040c1d7899 */ /* 0x000fe2000800063f */
[----:B------:R-:W-:Y:S02]  /*2010*/  LOP3.LUT R20, R13, R12, RZ, 0x3c, !PT ;  /* 0x0000000c0d147212 */ /* 0x000fe400078e3cff */
[----:B------:R-:W-:Y:S02]  /*2020*/  ISETP.GE.AND P6, PT, R28, UR30, PT ;  /* 0x0000001e1c007c0c */ /* 0x000fe4000bfc6270 */
[----:B------:R-:W-:Y:S02]  /*2030*/  LOP3.LUT R13, R4, R0, RZ, 0x3c, !PT ;  /* 0x00000000040d7212 */ /* 0x000fe400078e3cff */
        /* <DEDUP_REMOVED lines=11> */
[----:B-1----:R-:W1:Y:S01]  /*20f0*/  @!P2 LDC.64 R6, c[0x0][0x218] ;  /* 0x00008600ff06ab82 */ /* 0x002e620000000a00 */
        /* <DEDUP_REMOVED lines=30> */
.L_x_962:
[----:B------:R-:W-:Y:S05]  /*22e0*/  BSYNC B0 ;  /* 0x0000000000007941 */ /* 0x000fea0003800000 */
.L_x_961:
        /* <DEDUP_REMOVED lines=44> */
.L_x_964:
[----:B------:R-:W-:Y:S05]  /*25b0*/  BSYNC B0 ;  /* 0x0000000000007941 */ /* 0x000fea0003800000 */
.L_x_963:
        /* <DEDUP_REMOVED lines=45> */
.L_x_966:
[----:B------:R-:W-:Y:S05]  /*2890*/  BSYNC B0 ;  /* 0x0000000000007941 */ /* 0x000fea0003800000 */
.L_x_965:
[----:B------:R-:W0:Y:S01]  /*28a0*/  LDGDEPBAR ;  /* 0x00000000000079af */ /* 0x000e220000000000 */
[----:B------:R-:W-:Y:S01]  /*28b0*/  ISETP.GE.AND P2, PT, R16, UR30, PT ;  /* 0x0000001e10007c0c */ /* 0x000fe2000bf46270 */
[----:B-1-34-:R-:W-:Y:S01]  /*28c0*/  IMAD.WIDE.U32 R6, R34, UR18, R18 ;  /* 0x0000001222067c25 */ /* 0x01afe2000f8e0012 */
[----:B------:R-:W-:Y:S01]  /*28d0*/  UIMAD UR6, UR31, UR10, URZ ;  /* 0x0000000a1f0672a4 */ /* 0x000fe2000f8e023f */
[----:B------:R-:W-:Y:S01]  /*28e0*/  LEA.HI R4, R33, R109, RZ, 0x5 ;  /* 0x0000006d21047211 */ /* 0x000fe200078f28ff */
        /* <DEDUP_REMOVED lines=64> */
.L_x_968:
[----:B------:R-:W-:Y:S05]  /*2cf0*/  BSYNC B0 ;  /* 0x0000000000007941 */ /* 0x000fea0003800000 */
.L_x_967:
        /* <DEDUP_REMOVED lines=21> */
[----:B-1-3--:R-:W1:Y:S01]  /*2e50*/  @!P2 LDC.64 R8, c[0x0][0x220] ;  /* 0x00008800ff08ab82 */ /* 0x00ae620000000a00 */
        /* <DEDUP_REMOVED lines=30> */
.L_x_970:
[----:B------:R-:W-:Y:S05]  /*3040*/  BSYNC B0 ;  /* 0x0000000000007941 */ /* 0x000fea0003800000 */
.L_x_969:
        /* <DEDUP_REMOVED lines=17> */
[----:B-1-3--:R-:W1:Y:S01]  /*3160*/  @!P2 LDC.64 R8, c[0x0][0x220] ;  /* 0x00008800ff08ab82 */ /* 0x00ae620000000a00 */
        /* <DEDUP_REMOVED lines=30> */
.L_x_972:
[----:B------:R-:W-:Y:S05]  /*3350*/  BSYNC B0 ;  /* 0x0000000000007941 */ /* 0x000fea0003800000 */
.L_x_971:
        /* <DEDUP_REMOVED lines=16> */
[----:B-1-3--:R-:W1:Y:S08]  /*3460*/  @!P4 LDC.64 R8, c[0x0][0x220] ;  /* 0x00008800ff08cb82 */ /* 0x00ae700000000a00 */
[----:B------:R-:W3:Y:S01]  /*3470*/  @!P2 LDC.64 R12, c[0x0][0x220] ;  /* 0x00008800ff0cab82 */ /* 0x000ee20000000a00 */
        /* <DEDUP_REMOVED lines=30> */
.L_x_974:
[----:B------:R-:W-:Y:S05]  /*3660*/  BSYNC B0 ;  /* 0x0000000000007941 */ /* 0x000fea0003800000 */
.L_x_973:
[----:B-1234-:R-:W-:Y:S01]  /*3670*/  LDSM.16.M88.4 R8, [R203] ;  /* 0x00000000cb08783b */ /* 0x01efe20000000200 */
[----:B------:R-:W-:Y:S01]  /*3680*/  R2P PR, R32, 0x6 ;  /* 0x0000000620007804 */ /* 0x000fe20000000000 */
[----:B------:R-:W-:Y:S01]  /*3690*/  IMAD.MOV.U32 R4, RZ, RZ, 0x10 ;  /* 0x00000010ff047424 */ /* 0x000fe200078e00ff */
[----:B------:R-:W-:Y:S01]  /*36a0*/  LOP3.LUT P0, RZ, R36, 0x2, RZ, 0xc0, !PT ;  /* 0x0000000224ff7812 */ /* 0x000fe2000780c0ff */
[----:B------:R-:W1:Y:S01]  /*36b0*/  LDSM.16.M88.4 R16, [R196+0x8000] ;  /* 0x00800000c410783b */ /* 0x000e620000000200 */
[----:B------:R-:W-:Y:S01]  /*36c0*/  VIADD R0, R196, 0x8000 ;  /* 0x00008000c4007836 */ /* 0x000fe20000000000 */
[----:B------:R-:W-:Y:S01]  /*36d0*/  ULDC UR6, c[0x0][0x39c] ;  /* 0x0000e70000067ab9 */ /* 0x000fe20000000800 */
[----:B------:R-:W-:Y:S01]  /*36e0*/  SEL R4, R4, 0xfffffff0, !P0 ;  /* 0xfffffff004047807 */ /* 0x000fe20004000000 */
[----:B------:R-:W2:Y:S01]  /*36f0*/  LDSM.16.M88.4 R24, [R196+0x8800] ;  /* 0x00880000c418783b */ /* 0x000ea20000000200 */
[----:B------:R-:W-:Y:S01]  /*3700*/  VIADD R207, R196, 0x8020 ;  /* 0x00008020c4cf7836 */ /* 0x000fe20000000000 */
[----:B------:R-:W-:Y:S01]  /*3710*/  LOP3.LUT P0, RZ, R36, 0x4, RZ, 0xc0, !PT ;  /* 0x0000000424ff7812 */ /* 0x000fe2000780c0ff */
[----:B------:R-:W-:Y:S01]  /*3720*/  IMAD.MOV.U32 R2, RZ, RZ, 0x40 ;  /* 0x00000040ff027424 */ /* 0x000fe200078e00ff */
[----:B------:R-:W3:Y:S01]  /*3730*/  LDSM.16.M88.4 R32, [R196+0x9000] ;  /* 0x00900000c420783b */ /* 0x000ee20000000200 */
[----:B------:R-:W-:Y:S01]  /*3740*/  IMAD R204, R4, 0x2, R203 ;  /* 0x0000000204cc7824 */ /* 0x000fe200078e02cb */
[----:B------:R-:W-:Y:S01]  /*3750*/  @P1 IADD3 R207, R0, -0x20, RZ ;  /* 0xffffffe000cf1810 */ /* 0x000fe20007ffe0ff */
[----:B------:R-:W-:Y:S01]  /*3760*/  IMAD.MOV.U32 R0, RZ, RZ, 0x20 ;  /* 0x00000020ff007424 */ /* 0x000fe200078e00ff */
[----:B------:R-:W4:Y:S01]  /*3770*/  LDSM.16.M88.4 R28, [R196+0x9800] ;  /* 0x00980000c41c783b */ /* 0x000f220000000200 */
[----:B------:R-:W-:Y:S01]  /*3780*/  SEL R2, R2, 0xffffffc0, !P2 ;  /* 0xffffffc002027807 */ /* 0x000fe20005000000 */
[----:B------:R-:W-:Y:S01]  /*3790*/  IMAD.SHL.U32 R6, R109, 0x2, RZ ;  /* 0x000000026d067824 */ /* 0x000fe200078e00ff */
[----:B------:R-:W-:Y:S01]  /*37a0*/  UISETP.GE.AND UP0, UPT, UR23, 0x41, UPT ;  /* 0x000000411700788c */ /* 0x000fe2000bf06270 */
[----:B------:R-:W-:Y:S01]  /*37b0*/  LDSM.16.M88.4 R12, [R204] ;  /* 0x00000000cc0c783b */ /* 0x000fe20000000200 */
[----:B------:R-:W-:Y:S01]  /*37c0*/  SEL R0, R0, 0xffffffe0, !P0 ;  /* 0xffffffe000007807 */ /* 0x000fe20004000000 */
[----:B------:R-:W-:Y:S01]  /*37d0*/  IMAD.IADD R201, R2, 0x1, R207 ;  /* 0x0000000102c97824 */ /* 0x000fe200078e02cf */
[----:B------:R-:W-:Y:S01]  /*37e0*/  IADD3 R202, R196, R2, RZ ;  /* 0x00000002c4ca7210 */ /* 0x000fe20007ffe0ff */
[----:B------:R-:W5:Y:S01]  /*37f0*/  LDSM.16.M88.4 R40, [R207] ;  /* 0x00000000cf28783b */ /* 0x000f620000000200 */
[----:B------:R-:W-:Y:S01]  /*3800*/  LOP3.LUT R6, R6, 0x6, RZ, 0xc0, !PT ;  /* 0x0000000606067812 */ /* 0x000fe200078ec0ff */
[C---:B------:R-:W-:Y:S01]  /*3810*/  IMAD R206, R0.reuse, 0x2, R203 ;  /* 0x0000000200ce7824 */ /* 0x040fe200078e02cb */
[C---:B------:R-:W-:Y:S01]  /*3820*/  IADD3 R219, R207.reuse, 0x2000, RZ ;  /* 0x00002000cfdb7810 */ /* 0x040fe20007ffe0ff */
[----:B------:R-:W5:Y:S01]  /*3830*/  LDSM.16.M88.4 R56, [R207+0x800] ;  /* 0x00080000cf38783b */ /* 0x000f620000000200 */
[----:B------:R-:W-:Y:S01]  /*3840*/  IMAD R205, R0, 0x2, R204 ;  /* 0x0000000200cd7824 */ /* 0x000fe200078e02cc */
[C---:B------:R-:W-:Y:S01]  /*3850*/  IADD3 R215, R207.reuse, 0x4000, RZ ;  /* 0x00004000cfd77810 */ /* 0x040fe20007ffe0ff */
[C---:B------:R-:W-:Y:S01]  /*3860*/  VIADD R222, R207.reuse, 0x800 ;  /* 0x00000800cfde7836 */ /* 0x040fe20000000000 */
[----:B------:R-:W5:Y:S01]  /*3870*/  LDSM.16.M88.4 R64, [R207+0x1000] ;  /* 0x00100000cf40783b */ /* 0x000f620000000200 */
[C---:B------:R-:W-:Y:S01]  /*3880*/  VIADD R221, R207.reuse, 0x1000 ;  /* 0x00001000cfdd7836 */ /* 0x040fe20000000000 */
[C---:B------:R-:W-:Y:S01]  /*3890*/  IADD3 R212, R207.reuse, 0x5800, RZ ;  /* 0x00005800cfd47810 */ /* 0x040fe20007ffe0ff */
[C---:B------:R-:W-:Y:S01]  /*38a0*/  VIADD R220, R207.reuse, 0x1800 ;  /* 0x00001800cfdc7836 */ /* 0x040fe20000000000 */
[----:B------:R-:W5:Y:S01]  /*38b0*/  LDSM.16.M88.4 R68, [R207+0x1800] ;  /* 0x00180000cf44783b */ /* 0x000f620000000200 */
[C---:B------:R-:W-:Y:S01]  /*38c0*/  VIADD R218, R207.reuse, 0x2800 ;  /* 0x00002800cfda7836 */ /* 0x040fe20000000000 */
[C---:B------:R-:W-:Y:S01]  /*38d0*/  IADD3 R209, R207.reuse, 0x7000, RZ ;  /* 0x00007000cfd17810 */ /* 0x040fe20007ffe0ff */
[C---:B------:R-:W-:Y:S01]  /*38e0*/  VIADD R217, R207.reuse, 0x3000 ;  /* 0x00003000cfd97836 */ /* 0x040fe20000000000 */
[----:B------:R-:W-:Y:S01]  /*38f0*/  LDSM.16.M88.4 R20, [R206] ;  /* 0x00000000ce14783b */ /* 0x000fe20000000200 */
[----:B------:R-:W-:-:S02]  /*3900*/  VIADD R216, R207, 0x3800 ;  /* 0x00003800cfd87836 */ /* 0x000fc40000000000 */
[C---:B------:R-:W-:Y:S01]  /*3910*/  VIADD R214, R207.reuse, 0x4800 ;  /* 0x00004800cfd67836 */ /* 0x040fe20000000000 */
[C---:B-1----:R-:W-:Y:S01]  /*3920*/  HMMA.16816.F32 R36, R8.reuse, R16, RZ ;  /* 0x000000100824723c */ /* 0x042fe200000018ff */
[----:B------:R-:W1:Y:S01]  /*3930*/  LDSM.16.M88.4 R72, [R202+0x8000] ;  /* 0x00800000ca48783b */ /* 0x000e620000000200 */
[C---:B------:R-:W-:Y:S02]  /*3940*/  VIADD R213, R207.reuse, 0x5000 ;  /* 0x00005000cfd57836 */ /* 0x040fe40000000000 */
[C---:B------:R-:W-:Y:S01]  /*3950*/  VIADD R211, R207.reuse, 0x6000 ;  /* 0x00006000cfd37836 */ /* 0x040fe20000000000 */
[----:B------:R-:W1:Y:S01]  /*3960*/  LDSM.16.M88.4 R88, [R202+0x8800] ;  /* 0x00880000ca58783b */ /* 0x000e620000000200 */
[----:B------:R-:W-:Y:S01]  /*3970*/  HMMA.16816.F32 R16, R8, R18, RZ ;  /* 0x000000120810723c */ /* 0x000fe200000018ff */
[C---:B------:R-:W-:Y:S02]  /*3980*/  VIADD R210, R207.reuse, 0x6800 ;  /* 0x00006800cfd27836 */ /* 0x040fe40000000000 */
[----:B------:R-:W1:Y:S01]  /*3990*/  LDSM.16.M88.4 R76, [R202+0x9000] ;  /* 0x00900000ca4c783b */ /* 0x000e620000000200 */
[----:B------:R-:W-:-:S02]  /*39a0*/  VIADD R208, R207, 0x7800 ;  /* 0x00007800cfd07836 */ /* 0x000fc40000000000 */
[C---:B--2---:R-:W-:Y:S01]  /*39b0*/  HMMA.16816.F32 R44, R8.reuse, R24, RZ ;  /* 0x00000018082c723c */ /* 0x044fe200000018ff */
[----:B------:R-:W2:Y:S04]  /*39c0*/  LDSM.16.M88.4 R80, [R202+0x9800] ;  /* 0x00980000ca50783b */ /* 0x000ea80000000200 */
[----:B------:R-:W-:Y:S01]  /*39d0*/  LDSM.16.M88.4 R84, [R201] ;  /* 0x00000000c954783b */ /* 0x000fe20000000200 */
[C---:B------:R-:W-:Y:S03]  /*39e0*/  HMMA.16816.F32 R24, R8.reuse, R26, RZ ;  /* 0x0000001a0818723c */ /* 0x040fe600000018ff */
[----:B------:R-:W-:Y:S03]  /*39f0*/  LDSM.16.M88.4 R92, [R201+0x800] ;  /* 0x00080000c95c783b */ /* 0x000fe60000000200 */
[C---:B---3--:R-:W-:Y:S01]  /*3a00*/  HMMA.16816.F32 R48, R8.reuse, R32, RZ ;  /* 0x000000200830723c */ /* 0x048fe200000018ff */
[----:B------:R-:W-:Y:S04]  /*3a10*/  LDSM.16.M88.4 R100, [R207+0x4000] ;  /* 0x00400000cf64783b */ /* 0x000fe80000000200 */
[----:B------:R-:W-:Y:S01]  /*3a20*/  LDSM.16.M88.4 R96, [R202+0xc000] ;  /* 0x00c00000ca60783b */ /* 0x000fe20000000200 */
[C---:B------:R-:W-:Y:S03]  /*3a30*/  HMMA.16816.F32 R52, R8.reuse, R34, RZ ;  /* 0x000000220834723c */ /* 0x040fe600000018ff */
[----:B------:R-:W0:Y:S03]  /*3a40*/  LDGDEPBAR ;  /* 0x00000000000079af */ /* 0x000e260000000000 */
[C---:B----4-:R-:W-:Y:S06]  /*3a50*/  HMMA.16816.F32 R60, R8.reuse, R28, RZ ;  /* 0x0000001c083c723c */ /* 0x050fec00000018ff */
[----:B------:R-:W-:Y:S06]  /*3a60*/  HMMA.16816.F32 R8, R8, R30, RZ ;  /* 0x0000001e0808723c */ /* 0x000fec00000018ff */
[C---:B-----5:R-:W-:Y:S06]  /*3a70*/  HMMA.16816.F32 R28, R12.reuse, R40, R36 ;  /* 0x000000280c1c723c */ /* 0x060fec0000001824 */
[C---:B------:R-:W-:Y:S01]  /*3a80*/  HMMA.16816.F32 R32, R12.reuse, R42, R16 ;  /* 0x0000002a0c20723c */ /* 0x040fe20000001810 */
[----:B------:R-:W3:Y:S05]  /*3a90*/  LDSM.16.M88.4 R16, [R205] ;  /* 0x00000000cd10783b */ /* 0x000eea0000000200 */
[C---:B------:R-:W-:Y:S01]  /*3aa0*/  HMMA.16816.F32 R36, R12.reuse, R56, R44 ;  /* 0x000000380c24723c */ /* 0x040fe2000000182c */
[----:B------:R-:W4:Y:S05]  /*3ab0*/  LDSM.16.M88.4 R44, [R201+0x1000] ;  /* 0x00100000c92c783b */ /* 0x000f2a0000000200 */
[C---:B------:R-:W-:Y:S06]  /*3ac0*/  HMMA.16816.F32 R40, R12.reuse, R58, R24 ;  /* 0x0000003a0c28723c */ /* 0x040fec0000001818 */
[C---:B------:R-:W-:Y:S06]  /*3ad0*/  HMMA.16816.F32 R48, R12.reuse, R64, R48 ;  /* 0x000000400c30723c */ /* 0x040fec0000001830 */
[C---:B------:R-:W-:Y:S01]  /*3ae0*/  HMMA.16816.F32 R52, R12.reuse, R66, R52 ;  /* 0x000000420c34723c */ /* 0x040fe20000001834 */
[----:B------:R-:W-:Y:S05]  /*3af0*/  LDSM.16.M88.4 R64, [R196+0xa000] ;  /* 0x00a00000c440783b */ /* 0x000fea0000000200 */
[C---:B------:R-:W-:Y:S01]  /*3b00*/  HMMA.16816.F32 R56, R12.reuse, R68, R60 ;  /* 0x000000440c38723c */ /* 0x040fe2000000183c */
[----:B------:R-:W5:Y:S05]  /*3b10*/  LDSM.16.M88.4 R60, [R201+0x1800] ;  /* 0x00180000c93c783b */ /* 0x000f6a0000000200 */
[----:B------:R-:W-:Y:S01]  /*3b20*/  HMMA.16816.F32 R24, R12, R70, R8 ;  /* 0x000000460c18723c */ /* 0x000fe20000001808 */
[----:B------:R-:W5:Y:S04]  /*3b30*/  LDSM.16.M88.4 R12, [R203+0x2000] ;  /* 0x00200000cb0c783b */ /* 0x000f680000000200 */
[----:B------:R-:W-:Y:S01]  /*3b40*/  LDSM.16.M88.4 R68, [R196+0xb000] ;  /* 0x00b00000c444783b */ /* 0x000fe20000000200 */
[C---:B-1----:R-:W-:Y:S06]  /*3b50*/  HMMA.16816.F32 R8, R20.reuse, R72, R28 ;  /* 0x000000481408723c */ /* 0x042fec000000181c */
        /* <DEDUP_REMOVED lines=8> */
[C---:B--2---:R-:W-:Y:S06]  /*3be0*/  HMMA.16816.F32 R56, R20.reuse, R80, R56 ;  /* 0x000000501438723c */ /* 0x044fec0000001838 */
[----:B------:R-:W-:Y:S01]  /*3bf0*/  HMMA.16816.F32 R28, R20, R82, R24 ;  /* 0x00000052141c723c */ /* 0x000fe20000001818 */
[----:B------:R-:W-:Y:S05]  /*3c00*/  LDSM.16.M88.4 R80, [R202+0xa000] ;  /* 0x00a00000ca50783b */ /* 0x000fea0000000200 */
[C---:B---3--:R-:W-:Y:S01]  /*3c10*/  HMMA.16816.F32 R24, R16.reuse, R84, R8 ;  /* 0x000000541018723c */ /* 0x048fe20000001808 */
[----:B------:R-:W2:Y:S05]  /*3c20*/  LDSM.16.M88.4 R8, [R204+0x2000] ;  /* 0x00200000cc08783b */ /* 0x000eaa0000000200 */
[C---:B------:R-:W-:Y:S01]  /*3c30*/  HMMA.16816.F32 R20, R16.reuse, R86, R32 ;  /* 0x000000561014723c */ /* 0x040fe20000001820 */
[----:B------:R-:W3:Y:S05]  /*3c40*/  LDSM.16.M88.4 R84, [R207+0x2800] ;  /* 0x00280000cf54783b */ /* 0x000eea0000000200 */
[C---:B------:R-:W-:Y:S06]  /*3c50*/  HMMA.16816.F32 R36, R16.reuse, R92, R36 ;  /* 0x0000005c1024723c */ /* 0x040fec0000001824 */
[C---:B------:R-:W-:Y:S01]  /*3c60*/  HMMA.16816.F32 R40, R16.reuse, R94, R40 ;  /* 0x0000005e1028723c */ /* 0x040fe20000001828 */
[----:B------:R-:W-:Y:S05]  /*3c70*/  LDSM.16.M88.4 R92, [R202+0xa800] ;  /* 0x00a80000ca5c783b */ /* 0x000fea0000000200 */
[C---:B----4-:R-:W-:Y:S06]  /*3c80*/  HMMA.16816.F32 R48, R16.reuse, R44, R48 ;  /* 0x0000002c1030723c */ /* 0x050fec0000001830 */
[C---:B------:R-:W-:Y:S06]  /*3c90*/  HMMA.16816.F32 R52, R16.reuse, R46, R52 ;  /* 0x0000002e1034723c */ /* 0x040fec0000001834 */
[C---:B-----5:R-:W-:Y:S06]  /*3ca0*/  HMMA.16816.F32 R56, R16.reuse, R60, R56 ;  /* 0x0000003c1038723c */ /* 0x060fec0000001838 */
[----:B------:R-:W-:Y:S01]  /*3cb0*/  HMMA.16816.F32 R32, R16, R62, R28 ;  /* 0x0000003e1020723c */ /* 0x000fe2000000181c */
[----:B------:R-:W4:Y:S05]  /*3cc0*/  LDSM.16.M88.4 R60, [R207+0x3000] ;  /* 0x00300000cf3c783b */ /* 0x000f2a0000000200 */
[C---:B------:R-:W-:Y:S06]  /*3cd0*/  HMMA.16816.F32 R28, R12.reuse, R64, R24 ;  /* 0x000000400c1c723c */ /* 0x040fec0000001818 */
[C---:B------:R-:W-:Y:S01]  /*3ce0*/  HMMA.16816.F32 R24, R12.reuse, R66, R20 ;  /* 0x000000420c18723c */ /* 0x040fe20000001814 */
[----:B------:R-:W5:Y:S04]  /*3cf0*/  LDSM.16.M88.4 R64, [R207+0x3800] ;  /* 0x00380000cf40783b */ /* 0x000f680000000200 */
[----:B------:R-:W5:Y:S01]  /*3d00*/  LDSM.16.M88.4 R20, [R206+0x2000] ;  /* 0x00200000ce14783b */ /* 0x000f620000000200 */
[C---:B-1----:R-:W-:Y:S06]  /*3d10*/  HMMA.16816.F32 R16, R12.reuse, R88, R36 ;  /* 0x000000580c10723c */ /* 0x042fec0000001824 */
[C---:B------:R-:W-:Y:S01]  /*3d20*/  HMMA.16816.F32 R40, R12.reuse, R90, R40 ;  /* 0x0000005a0c28723c */ /* 0x040fe20000001828 */
[----:B------:R-:W-:Y:S05]  /*3d30*/  LDSM.16.M88.4 R88, [R201+0x2000] ;  /* 0x00200000c958783b */ /* 0x000fea0000000200 */
[C---:B------:R-:W-:Y:S06]  /*3d40*/  HMMA.16816.F32 R48, R12.reuse, R68, R48 ;  /* 0x000000440c30723c */ /* 0x040fec0000001830 */
[C---:B------:R-:W-:Y:S01]  /*3d50*/  HMMA.16816.F32 R52, R12.reuse, R70, R52 ;  /* 0x000000460c34723c */ /* 0x040fe20000001834 */
[----:B------:R-:W-:Y:S05]  /*3d60*/  LDSM.16.M88.4 R68, [R201+0x3000] ;  /* 0x00300000c944783b */ /* 0x000fea0000000200 */
[C---:B------:R-:W-:Y:S06]  /*3d70*/  HMMA.16816.F32 R56, R12.reuse, R72, R56 ;  /* 0x000000480c38723c */ /* 0x040fec0000001838 */
[----:B------:R-:W-:Y:S01]  /*3d80*/  HMMA.16816.F32 R44, R12, R74, R32 ;  /* 0x0000004a0c2c723c */ /* 0x000fe20000001820 */
[----:B------:R-:W1:Y:S05]  /*3d90*/  LDSM.16.M88.4 R72, [R202+0xb000] ;  /* 0x00b00000ca48783b */ /* 0x000e6a0000000200 */
[C---:B--2---:R-:W-:Y:S06]  /*3da0*/  HMMA.16816.F32 R36, R8.reuse, R76, R28 ;  /* 0x0000004c0824723c */ /* 0x044fec000000181c */
[C---:B---3--:R-:W-:Y:S01]  /*3db0*/  HMMA.16816.F32 R12, R8.reuse, R84, R16 ;  /* 0x00000054080c723c */ /* 0x048fe20000001810 */
[----:B------:R-:W2:Y:S05]  /*3dc0*/  LDSM.16.M88.4 R16, [R205+0x2000] ;  /* 0x00200000cd10783b */ /* 0x000eaa0000000200 */
[C---:B------:R-:W-:Y:S01]  /*3dd0*/  HMMA.16816.F32 R32, R8.reuse, R78, R24 ;  /* 0x0000004e0820723c */ /* 0x040fe20000001818 */
[----:B------:R-:W3:Y:S05]  /*3de0*/  LDSM.16.M88.4 R76, [R202+0xb800] ;  /* 0x00b80000ca4c783b */ /* 0x000eea0000000200 */
[C---:B------:R-:W-:Y:S01]  /*3df0*/  HMMA.16816.F32 R28, R8.reuse, R86, R40 ;  /* 0x00000056081c723c */ /* 0x040fe20000001828 */
[----:B------:R-:W-:Y:S05]  /*3e00*/  LDSM.16.M88.4 R84, [R196+0xc000] ;  /* 0x00c00000c454783b */ /* 0x000fea0000000200 */
[C---:B----4-:R-:W-:Y:S06]  /*3e10*/  HMMA.16816.F32 R24, R8.reuse, R60, R48 ;  /* 0x0000003c0818723c */ /* 0x050fec0000001830 */
[C---:B------:R-:W-:Y:S06]  /*3e20*/  HMMA.16816.F32 R40, R8.reuse, R62, R52 ;  /* 0x0000003e0828723c */ /* 0x040fec0000001834 */
[C---:B-----5:R-:W-:Y:S06]  /*3e30*/  HMMA.16816.F32 R60, R8.reuse, R64, R56 ;  /* 0x00000040083c723c */ /* 0x060fec0000001838 */
[----:B------:R-:W-:Y:S01]  /*3e40*/  HMMA.16816.F32 R44, R8, R66, R44 ;  /* 0x00000042082c723c */ /* 0x000fe2000000182c */
[----:B------:R-:W-:Y:S05]  /*3e50*/  LDSM.16.M88.4 R64, [R201+0x2800] ;  /* 0x00280000c940783b */ /* 0x000fea0000000200 */
[C---:B------:R-:W-:Y:S06]  /*3e60*/  HMMA.16816.F32 R8, R20.reuse, R80, R36 ;  /* 0x000000501408723c */ /* 0x040fec0000001824 */
[C---:B------:R-:W-:Y:S01]  /*3e70*/  HMMA.16816.F32 R56, R20.reuse, R92, R12 ;  /* 0x0000005c1438723c */ /* 0x040fe2000000180c */
[----:B------:R-:W4:Y:S05]  /*3e80*/  LDSM.16.M88.4 R12, [R203+0x4000] ;  /* 0x00400000cb0c783b */ /* 0x000f2a0000000200 */
[C---:B------:R-:W-:Y:S01]  /*3e90*/  HMMA.16816.F32 R48, R20.reuse, R82, R32 ;  /* 0x000000521430723c */ /* 0x040fe20000001820 */
[----:B------:R-:W5:Y:S05]  /*3ea0*/  LDSM.16.M88.4 R80, [R201+0x3800] ;  /* 0x00380000c950783b */ /* 0x000f6a0000000200 */
[----:B-1----:R-:W-:Y:S06]  /*3eb0*/  HMMA.16816.F32 R32, R20, R72, R24 ;  /* 0x000000481420723c */ /* 0x002fec0000001818 */
[----:B--2---:R-:W-:Y:S01]  /*3ec0*/  HMMA.16816.F32 R24, R16, R88, R8 ;  /* 0x000000581018723c */ /* 0x004fe20000001808 */
[----:B------:R-:W1:Y:S05]  /*3ed0*/  LDSM.16.M88.4 R8, [R204+0x4000] ;  /* 0x00400000cc08783b */ /* 0x000e6a0000000200 */
[C---:B------:R-:W-:Y:S01]  /*3ee0*/  HMMA.16816.F32 R52, R20.reuse, R94, R28 ;  /* 0x0000005e1434723c */ /* 0x040fe2000000181c */
[----:B------:R-:W-:Y:S05]  /*3ef0*/  LDSM.16.M88.4 R92, [R201+0x4000] ;  /* 0x00400000c95c783b */ /* 0x000fea0000000200 */
[C---:B------:R-:W-:Y:S06]  /*3f00*/  HMMA.16816.F32 R28, R20.reuse, R74, R40 ;  /* 0x0000004a141c723c */ /* 0x040fec0000001828 */
[C---:B---3--:R-:W-:Y:S01]  /*3f10*/  HMMA.16816.F32 R36, R20.reuse, R76, R60 ;  /* 0x0000004c1424723c */ /* 0x048fe2000000183c */
[----:B------:R-:W2:Y:S05]  /*3f20*/  LDSM.16.M88.4 R60, [R196+0xc800] ;  /* 0x00c80000c43c783b */ /* 0x000eaa0000000200 */
[----:B------:R-:W-:Y:S01]  /*3f30*/  HMMA.16816.F32 R44, R20, R78, R44 ;  /* 0x0000004e142c723c */ /* 0x000fe2000000182c */
[----:B------:R-:W3:Y:S05]  /*3f40*/  LDSM.16.M88.4 R76, [R196+0xd800] ;  /* 0x00d80000c44c783b */ /* 0x000eea0000000200 */
[----:B------:R-:W-:Y:S01]  /*3f50*/  HMMA.16816.F32 R48, R16, R90, R48 ;  /* 0x0000005a1030723c */ /* 0x000fe20000001830 */
[----:B------:R-:W-:Y:S05]  /*3f60*/  LDSM.16.M88.4 R88, [R207+0x5800] ;  /* 0x00580000cf58783b */ /* 0x000fea0000000200 */
[----:B----4-:R-:W-:Y:S01]  /*3f70*/  HMMA.16816.F32 R20, R12, R84, R24 ;  /* 0x000000540c14723c */ /* 0x010fe20000001818 */
[----:B------:R-:W-:Y:S05]  /*3f80*/  LDSM.16.M88.4 R24, [R205+0x4000] ;  /* 0x00400000cd18783b */ /* 0x000fea0000000200 */
[C---:B------:R-:W-:Y:S06]  /*3f90*/  HMMA.16816.F32 R56, R16.reuse, R64, R56 ;  /* 0x000000401038723c */ /* 0x040fec0000001838 */
[C---:B------:R-:W-:Y:S01]  /*3fa0*/  HMMA.16816.F32 R52, R16.reuse, R66, R52 ;  /* 0x000000421034723c */ /* 0x040fe20000001834 */
[----:B------:R-:W4:Y:S05]  /*3fb0*/  LDSM.16.M88.4 R64, [R196+0xd000] ;  /* 0x00d00000c440783b */ /* 0x000f2a0000000200 */
[C---:B------:R-:W-:Y:S06]  /*3fc0*/  HMMA.16816.F32 R72, R16.reuse, R68, R32 ;  /* 0x000000441048723c */ /* 0x040fec0000001820 */
[C---:B------:R-:W-:Y:S01]  /*3fd0*/  HMMA.16816.F32 R68, R16.reuse, R70, R28 ;  /* 0x000000461044723c */ /* 0x040fe2000000181c */
[----:B------:R-:W4:Y:S05]  /*3fe0*/  LDSM.16.M88.4 R28, [R206+0x4000] ;  /* 0x00400000ce1c783b */ /* 0x000f2a0000000200 */
[C---:B-----5:R-:W-:Y:S06]  /*3ff0*/  HMMA.16816.F32 R40, R16.reuse, R80, R36 ;  /* 0x000000501028723c */ /* 0x060fec0000001824 */
[----:B------:R-:W-:Y:S01]  /*4000*/  HMMA.16816.F32 R36, R16, R82, R44 ;  /* 0x000000521024723c */ /* 0x000fe2000000182c */
[----:B------:R-:W5:Y:S05]  /*4010*/  LDSM.16.M88.4 R80, [R207+0x4800] ;  /* 0x00480000cf50783b */ /* 0x000f6a0000000200 */
[----:B------:R-:W-:Y:S01]  /*4020*/  HMMA.16816.F32 R32, R12, R86, R48 ;  /* 0x000000560c20723c */ /* 0x000fe20000001830 */
[----:B------:R-:W5:Y:S05]  /*4030*/  LDSM.16.M88.4 R84, [R207+0x5000] ;  /* 0x00500000cf54783b */ /* 0x000f6a0000000200 */
[----:B-1----:R-:W-:Y:S01]  /*4040*/  HMMA.16816.F32 R16, R8, R100, R20 ;  /* 0x000000640810723c */ /* 0x002fe20000001814 */
[----:B------:R-:W-:Y:S05]  /*4050*/  LDSM.16.M88.4 R20, [R203+0x6000] ;  /* 0x00600000cb14783b */ /* 0x000fea0000000200 */
[C---:B--2---:R-:W-:Y:S06]  /*4060*/  HMMA.16816.F32 R48, R12.reuse, R60, R56 ;  /* 0x0000003c0c30723c */ /* 0x044fec0000001838 */
[C---:B------:R-:W-:Y:S06]  /*4070*/  HMMA.16816.F32 R60, R12.reuse, R62, R52 ;  /* 0x0000003e0c3c723c */ /* 0x040fec0000001834 */
[C---:B---3--:R-:W-:Y:S06]  /*4080*/  HMMA.16816.F32 R44, R12.reuse, R76, R40 ;  /* 0x0000004c0c2c723c */ /* 0x048fec0000001828 */
[C---:B----4-:R-:W-:Y:S01]  /*4090*/  HMMA.16816.F32 R56, R12.reuse, R64, R72 ;  /* 0x000000400c38723c */ /* 0x050fe20000001848 */
[----:B------:R-:W-:Y:S05]  /*40a0*/  LDSM.16.M88.4 R72, [R201+0x5000] ;  /* 0x00500000c948783b */ /* 0x000fea0000000200 */
[C---:B------:R-:W-:Y:S01]  /*40b0*/  HMMA.16816.F32 R52, R12.reuse, R66, R68 ;  /* 0x000000420c34723c */ /* 0x040fe20000001844 */
[----:B------:R-:W1:Y:S05]  /*40c0*/  LDSM.16.M88.4 R64, [R202+0xc800] ;  /* 0x00c80000ca40783b */ /* 0x000e6a0000000200 */
[----:B------:R-:W-:Y:S01]  /*40d0*/  HMMA.16816.F32 R40, R12, R78, R36 ;  /* 0x0000004e0c28723c */ /* 0x000fe20000001824 */
[----:B------:R-:W-:Y:S05]  /*40e0*/  LDSM.16.M88.4 R76, [R202+0xd800] ;  /* 0x00d80000ca4c783b */ /* 0x000fea0000000200 */
[----:B------:R-:W-:Y:S06]  /*40f0*/  HMMA.16816.F32 R32, R8, R102, R32 ;  /* 0x000000660820723c */ /* 0x000fec0000001820 */
[----:B------:R-:W-:Y:S01]  /*4100*/  HMMA.16816.F32 R12, R28, R96, R16 ;  /* 0x000000601c0c723c */ /* 0x000fe20000001810 */
[----:B------:R-:W-:Y:S05]  /*4110*/  LDSM.16.M88.4 R16, [R204+0x6000] ;  /* 0x00600000cc10783b */ /* 0x000fea0000000200 */
[C---:B-----5:R-:W-:Y:S01]  /*4120*/  HMMA.16816.F32 R36, R8.reuse, R80, R48 ;  /* 0x000000500824723c */ /* 0x060fe20000001830 */
[----:B------:R-:W2:Y:S05]  /*4130*/  LDSM.16.M88.4 R48, [R196+0xe000] ;  /* 0x00e00000c430783b */ /* 0x000eaa0000000200 */
[----:B------:R-:W-:Y:S01]  /*4140*/  HMMA.16816.F32 R60, R8, R82, R60 ;  /* 0x00000052083c723c */ /* 0x000fe2000000183c */
[----:B------:R-:W3:Y:S05]  /*4150*/  LDSM.16.M88.4 R80, [R201+0x4800] ;  /* 0x00480000c950783b */ /* 0x000eea0000000200 */
[----:B------:R-:W-:Y:S01]  /*4160*/  HMMA.16816.F32 R32, R28, R98, R32 ;  /* 0x000000621c20723c */ /* 0x000fe20000001820 */
[----:B------:R-:W-:Y:S05]  /*4170*/  LDSM.16.M88.4 R96, [R201+0x6000] ;  /* 0x00600000c960783b */ /* 0x000fea0000000200 */
[----:B------:R-:W-:Y:S06]  /*4180*/  HMMA.16816.F32 R12, R24, R92, R12 ;  /* 0x0000005c180c723c */ /* 0x000fec000000180c */
[C---:B------:R-:W-:Y:S06]  /*4190*/  HMMA.16816.F32 R68, R8.reuse, R84, R56 ;  /* 0x000000540844723c */ /* 0x040fec0000001838 */
[C---:B------:R-:W-:Y:S01]  /*41a0*/  HMMA.16816.F32 R84, R8.reuse, R86, R52 ;  /* 0x000000560854723c */ /* 0x040fe20000001834 */
[----:B------:R-:W4:Y:S05]  /*41b0*/  LDSM.16.M88.4 R52, [R207+0x6000] ;  /* 0x00600000cf34783b */ /* 0x000f2a0000000200 */
[----:B------:R-:W-:Y:S01]  /*41c0*/  HMMA.16816.F32 R100, R8, R90, R40 ;  /* 0x0000005a0864723c */ /* 0x000fe20000001828 */
[----:B------:R-:W5:Y:S05]  /*41d0*/  LDSM.16.M88.4 R40, [R202+0xd000] ;  /* 0x00d00000ca28783b */ /* 0x000f6a0000000200 */
[----:B-1----:R-:W-:Y:S06]  /*41e0*/  HMMA.16816.F32 R36, R28, R64, R36 ;  /* 0x000000401c24723c */ /* 0x002fec0000001824 */
[----:B------:R-:W-:Y:S01]  /*41f0*/  HMMA.16816.F32 R104, R8, R88, R44 ;  /* 0x000000580868723c */ /* 0x000fe2000000182c */
[----:B------:R-:W-:Y:S05]  /*4200*/  LDSM.16.M88.4 R88, [R202+0xe800] ;  /* 0x00e80000ca58783b */ /* 0x000fea0000000200 */
[----:B------:R-:W-:Y:S01]  /*4210*/  HMMA.16816.F32 R32, R24, R94, R32 ;  /* 0x0000005e1820723c */ /* 0x000fe20000001820 */
[----:B------:R-:W-:Y:S05]  /*4220*/  LDSM.16.M88.4 R92, [R207+0x7000] ;  /* 0x00700000cf5c783b */ /* 0x000fea0000000200 */
[----:B--2---:R-:W-:Y:S01]  /*4230*/  HMMA.16816.F32 R8, R20, R48, R12 ;  /* 0x000000301408723c */ /* 0x004fe2000000180c */
[----:B------:R-:W-:Y:S05]  /*4240*/  LDSM.16.M88.4 R12, [R206+0x6000] ;  /* 0x00600000ce0c783b */ /* 0x000fea0000000200 */
[----:B------:R-:W-:Y:S01]  /*4250*/  HMMA.16816.F32 R44, R28, R66, R60 ;  /* 0x000000421c2c723c */ /* 0x000fe2000000183c */
[----:B------:R-:W1:Y:S04]  /*4260*/  LDSM.16.M88.4 R64, [R202+0xe000] ;  /* 0x00e00000ca40783b */ /* 0x000e680000000200 */
[----:B------:R-:W2:Y:S01]  /*4270*/  LDSM.16.M88.4 R60, [R196+0xe800] ;  /* 0x00e80000c43c783b */ /* 0x000ea20000000200 */
[----:B---3--:R-:W-:Y:S06]  /*4280*/  HMMA.16816.F32 R56, R24, R80, R36 ;  /* 0x000000501838723c */ /* 0x008fec0000001824 */
[----:B------:R-:W-:Y:S06]  /*4290*/  HMMA.16816.F32 R36, R20, R50, R32 ;  /* 0x000000321424723c */ /* 0x000fec0000001820 */
[----:B----4-:R-:W-:Y:S01]  /*42a0*/  HMMA.16816.F32 R32, R16, R52, R8 ;  /* 0x000000341020723c */ /* 0x010fe20000001808 */
[----:B------:R-:W3:Y:S05]  /*42b0*/  LDSM.16.M88.4 R8, [R205+0x6000] ;  /* 0x00600000cd08783b */ /* 0x000eea0000000200 */
[C---:B-----5:R-:W-:Y:S06]  /*42c0*/  HMMA.16816.F32 R48, R28.reuse, R40, R68 ;  /* 0x000000281c30723c */ /* 0x060fec0000001844 */
[----:B------:R-:W-:Y:S01]  /*42d0*/  HMMA.16816.F32 R68, R28, R42, R84 ;  /* 0x0000002a1c44723c */ /* 0x000fe20000001854 */
[----:B------:R-:W4:Y:S05]  /*42e0*/  LDSM.16.M88.4 R84, [R207+0x6800] ;  /* 0x00680000cf54783b */ /* 0x000f2a0000000200 */
[----:B------:R-:W-:Y:S01]  /*42f0*/  HMMA.16816.F32 R44, R24, R82, R44 ;  /* 0x00000052182c723c */ /* 0x000fe2000000182c */
[----:B------:R-:W5:Y:S05]  /*4300*/  LDSM.16.M88.4 R80, [R196+0xf000] ;  /* 0x00f00000c450783b */ /* 0x000f6a0000000200 */
[----:B------:R-:W-:Y:S06]  /*4310*/  HMMA.16816.F32 R40, R16, R54, R36 ;  /* 0x000000361028723c */ /* 0x000fec0000001824 */
[----:B-1----:R-:W-:Y:S06]  /*4320*/  HMMA.16816.F32 R32, R12, R64, R32 ;  /* 0x000000400c20723c */ /* 0x002fec0000001820 */
[----:B--2---:R-:W-:Y:S06]  /*4330*/  HMMA.16816.F32 R36, R20, R60, R56 ;  /* 0x0000003c1424723c */ /* 0x004fec0000001838 */
[----:B------:R-:W-:Y:S06]  /*4340*/  HMMA.16816.F32 R52, R24, R72, R48 ;  /* 0x000000481834723c */ /* 0x000fec0000001830 */
[----:B------:R-:W-:Y:S01]  /*4350*/  HMMA.16816.F32 R44, R20, R62, R44 ;  /* 0x0000003e142c723c */ /* 0x000fe2000000182c */
[----:B------:R-:W1:Y:S05]  /*4360*/  LDSM.16.M88.4 R60, [R201+0x6800] ;  /* 0x00680000c93c783b */ /* 0x000e6a0000000200 */
[----:B---3--:R-:W-:Y:S06]  /*4370*/  HMMA.16816.F32 R56, R8, R96, R32 ;  /* 0x000000600838723c */ /* 0x008fec0000001820 */
[----:B----4-:R-:W-:Y:S06]  /*4380*/  HMMA.16816.F32 R32, R16, R84, R36 ;  /* 0x000000541020723c */ /* 0x010fec0000001824 */
[----:B------:R-:W-:Y:S01]  /*4390*/  HMMA.16816.F32 R48, R12, R66, R40 ;  /* 0x000000420c30723c */ /* 0x000fe20000001828 */
[----:B------:R-:W-:Y:S05]  /*43a0*/  LDSM.16.M88.4 R64, [R202+0xf000] ;  /* 0x00f00000ca40783b */ /* 0x000fea0000000200 */
[----:B------:R-:W-:Y:S01]  /*43b0*/  HMMA.16816.F32 R40, R24, R74, R68 ;  /* 0x0000004a1828723c */ /* 0x000fe20000001844 */
[----:B------:R-:W2:Y:S04]  /*43c0*/  LDSM.16.M88.4 R72, [R201+0x5800] ;  /* 0x00580000c948783b */ /* 0x000ea80000000200 */
[----:B------:R-:W-:Y:S01]  /*43d0*/  LDSM.16.M88.4 R68, [R201+0x7000] ;  /* 0x00700000c944783b */ /* 0x000fe20000000200 */
[----:B-----5:R-:W-:Y:S01]  /*43e0*/  HMMA.16816.F32 R36, R20, R80, R52 ;  /* 0x000000501424723c */ /* 0x020fe20000001834 */
[----:B------:R-:W-:-:S04]  /*43f0*/  FMUL.FTZ R2, R56, UR6 ;  /* 0x0000000638027c20 */ /* 0x000fc80008410000 */
[----:B------:R3:W-:Y:S01]  /*4400*/  MUFU.TANH R96, R2 ;  /* 0x0000000200607308 */ /* 0x0007e20000002400 */
[----:B------:R-:W-:Y:S06]  /*4410*/  HMMA.16816.F32 R44, R16, R86, R44 ;  /* 0x00000056102c723c */ /* 0x000fec000000182c */
[C---:B------:R-:W-:Y:S06]  /*4420*/  HMMA.16816.F32 R104, R28.reuse, R76, R104 ;  /* 0x0000004c1c68723c */ /* 0x040fec0000001868 */
[----:B------:R-:W-:Y:S01]  /*4430*/  HMMA.16816.F32 R100, R28, R78, R100 ;  /* 0x0000004e1c64723c */ /* 0x000fe20000001864 */
[----:B------:R-:W-:Y:S01]  /*4440*/  LDSM.16.M88.4 R76, [R207+0x7800] ;  /* 0x00780000cf4c783b */ /* 0x000fe20000000200 */
[----:B---3--:R-:W-:-:S04]  /*4450*/  FMUL.FTZ R2, R57, UR6 ;  /* 0x0000000639027c20 */ /* 0x008fc80008410000 */
[----:B------:R-:W-:Y:S01]  /*4460*/  HMMA.16816.F32 R28, R12, R88, R32 ;  /* 0x000000580c1c723c */ /* 0x000fe20000001820 */
[----:B------:R3:W-:Y:S05]  /*4470*/  MUFU.TANH R87, R2 ;  /* 0x0000000200577308 */ /* 0x0007ea0000002400 */
[----:B------:R-:W-:Y:S06]  /*4480*/  HMMA.16816.F32 R52, R8, R98, R48 ;  /* 0x000000620834723c */ /* 0x000fec0000001830 */
[----:B------:R-:W-:Y:S01]  /*4490*/  HMMA.16816.F32 R48, R20, R82, R40 ;  /* 0x000000521430723c */ /* 0x000fe20000001828 */
[----:B------:R-:W4:Y:S05]  /*44a0*/  LDSM.16.M88.4 R80, [R196+0xf800] ;  /* 0x00f80000c450783b */ /* 0x000f2a0000000200 */
[----:B------:R-:W-:Y:S01]  /*44b0*/  HMMA.16816.F32 R40, R16, R92, R36 ;  /* 0x0000005c1028723c */ /* 0x000fe20000001824 */
[----:B---3--:R-:W-:-:S04]  /*44c0*/  FMUL.FTZ R2, R58, UR6 ;  /* 0x000000063a027c20 */ /* 0x008fc80008410000 */
[----:B------:R3:W5:Y:S01]  /*44d0*/  MUFU.TANH R86, R2 ;  /* 0x0000000200567308 */ /* 0x0007620000002400 */
[----:B------:R-:W-:Y:S06]  /*44e0*/  HMMA.16816.F32 R32, R12, R90, R44 ;  /* 0x0000005a0c20723c */ /* 0x000fec000000182c */
[----:B-1----:R-:W-:Y:S06]  /*44f0*/  HMMA.16816.F32 R36, R8, R60, R28 ;  /* 0x0000003c0824723c */ /* 0x002fec000000181c */
[----:B--2---:R-:W-:Y:S01]  /*4500*/  HMMA.16816.F32 R28, R24, R72, R104 ;  /* 0x00000048181c723c */ /* 0x004fe20000001868 */
[----:B---3--:R-:W-:-:S05]  /*4510*/  FMUL.FTZ R2, R59, UR6 ;  /* 0x000000063b027c20 */ /* 0x008fca0008410000 */
[----:B------:R-:W-:Y:S01]  /*4520*/  HMMA.16816.F32 R44, R12, R64, R40 ;  /* 0x000000400c2c723c */ /* 0x000fe20000001828 */
[----:B------:R-:W1:Y:S01]  /*4530*/  LDSM.16.M88.4 R56, [R202+0xf800] ;  /* 0x00f80000ca38783b */ /* 0x000e620000000200 */
[----:B------:R2:W3:Y:S04]  /*4540*/  MUFU.TANH R85, R2 ;  /* 0x0000000200557308 */ /* 0x0004e80000002400 */
[----:B------:R-:W-:-:S12]  /*4550*/  HMMA.16816.F32 R48, R16, R94, R48 ;  /* 0x0000005e1030723c */ /* 0x000fd80000001830 */
[----:B----4-:R-:W-:Y:S01]  /*4560*/  HMMA.16816.F32 R28, R20, R80, R28 ;  /* 0x00000050141c723c */ /* 0x010fe2000000181c */
[----:B--2---:R-:W-:-:S04]  /*4570*/  FMUL.FTZ R2, R52, UR6 ;  /* 0x0000000634027c20 */ /* 0x004fc80008410000 */
[----:B------:R2:W-:Y:S07]  /*4580*/  MUFU.TANH R84, R2 ;  /* 0x0000000200547308 */ /* 0x0005ee0000002400 */
[----:B------:R-:W-:Y:S01]  /*4590*/  HMMA.16816.F32 R40, R12, R66, R48 ;  /* 0x000000420c28723c */ /* 0x000fe20000001830 */
[----:B--2---:R-:W-:-:S04]  /*45a0*/  FMUL.FTZ R2, R53, UR6 ;  /* 0x0000000635027c20 */ /* 0x004fc80008410000 */
[----:B------:R2:W-:-:S15]  /*45b0*/  MUFU.TANH R72, R2 ;  /* 0x0000000200487308 */ /* 0x0005de0000002400 */
[----:B------:R-:W-:-:S04]  /*45c0*/  NOP ;  /* 0x0000000000007918 */ /* 0x000fc80000000000 */
[----:B------:R-:W-:Y:S01]  /*45d0*/  HMMA.16816.F32 R40, R8, R70, R40 ;  /* 0x000000460828723c */ /* 0x000fe20000001828 */
[----:B--2---:R-:W-:-:S04]  /*45e0*/  FMUL.FTZ R2, R54, UR6 ;  /* 0x0000000636027c20 */ /* 0x004fc80008410000 */
[----:B------:R2:W-:-:S15]  /*45f0*/  MUFU.TANH R60, R2 ;  /* 0x00000002003c7308 */ /* 0x0005de0000002400 */
[----:B------:R-:W-:-:S04]  /*4600*/  NOP ;  /* 0x0000000000007918 */ /* 0x000fc80000000000 */
[----:B------:R-:W-:Y:S01]  /*4610*/  FMUL.FTZ R7, R41, UR6 ;  /* 0x0000000629077c20 */ /* 0x000fe20008410000 */
[----:B--2---:R-:W-:Y:S02]  /*4620*/  FMUL.FTZ R2, R55, UR6 ;  /* 0x0000000637027c20 */ /* 0x004fe40008410000 */
[----:B------:R-:W-:Y:S02]  /*4630*/  HMMA.16816.F32 R52, R8, R62, R32 ;  /* 0x0000003e0834723c */ /* 0x000fe40000001820 */
[----:B------:R2:W4:Y:S04]  /*4640*/  MUFU.TANH R61, R2 ;  /* 0x00000002003d7308 */ /* 0x0005280000002400 */
[----:B------:R-:W-:Y:S06]  /*4650*/  HMMA.16816.F32 R32, R24, R74, R100 ;  /* 0x0000004a1820723c */ /* 0x000fec0000001864 */
[----:B------:R-:W-:Y:S01]  /*4660*/  HMMA.16816.F32 R24, R16, R76, R28 ;  /* 0x0000004c1018723c */ /* 0x000fe2000000181c */
[----:B------:R-:W5:Y:S01]  /*4670*/  LDSM.16.M88.4 R28, [R201+0x7800] ;  /* 0x00780000c91c783b */ /* 0x000f620000000200 */
[----:B------:R-:W-:-:S04]  /*4680*/  DEPBAR.LE SB0, 0x0 ;  /* 0x000080000000791a */ /* 0x000fc80000000000 */
[----:B--2---:R-:W-:-:S04]  /*4690*/  FMUL.FTZ R2, R36, UR6 ;  /* 0x0000000624027c20 */ /* 0x004fc80008410000 */
[----:B------:R2:W-:Y:S08]  /*46a0*/  MUFU.TANH R116, R2 ;  /* 0x0000000200747308 */ /* 0x0005f00000002400 */
[----:B------:R-:W-:Y:S06]  /*46b0*/  HMMA.16816.F32 R20, R20, R82, R32 ;  /* 0x000000521414723c */ /* 0x000fec0000001820 */
[----:B-1----:R-:W-:Y:S01]  /*46c0*/  HMMA.16816.F32 R24, R12, R56, R24 ;  /* 0x000000380c18723c */ /* 0x002fe20000001818 */
[----:B--2---:R-:W-:-:S04]  /*46d0*/  FMUL.FTZ R2, R37, UR6 ;  /* 0x0000000625027c20 */ /* 0x004fc80008410000 */
[----:B------:R1:W-:-:S13]  /*46e0*/  MUFU.TANH R117, R2 ;  /* 0x0000000200757308 */ /* 0x0003da0000002400 */
[----:B------:R-:W-:Y:S01]  /*46f0*/  HMMA.16816.F32 R16, R16, R78, R20 ;  /* 0x0000004e1010723c */ /* 0x000fe20000001814 */
[----:B------:R2:W-:Y:S05]  /*4700*/  MUFU.TANH R21, R7 ;  /* 0x0000000700157308 */ /* 0x0005ea0000002400 */
[----:B-----5:R-:W-:Y:S01]  /*4710*/  HMMA.16816.F32 R24, R8, R28, R24 ;  /* 0x0000001c0818723c */ /* 0x020fe20000001818 */
[----:B-1----:R-:W-:-:S04]  /*4720*/  FMUL.FTZ R2, R38, UR6 ;  /* 0x0000000626027c20 */ /* 0x002fc80008410000 */
[----:B------:R1:W5:Y:S01]  /*4730*/  MUFU.TANH R140, R2 ;  /* 0x00000002008c7308 */ /* 0x0003620000002400 */
[----:B--2---:R-:W-:-:S12]  /*4740*/  FMUL.FTZ R7, R42, UR6 ;  /* 0x000000062a077c20 */ /* 0x004fd80008410000 */
[----:B------:R-:W-:Y:S01]  /*4750*/  HMMA.16816.F32 R12, R12, R58, R16 ;  /* 0x0000003a0c0c723c */ /* 0x000fe20000001810 */
[----:B------:R-:W-:Y:S01]  /*4760*/  MUFU.TANH R18, R7 ;  /* 0x0000000700127308 */ /* 0x000fe20000002400 */
[----:B-1----:R-:W-:-:S04]  /*4770*/  FMUL.FTZ R2, R39, UR6 ;  /* 0x0000000627027c20 */ /* 0x002fc80008410000 */
[----:B------:R-:W-:Y:S03]  /*4780*/  HMMA.16816.F32 R36, R8, R68, R44 ;  /* 0x000000440824723c */ /* 0x000fe6000000182c */
[----:B------:R1:W2:-:S15]  /*4790*/  MUFU.TANH R144, R2 ;  /* 0x0000000200907308 */ /* 0x00029e0000002400 */
[----:B------:R-:W-:Y:S01]  /*47a0*/  HMMA.16816.F32 R8, R8, R30, R12 ;  /* 0x0000001e0808723c */ /* 0x000fe2000000180c */
[----:B-1----:R-:W-:-:S04]  /*47b0*/  FMUL.FTZ R2, R52, UR6 ;  /* 0x0000000634027c20 */ /* 0x002fc80008410000 */
[----:B------:R1:W-:Y:S01]  /*47c0*/  MUFU.TANH R120, R2 ;  /* 0x0000000200787308 */ /* 0x0003e20000002400 */
[----:B------:R-:W-:Y:S01]  /*47d0*/  FMUL.FTZ R3, R39, UR6 ;  /* 0x0000000627037c20 */ /* 0x000fe20008410000 */
[----:B------:R-:W-:-:S06]  /*47e0*/  FMUL.FTZ R38, R38, UR6 ;  /* 0x0000000626267c20 */ /* 0x000fcc0008410000 */
[----:B------:R-:W-:Y:S08]  /*47f0*/  MUFU.TANH R20, R3 ;  /* 0x0000000300147308 */ /* 0x000ff00000002400 */
[----:B------:R-:W-:Y:S01]  /*4800*/  MUFU.TANH R38, R38 ;  /* 0x0000002600267308 */ /* 0x000fe20000002400 */
[----:B-1----:R-:W-:Y:S02]  /*4810*/  FMUL.FTZ R2, R53, UR6 ;  /* 0x0000000635027c20 */ /* 0x002fe40008410000 */
[----:B------:R-:W-:Y:S01]  /*4820*/  FMUL.FTZ R8, R8, UR6 ;  /* 0x0000000608087c20 */ /* 0x000fe20008410000 */
[----:B------:R-:W-:Y:S01]  /*4830*/  FMUL.FTZ R10, R10, UR6 ;  /* 0x000000060a0a7c20 */ /* 0x000fe20008410000 */
[----:B------:R-:W-:-:S03]  /*4840*/  FMUL.FTZ R11, R11, UR6 ;  /* 0x000000060b0b7c20 */ /* 0x000fc60008410000 */
[----:B------:R1:W-:Y:S08]  /*4850*/  MUFU.TANH R48, R2 ;  /* 0x0000000200307308 */ /* 0x0003f00000002400 */
[----:B------:R-:W-:Y:S08]  /*4860*/  MUFU.TANH R8, R8 ;  /* 0x0000000800087308 */ /* 0x000ff00000002400 */
[----:B------:R-:W-:Y:S01]  /*4870*/  MUFU.TANH R10, R10 ;  /* 0x0000000a000a7308 */ /* 0x000fe20000002400 */
[----:B-1----:R-:W-:-:S07]  /*4880*/  FMUL.FTZ R2, R54, UR6 ;  /* 0x0000000636027c20 */ /* 0x002fce0008410000 */
[----:B------:R1:W2:Y:S08]  /*4890*/  MUFU.TANH R47, R2 ;  /* 0x00000002002f7308 */ /* 0x0002b00000002400 */
[----:B------:R-:W-:Y:S01]  /*48a0*/  MUFU.TANH R11, R11 ;  /* 0x0000000b000b7308 */ /* 0x000fe20000002400 */
[----:B-1----:R-:W-:-:S07]  /*48b0*/  FMUL.FTZ R2, R55, UR6 ;  /* 0x0000000637027c20 */ /* 0x002fce0008410000 */
[----:B------:R1:W-:Y:S02]  /*48c0*/  MUFU.TANH R46, R2 ;  /* 0x00000002002e7308 */ /* 0x0003e40000002400 */
[----:B-1----:R-:W-:-:S06]  /*48d0*/  FMUL.FTZ R2, R36, UR6 ;  /* 0x0000000624027c20 */ /* 0x002fcc0008410000 */
[----:B------:R1:W2:Y:S02]  /*48e0*/  MUFU.TANH R45, R2 ;  /* 0x00000002002d7308 */ /* 0x0002a40000002400 */
[----:B-1----:R-:W-:-:S06]  /*48f0*/  FMUL.FTZ R2, R37, UR6 ;  /* 0x0000000625027c20 */ /* 0x002fcc0008410000 */
[----:B------:R1:W2:Y:S02]  /*4900*/  MUFU.TANH R37, R2 ;  /* 0x0000000200257308 */ /* 0x0002a40000002400 */
[----:B-1----:R-:W-:-:S05]  /*4910*/  MOV R2, UR8 ;  /* 0x0000000800027c02 */ /* 0x002fca0008000f00 */
[----:B------:R-:W-:Y:S02]  /*4920*/  IMAD R2, R2, 0x40, R6 ;  /* 0x0000004002027824 */ /* 0x000fe400078e0206 */
[----:B------:R-:W-:Y:S02]  /*4930*/  FMUL.FTZ R6, R40, UR6 ;  /* 0x0000000628067c20 */ /* 0x000fe40008410000 */
[C---:B------:R-:W-:Y:S01]  /*4940*/  VIADD R3, R2.reuse, 0x1 ;  /* 0x0000000102037836 */ /* 0x040fe20000000000 */
[----:B------:R-:W-:Y:S01]  /*4950*/  BAR.SYNC.DEFER_BLOCKING 0x0 ;  /* 0x0000000000007b1d */ /* 0x000fe20000010000 */
[----:B------:R-:W-:-:S03]  /*4960*/  ISETP.GE.AND P2, PT, R2, UR23, PT ;  /* 0x0000001702007c0c */ /* 0x000fc6000bf46270 */
[----:B------:R-:W-:Y:S02]  /*4970*/  ISETP.GE.AND P1, PT, R3, UR23, PT ;  /* 0x0000001703007c0c */ /* 0x000fe4000bf26270 */
[----:B------:R-:W-:Y:S01]  /*4980*/  IADD3 R3, R2, 0x9, RZ ;  /* 0x0000000902037810 */ /* 0x000fe20007ffe0ff */
[----:B------:R1:W2:Y:S01]  /*4990*/  MUFU.TANH R22, R6 ;  /* 0x0000000600167308 */ /* 0x0002a20000002400 */
[----:B------:R-:W-:Y:S02]  /*49a0*/  FSEL R35, R86, -INF , !P2 ;  /* 0xff80000056237808 */ /* 0x000fe40005000000 */
[----:B------:R-:W-:Y:S01]  /*49b0*/  ISETP.GE.AND P6, PT, R3, UR23, PT ;  /* 0x0000001703007c0c */ /* 0x000fe2000bfc6270 */
[----:B------:R-:W-:Y:S01]  /*49c0*/  VIADD R3, R2, 0x10 ;  /* 0x0000001002037836 */ /* 0x000fe20000000000 */
[----:B------:R-:W-:Y:S02]  /*49d0*/  FSEL R33, R96, -INF , !P2 ;  /* 0xff80000060217808 */ /* 0x000fe40005000000 */
[----:B---3--:R-:W-:-:S02]  /*49e0*/  FSEL R36, R85, -INF , !P1 ;  /* 0xff80000055247808 */ /* 0x008fc40004800000 */
[----:B------:R-:W-:Y:S01]  /*49f0*/  ISETP.GE.AND P5, PT, R3, UR23, PT ;  /* 0x0000001703007c0c */ /* 0x000fe2000bfa6270 */
[C---:B------:R-:W-:Y:S01]  /*4a00*/  VIADD R3, R2.reuse, 0x18 ;  /* 0x0000001802037836 */ /* 0x040fe20000000000 */
[----:B------:R-:W-:Y:S02]  /*4a10*/  FSEL R32, R87, -INF , !P1 ;  /* 0xff80000057207808 */ /* 0x000fe40004800000 */
[----:B----4-:R-:W-:Y:S02]  /*4a20*/  FSEL R31, R61, -INF , !P6 ;  /* 0xff8000003d1f7808 */ /* 0x010fe40007000000 */
[----:B------:R-:W-:Y:S02]  /*4a30*/  ISETP.GE.AND P3, PT, R3, UR23, PT ;  /* 0x0000001703007c0c */ /* 0x000fe4000bf66270 */
[C---:B------:R-:W-:Y:S01]  /*4a40*/  IADD3 R3, R2.reuse, 0x19, RZ ;  /* 0x0000001902037810 */ /* 0x040fe20007ffe0ff */
[----:B-1----:R-:W-:Y:S01]  /*4a50*/  VIADD R6, R2, 0x8 ;  /* 0x0000000802067836 */ /* 0x002fe20000000000 */
[----:B------:R-:W-:-:S02]  /*4a60*/  FSEL R30, R72, -INF , !P6 ;  /* 0xff800000481e7808 */ /* 0x000fc40007000000 */
[----:B------:R-:W-:Y:S01]  /*4a70*/  ISETP.GE.AND P2, PT, R3, UR23, PT ;  /* 0x0000001703007c0c */ /* 0x000fe2000bf46270 */
[----:B------:R-:W-:Y:S01]  /*4a80*/  VIADD R3, R2, 0x20 ;  /* 0x0000002002037836 */ /* 0x000fe20000000000 */
[----:B------:R-:W-:Y:S01]  /*4a90*/  ISETP.GE.AND P0, PT, R6, UR23, PT ;  /* 0x0000001706007c0c */ /* 0x000fe2000bf06270 */
[----:B------:R-:W-:Y:S01]  /*4aa0*/  VIADD R6, R2, 0x11 ;  /* 0x0000001102067836 */ /* 0x000fe20000000000 */
[----:B-----5:R-:W-:Y:S02]  /*4ab0*/  FSEL R140, R140, -INF , !P5 ;  /* 0xff8000008c8c7808 */ /* 0x020fe40006800000 */
[----:B------:R-:W-:Y:S01]  /*4ac0*/  ISETP.GE.AND P1, PT, R3, UR23, PT ;  /* 0x0000001703007c0c */ /* 0x000fe2000bf26270 */
[----:B------:R-:W-:Y:S01]  /*4ad0*/  VIADD R3, R2, 0x21 ;  /* 0x0000002102037836 */ /* 0x000fe20000000000 */
[----:B------:R-:W-:Y:S02]  /*4ae0*/  FSEL R44, R60, -INF , !P0 ;  /* 0xff8000003c2c7808 */ /* 0x000fe40004000000 */
[----:B------:R-:W-:-:S02]  /*4af0*/  FSEL R34, R84, -INF , !P0 ;  /* 0xff80000054227808 */ /* 0x000fc40004000000 */
[----:B------:R-:W-:Y:S01]  /*4b00*/  ISETP.GE.AND P0, PT, R3, UR23, PT ;  /* 0x0000001703007c0c */ /* 0x000fe2000bf06270 */
[----:B------:R-:W-:Y:S01]  /*4b10*/  VIADD R3, R2, 0x28 ;  /* 0x0000002802037836 */ /* 0x000fe20000000000 */
[----:B------:R-:W-:Y:S01]  /*4b20*/  ISETP.GE.AND P4, PT, R6, UR23, PT ;  /* 0x0000001706007c0c */ /* 0x000fe2000bf86270 */
[----:B------:R-:W-:Y:S01]  /*4b30*/  FMUL.FTZ R6, R43, UR6 ;  /* 0x000000062b067c20 */ /* 0x000fe20008410000 */
[----:B------:R-:W-:Y:S02]  /*4b40*/  FSEL R116, R116, -INF , !P5 ;  /* 0xff80000074747808 */ /* 0x000fe40006800000 */
[----:B------:R-:W-:Y:S01]  /*4b50*/  ISETP.GE.AND P6, PT, R3, UR23, PT ;  /* 0x0000001703007c0c */ /* 0x000fe2000bfc6270 */
[----:B------:R1:W3:Y:S01]  /*4b60*/  MUFU.TANH R17, R6 ;  /* 0x0000000600117308 */ /* 0x0002e20000002400 */
[----:B------:R-:W-:Y:S02]  /*4b70*/  IADD3 R3, R2, 0x29, RZ ;  /* 0x0000002902037810 */ /* 0x000fe40007ffe0ff */
[----:B--2---:R-:W-:-:S02]  /*4b80*/  FSEL R144, R144, -INF , !P4 ;  /* 0xff80000090907808 */ /* 0x004fc40006000000 */
[----:B------:R-:W-:Y:S01]  /*4b90*/  ISETP.GE.AND P5, PT, R3, UR23, PT ;  /* 0x0000001703007c0c */ /* 0x000fe2000bfa6270 */
[C---:B------:R-:W-:Y:S01]  /*4ba0*/  VIADD R3, R2.reuse, 0x30 ;  /* 0x0000003002037836 */ /* 0x040fe20000000000 */
[----:B------:R-:W-:Y:S02]  /*4bb0*/  FSEL R117, R117, -INF , !P4 ;  /* 0xff80000075757808 */ /* 0x000fe40006000000 */
[----:B------:R-:W-:Y:S02]  /*4bc0*/  FSEL R145, R47, -INF , !P3 ;  /* 0xff8000002f917808 */ /* 0x000fe40005800000 */
[----:B------:R-:W-:Y:S01]  /*4bd0*/  ISETP.GE.AND P4, PT, R3, UR23, PT ;  /* 0x0000001703007c0c */ /* 0x000fe2000bf86270 */
[----:B------:R-:W-:Y:S01]  /*4be0*/  VIADD R3, R2, 0x31 ;  /* 0x0000003102037836 */ /* 0x000fe20000000000 */
[----:B------:R-:W-:Y:S02]  /*4bf0*/  FSEL R120, R120, -INF , !P3 ;  /* 0xff80000078787808 */ /* 0x000fe40005800000 */
[----:B------:R-:W-:Y:S01]  /*4c00*/  FSEL R233, R38, -INF , !P1 ;  /* 0xff80000026e97808 */ /* 0x000fe20004800000 */
[----:B-1----:R-:W-:Y:S01]  /*4c10*/  FMUL.FTZ R6, R24, UR6 ;  /* 0x0000000618067c20 */ /* 0x002fe20008410000 */
[----:B------:R-:W-:Y:S01]  /*4c20*/  ISETP.GE.AND P3, PT, R3, UR23, PT ;  /* 0x0000001703007c0c */ /* 0x000fe2000bf66270 */
[C---:B------:R-:W-:Y:S01]  /*4c30*/  VIADD R3, R2.reuse, 0x38 ;  /* 0x0000003802037836 */ /* 0x040fe20000000000 */
[----:B------:R-:W-:Y:S01]  /*4c40*/  IADD3 R2, R2, 0x39, RZ ;  /* 0x0000003902027810 */ /* 0x000fe20007ffe0ff */
[----:B------:R1:W2:Y:S01]  /*4c50*/  MUFU.TANH R16, R6 ;  /* 0x0000000600107308 */ /* 0x0002a20000002400 */
[----:B------:R-:W-:-:S02]  /*4c60*/  FSEL R169, R45, -INF , !P1 ;  /* 0xff8000002da97808 */ /* 0x000fc40004800000 */
[----:B------:R-:W-:Y:S01]  /*4c70*/  ISETP.GE.AND P1, PT, R2, UR23, PT ;  /* 0x0000001702007c0c */ /* 0x000fe2000bf26270 */
[----:B------:R-:W-:Y:S01]  /*4c80*/  FMUL.FTZ R2, R9, UR6 ;  /* 0x0000000609027c20 */ /* 0x000fe20008410000 */
[----:B------:R-:W-:Y:S02]  /*4c90*/  FSEL R232, R20, -INF , !P0 ;  /* 0xff80000014e87808 */ /* 0x000fe40004000000 */
[----:B------:R-:W-:Y:S02]  /*4ca0*/  FSEL R168, R37, -INF , !P0 ;  /* 0xff80000025a87808 */ /* 0x000fe40004000000 */
[----:B------:R-:W-:Y:S01]  /*4cb0*/  PLOP3.LUT P0, PT, PT, PT, UP0, 0x80, 0x0 ;  /* 0x000000000000781c */ /* 0x000fe20003f0f008 */
[----:B------:R-:W4:Y:S01]  /*4cc0*/  MUFU.TANH R2, R2 ;  /* 0x0000000200027308 */ /* 0x000f220000002400 */
[----:B------:R-:W-:Y:S02]  /*4cd0*/  FSEL R146, R46, -INF , !P2 ;  /* 0xff8000002e927808 */ /* 0x000fe40005000000 */
[----:B------:R-:W-:-:S02]  /*4ce0*/  FSEL R133, R48, -INF , !P2 ;  /* 0xff80000030857808 */ /* 0x000fc40005000000 */
[----:B------:R-:W-:Y:S01]  /*4cf0*/  ISETP.GE.AND P2, PT, R3, UR23, PT ;  /* 0x0000001703007c0c */ /* 0x000fe2000bf46270 */
[----:B-1----:R-:W-:Y:S01]  /*4d00*/  FMUL.FTZ R6, R25, UR6 ;  /* 0x0000000619067c20 */ /* 0x002fe20008410000 */
[----:B------:R-:W-:Y:S02]  /*4d10*/  FSEL R234, R18, -INF , !P6 ;  /* 0xff80000012ea7808 */ /* 0x000fe40007000000 */
[----:B------:R-:W-:Y:S01]  /*4d20*/  FSEL R170, R22, -INF , !P6 ;  /* 0xff80000016aa7808 */ /* 0x000fe20007000000 */
[----:B------:R1:W5:Y:S01]  /*4d30*/  MUFU.TANH R12, R6 ;  /* 0x00000006000c7308 */ /* 0x0003620000002400 */
[----:B---3--:R-:W-:Y:S02]  /*4d40*/  FSEL R235, R17, -INF , !P5 ;  /* 0xff80000011eb7808 */ /* 0x008fe40006800000 */
[----:B------:R-:W-:Y:S02]  /*4d50*/  FSEL R171, R21, -INF , !P5 ;  /* 0xff80000015ab7808 */ /* 0x000fe40006800000 */
[----:B--2---:R-:W-:-:S02]  /*4d60*/  FSEL R252, R16, -INF , !P4 ;  /* 0xff80000010fc7808 */ /* 0x004fc40006000000 */
[----:B------:R-:W-:Y:S02]  /*4d70*/  FSEL R181, R10, -INF , !P2 ;  /* 0xff8000000ab57808 */ /* 0x000fe40005000000 */
[----:B------:R-:W-:Y:S02]  /*4d80*/  FSEL R175, R8, -INF , !P2 ;  /* 0xff80000008af7808 */ /* 0x000fe40005000000 */
[----:B------:R-:W-:Y:S02]  /*4d90*/  FSEL R176, R11, -INF , !P1 ;  /* 0xff8000000bb07808 */ /* 0x000fe40004800000 */
[----:B----4-:R-:W-:Y:S01]  /*4da0*/  FSEL R172, R2, -INF , !P1 ;  /* 0xff80000002ac7808 */ /* 0x010fe20004800000 */
[----:B-1----:R-:W-:Y:S01]  /*4db0*/  FMUL.FTZ R6, R26, UR6 ;  /* 0x000000061a067c20 */ /* 0x002fe20008410000 */
[----:B-----5:R-:W-:-:S03]  /*4dc0*/  FSEL R167, R12, -INF , !P3 ;  /* 0xff8000000ca77808 */ /* 0x020fc60005800000 */
[----:B------:R1:W2:Y:S02]  /*4dd0*/  MUFU.TANH R7, R6 ;  /* 0x0000000600077308 */ /* 0x0002a40000002400 */
[----:B-1----:R-:W-:Y:S01]  /*4de0*/  FMUL.FTZ R6, R27, UR6 ;  /* 0x000000061b067c20 */ /* 0x002fe20008410000 */
[----:B--2---:R-:W-:-:S05]  /*4df0*/  FSEL R174, R7, -INF , !P4 ;  /* 0xff80000007ae7808 */ /* 0x004fca0006000000 */
[----:B------:R-:W1:Y:S02]  /*4e00*/  MUFU.TANH R6, R6 ;  /* 0x0000000600067308 */ /* 0x000e640000002400 */
[----:B-1----:R-:W-:Y:S01]  /*4e10*/  FSEL R180, R6, -INF , !P3 ;  /* 0xff80000006b47808 */ /* 0x002fe20005800000 */
        /* <DEDUP_REMOVED lines=148> */
.L_x_977:
[----:B------:R-:W-:Y:S05]  /*5760*/  BSYNC B0 ;  /* 0x0000000000007941 */ /* 0x000fea0003800000 */
.L_x_976:
[----:B------:R-:W0:Y:S02]  /*5770*/  LDGDEPBAR ;  /* 0x00000000000079af */ /* 0x000e240000000000 */
.L_x_975:
[----:B-1----:R-:W-:Y:S01]  /*5780*/  FMNMX.FTZ R2, R33, R32, !PT ;  /* 0x0000002021027209 */ /* 0x002fe20007810000 */
[----:B------:R-:W-:Y:S01]  /*5790*/  ULDC UR6, c[0x0][0x2ec] ;  /* 0x0000bb0000067ab9 */ /* 0x000fe20000000800 */
[----:B------:R-:W-:Y:S01]  /*57a0*/  LEA R197, R5, UR4, 0x1 ;  /* 0x0000000405c57c11 */ /* 0x000fe2000f8e08ff */
[----:B------:R-:W-:Y:S01]  /*57b0*/  STL [R1+0x60], R135 ;  /* 0x0000608701007387 */ /* 0x000fe20000100800 */
[----:B------:R-:W-:Y:S02]  /*57c0*/  FMNMX.FTZ R2, R34, R2, !PT ;  /* 0x0000000222027209 */ /* 0x000fe40007810000 */
[----:B------:R-:W-:Y:S01]  /*57d0*/  LEA R198, R4, R197, 0x1 ;  /* 0x000000c504c67211 */ /* 0x000fe200078e08ff */
[----:B------:R-:W-:Y:S01]  /*57e0*/  IMAD R200, R0, 0x2, R197 ;  /* 0x0000000200c87824 */ /* 0x000fe200078e02c5 */
[----:B------:R-:W-:Y:S01]  /*57f0*/  FMNMX.FTZ R2, R30, R2, !PT ;  /* 0x000000021e027209 */ /* 0x000fe20007810000 */
[----:B------:R-:W-:Y:S01]  /*5800*/  LDSM.16.MT88.4 R40, [R197+0x10000] ;  /* 0x01000000c528783b */ /* 0x000fe20000004200 */
[----:B------:R-:W-:-:S02]  /*5810*/  LEA R199, R0, R198, 0x1 ;  /* 0x000000c600c77211 */ /* 0x000fc400078e08ff */
[----:B------:R-:W-:Y:S01]  /*5820*/  FMNMX.FTZ R2, R116, R2, !PT ;  /* 0x0000000274027209 */ /* 0x000fe20007810000 */
[----:B---3--:R-:W-:Y:S03]  /*5830*/  LDSM.16.MT88.4 R16, [R197+0x12000] ;  /* 0x01200000c510783b */ /* 0x008fe60000004200 */
        /* <DEDUP_REMOVED lines=13> */
[----:B------:R-:W-:Y:S01]  /*5910*/  STL [R1+0x5c], R134 ;  /* 0x00005c8601007387 */ /* 0x000fe20000100800 */
        /* <DEDUP_REMOVED lines=41> */
[--C-:B------:R-:W-:Y:S01]  /*5bb0*/  FFMA.FTZ R4, R36, UR6, -R2.reuse ;  /* 0x0000000624047c23 */ /* 0x100fe20008010802 */
[----:B------:R-:W-:Y:S01]  /*5bc0*/  LDSM.16.MT88.4 R32, [R200+0x12000] ;  /* 0x01200000c820783b */ /* 0x000fe20000004200 */
[----:B------:R1:W-:Y:S03]  /*5bd0*/  MUFU.EX2 R11, R0 ;  /* 0x00000000000b7308 */ /* 0x0003e60000000800 */
[----:B------:R-:W2:Y:S04]  /*5be0*/  LDSM.16.MT88.4 R36, [R198+0x10000] ;  /* 0x01000000c624783b */ /* 0x000ea80000004200 */
[----:B------:R-:W-:Y:S01]  /*5bf0*/  LDSM.16.MT88.4 R44, [R197+0x14000] ;  /* 0x01400000c52c783b */ /* 0x000fe20000004200 */
[----:B------:R3:W-:Y:S08]  /*5c00*/  MUFU.EX2 R183, R6 ;  /* 0x0000000600b77308 */ /* 0x0007f00000000800 */
[----:B------:R4:W4:Y:S01]  /*5c10*/  MUFU.EX2 R9, R4 ;  /* 0x0000000400097308 */ /* 0x0009220000000800 */
[----:B-1----:R-:W-:-:S02]  /*5c20*/  FFMA.FTZ R0, R31, UR6, -R2 ;  /* 0x000000061f007c23 */ /* 0x002fc40008010802 */
[----:B------:R-:W1:Y:S05]  /*5c30*/  LDSM.16.MT88.4 R28, [R199+0x12000] ;  /* 0x01200000c71c783b */ /* 0x000e6a0000004200 */
[----:B------:R2:W2:Y:S01]  /*5c40*/  MUFU.EX2 R224, R0 ;  /* 0x0000000000e07308 */ /* 0x0004a20000000800 */
[----:B---3--:R-:W-:Y:S02]  /*5c50*/  F2FP.F16.F32.PACK_AB R6, R173, R10 ;  /* 0x0000000aad06723e */ /* 0x008fe400000000ff */
[----:B----4-:R-:W-:Y:S02]  /*5c60*/  F2FP.F16.F32.PACK_AB R4, R179, R184 ;  /* 0x000000b8b304723e */ /* 0x010fe400000000ff */
[----:B------:R-:W-:Y:S01]  /*5c70*/  F2FP.F16.F32.PACK_AB R5, R9, R183 ;  /* 0x000000b70905723e */ /* 0x000fe200000000ff */
[----:B--2---:R-:W-:Y:S01]  /*5c80*/  FFMA.FTZ R0, R116, UR6, -R8 ;  /* 0x0000000674007c23 */ /* 0x004fe20008010808 */
[----:B------:R-:W-:-:S03]  /*5c90*/  F2FP.F16.F32.PACK_AB R7, R224, R11 ;  /* 0x0000000be007723e */ /* 0x000fc600000000ff */
[----:B------:R2:W-:Y:S04]  /*5ca0*/  MUFU.EX2 R166, R0 ;  /* 0x0000000000a67308 */ /* 0x0005e80000000800 */
[C---:B------:R-:W-:Y:S06]  /*5cb0*/  HMMA.16816.F32 R112, R4.reuse, R40, RZ ;  /* 0x000000280470723c */ /* 0x040fec00000018ff */
[C---:B------:R-:W-:Y:S01]  /*5cc0*/  HMMA.16816.F32 R92, R4.reuse, R42, RZ ;  /* 0x0000002a045c723c */ /* 0x040fe200000018ff */
[----:B------:R-:W3:Y:S05]  /*5cd0*/  LDSM.16.MT88.4 R40, [R200+0x16000] ;  /* 0x01600000c828783b */ /* 0x000eea0000004200 */
[----:B------:R-:W-:Y:S01]  /*5ce0*/  HMMA.16816.F32 R80, R4, R36, RZ ;  /* 0x000000240450723c */ /* 0x000fe200000018ff */
[----:B--2---:R-:W-:-:S04]  /*5cf0*/  FFMA.FTZ R0, R117, UR6, -R8 ;  /* 0x0000000675007c23 */ /* 0x004fc80008010808 */
[----:B------:R2:W4:Y:S01]  /*5d00*/  MUFU.EX2 R135, R0 ;  /* 0x0000000000877308 */ /* 0x0005220000000800 */
[C---:B------:R-:W-:Y:S01]  /*5d10*/  HMMA.16816.F32 R68, R4.reuse, R38, RZ ;  /* 0x000000260444723c */ /* 0x040fe200000018ff */
[----:B------:R-:W4:Y:S05]  /*5d20*/  LDSM.16.MT88.4 R36, [R200+0x14000] ;  /* 0x01400000c824783b */ /* 0x000f2a0000004200 */
[C---:B------:R-:W-:Y:S06]  /*5d30*/  HMMA.16816.F32 R108, R4.reuse, R16, RZ ;  /* 0x00000010046c723c */ /* 0x040fec00000018ff */
[----:B------:R-:W-:Y:S01]  /*5d40*/  HMMA.16816.F32 R128, R4, R18, RZ ;  /* 0x000000120480723c */ /* 0x000fe200000018ff */
[----:B------:R-:W-:Y:S01]  /*5d50*/  LDSM.16.MT88.4 R16, [R197+0x16000] ;  /* 0x01600000c510783b */ /* 0x000fe20000004200 */
[----:B--2---:R-:W-:-:S04]  /*5d60*/  FFMA.FTZ R0, R120, UR6, -R8 ;  /* 0x0000000678007c23 */ /* 0x004fc80008010808 */
[C---:B------:R-:W-:Y:S01]  /*5d70*/  HMMA.16816.F32 R104, R4.reuse, R12, RZ ;  /* 0x0000000c0468723c */ /* 0x040fe200000018ff */
[----:B------:R2:W-:Y:S05]  /*5d80*/  MUFU.EX2 R164, R0 ;  /* 0x0000000000a47308 */ /* 0x0005ea0000000800 */
[C---:B------:R-:W-:Y:S01]  /*5d90*/  HMMA.16816.F32 R124, R4.reuse, R14, RZ ;  /* 0x0000000e047c723c */ /* 0x040fe200000018ff */
[----:B------:R-:W4:Y:S05]  /*5da0*/  LDSM.16.MT88.4 R12, [R199+0x14000] ;  /* 0x01400000c70c783b */ /* 0x000f2a0000004200 */
[C---:B------:R-:W-:Y:S06]  /*5db0*/  HMMA.16816.F32 R100, R4.reuse, R32, RZ ;  /* 0x000000200464723c */ /* 0x040fec00000018ff */
[C---:B------:R-:W-:Y:S01]  /*5dc0*/  HMMA.16816.F32 R88, R4.reuse, R34, RZ ;  /* 0x000000220458723c */ /* 0x040fe200000018ff */
[----:B--2---:R-:W-:Y:S01]  /*5dd0*/  FFMA.FTZ R0, R133, UR6, -R8 ;  /* 0x0000000685007c23 */ /* 0x004fe20008010808 */
[----:B------:R-:W-:Y:S03]  /*5de0*/  LDSM.16.MT88.4 R32, [R199+0x16000] ;  /* 0x01600000c720783b */ /* 0x000fe60000004200 */
[----:B------:R2:W-:Y:S01]  /*5df0*/  MUFU.EX2 R133, R0 ;  /* 0x0000000000857308 */ /* 0x0005e20000000800 */
[C---:B-1----:R-:W-:Y:S06]  /*5e00*/  HMMA.16816.F32 R96, R4.reuse, R28, RZ ;  /* 0x0000001c0460723c */ /* 0x042fec00000018ff */
[C---:B------:R-:W-:Y:S01]  /*5e10*/  HMMA.16816.F32 R84, R4.reuse, R30, RZ ;  /* 0x0000001e0454723c */ /* 0x040fe200000018ff */
[----:B------:R-:W1:Y:S05]  /*5e20*/  LDSM.16.MT88.4 R28, [R198+0x16000] ;  /* 0x01600000c61c783b */ /* 0x000e6a0000004200 */
[----:B------:R-:W-:Y:S01]  /*5e30*/  HMMA.16816.F32 R76, R4, R24, RZ ;  /* 0x00000018044c723c */ /* 0x000fe200000018ff */
[----:B--2---:R-:W-:-:S05]  /*5e40*/  FFMA.FTZ R0, R140, UR6, -R2 ;  /* 0x000000068c007c23 */ /* 0x004fca0008010802 */
[C---:B------:R-:W-:Y:S01]  /*5e50*/  HMMA.16816.F32 R64, R4.reuse, R26, RZ ;  /* 0x0000001a0440723c */ /* 0x040fe200000018ff */
[----:B------:R-:W2:Y:S01]  /*5e60*/  LDSM.16.MT88.4 R24, [R197+0x10800] ;  /* 0x01080000c518783b */ /* 0x000ea20000004200 */
[----:B------:R3:W-:Y:S04]  /*5e70*/  MUFU.EX2 R182, R0 ;  /* 0x0000000000b67308 */ /* 0x0007e80000000800 */
[C---:B------:R-:W-:Y:S06]  /*5e80*/  HMMA.16816.F32 R52, R4.reuse, R20, RZ ;  /* 0x000000140434723c */ /* 0x040fec00000018ff */
[C---:B------:R-:W-:Y:S01]  /*5e90*/  HMMA.16816.F32 R60, R4.reuse, R22, RZ ;  /* 0x00000016043c723c */ /* 0x040fe200000018ff */
[----:B------:R-:W-:Y:S05]  /*5ea0*/  LDSM.16.MT88.4 R20, [R198+0x10800] ;  /* 0x01080000c614783b */ /* 0x000fea0000004200 */
[----:B------:R-:W-:Y:S01]  /*5eb0*/  HMMA.16816.F32 R72, R4, R44, RZ ;  /* 0x0000002c0448723c */ /* 0x000fe200000018ff */
[----:B---3--:R-:W-:-:S04]  /*5ec0*/  FFMA.FTZ R0, R144, UR6, -R2 ;  /* 0x0000000690007c23 */ /* 0x008fc80008010802 */
[----:B------:R3:W2:Y:S01]  /*5ed0*/  MUFU.EX2 R177, R0 ;  /* 0x0000000000b17308 */ /* 0x0006a20000000800 */
[C---:B------:R-:W-:Y:S06]  /*5ee0*/  HMMA.16816.F32 R56, R4.reuse, R46, RZ ;  /* 0x0000002e0438723c */ /* 0x040fec00000018ff */
[C---:B------:R-:W-:Y:S06]  /*5ef0*/  HMMA.16816.F32 R44, R4.reuse, R48, RZ ;  /* 0x00000030042c723c */ /* 0x040fec00000018ff */
[----:B------:R-:W-:Y:S01]  /*5f00*/  HMMA.16816.F32 R160, R4, R40, RZ ;  /* 0x0000002804a0723c */ /* 0x000fe200000018ff */
[----:B---3--:R-:W-:-:S05]  /*5f10*/  FFMA.FTZ R0, R145, UR6, -R2 ;  /* 0x0000000691007c23 */ /* 0x008fca0008010802 */
[C---:B------:R-:W-:Y:S01]  /*5f20*/  HMMA.16816.F32 R48, R4.reuse, R50, RZ ;  /* 0x000000320430723c */ /* 0x040fe200000018ff */
[----:B------:R3:W-:Y:S05]  /*5f30*/  MUFU.EX2 R178, R0 ;  /* 0x0000000000b27308 */ /* 0x0007ea0000000800 */
[C---:B----4-:R-:W-:Y:S06]  /*5f40*/  HMMA.16816.F32 R116, R4.reuse, R36, RZ ;  /* 0x000000240474723c */ /* 0x050fec00000018ff */
[C---:B------:R-:W-:Y:S01]  /*5f50*/  HMMA.16816.F32 R120, R4.reuse, R38, RZ ;  /* 0x000000260478723c */ /* 0x040fe200000018ff */
[----:B------:R-:W-:Y:S05]  /*5f60*/  LDSM.16.MT88.4 R36, [R198+0x12800] ;  /* 0x01280000c624783b */ /* 0x000fea0000004200 */
[----:B------:R-:W-:Y:S01]  /*5f70*/  HMMA.16816.F32 R136, R4, R12, RZ ;  /* 0x0000000c0488723c */ /* 0x000fe200000018ff */
[----:B---3--:R-:W-:-:S04]  /*5f80*/  FFMA.FTZ R0, R146, UR6, -R2 ;  /* 0x0000000692007c23 */ /* 0x008fc80008010802 */
[----:B------:R-:W3:Y:S01]  /*5f90*/  MUFU.EX2 R165, R0 ;  /* 0x0000000000a57308 */ /* 0x000ee20000000800 */
[C---:B------:R-:W-:Y:S01]  /*5fa0*/  HMMA.16816.F32 R140, R4.reuse, R14, RZ ;  /* 0x0000000e048c723c */ /* 0x040fe200000018ff */
[----:B------:R-:W-:Y:S05]  /*5fb0*/  LDSM.16.MT88.4 R12, [R199+0x10800] ;  /* 0x01080000c70c783b */ /* 0x000fea0000004200 */
[C---:B------:R-:W-:Y:S06]  /*5fc0*/  HMMA.16816.F32 R148, R4.reuse, R16, RZ ;  /* 0x000000100494723c */ /* 0x040fec00000018ff */
[C---:B------:R-:W-:Y:S01]  /*5fd0*/  HMMA.16816.F32 R152, R4.reuse, R18, RZ ;  /* 0x000000120498723c */ /* 0x040fe200000018ff */
[----:B------:R-:W4:Y:S05]  /*5fe0*/  LDSM.16.MT88.4 R16, [R200+0x10800] ;  /* 0x01080000c810783b */ /* 0x000f2a0000004200 */
[C---:B-1----:R-:W-:Y:S06]  /*5ff0*/  HMMA.16816.F32 R156, R4.reuse, R28, RZ ;  /* 0x0000001c049c723c */ /* 0x042fec00000018ff */
[C---:B------:R-:W-:Y:S01]  /*6000*/  HMMA.16816.F32 R144, R4.reuse, R30, RZ ;  /* 0x0000001e0490723c */ /* 0x040fe200000018ff */
[----:B------:R-:W1:Y:S05]  /*6010*/  LDSM.16.MT88.4 R28, [R197+0x12800] ;  /* 0x01280000c51c783b */ /* 0x000e6a0000004200 */
[C---:B------:R-:W-:Y:S06]  /*6020*/  HMMA.16816.F32 R40, R4.reuse, R42, RZ ;  /* 0x0000002a0428723c */ /* 0x040fec00000018ff */
[C---:B------:R-:W-:Y:S06]  /*6030*/  HMMA.16816.F32 R236, R4.reuse, R32, RZ ;  /* 0x0000002004ec723c */ /* 0x040fec00000018ff */
[----:B------:R-:W-:Y:S01]  /*6040*/  HMMA.16816.F32 R192, R4, R34, RZ ;  /* 0x0000002204c0723c */ /* 0x000fe200000018ff */
[----:B------:R-:W-:Y:S06]  /*6050*/  LDSM.16.MT88.4 R32, [R200+0x12800] ;  /* 0x01280000c820783b */ /* 0x000fec0000004200 */
[----:B------:R-:W-:-:S02]  /*6060*/  F2FP.F16.F32.PACK_AB R4, R135, R166 ;  /* 0x000000a68704723e */ /* 0x000fc400000000ff */
[----:B--2---:R-:W-:Y:S02]  /*6070*/  F2FP.F16.F32.PACK_AB R5, R177, R182 ;  /* 0x000000b6b105723e */ /* 0x004fe400000000ff */
[----:B------:R-:W-:Y:S02]  /*6080*/  F2FP.F16.F32.PACK_AB R6, R133, R164 ;  /* 0x000000a48506723e */ /* 0x000fe400000000ff */
[----:B---3--:R-:W-:-:S07]  /*6090*/  F2FP.F16.F32.PACK_AB R7, R165, R178 ;  /* 0x000000b2a507723e */ /* 0x008fce00000000ff */
[C---:B------:R-:W-:Y:S06]  /*60a0*/  HMMA.16816.F32 R188, R4.reuse, R24, R112 ;  /* 0x0000001804bc723c */ /* 0x040fec0000001870 */
[C---:B------:R-:W-:Y:S06]  /*60b0*/  HMMA.16816.F32 R240, R4.reuse, R26, R92 ;  /* 0x0000001a04f0723c */ /* 0x040fec000000185c */
[----:B----4-:R-:W-:Y:S01]  /*60c0*/  HMMA.16816.F32 R112, R4, R16, R76 ;  /* 0x000000100470723c */ /* 0x010fe2000000184c */
[----:B------:R-:W-:Y:S01]  /*60d0*/  IMAD.MOV.U32 R95, RZ, RZ, R184 ;  /* 0x000000ffff5f7224 */ /* 0x000fe200078e00b8 */
[----:B------:R-:W-:Y:S01]  /*60e0*/  MOV R94, R183 ;  /* 0x000000b7005e7202 */ /* 0x000fe20000000f00 */
[----:B------:R-:W-:Y:S01]  /*60f0*/  IMAD.MOV.U32 R93, RZ, RZ, R182 ;  /* 0x000000ffff5d7224 */ /* 0x000fe200078e00b6 */
[----:B------:R-:W-:-:S02]  /*6100*/  MOV R92, R181 ;  /* 0x000000b5005c7202 */ /* 0x000fc40000000f00 */
[C---:B------:R-:W-:Y:S01]  /*6110*/  HMMA.16816.F32 R184, R4.reuse, R18, R64 ;  /* 0x0000001204b8723c */ /* 0x040fe20000001840 */
[----:B------:R-:W-:Y:S05]  /*6120*/  LDSM.16.MT88.4 R16, [R197+0x14800] ;  /* 0x01480000c510783b */ /* 0x000fea0000004200 */
[----:B------:R-:W-:Y:S01]  /*6130*/  IMAD.MOV.U32 R25, RZ, RZ, R190 ;  /* 0x000000ffff197224 */ /* 0x000fe200078e00be */
[----:B------:R-:W-:Y:S01]  /*6140*/  MOV R24, R191 ;  /* 0x000000bf00187202 */ /* 0x000fe20000000f00 */
[----:B------:R-:W-:Y:S01]  /*6150*/  IMAD.MOV.U32 R225, RZ, RZ, R189 ;  /* 0x000000ffffe17224 */ /* 0x000fe200078e00bd */
[----:B------:R-:W-:Y:S01]  /*6160*/  MOV R0, R188 ;  /* 0x000000bc00007202 */ /* 0x000fe20000000f00 */
[----:B------:R-:W-:Y:S01]  /*6170*/  IMAD.MOV.U32 R67, RZ, RZ, R178 ;  /* 0x000000ffff437224 */ /* 0x000fe200078e00b2 */
[----:B------:R-:W-:Y:S01]  /*6180*/  HMMA.16816.F32 R188, R4, R22, R68 ;  /* 0x0000001604bc723c */ /* 0x000fe20000001844 */
[----:B------:R-:W-:Y:S01]  /*6190*/  MOV R66, R177 ;  /* 0x000000b100427202 */ /* 0x000fe20000000f00 */
[----:B------:R-:W-:-:S04]  /*61a0*/  IMAD.MOV.U32 R65, RZ, RZ, R176 ;  /* 0x000000ffff417224 */ /* 0x000fc800078e00b0 */
[C---:B-1----:R-:W-:Y:S01]  /*61b0*/  HMMA.16816.F32 R76, R4.reuse, R30, R128 ;  /* 0x0000001e044c723c */ /* 0x042fe20000001880 */
[----:B------:R-:W-:Y:S01]  /*61c0*/  IMAD.MOV.U32 R70, RZ, RZ, R25 ;  /* 0x000000ffff467224 */ /* 0x000fe200078e0019 */
[----:B------:R-:W-:Y:S01]  /*61d0*/  MOV R71, R24 ;  /* 0x0000001800477202 */ /* 0x000fe20000000f00 */
[----:B------:R-:W-:Y:S01]  /*61e0*/  IMAD.MOV.U32 R69, RZ, RZ, R180 ;  /* 0x000000ffff457224 */ /* 0x000fe200078e00b4 */
[----:B------:R-:W1:Y:S01]  /*61f0*/  LDSM.16.MT88.4 R24, [R199+0x12800] ;  /* 0x01280000c718783b */ /* 0x000e620000004200 */
[----:B------:R-:W-:Y:S01]  /*6200*/  MOV R68, R179 ;  /* 0x000000b300447202 */ /* 0x000fe20000000f00 */
[C---:B------:R-:W-:Y:S06]  /*6210*/  HMMA.16816.F32 R180, R4.reuse, R14, R60 ;  /* 0x0000000e04b4723c */ /* 0x040fec000000183c */
[C---:B------:R-:W-:Y:S01]  /*6220*/  HMMA.16816.F32 R176, R4.reuse, R12, R52 ;  /* 0x0000000c04b0723c */ /* 0x040fe20000001834 */
[----:B------:R-:W2:Y:S05]  /*6230*/  LDSM.16.MT88.4 R12, [R198+0x14800] ;  /* 0x01480000c60c783b */ /* 0x000eaa0000004200 */
[C---:B------:R-:W-:Y:S01]  /*6240*/  HMMA.16816.F32 R228, R4.reuse, R20, R80 ;  /* 0x0000001404e4723c */ /* 0x040fe20000001850 */
[----:B------:R-:W3:Y:S05]  /*6250*/  LDSM.16.MT88.4 R20, [R200+0x14800] ;  /* 0x01480000c814783b */ /* 0x000eea0000004200 */
[C---:B------:R-:W-:Y:S01]  /*6260*/  HMMA.16816.F32 R52, R4.reuse, R38, R124 ;  /* 0x000000260434723c */ /* 0x040fe2000000187c */
[----:B------:R-:W-:Y:S01]  /*6270*/  MOV R62, R78 ;  /* 0x0000004e003e7202 */ /* 0x000fe20000000f00 */
[----:B------:R-:W-:Y:S01]  /*6280*/  IMAD.MOV.U32 R61, RZ, RZ, R76 ;  /* 0x000000ffff3d7224 */ /* 0x000fe200078e004c */
[----:B------:R-:W-:Y:S01]  /*6290*/  MOV R60, R77 ;  /* 0x0000004d003c7202 */ /* 0x000fe20000000f00 */
[----:B------:R-:W-:Y:S01]  /*62a0*/  IMAD.MOV.U32 R134, RZ, RZ, R79 ;  /* 0x000000ffff867224 */ /* 0x000fe200078e004f */
[----:B------:R-:W-:Y:S01]  /*62b0*/  MOV R76, R166 ;  /* 0x000000a6004c7202 */ /* 0x000fe20000000f00 */
[C---:B------:R-:W-:Y:S01]  /*62c0*/  HMMA.16816.F32 R248, R4.reuse, R28, R108 ;  /* 0x0000001c04f8723c */ /* 0x040fe2000000186c */
[----:B------:R-:W4:Y:S01]  /*62d0*/  LDSM.16.MT88.4 R28, [R199+0x14800] ;  /* 0x01480000c71c783b */ /* 0x000f220000004200 */
[----:B------:R-:W-:Y:S01]  /*62e0*/  IMAD.MOV.U32 R79, RZ, RZ, R167 ;  /* 0x000000ffff4f7224 */ /* 0x000fe200078e00a7 */
[----:B------:R-:W-:Y:S01]  /*62f0*/  MOV R77, R164 ;  /* 0x000000a4004d7202 */ /* 0x000fe20000000f00 */
[----:B------:R-:W-:Y:S01]  /*6300*/  IMAD.MOV.U32 R78, RZ, RZ, R165 ;  /* 0x000000ffff4e7224 */ /* 0x000fe200078e00a5 */
[----:B------:R-:W-:Y:S01]  /*6310*/  MOV R80, R225 ;  /* 0x000000e100507202 */ /* 0x000fe20000000f00 */
[----:B------:R-:W-:Y:S01]  /*6320*/  IMAD.MOV.U32 R81, RZ, RZ, R0 ;  /* 0x000000ffff517224 */ /* 0x000fe200078e0000 */
[----:B------:R-:W-:Y:S01]  /*6330*/  MOV R0, R172 ;  /* 0x000000ac00007202 */ /* 0x000fe20000000f00 */
[----:B------:R-:W-:Y:S01]  /*6340*/  HMMA.16816.F32 R244, R4, R36, R104 ;  /* 0x0000002404f4723c */ /* 0x000fe20000001868 */
[----:B------:R-:W-:Y:S01]  /*6350*/  IMAD.MOV.U32 R83, RZ, RZ, R175 ;  /* 0x000000ffff537224 */ /* 0x000fe200078e00af */
[----:B------:R-:W-:Y:S01]  /*6360*/  MOV R82, R224 ;  /* 0x000000e000527202 */ /* 0x000fe20000000f00 */
[----:B------:R-:W-:-:S03]  /*6370*/  IMAD.MOV.U32 R111, RZ, RZ, R69 ;  /* 0x000000ffff6f7224 */ /* 0x000fc600078e0045 */
        /* <DEDUP_REMOVED lines=16> */
[----:B------:R-:W-:Y:S01]  /*6480*/  IMAD.MOV.U32 R97, RZ, RZ, R65 ;  /* 0x000000ffff617224 */ /* 0x000fe200078e0041 */
[----:B------:R-:W-:Y:S01]  /*6490*/  MOV R96, R66 ;  /* 0x0000004200607202 */ /* 0x000fe20000000f00 */
[C---:B------:R-:W-:Y:S01]  /*64a0*/  HMMA.16816.F32 R224, R4.reuse, R32, R100 ;  /* 0x0000002004e0723c */ /* 0x040fe20000001864 */
[----:B------:R-:W-:Y:S01]  /*64b0*/  MOV R88, R0 ;  /* 0x0000000000587202 */ /* 0x000fe20000000f00 */
[----:B------:R-:W-:Y:S01]  /*64c0*/  FFMA.FTZ R0, R169, UR6, -R8 ;  /* 0x00000006a9007c23 */ /* 0x000fe20008010808 */
[----:B------:R-:W1:Y:S01]  /*64d0*/  LDSM.16.MT88.4 R32, [R197+0x16800] ;  /* 0x01680000c520783b */ /* 0x000e620000004200 */
[----:B------:R-:W-:Y:S01]  /*64e0*/  IMAD.MOV.U32 R87, RZ, RZ, R67 ;  /* 0x000000ffff577224 */ /* 0x000fe200078e0043 */
[----:B------:R-:W-:Y:S01]  /*64f0*/  MOV R90, R78 ;  /* 0x0000004e005a7202 */ /* 0x000fe20000000f00 */
[----:B------:R4:W1:Y:S01]  /*6500*/  MUFU.EX2 R169, R0 ;  /* 0x0000000000a97308 */ /* 0x0008620000000800 */
[----:B--2---:R-:W-:Y:S01]  /*6510*/  HMMA.16816.F32 R52, R4, R14, R48 ;  /* 0x0000000e0434723c */ /* 0x004fe20000001830 */
[----:B------:R-:W-:-:S02]  /*6520*/  IMAD.MOV.U32 R91, RZ, RZ, R77 ;  /* 0x000000ffff5b7224 */ /* 0x000fc400078e004d */
[----:B------:R-:W-:Y:S02]  /*6530*/  IMAD.MOV.U32 R89, RZ, RZ, R79 ;  /* 0x000000ffff597224 */ /* 0x000fe400078e004f */
[----:B------:R-:W-:Y:S01]  /*6540*/  IMAD.MOV.U32 R99, RZ, RZ, R133 ;  /* 0x000000ffff637224 */ /* 0x000fe200078e0085 */
[C---:B------:R-:W-:Y:S06]  /*6550*/  HMMA.16816.F32 R124, R4.reuse, R16, R72 ;  /* 0x00000010047c723c */ /* 0x040fec0000001848 */
[C---:B---3--:R-:W-:Y:S01]  /*6560*/  HMMA.16816.F32 R48, R4.reuse, R22, R120 ;  /* 0x000000160430723c */ /* 0x048fe20000001878 */
[----:B------:R-:W-:Y:S01]  /*6570*/  MOV R75, R80 ;  /* 0x00000050004b7202 */ /* 0x000fe20000000f00 */
[----:B------:R-:W-:Y:S01]  /*6580*/  IMAD.MOV.U32 R74, RZ, RZ, R81 ;  /* 0x000000ffff4a7224 */ /* 0x000fe200078e0051 */
[----:B------:R-:W-:Y:S01]  /*6590*/  MOV R73, R82 ;  /* 0x0000005200497202 */ /* 0x000fe20000000f00 */
[----:B----4-:R-:W-:Y:S01]  /*65a0*/  FFMA.FTZ R0, R168, UR6, -R8 ;  /* 0x00000006a8007c23 */ /* 0x010fe20008010808 */
[----:B------:R-:W-:Y:S01]  /*65b0*/  IMAD.MOV.U32 R72, RZ, RZ, R36 ;  /* 0x000000ffff487224 */ /* 0x000fe200078e0024 */
[C---:B------:R-:W-:Y:S01]  /*65c0*/  HMMA.16816.F32 R80, R4.reuse, R12, R44 ;  /* 0x0000000c0450723c */ /* 0x040fe2000000182c */
[----:B------:R-:W-:Y:S01]  /*65d0*/  LDSM.16.MT88.4 R12, [R199+0x16800] ;  /* 0x01680000c70c783b */ /* 0x000fe20000004200 */
[----:B------:R2:W3:Y:S01]  /*65e0*/  MUFU.EX2 R120, R0 ;  /* 0x0000000000787308 */ /* 0x0004e20000000800 */
[----:B------:R-:W-:Y:S01]  /*65f0*/  IMAD.MOV.U32 R122, RZ, RZ, R73 ;  /* 0x000000ffff7a7224 */ /* 0x000fe200078e0049 */
[----:B------:R-:W-:Y:S01]  /*6600*/  MOV R121, R72 ;  /* 0x0000004800797202 */ /* 0x000fe20000000f00 */
[----:B------:R-:W4:Y:S01]  /*6610*/  LDSM.16.MT88.4 R36, [R200+0x16800] ;  /* 0x01680000c824783b */ /* 0x000f220000004200 */
[C---:B------:R-:W-:Y:S03]  /*6620*/  HMMA.16816.F32 R68, R4.reuse, R20, R116 ;  /* 0x000000140444723c */ /* 0x040fe60000001874 */
[----:B------:R-:W4:Y:S03]  /*6630*/  LDSM.16.MT88.4 R20, [R197+0x11000] ;  /* 0x01100000c514783b */ /* 0x000f260000004200 */
[C---:B------:R-:W-:Y:S01]  /*6640*/  HMMA.16816.F32 R64, R4.reuse, R28, R136 ;  /* 0x0000001c0440723c */ /* 0x040fe20000001888 */
[----:B------:R-:W-:Y:S01]  /*6650*/  IMAD.MOV.U32 R119, RZ, RZ, R76 ;  /* 0x000000ffff777224 */ /* 0x000fe200078e004c */
[----:B------:R-:W-:Y:S01]  /*6660*/  MOV R117, R62 ;  /* 0x0000003e00757202 */ /* 0x000fe20000000f00 */
[----:B------:R-:W-:Y:S01]  /*6670*/  IMAD.MOV.U32 R118, RZ, RZ, R61 ;  /* 0x000000ffff767224 */ /* 0x000fe200078e003d */
[----:B------:R-:W-:Y:S01]  /*6680*/  MOV R116, R60 ;  /* 0x0000003c00747202 */ /* 0x000fe20000000f00 */
[----:B------:R-:W-:Y:S01]  /*6690*/  IMAD.MOV.U32 R168, RZ, RZ, R119 ;  /* 0x000000ffffa87224 */ /* 0x000fe200078e0077 */
[C---:B------:R-:W-:Y:S01]  /*66a0*/  HMMA.16816.F32 R76, R4.reuse, R30, R140 ;  /* 0x0000001e044c723c */ /* 0x040fe2000000188c */
[----:B--2---:R-:W-:Y:S01]  /*66b0*/  FFMA.FTZ R0, R170, UR6, -R8 ;  /* 0x00000006aa007c23 */ /* 0x004fe20008010808 */
[----:B------:R-:W2:Y:S01]  /*66c0*/  LDSM.16.MT88.4 R28, [R200+0x11000] ;  /* 0x01100000c81c783b */ /* 0x000ea20000004200 */
[----:B------:R-:W-:Y:S01]  /*66d0*/  MOV R138, R116 ;  /* 0x00000074008a7202 */ /* 0x000fe20000000f00 */
[----:B------:R-:W-:Y:S01]  /*66e0*/  IMAD.MOV.U32 R139, RZ, RZ, R117 ;  /* 0x000000ffff8b7224 */ /* 0x000fe200078e0075 */
[----:B------:R3:W-:Y:S01]  /*66f0*/  MUFU.EX2 R9, R0 ;  /* 0x0000000000097308 */ /* 0x0007e20000000800 */
[C---:B------:R-:W-:Y:S01]  /*6700*/  HMMA.16816.F32 R100, R4.reuse, R18, R56 ;  /* 0x000000120464723c */ /* 0x040fe20000001838 */
[----:B------:R-:W-:Y:S01]  /*6710*/  MOV R137, R118 ;  /* 0x0000007600897202 */ /* 0x000fe20000000f00 */
        /* <DEDUP_REMOVED lines=13> */
[----:B------:R-:W-:-:S02]  /*67f0*/  IMAD.MOV.U32 R169, RZ, RZ, R75 ;  /* 0x000000ffffa97224 */ /* 0x000fc400078e004b */
[----:B---3--:R-:W-:Y:S01]  /*6800*/  FFMA.FTZ R0, R171, UR6, -R8 ;  /* 0x00000006ab007c23 */ /* 0x008fe20008010808 */
[----:B------:R-:W-:Y:S01]  /*6810*/  IMAD.MOV.U32 R97, RZ, RZ, R93 ;  /* 0x000000ffff617224 */ /* 0x000fe200078e005d */
[----:B------:R-:W-:Y:S01]  /*6820*/  MOV R122, R85 ;  /* 0x00000055007a7202 */ /* 0x000fe20000000f00 */
[----:B------:R-:W-:Y:S01]  /*6830*/  IMAD.MOV.U32 R143, RZ, RZ, R121 ;  /* 0x000000ffff8f7224 */ /* 0x000fe200078e0079 */
[----:B------:R1:W-:Y:S01]  /*6840*/  MUFU.EX2 R11, R0 ;  /* 0x00000000000b7308 */ /* 0x0003e20000000800 */
        /* <DEDUP_REMOVED lines=20> */
[----:B------:R1:W3:Y:S01]  /*6990*/  MUFU.EX2 R123, R0 ;  /* 0x00000000007b7308 */ /* 0x0002e20000000800 */
[----:B------:R-:W-:Y:S01]  /*69a0*/  MOV R171, R91 ;  /* 0x0000005b00ab7202 */ /* 0x000fe20000000f00 */
[----:B------:R-:W-:Y:S01]  /*69b0*/  IMAD.MOV.U32 R170, RZ, RZ, R135 ;  /* 0x000000ffffaa7224 */ /* 0x000fe200078e0087 */
[C---:B----4-:R-:W-:Y:S01]  /*69c0*/  HMMA.16816.F32 R92, R4.reuse, R36, R160 ;  /* 0x00000024045c723c */ /* 0x050fe200000018a0 */
[----:B------:R-:W-:Y:S01]  /*69d0*/  MOV R153, R233 ;  /* 0x000000e900997202 */ /* 0x000fe20000000f00 */
[----:B------:R-:W4:Y:S04]  /*69e0*/  LDSM.16.MT88.4 R16, [R198+0x11000] ;  /* 0x01100000c610783b */ /* 0x000f280000004200 */
[----:B------:R-:W-:Y:S01]  /*69f0*/  LDSM.16.MT88.4 R32, [R199+0x11000] ;  /* 0x01100000c720783b */ /* 0x000fe20000004200 */
[----:B-1----:R-:W-:Y:S01]  /*6a00*/  FFMA.FTZ R0, R232, UR6, -R2 ;  /* 0x00000006e8007c23 */ /* 0x002fe20008010802 */
[----:B---3--:R-:W-:Y:S01]  /*6a10*/  MOV R156, R123 ;  /* 0x0000007b009c7202 */ /* 0x008fe20000000f00 */
[C---:B------:R-:W-:Y:S01]  /*6a20*/  HMMA.16816.F32 R96, R4.reuse, R38, R40 ;  /* 0x000000260460723c */ /* 0x040fe20000001828 */
[----:B------:R-:W-:Y:S01]  /*6a30*/  MOV R123, R74 ;  /* 0x0000004a007b7202 */ /* 0x000fe20000000f00 */
[----:B------:R1:W3:Y:S01]  /*6a40*/  MUFU.EX2 R133, R0 ;  /* 0x0000000000857308 */ /* 0x0002e20000000800 */
[----:B------:R-:W4:Y:S03]  /*6a50*/  LDSM.16.MT88.4 R40, [R197+0x13000] ;  /* 0x01300000c528783b */ /* 0x000f260000004200 */
[----:B------:R-:W-:Y:S01]  /*6a60*/  IMAD.MOV.U32 R155, RZ, RZ, R123 ;  /* 0x000000ffff9b7224 */ /* 0x000fe200078e007b */
[C---:B------:R-:W-:Y:S01]  /*6a70*/  HMMA.16816.F32 R72, R4.reuse, R26, R144 ;  /* 0x0000001a0448723c */ /* 0x040fe20000001890 */
[----:B------:R-:W-:Y:S01]  /*6a80*/  IMAD.MOV.U32 R123, RZ, RZ, R86 ;  /* 0x000000ffff7b7224 */ /* 0x000fe200078e0056 */
[----:B------:R-:W4:Y:S04]  /*6a90*/  LDSM.16.MT88.4 R36, [R198+0x13000] ;  /* 0x01300000c624783b */ /* 0x000f280000004200 */
[----:B------:R-:W-:Y:S01]  /*6aa0*/  HMMA.16816.F32 R88, R4, R12, R236 ;  /* 0x0000000c0458723c */ /* 0x000fe200000018ec */
[----:B------:R-:W-:Y:S01]  /*6ab0*/  IMAD.MOV.U32 R158, RZ, RZ, R140 ;  /* 0x000000ffff9e7224 */ /* 0x000fe200078e008c */
[----:B------:R2:W5:Y:S01]  /*6ac0*/  LDL.LU R135, [R1+0x60] ;  /* 0x0000600001877983 */ /* 0x0005620000300800 */
[----:B-1----:R-:W-:-:S04]  /*6ad0*/  FFMA.FTZ R0, R234, UR6, -R2 ;  /* 0x00000006ea007c23 */ /* 0x002fc80008010802 */
[----:B------:R1:W2:Y:S01]  /*6ae0*/  MUFU.EX2 R24, R0 ;  /* 0x0000000000187308 */ /* 0x0002a20000000800 */
[----:B------:R-:W-:Y:S01]  /*6af0*/  HMMA.16816.F32 R84, R4, R14, R192 ;  /* 0x0000000e0454723c */ /* 0x000fe200000018c0 */
[----:B------:R-:W-:Y:S02]  /*6b00*/  IMAD.MOV.U32 R152, RZ, RZ, R155 ;  /* 0x000000ffff987224 */ /* 0x000fe400078e009b */
[----:B-1----:R-:W-:-:S04]  /*6b10*/  FFMA.FTZ R0, R235, UR6, -R2 ;  /* 0x00000006eb007c23 */ /* 0x002fc80008010802 */
[----:B---3--:R-:W-:Y:S01]  /*6b20*/  F2FP.F16.F32.PACK_AB R5, R133, R156 ;  /* 0x0000009c8505723e */ /* 0x008fe200000000ff */
[----:B------:R-:W-:Y:S01]  /*6b30*/  IMAD.MOV.U32 R232, RZ, RZ, R143 ;  /* 0x000000ffffe87224 */ /* 0x000fe200078e008f */
[----:B------:R-:W-:Y:S01]  /*6b40*/  F2FP.F16.F32.PACK_AB R6, R11, R9 ;  /* 0x000000090b06723e */ /* 0x000fe200000000ff */
[----:B------:R2:W1:Y:S01]  /*6b50*/  MUFU.EX2 R142, R0 ;  /* 0x00000000008e7308 */ /* 0x0004620000000800 */
[----:B------:R-:W-:Y:S01]  /*6b60*/  MOV R195, R154 ;  /* 0x0000009a00c37202 */ /* 0x000fe20000000f00 */
[----:B------:R-:W-:Y:S01]  /*6b70*/  IMAD.MOV.U32 R154, RZ, RZ, R148 ;  /* 0x000000ffff9a7224 */ /* 0x000fe200078e0094 */
[----:B------:R-:W-:Y:S01]  /*6b80*/  MOV R155, R149 ;  /* 0x00000095009b7202 */ /* 0x000fe20000000f00 */
[----:B------:R-:W-:Y:S01]  /*6b90*/  IMAD.MOV.U32 R234, RZ, RZ, R109 ;  /* 0x000000ffffea7224 */ /* 0x000fe200078e006d */
[----:B------:R-:W-:Y:S01]  /*6ba0*/  F2FP.F16.F32.PACK_AB R4, R195, R157 ;  /* 0x0000009dc304723e */ /* 0x000fe200000000ff */
[----:B------:R-:W-:Y:S01]  /*6bb0*/  IMAD.MOV.U32 R193, RZ, RZ, R120 ;  /* 0x000000ffffc17224 */ /* 0x000fe200078e0078 */
[----:B------:R-:W-:Y:S01]  /*6bc0*/  MOV R149, R151 ;  /* 0x0000009700957202 */ /* 0x000fe20000000f00 */
[----:B------:R-:W-:Y:S01]  /*6bd0*/  LDSM.16.MT88.4 R12, [R198+0x15000] ;  /* 0x01500000c60c783b */ /* 0x000fe20000004200 */
[----:B------:R-:W-:-:S02]  /*6be0*/  MOV R151, R170 ;  /* 0x000000aa00977202 */ /* 0x000fc40000000f00 */
[----:B--2---:R-:W-:Y:S02]  /*6bf0*/  MOV R0, R24 ;  /* 0x0000001800007202 */ /* 0x004fe40000000f00 */
[----:B------:R-:W-:Y:S01]  /*6c00*/  MOV R194, R168 ;  /* 0x000000a800c27202 */ /* 0x000fe20000000f00 */
[----:B------:R-:W-:Y:S01]  /*6c10*/  IMAD.MOV.U32 R192, RZ, RZ, R107 ;  /* 0x000000ffffc07224 */ /* 0x000fe200078e006b */
[----:B-1----:R-:W-:Y:S01]  /*6c20*/  F2FP.F16.F32.PACK_AB R7, R142, R0 ;  /* 0x000000008e07723e */ /* 0x002fe200000000ff */
        /* <DEDUP_REMOVED lines=8> */
[----:B------:R-:W1:Y:S01]  /*6cb0*/  LDSM.16.MT88.4 R24, [R200+0x13000] ;  /* 0x01300000c818783b */ /* 0x000e620000004200 */
[----:B------:R-:W-:Y:S01]  /*6cc0*/  MOV R117, R106 ;  /* 0x0000006a00757202 */ /* 0x000fe20000000f00 */
[C---:B------:R-:W-:Y:S06]  /*6cd0*/  HMMA.16816.F32 R144, R4.reuse, R20, R152 ;  /* 0x000000140490723c */ /* 0x040fec0000001898 */
[C---:B------:R-:W-:Y:S01]  /*6ce0*/  HMMA.16816.F32 R104, R4.reuse, R22, R240 ;  /* 0x000000160468723c */ /* 0x040fe200000018f0 */
[----:B------:R-:W2:Y:S05]  /*6cf0*/  LDSM.16.MT88.4 R20, [R199+0x13000] ;  /* 0x01300000c714783b */ /* 0x000eaa0000004200 */
[C---:B------:R-:W-:Y:S06]  /*6d00*/  HMMA.16816.F32 R160, R4.reuse, R28, R112 ;  /* 0x0000001c04a0723c */ /* 0x040fec0000001870 */
        /* <DEDUP_REMOVED lines=11> */
[----:B----4-:R-:W-:Y:S01]  /*6dc0*/  HMMA.16816.F32 R108, R4, R18, R188 ;  /* 0x00000012046c723c */ /* 0x010fe200000018bc */
[----:B------:R-:W-:Y:S01]  /*6dd0*/  IMAD.MOV.U32 R240, RZ, RZ, R151 ;  /* 0x000000fffff07224 */ /* 0x000fe200078e0097 */
[----:B------:R-:W-:Y:S01]  /*6de0*/  MOV R141, R120 ;  /* 0x00000078008d7202 */ /* 0x000fe20000000f00 */
[----:B------:R-:W-:Y:S01]  /*6df0*/  IMAD.MOV.U32 R149, RZ, RZ, R123 ;  /* 0x000000ffff957224 */ /* 0x000fe200078e007b */
[----:B------:R-:W-:Y:S01]  /*6e00*/  MOV R151, R122 ;  /* 0x0000007a00977202 */ /* 0x000fe20000000f00 */
[----:B------:R-:W-:-:S02]  /*6e10*/  IMAD.MOV.U32 R159, RZ, RZ, R116 ;  /* 0x000000ffff9f7224 */ /* 0x000fc400078e0074 */
[----:B------:R-:W-:Y:S01]  /*6e20*/  IMAD.MOV.U32 R188, RZ, RZ, R121 ;  /* 0x000000ffffbc7224 */ /* 0x000fe200078e0079 */
[----:B------:R-:W-:Y:S01]  /*6e30*/  MOV R189, R117 ;  /* 0x0000007500bd7202 */ /* 0x000fe20000000f00 */
[----:B------:R-:W-:Y:S01]  /*6e40*/  IMAD.MOV.U32 R186, RZ, RZ, R118 ;  /* 0x000000ffffba7224 */ /* 0x000fe200078e0076 */
[C---:B------:R-:W-:Y:S01]  /*6e50*/  HMMA.16816.F32 R120, R4.reuse, R40, R248 ;  /* 0x000000280478723c */ /* 0x040fe200000018f8 */
[----:B------:R-:W-:Y:S01]  /*6e60*/  MOV R243, R148 ;  /* 0x0000009400f37202 */ /* 0x000fe20000000f00 */
[----:B------:R-:W-:Y:S01]  /*6e70*/  IMAD.MOV.U32 R190, RZ, RZ, R168 ;  /* 0x000000ffffbe7224 */ /* 0x000fe200078e00a8 */
[----:B------:R-:W-:Y:S02]  /*6e80*/  MOV R241, R150 ;  /* 0x0000009600f17202 */ /* 0x000fe40000000f00 */
[----:B------:R-:W-:Y:S01]  /*6e90*/  MOV R150, R171 ;  /* 0x000000ab00967202 */ /* 0x000fe20000000f00 */
[----:B------:R-:W-:Y:S01]  /*6ea0*/  HMMA.16816.F32 R116, R4, R34, R180 ;  /* 0x000000220474723c */ /* 0x000fe200000018b4 */
[----:B------:R-:W-:Y:S01]  /*6eb0*/  IMAD.MOV.U32 R41, RZ, RZ, R0 ;  /* 0x000000ffff297224 */ /* 0x000fe200078e0000 */
[----:B------:R-:W-:Y:S01]  /*6ec0*/  MOV R191, R170 ;  /* 0x000000aa00bf7202 */ /* 0x000fe20000000f00 */
[----:B------:R-:W-:Y:S01]  /*6ed0*/  FFMA.FTZ R0, R252, UR6, -R8 ;  /* 0x00000006fc007c23 */ /* 0x000fe20008010808 */
[----:B------:R-:W-:-:S02]  /*6ee0*/  MOV R148, R169 ;  /* 0x000000a900947202 */ /* 0x000fc40000000f00 */
[----:B------:R-:W-:Y:S01]  /*6ef0*/  HMMA.16816.F32 R236, R4, R38, R232 ;  /* 0x0000002604ec723c */ /* 0x000fe200000018e8 */
[----:B------:R-:W-:-:S05]  /*6f00*/  MOV R182, R187 ;  /* 0x000000bb00b67202 */ /* 0x000fca0000000f00 */
[C---:B------:R-:W-:Y:S01]  /*6f10*/  HMMA.16816.F32 R152, R4.reuse, R16, R228 ;  /* 0x000000100498723c */ /* 0x040fe200000018e4 */
[----:B------:R-:W-:Y:S05]  /*6f20*/  LDSM.16.MT88.4 R16, [R197+0x15000] ;  /* 0x01500000c510783b */ /* 0x000fea0000004200 */
[C---:B------:R-:W-:Y:S01]  /*6f30*/  HMMA.16816.F32 R168, R4.reuse, R32, R176 ;  /* 0x0000002004a8723c */ /* 0x040fe200000018b0 */
[----:B------:R-:W-:Y:S05]  /*6f40*/  LDSM.16.MT88.4 R32, [R199+0x15000] ;  /* 0x01500000c720783b */ /* 0x000fea0000004200 */
[C---:B-1----:R-:W-:Y:S06]  /*6f50*/  HMMA.16816.F32 R248, R4.reuse, R24, R224 ;  /* 0x0000001804f8723c */ /* 0x042fec00000018e0 */
[C---:B------:R-:W-:Y:S01]  /*6f60*/  HMMA.16816.F32 R232, R4.reuse, R26, R172 ;  /* 0x0000001a04e8723c */ /* 0x040fe200000018ac */
[----:B------:R-:W1:Y:S05]  /*6f70*/  LDSM.16.MT88.4 R24, [R197+0x17000] ;  /* 0x01700000c518783b */ /* 0x000e6a0000004200 */
[C---:B------:R-:W-:Y:S06]  /*6f80*/  HMMA.16816.F32 R176, R4.reuse, R36, R244 ;  /* 0x0000002404b0723c */ /* 0x040fec00000018f4 */
[C---:B--2---:R-:W-:Y:S01]  /*6f90*/  HMMA.16816.F32 R244, R4.reuse, R20, R164 ;  /* 0x0000001404f4723c */ /* 0x044fe200000018a4 */
[----:B------:R2:W4:Y:S05]  /*6fa0*/  MUFU.EX2 R164, R0 ;  /* 0x0000000000a47308 */ /* 0x00052a0000000800 */
[----:B------:R-:W-:Y:S01]  /*6fb0*/  HMMA.16816.F32 R228, R4, R22, R128 ;  /* 0x0000001604e4723c */ /* 0x000fe20000001880 */
[----:B------:R-:W4:Y:S01]  /*6fc0*/  LDSM.16.MT88.4 R20, [R198+0x17000] ;  /* 0x01700000c614783b */ /* 0x000f220000004200 */
[----:B------:R-:W-:-:S05]  /*6fd0*/  IMAD.MOV.U32 R183, RZ, RZ, R188 ;  /* 0x000000ffffb77224 */ /* 0x000fca00078e00bc */
[----:B------:R-:W-:Y:S01]  /*6fe0*/  MOV R129, R189 ;  /* 0x000000bd00817202 */ /* 0x000fe20000000f00 */
[----:B---3--:R-:W-:Y:S01]  /*6ff0*/  HMMA.16816.F32 R172, R4, R30, R48 ;  /* 0x0000001e04ac723c */ /* 0x008fe20000001830 */
[----:B--2---:R-:W-:Y:S01]  /*7000*/  FFMA.FTZ R0, R182, UR6, -R8 ;  /* 0x00000006b6007c23 */ /* 0x004fe20008010808 */
[----:B------:R-:W-:-:S03]  /*7010*/  IMAD.MOV.U32 R130, RZ, RZ, R186 ;  /* 0x000000ffff827224 */ /* 0x000fc600078e00ba */
[----:B------:R2:W-:Y:S01]  /*7020*/  MUFU.EX2 R49, R0 ;  /* 0x0000000000317308 */ /* 0x0005e20000000800 */
[----:B------:R-:W-:Y:S01]  /*7030*/  HMMA.16816.F32 R184, R4, R28, R68 ;  /* 0x0000001c04b8723c */ /* 0x000fe20000001844 */
[----:B------:R-:W-:Y:S01]  /*7040*/  MOV R131, R183 ;  /* 0x000000b700837202 */ /* 0x000fe20000000f00 */
[----:B--2---:R-:W-:-:S05]  /*7050*/  FFMA.FTZ R0, R129, UR6, -R8 ;  /* 0x0000000681007c23 */ /* 0x004fca0008010808 */
[----:B------:R2:W-:Y:S01]  /*7060*/  MUFU.EX2 R69, R0 ;  /* 0x0000000000457308 */ /* 0x0005e20000000800 */
[----:B------:R-:W-:Y:S01]  /*7070*/  MOV R136, R137 ;  /* 0x0000008900887202 */ /* 0x000fe20000000f00 */
[----:B--2---:R-:W-:-:S06]  /*7080*/  FFMA.FTZ R0, R130, UR6, -R8 ;  /* 0x0000000682007c23 */ /* 0x004fcc0008010808 */
        /* <DEDUP_REMOVED lines=8> */
[----:B------:R-:W-:Y:S02]  /*7110*/  IMAD.MOV.U32 R36, RZ, RZ, R240 ;  /* 0x000000ffff247224 */ /* 0x000fe400078e00f0 */
[----:B--2---:R-:W-:Y:S01]  /*7120*/  FFMA.FTZ R0, R131, UR6, -R2 ;  /* 0x0000000683007c23 */ /* 0x004fe20008010802 */
[----:B------:R-:W-:Y:S01]  /*7130*/  IMAD.MOV.U32 R38, RZ, RZ, R242 ;  /* 0x000000ffff267224 */ /* 0x000fe200078e00f2 */
[----:B------:R-:W-:Y:S01]  /*7140*/  MOV R40, R195 ;  /* 0x000000c300287202 */ /* 0x000fe20000000f00 */
[----:B-1----:R-:W-:Y:S01]  /*7150*/  HMMA.16816.F32 R28, R4, R26, R44 ;  /* 0x0000001a041c723c */ /* 0x002fe2000000182c */
[----:B------:R-:W-:-:S05]  /*7160*/  MOV R129, R41 ;  /* 0x0000002900817202 */ /* 0x000fca0000000f00 */
[----:B------:R-:W-:Y:S01]  /*7170*/  HMMA.16816.F32 R224, R4, R18, R100 ;  /* 0x0000001204e0723c */ /* 0x000fe20000001864 */
[----:B------:R-:W1:Y:S01]  /*7180*/  MUFU.EX2 R0, R0 ;  /* 0x0000000000007308 */ /* 0x000e620000000800 */
[----:B----4-:R-:W-:Y:S01]  /*7190*/  IMAD.MOV.U32 R46, RZ, RZ, R164 ;  /* 0x000000ffff2e7224 */ /* 0x010fe200078e00a4 */
[----:B------:R-:W-:-:S03]  /*71a0*/  MOV R37, R191 ;  /* 0x000000bf00257202 */ /* 0x000fc60000000f00 */
[C---:B------:R-:W-:Y:S01]  /*71b0*/  HMMA.16816.F32 R180, R4.reuse, R32, R64 ;  /* 0x0000002004b4723c */ /* 0x040fe20000001840 */
[----:B------:R-:W-:Y:S01]  /*71c0*/  IMAD.MOV.U32 R164, RZ, RZ, R158 ;  /* 0x000000ffffa47224 */ /* 0x000fe200078e009e */
[----:B------:R2:W5:Y:S04]  /*71d0*/  LDL.LU R134, [R1+0x5c] ;  /* 0x00005c0001867983 */ /* 0x0005680000300800 */
[C---:B------:R-:W-:Y:S06]  /*71e0*/  HMMA.16816.F32 R136, R4.reuse, R42, R136 ;  /* 0x0000002a0488723c */ /* 0x040fec0000001888 */
[----:B------:R-:W-:Y:S01]  /*71f0*/  HMMA.16816.F32 R240, R4, R16, R124 ;  /* 0x0000001004f0723c */ /* 0x000fe2000000187c */
[----:B------:R-:W-:Y:S01]  /*7200*/  MOV R42, R193 ;  /* 0x000000c1002a7202 */ /* 0x000fe20000000f00 */
[----:B------:R-:W-:Y:S01]  /*7210*/  IMAD.MOV.U32 R43, RZ, RZ, R194 ;  /* 0x000000ffff2b7224 */ /* 0x000fe200078e00c2 */
[----:B-1----:R-:W-:Y:S01]  /*7220*/  MOV R45, R0 ;  /* 0x00000000002d7202 */ /* 0x002fe20000000f00 */
[----:B------:R-:W-:-:S02]  /*7230*/  FFMA.FTZ R0, R143, UR6, -R2 ;  /* 0x000000068f007c23 */ /* 0x000fc40008010802 */
        /* <DEDUP_REMOVED lines=9> */
[----:B------:R-:W1:Y:S04]  /*72d0*/  LDSM.16.MT88.4 R16, [R200+0x17000] ;  /* 0x01700000c810783b */ /* 0x000e680000004200 */
[----:B------:R-:W-:Y:S01]  /*72e0*/  MOV R83, R165 ;  /* 0x000000a500537202 */ /* 0x000fe20000000f00 */
[C---:B------:R-:W-:Y:S01]  /*72f0*/  HMMA.16816.F32 R32, R4.reuse, R34, R76 ;  /* 0x000000220420723c */ /* 0x040fe2000000184c */
[----:B------:R-:W-:Y:S01]  /*7300*/  MOV R165, R159 ;  /* 0x0000009f00a57202 */ /* 0x000fe20000000f00 */
[----:B------:R3:W4:Y:S01]  /*7310*/  MUFU.EX2 R68, R0 ;  /* 0x0000000000447308 */ /* 0x0007220000000800 */
        /* <DEDUP_REMOVED lines=8> */
[----:B------:R-:W-:Y:S01]  /*73a0*/  LDSM.16.MT88.4 R64, [R199+0x13800] ;  /* 0x01380000c740783b */ /* 0x000fe20000004200 */
[----:B------:R-:W-:Y:S01]  /*73b0*/  HMMA.16816.F32 R20, R4, R22, R72 ;  /* 0x000000160414723c */ /* 0x000fe20000001848 */
[----:B------:R-:W-:Y:S01]  /*73c0*/  MOV R79, R166 ;  /* 0x000000a6004f7202 */ /* 0x000fe20000000f00 */
[----:B------:R-:W-:-:S02]  /*73d0*/  IMAD.MOV.U32 R47, RZ, RZ, R43 ;  /* 0x000000ffff2f7224 */ /* 0x000fc400078e002b */
[----:B---3--:R-:W-:-:S03]  /*73e0*/  FFMA.FTZ R0, R151, UR6, -R2 ;  /* 0x0000000697007c23 */ /* 0x008fc60008010802 */
[----:B------:R-:W-:Y:S01]  /*73f0*/  IMAD.MOV.U32 R75, RZ, RZ, R167 ;  /* 0x000000ffff4b7224 */ /* 0x000fe200078e00a7 */
[----:B------:R-:W3:Y:S04]  /*7400*/  LDSM.16.MT88.4 R148, [R198+0x11800] ;  /* 0x01180000c694783b */ /* 0x000ee80000004200 */
[----:B------:R-:W2:Y:S01]  /*7410*/  LDSM.16.MT88.4 R164, [R199+0x11800] ;  /* 0x01180000c7a4783b */ /* 0x000ea20000004200 */
[----:B------:R4:W-:Y:S01]  /*7420*/  MUFU.EX2 R252, R0 ;  /* 0x0000000000fc7308 */ /* 0x0009e20000000800 */
[----:B------:R-:W-:Y:S01]  /*7430*/  MOV R60, R40 ;  /* 0x00000028003c7202 */ /* 0x000fe20000000f00 */
[----:B------:R-:W-:Y:S01]  /*7440*/  IMAD.MOV.U32 R61, RZ, RZ, R41 ;  /* 0x000000ffff3d7224 */ /* 0x000fe200078e0029 */
[----:B------:R-:W-:Y:S01]  /*7450*/  LDSM.16.MT88.4 R56, [R200+0x13800] ;  /* 0x01380000c838783b */ /* 0x000fe20000004200 */
[----:B------:R-:W-:-:S03]  /*7460*/  IMAD.MOV.U32 R62, RZ, RZ, R48 ;  /* 0x000000ffff3e7224 */ /* 0x000fc600078e0030 */
[----:B------:R-:W-:Y:S01]  /*7470*/  LDSM.16.MT88.4 R48, [R198+0x13800] ;  /* 0x01380000c630783b */ /* 0x000fe20000004200 */
[----:B------:R-:W-:Y:S01]  /*7480*/  FFMA.FTZ R2, R83, UR6, -R2 ;  /* 0x0000000653027c23 */ /* 0x000fe20008010802 */
[----:B------:R-:W-:Y:S01]  /*7490*/  MOV R78, R133 ;  /* 0x00000085004e7202 */ /* 0x000fe20000000f00 */
[----:B------:R-:W-:Y:S01]  /*74a0*/  IMAD.MOV.U32 R130, RZ, RZ, R156 ;  /* 0x000000ffff827224 */ /* 0x000fe200078e009c */
[----:B------:R-:W-:Y:S01]  /*74b0*/  MOV R131, R157 ;  /* 0x0000009d00837202 */ /* 0x000fe20000000f00 */
[----:B------:R-:W-:Y:S01]  /*74c0*/  HMMA.16816.F32 R188, R4, R14, R52 ;  /* 0x0000000e04bc723c */ /* 0x000fe20000001834 */
[----:B------:R-:W-:Y:S01]  /*74d0*/  IMAD.MOV.U32 R63, RZ, RZ, R11 ;  /* 0x000000ffff3f7224 */ /* 0x000fe200078e000b */
[----:B------:R-:W-:Y:S01]  /*74e0*/  MOV R76, R10 ;  /* 0x0000000a004c7202 */ /* 0x000fe20000000f00 */
[----:B------:R-:W-:Y:S01]  /*74f0*/  IMAD.MOV.U32 R77, RZ, RZ, R9 ;  /* 0x000000ffff4d7224 */ /* 0x000fe200078e0009 */
[----:B------:R-:W-:Y:S01]  /*7500*/  LDSM.16.MT88.4 R140, [R197+0x11800] ;  /* 0x01180000c58c783b */ /* 0x000fe20000004200 */
[----:B----4-:R-:W-:-:S03]  /*7510*/  MOV R0, R42 ;  /* 0x0000002a00007202 */ /* 0x010fc60000000f00 */
[----:B------:R-:W4:Y:S01]  /*7520*/  LDSM.16.MT88.4 R40, [R197+0x13800] ;  /* 0x01380000c528783b */ /* 0x000f220000004200 */
[----:B------:R-:W1:Y:S01]  /*7530*/  MUFU.EX2 R133, R2 ;  /* 0x0000000200857308 */ /* 0x000e620000000800 */
[----:B------:R-:W-:Y:S01]  /*7540*/  MOV R55, R128 ;  /* 0x0000008000377202 */ /* 0x000fe20000000f00 */
[----:B------:R-:W-:Y:S01]  /*7550*/  IMAD.MOV.U32 R54, RZ, RZ, R129 ;  /* 0x000000ffff367224 */ /* 0x000fe200078e0081 */
[----:B------:R-:W-:Y:S01]  /*7560*/  MOV R53, R130 ;  /* 0x0000008200357202 */ /* 0x000fe20000000f00 */
[----:B------:R-:W-:Y:S01]  /*7570*/  IMAD.MOV.U32 R52, RZ, RZ, R131 ;  /* 0x000000ffff347224 */ /* 0x000fe200078e0083 */
[----:B------:R-:W-:Y:S01]  /*7580*/  F2FP.F16.F32.PACK_AB R128, R44, R46 ;  /* 0x0000002e2c80723e */ /* 0x000fe200000000ff */
[----:B------:R-:W-:Y:S01]  /*7590*/  IMAD.MOV.U32 R82, RZ, RZ, R125 ;  /* 0x000000ffff527224 */ /* 0x000fe200078e007d */
[----:B------:R-:W-:Y:S01]  /*75a0*/  F2FP.F16.F32.PACK_AB R129, R68, R45 ;  /* 0x0000002d4481723e */ /* 0x000fe200000000ff */
[----:B------:R-:W-:Y:S01]  /*75b0*/  IMAD.MOV.U32 R80, RZ, RZ, R127 ;  /* 0x000000ffff507224 */ /* 0x000fe200078e007f */
[----:B------:R-:W-:Y:S01]  /*75c0*/  F2FP.F16.F32.PACK_AB R130, R62, R69 ;  /* 0x000000453e82723e */ /* 0x000fe200000000ff */
[----:B------:R-:W4:Y:S04]  /*75d0*/  LDSM.16.MT88.4 R156, [R200+0x11800] ;  /* 0x01180000c89c783b */ /* 0x000f280000004200 */
[----:B------:R-:W4:Y:S01]  /*75e0*/  LDSM.16.MT88.4 R12, [R199+0x17000] ;  /* 0x01700000c70c783b */ /* 0x000f220000004200 */
[----:B-1----:R-:W-:Y:S01]  /*75f0*/  F2FP.F16.F32.PACK_AB R131, R133, R252 ;  /* 0x000000fc8583723e */ /* 0x002fe200000000ff */
[----:B------:R-:W-:Y:S06]  /*7600*/  HMMA.16816.F32 R8, R4, R16, R92 ;  /* 0x000000100408723c */ /* 0x000fec000000185c */
[----:B---3--:R-:W-:Y:S01]  /*7610*/  HMMA.16816.F32 R152, R128, R148, R152 ;  /* 0x000000948098723c */ /* 0x008fe20000001898 */
[----:B------:R-:W-:Y:S01]  /*7620*/  MOV R95, R63 ;  /* 0x0000003f005f7202 */ /* 0x000fe20000000f00 */
[----:B------:R-:W-:-:S04]  /*7630*/  IMAD.MOV.U32 R63, RZ, RZ, R70 ;  /* 0x000000ffff3f7224 */ /* 0x000fc800078e0046 */
[----:B--2---:R-:W-:Y:S01]  /*7640*/  HMMA.16816.F32 R168, R128, R164, R168 ;  /* 0x000000a480a8723c */ /* 0x004fe200000018a8 */
[----:B------:R-:W-:-:S05]  /*7650*/  MOV R70, R39 ;  /* 0x0000002700467202 */ /* 0x000fca0000000f00 */
[C---:B------:R-:W-:Y:S06]  /*7660*/  HMMA.16816.F32 R148, R128.reuse, R150, R108 ;  /* 0x000000968094723c */ /* 0x040fec000000186c */
[----:B------:R-:W-:Y:S01]  /*7670*/  HMMA.16816.F32 R164, R128, R166, R116 ;  /* 0x000000a680a4723c */ /* 0x000fe20000001874 */
[----:B------:R-:W-:Y:S01]  /*7680*/  IMAD.MOV.U32 R111, RZ, RZ, R62 ;  /* 0x000000ffff6f7224 */ /* 0x000fe200078e003e */
[----:B------:R-:W-:Y:S01]  /*7690*/  MOV R62, R79 ;  /* 0x0000004f003e7202 */ /* 0x000fe20000000f00 */
[----:B------:R-:W-:Y:S01]  /*76a0*/  IMAD.MOV.U32 R109, RZ, RZ, R69 ;  /* 0x000000ffff6d7224 */ /* 0x000fe200078e0045 */
[----:B------:R-:W-:Y:S01]  /*76b0*/  MOV R108, R68 ;  /* 0x00000044006c7202 */ /* 0x000fe20000000f00 */
[----:B------:R-:W-:-:S02]  /*76c0*/  IMAD.MOV.U32 R79, RZ, RZ, R38 ;  /* 0x000000ffff4f7224 */ /* 0x000fc400078e0026 */
[----:B------:R-:W-:Y:S01]  /*76d0*/  MOV R117, R47 ;  /* 0x0000002f00757202 */ /* 0x000fe20000000f00 */
[----:B------:R-:W-:Y:S01]  /*76e0*/  IMAD.MOV.U32 R118, RZ, RZ, R0 ;  /* 0x000000ffff767224 */ /* 0x000fe200078e0000 */
[----:B------:R-:W-:Y:S01]  /*76f0*/  MOV R47, R61 ;  /* 0x0000003d002f7202 */ /* 0x000fe20000000f00 */
[----:B------:R-:W-:Y:S01]  /*7700*/  IMAD.MOV.U32 R68, RZ, RZ, R36 ;  /* 0x000000ffff447224 */ /* 0x000fe200078e0024 */
[----:B------:R-:W-:Y:S01]  /*7710*/  MOV R69, R37 ;  /* 0x0000002500457202 */ /* 0x000fe20000000f00 */
[----:B------:R-:W-:Y:S01]  /*7720*/  IMAD.MOV.U32 R116, RZ, RZ, R60 ;  /* 0x000000ffff747224 */ /* 0x000fe200078e003c */
[C---:B----4-:R-:W-:Y:S01]  /*7730*/  HMMA.16816.F32 R36, R128.reuse, R40, R120 ;  /* 0x000000288024723c */ /* 0x050fe20000001878 */
[----:B------:R-:W-:Y:S01]  /*7740*/  IMAD.MOV.U32 R0, RZ, RZ, R76 ;  /* 0x000000ffff007224 */ /* 0x000fe200078e004c */
[----:B------:R-:W-:Y:S01]  /*7750*/  MOV R60, R77 ;  /* 0x0000004d003c7202 */ /* 0x000fe20000000f00 */
[----:B------:R-:W-:Y:S01]  /*7760*/  IMAD.MOV.U32 R61, RZ, RZ, R78 ;  /* 0x000000ffff3d7224 */ /* 0x000fe200078e004e */
[----:B------:R-:W-:Y:S01]  /*7770*/  MOV R110, R71 ;  /* 0x00000047006e7202 */ /* 0x000fe20000000f00 */
[----:B------:R-:W-:Y:S01]  /*7780*/  IMAD.MOV.U32 R77, RZ, RZ, R82 ;  /* 0x000000ffff4d7224 */ /* 0x000fe200078e0052 */
[----:B------:R-:W-:Y:S01]  /*7790*/  HMMA.16816.F32 R40, R128, R42, R136 ;  /* 0x0000002a8028723c */ /* 0x000fe20000001888 */
[----:B------:R-:W-:Y:S01]  /*77a0*/  IMAD.MOV.U32 R71, RZ, RZ, R80 ;  /* 0x000000ffff477224 */ /* 0x000fe200078e0050 */
[----:B------:R-:W-:Y:S01]  /*77b0*/  MOV R2, R63 ;  /* 0x0000003f00027202 */ /* 0x000fe20000000f00 */
[----:B------:R-:W-:Y:S04]  /*77c0*/  LDSM.16.MT88.4 R120, [R200+0x17800] ;  /* 0x01780000c878783b */ /* 0x000fe80000004200 */
[----:B------:R-:W-:Y:S01]  /*77d0*/  IMAD.MOV.U32 R139, RZ, RZ, R44 ;  /* 0x000000ffff8b7224 */ /* 0x000fe200078e002c */
[----:B------:R-:W-:Y:S01]  /*77e0*/  MOV R138, R45 ;  /* 0x0000002d008a7202 */ /* 0x000fe20000000f00 */
[----:B------:R-:W-:Y:S01]  /*77f0*/  IMAD.MOV.U32 R137, RZ, RZ, R46 ;  /* 0x000000ffff897224 */ /* 0x000fe200078e002e */
[----:B------:R-:W-:-:S02]  /*7800*/  MOV R136, R47 ;  /* 0x0000002f00887202 */ /* 0x000fc40000000f00 */
[C---:B------:R-:W-:Y:S06]  /*7810*/  HMMA.16816.F32 R44, R128.reuse, R48, R176 ;  /* 0x00000030802c723c */ /* 0x040fec00000018b0 */
[----:B------:R-:W-:Y:S01]  /*7820*/  HMMA.16816.F32 R48, R128, R50, R236 ;  /* 0x000000328030723c */ /* 0x000fe200000018ec */
[----:B------:R-:W-:Y:S01]  /*7830*/  MOV R178, R0 ;  /* 0x0000000000b27202 */ /* 0x000fe20000000f00 */
[----:B------:R-:W-:Y:S01]  /*7840*/  IMAD.MOV.U32 R177, RZ, RZ, R60 ;  /* 0x000000ffffb17224 */ /* 0x000fe200078e003c */
[----:B------:R-:W-:Y:S01]  /*7850*/  MOV R176, R61 ;  /* 0x0000003d00b07202 */ /* 0x000fe20000000f00 */
[----:B------:R-:W-:-:S03]  /*7860*/  IMAD.MOV.U32 R0, RZ, RZ, R62 ;  /* 0x000000ffff007224 */ /* 0x000fc600078e003e */
[----:B------:R-:W-:Y:S01]  /*7870*/  IMAD.MOV.U32 R236, RZ, RZ, R52 ;  /* 0x000000ffffec7224 */ /* 0x000fe200078e0034 */
[----:B------:R-:W-:Y:S01]  /*7880*/  MOV R237, R53 ;  /* 0x0000003500ed7202 */ /* 0x000fe20000000f00 */
[----:B------:R-:W-:Y:S01]  /*7890*/  IMAD.MOV.U32 R239, RZ, RZ, R54 ;  /* 0x000000ffffef7224 */ /* 0x000fe200078e0036 */
[----:B------:R-:W-:Y:S01]  /*78a0*/  MOV R238, R55 ;  /* 0x0000003700ee7202 */ /* 0x000fe20000000f00 */
[C---:B------:R-:W-:Y:S06]  /*78b0*/  HMMA.16816.F32 R60, R128.reuse, R64, R244 ;  /* 0x00000040803c723c */ /* 0x040fec00000018f4 */
[----:B------:R-:W-:Y:S01]  /*78c0*/  HMMA.16816.F32 R52, R128, R56, R248 ;  /* 0x000000388034723c */ /* 0x000fe200000018f8 */
[----:B------:R-:W-:-:S06]  /*78d0*/  MOV R247, R71 ;  /* 0x0000004700f77202 */ /* 0x000fcc0000000f00 */
[----:B------:R-:W-:Y:S01]  /*78e0*/  MOV R249, R77 ;  /* 0x0000004d00f97202 */ /* 0x000fe20000000f00 */
[----:B------:R-:W-:Y:S01]  /*78f0*/  FADD.FTZ R2, R2, R247 ;  /* 0x000000f702027221 */ /* 0x000fe20000010000 */
[----:B------:R-:W-:-:S03]  /*7900*/  MOV R81, R126 ;  /* 0x0000007e00517202 */ /* 0x000fc60000000f00 */
[----:B------:R-:W-:Y:S01]  /*7910*/  FADD.FTZ R0, R0, R249 ;  /* 0x000000f900007221 */ /* 0x000fe20000010000 */
[----:B------:R-:W-:Y:S01]  /*7920*/  MOV R76, R81 ;  /* 0x00000051004c7202 */ /* 0x000fe20000000f00 */
[----:B------:R-:W-:Y:S02]  /*7930*/  FADD.FTZ R2, R178, R2 ;  /* 0x00000002b2027221 */ /* 0x000fe40000010000 */
[----:B------:R-:W-:Y:S01]  /*7940*/  FADD.FTZ R0, R110, R0 ;  /* 0x000000006e007221 */ /* 0x000fe20000010000 */
[----:B------:R-:W-:Y:S01]  /*7950*/  HMMA.16816.F32 R56, R128, R58, R232 ;  /* 0x0000003a8038723c */ /* 0x000fe200000018e8 */
[----:B------:R-:W-:Y:S01]  /*7960*/  MOV R119, R75 ;  /* 0x0000004b00777202 */ /* 0x000fe20000000f00 */
[----:B------:R-:W-:Y:S01]  /*7970*/  FADD.FTZ R2, R116, R2 ;  /* 0x0000000274027221 */ /* 0x000fe20000010000 */
[----:B------:R-:W-:Y:S01]  /*7980*/  MOV R83, R124 ;  /* 0x0000007c00537202 */ /* 0x000fe20000000f00 */
[----:B------:R-:W-:Y:S01]  /*7990*/  FADD.FTZ R0, R117, R0 ;  /* 0x0000000075007221 */ /* 0x000fe20000010000 */
[----:B------:R-:W-:-:S02]  /*79a0*/  IMAD.MOV.U32 R248, RZ, RZ, R76 ;  /* 0x000000fffff87224 */ /* 0x000fc400078e004c */
[----:B------:R-:W-:Y:S02]  /*79b0*/  MOV R232, R68 ;  /* 0x0000004400e87202 */ /* 0x000fe40000000f00 */
[----:B------:R-:W-:Y:S01]  /*79c0*/  MOV R234, R69 ;  /* 0x0000004500ea7202 */ /* 0x000fe20000000f00 */
[----:B------:R-:W-:Y:S01]  /*79d0*/  IMAD.MOV.U32 R235, RZ, RZ, R70 ;  /* 0x000000ffffeb7224 */ /* 0x000fe200078e0046 */
[----:B------:R-:W-:Y:S01]  /*79e0*/  MOV R247, R232 ;  /* 0x000000e800f77202 */ /* 0x000fe20000000f00 */
[----:B------:R-:W-:Y:S01]  /*79f0*/  FADD.FTZ R0, R119, R0 ;  /* 0x0000000077007221 */ /* 0x000fe20000010000 */
[----:B------:R-:W-:Y:S01]  /*7a00*/  MOV R78, R83 ;  /* 0x00000053004e7202 */ /* 0x000fe20000000f00 */
[----:B------:R-:W-:Y:S02]  /*7a10*/  IMAD.MOV.U32 R232, RZ, RZ, R234 ;  /* 0x000000ffffe87224 */ /* 0x000fe400078e00ea */
[----:B------:R-:W-:Y:S01]  /*7a20*/  FADD.FTZ R2, R118, R2 ;  /* 0x0000000276027221 */ /* 0x000fe20000010000 */
[----:B------:R-:W-:Y:S01]  /*7a30*/  IMAD.MOV.U32 R251, RZ, RZ, R79 ;  /* 0x000000fffffb7224 */ /* 0x000fe200078e004f */
[----:B------:R-:W-:Y:S01]  /*7a40*/  MOV R234, R235 ;  /* 0x000000eb00ea7202 */ /* 0x000fe20000000f00 */
[----:B------:R-:W-:Y:S01]  /*7a50*/  FADD.FTZ R0, R232, R0 ;  /* 0x00000000e8007221 */ /* 0x000fe20000010000 */
[----:B------:R-:W-:Y:S01]  /*7a60*/  MOV R235, R248 ;  /* 0x000000f800eb7202 */ /* 0x000fe20000000f00 */
[----:B------:R-:W-:Y:S01]  /*7a70*/  FADD.FTZ R2, R247, R2 ;  /* 0x00000002f7027221 */ /* 0x000fe20000010000 */
[----:B------:R-:W-:Y:S01]  /*7a80*/  MOV R250, R78 ;  /* 0x0000004e00fa7202 */ /* 0x000fe20000000f00 */
[----:B------:R-:W-:Y:S01]  /*7a90*/  IMAD.MOV.U32 R179, RZ, RZ, R95 ;  /* 0x000000ffffb37224 */ /* 0x000fe200078e005f */
[----:B------:R-:W-:Y:S01]  /*7aa0*/  MOV R249, R251 ;  /* 0x000000fb00f97202 */ /* 0x000fe20000000f00 */
[----:B------:R-:W-:Y:S01]  /*7ab0*/  FADD.FTZ R0, R235, R0 ;  /* 0x00000000eb007221 */ /* 0x000fe20000010000 */
[----:B------:R-:W-:Y:S01]  /*7ac0*/  FADD.FTZ R2, R234, R2 ;  /* 0x00000002ea027221 */ /* 0x000fe20000010000 */
[----:B------:R-:W-:Y:S01]  /*7ad0*/  IMAD.MOV.U32 R248, RZ, RZ, R250 ;  /* 0x000000fffff87224 */ /* 0x000fe200078e00fa */
[----:B------:R-:W-:Y:S01]  /*7ae0*/  MOV R250, R236 ;  /* 0x000000ec00fa7202 */ /* 0x000fe20000000f00 */
[----:B------:R-:W-:-:S02]  /*7af0*/  IMAD.MOV.U32 R251, RZ, RZ, R237 ;  /* 0x000000fffffb7224 */ /* 0x000fc400078e00ed */
[----:B------:R-:W-:Y:S01]  /*7b00*/  FADD.FTZ R0, R249, R0 ;  /* 0x00000000f9007221 */ /* 0x000fe20000010000 */
[----:B------:R-:W-:Y:S01]  /*7b10*/  FADD.FTZ R2, R248, R2 ;  /* 0x00000002f8027221 */ /* 0x000fe20000010000 */
[----:B------:R-:W-:Y:S01]  /*7b20*/  MOV R237, R176 ;  /* 0x000000b000ed7202 */ /* 0x000fe20000000f00 */
[C---:B------:R-:W-:Y:S01]  /*7b30*/  HMMA.16816.F32 R144, R128.reuse, R140, R144 ;  /* 0x0000008c8090723c */ /* 0x040fe20000001890 */
[----:B------:R-:W-:Y:S01]  /*7b40*/  MOV R236, R238 ;  /* 0x000000ee00ec7202 */ /* 0x000fe20000000f00 */
[----:B------:R-:W-:Y:S01]  /*7b50*/  FADD.FTZ R0, R251, R0 ;  /* 0x00000000fb007221 */ /* 0x000fe20000010000 */
[----:B------:R-:W-:Y:S01]  /*7b60*/  FADD.FTZ R2, R250, R2 ;  /* 0x00000002fa027221 */ /* 0x000fe20000010000 */
[----:B------:R-:W-:Y:S01]  /*7b70*/  IMAD.MOV.U32 R238, RZ, RZ, R177 ;  /* 0x000000ffffee7224 */ /* 0x000fe200078e00b1 */
[----:B------:R-:W1:Y:S01]  /*7b80*/  LDSM.16.MT88.4 R72, [R197+0x15800] ;  /* 0x01580000c548783b */ /* 0x000e620000004200 */
[----:B------:R-:W-:Y:S01]  /*7b90*/  FADD.FTZ R0, R237, R0 ;  /* 0x00000000ed007221 */ /* 0x000fe20000010000 */
[----:B------:R-:W-:Y:S01]  /*7ba0*/  FADD.FTZ R2, R236, R2 ;  /* 0x00000002ec027221 */ /* 0x000fe20000010000 */
[----:B------:R-:W-:Y:S01]  /*7bb0*/  HMMA.16816.F32 R160, R128, R156, R160 ;  /* 0x0000009c80a0723c */ /* 0x000fe200000018a0 */
[----:B------:R-:W-:Y:S01]  /*7bc0*/  MOV R177, R136 ;  /* 0x0000008800b17202 */ /* 0x000fe20000000f00 */
[----:B------:R-:W-:Y:S01]  /*7bd0*/  FADD.FTZ R0, R239, R0 ;  /* 0x00000000ef007221 */ /* 0x000fe20000010000 */
[----:B------:R-:W-:Y:S01]  /*7be0*/  MOV R176, R179 ;  /* 0x000000b300b07202 */ /* 0x000fe20000000f00 */
[----:B------:R-:W2:Y:S01]  /*7bf0*/  LDSM.16.MT88.4 R80, [R198+0x15800] ;  /* 0x01580000c650783b */ /* 0x000ea20000004200 */
[----:B------:R-:W-:Y:S01]  /*7c00*/  FADD.FTZ R2, R238, R2 ;  /* 0x00000002ee027221 */ /* 0x000fe20000010000 */
[----:B------:R-:W-:Y:S02]  /*7c10*/  HMMA.16816.F32 R16, R4, R18, R96 ;  /* 0x000000120410723c */ /* 0x000fe40000001860 */
[----:B------:R-:W-:Y:S01]  /*7c20*/  LDSM.16.MT88.4 R96, [R199+0x15800] ;  /* 0x01580000c760783b */ /* 0x000fe20000004200 */
[----:B------:R-:W-:-:S03]  /*7c30*/  MOV R179, R138 ;  /* 0x0000008a00b37202 */ /* 0x000fc60000000f00 */
[----:B------:R-:W-:Y:S01]  /*7c40*/  HMMA.16816.F32 R124, R4, R12, R88 ;  /* 0x0000000c047c723c */ /* 0x000fe20000001858 */
[----:B------:R-:W3:Y:S01]  /*7c50*/  LDSM.16.MT88.4 R88, [R200+0x15800] ;  /* 0x01580000c858783b */ /* 0x000ee20000004200 */
[----:B------:R-:W-:-:S04]  /*7c60*/  FADD.FTZ R0, R177, R0 ;  /* 0x00000000b1007221 */ /* 0x000fc80000010000 */
[C---:B------:R-:W-:Y:S01]  /*7c70*/  HMMA.16816.F32 R140, R128.reuse, R142, R104 ;  /* 0x0000008e808c723c */ /* 0x040fe20000001868 */
[----:B------:R-:W4:Y:S05]  /*7c80*/  LDSM.16.MT88.4 R104, [R197+0x17800] ;  /* 0x01780000c568783b */ /* 0x000f2a0000004200 */
[----:B------:R-:W-:Y:S01]  /*7c90*/  HMMA.16816.F32 R156, R128, R158, R112 ;  /* 0x0000009e809c723c */ /* 0x000fe20000001870 */
[----:B------:R-:W4:Y:S01]  /*7ca0*/  LDSM.16.MT88.4 R112, [R198+0x17800] ;  /* 0x01780000c670783b */ /* 0x000f220000004200 */
[----:B------:R-:W-:-:S04]  /*7cb0*/  IMAD.MOV.U32 R178, RZ, RZ, R137 ;  /* 0x000000ffffb27224 */ /* 0x000fc800078e0089 */
[----:B------:R-:W-:Y:S01]  /*7cc0*/  HMMA.16816.F32 R12, R4, R14, R84 ;  /* 0x0000000e040c723c */ /* 0x000fe20000001854 */
[----:B------:R-:W4:Y:S01]  /*7cd0*/  LDSM.16.MT88.4 R4, [R199+0x17800] ;  /* 0x01780000c704783b */ /* 0x000f220000004200 */
[----:B------:R-:W-:Y:S01]  /*7ce0*/  FADD.FTZ R2, R176, R2 ;  /* 0x00000002b0027221 */ /* 0x000fe20000010000 */
[----:B------:R-:W-:Y:S01]  /*7cf0*/  MOV R136, R139 ;  /* 0x0000008b00887202 */ /* 0x000fe20000000f00 */
[----:B------:R-:W-:Y:S02]  /*7d00*/  IMAD.MOV.U32 R137, RZ, RZ, R108 ;  /* 0x000000ffff897224 */ /* 0x000fe400078e006c */
[----:B------:R-:W-:Y:S01]  /*7d10*/  FADD.FTZ R0, R179, R0 ;  /* 0x00000000b3007221 */ /* 0x000fe20000010000 */
[----:B------:R-:W-:Y:S01]  /*7d20*/  FADD.FTZ R2, R178, R2 ;  /* 0x00000002b2027221 */ /* 0x000fe20000010000 */
[----:B------:R-:W-:Y:S02]  /*7d30*/  MOV R138, R109 ;  /* 0x0000006d008a7202 */ /* 0x000fe40000000f00 */
[----:B------:R-:W-:Y:S01]  /*7d40*/  FADD.FTZ R0, R137, R0 ;  /* 0x0000000089007221 */ /* 0x000fe20000010000 */
[----:B------:R-:W-:Y:S01]  /*7d50*/  FADD.FTZ R2, R136, R2 ;  /* 0x0000000288027221 */ /* 0x000fe20000010000 */
[----:B------:R-:W-:-:S02]  /*7d60*/  MOV R139, R111 ;  /* 0x0000006f008b7202 */ /* 0x000fc40000000f00 */
[----:B------:R-:W-:Y:S01]  /*7d70*/  FADD.FTZ R0, R252, R0 ;  /* 0x00000000fc007221 */ /* 0x000fe20000010000 */
[----:B------:R-:W-:-:S03]  /*7d80*/  FADD.FTZ R2, R138, R2 ;  /* 0x000000028a027221 */ /* 0x000fc60000010000 */
[----:B------:R-:W-:Y:S01]  /*7d90*/  FADD.FTZ R0, R133, R0 ;  /* 0x0000000085007221 */ /* 0x000fe20000010000 */
[----:B------:R-:W-:-:S04]  /*7da0*/  FADD.FTZ R2, R139, R2 ;  /* 0x000000028b027221 */ /* 0x000fc80000010000 */
[----:B------:R4:W-:Y:S04]  /*7db0*/  STL [R1+0x4], R0 ;  /* 0x0000040001007387 */ /* 0x0009e80000100800 */
[----:B------:R4:W-:Y:S01]  /*7dc0*/  STL [R1], R2 ;  /* 0x0000000201007387 */ /* 0x0009e20000100800 */
[C---:B-1----:R-:W-:Y:S06]  /*7dd0*/  HMMA.16816.F32 R68, R128.reuse, R72, R240 ;  /* 0x000000488044723c */ /* 0x042fec00000018f0 */
[C---:B--2---:R-:W-:Y:S06]  /*7de0*/  HMMA.16816.F32 R76, R128.reuse, R80, R192 ;  /* 0x00000050804c723c */ /* 0x044fec00000018c0 */
[C---:B---3--:R-:W-:Y:S06]  /*7df0*/  HMMA.16816.F32 R84, R128.reuse, R88, R184 ;  /* 0x000000588054723c */ /* 0x048fec00000018b8 */
        /* <DEDUP_REMOVED lines=17> */
[--C-:B-----5:R-:W-:Y:S01]  /*7f10*/  SHF.R.S32.HI R5, RZ, 0x1f, R134.reuse ;  /* 0x0000001fff057819 */ /* 0x120fe20000011486 */
[----:B------:R-:W-:Y:S01]  /*7f20*/  IMAD.MOV.U32 R4, RZ, RZ, R134 ;  /* 0x000000ffff047224 */ /* 0x000fe200078e0086 */
[----:B------:R-:W-:Y:S01]  /*7f30*/  ULDC UR4, c[0x0][0x2d0] ;  /* 0x0000b40000047ab9 */ /* 0x000fe20000000800 */
[----:B------:R-:W3:Y:S01]  /*7f40*/  LDL.LU R139, [R1+0x58] ;  /* 0x00005800018b7983 */ /* 0x000ee20000300800 */
[----:B------:R-:W-:Y:S01]  /*7f50*/  ISETP.GE.AND P3, PT, R134, UR4, PT ;  /* 0x0000000486007c0c */ /* 0x000fe2000bf66270 */
[----:B------:R-:W-:Y:S01]  /*7f60*/  IMAD.U32 R0, RZ, RZ, UR20 ;  /* 0x00000014ff007e24 */ /* 0x000fe2000f8e00ff */
[----:B------:R-:W-:Y:S01]  /*7f70*/  ULDC.64 UR6, c[0x0][0x218] ;  /* 0x0000860000067ab9 */ /* 0x000fe20000000a00 */
[----:B------:R-:W1:Y:S01]  /*7f80*/  S2R R2, SR_TID.X ;  /* 0x0000000000027919 */ /* 0x000e620000002100 */
[----:B------:R-:W-:Y:S01]  /*7f90*/  IMAD.MOV.U32 R134, RZ, RZ, R3 ;  /* 0x000000ffff867224 */ /* 0x000fe200078e0003 */
[----:B------:R-:W-:Y:S01]  /*7fa0*/  ULEA.HI.SX32 UR10, UR19, 0xfffffffe, 0x1a ;  /* 0xfffffffe130a7891 */ /* 0x000fe2000f8fd23f */
[----:B------:R-:W-:Y:S01]  /*7fb0*/  IMAD.MOV.U32 R133, RZ, RZ, R132 ;  /* 0x000000ffff857224 */ /* 0x000fe200078e0084 */
[----:B------:R-:W-:Y:S01]  /*7fc0*/  ULEA.HI.SX32 UR19, UR19, 0xfffffffd, 0x1a ;  /* 0xfffffffd13137891 */ /* 0x000fe2000f8fd23f */
[----:B------:R-:W-:Y:S01]  /*7fd0*/  UMOV UR20, URZ ;  /* 0x0000003f00147c82 */ /* 0x000fe20008000000 */
[----:B------:R-:W-:Y:S01]  /*7fe0*/  ULDC UR12, c[0x0][0x2d0] ;  /* 0x0000b400000c7ab9 */ /* 0x000fe20000000800 */
[----:B------:R-:W-:Y:S01]  /*7ff0*/  ULDC UR11, c[0x0][0x39c] ;  /* 0x0000e700000b7ab9 */ /* 0x000fe20000000800 */
[----:B------:R-:W-:-:S02]  /*8000*/  ULDC UR4, c[0x0][0x2ec] ;  /* 0x0000bb0000047ab9 */ /* 0x000fc40000000800 */
[----:B------:R-:W4:Y:S01]  /*8010*/  @!P3 LDC.64 R8, c[0x0][0x220] ;  /* 0x00008800ff08bb82 */ /* 0x000f220000000a00 */
[----:B-1----:R-:W-:-:S04]  /*8020*/  SHF.R.S32.HI R228, RZ, 0x1f, R2 ;  /* 0x0000001fffe47819 */ /* 0x002fc80000011402 */
[----:B------:R-:W-:-:S04]  /*8030*/  LEA.HI R228, R228, R2, RZ, 0x3 ;  /* 0x00000002e4e47211 */ /* 0x000fc800078f18ff */
[----:B------:R-:W-:-:S04]  /*8040*/  SHF.R.S32.HI R228, RZ, 0x3, R228 ;  /* 0x00000003ffe47819 */ /* 0x000fc800000114e4 */
[----:B------:R-:W-:Y:S02]  /*8050*/  SHF.R.S32.HI R229, RZ, 0x1f, R228 ;  /* 0x0000001fffe57819 */ /* 0x000fe400000114e4 */
[----:B------:R-:W-:-:S05]  /*8060*/  IADD3 R234, P2, R228, 0x30, RZ ;  /* 0x00000030e4ea7810 */ /* 0x000fca0007f5e0ff */
[----:B------:R-:W-:Y:S02]  /*8070*/  IMAD.X R235, RZ, RZ, R229, P2 ;  /* 0x000000ffffeb7224 */ /* 0x000fe400010e06e5 */
[----:B--2---:R-:W-:-:S04]  /*8080*/  IMAD.WIDE.U32 R6, R138, UR18, R4 ;  /* 0x000000128a067c25 */ /* 0x004fc8000f8e0004 */
[----:B---3--:R-:W-:Y:S01]  /*8090*/  IMAD.WIDE.U32 R4, R139, UR18, R4 ;  /* 0x000000128b047c25 */ /* 0x008fe2000f8e0004 */
[----:B------:R-:W-:-:S04]  /*80a0*/  IADD3 R237, P0, R6, UR22, RZ ;  /* 0x0000001606ed7c10 */ /* 0x000fc8000ff1e0ff */
[----:B------:R-:W-:Y:S01]  /*80b0*/  IADD3.X R6, R0, UR9, R7, P0, !PT ;  /* 0x0000000900067c10 */ /* 0x000fe200087fe407 */
[----:B------:R-:W-:Y:S01]  /*80c0*/  IMAD.U32 R0, RZ, RZ, UR21 ;  /* 0x00000015ff007e24 */ /* 0x000fe2000f8e00ff */
[----:B------:R-:W-:Y:S01]  /*80d0*/  IADD3 R227, P0, R4, UR24, RZ ;  /* 0x0000001804e37c10 */ /* 0x000fe2000ff1e0ff */
[----:B------:R-:W-:Y:S01]  /*80e0*/  ULDC.64 UR8, c[0x0][0x220] ;  /* 0x0000880000087ab9 */ /* 0x000fe20000000a00 */
[C---:B------:R-:W-:Y:S02]  /*80f0*/  LEA R238, P1, R237.reuse, UR6, 0x1 ;  /* 0x00000006edee7c11 */ /* 0x040fe4000f8208ff */
[----:B------:R-:W-:Y:S02]  /*8100*/  IADD3.X R0, R0, UR25, R5, P0, !PT ;  /* 0x0000001900007c10 */ /* 0x000fe400087fe405 */
[----:B------:R-:W1:Y:S01]  /*8110*/  @!P3 LDC.64 R4, c[0x0][0x220] ;  /* 0x00008800ff04bb82 */ /* 0x000e620000000a00 */
[----:B------:R-:W-:Y:S01]  /*8120*/  LEA.HI.X R237, R237, UR7, R6, 0x1, P1 ;  /* 0x00000007eded7c11 */ /* 0x000fe200088f0c06 */
[----:B------:R-:W-:Y:S01]  /*8130*/  ULDC.64 UR6, c[0x0][0x250] ;  /* 0x0000940000067ab9 */ /* 0x000fe20000000a00 */
[C---:B------:R-:W-:Y:S01]  /*8140*/  LEA R236, P0, R227.reuse, UR8, 0x1 ;  /* 0x00000008e3ec7c11 */ /* 0x040fe2000f8008ff */
[----:B------:R-:W-:Y:S01]  /*8150*/  USHF.L.U64.HI UR14, UR6, 0x4, UR7 ;  /* 0x00000004060e7899 */ /* 0x000fe20008010207 */
[C---:B------:R-:W-:Y:S01]  /*8160*/  IADD3 R232, P1, R228.reuse, 0x10, RZ ;  /* 0x00000010e4e87810 */ /* 0x040fe20007f3e0ff */
[----:B------:R-:W-:Y:S01]  /*8170*/  USHF.L.U32 UR15, UR6, 0x4, URZ ;  /* 0x00000004060f7899 */ /* 0x000fe2000800063f */
[----:B------:R-:W-:Y:S01]  /*8180*/  LEA.HI.X R227, R227, UR9, R0, 0x1, P0 ;  /* 0x00000009e3e37c11 */ /* 0x000fe200080f0c00 */
[----:B------:R-:W2:Y:S01]  /*8190*/  @!P3 LDC.64 R6, c[0x0][0x220] ;  /* 0x00008800ff06bb82 */ /* 0x000ea20000000a00 */
[----:B------:R-:W-:Y:S01]  /*81a0*/  IADD3 R230, P0, R228, 0x20, RZ ;  /* 0x00000020e4e67810 */ /* 0x000fe20007f1e0ff */
[----:B------:R-:W-:Y:S01]  /*81b0*/  IMAD.X R233, RZ, RZ, R229, P1 ;  /* 0x000000ffffe97224 */ /* 0x000fe200008e06e5 */
[----:B------:R-:W-:-:S03]  /*81c0*/  ULDC.64 UR8, c[0x0][0x248] ;  /* 0x0000920000087ab9 */ /* 0x000fc60000000a00 */
[----:B------:R-:W-:Y:S01]  /*81d0*/  IMAD.X R231, RZ, RZ, R229, P0 ;  /* 0x000000ffffe77224 */ /* 0x000fe200000e06e5 */
[----:B-1----:R1:W-:Y:S04]  /*81e0*/  @!P3 STL.64 [R1+0x30], R4 ;  /* 0x000030040100b387 */ /* 0x0023e80000100a00 */
[----:B----4-:R3:W-:Y:S04]  /*81f0*/  @!P3 STL.64 [R1+0x28], R8 ;  /* 0x000028080100b387 */ /* 0x0107e80000100a00 */
[----:B--2---:R3:W-:Y:S01]  /*8200*/  @!P3 STL.64 [R1+0x20], R6 ;  /* 0x000020060100b387 */ /* 0x0047e20000100a00 */
[----:B-1----:R-:W1:Y:S03]  /*8210*/  @!P3 LDC.64 R4, c[0x0][0x220] ;  /* 0x00008800ff04bb82 */ /* 0x002e660000000a00 */
[----:B-1----:R3:W-:Y:S01]  /*8220*/  @!P3 STL.64 [R1+0x18], R4 ;  /* 0x000018040100b387 */ /* 0x0027e20000100a00 */
[----:B------:R-:W-:Y:S05]  /*8230*/  BRA `(.L_x_979) ;  /* 0x0000000400c47947 */ /* 0x000fea0003800000 */
.L_x_981:
        /* <DEDUP_REMOVED lines=16> */
[----:B--2---:R-:W-:Y:S04]  /*8340*/  LEA R12, P5, R10, R242, 0x6 ;  /* 0x000000f20a0c7211 */ /* 0x004fe800078a30ff */
[----:B-1----:R-:W-:Y:S02]  /*8350*/  @!P3 LEA R18, P6, R12, R18, 0x1 ;  /* 0x000000120c12b211 */ /* 0x002fe400078c08ff */
[----:B---3--:R-:W-:Y:S02]  /*8360*/  LEA.HI.X R13, R10, R241, R13, 0x6, P5 ;  /* 0x000000f10a0d7211 */ /* 0x008fe400028f340d */
        /* <DEDUP_REMOVED lines=17> */
[C---:B------:R-:W-:Y:S03]  /*8480*/  IADD3 R13, P5, R10.reuse, UR29, RZ ;  /* 0x0000001d0a0d7c10 */ /* 0x040fe6000ffbe0ff */
[----:B------:R1:W-:Y:S01]  /*8490*/  @P1 STS.128 [R223+0xc000], RZ ;  /* 0x00c000ffdf001388 */ /* 0x0003e20000000c00 */
[----:B------:R-:W-:Y:S02]  /*84a0*/  IADD3.X R11, R15, UR28, RZ, P5, !PT ;  /* 0x0000001c0f0b7c10 */ /* 0x000fe4000affe4ff */
[----:B------:R-:W-:Y:S01]  /*84b0*/  @!P3 LEA.HI.X R15, R10, R21, R15, 0x1, P6 ;  /* 0x000000150a0fb211 */ /* 0x000fe200030f0c0f */
[----:B------:R-:W-:Y:S01]  /*84c0*/  @!PT LDS RZ, [RZ] ;  /* 0x00000000fffff984 */ /* 0x000fe20000000800 */
[----:B------:R-:W-:Y:S01]  /*84d0*/  @!PT LDS RZ, [RZ] ;  /* 0x00000000fffff984 */ /* 0x000fe20000000800 */
[----:B------:R-:W-:Y:S01]  /*84e0*/  @!PT LDS RZ, [RZ] ;  /* 0x00000000fffff984 */ /* 0x000fe20000000800 */
[----:B------:R1:W-:Y:S01]  /*84f0*/  @!P1 LDGSTS.E.BYPASS.LTC128B.128 [R223+0xc000], desc[UR26][R8.64+0x100] ;  /* 0x0c00010008df9fae */ /* 0x0003e2000b901d5a */
[C---:B------:R-:W-:Y:S03]  /*8500*/  @!P3 LEA R12, P5, R13.reuse, R22, 0x1 ;  /* 0x000000160d0cb211 */ /* 0x040fe600078a08ff */
        /* <DEDUP_REMOVED lines=68> */
.L_x_979:
[----:B------:R-:W2:Y:S01]  /*8950*/  LDL.64 R14, [R1+0x40] ;  /* 0x00004000010e7983 */ /* 0x000ea20000100a00 */
[----:B------:R-:W-:Y:S01]  /*8960*/  UIADD3 UR18, UR10, -UR20, URZ ;  /* 0x800000140a127290 */ /* 0x000fe2000fffe03f */
[----:B------:R-:W-:Y:S04]  /*8970*/  DEPBAR.LE SB0, 0x0 ;  /* 0x000080000000791a */ /* 0x000fe80000000000 */
[----:B------:R-:W4:Y:S01]  /*8980*/  LDL R13, [R1+0x50] ;  /* 0x00005000010d7983 */ /* 0x000f220000100800 */
[----:B------:R-:W-:Y:S01]  /*8990*/  USHF.R.S32.HI UR13, URZ, 0x1f, UR18 ;  /* 0x0000001f3f0d7899 */ /* 0x000fe20008011412 */
[----:B---3--:R-:W-:Y:S01]  /*89a0*/  IMAD.U32 R8, RZ, RZ, UR18 ;  /* 0x00000012ff087e24 */ /* 0x008fe2000f8e00ff */
[----:B------:R-:W-:Y:S01]  /*89b0*/  UIMAD.WIDE.U32 UR22, UR18, UR6, URZ ;  /* 0x00000006121672a5 */ /* 0x000fe2000f8e003f */
[----:B------:R-:W3:Y:S01]  /*89c0*/  LDL R31, [R1+0xc] ;  /* 0x00000c00011f7983 */ /* 0x000ee20000100800 */
[----:B------:R-:W-:Y:S01]  /*89d0*/  UIMAD UR13, UR13, UR6, URZ ;  /* 0x000000060d0d72a4 */ /* 0x000fe2000f8e023f */
[----:B------:R-:W-:Y:S01]  /*89e0*/  IMAD.U32 R6, RZ, RZ, UR18 ;  /* 0x00000012ff067e24 */ /* 0x000fe2000f8e00ff */
[----:B------:R-:W-:Y:S01]  /*89f0*/  LEA R8, P4, R8, R228, 0x6 ;  /* 0x000000e408087211 */ /* 0x000fe200078830ff */
[----:B------:R-:W5:Y:S01]  /*8a00*/  LDL R30, [R1+0x30] ;  /* 0x00003000011e7983 */ /* 0x000f620000100800 */
[----:B------:R-:W-:Y:S01]  /*8a10*/  IMAD.U32 R4, RZ, RZ, UR18 ;  /* 0x00000012ff047e24 */ /* 0x000fe2000f8e00ff */
[----:B------:R-:W-:Y:S01]  /*8a20*/  UIMAD UR13, UR18, UR7, UR13 ;  /* 0x00000007120d72a4 */ /* 0x000fe2000f8e020d */
[----:B-1----:R-:W-:Y:S01]  /*8a30*/  IMAD.U32 R2, RZ, RZ, UR18 ;  /* 0x00000012ff027e24 */ /* 0x002fe2000f8e00ff */
[----:B------:R-:W5:Y:S01]  /*8a40*/  LDL R27, [R1+0x34] ;  /* 0x00003400011b7983 */ /* 0x000f620000100800 */
[----:B------:R-:W-:Y:S01]  /*8a50*/  IMAD.U32 R7, RZ, RZ, UR18 ;  /* 0x00000012ff077e24 */ /* 0x000fe2000f8e00ff */
[----:B------:R-:W-:Y:S01]  /*8a60*/  LEA R6, P2, R6, R232, 0x6 ;  /* 0x000000e806067211 */ /* 0x000fe200078430ff */
[----:B------:R-:W-:Y:S01]  /*8a70*/  IMAD.U32 R5, RZ, RZ, UR18 ;  /* 0x00000012ff057e24 */ /* 0x000fe2000f8e00ff */
[----:B------:R-:W5:Y:S01]  /*8a80*/  LDL R29, [R1+0x8] ;  /* 0x00000800011d7983 */ /* 0x000f620000100800 */
[----:B------:R-:W-:Y:S01]  /*8a90*/  IMAD.U32 R3, RZ, RZ, UR18 ;  /* 0x00000012ff037e24 */ /* 0x000fe2000f8e00ff */
[----:B------:R-:W-:Y:S01]  /*8aa0*/  UIADD3 UR13, UR23, UR13, URZ ;  /* 0x0000000d170d7290 */ /* 0x000fe2000fffe03f */
[----:B------:R-:W-:Y:S01]  /*8ab0*/  LEA R4, P1, R4, R230, 0x6 ;  /* 0x000000e604047211 */ /* 0x000fe200078230ff */
[----:B------:R-:W5:Y:S01]  /*8ac0*/  LDL R28, [R1+0x10] ;  /* 0x00001000011c7983 */ /* 0x000f620000100800 */
[----:B------:R-:W-:Y:S01]  /*8ad0*/  IMAD.U32 R0, RZ, RZ, UR18 ;  /* 0x00000012ff007e24 */ /* 0x000fe2000f8e00ff */
[----:B------:R-:W-:Y:S01]  /*8ae0*/  LEA R2, P0, R2, R234, 0x6 ;  /* 0x000000ea02027211 */ /* 0x000fe200078030ff */
[----:B------:R-:W-:Y:S01]  /*8af0*/  IMAD.U32 R10, RZ, RZ, UR22 ;  /* 0x00000016ff0a7e24 */ /* 0x000fe2000f8e00ff */
[----:B------:R-:W5:Y:S01]  /*8b00*/  LDL R26, [R1+0x28] ;  /* 0x00002800011a7983 */ /* 0x000f620000100800 */
[----:B------:R-:W-:Y:S01]  /*8b10*/  LEA.HI.X.SX32 R9, R7, R229, 0x6, P4 ;  /* 0x000000e507097211 */ /* 0x000fe200020f36ff */
[----:B------:R-:W-:Y:S01]  /*8b20*/  IMAD.U32 R12, RZ, RZ, UR13 ;  /* 0x0000000dff0c7e24 */ /* 0x000fe2000f8e00ff */
[----:B------:R-:W-:Y:S01]  /*8b30*/  LEA.HI.X.SX32 R7, R5, R233, 0x6, P2 ;  /* 0x000000e905077211 */ /* 0x000fe200010f36ff */
[----:B------:R-:W5:Y:S01]  /*8b40*/  LDL R25, [R1+0x2c] ;  /* 0x00002c0001197983 */ /* 0x000f620000100800 */
[----:B------:R-:W-:Y:S01]  /*8b50*/  LEA.HI.X.SX32 R5, R3, R231, 0x6, P1 ;  /* 0x000000e703057211 */ /* 0x000fe200008f36ff */
[----:B------:R-:W-:Y:S01]  /*8b60*/  IMAD.U32 R11, RZ, RZ, UR23 ;  /* 0x00000017ff0b7e24 */ /* 0x000fe2000f8e00ff */
[----:B------:R-:W-:Y:S01]  /*8b70*/  LEA.HI.X.SX32 R3, R0, R235, 0x6, P0 ;  /* 0x000000eb00037211 */ /* 0x000fe200000f36ff */
[----:B------:R-:W5:Y:S01]  /*8b80*/  LDL R23, [R1+0x24] ;  /* 0x0000240001177983 */ /* 0x000f620000100800 */
[----:B------:R-:W-:Y:S01]  /*8b90*/  IMAD R7, R7, UR6, RZ ;  /* 0x0000000607077c24 */ /* 0x000fe2000f8e02ff */
[----:B------:R-:W-:Y:S01]  /*8ba0*/  UIADD3 UR13, UR19, -UR20, URZ ;  /* 0x80000014130d7290 */ /* 0x000fe2000fffe03f */
[----:B------:R-:W-:Y:S01]  /*8bb0*/  IMAD R5, R5, UR6, RZ ;  /* 0x0000000605057c24 */ /* 0x000fe2000f8e02ff */
[----:B------:R-:W5:Y:S01]  /*8bc0*/  LDL R24, [R1+0x18] ;  /* 0x0000180001187983 */ /* 0x000f620000100800 */
[C---:B------:R-:W-:Y:S02]  /*8bd0*/  IMAD R7, R6.reuse, UR7, R7 ;  /* 0x0000000706077c24 */ /* 0x040fe4000f8e0207 */
[----:B------:R-:W-:Y:S01]  /*8be0*/  IMAD.WIDE.U32 R18, R6, UR6, RZ ;  /* 0x0000000606127c25 */ /* 0x000fe2000f8e00ff */
[----:B------:R-:W5:Y:S03]  /*8bf0*/  LDL R22, [R1+0x1c] ;  /* 0x00001c0001167983 */ /* 0x000f660000100800 */
[C---:B------:R-:W-:Y:S01]  /*8c00*/  IMAD R5, R4.reuse, UR7, R5 ;  /* 0x0000000704057c24 */ /* 0x040fe2000f8e0205 */
[----:B------:R-:W-:Y:S01]  /*8c10*/  BAR.SYNC.DEFER_BLOCKING 0x0 ;  /* 0x0000000000007b1d */ /* 0x000fe20000010000 */
[----:B------:R-:W-:Y:S01]  /*8c20*/  IMAD.WIDE.U32 R16, R4, UR6, RZ ;  /* 0x0000000604107c25 */ /* 0x000fe2000f8e00ff */
[-C--:B------:R-:W-:Y:S03]  /*8c30*/  LEA R6, P2, R18, R236.reuse, 0x1 ;  /* 0x000000ec12067211 */ /* 0x080fe600078408ff */
[----:B------:R-:W-:Y:S01]  /*8c40*/  IMAD.IADD R7, R19, 0x1, R7 ;  /* 0x0000000113077824 */ /* 0x000fe200078e0207 */
[-C--:B------:R-:W-:Y:S01]  /*8c50*/  LEA R4, P1, R16, R236.reuse, 0x1 ;  /* 0x000000ec10047211 */ /* 0x080fe200078208ff */
[----:B------:R-:W-:Y:S02]  /*8c60*/  IMAD.IADD R5, R17, 0x1, R5 ;  /* 0x0000000111057824 */ /* 0x000fe400078e0205 */
[----:B------:R-:W-:Y:S01]  /*8c70*/  IMAD R0, R9, UR6, RZ ;  /* 0x0000000609007c24 */ /* 0x000fe2000f8e02ff */
[-C--:B------:R-:W-:Y:S01]  /*8c80*/  LEA.HI.X R7, R18, R227.reuse, R7, 0x1, P2 ;  /* 0x000000e312077211 */ /* 0x080fe200010f0c07 */
[----:B------:R-:W-:Y:S01]  /*8c90*/  IMAD R3, R3, UR6, RZ ;  /* 0x0000000603037c24 */ /* 0x000fe2000f8e02ff */
[-C--:B------:R-:W-:Y:S01]  /*8ca0*/  LEA.HI.X R5, R16, R227.reuse, R5, 0x1, P1 ;  /* 0x000000e310057211 */ /* 0x080fe200008f0c05 */
[C---:B------:R-:W-:Y:S02]  /*8cb0*/  IMAD R0, R8.reuse, UR7, R0 ;  /* 0x0000000708007c24 */ /* 0x040fe4000f8e0200 */
[----:B------:R-:W-:Y:S04]  /*8cc0*/  IMAD.WIDE.U32 R20, R8, UR6, RZ ;  /* 0x0000000608147c25 */ /* 0x000fe8000f8e00ff */
[----:B------:R-:W-:Y:S01]  /*8cd0*/  IMAD R3, R2, UR7, R3 ;  /* 0x0000000702037c24 */ /* 0x000fe2000f8e0203 */
[C---:B------:R-:W-:Y:S01]  /*8ce0*/  LEA R8, P4, R20.reuse, R236, 0x1 ;  /* 0x000000ec14087211 */ /* 0x040fe200078808ff */
[----:B------:R-:W-:Y:S01]  /*8cf0*/  IMAD.IADD R0, R21, 0x1, R0 ;  /* 0x0000000115007824 */ /* 0x000fe200078e0200 */
[----:B------:R-:W-:Y:S04]  /*8d00*/  @P3 STS.128 [R223+0x10000], RZ ;  /* 0x010000ffdf003388 */ /* 0x000fe80000000c00 */
[----:B------:R-:W-:Y:S02]  /*8d10*/  LEA.HI.X R9, R20, R227, R0, 0x1, P4 ;  /* 0x000000e314097211 */ /* 0x000fe400020f0c00 */
[----:B--2---:R-:W-:Y:S01]  /*8d20*/  LEA R11, P0, R10, R14, 0x6 ;  /* 0x0000000e0a0b7211 */ /* 0x004fe200078030ff */
[----:B------:R-:W-:Y:S04]  /*8d30*/  IMAD.WIDE.U32 R14, R2, UR6, RZ ;  /* 0x00000006020e7c25 */ /* 0x000fe8000f8e00ff */
[----:B------:R-:W-:Y:S01]  /*8d40*/  IMAD.IADD R3, R15, 0x1, R3 ;  /* 0x000000010f037824 */ /* 0x000fe200078e0203 */
[----:B----4-:R-:W-:Y:S02]  /*8d50*/  LEA.HI.X R12, R10, R13, R12, 0x6, P0 ;  /* 0x0000000d0a0c7211 */ /* 0x010fe400000f340c */
[----:B------:R-:W2:Y:S01]  /*8d60*/  LDL R13, [R1+0x20] ;  /* 0x00002000010d7983 */ /* 0x000ea20000100800 */
[C---:B------:R-:W-:Y:S02]  /*8d70*/  LEA R2, P0, R14.reuse, R236, 0x1 ;  /* 0x000000ec0e027211 */ /* 0x040fe400078008ff */
[----:B---3--:R-:W-:Y:S02]  /*8d80*/  ISETP.GE.AND P2, PT, R31, UR12, PT ;  /* 0x0000000c1f007c0c */ /* 0x008fe4000bf46270 */
[----:B------:R-:W-:Y:S02]  /*8d90*/  LEA.HI.X R3, R14, R227, R3, 0x1, P0 ;  /* 0x000000e30e037211 */ /* 0x000fe400000f0c03 */
[C---:B-----5:R-:W-:Y:S02]  /*8da0*/  @!P3 LEA R16, P6, R11.reuse, R30, 0x1 ;  /* 0x0000001e0b10b211 */ /* 0x060fe400078c08ff */
[C---:B------:R-:W-:Y:S02]  /*8db0*/  IADD3 R10, P5, R11.reuse, UR15, RZ ;  /* 0x0000000f0b0a7c10 */ /* 0x040fe4000ffbe0ff */
        /* <DEDUP_REMOVED lines=18> */
[----:B------:R-:W-:Y:S03]  /*8ee0*/  IADD3.X R11, R11, UR14, RZ, P4, !PT ;  /* 0x0000000e0b0b7c10 */ /* 0x000fe6000a7fe4ff */
        /* <DEDUP_REMOVED lines=32> */
[C---:B--2---:R-:W-:Y:S04]  /*90f0*/  @!P3 LEA R12, P6, R0.reuse, R13, 0x1 ;  /* 0x0000000d000cb211 */ /* 0x044fe800078c08ff */
        /* <DEDUP_REMOVED lines=52> */
[C---:B-1----:R-:W-:Y:S03]  /*9440*/  HMMA.16816.F32 R4, R32.reuse, R8, RZ ;  /* 0x000000082004723c */ /* 0x042fe600000018ff */
[----:B------:R-:W-:Y:S03]  /*9450*/  LDSM.16.M88.4 R192, [R202+0x8800] ;  /* 0x00880000cac0783b */ /* 0x000fe60000000200 */
        /* <DEDUP_REMOVED lines=13> */
[----:B------:R-:W3:Y:S05]  /*9530*/  LDSM.16.M88.4 R180, [R202+0x9000] ;  /* 0x00900000cab4783b */ /* 0x000eea0000000200 */
[C---:B------:R-:W-:Y:S06]  /*9540*/  HMMA.16816.F32 R20, R172.reuse, R184, R20 ;  /* 0x000000b8ac14723c */ /* 0x040fec0000001814 */
[C---:B------:R-:W-:Y:S01]  /*9550*/  HMMA.16816.F32 R24, R172.reuse, R186, R24 ;  /* 0x000000baac18723c */ /* 0x040fe20000001818 */
[----:B------:R-:W4:Y:S05]  /*9560*/  LDSM.16.M88.4 R184, [R202+0x9800] ;  /* 0x00980000cab8783b */ /* 0x000f2a0000000200 */
[C---:B-1----:R-:W-:Y:S06]  /*9570*/  HMMA.16816.F32 R28, R172.reuse, R136, R28 ;  /* 0x00000088ac1c723c */ /* 0x042fec000000181c */
[----:B------:R-:W-:Y:S01]  /*9580*/  HMMA.16816.F32 R32, R172, R138, R32 ;  /* 0x0000008aac20723c */ /* 0x000fe20000001820 */
[----:B------:R-:W-:Y:S04]  /*9590*/  LDSM.16.M88.4 R136, [R205] ;  /* 0x00000000cd88783b */ /* 0x000fe80000000200 */
[----:B------:R-:W1:Y:S01]  /*95a0*/  LDSM.16.M88.4 R172, [R201] ;  /* 0x00000000c9ac783b */ /* 0x000e620000000200 */
        /* <DEDUP_REMOVED lines=34> */
[----:B------:R-:W-:Y:S05]  /*97d0*/  LDSM.16.M88.4 R188, [R206+0x2000] ;  /* 0x00200000cebc783b */ /* 0x000fea0000000200 */
[C---:B-----5:R-:W-:Y:S06]  /*97e0*/  HMMA.16816.F32 R28, R176.reuse, R192, R28 ;  /* 0x000000c0b01c723c */ /* 0x060fec000000181c */
        /* <DEDUP_REMOVED lines=11> */
[----:B------:R-:W-:Y:S05]  /*98a0*/  LDSM.16.M88.4 R172, [R205+0x2000] ;  /* 0x00200000cdac783b */ /* 0x000fea0000000200 */
[C---:B--2---:R-:W-:Y:S06]  /*98b0*/  HMMA.16816.F32 R28, R136.reuse, R176, R28 ;  /* 0x000000b0881c723c */ /* 0x044fec000000181c */
[----:B------:R-:W-:Y:S01]  /*98c0*/  HMMA.16816.F32 R32, R136, R178, R32 ;  /* 0x000000b28820723c */ /* 0x000fe20000001820 */
[----:B------:R-:W1:Y:S04]  /*98d0*/  LDSM.16.M88.4 R136, [R202+0xb800] ;  /* 0x00b80000ca88783b */ /* 0x000e680000000200 */
        /* <DEDUP_REMOVED lines=13> */
[----:B------:R-:W-:Y:S01]  /*99b0*/  LDSM.16.M88.4 R188, [R196+0xc800] ;  /* 0x00c80000c4bc783b */ /* 0x000fe20000000200 */
[C---:B--2---:R-:W-:Y:S06]  /*99c0*/  HMMA.16816.F32 R4, R172.reuse, R176, R4 ;  /* 0x000000b0ac04723c */ /* 0x044fec0000001804 */
[C---:B------:R-:W-:Y:S01]  /*99d0*/  HMMA.16816.F32 R8, R172.reuse, R178, R8 ;  /* 0x000000b2ac08723c */ /* 0x040fe20000001808 */
[----:B------:R-:W1:Y:S05]  /*99e0*/  LDSM.16.M88.4 R176, [R196+0xc000] ;  /* 0x00c00000c4b0783b */ /* 0x000e6a0000000200 */
[C---:B-----5:R-:W-:Y:S06]  /*99f0*/  HMMA.16816.F32 R12, R172.reuse, R192, R12 ;  /* 0x000000c0ac0c723c */ /* 0x060fec000000180c */
        /* <DEDUP_REMOVED lines=12> */
[C---:B------:R-:W-:Y:S06]  /*9ac0*/  HMMA.16816.F32 R12, R136.reuse, R188, R12 ;  /* 0x000000bc880c723c */ /* 0x040fec000000180c */
[C---:B------:R-:W-:Y:S01]  /*9ad0*/  HMMA.16816.F32 R16, R136.reuse, R190, R16 ;  /* 0x000000be8810723c */ /* 0x040fe20000001810 */
[----:B------:R-:W5:Y:S05]  /*9ae0*/  LDSM.16.M88.4 R188, [R213] ;  /* 0x00000000d5bc783b */ /* 0x000f6a0000000200 */
[C---:B--2---:R-:W-:Y:S06]  /*9af0*/  HMMA.16816.F32 R20, R136.reuse, R192, R20 ;  /* 0x000000c08814723c */ /* 0x044fec0000001814 */
[C---:B------:R-:W-:Y:S01]  /*9b00*/  HMMA.16816.F32 R24, R136.reuse, R194, R24 ;  /* 0x000000c28818723c */ /* 0x040fe20000001818 */
[----:B------:R-:W2:Y:S05]  /*9b10*/  LDSM.16.M88.4 R192, [R212] ;  /* 0x00000000d4c0783b */ /* 0x000eaa0000000200 */
        /* <DEDUP_REMOVED lines=9> */
[----:B------:R-:W-:Y:S05]  /*9bb0*/  LDSM.16.M88.4 R176, [R202+0xd800] ;  /* 0x00d80000cab0783b */ /* 0x000fea0000000200 */
[C---:B-----5:R-:W-:Y:S06]  /*9bc0*/  HMMA.16816.F32 R20, R172.reuse, R188, R20 ;  /* 0x000000bcac14723c */ /* 0x060fec0000001814 */
[C---:B------:R-:W-:Y:S01]  /*9bd0*/  HMMA.16816.F32 R24, R172.reuse, R190, R24 ;  /* 0x000000beac18723c */ /* 0x040fe20000001818 */
[----:B------:R-:W-:Y:S05]  /*9be0*/  LDSM.16.M88.4 R188, [R205+0x4000] ;  /* 0x00400000cdbc783b */ /* 0x000fea0000000200 */
[C---:B--2---:R-:W-:Y:S06]  /*9bf0*/  HMMA.16816.F32 R28, R172.reuse, R192, R28 ;  /* 0x000000c0ac1c723c */ /* 0x044fec000000181c */
[----:B------:R-:W-:Y:S01]  /*9c00*/  HMMA.16816.F32 R32, R172, R194, R32 ;  /* 0x000000c2ac20723c */ /* 0x000fe20000001820 */
[----:B------:R-:W1:Y:S04]  /*9c10*/  LDSM.16.M88.4 R172, [R202+0xd000] ;  /* 0x00d00000caac783b */ /* 0x000e680000000200 */
[----:B------:R-:W2:Y:S01]  /*9c20*/  LDSM.16.M88.4 R192, [R201+0x4000] ;  /* 0x00400000c9c0783b */ /* 0x000ea20000000200 */
        /* <DEDUP_REMOVED lines=11> */
[----:B------:R-:W1:Y:S04]  /*9ce0*/  LDSM.16.M88.4 R136, [R201+0x5800] ;  /* 0x00580000c988783b */ /* 0x000e680000000200 */
[----:B------:R-:W5:Y:S01]  /*9cf0*/  LDSM.16.M88.4 R176, [R196+0xe000] ;  /* 0x00e00000c4b0783b */ /* 0x000f620000000200 */
        /* <DEDUP_REMOVED lines=12> */
[----:B------:R-:W-:Y:S01]  /*9dc0*/  LDSM.16.M88.4 R188, [R210] ;  /* 0x00000000d2bc783b */ /* 0x000fe20000000200 */
[C---:B-----5:R-:W-:Y:S06]  /*9dd0*/  HMMA.16816.F32 R4, R172.reuse, R176, R4 ;  /* 0x000000b0ac04723c */ /* 0x060fec0000001804 */
        /* <DEDUP_REMOVED lines=26> */
[C---:B------:R-:W-:Y:S06]  /*9f80*/  HMMA.16816.F32 R8, R172.reuse, R186, R8 ;  /* 0x000000baac08723c */ /* 0x040fec0000001808 */
[C---:B-1----:R-:W-:Y:S06]  /*9f90*/  HMMA.16816.F32 R12, R172.reuse, R176, R12 ;  /* 0x000000b0ac0c723c */ /* 0x042fec000000180c */
[C---:B------:R-:W-:Y:S06]  /*9fa0*/  HMMA.16816.F32 R16, R172.reuse, R178, R16 ;  /* 0x000000b2ac10723c */ /* 0x040fec0000001810 */
[C---:B-----5:R-:W-:Y:S06]  /*9fb0*/  HMMA.16816.F32 R20, R172.reuse, R188, R20 ;  /* 0x000000bcac14723c */ /* 0x060fec0000001814 */
[C---:B------:R-:W-:Y:S06]  /*9fc0*/  HMMA.16816.F32 R24, R172.reuse, R190, R24 ;  /* 0x000000beac18723c */ /* 0x040fec0000001818 */
[C---:B--2---:R-:W-:Y:S06]  /*9fd0*/  HMMA.16816.F32 R28, R172.reuse, R136, R28 ;  /* 0x00000088ac1c723c */ /* 0x044fec000000181c */
[----:B------:R-:W-:Y:S01]  /*9fe0*/  HMMA.16816.F32 R32, R172, R138, R32 ;  /* 0x0000008aac20723c */ /* 0x000fe20000001820 */
[----:B------:R-:W1:Y:S05]  /*9ff0*/  LDSM.16.M88.4 R136, [R201+0x6800] ;  /* 0x00680000c988783b */ /* 0x000e6a0000000200 */
[C---:B---3--:R-:W-:Y:S06]  /*a000*/  HMMA.16816.F32 R4, R180.reuse, R192, R4 ;  /* 0x000000c0b404723c */ /* 0x048fec0000001804 */
[C---:B------:R-:W-:Y:S11]  /*a010*/  HMMA.16816.F32 R8, R180.reuse, R194, R8 ;  /* 0x000000c2b408723c */ /* 0x040ff60000001808 */
[----:B------:R-:W-:Y:S07]  /*a020*/  @!UPT UIADD3 URZ, URZ, URZ, URZ ;  /* 0x0000003f3f3ff290 */ /* 0x000fee000fffe03f */
[----:B------:R-:W-:Y:S01]  /*a030*/  FMUL.FTZ R4, R4, UR11 ;  /* 0x0000000b04047c20 */ /* 0x000fe20008410000 */
[----:B------:R-:W-:Y:S01]  /*a040*/  FMUL.FTZ R6, R6, UR11 ;  /* 0x0000000b06067c20 */ /* 0x000fe20008410000 */
[----:B------:R-:W-:Y:S01]  /*a050*/  FMUL.FTZ R5, R5, UR11 ;  /* 0x0000000b05057c20 */ /* 0x000fe20008410000 */
[----:B------:R-:W-:Y:S01]  /*a060*/  FMUL.FTZ R7, R7, UR11 ;  /* 0x0000000b07077c20 */ /* 0x000fe20008410000 */
[----:B------:R-:W2:Y:S02]  /*a070*/  MUFU.TANH R172, R4 ;  /* 0x0000000400ac7308 */ /* 0x000ea40000002400 */
[----:B------:R-:W-:Y:S01]  /*a080*/  FMUL.FTZ R8, R8, UR11 ;  /* 0x0000000b08087c20 */ /* 0x000fe20008410000 */
[----:B------:R-:W-:Y:S01]  /*a090*/  FMUL.FTZ R10, R10, UR11 ;  /* 0x0000000b0a0a7c20 */ /* 0x000fe20008410000 */
[----:B------:R-:W-:Y:S01]  /*a0a0*/  FMUL.FTZ R9, R9, UR11 ;  /* 0x0000000b09097c20 */ /* 0x000fe20008410000 */
[----:B------:R-:W-:Y:S01]  /*a0b0*/  FMUL.FTZ R11, R11, UR11 ;  /* 0x0000000b0b0b7c20 */ /* 0x000fe20008410000 */
[C---:B-1----:R-:W-:Y:S04]  /*a0c0*/  HMMA.16816.F32 R12, R180.reuse, R136, R12 ;  /* 0x00000088b40c723c */ /* 0x042fe8000000180c */
[----:B------:R-:W1:Y:S02]  /*a0d0*/  MUFU.TANH R173, R6 ;  /* 0x0000000600ad7308 */ /* 0x000e640000002400 */
[C---:B------:R-:W-:Y:S08]  /*a0e0*/  HMMA.16816.F32 R16, R180.reuse, R138, R16 ;  /* 0x0000008ab410723c */ /* 0x040ff00000001810 */
[----:B------:R-:W3:Y:S10]  /*a0f0*/  MUFU.TANH R177, R5 ;  /* 0x0000000500b17308 */ /* 0x000ef40000002400 */
[----:B------:R4:W5:Y:S01]  /*a100*/  MUFU.TANH R178, R7 ;  /* 0x0000000700b27308 */ /* 0x0009620000002400 */
[----:B------:R-:W-:Y:S09]  /*a110*/  FMUL.FTZ R14, R14, UR11 ;  /* 0x0000000b0e0e7c20 */ /* 0x000ff20008410000 */
[----:B------:R-:W5:Y:S01]  /*a120*/  MUFU.TANH R137, R8 ;  /* 0x0000000800897308 */ /* 0x000f620000002400 */
[----:B------:R-:W-:Y:S01]  /*a130*/  FMUL.FTZ R15, R15, UR11 ;  /* 0x0000000b0f0f7c20 */ /* 0x000fe20008410000 */
[----:B------:R-:W-:Y:S01]  /*a140*/  FMUL.FTZ R12, R12, UR11 ;  /* 0x0000000b0c0c7c20 */ /* 0x000fe20008410000 */
[----:B------:R-:W-:Y:S01]  /*a150*/  FMUL.FTZ R13, R13, UR11 ;  /* 0x0000000b0d0d7c20 */ /* 0x000fe20008410000 */
[----:B------:R-:W-:Y:S01]  /*a160*/  FMUL.FTZ R16, R16, UR11 ;  /* 0x0000000b10107c20 */ /* 0x000fe20008410000 */
[----:B------:R-:W-:Y:S01]  /*a170*/  FMUL.FTZ R18, R18, UR11 ;  /* 0x0000000b12127c20 */ /* 0x000fe20008410000 */
[----:B------:R-:W-:Y:S04]  /*a180*/  FMUL.FTZ R17, R17, UR11 ;  /* 0x0000000b11117c20 */ /* 0x000fe80008410000 */
[----:B------:R-:W5:Y:S01]  /*a190*/  MUFU.TANH R176, R10 ;  /* 0x0000000a00b07308 */ /* 0x000f620000002400 */
[----:B----4-:R-:W4:Y:S01]  /*a1a0*/  LDSM.16.M88.4 R4, [R201+0x7000] ;  /* 0x00700000c904783b */ /* 0x010f220000000200 */
[----:B------:R-:W-:Y:S08]  /*a1b0*/  FMUL.FTZ R19, R19, UR11 ;  /* 0x0000000b13137c20 */ /* 0x000ff00008410000 */
[----:B------:R-:W5:Y:S10]  /*a1c0*/  MUFU.TANH R174, R9 ;  /* 0x0000000900ae7308 */ /* 0x000f740000002400 */
[----:B------:R2:W5:Y:S10]  /*a1d0*/  MUFU.TANH R175, R11 ;  /* 0x0000000b00af7308 */ /* 0x0005740000002400 */
[----:B------:R1:W-:Y:S10]  /*a1e0*/  MUFU.TANH R185, R16 ;  /* 0x0000001000b97308 */ /* 0x0003f40000002400 */
[----:B------:R-:W-:Y:S01]  /*a1f0*/  MUFU.TANH R179, R14 ;  /* 0x0000000e00b37308 */ /* 0x000fe20000002400 */
[----:B--2---:R-:W2:Y:S01]  /*a200*/  LDSM.16.M88.4 R8, [R201+0x7800] ;  /* 0x00780000c908783b */ /* 0x004ea20000000200 */
[----:B------:R-:W-:Y:S08]  /*a210*/  DEPBAR.LE SB0, 0x0 ;  /* 0x000080000000791a */ /* 0x000ff00000000000 */
[----:B------:R3:W-:Y:S01]  /*a220*/  MUFU.TANH R184, R15 ;  /* 0x0000000f00b87308 */ /* 0x0007e20000002400 */
[----:B------:R-:W-:Y:S01]  /*a230*/  BAR.SYNC.DEFER_BLOCKING 0x0 ;  /* 0x0000000000007b1d */ /* 0x000fe20000010000 */
[C---:B----4-:R-:W-:Y:S01]  /*a240*/  HMMA.16816.F32 R20, R180.reuse, R4, R20 ;  /* 0x00000004b414723c */ /* 0x050fe20000001814 */
[----:B-1----:R-:W-:Y:S07]  /*a250*/  IMAD.U32 R16, RZ, RZ, UR13 ;  /* 0x0000000dff107e24 */ /* 0x002fee000f8e00ff */
[----:B------:R-:W1:Y:S03]  /*a260*/  MUFU.TANH R138, R12 ;  /* 0x0000000c008a7308 */ /* 0x000e660000002400 */
[C---:B------:R-:W-:Y:S01]  /*a270*/  LEA R4, P5, R16.reuse, R228, 0x6 ;  /* 0x000000e410047211 */ /* 0x040fe200078a30ff */
[C---:B------:R-:W-:Y:S03]  /*a280*/  HMMA.16816.F32 R24, R180.reuse, R6, R24 ;  /* 0x00000006b418723c */ /* 0x040fe60000001818 */
[C---:B------:R-:W-:Y:S02]  /*a290*/  LEA R2, P4, R16.reuse, R232, 0x6 ;  /* 0x000000e810027211 */ /* 0x040fe400078830ff */
[C---:B------:R-:W-:Y:S01]  /*a2a0*/  LEA.HI.X.SX32 R5, R16.reuse, R229, 0x6, P5 ;  /* 0x000000e510057211 */ /* 0x040fe200028f36ff */
[----:B------:R4:W1:Y:S01]  /*a2b0*/  MUFU.TANH R139, R13 ;  /* 0x0000000d008b7308 */ /* 0x0008620000002400 */
[----:B------:R-:W-:Y:S04]  /*a2c0*/  LEA.HI.X.SX32 R3, R16, R233, 0x6, P4 ;  /* 0x000000e910037211 */ /* 0x000fe800020f36ff */
[----:B------:R-:W-:Y:S02]  /*a2d0*/  IMAD R5, R5, UR8, RZ ;  /* 0x0000000805057c24 */ /* 0x000fe4000f8e02ff */
[----:B------:R-:W-:Y:S03]  /*a2e0*/  IMAD R0, R3, UR8, RZ ;  /* 0x0000000803007c24 */ /* 0x000fe6000f8e02ff */
[----:B------:R-:W1:Y:S01]  /*a2f0*/  MUFU.TANH R187, R18 ;  /* 0x0000001200bb7308 */ /* 0x000e620000002400 */
[----:B---3--:R-:W-:Y:S04]  /*a300*/  IMAD.WIDE.U32 R14, R4, UR8, RZ ;  /* 0x00000008040e7c25 */ /* 0x008fe8000f8e00ff */
[----:B------:R-:W-:Y:S01]  /*a310*/  FMUL.FTZ R20, R20, UR11 ;  /* 0x0000000b14147c20 */ /* 0x000fe20008410000 */
[----:B------:R-:W-:Y:S01]  /*a320*/  FMUL.FTZ R22, R22, UR11 ;  /* 0x0000000b16167c20 */ /* 0x000fe20008410000 */
[----:B------:R-:W-:Y:S02]  /*a330*/  IMAD R5, R4, UR9, R5 ;  /* 0x0000000904057c24 */ /* 0x000fe4000f8e0205 */
[----:B------:R-:W-:Y:S01]  /*a340*/  FMUL.FTZ R21, R21, UR11 ;  /* 0x0000000b15157c20 */ /* 0x000fe20008410000 */
[----:B------:R-:W-:Y:S01]  /*a350*/  FMUL.FTZ R23, R23, UR11 ;  /* 0x0000000b17177c20 */ /* 0x000fe20008410000 */
[----:B------:R-:W3:Y:S01]  /*a360*/  MUFU.TANH R186, R17 ;  /* 0x0000001100ba7308 */ /* 0x000ee20000002400 */
[C---:B--2---:R-:W-:Y:S03]  /*a370*/  HMMA.16816.F32 R28, R180.reuse, R8, R28 ;  /* 0x00000008b41c723c */ /* 0x044fe6000000181c */
[----:B----4-:R-:W-:Y:S04]  /*a380*/  IMAD.WIDE.U32 R12, R2, UR8, RZ ;  /* 0x00000008020c7c25 */ /* 0x010fe8000f8e00ff */
[----:B------:R-:W-:Y:S01]  /*a390*/  FMUL.FTZ R24, R24, UR11 ;  /* 0x0000000b18187c20 */ /* 0x000fe20008410000 */
[----:B------:R-:W-:Y:S01]  /*a3a0*/  HMMA.16816.F32 R32, R180, R10, R32 ;  /* 0x0000000ab420723c */ /* 0x000fe20000001820 */
[----:B------:R-:W2:Y:S02]  /*a3b0*/  MUFU.TANH R188, R19 ;  /* 0x0000001300bc7308 */ /* 0x000ea40000002400 */
[----:B------:R-:W-:Y:S01]  /*a3c0*/  IMAD R2, R2, UR9, R0 ;  /* 0x0000000902027c24 */ /* 0x000fe2000f8e0200 */
[-C--:B------:R-:W-:Y:S01]  /*a3d0*/  LEA R8, P5, R14, R238.reuse, 0x1 ;  /* 0x000000ee0e087211 */ /* 0x080fe200078a08ff */
[----:B------:R-:W-:Y:S01]  /*a3e0*/  IMAD.IADD R5, R15, 0x1, R5 ;  /* 0x000000010f057824 */ /* 0x000fe200078e0205 */
[----:B------:R-:W-:Y:S05]  /*a3f0*/  LEA R6, P4, R12, R238, 0x1 ;  /* 0x000000ee0c067211 */ /* 0x000fea00078808ff */
[----:B------:R-:W4:Y:S01]  /*a400*/  MUFU.TANH R189, R20 ;  /* 0x0000001400bd7308 */ /* 0x000f220000002400 */
[----:B------:R-:W-:Y:S01]  /*a410*/  IMAD.IADD R2, R13, 0x1, R2 ;  /* 0x000000010d027824 */ /* 0x000fe200078e0202 */
[-C--:B------:R-:W-:Y:S01]  /*a420*/  LEA.HI.X R9, R14, R237.reuse, R5, 0x1, P5 ;  /* 0x000000ed0e097211 */ /* 0x080fe200028f0c05 */
[----:B------:R-:W-:Y:S01]  /*a430*/  FMUL.FTZ R26, R26, UR11 ;  /* 0x0000000b1a1a7c20 */ /* 0x000fe20008410000 */
[----:B------:R-:W-:Y:S01]  /*a440*/  LEA R4, P5, R16, R230, 0x6 ;  /* 0x000000e610047211 */ /* 0x000fe200078a30ff */
[----:B------:R-:W-:Y:S01]  /*a450*/  FMUL.FTZ R25, R25, UR11 ;  /* 0x0000000b19197c20 */ /* 0x000fe20008410000 */
[----:B------:R-:W-:Y:S04]  /*a460*/  LEA.HI.X R7, R12, R237, R2, 0x1, P4 ;  /* 0x000000ed0c077211 */ /* 0x000fe800020f0c02 */
[----:B------:R-:W4:Y:S01]  /*a470*/  MUFU.TANH R193, R22 ;  /* 0x0000001600c17308 */ /* 0x000f220000002400 */
[----:B------:R-:W-:Y:S01]  /*a480*/  LEA R2, P4, R16, R234, 0x6 ;  /* 0x000000ea10027211 */ /* 0x000fe200078830ff */
[----:B------:R-:W-:Y:S01]  /*a490*/  IMAD.WIDE.U32 R10, R4, UR8, RZ ;  /* 0x00000008040a7c25 */ /* 0x000fe2000f8e00ff */
[C---:B------:R-:W-:Y:S02]  /*a4a0*/  LEA.HI.X.SX32 R5, R16.reuse, R231, 0x6, P5 ;  /* 0x000000e710057211 */ /* 0x040fe400028f36ff */
[----:B------:R-:W-:Y:S01]  /*a4b0*/  LEA.HI.X.SX32 R3, R16, R235, 0x6, P4 ;  /* 0x000000eb10037211 */ /* 0x000fe200020f36ff */
[----:B------:R-:W-:Y:S01]  /*a4c0*/  FMUL.FTZ R27, R27, UR11 ;  /* 0x0000000b1b1b7c20 */ /* 0x000fe20008410000 */
[----:B------:R-:W-:Y:S03]  /*a4d0*/  FMUL.FTZ R28, R28, UR11 ;  /* 0x0000000b1c1c7c20 */ /* 0x000fe60008410000 */
[----:B------:R-:W4:Y:S01]  /*a4e0*/  MUFU.TANH R190, R21 ;  /* 0x0000001500be7308 */ /* 0x000f220000002400 */
[----:B------:R-:W-:Y:S01]  /*a4f0*/  IMAD R0, R5, UR8, RZ ;  /* 0x0000000805007c24 */ /* 0x000fe2000f8e02ff */
[----:B------:R-:W-:Y:S01]  /*a500*/  FMNMX.FTZ R5, R172, R133, !PT ;  /* 0x00000085ac057209 */ /* 0x000fe20007810000 */
[----:B------:R-:W-:Y:S01]  /*a510*/  IMAD R12, R3, UR8, RZ ;  /* 0x00000008030c7c24 */ /* 0x000fe2000f8e02ff */
[----:B------:R-:W-:Y:S01]  /*a520*/  FMNMX.FTZ R3, R173, R134, !PT ;  /* 0x00000086ad037209 */ /* 0x000fe20007810000 */
[----:B------:R-:W-:Y:S01]  /*a530*/  IMAD R0, R4, UR9, R0 ;  /* 0x0000000904007c24 */ /* 0x000fe2000f8e0200 */
[----:B------:R-:W-:Y:S01]  /*a540*/  FMNMX.FTZ R5, R177, R5, !PT ;  /* 0x00000005b1057209 */ /* 0x000fe20007810000 */
[----:B------:R-:W-:Y:S03]  /*a550*/  IMAD R14, R2, UR9, R12 ;  /* 0x00000009020e7c24 */ /* 0x000fe6000f8e020c */
[----:B------:R-:W4:Y:S01]  /*a560*/  MUFU.TANH R194, R23 ;  /* 0x0000001700c27308 */ /* 0x000f220000002400 */
[----:B-----5:R-:W-:Y:S01]  /*a570*/  FMNMX.FTZ R3, R178, R3, !PT ;  /* 0x00000003b2037209 */ /* 0x020fe20007810000 */
[----:B------:R-:W-:Y:S01]  /*a580*/  IMAD.WIDE.U32 R12, R2, UR8, RZ ;  /* 0x00000008020c7c25 */ /* 0x000fe2000f8e00ff */
[----:B------:R-:W-:Y:S02]  /*a590*/  FMNMX.FTZ R4, R137, R5, !PT ;  /* 0x0000000589047209 */ /* 0x000fe40007810000 */
[----:B------:R-:W-:Y:S01]  /*a5a0*/  FMNMX.FTZ R3, R176, R3, !PT ;  /* 0x00000003b0037209 */ /* 0x000fe20007810000 */
[----:B------:R-:W-:Y:S01]  /*a5b0*/  FMUL.FTZ R30, R30, UR11 ;  /* 0x0000000b1e1e7c20 */ /* 0x000fe20008410000 */
[----:B------:R-:W-:Y:S03]  /*a5c0*/  FMNMX.FTZ R5, R174, R4, !PT ;  /* 0x00000004ae057209 */ /* 0x000fe60007810000 */
[----:B------:R-:W5:Y:S01]  /*a5d0*/  MUFU.TANH R195, R24 ;  /* 0x0000001800c37308 */ /* 0x000f620000002400 */
[----:B------:R-:W-:Y:S01]  /*a5e0*/  FMNMX.FTZ R2, R175, R3, !PT ;  /* 0x00000003af027209 */ /* 0x000fe20007810000 */
[----:B------:R-:W-:Y:S01]  /*a5f0*/  FMUL.FTZ R29, R29, UR11 ;  /* 0x0000000b1d1d7c20 */ /* 0x000fe20008410000 */
[----:B-1----:R-:W-:Y:S01]  /*a600*/  FMNMX.FTZ R3, R138, R5, !PT ;  /* 0x000000058a037209 */ /* 0x002fe20007810000 */
[----:B------:R-:W-:Y:S01]  /*a610*/  IMAD.IADD R5, R11, 0x1, R0 ;  /* 0x000000010b057824 */ /* 0x000fe200078e0200 */
[----:B------:R-:W-:Y:S01]  /*a620*/  LEA R4, P4, R10, R238, 0x1 ;  /* 0x000000ee0a047211 */ /* 0x000fe200078808ff */
[----:B------:R-:W-:Y:S01]  /*a630*/  FMUL.FTZ R31, R31, UR11 ;  /* 0x0000000b1f1f7c20 */ /* 0x000fe20008410000 */
[----:B------:R-:W-:Y:S03]  /*a640*/  FMNMX.FTZ R0, R179, R2, !PT ;  /* 0x00000002b3007209 */ /* 0x000fe60007810000 */
[----:B------:R-:W1:Y:S01]  /*a650*/  MUFU.TANH R224, R26 ;  /* 0x0000001a00e07308 */ /* 0x000e620000002400 */
[----:B------:R-:W-:Y:S01]  /*a660*/  FMNMX.FTZ R11, R139, R3, !PT ;  /* 0x000000038b0b7209 */ /* 0x000fe20007810000 */
[----:B------:R-:W-:Y:S01]  /*a670*/  FMUL.FTZ R32, R32, UR11 ;  /* 0x0000000b20207c20 */ /* 0x000fe20008410000 */
[----:B------:R-:W-:Y:S01]  /*a680*/  LEA.HI.X R5, R10, R237, R5, 0x1, P4 ;  /* 0x000000ed0a057211 */ /* 0x000fe200020f0c05 */
[----:B------:R-:W-:Y:S01]  /*a690*/  FMUL.FTZ R34, R34, UR11 ;  /* 0x0000000b22227c20 */ /* 0x000fe20008410000 */
[----:B------:R-:W-:Y:S01]  /*a6a0*/  FMNMX.FTZ R10, R184, R0, !PT ;  /* 0x00000000b80a7209 */ /* 0x000fe20007810000 */
[----:B------:R-:W-:Y:S01]  /*a6b0*/  FMUL.FTZ R0, R35, UR11 ;  /* 0x0000000b23007c20 */ /* 0x000fe20008410000 */
[----:B------:R-:W-:Y:S03]  /*a6c0*/  FMNMX.FTZ R11, R185, R11, !PT ;  /* 0x0000000bb90b7209 */ /* 0x000fe60007810000 */
[----:B------:R-:W1:Y:S01]  /*a6d0*/  MUFU.TANH R192, R25 ;  /* 0x0000001900c07308 */ /* 0x000e620000002400 */
[----:B------:R-:W-:Y:S01]  /*a6e0*/  FMNMX.FTZ R10, R187, R10, !PT ;  /* 0x0000000abb0a7209 */ /* 0x000fe20007810000 */
[----:B------:R-:W-:Y:S01]  /*a6f0*/  FMUL.FTZ R33, R33, UR11 ;  /* 0x0000000b21217c20 */ /* 0x000fe20008410000 */
[----:B---3--:R-:W-:Y:S01]  /*a700*/  FMNMX.FTZ R11, R186, R11, !PT ;  /* 0x0000000bba0b7209 */ /* 0x008fe20007810000 */
[----:B------:R-:W-:Y:S01]  /*a710*/  IMAD.IADD R14, R13, 0x1, R14 ;  /* 0x000000010d0e7824 */ /* 0x000fe200078e020e */
[----:B--2---:R-:W-:Y:S02]  /*a720*/  FMNMX.FTZ R10, R188, R10, !PT ;  /* 0x0000000abc0a7209 */ /* 0x004fe40007810000 */
[----:B----4-:R-:W-:Y:S03]  /*a730*/  FMNMX.FTZ R11, R189, R11, !PT ;  /* 0x0000000bbd0b7209 */ /* 0x010fe60007810000 */
[----:B------:R-:W2:Y:S01]  /*a740*/  MUFU.TANH R191, R27 ;  /* 0x0000001b00bf7308 */ /* 0x000ea20000002400 */
[----:B------:R-:W-:Y:S02]  /*a750*/  FMNMX.FTZ R10, R193, R10, !PT ;  /* 0x0000000ac10a7209 */ /* 0x000fe40007810000 */
[----:B------:R-:W-:Y:S02]  /*a760*/  FMNMX.FTZ R11, R190, R11, !PT ;  /* 0x0000000bbe0b7209 */ /* 0x000fe40007810000 */
[----:B------:R-:W-:Y:S02]  /*a770*/  LEA R2, P4, R12, R238, 0x1 ;  /* 0x000000ee0c027211 */ /* 0x000fe400078808ff */
[----:B------:R-:W-:Y:S03]  /*a780*/  FMNMX.FTZ R10, R194, R10, !PT ;  /* 0x0000000ac20a7209 */ /* 0x000fe60007810000 */
[----:B------:R-:W3:Y:S01]  /*a790*/  MUFU.TANH R183, R28 ;  /* 0x0000001c00b77308 */ /* 0x000ee20000002400 */
[----:B-----5:R-:W-:Y:S02]  /*a7a0*/  FMNMX.FTZ R11, R195, R11, !PT ;  /* 0x0000000bc30b7209 */ /* 0x020fe40007810000 */
[----:B------:R-:W-:Y:S02]  /*a7b0*/  LEA.HI.X R3, R12, R237, R14, 0x1, P4 ;  /* 0x000000ed0c037211 */ /* 0x000fe400020f0c0e */
[----:B-1----:R-:W-:Y:S02]  /*a7c0*/  FMNMX.FTZ R10, R224, R10, !PT ;  /* 0x0000000ae00a7209 */ /* 0x002fe40007810000 */
[----:B------:R-:W-:Y:S03]  /*a7d0*/  FMNMX.FTZ R11, R192, R11, !PT ;  /* 0x0000000bc00b7209 */ /* 0x000fe60007810000 */
[----:B------:R-:W-:Y:S01]  /*a7e0*/  MUFU.TANH R226, R30 ;  /* 0x0000001e00e27308 */ /* 0x000fe20000002400 */
[----:B------:R-:W-:Y:S02]  /*a7f0*/  ISETP.LT.AND P4, PT, RZ, UR18, PT ;  /* 0x00000012ff007c0c */ /* 0x000fe4000bf81270 */
[----:B--2---:R-:W-:Y:S07]  /*a800*/  FMNMX.FTZ R10, R191, R10, !PT ;  /* 0x0000000abf0a7209 */ /* 0x004fee0007810000 */
[----:B------:R-:W1:Y:S01]  /*a810*/  MUFU.TANH R181, R29 ;  /* 0x0000001d00b57308 */ /* 0x000e620000002400 */
[----:B---3--:R-:W-:Y:S09]  /*a820*/  FMNMX.FTZ R11, R183, R11, !PT ;  /* 0x0000000bb70b7209 */ /* 0x008ff20007810000 */
[----:B------:R2:W-:Y:S10]  /*a830*/  MUFU.TANH R136, R0 ;  /* 0x0000000000887308 */ /* 0x0005f40000002400 */
[----:B------:R-:W3:Y:S01]  /*a840*/  MUFU.TANH R225, R31 ;  /* 0x0000001f00e17308 */ /* 0x000ee20000002400 */
[----:B-1----:R-:W-:Y:S09]  /*a850*/  FMNMX.FTZ R132, R181, R11, !PT ;  /* 0x0000000bb5847209 */ /* 0x002ff20007810000 */
[----:B------:R-:W1:Y:S01]  /*a860*/  MUFU.TANH R182, R32 ;  /* 0x0000002000b67308 */ /* 0x000e620000002400 */
[----:B--2---:R-:W-:Y:S09]  /*a870*/  FMNMX.FTZ R0, R226, R10, !PT ;  /* 0x0000000ae2007209 */ /* 0x004ff20007810000 */
[----:B------:R-:W2:Y:S01]  /*a880*/  MUFU.TANH R135, R34 ;  /* 0x0000002200877308 */ /* 0x000ea20000002400 */
[----:B---3--:R-:W-:Y:S09]  /*a890*/  FMNMX.FTZ R0, R225, R0, !PT ;  /* 0x00000000e1007209 */ /* 0x008ff20007810000 */
[----:B------:R-:W3:Y:S01]  /*a8a0*/  MUFU.TANH R180, R33 ;  /* 0x0000002100b47308 */ /* 0x000ee20000002400 */
[----:B-1----:R-:W-:Y:S02]  /*a8b0*/  FMNMX.FTZ R132, R182, R132, !PT ;  /* 0x00000084b6847209 */ /* 0x002fe40007810000 */
[----:B--2---:R-:W-:Y:S02]  /*a8c0*/  FMNMX.FTZ R0, R135, R0, !PT ;  /* 0x0000000087007209 */ /* 0x004fe40007810000 */
[----:B---3--:R-:W-:Y:S01]  /*a8d0*/  FMNMX.FTZ R132, R180, R132, !PT ;  /* 0x00000084b4847209 */ /* 0x008fe20007810000 */
[----:B------:R-:W-:Y:S06]  /*a8e0*/  @P4 BRA `(.L_x_981) ;  /* 0xffffffd800544947 */ /* 0x000fec000383ffff */
.L_x_980:
[----:B-1----:R-:W1:Y:S01]  /*a8f0*/  SHFL.BFLY PT, R3, R132, 0x2, 0x1f ;  /* 0x0c401f0084037f89 */ /* 0x002e6200000e0000 */
[----:B------:R-:W-:Y:S01]  /*a900*/  FMNMX.FTZ R0, R136, R0, !PT ;  /* 0x0000000088007209 */ /* 0x000fe20007810000 */
[----:B------:R-:W-:Y:S06]  /*a910*/  UIADD3 UR20, UR20, 0x1, URZ ;  /* 0x0000000114147890 */ /* 0x000fec000fffe03f */
[----:B------:R-:W-:Y:S08]  /*a920*/  LDSM.16.MT88.4 R12, [R197+0x10000] ;  /* 0x01000000c50c783b */ /* 0x000ff00000004200 */
[----:B------:R-:W2:Y:S08]  /*a930*/  SHFL.BFLY PT, R2, R0, 0x2, 0x1f ;  /* 0x0c401f0000027f89 */ /* 0x000eb000000e0000 */
[----:B------:R-:W-:Y:S08]  /*a940*/  LDSM.16.MT88.4 R20, [R198+0x10000] ;  /* 0x01000000c614783b */ /* 0x000ff00000004200 */
[----:B------:R-:W-:Y:S01]  /*a950*/  LDSM.16.MT88.4 R28, [R200+0x10000] ;  /* 0x01000000c81c783b */ /* 0x000fe20000004200 */
[----:B-1----:R-:W-:Y:S07]  /*a960*/  FMNMX.FTZ R132, R132, R3, !PT ;  /* 0x0000000384847209 */ /* 0x002fee0007810000 */
[----:B------:R-:W1:Y:S01]  /*a970*/  SHFL.BFLY PT, R4, R132, 0x1, 0x1f ;  /* 0x0c201f0084047f89 */ /* 0x000e6200000e0000 */
[----:B--2---:R-:W-:Y:S07]  /*a980*/  FMNMX.FTZ R0, R0, R2, !PT ;  /* 0x0000000200007209 */ /* 0x004fee0007810000 */
[----:B------:R-:W2:Y:S01]  /*a990*/  SHFL.BFLY PT, R3, R0, 0x1, 0x1f ;  /* 0x0c201f0000037f89 */ /* 0x000ea200000e0000 */
[----:B-1----:R-:W-:Y:S04]  /*a9a0*/  FMNMX.FTZ R132, R132, R4, !PT ;  /* 0x0000000484847209 */ /* 0x002fe80007810000 */
[C---:B------:R-:W-:Y:S01]  /*a9b0*/  FSETP.NEU.FTZ.AND P0, PT, R132.reuse, -INF , PT ;  /* 0xff8000008400780b */ /* 0x040fe20003f1d000 */
[C---:B------:R-:W-:Y:S01]  /*a9c0*/  FADD.FTZ R2, -R132.reuse, R133 ;  /* 0x0000008584027221 */ /* 0x040fe20000010100 */
[----:B------:R-:W-:Y:S01]  /*a9d0*/  FMUL.FTZ R133, R132, UR4 ;  /* 0x0000000484857c20 */ /* 0x000fe20008410000 */
[----:B--2---:R-:W-:Y:S02]  /*a9e0*/  FMNMX.FTZ R3, R0, R3, !PT ;  /* 0x0000000300037209 */ /* 0x004fe40007810000 */
[----:B------:R-:W-:Y:S02]  /*a9f0*/  FMUL.FTZ R2, R2, UR4 ;  /* 0x0000000402027c20 */ /* 0x000fe40008410000 */
[----:B------:R-:W-:Y:S02]  /*aa00*/  FSEL R133, R133, RZ, P0 ;  /* 0x000000ff85857208 */ /* 0x000fe40000000000 */
[C---:B------:R-:W-:Y:S01]  /*aa10*/  FSETP.NEU.FTZ.AND P0, PT, R3.reuse, -INF , PT ;  /* 0xff8000000300780b */ /* 0x040fe20003f1d000 */
[C---:B------:R-:W-:Y:S01]  /*aa20*/  FADD.FTZ R0, -R3.reuse, R134 ;  /* 0x0000008603007221 */ /* 0x040fe20000010100 */
[----:B------:R-:W-:Y:S01]  /*aa30*/  FMUL.FTZ R134, R3, UR4 ;  /* 0x0000000403867c20 */ /* 0x000fe20008410000 */
[--C-:B------:R-:W-:Y:S01]  /*aa40*/  FFMA.FTZ R4, R172, UR4, -R133.reuse ;  /* 0x00000004ac047c23 */ /* 0x100fe20008010885 */
[--C-:B------:R-:W-:Y:S01]  /*aa50*/  FFMA.FTZ R8, R174, UR4, -R133.reuse ;  /* 0x00000004ae087c23 */ /* 0x100fe20008010885 */
[----:B------:R-:W-:Y:S01]  /*aa60*/  FMUL.FTZ R0, R0, UR4 ;  /* 0x0000000400007c20 */ /* 0x000fe20008410000 */
[----:B------:R-:W1:Y:S01]  /*aa70*/  MUFU.EX2 R2, R2 ;  /* 0x0000000200027308 */ /* 0x000e620000000800 */
[----:B------:R-:W-:Y:S05]  /*aa80*/  FSEL R134, R134, RZ, P0 ;  /* 0x000000ff86867208 */ /* 0x000fea0000000000 */
[--C-:B------:R-:W-:Y:S04]  /*aa90*/  FFMA.FTZ R135, R135, UR4, -R134.reuse ;  /* 0x0000000487877c23 */ /* 0x100fe80008010886 */
[----:B------:R2:W-:Y:S10]  /*aaa0*/  MUFU.EX2 R172, R4 ;  /* 0x0000000400ac7308 */ /* 0x0005f40000000800 */
[----:B------:R-:W3:Y:S01]  /*aab0*/  MUFU.EX2 R0, R0 ;  /* 0x0000000000007308 */ /* 0x000ee20000000800 */
[C---:B-1----:R-:W-:Y:S01]  /*aac0*/  FMUL.FTZ R5, R2.reuse, R145 ;  /* 0x0000009102057220 */ /* 0x042fe20000410000 */
[C---:B------:R-:W-:Y:S01]  /*aad0*/  FMUL.FTZ R9, R2.reuse, R141 ;  /* 0x0000008d02097220 */ /* 0x040fe20000410000 */
[C---:B------:R-:W-:Y:S01]  /*aae0*/  FMUL.FTZ R16, R2.reuse, R148 ;  /* 0x0000009402107220 */ /* 0x040fe20000410000 */
[C---:B------:R-:W-:Y:S01]  /*aaf0*/  FMUL.FTZ R17, R2.reuse, R149 ;  /* 0x0000009502117220 */ /* 0x040fe20000410000 */
[C---:B------:R-:W-:Y:S01]  /*ab00*/  FMUL.FTZ R24, R2.reuse, R156 ;  /* 0x0000009c02187220 */ /* 0x040fe20000410000 */
[C---:B------:R-:W-:Y:S01]  /*ab10*/  FMUL.FTZ R25, R2.reuse, R157 ;  /* 0x0000009d02197220 */ /* 0x040fe20000410000 */
[C---:B------:R-:W-:Y:S03]  /*ab20*/  FMUL.FTZ R32, R2.reuse, R164 ;  /* 0x000000a402207220 */ /* 0x040fe60000410000 */
[----:B------:R1:W-:Y:S01]  /*ab30*/  MUFU.EX2 R174, R8 ;  /* 0x0000000800ae7308 */ /* 0x0003e20000000800 */
[--C-:B--2---:R-:W-:Y:S01]  /*ab40*/  FFMA.FTZ R4, R177, UR4, -R133.reuse ;  /* 0x00000004b1047c23 */ /* 0x104fe20008010885 */
[C---:B------:R-:W-:Y:S01]  /*ab50*/  FMUL.FTZ R33, R2.reuse, R165 ;  /* 0x000000a502217220 */ /* 0x040fe20000410000 */
[C---:B------:R-:W-:Y:S01]  /*ab60*/  FMUL.FTZ R36, R2.reuse, R36 ;  /* 0x0000002402247220 */ /* 0x040fe20000410000 */
[C---:B------:R-:W-:Y:S01]  /*ab70*/  FMUL.FTZ R37, R2.reuse, R37 ;  /* 0x0000002502257220 */ /* 0x040fe20000410000 */
[C---:B------:R-:W-:Y:S01]  /*ab80*/  FMUL.FTZ R40, R2.reuse, R40 ;  /* 0x0000002802287220 */ /* 0x040fe20000410000 */
[C---:B------:R-:W-:Y:S01]  /*ab90*/  FMUL.FTZ R41, R2.reuse, R41 ;  /* 0x0000002902297220 */ /* 0x040fe20000410000 */
[----:B------:R-:W-:Y:S03]  /*aba0*/  FMUL.FTZ R44, R2, R44 ;  /* 0x0000002c022c7220 */ /* 0x000fe60000410000 */
[----:B------:R2:W-:Y:S01]  /*abb0*/  MUFU.EX2 R177, R4 ;  /* 0x0000000400b17308 */ /* 0x0005e20000000800 */
        /* <DEDUP_REMOVED lines=8> */
[----:B-1----:R-:W-:Y:S01]  /*ac40*/  FMUL.FTZ R8, R2, R140 ;  /* 0x0000008c02087220 */ /* 0x002fe20000410000 */
[----:B------:R-:W-:Y:S01]  /*ac50*/  LDSM.16.MT88.4 R148, [R197+0x12000] ;  /* 0x01200000c594783b */ /* 0x000fe20000004200 */
[C---:B------:R-:W-:Y:S01]  /*ac60*/  FMUL.FTZ R34, R0.reuse, R166 ;  /* 0x000000a600227220 */ /* 0x040fe20000410000 */
[C---:B------:R-:W-:Y:S01]  /*ac70*/  FMUL.FTZ R35, R0.reuse, R167 ;  /* 0x000000a700237220 */ /* 0x040fe20000410000 */
[C---:B------:R-:W-:Y:S01]  /*ac80*/  FMUL.FTZ R38, R0.reuse, R38 ;  /* 0x0000002600267220 */ /* 0x040fe20000410000 */
[C---:B------:R-:W-:Y:S01]  /*ac90*/  FMUL.FTZ R39, R0.reuse, R39 ;  /* 0x0000002700277220 */ /* 0x040fe20000410000 */
[C---:B------:R-:W-:Y:S01]  /*aca0*/  FMUL.FTZ R42, R0.reuse, R42 ;  /* 0x0000002a002a7220 */ /* 0x040fe20000410000 */
[----:B------:R-:W-:Y:S01]  /*acb0*/  FMUL.FTZ R43, R0, R43 ;  /* 0x0000002b002b7220 */ /* 0x000fe20000410000 */
[--C-:B--2---:R-:W-:Y:S01]  /*acc0*/  FFMA.FTZ R4, R173, UR4, -R134.reuse ;  /* 0x00000004ad047c23 */ /* 0x104fe20008010886 */
[----:B------:R-:W1:Y:S01]  /*acd0*/  LDSM.16.MT88.4 R140, [R199+0x10000] ;  /* 0x01000000c78c783b */ /* 0x000e620000004200 */
[----:B------:R-:W-:Y:S01]  /*ace0*/  FMUL.FTZ R45, R2, R45 ;  /* 0x0000002d022d7220 */ /* 0x000fe20000410000 */
[C---:B------:R-:W-:Y:S01]  /*acf0*/  FMUL.FTZ R46, R0.reuse, R46 ;  /* 0x0000002e002e7220 */ /* 0x040fe20000410000 */
[----:B------:R2:W-:Y:S01]  /*ad00*/  MUFU.EX2 R252, R4 ;  /* 0x0000000400fc7308 */ /* 0x0005e20000000800 */
        /* <DEDUP_REMOVED lines=16> */
[--C-:B--2---:R-:W-:Y:S01]  /*ae10*/  FFMA.FTZ R4, R178, UR4, -R134.reuse ;  /* 0x00000004b2047c23 */ /* 0x104fe20008010886 */
[----:B------:R-:W-:Y:S01]  /*ae20*/  FMUL.FTZ R63, R0, R63 ;  /* 0x0000003f003f7220 */ /* 0x000fe20000410000 */
[C---:B------:R-:W-:Y:S01]  /*ae30*/  FMUL.FTZ R64, R2.reuse, R64 ;  /* 0x0000004002407220 */ /* 0x040fe20000410000 */
[----:B------:R-:W-:Y:S01]  /*ae40*/  FMUL.FTZ R65, R2, R65 ;  /* 0x0000004102417220 */ /* 0x000fe20000410000 */
[----:B------:R2:W3:Y:S01]  /*ae50*/  MUFU.EX2 R173, R4 ;  /* 0x0000000400ad7308 */ /* 0x0004e20000000800 */
        /* <DEDUP_REMOVED lines=16> */
[--C-:B--2---:R-:W-:Y:S01]  /*af60*/  FFMA.FTZ R4, R137, UR4, -R133.reuse ;  /* 0x0000000489047c23 */ /* 0x104fe20008010885 */
[----:B---3--:R-:W-:Y:S01]  /*af70*/  F2FP.F16.F32.PACK_AB R145, R173, R252 ;  /* 0x000000fcad91723e */ /* 0x008fe200000000ff */
[--C-:B------:R-:W-:Y:S01]  /*af80*/  FFMA.FTZ R137, R138, UR4, -R133.reuse ;  /* 0x000000048a897c23 */ /* 0x100fe20008010885 */
[C---:B------:R-:W-:Y:S01]  /*af90*/  FMUL.FTZ R82, R0.reuse, R82 ;  /* 0x0000005200527220 */ /* 0x040fe20000410000 */
[----:B------:R2:W3:Y:S01]  /*afa0*/  MUFU.EX2 R178, R4 ;  /* 0x0000000400b27308 */ /* 0x0004e20000000800 */
[----:B------:R-:W-:Y:S01]  /*afb0*/  FMUL.FTZ R83, R0, R83 ;  /* 0x0000005300537220 */ /* 0x000fe20000410000 */
[C---:B------:R-:W-:Y:S01]  /*afc0*/  FMUL.FTZ R84, R2.reuse, R84 ;  /* 0x0000005402547220 */ /* 0x040fe20000410000 */
[----:B------:R-:W-:Y:S01]  /*afd0*/  FMUL.FTZ R85, R2, R85 ;  /* 0x0000005502557220 */ /* 0x000fe20000410000 */
[C---:B------:R-:W-:Y:S01]  /*afe0*/  FMUL.FTZ R86, R0.reuse, R86 ;  /* 0x0000005600567220 */ /* 0x040fe20000410000 */
[----:B------:R-:W-:Y:S01]  /*aff0*/  FMUL.FTZ R87, R0, R87 ;  /* 0x0000005700577220 */ /* 0x000fe20000410000 */
[C---:B------:R-:W-:Y:S01]  /*b000*/  FMUL.FTZ R88, R2.reuse, R88 ;  /* 0x0000005802587220 */ /* 0x040fe20000410000 */
[----:B------:R-:W-:Y:S03]  /*b010*/  FMUL.FTZ R89, R2, R89 ;  /* 0x0000005902597220 */ /* 0x000fe60000410000 */
[----:B------:R4:W-:Y:S01]  /*b020*/  MUFU.EX2 R249, R137 ;  /* 0x0000008900f97308 */ /* 0x0009e20000000800 */
        /* <DEDUP_REMOVED lines=10> */
[C---:B------:R-:W-:Y:S01]  /*b0d0*/  FMUL.FTZ R98, R0.reuse, R98 ;  /* 0x0000006200627220 */ /* 0x040fe20000410000 */
[----:B------:R-:W-:Y:S01]  /*b0e0*/  FMUL.FTZ R99, R0, R99 ;  /* 0x0000006300637220 */ /* 0x000fe20000410000 */
[----:B------:R2:W-:Y:S01]  /*b0f0*/  MUFU.EX2 R251, R4 ;  /* 0x0000000400fb7308 */ /* 0x0005e20000000800 */
[C---:B------:R-:W-:Y:S01]  /*b100*/  FMUL.FTZ R100, R2.reuse, R100 ;  /* 0x0000006402647220 */ /* 0x040fe20000410000 */
[----:B------:R-:W-:Y:S01]  /*b110*/  FMUL.FTZ R101, R2, R101 ;  /* 0x0000006502657220 */ /* 0x000fe20000410000 */
[C---:B------:R-:W-:Y:S01]  /*b120*/  FMUL.FTZ R102, R0.reuse, R102 ;  /* 0x0000006600667220 */ /* 0x040fe20000410000 */
[--C-:B----4-:R-:W-:Y:S01]  /*b130*/  FFMA.FTZ R137, R139, UR4, -R133.reuse ;  /* 0x000000048b897c23 */ /* 0x110fe20008010885 */
        /* <DEDUP_REMOVED lines=10> */
[--C-:B------:R-:W-:Y:S01]  /*b1e0*/  FFMA.FTZ R138, R184, UR4, -R134.reuse ;  /* 0x00000004b88a7c23 */ /* 0x100fe20008010886 */
[C---:B------:R-:W-:Y:S01]  /*b1f0*/  FMUL.FTZ R112, R2.reuse, R112 ;  /* 0x0000007002707220 */ /* 0x040fe20000410000 */
[--C-:B--2---:R-:W-:Y:S01]  /*b200*/  FFMA.FTZ R4, R175, UR4, -R134.reuse ;  /* 0x00000004af047c23 */ /* 0x104fe20008010886 */
[----:B------:R-:W-:Y:S01]  /*b210*/  FMUL.FTZ R113, R2, R113 ;  /* 0x0000007102717220 */ /* 0x000fe20000410000 */
[C---:B------:R-:W-:Y:S01]  /*b220*/  FMUL.FTZ R114, R0.reuse, R114 ;  /* 0x0000007200727220 */ /* 0x040fe20000410000 */
[----:B------:R-:W-:Y:S01]  /*b230*/  FMUL.FTZ R115, R0, R115 ;  /* 0x0000007300737220 */ /* 0x000fe20000410000 */
[----:B------:R2:W4:Y:S01]  /*b240*/  MUFU.EX2 R250, R4 ;  /* 0x0000000400fa7308 */ /* 0x0005220000000800 */
[C---:B------:R-:W-:Y:S01]  /*b250*/  FMUL.FTZ R116, R2.reuse, R116 ;  /* 0x0000007402747220 */ /* 0x040fe20000410000 */
[----:B------:R-:W-:Y:S01]  /*b260*/  FMUL.FTZ R117, R2, R117 ;  /* 0x0000007502757220 */ /* 0x000fe20000410000 */
[C---:B------:R-:W-:Y:S01]  /*b270*/  FMUL.FTZ R118, R0.reuse, R118 ;  /* 0x0000007600767220 */ /* 0x040fe20000410000 */
[--C-:B---3--:R-:W-:Y:S01]  /*b280*/  FFMA.FTZ R137, R179, UR4, -R134.reuse ;  /* 0x00000004b3897c23 */ /* 0x108fe20008010886 */
[----:B------:R-:W-:Y:S01]  /*b290*/  FMUL.FTZ R119, R0, R119 ;  /* 0x0000007700777220 */ /* 0x000fe20000410000 */
[C---:B------:R-:W-:Y:S01]  /*b2a0*/  FMUL.FTZ R120, R2.reuse, R120 ;  /* 0x0000007802787220 */ /* 0x040fe20000410000 */
[----:B------:R-:W-:Y:S03]  /*b2b0*/  FMUL.FTZ R121, R2, R121 ;  /* 0x0000007902797220 */ /* 0x000fe60000410000 */
[----:B------:R3:W-:Y:S01]  /*b2c0*/  MUFU.EX2 R247, R137 ;  /* 0x0000008900f77308 */ /* 0x0007e20000000800 */
[C---:B------:R-:W-:Y:S01]  /*b2d0*/  FMUL.FTZ R122, R0.reuse, R122 ;  /* 0x0000007a007a7220 */ /* 0x040fe20000410000 */
[----:B------:R-:W-:Y:S01]  /*b2e0*/  FMUL.FTZ R123, R0, R123 ;  /* 0x0000007b007b7220 */ /* 0x000fe20000410000 */
[----:B------:R-:W-:Y:S01]  /*b2f0*/  LDSM.16.MT88.4 R156, [R198+0x10800] ;  /* 0x01080000c69c783b */ /* 0x000fe20000004200 */
[C---:B------:R-:W-:Y:S01]  /*b300*/  FMUL.FTZ R124, R2.reuse, R124 ;  /* 0x0000007c027c7220 */ /* 0x040fe20000410000 */
[----:B------:R-:W-:Y:S01]  /*b310*/  FMUL.FTZ R125, R2, R125 ;  /* 0x0000007d027d7220 */ /* 0x000fe20000410000 */
[C---:B------:R-:W-:Y:S01]  /*b320*/  FMUL.FTZ R126, R0.reuse, R126 ;  /* 0x0000007e007e7220 */ /* 0x040fe20000410000 */
[----:B------:R-:W-:Y:S03]  /*b330*/  FMUL.FTZ R127, R0, R127 ;  /* 0x0000007f007f7220 */ /* 0x000fe60000410000 */
[----:B------:R5:W1:Y:S01]  /*b340*/  MUFU.EX2 R246, R138 ;  /* 0x0000008a00f67308 */ /* 0x000a620000000800 */
[C---:B--2---:R-:W-:Y:S01]  /*b350*/  FMUL.FTZ R4, R2.reuse, R144 ;  /* 0x0000009002047220 */ /* 0x044fe20000410000 */
[----:B------:R-:W-:Y:S01]  /*b360*/  F2FP.F16.F32.PACK_AB R144, R177, R172 ;  /* 0x000000acb190723e */ /* 0x000fe200000000ff */
[----:B------:R-:W-:Y:S01]  /*b370*/  FMUL.FTZ R128, R2, R128 ;  /* 0x0000008002807220 */ /* 0x000fe20000410000 */
[----:B----4-:R-:W-:Y:S01]  /*b380*/  F2FP.F16.F32.PACK_AB R147, R250, R251 ;  /* 0x000000fbfa93723e */ /* 0x010fe200000000ff */
[----:B------:R-:W-:Y:S01]  /*b390*/  LDSM.16.MT88.4 R164, [R198+0x11800] ;  /* 0x01180000c6a4783b */ /* 0x000fe20000004200 */
[----:B------:R-:W-:Y:S01]  /*b3a0*/  FMUL.FTZ R129, R2, R129 ;  /* 0x0000008102817220 */ /* 0x000fe20000410000 */
[C---:B------:R-:W-:Y:S01]  /*b3b0*/  FMUL.FTZ R130, R0.reuse, R130 ;  /* 0x0000008200827220 */ /* 0x040fe20000410000 */
[----:B------:R-:W-:Y:S01]  /*b3c0*/  FMUL.FTZ R131, R0, R131 ;  /* 0x0000008300837220 */ /* 0x000fe20000410000 */
[--C-:B---3--:R-:W-:Y:S01]  /*b3d0*/  FFMA.FTZ R137, R185, UR4, -R133.reuse ;  /* 0x00000004b9897c23 */ /* 0x108fe20008010885 */
[----:B------:R-:W-:Y:S01]  /*b3e0*/  MUFU.EX2 R135, R135 ;  /* 0x0000008700877308 */ /* 0x000fe20000000800 */
[C---:B------:R-:W-:Y:S06]  /*b3f0*/  HMMA.16816.F32 R4, R144.reuse, R12, R4 ;  /* 0x0000000c9004723c */ /* 0x040fec0000001804 */
[C---:B------:R-:W-:Y:S03]  /*b400*/  HMMA.16816.F32 R8, R144.reuse, R14, R8 ;  /* 0x0000000e9008723c */ /* 0x040fe60000001808 */
[----:B------:R2:W-:Y:S02]  /*b410*/  MUFU.EX2 R245, R137 ;  /* 0x0000008900f57308 */ /* 0x0005e40000000800 */
[C---:B------:R-:W-:Y:S01]  /*b420*/  FMUL.FTZ R12, R2.reuse, R152 ;  /* 0x00000098020c7220 */ /* 0x040fe20000410000 */
[----:B------:R-:W-:Y:S01]  /*b430*/  FMUL.FTZ R13, R2, R153 ;  /* 0x00000099020d7220 */ /* 0x000fe20000410000 */
[C---:B------:R-:W-:Y:S01]  /*b440*/  FMUL.FTZ R14, R0.reuse, R154 ;  /* 0x0000009a000e7220 */ /* 0x040fe20000410000 */
[----:B------:R-:W-:Y:S02]  /*b450*/  FMUL.FTZ R15, R0, R155 ;  /* 0x0000009b000f7220 */ /* 0x000fe40000410000 */
[----:B------:R-:W3:Y:S01]  /*b460*/  LDSM.16.MT88.4 R152, [R198+0x12000] ;  /* 0x01200000c698783b */ /* 0x000ee20000004200 */
[--C-:B-----5:R-:W-:Y:S04]  /*b470*/  FFMA.FTZ R138, R187, UR4, -R134.reuse ;  /* 0x00000004bb8a7c23 */ /* 0x120fe80008010886 */
[C---:B------:R-:W-:Y:S01]  /*b480*/  HMMA.16816.F32 R12, R144.reuse, R20, R12 ;  /* 0x00000014900c723c */ /* 0x040fe2000000180c */
[----:B------:R-:W-:Y:S02]  /*b490*/  MUFU.EX2 R243, R138 ;  /* 0x0000008a00f37308 */ /* 0x000fe40000000800 */
[--C-:B--2---:R-:W-:Y:S03]  /*b4a0*/  FFMA.FTZ R137, R186, UR4, -R133.reuse ;  /* 0x00000004ba897c23 */ /* 0x104fe60008010885 */
[C---:B------:R-:W-:Y:S05]  /*b4b0*/  HMMA.16816.F32 R16, R144.reuse, R22, R16 ;  /* 0x000000169010723c */ /* 0x040fea0000001810 */
[----:B------:R2:W4:Y:S01]  /*b4c0*/  MUFU.EX2 R244, R137 ;  /* 0x0000008900f47308 */ /* 0x0005220000000800 */
[C---:B------:R-:W-:Y:S01]  /*b4d0*/  FMUL.FTZ R20, R2.reuse, R160 ;  /* 0x000000a002147220 */ /* 0x040fe20000410000 */
[----:B------:R-:W-:Y:S01]  /*b4e0*/  FMUL.FTZ R21, R2, R161 ;  /* 0x000000a102157220 */ /* 0x000fe20000410000 */
[C---:B------:R-:W-:Y:S03]  /*b4f0*/  FMUL.FTZ R22, R0.reuse, R162 ;  /* 0x000000a200167220 */ /* 0x040fe60000410000 */
[----:B------:R-:W-:Y:S02]  /*b500*/  FMUL.FTZ R23, R0, R163 ;  /* 0x000000a300177220 */ /* 0x000fe40000410000 */
[----:B------:R-:W-:Y:S05]  /*b510*/  LDSM.16.MT88.4 R160, [R197+0x12800] ;  /* 0x01280000c5a0783b */ /* 0x000fea0000004200 */
[C---:B------:R-:W-:Y:S03]  /*b520*/  HMMA.16816.F32 R20, R144.reuse, R28, R20 ;  /* 0x0000001c9014723c */ /* 0x040fe60000001814 */
[--C-:B--2---:R-:W-:Y:S03]  /*b530*/  FFMA.FTZ R137, R188, UR4, -R134.reuse ;  /* 0x00000004bc897c23 */ /* 0x104fe60008010886 */
[C---:B------:R-:W-:Y:S01]  /*b540*/  HMMA.16816.F32 R24, R144.reuse, R30, R24 ;  /* 0x0000001e9018723c */ /* 0x040fe20000001818 */
[----:B------:R2:W5:Y:S04]  /*b550*/  MUFU.EX2 R242, R137 ;  /* 0x0000008900f27308 */ /* 0x0005680000000800 */
[C---:B------:R-:W-:Y:S01]  /*b560*/  FMUL.FTZ R28, R2.reuse, R168 ;  /* 0x000000a8021c7220 */ /* 0x040fe20000410000 */
[----:B------:R-:W-:Y:S01]  /*b570*/  FMUL.FTZ R29, R2, R169 ;  /* 0x000000a9021d7220 */ /* 0x000fe20000410000 */
[C---:B------:R-:W-:Y:S01]  /*b580*/  FMUL.FTZ R30, R0.reuse, R170 ;  /* 0x000000aa001e7220 */ /* 0x040fe20000410000 */
[----:B------:R-:W-:Y:S02]  /*b590*/  FMUL.FTZ R31, R0, R171 ;  /* 0x000000ab001f7220 */ /* 0x000fe40000410000 */
[----:B------:R-:W-:Y:S05]  /*b5a0*/  LDSM.16.MT88.4 R168, [R200+0x11800] ;  /* 0x01180000c8a8783b */ /* 0x000fea0000004200 */
[C---:B-1----:R-:W-:Y:S03]  /*b5b0*/  HMMA.16816.F32 R28, R144.reuse, R140, R28 ;  /* 0x0000008c901c723c */ /* 0x042fe6000000181c */
[--C-:B--2---:R-:W-:Y:S03]  /*b5c0*/  FFMA.FTZ R137, R189, UR4, -R133.reuse ;  /* 0x00000004bd897c23 */ /* 0x104fe60008010885 */
[C---:B------:R-:W-:Y:S01]  /*b5d0*/  HMMA.16816.F32 R32, R144.reuse, R142, R32 ;  /* 0x0000008e9020723c */ /* 0x040fe20000001820 */
[----:B------:R-:W1:Y:S01]  /*b5e0*/  LDSM.16.MT88.4 R140, [R200+0x12000] ;  /* 0x01200000c88c783b */ /* 0x000e620000004200 */
[----:B------:R2:W-:Y:S04]  /*b5f0*/  MUFU.EX2 R241, R137 ;  /* 0x0000008900f17308 */ /* 0x0005e80000000800 */
[C---:B------:R-:W-:Y:S06]  /*b600*/  HMMA.16816.F32 R36, R144.reuse, R148, R36 ;  /* 0x000000949024723c */ /* 0x040fec0000001824 */
[C---:B------:R-:W-:Y:S01]  /*b610*/  HMMA.16816.F32 R40, R144.reuse, R150, R40 ;  /* 0x000000969028723c */ /* 0x040fe20000001828 */
[----:B------:R-:W4:Y:S05]  /*b620*/  LDSM.16.MT88.4 R148, [R199+0x12000] ;  /* 0x01200000c794783b */ /* 0x000f2a0000004200 */
[C---:B---3--:R-:W-:Y:S05]  /*b630*/  HMMA.16816.F32 R44, R144.reuse, R152, R44 ;  /* 0x00000098902c723c */ /* 0x048fea000000182c */
[--C-:B--2---:R-:W-:Y:S01]  /*b640*/  FFMA.FTZ R137, R190, UR4, -R133.reuse ;  /* 0x00000004be897c23 */ /* 0x104fe20008010885 */
[C---:B------:R-:W-:Y:S01]  /*b650*/  HMMA.16816.F32 R48, R144.reuse, R154, R48 ;  /* 0x0000009a9030723c */ /* 0x040fe20000001830 */
[----:B------:R-:W2:Y:S02]  /*b660*/  LDSM.16.MT88.4 R152, [R197+0x14000] ;  /* 0x01400000c598783b */ /* 0x000ea40000004200 */
[----:B------:R3:W-:Y:S03]  /*b670*/  MUFU.EX2 R240, R137 ;  /* 0x0000008900f07308 */ /* 0x0007e60000000800 */
[C---:B-1----:R-:W-:Y:S05]  /*b680*/  HMMA.16816.F32 R52, R144.reuse, R140, R52 ;  /* 0x0000008c9034723c */ /* 0x042fea0000001834 */
[--C-:B---3--:R-:W-:Y:S01]  /*b690*/  FFMA.FTZ R137, R193, UR4, -R134.reuse ;  /* 0x00000004c1897c23 */ /* 0x108fe20008010886 */
[C---:B------:R-:W-:Y:S01]  /*b6a0*/  HMMA.16816.F32 R56, R144.reuse, R142, R56 ;  /* 0x0000008e9038723c */ /* 0x040fe20000001838 */
[----:B------:R-:W1:Y:S02]  /*b6b0*/  LDSM.16.MT88.4 R140, [R198+0x14000] ;  /* 0x01400000c68c783b */ /* 0x000e640000004200 */
[----:B------:R3:W-:Y:S03]  /*b6c0*/  MUFU.EX2 R239, R137 ;  /* 0x0000008900ef7308 */ /* 0x0007e60000000800 */
[C---:B----4-:R-:W-:Y:S06]  /*b6d0*/  HMMA.16816.F32 R60, R144.reuse, R148, R60 ;  /* 0x00000094903c723c */ /* 0x050fec000000183c */
[C---:B------:R-:W-:Y:S01]  /*b6e0*/  HMMA.16816.F32 R64, R144.reuse, R150, R64 ;  /* 0x000000969040723c */ /* 0x040fe20000001840 */
[----:B------:R-:W4:Y:S05]  /*b6f0*/  LDSM.16.MT88.4 R148, [R200+0x14000] ;  /* 0x01400000c894783b */ /* 0x000f2a0000004200 */
[C---:B--2---:R-:W-:Y:S05]  /*b700*/  HMMA.16816.F32 R68, R144.reuse, R152, R68 ;  /* 0x000000989044723c */ /* 0x044fea0000001844 */
[--C-:B---3--:R-:W-:Y:S01]  /*b710*/  FFMA.FTZ R137, R194, UR4, -R134.reuse ;  /* 0x00000004c2897c23 */ /* 0x108fe20008010886 */
[C---:B------:R-:W-:Y:S01]  /*b720*/  HMMA.16816.F32 R72, R144.reuse, R154, R72 ;  /* 0x0000009a9048723c */ /* 0x040fe20000001848 */
[----:B------:R-:W2:Y:S02]  /*b730*/  LDSM.16.MT88.4 R152, [R199+0x14000] ;  /* 0x01400000c798783b */ /* 0x000ea40000004200 */
[----:B------:R3:W-:Y:S03]  /*b740*/  MUFU.EX2 R194, R137 ;  /* 0x0000008900c27308 */ /* 0x0007e60000000800 */
[C---:B-1----:R-:W-:Y:S05]  /*b750*/  HMMA.16816.F32 R76, R144.reuse, R140, R76 ;  /* 0x0000008c904c723c */ /* 0x042fea000000184c */
[--C-:B---3--:R-:W-:Y:S01]  /*b760*/  FFMA.FTZ R137, R195, UR4, -R133.reuse ;  /* 0x00000004c3897c23 */ /* 0x108fe20008010885 */
[----:B------:R-:W-:Y:S01]  /*b770*/  MOV R195, R174 ;  /* 0x000000ae00c37202 */ /* 0x000fe20000000f00 */
[C---:B------:R-:W-:Y:S01]  /*b780*/  HMMA.16816.F32 R80, R144.reuse, R142, R80 ;  /* 0x0000008e9050723c */ /* 0x040fe20000001850 */
[----:B------:R-:W1:Y:S01]  /*b790*/  LDSM.16.MT88.4 R140, [R197+0x16000] ;  /* 0x01600000c58c783b */ /* 0x000e620000004200 */
[----:B------:R3:W-:Y:S04]  /*b7a0*/  MUFU.EX2 R193, R137 ;  /* 0x0000008900c17308 */ /* 0x0007e80000000800 */
        /* <DEDUP_REMOVED lines=21> */
[----:B------:R3:W-:Y:S02]  /*b900*/  MUFU.EX2 R189, R137 ;  /* 0x0000008900bd7308 */ /* 0x0007e40000000800 */
[----:B------:R-:W-:Y:S01]  /*b910*/  MOV R191, R173 ;  /* 0x000000ad00bf7202 */ /* 0x000fe20000000f00 */
[C---:B-1----:R-:W-:Y:S05]  /*b920*/  HMMA.16816.F32 R124, R144.reuse, R140, R124 ;  /* 0x0000008c907c723c */ /* 0x042fea000000187c */
[--C-:B---3--:R-:W-:Y:S01]  /*b930*/  FFMA.FTZ R137, R183, UR4, -R133.reuse ;  /* 0x00000004b7897c23 */ /* 0x108fe20008010885 */
[----:B------:R-:W-:Y:S01]  /*b940*/  HMMA.16816.F32 R128, R144, R142, R128 ;  /* 0x0000008e9080723c */ /* 0x000fe20000001880 */
[----:B------:R-:W1:Y:S02]  /*b950*/  LDSM.16.MT88.4 R144, [R199+0x10800] ;  /* 0x01080000c790783b */ /* 0x000e640000004200 */
[----:B------:R3:W-:Y:S02]  /*b960*/  MUFU.EX2 R188, R137 ;  /* 0x0000008900bc7308 */ /* 0x0007e40000000800 */
[----:B------:R-:W-:Y:S02]  /*b970*/  F2FP.F16.F32.PACK_AB R140, R248, R249 ;  /* 0x000000f9f88c723e */ /* 0x000fe400000000ff */
[----:B------:R-:W-:Y:S04]  /*b980*/  F2FP.F16.F32.PACK_AB R141, R246, R247 ;  /* 0x000000f7f68d723e */ /* 0x000fe800000000ff */
[----:B------:R-:W-:Y:S02]  /*b990*/  F2FP.F16.F32.PACK_AB R142, R244, R245 ;  /* 0x000000f5f48e723e */ /* 0x000fe400000000ff */
[----:B-----5:R-:W-:Y:S01]  /*b9a0*/  F2FP.F16.F32.PACK_AB R143, R242, R243 ;  /* 0x000000f3f28f723e */ /* 0x020fe200000000ff */
[--C-:B---3--:R-:W-:Y:S06]  /*b9b0*/  FFMA.FTZ R137, R181, UR4, -R133.reuse ;  /* 0x00000004b5897c23 */ /* 0x108fec0008010885 */
[C---:B----4-:R-:W-:Y:S01]  /*b9c0*/  HMMA.16816.F32 R4, R140.reuse, R148, R4 ;  /* 0x000000948c04723c */ /* 0x050fe20000001804 */
[----:B------:R3:W4:Y:S05]  /*b9d0*/  MUFU.EX2 R187, R137 ;  /* 0x0000008900bb7308 */ /* 0x00072a0000000800 */
[C---:B------:R-:W-:Y:S01]  /*b9e0*/  HMMA.16816.F32 R8, R140.reuse, R150, R8 ;  /* 0x000000968c08723c */ /* 0x040fe20000001808 */
[----:B------:R-:W5:Y:S05]  /*b9f0*/  LDSM.16.MT88.4 R148, [R198+0x12800] ;  /* 0x01280000c694783b */ /* 0x000f6a0000004200 */
[C---:B------:R-:W-:Y:S06]  /*ba00*/  HMMA.16816.F32 R12, R140.reuse, R156, R12 ;  /* 0x0000009c8c0c723c */ /* 0x040fec000000180c */
[C---:B------:R-:W-:Y:S01]  /*ba10*/  HMMA.16816.F32 R16, R140.reuse, R158, R16 ;  /* 0x0000009e8c10723c */ /* 0x040fe20000001810 */
[----:B------:R-:W4:Y:S04]  /*ba20*/  LDSM.16.MT88.4 R156, [R200+0x12800] ;  /* 0x01280000c89c783b */ /* 0x000f280000004200 */
[--C-:B---3--:R-:W-:Y:S01]  /*ba30*/  FFMA.FTZ R137, R226, UR4, -R134.reuse ;  /* 0x00000004e2897c23 */ /* 0x108fe20008010886 */
[C---:B--2---:R-:W-:Y:S03]  /*ba40*/  HMMA.16816.F32 R20, R140.reuse, R152, R20 ;  /* 0x000000988c14723c */ /* 0x044fe60000001814 */
[----:B------:R2:W-:Y:S02]  /*ba50*/  MUFU.EX2 R186, R137 ;  /* 0x0000008900ba7308 */ /* 0x0005e40000000800 */
[----:B------:R-:W-:Y:S01]  /*ba60*/  MOV R226, R177 ;  /* 0x000000b100e27202 */ /* 0x000fe20000000f00 */
[C---:B------:R-:W-:Y:S01]  /*ba70*/  HMMA.16816.F32 R24, R140.reuse, R154, R24 ;  /* 0x0000009a8c18723c */ /* 0x040fe20000001818 */
[----:B------:R-:W3:Y:S05]  /*ba80*/  LDSM.16.MT88.4 R152, [R199+0x12800] ;  /* 0x01280000c798783b */ /* 0x000eea0000004200 */
[C---:B-1----:R-:W-:Y:S03]  /*ba90*/  HMMA.16816.F32 R28, R140.reuse, R144, R28 ;  /* 0x000000908c1c723c */ /* 0x042fe6000000181c */
[----:B------:R-:W-:Y:S03]  /*baa0*/  LDSM.16.MT88.4 R176, [R197+0x13800] ;  /* 0x01380000c5b0783b */ /* 0x000fe60000004200 */
[C---:B------:R-:W-:Y:S05]  /*bab0*/  HMMA.16816.F32 R32, R140.reuse, R146, R32 ;  /* 0x000000928c20723c */ /* 0x040fea0000001820 */
[----:B------:R-:W1:Y:S01]  /*bac0*/  LDSM.16.MT88.4 R144, [R197+0x14800] ;  /* 0x01480000c590783b */ /* 0x000e620000004200 */
[C---:B------:R-:W-:Y:S05]  /*bad0*/  HMMA.16816.F32 R36, R140.reuse, R160, R36 ;  /* 0x000000a08c24723c */ /* 0x040fea0000001824 */
[--C-:B--2---:R-:W-:Y:S01]  /*bae0*/  FFMA.FTZ R137, R225, UR4, -R134.reuse ;  /* 0x00000004e1897c23 */ /* 0x104fe20008010886 */
[C---:B------:R-:W-:Y:S01]  /*baf0*/  HMMA.16816.F32 R40, R140.reuse, R162, R40 ;  /* 0x000000a28c28723c */ /* 0x040fe20000001828 */
[----:B------:R-:W2:Y:S02]  /*bb00*/  LDL.LU R225, [R1+0x4] ;  /* 0x0000040001e17983 */ /* 0x000ea40000300800 */
[----:B------:R3:W1:Y:S02]  /*bb10*/  MUFU.EX2 R185, R137 ;  /* 0x0000008900b97308 */ /* 0x0006640000000800 */
[----:B------:R-:W1:Y:S01]  /*bb20*/  LDSM.16.MT88.4 R160, [R198+0x14800] ;  /* 0x01480000c6a0783b */ /* 0x000e620000004200 */
[C---:B-----5:R-:W-:Y:S05]  /*bb30*/  HMMA.16816.F32 R44, R140.reuse, R148, R44 ;  /* 0x000000948c2c723c */ /* 0x060fea000000182c */
[----:B------:R-:W-:Y:S01]  /*bb40*/  FFMA.FTZ R134, R136, UR4, -R134 ;  /* 0x0000000488867c23 */ /* 0x000fe20008010886 */
[C---:B------:R-:W-:Y:S01]  /*bb50*/  HMMA.16816.F32 R48, R140.reuse, R150, R48 ;  /* 0x000000968c30723c */ /* 0x040fe20000001830 */
[----:B------:R-:W5:Y:S04]  /*bb60*/  LDSM.16.MT88.4 R148, [R200+0x14800] ;  /* 0x01480000c894783b */ /* 0x000f680000004200 */
[----:B------:R-:W-:Y:S01]  /*bb70*/  MUFU.EX2 R134, R134 ;  /* 0x0000008600867308 */ /* 0x000fe20000000800 */
[C---:B----4-:R-:W-:Y:S05]  /*bb80*/  HMMA.16816.F32 R52, R140.reuse, R156, R52 ;  /* 0x0000009c8c34723c */ /* 0x050fea0000001834 */
[--C-:B---3--:R-:W-:Y:S01]  /*bb90*/  FFMA.FTZ R137, R182, UR4, -R133.reuse ;  /* 0x00000004b6897c23 */ /* 0x108fe20008010885 */
[C---:B------:R-:W-:Y:S01]  /*bba0*/  HMMA.16816.F32 R56, R140.reuse, R158, R56 ;  /* 0x0000009e8c38723c */ /* 0x040fe20000001838 */
[----:B------:R-:W3:Y:S02]  /*bbb0*/  LDSM.16.MT88.4 R156, [R199+0x14800] ;  /* 0x01480000c79c783b */ /* 0x000ee40000004200 */
[----:B------:R4:W-:Y:S02]  /*bbc0*/  MUFU.EX2 R184, R137 ;  /* 0x0000008900b87308 */ /* 0x0009e40000000800 */
[----:B------:R-:W-:Y:S01]  /*bbd0*/  FFMA.FTZ R133, R180, UR4, -R133 ;  /* 0x00000004b4857c23 */ /* 0x000fe20008010885 */
[C---:B------:R-:W-:Y:S03]  /*bbe0*/  HMMA.16816.F32 R60, R140.reuse, R152, R60 ;  /* 0x000000988c3c723c */ /* 0x040fe6000000183c */
[----:B------:R-:W-:Y:S04]  /*bbf0*/  LDSM.16.MT88.4 R180, [R198+0x13800] ;  /* 0x01380000c6b4783b */ /* 0x000fe80000004200 */
[----:B------:R-:W5:Y:S01]  /*bc00*/  MUFU.EX2 R133, R133 ;  /* 0x0000008500857308 */ /* 0x000f620000000800 */
[C---:B------:R-:W-:Y:S03]  /*bc10*/  HMMA.16816.F32 R64, R140.reuse, R154, R64 ;  /* 0x0000009a8c40723c */ /* 0x040fe60000001840 */
[----:B------:R-:W3:Y:S03]  /*bc20*/  LDSM.16.MT88.4 R152, [R197+0x16800] ;  /* 0x01680000c598783b */ /* 0x000ee60000004200 */
[C---:B-1----:R-:W-:Y:S05]  /*bc30*/  HMMA.16816.F32 R68, R140.reuse, R144, R68 ;  /* 0x000000908c44723c */ /* 0x042fea0000001844 */
[----:B------:R-:W-:Y:S01]  /*bc40*/  F2FP.F16.F32.PACK_AB R136, R187, R188 ;  /* 0x000000bcbb88723e */ /* 0x000fe200000000ff */
[C---:B------:R-:W-:Y:S01]  /*bc50*/  HMMA.16816.F32 R72, R140.reuse, R146, R72 ;  /* 0x000000928c48723c */ /* 0x040fe20000001848 */
[----:B------:R-:W1:Y:S04]  /*bc60*/  LDSM.16.MT88.4 R144, [R198+0x16800] ;  /* 0x01680000c690783b */ /* 0x000e680000004200 */
[----:B----4-:R-:W-:Y:S01]  /*bc70*/  F2FP.F16.F32.PACK_AB R137, R185, R186 ;  /* 0x000000bab989723e */ /* 0x010fe200000000ff */
[C---:B------:R-:W-:Y:S05]  /*bc80*/  HMMA.16816.F32 R76, R140.reuse, R160, R76 ;  /* 0x000000a08c4c723c */ /* 0x040fea000000184c */
[----:B-----5:R-:W-:Y:S01]  /*bc90*/  F2FP.F16.F32.PACK_AB R138, R133, R184 ;  /* 0x000000b8858a723e */ /* 0x020fe200000000ff */
[C---:B------:R-:W-:Y:S01]  /*bca0*/  HMMA.16816.F32 R80, R140.reuse, R162, R80 ;  /* 0x000000a28c50723c */ /* 0x040fe20000001850 */
[----:B------:R-:W-:Y:S04]  /*bcb0*/  LDSM.16.MT88.4 R160, [R199+0x11000] ;  /* 0x01100000c7a0783b */ /* 0x000fe80000004200 */
[----:B------:R-:W-:Y:S01]  /*bcc0*/  F2FP.F16.F32.PACK_AB R139, R134, R135 ;  /* 0x00000087868b723e */ /* 0x000fe200000000ff */
        /* <DEDUP_REMOVED lines=16> */
[----:B------:R-:W-:Y:S01]  /*bdd0*/  HMMA.16816.F32 R128, R140, R158, R128 ;  /* 0x0000009e8c80723c */ /* 0x000fe20000001880 */
[----:B------:R-:W3:Y:S06]  /*bde0*/  LDSM.16.MT88.4 R156, [R197+0x13000] ;  /* 0x01300000c59c783b */ /* 0x000eec0000004200 */
[----:B------:R-:W-:Y:S04]  /*bdf0*/  F2FP.F16.F32.PACK_AB R140, R240, R241 ;  /* 0x000000f1f08c723e */ /* 0x000fe800000000ff */
[----:B------:R-:W-:Y:S02]  /*be00*/  F2FP.F16.F32.PACK_AB R141, R194, R239 ;  /* 0x000000efc28d723e */ /* 0x000fe400000000ff */
[----:B------:R-:W-:Y:S02]  /*be10*/  F2FP.F16.F32.PACK_AB R142, R192, R193 ;  /* 0x000000c1c08e723e */ /* 0x000fe400000000ff */
[----:B------:R-:W-:Y:S07]  /*be20*/  F2FP.F16.F32.PACK_AB R143, R189, R190 ;  /* 0x000000bebd8f723e */ /* 0x000fee00000000ff */
        /* <DEDUP_REMOVED lines=33> */
[C---:B-1----:R-:W-:Y:S06]  /*c040*/  HMMA.16816.F32 R92, R140.reuse, R144, R92 ;  /* 0x000000908c5c723c */ /* 0x042fec000000185c */
[C---:B------:R-:W-:Y:S06]  /*c050*/  HMMA.16816.F32 R96, R140.reuse, R146, R96 ;  /* 0x000000928c60723c */ /* 0x040fec0000001860 */
[C---:B----4-:R-:W-:Y:S05]  /*c060*/  HMMA.16816.F32 R100, R140.reuse, R148, R100 ;  /* 0x000000948c64723c */ /* 0x050fea0000001864 */
[----:B--2---:R-:W-:Y:S01]  /*c070*/  FFMA.FTZ R0, R0, R225, R252 ;  /* 0x000000e100007223 */ /* 0x004fe200000100fc */
[C---:B------:R-:W-:Y:S01]  /*c080*/  HMMA.16816.F32 R104, R140.reuse, R150, R104 ;  /* 0x000000968c68723c */ /* 0x040fe20000001868 */
[----:B------:R-:W1:Y:S04]  /*c090*/  LDSM.16.MT88.4 R148, [R197+0x11800] ;  /* 0x01180000c594783b */ /* 0x000e680000004200 */
[----:B------:R-:W-:Y:S01]  /*c0a0*/  FADD.FTZ R0, R191, R0 ;  /* 0x00000000bf007221 */ /* 0x000fe20000010000 */
[C---:B------:R-:W-:Y:S05]  /*c0b0*/  HMMA.16816.F32 R108, R140.reuse, R160, R108 ;  /* 0x000000a08c6c723c */ /* 0x040fea000000186c */
[----:B------:R-:W-:Y:S01]  /*c0c0*/  FADD.FTZ R0, R251, R0 ;  /* 0x00000000fb007221 */ /* 0x000fe20000010000 */
[C---:B------:R-:W-:Y:S05]  /*c0d0*/  HMMA.16816.F32 R112, R140.reuse, R162, R112 ;  /* 0x000000a28c70723c */ /* 0x040fea0000001870 */
[----:B------:R-:W-:Y:S01]  /*c0e0*/  MOV R161, R172 ;  /* 0x000000ac00a17202 */ /* 0x000fe20000000f00 */
[C---:B---3--:R-:W-:Y:S01]  /*c0f0*/  HMMA.16816.F32 R116, R140.reuse, R156, R116 ;  /* 0x0000009c8c74723c */ /* 0x048fe20000001874 */
[----:B------:R-:W2:Y:S04]  /*c100*/  LDSM.16.MT88.4 R172, [R199+0x11800] ;  /* 0x01180000c7ac783b */ /* 0x000ea80000004200 */
[----:B------:R-:W-:Y:S01]  /*c110*/  FADD.FTZ R0, R250, R0 ;  /* 0x00000000fa007221 */ /* 0x000fe20000010000 */
[C---:B------:R-:W-:Y:S05]  /*c120*/  HMMA.16816.F32 R120, R140.reuse, R158, R120 ;  /* 0x0000009e8c78723c */ /* 0x040fea0000001878 */
[----:B------:R-:W-:Y:S01]  /*c130*/  FADD.FTZ R0, R247, R0 ;  /* 0x00000000f7007221 */ /* 0x000fe20000010000 */
[C---:B-----5:R-:W-:Y:S05]  /*c140*/  HMMA.16816.F32 R124, R140.reuse, R152, R124 ;  /* 0x000000988c7c723c */ /* 0x060fea000000187c */
[----:B------:R-:W-:Y:S01]  /*c150*/  FADD.FTZ R0, R246, R0 ;  /* 0x00000000f6007221 */ /* 0x000fe20000010000 */
[----:B------:R-:W-:Y:S05]  /*c160*/  HMMA.16816.F32 R128, R140, R154, R128 ;  /* 0x0000009a8c80723c */ /* 0x000fea0000001880 */
[----:B------:R-:W-:Y:S01]  /*c170*/  FADD.FTZ R0, R243, R0 ;  /* 0x00000000f3007221 */ /* 0x000fe20000010000 */
[C---:B-1----:R-:W-:Y:S01]  /*c180*/  HMMA.16816.F32 R144, R136.reuse, R148, R4 ;  /* 0x000000948890723c */ /* 0x042fe20000001804 */
[----:B------:R-:W1:Y:S04]  /*c190*/  LDSM.16.MT88.4 R4, [R200+0x13800] ;  /* 0x01380000c804783b */ /* 0x000e680000004200 */
[----:B------:R-:W-:Y:S01]  /*c1a0*/  FADD.FTZ R0, R242, R0 ;  /* 0x00000000f2007221 */ /* 0x000fe20000010000 */
[C---:B------:R-:W-:Y:S03]  /*c1b0*/  HMMA.16816.F32 R140, R136.reuse, R150, R8 ;  /* 0x00000096888c723c */ /* 0x040fe60000001808 */
[----:B------:R-:W3:Y:S02]  /*c1c0*/  LDSM.16.MT88.4 R8, [R199+0x13800] ;  /* 0x01380000c708783b */ /* 0x000ee40000004200 */
[----:B------:R-:W-:Y:S01]  /*c1d0*/  FADD.FTZ R0, R239, R0 ;  /* 0x00000000ef007221 */ /* 0x000fe20000010000 */
[C---:B------:R-:W-:Y:S05]  /*c1e0*/  HMMA.16816.F32 R152, R136.reuse, R164, R12 ;  /* 0x000000a48898723c */ /* 0x040fea000000180c */
[----:B------:R-:W-:Y:S01]  /*c1f0*/  FADD.FTZ R0, R194, R0 ;  /* 0x00000000c2007221 */ /* 0x000fe20000010000 */
[C---:B------:R-:W-:Y:S01]  /*c200*/  HMMA.16816.F32 R148, R136.reuse, R166, R16 ;  /* 0x000000a68894723c */ /* 0x040fe20000001810 */
[----:B------:R-:W-:Y:S04]  /*c210*/  LDSM.16.MT88.4 R16, [R198+0x15800] ;  /* 0x01580000c610783b */ /* 0x000fe80000004200 */
[----:B------:R-:W-:Y:S01]  /*c220*/  MOV R15, R161 ;  /* 0x000000a1000f7202 */ /* 0x000fe20000000f00 */
[----:B------:R-:W-:Y:S01]  /*c230*/  FADD.FTZ R0, R190, R0 ;  /* 0x00000000be007221 */ /* 0x000fe20000010000 */
[C---:B------:R-:W-:Y:S02]  /*c240*/  HMMA.16816.F32 R160, R136.reuse, R168, R20 ;  /* 0x000000a888a0723c */ /* 0x040fe40000001814 */
[----:B------:R-:W-:Y:S02]  /*c250*/  LDSM.16.MT88.4 R20, [R200+0x15800] ;  /* 0x01580000c814783b */ /* 0x000fe40000004200 */
[----:B------:R-:W-:Y:S02]  /*c260*/  FADD.FTZ R0, R189, R0 ;  /* 0x00000000bd007221 */ /* 0x000fe40000010000 */
[C---:B------:R-:W-:Y:S04]  /*c270*/  HMMA.16816.F32 R156, R136.reuse, R170, R24 ;  /* 0x000000aa889c723c */ /* 0x040fe80000001818 */
[----:B------:R-:W-:Y:S01]  /*c280*/  LDSM.16.MT88.4 R24, [R199+0x15800] ;  /* 0x01580000c718783b */ /* 0x000fe20000004200 */
[----:B------:R-:W-:Y:S01]  /*c290*/  FADD.FTZ R0, R186, R0 ;  /* 0x00000000ba007221 */ /* 0x000fe20000010000 */
[C---:B--2---:R-:W-:Y:S05]  /*c2a0*/  HMMA.16816.F32 R168, R136.reuse, R172, R28 ;  /* 0x000000ac88a8723c */ /* 0x044fea000000181c */
[----:B------:R-:W-:Y:S01]  /*c2b0*/  FADD.FTZ R0, R185, R0 ;  /* 0x00000000b9007221 */ /* 0x000fe20000010000 */
[C---:B------:R-:W-:Y:S01]  /*c2c0*/  HMMA.16816.F32 R164, R136.reuse, R174, R32 ;  /* 0x000000ae88a4723c */ /* 0x040fe20000001820 */
[----:B------:R-:W2:Y:S04]  /*c2d0*/  LDL.LU R31, [R1] ;  /* 0x00000000011f7983 */ /* 0x000ea80000300800 */
[----:B------:R-:W-:Y:S01]  /*c2e0*/  MOV R30, R15 ;  /* 0x0000000f001e7202 */ /* 0x000fe20000000f00 */
[C---:B------:R-:W-:Y:S01]  /*c2f0*/  HMMA.16816.F32 R36, R136.reuse, R176, R36 ;  /* 0x000000b08824723c */ /* 0x040fe20000001824 */
[----:B------:R-:W4:Y:S04]  /*c300*/  LDSM.16.MT88.4 R12, [R197+0x15800] ;  /* 0x01580000c50c783b */ /* 0x000f280000004200 */
[----:B------:R-:W-:Y:S01]  /*c310*/  FADD.FTZ R0, R135, R0 ;  /* 0x0000000087007221 */ /* 0x000fe20000010000 */
[C---:B------:R-:W-:Y:S05]  /*c320*/  HMMA.16816.F32 R40, R136.reuse, R178, R40 ;  /* 0x000000b28828723c */ /* 0x040fea0000001828 */
[----:B------:R-:W-:Y:S01]  /*c330*/  FADD.FTZ R0, R134, R0 ;  /* 0x0000000086007221 */ /* 0x000fe20000010000 */
[C---:B------:R-:W-:Y:S05]  /*c340*/  HMMA.16816.F32 R44, R136.reuse, R180, R44 ;  /* 0x000000b4882c723c */ /* 0x040fea000000182c */
[----:B------:R-:W-:Y:S01]  /*c350*/  MOV R134, R3 ;  /* 0x0000000300867202 */ /* 0x000fe20000000f00 */
        /* <DEDUP_REMOVED lines=13> */
[C---:B------:R-:W-:Y:S06]  /*c430*/  HMMA.16816.F32 R84, R136.reuse, R20, R84 ;  /* 0x000000148854723c */ /* 0x040fec0000001854 */
        /* <DEDUP_REMOVED lines=8> */
[C---:B------:R-:W-:Y:S06]  /*c4c0*/  HMMA.16816.F32 R120, R136.reuse, R14, R120 ;  /* 0x0000000e8878723c */ /* 0x040fec0000001878 */
[C---:B-----5:R-:W-:Y:S06]  /*c4d0*/  HMMA.16816.F32 R124, R136.reuse, R16, R124 ;  /* 0x00000010887c723c */ /* 0x060fec000000187c */
[----:B------:R-:W-:Y:S05]  /*c4e0*/  HMMA.16816.F32 R128, R136, R18, R128 ;  /* 0x000000128880723c */ /* 0x000fea0000001880 */
[----:B--2---:R-:W-:Y:S06]  /*c4f0*/  FFMA.FTZ R2, R2, R31, R30 ;  /* 0x0000001f02027223 */ /* 0x004fec000001001e */
[----:B------:R-:W-:Y:S04]  /*c500*/  FADD.FTZ R2, R226, R2 ;  /* 0x00000002e2027221 */ /* 0x000fe80000010000 */
        /* <DEDUP_REMOVED lines=13> */
[----:B------:R-:W-:Y:S01]  /*c5e0*/  FADD.FTZ R2, R133, R2 ;  /* 0x0000000285027221 */ /* 0x000fe20000010000 */
[----:B------:R-:W-:Y:S04]  /*c5f0*/  MOV R133, R132 ;  /* 0x0000008400857202 */ /* 0x000fe80000000f00 */
[----:B------:R1:W-:Y:S04]  /*c600*/  STL [R1], R2 ;  /* 0x0000000201007387 */ /* 0x0003e80000100800 */
[----:B------:R1:W-:Y:S01]  /*c610*/  STL [R1+0x4], R0 ;  /* 0x0000040001007387 */ /* 0x0003e20000100800 */
[----:B------:R-:W-:Y:S05]  /*c620*/  @P4 BRA `(.L_x_979) ;  /* 0xffffffc000c84947 */ /* 0x000fea000383ffff */
.L_x_978:
[----:B-1----:R-:W2:Y:S04]  /*c630*/  LDL.LU R2, [R1] ;  /* 0x0000000001027983 */ /* 0x002ea80000300800 */
[----:B------:R-:W3:Y:S01]  /*c640*/  LDL.LU R8, [R1+0x4] ;  /* 0x0000040001087983 */ /* 0x000ee20000300800 */
[----:B------:R-:W1:Y:S01]  /*c650*/  S2UR UR8, SR_CgaCtaId ;  /* 0x00000000000879c3 */ /* 0x000e620000008800 */
[----:B------:R-:W-:Y:S01]  /*c660*/  UISETP.NE.AND UP0, UPT, UR5, -0x1, UPT ;  /* 0xffffffff0500788c */ /* 0x000fe2000bf05270 */
[----:B------:R-:W-:Y:S01]  /*c670*/  IMAD.MOV.U32 R139, RZ, RZ, 0x20 ;  /* 0x00000020ff8b7424 */ /* 0x000fe200078e00ff */
[----:B------:R-:W4:Y:S01]  /*c680*/  S2R R136, SR_TID.X ;  /* 0x0000000000887919 */ /* 0x000f220000002100 */
[----:B------:R-:W-:-:S03]  /*c690*/  IMAD.MOV.U32 R133, RZ, RZ, 0x40 ;  /* 0x00000040ff857424 */ /* 0x000fc600078e00ff */
[----:B------:R-:W-:Y:S01]  /*c6a0*/  PLOP3.LUT P3, PT, PT, PT, UP0, 0x80, 0x0 ;  /* 0x000000000000781c */ /* 0x000fe20003f6f008 */
[----:B------:R-:W2:Y:S04]  /*c6b0*/  S2UR UR4, SR_CTAID.X ;  /* 0x00000000000479c3 */ /* 0x000ea80000002500 */
        /* <DEDUP_REMOVED lines=8> */
[----:B------:R-:W-:Y:S02]  /*c740*/  SHF.R.S32.HI R5, RZ, 0x2, R4 ;  /* 0x00000002ff057819 */ /* 0x000fe40000011404 */
[----:B------:R-:W-:Y:S01]  /*c750*/  SHF.R.S32.HI R178, RZ, 0x5, R7 ;  /* 0x00000005ffb27819 */ /* 0x000fe20000011407 */
[----:B--2---:R-:W1:Y:S04]  /*c760*/  SHFL.BFLY PT, R0, R2, 0x2, 0x1f ;  /* 0x0c401f0002007f89 */ /* 0x004e6800000e0000 */
[----:B---3--:R-:W2:Y:S01]  /*c770*/  SHFL.BFLY PT, R6, R8, 0x2, 0x1f ;  /* 0x0c401f0008067f89 */ /* 0x008ea200000e0000 */
[----:B-1----:R-:W-:Y:S01]  /*c780*/  FADD.FTZ R0, R0, R2 ;  /* 0x0000000200007221 */ /* 0x002fe20000010000 */
[----:B------:R-:W-:-:S02]  /*c790*/  SHF.R.S32.HI R2, RZ, 0x1f, R4 ;  /* 0x0000001fff027819 */ /* 0x000fc40000011404 */
[----:B------:R-:W-:Y:S02]  /*c7a0*/  LOP3.LUT R4, R4, 0x3ffffffc, RZ, 0xc0, !PT ;  /* 0x3ffffffc04047812 */ /* 0x000fe400078ec0ff */
[----:B------:R-:W1:Y:S01]  /*c7b0*/  SHFL.BFLY PT, R137, R0, 0x1, 0x1f ;  /* 0x0c201f0000897f89 */ /* 0x000e6200000e0000 */
[----:B------:R-:W-:Y:S02]  /*c7c0*/  LEA.HI R2, R2, R5, RZ, 0x3 ;  /* 0x0000000502027211 */ /* 0x000fe400078f18ff */
[----:B------:R-:W-:Y:S02]  /*c7d0*/  IMAD.IADD R4, R136, 0x1, -R4 ;  /* 0x0000000188047824 */ /* 0x000fe400078e0a04 */
[----:B------:R-:W-:-:S05]  /*c7e0*/  LOP3.LUT R2, R2, 0xfffffff8, RZ, 0xc0, !PT ;  /* 0xfffffff802027812 */ /* 0x000fca00078ec0ff */
[----:B------:R-:W-:Y:S02]  /*c7f0*/  IMAD.IADD R2, R5, 0x1, -R2 ;  /* 0x0000000105027824 */ /* 0x000fe400078e0a02 */
[----:B------:R-:W-:Y:S02]  /*c800*/  IMAD R5, R178, 0x200, R4 ;  /* 0x00000200b2057824 */ /* 0x000fe400078e0204 */
[----:B--2---:R-:W-:Y:S01]  /*c810*/  FADD.FTZ R4, R6, R8 ;  /* 0x0000000806047221 */ /* 0x004fe20000010000 */
[----:B------:R-:W-:-:S05]  /*c820*/  IMAD.SHL.U32 R30, R2, 0x40, RZ ;  /* 0x00000040021e7824 */ /* 0x000fca00078e00ff */
[----:B------:R-:W-:-:S04]  /*c830*/  LOP3.LUT R30, R30, 0x1c0, RZ, 0xc0, !PT ;  /* 0x000001c01e1e7812 */ /* 0x000fc800078ec0ff */
[----:B------:R-:W-:Y:S01]  /*c840*/  LEA.HI R30, R30, R30, RZ, 0x1d ;  /* 0x0000001e1e1e7211 */ /* 0x000fe200078fe8ff */
[----:B-1----:R-:W-:Y:S01]  /*c850*/  FADD.FTZ R137, R0, R137 ;  /* 0x0000008900897221 */ /* 0x002fe20000010000 */
[----:B------:R-:W-:-:S03]  /*c860*/  IMAD.MOV.U32 R0, RZ, RZ, 0x3f800000 ;  /* 0x3f800000ff007424 */ /* 0x000fc600078e00ff */
[----:B------:R-:W-:Y:S01]  /*c870*/  IMAD.U32 R30, R5, 0x2, R30 ;  /* 0x00000002051e7824 */ /* 0x000fe200078e001e */
[----:B------:R-:W-:Y:S01]  /*c880*/  FSETP.NE.FTZ.AND P0, PT, R137, RZ, PT ;  /* 0x000000ff8900720b */ /* 0x000fe20003f15000 */
[----:B------:R1:W2:Y:S03]  /*c890*/  SHFL.BFLY PT, R5, R4, 0x1, 0x1f ;  /* 0x0c201f0004057f89 */ /* 0x0002a600000e0000 */
[----:B------:R-:W-:Y:S02]  /*c8a0*/  R2P PR, R2, 0x6 ;  /* 0x0000000602007804 */ /* 0x000fe40000000000 */
[----:B------:R-:W-:-:S03]  /*c8b0*/  LEA R30, R30, UR8, 0x1 ;  /* 0x000000081e1e7c11 */ /* 0x000fc6000f8e08ff */
[----:B------:R-:W-:Y:S02]  /*c8c0*/  SEL R139, R139, 0xffffffe0, !P1 ;  /* 0xffffffe08b8b7807 */ /* 0x000fe40004800000 */
[----:B------:R-:W-:Y:S01]  /*c8d0*/  SEL R133, R133, 0xffffffc0, !P2 ;  /* 0xffffffc085857807 */ /* 0x000fe20005000000 */
[----:B------:R-:W-:Y:S06]  /*c8e0*/  @P3 BRA `(.L_x_982) ;  /* 0x00000000001c3947 */ /* 0x000fec0003800000 */
[----:B------:R-:W3:Y:S01]  /*c8f0*/  S2UR UR9, SR_CTAID.Y ;  /* 0x00000000000979c3 */ /* 0x000ee20000002600 */
[----:B------:R-:W-:Y:S01]  /*c900*/  ULDC.64 UR6, c[0x0][0x290] ;  /* 0x0000a40000067ab9 */ /* 0x000fe20000000a00 */
[----:B---3--:R-:W-:Y:S02]  /*c910*/  USHF.R.S32.HI UR8, URZ, 0x1f, UR9 ;  /* 0x0000001f3f087899 */ /* 0x008fe40008011409 */
[----:B------:R-:W-:Y:S02]  /*c920*/  UIMAD.WIDE.U32 UR12, UR9, UR6, URZ ;  /* 0x00000006090c72a5 */ /* 0x000fe4000f8e003f */
[----:B------:R-:W-:-:S04]  /*c930*/  UIMAD UR8, UR8, UR6, URZ ;  /* 0x00000006080872a4 */ /* 0x000fc8000f8e023f */
[----:B------:R-:W-:-:S04]  /*c940*/  UIMAD UR7, UR9, UR7, UR8 ;  /* 0x00000007090772a4 */ /* 0x000fc8000f8e0208 */
[----:B------:R-:W-:-:S12]  /*c950*/  UIADD3 UR10, UR13, UR7, URZ ;  /* 0x000000070d0a7290 */ /* 0x000fd8000fffe03f */
.L_x_982:
[----:B------:R-:W-:Y:S01]  /*c960*/  ULDC.U8 UR6, c[0x0][0x3d8] ;  /* 0x0000f60000067ab9 */ /* 0x000fe20000000000 */
[----:B------:R-:W-:Y:S01]  /*c970*/  ULDC.U8 UR9, c[0x0][0x3d9] ;  /* 0x0000f64000097ab9 */ /* 0x000fe20000000000 */
[----:B------:R-:W-:Y:S01]  /*c980*/  ISETP.NE.AND P2, PT, RZ, UR6, PT ;  /* 0x00000006ff007c0c */ /* 0x000fe2000bf45270 */
[----:B------:R3:W4:Y:S01]  /*c990*/  @P0 MUFU.RCP R0, R137 ;  /* 0x0000008900000308 */ /* 0x0007220000001000 */
[----:B------:R-:W-:Y:S01]  /*c9a0*/  LOP3.LUT R2, R2, 0x1, RZ, 0xc0, !PT ;  /* 0x0000000102027812 */ /* 0x000fe200078ec0ff */
[----:B------:R-:W-:Y:S01]  /*c9b0*/  UIMAD UR6, UR4, -0x40, UR17 ;  /* 0xffffffc0040678a4 */ /* 0x000fe2000f8e0211 */
[----:B------:R-:W-:Y:S01]  /*c9c0*/  ISETP.NE.OR P3, PT, RZ, UR9, !P2 ;  /* 0x00000009ff007c0c */ /* 0x000fe2000d765670 */
[----:B--2---:R-:W-:Y:S01]  /*c9d0*/  FADD.FTZ R138, R4, R5 ;  /* 0x00000005048a7221 */ /* 0x004fe20000010000 */
[----:B------:R-:W-:Y:S02]  /*c9e0*/  ISETP.NE.U32.AND P1, PT, R2, 0x1, PT ;  /* 0x000000010200780c */ /* 0x000fe40003f25070 */
[----:B-----5:R-:W-:-:S02]  /*c9f0*/  CS2R R134, SRZ ;  /* 0x0000000000867805 */ /* 0x020fc4000001ff00 */
[----:B------:R-:W-:Y:S02]  /*ca00*/  PLOP3.LUT P6, PT, PT, PT, PT, 0x8, 0x0 ;  /* 0x000000000000781c */ /* 0x000fe40003fce170 */
[----:B------:R-:W-:-:S05]  /*ca10*/  LEA.HI R177, R177, R136, RZ, 0x3 ;  /* 0x00000088b1b17211 */ /* 0x000fca00078f18ff */
[----:B------:R-:W-:Y:S06]  /*ca20*/  @P3 BRA `(.L_x_983) ;  /* 0x0000000000203947 */ /* 0x000fec0003800000 */
        /* <DEDUP_REMOVED lines=8> */
.L_x_983:
[----:B------:R-:W-:Y:S01]  /*cab0*/  FSETP.NE.FTZ.AND P5, PT, R138, RZ, PT ;  /* 0x000000ff8a00720b */ /* 0x000fe20003fb5000 */
[C---:B----4-:R-:W-:Y:S01]  /*cac0*/  FMUL.FTZ R176, R0.reuse, R144 ;  /* 0x0000009000b07220 */ /* 0x050fe20000410000 */
[----:B------:R-:W-:Y:S01]  /*cad0*/  SHF.R.S32.HI R2, RZ, 0x3, R177 ;  /* 0x00000003ff027819 */ /* 0x000fe200000114b1 */
[C---:B------:R-:W-:Y:S01]  /*cae0*/  FMUL.FTZ R145, R0.reuse, R145 ;  /* 0x0000009100917220 */ /* 0x040fe20000410000 */
[----:B------:R-:W-:Y:S01]  /*caf0*/  ISETP.NE.AND P4, PT, RZ, UR9, PT ;  /* 0x00000009ff007c0c */ /* 0x000fe2000bf85270 */
[----:B------:R-:W-:Y:S01]  /*cb00*/  FMUL.FTZ R175, R0, R140 ;  /* 0x0000008c00af7220 */ /* 0x000fe20000410000 */
[----:B------:R-:W-:Y:S01]  /*cb10*/  ISETP.GE.AND P3, PT, R2, UR6, PT ;  /* 0x0000000602007c0c */ /* 0x000fe2000bf66270 */
[C---:B------:R-:W-:Y:S01]  /*cb20*/  FMUL.FTZ R5, R0.reuse, R141 ;  /* 0x0000008d00057220 */ /* 0x040fe20000410000 */
[----:B------:R-:W-:Y:S01]  /*cb30*/  MOV R2, 0x3f800000 ;  /* 0x3f80000000027802 */ /* 0x000fe20000000f00 */
[----:B------:R-:W-:Y:S01]  /*cb40*/  FMUL.FTZ R10, R0, R161 ;  /* 0x000000a1000a7220 */ /* 0x000fe20000410000 */
[----:B------:R-:W-:Y:S01]  /*cb50*/  IADD3 R35, R30, -0x10, RZ ;  /* 0xfffffff01e237810 */ /* 0x000fe20007ffe0ff */
[C---:B------:R-:W-:Y:S01]  /*cb60*/  FMUL.FTZ R174, R0.reuse, R152 ;  /* 0x0000009800ae7220 */ /* 0x040fe20000410000 */
[----:B-1----:R-:W-:Y:S01]  /*cb70*/  LEA.HI.SX32 R4, R177, 0x10, 0x1d ;  /* 0x00000010b1047811 */ /* 0x002fe200078feaff */
[----:B------:R-:W-:Y:S01]  /*cb80*/  FMUL.FTZ R173, R0, R148 ;  /* 0x0000009400ad7220 */ /* 0x000fe20000410000 */
[----:B------:R-:W1:Y:S01]  /*cb90*/  @P5 MUFU.RCP R2, R138 ;  /* 0x0000008a00025308 */ /* 0x000e620000001000 */
[----:B------:R-:W-:Y:S01]  /*cba0*/  @P1 IADD3 R35, R30, 0x10, RZ ;  /* 0x000000101e231810 */ /* 0x000fe20007ffe0ff */
[C---:B------:R-:W-:Y:S01]  /*cbb0*/  FMUL.FTZ R8, R0.reuse, R149 ;  /* 0x0000009500087220 */ /* 0x040fe20000410000 */
[----:B------:R-:W-:Y:S01]  /*cbc0*/  PLOP3.LUT P1, PT, PT, PT, PT, 0x8, 0x0 ;  /* 0x000000000000781c */ /* 0x000fe20003f2e170 */
[C---:B------:R-:W-:Y:S01]  /*cbd0*/  FMUL.FTZ R172, R0.reuse, R160 ;  /* 0x000000a000ac7220 */ /* 0x040fe20000410000 */
[----:B------:R-:W-:Y:S01]  /*cbe0*/  @!P4 PLOP3.LUT P1, PT, P2, PT, PT, 0x80, 0x0 ;  /* 0x000000000000c81c */ /* 0x000fe2000172f070 */
        /* <DEDUP_REMOVED lines=11> */
[C---:B-1----:R-:W-:Y:S01]  /*cca0*/  FMUL.FTZ R147, R2.reuse, R147 ;  /* 0x0000009302937220 */ /* 0x042fe20000410000 */
[----:B------:R-:W-:Y:S01]  /*ccb0*/  FMUL.FTZ R6, R2, R146 ;  /* 0x0000009202067220 */ /* 0x000fe20000410000 */
[----:B------:R-:W-:Y:S01]  /*ccc0*/  LOP3.LUT R7, R7, 0xffffffe0, RZ, 0xc0, !PT ;  /* 0xffffffe007077812 */ /* 0x000fe200078ec0ff */
        /* <DEDUP_REMOVED lines=49> */
[----:B------:R-:W-:Y:S01]  /*cfe0*/  IADD3 R136, -R7, R136, RZ ;  /* 0x0000008807887210 */ /* 0x000fe20007ffe1ff */
        /* <DEDUP_REMOVED lines=63> */
[----:B------:R-:W-:Y:S01]  /*d3e0*/  F2FP.F16.F32.PACK_AB R2, R153, R174 ;  /* 0x000000ae9902723e */ /* 0x000fe200000000ff */
[----:B------:R-:W-:Y:S01]  /*d3f0*/  BSSY B0, `(.L_x_984) ;  /* 0x00000c5000007945 */ /* 0x000fe20003800000 */
[----:B------:R-:W-:Y:S01]  /*d400*/  F2FP.F16.F32.PACK_AB R9, R155, R9 ;  /* 0x000000099b09723e */ /* 0x000fe200000000ff */
[----:B------:R2:W-:Y:S01]  /*d410*/  STS [R30+0x400], R6 ;  /* 0x000400061e007388 */ /* 0x0005e20000000800 */
[----:B------:R-:W-:-:S02]  /*d420*/  F2FP.F16.F32.PACK_AB R53, R53, R68 ;  /* 0x000000443535723e */ /* 0x000fc400000000ff */
[----:B------:R-:W-:Y:S01]  /*d430*/  F2FP.F16.F32.PACK_AB R8, R8, R173 ;  /* 0x000000ad0808723e */ /* 0x000fe200000000ff */
[----:B------:R4:W-:Y:S01]  /*d440*/  STS [R35+0x400], R4 ;  /* 0x0004000423007388 */ /* 0x0009e20000000800 */
[----:B------:R-:W-:Y:S02]  /*d450*/  F2FP.F16.F32.PACK_AB R7, R151, R7 ;  /* 0x000000079707723e */ /* 0x000fe400000000ff */
[----:B------:R-:W-:Y:S01]  /*d460*/  IADD3 R68, R139, R35, RZ ;  /* 0x000000238b447210 */ /* 0x000fe20007ffe0ff */
[----:B------:R5:W-:Y:S01]  /*d470*/  STS [R35], R5 ;  /* 0x0000000523007388 */ /* 0x000be20000000800 */
[----:B------:R-:W-:Y:S02]  /*d480*/  F2FP.F16.F32.PACK_AB R10, R10, R172 ;  /* 0x000000ac0a0a723e */ /* 0x000fe400000000ff */
[----:B------:R-:W-:Y:S02]  /*d490*/  F2FP.F16.F32.PACK_AB R11, R163, R11 ;  /* 0x0000000ba30b723e */ /* 0x000fe400000000ff */
[----:B------:R-:W-:-:S02]  /*d4a0*/  F2FP.F16.F32.PACK_AB R29, R29, R161 ;  /* 0x000000a11d1d723e */ /* 0x000fc400000000ff */
[----:B------:R-:W-:Y:S02]  /*d4b0*/  F2FP.F16.F32.PACK_AB R28, R159, R28 ;  /* 0x0000001c9f1c723e */ /* 0x000fe400000000ff */
[----:B------:R-:W-:Y:S02]  /*d4c0*/  F2FP.F16.F32.PACK_AB R27, R27, R168 ;  /* 0x000000a81b1b723e */ /* 0x000fe400000000ff */
[----:B------:R-:W-:Y:S02]  /*d4d0*/  F2FP.F16.F32.PACK_AB R26, R171, R26 ;  /* 0x0000001aab1a723e */ /* 0x000fe400000000ff */
[----:B-1----:R-:W-:Y:S02]  /*d4e0*/  IADD3 R0, R30, R139, RZ ;  /* 0x0000008b1e007210 */ /* 0x002fe40007ffe0ff */
[----:B------:R-:W-:Y:S02]  /*d4f0*/  F2FP.F16.F32.PACK_AB R25, R25, R164 ;  /* 0x000000a41919723e */ /* 0x000fe400000000ff */
[----:B--2---:R-:W-:Y:S01]  /*d500*/  IADD3 R6, R133, R35, RZ ;  /* 0x0000002385067210 */ /* 0x004fe20007ffe0ff */
[----:B------:R1:W-:Y:S01]  /*d510*/  STS [R0], R2 ;  /* 0x0000000200007388 */ /* 0x0003e20000000800 */
[----:B------:R-:W-:-:S02]  /*d520*/  F2FP.F16.F32.PACK_AB R24, R167, R24 ;  /* 0x00000018a718723e */ /* 0x000fc400000000ff */
[-C--:B----4-:R-:W-:Y:S01]  /*d530*/  IADD3 R4, R30, R133.reuse, RZ ;  /* 0x000000851e047210 */ /* 0x090fe20007ffe0ff */
[----:B------:R2:W-:Y:S01]  /*d540*/  STS [R0+0x400], R9 ;  /* 0x0004000900007388 */ /* 0x0005e20000000800 */
[----:B------:R-:W-:Y:S02]  /*d550*/  F2FP.F16.F32.PACK_AB R23, R23, R160 ;  /* 0x000000a01717723e */ /* 0x000fe400000000ff */
[----:B-----5:R-:W-:Y:S01]  /*d560*/  IADD3 R5, R68, R133, RZ ;  /* 0x0000008544057210 */ /* 0x020fe20007ffe0ff */
[----:B------:R-:W-:Y:S01]  /*d570*/  STS [R68], R8 ;  /* 0x0000000844007388 */ /* 0x000fe20000000800 */
[----:B------:R-:W-:Y:S02]  /*d580*/  F2FP.F16.F32.PACK_AB R22, R39, R22 ;  /* 0x000000162716723e */ /* 0x000fe400000000ff */
[----:B------:R-:W-:Y:S01]  /*d590*/  F2FP.F16.F32.PACK_AB R21, R21, R157 ;  /* 0x0000009d1515723e */ /* 0x000fe200000000ff */
[----:B------:R4:W-:Y:S01]  /*d5a0*/  STS [R68+0x400], R7 ;  /* 0x0004000744007388 */ /* 0x0009e20000000800 */
[----:B------:R-:W-:-:S02]  /*d5b0*/  F2FP.F16.F32.PACK_AB R20, R43, R20 ;  /* 0x000000142b14723e */ /* 0x000fc400000000ff */
[----:B------:R-:W-:Y:S01]  /*d5c0*/  F2FP.F16.F32.PACK_AB R19, R19, R156 ;  /* 0x0000009c1313723e */ /* 0x000fe200000000ff */
[----:B------:R-:W-:Y:S01]  /*d5d0*/  STS [R4], R10 ;  /* 0x0000000a04007388 */ /* 0x000fe20000000800 */
[----:B------:R-:W-:Y:S02]  /*d5e0*/  F2FP.F16.F32.PACK_AB R18, R47, R18 ;  /* 0x000000122f12723e */ /* 0x000fe400000000ff */
[----:B------:R-:W-:Y:S01]  /*d5f0*/  F2FP.F16.F32.PACK_AB R17, R17, R152 ;  /* 0x000000981111723e */ /* 0x000fe200000000ff */
[----:B------:R5:W-:Y:S01]  /*d600*/  STS [R4+0x400], R11 ;  /* 0x0004000b04007388 */ /* 0x000be20000000800 */
[----:B------:R-:W-:Y:S02]  /*d610*/  F2FP.F16.F32.PACK_AB R16, R51, R16 ;  /* 0x000000103310723e */ /* 0x000fe400000000ff */
[----:B------:R-:W-:Y:S01]  /*d620*/  F2FP.F16.F32.PACK_AB R15, R15, R149 ;  /* 0x000000950f0f723e */ /* 0x000fe200000000ff */
[----:B------:R-:W-:Y:S01]  /*d630*/  STS [R6], R29 ;  /* 0x0000001d06007388 */ /* 0x000fe20000000800 */
[----:B-1----:R-:W-:-:S02]  /*d640*/  IADD3 R2, R0, R133, RZ ;  /* 0x0000008500027210 */ /* 0x002fc40007ffe0ff */
[----:B------:R-:W-:Y:S01]  /*d650*/  F2FP.F16.F32.PACK_AB R14, R55, R14 ;  /* 0x0000000e370e723e */ /* 0x000fe200000000ff */
[----:B------:R-:W-:Y:S01]  /*d660*/  STS [R6+0x400], R28 ;  /* 0x0004001c06007388 */ /* 0x000fe20000000800 */
[----:B------:R-:W-:Y:S01]  /*d670*/  F2FP.F16.F32.PACK_AB R13, R13, R148 ;  /* 0x000000940d0d723e */ /* 0x000fe200000000ff */
[----:B--2---:R-:W1:Y:S01]  /*d680*/  @!P4 LDC R9, c[0x0][0x270] ;  /* 0x00009c00ff09cb82 */ /* 0x004e620000000800 */
[----:B------:R-:W-:Y:S01]  /*d690*/  F2FP.F16.F32.PACK_AB R12, R37, R12 ;  /* 0x0000000c250c723e */ /* 0x000fe200000000ff */
[----:B------:R-:W-:Y:S01]  /*d6a0*/  STS [R2], R27 ;  /* 0x0000001b02007388 */ /* 0x000fe20000000800 */
[----:B------:R-:W-:Y:S02]  /*d6b0*/  F2FP.F16.F32.PACK_AB R57, R57, R144 ;  /* 0x000000903939723e */ /* 0x000fe400000000ff */
[----:B------:R-:W-:Y:S01]  /*d6c0*/  F2FP.F16.F32.PACK_AB R56, R34, R56 ;  /* 0x000000382238723e */ /* 0x000fe200000000ff */
[----:B------:R-:W-:Y:S01]  /*d6d0*/  STS [R2+0x400], R26 ;  /* 0x0004001a02007388 */ /* 0x000fe20000000800 */
[----:B------:R-:W-:Y:S01]  /*d6e0*/  F2FP.F16.F32.PACK_AB R55, R140, R141 ;  /* 0x0000008d8c37723e */ /* 0x000fe200000000ff */
[----:B----4-:R-:W2:Y:S01]  /*d6f0*/  @!P4 LDC R7, c[0x0][0x2c4] ;  /* 0x0000b100ff07cb82 */ /* 0x010ea20000000800 */
[----:B------:R-:W-:Y:S01]  /*d700*/  F2FP.F16.F32.PACK_AB R54, R32, R54 ;  /* 0x000000362036723e */ /* 0x000fe200000000ff */
[----:B------:R-:W-:Y:S01]  /*d710*/  STS [R5], R25 ;  /* 0x0000001905007388 */ /* 0x000fe20000000800 */
[----:B------:R-:W-:-:S02]  /*d720*/  F2FP.F16.F32.PACK_AB R52, R71, R52 ;  /* 0x000000344734723e */ /* 0x000fc400000000ff */
[----:B------:R-:W-:Y:S01]  /*d730*/  F2FP.F16.F32.PACK_AB R51, R73, R72 ;  /* 0x000000484933723e */ /* 0x000fe200000000ff */
[----:B------:R-:W-:Y:S01]  /*d740*/  STS [R5+0x400], R24 ;  /* 0x0004001805007388 */ /* 0x000fe20000000800 */
[----:B------:R-:W-:Y:S01]  /*d750*/  F2FP.F16.F32.PACK_AB R50, R75, R50 ;  /* 0x000000324b32723e */ /* 0x000fe200000000ff */
[----:B-----5:R-:W4:Y:S01]  /*d760*/  @P4 LDC.64 R10, c[0x0][0x2c0] ;  /* 0x0000b000ff0a4b82 */ /* 0x020f220000000a00 */
[----:B------:R-:W-:Y:S01]  /*d770*/  F2FP.F16.F32.PACK_AB R49, R49, R76 ;  /* 0x0000004c3131723e */ /* 0x000fe200000000ff */
[----:B------:R-:W-:Y:S01]  /*d780*/  STS [R30+0x2000], R23 ;  /* 0x002000171e007388 */ /* 0x000fe20000000800 */
[----:B------:R-:W-:Y:S02]  /*d790*/  F2FP.F16.F32.PACK_AB R48, R79, R48 ;  /* 0x000000304f30723e */ /* 0x000fe400000000ff */
[----:B------:R-:W-:Y:S01]  /*d7a0*/  F2FP.F16.F32.PACK_AB R47, R81, R80 ;  /* 0x00000050512f723e */ /* 0x000fe200000000ff */
[----:B------:R-:W-:Y:S01]  /*d7b0*/  STS [R30+0x2400], R22 ;  /* 0x002400161e007388 */ /* 0x000fe20000000800 */
[----:B------:R-:W-:Y:S01]  /*d7c0*/  F2FP.F16.F32.PACK_AB R46, R83, R46 ;  /* 0x0000002e532e723e */ /* 0x000fe200000000ff */
[----:B------:R-:W5:Y:S01]  /*d7d0*/  @P4 LDC R8, c[0x0][0x2c0] ;  /* 0x0000b000ff084b82 */ /* 0x000f620000000800 */
[----:B------:R-:W-:Y:S01]  /*d7e0*/  F2FP.F16.F32.PACK_AB R45, R45, R84 ;  /* 0x000000542d2d723e */ /* 0x000fe200000000ff */
[----:B------:R-:W-:Y:S01]  /*d7f0*/  STS [R35+0x2000], R21 ;  /* 0x0020001523007388 */ /* 0x000fe20000000800 */
[----:B------:R-:W-:-:S02]  /*d800*/  F2FP.F16.F32.PACK_AB R44, R87, R44 ;  /* 0x0000002c572c723e */ /* 0x000fc400000000ff */
[----:B------:R-:W-:Y:S01]  /*d810*/  F2FP.F16.F32.PACK_AB R43, R89, R88 ;  /* 0x00000058592b723e */ /* 0x000fe200000000ff */
[----:B------:R-:W-:Y:S01]  /*d820*/  STS [R35+0x2400], R20 ;  /* 0x0024001423007388 */ /* 0x000fe20000000800 */
[----:B------:R-:W-:Y:S01]  /*d830*/  F2FP.F16.F32.PACK_AB R42, R91, R42 ;  /* 0x0000002a5b2a723e */ /* 0x000fe200000000ff */
[----:B--2---:R-:W1:Y:S01]  /*d840*/  @P1 LDC R7, c[0x0][0x2e4] ;  /* 0x0000b900ff071b82 */ /* 0x004e620000000800 */
        /* <DEDUP_REMOVED lines=25> */
[----:B------:R-:W-:Y:S01]  /*d9e0*/  STS [R2+0x2000], R57 ;  /* 0x0020003902007388 */ /* 0x000fe20000000800 */
[----:B------:R-:W-:Y:S02]  /*d9f0*/  F2FP.F16.F32.PACK_AB R66, R127, R66 ;  /* 0x000000427f42723e */ /* 0x000fe400000000ff */
[----:B------:R-:W-:Y:S01]  /*da00*/  F2FP.F16.F32.PACK_AB R65, R65, R128 ;  /* 0x000000804141723e */ /* 0x000fe200000000ff */
[----:B------:R-:W-:Y:S01]  /*da10*/  STS [R2+0x2400], R56 ;  /* 0x0024003802007388 */ /* 0x000fe20000000800 */
[----:B------:R-:W-:Y:S02]  /*da20*/  F2FP.F16.F32.PACK_AB R67, R131, R67 ;  /* 0x000000438343723e */ /* 0x000fe400000000ff */
[----:B------:R-:W-:Y:S01]  /*da30*/  @!P4 MOV R8, 0x1 ;  /* 0x000000010008c802 */ /* 0x000fe20000000f00 */
[----:B------:R-:W-:Y:S01]  /*da40*/  STS [R5+0x2000], R55 ;  /* 0x0020003705007388 */ /* 0x000fe20000000800 */
[----:B--2---:R-:W-:-:S03]  /*da50*/  MOV R15, 0x7f800000 ;  /* 0x7f800000000f7802 */ /* 0x004fc60000000f00 */
[----:B------:R-:W-:Y:S01]  /*da60*/  STS [R5+0x2400], R54 ;  /* 0x0024003605007388 */ /* 0x000fe20000000800 */
[----:B---3--:R-:W-:-:S03]  /*da70*/  MOV R14, 0x7f800000 ;  /* 0x7f800000000e7802 */ /* 0x008fc60000000f00 */
[----:B------:R-:W-:Y:S04]  /*da80*/  STS [R30+0x4000], R53 ;  /* 0x004000351e007388 */ /* 0x000fe80000000800 */
[----:B------:R-:W-:Y:S01]  /*da90*/  STS [R30+0x4400], R52 ;  /* 0x004400341e007388 */ /* 0x000fe20000000800 */
[----:B----4-:R-:W2:Y:S03]  /*daa0*/  @P0 LDC R12, c[0x0][0x2e8] ;  /* 0x0000ba00ff0c0b82 */ /* 0x010ea60000000800 */
        /* <DEDUP_REMOVED lines=26> */
[----:B---3--:R-:W-:Y:S01]  /*dc50*/  @P4 MOV R0, 0x1 ;  /* 0x0000000100004802 */ /* 0x008fe20000000f00 */
[----:B-1----:R-:W-:Y:S01]  /*dc60*/  @!P4 IMAD R0, R7, R9, RZ ;  /* 0x000000090700c224 */ /* 0x002fe200078e02ff */
[----:B------:R-:W-:Y:S01]  /*dc70*/  SHF.R.S32.HI R9, RZ, 0x1f, R136 ;  /* 0x0000001fff097819 */ /* 0x000fe20000011488 */
[----:B------:R-:W-:Y:S03]  /*dc80*/  STS [R2+0x6000], R58 ;  /* 0x0060003a02007388 */ /* 0x000fe60000000800 */
[----:B------:R-:W-:Y:S01]  /*dc90*/  LEA.HI R9, R9, R136, RZ, 0x2 ;  /* 0x0000008809097211 */ /* 0x000fe200078f10ff */
[----:B------:R1:W-:Y:S04]  /*dca0*/  STS [R2+0x6400], R66 ;  /* 0x0064004202007388 */ /* 0x0003e80000000800 */
[----:B------:R-:W-:Y:S04]  /*dcb0*/  STS [R5+0x6000], R65 ;  /* 0x0060004105007388 */ /* 0x000fe80000000800 */
[----:B------:R3:W-:Y:S01]  /*dcc0*/  STS [R5+0x6400], R67 ;  /* 0x0064004305007388 */ /* 0x0007e20000000800 */
[----:B------:R-:W-:Y:S06]  /*dcd0*/  BAR.SYNC.DEFER_BLOCKING 0x0 ;  /* 0x0000000000007b1d */ /* 0x000fec0000010000 */
[----:B----4-:R-:W-:Y:S01]  /*dce0*/  @P0 MUFU.LG2 R6, R137 ;  /* 0x0000008900060308 */ /* 0x010fe20000000c00 */
[----:B------:R-:W4:Y:S01]  /*dcf0*/  S2R R13, SR_CTAID.Y ;  /* 0x00000000000d7919 */ /* 0x000f220000002600 */
[----:B------:R-:W5:Y:S01]  /*dd00*/  S2R R17, SR_TID.X ;  /* 0x0000000000117919 */ /* 0x000f620000002100 */
[----:B-1----:R-:W-:Y:S01]  /*dd10*/  LEA.HI.SX32 R2, R177, 0x20, 0x1d ;  /* 0x00000020b1027811 */ /* 0x002fe200078feaff */
[----:B------:R-:W1:Y:S03]  /*dd20*/  S2R R18, SR_CTAID.Z ;  /* 0x0000000000127919 */ /* 0x000e660000002700 */
[----:B------:R-:W-:Y:S01]  /*dd30*/  ISETP.GE.AND P1, PT, R2, UR6, PT ;  /* 0x0000000602007c0c */ /* 0x000fe2000bf26270 */
[----:B------:R-:W-:Y:S01]  /*dd40*/  @P4 IMAD R2, R11, R10, RZ ;  /* 0x0000000a0b024224 */ /* 0x000fe200078e02ff */
[----:B------:R-:W-:Y:S01]  /*dd50*/  @!P4 MOV R2, R7 ;  /* 0x000000070002c202 */ /* 0x000fe20000000f00 */
[----:B------:R-:W2:Y:S01]  /*dd60*/  @P5 MUFU.LG2 R11, R138 ;  /* 0x0000008a000b5308 */ /* 0x000ea20000000c00 */
[----:B---3--:R-:W-:Y:S01]  /*dd70*/  SHF.R.S32.HI R5, RZ, 0x1f, R178 ;  /* 0x0000001fff057819 */ /* 0x008fe200000114b2 */
[----:B------:R3:W3:Y:S01]  /*dd80*/  LDS.128 R32, [R223+0x1800] ;  /* 0x00180000df207984 */ /* 0x0006e20000000c00 */
[----:B--2---:R-:W-:Y:S01]  /*dd90*/  @P5 FMUL.FTZ R11, R11, 0.69314718246459960938 ;  /* 0x3f3172180b0b5820 */ /* 0x004fe20000410000 */
[----:B----4-:R-:W-:Y:S01]  /*dda0*/  IMAD R4, R13, R0, RZ ;  /* 0x000000000d047224 */ /* 0x010fe200078e02ff */
[----:B------:R-:W-:Y:S01]  /*ddb0*/  LEA.HI R0, R5, R178, RZ, 0x2 ;  /* 0x000000b205007211 */ /* 0x000fe200078f10ff */
[----:B------:R-:W2:Y:S01]  /*ddc0*/  @P5 LDC R13, c[0x0][0x2e8] ;  /* 0x0000ba00ff0d5b82 */ /* 0x000ea20000000800 */
[----:B-----5:R-:W-:-:S02]  /*ddd0*/  SHF.R.S32.HI R16, RZ, 0x1f, R17 ;  /* 0x0000001fff107819 */ /* 0x020fc40000011411 */
[----:B------:R-:W-:Y:S02]  /*dde0*/  LOP3.LUT R0, R0, 0xffffffc, RZ, 0xc0, !PT ;  /* 0x0ffffffc00007812 */ /* 0x000fe400078ec0ff */
[----:B------:R-:W-:Y:S01]  /*ddf0*/  SEL R5, R4, RZ, !P6 ;  /* 0x000000ff04057207 */ /* 0x000fe20007000000 */
[----:B------:R-:W-:Y:S01]  /*de00*/  @P0 FMUL.FTZ R4, R6, 0.69314718246459960938 ;  /* 0x3f31721806040820 */ /* 0x000fe20000410000 */
[----:B------:R-:W-:Y:S02]  /*de10*/  LOP3.LUT P6, RZ, R136, 0x3, RZ, 0xc0, !PT ;  /* 0x0000000388ff7812 */ /* 0x000fe400078cc0ff */
[----:B------:R-:W-:Y:S01]  /*de20*/  IADD3 R10, -R0, R178, RZ ;  /* 0x000000b2000a7210 */ /* 0x000fe20007ffe1ff */
[----:B------:R-:W-:Y:S01]  /*de30*/  IMAD R0, R8, UR4, RZ ;  /* 0x0000000408007c24 */ /* 0x000fe2000f8e02ff */
[----:B------:R-:W-:Y:S01]  /*de40*/  LEA.HI R16, R16, R17, RZ, 0x3 ;  /* 0x0000001110107211 */ /* 0x000fe200078f18ff */
[----:B-1----:R-:W-:Y:S02]  /*de50*/  IMAD R2, R18, R2, R5 ;  /* 0x0000000212027224 */ /* 0x002fe400078e0205 */
[----:B------:R-:W-:Y:S01]  /*de60*/  @P0 FFMA.FTZ R15, R132, R12, R4 ;  /* 0x0000000c840f0223 */ /* 0x000fe20000010004 */
[----:B------:R-:W-:-:S02]  /*de70*/  SHF.R.S32.HI R5, RZ, 0x2, R9 ;  /* 0x00000002ff057819 */ /* 0x000fc40000011409 */
[----:B------:R-:W-:Y:S02]  /*de80*/  SHF.L.U32 R0, R0, 0x6, RZ ;  /* 0x0000000600007819 */ /* 0x000fe400000006ff */
[----:B------:R-:W-:Y:S02]  /*de90*/  LOP3.LUT R4, R16, 0xfffffff8, RZ, 0xc0, !PT ;  /* 0xfffffff810047812 */ /* 0x000fe400078ec0ff */
[----:B------:R-:W-:Y:S02]  /*dea0*/  IADD3 R6, P4, P0, R0, R134, R2 ;  /* 0x0000008600067210 */ /* 0x000fe4000789e002 */
[----:B------:R-:W-:Y:S01]  /*deb0*/  SHF.R.S32.HI R7, RZ, 0x1f, R0 ;  /* 0x0000001fff077819 */ /* 0x000fe20000011400 */
[----:B--2---:R-:W-:Y:S01]  /*dec0*/  @P5 FFMA.FTZ R14, R3, R13, R11 ;  /* 0x0000000d030e5223 */ /* 0x004fe2000001000b */
[----:B------:R-:W-:Y:S02]  /*ded0*/  SHF.R.S32.HI R2, RZ, 0x1f, R2 ;  /* 0x0000001fff027819 */ /* 0x000fe40000011402 */
[----:B------:R-:W-:-:S02]  /*dee0*/  LEA R0, R10, R5, 0x4 ;  /* 0x000000050a007211 */ /* 0x000fc400078e20ff */
[----:B------:R-:W-:Y:S02]  /*def0*/  IADD3 R9, -R4, R17, RZ ;  /* 0x0000001104097210 */ /* 0x000fe40007ffe1ff */
        /* <DEDUP_REMOVED lines=20> */
.L_x_985:
[----:B------:R-:W-:Y:S05]  /*e040*/  BSYNC B0 ;  /* 0x0000000000007941 */ /* 0x000fea0003800000 */
.L_x_984:
        /* <DEDUP_REMOVED lines=43> */
.L_x_987:
[----:B------:R-:W-:Y:S05]  /*e300*/  BSYNC B0 ;  /* 0x0000000000007941 */ /* 0x000fea0003800000 */
.L_x_986:
        /* <DEDUP_REMOVED lines=27> */
.L_x_989:
[----:B------:R-:W-:Y:S05]  /*e4c0*/  BSYNC B0 ;  /* 0x0000000000007941 */ /* 0x000fea0003800000 */
.L_x_988:
        /* <DEDUP_REMOVED lines=27> */
.L_x_991:
[----:B------:R-:W-:Y:S05]  /*e680*/  BSYNC B0 ;  /* 0x0000000000007941 */ /* 0x000fea0003800000 */
.L_x_990:
        /* <DEDUP_REMOVED lines=27> */
.L_x_948:
        /* <DEDUP_REMOVED lines=19> */
[----:B------:R-:W-:Y:S01]  /*e970*/  ISETP.GE.AND P1, PT, R10, UR17, PT ;  /* 0x000000110a007c0c */ /* 0x000fe2000bf26270 */
[----:B------:R-:W-:Y:S01]  /*e980*/  UISETP.NE.AND UP0, UPT, UR10, URZ, !UP2 ;  /* 0x0000003f0a00728c */ /* 0x000fe2000d705270 */
[C---:B------:R-:W-:Y:S01]  /*e990*/  ISETP.NE.AND P3, PT, R0.reuse, RZ, PT ;  /* 0x000000ff0000720c */ /* 0x040fe20003f65270 */
[----:B------:R-:W-:Y:S01]  /*e9a0*/  UISETP.NE.AND UP3, UPT, UR10, URZ, UPT ;  /* 0x0000003f0a00728c */ /* 0x000fe2000bf65270 */
[----:B------:R-:W-:Y:S01]  /*e9b0*/  IMAD.SHL.U32 R0, R0, 0x8, RZ ;  /* 0x0000000800007824 */ /* 0x000fe200078e00ff */
[----:B------:R-:W-:Y:S01]  /*e9c0*/  @!UP4 UIMAD.WIDE.U32 UR18, UR9, UR6, URZ ;  /* 0x000000060912c2a5 */ /* 0x000fe2000f8e003f */
[--C-:B------:R-:W-:Y:S01]  /*e9d0*/  SHF.R.S32.HI R11, RZ, 0x1f, R10.reuse ;  /* 0x0000001fff0b7819 */ /* 0x100fe2000001140a */
[----:B------:R-:W-:Y:S01]  /*e9e0*/  UISETP.NE.OR UP3, UPT, UR4, URZ, !UP3 ;  /* 0x0000003f0400728c */ /* 0x000fe2000df65670 */
[C---:B------:R-:W-:Y:S01]  /*e9f0*/  VIADD R14, R10.reuse, 0x10 ;  /* 0x000000100a0e7836 */ /* 0x040fe20000000000 */
[----:B------:R-:W-:Y:S01]  /*ea00*/  @!UP4 UIMAD UR8, UR9, UR7, UR8 ;  /* 0x000000070908c2a4 */ /* 0x000fe2000f8e0208 */
[----:B------:R-:W-:Y:S01]  /*ea10*/  IADD3 R16, R10, 0x20, RZ ;  /* 0x000000200a107810 */ /* 0x000fe20007ffe0ff */
[----:B------:R-:W-:Y:S01]  /*ea20*/  UISETP.NE.OR UP1, UPT, UR5, -0x1, UP3 ;  /* 0xffffffff0500788c */ /* 0x000fe20009f25670 */
[----:B------:R-:W-:Y:S01]  /*ea30*/  IMAD.WIDE R6, R6, 0x40, R10 ;  /* 0x0000004006067825 */ /* 0x000fe200078e020a */
[----:B------:R-:W-:Y:S01]  /*ea40*/  @!UP2 ULDC UR4, c[0x0][0x2c4] ;  /* 0x0000b1000004aab9 */ /* 0x000fe20000000800 */
[----:B------:R-:W-:Y:S01]  /*ea50*/  @!UP2 ULDC UR10, c[0x0][0x270] ;  /* 0x00009c00000aaab9 */ /* 0x000fe20000000800 */
[----:B------:R-:W-:Y:S01]  /*ea60*/  @UP0 ULDC UR4, c[0x0][0x2e4] ;  /* 0x0000b90000040ab9 */ /* 0x000fe20000000800 */
[----:B------:R-:W-:Y:S01]  /*ea70*/  @UP2 ULDC.64 UR6, c[0x0][0x2c0] ;  /* 0x0000b00000062ab9 */ /* 0x000fe20000000a00 */
[----:B------:R-:W-:Y:S01]  /*ea80*/  @UP2 UMOV UR20, 0x1 ;  /* 0x0000000100142882 */ /* 0x000fe20000000000 */
[----:B------:R-:W-:Y:S01]  /*ea90*/  @UP4 UIMAD UR11, UR5, UR11, UR13 ;  /* 0x0000000b050b42a4 */ /* 0x000fe2000f8e020d */
[C---:B------:R-:W-:Y:S01]  /*eaa0*/  VIADD R19, R0.reuse, 0x40 ;  /* 0x0000004000137836 */ /* 0x040fe20000000000 */
        /* <DEDUP_REMOVED lines=50> */
.L_x_993:
[----:B------:R-:W-:Y:S05]  /*edd0*/  BSYNC B0 ;  /* 0x0000000000007941 */ /* 0x000fea0003800000 */
.L_x_992:
        /* <DEDUP_REMOVED lines=25> */
.L_x_995:
[----:B------:R-:W-:Y:S05]  /*ef70*/  BSYNC B0 ;  /* 0x0000000000007941 */ /* 0x000fea0003800000 */
.L_x_994:
        /* <DEDUP_REMOVED lines=24> */
.L_x_997:
[----:B------:R-:W-:Y:S05]  /*f100*/  BSYNC B0 ;  /* 0x0000000000007941 */ /* 0x000fea0003800000 */
.L_x_996:
        /* <DEDUP_REMOVED lines=27> */
.L_x_999:
[----:B------:R-:W-:Y:S05]  /*f2c0*/  BSYNC B0 ;  /* 0x0000000000007941 */ /* 0x000fea0003800000 */
.L_x_998:
        /* <DEDUP_REMOVED lines=10> */
.L_x_1001:
[----:B------:R-:W-:Y:S05]  /*f370*/  BSYNC B0 ;  /* 0x0000000000007941 */ /* 0x000fea0003800000 */
.L_x_1000:
        /* <DEDUP_REMOVED lines=10> */
.L_x_1003:
[----:B------:R-:W-:Y:S05]  /*f420*/  BSYNC B0 ;  /* 0x0000000000007941 */ /* 0x000fea0003800000 */
.L_x_1002:
        /* <DEDUP_REMOVED lines=10> */
.L_x_1005:
[----:B------:R-:W-:Y:S05]  /*f4d0*/  BSYNC B0 ;  /* 0x0000000000007941 */ /* 0x000fea0003800000 */
.L_x_1004:
        /* <DEDUP_REMOVED lines=10> */
.L_x_1006:
        /* <DEDUP_REMOVED lines=16> */
.L_x_2405:


//--------------------- .text._ZN5flash16flash_fwd_kernelI23Flash_fwd_kernel_traitsILi256ELi64ELi64ELi4ELb0ELb0EN7cutlass6half_tE19Flash_kernel_traitsILi256ELi64ELi64ELi4ES3_EELb1ELb0ELb0ELb1ELb0ELb0ELb0ELb1EEEvNS_16Flash_fwd_paramsE --------------------------
	.section	.text._ZN5flash16flash_fwd_kernelI23Flash_fwd_kernel_traitsILi256ELi64ELi64ELi4ELb0ELb0EN7cutlass6half_tE19Flash_kernel_traitsILi256ELi64ELi64ELi4ES3_EELb1ELb0ELb0ELb1ELb0ELb0ELb0ELb1EEEvNS_16Flash_fwd_paramsE,"ax",@progbits
	.align	128
        .global         _ZN5flash16flash_fwd_kernelI23Flash_fwd_kernel_traitsILi256ELi64ELi64ELi4ELb0ELb0EN7cutlass6half_tE19Flash_kernel_traitsILi256ELi64ELi64ELi4ES3_EELb1ELb0ELb0ELb1ELb0ELb0ELb0ELb1EEEvNS_16Flash_fwd_paramsE
        .type           _ZN5flash16flash_fwd_kernelI23Flash_fwd_kernel_traitsILi256ELi64ELi64ELi4ELb0ELb0EN7cutlass6half_tE19Flash_kernel_traitsILi256ELi64ELi64ELi4ES3_EELb1ELb0ELb0ELb1ELb0ELb0ELb0ELb1EEEvNS_16Flash_fwd_paramsE,@function
        .size           _ZN5flash16flash_fwd_kernelI23Flash_fwd_kernel_traitsILi256ELi64ELi64ELi4ELb0ELb0EN7cutlass6half_tE19Flash_kernel_traitsILi256ELi64ELi64ELi4ES3_EELb1ELb0ELb0ELb1ELb0ELb0ELb0ELb1EEEvNS_16Flash_fwd_paramsE,(.L_x_2406 - _ZN5flash16flash_fwd_kernelI23Flash_fwd_kernel_traitsILi256ELi64ELi64ELi4ELb0ELb0EN7cutlass6half_tE19Flash_kernel_traitsILi256ELi64ELi64ELi4ES3_EELb1ELb0ELb0ELb1ELb0ELb0ELb0ELb1EEEvNS_16Flash_fwd_paramsE)
        .other          _ZN5flash16flash_fwd_kernelI23Flash_fwd_kernel_traitsILi256ELi64ELi64ELi4ELb0ELb0EN7cutlass6half_tE19Flash_kernel_traitsILi256ELi64ELi64ELi4ES3_EELb1ELb0ELb0ELb1ELb0ELb0ELb0ELb1EEEvNS_16Flash_fwd_paramsE,@"STO_CUDA_ENTRY STV_DEFAULT"
_ZN5flash16flash_fwd_kernelI23Flash_fwd_kernel_traitsILi256ELi64ELi64ELi4ELb0ELb0EN7cutlass6half_tE19Flash_kernel_traitsILi256ELi64ELi64ELi4ES3_EELb1ELb0ELb0ELb1ELb0ELb0ELb0ELb1EEEvNS_16Flash_fwd_paramsE:
.text._ZN5flash16flash_fwd_kernelI23Flash_fwd_kernel_traitsILi256ELi64ELi64ELi4ELb0ELb0EN7cutlass6half_tE19Flash_kernel_traitsILi256ELi64ELi64ELi4ES3_EELb1ELb0ELb0ELb1ELb0ELb0ELb0ELb1EEEvNS_16Flash_fwd_paramsE:
        /* <DEDUP_REMOVED lines=13> */
[----:B------:R-:W-:Y:S01]  /*00d0*/  S2UR UR18, SR_CTAID.X ;  /* 0x00000000001279c3 */ /* 0x000fe20000002500 */
[----:B------:R2:W5:Y:S07]  /*00e0*/  @P2 LDG.E.64 R4, desc[UR30][R2.64] ;  /* 0x0000001e02042981 */ /* 0x00056e000c1e1b00 */
[----:B------:R-:W1:Y:S08]  /*00f0*/  S2UR UR33, SR_CTAID.Y ;  /* 0x00000000002179c3 */ /* 0x000e700000002600 */
[----:B------:R-:W4:Y:S01]  /*0100*/  S2UR UR34, SR_CTAID.Z ;  /* 0x00000000002279c3 */ /* 0x000f220000002700 */
[----:B------:R-:W-:Y:S01]  /*0110*/  UMOV UR17, 0xffffffff ;  /* 0xffffffff00117882 */ /* 0x000fe20000000000 */
[----:B------:R-:W-:-:S06]  /*0120*/  ULDC.U8 UR16, c[0x0][0x388] ;  /* 0x0000e20000107ab9 */ /* 0x000fcc0000000000 */
[----:B------:R-:W5:Y:S01]  /*0130*/  @P2 LDC R0, c[0x0][0x3b0] ;  /* 0x0000ec00ff002b82 */ /* 0x000f620000000800 */
[----:B--2---:R-:W-:Y:S02]  /*0140*/  @P2 IMAD.MOV.U32 R2, RZ, RZ, R9 ;  /* 0x000000ffff022224 */ /* 0x004fe400078e0009 */
[----:B---3--:R-:W-:-:S06]  /*0150*/  @P2 IMAD.MOV.U32 R3, RZ, RZ, R8 ;  /* 0x000000ffff032224 */ /* 0x008fcc00078e0008 */
[----:B------:R-:W2:Y:S01]  /*0160*/  @P2 LDG.E.64 R2, desc[UR30][R2.64] ;  /* 0x0000001e02022981 */ /* 0x000ea2000c1e1b00 */
[----:B------:R-:W-:Y:S02]  /*0170*/  UISETP.NE.U32.AND UP2, UPT, UR6, URZ, UPT ;  /* 0x0000003f0600728c */ /* 0x000fe4000bf45070 */
[----:B-1----:R-:W-:Y:S02]  /*0180*/  UIMAD.WIDE UR8, UR33, 0x4, UR8 ;  /* 0x00000004210878a5 */ /* 0x002fe4000f8e0208 */
[----:B------:R-:W-:Y:S02]  /*0190*/  UISETP.NE.AND.EX UP2, UPT, UR7, URZ, UPT, UP2 ;  /* 0x0000003f0700728c */ /* 0x000fe4000bf45320 */
[----:B----4-:R-:W-:Y:S01]  /*01a0*/  ULOP3.LUT UR4, UR34, UR18, UR33, 0xfe, !UPT ;  /* 0x0000001222047292 */ /* 0x010fe2000f8efe21 */
[----:B------:R-:W-:-:S03]  /*01b0*/  ULDC.U8 UR6, c[0x0][0x3c2] ;  /* 0x0000f08000067ab9 */ /* 0x000fc60000000000 */
[----:B------:R-:W-:Y:S01]  /*01c0*/  PLOP3.LUT P0, PT, PT, PT, UP2, 0x80, 0x0 ;  /* 0x000000000000781c */ /* 0x000fe20003f0f028 */
[----:B------:R-:W-:Y:S01]  /*01d0*/  UISETP.NE.AND UP3, UPT, UR6, URZ, UPT ;  /* 0x0000003f0600728c */ /* 0x000fe2000bf65270 */
[----:B------:R-:W-:Y:S01]  /*01e0*/  LOP3.LUT P3, RZ, R106, UR4, RZ, 0xfc, !PT ;  /* 0x000000046aff7c12 */ /* 0x000fe2000f86fcff */
[----:B------:R-:W-:Y:S01]  /*01f0*/  ULDC.64 UR4, c[0x0][0x300] ;  /* 0x0000c00000047ab9 */ /* 0x000fe20000000a00 */
[----:B------:R-:W-:Y:S01]  /*0200*/  ULDC.64 UR6, c[0x0][0x2f8] ;  /* 0x0000be0000067ab9 */ /* 0x000fe20000000a00 */
        /* <DEDUP_REMOVED lines=31> */
[----:B------:R-:W-:Y:S01]  /*0400*/  UMOV UR8, URZ ;  /* 0x0000003f00087c82 */ /* 0x000fe20008000000 */
[----:B------:R-:W-:Y:S01]  /*0410*/  UMOV UR9, 0xffffffff ;  /* 0xffffffff00097882 */ /* 0x000fe20000000000 */
[----:B------:R-:W-:Y:S02]  /*0420*/  SHF.R.S32.HI R30, RZ, 0x1f, R106 ;  /* 0x0000001fff1e7819 */ /* 0x000fe4000001146a */
[----:B--2---:R-:W-:Y:S02]  /*0430*/  @P0 R2UR UR17, R7 ;  /* 0x00000000071102ca */ /* 0x004fe400000e0000 */
[----:B---3--:R-:W-:Y:S02]  /*0440*/  @P0 R2UR UR19, R6 ;  /* 0x00000000061302ca */ /* 0x008fe400000e0000 */
[----:B------:R-:W-:-:S04]  /*0450*/  ISETP.NE.U32.AND P0, PT, RZ, UR4, PT ;  /* 0x00000004ff007c0c */ /* 0x000fc8000bf05070 */
[----:B------:R-:W-:-:S07]  /*0460*/  ISETP.NE.AND.EX P0, PT, RZ, UR5, PT, P0 ;  /* 0x00000005ff007c0c */ /* 0x000fce000bf05300 */
        /* <DEDUP_REMOVED lines=13> */
.L_x_1007:
[----:B------:R-:W-:-:S05]  /*0540*/  ULDC UR6, c[0x0][0x2c8] ;  /* 0x0000b20000067ab9 */ /* 0x000fca0000000800 */
.L_x_1008:
        /* <DEDUP_REMOVED lines=27> */
[----:B------:R-:W-:Y:S01]  /*0700*/  UISETP.NE.AND UP1, UPT, UR17, -0x1, UPT ;  /* 0xffffffff1100788c */ /* 0x000fe2000bf25270 */
[----:B------:R-:W-:Y:S01]  /*0710*/  LOP3.LUT R0, R6, 0xffffffe0, RZ, 0xc0, !PT ;  /* 0xffffffe006007812 */ /* 0x000fe200078ec0ff */
[----:B------:R-:W-:Y:S01]  /*0720*/  ULDC UR39, c[0x0][0x2d4] ;  /* 0x0000b50000277ab9 */ /* 0x000fe20000000800 */
[----:B------:R-:W-:Y:S01]  /*0730*/  UISETP.NE.AND UP0, UPT, UR9, -0x1, UPT ;  /* 0xffffffff0900788c */ /* 0x000fe2000bf05270 */
[----:B------:R-:W-:Y:S02]  /*0740*/  ULDC UR24, c[0x0][0x2d8] ;  /* 0x0000b60000187ab9 */ /* 0x000fe40000000800 */
[----:B------:R-:W-:Y:S01]  /*0750*/  IMAD.IADD R3, R106, 0x1, -R0 ;  /* 0x000000016a037824 */ /* 0x000fe200078e0a00 */
[----:B------:R-:W-:Y:S02]  /*0760*/  USHF.R.S32.HI UR23, URZ, 0x6, UR23 ;  /* 0x000000063f177899 */ /* 0x000fe40008011417 */
[----:B------:R-:W-:Y:S02]  /*0770*/  PLOP3.LUT P0, PT, PT, PT, UP0, 0x80, 0x0 ;  /* 0x000000000000781c */ /* 0x000fe40003f0f008 */
[----:B------:R-:W-:Y:S01]  /*0780*/  @!UP1 USHF.R.S32.HI UR11, URZ, 0x1f, UR33 ;  /* 0x0000001f3f0b9899 */ /* 0x000fe20008011421 */
[----:B------:R-:W-:Y:S01]  /*0790*/  SHF.R.S32.HI R0, RZ, 0x1f, R3 ;  /* 0x0000001fff007819 */ /* 0x000fe20000011403 */
[----:B------:R-:W-:Y:S01]  /*07a0*/  @!UP1 ULDC.64 UR4, c[0x0][0x228] ;  /* 0x00008a0000049ab9 */ /* 0x000fe20000000a00 */
[----:B------:R-:W-:Y:S01]  /*07b0*/  @UP1 ULDC.64 UR6, c[0x0][0x240] ;  /* 0x0000900000061ab9 */ /* 0x000fe20000000a00 */
[----:B------:R-:W-:-:S02]  /*07c0*/  @!UP1 UIMAD UR11, UR11, UR4, URZ ;  /* 0x000000040b0b92a4 */ /* 0x000fc4000f8e023f */
[----:B------:R-:W-:Y:S02]  /*07d0*/  @UP1 UIMAD.WIDE.U32 UR20, UR17, UR6, URZ ;  /* 0x00000006111412a5 */ /* 0x000fe4000f8e003f */
[----:B------:R-:W-:Y:S02]  /*07e0*/  @!UP1 UIMAD UR5, UR33, UR5, UR11 ;  /* 0x00000005210592a4 */ /* 0x000fe4000f8e020b */
[----:B------:R-:W-:Y:S01]  /*07f0*/  @UP0 UIADD3 UR25, UR8, UR9, URZ ;  /* 0x0000000908190290 */ /* 0x000fe2000fffe03f */
[----:B------:R-:W-:Y:S01]  /*0800*/  ULDC UR11, c[0x0][0x270] ;  /* 0x00009c00000b7ab9 */ /* 0x000fe20000000800 */
[----:B------:R-:W-:Y:S02]  /*0810*/  @UP1 UIMAD UR10, UR17, UR7, UR21 ;  /* 0x00000007110a12a4 */ /* 0x000fe4000f8e0215 */
[----:B------:R-:W-:Y:S02]  /*0820*/  UIMAD UR11, UR33, UR11, UR34 ;  /* 0x0000000b210b72a4 */ /* 0x000fe4000f8e0222 */
[----:B------:R-:W-:-:S02]  /*0830*/  @!UP1 UIMAD.WIDE.U32 UR6, UR33, UR4, URZ ;  /* 0x00000004210692a5 */ /* 0x000fc4000f8e003f */
[----:B------:R-:W-:Y:S02]  /*0840*/  UIMAD UR39, UR11, UR39, UR29 ;  /* 0x000000270b2772a4 */ /* 0x000fe4000f8e021d */
[----:B------:R-:W-:Y:S01]  /*0850*/  USHF.L.U32 UR11, UR11, 0x5, URZ ;  /* 0x000000050b0b7899 */ /* 0x000fe2000800063f */
[----:B------:R-:W-:Y:S01]  /*0860*/  @UP0 ULDC.64 UR12, c[0x0][0x248] ;  /* 0x00009200000c0ab9 */ /* 0x000fe20000000a00 */
[----:B------:R-:W-:Y:S02]  /*0870*/  UIMAD UR39, UR39, UR24, URZ ;  /* 0x00000018272772a4 */ /* 0x000fe4000f8e023f */
[----:B------:R-:W-:Y:S02]  /*0880*/  USHF.R.S32.HI UR4, URZ, 0x1f, UR11 ;  /* 0x0000001f3f047899 */ /* 0x000fe4000801140b */
[----:B------:R-:W-:Y:S01]  /*0890*/  IADD3 R116, P2, P1, R9, UR11, R3 ;  /* 0x0000000b09747c10 */ /* 0x000fe2000f95e003 */
[----:B------:R-:W-:Y:S02]  /*08a0*/  @UP0 UIMAD.WIDE.U32 UR26, UR25, UR12, URZ ;  /* 0x0000000c191a02a5 */ /* 0x000fe4000f8e003f */
[----:B------:R-:W-:-:S02]  /*08b0*/  @UP0 UIMAD UR25, UR25, UR13, URZ ;  /* 0x0000000d191902a4 */ /* 0x000fc4000f8e023f */
[----:B------:R1:W-:Y:S01]  /*08c0*/  STL [R1+0xc8], R116 ;  /* 0x0000c87401007387 */ /* 0x0003e20000100800 */
[----:B------:R-:W-:Y:S01]  /*08d0*/  IADD3.X R114, R8, UR4, R0, P2, P1 ;  /* 0x0000000408727c10 */ /* 0x000fe200097e2400 */
        /* <DEDUP_REMOVED lines=16> */
.L_x_1010:
[----:B------:R-:W-:Y:S01]  /*09e0*/  ULDC UR4, c[0x0][0x278] ;  /* 0x00009e0000047ab9 */ /* 0x000fe20000000800 */
[----:B------:R-:W2:Y:S01]  /*09f0*/  S2R R2, SR_CTAID.Z ;  /* 0x0000000000027919 */ /* 0x000ea20000002700 */
[----:B------:R-:W-:Y:S01]  /*0a00*/  IMAD.U32 R0, RZ, RZ, UR4 ;  /* 0x00000004ff007e24 */ /* 0x000fe2000f8e00ff */
[----:B------:R-:W-:Y:S01]  /*0a10*/  UMOV UR14, URZ ;  /* 0x0000003f000e7c82 */ /* 0x000fe20008000000 */
[----:B------:R-:W-:Y:S01]  /*0a20*/  SHF.R.S32.HI R4, RZ, 0x1f, R3 ;  /* 0x0000001fff047819 */ /* 0x000fe20000011403 */
[----:B------:R-:W-:Y:S01]  /*0a30*/  @UP0 UIADD3 UR9, UR8, UR9, URZ ;  /* 0x0000000908090290 */ /* 0x000fe2000fffe03f */
[----:B------:R-:W-:Y:S01]  /*0a40*/  SHF.R.S32.HI R112, RZ, 0x5, R6 ;  /* 0x00000005ff707819 */ /* 0x000fe20000011406 */
[----:B------:R-:W-:Y:S01]  /*0a50*/  IMAD.U32 R10, RZ, RZ, UR18 ;  /* 0x00000012ff0a7e24 */ /* 0x000fe2000f8e00ff */
[----:B------:R-:W-:Y:S02]  /*0a60*/  IABS R0, R0 ;  /* 0x0000000000007213 */ /* 0x000fe40000000000 */
[----:B------:R-:W-:-:S02]  /*0a70*/  LEA.HI R4, R4, R3, RZ, 0x2 ;  /* 0x0000000304047211 */ /* 0x000fc400078f10ff */
[----:B------:R-:W-:Y:S02]  /*0a80*/  R2UR UR6, R0 ;  /* 0x00000000000672ca */ /* 0x000fe400000e0000 */
[----:B------:R-:W-:-:S11]  /*0a90*/  SHF.R.S32.HI R51, RZ, 0x2, R4 ;  /* 0x00000002ff337819 */ /* 0x000fd60000011404 */
        /* <DEDUP_REMOVED lines=18> */
[----:B------:R-:W-:Y:S01]  /*0bc0*/  IMAD.SHL.U32 R48, R28, 0x8, RZ ;  /* 0x000000081c307824 */ /* 0x000fe200078e00ff */
[----:B------:R-:W-:Y:S01]  /*0bd0*/  SHF.R.U32.HI R5, RZ, 0x3, R0 ;  /* 0x00000003ff057819 */ /* 0x000fe20000011600 */
[----:B------:R-:W-:Y:S02]  /*0be0*/  UMOV UR7, UR15 ;  /* 0x0000000f00077c82 */ /* 0x000fe40008000000 */
[----:B------:R-:W-:Y:S01]  /*0bf0*/  UIMAD.WIDE.U32 UR14, UR7, UR5, URZ ;  /* 0x00000005070e72a5 */ /* 0x000fe2000f8e003f */
[----:B------:R-:W-:Y:S02]  /*0c00*/  LOP3.LUT R2, R0, 0x38, R48, 0xf8, !PT ;  /* 0x0000003800027812 */ /* 0x000fe400078ef830 */
[----:B------:R-:W-:Y:S02]  /*0c10*/  LOP3.LUT R0, R4, 0x7ffffffc, RZ, 0xc0, !PT ;  /* 0x7ffffffc04007812 */ /* 0x000fe400078ec0ff */
[----:B------:R-:W-:Y:S02]  /*0c20*/  LOP3.LUT R5, R2, R5, RZ, 0x3c, !PT ;  /* 0x0000000502057212 */ /* 0x000fe400078e3cff */
[----:B------:R-:W-:Y:S01]  /*0c30*/  UMOV UR22, UR15 ;  /* 0x0000000f00167c82 */ /* 0x000fe20008000000 */
[----:B------:R-:W-:Y:S01]  /*0c40*/  IMAD.IADD R3, R3, 0x1, -R0 ;  /* 0x0000000103037824 */ /* 0x000fe200078e0a00 */
[----:B------:R-:W-:Y:S01]  /*0c50*/  UIADD3 UR7, -UR22, URZ, URZ ;  /* 0x0000003f16077290 */ /* 0x000fe2000fffe13f */
[----:B------:R-:W-:-:S02]  /*0c60*/  SHF.R.S32.HI R0, RZ, 0x1f, R6 ;  /* 0x0000001fff007819 */ /* 0x000fc40000011406 */
[----:B------:R-:W-:Y:S01]  /*0c70*/  LEA.HI R2, R30, R106, RZ, 0x6 ;  /* 0x0000006a1e027211 */ /* 0x000fe200078f30ff */
[----:B------:R-:W-:Y:S01]  /*0c80*/  UIMAD UR5, UR6, UR7, UR5 ;  /* 0x00000007060572a4 */ /* 0x000fe2000f8e0205 */
[----:B------:R-:W-:Y:S01]  /*0c90*/  LEA.HI R0, R0, R112, RZ, 0x2 ;  /* 0x0000007000007211 */ /* 0x000fe200078f10ff */
[----:B------:R-:W-:Y:S01]  /*0ca0*/  IMAD.SHL.U32 R4, R3, 0x2, RZ ;  /* 0x0000000203047824 */ /* 0x000fe200078e00ff */
[----:B------:R-:W-:Y:S01]  /*0cb0*/  SHF.R.S32.HI R49, RZ, 0x1f, R48 ;  /* 0x0000001fff317819 */ /* 0x000fe20000011430 */
[----:B------:R-:W-:Y:S01]  /*0cc0*/  UISETP.GT.U32.AND UP1, UPT, UR6, UR5, UPT ;  /* 0x000000050600728c */ /* 0x000fe2000bf24070 */
[----:B------:R-:W-:Y:S01]  /*0cd0*/  LOP3.LUT R0, R0, 0xffffffc, RZ, 0xc0, !PT ;  /* 0x0ffffffc00007812 */ /* 0x000fe200078ec0ff */
[----:B------:R-:W-:-:S04]  /*0ce0*/  IMAD.SHL.U32 R2, R2, 0x8, RZ ;  /* 0x0000000802027824 */ /* 0x000fc800078e00ff */
[----:B------:R-:W-:Y:S01]  /*0cf0*/  IMAD.IADD R0, R112, 0x1, -R0 ;  /* 0x0000000170007824 */ /* 0x000fe200078e0a00 */
[----:B------:R-:W-:-:S03]  /*0d00*/  LOP3.LUT R213, R5, 0xfffffe00, R2, 0xf8, !PT ;  /* 0xfffffe0005d57812 */ /* 0x000fc600078ef802 */
[----:B------:R-:W-:Y:S01]  /*0d10*/  IMAD R5, R0, 0x10, R51 ;  /* 0x0000001000057824 */ /* 0x000fe200078e0233 */
[----:B------:R-:W-:Y:S02]  /*0d20*/  @!UP1 UIADD3 UR5, UR5, -UR6, URZ ;  /* 0x8000000605059290 */ /* 0x000fe4000fffe03f */
[----:B------:R-:W-:Y:S02]  /*0d30*/  @!UP1 UIADD3 UR22, UR22, 0x1, URZ ;  /* 0x0000000116169890 */ /* 0x000fe4000fffe03f */
[----:B------:R-:W-:Y:S02]  /*0d40*/  UISETP.GE.U32.AND UP2, UPT, UR5, UR6, UPT ;  /* 0x000000060500728c */ /* 0x000fe4000bf46070 */
[----:B------:R-:W-:Y:S02]  /*0d50*/  ULOP3.LUT UR6, UR34, UR4, URZ, 0x3c, !UPT ;  /* 0x0000000422067292 */ /* 0x000fe4000f8e3c3f */
[----:B------:R-:W-:Y:S02]  /*0d60*/  USHF.R.S32.HI UR5, URZ, 0x1f, UR34 ;  /* 0x0000001f3f057899 */ /* 0x000fe40008011422 */
        /* <DEDUP_REMOVED lines=25> */
.L_x_1011:
[----:B------:R-:W-:Y:S01]  /*0f00*/  ULDC.64 UR8, c[0x0][0x258] ;  /* 0x0000960000087ab9 */ /* 0x000fe20000000a00 */
[C---:B------:R-:W-:Y:S01]  /*0f10*/  IADD3 R2, P0, R48.reuse, UR20, RZ ;  /* 0x0000001430027c10 */ /* 0x040fe2000ff1e0ff */
[----:B------:R-:W-:Y:S01]  /*0f20*/  UIMAD UR15, UR5, UR8, URZ ;  /* 0x00000008050f72a4 */ /* 0x000fe2000f8e023f */
[----:B------:R-:W2:Y:S01]  /*0f30*/  S2UR UR4, SR_CgaCtaId ;  /* 0x00000000000479c3 */ /* 0x000ea20000008800 */
[C---:B------:R-:W-:Y:S01]  /*0f40*/  IADD3 R120, R48.reuse, 0x40, RZ ;  /* 0x0000004030787810 */ /* 0x040fe20007ffe0ff */
[----:B------:R-:W-:Y:S01]  /*0f50*/  IMAD.U32 R0, RZ, RZ, UR8 ;  /* 0x00000008ff007e24 */ /* 0x000fe2000f8e00ff */
[----:B------:R-:W-:Y:S01]  /*0f60*/  IADD3.X R3, R49, UR10, RZ, P0, !PT ;  /* 0x0000000a31037c10 */ /* 0x000fe200087fe4ff */
[----:B------:R-:W-:Y:S01]  /*0f70*/  UIMAD UR15, UR34, UR9, UR15 ;  /* 0x00000009220f72a4 */ /* 0x000fe2000f8e020f */
[C---:B------:R-:W-:Y:S01]  /*0f80*/  VIADD R117, R48.reuse, 0x80 ;  /* 0x0000008030757836 */ /* 0x040fe20000000000 */
[----:B------:R-:W-:Y:S01]  /*0f90*/  ULDC.64 UR10, c[0x0][0x260] ;  /* 0x00009800000a7ab9 */ /* 0x000fe20000000a00 */
[----:B------:R-:W-:Y:S01]  /*0fa0*/  ULDC.64 UR8, c[0x0][0x268] ;  /* 0x00009a0000087ab9 */ /* 0x000fe20000000a00 */
[----:B------:R-:W-:Y:S01]  /*0fb0*/  IADD3 R115, R48, 0xc0, RZ ;  /* 0x000000c030737810 */ /* 0x000fe20007ffe0ff */
[----:B------:R-:W-:Y:S01]  /*0fc0*/  IMAD.U32 R32, RZ, RZ, UR10 ;  /* 0x0000000aff207e24 */ /* 0x000fe2000f8e00ff */
[----:B------:R-:W-:Y:S01]  /*0fd0*/  MOV R31, UR8 ;  /* 0x00000008001f7c02 */ /* 0x000fe20008000f00 */
[----:B------:R3:W-:Y:S01]  /*0fe0*/  STL [R1+0x80], R120 ;  /* 0x0000807801007387 */ /* 0x0007e20000100800 */
[----:B------:R-:W-:Y:S01]  /*0ff0*/  UIADD3 UR38, -UR29, UR19, URZ ;  /* 0x000000131d267290 */ /* 0x000fe2000fffe13f */
[----:B------:R-:W-:Y:S01]  /*1000*/  IMAD.WIDE.U32 R14, R0, UR34, R2 ;  /* 0x00000022000e7c25 */ /* 0x000fe2000f8e0002 */
[----:B------:R-:W-:Y:S01]  /*1010*/  UMOV UR40, 0x400 ;  /* 0x0000040000287882 */ /* 0x000fe20000000000 */
[----:B------:R3:W-:Y:S01]  /*1020*/  STL [R1+0x74], R117 ;  /* 0x0000747501007387 */ /* 0x0007e20000100800 */
[----:B------:R-:W-:Y:S01]  /*1030*/  UIMAD UR35, UR14, UR10, URZ ;  /* 0x0000000a0e2372a4 */ /* 0x000fe2000f8e023f */
[C---:B------:R-:W-:Y:S01]  /*1040*/  VIADD R23, R168.reuse, 0x10 ;  /* 0x00000010a8177836 */ /* 0x040fe20000000000 */
[C---:B------:R-:W-:Y:S01]  /*1050*/  ISETP.GE.AND P0, PT, R168.reuse, UR38, PT ;  /* 0x00000026a8007c0c */ /* 0x040fe2000bf06270 */
[----:B------:R3:W-:Y:S01]  /*1060*/  STL [R1+0x84], R115 ;  /* 0x0000847301007387 */ /* 0x0007e20000100800 */
[----:B------:R-:W-:Y:S01]  /*1070*/  UIADD3 UR21, UR23, -0x1, URZ ;  /* 0xffffffff17157890 */ /* 0x000fe2000fffe03f */
[C---:B------:R-:W-:Y:S01]  /*1080*/  IADD3 R26, R168.reuse, 0x20, RZ ;  /* 0x00000020a81a7810 */ /* 0x040fe20007ffe0ff */
[----:B------:R-:W-:Y:S01]  /*1090*/  UIMAD UR14, UR14, UR8, URZ ;  /* 0x000000080e0e72a4 */ /* 0x000fe2000f8e023f */
[----:B------:R3:W-:Y:S01]  /*10a0*/  STL [R1+0xcc], R32 ;  /* 0x0000cc2001007387 */ /* 0x0007e20000100800 */
[----:B--2---:R-:W-:Y:S01]  /*10b0*/  ULEA UR4, UR4, UR40, 0x18 ;  /* 0x0000002804047291 */ /* 0x004fe2000f8ec03f */
[----:B------:R-:W-:Y:S01]  /*10c0*/  VIADD R13, R15, UR15 ;  /* 0x0000000f0f0d7c36 */ /* 0x000fe20008000000 */
[----:B------:R-:W-:Y:S01]  /*10d0*/  UIMAD UR11, UR22, UR11, UR35 ;  /* 0x0000000b160b72a4 */ /* 0x000fe2000f8e0223 */
[----:B------:R3:W-:Y:S01]  /*10e0*/  STL [R1+0xd0], R31 ;  /* 0x0000d01f01007387 */ /* 0x0007e20000100800 */
[----:B------:R-:W-:Y:S01]  /*10f0*/  UIMAD UR20, UR21, -0x40, UR32 ;  /* 0xffffffc0151478a4 */ /* 0x000fe2000f8e0220 */
[----:B------:R-:W-:Y:S01]  /*1100*/  BSSY B0, `(.L_x_1012) ;  /* 0x0000035000007945 */ /* 0x000fe20003800000 */
[----:B------:R-:W-:Y:S01]  /*1110*/  UIMAD UR35, UR22, UR9, UR14 ;  /* 0x00000009162372a4 */ /* 0x000fe2000f8e020e */
[----:B------:R-:W-:Y:S01]  /*1120*/  IMAD R104, R5, UR24, R4 ;  /* 0x0000001805687c24 */ /* 0x000fe2000f8e0204 */
[----:B------:R-:W-:Y:S01]  /*1130*/  ISETP.GE.AND P1, PT, R23, UR38, PT ;  /* 0x0000002617007c0c */ /* 0x000fe2000bf26270 */
[----:B------:R-:W-:Y:S01]  /*1140*/  VIADD R27, R168, 0x30 ;  /* 0x00000030a81b7836 */ /* 0x000fe20000000000 */
        /* <DEDUP_REMOVED lines=48> */
.L_x_1013:
[----:B------:R-:W-:Y:S05]  /*1450*/  BSYNC B0 ;  /* 0x0000000000007941 */ /* 0x000fea0003800000 */
.L_x_1012:
[----:B------:R-:W-:Y:S01]  /*1460*/  ULEA UR8, UR23, UR39, 0x6 ;  /* 0x0000002717087291 */ /* 0x000fe2000f8e303f */
[C---:B--2-4-:R-:W-:Y:S01]  /*1470*/  IMAD R2, R169.reuse, UR12, RZ ;  /* 0x0000000ca9027c24 */ /* 0x054fe2000f8e02ff */
[----:B------:R-:W-:Y:S01]  /*1480*/  BSSY B0, `(.L_x_1014) ;  /* 0x000003a000007945 */ /* 0x000fe20003800000 */
[----:B------:R-:W-:Y:S01]  /*1490*/  IMAD R0, R169, UR6, RZ ;  /* 0x00000006a9007c24 */ /* 0x000fe2000f8e02ff */
[----:B------:R-:W-:Y:S01]  /*14a0*/  UIADD3 UR8, UR8, -0x40, URZ ;  /* 0xffffffc008087890 */ /* 0x000fe2000fffe03f */
[----:B------:R-:W-:Y:S01]  /*14b0*/  ISETP.GE.AND P6, PT, R27, UR38, PT ;  /* 0x000000261b007c0c */ /* 0x000fe2000bfc6270 */
[----:B------:R-:W-:Y:S01]  /*14c0*/  IMAD.WIDE.U32 R24, R168, UR6, R48 ;  /* 0x00000006a8187c25 */ /* 0x000fe2000f8e0030 */
[----:B------:R-:W-:-:S03]  /*14d0*/  IADD3 R16, P5, R20, UR26, RZ ;  /* 0x0000001a14107c10 */ /* 0x000fc6000ffbe0ff */
[----:B------:R-:W-:Y:S01]  /*14e0*/  IADD3 R145, P0, R104, UR8, RZ ;  /* 0x0000000868917c10 */ /* 0x000fe2000ff1e0ff */
[C---:B------:R-:W-:Y:S01]  /*14f0*/  IMAD R22, R168.reuse, UR13, R2 ;  /* 0x0000000da8167c24 */ /* 0x040fe2000f8e0202 */
[----:B------:R-:W-:Y:S01]  /*1500*/  MOV R105, UR8 ;  /* 0x0000000800697c02 */ /* 0x000fe20008000f00 */
        /* <DEDUP_REMOVED lines=12> */
[----:B------:R-:W2:Y:S01]  /*15d0*/  @!P1 LDC.64 R6, c[0x0][0x210] ;  /* 0x00008400ff069b82 */ /* 0x000ea20000000a00 */
[----:B------:R-:W-:Y:S01]  /*15e0*/  IMAD R0, R4, UR9, R0 ;  /* 0x0000000904007c24 */ /* 0x000fe2000f8e0200 */
[----:B------:R4:W-:Y:S03]  /*15f0*/  @P1 STS.128 [R213+0x800], RZ ;  /* 0x000800ffd5001388 */ /* 0x0009e60000000c00 */
[----:B------:R-:W-:Y:S01]  /*1600*/  IMAD.IADD R0, R3, 0x1, R0 ;  /* 0x0000000103007824 */ /* 0x000fe200078e0200 */
[----:B--2---:R-:W-:-:S04]  /*1610*/  @!P1 LEA R4, P2, R2, R6, 0x1 ;  /* 0x0000000602049211 */ /* 0x004fc800078408ff */
[C---:B------:R-:W-:Y:S02]  /*1620*/  @!P1 LEA.HI.X R5, R2.reuse, R7, R0, 0x1, P2 ;  /* 0x0000000702059211 */ /* 0x040fe400010f0c00 */
[----:B------:R-:W-:Y:S01]  /*1630*/  ISETP.GE.AND P2, PT, R117, UR10, PT ;  /* 0x0000000a75007c0c */ /* 0x000fe2000bf46270 */
[----:B------:R-:W2:Y:S02]  /*1640*/  @!P3 LDC.64 R6, c[0x0][0x210] ;  /* 0x00008400ff06bb82 */ /* 0x000ea40000000a00 */
[----:B------:R-:W-:Y:S01]  /*1650*/  @!PT LDS RZ, [RZ] ;  /* 0x00000000fffff984 */ /* 0x000fe20000000800 */
[----:B------:R-:W-:Y:S01]  /*1660*/  @!PT LDS RZ, [RZ] ;  /* 0x00000000fffff984 */ /* 0x000fe20000000800 */
[----:B------:R-:W-:Y:S01]  /*1670*/  @!PT LDS RZ, [RZ] ;  /* 0x00000000fffff984 */ /* 0x000fe20000000800 */
[----:B------:R5:W-:Y:S04]  /*1680*/  @!P1 LDGSTS.E.BYPASS.LTC128B.128 [R213+0x800], desc[UR30][R4.64] ;  /* 0x0080000004d59fae */ /* 0x000be8000b901d5e */
[----:B------:R4:W-:Y:S06]  /*1690*/  @P3 STS.128 [R213+0x2800], RZ ;  /* 0x002800ffd5003388 */ /* 0x0009ec0000000c00 */
[----:B------:R-:W5:Y:S01]  /*16a0*/  @!P2 LDC.64 R8, c[0x0][0x210] ;  /* 0x00008400ff08ab82 */ /* 0x000f620000000a00 */
[----:B--2---:R-:W-:-:S04]  /*16b0*/  @!P3 LEA R6, P1, R2, R6, 0x1 ;  /* 0x000000060206b211 */ /* 0x004fc800078208ff */
        /* <DEDUP_REMOVED lines=22> */
.L_x_1015:
[----:B------:R-:W-:Y:S05]  /*1820*/  BSYNC B0 ;  /* 0x0000000000007941 */ /* 0x000fea0003800000 */
.L_x_1014:
        /* <DEDUP_REMOVED lines=49> */
.L_x_1017:
[----:B------:R-:W-:Y:S05]  /*1b40*/  BSYNC B0 ;  /* 0x0000000000007941 */ /* 0x000fea0003800000 */
.L_x_1016:
[----:B------:R-:W-:Y:S01]  /*1b50*/  IADD3.X R17, R21, UR25, R22, P5, !PT ;  /* 0x0000001915117c10 */ /* 0x000fe2000affe416 */
[----:B------:R-:W-:Y:S01]  /*1b60*/  USHF.L.U64.HI UR10, UR12, 0x6, UR13 ;  /* 0x000000060c0a7899 */ /* 0x000fe2000801020d */
[----:B------:R-:W-:Y:S01]  /*1b70*/  BSSY B0, `(.L_x_1018) ;  /* 0x0000034000007945 */ /* 0x000fe20003800000 */
[----:B------:R-:W-:Y:S01]  /*1b80*/  USHF.L.U32 UR14, UR12, 0x6, URZ ;  /* 0x000000060c0e7899 */ /* 0x000fe2000800063f */
[----:B---3--:R-:W-:-:S05]  /*1b90*/  IMAD.WIDE.U32 R32, R32, UR22, R16 ;  /* 0x0000001620207c25 */ /* 0x008fca000f8e0010 */
        /* <DEDUP_REMOVED lines=49> */
.L_x_1019:
[----:B------:R-:W-:Y:S05]  /*1eb0*/  BSYNC B0 ;  /* 0x0000000000007941 */ /* 0x000fea0003800000 */
.L_x_1018:
        /* <DEDUP_REMOVED lines=9> */
[----:B-12---:R-:W-:Y:S01]  /*1f50*/  IMAD.WIDE.U32 R2, R113, UR21, R118 ;  /* 0x0000001571027c25 */ /* 0x006fe2000f8e0076 */
[----:B------:R-:W-:-:S04]  /*1f60*/  ISETP.GE.AND P1, PT, R23, UR20, PT ;  /* 0x0000001417007c0c */ /* 0x000fc8000bf26270 */
[----:B----4-:R-:W-:Y:S02]  /*1f70*/  IADD3 R5, R3, UR8, RZ ;  /* 0x0000000803057c10 */ /* 0x010fe4000fffe0ff */
        /* <DEDUP_REMOVED lines=39> */
.L_x_1021:
[----:B------:R-:W-:Y:S05]  /*21f0*/  BSYNC B0 ;  /* 0x0000000000007941 */ /* 0x000fea0003800000 */
.L_x_1020:
[----:B------:R-:W-:Y:S01]  /*2200*/  USHF.L.U64.HI UR15, UR12, 0x4, UR13 ;  /* 0x000000040c0f7899 */ /* 0x000fe2000801020d */
[----:B------:R-:W-:Y:S01]  /*2210*/  BSSY B0, `(.L_x_1022) ;  /* 0x000002d000007945 */ /* 0x000fe20003800000 */
[----:B------:R-:W-:Y:S01]  /*2220*/  USHF.L.U32 UR38, UR12, 0x4, URZ ;  /* 0x000000040c267899 */ /* 0x000fe2000800063f */
[----:B------:R-:W-:Y:S02]  /*2230*/  ISETP.GE.AND P5, PT, R26, UR20, PT ;  /* 0x000000141a007c0c */ /* 0x000fe4000bfa6270 */
[----:B------:R-:W-:Y:S01]  /*2240*/  ISETP.GE.AND P6, PT, R27, UR20, PT ;  /* 0x000000141b007c0c */ /* 0x000fe2000bfc6270 */
[----:B------:R-:W-:-:S12]  /*2250*/  @P1 BRA `(.L_x_1023) ;  /* 0x0000000000a01947 */ /* 0x000fd80003800000 */
[----:B------:R-:W-:Y:S01]  /*2260*/  ULDC UR8, c[0x0][0x2d0] ;  /* 0x0000b40000087ab9 */ /* 0x000fe20000000800 */
[----:B------:R-:W-:Y:S02]  /*2270*/  IADD3 R0, P1, R2, UR38, RZ ;  /* 0x0000002602007c10 */ /* 0x000fe4000ff3e0ff */
[----:B------:R-:W-:Y:S02]  /*2280*/  ISETP.GE.AND P2, PT, R48, UR8, PT ;  /* 0x0000000830007c0c */ /* 0x000fe4000bf46270 */
[----:B------:R-:W-:Y:S02]  /*2290*/  ISETP.GE.AND P4, PT, R120, UR8, PT ;  /* 0x0000000878007c0c */ /* 0x000fe4000bf86270 */
[----:B------:R-:W-:Y:S02]  /*22a0*/  ISETP.GE.AND P3, PT, R117, UR8, PT ;  /* 0x0000000875007c0c */ /* 0x000fe4000bf66270 */
[----:B--2---:R-:W-:-:S07]  /*22b0*/  IADD3.X R10, R5, UR15, RZ, P1, !PT ;  /* 0x0000000f050a7c10 */ /* 0x004fce0008ffe4ff */
[----:B-1----:R-:W1:Y:S01]  /*22c0*/  @!P2 LDC.64 R6, c[0x0][0x218] ;  /* 0x00008600ff06ab82 */ /* 0x002e620000000a00 */
        /* <DEDUP_REMOVED lines=33> */
.L_x_1023:
[----:B------:R-:W-:Y:S05]  /*24e0*/  BSYNC B0 ;  /* 0x0000000000007941 */ /* 0x000fea0003800000 */
.L_x_1022:
        /* <DEDUP_REMOVED lines=44> */
.L_x_1025:
[----:B------:R-:W-:Y:S05]  /*27b0*/  BSYNC B0 ;  /* 0x0000000000007941 */ /* 0x000fea0003800000 */
.L_x_1024:
        /* <DEDUP_REMOVED lines=16> */
[C-C-:B------:R-:W-:Y:S02]  /*28c0*/  @!P6 LEA.HI.X R9, R2.reuse, R9, R0.reuse, 0x1, P1 ;  /* 0x000000090209e211 */ /* 0x140fe400008f0c00 */
        /* <DEDUP_REMOVED lines=28> */
.L_x_1027:
[----:B------:R-:W-:Y:S05]  /*2a90*/  BSYNC B0 ;  /* 0x0000000000007941 */ /* 0x000fea0003800000 */
.L_x_1026:
        /* <DEDUP_REMOVED lines=10> */
[----:B------:R-:W-:Y:S01]  /*2b40*/  @UP1 ULDC UR5, c[0x0][0x2e8] ;  /* 0x0000ba0000051ab9 */ /* 0x000fe20000000800 */
[----:B------:R-:W-:Y:S01]  /*2b50*/  @UP1 UIMAD.WIDE.U32 UR42, UR33, UR8, UR42 ;  /* 0x00000008212a12a5 */ /* 0x000fe2000f8e002a */
[----:B------:R-:W-:-:S04]  /*2b60*/  DEPBAR.LE SB0, 0x0 ;  /* 0x000080000000791a */ /* 0x000fc80000000000 */
[----:B------:R-:W-:Y:S02]  /*2b70*/  @UP1 UIMAD UR9, UR33, UR9, UR40 ;  /* 0x00000009210912a4 */ /* 0x000fe4000f8e0228 */
[----:B------:R-:W-:Y:S02]  /*2b80*/  @UP1 ULEA UR12, UP0, UR42, UR12, 0x2 ;  /* 0x0000000c2a0c1291 */ /* 0x000fe4000f80103f */
[----:B------:R-:W-:-:S04]  /*2b90*/  @UP1 UIADD3 UR9, UR43, UR9, URZ ;  /* 0x000000092b091290 */ /* 0x000fc8000fffe03f */
[----:B------:R-:W-:Y:S01]  /*2ba0*/  @UP1 ULEA.HI.X UR13, UR42, UR13, UR9, 0x2, UP0 ;  /* 0x0000000d2a0d1291 */ /* 0x000fe200080f1409 */
[----:B------:R-:W-:-:S05]  /*2bb0*/  IMAD.U32 R2, RZ, RZ, UR12 ;  /* 0x0000000cff027e24 */ /* 0x000fca000f8e00ff */
[----:B------:R-:W-:-:S05]  /*2bc0*/  IMAD.U32 R3, RZ, RZ, UR13 ;  /* 0x0000000dff037e24 */ /* 0x000fca000f8e00ff */
[----:B-12-4-:R1:W2:Y:S01]  /*2bd0*/  @P2 LDG.E R7, desc[UR30][R2.64] ;  /* 0x0000001e02072981 */ /* 0x0162a2000c1e1900 */
[----:B------:R-:W-:Y:S01]  /*2be0*/  BAR.SYNC.DEFER_BLOCKING 0x0 ;  /* 0x0000000000007b1d */ /* 0x000fe20000010000 */
[----:B------:R-:W-:Y:S01]  /*2bf0*/  ISETP.GE.AND P4, PT, R168, UR20, PT ;  /* 0x00000014a8007c0c */ /* 0x000fe2000bf86270 */
[----:B------:R-:W-:Y:S01]  /*2c00*/  UIMAD.WIDE.U32 UR8, UR21, UR6, URZ ;  /* 0x00000006150872a5 */ /* 0x000fe2000f8e003f */
[----:B------:R-:W-:-:S03]  /*2c10*/  ISETP.GE.AND P1, PT, R23, UR20, PT ;  /* 0x0000001417007c0c */ /* 0x000fc6000bf26270 */
[----:B------:R-:W-:Y:S01]  /*2c20*/  BSSY B0, `(.L_x_1028) ;  /* 0x0000058000007945 */ /* 0x000fe20003800000 */
[----:B-1----:R-:W-:-:S07]  /*2c30*/  LEA.HI R3, R30, R106, RZ, 0x4 ;  /* 0x0000006a1e037211 */ /* 0x002fce00078f20ff */
[----:B------:R1:W-:Y:S01]  /*2c40*/  @P4 STS.128 [R213+0x10000], RZ ;  /* 0x010000ffd5004388 */ /* 0x0003e20000000c00 */
[C---:B------:R-:W-:Y:S02]  /*2c50*/  LOP3.LUT R0, R3.reuse, 0xfffffff0, RZ, 0xc0, !PT ;  /* 0xfffffff003007812 */ /* 0x040fe400078ec0ff */
[----:B------:R-:W-:Y:S01]  /*2c60*/  SHF.R.S32.HI R2, RZ, 0x4, R3 ;  /* 0x00000004ff027819 */ /* 0x000fe20000011403 */
[----:B------:R1:W-:Y:S02]  /*2c70*/  @P4 STS.128 [R213+0x12000], RZ ;  /* 0x012000ffd5004388 */ /* 0x0003e40000000c00 */
[----:B------:R-:W-:Y:S01]  /*2c80*/  IMAD.IADD R0, R106, 0x1, -R0 ;  /* 0x000000016a007824 */ /* 0x000fe200078e0a00 */
[----:B------:R-:W-:Y:S01]  /*2c90*/  LEA.HI R3, R3, R2, RZ, 0x1 ;  /* 0x0000000203037211 */ /* 0x000fe200078f08ff */
[----:B------:R1:W-:Y:S03]  /*2ca0*/  @P4 STS.128 [R213+0x14000], RZ ;  /* 0x014000ffd5004388 */ /* 0x0003e60000000c00 */
[----:B------:R-:W-:Y:S01]  /*2cb0*/  SHF.R.S32.HI R4, RZ, 0x1f, R0 ;  /* 0x0000001fff047819 */ /* 0x000fe20000011400 */
[----:B------:R1:W-:Y:S01]  /*2cc0*/  @P4 STS.128 [R213+0x16000], RZ ;  /* 0x016000ffd5004388 */ /* 0x0003e20000000c00 */
[----:B------:R-:W-:-:S02]  /*2cd0*/  LOP3.LUT R3, R3, 0xfffffffe, RZ, 0xc0, !PT ;  /* 0xfffffffe03037812 */ /* 0x000fc400078ec0ff */
[----:B------:R-:W-:-:S03]  /*2ce0*/  LEA.HI R5, R4, R0, RZ, 0x3 ;  /* 0x0000000004057211 */ /* 0x000fc600078f18ff */
[----:B------:R-:W-:Y:S01]  /*2cf0*/  IMAD.IADD R12, R2, 0x1, -R3 ;  /* 0x00000001020c7824 */ /* 0x000fe200078e0a03 */
[C---:B------:R-:W-:Y:S01]  /*2d00*/  LOP3.LUT R4, R5.reuse, 0xfffffff8, RZ, 0xc0, !PT ;  /* 0xfffffff805047812 */ /* 0x040fe200078ec0ff */
[----:B------:R-:W-:Y:S02]  /*2d10*/  IMAD.SHL.U32 R5, R5, 0x40, RZ ;  /* 0x0000004005057824 */ /* 0x000fe400078e00ff */
[----:B------:R-:W-:Y:S02]  /*2d20*/  IMAD.SHL.U32 R2, R12, 0x8, RZ ;  /* 0x000000080c027824 */ /* 0x000fe400078e00ff */
[----:B------:R-:W-:Y:S02]  /*2d30*/  IMAD.IADD R50, R0, 0x1, -R4 ;  /* 0x0000000100327824 */ /* 0x000fe400078e0a04 */
[----:B------:R-:W2:Y:S01]  /*2d40*/  @P2 MUFU.RCP R4, UR5 ;  /* 0x0000000500042d08 */ /* 0x000ea20008001000 */
[----:B------:R-:W-:Y:S01]  /*2d50*/  UIMAD UR5, UR39, UR6, URZ ;  /* 0x00000006270572a4 */ /* 0x000fe2000f8e023f */
[----:B------:R-:W-:-:S03]  /*2d60*/  IMAD.SHL.U32 R0, R50, 0x40, RZ ;  /* 0x0000004032007824 */ /* 0x000fc600078e00ff */
[----:B------:R-:W-:Y:S02]  /*2d70*/  UIMAD UR5, UR21, UR7, UR5 ;  /* 0x00000007150572a4 */ /* 0x000fe4000f8e0205 */
[----:B------:R-:W-:Y:S02]  /*2d80*/  LOP3.LUT R0, R0, 0x1c0, RZ, 0xc0, !PT ;  /* 0x000001c000007812 */ /* 0x000fe400078ec0ff */
[----:B------:R-:W-:Y:S02]  /*2d90*/  UIADD3 UR5, UR9, UR5, URZ ;  /* 0x0000000509057290 */ /* 0x000fe4000fffe03f */
[----:B------:R-:W-:Y:S02]  /*2da0*/  LOP3.LUT R3, R0, 0x8, R2, 0xf8, !PT ;  /* 0x0000000800037812 */ /* 0x000fe400078ef802 */
[----:B------:R-:W-:Y:S02]  /*2db0*/  SHF.R.U32.HI R0, RZ, 0x3, R0 ;  /* 0x00000003ff007819 */ /* 0x000fe40000011600 */
[----:B------:R-:W-:-:S02]  /*2dc0*/  IADD3 R2, P3, R24, UR28, RZ ;  /* 0x0000001c18027c10 */ /* 0x000fc4000ff7e0ff */
[----:B------:R-:W-:Y:S01]  /*2dd0*/  LOP3.LUT R8, R3, R0, RZ, 0x3c, !PT ;  /* 0x0000000003087212 */ /* 0x000fe200078e3cff */
[----:B------:R-:W-:Y:S01]  /*2de0*/  IMAD.SHL.U32 R0, R28, 0x40, RZ ;  /* 0x000000401c007824 */ /* 0x000fe200078e00ff */
[----:B------:R-:W-:Y:S02]  /*2df0*/  IADD3.X R3, R25, UR27, R29, P3, !PT ;  /* 0x0000001b19037c10 */ /* 0x000fe40009ffe41d */
[----:B------:R-:W-:Y:S02]  /*2e00*/  LOP3.LUT R5, R8, 0xfffffe00, R5, 0xf8, !PT ;  /* 0xfffffe0008057812 */ /* 0x000fe400078ef805 */
[----:B------:R-:W-:Y:S01]  /*2e10*/  LOP3.LUT R0, R0, 0x1c0, RZ, 0xc0, !PT ;  /* 0x000001c000007812 */ /* 0x000fe200078ec0ff */
[----:B------:R-:W-:-:S04]  /*2e20*/  IMAD.WIDE.U32 R10, R31, UR22, R2 ;  /* 0x000000161f0a7c25 */ /* 0x000fc8000f8e0002 */
[----:B------:R-:W-:Y:S01]  /*2e30*/  VIADD R9, R11, UR35 ;  /* 0x000000230b097c36 */ /* 0x000fe20008000000 */
[----:B------:R1:W-:Y:S01]  /*2e40*/  STL.64 [R1+0xb8], R10 ;  /* 0x0000b80a01007387 */ /* 0x0003e20000100a00 */
[----:B------:R-:W-:Y:S02]  /*2e50*/  IMAD.U32 R2, RZ, RZ, UR8 ;  /* 0x00000008ff027e24 */ /* 0x000fe4000f8e00ff */
[----:B------:R-:W-:Y:S01]  /*2e60*/  IMAD.U32 R3, RZ, RZ, UR9 ;  /* 0x00000009ff037e24 */ /* 0x000fe2000f8e00ff */
[----:B------:R1:W-:Y:S01]  /*2e70*/  STL [R1+0xac], R9 ;  /* 0x0000ac0901007387 */ /* 0x0003e20000100800 */
[----:B------:R-:W-:Y:S01]  /*2e80*/  IMAD.U32 R3, RZ, RZ, UR5 ;  /* 0x00000005ff037e24 */ /* 0x000fe2000f8e00ff */
[----:B------:R-:W-:Y:S01]  /*2e90*/  LEA R6, P3, R2, R10, 0x6 ;  /* 0x0000000a02067211 */ /* 0x000fe200078630ff */
[----:B------:R-:W-:Y:S01]  /*2ea0*/  UMOV UR5, URZ ;  /* 0x0000003f00057c82 */ /* 0x000fe20008000000 */
[----:B--2---:R-:W-:Y:S01]  /*2eb0*/  @P2 FMUL.FTZ R7, R7, R4 ;  /* 0x0000000407072220 */ /* 0x004fe20000410000 */
[----:B------:R-:W-:-:S04]  /*2ec0*/  IMAD.SHL.U32 R4, R168, 0x8, RZ ;  /* 0x00000008a8047824 */ /* 0x000fc800078e00ff */
[----:B------:R-:W-:Y:S02]  /*2ed0*/  @P2 R2UR UR8, R7 ;  /* 0x00000000070822ca */ /* 0x000fe400000e0000 */
[----:B------:R-:W-:Y:S02]  /*2ee0*/  LOP3.LUT R4, R0, 0x8, R4, 0xf8, !PT ;  /* 0x0000000800047812 */ /* 0x000fe400078ef804 */
[----:B------:R-:W-:Y:S02]  /*2ef0*/  SHF.R.U32.HI R0, RZ, 0x3, R0 ;  /* 0x00000003ff007819 */ /* 0x000fe40000011600 */
[----:B------:R-:W-:Y:S02]  /*2f00*/  LEA.HI.X R7, R2, R9, R3, 0x6, P3 ;  /* 0x0000000902077211 */ /* 0x000fe400018f3403 */
[----:B------:R-:W-:-:S05]  /*2f10*/  LOP3.LUT R0, R4, R0, RZ, 0x3c, !PT ;  /* 0x0000000004007212 */ /* 0x000fca00078e3cff */
        /* <DEDUP_REMOVED lines=40> */
.L_x_1029:
[----:B------:R-:W-:Y:S05]  /*31a0*/  BSYNC B0 ;  /* 0x0000000000007941 */ /* 0x000fea0003800000 */
.L_x_1028:
[----:B------:R4:W-:Y:S01]  /*31b0*/  @P1 STS.128 [R213+0x10800], RZ ;  /* 0x010800ffd5001388 */ /* 0x0009e20000000c00 */
[----:B------:R-:W-:Y:S01]  /*31c0*/  IMAD R0, R12, 0x200, R0 ;  /* 0x000002000c007824 */ /* 0x000fe200078e0200 */
[----:B------:R-:W-:Y:S01]  /*31d0*/  BSSY B0, `(.L_x_1030) ;  /* 0x0000035000007945 */ /* 0x000fe20003800000 */
[----:B-12---:R-:W-:Y:S01]  /*31e0*/  IMAD R2, R112, 0x400, R5 ;  /* 0x0000040070027824 */ /* 0x006fe200078e0205 */
        /* <DEDUP_REMOVED lines=19> */
[----:B------:R-:W5:Y:S08]  /*3320*/  @!P4 LDC.64 R8, c[0x0][0x220] ;  /* 0x00008800ff08cb82 */ /* 0x000f700000000a00 */
[----:B------:R-:W3:Y:S01]  /*3330*/  @!P3 LDC.64 R10, c[0x0][0x220] ;  /* 0x00008800ff0abb82 */ /* 0x000ee20000000a00 */
[----:B-1----:R-:W-:-:S04]  /*3340*/  @!P2 LEA R2, P1, R0, R2, 0x1 ;  /* 0x000000020002a211 */ /* 0x002fc800078208ff */
        /* <DEDUP_REMOVED lines=14> */
[----:B---3--:R-:W-:-:S04]  /*3430*/  @!P3 LEA R2, P2, R0, R10, 0x1 ;  /* 0x0000000a0002b211 */ /* 0x008fc800078408ff */
        /* <DEDUP_REMOVED lines=14> */
.L_x_1031:
[----:B------:R-:W-:Y:S05]  /*3520*/  BSYNC B0 ;  /* 0x0000000000007941 */ /* 0x000fea0003800000 */
.L_x_1030:
        /* <DEDUP_REMOVED lines=17> */
[----:B------:R-:W3:Y:S01]  /*3640*/  @!P3 LDC.64 R8, c[0x0][0x220] ;  /* 0x00008800ff08bb82 */ /* 0x000ee20000000a00 */
[----:B-1----:R-:W-:-:S04]  /*3650*/  @!P4 LEA R10, P1, R0, R10, 0x1 ;  /* 0x0000000a000ac211 */ /* 0x002fc800078208ff */
        /* <DEDUP_REMOVED lines=29> */
.L_x_1033:
[----:B------:R-:W-:Y:S05]  /*3830*/  BSYNC B0 ;  /* 0x0000000000007941 */ /* 0x000fea0003800000 */
.L_x_1032:
        /* <DEDUP_REMOVED lines=48> */
.L_x_1035:
[----:B------:R-:W-:Y:S05]  /*3b40*/  BSYNC B0 ;  /* 0x0000000000007941 */ /* 0x000fea0003800000 */
.L_x_1034:
[----:B-12---:R-:W-:Y:S01]  /*3b50*/  LDSM.16.M88.4 R8, [R193] ;  /* 0x00000000c108783b */ /* 0x006fe20000000200 */
[----:B------:R-:W-:Y:S01]  /*3b60*/  R2P PR, R28, 0x6 ;  /* 0x000000061c007804 */ /* 0x000fe20000000000 */
[----:B------:R-:W-:Y:S01]  /*3b70*/  IMAD.MOV.U32 R4, RZ, RZ, 0x10 ;  /* 0x00000010ff047424 */ /* 0x000fe200078e00ff */
[----:B------:R-:W-:Y:S01]  /*3b80*/  LOP3.LUT P3, RZ, R50, 0x2, RZ, 0xc0, !PT ;  /* 0x0000000232ff7812 */ /* 0x000fe2000786c0ff */
[----:B------:R-:W1:Y:S01]  /*3b90*/  LDSM.16.M88.4 R20, [R185+0x8000] ;  /* 0x00800000b914783b */ /* 0x000e620000000200 */
[C---:B------:R-:W-:Y:S01]  /*3ba0*/  VIADD R0, R185.reuse, 0x8000 ;  /* 0x00008000b9007836 */ /* 0x040fe20000000000 */
[----:B------:R-:W-:Y:S01]  /*3bb0*/  SHF.L.U32 R7, R106, 0x1, RZ ;  /* 0x000000016a077819 */ /* 0x000fe200000006ff */
[----:B------:R-:W-:Y:S01]  /*3bc0*/  VIADD R197, R185, 0x8020 ;  /* 0x00008020b9c57836 */ /* 0x000fe20000000000 */
[----:B------:R-:W2:Y:S01]  /*3bd0*/  LDSM.16.M88.4 R16, [R185+0x8800] ;  /* 0x00880000b910783b */ /* 0x000ea20000000200 */
[----:B------:R-:W-:Y:S01]  /*3be0*/  SEL R4, R4, 0xfffffff0, !P3 ;  /* 0xfffffff004047807 */ /* 0x000fe20005800000 */
[----:B------:R-:W-:Y:S01]  /*3bf0*/  IMAD.MOV.U32 R2, RZ, RZ, 0x20 ;  /* 0x00000020ff027424 */ /* 0x000fe200078e00ff */
[----:B------:R-:W-:Y:S01]  /*3c00*/  LOP3.LUT R7, R7, 0x6, RZ, 0xc0, !PT ;  /* 0x0000000607077812 */ /* 0x000fe200078ec0ff */
[----:B------:R-:W5:Y:S01]  /*3c10*/  LDSM.16.M88.4 R40, [R185+0x9800] ;  /* 0x00980000b928783b */ /* 0x000f620000000200 */
[----:B------:R-:W-:Y:S01]  /*3c20*/  IMAD R3, R112, 0x10, R51 ;  /* 0x0000001070037824 */ /* 0x000fe200078e0233 */
[----:B------:R-:W-:Y:S01]  /*3c30*/  UISETP.GE.AND UP0, UPT, UR32, 0x41, UPT ;  /* 0x000000412000788c */ /* 0x000fe2000bf06270 */
[--C-:B------:R-:W-:Y:S01]  /*3c40*/  IMAD R194, R4, 0x2, R193.reuse ;  /* 0x0000000204c27824 */ /* 0x100fe200078e02c1 */
[----:B------:R-:W4:Y:S01]  /*3c50*/  LDSM.16.M88.4 R24, [R185+0x9000] ;  /* 0x00900000b918783b */ /* 0x000f220000000200 */
[----:B------:R-:W-:Y:S01]  /*3c60*/  @P1 VIADD R197, R0, 0xffffffe0 ;  /* 0xffffffe000c51836 */ /* 0x000fe20000000000 */
[----:B------:R-:W-:Y:S01]  /*3c70*/  LOP3.LUT P1, RZ, R50, 0x4, RZ, 0xc0, !PT ;  /* 0x0000000432ff7812 */ /* 0x000fe2000782c0ff */
[----:B------:R-:W-:Y:S01]  /*3c80*/  IMAD.MOV.U32 R0, RZ, RZ, 0x40 ;  /* 0x00000040ff007424 */ /* 0x000fe200078e00ff */
[----:B------:R-:W-:Y:S01]  /*3c90*/  LDSM.16.M88.4 R12, [R194] ;  /* 0x00000000c20c783b */ /* 0x000fe20000000200 */
[----:B------:R-:W-:Y:S01]  /*3ca0*/  IMAD.U32 R6, RZ, RZ, UR32 ;  /* 0x00000020ff067e24 */ /* 0x000fe2000f8e00ff */
[----:B------:R-:W-:Y:S01]  /*3cb0*/  SEL R2, R2, 0xffffffe0, !P1 ;  /* 0xffffffe002027807 */ /* 0x000fe20004800000 */
[----:B------:R-:W-:Y:S01]  /*3cc0*/  VIADD R107, R3, UR29 ;  /* 0x0000001d036b7c36 */ /* 0x000fe20008000000 */
[----:B------:R-:W4:Y:S01]  /*3cd0*/  LDSM.16.M88.4 R52, [R197] ;  /* 0x00000000c534783b */ /* 0x000f220000000200 */
[----:B------:R-:W-:Y:S01]  /*3ce0*/  SEL R0, R0, 0xffffffc0, !P2 ;  /* 0xffffffc000007807 */ /* 0x000fe20005000000 */
[C---:B------:R-:W-:Y:S01]  /*3cf0*/  VIADD R212, R197.reuse, 0x800 ;  /* 0x00000800c5d47836 */ /* 0x040fe20000000000 */
[----:B------:R-:W-:Y:S01]  /*3d00*/  IADD3 R206, R197, 0x3800, RZ ;  /* 0x00003800c5ce7810 */ /* 0x000fe20007ffe0ff */
[----:B------:R-:W4:Y:S01]  /*3d10*/  LDSM.16.M88.4 R36, [R197+0x800] ;  /* 0x00080000c524783b */ /* 0x000f220000000200 */
[----:B------:R-:W-:Y:S01]  /*3d20*/  IMAD R196, R2, 0x2, R193 ;  /* 0x0000000202c47824 */ /* 0x000fe200078e02c1 */
[----:B------:R-:W-:Y:S01]  /*3d30*/  IADD3 R3, R6, -UR19, R107 ;  /* 0x8000001306037c10 */ /* 0x000fe2000fffe06b */
[----:B------:R-:W-:Y:S01]  /*3d40*/  IMAD.IADD R191, R185, 0x1, R0 ;  /* 0x00000001b9bf7824 */ /* 0x000fe200078e0200 */
[----:B------:R-:W4:Y:S01]  /*3d50*/  LDSM.16.M88.4 R64, [R197+0x1000] ;  /* 0x00100000c540783b */ /* 0x000f220000000200 */
[----:B------:R-:W-:-:S02]  /*3d60*/  IMAD R195, R2, 0x2, R194 ;  /* 0x0000000202c37824 */ /* 0x000fc400078e02c2 */
[----:B------:R-:W-:Y:S01]  /*3d70*/  IMAD.IADD R190, R0, 0x1, R197 ;  /* 0x0000000100be7824 */ /* 0x000fe200078e02c5 */
[----:B------:R-:W4:Y:S01]  /*3d80*/  LDSM.16.M88.4 R76, [R197+0x1800] ;  /* 0x00180000c54c783b */ /* 0x000f220000000200 */
[----:B------:R-:W-:Y:S02]  /*3d90*/  IMAD.U32 R0, RZ, RZ, UR21 ;  /* 0x00000015ff007e24 */ /* 0x000fe4000f8e00ff */
[C---:B------:R-:W-:Y:S01]  /*3da0*/  VIADD R211, R197.reuse, 0x1000 ;  /* 0x00001000c5d37836 */ /* 0x040fe20000000000 */
[----:B------:R-:W-:Y:S01]  /*3db0*/  LDSM.16.M88.4 R84, [R191+0x8000] ;  /* 0x00800000bf54783b */ /* 0x000fe20000000200 */
[----:B------:R-:W-:Y:S02]  /*3dc0*/  IMAD R0, R0, 0x40, R7 ;  /* 0x0000004000007824 */ /* 0x000fe400078e0207 */
[----:B------:R-:W-:Y:S01]  /*3dd0*/  VIADD R210, R197, 0x1800 ;  /* 0x00001800c5d27836 */ /* 0x000fe20000000000 */
[C---:B-1----:R-:W-:Y:S01]  /*3de0*/  HMMA.16816.F32 R44, R8.reuse, R20, RZ ;  /* 0x00000014082c723c */ /* 0x042fe200000018ff */
[----:B------:R-:W-:Y:S01]  /*3df0*/  LDSM.16.M88.4 R80, [R191+0x8800] ;  /* 0x00880000bf50783b */ /* 0x000fe20000000200 */
[----:B------:R-:W-:Y:S01]  /*3e00*/  IMAD.IADD R7, R3, 0x1, -R0 ;  /* 0x0000000103077824 */ /* 0x000fe200078e0a00 */
[----:B------:R-:W-:Y:S01]  /*3e10*/  ISETP.GE.AND P2, PT, R0, UR32, PT ;  /* 0x0000002000007c0c */ /* 0x000fe2000bf46270 */
[C---:B------:R-:W-:Y:S01]  /*3e20*/  VIADD R209, R197.reuse, 0x2000 ;  /* 0x00002000c5d17836 */ /* 0x040fe20000000000 */
[----:B------:R-:W-:Y:S01]  /*3e30*/  LDSM.16.M88.4 R88, [R190] ;  /* 0x00000000be58783b */ /* 0x000fe20000000200 */
[----:B---3--:R-:W-:Y:S01]  /*3e40*/  HMMA.16816.F32 R32, R8, R22, RZ ;  /* 0x000000160820723c */ /* 0x008fe200000018ff */
[----:B------:R-:W-:-:S02]  /*3e50*/  VIADD R208, R197, 0x2800 ;  /* 0x00002800c5d07836 */ /* 0x000fc40000000000 */
[----:B------:R-:W-:Y:S01]  /*3e60*/  LDSM.16.M88.4 R96, [R190+0x1800] ;  /* 0x00180000be60783b */ /* 0x000fe20000000200 */
[C---:B------:R-:W-:Y:S02]  /*3e70*/  VIADD R207, R197.reuse, 0x3000 ;  /* 0x00003000c5cf7836 */ /* 0x040fe40000000000 */
[C---:B--2---:R-:W-:Y:S01]  /*3e80*/  HMMA.16816.F32 R28, R8.reuse, R16, RZ ;  /* 0x00000010081c723c */ /* 0x044fe200000018ff */
[----:B------:R-:W-:Y:S01]  /*3e90*/  LDSM.16.M88.4 R92, [R185+0xb000] ;  /* 0x00b00000b95c783b */ /* 0x000fe20000000200 */
[C---:B------:R-:W-:Y:S02]  /*3ea0*/  VIADD R205, R197.reuse, 0x4000 ;  /* 0x00004000c5cd7836 */ /* 0x040fe40000000000 */
[C---:B------:R-:W-:Y:S01]  /*3eb0*/  VIADD R204, R197.reuse, 0x4800 ;  /* 0x00004800c5cc7836 */ /* 0x040fe20000000000 */
[----:B------:R-:W-:Y:S01]  /*3ec0*/  LDSM.16.M88.4 R100, [R197+0x3000] ;  /* 0x00300000c564783b */ /* 0x000fe20000000200 */
[----:B------:R-:W-:Y:S01]  /*3ed0*/  HMMA.16816.F32 R20, R8, R18, RZ ;  /* 0x000000120814723c */ /* 0x000fe200000018ff */
[----:B------:R-:W-:-:S02]  /*3ee0*/  VIADD R203, R197, 0x5000 ;  /* 0x00005000c5cb7836 */ /* 0x000fc40000000000 */
[----:B------:R-:W-:Y:S01]  /*3ef0*/  STL [R1+0xa0], R107 ;  /* 0x0000a06b01007387 */ /* 0x000fe20000100800 */
[C---:B------:R-:W-:Y:S02]  /*3f00*/  VIADD R202, R197.reuse, 0x5800 ;  /* 0x00005800c5ca7836 */ /* 0x040fe40000000000 */
[C---:B-----5:R-:W-:Y:S01]  /*3f10*/  HMMA.16816.F32 R68, R8.reuse, R40, RZ ;  /* 0x000000280844723c */ /* 0x060fe200000018ff */
[----:B------:R-:W0:Y:S01]  /*3f20*/  LDGDEPBAR ;  /* 0x00000000000079af */ /* 0x000e220000000000 */
[C---:B------:R-:W-:Y:S02]  /*3f30*/  VIADD R201, R197.reuse, 0x6000 ;  /* 0x00006000c5c97836 */ /* 0x040fe40000000000 */
[C---:B------:R-:W-:Y:S02]  /*3f40*/  VIADD R200, R197.reuse, 0x6800 ;  /* 0x00006800c5c87836 */ /* 0x040fe40000000000 */
[----:B----4-:R-:W-:Y:S01]  /*3f50*/  HMMA.16816.F32 R16, R8, R24, RZ ;  /* 0x000000180810723c */ /* 0x010fe200000018ff */
[----:B------:R-:W-:-:S02]  /*3f60*/  VIADD R199, R197, 0x7000 ;  /* 0x00007000c5c77836 */ /* 0x000fc40000000000 */
[----:B------:R-:W-:-:S03]  /*3f70*/  VIADD R198, R197, 0x7800 ;  /* 0x00007800c5c67836 */ /* 0x000fc60000000000 */
[C---:B------:R-:W-:Y:S06]  /*3f80*/  HMMA.16816.F32 R56, R8.reuse, R26, RZ ;  /* 0x0000001a0838723c */ /* 0x040fec00000018ff */
[----:B------:R-:W-:Y:S01]  /*3f90*/  HMMA.16816.F32 R40, R8, R42, RZ ;  /* 0x0000002a0828723c */ /* 0x000fe200000018ff */
[----:B------:R-:W1:Y:S05]  /*3fa0*/  LDSM.16.M88.4 R8, [R196] ;  /* 0x00000000c408783b */ /* 0x000e6a0000000200 */
[C---:B------:R-:W-:Y:S01]  /*3fb0*/  HMMA.16816.F32 R72, R12.reuse, R52, R44 ;  /* 0x000000340c48723c */ /* 0x040fe2000000182c */
[----:B------:R-:W-:Y:S05]  /*3fc0*/  LDSM.16.M88.4 R44, [R191+0x9800] ;  /* 0x00980000bf2c783b */ /* 0x000fea0000000200 */
[C---:B------:R-:W-:Y:S06]  /*3fd0*/  HMMA.16816.F32 R60, R12.reuse, R54, R32 ;  /* 0x000000360c3c723c */ /* 0x040fec0000001820 */
[C---:B------:R-:W-:Y:S01]  /*3fe0*/  HMMA.16816.F32 R52, R12.reuse, R36, R28 ;  /* 0x000000240c34723c */ /* 0x040fe2000000181c */
[----:B------:R-:W2:Y:S05]  /*3ff0*/  LDSM.16.M88.4 R28, [R191+0x9000] ;  /* 0x00900000bf1c783b */ /* 0x000eaa0000000200 */
[C---:B------:R-:W-:Y:S01]  /*4000*/  HMMA.16816.F32 R36, R12.reuse, R38, R20 ;  /* 0x000000260c24723c */ /* 0x040fe20000001814 */
[----:B------:R-:W3:Y:S05]  /*4010*/  LDSM.16.M88.4 R20, [R195] ;  /* 0x00000000c314783b */ /* 0x000eea0000000200 */
[C---:B------:R-:W-:Y:S06]  /*4020*/  HMMA.16816.F32 R24, R12.reuse, R64, R16 ;  /* 0x000000400c18723c */ /* 0x040fec0000001810 */
[C---:B------:R-:W-:Y:S06]  /*4030*/  HMMA.16816.F32 R16, R12.reuse, R66, R56 ;  /* 0x000000420c10723c */ /* 0x040fec0000001838 */
[C---:B------:R-:W-:Y:S06]  /*4040*/  HMMA.16816.F32 R32, R12.reuse, R76, R68 ;  /* 0x0000004c0c20723c */ /* 0x040fec0000001844 */
[----:B------:R-:W-:Y:S01]  /*4050*/  HMMA.16816.F32 R40, R12, R78, R40 ;  /* 0x0000004e0c28723c */ /* 0x000fe20000001828 */
[----:B------:R-:W4:Y:S05]  /*4060*/  LDSM.16.M88.4 R76, [R190+0x800] ;  /* 0x00080000be4c783b */ /* 0x000f2a0000000200 */
[C---:B-1----:R-:W-:Y:S01]  /*4070*/  HMMA.16816.F32 R68, R8.reuse, R84, R72 ;  /* 0x000000540844723c */ /* 0x042fe20000001848 */
[----:B------:R-:W-:Y:S05]  /*4080*/  LDSM.16.M88.4 R72, [R185+0xa000] ;  /* 0x00a00000b948783b */ /* 0x000fea0000000200 */
        /* <DEDUP_REMOVED lines=9> */
[----:B------:R-:W-:Y:S06]  /*4120*/  HMMA.16816.F32 R8, R8, R46, R40 ;  /* 0x0000002e0808723c */ /* 0x000fec0000001828 */
[C---:B---3--:R-:W-:Y:S01]  /*4130*/  HMMA.16816.F32 R24, R20.reuse, R88, R68 ;  /* 0x000000581418723c */ /* 0x048fe20000001844 */
[----:B------:R-:W3:Y:S05]  /*4140*/  LDSM.16.M88.4 R68, [R185+0xb800] ;  /* 0x00b80000b944783b */ /* 0x000eea0000000200 */
[C---:B------:R-:W-:Y:S01]  /*4150*/  HMMA.16816.F32 R32, R20.reuse, R90, R64 ;  /* 0x0000005a1420723c */ /* 0x040fe20000001840 */
[----:B------:R-:W-:Y:S04]  /*4160*/  LDSM.16.M88.4 R64, [R197+0x2000] ;  /* 0x00200000c540783b */ /* 0x000fe80000000200 */
[----:B------:R-:W-:Y:S01]  /*4170*/  LDSM.16.M88.4 R88, [R191+0xa000] ;  /* 0x00a00000bf58783b */ /* 0x000fe20000000200 */
[C---:B----4-:R-:W-:Y:S03]  /*4180*/  HMMA.16816.F32 R36, R20.reuse, R76, R60 ;  /* 0x0000004c1424723c */ /* 0x050fe6000000183c */
[----:B------:R-:W-:Y:S03]  /*4190*/  LDSM.16.M88.4 R60, [R197+0x3800] ;  /* 0x00380000c53c783b */ /* 0x000fe60000000200 */
[C---:B------:R-:W-:Y:S01]  /*41a0*/  HMMA.16816.F32 R40, R20.reuse, R78, R56 ;  /* 0x0000004e1428723c */ /* 0x040fe20000001838 */
[----:B------:R-:W-:Y:S05]  /*41b0*/  LDSM.16.M88.4 R76, [R197+0x2800] ;  /* 0x00280000c54c783b */ /* 0x000fea0000000200 */
[C---:B-1----:R-:W-:Y:S06]  /*41c0*/  HMMA.16816.F32 R44, R20.reuse, R84, R52 ;  /* 0x00000054142c723c */ /* 0x042fec0000001834 */
[C---:B------:R-:W-:Y:S01]  /*41d0*/  HMMA.16816.F32 R56, R20.reuse, R86, R12 ;  /* 0x000000561438723c */ /* 0x040fe2000000180c */
[----:B------:R-:W1:Y:S04]  /*41e0*/  LDSM.16.M88.4 R12, [R194+0x2000] ;  /* 0x00200000c20c783b */ /* 0x000e680000000200 */
[----:B------:R-:W-:Y:S01]  /*41f0*/  LDSM.16.M88.4 R84, [R191+0xa800] ;  /* 0x00a80000bf54783b */ /* 0x000fe20000000200 */
        /* <DEDUP_REMOVED lines=15> */
[----:B------:R-:W3:Y:S04]  /*42f0*/  LDSM.16.M88.4 R68, [R191+0xb800] ;  /* 0x00b80000bf44783b */ /* 0x000ee80000000200 */
[----:B------:R-:W5:Y:S01]  /*4300*/  LDSM.16.M88.4 R16, [R195+0x2000] ;  /* 0x00200000c310783b */ /* 0x000f620000000200 */
[C---:B-1----:R-:W-:Y:S06]  /*4310*/  HMMA.16816.F32 R24, R12.reuse, R64, R24 ;  /* 0x000000400c18723c */ /* 0x042fec0000001818 */
[C---:B------:R-:W-:Y:S06]  /*4320*/  HMMA.16816.F32 R28, R12.reuse, R66, R28 ;  /* 0x000000420c1c723c */ /* 0x040fec000000181c */
[C---:B------:R-:W-:Y:S06]  /*4330*/  HMMA.16816.F32 R36, R12.reuse, R76, R36 ;  /* 0x0000004c0c24723c */ /* 0x040fec0000001824 */
[C---:B------:R-:W-:Y:S01]  /*4340*/  HMMA.16816.F32 R40, R12.reuse, R78, R40 ;  /* 0x0000004e0c28723c */ /* 0x040fe20000001828 */
[----:B------:R-:W1:Y:S05]  /*4350*/  LDSM.16.M88.4 R76, [R190+0x2800] ;  /* 0x00280000be4c783b */ /* 0x000e6a0000000200 */
[C---:B------:R-:W-:Y:S06]  /*4360*/  HMMA.16816.F32 R44, R12.reuse, R100, R44 ;  /* 0x000000640c2c723c */ /* 0x040fec000000182c */
[C---:B------:R-:W-:Y:S01]  /*4370*/  HMMA.16816.F32 R52, R12.reuse, R102, R56 ;  /* 0x000000660c34723c */ /* 0x040fe20000001838 */
[----:B------:R-:W-:Y:S05]  /*4380*/  LDSM.16.M88.4 R56, [R185+0xc000] ;  /* 0x00c00000b938783b */ /* 0x000fea0000000200 */
[C---:B------:R-:W-:Y:S06]  /*4390*/  HMMA.16816.F32 R32, R12.reuse, R60, R32 ;  /* 0x0000003c0c20723c */ /* 0x040fec0000001820 */
[----:B------:R-:W-:Y:S01]  /*43a0*/  HMMA.16816.F32 R20, R12, R62, R20 ;  /* 0x0000003e0c14723c */ /* 0x000fe20000001814 */
[----:B------:R-:W1:Y:S05]  /*43b0*/  LDSM.16.M88.4 R60, [R190+0x3000] ;  /* 0x00300000be3c783b */ /* 0x000e6a0000000200 */
[C---:B----4-:R-:W-:Y:S06]  /*43c0*/  HMMA.16816.F32 R12, R8.reuse, R88, R24 ;  /* 0x00000058080c723c */ /* 0x050fec0000001818 */
[C---:B------:R-:W-:Y:S01]  /*43d0*/  HMMA.16816.F32 R28, R8.reuse, R90, R28 ;  /* 0x0000005a081c723c */ /* 0x040fe2000000181c */
[----:B------:R-:W-:Y:S05]  /*43e0*/  LDSM.16.M88.4 R88, [R185+0xd800] ;  /* 0x00d80000b958783b */ /* 0x000fea0000000200 */
        /* <DEDUP_REMOVED lines=8> */
[----:B------:R-:W3:Y:S04]  /*4470*/  LDSM.16.M88.4 R8, [R193+0x4000] ;  /* 0x00400000c108783b */ /* 0x000ee80000000200 */
[----:B------:R-:W4:Y:S01]  /*4480*/  LDSM.16.M88.4 R68, [R185+0xc800] ;  /* 0x00c80000b944783b */ /* 0x000f220000000200 */
[C---:B-----5:R-:W-:Y:S03]  /*4490*/  HMMA.16816.F32 R24, R16.reuse, R80, R12 ;  /* 0x000000501018723c */ /* 0x060fe6000000180c */
[----:B------:R-:W-:Y:S03]  /*44a0*/  LDSM.16.M88.4 R12, [R194+0x4000] ;  /* 0x00400000c20c783b */ /* 0x000fe60000000200 */
[C---:B------:R-:W-:Y:S01]  /*44b0*/  HMMA.16816.F32 R20, R16.reuse, R82, R28 ;  /* 0x000000521014723c */ /* 0x040fe2000000181c */
[----:B------:R-:W5:Y:S05]  /*44c0*/  LDSM.16.M88.4 R80, [R185+0xd000] ;  /* 0x00d00000b950783b */ /* 0x000f6a0000000200 */
[C---:B-1----:R-:W-:Y:S06]  /*44d0*/  HMMA.16816.F32 R28, R16.reuse, R76, R36 ;  /* 0x0000004c101c723c */ /* 0x042fec0000001824 */
[C---:B------:R-:W-:Y:S01]  /*44e0*/  HMMA.16816.F32 R40, R16.reuse, R78, R40 ;  /* 0x0000004e1028723c */ /* 0x040fe20000001828 */
[----:B------:R-:W-:Y:S05]  /*44f0*/  LDSM.16.M88.4 R76, [R191+0xc800] ;  /* 0x00c80000bf4c783b */ /* 0x000fea0000000200 */
[C---:B------:R-:W-:Y:S06]  /*4500*/  HMMA.16816.F32 R44, R16.reuse, R60, R44 ;  /* 0x0000003c102c723c */ /* 0x040fec000000182c */
[C---:B------:R-:W-:Y:S06]  /*4510*/  HMMA.16816.F32 R52, R16.reuse, R62, R52 ;  /* 0x0000003e1034723c */ /* 0x040fec0000001834 */
[C---:B--2---:R-:W-:Y:S01]  /*4520*/  HMMA.16816.F32 R60, R16.reuse, R72, R64 ;  /* 0x00000048103c723c */ /* 0x044fe20000001840 */
[----:B------:R-:W-:Y:S05]  /*4530*/  LDSM.16.M88.4 R64, [R191+0xc000] ;  /* 0x00c00000bf40783b */ /* 0x000fea0000000200 */
[----:B------:R-:W-:Y:S01]  /*4540*/  HMMA.16816.F32 R36, R16, R74, R32 ;  /* 0x0000004a1024723c */ /* 0x000fe20000001820 */
[----:B------:R-:W-:Y:S04]  /*4550*/  LDSM.16.M88.4 R16, [R196+0x4000] ;  /* 0x00400000c410783b */ /* 0x000fe80000000200 */
[----:B------:R-:W-:Y:S01]  /*4560*/  LDSM.16.M88.4 R72, [R191+0xd000] ;  /* 0x00d00000bf48783b */ /* 0x000fe20000000200 */
[C---:B---3--:R-:W-:Y:S06]  /*4570*/  HMMA.16816.F32 R32, R8.reuse, R56, R24 ;  /* 0x000000380820723c */ /* 0x048fec0000001818 */
[C---:B------:R-:W-:Y:S06]  /*4580*/  HMMA.16816.F32 R24, R8.reuse, R58, R20 ;  /* 0x0000003a0818723c */ /* 0x040fec0000001814 */
[C---:B----4-:R-:W-:Y:S06]  /*4590*/  HMMA.16816.F32 R20, R8.reuse, R68, R28 ;  /* 0x000000440814723c */ /* 0x050fec000000181c */
[C---:B------:R-:W-:Y:S01]  /*45a0*/  HMMA.16816.F32 R28, R8.reuse, R70, R40 ;  /* 0x00000046081c723c */ /* 0x040fe20000001828 */
[----:B------:R-:W1:Y:S05]  /*45b0*/  LDSM.16.M88.4 R68, [R197+0x5800] ;  /* 0x00580000c544783b */ /* 0x000e6a0000000200 */
[C---:B-----5:R-:W-:Y:S06]  /*45c0*/  HMMA.16816.F32 R44, R8.reuse, R80, R44 ;  /* 0x00000050082c723c */ /* 0x060fec000000182c */
[C---:B------:R-:W-:Y:S01]  /*45d0*/  HMMA.16816.F32 R52, R8.reuse, R82, R52 ;  /* 0x000000520834723c */ /* 0x040fe20000001834 */
[----:B------:R-:W-:Y:S05]  /*45e0*/  LDSM.16.M88.4 R80, [R185+0xe000] ;  /* 0x00e00000b950783b */ /* 0x000fea0000000200 */
[C---:B------:R-:W-:Y:S01]  /*45f0*/  HMMA.16816.F32 R56, R8.reuse, R88, R60 ;  /* 0x000000580838723c */ /* 0x040fe2000000183c */
[----:B------:R-:W2:Y:S05]  /*4600*/  LDSM.16.M88.4 R60, [R191+0xd800] ;  /* 0x00d80000bf3c783b */ /* 0x000eaa0000000200 */
[----:B------:R-:W-:Y:S01]  /*4610*/  HMMA.16816.F32 R40, R8, R90, R36 ;  /* 0x0000005a0828723c */ /* 0x000fe20000001824 */
[----:B------:R-:W-:Y:S04]  /*4620*/  LDSM.16.M88.4 R8, [R195+0x4000] ;  /* 0x00400000c308783b */ /* 0x000fe80000000200 */
[----:B------:R-:W3:Y:S01]  /*4630*/  LDSM.16.M88.4 R88, [R190+0x4000] ;  /* 0x00400000be58783b */ /* 0x000ee20000000200 */
[C---:B------:R-:W-:Y:S06]  /*4640*/  HMMA.16816.F32 R36, R12.reuse, R84, R32 ;  /* 0x000000540c24723c */ /* 0x040fec0000001820 */
[C---:B------:R-:W-:Y:S01]  /*4650*/  HMMA.16816.F32 R32, R12.reuse, R86, R24 ;  /* 0x000000560c20723c */ /* 0x040fe20000001818 */
[----:B------:R-:W-:Y:S05]  /*4660*/  LDSM.16.M88.4 R84, [R190+0x5800] ;  /* 0x00580000be54783b */ /* 0x000fea0000000200 */
[C---:B------:R-:W-:Y:S06]  /*4670*/  HMMA.16816.F32 R24, R12.reuse, R92, R20 ;  /* 0x0000005c0c18723c */ /* 0x040fec0000001814 */
[C---:B------:R-:W-:Y:S01]  /*4680*/  HMMA.16816.F32 R20, R12.reuse, R94, R28 ;  /* 0x0000005e0c14723c */ /* 0x040fe2000000181c */
[----:B------:R-:W4:Y:S05]  /*4690*/  LDSM.16.M88.4 R92, [R190+0x4800] ;  /* 0x00480000be5c783b */ /* 0x000f2a0000000200 */
[C---:B------:R-:W-:Y:S06]  /*46a0*/  HMMA.16816.F32 R28, R12.reuse, R96, R44 ;  /* 0x000000600c1c723c */ /* 0x040fec000000182c */
[C---:B------:R-:W-:Y:S01]  /*46b0*/  HMMA.16816.F32 R44, R12.reuse, R98, R52 ;  /* 0x000000620c2c723c */ /* 0x040fe20000001834 */
[----:B------:R-:W5:Y:S05]  /*46c0*/  LDSM.16.M88.4 R96, [R190+0x5000] ;  /* 0x00500000be60783b */ /* 0x000f6a0000000200 */
[C---:B-1----:R-:W-:Y:S06]  /*46d0*/  HMMA.16816.F32 R52, R12.reuse, R68, R56 ;  /* 0x000000440c34723c */ /* 0x042fec0000001838 */
[----:B------:R-:W-:Y:S01]  /*46e0*/  HMMA.16816.F32 R56, R12, R70, R40 ;  /* 0x000000460c38723c */ /* 0x000fe20000001828 */
[----:B------:R-:W1:Y:S04]  /*46f0*/  LDSM.16.M88.4 R12, [R193+0x6000] ;  /* 0x00600000c10c783b */ /* 0x000e680000000200 */
[----:B------:R-:W-:Y:S01]  /*4700*/  LDSM.16.M88.4 R68, [R185+0xf800] ;  /* 0x00f80000b944783b */ /* 0x000fe20000000200 */
[C---:B------:R-:W-:Y:S06]  /*4710*/  HMMA.16816.F32 R40, R16.reuse, R64, R36 ;  /* 0x000000401028723c */ /* 0x040fec0000001824 */
[C---:B------:R-:W-:Y:S01]  /*4720*/  HMMA.16816.F32 R36, R16.reuse, R66, R32 ;  /* 0x000000421024723c */ /* 0x040fe20000001820 */
[----:B------:R-:W-:Y:S05]  /*4730*/  LDSM.16.M88.4 R64, [R185+0xf000] ;  /* 0x00f00000b940783b */ /* 0x000fea0000000200 */
[C---:B------:R-:W-:Y:S06]  /*4740*/  HMMA.16816.F32 R32, R16.reuse, R76, R24 ;  /* 0x0000004c1020723c */ /* 0x040fec0000001818 */
[C---:B------:R-:W-:Y:S01]  /*4750*/  HMMA.16816.F32 R24, R16.reuse, R78, R20 ;  /* 0x0000004e1018723c */ /* 0x040fe20000001814 */
[----:B------:R-:W-:Y:S05]  /*4760*/  LDSM.16.M88.4 R76, [R197+0x6000] ;  /* 0x00600000c54c783b */ /* 0x000fea0000000200 */
[C---:B------:R-:W-:Y:S06]  /*4770*/  HMMA.16816.F32 R20, R16.reuse, R72, R28 ;  /* 0x000000481014723c */ /* 0x040fec000000181c */
[C---:B------:R-:W-:Y:S01]  /*4780*/  HMMA.16816.F32 R28, R16.reuse, R74, R44 ;  /* 0x0000004a101c723c */ /* 0x040fe2000000182c */
[----:B------:R-:W1:Y:S05]  /*4790*/  LDSM.16.M88.4 R72, [R185+0xe800] ;  /* 0x00e80000b948783b */ /* 0x000e6a0000000200 */
[C---:B--2---:R-:W-:Y:S06]  /*47a0*/  HMMA.16816.F32 R44, R16.reuse, R60, R52 ;  /* 0x0000003c102c723c */ /* 0x044fec0000001834 */
[----:B------:R-:W-:Y:S01]  /*47b0*/  HMMA.16816.F32 R56, R16, R62, R56 ;  /* 0x0000003e1038723c */ /* 0x000fe20000001838 */
[----:B------:R-:W2:Y:S05]  /*47c0*/  LDSM.16.M88.4 R16, [R194+0x6000] ;  /* 0x00600000c210783b */ /* 0x000eaa0000000200 */
[C---:B---3--:R-:W-:Y:S06]  /*47d0*/  HMMA.16816.F32 R40, R8.reuse, R88, R40 ;  /* 0x000000580828723c */ /* 0x048fec0000001828 */
[C---:B------:R-:W-:Y:S01]  /*47e0*/  HMMA.16816.F32 R36, R8.reuse, R90, R36 ;  /* 0x0000005a0824723c */ /* 0x040fe20000001824 */
[----:B------:R-:W-:Y:S05]  /*47f0*/  LDSM.16.M88.4 R88, [R197+0x7800] ;  /* 0x00780000c558783b */ /* 0x000fea0000000200 */
        /* <DEDUP_REMOVED lines=8> */
[----:B------:R-:W4:Y:S04]  /*4880*/  LDSM.16.M88.4 R84, [R197+0x7000] ;  /* 0x00700000c554783b */ /* 0x000f280000000200 */
[----:B------:R-:W5:Y:S01]  /*4890*/  LDSM.16.M88.4 R8, [R196+0x6000] ;  /* 0x00600000c408783b */ /* 0x000f620000000200 */
[C---:B-1----:R-:W-:Y:S06]  /*48a0*/  HMMA.16816.F32 R52, R12.reuse, R80, R40 ;  /* 0x000000500c34723c */ /* 0x042fec0000001828 */
[C---:B------:R-:W-:Y:S01]  /*48b0*/  HMMA.16816.F32 R44, R12.reuse, R82, R36 ;  /* 0x000000520c2c723c */ /* 0x040fe20000001824 */
[----:B------:R-:W-:Y:S05]  /*48c0*/  LDSM.16.M88.4 R80, [R190+0x6000] ;  /* 0x00600000be50783b */ /* 0x000fea0000000200 */
[C---:B------:R-:W-:Y:S06]  /*48d0*/  HMMA.16816.F32 R40, R12.reuse, R72, R32 ;  /* 0x000000480c28723c */ /* 0x040fec0000001820 */
[C---:B------:R-:W-:Y:S01]  /*48e0*/  HMMA.16816.F32 R60, R12.reuse, R74, R60 ;  /* 0x0000004a0c3c723c */ /* 0x040fe2000000183c */
[----:B------:R-:W1:Y:S05]  /*48f0*/  LDSM.16.M88.4 R72, [R191+0xe800] ;  /* 0x00e80000bf48783b */ /* 0x000e6a0000000200 */
[C---:B------:R-:W-:Y:S06]  /*4900*/  HMMA.16816.F32 R36, R12.reuse, R64, R24 ;  /* 0x000000400c24723c */ /* 0x040fec0000001818 */
[C---:B------:R-:W-:Y:S06]  /*4910*/  HMMA.16816.F32 R32, R12.reuse, R66, R20 ;  /* 0x000000420c20723c */ /* 0x040fec0000001814 */
        /* <DEDUP_REMOVED lines=8> */
[C---:B----4-:R-:W-:Y:S01]  /*49a0*/  HMMA.16816.F32 R40, R16.reuse, R84, R36 ;  /* 0x000000541028723c */ /* 0x050fe20000001824 */
[----:B------:R-:W3:Y:S05]  /*49b0*/  LDSM.16.M88.4 R36, [R190+0x6800] ;  /* 0x00680000be24783b */ /* 0x000eea0000000200 */
[C---:B------:R-:W-:Y:S06]  /*49c0*/  HMMA.16816.F32 R52, R16.reuse, R86, R32 ;  /* 0x000000561034723c */ /* 0x040fec0000001820 */
[C---:B------:R-:W-:Y:S06]  /*49d0*/  HMMA.16816.F32 R56, R16.reuse, R88, R28 ;  /* 0x000000581038723c */ /* 0x040fec000000181c */
[----:B------:R-:W-:Y:S06]  /*49e0*/  HMMA.16816.F32 R32, R16, R90, R24 ;  /* 0x0000005a1020723c */ /* 0x000fec0000001818 */
[----:B-----5:R-:W-:Y:S06]  /*49f0*/  HMMA.16816.F32 R24, R8, R96, R20 ;  /* 0x000000600818723c */ /* 0x020fec0000001814 */
[----:B------:R-:W-:Y:S06]  /*4a00*/  HMMA.16816.F32 R60, R16, R94, R60 ;  /* 0x0000005e103c723c */ /* 0x000fec000000183c */
[C---:B------:R-:W-:Y:S01]  /*4a10*/  HMMA.16816.F32 R20, R8.reuse, R98, R44 ;  /* 0x000000620814723c */ /* 0x040fe2000000182c */
[----:B------:R-:W4:Y:S05]  /*4a20*/  LDSM.16.M88.4 R44, [R190+0x7000] ;  /* 0x00700000be2c783b */ /* 0x000f2a0000000200 */
[C---:B-1----:R-:W-:Y:S06]  /*4a30*/  HMMA.16816.F32 R16, R8.reuse, R72, R64 ;  /* 0x000000480810723c */ /* 0x042fec0000001840 */
[C---:B--2---:R-:W-:Y:S06]  /*4a40*/  HMMA.16816.F32 R56, R8.reuse, R76, R56 ;  /* 0x0000004c0838723c */ /* 0x044fec0000001838 */
[----:B------:R-:W-:Y:S06]  /*4a50*/  HMMA.16816.F32 R76, R8, R78, R32 ;  /* 0x0000004e084c723c */ /* 0x000fec0000001820 */
[----:B------:R-:W-:Y:S06]  /*4a60*/  HMMA.16816.F32 R32, R12, R80, R24 ;  /* 0x000000500c20723c */ /* 0x000fec0000001818 */
[----:B------:R-:W-:Y:S06]  /*4a70*/  HMMA.16816.F32 R28, R8, R74, R60 ;  /* 0x0000004a081c723c */ /* 0x000fec000000183c */
[C---:B------:R-:W-:Y:S06]  /*4a80*/  HMMA.16816.F32 R60, R12.reuse, R82, R20 ;  /* 0x000000520c3c723c */ /* 0x040fec0000001814 */
[----:B---3--:R-:W-:Y:S01]  /*4a90*/  HMMA.16816.F32 R64, R12, R36, R16 ;  /* 0x000000240c40723c */ /* 0x008fe20000001810 */
[----:B------:R-:W-:-:S02]  /*4aa0*/  VIADD R20, R0, 0x11 ;  /* 0x0000001100147836 */ /* 0x000fc40000000000 */
[C---:B------:R-:W-:Y:S02]  /*4ab0*/  VIADD R21, R0.reuse, 0x18 ;  /* 0x0000001800157836 */ /* 0x040fe40000000000 */
[C---:B------:R-:W-:Y:S01]  /*4ac0*/  VIADD R22, R0.reuse, 0x19 ;  /* 0x0000001900167836 */ /* 0x040fe20000000000 */
[C---:B------:R-:W-:Y:S01]  /*4ad0*/  HMMA.16816.F32 R40, R8.reuse, R68, R40 ;  /* 0x000000440828723c */ /* 0x040fe20000001828 */
[----:B------:R-:W-:Y:S01]  /*4ae0*/  VIADD R16, R0, 0x1 ;  /* 0x0000000100107836 */ /* 0x000fe20000000000 */
[----:B------:R-:W-:Y:S01]  /*4af0*/  ISETP.GE.AND P4, PT, R20, UR32, PT ;  /* 0x0000002014007c0c */ /* 0x000fe2000bf86270 */
[C---:B------:R-:W-:Y:S01]  /*4b00*/  VIADD R18, R0.reuse, 0x8 ;  /* 0x0000000800127836 */ /* 0x040fe20000000000 */
[----:B------:R-:W-:Y:S01]  /*4b10*/  ISETP.GE.AND P3, PT, R21, UR32, PT ;  /* 0x0000002015007c0c */ /* 0x000fe2000bf66270 */
[C---:B------:R-:W-:Y:S01]  /*4b20*/  IMAD.IADD R6, R3.reuse, 0x1, -R16 ;  /* 0x0000000103067824 */ /* 0x040fe200078e0a10 */
[----:B------:R-:W-:Y:S01]  /*4b30*/  HMMA.16816.F32 R52, R8, R70, R52 ;  /* 0x000000460834723c */ /* 0x000fe20000001834 */
[----:B------:R-:W-:Y:S01]  /*4b40*/  VIADD R19, R0, 0x10 ;  /* 0x0000001000137836 */ /* 0x000fe20000000000 */
[----:B------:R-:W-:Y:S01]  /*4b50*/  ISETP.GE.AND P1, PT, R16, UR32, PT ;  /* 0x0000002010007c0c */ /* 0x000fe2000bf26270 */
[----:B------:R-:W-:Y:S01]  /*4b60*/  IMAD.IADD R17, R3, 0x1, -R22 ;  /* 0x0000000103117824 */ /* 0x000fe200078e0a16 */
[----:B------:R-:W1:Y:S01]  /*4b70*/  LDSM.16.M88.4 R68, [R190+0x7800] ;  /* 0x00780000be44783b */ /* 0x000e620000000200 */
[----:B------:R-:W-:-:S04]  /*4b80*/  DEPBAR.LE SB0, 0x0 ;  /* 0x000080000000791a */ /* 0x000fc80000000000 */
[C---:B------:R-:W-:Y:S01]  /*4b90*/  IMAD.IADD R9, R3.reuse, 0x1, -R18 ;  /* 0x0000000103097824 */ /* 0x040fe200078e0a12 */
[----:B------:R-:W-:Y:S01]  /*4ba0*/  IABS R8, R7 ;  /* 0x0000000700087213 */ /* 0x000fe20000000000 */
[C---:B------:R-:W-:Y:S01]  /*4bb0*/  HMMA.16816.F32 R36, R12.reuse, R38, R28 ;  /* 0x000000260c24723c */ /* 0x040fe2000000181c */
[----:B------:R-:W-:Y:S01]  /*4bc0*/  IABS R7, R6 ;  /* 0x0000000600077213 */ /* 0x000fe20000000000 */
[----:B------:R-:W-:Y:S01]  /*4bd0*/  IMAD.IADD R10, R3, 0x1, -R21 ;  /* 0x00000001030a7824 */ /* 0x000fe200078e0a15 */
[----:B------:R-:W-:Y:S02]  /*4be0*/  IABS R6, R9 ;  /* 0x0000000900067213 */ /* 0x000fe40000000000 */
[----:B------:R-:W-:Y:S02]  /*4bf0*/  I2FP.F32.S32 R8, R8 ;  /* 0x0000000800087245 */ /* 0x000fe40000201400 */
[----:B------:R-:W-:Y:S01]  /*4c00*/  I2FP.F32.S32 R7, R7 ;  /* 0x0000000700077245 */ /* 0x000fe20000201400 */
[C---:B----4-:R-:W-:Y:S01]  /*4c10*/  HMMA.16816.F32 R40, R12.reuse, R44, R40 ;  /* 0x0000002c0c28723c */ /* 0x050fe20000001828 */
[----:B------:R-:W-:Y:S01]  /*4c20*/  I2FP.F32.S32 R6, R6 ;  /* 0x0000000600067245 */ /* 0x000fe20000201400 */
[----:B------:R-:W-:Y:S01]  /*4c30*/  FFMA.FTZ R27, R8, -UR5, R32 ;  /* 0x80000005081b7c23 */ /* 0x000fe20008010020 */
[----:B------:R-:W-:Y:S01]  /*4c40*/  SHF.R.S32.HI R9, RZ, 0x1f, R104 ;  /* 0x0000001fff097819 */ /* 0x000fe20000011468 */
[----:B------:R-:W-:Y:S01]  /*4c50*/  FFMA.FTZ R26, R7, -UR5, R33 ;  /* 0x80000005071a7c23 */ /* 0x000fe20008010021 */
[----:B------:R-:W-:Y:S01]  /*4c60*/  IADD3 R8, R0, 0x9, RZ ;  /* 0x0000000900087810 */ /* 0x000fe20007ffe0ff */
[----:B------:R-:W-:Y:S01]  /*4c70*/  FFMA.FTZ R33, R6, -UR5, R60 ;  /* 0x8000000506217c23 */ /* 0x000fe2000801003c */
[----:B------:R-:W-:Y:S01]  /*4c80*/  IMAD.IADD R7, R3, 0x1, -R19 ;  /* 0x0000000103077824 */ /* 0x000fe200078e0a13 */
[----:B------:R-:W-:Y:S01]  /*4c90*/  LEA.HI.X.SX32 R146, R105, R9, 0x1, P0 ;  /* 0x0000000969927211 */ /* 0x000fe200000f0eff */
[C---:B------:R-:W-:Y:S01]  /*4ca0*/  IMAD.IADD R6, R3.reuse, 0x1, -R20 ;  /* 0x0000000103067824 */ /* 0x040fe200078e0a14 */
[----:B------:R-:W-:Y:S01]  /*4cb0*/  ISETP.GE.AND P0, PT, R18, UR32, PT ;  /* 0x0000002012007c0c */ /* 0x000fe2000bf06270 */
[----:B------:R-:W-:Y:S01]  /*4cc0*/  IMAD.IADD R9, R3, 0x1, -R8 ;  /* 0x0000000103097824 */ /* 0x000fe200078e0a08 */
[----:B------:R-:W-:Y:S01]  /*4cd0*/  IABS R11, R7 ;  /* 0x00000007000b7213 */ /* 0x000fe20000000000 */
[----:B------:R-:W-:Y:S01]  /*4ce0*/  HMMA.16816.F32 R52, R12, R46, R52 ;  /* 0x0000002e0c34723c */ /* 0x000fe20000001834 */
[----:B------:R-:W-:-:S02]  /*4cf0*/  IABS R7, R6 ;  /* 0x0000000600077213 */ /* 0x000fc40000000000 */
[----:B------:R-:W-:Y:S02]  /*4d00*/  IABS R9, R9 ;  /* 0x0000000900097213 */ /* 0x000fe40000000000 */
[----:B------:R-:W-:Y:S02]  /*4d10*/  IABS R6, R10 ;  /* 0x0000000a00067213 */ /* 0x000fe40000000000 */
[----:B------:R-:W-:Y:S01]  /*4d20*/  IABS R10, R17 ;  /* 0x00000011000a7213 */ /* 0x000fe20000000000 */
[----:B------:R-:W-:Y:S01]  /*4d30*/  IMAD.MOV.U32 R17, RZ, RZ, R11 ;  /* 0x000000ffff117224 */ /* 0x000fe200078e000b */
[----:B------:R-:W-:Y:S01]  /*4d40*/  MOV R11, R7 ;  /* 0x00000007000b7202 */ /* 0x000fe20000000f00 */
[----:B------:R-:W-:Y:S01]  /*4d50*/  IMAD.MOV.U32 R7, RZ, RZ, R6 ;  /* 0x000000ffff077224 */ /* 0x000fe200078e0006 */
[----:B------:R-:W-:Y:S01]  /*4d60*/  I2FP.F32.S32 R9, R9 ;  /* 0x0000000900097245 */ /* 0x000fe20000201400 */
[----:B------:R-:W-:Y:S01]  /*4d70*/  IMAD.MOV.U32 R6, RZ, RZ, R10 ;  /* 0x000000ffff067224 */ /* 0x000fe200078e000a */
[----:B------:R-:W-:Y:S01]  /*4d80*/  I2FP.F32.S32 R10, R11 ;  /* 0x0000000b000a7245 */ /* 0x000fe20000201400 */
[----:B-1----:R-:W-:Y:S01]  /*4d90*/  HMMA.16816.F32 R56, R12, R68, R56 ;  /* 0x000000440c38723c */ /* 0x002fe20000001838 */
[----:B------:R-:W-:Y:S01]  /*4da0*/  I2FP.F32.S32 R17, R17 ;  /* 0x0000001100117245 */ /* 0x000fe20000201400 */
[----:B------:R-:W-:Y:S01]  /*4db0*/  FFMA.FTZ R32, R9, -UR5, R61 ;  /* 0x8000000509207c23 */ /* 0x000fe2000801003d */
[----:B------:R-:W-:Y:S01]  /*4dc0*/  I2FP.F32.S32 R9, R7 ;  /* 0x0000000700097245 */ /* 0x000fe20000201400 */
[----:B------:R-:W-:Y:S01]  /*4dd0*/  VIADD R7, R0, 0x20 ;  /* 0x0000002000077836 */ /* 0x000fe20000000000 */
[----:B------:R-:W-:Y:S01]  /*4de0*/  I2FP.F32.S32 R6, R6 ;  /* 0x0000000600067245 */ /* 0x000fe20000201400 */
[----:B------:R-:W-:Y:S01]  /*4df0*/  FFMA.FTZ R30, R10, -UR5, R65 ;  /* 0x800000050a1e7c23 */ /* 0x000fe20008010041 */
[----:B------:R-:W-:Y:S01]  /*4e00*/  FFMA.FTZ R31, R17, -UR5, R64 ;  /* 0x80000005111f7c23 */ /* 0x000fe20008010040 */
[----:B------:R-:W-:Y:S01]  /*4e10*/  FFMA.FTZ R29, R9, -UR5, R36 ;  /* 0x80000005091d7c23 */ /* 0x000fe20008010024 */
[----:B------:R-:W-:-:S02]  /*4e20*/  IMAD.IADD R9, R3, 0x1, -R7 ;  /* 0x0000000103097824 */ /* 0x000fc400078e0a07 */
[----:B------:R-:W-:Y:S01]  /*4e30*/  FFMA.FTZ R28, R6, -UR5, R37 ;  /* 0x80000005061c7c23 */ /* 0x000fe20008010025 */
[----:B------:R-:W-:Y:S01]  /*4e40*/  VIADD R6, R3, 0x8 ;  /* 0x0000000803067836 */ /* 0x000fe20000000000 */
[----:B------:R-:W-:Y:S02]  /*4e50*/  ISETP.GE.AND P6, PT, R8, UR32, PT ;  /* 0x0000002008007c0c */ /* 0x000fe4000bfc6270 */
[----:B------:R-:W-:Y:S01]  /*4e60*/  IABS R9, R9 ;  /* 0x0000000900097213 */ /* 0x000fe20000000000 */
[----:B------:R-:W-:Y:S01]  /*4e70*/  IMAD.IADD R16, R6, 0x1, -R16 ;  /* 0x0000000106107824 */ /* 0x000fe200078e0a10 */
[----:B------:R-:W-:Y:S01]  /*4e80*/  FSEL R44, R26, -INF , !P1 ;  /* 0xff8000001a2c7808 */ /* 0x000fe20004800000 */
[C---:B------:R-:W-:Y:S01]  /*4e90*/  IMAD.IADD R10, R6.reuse, 0x1, -R0 ;  /* 0x00000001060a7824 */ /* 0x040fe200078e0a00 */
[----:B------:R-:W-:Y:S01]  /*4ea0*/  ISETP.GE.AND P5, PT, R19, UR32, PT ;  /* 0x0000002013007c0c */ /* 0x000fe2000bfa6270 */
[C---:B------:R-:W-:Y:S01]  /*4eb0*/  IMAD.IADD R18, R6.reuse, 0x1, -R18 ;  /* 0x0000000106127824 */ /* 0x040fe200078e0a12 */
[----:B------:R-:W-:Y:S01]  /*4ec0*/  FSEL R33, R33, -INF , !P0 ;  /* 0xff80000021217808 */ /* 0x000fe20004000000 */
[----:B------:R-:W-:Y:S01]  /*4ed0*/  IMAD.MOV.U32 R11, RZ, RZ, R9 ;  /* 0x000000ffff0b7224 */ /* 0x000fe200078e0009 */
[----:B------:R-:W-:Y:S01]  /*4ee0*/  IABS R10, R10 ;  /* 0x0000000a000a7213 */ /* 0x000fe20000000000 */
[----:B------:R-:W-:Y:S01]  /*4ef0*/  IMAD.IADD R17, R6, 0x1, -R8 ;  /* 0x0000000106117824 */ /* 0x000fe200078e0a08 */
[----:B------:R-:W-:-:S02]  /*4f00*/  IABS R9, R16 ;  /* 0x0000001000097213 */ /* 0x000fc40000000000 */
[----:B------:R-:W-:Y:S02]  /*4f10*/  IABS R8, R18 ;  /* 0x0000001200087213 */ /* 0x000fe40000000000 */
[----:B------:R-:W-:Y:S02]  /*4f20*/  I2FP.F32.S32 R18, R11 ;  /* 0x0000000b00127245 */ /* 0x000fe40000201400 */
[----:B------:R-:W-:Y:S02]  /*4f30*/  IABS R16, R17 ;  /* 0x0000001100107213 */ /* 0x000fe40000000000 */
[----:B------:R-:W-:Y:S01]  /*4f40*/  MOV R11, R10 ;  /* 0x0000000a000b7202 */ /* 0x000fe20000000f00 */
[----:B------:R-:W-:Y:S02]  /*4f50*/  IMAD.MOV.U32 R10, RZ, RZ, R9 ;  /* 0x000000ffff0a7224 */ /* 0x000fe400078e0009 */
[----:B------:R-:W-:Y:S01]  /*4f60*/  FFMA.FTZ R25, R18, -UR5, R40 ;  /* 0x8000000512197c23 */ /* 0x000fe20008010028 */
[----:B------:R-:W-:Y:S01]  /*4f70*/  IMAD.MOV.U32 R9, RZ, RZ, R8 ;  /* 0x000000ffff097224 */ /* 0x000fe200078e0008 */
[----:B------:R-:W-:Y:S01]  /*4f80*/  I2FP.F32.S32 R17, R11 ;  /* 0x0000000b00117245 */ /* 0x000fe20000201400 */
[----:B------:R-:W-:Y:S01]  /*4f90*/  IMAD.MOV.U32 R8, RZ, RZ, R16 ;  /* 0x000000ffff087224 */ /* 0x000fe200078e0010 */
[----:B------:R-:W-:-:S02]  /*4fa0*/  I2FP.F32.S32 R16, R10 ;  /* 0x0000000a00107245 */ /* 0x000fc40000201400 */
[----:B------:R-:W-:Y:S01]  /*4fb0*/  I2FP.F32.S32 R11, R9 ;  /* 0x00000009000b7245 */ /* 0x000fe20000201400 */
[----:B------:R-:W-:Y:S01]  /*4fc0*/  FFMA.FTZ R10, R17, -UR5, R34 ;  /* 0x80000005110a7c23 */ /* 0x000fe20008010022 */
[----:B------:R-:W-:Y:S01]  /*4fd0*/  I2FP.F32.S32 R8, R8 ;  /* 0x0000000800087245 */ /* 0x000fe20000201400 */
[----:B------:R-:W-:Y:S01]  /*4fe0*/  FFMA.FTZ R9, R16, -UR5, R35 ;  /* 0x8000000510097c23 */ /* 0x000fe20008010023 */
[C---:B------:R-:W-:Y:S02]  /*4ff0*/  IMAD.IADD R17, R6.reuse, 0x1, -R22 ;  /* 0x0000000106117824 */ /* 0x040fe400078e0a16 */
[----:B------:R-:W-:Y:S01]  /*5000*/  FFMA.FTZ R24, R11, -UR5, R62 ;  /* 0x800000050b187c23 */ /* 0x000fe2000801003e */
[----:B------:R-:W-:Y:S02]  /*5010*/  IMAD.IADD R11, R6, 0x1, -R21 ;  /* 0x00000001060b7824 */ /* 0x000fe400078e0a15 */
[----:B------:R-:W-:Y:S01]  /*5020*/  FFMA.FTZ R23, R8, -UR5, R63 ;  /* 0x8000000508177c23 */ /* 0x000fe2000801003f */
[----:B------:R-:W-:Y:S01]  /*5030*/  FSEL R50, R9, -INF , !P1 ;  /* 0xff80000009327808 */ /* 0x000fe20004800000 */
[----:B------:R-:W-:Y:S01]  /*5040*/  IMAD.IADD R9, R6, 0x1, -R19 ;  /* 0x0000000106097824 */ /* 0x000fe200078e0a13 */
[----:B------:R-:W-:Y:S01]  /*5050*/  FSEL R46, R10, -INF , !P2 ;  /* 0xff8000000a2e7808 */ /* 0x000fe20005000000 */
[C---:B------:R-:W-:Y:S01]  /*5060*/  IMAD.IADD R8, R6.reuse, 0x1, -R20 ;  /* 0x0000000106087824 */ /* 0x040fe200078e0a14 */
[----:B------:R-:W-:Y:S01]  /*5070*/  ISETP.GE.AND P1, PT, R7, UR32, PT ;  /* 0x0000002007007c0c */ /* 0x000fe2000bf26270 */
[----:B------:R-:W-:Y:S01]  /*5080*/  IMAD.IADD R16, R6, 0x1, -R7 ;  /* 0x0000000106107824 */ /* 0x000fe200078e0a07 */
[----:B------:R-:W-:-:S02]  /*5090*/  IABS R10, R9 ;  /* 0x00000009000a7213 */ /* 0x000fc40000000000 */
[----:B------:R-:W-:Y:S02]  /*50a0*/  IABS R9, R8 ;  /* 0x0000000800097213 */ /* 0x000fe40000000000 */
[----:B------:R-:W-:Y:S02]  /*50b0*/  IABS R8, R11 ;  /* 0x0000000b00087213 */ /* 0x000fe40000000000 */
[----:B------:R-:W-:Y:S02]  /*50c0*/  IABS R7, R17 ;  /* 0x0000001100077213 */ /* 0x000fe40000000000 */
[----:B------:R-:W-:Y:S01]  /*50d0*/  IABS R11, R16 ;  /* 0x00000010000b7213 */ /* 0x000fe20000000000 */
[----:B------:R-:W-:Y:S01]  /*50e0*/  IMAD.MOV.U32 R16, RZ, RZ, R10 ;  /* 0x000000ffff107224 */ /* 0x000fe200078e000a */
[----:B------:R-:W-:Y:S01]  /*50f0*/  FSEL R40, R27, -INF , !P2 ;  /* 0xff8000001b287808 */ /* 0x000fe20005000000 */
[----:B------:R-:W-:Y:S01]  /*5100*/  IMAD.MOV.U32 R10, RZ, RZ, R9 ;  /* 0x000000ffff0a7224 */ /* 0x000fe200078e0009 */
[----:B------:R-:W-:Y:S01]  /*5110*/  MOV R9, R8 ;  /* 0x0000000800097202 */ /* 0x000fe20000000f00 */
[----:B------:R-:W-:Y:S01]  /*5120*/  IMAD.MOV.U32 R8, RZ, RZ, R7 ;  /* 0x000000ffff087224 */ /* 0x000fe200078e0007 */
[----:B------:R-:W-:Y:S01]  /*5130*/  ISETP.GE.AND P2, PT, R22, UR32, PT ;  /* 0x0000002016007c0c */ /* 0x000fe2000bf46270 */
        /* <DEDUP_REMOVED lines=9> */
[C---:B------:R-:W-:Y:S02]  /*51d0*/  VIADD R10, R0.reuse, 0x29 ;  /* 0x00000029000a7836 */ /* 0x040fe40000000000 */
[----:B------:R-:W-:Y:S01]  /*51e0*/  FFMA.FTZ R17, R7, -UR5, R42 ;  /* 0x8000000507117c23 */ /* 0x000fe2000801002a */
[----:B------:R-:W-:-:S02]  /*51f0*/  VIADD R16, R0, 0x21 ;  /* 0x0000002100107836 */ /* 0x000fc40000000000 */
        /* <DEDUP_REMOVED lines=10> */
[----:B------:R-:W-:Y:S01]  /*52a0*/  FSEL R107, R17, -INF , !P1 ;  /* 0xff800000116b7808 */ /* 0x000fe20004800000 */
[C---:B------:R-:W-:Y:S01]  /*52b0*/  IMAD.IADD R19, R3.reuse, 0x1, -R10 ;  /* 0x0000000103137824 */ /* 0x040fe200078e0a0a */
[----:B------:R-:W-:Y:S01]  /*52c0*/  ISETP.GE.AND P0, PT, R16, UR32, PT ;  /* 0x0000002010007c0c */ /* 0x000fe2000bf06270 */
[C---:B------:R-:W-:Y:S01]  /*52d0*/  IMAD.IADD R17, R3.reuse, 0x1, -R16 ;  /* 0x0000000103117824 */ /* 0x040fe200078e0a10 */
[----:B------:R-:W-:Y:S01]  /*52e0*/  FSEL R34, R32, -INF , !P6 ;  /* 0xff80000020227808 */ /* 0x000fe20007000000 */
[----:B------:R-:W-:Y:S01]  /*52f0*/  IMAD.IADD R20, R3, 0x1, -R9 ;  /* 0x0000000103147824 */ /* 0x000fe200078e0a09 */
[----:B------:R-:W-:Y:S01]  /*5300*/  FSEL R42, R23, -INF , !P6 ;  /* 0xff800000172a7808 */ /* 0x000fe20007000000 */
[----:B------:R-:W-:Y:S01]  /*5310*/  IMAD.IADD R21, R3, 0x1, -R8 ;  /* 0x0000000103157824 */ /* 0x000fe200078e0a08 */
[----:B------:R-:W-:Y:S01]  /*5320*/  FSEL R60, R18, -INF , !P2 ;  /* 0xff800000123c7808 */ /* 0x000fe20005000000 */
[C---:B------:R-:W-:Y:S01]  /*5330*/  IMAD.IADD R24, R6.reuse, 0x1, -R16 ;  /* 0x0000000106187824 */ /* 0x040fe200078e0a10 */
[----:B------:R-:W-:Y:S01]  /*5340*/  ISETP.GE.AND P6, PT, R11, UR32, PT ;  /* 0x000000200b007c0c */ /* 0x000fe2000bfc6270 */
[C---:B------:R-:W-:Y:S01]  /*5350*/  IMAD.IADD R16, R6.reuse, 0x1, -R11 ;  /* 0x0000000106107824 */ /* 0x040fe200078e0a0b */
[----:B------:R-:W-:Y:S01]  /*5360*/  FSEL R106, R25, -INF , !P1 ;  /* 0xff800000196a7808 */ /* 0x000fe20004800000 */
[C---:B------:R-:W-:Y:S01]  /*5370*/  IMAD.IADD R32, R6.reuse, 0x1, -R9 ;  /* 0x0000000106207824 */ /* 0x040fe200078e0a09 */
[----:B------:R-:W-:Y:S01]  /*5380*/  IADD3 R18, R3, -R11, RZ ;  /* 0x8000000b03127210 */ /* 0x000fe20007ffe0ff */
[C---:B------:R-:W-:Y:S01]  /*5390*/  IMAD.IADD R11, R6.reuse, 0x1, -R10 ;  /* 0x00000001060b7824 */ /* 0x040fe200078e0a0a */
[----:B------:R-:W-:Y:S01]  /*53a0*/  IADD3 R26, -R7, R6, RZ ;  /* 0x00000006071a7210 */ /* 0x000fe20007ffe1ff */
[C---:B------:R-:W-:Y:S01]  /*53b0*/  IMAD.IADD R27, R6.reuse, 0x1, -R8 ;  /* 0x00000001061b7824 */ /* 0x040fe200078e0a08 */
[----:B------:R-:W-:Y:S01]  /*53c0*/  FSEL R35, R31, -INF , !P5 ;  /* 0xff8000001f237808 */ /* 0x000fe20006800000 */
[--C-:B------:R-:W-:Y:S01]  /*53d0*/  IMAD.IADD R25, R6, 0x1, -R0.reuse ;  /* 0x0000000106197824 */ /* 0x100fe200078e0a00 */
[----:B------:R-:W-:Y:S01]  /*53e0*/  FSEL R38, R28, -INF , !P2 ;  /* 0xff8000001c267808 */ /* 0x000fe20005000000 */
[C---:B------:R-:W-:Y:S01]  /*53f0*/  IMAD.IADD R23, R3.reuse, 0x1, -R7 ;  /* 0x0000000103177824 */ /* 0x040fe200078e0a07 */
[----:B------:R-:W-:Y:S01]  /*5400*/  IABS R6, R19 ;  /* 0x0000001300067213 */ /* 0x000fe20000000000 */
[----:B------:R-:W-:Y:S01]  /*5410*/  IMAD.IADD R22, R3, 0x1, -R0 ;  /* 0x0000000103167824 */ /* 0x000fe200078e0a00 */
[----:B------:R-:W-:Y:S01]  /*5420*/  BAR.SYNC.DEFER_BLOCKING 0x0 ;  /* 0x0000000000007b1d */ /* 0x000fe20000010000 */
[----:B------:R-:W-:-:S02]  /*5430*/  ISETP.GE.AND P5, PT, R10, UR32, PT ;  /* 0x000000200a007c0c */ /* 0x000fc4000bfa6270 */
[----:B------:R-:W-:Y:S02]  /*5440*/  ISETP.GE.AND P2, PT, R7, UR32, PT ;  /* 0x0000002007007c0c */ /* 0x000fe4000bf46270 */
[----:B------:R-:W-:Y:S02]  /*5450*/  ISETP.GE.AND P1, PT, R0, UR32, PT ;  /* 0x0000002000007c0c */ /* 0x000fe4000bf26270 */
[----:B------:R-:W-:Y:S02]  /*5460*/  IABS R3, R17 ;  /* 0x0000001100037213 */ /* 0x000fe40000000000 */
[----:B------:R-:W-:Y:S02]  /*5470*/  IABS R0, R18 ;  /* 0x0000001200007213 */ /* 0x000fe40000000000 */
[----:B------:R-:W-:Y:S02]  /*5480*/  IABS R10, R20 ;  /* 0x00000014000a7213 */ /* 0x000fe40000000000 */
[----:B------:R-:W-:-:S02]  /*5490*/  IABS R7, R21 ;  /* 0x0000001500077213 */ /* 0x000fc40000000000 */
[----:B------:R-:W-:Y:S02]  /*54a0*/  FSEL R37, R29, -INF , !P3 ;  /* 0xff8000001d257808 */ /* 0x000fe40005800000 */
[----:B------:R-:W-:Y:S02]  /*54b0*/  FSEL R36, R30, -INF , !P4 ;  /* 0xff8000001e247808 */ /* 0x000fe40006000000 */
[----:B------:R-:W-:Y:S01]  /*54c0*/  ISETP.GE.AND P3, PT, R8, UR32, PT ;  /* 0x0000002008007c0c */ /* 0x000fe2000bf66270 */
[----:B------:R-:W-:Y:S01]  /*54d0*/  IMAD.MOV.U32 R8, RZ, RZ, R6 ;  /* 0x000000ffff087224 */ /* 0x000fe200078e0006 */
[----:B------:R-:W-:Y:S01]  /*54e0*/  ISETP.GE.AND P4, PT, R9, UR32, PT ;  /* 0x0000002009007c0c */ /* 0x000fe2000bf86270 */
[----:B------:R-:W-:Y:S01]  /*54f0*/  HMMA.16816.F32 R28, R12, R70, R76 ;  /* 0x000000460c1c723c */ /* 0x000fe2000000184c */
[----:B------:R-:W-:Y:S01]  /*5500*/  I2FP.F32.S32 R9, R3 ;  /* 0x0000000300097245 */ /* 0x000fe20000201400 */
        /* <DEDUP_REMOVED lines=12> */
[----:B------:R-:W-:Y:S01]  /*55d0*/  IABS R7, R11 ;  /* 0x0000000b00077213 */ /* 0x000fe20000000000 */
[----:B------:R-:W-:Y:S01]  /*55e0*/  IMAD.MOV.U32 R6, RZ, RZ, R3 ;  /* 0x000000ffff067224 */ /* 0x000fe200078e0003 */
[----:B------:R-:W-:Y:S01]  /*55f0*/  IABS R3, R24 ;  /* 0x0000001800037213 */ /* 0x000fe20000000000 */
[----:B------:R-:W-:Y:S01]  /*5600*/  IMAD.MOV.U32 R8, RZ, RZ, R0 ;  /* 0x000000ffff087224 */ /* 0x000fe200078e0000 */
[----:B------:R-:W-:Y:S01]  /*5610*/  IABS R0, R16 ;  /* 0x0000001000007213 */ /* 0x000fe20000000000 */
[----:B------:R-:W-:Y:S01]  /*5620*/  FFMA.FTZ R14, R9, -UR5, R41 ;  /* 0x80000005090e7c23 */ /* 0x000fe20008010029 */
[----:B------:R-:W-:Y:S01]  /*5630*/  I2FP.F32.S32 R9, R6 ;  /* 0x0000000600097245 */ /* 0x000fe20000201400 */
[----:B------:R-:W-:Y:S01]  /*5640*/  IMAD.MOV.U32 R6, RZ, RZ, R3 ;  /* 0x000000ffff067224 */ /* 0x000fe200078e0003 */
[----:B------:R-:W-:Y:S01]  /*5650*/  FSEL R102, R19, -INF , !P6 ;  /* 0xff80000013667808 */ /* 0x000fe20007000000 */
[----:B------:R-:W-:Y:S01]  /*5660*/  IMAD.MOV.U32 R3, RZ, RZ, R0 ;  /* 0x000000ffff037224 */ /* 0x000fe200078e0000 */
[----:B------:R-:W-:Y:S01]  /*5670*/  FSEL R100, R14, -INF , !P0 ;  /* 0xff8000000e647808 */ /* 0x000fe20004000000 */
[----:B------:R-:W-:Y:S01]  /*5680*/  IMAD.MOV.U32 R0, RZ, RZ, R7 ;  /* 0x000000ffff007224 */ /* 0x000fe200078e0007 */
[----:B------:R-:W-:Y:S01]  /*5690*/  I2FP.F32.S32 R6, R6 ;  /* 0x0000000600067245 */ /* 0x000fe20000201400 */
[----:B------:R-:W-:Y:S01]  /*56a0*/  FFMA.FTZ R13, R9, -UR5, R28 ;  /* 0x80000005090d7c23 */ /* 0x000fe2000801001c */
        /* <DEDUP_REMOVED lines=9> */
[----:B------:R-:W-:Y:S02]  /*5740*/  IABS R0, R26 ;  /* 0x0000001a00007213 */ /* 0x000fe40000000000 */
[----:B------:R-:W-:-:S02]  /*5750*/  IABS R7, R25 ;  /* 0x0000001900077213 */ /* 0x000fc40000000000 */
[----:B------:R-:W-:Y:S01]  /*5760*/  MOV R8, R6 ;  /* 0x0000000600087202 */ /* 0x000fe20000000f00 */
[----:B------:R-:W-:Y:S01]  /*5770*/  IMAD.MOV.U32 R6, RZ, RZ, R3 ;  /* 0x000000ffff067224 */ /* 0x000fe200078e0003 */
[----:B------:R-:W-:Y:S01]  /*5780*/  FSEL R101, R9, -INF , !P0 ;  /* 0xff80000009657808 */ /* 0x000fe20004000000 */
[----:B------:R-:W-:Y:S01]  /*5790*/  IMAD.MOV.U32 R3, RZ, RZ, R0 ;  /* 0x000000ffff037224 */ /* 0x000fe200078e0000 */
[----:B------:R-:W-:Y:S01]  /*57a0*/  PLOP3.LUT P0, PT, PT, PT, UP0, 0x80, 0x0 ;  /* 0x000000000000781c */ /* 0x000fe20003f0f008 */
[----:B------:R-:W-:Y:S01]  /*57b0*/  IMAD.MOV.U32 R0, RZ, RZ, R7 ;  /* 0x000000ffff007224 */ /* 0x000fe200078e0007 */
[----:B------:R-:W-:Y:S02]  /*57c0*/  I2FP.F32.S32 R8, R8 ;  /* 0x0000000800087245 */ /* 0x000fe40000201400 */
        /* <DEDUP_REMOVED lines=166> */
.L_x_1038:
[----:B------:R-:W-:Y:S05]  /*6230*/  BSYNC B0 ;  /* 0x0000000000007941 */ /* 0x000fea0003800000 */
.L_x_1037:
[----:B------:R-:W0:Y:S02]  /*6240*/  LDGDEPBAR ;  /* 0x00000000000079af */ /* 0x000e240000000000 */
.L_x_1036:
[----:B------:R-:W-:Y:S01]  /*6250*/  FMNMX.FTZ R0, R40, R44, !PT ;  /* 0x0000002c28007209 */ /* 0x000fe20007810000 */
[----:B------:R-:W-:Y:S01]  /*6260*/  USHF.L.U32 UR29, UR21, 0x1, URZ ;  /* 0x00000001151d7899 */ /* 0x000fe2000800063f */
[----:B------:R-:W-:Y:S01]  /*6270*/  STL [R1+0x110], R203 ;  /* 0x000110cb01007387 */ /* 0x000fe20000100800 */
[----:B------:R-:W-:Y:S01]  /*6280*/  IMAD.WIDE.U32 R98, R116, -0x2daee0ad, RZ ;  /* 0xd2511f5374627825 */ /* 0x000fe200078e00ff */
[----:B------:R-:W-:Y:S01]  /*6290*/  FMNMX.FTZ R0, R33, R0, !PT ;  /* 0x0000000021007209 */ /* 0x000fe20007810000 */
[----:B------:R-:W-:Y:S01]  /*62a0*/  ULOP3.LUT UR6, UR29, UR37, URZ, 0x3c, !UPT ;  /* 0x000000251d067292 */ /* 0x000fe2000f8e3c3f */
[----:B------:R-:W-:Y:S01]  /*62b0*/  STL [R1+0x10c], R202 ;  /* 0x00010cca01007387 */ /* 0x000fe20000100800 */
[----:B-1-3--:R-:W-:Y:S01]  /*62c0*/  LOP3.LUT R8, R114, UR36, RZ, 0x3c, !PT ;  /* 0x0000002472087c12 */ /* 0x00afe2000f8e3cff */
[----:B------:R-:W-:Y:S01]  /*62d0*/  UIADD3 UR20, UR36, -0x61c88647, URZ ;  /* 0x9e3779b924147890 */ /* 0x000fe2000fffe03f */
[----:B------:R-:W-:Y:S01]  /*62e0*/  FMNMX.FTZ R0, R34, R0, !PT ;  /* 0x0000000022007209 */ /* 0x000fe20007810000 */
[----:B------:R-:W-:Y:S01]  /*62f0*/  STL [R1+0x108], R201 ;  /* 0x000108c901007387 */ /* 0x000fe20000100800 */
[----:B------:R-:W-:Y:S01]  /*6300*/  UIADD3 UR13, UR37, 0x76cf5d0a, URZ ;  /* 0x76cf5d0a250d7890 */ /* 0x000fe2000fffe03f */
[----:B------:R-:W-:Y:S01]  /*6310*/  LEA R186, R5, UR4, 0x1 ;  /* 0x0000000405ba7c11 */ /* 0x000fe2000f8e08ff */
[----:B------:R-:W-:Y:S01]  /*6320*/  UIADD3 UR14, UR36, 0x3c6ef372, URZ ;  /* 0x3c6ef372240e7890 */ /* 0x000fe2000fffe03f */
[----:B------:R-:W-:Y:S01]  /*6330*/  FMNMX.FTZ R0, R35, R0, !PT ;  /* 0x0000000023007209 */ /* 0x000fe20007810000 */
[----:B------:R-:W-:Y:S01]  /*6340*/  STL [R1+0x104], R200 ;  /* 0x000104c801007387 */ /* 0x000fe20000100800 */
[----:B------:R-:W-:Y:S01]  /*6350*/  UIADD3 UR12, UR36, -0x255992d5, URZ ;  /* 0xdaa66d2b240c7890 */ /* 0x000fe2000fffe03f */
[--C-:B------:R-:W-:Y:S01]  /*6360*/  IMAD R187, R4, 0x2, R186.reuse ;  /* 0x0000000204bb7824 */ /* 0x100fe200078e02ba */
[----:B------:R-:W-:Y:S01]  /*6370*/  FMNMX.FTZ R0, R36, R0, !PT ;  /* 0x0000000024007209 */ /* 0x000fe20007810000 */
[----:B------:R-:W-:Y:S01]  /*6380*/  STL [R1+0x100], R199 ;  /* 0x000100c701007387 */ /* 0x000fe20000100800 */
[----:B------:R-:W-:Y:S01]  /*6390*/  ULDC UR33, c[0x0][0x2ec] ;  /* 0x0000bb0000217ab9 */ /* 0x000fe20000000800 */
[----:B------:R-:W-:Y:S01]  /*63a0*/  UIADD3 UR10, UR37, 0x32370b8f, URZ ;  /* 0x32370b8f250a7890 */ /* 0x000fe2000fffe03f */
[----:B------:R-:W-:Y:S01]  /*63b0*/  FMNMX.FTZ R0, R37, R0, !PT ;  /* 0x0000000025007209 */ /* 0x000fe20007810000 */
[----:B------:R-:W-:Y:S01]  /*63c0*/  STL [R1+0xfc], R198 ;  /* 0x0000fcc601007387 */ /* 0x000fe20000100800 */
[----:B------:R-:W-:Y:S01]  /*63d0*/  UIADD3 UR8, UR37, -0x126145ec, URZ ;  /* 0xed9eba1425087890 */ /* 0x000fe2000fffe03f */
[----:B------:R-:W-:Y:S01]  /*63e0*/  IMAD R188, R2, 0x2, R187 ;  /* 0x0000000202bc7824 */ /* 0x000fe200078e02bb */
[----:B------:R-:W-:Y:S01]  /*63f0*/  FMNMX.FTZ R0, R38, R0, !PT ;  /* 0x0000000026007209 */ /* 0x000fe20007810000 */
[----:B------:R-:W-:Y:S01]  /*6400*/  STL [R1+0xf8], R197 ;  /* 0x0000f8c501007387 */ /* 0x000fe20000100800 */
[----:B------:R-:W-:Y:S01]  /*6410*/  UIADD3 UR7, UR36, 0x1715609d, URZ ;  /* 0x1715609d24077890 */ /* 0x000fe2000fffe03f */
[----:B------:R-:W-:Y:S01]  /*6420*/  IMAD R189, R2, 0x2, R186 ;  /* 0x0000000202bd7824 */ /* 0x000fe200078e02ba */
[----:B------:R-:W-:Y:S01]  /*6430*/  FMNMX.FTZ R0, R106, R0, !PT ;  /* 0x000000006a007209 */ /* 0x000fe20007810000 */
[----:B------:R-:W-:Y:S01]  /*6440*/  STL [R1+0xf4], R196 ;  /* 0x0000f4c401007387 */ /* 0x000fe20000100800 */
[----:B------:R-:W-:-:S02]  /*6450*/  UIADD3 UR9, UR36, 0x78dde6e4, URZ ;  /* 0x78dde6e424097890 */ /* 0x000fc4000fffe03f */
[----:B------:R-:W-:Y:S01]  /*6460*/  FMNMX.FTZ R0, R100, R0, !PT ;  /* 0x0000000064007209 */ /* 0x000fe20007810000 */
[----:B------:R-:W-:Y:S01]  /*6470*/  STL [R1+0xf0], R195 ;  /* 0x0000f0c301007387 */ /* 0x000fe20000100800 */
[----:B------:R-:W-:Y:S02]  /*6480*/  UIADD3 UR21, UR37, 0x646e171e, URZ ;  /* 0x646e171e25157890 */ /* 0x000fe4000fffe03f */
[----:B------:R-:W-:Y:S01]  /*6490*/  FMNMX.FTZ R0, R102, R0, !PT ;  /* 0x0000000066007209 */ /* 0x000fe20007810000 */
[----:B------:R-:W-:Y:S01]  /*64a0*/  STL [R1+0xec], R194 ;  /* 0x0000ecc201007387 */ /* 0x000fe20000100800 */
[----:B------:R-:W-:Y:S02]  /*64b0*/  UIADD3 UR23, UR36, -0x4ab325aa, URZ ;  /* 0xb54cda5624177890 */ /* 0x000fe4000fffe03f */
[----:B------:R-:W-:Y:S01]  /*64c0*/  FMNMX.FTZ R0, R103, R0, !PT ;  /* 0x0000000067007209 */ /* 0x000fe20007810000 */
[----:B------:R-:W-:Y:S01]  /*64d0*/  STL [R1+0xe8], R193 ;  /* 0x0000e8c101007387 */ /* 0x000fe20000100800 */
[----:B------:R-:W-:-:S02]  /*64e0*/  UIADD3 UR4, UR29, 0x1, URZ ;  /* 0x000000011d047890 */ /* 0x000fc4000fffe03f */
[----:B------:R-:W-:Y:S01]  /*64f0*/  FMNMX.FTZ R0, R108, R0, !PT ;  /* 0x000000006c007209 */ /* 0x000fe20007810000 */
[----:B------:R-:W-:Y:S01]  /*6500*/  STL [R1+0xe4], R191 ;  /* 0x0000e4bf01007387 */ /* 0x000fe20000100800 */
[----:B------:R-:W-:Y:S02]  /*6510*/  ULOP3.LUT UR4, UR4, UR37, URZ, 0x3c, !UPT ;  /* 0x0000002504047292 */ /* 0x000fe4000f8e3c3f */
[----:B------:R-:W-:Y:S01]  /*6520*/  FMNMX.FTZ R3, R109, R0, !PT ;  /* 0x000000006d037209 */ /* 0x000fe20007810000 */
[----:B------:R-:W-:Y:S01]  /*6530*/  STL [R1+0xe0], R190 ;  /* 0x0000e0be01007387 */ /* 0x000fe20000100800 */
[----:B------:R-:W-:Y:S02]  /*6540*/  FMNMX.FTZ R0, R46, R50, !PT ;  /* 0x000000322e007209 */ /* 0x000fe40007810000 */
[----:B------:R-:W-:Y:S01]  /*6550*/  FMNMX.FTZ R6, R141, R3, !PT ;  /* 0x000000038d067209 */ /* 0x000fe20007810000 */
[----:B------:R-:W-:Y:S01]  /*6560*/  STL [R1+0xdc], R185 ;  /* 0x0000dcb901007387 */ /* 0x000fe20000100800 */
[----:B------:R-:W-:-:S02]  /*6570*/  FMNMX.FTZ R3, R39, R0, !PT ;  /* 0x0000000027037209 */ /* 0x000fc40007810000 */
[----:B------:R-:W-:Y:S01]  /*6580*/  FMNMX.FTZ R0, R140, R6, !PT ;  /* 0x000000068c007209 */ /* 0x000fe20007810000 */
[----:B------:R-:W-:Y:S01]  /*6590*/  STL [R1+0xd8], R169 ;  /* 0x0000d8a901007387 */ /* 0x000fe20000100800 */
[----:B------:R-:W-:-:S03]  /*65a0*/  FMNMX.FTZ R3, R42, R3, !PT ;  /* 0x000000032a037209 */ /* 0x000fc60007810000 */
[----:B------:R-:W1:Y:S01]  /*65b0*/  SHFL.BFLY PT, R6, R0, 0x2, 0x1f ;  /* 0x0c401f0000067f89 */ /* 0x000e6200000e0000 */
[----:B------:R-:W-:-:S03]  /*65c0*/  FMNMX.FTZ R3, R45, R3, !PT ;  /* 0x000000032d037209 */ /* 0x000fc60007810000 */
[----:B------:R-:W-:Y:S01]  /*65d0*/  STL [R1+0xd4], R168 ;  /* 0x0000d4a801007387 */ /* 0x000fe20000100800 */
[----:B------:R-:W-:-:S03]  /*65e0*/  FMNMX.FTZ R3, R47, R3, !PT ;  /* 0x000000032f037209 */ /* 0x000fc60007810000 */
[----:B------:R2:W-:Y:S01]  /*65f0*/  STL [R1+0x70], R8 ;  /* 0x0000700801007387 */ /* 0x0005e20000100800 */
[----:B------:R-:W-:-:S03]  /*6600*/  FMNMX.FTZ R3, R51, R3, !PT ;  /* 0x0000000333037209 */ /* 0x000fc60007810000 */
[----:B------:R-:W-:Y:S01]  /*6610*/  LDSM.16.MT88.4 R52, [R187+0x10000] ;  /* 0x01000000bb34783b */ /* 0x000fe20000004200 */
[----:B------:R-:W-:-:S03]  /*6620*/  FMNMX.FTZ R3, R60, R3, !PT ;  /* 0x000000033c037209 */ /* 0x000fc60007810000 */
[----:B------:R-:W-:Y:S01]  /*6630*/  LDSM.16.MT88.4 R28, [R186+0x10000] ;  /* 0x01000000ba1c783b */ /* 0x000fe20000004200 */
[----:B------:R-:W-:-:S03]  /*6640*/  FMNMX.FTZ R3, R107, R3, !PT ;  /* 0x000000036b037209 */ /* 0x000fc60007810000 */
[----:B------:R-:W-:Y:S01]  /*6650*/  LDSM.16.MT88.4 R84, [R187+0x12000] ;  /* 0x01200000bb54783b */ /* 0x000fe20000004200 */
[----:B------:R-:W-:Y:S02]  /*6660*/  FMNMX.FTZ R3, R101, R3, !PT ;  /* 0x0000000365037209 */ /* 0x000fe40007810000 */
[----:B-1----:R-:W-:Y:S01]  /*6670*/  FMNMX.FTZ R0, R0, R6, !PT ;  /* 0x0000000600007209 */ /* 0x002fe20007810000 */
[----:B------:R-:W-:Y:S01]  /*6680*/  IMAD.U32 R6, RZ, RZ, UR18 ;  /* 0x00000012ff067e24 */ /* 0x000fe2000f8e00ff */
[----:B------:R-:W-:Y:S01]  /*6690*/  FMNMX.FTZ R3, R105, R3, !PT ;  /* 0x0000000369037209 */ /* 0x000fe20007810000 */
[----:B------:R-:W-:Y:S02]  /*66a0*/  LDSM.16.MT88.4 R80, [R186+0x12000] ;  /* 0x01200000ba50783b */ /* 0x000fe40000004200 */
[----:B------:R-:W-:Y:S01]  /*66b0*/  IMAD R252, R6, 0x4, R112 ;  /* 0x0000000406fc7824 */ /* 0x000fe200078e0270 */
[----:B------:R-:W-:Y:S01]  /*66c0*/  FMNMX.FTZ R3, R104, R3, !PT ;  /* 0x0000000368037209 */ /* 0x000fe20007810000 */
[----:B------:R-:W1:Y:S01]  /*66d0*/  SHFL.BFLY PT, R132, R0, 0x1, 0x1f ;  /* 0x0c201f0000847f89 */ /* 0x000e6200000e0000 */
[----:B------:R-:W-:Y:S01]  /*66e0*/  LOP3.LUT R6, R99, UR6, RZ, 0x3c, !PT ;  /* 0x0000000663067c12 */ /* 0x000fe2000f8e3cff */
[----:B------:R-:W-:Y:S01]  /*66f0*/  IMAD.WIDE.U32 R94, R252, -0x326172a9, RZ ;  /* 0xcd9e8d57fc5e7825 */ /* 0x000fe200078e00ff */
[----:B------:R-:W-:Y:S01]  /*6700*/  FMNMX.FTZ R3, R110, R3, !PT ;  /* 0x000000036e037209 */ /* 0x000fe20007810000 */
[----:B------:R-:W-:Y:S01]  /*6710*/  UIADD3 UR6, UR37, -0x4498517b, URZ ;  /* 0xbb67ae8525067890 */ /* 0x000fe2000fffe03f */
[----:B------:R-:W-:Y:S01]  /*6720*/  LDSM.16.MT88.4 R72, [R189+0x10800] ;  /* 0x01080000bd48783b */ /* 0x000fe20000004200 */
[----:B------:R-:W-:Y:S01]  /*6730*/  IMAD.WIDE.U32 R6, R6, -0x326172a9, RZ ;  /* 0xcd9e8d5706067825 */ /* 0x000fe200078e00ff */
[----:B------:R-:W-:-:S02]  /*6740*/  FMNMX.FTZ R3, R111, R3, !PT ;  /* 0x000000036f037209 */ /* 0x000fc40007810000 */
[----:B--2---:R-:W-:Y:S01]  /*6750*/  LOP3.LUT R8, R95, R8, RZ, 0x3c, !PT ;  /* 0x000000085f087212 */ /* 0x004fe200078e3cff */
[----:B------:R-:W-:Y:S01]  /*6760*/  LDSM.16.MT88.4 R68, [R188+0x10800] ;  /* 0x01080000bc44783b */ /* 0x000fe20000004200 */
[----:B------:R-:W-:Y:S02]  /*6770*/  LOP3.LUT R12, R7, UR20, R94, 0x96, !PT ;  /* 0x00000014070c7c12 */ /* 0x000fe4000f8e965e */
[----:B------:R-:W-:Y:S01]  /*6780*/  FMNMX.FTZ R3, R143, R3, !PT ;  /* 0x000000038f037209 */ /* 0x000fe20007810000 */
[----:B------:R-:W-:Y:S01]  /*6790*/  IMAD.WIDE.U32 R92, R8, -0x2daee0ad, RZ ;  /* 0xd2511f53085c7825 */ /* 0x000fe200078e00ff */
[----:B------:R-:W-:Y:S02]  /*67a0*/  LDSM.16.MT88.4 R76, [R189+0x12000] ;  /* 0x01200000bd4c783b */ /* 0x000fe40000004200 */
[----:B------:R-:W-:Y:S01]  /*67b0*/  FMNMX.FTZ R3, R142, R3, !PT ;  /* 0x000000038e037209 */ /* 0x000fe20007810000 */
[----:B------:R-:W-:Y:S01]  /*67c0*/  IMAD.WIDE.U32 R12, R12, -0x2daee0ad, RZ ;  /* 0xd2511f530c0c7825 */ /* 0x000fe200078e00ff */
[----:B------:R-:W-:Y:S01]  /*67d0*/  LOP3.LUT R7, R93, UR6, R98, 0x96, !PT ;  /* 0x000000065d077c12 */ /* 0x000fe2000f8e9662 */
[----:B------:R-:W-:-:S02]  /*67e0*/  UIADD3 UR6, UR37, -0x56f99767, URZ ;  /* 0xa906689925067890 */ /* 0x000fc4000fffe03f */
[----:B------:R-:W2:Y:S01]  /*67f0*/  SHFL.BFLY PT, R16, R3, 0x2, 0x1f ;  /* 0x0c401f0003107f89 */ /* 0x000ea200000e0000 */
[----:B------:R-:W-:Y:S01]  /*6800*/  LOP3.LUT R14, R13, UR13, R92, 0x96, !PT ;  /* 0x0000000d0d0e7c12 */ /* 0x000fe2000f8e965c */
[----:B------:R-:W-:Y:S01]  /*6810*/  IMAD.WIDE.U32 R64, R7, -0x326172a9, RZ ;  /* 0xcd9e8d5707407825 */ /* 0x000fe200078e00ff */
[----:B-1----:R-:W-:-:S03]  /*6820*/  FMNMX.FTZ R132, R0, R132, !PT ;  /* 0x0000008400847209 */ /* 0x002fc60007810000 */
[----:B------:R-:W-:Y:S01]  /*6830*/  IMAD.WIDE.U32 R14, R14, -0x326172a9, RZ ;  /* 0xcd9e8d570e0e7825 */ /* 0x000fe200078e00ff */
[----:B------:R-:W-:-:S03]  /*6840*/  LOP3.LUT R8, R65, UR14, R6, 0x96, !PT ;  /* 0x0000000e41087c12 */ /* 0x000fc6000f8e9606 */
[C---:B------:R-:W-:Y:S01]  /*6850*/  FMUL.FTZ R0, R132.reuse, UR33 ;  /* 0x0000002184007c20 */ /* 0x040fe20008410000 */
[----:B------:R-:W-:Y:S02]  /*6860*/  FSETP.NEU.FTZ.AND P1, PT, R132, -INF , PT ;  /* 0xff8000008400780b */ /* 0x000fe40003f3d000 */
[----:B------:R-:W-:Y:S01]  /*6870*/  LOP3.LUT R10, R15, UR12, R64, 0x96, !PT ;  /* 0x0000000c0f0a7c12 */ /* 0x000fe2000f8e9640 */
[----:B------:R-:W-:Y:S01]  /*6880*/  IMAD.WIDE.U32 R8, R8, -0x2daee0ad, RZ ;  /* 0xd2511f5308087825 */ /* 0x000fe200078e00ff */
[----:B------:R-:W-:-:S03]  /*6890*/  FSEL R6, R0, RZ, P1 ;  /* 0x000000ff00067208 */ /* 0x000fc60000800000 */
[----:B------:R-:W-:Y:S01]  /*68a0*/  IMAD.WIDE.U32 R10, R10, -0x2daee0ad, RZ ;  /* 0xd2511f530a0a7825 */ /* 0x000fe200078e00ff */
[----:B------:R-:W-:-:S03]  /*68b0*/  LOP3.LUT R9, R9, UR10, R12, 0x96, !PT ;  /* 0x0000000a09097c12 */ /* 0x000fc6000f8e960c */
[----:B------:R-:W-:Y:S01]  /*68c0*/  FFMA.FTZ R0, R40, UR33, -R6 ;  /* 0x0000002128007c23 */ /* 0x000fe20008010806 */
[----:B------:R-:W-:-:S03]  /*68d0*/  LOP3.LUT R7, R11, UR8, R8, 0x96, !PT ;  /* 0x000000080b077c12 */ /* 0x000fc6000f8e9608 */
[----:B------:R1:W-:Y:S01]  /*68e0*/  MUFU.EX2 R241, R0 ;  /* 0x0000000000f17308 */ /* 0x0003e20000000800 */
[----:B------:R-:W-:Y:S01]  /*68f0*/  IMAD.WIDE.U32 R8, R9, -0x326172a9, RZ ;  /* 0xcd9e8d5709087825 */ /* 0x000fe200078e00ff */
[----:B--2---:R-:W-:-:S03]  /*6900*/  FMNMX.FTZ R3, R3, R16, !PT ;  /* 0x0000001003037209 */ /* 0x004fc60007810000 */
[----:B------:R-:W-:-:S04]  /*6910*/  IMAD.WIDE.U32 R96, R7, -0x326172a9, RZ ;  /* 0xcd9e8d5707607825 */ /* 0x000fc800078e00ff */
[----:B------:R-:W-:Y:S01]  /*6920*/  FFMA.FTZ R7, R35, UR33, -R6 ;  /* 0x0000002123077c23 */ /* 0x000fe20008010806 */
[----:B------:R-:W2:Y:S01]  /*6930*/  SHFL.BFLY PT, R11, R3, 0x1, 0x1f ;  /* 0x0c201f00030b7f89 */ /* 0x000ea200000e0000 */
[----:B------:R-:W-:Y:S02]  /*6940*/  LOP3.LUT R18, R97, UR7, R8, 0x96, !PT ;  /* 0x0000000761127c12 */ /* 0x000fe4000f8e9608 */
[----:B------:R3:W-:Y:S01]  /*6950*/  MUFU.EX2 R219, R7 ;  /* 0x0000000700db7308 */ /* 0x0007e20000000800 */
[----:B------:R-:W-:Y:S02]  /*6960*/  LOP3.LUT R8, R9, UR9, R14, 0x96, !PT ;  /* 0x0000000909087c12 */ /* 0x000fe4000f8e960e */
[----:B------:R-:W-:-:S04]  /*6970*/  IMAD.WIDE.U32 R18, R18, -0x2daee0ad, RZ ;  /* 0xd2511f5312127825 */ /* 0x000fc800078e00ff */
[----:B-1----:R-:W-:Y:S01]  /*6980*/  FFMA.FTZ R0, R44, UR33, -R6 ;  /* 0x000000212c007c23 */ /* 0x002fe20008010806 */
[----:B------:R-:W-:Y:S01]  /*6990*/  IMAD.WIDE.U32 R66, R8, -0x2daee0ad, RZ ;  /* 0xd2511f5308427825 */ /* 0x000fe200078e00ff */
[----:B------:R-:W-:Y:S02]  /*69a0*/  LOP3.LUT R8, R18, 0xff, RZ, 0xc0, !PT ;  /* 0x000000ff12087812 */ /* 0x000fe400078ec0ff */
[----:B------:R1:W4:Y:S01]  /*69b0*/  MUFU.EX2 R98, R0 ;  /* 0x0000000000627308 */ /* 0x0003220000000800 */
[----:B------:R-:W-:Y:S02]  /*69c0*/  SHF.R.U32.HI R13, RZ, 0x18, R18 ;  /* 0x00000018ff0d7819 */ /* 0x000fe40000011612 */
[----:B------:R-:W-:Y:S01]  /*69d0*/  LOP3.LUT R16, R67, UR6, R10, 0x96, !PT ;  /* 0x0000000643107c12 */ /* 0x000fe2000f8e960a */
[--C-:B------:R-:W-:Y:S01]  /*69e0*/  FFMA.FTZ R10, R38, UR33, -R6.reuse ;  /* 0x00000021260a7c23 */ /* 0x100fe20008010806 */
[----:B---3--:R-:W-:-:S03]  /*69f0*/  FFMA.FTZ R7, R37, UR33, -R6 ;  /* 0x0000002125077c23 */ /* 0x008fc60008010806 */
[----:B------:R-:W-:Y:S01]  /*6a00*/  IMAD.WIDE.U32 R16, R16, -0x326172a9, RZ ;  /* 0xcd9e8d5710107825 */ /* 0x000fe200078e00ff */
[----:B------:R-:W-:Y:S01]  /*6a10*/  MUFU.EX2 R144, R10 ;  /* 0x0000000a00907308 */ /* 0x000fe20000000800 */
[----:B--2---:R-:W-:Y:S02]  /*6a20*/  FMNMX.FTZ R3, R3, R11, !PT ;  /* 0x0000000b03037209 */ /* 0x004fe40007810000 */
[----:B------:R-:W-:Y:S02]  /*6a30*/  LOP3.LUT R12, R16, 0xff, RZ, 0xc0, !PT ;  /* 0x000000ff100c7812 */ /* 0x000fe400078ec0ff */
[----:B------:R-:W-:Y:S01]  /*6a40*/  FSETP.NEU.FTZ.AND P1, PT, R3, -INF , PT ;  /* 0xff8000000300780b */ /* 0x000fe20003f3d000 */
[----:B-1----:R-:W-:Y:S02]  /*6a50*/  FFMA.FTZ R0, R33, UR33, -R6 ;  /* 0x0000002121007c23 */ /* 0x002fe40008010806 */
[----:B------:R1:W-:Y:S01]  /*6a60*/  MUFU.EX2 R160, R7 ;  /* 0x0000000700a07308 */ /* 0x0003e20000000800 */
[----:B------:R-:W-:-:S02]  /*6a70*/  SHF.R.U32.HI R14, RZ, 0x18, R16 ;  /* 0x00000018ff0e7819 */ /* 0x000fc40000011610 */
[----:B----4-:R-:W-:-:S04]  /*6a80*/  F2FP.F16.F32.PACK_AB R5, R98, R241 ;  /* 0x000000f16205723e */ /* 0x010fc800000000ff */
[C---:B------:R-:W-:Y:S01]  /*6a90*/  PRMT R238, R5.reuse, 0x7610, R238 ;  /* 0x0000761005ee7816 */ /* 0x040fe200000000ee */
[----:B------:R2:W-:Y:S01]  /*6aa0*/  MUFU.EX2 R136, R0 ;  /* 0x0000000000887308 */ /* 0x0005e20000000800 */
[----:B------:R-:W-:Y:S01]  /*6ab0*/  PRMT R237, R5, 0x7632, R237 ;  /* 0x0000763205ed7816 */ /* 0x000fe200000000ed */
[----:B-1----:R-:W-:Y:S01]  /*6ac0*/  FMUL.FTZ R7, R3, UR33 ;  /* 0x0000002103077c20 */ /* 0x002fe20008410000 */
[----:B--2---:R-:W-:-:S05]  /*6ad0*/  FFMA.FTZ R0, R34, UR33, -R6 ;  /* 0x0000002122007c23 */ /* 0x004fca0008010806 */
[----:B------:R1:W-:Y:S02]  /*6ae0*/  MUFU.EX2 R216, R0 ;  /* 0x0000000000d87308 */ /* 0x0003e40000000800 */
[----:B-1----:R-:W-:-:S04]  /*6af0*/  LOP3.LUT R0, R18, 0xffff, RZ, 0xc0, !PT ;  /* 0x0000ffff12007812 */ /* 0x002fc800078ec0ff */
[----:B------:R-:W-:-:S04]  /*6b00*/  SHF.R.U32.HI R0, RZ, 0x8, R0 ;  /* 0x00000008ff007819 */ /* 0x000fc80000011600 */
[----:B------:R-:W-:Y:S01]  /*6b10*/  PRMT R57, R8, 0x5410, R0 ;  /* 0x0000541008397816 */ /* 0x000fe20000000000 */
[----:B------:R-:W-:Y:S01]  /*6b20*/  FFMA.FTZ R0, R36, UR33, -R6 ;  /* 0x0000002124007c23 */ /* 0x000fe20008010806 */
[----:B------:R-:W-:-:S03]  /*6b30*/  SHF.R.U32.HI R8, RZ, 0x10, R16 ;  /* 0x00000010ff087819 */ /* 0x000fc60000011610 */
[----:B------:R1:W2:Y:S01]  /*6b40*/  MUFU.EX2 R152, R0 ;  /* 0x0000000000987308 */ /* 0x0002a20000000800 */
[----:B------:R-:W-:-:S04]  /*6b50*/  LOP3.LUT R8, R8, 0xff, RZ, 0xc0, !PT ;  /* 0x000000ff08087812 */ /* 0x000fc800078ec0ff */
[----:B------:R-:W-:Y:S02]  /*6b60*/  PRMT R23, R8, 0x5410, R14 ;  /* 0x0000541008177816 */ /* 0x000fe4000000000e */
[----:B------:R-:W-:-:S04]  /*6b70*/  LOP3.LUT R8, R17, UR23, R96, 0x96, !PT ;  /* 0x0000001711087c12 */ /* 0x000fc8000f8e9660 */
[----:B------:R-:W-:Y:S02]  /*6b80*/  LOP3.LUT R20, R8, 0xff, RZ, 0xc0, !PT ;  /* 0x000000ff08147812 */ /* 0x000fe400078ec0ff */
[----:B------:R-:W-:Y:S02]  /*6b90*/  SHF.R.U32.HI R14, RZ, 0x18, R8 ;  /* 0x00000018ff0e7819 */ /* 0x000fe40000011608 */
[----:B-1----:R-:W-:-:S04]  /*6ba0*/  SHF.R.U32.HI R0, RZ, 0x10, R18 ;  /* 0x00000010ff007819 */ /* 0x002fc80000011612 */
[----:B------:R-:W-:Y:S02]  /*6bb0*/  LOP3.LUT R11, R0, 0xff, RZ, 0xc0, !PT ;  /* 0x000000ff000b7812 */ /* 0x000fe400078ec0ff */
[----:B------:R-:W-:Y:S02]  /*6bc0*/  LOP3.LUT R0, R16, 0xffff, RZ, 0xc0, !PT ;  /* 0x0000ffff10007812 */ /* 0x000fe400078ec0ff */
[----:B------:R-:W-:Y:S02]  /*6bd0*/  PRMT R56, R11, 0x5410, R13 ;  /* 0x000054100b387816 */ /* 0x000fe4000000000d */
[----:B------:R-:W-:Y:S02]  /*6be0*/  SHF.R.U32.HI R9, RZ, 0x8, R0 ;  /* 0x00000008ff097819 */ /* 0x000fe40000011600 */
[----:B------:R-:W-:Y:S02]  /*6bf0*/  FSEL R0, R7, RZ, P1 ;  /* 0x000000ff07007208 */ /* 0x000fe40000800000 */
[----:B------:R-:W-:-:S02]  /*6c00*/  LOP3.LUT R7, R19, UR21, R66, 0x96, !PT ;  /* 0x0000001513077c12 */ /* 0x000fc4000f8e9642 */
[----:B------:R-:W-:Y:S01]  /*6c10*/  PRMT R22, R12, 0x5410, R9 ;  /* 0x000054100c167816 */ /* 0x000fe20000000009 */
[--C-:B------:R-:W-:Y:S01]  /*6c20*/  FFMA.FTZ R9, R46, UR33, -R0.reuse ;  /* 0x000000212e097c23 */ /* 0x100fe20008010800 */
[--C-:B------:R-:W-:Y:S01]  /*6c30*/  SHF.R.U32.HI R12, RZ, 0x10, R7.reuse ;  /* 0x00000010ff0c7819 */ /* 0x100fe20000011607 */
[--C-:B------:R-:W-:Y:S01]  /*6c40*/  FFMA.FTZ R10, R50, UR33, -R0.reuse ;  /* 0x00000021320a7c23 */ /* 0x100fe20008010800 */
[----:B------:R-:W-:Y:S01]  /*6c50*/  LOP3.LUT R21, R7, 0xff, RZ, 0xc0, !PT ;  /* 0x000000ff07157812 */ /* 0x000fe200078ec0ff */
[----:B------:R1:W-:Y:S01]  /*6c60*/  MUFU.EX2 R97, R9 ;  /* 0x0000000900617308 */ /* 0x0003e20000000800 */
[----:B------:R-:W-:Y:S01]  /*6c70*/  SHF.R.U32.HI R15, RZ, 0x18, R7 ;  /* 0x00000018ff0f7819 */ /* 0x000fe20000011607 */
[----:B------:R-:W-:Y:S01]  /*6c80*/  FFMA.FTZ R4, R47, UR33, -R0 ;  /* 0x000000212f047c23 */ /* 0x000fe20008010800 */
[----:B------:R-:W-:Y:S02]  /*6c90*/  LOP3.LUT R11, R8, 0xffff, RZ, 0xc0, !PT ;  /* 0x0000ffff080b7812 */ /* 0x000fe400078ec0ff */
[----:B------:R-:W-:-:S03]  /*6ca0*/  SHF.R.U32.HI R13, RZ, 0x10, R8 ;  /* 0x00000010ff0d7819 */ /* 0x000fc60000011608 */
[----:B------:R3:W4:Y:S08]  /*6cb0*/  MUFU.EX2 R95, R10 ;  /* 0x0000000a005f7308 */ /* 0x0007300000000800 */
[----:B------:R4:W-:Y:S01]  /*6cc0*/  MUFU.EX2 R153, R4 ;  /* 0x0000000400997308 */ /* 0x0009e20000000800 */
[----:B-1----:R-:W-:Y:S02]  /*6cd0*/  LOP3.LUT R9, R7, 0xffff, RZ, 0xc0, !PT ;  /* 0x0000ffff07097812 */ /* 0x002fe400078ec0ff */
[----:B------:R-:W-:-:S02]  /*6ce0*/  LOP3.LUT R7, R12, 0xff, RZ, 0xc0, !PT ;  /* 0x000000ff0c077812 */ /* 0x000fc400078ec0ff */
[----:B------:R-:W-:Y:S02]  /*6cf0*/  SHF.R.U32.HI R8, RZ, 0x8, R9 ;  /* 0x00000008ff087819 */ /* 0x000fe40000011609 */
[----:B------:R-:W-:Y:S01]  /*6d00*/  PRMT R15, R7, 0x5410, R15 ;  /* 0x00005410070f7816 */ /* 0x000fe2000000000f */
[--C-:B------:R-:W-:Y:S01]  /*6d10*/  FFMA.FTZ R7, R42, UR33, -R0.reuse ;  /* 0x000000212a077c23 */ /* 0x100fe20008010800 */
[----:B---3--:R-:W-:Y:S01]  /*6d20*/  FFMA.FTZ R10, R39, UR33, -R0 ;  /* 0x00000021270a7c23 */ /* 0x008fe20008010800 */
[----:B------:R-:W-:Y:S01]  /*6d30*/  SHF.R.U32.HI R9, RZ, 0x8, R11 ;  /* 0x00000008ff097819 */ /* 0x000fe2000001160b */
[----:B------:R-:W-:Y:S01]  /*6d40*/  LDSM.16.MT88.4 R36, [R187+0x10800] ;  /* 0x01080000bb24783b */ /* 0x000fe20000004200 */
[----:B------:R1:W-:Y:S01]  /*6d50*/  MUFU.EX2 R67, R7 ;  /* 0x0000000700437308 */ /* 0x0003e20000000800 */
[----:B------:R-:W-:Y:S02]  /*6d60*/  PRMT R21, R21, 0x5410, R8 ;  /* 0x0000541015157816 */ /* 0x000fe40000000008 */
[----:B------:R-:W-:Y:S01]  /*6d70*/  PRMT R9, R20, 0x5410, R9 ;  /* 0x0000541014097816 */ /* 0x000fe20000000009 */
[----:B------:R-:W-:Y:S01]  /*6d80*/  LDSM.16.MT88.4 R40, [R186+0x10800] ;  /* 0x01080000ba28783b */ /* 0x000fe20000004200 */
[----:B--2---:R-:W-:-:S02]  /*6d90*/  F2FP.F16.F32.PACK_AB R8, R152, R219 ;  /* 0x000000db9808723e */ /* 0x004fc400000000ff */
[----:B----4-:R-:W-:Y:S01]  /*6da0*/  F2FP.F16.F32.PACK_AB R4, R216, R136 ;  /* 0x00000088d804723e */ /* 0x010fe200000000ff */
[----:B------:R-:W2:Y:S01]  /*6db0*/  MUFU.EX2 R93, R10 ;  /* 0x0000000a005d7308 */ /* 0x000ea20000000800 */
[C---:B------:R-:W-:Y:S02]  /*6dc0*/  PRMT R240, R8.reuse, 0x7610, R240 ;  /* 0x0000761008f07816 */ /* 0x040fe400000000f0 */
[----:B------:R-:W-:Y:S01]  /*6dd0*/  PRMT R239, R8, 0x7632, R239 ;  /* 0x0000763208ef7816 */ /* 0x000fe200000000ef */
[----:B------:R-:W-:Y:S01]  /*6de0*/  FFMA.FTZ R8, R51, UR33, -R0 ;  /* 0x0000002133087c23 */ /* 0x000fe20008010800 */
[----:B------:R-:W-:Y:S01]  /*6df0*/  F2FP.F16.F32.PACK_AB R5, R95, R97 ;  /* 0x000000615f05723e */ /* 0x000fe200000000ff */
[----:B------:R-:W-:Y:S01]  /*6e00*/  LDSM.16.MT88.4 R48, [R188+0x10000] ;  /* 0x01000000bc30783b */ /* 0x000fe20000004200 */
[C---:B------:R-:W-:Y:S01]  /*6e10*/  PRMT R232, R4.reuse, 0x7610, R232 ;  /* 0x0000761004e87816 */ /* 0x040fe200000000e8 */
[----:B------:R3:W-:Y:S01]  /*6e20*/  MUFU.EX2 R139, R8 ;  /* 0x00000008008b7308 */ /* 0x0007e20000000800 */
[----:B-1----:R-:W-:Y:S01]  /*6e30*/  FFMA.FTZ R7, R45, UR33, -R0 ;  /* 0x000000212d077c23 */ /* 0x002fe20008010800 */
[----:B------:R-:W-:Y:S01]  /*6e40*/  PRMT R215, R4, 0x7632, R215 ;  /* 0x0000763204d77816 */ /* 0x000fe200000000d7 */
[----:B------:R-:W1:Y:S01]  /*6e50*/  LDSM.16.MT88.4 R44, [R189+0x10000] ;  /* 0x01000000bd2c783b */ /* 0x000e620000004200 */
[----:B------:R-:W-:-:S02]  /*6e60*/  LOP3.LUT R11, R13, 0xff, RZ, 0xc0, !PT ;  /* 0x000000ff0d0b7812 */ /* 0x000fc400078ec0ff */
[C---:B------:R-:W-:Y:S02]  /*6e70*/  PRMT R236, R5.reuse, 0x7610, R236 ;  /* 0x0000761005ec7816 */ /* 0x040fe400000000ec */
[----:B------:R4:W4:Y:S01]  /*6e80*/  MUFU.EX2 R242, R7 ;  /* 0x0000000700f27308 */ /* 0x0009220000000800 */
[----:B------:R-:W-:Y:S02]  /*6e90*/  PRMT R235, R5, 0x7632, R235 ;  /* 0x0000763205eb7816 */ /* 0x000fe400000000eb */
[----:B------:R-:W-:Y:S02]  /*6ea0*/  PRMT R11, R11, 0x5410, R14 ;  /* 0x000054100b0b7816 */ /* 0x000fe4000000000e */
[----:B--2---:R-:W-:Y:S02]  /*6eb0*/  F2FP.F16.F32.PACK_AB R5, R67, R93 ;  /* 0x0000005d4305723e */ /* 0x004fe400000000ff */
[----:B---3--:R-:W-:Y:S02]  /*6ec0*/  PRMT R8, R238, 0x5410, R237 ;  /* 0x00005410ee087816 */ /* 0x008fe400000000ed */
[----:B------:R-:W-:-:S02]  /*6ed0*/  PRMT R234, R5, 0x7610, R234 ;  /* 0x0000761005ea7816 */ /* 0x000fc400000000ea */
[----:B------:R-:W-:Y:S01]  /*6ee0*/  PRMT R233, R5, 0x7632, R233 ;  /* 0x0000763205e97816 */ /* 0x000fe200000000e9 */
[----:B----4-:R-:W-:Y:S01]  /*6ef0*/  IMAD.U32 R7, RZ, RZ, UR16 ;  /* 0x00000010ff077e24 */ /* 0x010fe2000f8e00ff */
[----:B------:R-:W-:-:S04]  /*6f00*/  F2FP.F16.F32.PACK_AB R12, R153, R242 ;  /* 0x000000f2990c723e */ /* 0x000fc800000000ff */
[----:B------:R-:W-:Y:S02]  /*6f10*/  LEA R7, R7, UR16, 0x10 ;  /* 0x0000001007077c11 */ /* 0x000fe4000f8e80ff */
[C---:B------:R-:W-:Y:S02]  /*6f20*/  PRMT R214, R12.reuse, 0x7610, R214 ;  /* 0x000076100cd67816 */ /* 0x040fe400000000d6 */
[----:B------:R-:W-:Y:S02]  /*6f30*/  PRMT R192, R12, 0x7632, R192 ;  /* 0x000076320cc07816 */ /* 0x000fe400000000c0 */
[--C-:B------:R-:W-:Y:S01]  /*6f40*/  HSET2.LE.AND R4, R9, R7.reuse, PT ;  /* 0x0000000709047233 */ /* 0x100fe20003803000 */
[----:B------:R-:W-:Y:S01]  /*6f50*/  FFMA.FTZ R9, R60, UR33, -R0 ;  /* 0x000000213c097c23 */ /* 0x000fe20008010800 */
[--C-:B------:R-:W-:Y:S01]  /*6f60*/  HSET2.LE.AND R5, R11, R7.reuse, PT ;  /* 0x000000070b057233 */ /* 0x100fe20003803000 */
[----:B------:R-:W-:Y:S01]  /*6f70*/  LDSM.16.MT88.4 R60, [R188+0x12000] ;  /* 0x01200000bc3c783b */ /* 0x000fe20000004200 */
[----:B------:R-:W-:Y:S01]  /*6f80*/  HSET2.LE.AND R10, R22, R7, PT ;  /* 0x00000007160a7233 */ /* 0x000fe20003803000 */
[----:B------:R2:W3:Y:S01]  /*6f90*/  MUFU.EX2 R147, R9 ;  /* 0x0000000900937308 */ /* 0x0004e20000000800 */
[----:B------:R-:W-:-:S02]  /*6fa0*/  LOP3.LUT R8, R4, R8, RZ, 0xc0, !PT ;  /* 0x0000000804087212 */ /* 0x000fc400078ec0ff */
[----:B------:R-:W-:-:S04]  /*6fb0*/  PRMT R4, R236, 0x5410, R235 ;  /* 0x00005410ec047816 */ /* 0x000fc800000000eb */
[----:B--2---:R-:W-:Y:S02]  /*6fc0*/  LOP3.LUT R9, R5, R4, RZ, 0xc0, !PT ;  /* 0x0000000405097212 */ /* 0x004fe400078ec0ff */
[----:B------:R-:W-:Y:S02]  /*6fd0*/  PRMT R5, R232, 0x5410, R215 ;  /* 0x00005410e8057816 */ /* 0x000fe400000000d7 */
[----:B------:R-:W-:Y:S02]  /*6fe0*/  HSET2.LE.AND R4, R23, R7, PT ;  /* 0x0000000717047233 */ /* 0x000fe40003803000 */
[----:B------:R-:W-:Y:S02]  /*6ff0*/  LOP3.LUT R10, R10, R5, RZ, 0xc0, !PT ;  /* 0x000000050a0a7212 */ /* 0x000fe400078ec0ff */
[----:B------:R-:W-:Y:S02]  /*7000*/  PRMT R5, R234, 0x5410, R233 ;  /* 0x00005410ea057816 */ /* 0x000fe400000000e9 */
[----:B---3--:R-:W-:-:S02]  /*7010*/  F2FP.F16.F32.PACK_AB R2, R147, R139 ;  /* 0x0000008b9302723e */ /* 0x008fc400000000ff */
[----:B------:R-:W-:Y:S02]  /*7020*/  LOP3.LUT R11, R4, R5, RZ, 0xc0, !PT ;  /* 0x00000005040b7212 */ /* 0x000fe400078ec0ff */
[C---:B------:R-:W-:Y:S02]  /*7030*/  PRMT R182, R2.reuse, 0x7610, R182 ;  /* 0x0000761002b67816 */ /* 0x040fe400000000b6 */
[----:B------:R-:W-:Y:S02]  /*7040*/  PRMT R181, R2, 0x7632, R181 ;  /* 0x0000763202b57816 */ /* 0x000fe400000000b5 */
[----:B------:R-:W-:Y:S01]  /*7050*/  F2FP.F16.F32.PACK_AB R4, R144, R160 ;  /* 0x000000a09004723e */ /* 0x000fe200000000ff */
[----:B------:R-:W-:Y:S01]  /*7060*/  HMMA.16816.F32 R32, R8, R28, RZ ;  /* 0x0000001c0820723c */ /* 0x000fe200000018ff */
[----:B------:R-:W-:Y:S02]  /*7070*/  HSET2.LE.AND R2, R21, R7, PT ;  /* 0x0000000715027233 */ /* 0x000fe40003803000 */
[----:B------:R-:W-:-:S02]  /*7080*/  PRMT R5, R240, 0x5410, R239 ;  /* 0x00005410f0057816 */ /* 0x000fc400000000ef */
[C---:B------:R-:W-:Y:S01]  /*7090*/  PRMT R184, R4.reuse, 0x7610, R184 ;  /* 0x0000761004b87816 */ /* 0x040fe200000000b8 */
[C---:B------:R-:W-:Y:S01]  /*70a0*/  HMMA.16816.F32 R20, R8.reuse, R54, RZ ;  /* 0x000000360814723c */ /* 0x040fe200000018ff */
[----:B------:R-:W-:Y:S02]  /*70b0*/  PRMT R183, R4, 0x7632, R183 ;  /* 0x0000763204b77816 */ /* 0x000fe400000000b7 */
[----:B------:R-:W-:Y:S02]  /*70c0*/  HSET2.LE.AND R4, R15, R7, PT ;  /* 0x000000070f047233 */ /* 0x000fe40003803000 */
[----:B------:R-:W-:Y:S01]  /*70d0*/  LOP3.LUT R12, R2, R5, RZ, 0xc0, !PT ;  /* 0x00000005020c7212 */ /* 0x000fe200078ec0ff */
[----:B------:R-:W-:Y:S01]  /*70e0*/  HMMA.16816.F32 R28, R8, R30, RZ ;  /* 0x0000001e081c723c */ /* 0x000fe200000018ff */
[----:B------:R-:W-:Y:S02]  /*70f0*/  PRMT R2, R214, 0x5410, R192 ;  /* 0x00005410d6027816 */ /* 0x000fe400000000c0 */
[----:B------:R-:W-:-:S02]  /*7100*/  PRMT R5, R184, 0x5410, R183 ;  /* 0x00005410b8057816 */ /* 0x000fc400000000b7 */
[----:B------:R-:W-:Y:S01]  /*7110*/  LOP3.LUT R13, R4, R2, RZ, 0xc0, !PT ;  /* 0x00000002040d7212 */ /* 0x000fe200078ec0ff */
[----:B------:R-:W-:Y:S01]  /*7120*/  HMMA.16816.F32 R24, R8, R52, RZ ;  /* 0x000000340818723c */ /* 0x000fe200000018ff */
[--C-:B------:R-:W-:Y:S01]  /*7130*/  HSET2.LE.AND R2, R57, R7.reuse, PT ;  /* 0x0000000739027233 */ /* 0x100fe20003803000 */
[----:B------:R-:W-:Y:S01]  /*7140*/  LDSM.16.MT88.4 R52, [R186+0x12800] ;  /* 0x01280000ba34783b */ /* 0x000fe20000004200 */
[----:B------:R-:W-:-:S03]  /*7150*/  HSET2.LE.AND R4, R56, R7, PT ;  /* 0x0000000738047233 */ /* 0x000fc60003803000 */
[----:B------:R-:W-:Y:S01]  /*7160*/  LOP3.LUT R14, R2, R5, RZ, 0xc0, !PT ;  /* 0x00000005020e7212 */ /* 0x000fe200078ec0ff */
[----:B-1----:R-:W-:Y:S01]  /*7170*/  HMMA.16816.F32 R56, R8, R44, RZ ;  /* 0x0000002c0838723c */ /* 0x002fe200000018ff */
[----:B------:R-:W-:-:S04]  /*7180*/  PRMT R2, R182, 0x5410, R181 ;  /* 0x00005410b6027816 */ /* 0x000fc800000000b5 */
[----:B------:R-:W-:Y:S01]  /*7190*/  LOP3.LUT R15, R4, R2, RZ, 0xc0, !PT ;  /* 0x00000002040f7212 */ /* 0x000fe200078ec0ff */
[----:B------:R-:W-:Y:S01]  /*71a0*/  HMMA.16816.F32 R44, R8, R46, RZ ;  /* 0x0000002e082c723c */ /* 0x000fe200000018ff */
[----:B------:R-:W-:Y:S01]  /*71b0*/  LOP3.LUT R2, R99, UR4, RZ, 0x3c, !PT ;  /* 0x0000000463027c12 */ /* 0x000fe2000f8e3cff */
[----:B------:R-:W-:-:S04]  /*71c0*/  IMAD.MOV.U32 R99, RZ, RZ, R160 ;  /* 0x000000ffff637224 */ /* 0x000fc800078e00a0 */
[C---:B------:R-:W-:Y:S06]  /*71d0*/  HMMA.16816.F32 R20, R12.reuse, R38, R20 ;  /* 0x000000260c14723c */ /* 0x040fec0000001814 */
[C---:B------:R-:W-:Y:S06]  /*71e0*/  HMMA.16816.F32 R164, R12.reuse, R40, R32 ;  /* 0x000000280ca4723c */ /* 0x040fec0000001820 */
[C---:B------:R-:W-:Y:S06]  /*71f0*/  HMMA.16816.F32 R156, R12.reuse, R42, R28 ;  /* 0x0000002a0c9c723c */ /* 0x040fec000000181c */
[----:B------:R-:W-:Y:S06]  /*7200*/  HMMA.16816.F32 R88, R12, R36, R24 ;  /* 0x000000240c58723c */ /* 0x000fec0000001818 */
[----:B------:R-:W-:Y:S01]  /*7210*/  HMMA.16816.F32 R40, R8, R48, RZ ;  /* 0x000000300828723c */ /* 0x000fe200000018ff */
[----:B------:R-:W-:-:S02]  /*7220*/  IMAD.MOV.U32 R197, RZ, RZ, R21 ;  /* 0x000000ffffc57224 */ /* 0x000fc400078e0015 */
[----:B------:R-:W-:Y:S02]  /*7230*/  IMAD.MOV.U32 R196, RZ, RZ, R20 ;  /* 0x000000ffffc47224 */ /* 0x000fe400078e0014 */
[----:B------:R-:W-:Y:S01]  /*7240*/  IMAD.MOV.U32 R195, RZ, RZ, R22 ;  /* 0x000000ffffc37224 */ /* 0x000fe200078e0016 */
[----:B------:R-:W-:Y:S01]  /*7250*/  HMMA.16816.F32 R36, R8, R50, RZ ;  /* 0x000000320824723c */ /* 0x000fe200000018ff */
[----:B------:R-:W1:Y:S01]  /*7260*/  LDSM.16.MT88.4 R48, [R187+0x12800] ;  /* 0x01280000bb30783b */ /* 0x000e620000004200 */
[----:B------:R-:W-:-:S04]  /*7270*/  IMAD.MOV.U32 R194, RZ, RZ, R23 ;  /* 0x000000ffffc27224 */ /* 0x000fc800078e0017 */
[C---:B------:R-:W-:Y:S06]  /*7280*/  HMMA.16816.F32 R20, R8.reuse, R86, RZ ;  /* 0x000000560814723c */ /* 0x040fec00000018ff */
[C---:B------:R-:W-:Y:S01]  /*7290*/  HMMA.16816.F32 R32, R8.reuse, R80, RZ ;  /* 0x000000500820723c */ /* 0x040fe200000018ff */
[----:B------:R-:W-:Y:S02]  /*72a0*/  IMAD.MOV.U32 R193, RZ, RZ, R88 ;  /* 0x000000ffffc17224 */ /* 0x000fe400078e0058 */
[----:B------:R-:W-:Y:S02]  /*72b0*/  IMAD.MOV.U32 R191, RZ, RZ, R89 ;  /* 0x000000ffffbf7224 */ /* 0x000fe400078e0059 */
[----:B------:R-:W-:Y:S01]  /*72c0*/  IMAD.MOV.U32 R190, RZ, RZ, R90 ;  /* 0x000000ffffbe7224 */ /* 0x000fe200078e005a */
[----:B------:R-:W-:Y:S01]  /*72d0*/  HMMA.16816.F32 R28, R8, R82, RZ ;  /* 0x00000052081c723c */ /* 0x000fe200000018ff */
[----:B------:R-:W-:Y:S01]  /*72e0*/  LDSM.16.MT88.4 R80, [R186+0x14000] ;  /* 0x01400000ba50783b */ /* 0x000fe20000004200 */
[----:B------:R-:W-:-:S03]  /*72f0*/  IMAD.MOV.U32 R185, RZ, RZ, R91 ;  /* 0x000000ffffb97224 */ /* 0x000fc600078e005b */
[----:B------:R-:W-:Y:S01]  /*7300*/  LDSM.16.MT88.4 R88, [R189+0x12800] ;  /* 0x01280000bd58783b */ /* 0x000fe20000004200 */
[----:B------:R-:W-:Y:S06]  /*7310*/  HMMA.16816.F32 R24, R8, R84, RZ ;  /* 0x000000540818723c */ /* 0x000fec00000018ff */
[C---:B------:R-:W-:Y:S01]  /*7320*/  HMMA.16816.F32 R148, R12.reuse, R72, R56 ;  /* 0x000000480c94723c */ /* 0x040fe20000001838 */
[----:B------:R-:W2:Y:S05]  /*7330*/  LDSM.16.MT88.4 R56, [R188+0x12800] ;  /* 0x01280000bc38783b */ /* 0x000eaa0000004200 */
[C---:B------:R-:W-:Y:S01]  /*7340*/  HMMA.16816.F32 R116, R12.reuse, R74, R44 ;  /* 0x0000004a0c74723c */ /* 0x040fe2000000182c */
[----:B------:R-:W3:Y:S05]  /*7350*/  LDSM.16.MT88.4 R72, [R187+0x14000] ;  /* 0x01400000bb48783b */ /* 0x000eea0000004200 */
[C---:B-1----:R-:W-:Y:S06]  /*7360*/  HMMA.16816.F32 R20, R12.reuse, R50, R20 ;  /* 0x000000320c14723c */ /* 0x042fec0000001814 */
[C---:B------:R-:W-:Y:S06]  /*7370*/  HMMA.16816.F32 R40, R12.reuse, R68, R40 ;  /* 0x000000440c28723c */ /* 0x040fec0000001828 */
[C---:B------:R-:W-:Y:S06]  /*7380*/  HMMA.16816.F32 R32, R12.reuse, R52, R32 ;  /* 0x000000340c20723c */ /* 0x040fec0000001820 */
[----:B------:R-:W-:Y:S01]  /*7390*/  HMMA.16816.F32 R28, R12, R54, R28 ;  /* 0x000000360c1c723c */ /* 0x000fe2000000181c */
[----:B------:R-:W-:-:S02]  /*73a0*/  IMAD.MOV.U32 R218, RZ, RZ, R119 ;  /* 0x000000ffffda7224 */ /* 0x000fc400078e0077 */
[----:B------:R-:W-:Y:S02]  /*73b0*/  IMAD.MOV.U32 R123, RZ, RZ, R118 ;  /* 0x000000ffff7b7224 */ /* 0x000fe400078e0076 */
[----:B------:R-:W-:Y:S01]  /*73c0*/  IMAD.MOV.U32 R217, RZ, RZ, R116 ;  /* 0x000000ffffd97224 */ /* 0x000fe200078e0074 */
[C---:B------:R-:W-:Y:S01]  /*73d0*/  HMMA.16816.F32 R24, R12.reuse, R48, R24 ;  /* 0x000000300c18723c */ /* 0x040fe20000001818 */
[----:B------:R-:W-:Y:S01]  /*73e0*/  IMAD.MOV.U32 R5, RZ, RZ, R22 ;  /* 0x000000ffff057224 */ /* 0x000fe200078e0016 */
[----:B------:R-:W1:Y:S01]  /*73f0*/  LDSM.16.MT88.4 R48, [R187+0x14800] ;  /* 0x01480000bb30783b */ /* 0x000e620000004200 */
[----:B------:R-:W-:Y:S02]  /*7400*/  IMAD.MOV.U32 R4, RZ, RZ, R20 ;  /* 0x000000ffff047224 */ /* 0x000fe400078e0014 */
[----:B------:R-:W-:Y:S01]  /*7410*/  IMAD.MOV.U32 R53, RZ, RZ, R23 ;  /* 0x000000ffff357224 */ /* 0x000fe200078e0017 */
[----:B------:R-:W-:Y:S01]  /*7420*/  HMMA.16816.F32 R36, R12, R70, R36 ;  /* 0x000000460c24723c */ /* 0x000fe20000001824 */
[----:B------:R-:W-:Y:S01]  /*7430*/  IMAD.MOV.U32 R52, RZ, RZ, R21 ;  /* 0x000000ffff347224 */ /* 0x000fe200078e0015 */
[----:B------:R-:W4:Y:S01]  /*7440*/  LDSM.16.MT88.4 R68, [R186+0x14800] ;  /* 0x01480000ba44783b */ /* 0x000f220000004200 */
[----:B------:R-:W-:-:S02]  /*7450*/  IMAD.MOV.U32 R201, RZ, RZ, R40 ;  /* 0x000000ffffc97224 */ /* 0x000fc400078e0028 */
[----:B------:R-:W-:Y:S01]  /*7460*/  IMAD.MOV.U32 R200, RZ, RZ, R41 ;  /* 0x000000ffffc87224 */ /* 0x000fe200078e0029 */
[C---:B------:R-:W-:Y:S01]  /*7470*/  HMMA.16816.F32 R20, R8.reuse, R62, RZ ;  /* 0x0000003e0814723c */ /* 0x040fe200000018ff */
[----:B------:R-:W-:Y:S02]  /*7480*/  IMAD.MOV.U32 R199, RZ, RZ, R42 ;  /* 0x000000ffffc77224 */ /* 0x000fe400078e002a */
[----:B------:R-:W-:Y:S02]  /*7490*/  IMAD.MOV.U32 R198, RZ, RZ, R43 ;  /* 0x000000ffffc67224 */ /* 0x000fe400078e002b */
[----:B------:R-:W4:Y:S01]  /*74a0*/  LDSM.16.MT88.4 R40, [R189+0x14000] ;  /* 0x01400000bd28783b */ /* 0x000f220000004200 */
[----:B------:R-:W-:Y:S01]  /*74b0*/  HMMA.16816.F32 R44, R8, R76, RZ ;  /* 0x0000004c082c723c */ /* 0x000fe200000018ff */
[----:B------:R-:W-:Y:S02]  /*74c0*/  IMAD.MOV.U32 R138, RZ, RZ, R28 ;  /* 0x000000ffff8a7224 */ /* 0x000fe400078e001c */
[----:B------:R-:W-:-:S02]  /*74d0*/  IMAD.MOV.U32 R137, RZ, RZ, R29 ;  /* 0x000000ffff897224 */ /* 0x000fc400078e001d */
[----:B------:R-:W-:Y:S02]  /*74e0*/  IMAD.MOV.U32 R121, RZ, RZ, R34 ;  /* 0x000000ffff797224 */ /* 0x000fe400078e0022 */
[----:B------:R-:W-:Y:S02]  /*74f0*/  IMAD.MOV.U32 R77, RZ, RZ, R30 ;  /* 0x000000ffff4d7224 */ /* 0x000fe400078e001e */
[----:B------:R-:W-:Y:S02]  /*7500*/  IMAD.MOV.U32 R76, RZ, RZ, R31 ;  /* 0x000000ffff4c7224 */ /* 0x000fe400078e001f */
[----:B------:R-:W-:Y:S01]  /*7510*/  HMMA.16816.F32 R28, R8, R78, RZ ;  /* 0x0000004e081c723c */ /* 0x000fe200000018ff */
[----:B------:R-:W-:Y:S02]  /*7520*/  IMAD.MOV.U32 R155, RZ, RZ, R25 ;  /* 0x000000ffff9b7224 */ /* 0x000fe400078e0019 */
[----:B------:R-:W-:Y:S02]  /*7530*/  IMAD.MOV.U32 R154, RZ, RZ, R26 ;  /* 0x000000ffff9a7224 */ /* 0x000fe400078e001a */
[----:B------:R-:W-:-:S02]  /*7540*/  IMAD.MOV.U32 R55, RZ, RZ, R27 ;  /* 0x000000ffff377224 */ /* 0x000fc400078e001b */
[----:B--2---:R-:W-:Y:S01]  /*7550*/  HMMA.16816.F32 R244, R12, R58, R20 ;  /* 0x0000003a0cf4723c */ /* 0x004fe20000001814 */
[----:B------:R-:W-:Y:S02]  /*7560*/  IMAD.MOV.U32 R54, RZ, RZ, R24 ;  /* 0x000000ffff367224 */ /* 0x000fe400078e0018 */
[----:B------:R-:W-:Y:S02]  /*7570*/  IMAD.MOV.U32 R120, RZ, RZ, R35 ;  /* 0x000000ffff787224 */ /* 0x000fe400078e0023 */
[----:B------:R-:W-:Y:S01]  /*7580*/  IMAD.MOV.U32 R119, RZ, RZ, R32 ;  /* 0x000000ffff777224 */ /* 0x000fe200078e0020 */
[C---:B---3--:R-:W-:Y:S01]  /*7590*/  HMMA.16816.F32 R20, R8.reuse, R72, RZ ;  /* 0x000000480814723c */ /* 0x048fe200000018ff */
[----:B------:R-:W-:Y:S02]  /*75a0*/  IMAD.MOV.U32 R118, RZ, RZ, R33 ;  /* 0x000000ffff767224 */ /* 0x000fe400078e0021 */
[----:B------:R-:W-:Y:S02]  /*75b0*/  IMAD.MOV.U32 R58, RZ, RZ, R5 ;  /* 0x000000ffff3a7224 */ /* 0x000fe400078e0005 */
[----:B------:R-:W-:Y:S01]  /*75c0*/  IMAD.MOV.U32 R59, RZ, RZ, R4 ;  /* 0x000000ffff3b7224 */ /* 0x000fe200078e0004 */
[----:B------:R-:W-:Y:S01]  /*75d0*/  HMMA.16816.F32 R24, R8, R60, RZ ;  /* 0x0000003c0818723c */ /* 0x000fe200000018ff */
[----:B------:R-:W-:-:S04]  /*75e0*/  IMAD.WIDE.U32 R4, R2, -0x326172a9, RZ ;  /* 0xcd9e8d5702047825 */ /* 0x000fc800078e00ff */
[----:B------:R-:W-:Y:S01]  /*75f0*/  IMAD.MOV.U32 R122, RZ, RZ, R117 ;  /* 0x000000ffff7a7224 */ /* 0x000fe200078e0075 */
[----:B------:R-:W-:Y:S01]  /*7600*/  HMMA.16816.F32 R32, R8, R80, RZ ;  /* 0x000000500820723c */ /* 0x000fe200000018ff */
[----:B------:R-:W-:Y:S01]  /*7610*/  IMAD.MOV.U32 R117, RZ, RZ, R36 ;  /* 0x000000ffff757224 */ /* 0x000fe200078e0024 */
[----:B------:R-:W-:Y:S01]  /*7620*/  LOP3.LUT R5, R5, UR20, R94, 0x96, !PT ;  /* 0x0000001405057c12 */ /* 0x000fe2000f8e965e */
[----:B------:R-:W-:Y:S01]  /*7630*/  IMAD.MOV.U32 R116, RZ, RZ, R37 ;  /* 0x000000ffff747224 */ /* 0x000fe200078e0025 */
[----:B------:R-:W-:Y:S01]  /*7640*/  LOP3.LUT R2, R65, UR14, R4, 0x96, !PT ;  /* 0x0000000e41027c12 */ /* 0x000fe2000f8e9604 */
[----:B------:R-:W-:Y:S01]  /*7650*/  IMAD.MOV.U32 R203, RZ, RZ, R38 ;  /* 0x000000ffffcb7224 */ /* 0x000fe200078e0026 */
[----:B------:R-:W-:Y:S01]  /*7660*/  HMMA.16816.F32 R84, R12, R88, R44 ;  /* 0x000000580c54723c */ /* 0x000fe2000000182c */
[----:B------:R-:W-:Y:S01]  /*7670*/  IMAD.MOV.U32 R202, RZ, RZ, R39 ;  /* 0x000000ffffca7224 */ /* 0x000fe200078e0027 */
[----:B------:R-:W2:Y:S01]  /*7680*/  LDSM.16.MT88.4 R44, [R189+0x14800] ;  /* 0x01480000bd2c783b */ /* 0x000ea20000004200 */
[----:B------:R-:W-:-:S03]  /*7690*/  IMAD.WIDE.U32 R4, R5, -0x2daee0ad, RZ ;  /* 0xd2511f5305047825 */ /* 0x000fc600078e00ff */
[----:B------:R-:W-:Y:S01]  /*76a0*/  HMMA.16816.F32 R36, R8, R82, RZ ;  /* 0x000000520824723c */ /* 0x000fe200000018ff */
[----:B------:R-:W-:Y:S02]  /*76b0*/  IMAD.MOV.U32 R61, RZ, RZ, R155 ;  /* 0x000000ffff3d7224 */ /* 0x000fe400078e009b */
[----:B------:R-:W-:Y:S02]  /*76c0*/  IMAD.MOV.U32 R62, RZ, RZ, R154 ;  /* 0x000000ffff3e7224 */ /* 0x000fe400078e009a */
[----:B------:R-:W-:Y:S01]  /*76d0*/  IMAD.MOV.U32 R79, RZ, RZ, R153 ;  /* 0x000000ffff4f7224 */ /* 0x000fe200078e0099 */
[----:B------:R-:W-:Y:S01]  /*76e0*/  HMMA.16816.F32 R88, R12, R90, R28 ;  /* 0x0000005a0c58723c */ /* 0x000fe2000000181c */
[----:B------:R-:W-:Y:S02]  /*76f0*/  IMAD.MOV.U32 R78, RZ, RZ, R152 ;  /* 0x000000ffff4e7224 */ /* 0x000fe400078e0098 */
[----:B------:R-:W-:Y:S02]  /*7700*/  IMAD.MOV.U32 R81, RZ, RZ, R147 ;  /* 0x000000ffff517224 */ /* 0x000fe400078e0093 */
[----:B------:R-:W-:Y:S01]  /*7710*/  IMAD.MOV.U32 R80, RZ, RZ, R146 ;  /* 0x000000ffff507224 */ /* 0x000fe200078e0092 */
[----:B------:R-:W-:Y:S01]  /*7720*/  HMMA.16816.F32 R28, R8, R74, RZ ;  /* 0x0000004a081c723c */ /* 0x000fe200000018ff */
[----:B------:R-:W-:-:S02]  /*7730*/  IMAD.MOV.U32 R83, RZ, RZ, R145 ;  /* 0x000000ffff537224 */ /* 0x000fc400078e0091 */
[----:B------:R-:W-:Y:S02]  /*7740*/  IMAD.MOV.U32 R82, RZ, RZ, R144 ;  /* 0x000000ffff527224 */ /* 0x000fe400078e0090 */
[----:B------:R-:W-:Y:S01]  /*7750*/  IMAD.MOV.U32 R60, RZ, RZ, R54 ;  /* 0x000000ffff3c7224 */ /* 0x000fe200078e0036 */
[C---:B-1----:R-:W-:Y:S01]  /*7760*/  HMMA.16816.F32 R220, R12.reuse, R48, R20 ;  /* 0x000000300cdc723c */ /* 0x042fe20000001814 */
[----:B------:R-:W-:Y:S02]  /*7770*/  IMAD.MOV.U32 R63, RZ, RZ, R55 ;  /* 0x000000ffff3f7224 */ /* 0x000fe400078e0037 */
[----:B------:R-:W-:Y:S02]  /*7780*/  IMAD.MOV.U32 R94, RZ, RZ, R53 ;  /* 0x000000ffff5e7224 */ /* 0x000fe400078e0035 */
[----:B------:R-:W-:Y:S01]  /*7790*/  IMAD.MOV.U32 R65, RZ, RZ, R117 ;  /* 0x000000ffff417224 */ /* 0x000fe200078e0075 */
[----:B------:R-:W-:Y:S01]  /*77a0*/  HMMA.16816.F32 R248, R12, R56, R24 ;  /* 0x000000380cf8723c */ /* 0x000fe20000001818 */
[----:B------:R-:W-:Y:S01]  /*77b0*/  IMAD.WIDE.U32 R20, R2, -0x2daee0ad, RZ ;  /* 0xd2511f5302147825 */ /* 0x000fe200078e00ff */
[----:B------:R-:W-:-:S02]  /*77c0*/  LOP3.LUT R2, R5, UR13, R92, 0x96, !PT ;  /* 0x0000000d05027c12 */ /* 0x000fc4000f8e965c */
[----:B------:R-:W-:Y:S01]  /*77d0*/  SHF.R.U32.HI R49, RZ, 0x10, R18 ;  /* 0x00000010ff317819 */ /* 0x000fe20000011612 */
[----:B------:R-:W-:Y:S01]  /*77e0*/  IMAD.MOV.U32 R74, RZ, RZ, R79 ;  /* 0x000000ffff4a7224 */ /* 0x000fe200078e004f */
[----:B----4-:R-:W-:Y:S01]  /*77f0*/  HMMA.16816.F32 R228, R12, R68, R32 ;  /* 0x000000440ce4723c */ /* 0x010fe20000001820 */
[----:B------:R-:W-:Y:S01]  /*7800*/  LOP3.LUT R24, R21, UR10, R4, 0x96, !PT ;  /* 0x0000000a15187c12 */ /* 0x000fe2000f8e9604 */
[----:B------:R-:W-:-:S04]  /*7810*/  IMAD.WIDE.U32 R22, R2, -0x326172a9, RZ ;  /* 0xcd9e8d5702167825 */ /* 0x000fc800078e00ff */
[----:B------:R-:W-:Y:S01]  /*7820*/  HMMA.16816.F32 R32, R8, R40, RZ ;  /* 0x000000280820723c */ /* 0x000fe200000018ff */
[----:B------:R-:W-:Y:S01]  /*7830*/  IMAD.WIDE.U32 R24, R24, -0x326172a9, RZ ;  /* 0xcd9e8d5718187825 */ /* 0x000fe200078e00ff */
[----:B------:R-:W-:-:S03]  /*7840*/  LOP3.LUT R23, R23, UR12, R64, 0x96, !PT ;  /* 0x0000000c17177c12 */ /* 0x000fc6000f8e9640 */
[----:B------:R-:W-:Y:S01]  /*7850*/  IMAD.MOV.U32 R79, RZ, RZ, R137 ;  /* 0x000000ffff4f7224 */ /* 0x000fe200078e0089 */
[----:B------:R-:W-:Y:S01]  /*7860*/  LOP3.LUT R2, R25, UR9, R22, 0x96, !PT ;  /* 0x0000000919027c12 */ /* 0x000fe2000f8e9616 */
[----:B------:R-:W-:Y:S01]  /*7870*/  HMMA.16816.F32 R224, R12, R70, R36 ;  /* 0x000000460ce0723c */ /* 0x000fe20000001824 */
[----:B------:R-:W-:Y:S01]  /*7880*/  IMAD.WIDE.U32 R22, R23, -0x2daee0ad, RZ ;  /* 0xd2511f5317167825 */ /* 0x000fe200078e00ff */
[----:B------:R-:W-:Y:S02]  /*7890*/  LOP3.LUT R25, R19, UR21, R66, 0x96, !PT ;  /* 0x0000001513197c12 */ /* 0x000fe4000f8e9642 */
[----:B------:R-:W-:Y:S01]  /*78a0*/  LOP3.LUT R40, R16, 0xffff, RZ, 0xc0, !PT ;  /* 0x0000ffff10287812 */ /* 0x000fe200078ec0ff */
[----:B------:R-:W-:Y:S01]  /*78b0*/  IMAD.WIDE.U32 R26, R2, -0x2daee0ad, RZ ;  /* 0xd2511f53021a7825 */ /* 0x000fe200078e00ff */
[----:B------:R-:W-:Y:S03]  /*78c0*/  HMMA.16816.F32 R36, R8, R42, RZ ;  /* 0x0000002a0824723c */ /* 0x000fe600000018ff */
[----:B------:R-:W-:Y:S01]  /*78d0*/  IMAD.MOV.U32 R66, RZ, RZ, R116 ;  /* 0x000000ffff427224 */ /* 0x000fe200078e0074 */
[----:B------:R-:W-:Y:S01]  /*78e0*/  LOP3.LUT R2, R27, UR6, R22, 0x96, !PT ;  /* 0x000000061b027c12 */ /* 0x000fe2000f8e9616 */
[----:B------:R-:W-:Y:S01]  /*78f0*/  IMAD.MOV.U32 R70, RZ, RZ, R139 ;  /* 0x000000ffff467224 */ /* 0x000fe200078e008b */
[----:B------:R-:W-:Y:S01]  /*7900*/  HMMA.16816.F32 R160, R12, R50, R28 ;  /* 0x000000320ca0723c */ /* 0x000fe2000000181c */
[----:B------:R-:W-:-:S04]  /*7910*/  SHF.R.U32.HI R27, RZ, 0x18, R18 ;  /* 0x00000018ff1b7819 */ /* 0x000fc80000011612 */
[----:B------:R-:W-:Y:S01]  /*7920*/  ISETP.LE.U32.AND P5, PT, R27, UR16, PT ;  /* 0x000000101b007c0c */ /* 0x000fe2000bfa3070 */
[C---:B--2---:R-:W-:Y:S01]  /*7930*/  HMMA.16816.F32 R152, R12.reuse, R44, R32 ;  /* 0x0000002c0c98723c */ /* 0x044fe20000001820 */
[----:B------:R-:W-:Y:S02]  /*7940*/  LOP3.LUT R29, R21, UR10, R4, 0x96, !PT ;  /* 0x0000000a151d7c12 */ /* 0x000fe4000f8e9604 */
[----:B------:R-:W-:Y:S02]  /*7950*/  LOP3.LUT R4, R23, UR8, R20, 0x96, !PT ;  /* 0x0000000817047c12 */ /* 0x000fe4000f8e9614 */
[C---:B------:R-:W-:Y:S01]  /*7960*/  LOP3.LUT R21, R18.reuse, 0xff, RZ, 0xc0, !PT ;  /* 0x000000ff12157812 */ /* 0x040fe200078ec0ff */
[----:B------:R-:W-:Y:S01]  /*7970*/  IMAD.WIDE.U32 R22, R29, -0x326172a9, RZ ;  /* 0xcd9e8d571d167825 */ /* 0x000fe200078e00ff */
[----:B------:R-:W-:Y:S02]  /*7980*/  LOP3.LUT R51, R18, 0xffff, RZ, 0xc0, !PT ;  /* 0x0000ffff12337812 */ /* 0x000fe400078ec0ff */
[----:B------:R-:W-:Y:S01]  /*7990*/  LOP3.LUT R30, R5, UR13, R92, 0x96, !PT ;  /* 0x0000000d051e7c12 */ /* 0x000fe2000f8e965c */
[----:B------:R-:W-:Y:S01]  /*79a0*/  IMAD.WIDE.U32 R18, R4, -0x326172a9, RZ ;  /* 0xcd9e8d5704127825 */ /* 0x000fe200078e00ff */
[----:B------:R-:W-:Y:S01]  /*79b0*/  LOP3.LUT R28, R17, UR23, R96, 0x96, !PT ;  /* 0x00000017111c7c12 */ /* 0x000fe2000f8e9660 */
[----:B------:R-:W-:Y:S01]  /*79c0*/  HMMA.16816.F32 R144, R12, R46, R36 ;  /* 0x0000002e0c90723c */ /* 0x000fe20000001824 */
[----:B------:R-:W-:Y:S01]  /*79d0*/  LOP3.LUT R34, R16, 0xff, RZ, 0xc0, !PT ;  /* 0x000000ff10227812 */ /* 0x000fe200078ec0ff */
[----:B------:R-:W-:Y:S01]  /*79e0*/  IMAD.WIDE.U32 R4, R2, -0x326172a9, RZ ;  /* 0xcd9e8d5702047825 */ /* 0x000fe200078e00ff */
[----:B------:R-:W-:-:S02]  /*79f0*/  LOP3.LUT R19, R19, UR7, R24, 0x96, !PT ;  /* 0x0000000713137c12 */ /* 0x000fc4000f8e9618 */
[----:B------:R-:W-:Y:S02]  /*7a00*/  SHF.R.U32.HI R45, RZ, 0x18, R16 ;  /* 0x00000018ff2d7819 */ /* 0x000fe40000011610 */
[----:B------:R-:W-:Y:S02]  /*7a10*/  LOP3.LUT R18, R5, UR23, R18, 0x96, !PT ;  /* 0x0000001705127c12 */ /* 0x000fe4000f8e9612 */
[C---:B------:R-:W-:Y:S02]  /*7a20*/  LOP3.LUT R24, R4.reuse, 0xff, RZ, 0xc0, !PT ;  /* 0x000000ff04187812 */ /* 0x040fe400078ec0ff */
[----:B------:R-:W-:Y:S02]  /*7a30*/  LOP3.LUT R33, R4, 0xffff, RZ, 0xc0, !PT ;  /* 0x0000ffff04217812 */ /* 0x000fe400078ec0ff */
[--C-:B------:R-:W-:Y:S02]  /*7a40*/  SHF.R.U32.HI R32, RZ, 0x10, R4.reuse ;  /* 0x00000010ff207819 */ /* 0x100fe40000011604 */
[----:B------:R-:W-:Y:S01]  /*7a50*/  SHF.R.U32.HI R31, RZ, 0x18, R4 ;  /* 0x00000018ff1f7819 */ /* 0x000fe20000011604 */
[----:B------:R-:W-:Y:S01]  /*7a60*/  IMAD.WIDE.U32 R4, R30, -0x326172a9, RZ ;  /* 0xcd9e8d571e047825 */ /* 0x000fe200078e00ff */
[----:B------:R-:W-:-:S02]  /*7a70*/  SHF.R.U32.HI R39, RZ, 0x10, R16 ;  /* 0x00000010ff277819 */ /* 0x000fc40000011610 */
[----:B------:R-:W-:Y:S02]  /*7a80*/  ISETP.LE.U32.AND P2, PT, R21, UR16, PT ;  /* 0x0000001015007c0c */ /* 0x000fe4000bf43070 */
[----:B------:R-:W-:Y:S01]  /*7a90*/  LOP3.LUT R5, R5, UR12, R64, 0x96, !PT ;  /* 0x0000000c05057c12 */ /* 0x000fe2000f8e9640 */
[----:B------:R-:W-:Y:S01]  /*7aa0*/  IMAD.MOV.U32 R64, RZ, RZ, R120 ;  /* 0x000000ffff407224 */ /* 0x000fe200078e0078 */
[----:B------:R-:W-:Y:S02]  /*7ab0*/  LOP3.LUT R2, R23, UR9, R4, 0x96, !PT ;  /* 0x0000000917027c12 */ /* 0x000fe4000f8e9604 */
[----:B------:R-:W-:Y:S01]  /*7ac0*/  ISETP.LE.U32.AND P6, PT, R24, UR16, PT ;  /* 0x0000001018007c0c */ /* 0x000fe2000bfc3070 */
[----:B------:R-:W-:-:S04]  /*7ad0*/  IMAD.WIDE.U32 R16, R5, -0x2daee0ad, RZ ;  /* 0xd2511f5305107825 */ /* 0x000fc800078e00ff */
[----:B------:R-:W-:Y:S01]  /*7ae0*/  IMAD.WIDE.U32 R4, R19, -0x2daee0ad, RZ ;  /* 0xd2511f5313047825 */ /* 0x000fe200078e00ff */
[----:B------:R-:W-:-:S03]  /*7af0*/  LOP3.LUT R17, R17, UR8, R20, 0x96, !PT ;  /* 0x0000000811117c12 */ /* 0x000fc6000f8e9614 */
[----:B------:R-:W-:Y:S02]  /*7b00*/  @!P2 HADD2 R133, -R184.H0_H0, -RZ.H0_H0 ;  /* 0xa00000ffb885a230 */ /* 0x000fe40000000900 */
[----:B------:R-:W-:Y:S01]  /*7b10*/  IMAD.WIDE.U32 R20, R2, -0x2daee0ad, RZ ;  /* 0xd2511f5302147825 */ /* 0x000fe200078e00ff */
[----:B------:R-:W-:Y:S02]  /*7b20*/  LOP3.LUT R2, R5, UR21, R26, 0x96, !PT ;  /* 0x0000001505027c12 */ /* 0x000fe4000f8e961a */
[C---:B------:R-:W-:Y:S02]  /*7b30*/  LOP3.LUT R42, R4.reuse, 0xff, RZ, 0xc0, !PT ;  /* 0x000000ff042a7812 */ /* 0x040fe400078ec0ff */
[----:B------:R-:W-:Y:S01]  /*7b40*/  LOP3.LUT R19, R21, UR6, R16, 0x96, !PT ;  /* 0x0000000615137c12 */ /* 0x000fe2000f8e9610 */
[----:B------:R-:W-:Y:S01]  /*7b50*/  IMAD.WIDE.U32 R16, R17, -0x326172a9, RZ ;  /* 0xcd9e8d5711107825 */ /* 0x000fe200078e00ff */
[----:B------:R-:W-:Y:S02]  /*7b60*/  LOP3.LUT R50, R4, 0xffff, RZ, 0xc0, !PT ;  /* 0x0000ffff04327812 */ /* 0x000fe400078ec0ff */
[----:B------:R-:W-:-:S02]  /*7b70*/  SHF.R.U32.HI R46, RZ, 0x10, R4 ;  /* 0x00000010ff2e7819 */ /* 0x000fc40000011604 */
[----:B------:R-:W-:Y:S01]  /*7b80*/  SHF.R.U32.HI R36, RZ, 0x18, R4 ;  /* 0x00000018ff247819 */ /* 0x000fe20000011604 */
[----:B------:R-:W-:Y:S01]  /*7b90*/  IMAD.WIDE.U32 R4, R19, -0x326172a9, RZ ;  /* 0xcd9e8d5713047825 */ /* 0x000fe200078e00ff */
[----:B------:R-:W-:Y:S01]  /*7ba0*/  LOP3.LUT R17, R17, UR7, R22, 0x96, !PT ;  /* 0x0000000711117c12 */ /* 0x000fe2000f8e9616 */
[----:B------:R-:W-:Y:S01]  /*7bb0*/  USHF.L.U32 UR12, UR24, 0x3, URZ ;  /* 0x00000003180c7899 */ /* 0x000fe2000800063f */
[----:B------:R-:W-:Y:S01]  /*7bc0*/  @!P2 PRMT R184, R133, 0x5410, RZ ;  /* 0x0000541085b8a816 */ /* 0x000fe200000000ff */
[----:B------:R-:W-:Y:S01]  /*7bd0*/  ULDC.64 UR6, c[0x0][0x2a8] ;  /* 0x0000aa0000067ab9 */ /* 0x000fe20000000a00 */
[----:B------:R-:W-:Y:S01]  /*7be0*/  LOP3.LUT R29, R5, UR23, R16, 0x96, !PT ;  /* 0x00000017051d7c12 */ /* 0x000fe2000f8e9610 */
[----:B------:R-:W-:Y:S01]  /*7bf0*/  FFMA.FTZ R16, R106, UR33, -R6 ;  /* 0x000000216a107c23 */ /* 0x000fe20008010806 */
[C---:B------:R-:W-:Y:S02]  /*7c00*/  LOP3.LUT R37, R4.reuse, 0xffff, RZ, 0xc0, !PT ;  /* 0x0000ffff04257812 */ /* 0x040fe400078ec0ff */
[----:B------:R-:W-:Y:S01]  /*7c10*/  LOP3.LUT R44, R4, 0xff, RZ, 0xc0, !PT ;  /* 0x000000ff042c7812 */ /* 0x000fe200078ec0ff */
[----:B------:R-:W-:Y:S01]  /*7c20*/  MUFU.EX2 R73, R16 ;  /* 0x0000001000497308 */ /* 0x000fe20000000800 */
[----:B------:R-:W-:-:S02]  /*7c30*/  SHF.R.U32.HI R41, RZ, 0x10, R4 ;  /* 0x00000010ff297819 */ /* 0x000fc40000011604 */
[----:B------:R-:W-:Y:S01]  /*7c40*/  SHF.R.U32.HI R43, RZ, 0x18, R4 ;  /* 0x00000018ff2b7819 */ /* 0x000fe20000011604 */
[----:B------:R-:W-:-:S03]  /*7c50*/  IMAD.WIDE.U32 R4, R17, -0x2daee0ad, RZ ;  /* 0xd2511f5311047825 */ /* 0x000fc600078e00ff */
[C---:B------:R-:W-:Y:S02]  /*7c60*/  LOP3.LUT R35, R4.reuse, 0xffff, RZ, 0xc0, !PT ;  /* 0x0000ffff04237812 */ /* 0x040fe400078ec0ff */
[----:B------:R-:W-:Y:S02]  /*7c70*/  LOP3.LUT R38, R4, 0xff, RZ, 0xc0, !PT ;  /* 0x000000ff04267812 */ /* 0x000fe400078ec0ff */
[--C-:B------:R-:W-:Y:S02]  /*7c80*/  SHF.R.U32.HI R48, RZ, 0x10, R4.reuse ;  /* 0x00000010ff307819 */ /* 0x100fe40000011604 */
[----:B------:R-:W-:Y:S02]  /*7c90*/  SHF.R.U32.HI R47, RZ, 0x18, R4 ;  /* 0x00000018ff2f7819 */ /* 0x000fe40000011604 */
[----:B------:R-:W-:Y:S02]  /*7ca0*/  LOP3.LUT R4, R18, 0xffff, RZ, 0xc0, !PT ;  /* 0x0000ffff12047812 */ /* 0x000fe400078ec0ff */
[----:B------:R-:W-:Y:S01]  /*7cb0*/  LOP3.LUT R30, R5, UR21, R20, 0x96, !PT ;  /* 0x00000015051e7c12 */ /* 0x000fe2000f8e9614 */
[----:B------:R-:W-:Y:S01]  /*7cc0*/  FFMA.FTZ R5, R100, UR33, -R6 ;  /* 0x0000002164057c23 */ /* 0x000fe20008010806 */
[----:B------:R-:W-:Y:S01]  /*7cd0*/  SHF.R.U32.HI R4, RZ, 0x8, R4 ;  /* 0x00000008ff047819 */ /* 0x000fe20000011604 */
[----:B------:R-:W1:Y:S02]  /*7ce0*/  LDSM.16.MT88.4 R20, [R188+0x14000] ;  /* 0x01400000bc14783b */ /* 0x000e640000004200 */
[----:B------:R2:W3:Y:S01]  /*7cf0*/  MUFU.EX2 R96, R5 ;  /* 0x0000000500607308 */ /* 0x0004e20000000800 */
[----:B------:R-:W-:-:S04]  /*7d00*/  LOP3.LUT R4, R4, 0xffff, RZ, 0xc0, !PT ;  /* 0x0000ffff04047812 */ /* 0x000fc800078ec0ff */
[----:B------:R-:W-:Y:S02]  /*7d10*/  ISETP.LE.U32.AND P1, PT, R4, UR16, PT ;  /* 0x0000001004007c0c */ /* 0x000fe4000bf23070 */
[----:B------:R-:W-:-:S04]  /*7d20*/  LOP3.LUT R4, R18, 0xff, RZ, 0xc0, !PT ;  /* 0x000000ff12047812 */ /* 0x000fc800078ec0ff */
[----:B------:R-:W-:Y:S02]  /*7d30*/  ISETP.LE.U32.AND P4, PT, R4, UR16, PT ;  /* 0x0000001004007c0c */ /* 0x000fe4000bf83070 */
[----:B------:R-:W-:Y:S01]  /*7d40*/  SHF.R.U32.HI R4, RZ, 0x18, R18 ;  /* 0x00000018ff047819 */ /* 0x000fe20000011612 */
[----:B--2---:R-:W-:-:S03]  /*7d50*/  FFMA.FTZ R5, R107, UR33, -R0 ;  /* 0x000000216b057c23 */ /* 0x004fc60008010800 */
[----:B------:R-:W-:Y:S02]  /*7d60*/  ISETP.LE.U32.AND P3, PT, R4, UR16, PT ;  /* 0x0000001004007c0c */ /* 0x000fe4000bf63070 */
[----:B---3--:R-:W-:Y:S01]  /*7d70*/  F2FP.F16.F32.PACK_AB R4, R96, R73 ;  /* 0x000000496004723e */ /* 0x008fe200000000ff */
[----:B------:R2:W-:Y:S03]  /*7d80*/  MUFU.EX2 R72, R5 ;  /* 0x0000000500487308 */ /* 0x0005e60000000800 */
[C---:B------:R-:W-:Y:S02]  /*7d90*/  PRMT R180, R4.reuse, 0x7610, R180 ;  /* 0x0000761004b47816 */ /* 0x040fe400000000b4 */
[----:B------:R-:W-:Y:S02]  /*7da0*/  PRMT R179, R4, 0x7632, R179 ;  /* 0x0000763204b37816 */ /* 0x000fe400000000b3 */
[----:B------:R-:W-:-:S02]  /*7db0*/  SHF.R.U32.HI R4, RZ, 0x10, R18 ;  /* 0x00000010ff047819 */ /* 0x000fc40000011612 */
[----:B------:R-:W-:Y:S01]  /*7dc0*/  PRMT R56, R180, 0x5410, R179 ;  /* 0x00005410b4387816 */ /* 0x000fe200000000b3 */
[----:B------:R-:W-:Y:S01]  /*7dd0*/  @!P1 HADD2 R100, -R179.H0_H0, -RZ.H0_H0 ;  /* 0xa00000ffb3649230 */ /* 0x000fe20000000900 */
[----:B------:R-:W-:-:S04]  /*7de0*/  LOP3.LUT R4, R4, 0xff, RZ, 0xc0, !PT ;  /* 0x000000ff04047812 */ /* 0x000fc800078ec0ff */
[----:B------:R-:W-:Y:S01]  /*7df0*/  @!P1 PRMT R179, R100, 0x5410, RZ ;  /* 0x0000541064b39816 */ /* 0x000fe200000000ff */
[----:B--2---:R-:W-:Y:S01]  /*7e00*/  FFMA.FTZ R5, R101, UR33, -R0 ;  /* 0x0000002165057c23 */ /* 0x004fe20008010800 */
[----:B------:R-:W-:Y:S01]  /*7e10*/  @!P4 HADD2 R101, -R180.H0_H0, -RZ.H0_H0 ;  /* 0xa00000ffb465c230 */ /* 0x000fe20000000900 */
[----:B------:R-:W-:Y:S01]  /*7e20*/  ISETP.LE.U32.AND P1, PT, R31, UR16, PT ;  /* 0x000000101f007c0c */ /* 0x000fe2000bf23070 */
[----:B-1----:R-:W-:Y:S01]  /*7e30*/  HMMA.16816.F32 R16, R8, R20, RZ ;  /* 0x000000140810723c */ /* 0x002fe200000018ff */
[----:B------:R-:W1:Y:S02]  /*7e40*/  MUFU.EX2 R92, R5 ;  /* 0x00000005005c7308 */ /* 0x000e640000000800 */
[----:B------:R-:W-:Y:S02]  /*7e50*/  @!P4 PRMT R180, R101, 0x5410, RZ ;  /* 0x0000541065b4c816 */ /* 0x000fe400000000ff */
[----:B------:R-:W-:Y:S02]  /*7e60*/  ISETP.LE.U32.AND P4, PT, R4, UR16, PT ;  /* 0x0000001004007c0c */ /* 0x000fe4000bf83070 */
[----:B-1----:R-:W-:Y:S01]  /*7e70*/  F2FP.F16.F32.PACK_AB R4, R92, R72 ;  /* 0x000000485c04723e */ /* 0x002fe200000000ff */
[----:B------:R-:W-:-:S03]  /*7e80*/  FFMA.FTZ R5, R102, UR33, -R6 ;  /* 0x0000002166057c23 */ /* 0x000fc60008010806 */
[C---:B------:R-:W-:Y:S01]  /*7e90*/  PRMT R178, R4.reuse, 0x7632, R178 ;  /* 0x0000763204b27816 */ /* 0x040fe200000000b2 */
[----:B------:R1:W-:Y:S01]  /*7ea0*/  MUFU.EX2 R71, R5 ;  /* 0x0000000500477308 */ /* 0x0003e20000000800 */
[----:B------:R-:W-:Y:S01]  /*7eb0*/  PRMT R177, R4, 0x7610, R177 ;  /* 0x0000761004b17816 */ /* 0x000fe200000000b1 */
[----:B------:R-:W-:Y:S02]  /*7ec0*/  FFMA.FTZ R4, R103, UR33, -R6 ;  /* 0x0000002167047c23 */ /* 0x000fe40008010806 */
[----:B------:R-:W-:Y:S01]  /*7ed0*/  @!P3 HADD2 R102, -R178.H0_H0, -RZ.H0_H0 ;  /* 0xa00000ffb266b230 */ /* 0x000fe20000000900 */
[----:B------:R-:W-:Y:S01]  /*7ee0*/  PRMT R54, R177, 0x5410, R178 ;  /* 0x00005410b1367816 */ /* 0x000fe200000000b2 */
[----:B------:R-:W-:Y:S02]  /*7ef0*/  @!P4 HADD2 R103, -R177.H0_H0, -RZ.H0_H0 ;  /* 0xa00000ffb167c230 */ /* 0x000fe40000000900 */
[----:B------:R2:W3:Y:S01]  /*7f00*/  MUFU.EX2 R100, R4 ;  /* 0x0000000400647308 */ /* 0x0004e20000000800 */
[----:B------:R-:W-:Y:S01]  /*7f10*/  @!P3 PRMT R178, R102, 0x5410, RZ ;  /* 0x0000541066b2b816 */ /* 0x000fe200000000ff */
[----:B------:R-:W-:Y:S01]  /*7f20*/  IMAD.MOV.U32 R102, RZ, RZ, R78 ;  /* 0x000000ffff667224 */ /* 0x000fe200078e004e */
[----:B------:R-:W-:Y:S01]  /*7f30*/  @!P4 PRMT R177, R103, 0x5410, RZ ;  /* 0x0000541067b1c816 */ /* 0x000fe200000000ff */
[----:B------:R-:W-:-:S02]  /*7f40*/  IMAD.MOV.U32 R78, RZ, RZ, R138 ;  /* 0x000000ffff4e7224 */ /* 0x000fc400078e008a */
[----:B------:R-:W-:Y:S02]  /*7f50*/  IMAD.MOV.U32 R103, RZ, RZ, R80 ;  /* 0x000000ffff677224 */ /* 0x000fe400078e0050 */
        /* <DEDUP_REMOVED lines=17> */
[----:B------:R-:W-:Y:S01]  /*8070*/  @!P6 PRMT R176, R104, 0x5410, RZ ;  /* 0x0000541068b0e816 */ /* 0x000fe200000000ff */
[----:B------:R-:W-:Y:S01]  /*8080*/  IMAD.MOV.U32 R104, RZ, RZ, R83 ;  /* 0x000000ffff687224 */ /* 0x000fe200078e0053 */
[----:B------:R-:W-:Y:S02]  /*8090*/  ISETP.LE.U32.AND P6, PT, R4, UR16, PT ;  /* 0x0000001004007c0c */ /* 0x000fe4000bfc3070 */
[----:B-1----:R-:W-:Y:S01]  /*80a0*/  F2FP.F16.F32.PACK_AB R4, R75, R101 ;  /* 0x000000654b04723e */ /* 0x002fe200000000ff */
[----:B------:R-:W-:Y:S01]  /*80b0*/  FFMA.FTZ R5, R109, UR33, -R6 ;  /* 0x000000216d057c23 */ /* 0x000fe20008010806 */
[----:B------:R-:W-:Y:S01]  /*80c0*/  @!P4 PRMT R175, R105, 0x5410, RZ ;  /* 0x0000541069afc816 */ /* 0x000fe200000000ff */
[----:B------:R-:W-:Y:S01]  /*80d0*/  IMAD.MOV.U32 R105, RZ, RZ, R121 ;  /* 0x000000ffff697224 */ /* 0x000fe200078e0079 */
        /* <DEDUP_REMOVED lines=8> */
[----:B------:R-:W-:Y:S01]  /*8160*/  @!P3 PRMT R173, R107, 0x5410, RZ ;  /* 0x000054106badb816 */ /* 0x000fe200000000ff */
[----:B------:R-:W-:Y:S01]  /*8170*/  IMAD.MOV.U32 R107, RZ, RZ, R218 ;  /* 0x000000ffff6b7224 */ /* 0x000fe200078e00da */
[----:B------:R-:W-:Y:S01]  /*8180*/  @!P1 PRMT R174, R106, 0x5410, RZ ;  /* 0x000054106aae9816 */ /* 0x000fe200000000ff */
[----:B------:R-:W-:Y:S01]  /*8190*/  IMAD.MOV.U32 R106, RZ, RZ, R118 ;  /* 0x000000ffff6a7224 */ /* 0x000fe200078e0076 */
[----:B-1----:R-:W-:Y:S02]  /*81a0*/  SHF.R.U32.HI R5, RZ, 0x8, R37 ;  /* 0x00000008ff057819 */ /* 0x002fe40000011625 */
        /* <DEDUP_REMOVED lines=17> */
[----:B------:R-:W-:Y:S01]  /*82c0*/  @!P1 HADD2 R109, -R171.H0_H0, -RZ.H0_H0 ;  /* 0xa00000ffab6d9230 */ /* 0x000fe20000000900 */
[----:B------:R-:W-:Y:S01]  /*82d0*/  SHF.R.U32.HI R2, RZ, 0x8, R2 ;  /* 0x00000008ff027819 */ /* 0x000fe20000011602 */
[----:B------:R-:W1:Y:S01]  /*82e0*/  MUFU.EX2 R168, R4 ;  /* 0x0000000400a87308 */ /* 0x000e620000000800 */
[----:B------:R-:W-:Y:S01]  /*82f0*/  @!P3 PRMT R172, R108, 0x5410, RZ ;  /* 0x000054106cacb816 */ /* 0x000fe200000000ff */
[----:B------:R-:W-:Y:S01]  /*8300*/  IMAD.MOV.U32 R108, RZ, RZ, R59 ;  /* 0x000000ffff6c7224 */ /* 0x000fe200078e003b */
[----:B------:R-:W-:Y:S01]  /*8310*/  LOP3.LUT R2, R2, 0xffff, RZ, 0xc0, !PT ;  /* 0x0000ffff02027812 */ /* 0x000fe200078ec0ff */
[----:B------:R-:W-:Y:S01]  /*8320*/  IMAD.MOV.U32 R59, RZ, RZ, R82 ;  /* 0x000000ffff3b7224 */ /* 0x000fe200078e0052 */
[----:B------:R-:W-:Y:S01]  /*8330*/  @!P1 PRMT R171, R109, 0x5410, RZ ;  /* 0x000054106dab9816 */ /* 0x000fe200000000ff */
[----:B------:R-:W-:Y:S01]  /*8340*/  IMAD.MOV.U32 R109, RZ, RZ, R52 ;  /* 0x000000ffff6d7224 */ /* 0x000fe200078e0034 */
[----:B------:R-:W-:-:S02]  /*8350*/  ISETP.LE.U32.AND P3, PT, R2, UR16, PT ;  /* 0x0000001002007c0c */ /* 0x000fc4000bf63070 */
[----:B------:R-:W-:-:S04]  /*8360*/  LOP3.LUT R2, R25, 0xff, RZ, 0xc0, !PT ;  /* 0x000000ff19027812 */ /* 0x000fc800078ec0ff */
[----:B------:R-:W-:Y:S02]  /*8370*/  ISETP.LE.U32.AND P1, PT, R2, UR16, PT ;  /* 0x0000001002007c0c */ /* 0x000fe4000bf23070 */
[----:B------:R-:W-:Y:S02]  /*8380*/  SHF.R.U32.HI R2, RZ, 0x18, R25 ;  /* 0x00000018ff027819 */ /* 0x000fe40000011619 */
[----:B-1----:R-:W-:-:S03]  /*8390*/  F2FP.F16.F32.PACK_AB R4, R168, R69 ;  /* 0x00000045a804723e */ /* 0x002fc600000000ff */
[----:B------:R-:W-:Y:S01]  /*83a0*/  @!P3 HADD2 R113, -R239.H0_H0, -RZ.H0_H0 ;  /* 0xa00000ffef71b230 */ /* 0x000fe20000000900 */
[C---:B------:R-:W-:Y:S02]  /*83b0*/  PRMT R170, R4.reuse, 0x7632, R170 ;  /* 0x0000763204aa7816 */ /* 0x040fe400000000aa */
[----:B------:R-:W-:Y:S02]  /*83c0*/  PRMT R135, R4, 0x7610, R135 ;  /* 0x0000761004877816 */ /* 0x000fe40000000087 */
[----:B------:R-:W-:Y:S01]  /*83d0*/  @!P3 PRMT R239, R113, 0x5410, RZ ;  /* 0x0000541071efb816 */ /* 0x000fe200000000ff */
[----:B------:R-:W-:Y:S01]  /*83e0*/  @!P4 HADD2 R110, -R170.H0_H0, -RZ.H0_H0 ;  /* 0xa00000ffaa6ec230 */ /* 0x000fe20000000900 */
[----:B------:R-:W-:Y:S01]  /*83f0*/  PRMT R52, R135, 0x5410, R170 ;  /* 0x0000541087347816 */ /* 0x000fe200000000aa */
[----:B------:R-:W-:Y:S02]  /*8400*/  @!P6 HADD2 R111, -R135.H0_H0, -RZ.H0_H0 ;  /* 0xa00000ff876fe230 */ /* 0x000fe40000000900 */
[----:B------:R-:W-:-:S02]  /*8410*/  IMAD.MOV.U32 R113, RZ, RZ, R123 ;  /* 0x000000ffff717224 */ /* 0x000fc400078e007b */
[----:B------:R-:W-:Y:S01]  /*8420*/  @!P1 HADD2 R112, -R240.H0_H0, -RZ.H0_H0 ;  /* 0xa00000fff0709230 */ /* 0x000fe20000000900 */
[----:B------:R-:W-:Y:S01]  /*8430*/  @!P4 PRMT R170, R110, 0x5410, RZ ;  /* 0x000054106eaac816 */ /* 0x000fe200000000ff */
[----:B------:R-:W-:Y:S01]  /*8440*/  IMAD.MOV.U32 R110, RZ, RZ, R58 ;  /* 0x000000ffff6e7224 */ /* 0x000fe200078e003a */
[----:B------:R-:W-:Y:S01]  /*8450*/  ISETP.LE.U32.AND P4, PT, R2, UR16, PT ;  /* 0x0000001002007c0c */ /* 0x000fe2000bf83070 */
[----:B------:R-:W-:Y:S01]  /*8460*/  IMAD.MOV.U32 R58, RZ, RZ, R81 ;  /* 0x000000ffff3a7224 */ /* 0x000fe200078e0051 */
[----:B------:R-:W-:Y:S02]  /*8470*/  SHF.R.U32.HI R2, RZ, 0x10, R25 ;  /* 0x00000010ff027819 */ /* 0x000fe40000011619 */
[----:B------:R-:W1:Y:S01]  /*8480*/  LDSM.16.MT88.4 R24, [R188+0x14800] ;  /* 0x01480000bc18783b */ /* 0x000e620000004200 */
[----:B------:R-:W-:Y:S01]  /*8490*/  @!P6 PRMT R135, R111, 0x5410, RZ ;  /* 0x000054106f87e816 */ /* 0x000fe200000000ff */
[----:B------:R-:W-:Y:S01]  /*84a0*/  IMAD.MOV.U32 R111, RZ, RZ, R219 ;  /* 0x000000ffff6f7224 */ /* 0x000fe200078e00db */
[----:B------:R-:W-:-:S02]  /*84b0*/  LOP3.LUT R2, R2, 0xff, RZ, 0xc0, !PT ;  /* 0x000000ff02027812 */ /* 0x000fc400078ec0ff */
[----:B------:R-:W-:Y:S01]  /*84c0*/  @!P1 PRMT R240, R112, 0x5410, RZ ;  /* 0x0000541070f09816 */ /* 0x000fe200000000ff */
[----:B------:R-:W-:Y:S01]  /*84d0*/  IMAD.MOV.U32 R112, RZ, RZ, R217 ;  /* 0x000000ffff707224 */ /* 0x000fe200078e00d9 */
[----:B------:R-:W-:Y:S02]  /*84e0*/  ISETP.LE.U32.AND P6, PT, R2, UR16, PT ;  /* 0x0000001002007c0c */ /* 0x000fe4000bfc3070 */
[----:B------:R-:W-:Y:S01]  /*84f0*/  @!P4 HADD2 R115, -R192.H0_H0, -RZ.H0_H0 ;  /* 0xa00000ffc073c230 */ /* 0x000fe20000000900 */
[----:B------:R-:W-:Y:S02]  /*8500*/  LOP3.LUT R2, R28, 0xffff, RZ, 0xc0, !PT ;  /* 0x0000ffff1c027812 */ /* 0x000fe400078ec0ff */
[----:B------:R-:W-:Y:S02]  /*8510*/  SHF.R.U32.HI R4, RZ, 0x8, R40 ;  /* 0x00000008ff047819 */ /* 0x000fe40000011628 */
[----:B------:R-:W-:Y:S01]  /*8520*/  @!P4 PRMT R192, R115, 0x5410, RZ ;  /* 0x0000541073c0c816 */ /* 0x000fe200000000ff */
[----:B------:R-:W-:Y:S01]  /*8530*/  IMAD.MOV.U32 R115, RZ, RZ, R119 ;  /* 0x000000ffff737224 */ /* 0x000fe200078e0077 */
[----:B------:R-:W-:-:S03]  /*8540*/  SHF.R.U32.HI R2, RZ, 0x8, R2 ;  /* 0x00000008ff027819 */ /* 0x000fc60000011602 */
[----:B------:R-:W-:Y:S02]  /*8550*/  IMAD.MOV.U32 R40, RZ, RZ, R115 ;  /* 0x000000ffff287224 */ /* 0x000fe400078e0073 */
[----:B------:R-:W-:Y:S01]  /*8560*/  @!P6 HADD2 R114, -R214.H0_H0, -RZ.H0_H0 ;  /* 0xa00000ffd672e230 */ /* 0x000fe20000000900 */
[----:B------:R-:W-:Y:S01]  /*8570*/  LOP3.LUT R2, R2, 0xffff, RZ, 0xc0, !PT ;  /* 0x0000ffff02027812 */ /* 0x000fe200078ec0ff */
[----:B------:R-:W-:-:S03]  /*8580*/  IMAD.MOV.U32 R115, RZ, RZ, R76 ;  /* 0x000000ffff737224 */ /* 0x000fc600078e004c */
[----:B------:R-:W-:Y:S02]  /*8590*/  ISETP.LE.U32.AND P1, PT, R2, UR16, PT ;  /* 0x0000001002007c0c */ /* 0x000fe4000bf23070 */
[----:B------:R-:W-:Y:S01]  /*85a0*/  @!P6 PRMT R214, R114, 0x5410, RZ ;  /* 0x0000541072d6e816 */ /* 0x000fe200000000ff */
[----:B------:R-:W-:Y:S01]  /*85b0*/  IMAD.MOV.U32 R114, RZ, RZ, R122 ;  /* 0x000000ffff727224 */ /* 0x000fe200078e007a */
[----:B------:R-:W-:Y:S02]  /*85c0*/  LOP3.LUT R2, R28, 0xff, RZ, 0xc0, !PT ;  /* 0x000000ff1c027812 */ /* 0x000fe400078ec0ff */
[----:B------:R-:W-:Y:S02]  /*85d0*/  ISETP.LE.U32.AND P6, PT, R34, UR16, PT ;  /* 0x0000001022007c0c */ /* 0x000fe4000bfc3070 */
[----:B------:R-:W-:Y:S02]  /*85e0*/  ISETP.LE.U32.AND P3, PT, R2, UR16, PT ;  /* 0x0000001002007c0c */ /* 0x000fe4000bf63070 */
[----:B------:R-:W-:-:S02]  /*85f0*/  SHF.R.U32.HI R2, RZ, 0x10, R28 ;  /* 0x00000010ff027819 */ /* 0x000fc4000001161c */
[----:B------:R-:W-:Y:S01]  /*8600*/  PRMT R34, R44, 0x5410, R5 ;  /* 0x000054102c227816 */ /* 0x000fe20000000005 */
[----:B------:R-:W-:Y:S01]  /*8610*/  @!P1 HADD2 R124, -R237.H0_H0, -RZ.H0_H0 ;  /* 0xa00000ffed7c9230 */ /* 0x000fe20000000900 */
[----:B------:R-:W-:Y:S01]  /*8620*/  LOP3.LUT R2, R2, 0xff, RZ, 0xc0, !PT ;  /* 0x000000ff02027812 */ /* 0x000fe200078ec0ff */
[----:B-1----:R-:W-:Y:S01]  /*8630*/  HMMA.16816.F32 R116, R12, R24, R16 ;  /* 0x000000180c74723c */ /* 0x002fe20000001810 */
[----:B------:R-:W-:Y:S02]  /*8640*/  IMAD.MOV.U32 R44, RZ, RZ, R40 ;  /* 0x000000ffff2c7224 */ /* 0x000fe400078e0028 */
[----:B------:R-:W-:Y:S01]  /*8650*/  ISETP.LE.U32.AND P4, PT, R2, UR16, PT ;  /* 0x0000001002007c0c */ /* 0x000fe2000bf83070 */
[----:B------:R-:W-:Y:S01]  /*8660*/  @!P6 HADD2 R129, -R232.H0_H0, -RZ.H0_H0 ;  /* 0xa00000ffe881e230 */ /* 0x000fe20000000900 */
[----:B------:R-:W-:Y:S01]  /*8670*/  SHF.R.U32.HI R2, RZ, 0x18, R28 ;  /* 0x00000018ff027819 */ /* 0x000fe2000001161c */
[----:B------:R-:W-:Y:S01]  /*8680*/  HMMA.16816.F32 R16, R8, R22, RZ ;  /* 0x000000160810723c */ /* 0x000fe200000018ff */
[----:B------:R-:W1:Y:S01]  /*8690*/  LDSM.16.MT88.4 R20, [R186+0x16000] ;  /* 0x01600000ba14783b */ /* 0x000e620000004200 */
[----:B------:R-:W-:Y:S01]  /*86a0*/  @!P3 HADD2 R125, -R238.H0_H0, -RZ.H0_H0 ;  /* 0xa00000ffee7db230 */ /* 0x000fe20000000900 */
[----:B------:R-:W-:Y:S01]  /*86b0*/  @!P1 PRMT R237, R124, 0x5410, RZ ;  /* 0x000054107ced9816 */ /* 0x000fe200000000ff */
[----:B------:R-:W-:Y:S01]  /*86c0*/  IMAD.MOV.U32 R28, RZ, RZ, R216 ;  /* 0x000000ffff1c7224 */ /* 0x000fe200078e00d8 */
[----:B------:R-:W-:Y:S01]  /*86d0*/  @!P6 PRMT R232, R129, 0x5410, RZ ;  /* 0x0000541081e8e816 */ /* 0x000fe200000000ff */
[----:B------:R-:W-:Y:S01]  /*86e0*/  IMAD.MOV.U32 R129, RZ, RZ, R112 ;  /* 0x000000ffff817224 */ /* 0x000fe200078e0070 */
[----:B------:R-:W-:Y:S01]  /*86f0*/  @!P3 PRMT R238, R125, 0x5410, RZ ;  /* 0x000054107deeb816 */ /* 0x000fe200000000ff */
[----:B------:R-:W-:Y:S01]  /*8700*/  IMAD.MOV.U32 R112, RZ, RZ, R78 ;  /* 0x000000ffff707224 */ /* 0x000fe200078e004e */
[----:B------:R-:W-:Y:S01]  /*8710*/  ISETP.LE.U32.AND P3, PT, R2, UR16, PT ;  /* 0x0000001002007c0c */ /* 0x000fe2000bf63070 */
[----:B------:R-:W-:Y:S01]  /*8720*/  @!P4 HADD2 R126, -R236.H0_H0, -RZ.H0_H0 ;  /* 0xa00000ffec7ec230 */ /* 0x000fe20000000900 */
[----:B------:R-:W-:Y:S01]  /*8730*/  LOP3.LUT R2, R39, 0xff, RZ, 0xc0, !PT ;  /* 0x000000ff27027812 */ /* 0x000fe200078ec0ff */
[----:B------:R-:W-:-:S02]  /*8740*/  IMAD.MOV.U32 R39, RZ, RZ, R136 ;  /* 0x000000ffff277224 */ /* 0x000fc400078e0088 */
[----:B------:R-:W-:Y:S01]  /*8750*/  IMAD.MOV.U32 R40, RZ, RZ, R65 ;  /* 0x000000ffff287224 */ /* 0x000fe200078e0041 */
[----:B------:R-:W-:Y:S02]  /*8760*/  @!P4 PRMT R236, R126, 0x5410, RZ ;  /* 0x000054107eecc816 */ /* 0x000fe400000000ff */
[----:B------:R-:W-:Y:S02]  /*8770*/  ISETP.LE.U32.AND P1, PT, R2, UR16, PT ;  /* 0x0000001002007c0c */ /* 0x000fe4000bf23070 */
[----:B------:R-:W-:Y:S02]  /*8780*/  LOP3.LUT R2, R4, 0xffff, RZ, 0xc0, !PT ;  /* 0x0000ffff04027812 */ /* 0x000fe400078ec0ff */
[----:B------:R-:W-:Y:S01]  /*8790*/  LOP3.LUT R4, R41, 0xff, RZ, 0xc0, !PT ;  /* 0x000000ff29047812 */ /* 0x000fe200078ec0ff */
[----:B------:R-:W-:Y:S01]  /*87a0*/  @!P3 HADD2 R127, -R235.H0_H0, -RZ.H0_H0 ;  /* 0xa00000ffeb7fb230 */ /* 0x000fe20000000900 */
[----:B------:R-:W-:Y:S01]  /*87b0*/  ISETP.LE.U32.AND P4, PT, R2, UR16, PT ;  /* 0x0000001002007c0c */ /* 0x000fe2000bf83070 */
[----:B------:R-:W-:Y:S01]  /*87c0*/  HMMA.16816.F32 R120, R12, R26, R16 ;  /* 0x0000001a0c78723c */ /* 0x000fe20000001810 */
[----:B------:R-:W2:Y:S01]  /*87d0*/  LDSM.16.MT88.4 R24, [R186+0x16800] ;  /* 0x01680000ba18783b */ /* 0x000ea20000004200 */
[----:B------:R-:W-:Y:S01]  /*87e0*/  LOP3.LUT R2, R49, 0xff, RZ, 0xc0, !PT ;  /* 0x000000ff31027812 */ /* 0x000fe200078ec0ff */
[----:B------:R-:W-:Y:S01]  /*87f0*/  IMAD.MOV.U32 R41, RZ, RZ, R66 ;  /* 0x000000ffff297224 */ /* 0x000fe200078e0042 */
[----:B------:R-:W-:-:S02]  /*8800*/  @!P3 PRMT R235, R127, 0x5410, RZ ;  /* 0x000054107febb816 */ /* 0x000fc400000000ff */
[----:B------:R-:W-:Y:S01]  /*8810*/  ISETP.LE.U32.AND P3, PT, R45, UR16, PT ;  /* 0x000000102d007c0c */ /* 0x000fe2000bf63070 */
[----:B------:R-:W-:Y:S01]  /*8820*/  @!P1 HADD2 R130, -R234.H0_H0, -RZ.H0_H0 ;  /* 0xa00000ffea829230 */ /* 0x000fe20000000900 */
[----:B------:R-:W-:Y:S01]  /*8830*/  ISETP.LE.U32.AND P6, PT, R2, UR16, PT ;  /* 0x0000001002007c0c */ /* 0x000fe2000bfc3070 */
[----:B------:R-:W-:Y:S01]  /*8840*/  IMAD.MOV.U32 R45, RZ, RZ, R114 ;  /* 0x000000ffff2d7224 */ /* 0x000fe200078e0072 */
[----:B------:R-:W-:Y:S01]  /*8850*/  SHF.R.U32.HI R2, RZ, 0x8, R51 ;  /* 0x00000008ff027819 */ /* 0x000fe20000011633 */
[----:B------:R-:W-:Y:S01]  /*8860*/  IMAD.MOV.U32 R114, RZ, RZ, R77 ;  /* 0x000000ffff727224 */ /* 0x000fe200078e004d */
[----:B------:R-:W-:Y:S01]  /*8870*/  @!P1 PRMT R234, R130, 0x5410, RZ ;  /* 0x0000541082ea9816 */ /* 0x000fe200000000ff */
[----:B------:R-:W-:Y:S01]  /*8880*/  @!P4 HADD2 R128, -R215.H0_H0, -RZ.H0_H0 ;  /* 0xa00000ffd780c230 */ /* 0x000fe20000000900 */
[----:B------:R-:W-:Y:S02]  /*8890*/  LOP3.LUT R2, R2, 0xffff, RZ, 0xc0, !PT ;  /* 0x0000ffff02027812 */ /* 0x000fe400078ec0ff */
[----:B------:R-:W-:Y:S01]  /*88a0*/  ISETP.LE.U32.AND P1, PT, R36, UR16, PT ;  /* 0x0000001024007c0c */ /* 0x000fe2000bf23070 */
[----:B-1----:R-:W-:Y:S01]  /*88b0*/  HMMA.16816.F32 R16, R8, R20, RZ ;  /* 0x000000140810723c */ /* 0x002fe200000018ff */
[----:B------:R-:W-:Y:S01]  /*88c0*/  @!P4 PRMT R215, R128, 0x5410, RZ ;  /* 0x0000541080d7c816 */ /* 0x000fe200000000ff */
[----:B------:R-:W-:-:S02]  /*88d0*/  @!P3 HADD2 R131, -R233.H0_H0, -RZ.H0_H0 ;  /* 0xa00000ffe983b230 */ /* 0x000fc40000000900 */
[----:B------:R-:W-:Y:S01]  /*88e0*/  IMAD.MOV.U32 R128, RZ, RZ, R111 ;  /* 0x000000ffff807224 */ /* 0x000fe200078e006f */
[----:B------:R-:W-:Y:S01]  /*88f0*/  ISETP.LE.U32.AND P4, PT, R42, UR16, PT ;  /* 0x000000102a007c0c */ /* 0x000fe2000bf83070 */
[----:B------:R-:W-:Y:S01]  /*8900*/  IMAD.MOV.U32 R111, RZ, RZ, R94 ;  /* 0x000000ffff6f7224 */ /* 0x000fe200078e005e */
[----:B------:R-:W-:Y:S01]  /*8910*/  @!P3 PRMT R233, R131, 0x5410, RZ ;  /* 0x0000541083e9b816 */ /* 0x000fe200000000ff */
[----:B------:R-:W-:Y:S01]  /*8920*/  IMAD.MOV.U32 R94, RZ, RZ, R70 ;  /* 0x000000ffff5e7224 */ /* 0x000fe200078e0046 */
[----:B------:R-:W-:Y:S01]  /*8930*/  ISETP.LE.U32.AND P3, PT, R2, UR16, PT ;  /* 0x0000001002007c0c */ /* 0x000fe2000bf63070 */
[----:B------:R-:W-:Y:S01]  /*8940*/  IMAD.MOV.U32 R42, RZ, RZ, R203 ;  /* 0x000000ffff2a7224 */ /* 0x000fe200078e00cb */
[----:B------:R-:W-:Y:S01]  /*8950*/  LOP3.LUT R2, R46, 0xff, RZ, 0xc0, !PT ;  /* 0x000000ff2e027812 */ /* 0x000fe200078ec0ff */
[----:B------:R-:W-:Y:S01]  /*8960*/  IMAD.MOV.U32 R46, RZ, RZ, R105 ;  /* 0x000000ffff2e7224 */ /* 0x000fe200078e0069 */
[----:B------:R1:W5:Y:S02]  /*8970*/  LDL.LU R203, [R1+0x110] ;  /* 0x0001100001cb7983 */ /* 0x0003640000300800 */
[----:B------:R-:W-:-:S02]  /*8980*/  ISETP.LE.U32.AND P2, PT, R2, UR16, PT ;  /* 0x0000001002007c0c */ /* 0x000fc4000bf43070 */
[----:B------:R-:W-:Y:S02]  /*8990*/  SHF.R.U32.HI R2, RZ, 0x8, R35 ;  /* 0x00000008ff027819 */ /* 0x000fe40000011623 */
[----:B------:R-:W-:Y:S02]  /*89a0*/  PRMT R35, R4, 0x5410, R43 ;  /* 0x0000541004237816 */ /* 0x000fe4000000002b */
[----:B------:R-:W-:Y:S01]  /*89b0*/  PRMT R36, R38, 0x5410, R2 ;  /* 0x0000541026247816 */ /* 0x000fe20000000002 */
[----:B------:R-:W-:Y:S01]  /*89c0*/  @!P3 HADD2 R134, -R183.H0_H0, -RZ.H0_H0 ;  /* 0xa00000ffb786b230 */ /* 0x000fe20000000900 */
[----:B------:R-:W-:Y:S01]  /*89d0*/  LOP3.LUT R2, R48, 0xff, RZ, 0xc0, !PT ;  /* 0x000000ff30027812 */ /* 0x000fe200078ec0ff */
[----:B--2---:R-:W-:Y:S01]  /*89e0*/  HMMA.16816.F32 R124, R12, R24, R16 ;  /* 0x000000180c7c723c */ /* 0x004fe20000001810 */
[----:B------:R-:W-:Y:S02]  /*89f0*/  SHF.R.U32.HI R4, RZ, 0x10, R29 ;  /* 0x00000010ff047819 */ /* 0x000fe4000001161d */
[----:B------:R-:W-:Y:S01]  /*8a00*/  PRMT R33, R2, 0x5410, R47 ;  /* 0x0000541002217816 */ /* 0x000fe2000000002f */
[----:B------:R-:W-:Y:S01]  /*8a10*/  IMAD.MOV.U32 R105, RZ, RZ, R197 ;  /* 0x000000ffff697224 */ /* 0x000fe200078e00c5 */
[----:B------:R-:W-:Y:S01]  /*8a20*/  SHF.R.U32.HI R2, RZ, 0x8, R50 ;  /* 0x00000008ff027819 */ /* 0x000fe20000011632 */
[----:B------:R-:W-:Y:S01]  /*8a30*/  HMMA.16816.F32 R16, R8, R22, RZ ;  /* 0x000000160810723c */ /* 0x000fe200000018ff */
[----:B------:R-:W2:Y:S01]  /*8a40*/  LDSM.16.MT88.4 R20, [R187+0x16000] ;  /* 0x01600000bb14783b */ /* 0x000ea20000004200 */
[----:B------:R-:W-:Y:S01]  /*8a50*/  @!P3 PRMT R183, R134, 0x5410, RZ ;  /* 0x0000541086b7b816 */ /* 0x000fe200000000ff */
[----:B------:R-:W-:Y:S01]  /*8a60*/  IMAD.MOV.U32 R38, RZ, RZ, R195 ;  /* 0x000000ffff267224 */ /* 0x000fe200078e00c3 */
[----:B------:R-:W-:Y:S01]  /*8a70*/  LOP3.LUT R2, R2, 0xffff, RZ, 0xc0, !PT ;  /* 0x0000ffff02027812 */ /* 0x000fe200078ec0ff */
[----:B------:R-:W-:-:S03]  /*8a80*/  IMAD.MOV.U32 R47, RZ, RZ, R64 ;  /* 0x000000ffff2f7224 */ /* 0x000fc600078e0040 */
[----:B------:R-:W-:Y:S02]  /*8a90*/  ISETP.LE.U32.AND P3, PT, R2, UR16, PT ;  /* 0x0000001002007c0c */ /* 0x000fe4000bf63070 */
[----:B------:R-:W-:-:S04]  /*8aa0*/  LOP3.LUT R2, R29, 0xffff, RZ, 0xc0, !PT ;  /* 0x0000ffff1d027812 */ /* 0x000fc800078ec0ff */
[----:B------:R-:W-:Y:S02]  /*8ab0*/  SHF.R.U32.HI R5, RZ, 0x8, R2 ;  /* 0x00000008ff057819 */ /* 0x000fe40000011602 */
[----:B------:R-:W-:Y:S02]  /*8ac0*/  LOP3.LUT R2, R4, 0xff, RZ, 0xc0, !PT ;  /* 0x000000ff04027812 */ /* 0x000fe400078ec0ff */
[----:B------:R-:W-:-:S06]  /*8ad0*/  SHF.R.U32.HI R4, RZ, 0x10, R30 ;  /* 0x00000010ff047819 */ /* 0x000fcc000001161e */
[----:B------:R-:W-:Y:S01]  /*8ae0*/  HMMA.16816.F32 R216, R12, R26, R16 ;  /* 0x0000001a0cd8723c */ /* 0x000fe20000001810 */
[----:B------:R-:W3:Y:S05]  /*8af0*/  LDSM.16.MT88.4 R24, [R187+0x16800] ;  /* 0x01680000bb18783b */ /* 0x000eea0000004200 */
[----:B--2---:R-:W-:-:S15]  /*8b00*/  HMMA.16816.F32 R16, R8, R20, RZ ;  /* 0x000000140810723c */ /* 0x004fde00000018ff */
[----:B------:R-:W-:-:S09]  /*8b10*/  NOP ;  /* 0x0000000000007918 */ /* 0x000fd20000000000 */
[----:B---3--:R-:W-:Y:S06]  /*8b20*/  HMMA.16816.F32 R136, R12, R24, R16 ;  /* 0x000000180c88723c */ /* 0x008fec0000001810 */
[----:B------:R-:W-:Y:S01]  /*8b30*/  HMMA.16816.F32 R16, R8, R22, RZ ;  /* 0x000000160810723c */ /* 0x000fe200000018ff */
[----:B------:R-:W2:-:S15]  /*8b40*/  LDSM.16.MT88.4 R20, [R189+0x16000] ;  /* 0x01600000bd14783b */ /* 0x000e9e0000004200 */
[----:B------:R-:W-:-:S08]  /*8b50*/  NOP ;  /* 0x0000000000007918 */ /* 0x000fd00000000000 */
[----:B------:R-:W-:Y:S01]  /*8b60*/  HMMA.16816.F32 R80, R12, R26, R16 ;  /* 0x0000001a0c50723c */ /* 0x000fe20000001810 */
[----:B------:R-:W3:Y:S06]  /*8b70*/  LDSM.16.MT88.4 R24, [R189+0x16800] ;  /* 0x01680000bd18783b */ /* 0x000eec0000004200 */
[----:B------:R-:W-:Y:S01]  /*8b80*/  SHF.R.U32.HI R16, RZ, 0x18, R29 ;  /* 0x00000018ff107819 */ /* 0x000fe2000001161d */
[----:B------:R-:W-:Y:S01]  /*8b90*/  FADD.FTZ R18, R241, R98 ;  /* 0x00000062f1127221 */ /* 0x000fe20000010000 */
[----:B------:R-:W-:Y:S02]  /*8ba0*/  LOP3.LUT R17, R29, 0xff, RZ, 0xc0, !PT ;  /* 0x000000ff1d117812 */ /* 0x000fe400078ec0ff */
[----:B------:R-:W-:-:S02]  /*8bb0*/  PRMT R29, R2, 0x5410, R16 ;  /* 0x00005410021d7816 */ /* 0x000fc40000000010 */
[----:B------:R-:W-:Y:S02]  /*8bc0*/  LOP3.LUT R2, R30, 0xffff, RZ, 0xc0, !PT ;  /* 0x0000ffff1e027812 */ /* 0x000fe400078ec0ff */
[----:B------:R-:W-:Y:S02]  /*8bd0*/  PRMT R31, R17, 0x5410, R5 ;  /* 0x00005410111f7816 */ /* 0x000fe40000000005 */
[----:B------:R-:W-:Y:S02]  /*8be0*/  SHF.R.U32.HI R5, RZ, 0x8, R2 ;  /* 0x00000008ff057819 */ /* 0x000fe40000011602 */
[----:B------:R-:W-:Y:S02]  /*8bf0*/  SHF.R.U32.HI R16, RZ, 0x18, R30 ;  /* 0x00000018ff107819 */ /* 0x000fe4000001161e */
[----:B------:R-:W-:Y:S01]  /*8c00*/  LOP3.LUT R2, R4, 0xff, RZ, 0xc0, !PT ;  /* 0x000000ff04027812 */ /* 0x000fe200078ec0ff */
[----:B------:R-:W-:Y:S01]  /*8c10*/  FFMA.FTZ R4, R141, UR33, -R6 ;  /* 0x000000218d047c23 */ /* 0x000fe20008010806 */
[----:B------:R-:W-:-:S02]  /*8c20*/  LOP3.LUT R17, R30, 0xff, RZ, 0xc0, !PT ;  /* 0x000000ff1e117812 */ /* 0x000fc400078ec0ff */
[----:B------:R-:W-:Y:S01]  /*8c30*/  PRMT R32, R2, 0x5410, R16 ;  /* 0x0000541002207816 */ /* 0x000fe20000000010 */
[----:B------:R-:W-:Y:S01]  /*8c40*/  FADD.FTZ R16, R39, R18 ;  /* 0x0000001227107221 */ /* 0x000fe20000010000 */
[----:B------:R-:W-:Y:S01]  /*8c50*/  PRMT R30, R17, 0x5410, R5 ;  /* 0x00005410111e7816 */ /* 0x000fe20000000005 */
[----:B------:R-:W-:Y:S02]  /*8c60*/  IMAD.MOV.U32 R39, RZ, RZ, R113 ;  /* 0x000000ffff277224 */ /* 0x000fe400078e0071 */
[----:B------:R-:W-:Y:S01]  /*8c70*/  FADD.FTZ R2, R97, R95 ;  /* 0x0000005f61027221 */ /* 0x000fe20000010000 */
[----:B------:R-:W-:Y:S01]  /*8c80*/  FADD.FTZ R28, R28, R16 ;  /* 0x000000101c1c7221 */ /* 0x000fe20000010000 */
[----:B------:R-:W-:Y:S01]  /*8c90*/  IMAD.MOV.U32 R113, RZ, RZ, R79 ;  /* 0x000000ffff717224 */ /* 0x000fe200078e004f */
[----:B--2---:R-:W-:Y:S01]  /*8ca0*/  HMMA.16816.F32 R16, R8, R20, RZ ;  /* 0x000000140810723c */ /* 0x004fe200000018ff */
[----:B------:R-:W-:Y:S01]  /*8cb0*/  FADD.FTZ R5, R93, R2 ;  /* 0x000000025d057221 */ /* 0x000fe20000010000 */
[----:B------:R-:W-:Y:S01]  /*8cc0*/  FFMA.FTZ R2, R140, UR33, -R6 ;  /* 0x000000218c027c23 */ /* 0x000fe20008010806 */
[----:B------:R-:W-:Y:S01]  /*8cd0*/  MUFU.EX2 R93, R4 ;  /* 0x00000004005d7308 */ /* 0x000fe20000000800 */
[----:B------:R-:W-:Y:S01]  /*8ce0*/  FFMA.FTZ R6, R142, UR33, -R0 ;  /* 0x000000218e067c23 */ /* 0x000fe20008010800 */
[----:B------:R-:W-:Y:S01]  /*8cf0*/  FADD.FTZ R5, R67, R5 ;  /* 0x0000000543057221 */ /* 0x000fe20000010000 */
[----:B------:R-:W-:Y:S01]  /*8d00*/  FADD.FTZ R241, R128, R28 ;  /* 0x0000001c80f17221 */ /* 0x000fe20000010000 */
[----:B------:R-:W-:-:S15]  /*8d10*/  FFMA.FTZ R20, R143, UR33, -R0 ;  /* 0x000000218f147c23 */ /* 0x000fde0008010800 */
[----:B------:R-:W-:-:S02]  /*8d20*/  NOP ;  /* 0x0000000000007918 */ /* 0x000fc40000000000 */
[----:B---3--:R-:W-:Y:S01]  /*8d30*/  HMMA.16816.F32 R76, R12, R24, R16 ;  /* 0x000000180c4c723c */ /* 0x008fe20000001810 */
[----:B------:R-:W2:Y:S01]  /*8d40*/  MUFU.EX2 R70, R2 ;  /* 0x0000000200467308 */ /* 0x000ea20000000800 */
[----:B------:R-:W-:Y:S01]  /*8d50*/  FADD.FTZ R242, R242, R5 ;  /* 0x00000005f2f27221 */ /* 0x000fe20000010000 */
[----:B------:R-:W-:Y:S02]  /*8d60*/  @!P5 HADD2 R140, -R181.H0_H0, -RZ.H0_H0 ;  /* 0xa00000ffb58cd230 */ /* 0x000fe40000000900 */
[----:B------:R-:W-:Y:S01]  /*8d70*/  IMAD.MOV.U32 R128, RZ, RZ, R129 ;  /* 0x000000ffff807224 */ /* 0x000fe200078e0081 */
[----:B------:R-:W-:Y:S01]  /*8d80*/  HMMA.16816.F32 R16, R8, R22, RZ ;  /* 0x000000160810723c */ /* 0x000fe200000018ff */
[----:B------:R-:W-:Y:S02]  /*8d90*/  IMAD.MOV.U32 R129, RZ, RZ, R45 ;  /* 0x000000ffff817224 */ /* 0x000fe400078e002d */
[----:B------:R-:W-:Y:S01]  /*8da0*/  MUFU.EX2 R95, R20 ;  /* 0x00000014005f7308 */ /* 0x000fe20000000800 */
[----:B--2---:R-:W-:Y:S01]  /*8db0*/  F2FP.F16.F32.PACK_AB R0, R70, R93 ;  /* 0x0000005d4600723e */ /* 0x004fe200000000ff */
[----:B------:R-:W-:-:S15]  /*8dc0*/  IMAD.MOV.U32 R45, RZ, RZ, R106 ;  /* 0x000000ffff2d7224 */ /* 0x000fde00078e006a */
[----:B------:R-:W-:-:S04]  /*8dd0*/  NOP ;  /* 0x0000000000007918 */ /* 0x000fc80000000000 */
[----:B------:R-:W-:Y:S01]  /*8de0*/  HMMA.16816.F32 R48, R12, R26, R16 ;  /* 0x0000001a0c30723c */ /* 0x000fe20000001810 */
[----:B------:R-:W2:Y:S01]  /*8df0*/  LDSM.16.MT88.4 R16, [R188+0x16000] ;  /* 0x01600000bc10783b */ /* 0x000ea20000004200 */
[C---:B------:R-:W-:Y:S02]  /*8e00*/  PRMT R134, R0.reuse, 0x7610, R134 ;  /* 0x0000761000867816 */ /* 0x040fe40000000086 */
[----:B------:R-:W-:Y:S02]  /*8e10*/  PRMT R133, R0, 0x7632, R133 ;  /* 0x0000763200857816 */ /* 0x000fe40000000085 */
[----:B------:R-:W-:Y:S02]  /*8e20*/  HSET2.LE.AND R0, R31, R7, PT ;  /* 0x000000071f007233 */ /* 0x000fe40003803000 */
[----:B------:R3:W4:Y:S03]  /*8e30*/  MUFU.EX2 R31, R6 ;  /* 0x00000006001f7308 */ /* 0x0007260000000800 */
[----:B------:R-:W-:-:S02]  /*8e40*/  LOP3.LUT R4, R0, R56, RZ, 0xc0, !PT ;  /* 0x0000003800047212 */ /* 0x000fc400078ec0ff */
[--C-:B------:R-:W-:Y:S02]  /*8e50*/  HSET2.LE.AND R0, R34, R7.reuse, PT ;  /* 0x0000000722007233 */ /* 0x100fe40003803000 */
[----:B------:R-:W-:-:S05]  /*8e60*/  HSET2.LE.AND R2, R29, R7, PT ;  /* 0x000000071d027233 */ /* 0x000fca0003803000 */
[----:B------:R-:W-:Y:S02]  /*8e70*/  LOP3.LUT R5, R2, R54, RZ, 0xc0, !PT ;  /* 0x0000003602057212 */ /* 0x000fe400078ec0ff */
[----:B---3--:R-:W-:Y:S02]  /*8e80*/  LOP3.LUT R6, R0, R55, RZ, 0xc0, !PT ;  /* 0x0000003700067212 */ /* 0x008fe400078ec0ff */
[--C-:B------:R-:W-:Y:S02]  /*8e90*/  HSET2.LE.AND R0, R35, R7.reuse, PT ;  /* 0x0000000723007233 */ /* 0x100fe40003803000 */
[--C-:B------:R-:W-:Y:S01]  /*8ea0*/  HSET2.LE.AND R2, R32, R7.reuse, PT ;  /* 0x0000000720027233 */ /* 0x100fe20003803000 */
[C---:B--2---:R-:W-:Y:S06]  /*8eb0*/  HMMA.16816.F32 R24, R8.reuse, R16, RZ ;  /* 0x000000100818723c */ /* 0x044fec00000018ff */
[----:B------:R-:W-:Y:S07]  /*8ec0*/  HMMA.16816.F32 R16, R8, R18, RZ ;  /* 0x000000120810723c */ /* 0x000fee00000018ff */
[----:B------:R-:W-:-:S02]  /*8ed0*/  HSET2.LE.AND R8, R30, R7, PT ;  /* 0x000000071e087233 */ /* 0x000fc40003803000 */
[--C-:B------:R-:W-:Y:S02]  /*8ee0*/  HSET2.LE.AND R9, R36, R7.reuse, PT ;  /* 0x0000000724097233 */ /* 0x100fe40003803000 */
[----:B------:R-:W-:Y:S02]  /*8ef0*/  HSET2.LE.AND R10, R33, R7, PT ;  /* 0x00000007210a7233 */ /* 0x000fe40003803000 */
[----:B------:R-:W-:Y:S02]  /*8f00*/  LOP3.LUT R7, R0, R57, RZ, 0xc0, !PT ;  /* 0x0000003900077212 */ /* 0x000fe400078ec0ff */
[----:B----4-:R-:W-:-:S04]  /*8f10*/  F2FP.F16.F32.PACK_AB R0, R31, R95 ;  /* 0x0000005f1f00723e */ /* 0x010fc800000000ff */
[C---:B------:R-:W-:Y:S02]  /*8f20*/  PRMT R29, R0.reuse, 0x7610, R29 ;  /* 0x00007610001d7816 */ /* 0x040fe4000000001d */
[----:B------:R-:W-:Y:S02]  /*8f30*/  PRMT R28, R0, 0x7632, R28 ;  /* 0x00007632001c7816 */ /* 0x000fe4000000001c */
[----:B------:R-:W-:Y:S02]  /*8f40*/  PRMT R21, R134, 0x5410, R133 ;  /* 0x0000541086157816 */ /* 0x000fe40000000085 */
[----:B------:R-:W-:Y:S02]  /*8f50*/  PRMT R0, R29, 0x5410, R28 ;  /* 0x000054101d007816 */ /* 0x000fe4000000001c */
[----:B------:R-:W-:Y:S01]  /*8f60*/  @!P5 PRMT R181, R140, 0x5410, RZ ;  /* 0x000054108cb5d816 */ /* 0x000fe200000000ff */
[----:B------:R-:W-:Y:S01]  /*8f70*/  IMAD.MOV.U32 R140, RZ, RZ, R128 ;  /* 0x000000ffff8c7224 */ /* 0x000fe200078e0080 */
[----:B------:R-:W-:-:S02]  /*8f80*/  LOP3.LUT R128, R8, R53, RZ, 0xc0, !PT ;  /* 0x0000003508807212 */ /* 0x000fc400078ec0ff */
[----:B------:R-:W-:Y:S02]  /*8f90*/  LOP3.LUT R130, R9, R21, RZ, 0xc0, !PT ;  /* 0x0000001509827212 */ /* 0x000fe400078ec0ff */
[----:B------:R-:W-:Y:S02]  /*8fa0*/  LOP3.LUT R131, R10, R0, RZ, 0xc0, !PT ;  /* 0x000000000a837212 */ /* 0x000fe400078ec0ff */
[----:B------:R-:W2:Y:S02]  /*8fb0*/  LDSM.16.MT88.4 R8, [R188+0x16800] ;  /* 0x01680000bc08783b */ /* 0x000ea40000004200 */
[C---:B--2---:R-:W-:Y:S06]  /*8fc0*/  HMMA.16816.F32 R24, R12.reuse, R8, R24 ;  /* 0x000000080c18723c */ /* 0x044fec0000001818 */
[----:B------:R-:W-:Y:S01]  /*8fd0*/  HMMA.16816.F32 R20, R12, R10, R16 ;  /* 0x0000000a0c14723c */ /* 0x000fe20000001810 */
[----:B------:R-:W2:Y:S04]  /*8fe0*/  LDSM.16.MT88.4 R8, [R186+0x11000] ;  /* 0x01100000ba08783b */ /* 0x000ea80000004200 */
[----:B------:R-:W3:Y:S01]  /*8ff0*/  LDSM.16.MT88.4 R12, [R187+0x11000] ;  /* 0x01100000bb0c783b */ /* 0x000ee20000004200 */
[----:B------:R-:W-:-:S02]  /*9000*/  @!P3 HADD2 R142, -R133.H0_H0, -RZ.H0_H0 ;  /* 0xa00000ff858eb230 */ /* 0x000fc40000000900 */
[----:B------:R-:W-:Y:S02]  /*9010*/  IMAD.MOV.U32 R106, RZ, RZ, R196 ;  /* 0x000000ffff6a7224 */ /* 0x000fe400078e00c4 */
[----:B------:R-:W-:Y:S02]  /*9020*/  @!P6 HADD2 R141, -R182.H0_H0, -RZ.H0_H0 ;  /* 0xa00000ffb68de230 */ /* 0x000fe40000000900 */
[----:B------:R-:W-:Y:S01]  /*9030*/  @!P4 HADD2 R143, -R134.H0_H0, -RZ.H0_H0 ;  /* 0xa00000ff868fc230 */ /* 0x000fe20000000900 */
[----:B------:R-:W-:Y:S01]  /*9040*/  @!P3 PRMT R133, R142, 0x5410, RZ ;  /* 0x000054108e85b816 */ /* 0x000fe200000000ff */
[C---:B--2---:R-:W-:Y:S06]  /*9050*/  HMMA.16816.F32 R164, R4.reuse, R8, R164 ;  /* 0x0000000804a4723c */ /* 0x044fec00000018a4 */
[----:B------:R-:W-:Y:S01]  /*9060*/  HMMA.16816.F32 R16, R4, R10, R156 ;  /* 0x0000000a0410723c */ /* 0x000fe2000000189c */
[----:B------:R-:W2:Y:S01]  /*9070*/  LDSM.16.MT88.4 R8, [R189+0x11000] ;  /* 0x01100000bd08783b */ /* 0x000ea20000004200 */
[----:B------:R-:W-:-:S02]  /*9080*/  IMAD.MOV.U32 R142, RZ, RZ, R39 ;  /* 0x000000ffff8e7224 */ /* 0x000fc400078e0027 */
[----:B------:R-:W-:Y:S02]  /*9090*/  IMAD.MOV.U32 R32, RZ, RZ, R193 ;  /* 0x000000ffff207224 */ /* 0x000fe400078e00c1 */
[----:B------:R-:W-:Y:S02]  /*90a0*/  IMAD.MOV.U32 R33, RZ, RZ, R191 ;  /* 0x000000ffff217224 */ /* 0x000fe400078e00bf */
[----:B------:R-:W-:Y:S02]  /*90b0*/  IMAD.MOV.U32 R34, RZ, RZ, R190 ;  /* 0x000000ffff227224 */ /* 0x000fe400078e00be */
[----:B------:R-:W-:Y:S01]  /*90c0*/  IMAD.MOV.U32 R35, RZ, RZ, R185 ;  /* 0x000000ffff237224 */ /* 0x000fe200078e00b9 */
[----:B------:R-:W-:Y:S01]  /*90d0*/  @!P6 PRMT R182, R141, 0x5410, RZ ;  /* 0x000054108db6e816 */ /* 0x000fe200000000ff */
[----:B------:R-:W-:Y:S01]  /*90e0*/  IMAD.MOV.U32 R36, RZ, RZ, R106 ;  /* 0x000000ffff247224 */ /* 0x000fe200078e006a */
[----:B------:R-:W-:Y:S01]  /*90f0*/  @!P4 PRMT R134, R143, 0x5410, RZ ;  /* 0x000054108f86c816 */ /* 0x000fe200000000ff */
[----:B------:R-:W-:-:S02]  /*9100*/  IMAD.MOV.U32 R37, RZ, RZ, R105 ;  /* 0x000000ffff257224 */ /* 0x000fc400078e0069 */
[----:B------:R-:W-:Y:S02]  /*9110*/  IMAD.MOV.U32 R39, RZ, RZ, R194 ;  /* 0x000000ffff277224 */ /* 0x000fe400078e00c2 */
[----:B------:R-:W-:Y:S02]  /*9120*/  IMAD.MOV.U32 R141, RZ, RZ, R129 ;  /* 0x000000ffff8d7224 */ /* 0x000fe400078e0081 */
[----:B------:R-:W-:Y:S01]  /*9130*/  IMAD.MOV.U32 R143, RZ, RZ, R107 ;  /* 0x000000ffff8f7224 */ /* 0x000fe200078e006b */
[C---:B---3--:R-:W-:Y:S06]  /*9140*/  HMMA.16816.F32 R156, R4.reuse, R12, R32 ;  /* 0x0000000c049c723c */ /* 0x048fec0000001820 */
[C---:B------:R-:W-:Y:S01]  /*9150*/  HMMA.16816.F32 R32, R4.reuse, R14, R36 ;  /* 0x0000000e0420723c */ /* 0x040fe20000001824 */
[----:B------:R-:W3:Y:S05]  /*9160*/  LDSM.16.MT88.4 R12, [R188+0x11000] ;  /* 0x01100000bc0c783b */ /* 0x000eea0000004200 */
        /* <DEDUP_REMOVED lines=8> */
[----:B------:R-:W-:Y:S01]  /*91f0*/  LOP3.LUT R129, R2, R52, RZ, 0xc0, !PT ;  /* 0x0000003402817212 */ /* 0x000fe200078ec0ff */
[----:B------:R-:W-:Y:S01]  /*9200*/  IMAD.MOV.U32 R30, RZ, RZ, R70 ;  /* 0x000000ffff1e7224 */ /* 0x000fe200078e0046 */
[----:B------:R1:W5:Y:S04]  /*9210*/  LDL.LU R202, [R1+0x10c] ;  /* 0x00010c0001ca7983 */ /* 0x0003680000300800 */
[C---:B---3--:R-:W-:Y:S06]  /*9220*/  HMMA.16816.F32 R140, R4.reuse, R12, R64 ;  /* 0x0000000c048c723c */ /* 0x048fec0000001840 */
[C---:B------:R-:W-:Y:S01]  /*9230*/  HMMA.16816.F32 R40, R4.reuse, R14, R40 ;  /* 0x0000000e0428723c */ /* 0x040fe20000001828 */
[----:B------:R-:W3:Y:S05]  /*9240*/  LDSM.16.MT88.4 R12, [R187+0x13000] ;  /* 0x01300000bb0c783b */ /* 0x000eea0000004200 */
[C---:B--2---:R-:W-:Y:S01]  /*9250*/  HMMA.16816.F32 R44, R4.reuse, R8, R44 ;  /* 0x00000008042c723c */ /* 0x044fe2000000182c */
[----:B------:R-:W-:Y:S01]  /*9260*/  IMAD.MOV.U32 R0, RZ, RZ, R71 ;  /* 0x000000ffff007224 */ /* 0x000fe200078e0047 */
[----:B------:R1:W5:Y:S04]  /*9270*/  LDL.LU R201, [R1+0x108] ;  /* 0x0001080001c97983 */ /* 0x0003680000300800 */
[----:B------:R-:W-:Y:S01]  /*9280*/  HMMA.16816.F32 R52, R4, R10, R112 ;  /* 0x0000000a0434723c */ /* 0x000fe20000001870 */
[----:B------:R-:W2:Y:S01]  /*9290*/  LDSM.16.MT88.4 R8, [R189+0x13000] ;  /* 0x01300000bd08783b */ /* 0x000ea20000004200 */
[----:B------:R-:W-:-:S02]  /*92a0*/  IMAD.MOV.U32 R57, RZ, RZ, R72 ;  /* 0x000000ffff397224 */ /* 0x000fc400078e0048 */
[----:B------:R-:W-:Y:S01]  /*92b0*/  IMAD.MOV.U32 R2, RZ, RZ, R73 ;  /* 0x000000ffff027224 */ /* 0x000fe200078e0049 */
[----:B------:R1:W5:Y:S02]  /*92c0*/  LDL.LU R200, [R1+0x104] ;  /* 0x0001040001c87983 */ /* 0x0003640000300800 */
[----:B------:R-:W-:Y:S02]  /*92d0*/  IMAD.MOV.U32 R115, RZ, RZ, R74 ;  /* 0x000000ffff737224 */ /* 0x000fe400078e004a */
[----:B------:R-:W-:Y:S01]  /*92e0*/  IMAD.MOV.U32 R114, RZ, RZ, R75 ;  /* 0x000000ffff727224 */ /* 0x000fe200078e004b */
[----:B------:R1:W5:Y:S01]  /*92f0*/  LDL.LU R199, [R1+0x100] ;  /* 0x0001000001c77983 */ /* 0x0003620000300800 */
[----:B------:R-:W-:Y:S02]  /*9300*/  IMAD.MOV.U32 R113, RZ, RZ, R68 ;  /* 0x000000ffff717224 */ /* 0x000fe400078e0044 */
[----:B------:R-:W-:Y:S01]  /*9310*/  IMAD.MOV.U32 R112, RZ, RZ, R69 ;  /* 0x000000ffff707224 */ /* 0x000fe200078e0045 */
[----:B------:R1:W5:Y:S01]  /*9320*/  LDL.LU R198, [R1+0xfc] ;  /* 0x0000fc0001c67983 */ /* 0x0003620000300800 */
[----:B------:R-:W-:Y:S01]  /*9330*/  IMAD.MOV.U32 R105, RZ, RZ, R104 ;  /* 0x000000ffff697224 */ /* 0x000fe200078e0068 */
        /* <DEDUP_REMOVED lines=8> */
[----:B------:R-:W-:-:S03]  /*93c0*/  IMAD.MOV.U32 R104, RZ, RZ, R103 ;  /* 0x000000ffff687224 */ /* 0x000fc600078e0067 */
[----:B------:R1:W5:Y:S04]  /*93d0*/  LDL.LU R196, [R1+0xf4] ;  /* 0x0000f40001c47983 */ /* 0x0003680000300800 */
[----:B------:R1:W5:Y:S04]  /*93e0*/  LDL.LU R195, [R1+0xf0] ;  /* 0x0000f00001c37983 */ /* 0x0003680000300800 */
[----:B------:R1:W5:Y:S04]  /*93f0*/  LDL.LU R194, [R1+0xec] ;  /* 0x0000ec0001c27983 */ /* 0x0003680000300800 */
[----:B------:R1:W5:Y:S01]  /*9400*/  LDL.LU R193, [R1+0xe8] ;  /* 0x0000e80001c17983 */ /* 0x0003620000300800 */
[C---:B---3--:R-:W-:Y:S03]  /*9410*/  HMMA.16816.F32 R84, R4.reuse, R12, R248 ;  /* 0x0000000c0454723c */ /* 0x048fe600000018f8 */
[----:B------:R1:W5:Y:S04]  /*9420*/  LDL.LU R191, [R1+0xe4] ;  /* 0x0000e40001bf7983 */ /* 0x0003680000300800 */
[----:B------:R1:W5:Y:S01]  /*9430*/  LDL.LU R190, [R1+0xe0] ;  /* 0x0000e00001be7983 */ /* 0x0003620000300800 */
[----:B------:R-:W-:Y:S01]  /*9440*/  HMMA.16816.F32 R88, R4, R14, R244 ;  /* 0x0000000e0458723c */ /* 0x000fe200000018f4 */
[----:B------:R-:W-:-:S02]  /*9450*/  IMAD.MOV.U32 R251, RZ, RZ, R95 ;  /* 0x000000fffffb7224 */ /* 0x000fc400078e005f */
[----:B------:R-:W-:Y:S01]  /*9460*/  IMAD.MOV.U32 R250, RZ, RZ, R93 ;  /* 0x000000fffffa7224 */ /* 0x000fe200078e005d */
[----:B------:R-:W3:Y:S03]  /*9470*/  LDSM.16.MT88.4 R12, [R187+0x15000] ;  /* 0x01500000bb0c783b */ /* 0x000ee60000004200 */
[----:B------:R-:W-:Y:S01]  /*9480*/  IMAD.MOV.U32 R244, RZ, RZ, R96 ;  /* 0x000000fffff47224 */ /* 0x000fe200078e0060 */
[----:B------:R1:W5:Y:S01]  /*9490*/  LDL.LU R185, [R1+0xdc] ;  /* 0x0000dc0001b97983 */ /* 0x0003620000300800 */
[----:B------:R-:W-:Y:S02]  /*94a0*/  IMAD.MOV.U32 R245, RZ, RZ, R92 ;  /* 0x000000fffff57224 */ /* 0x000fe400078e005c */
[----:B------:R-:W-:Y:S02]  /*94b0*/  IMAD.MOV.U32 R246, RZ, RZ, R94 ;  /* 0x000000fffff67224 */ /* 0x000fe400078e005e */
[----:B------:R-:W-:Y:S01]  /*94c0*/  IMAD.MOV.U32 R247, RZ, RZ, R99 ;  /* 0x000000fffff77224 */ /* 0x000fe200078e0063 */
[C---:B--2---:R-:W-:Y:S06]  /*94d0*/  HMMA.16816.F32 R92, R4.reuse, R8, R228 ;  /* 0x00000008045c723c */ /* 0x044fec00000018e4 */
[----:B------:R-:W-:Y:S01]  /*94e0*/  HMMA.16816.F32 R96, R4, R10, R224 ;  /* 0x0000000a0460723c */ /* 0x000fe200000018e0 */
[----:B------:R-:W2:Y:S01]  /*94f0*/  LDSM.16.MT88.4 R8, [R189+0x15000] ;  /* 0x01500000bd08783b */ /* 0x000ea20000004200 */
[----:B------:R-:W-:-:S02]  /*9500*/  IMAD.MOV.U32 R248, RZ, RZ, R100 ;  /* 0x000000fffff87224 */ /* 0x000fc400078e0064 */
[----:B------:R-:W-:Y:S02]  /*9510*/  IMAD.MOV.U32 R249, RZ, RZ, R101 ;  /* 0x000000fffff97224 */ /* 0x000fe400078e0065 */
[----:B---3--:R-:W-:Y:S07]  /*9520*/  HMMA.16816.F32 R100, R4, R12, R220 ;  /* 0x0000000c0464723c */ /* 0x008fee00000018dc */
[----:B------:R-:W-:Y:S02]  /*9530*/  IMAD.MOV.U32 R222, RZ, RZ, R105 ;  /* 0x000000ffffde7224 */ /* 0x000fe400078e0069 */
[----:B------:R-:W-:-:S02]  /*9540*/  IMAD.MOV.U32 R223, RZ, RZ, R104 ;  /* 0x000000ffffdf7224 */ /* 0x000fc400078e0068 */
[C---:B------:R-:W-:Y:S01]  /*9550*/  HMMA.16816.F32 R104, R4.reuse, R14, R160 ;  /* 0x0000000e0468723c */ /* 0x040fe200000018a0 */
[----:B------:R-:W3:Y:S04]  /*9560*/  LDSM.16.MT88.4 R12, [R188+0x15000] ;  /* 0x01500000bc0c783b */ /* 0x000ee80000004200 */
[----:B------:R-:W-:Y:S01]  /*9570*/  LDSM.16.MT88.4 R160, [R186+0x11800] ;  /* 0x01180000baa0783b */ /* 0x000fe20000004200 */
[----:B--2---:R-:W-:Y:S07]  /*9580*/  HMMA.16816.F32 R108, R4, R8, R152 ;  /* 0x00000008046c723c */ /* 0x004fee0000001898 */
[----:B------:R-:W-:-:S02]  /*9590*/  IMAD.MOV.U32 R154, RZ, RZ, R245 ;  /* 0x000000ffff9a7224 */ /* 0x000fc400078e00f5 */
[----:B------:R-:W-:Y:S02]  /*95a0*/  IMAD.MOV.U32 R155, RZ, RZ, R244 ;  /* 0x000000ffff9b7224 */ /* 0x000fe400078e00f4 */
[----:B------:R-:W-:Y:S02]  /*95b0*/  IMAD.MOV.U32 R245, RZ, RZ, R248 ;  /* 0x000000fffff57224 */ /* 0x000fe400078e00f8 */
[----:B------:R-:W-:Y:S02]  /*95c0*/  IMAD.MOV.U32 R152, RZ, RZ, R246 ;  /* 0x000000ffff987224 */ /* 0x000fe400078e00f6 */
[----:B------:R-:W-:Y:S02]  /*95d0*/  IMAD.MOV.U32 R153, RZ, RZ, R247 ;  /* 0x000000ffff997224 */ /* 0x000fe400078e00f7 */
[----:B------:R-:W-:Y:S02]  /*95e0*/  IMAD.MOV.U32 R244, RZ, RZ, R249 ;  /* 0x000000fffff47224 */ /* 0x000fe400078e00f9 */
[----:B------:R-:W-:-:S02]  /*95f0*/  IMAD.MOV.U32 R248, RZ, RZ, R0 ;  /* 0x000000fffff87224 */ /* 0x000fc400078e0000 */
[----:B------:R-:W-:Y:S02]  /*9600*/  IMAD.MOV.U32 R0, RZ, RZ, R115 ;  /* 0x000000ffff007224 */ /* 0x000fe400078e0073 */
[----:B------:R-:W-:Y:S02]  /*9610*/  IMAD.MOV.U32 R246, RZ, RZ, R114 ;  /* 0x000000fffff67224 */ /* 0x000fe400078e0072 */
[----:B------:R-:W-:Y:S02]  /*9620*/  IMAD.MOV.U32 R247, RZ, RZ, R113 ;  /* 0x000000fffff77224 */ /* 0x000fe400078e0071 */
[----:B------:R-:W-:Y:S02]  /*9630*/  IMAD.MOV.U32 R249, RZ, RZ, R112 ;  /* 0x000000fffff97224 */ /* 0x000fe400078e0070 */
[C---:B------:R-:W-:Y:S01]  /*9640*/  HMMA.16816.F32 R112, R4.reuse, R10, R144 ;  /* 0x0000000a0470723c */ /* 0x040fe20000001890 */
[----:B------:R-:W2:Y:S04]  /*9650*/  LDSM.16.MT88.4 R8, [R186+0x17000] ;  /* 0x01700000ba08783b */ /* 0x000ea80000004200 */
[----:B------:R-:W-:Y:S01]  /*9660*/  LDSM.16.MT88.4 R144, [R189+0x11800] ;  /* 0x01180000bd90783b */ /* 0x000fe20000004200 */
[C---:B---3--:R-:W-:Y:S06]  /*9670*/  HMMA.16816.F32 R116, R4.reuse, R12, R116 ;  /* 0x0000000c0474723c */ /* 0x048fec0000001874 */
[C---:B------:R-:W-:Y:S01]  /*9680*/  HMMA.16816.F32 R120, R4.reuse, R14, R120 ;  /* 0x0000000e0478723c */ /* 0x040fe20000001878 */
[----:B------:R-:W3:Y:S05]  /*9690*/  LDSM.16.MT88.4 R12, [R187+0x17000] ;  /* 0x01700000bb0c783b */ /* 0x000eea0000004200 */
[C---:B--2---:R-:W-:Y:S06]  /*96a0*/  HMMA.16816.F32 R124, R4.reuse, R8, R124 ;  /* 0x00000008047c723c */ /* 0x044fec000000187c */
[C---:B------:R-:W-:Y:S01]  /*96b0*/  HMMA.16816.F32 R216, R4.reuse, R10, R216 ;  /* 0x0000000a04d8723c */ /* 0x040fe200000018d8 */
[----:B------:R-:W2:Y:S05]  /*96c0*/  LDSM.16.MT88.4 R8, [R189+0x17000] ;  /* 0x01700000bd08783b */ /* 0x000eaa0000004200 */
[C---:B---3--:R-:W-:Y:S06]  /*96d0*/  HMMA.16816.F32 R224, R4.reuse, R14, R80 ;  /* 0x0000000e04e0723c */ /* 0x048fec0000001850 */
[----:B------:R-:W-:Y:S01]  /*96e0*/  HMMA.16816.F32 R228, R4, R12, R136 ;  /* 0x0000000c04e4723c */ /* 0x000fe20000001888 */
[----:B------:R-:W-:Y:S01]  /*96f0*/  IMAD.MOV.U32 R82, RZ, RZ, R222 ;  /* 0x000000ffff527224 */ /* 0x000fe200078e00de */
[----:B------:R-:W-:Y:S01]  /*9700*/  LDSM.16.MT88.4 R136, [R188+0x11800] ;  /* 0x01180000bc88783b */ /* 0x000fe20000004200 */
[----:B------:R-:W-:-:S03]  /*9710*/  IMAD.MOV.U32 R83, RZ, RZ, R223 ;  /* 0x000000ffff537224 */ /* 0x000fc600078e00df */
[C---:B--2---:R-:W-:Y:S06]  /*9720*/  HMMA.16816.F32 R220, R4.reuse, R8, R76 ;  /* 0x0000000804dc723c */ /* 0x044fec000000184c */
[----:B------:R-:W-:Y:S01]  /*9730*/  HMMA.16816.F32 R12, R4, R10, R48 ;  /* 0x0000000a040c723c */ /* 0x000fe20000001830 */
[----:B------:R-:W2:Y:S05]  /*9740*/  LDSM.16.MT88.4 R8, [R188+0x17000] ;  /* 0x01700000bc08783b */ /* 0x000eaa0000004200 */
[C---:B------:R-:W-:Y:S01]  /*9750*/  HMMA.16816.F32 R164, R128.reuse, R160, R164 ;  /* 0x000000a080a4723c */ /* 0x040fe200000018a4 */
[----:B------:R-:W-:Y:S01]  /*9760*/  FADD.FTZ R0, R0, R242 ;  /* 0x000000f200007221 */ /* 0x000fe20000010000 */
[----:B------:R-:W-:Y:S04]  /*9770*/  LDSM.16.MT88.4 R48, [R187+0x13800] ;  /* 0x01380000bb30783b */ /* 0x000fe80000004200 */
[----:B------:R-:W-:Y:S07]  /*9780*/  HMMA.16816.F32 R160, R128, R162, R16 ;  /* 0x000000a280a0723c */ /* 0x000fee0000001810 */
[----:B------:R-:W-:-:S02]  /*9790*/  IMAD.MOV.U32 R19, RZ, RZ, R154 ;  /* 0x000000ffff137224 */ /* 0x000fc400078e009a */
[----:B------:R-:W-:Y:S01]  /*97a0*/  IMAD.MOV.U32 R18, RZ, RZ, R155 ;  /* 0x000000ffff127224 */ /* 0x000fe200078e009b */
[C---:B--2---:R-:W-:Y:S06]  /*97b0*/  HMMA.16816.F32 R24, R4.reuse, R8, R24 ;  /* 0x000000080418723c */ /* 0x044fec0000001818 */
[----:B------:R-:W-:Y:S01]  /*97c0*/  HMMA.16816.F32 R20, R4, R10, R20 ;  /* 0x0000000a0414723c */ /* 0x000fe20000001814 */
[----:B------:R-:W-:Y:S02]  /*97d0*/  IMAD.MOV.U32 R17, RZ, RZ, R58 ;  /* 0x000000ffff117224 */ /* 0x000fe400078e003a */
[----:B------:R-:W-:-:S02]  /*97e0*/  @!P1 HADD2 R243, -R28.H0_H0, -RZ.H0_H0 ;  /* 0xa00000ff1cf39230 */ /* 0x000fc40000000900 */
[----:B------:R-:W-:Y:S01]  /*97f0*/  IMAD.MOV.U32 R16, RZ, RZ, R59 ;  /* 0x000000ffff107224 */ /* 0x000fe200078e003b */
[----:B------:R-:W-:Y:S01]  /*9800*/  UIMAD.WIDE UR12, UR12, 0x2, URZ ;  /* 0x000000020c0c78a5 */ /* 0x000fe2000f8e023f */
[----:B------:R-:W-:Y:S01]  /*9810*/  LDSM.16.MT88.4 R8, [R188+0x17800] ;  /* 0x01780000bc08783b */ /* 0x000fe20000004200 */
[----:B------:R-:W-:Y:S02]  /*9820*/  IMAD.MOV.U32 R7, RZ, RZ, R152 ;  /* 0x000000ffff077224 */ /* 0x000fe400078e0098 */
[----:B------:R-:W-:Y:S02]  /*9830*/  IMAD.MOV.U32 R6, RZ, RZ, R153 ;  /* 0x000000ffff067224 */ /* 0x000fe400078e0099 */
[----:B------:R-:W2:Y:S02]  /*9840*/  LDSM.16.MT88.4 R152, [R187+0x11800] ;  /* 0x01180000bb98783b */ /* 0x000ea40000004200 */
[C---:B--2---:R-:W-:Y:S06]  /*9850*/  HMMA.16816.F32 R156, R128.reuse, R152, R156 ;  /* 0x00000098809c723c */ /* 0x044fec000000189c */
[----:B------:R-:W-:Y:S01]  /*9860*/  HMMA.16816.F32 R152, R128, R154, R32 ;  /* 0x0000009a8098723c */ /* 0x000fe20000001820 */
[----:B------:R1:W2:Y:S01]  /*9870*/  LDL.LU.S16 R34, [R1+0x78] ;  /* 0x0000780001227983 */ /* 0x0002a20000300600 */
[----:B------:R-:W-:-:S04]  /*9880*/  IMAD.MOV.U32 R5, RZ, RZ, R2 ;  /* 0x000000ffff057224 */ /* 0x000fc800078e0002 */
[C---:B------:R-:W-:Y:S01]  /*9890*/  HMMA.16816.F32 R140, R128.reuse, R136, R140 ;  /* 0x00000088808c723c */ /* 0x040fe2000000188c */
[----:B------:R-:W-:Y:S02]  /*98a0*/  IMAD.MOV.U32 R4, RZ, RZ, R57 ;  /* 0x000000ffff047224 */ /* 0x000fe400078e0039 */
[----:B------:R-:W-:Y:S02]  /*98b0*/  IMAD.MOV.U32 R2, RZ, RZ, R56 ;  /* 0x000000ffff027224 */ /* 0x000fe400078e0038 */
[----:B------:R-:W-:Y:S01]  /*98c0*/  LDSM.16.MT88.4 R56, [R189+0x13800] ;  /* 0x01380000bd38783b */ /* 0x000fe20000004200 */
[C---:B------:R-:W-:Y:S03]  /*98d0*/  HMMA.16816.F32 R136, R128.reuse, R138, R40 ;  /* 0x0000008a8088723c */ /* 0x040fe60000001828 */
[----:B------:R-:W3:Y:S03]  /*98e0*/  LDSM.16.MT88.4 R40, [R186+0x13800] ;  /* 0x01380000ba28783b */ /* 0x000ee60000004200 */
[C---:B------:R-:W-:Y:S06]  /*98f0*/  HMMA.16816.F32 R148, R128.reuse, R144, R148 ;  /* 0x000000908094723c */ /* 0x040fec0000001894 */
[C---:B------:R-:W-:Y:S06]  /*9900*/  HMMA.16816.F32 R144, R128.reuse, R146, R36 ;  /* 0x000000928090723c */ /* 0x040fec0000001824 */
[C---:B---3--:R-:W-:Y:S06]  /*9910*/  HMMA.16816.F32 R36, R128.reuse, R40, R44 ;  /* 0x000000288024723c */ /* 0x048fec000000182c */
[C---:B------:R-:W-:Y:S06]  /*9920*/  HMMA.16816.F32 R40, R128.reuse, R42, R52 ;  /* 0x0000002a8028723c */ /* 0x040fec0000001834 */
[C---:B------:R-:W-:Y:S06]  /*9930*/  HMMA.16816.F32 R52, R128.reuse, R56, R68 ;  /* 0x000000388034723c */ /* 0x040fec0000001844 */
[C---:B------:R-:W-:Y:S01]  /*9940*/  HMMA.16816.F32 R56, R128.reuse, R58, R72 ;  /* 0x0000003a8038723c */ /* 0x040fe20000001848 */
[----:B------:R-:W3:Y:S05]  /*9950*/  LDSM.16.MT88.4 R72, [R186+0x15800] ;  /* 0x01580000ba48783b */ /* 0x000eea0000004200 */
[C---:B---3--:R-:W-:Y:S06]  /*9960*/  HMMA.16816.F32 R68, R128.reuse, R72, R92 ;  /* 0x000000488044723c */ /* 0x048fec000000185c */
[C---:B------:R-:W-:Y:S01]  /*9970*/  HMMA.16816.F32 R72, R128.reuse, R74, R96 ;  /* 0x0000004a8048723c */ /* 0x040fe20000001860 */
[----:B------:R-:W3:Y:S05]  /*9980*/  LDSM.16.MT88.4 R96, [R188+0x15800] ;  /* 0x01580000bc60783b */ /* 0x000eea0000004200 */
[C---:B---3--:R-:W-:Y:S06]  /*9990*/  HMMA.16816.F32 R92, R128.reuse, R96, R116 ;  /* 0x00000060805c723c */ /* 0x048fec0000001874 */
[----:B------:R-:W-:Y:S01]  /*99a0*/  HMMA.16816.F32 R96, R128, R98, R120 ;  /* 0x000000628060723c */ /* 0x000fe20000001878 */
[----:B------:R-:W3:Y:S01]  /*99b0*/  LDSM.16.MT88.4 R120, [R189+0x17800] ;  /* 0x01780000bd78783b */ /* 0x000ee20000004200 */
[----:B------:R-:W-:Y:S01]  /*99c0*/  FADD.FTZ R2, R2, R241 ;  /* 0x000000f102027221 */ /* 0x000fe20000010000 */
[----:B------:R-:W-:-:S02]  /*99d0*/  IMAD.MOV.U32 R35, RZ, RZ, R17 ;  /* 0x000000ffff237224 */ /* 0x000fc400078e0011 */
[----:B------:R-:W-:Y:S01]  /*99e0*/  FADD.FTZ R0, R7, R0 ;  /* 0x0000000007007221 */ /* 0x000fe20000010000 */
[----:B------:R-:W-:Y:S01]  /*99f0*/  FADD.FTZ R2, R6, R2 ;  /* 0x0000000206027221 */ /* 0x000fe20000010000 */
[----:B------:R-:W-:Y:S02]  /*9a00*/  IMAD.MOV.U32 R17, RZ, RZ, R4 ;  /* 0x000000ffff117224 */ /* 0x000fe400078e0004 */
[----:B------:R-:W-:-:S04]  /*9a10*/  FADD.FTZ R0, R35, R0 ;  /* 0x0000000023007221 */ /* 0x000fc80000010000 */
[----:B------:R-:W-:-:S04]  /*9a20*/  FADD.FTZ R0, R17, R0 ;  /* 0x0000000011007221 */ /* 0x000fc80000010000 */
[----:B------:R-:W-:-:S04]  /*9a30*/  FADD.FTZ R0, R19, R0 ;  /* 0x0000000013007221 */ /* 0x000fc80000010000 */
[----:B------:R-:W-:Y:S01]  /*9a40*/  FADD.FTZ R0, R244, R0 ;  /* 0x00000000f4007221 */ /* 0x000fe20000010000 */
[C---:B---3--:R-:W-:Y:S06]  /*9a50*/  HMMA.16816.F32 R116, R128.reuse, R120, R220 ;  /* 0x000000788074723c */ /* 0x048fec00000018dc */
[----:B------:R-:W-:Y:S01]  /*9a60*/  HMMA.16816.F32 R120, R128, R122, R12 ;  /* 0x0000007a8078723c */ /* 0x000fe2000000180c */
[----:B------:R-:W-:-:S04]  /*9a70*/  FADD.FTZ R0, R246, R0 ;  /* 0x00000000f6007221 */ /* 0x000fc80000010000 */
[----:B------:R-:W-:-:S04]  /*9a80*/  FADD.FTZ R0, R249, R0 ;  /* 0x00000000f9007221 */ /* 0x000fc80000010000 */
[----:B------:R-:W-:Y:S01]  /*9a90*/  FADD.FTZ R0, R168, R0 ;  /* 0x00000000a8007221 */ /* 0x000fe20000010000 */
[----:B--2---:R-:W-:-:S05]  /*9aa0*/  @!P2 HADD2 R34, -R29.H0_H0, -RZ.H0_H0 ;  /* 0xa00000ff1d22a230 */ /* 0x004fca0000000900 */
[----:B------:R-:W-:Y:S01]  /*9ab0*/  PRMT R12, R34, 0x7610, R12 ;  /* 0x00007610220c7816 */ /* 0x000fe2000000000c */
        /* <DEDUP_REMOVED lines=12> */
[----:B------:R-:W-:Y:S01]  /*9b80*/  HMMA.16816.F32 R48, R128, R50, R64 ;  /* 0x000000328030723c */ /* 0x000fe20000001840 */
[----:B------:R-:W2:Y:S01]  /*9b90*/  LDSM.16.MT88.4 R64, [R188+0x13800] ;  /* 0x01380000bc40783b */ /* 0x000ea20000004200 */
[----:B------:R-:W-:-:S02]  /*9ba0*/  IMAD.MOV.U32 R33, RZ, RZ, R82 ;  /* 0x000000ffff217224 */ /* 0x000fc400078e0052 */
[----:B------:R-:W-:Y:S02]  /*9bb0*/  IMAD.MOV.U32 R32, RZ, RZ, R83 ;  /* 0x000000ffff207224 */ /* 0x000fe400078e0053 */
[----:B------:R-:W3:Y:S01]  /*9bc0*/  LDSM.16.MT88.4 R80, [R187+0x15800] ;  /* 0x01580000bb50783b */ /* 0x000ee20000004200 */
[C---:B--2---:R-:W-:Y:S06]  /*9bd0*/  HMMA.16816.F32 R60, R128.reuse, R64, R84 ;  /* 0x00000040803c723c */ /* 0x044fec0000001854 */
[----:B------:R-:W-:Y:S01]  /*9be0*/  HMMA.16816.F32 R64, R128, R66, R88 ;  /* 0x000000428040723c */ /* 0x000fe20000001858 */
[----:B------:R-:W2:Y:S01]  /*9bf0*/  LDSM.16.MT88.4 R88, [R189+0x15800] ;  /* 0x01580000bd58783b */ /* 0x000ea20000004200 */
[----:B------:R-:W-:-:S02]  /*9c00*/  @!P1 PRMT R28, R243, 0x5410, RZ ;  /* 0x00005410f31c9816 */ /* 0x000fc400000000ff */
[C---:B------:R-:W-:Y:S02]  /*9c10*/  LEA R4, P1, R33.reuse, UR6, 0x1 ;  /* 0x0000000621047c11 */ /* 0x040fe4000f8208ff */
[----:B---3--:R-:W-:Y:S02]  /*9c20*/  HMMA.16816.F32 R76, R128, R80, R100 ;  /* 0x00000050804c723c */ /* 0x008fe40000001864 */
[----:B------:R-:W-:-:S04]  /*9c30*/  LEA.HI.X R5, R33, UR7, R32, 0x1, P1 ;  /* 0x0000000721057c11 */ /* 0x000fc800088f0c20 */
[----:B------:R-:W-:Y:S01]  /*9c40*/  HMMA.16816.F32 R80, R128, R82, R104 ;  /* 0x000000528050723c */ /* 0x000fe20000001868 */
[----:B------:R-:W3:Y:S01]  /*9c50*/  LDSM.16.MT88.4 R104, [R186+0x17800] ;  /* 0x01780000ba68783b */ /* 0x000ee20000004200 */
[----:B------:R-:W-:-:S04]  /*9c60*/  IADD3 R6, P1, R4, UR12, RZ ;  /* 0x0000000c04067c10 */ /* 0x000fc8000ff3e0ff */
[----:B------:R-:W-:Y:S01]  /*9c70*/  IADD3.X R7, R5, UR13, RZ, P1, !PT ;  /* 0x0000000d05077c10 */ /* 0x000fe20008ffe4ff */
[----:B------:R-:W-:Y:S04]  /*9c80*/  STG.E.U16 desc[UR30][R4.64], R238 ;  /* 0x000000ee04007986 */ /* 0x000fe8000c10151e */
[----:B------:R-:W-:Y:S04]  /*9c90*/  STG.E.U16 desc[UR30][R4.64+0x2], R237 ;  /* 0x000002ed04007986 */ /* 0x000fe8000c10151e */
[----:B------:R-:W-:Y:S01]  /*9ca0*/  STG.E.U16 desc[UR30][R6.64], R236 ;  /* 0x000000ec06007986 */ /* 0x000fe2000c10151e */
[C---:B--2---:R-:W-:Y:S06]  /*9cb0*/  HMMA.16816.F32 R84, R128.reuse, R88, R108 ;  /* 0x000000588054723c */ /* 0x044fec000000186c */
[----:B------:R-:W-:Y:S01]  /*9cc0*/  HMMA.16816.F32 R88, R128, R90, R112 ;  /* 0x0000005a8058723c */ /* 0x000fe20000001870 */
[----:B------:R-:W2:Y:S04]  /*9cd0*/  LDSM.16.MT88.4 R112, [R187+0x17800] ;  /* 0x01780000bb70783b */ /* 0x000ea80000004200 */
        /* <DEDUP_REMOVED lines=30> */
[----:B---3--:R-:W-:Y:S01]  /*9ec0*/  HMMA.16816.F32 R100, R128, R104, R124 ;  /* 0x000000688064723c */ /* 0x008fe2000000187c */
[----:B------:R-:W-:Y:S01]  /*9ed0*/  FADD.FTZ R248, R250, R248 ;  /* 0x000000f8faf87221 */ /* 0x000fe20000010000 */
[----:B------:R-:W-:-:S04]  /*9ee0*/  FADD.FTZ R0, R251, R0 ;  /* 0x00000000fb007221 */ /* 0x000fc80000010000 */
[----:B--2---:R-:W-:Y:S01]  /*9ef0*/  HMMA.16816.F32 R108, R128, R112, R228 ;  /* 0x00000070806c723c */ /* 0x004fe200000018e4 */
[----:B------:R-:W-:Y:S01]  /*9f00*/  FADD.FTZ R248, R30, R248 ;  /* 0x000000f81ef87221 */ /* 0x000fe20000010000 */
[----:B------:R-:W-:-:S04]  /*9f10*/  FADD.FTZ R251, R31, R0 ;  /* 0x000000001ffb7221 */ /* 0x000fc80000010000 */
[C---:B------:R-:W-:Y:S06]  /*9f20*/  HMMA.16816.F32 R104, R128.reuse, R106, R216 ;  /* 0x0000006a8068723c */ /* 0x040fec00000018d8 */
[C---:B------:R-:W-:Y:S06]  /*9f30*/  HMMA.16816.F32 R112, R128.reuse, R114, R224 ;  /* 0x000000728070723c */ /* 0x040fec00000018e0 */
[C---:B------:R-:W-:Y:S06]  /*9f40*/  HMMA.16816.F32 R124, R128.reuse, R8, R24 ;  /* 0x00000008807c723c */ /* 0x040fec0000001818 */
[----:B------:R-:W-:Y:S01]  /*9f50*/  HMMA.16816.F32 R128, R128, R10, R20 ;  /* 0x0000000a8080723c */ /* 0x000fe20000001814 */
[----:B------:R-:W-:-:S08]  /*9f60*/  NOP ;  /* 0x0000000000007918 */ /* 0x000fd00000000000 */
[----:B-1----:R-:W-:-:S15]  /*9f70*/  @!P0 BRA `(.L_x_1039) ;  /* 0x0000006800448947 */ /* 0x002fde0003800000 */
[----:B------:R-:W2:Y:S01]  /*9f80*/  LDL.LU R249, [R1+0xcc] ;  /* 0x0000cc0001f97983 */ /* 0x000ea20000300800 */
[----:B------:R-:W1:Y:S01]  /*9f90*/  S2R R0, SR_TID.X ;  /* 0x0000000000007919 */ /* 0x000e620000002100 */
[----:B------:R-:W-:Y:S01]  /*9fa0*/  IMAD.U32 R2, RZ, RZ, UR25 ;  /* 0x00000019ff027e24 */ /* 0x000fe2000f8e00ff */
[----:B------:R-:W-:Y:S01]  /*9fb0*/  ULDC UR4, c[0x0][0x2d0] ;  /* 0x0000b40000047ab9 */ /* 0x000fe20000000800 */
[----:B------:R-:W-:Y:S01]  /*9fc0*/  ULDC.64 UR8, c[0x0][0x218] ;  /* 0x0000860000087ab9 */ /* 0x000fe20000000a00 */
[----:B------:R-:W3:Y:S01]  /*9fd0*/  LDL.LU R250, [R1+0xd0] ;  /* 0x0000d00001fa7983 */ /* 0x000ee20000300800 */
[----:B------:R-:W-:-:S03]  /*9fe0*/  ULDC.64 UR6, c[0x0][0x220] ;  /* 0x0000880000067ab9 */ /* 0x000fc60000000a00 */
[----:B------:R-:W4:Y:S01]  /*9ff0*/  LDL R30, [R1+0xa0] ;  /* 0x0000a000011e7983 */ /* 0x000f220000100800 */
[----:B-1----:R-:W-:-:S04]  /*a000*/  SHF.R.S32.HI R6, RZ, 0x1f, R0 ;  /* 0x0000001fff067819 */ /* 0x002fc80000011400 */
[----:B------:R-:W-:-:S04]  /*a010*/  LEA.HI R6, R6, R0, RZ, 0x3 ;  /* 0x0000000006067211 */ /* 0x000fc800078f18ff */
[----:B------:R-:W-:-:S05]  /*a020*/  LOP3.LUT R6, R6, 0xfffffff8, RZ, 0xc0, !PT ;  /* 0xfffffff806067812 */ /* 0x000fca00078ec0ff */
[----:B------:R-:W-:-:S04]  /*a030*/  IMAD.IADD R6, R0, 0x1, -R6 ;  /* 0x0000000100067824 */ /* 0x000fc800078e0a06 */
[----:B------:R-:W-:-:S05]  /*a040*/  IMAD.SHL.U32 R6, R6, 0x8, RZ ;  /* 0x0000000806067824 */ /* 0x000fca00078e00ff */
[--C-:B------:R-:W-:Y:S01]  /*a050*/  SHF.R.S32.HI R7, RZ, 0x1f, R6.reuse ;  /* 0x0000001fff077819 */ /* 0x100fe20000011406 */
[----:B------:R-:W-:Y:S02]  /*a060*/  IMAD.MOV.U32 R133, RZ, RZ, R3 ;  /* 0x000000ffff857224 */ /* 0x000fe400078e0003 */
[----:B--2---:R-:W-:-:S03]  /*a070*/  IMAD.WIDE.U32 R10, R249, UR22, R6 ;  /* 0x00000016f90a7c25 */ /* 0x004fc6000f8e0006 */
[----:B------:R-:W-:Y:S01]  /*a080*/  IADD3 R241, P1, R10, UR26, RZ ;  /* 0x0000001a0af17c10 */ /* 0x000fe2000ff3e0ff */
[----:B---3--:R-:W-:Y:S01]  /*a090*/  IMAD.WIDE.U32 R8, R250, UR22, R6 ;  /* 0x00000016fa087c25 */ /* 0x008fe2000f8e0006 */
[----:B------:R-:W-:Y:S01]  /*a0a0*/  LOP3.LUT R7, R0, 0x3, RZ, 0xc0, !PT ;  /* 0x0000000300077812 */ /* 0x000fe200078ec0ff */
[----:B------:R-:W2:Y:S01]  /*a0b0*/  LDL.LU R250, [R1+0xc8] ;  /* 0x0000c80001fa7983 */ /* 0x000ea20000300800 */
[----:B------:R-:W-:Y:S01]  /*a0c0*/  IADD3.X R2, R2, UR11, R11, P1, !PT ;  /* 0x0000000b02027c10 */ /* 0x000fe20008ffe40b */
[----:B------:R-:W-:Y:S01]  /*a0d0*/  IMAD.U32 R0, RZ, RZ, UR27 ;  /* 0x0000001bff007e24 */ /* 0x000fe2000f8e00ff */
[----:B------:R-:W-:Y:S01]  /*a0e0*/  LEA R243, P2, R241, UR8, 0x1 ;  /* 0x00000008f1f37c11 */ /* 0x000fe2000f8408ff */
[----:B----4-:R-:W-:Y:S01]  /*a0f0*/  IMAD R7, R7, -0x2, R30 ;  /* 0xfffffffe07077824 */ /* 0x010fe200078e021e */
[----:B------:R-:W-:Y:S01]  /*a100*/  IADD3 R240, P0, R8, UR28, RZ ;  /* 0x0000001c08f07c10 */ /* 0x000fe2000ff1e0ff */
[----:B------:R-:W3:Y:S01]  /*a110*/  LDL.LU R30, [R1+0x70] ;  /* 0x00007000011e7983 */ /* 0x000ee20000300800 */
[----:B------:R-:W-:-:S02]  /*a120*/  ISETP.GE.AND P1, PT, R6, UR4, PT ;  /* 0x0000000406007c0c */ /* 0x000fc4000bf26270 */
[--C-:B-----5:R-:W-:Y:S02]  /*a130*/  SHF.R.S32.HI R233, RZ, 0x1f, R168.reuse ;  /* 0x0000001fffe97819 */ /* 0x120fe400000114a8 */
[----:B------:R-:W-:Y:S02]  /*a140*/  IADD3 R238, P3, R168, 0x10, RZ ;  /* 0x00000010a8ee7810 */ /* 0x000fe40007f7e0ff */
[----:B------:R-:W-:Y:S01]  /*a150*/  IADD3 R214, P4, R4, -0x80, RZ ;  /* 0xffffff8004d67810 */ /* 0x000fe20007f9e0ff */
[----:B------:R-:W-:Y:S01]  /*a160*/  IMAD.MOV.U32 R232, RZ, RZ, R168 ;  /* 0x000000ffffe87224 */ /* 0x000fe200078e00a8 */
[----:B------:R-:W-:Y:S01]  /*a170*/  LEA.HI.X R241, R241, UR9, R2, 0x1, P2 ;  /* 0x00000009f1f17c11 */ /* 0x000fe200090f0c02 */
[----:B------:R-:W-:Y:S01]  /*a180*/  UMOV UR40, URZ ;  /* 0x0000003f00287c82 */ /* 0x000fe20008000000 */
[----:B------:R-:W-:Y:S01]  /*a190*/  IADD3.X R8, R0, UR35, R9, P0, !PT ;  /* 0x0000002300087c10 */ /* 0x000fe200087fe409 */
[----:B------:R-:W-:Y:S01]  /*a1a0*/  IMAD.X R239, RZ, RZ, R233, P3 ;  /* 0x000000ffffef7224 */ /* 0x000fe200018e06e9 */
[----:B------:R-:W-:Y:S01]  /*a1b0*/  IADD3.X R215, R5, -0x1, RZ, P4, !PT ;  /* 0xffffffff05d77810 */ /* 0x000fe200027fe4ff */
[----:B------:R-:W1:Y:S01]  /*a1c0*/  @!P1 LDC.64 R2, c[0x0][0x220] ;  /* 0x00008800ff029b82 */ /* 0x000e620000000a00 */
[----:B------:R-:W-:Y:S01]  /*a1d0*/  IMAD.U32 R0, RZ, RZ, UR32 ;  /* 0x00000020ff007e24 */ /* 0x000fe2000f8e00ff */
[----:B------:R-:W-:Y:S01]  /*a1e0*/  LEA R242, P0, R240, UR6, 0x1 ;  /* 0x00000006f0f27c11 */ /* 0x000fe2000f8008ff */
[----:B------:R-:W-:Y:S01]  /*a1f0*/  ULDC UR28, c[0x0][0x2d0] ;  /* 0x0000b400001c7ab9 */ /* 0x000fe20000000800 */
[----:B------:R-:W-:Y:S01]  /*a200*/  ULDC UR4, c[0x0][0x2ec] ;  /* 0x0000bb0000047ab9 */ /* 0x000fe20000000800 */
[----:B------:R-:W-:Y:S01]  /*a210*/  ULDC.64 UR8, c[0x0][0x248] ;  /* 0x0000920000087ab9 */ /* 0x000fe20000000a00 */
[----:B------:R-:W-:-:S02]  /*a220*/  IADD3 R0, R0, -UR19, R7 ;  /* 0x8000001300007c10 */ /* 0x000fc4000fffe007 */
[----:B------:R-:W-:Y:S01]  /*a230*/  LEA.HI.X R240, R240, UR7, R8, 0x1, P0 ;  /* 0x00000007f0f07c11 */ /* 0x000fe200080f0c08 */
[----:B------:R-:W4:Y:S01]  /*a240*/  @!P1 LDC.64 R6, c[0x0][0x220] ;  /* 0x00008800ff069b82 */ /* 0x000f220000000a00 */
[----:B------:R-:W-:Y:S01]  /*a250*/  UIADD3 UR32, UR32, 0x3f, URZ ;  /* 0x0000003f20207890 */ /* 0x000fe2000fffe03f */
[----:B------:R-:W-:Y:S01]  /*a260*/  STL [R1+0xa8], R0 ;  /* 0x0000a80001007387 */ /* 0x000fe20000100800 */
[----:B------:R-:W-:Y:S01]  /*a270*/  IADD3 R236, P2, R168, 0x20, RZ ;  /* 0x00000020a8ec7810 */ /* 0x000fe20007f5e0ff */
[----:B------:R-:W-:-:S04]  /*a280*/  ULDC.64 UR6, c[0x0][0x250] ;  /* 0x0000940000067ab9 */ /* 0x000fc80000000a00 */
[----:B------:R-:W4:Y:S01]  /*a290*/  @!P1 LDC.64 R8, c[0x0][0x220] ;  /* 0x00008800ff089b82 */ /* 0x000f220000000a00 */
[----:B-1----:R1:W-:Y:S07]  /*a2a0*/  @!P1 STL.64 [R1+0xa0], R2 ;  /* 0x0000a00201009387 */ /* 0x0023ee0000100a00 */
[----:B-1----:R-:W1:Y:S01]  /*a2b0*/  @!P1 LDC.64 R2, c[0x0][0x220] ;  /* 0x00008800ff029b82 */ /* 0x002e620000000a00 */
[----:B----4-:R-:W-:Y:S04]  /*a2c0*/  @!P1 STL.64 [R1+0x98], R8 ;  /* 0x0000980801009387 */ /* 0x010fe80000100a00 */
[----:B------:R-:W-:Y:S01]  /*a2d0*/  @!P1 STL.64 [R1+0x90], R6 ;  /* 0x0000900601009387 */ /* 0x000fe20000100a00 */
[----:B------:R-:W-:-:S03]  /*a2e0*/  USHF.R.S32.HI UR33, URZ, 0x1f, UR32 ;  /* 0x0000001f3f217899 */ /* 0x000fc60008011420 */
[----:B-1----:R1:W-:Y:S01]  /*a2f0*/  @!P1 STL.64 [R1+0x88], R2 ;  /* 0x0000880201009387 */ /* 0x0023e20000100a00 */
[----:B------:R-:W-:Y:S01]  /*a300*/  ULEA.HI UR33, UR33, UR32, URZ, 0x6 ;  /* 0x0000002021217291 */ /* 0x000fe2000f8f303f */
[----:B------:R-:W-:Y:S01]  /*a310*/  IADD3 R234, P0, R168, 0x30, RZ ;  /* 0x00000030a8ea7810 */ /* 0x000fe20007f1e0ff */
[----:B-1----:R-:W-:-:S05]  /*a320*/  IMAD.WIDE.U32 R2, R252, -0x326172a9, RZ ;  /* 0xcd9e8d57fc027825 */ /* 0x002fca00078e00ff */
[----:B------:R1:W-:Y:S01]  /*a330*/  STL.64 [R1+0x78], R2 ;  /* 0x0000780201007387 */ /* 0x0003e20000100a00 */
[----:B------:R-:W-:Y:S01]  /*a340*/  USHF.R.S32.HI UR33, URZ, 0x6, UR33 ;  /* 0x000000063f217899 */ /* 0x000fe20008011421 */
[----:B------:R-:W-:Y:S02]  /*a350*/  IMAD.MOV.U32 R0, RZ, RZ, R132 ;  /* 0x000000ffff007224 */ /* 0x000fe400078e0084 */
[--C-:B------:R-:W-:Y:S02]  /*a360*/  IMAD.X R237, RZ, RZ, R233.reuse, P2 ;  /* 0x000000ffffed7224 */ /* 0x100fe400010e06e9 */
[----:B------:R-:W-:Y:S01]  /*a370*/  IMAD.X R235, RZ, RZ, R233, P0 ;  /* 0x000000ffffeb7224 */ /* 0x000fe200000e06e9 */
[----:B------:R-:W-:Y:S02]  /*a380*/  UIADD3 UR29, UR33, -0x2, URZ ;  /* 0xfffffffe211d7890 */ /* 0x000fe4000fffe03f */
[----:B------:R-:W-:Y:S02]  /*a390*/  USHF.L.U64.HI UR34, UR6, 0x4, UR7 ;  /* 0x0000000406227899 */ /* 0x000fe40008010207 */
[----:B------:R-:W-:-:S02]  /*a3a0*/  USHF.L.U32 UR35, UR6, 0x4, URZ ;  /* 0x0000000406237899 */ /* 0x000fc4000800063f */
[----:B------:R-:W-:Y:S01]  /*a3b0*/  UIADD3 UR33, UR33, -0x3, URZ ;  /* 0xfffffffd21217890 */ /* 0x000fe2000fffe03f */
[----:B--2---:R-:W-:Y:S01]  /*a3c0*/  IMAD.WIDE.U32 R246, R250, -0x2daee0ad, RZ ;  /* 0xd2511f53faf67825 */ /* 0x004fe200078e00ff */
[----:B---3--:R-:W-:-:S05]  /*a3d0*/  LOP3.LUT R244, R3, R30, RZ, 0x3c, !PT ;  /* 0x0000001e03f47212 */ /* 0x008fca00078e3cff */
[----:B------:R-:W-:Y:S01]  /*a3e0*/  IMAD.WIDE.U32 R244, R244, -0x2daee0ad, RZ ;  /* 0xd2511f53f4f47825 */ /* 0x000fe200078e00ff */
[----:B-1----:R-:W-:Y:S06]  /*a3f0*/  BRA `(.L_x_1040) ;  /* 0x0000000400c47947 */ /* 0x002fec0003800000 */
.L_x_1042:
        /* <DEDUP_REMOVED lines=113> */
.L_x_1040:
[----:B------:R-:W2:Y:S01]  /*ab10*/  LDL.64 R12, [R1+0xb8] ;  /* 0x0000b800010c7983 */ /* 0x000ea20000100a00 */
[----:B------:R-:W-:Y:S01]  /*ab20*/  UIADD3 UR39, UR29, -UR40, URZ ;  /* 0x800000281d277290 */ /* 0x000fe2000fffe03f */
[----:B------:R-:W-:Y:S04]  /*ab30*/  DEPBAR.LE SB0, 0x0 ;  /* 0x000080000000791a */ /* 0x000fe80000000000 */
[----:B------:R-:W3:Y:S01]  /*ab40*/  LDL R22, [R1+0xac] ;  /* 0x0000ac0001167983 */ /* 0x000ee20000100800 */
[----:B------:R-:W-:Y:S01]  /*ab50*/  USHF.R.S32.HI UR10, URZ, 0x1f, UR39 ;  /* 0x0000001f3f0a7899 */ /* 0x000fe20008011427 */
[----:B------:R-:W-:Y:S01]  /*ab60*/  IMAD.U32 R2, RZ, RZ, UR39 ;  /* 0x00000027ff027e24 */ /* 0x000fe2000f8e00ff */
[----:B------:R-:W-:Y:S01]  /*ab70*/  UIMAD.WIDE.U32 UR20, UR39, UR6, URZ ;  /* 0x00000006271472a5 */ /* 0x000fe2000f8e003f */
[----:B------:R-:W4:Y:S01]  /*ab80*/  LDL R32, [R1+0x80] ;  /* 0x0000800001207983 */ /* 0x000f220000100800 */
        /* <DEDUP_REMOVED lines=33> */
[----:B------:R-:W-:Y:S01]  /*ada0*/  LEA R6, P3, R18, R242, 0x1 ;  /* 0x000000f212067211 */ /* 0x000fe200078608ff */
[----:B------:R-:W-:Y:S01]  /*adb0*/  IMAD R5, R5, UR6, RZ ;  /* 0x0000000605057c24 */ /* 0x000fe2000f8e02ff */
[----:B------:R-:W-:Y:S01]  /*adc0*/  BAR.SYNC.DEFER_BLOCKING 0x0 ;  /* 0x0000000000007b1d */ /* 0x000fe20000010000 */
[----:B------:R-:W-:Y:S01]  /*add0*/  IMAD.WIDE.U32 R16, R4, UR6, RZ ;  /* 0x0000000604107c25 */ /* 0x000fe2000f8e00ff */
[----:B------:R-:W-:Y:S03]  /*ade0*/  LEA.HI.X R7, R18, R240, R7, 0x1, P3 ;  /* 0x000000f012077211 */ /* 0x000fe600018f0c07 */
[----:B------:R-:W-:Y:S01]  /*adf0*/  IMAD R5, R4, UR7, R5 ;  /* 0x0000000704057c24 */ /* 0x000fe2000f8e0205 */
[----:B------:R-:W-:Y:S01]  /*ae00*/  LEA R4, P2, R16, R242, 0x1 ;  /* 0x000000f210047211 */ /* 0x000fe200078408ff */
[----:B------:R-:W-:Y:S02]  /*ae10*/  IMAD R9, R9, UR6, RZ ;  /* 0x0000000609097c24 */ /* 0x000fe4000f8e02ff */
[----:B------:R-:W-:Y:S02]  /*ae20*/  IMAD.IADD R5, R17, 0x1, R5 ;  /* 0x0000000111057824 */ /* 0x000fe400078e0205 */
[----:B------:R-:W-:Y:S02]  /*ae30*/  IMAD R3, R3, UR6, RZ ;  /* 0x0000000603037c24 */ /* 0x000fe4000f8e02ff */
[----:B------:R-:W-:Y:S01]  /*ae40*/  IMAD R9, R8, UR7, R9 ;  /* 0x0000000708097c24 */ /* 0x000fe2000f8e0209 */
[----:B------:R-:W-:Y:S01]  /*ae50*/  LEA.HI.X R5, R16, R240, R5, 0x1, P2 ;  /* 0x000000f010057211 */ /* 0x000fe200010f0c05 */
        /* <DEDUP_REMOVED lines=331> */
[C---:B------:R-:W-:Y:S01]  /*c310*/  LEA R170, P4, R168.reuse, R243, 0x1 ;  /* 0x000000f3a8aa7211 */ /* 0x040fe200078808ff */
[----:B------:R-:W-:Y:S02]  /*c320*/  IMAD.IADD R134, R169, 0x1, R134 ;  /* 0x00000001a9867824 */ /* 0x000fe400078e0286 */
[----:B------:R-:W-:Y:S03]  /*c330*/  IMAD R3, R3, UR8, RZ ;  /* 0x0000000803037c24 */ /* 0x000fe6000f8e02ff */
[----:B------:R-:W-:Y:S01]  /*c340*/  LEA.HI.X R171, R168, R241, R134, 0x1, P4 ;  /* 0x000000f1a8ab7211 */ /* 0x000fe200020f0c86 */
        /* <DEDUP_REMOVED lines=24> */
.L_x_1041:
[----:B-1----:R-:W2:Y:S01]  /*c4d0*/  LDL R2, [R1+0xa8] ;  /* 0x0000a80001027983 */ /* 0x002ea20000100800 */
[----:B------:R-:W-:Y:S01]  /*c4e0*/  IMAD.U32 R132, RZ, RZ, UR39 ;  /* 0x00000027ff847e24 */ /* 0x000fe2000f8e00ff */
[----:B------:R-:W-:Y:S02]  /*c4f0*/  UIADD3 UR22, UR36, 0x1715609d, URZ ;  /* 0x1715609d24167890 */ /* 0x000fe4000fffe03f */
[----:B------:R1:W3:Y:S01]  /*c500*/  LDL.S16 R217, [R1+0x6c] ;  /* 0x00006c0001d97983 */ /* 0x0002e20000100600 */
[----:B------:R-:W-:Y:S02]  /*c510*/  USHF.L.U32 UR32, UR39, 0x1, URZ ;  /* 0x0000000127207899 */ /* 0x000fe4000800063f */
[----:B------:R-:W-:Y:S01]  /*c520*/  UIADD3 UR10, UR37, -0x4498517b, URZ ;  /* 0xbb67ae85250a7890 */ /* 0x000fe2000fffe03f */
[----:B------:R1:W4:Y:S01]  /*c530*/  LDL.S16 R216, [R1+0x68] ;  /* 0x0000680001d87983 */ /* 0x0003220000100600 */
[----:B------:R-:W-:Y:S02]  /*c540*/  ULOP3.LUT UR14, UR32, UR37, URZ, 0x3c, !UPT ;  /* 0x00000025200e7292 */ /* 0x000fe4000f8e3c3f */
[----:B------:R-:W-:Y:S02]  /*c550*/  UIADD3 UR11, UR36, -0x61c88647, URZ ;  /* 0x9e3779b9240b7890 */ /* 0x000fe4000fffe03f */
[----:B------:R-:W-:Y:S02]  /*c560*/  UIADD3 UR27, UR37, 0x76cf5d0a, URZ ;  /* 0x76cf5d0a251b7890 */ /* 0x000fe4000fffe03f */
[----:B------:R-:W-:Y:S02]  /*c570*/  UIADD3 UR25, UR37, 0x32370b8f, URZ ;  /* 0x32370b8f25197890 */ /* 0x000fe4000fffe03f */
[----:B------:R-:W-:Y:S02]  /*c580*/  UIADD3 UR26, UR36, -0x255992d5, URZ ;  /* 0xdaa66d2b241a7890 */ /* 0x000fe4000fffe03f */
[----:B------:R-:W-:Y:S02]  /*c590*/  UIADD3 UR23, UR37, -0x126145ec, URZ ;  /* 0xed9eba1425177890 */ /* 0x000fe4000fffe03f */
[----:B------:R-:W-:Y:S02]  /*c5a0*/  UIADD3 UR24, UR36, 0x78dde6e4, URZ ;  /* 0x78dde6e424187890 */ /* 0x000fe4000fffe03f */
[----:B------:R-:W-:Y:S02]  /*c5b0*/  UIADD3 UR21, UR37, -0x56f99767, URZ ;  /* 0xa906689925157890 */ /* 0x000fe4000fffe03f */
[----:B------:R-:W-:Y:S02]  /*c5c0*/  UIADD3 UR20, UR36, -0x4ab325aa, URZ ;  /* 0xb54cda5624147890 */ /* 0x000fe4000fffe03f */
[----:B------:R-:W-:Y:S02]  /*c5d0*/  UIADD3 UR32, UR32, 0x1, URZ ;  /* 0x0000000120207890 */ /* 0x000fe4000fffe03f */
[----:B------:R-:W-:Y:S02]  /*c5e0*/  UIADD3 UR40, UR40, 0x1, URZ ;  /* 0x0000000128287890 */ /* 0x000fe4000fffe03f */
[----:B------:R-:W-:Y:S01]  /*c5f0*/  ULOP3.LUT UR32, UR32, UR37, URZ, 0x3c, !UPT ;  /* 0x0000002520207292 */ /* 0x000fe2000f8e3c3f */
[----:B--2---:R-:W-:Y:S04]  /*c600*/  IMAD R132, R132, -0x40, R2 ;  /* 0xffffffc084847824 */ /* 0x004fe800078e0202 */
[C---:B------:R-:W-:Y:S01]  /*c610*/  VIADD R135, R132.reuse, 0xffffffff ;  /* 0xffffffff84877836 */ /* 0x040fe20000000000 */
[----:B------:R-:W-:Y:S01]  /*c620*/  IABS R3, R132 ;  /* 0x0000008400037213 */ /* 0x000fe20000000000 */
[C---:B------:R-:W-:Y:S02]  /*c630*/  VIADD R134, R132.reuse, 0xfffffff8 ;  /* 0xfffffff884867836 */ /* 0x040fe40000000000 */
[----:B------:R-:W-:Y:S01]  /*c640*/  VIADD R2, R132, 0x8 ;  /* 0x0000000884027836 */ /* 0x000fe20000000000 */
[----:B------:R-:W-:Y:S01]  /*c650*/  ISETP.GE.AND P6, PT, R135, RZ, PT ;  /* 0x000000ff8700720c */ /* 0x000fe20003fc6270 */
[----:B------:R-:W-:Y:S01]  /*c660*/  IMAD.MOV.U32 R168, RZ, RZ, R3 ;  /* 0x000000ffffa87224 */ /* 0x000fe200078e0003 */
[----:B------:R-:W-:Y:S01]  /*c670*/  ISETP.GE.AND P5, PT, R134, RZ, PT ;  /* 0x000000ff8600720c */ /* 0x000fe20003fa6270 */
[----:B------:R-:W-:Y:S01]  /*c680*/  VIADD R3, R132, 0xfffffff7 ;  /* 0xfffffff784037836 */ /* 0x000fe20000000000 */
[----:B------:R-:W-:Y:S01]  /*c690*/  ISETP.GE.AND P0, PT, R2, RZ, PT ;  /* 0x000000ff0200720c */ /* 0x000fe20003f06270 */
[C---:B------:R-:W-:Y:S01]  /*c6a0*/  VIADD R171, R132.reuse, 0xfffffff0 ;  /* 0xfffffff084ab7836 */ /* 0x040fe20000000000 */
[----:B------:R-:W-:Y:S01]  /*c6b0*/  I2FP.F32.S32 R168, R168 ;  /* 0x000000a800a87245 */ /* 0x000fe20000201400 */
[C---:B------:R-:W-:Y:S01]  /*c6c0*/  VIADD R169, R132.reuse, 0xffffffe8 ;  /* 0xffffffe884a97836 */ /* 0x040fe20000000000 */
[----:B------:R-:W-:Y:S01]  /*c6d0*/  ISETP.GE.AND P4, PT, R3, RZ, PT ;  /* 0x000000ff0300720c */ /* 0x000fe20003f86270 */
[----:B------:R-:W-:Y:S01]  /*c6e0*/  VIADD R170, R132, 0xffffffef ;  /* 0xffffffef84aa7836 */ /* 0x000fe20000000000 */
[----:B------:R-:W-:Y:S01]  /*c6f0*/  ISETP.GE.AND P3, PT, R171, RZ, PT ;  /* 0x000000ffab00720c */ /* 0x000fe20003f66270 */
[C---:B------:R-:W-:Y:S01]  /*c700*/  FFMA.FTZ R10, R168.reuse, -UR5, R10 ;  /* 0x80000005a80a7c23 */ /* 0x040fe2000801000a */
[----:B------:R-:W-:Y:S01]  /*c710*/  FFMA.FTZ R4, R168, -UR5, R4 ;  /* 0x80000005a8047c23 */ /* 0x000fe20008010004 */
[C---:B------:R-:W-:Y:S01]  /*c720*/  @!P6 IADD3 R135, -R132.reuse, 0x1, RZ ;  /* 0x000000018487e810 */ /* 0x040fe20007ffe1ff */
[C---:B------:R-:W-:Y:S01]  /*c730*/  VIADD R168, R132.reuse, 0xffffffe7 ;  /* 0xffffffe784a87836 */ /* 0x040fe20000000000 */
[C---:B------:R-:W-:Y:S02]  /*c740*/  @!P5 IADD3 R134, -R132.reuse, 0x8, RZ ;  /* 0x000000088486d810 */ /* 0x040fe40007ffe1ff */
[----:B------:R-:W-:Y:S02]  /*c750*/  I2FP.F32.S32 R135, R135 ;  /* 0x0000008700877245 */ /* 0x000fe40000201400 */
[C---:B------:R-:W-:Y:S02]  /*c760*/  @!P0 IADD3 R2, -R132.reuse, -0x8, RZ ;  /* 0xfffffff884028810 */ /* 0x040fe40007ffe1ff */
[----:B------:R-:W-:Y:S01]  /*c770*/  ISETP.GE.AND P5, PT, R169, RZ, PT ;  /* 0x000000ffa900720c */ /* 0x000fe20003fa6270 */
[C---:B------:R-:W-:Y:S01]  /*c780*/  FFMA.FTZ R5, R135.reuse, -UR5, R5 ;  /* 0x8000000587057c23 */ /* 0x040fe20008010005 */
[----:B------:R-:W-:Y:S01]  /*c790*/  FFMA.FTZ R11, R135, -UR5, R11 ;  /* 0x80000005870b7c23 */ /* 0x000fe2000801000b */
[C---:B------:R-:W-:Y:S01]  /*c7a0*/  VIADD R135, R132.reuse, 0x7 ;  /* 0x0000000784877836 */ /* 0x040fe20000000000 */
[----:B------:R-:W-:Y:S02]  /*c7b0*/  I2FP.F32.S32 R134, R134 ;  /* 0x0000008600867245 */ /* 0x000fe40000201400 */
[----:B------:R-:W-:Y:S02]  /*c7c0*/  @!P4 IADD3 R3, -R132, 0x9, RZ ;  /* 0x000000098403c810 */ /* 0x000fe40007ffe1ff */
[----:B------:R-:W-:Y:S01]  /*c7d0*/  ISETP.GE.AND P0, PT, R135, RZ, PT ;  /* 0x000000ff8700720c */ /* 0x000fe20003f06270 */
[----:B------:R-:W-:Y:S01]  /*c7e0*/  FFMA.FTZ R14, R134, -UR5, R14 ;  /* 0x80000005860e7c23 */ /* 0x000fe2000801000e */
[----:B------:R-:W-:Y:S01]  /*c7f0*/  ISETP.GE.AND P2, PT, R170, RZ, PT ;  /* 0x000000ffaa00720c */ /* 0x000fe20003f46270 */
[----:B------:R-:W-:Y:S01]  /*c800*/  FFMA.FTZ R8, R134, -UR5, R8 ;  /* 0x8000000586087c23 */ /* 0x000fe20008010008 */
[----:B------:R-:W-:Y:S01]  /*c810*/  I2FP.F32.S32 R2, R2 ;  /* 0x0000000200027245 */ /* 0x000fe20000201400 */
[C---:B------:R-:W-:Y:S01]  /*c820*/  VIADD R134, R132.reuse, 0xffffffe0 ;  /* 0xffffffe084867836 */ /* 0x040fe20000000000 */
[----:B------:R-:W-:Y:S02]  /*c830*/  I2FP.F32.S32 R3, R3 ;  /* 0x0000000300037245 */ /* 0x000fe40000201400 */
[----:B------:R-:W-:Y:S01]  /*c840*/  @!P3 IADD3 R171, -R132, 0x10, RZ ;  /* 0x0000001084abb810 */ /* 0x000fe20007ffe1ff */
[----:B------:R-:W-:Y:S01]  /*c850*/  FFMA.FTZ R6, R2, -UR5, R6 ;  /* 0x8000000502067c23 */ /* 0x000fe20008010006 */
[----:B------:R-:W-:Y:S02]  /*c860*/  VIADD R2, R132, 0xffffffd8 ;  /* 0xffffffd884027836 */ /* 0x000fe40000000000 */
[C---:B------:R-:W-:Y:S01]  /*c870*/  FFMA.FTZ R9, R3.reuse, -UR5, R9 ;  /* 0x8000000503097c23 */ /* 0x040fe20008010009 */
[----:B------:R-:W-:Y:S01]  /*c880*/  FFMA.FTZ R15, R3, -UR5, R15 ;  /* 0x80000005030f7c23 */ /* 0x000fe2000801000f */
[----:B------:R-:W-:Y:S01]  /*c890*/  ISETP.GE.AND P4, PT, R168, RZ, PT ;  /* 0x000000ffa800720c */ /* 0x000fe20003f86270 */
[----:B------:R-:W-:Y:S01]  /*c8a0*/  VIADD R3, R132, 0xffffffdf ;  /* 0xffffffdf84037836 */ /* 0x000fe20000000000 */
[----:B------:R-:W-:Y:S02]  /*c8b0*/  ISETP.GE.AND P3, PT, R134, RZ, PT ;  /* 0x000000ff8600720c */ /* 0x000fe40003f66270 */
[C---:B------:R-:W-:Y:S02]  /*c8c0*/  @!P5 IADD3 R169, -R132.reuse, 0x18, RZ ;  /* 0x0000001884a9d810 */ /* 0x040fe40007ffe1ff */
[----:B------:R-:W-:Y:S02]  /*c8d0*/  @!P0 IADD3 R135, -R132, -0x7, RZ ;  /* 0xfffffff984878810 */ /* 0x000fe40007ffe1ff */
[----:B------:R-:W-:Y:S02]  /*c8e0*/  ISETP.GE.AND P0, PT, R2, RZ, PT ;  /* 0x000000ff0200720c */ /* 0x000fe40003f06270 */
[C---:B------:R-:W-:Y:S02]  /*c8f0*/  @!P2 IADD3 R170, -R132.reuse, 0x11, RZ ;  /* 0x0000001184aaa810 */ /* 0x040fe40007ffe1ff */
[----:B------:R-:W-:Y:S02]  /*c900*/  ISETP.GE.AND P2, PT, R3, RZ, PT ;  /* 0x000000ff0300720c */ /* 0x000fe40003f46270 */
[----:B------:R-:W-:Y:S02]  /*c910*/  I2FP.F32.S32 R169, R169 ;  /* 0x000000a900a97245 */ /* 0x000fe40000201400 */
[----:B------:R-:W-:Y:S02]  /*c920*/  I2FP.F32.S32 R135, R135 ;  /* 0x0000008700877245 */ /* 0x000fe40000201400 */
[C---:B------:R-:W-:Y:S01]  /*c930*/  @!P4 IADD3 R168, -R132.reuse, 0x19, RZ ;  /* 0x0000001984a8c810 */ /* 0x040fe20007ffe1ff */
[C---:B------:R-:W-:Y:S01]  /*c940*/  FFMA.FTZ R16, R169.reuse, -UR5, R16 ;  /* 0x80000005a9107c23 */ /* 0x040fe20008010010 */
[----:B------:R-:W-:Y:S01]  /*c950*/  FFMA.FTZ R22, R169, -UR5, R22 ;  /* 0x80000005a9167c23 */ /* 0x000fe20008010016 */
[----:B------:R-:W-:Y:S01]  /*c960*/  FFMA.FTZ R7, R135, -UR5, R7 ;  /* 0x8000000587077c23 */ /* 0x000fe20008010007 */
[----:B------:R-:W-:Y:S01]  /*c970*/  VIADD R135, R132, 0xffffffc8 ;  /* 0xffffffc884877836 */ /* 0x000fe20000000000 */
[----:B------:R-:W-:Y:S02]  /*c980*/  FMNMX.FTZ R169, R4, R0, !PT ;  /* 0x0000000004a97209 */ /* 0x000fe40007810000 */
[C---:B------:R-:W-:Y:S02]  /*c990*/  @!P3 IADD3 R134, -R132.reuse, 0x20, RZ ;  /* 0x000000208486b810 */ /* 0x040fe40007ffe1ff */
[----:B------:R-:W-:Y:S02]  /*c9a0*/  @!P0 IADD3 R2, -R132, 0x28, RZ ;  /* 0x0000002884028810 */ /* 0x000fe40007ffe1ff */
[----:B------:R-:W-:Y:S02]  /*c9b0*/  FMNMX.FTZ R169, R5, R169, !PT ;  /* 0x000000a905a97209 */ /* 0x000fe40007810000 */
[----:B------:R-:W-:Y:S02]  /*c9c0*/  I2FP.F32.S32 R168, R168 ;  /* 0x000000a800a87245 */ /* 0x000fe40000201400 */
[----:B------:R-:W-:Y:S02]  /*c9d0*/  ISETP.GE.AND P0, PT, R135, RZ, PT ;  /* 0x000000ff8700720c */ /* 0x000fe40003f06270 */
[----:B------:R-:W-:Y:S01]  /*c9e0*/  I2FP.F32.S32 R171, R171 ;  /* 0x000000ab00ab7245 */ /* 0x000fe20000201400 */
[----:B------:R-:W-:Y:S01]  /*c9f0*/  FFMA.FTZ R17, R168, -UR5, R17 ;  /* 0x80000005a8117c23 */ /* 0x000fe20008010011 */
[----:B------:R-:W-:Y:S01]  /*ca00*/  @!P2 IADD3 R3, -R132, 0x21, RZ ;  /* 0x000000218403a810 */ /* 0x000fe20007ffe1ff */
[----:B------:R-:W-:Y:S01]  /*ca10*/  FFMA.FTZ R23, R168, -UR5, R23 ;  /* 0x80000005a8177c23 */ /* 0x000fe20008010017 */
[----:B------:R-:W-:Y:S01]  /*ca20*/  I2FP.F32.S32 R134, R134 ;  /* 0x0000008600867245 */ /* 0x000fe20000201400 */
[C---:B------:R-:W-:Y:S01]  /*ca30*/  FFMA.FTZ R12, R171.reuse, -UR5, R12 ;  /* 0x80000005ab0c7c23 */ /* 0x040fe2000801000c */
[----:B------:R-:W-:Y:S01]  /*ca40*/  FMNMX.FTZ R169, R8, R169, !PT ;  /* 0x000000a908a97209 */ /* 0x000fe20007810000 */
[----:B------:R-:W-:Y:S01]  /*ca50*/  FFMA.FTZ R18, R171, -UR5, R18 ;  /* 0x80000005ab127c23 */ /* 0x000fe20008010012 */
[----:B------:R-:W-:Y:S01]  /*ca60*/  I2FP.F32.S32 R170, R170 ;  /* 0x000000aa00aa7245 */ /* 0x000fe20000201400 */
[C---:B------:R-:W-:Y:S01]  /*ca70*/  FFMA.FTZ R20, R134.reuse, -UR5, R20 ;  /* 0x8000000586147c23 */ /* 0x040fe20008010014 */
[----:B------:R-:W-:Y:S01]  /*ca80*/  I2FP.F32.S32 R3, R3 ;  /* 0x0000000300037245 */ /* 0x000fe20000201400 */
[----:B------:R-:W-:Y:S01]  /*ca90*/  FFMA.FTZ R26, R134, -UR5, R26 ;  /* 0x80000005861a7c23 */ /* 0x000fe2000801001a */
[----:B------:R-:W-:Y:S01]  /*caa0*/  FMNMX.FTZ R168, R6, R133, !PT ;  /* 0x0000008506a87209 */ /* 0x000fe20007810000 */
[----:B------:R-:W-:Y:S01]  /*cab0*/  VIADD R134, R132, 0xffffffd7 ;  /* 0xffffffd784867836 */ /* 0x000fe20000000000 */
[----:B------:R-:W-:Y:S01]  /*cac0*/  FMNMX.FTZ R169, R9, R169, !PT ;  /* 0x000000a909a97209 */ /* 0x000fe20007810000 */
[----:B------:R-:W-:Y:S01]  /*cad0*/  FFMA.FTZ R13, R170, -UR5, R13 ;  /* 0x80000005aa0d7c23 */ /* 0x000fe2000801000d */
[----:B------:R-:W-:Y:S01]  /*cae0*/  I2FP.F32.S32 R2, R2 ;  /* 0x0000000200027245 */ /* 0x000fe20000201400 */
[C---:B------:R-:W-:Y:S01]  /*caf0*/  FFMA.FTZ R21, R3.reuse, -UR5, R21 ;  /* 0x8000000503157c23 */ /* 0x040fe20008010015 */
[----:B------:R-:W-:Y:S01]  /*cb00*/  FFMA.FTZ R27, R3, -UR5, R27 ;  /* 0x80000005031b7c23 */ /* 0x000fe2000801001b */
[----:B------:R-:W-:Y:S01]  /*cb10*/  FMNMX.FTZ R168, R7, R168, !PT ;  /* 0x000000a807a87209 */ /* 0x000fe20007810000 */
[----:B------:R-:W-:Y:S01]  /*cb20*/  VIADD R3, R132, 0xffffffd0 ;  /* 0xffffffd084037836 */ /* 0x000fe20000000000 */
[----:B------:R-:W-:Y:S01]  /*cb30*/  FMNMX.FTZ R169, R12, R169, !PT ;  /* 0x000000a90ca97209 */ /* 0x000fe20007810000 */
[----:B------:R-:W-:Y:S01]  /*cb40*/  FFMA.FTZ R24, R2, -UR5, R24 ;  /* 0x8000000502187c23 */ /* 0x000fe20008010018 */
[----:B------:R-:W-:Y:S01]  /*cb50*/  ISETP.GE.AND P4, PT, R134, RZ, PT ;  /* 0x000000ff8600720c */ /* 0x000fe20003f86270 */
[----:B------:R-:W-:Y:S01]  /*cb60*/  FFMA.FTZ R30, R2, -UR5, R30 ;  /* 0x80000005021e7c23 */ /* 0x000fe2000801001e */
[C---:B------:R-:W-:Y:S01]  /*cb70*/  @!P0 IADD3 R135, -R132.reuse, 0x38, RZ ;  /* 0x0000003884878810 */ /* 0x040fe20007ffe1ff */
[----:B------:R-:W-:Y:S01]  /*cb80*/  VIADD R2, R132, 0xffffffcf ;  /* 0xffffffcf84027836 */ /* 0x000fe20000000000 */
[----:B------:R-:W-:Y:S01]  /*cb90*/  FMNMX.FTZ R168, R10, R168, !PT ;  /* 0x000000a80aa87209 */ /* 0x000fe20007810000 */
[----:B------:R-:W-:Y:S01]  /*cba0*/  FFMA.FTZ R19, R170, -UR5, R19 ;  /* 0x80000005aa137c23 */ /* 0x000fe20008010013 */
[----:B------:R-:W-:Y:S02]  /*cbb0*/  FMNMX.FTZ R169, R13, R169, !PT ;  /* 0x000000a90da97209 */ /* 0x000fe40007810000 */
[----:B------:R-:W-:Y:S02]  /*cbc0*/  ISETP.GE.AND P3, PT, R3, RZ, PT ;  /* 0x000000ff0300720c */ /* 0x000fe40003f66270 */
[----:B------:R-:W-:Y:S02]  /*cbd0*/  I2FP.F32.S32 R135, R135 ;  /* 0x0000008700877245 */ /* 0x000fe40000201400 */
[----:B------:R-:W-:Y:S02]  /*cbe0*/  FMNMX.FTZ R168, R11, R168, !PT ;  /* 0x000000a80ba87209 */ /* 0x000fe40007810000 */
[----:B------:R-:W-:Y:S01]  /*cbf0*/  FMNMX.FTZ R169, R16, R169, !PT ;  /* 0x000000a910a97209 */ /* 0x000fe20007810000 */
[----:B------:R-:W-:Y:S01]  /*cc00*/  FFMA.FTZ R32, R135, -UR5, R32 ;  /* 0x8000000587207c23 */ /* 0x000fe20008010020 */
[----:B------:R-:W-:Y:S01]  /*cc10*/  ISETP.GE.AND P2, PT, R2, RZ, PT ;  /* 0x000000ff0200720c */ /* 0x000fe20003f46270 */
[----:B------:R-:W-:Y:S01]  /*cc20*/  VIADD R135, R132, 0xffffffc7 ;  /* 0xffffffc784877836 */ /* 0x000fe20000000000 */
[----:B------:R-:W-:Y:S02]  /*cc30*/  FMNMX.FTZ R168, R14, R168, !PT ;  /* 0x000000a80ea87209 */ /* 0x000fe40007810000 */
[----:B------:R-:W-:Y:S02]  /*cc40*/  FMNMX.FTZ R169, R17, R169, !PT ;  /* 0x000000a911a97209 */ /* 0x000fe40007810000 */
[----:B------:R-:W-:Y:S02]  /*cc50*/  @!P4 IADD3 R134, -R132, 0x29, RZ ;  /* 0x000000298486c810 */ /* 0x000fe40007ffe1ff */
[----:B------:R-:W-:Y:S02]  /*cc60*/  FMNMX.FTZ R168, R15, R168, !PT ;  /* 0x000000a80fa87209 */ /* 0x000fe40007810000 */
[----:B------:R-:W-:Y:S02]  /*cc70*/  FMNMX.FTZ R169, R20, R169, !PT ;  /* 0x000000a914a97209 */ /* 0x000fe40007810000 */
[----:B------:R-:W-:Y:S02]  /*cc80*/  ISETP.GE.AND P0, PT, R135, RZ, PT ;  /* 0x000000ff8700720c */ /* 0x000fe40003f06270 */
[----:B------:R-:W-:Y:S02]  /*cc90*/  @!P3 IADD3 R3, -R132, 0x30, RZ ;  /* 0x000000308403b810 */ /* 0x000fe40007ffe1ff */
[----:B------:R-:W-:Y:S02]  /*cca0*/  I2FP.F32.S32 R134, R134 ;  /* 0x0000008600867245 */ /* 0x000fe40000201400 */
[----:B------:R-:W-:Y:S02]  /*ccb0*/  FMNMX.FTZ R168, R18, R168, !PT ;  /* 0x000000a812a87209 */ /* 0x000fe40007810000 */
[----:B------:R-:W-:Y:S01]  /*ccc0*/  FMNMX.FTZ R169, R21, R169, !PT ;  /* 0x000000a915a97209 */ /* 0x000fe20007810000 */
[----:B------:R-:W-:Y:S01]  /*ccd0*/  FFMA.FTZ R25, R134, -UR5, R25 ;  /* 0x8000000586197c23 */ /* 0x000fe20008010019 */
[----:B------:R-:W-:Y:S01]  /*cce0*/  @!P2 IADD3 R2, -R132, 0x31, RZ ;  /* 0x000000318402a810 */ /* 0x000fe20007ffe1ff */
        /* <DEDUP_REMOVED lines=10> */
[----:B------:R-:W-:Y:S01]  /*cd90*/  @!P0 IADD3 R135, -R132, 0x39, RZ ;  /* 0x0000003984878810 */ /* 0x000fe20007ffe1ff */
[----:B------:R-:W-:Y:S01]  /*cda0*/  FFMA.FTZ R35, R2, -UR5, R35 ;  /* 0x8000000502237c23 */ /* 0x000fe20008010023 */
        /* <DEDUP_REMOVED lines=10> */
[----:B------:R-:W-:Y:S03]  /*ce50*/  FMNMX.FTZ R3, R31, R134, !PT ;  /* 0x000000861f037209 */ /* 0x000fe60007810000 */
[----:B------:R-:W2:Y:S01]  /*ce60*/  SHFL.BFLY PT, R134, R132, 0x2, 0x1f ;  /* 0x0c401f0084867f89 */ /* 0x000ea200000e0000 */
[----:B------:R-:W-:Y:S04]  /*ce70*/  FMNMX.FTZ R2, R34, R3, !PT ;  /* 0x0000000322027209 */ /* 0x000fe80007810000 */
[----:B------:R-:W-:Y:S05]  /*ce80*/  FMNMX.FTZ R2, R35, R2, !PT ;  /* 0x0000000223027209 */ /* 0x000fea0007810000 */
[----:B------:R-:W5:Y:S01]  /*ce90*/  SHFL.BFLY PT, R3, R2, 0x2, 0x1f ;  /* 0x0c401f0002037f89 */ /* 0x000f6200000e0000 */
[----:B--2---:R-:W-:Y:S07]  /*cea0*/  FMNMX.FTZ R132, R132, R134, !PT ;  /* 0x0000008684847209 */ /* 0x004fee0007810000 */
[----:B------:R-:W2:Y:S01]  /*ceb0*/  SHFL.BFLY PT, R134, R132, 0x1, 0x1f ;  /* 0x0c201f0084867f89 */ /* 0x000ea200000e0000 */
[----:B-----5:R-:W-:Y:S07]  /*cec0*/  FMNMX.FTZ R2, R2, R3, !PT ;  /* 0x0000000302027209 */ /* 0x020fee0007810000 */
[----:B------:R-:W5:Y:S01]  /*ced0*/  SHFL.BFLY PT, R3, R2, 0x1, 0x1f ;  /* 0x0c201f0002037f89 */ /* 0x000f6200000e0000 */
[----:B--2---:R-:W-:Y:S04]  /*cee0*/  FMNMX.FTZ R132, R132, R134, !PT ;  /* 0x0000008684847209 */ /* 0x004fe80007810000 */
[C---:B------:R-:W-:Y:S01]  /*cef0*/  FSETP.NEU.FTZ.AND P0, PT, R132.reuse, -INF , PT ;  /* 0xff8000008400780b */ /* 0x040fe20003f1d000 */
[C---:B------:R-:W-:Y:S01]  /*cf00*/  FMUL.FTZ R134, R132.reuse, UR4 ;  /* 0x0000000484867c20 */ /* 0x040fe20008410000 */
[----:B------:R-:W-:Y:S04]  /*cf10*/  FADD.FTZ R0, -R132, R0 ;  /* 0x0000000084007221 */ /* 0x000fe80000010100 */
[----:B------:R-:W-:Y:S02]  /*cf20*/  FSEL R134, R134, RZ, P0 ;  /* 0x000000ff86867208 */ /* 0x000fe40000000000 */
[----:B-----5:R-:W-:Y:S01]  /*cf30*/  FMNMX.FTZ R3, R2, R3, !PT ;  /* 0x0000000302037209 */ /* 0x020fe20007810000 */
[----:B------:R-:W-:Y:S02]  /*cf40*/  FMUL.FTZ R2, R0, UR4 ;  /* 0x0000000400027c20 */ /* 0x000fe40008410000 */
[--C-:B------:R-:W-:Y:S01]  /*cf50*/  FFMA.FTZ R178, R12, UR4, -R134.reuse ;  /* 0x000000040cb27c23 */ /* 0x100fe20008010886 */
[--C-:B------:R-:W-:Y:S01]  /*cf60*/  FFMA.FTZ R179, R13, UR4, -R134.reuse ;  /* 0x000000040db37c23 */ /* 0x100fe20008010886 */
[--C-:B------:R-:W-:Y:S01]  /*cf70*/  FFMA.FTZ R175, R9, UR4, -R134.reuse ;  /* 0x0000000409af7c23 */ /* 0x100fe20008010886 */
[----:B------:R-:W2:Y:S01]  /*cf80*/  LDL.64 R12, [R1+0x78] ;  /* 0x00007800010c7983 */ /* 0x000ea20000100a00 */
[--C-:B------:R-:W-:Y:S01]  /*cf90*/  FFMA.FTZ R135, R4, UR4, -R134.reuse ;  /* 0x0000000404877c23 */ /* 0x100fe20008010886 */
[C---:B------:R-:W-:Y:S01]  /*cfa0*/  FMUL.FTZ R4, R3.reuse, UR4 ;  /* 0x0000000403047c20 */ /* 0x040fe20008410000 */
[C---:B------:R-:W-:Y:S01]  /*cfb0*/  FSETP.NEU.FTZ.AND P0, PT, R3.reuse, -INF , PT ;  /* 0xff8000000300780b */ /* 0x040fe20003f1d000 */
[----:B------:R-:W5:Y:S01]  /*cfc0*/  MUFU.EX2 R2, R2 ;  /* 0x0000000200027308 */ /* 0x000f620000000800 */
[----:B------:R-:W-:Y:S01]  /*cfd0*/  FADD.FTZ R0, -R3, R133 ;  /* 0x0000008503007221 */ /* 0x000fe20000010100 */
[--C-:B------:R-:W-:Y:S01]  /*cfe0*/  FFMA.FTZ R174, R8, UR4, -R134.reuse ;  /* 0x0000000408ae7c23 */ /* 0x100fe20008010886 */
[----:B------:R-:W-:Y:S01]  /*cff0*/  FSEL R4, R4, RZ, P0 ;  /* 0x000000ff04047208 */ /* 0x000fe20000000000 */
[----:B------:R-:W-:Y:S01]  /*d000*/  FFMA.FTZ R170, R5, UR4, -R134 ;  /* 0x0000000405aa7c23 */ /* 0x000fe20008010886 */
[----:B------:R-:W-:Y:S01]  /*d010*/  LOP3.LUT R8, R245, UR10, R246, 0x96, !PT ;  /* 0x0000000af5087c12 */ /* 0x000fe2000f8e96f6 */
[----:B------:R-:W-:Y:S01]  /*d020*/  FMUL.FTZ R0, R0, UR4 ;  /* 0x0000000400007c20 */ /* 0x000fe20008410000 */
[----:B------:R-:W-:Y:S01]  /*d030*/  LOP3.LUT R5, R247, UR14, RZ, 0x3c, !PT ;  /* 0x0000000ef7057c12 */ /* 0x000fe2000f8e3cff */
[--C-:B------:R-:W-:Y:S02]  /*d040*/  FFMA.FTZ R6, R6, UR4, -R4.reuse ;  /* 0x0000000406067c23 */ /* 0x100fe40008010804 */
[----:B------:R-:W-:Y:S01]  /*d050*/  MUFU.EX2 R133, R135 ;  /* 0x0000008700857308 */ /* 0x000fe20000000800 */
[----:B------:R-:W-:Y:S01]  /*d060*/  IMAD.WIDE.U32 R230, R8, -0x326172a9, RZ ;  /* 0xcd9e8d5708e67825 */ /* 0x000fe200078e00ff */
[----:B------:R-:W-:Y:S03]  /*d070*/  UIADD3 UR10, UR36, 0x3c6ef372, URZ ;  /* 0x3c6ef372240a7890 */ /* 0x000fe6000fffe03f */
[----:B------:R-:W-:Y:S01]  /*d080*/  FFMA.FTZ R7, R7, UR4, -R4 ;  /* 0x0000000407077c23 */ /* 0x000fe20008010804 */
[----:B------:R-:W-:Y:S04]  /*d090*/  IMAD.WIDE.U32 R8, R5, -0x326172a9, RZ ;  /* 0xcd9e8d5705087825 */ /* 0x000fe800078e00ff */
[--C-:B------:R-:W-:Y:S01]  /*d0a0*/  FFMA.FTZ R182, R16, UR4, -R134.reuse ;  /* 0x0000000410b67c23 */ /* 0x100fe20008010886 */
[----:B------:R-:W-:Y:S01]  /*d0b0*/  UIADD3 UR14, UR37, 0x646e171e, URZ ;  /* 0x646e171e250e7890 */ /* 0x000fe2000fffe03f */
[----:B------:R1:W-:Y:S01]  /*d0c0*/  MUFU.EX2 R171, R6 ;  /* 0x0000000600ab7308 */ /* 0x0003e20000000800 */
        /* <DEDUP_REMOVED lines=9> */
[----:B------:R-:W-:Y:S01]  /*d160*/  FFMA.FTZ R229, R33, UR4, -R134 ;  /* 0x0000000421e57c23 */ /* 0x000fe20008010886 */
[C---:B-----5:R-:W-:Y:S01]  /*d170*/  FMUL.FTZ R32, R2.reuse, R136 ;  /* 0x0000008802207220 */ /* 0x060fe20000410000 */
[C---:B------:R-:W-:Y:S01]  /*d180*/  FMUL.FTZ R24, R2.reuse, R144 ;  /* 0x0000009002187220 */ /* 0x040fe20000410000 */
[----:B------:R-:W-:Y:S01]  /*d190*/  FMUL.FTZ R25, R2, R145 ;  /* 0x0000009102197220 */ /* 0x000fe20000410000 */
[--C-:B------:R-:W-:Y:S01]  /*d1a0*/  FFMA.FTZ R168, R34, UR4, -R4.reuse ;  /* 0x0000000422a87c23 */ /* 0x100fe20008010804 */
[----:B------:R-:W-:Y:S03]  /*d1b0*/  FFMA.FTZ R177, R14, UR4, -R4 ;  /* 0x000000040eb17c23 */ /* 0x000fe60008010804 */
[----:B------:R5:W4:Y:S01]  /*d1c0*/  MUFU.EX2 R136, R7 ;  /* 0x0000000700887308 */ /* 0x000b220000000800 */
[----:B-1----:R-:W-:Y:S01]  /*d1d0*/  LOP3.LUT R6, R231, UR10, R8, 0x96, !PT ;  /* 0x0000000ae7067c12 */ /* 0x002fe2000f8e9608 */
[----:B------:R-:W-:Y:S01]  /*d1e0*/  FMUL.FTZ R8, R2, R160 ;  /* 0x000000a002087220 */ /* 0x000fe20000410000 */
[--C-:B------:R-:W-:Y:S01]  /*d1f0*/  FFMA.FTZ R176, R15, UR4, -R4.reuse ;  /* 0x000000040fb07c23 */ /* 0x100fe20008010804 */
[----:B------:R1:W2:Y:S01]  /*d200*/  LDL.S16 R160, [R1+0x70] ;  /* 0x0000700001a07983 */ /* 0x0002a20000100600 */
[--C-:B------:R-:W-:Y:S01]  /*d210*/  FFMA.FTZ R180, R18, UR4, -R4.reuse ;  /* 0x0000000412b47c23 */ /* 0x100fe20008010804 */
[----:B------:R-:W-:Y:S04]  /*d220*/  IMAD.WIDE.U32 R144, R6, -0x2daee0ad, RZ ;  /* 0xd2511f5306907825 */ /* 0x000fe800078e00ff */
[--C-:B------:R-:W-:Y:S01]  /*d230*/  FFMA.FTZ R181, R19, UR4, -R4.reuse ;  /* 0x0000000413b57c23 */ /* 0x100fe20008010804 */
[----:B------:R-:W1:Y:S01]  /*d240*/  MUFU.EX2 R170, R170 ;  /* 0x000000aa00aa7308 */ /* 0x000e620000000800 */
[----:B---3--:R-:W-:Y:S01]  /*d250*/  FMUL.FTZ R34, R0, R138 ;  /* 0x0000008a00227220 */ /* 0x008fe20000410000 */
        /* <DEDUP_REMOVED lines=9> */
[C---:B------:R-:W-:Y:S01]  /*d2f0*/  FMUL.FTZ R10, R0.reuse, R162 ;  /* 0x000000a2000a7220 */ /* 0x040fe20000410000 */
[----:B------:R-:W-:Y:S01]  /*d300*/  FMUL.FTZ R22, R0, R150 ;  /* 0x0000009600167220 */ /* 0x000fe20000410000 */
[----:B------:R-:W-:Y:S01]  /*d310*/  FMUL.FTZ R33, R2, R137 ;  /* 0x0000008902217220 */ /* 0x000fe20000410000 */
[C---:B------:R-:W-:Y:S01]  /*d320*/  FMUL.FTZ R6, R0.reuse, R166 ;  /* 0x000000a600067220 */ /* 0x040fe20000410000 */
[C---:B-----5:R-:W-:Y:S01]  /*d330*/  FMUL.FTZ R7, R0.reuse, R167 ;  /* 0x000000a700077220 */ /* 0x060fe20000410000 */
        /* <DEDUP_REMOVED lines=59> */
[----:B------:R-:W-:Y:S01]  /*d6f0*/  FFMA.FTZ R0, R0, R251, R171 ;  /* 0x000000fb00007223 */ /* 0x000fe200000100ab */
        /* <DEDUP_REMOVED lines=57> */
[----:B----4-:R-:W-:Y:S01]  /*da90*/  FADD.FTZ R146, R136, R0 ;  /* 0x0000000088927221 */ /* 0x010fe20000010000 */
[----:B------:R-:W3:Y:S01]  /*daa0*/  MUFU.EX2 R140, R174 ;  /* 0x000000ae008c7308 */ /* 0x000ee20000000800 */
[C---:B-1----:R-:W-:Y:S01]  /*dab0*/  F2FP.F16.F32.PACK_AB R133, R170.reuse, R133 ;  /* 0x00000085aa85723e */ /* 0x042fe200000000ff */
[----:B------:R-:W-:Y:S08]  /*dac0*/  FADD.FTZ R141, R170, R141 ;  /* 0x0000008daa8d7221 */ /* 0x000ff00000010000 */
[----:B------:R-:W-:Y:S01]  /*dad0*/  MUFU.EX2 R0, R173 ;  /* 0x000000ad00007308 */ /* 0x000fe20000000800 */
[--C-:B--2---:R-:W-:Y:S01]  /*dae0*/  LOP3.LUT R134, R9, UR11, R12.reuse, 0x96, !PT ;  /* 0x0000000b09867c12 */ /* 0x104fe2000f8e960c */
[----:B------:R-:W-:Y:S02]  /*daf0*/  IMAD.MOV.U32 R165, RZ, RZ, R13 ;  /* 0x000000ffffa57224 */ /* 0x000fe400078e000d */
[C---:B------:R-:W-:Y:S01]  /*db00*/  FMUL.FTZ R9, R2.reuse, R161 ;  /* 0x000000a102097220 */ /* 0x040fe20000410000 */
[----:B------:R-:W-:Y:S02]  /*db10*/  IMAD.MOV.U32 R164, RZ, RZ, R12 ;  /* 0x000000ffffa47224 */ /* 0x000fe400078e000c */
[----:B------:R-:W-:Y:S01]  /*db20*/  FMUL.FTZ R12, R2, R156 ;  /* 0x0000009c020c7220 */ /* 0x000fe20000410000 */
[----:B------:R-:W-:Y:S04]  /*db30*/  IMAD.WIDE.U32 R134, R134, -0x2daee0ad, RZ ;  /* 0xd2511f5386867825 */ /* 0x000fe800078e00ff */
[----:B------:R-:W-:Y:S01]  /*db40*/  FMUL.FTZ R13, R2, R157 ;  /* 0x0000009d020d7220 */ /* 0x000fe20000410000 */
[----:B------:R-:W-:Y:S01]  /*db50*/  F2FP.F16.F32.PACK_AB R2, R136, R171 ;  /* 0x000000ab8802723e */ /* 0x000fe200000000ff */
[----:B------:R-:W-:Y:S01]  /*db60*/  IMAD.MOV.U32 R161, RZ, RZ, R165 ;  /* 0x000000ffffa17224 */ /* 0x000fe200078e00a5 */
[----:B------:R-:W-:Y:S02]  /*db70*/  LOP3.LUT R135, R135, UR27, R244, 0x96, !PT ;  /* 0x0000001b87877c12 */ /* 0x000fe4000f8e96f4 */
[----:B------:R-:W-:Y:S01]  /*db80*/  LOP3.LUT R138, R145, UR25, R134, 0x96, !PT ;  /* 0x00000019918a7c12 */ /* 0x000fe2000f8e9686 */
[----:B------:R-:W-:Y:S02]  /*db90*/  IMAD.MOV.U32 R167, RZ, RZ, R161 ;  /* 0x000000ffffa77224 */ /* 0x000fe400078e00a1 */
[----:B------:R-:W-:Y:S04]  /*dba0*/  IMAD.WIDE.U32 R134, R135, -0x326172a9, RZ ;  /* 0xcd9e8d5787867825 */ /* 0x000fe800078e00ff */
[----:B------:R-:W-:Y:S01]  /*dbb0*/  IMAD.WIDE.U32 R138, R138, -0x326172a9, RZ ;  /* 0xcd9e8d578a8a7825 */ /* 0x000fe200078e00ff */
[----:B------:R-:W-:Y:S02]  /*dbc0*/  LOP3.LUT R137, R135, UR26, R230, 0x96, !PT ;  /* 0x0000001a87897c12 */ /* 0x000fe4000f8e96e6 */
[----:B------:R-:W1:Y:S03]  /*dbd0*/  MUFU.EX2 R135, R175 ;  /* 0x000000af00877308 */ /* 0x000e660000000800 */
[----:B------:R-:W-:Y:S05]  /*dbe0*/  IMAD.WIDE.U32 R136, R137, -0x2daee0ad, RZ ;  /* 0xd2511f5389887825 */ /* 0x000fea00078e00ff */
[----:B------:R-:W-:Y:S02]  /*dbf0*/  LOP3.LUT R137, R137, UR23, R144, 0x96, !PT ;  /* 0x0000001789897c12 */ /* 0x000fe4000f8e9690 */
[----:B------:R-:W-:Y:S02]  /*dc00*/  LOP3.LUT R144, R139, UR24, R134, 0x96, !PT ;  /* 0x000000188b907c12 */ /* 0x000fe4000f8e9686 */
[----:B------:R-:W2:Y:S03]  /*dc10*/  MUFU.EX2 R134, R172 ;  /* 0x000000ac00867308 */ /* 0x000ea60000000800 */
[----:B------:R-:W-:Y:S05]  /*dc20*/  IMAD.WIDE.U32 R144, R144, -0x2daee0ad, RZ ;  /* 0xd2511f5390907825 */ /* 0x000fea00078e00ff */
[----:B------:R-:W-:Y:S01]  /*dc30*/  LOP3.LUT R142, R145, UR21, R136, 0x96, !PT ;  /* 0x00000015918e7c12 */ /* 0x000fe2000f8e9688 */
[----:B------:R-:W-:Y:S04]  /*dc40*/  IMAD.WIDE.U32 R136, R137, -0x326172a9, RZ ;  /* 0xcd9e8d5789887825 */ /* 0x000fe800078e00ff */
[----:B------:R-:W-:Y:S01]  /*dc50*/  IMAD.WIDE.U32 R142, R142, -0x326172a9, RZ ;  /* 0xcd9e8d578e8e7825 */ /* 0x000fe200078e00ff */
[----:B------:R-:W-:Y:S03]  /*dc60*/  LOP3.LUT R154, R137, UR22, R138, 0x96, !PT ;  /* 0x00000016899a7c12 */ /* 0x000fe6000f8e968a */
[----:B---3--:R-:W-:Y:S01]  /*dc70*/  FADD.FTZ R137, R140, R141 ;  /* 0x0000008d8c897221 */ /* 0x008fe20000010000 */
[C---:B-1----:R-:W-:Y:S01]  /*dc80*/  F2FP.F16.F32.PACK_AB R141, R135.reuse, R140 ;  /* 0x0000008c878d723e */ /* 0x042fe200000000ff */
[----:B------:R-:W1:Y:S01]  /*dc90*/  MUFU.EX2 R138, R178 ;  /* 0x000000b2008a7308 */ /* 0x000e620000000800 */
[----:B--2---:R-:W-:Y:S01]  /*dca0*/  F2FP.F16.F32.PACK_AB R147, R0, R134 ;  /* 0x000000860093723e */ /* 0x004fe200000000ff */
[----:B------:R-:W-:Y:S01]  /*dcb0*/  FADD.FTZ R139, R135, R137 ;  /* 0x00000089878b7221 */ /* 0x000fe20000010000 */
[----:B------:R-:W-:Y:S01]  /*dcc0*/  FADD.FTZ R137, R134, R146 ;  /* 0x0000009286897221 */ /* 0x000fe20000010000 */
[----:B------:R-:W-:Y:S01]  /*dcd0*/  LOP3.LUT R135, R143, UR20, R136, 0x96, !PT ;  /* 0x000000148f877c12 */ /* 0x000fe2000f8e9688 */
[----:B------:R-:W-:Y:S01]  /*dce0*/  IMAD.WIDE.U32 R154, R154, -0x2daee0ad, RZ ;  /* 0xd2511f539a9a7825 */ /* 0x000fe200078e00ff */
[----:B------:R-:W-:Y:S03]  /*dcf0*/  PRMT R134, R133, 0x7632, R134 ;  /* 0x0000763285867816 */ /* 0x000fe60000000086 */
[----:B------:R-:W-:Y:S01]  /*dd00*/  FADD.FTZ R140, R0, R137 ;  /* 0x00000089008c7221 */ /* 0x000fe20000010000 */
[----:B------:R-:W-:Y:S01]  /*dd10*/  LOP3.LUT R0, R135, 0xff, RZ, 0xc0, !PT ;  /* 0x000000ff87007812 */ /* 0x000fe200078ec0ff */
[----:B------:R-:W2:Y:S03]  /*dd20*/  MUFU.EX2 R137, R179 ;  /* 0x000000b300897308 */ /* 0x000ea60000000800 */
[----:B------:R-:W-:Y:S01]  /*dd30*/  ISETP.LE.U32.AND P0, PT, R0, UR16, PT ;  /* 0x0000001000007c0c */ /* 0x000fe2000bf03070 */
[----:B-1----:R-:W-:Y:S11]  /*dd40*/  FADD.FTZ R139, R138, R139 ;  /* 0x0000008b8a8b7221 */ /* 0x002ff60000010000 */
[----:B------:R-:W-:Y:S01]  /*dd50*/  @!UPT UIADD3 URZ, URZ, URZ, URZ ;  /* 0x0000003f3f3ff290 */ /* 0x000fe2000fffe03f */
[----:B------:R-:W-:Y:S01]  /*dd60*/  @!P0 HADD2 R217, -R133.H0_H0, -RZ.H0_H0 ;  /* 0xa00000ff85d98230 */ /* 0x000fe20000000900 */
[C---:B--2---:R-:W-:Y:S01]  /*dd70*/  F2FP.F16.F32.PACK_AB R0, R137.reuse, R138 ;  /* 0x0000008a8900723e */ /* 0x044fe200000000ff */
[----:B------:R-:W-:Y:S01]  /*dd80*/  FADD.FTZ R146, R137, R139 ;  /* 0x0000008b89927221 */ /* 0x000fe20000010000 */
[----:B------:R-:W1:Y:S01]  /*dd90*/  MUFU.EX2 R138, R177 ;  /* 0x000000b1008a7308 */ /* 0x000e620000000800 */
[----:B------:R-:W-:Y:S01]  /*dda0*/  PRMT R137, R133, 0x5410, R134 ;  /* 0x0000541085897816 */ /* 0x000fe20000000086 */
[----:B------:R-:W-:Y:S01]  /*ddb0*/  @!P0 STL.S16 [R1+0x6c], R217 ;  /* 0x00006cd901008387 */ /* 0x000fe20000100600 */
[----:B------:R-:W-:Y:S03]  /*ddc0*/  PRMT R145, R217, 0x7610, R145 ;  /* 0x00007610d9917816 */ /* 0x000fe60000000091 */
[----:B------:R2:W3:Y:S01]  /*ddd0*/  LDL.S16 R150, [R1+0x64] ;  /* 0x0000640001967983 */ /* 0x0004e20000100600 */
[----:B------:R-:W-:Y:S03]  /*dde0*/  @!P0 PRMT R133, R145, 0x5410, RZ ;  /* 0x0000541091858816 */ /* 0x000fe600000000ff */
[----:B------:R2:W4:Y:S04]  /*ddf0*/  LDL.S16 R149, [R1+0x60] ;  /* 0x0000600001957983 */ /* 0x0005280000100600 */
[----:B------:R5:W-:Y:S02]  /*de00*/  STG.E.U16 desc[UR30][R214.64], R133 ;  /* 0x00000085d6007986 */ /* 0x000be4000c10151e */
[----:B-----5:R-:W-:Y:S04]  /*de10*/  LOP3.LUT R133, R135, 0xffff, RZ, 0xc0, !PT ;  /* 0x0000ffff87857812 */ /* 0x020fe800078ec0ff */
[----:B------:R-:W-:Y:S04]  /*de20*/  SHF.R.U32.HI R133, RZ, 0x8, R133 ;  /* 0x00000008ff857819 */ /* 0x000fe80000011685 */
[----:B------:R-:W-:Y:S04]  /*de30*/  LOP3.LUT R133, R133, 0xffff, RZ, 0xc0, !PT ;  /* 0x0000ffff85857812 */ /* 0x000fe800078ec0ff */
[----:B------:R-:W-:Y:S02]  /*de40*/  ISETP.LE.U32.AND P4, PT, R133, UR16, PT ;  /* 0x0000001085007c0c */ /* 0x000fe4000bf83070 */
[--C-:B------:R-:W-:Y:S02]  /*de50*/  SHF.R.U32.HI R133, RZ, 0x10, R135.reuse ;  /* 0x00000010ff857819 */ /* 0x100fe40000011687 */
[----:B------:R-:W-:Y:S02]  /*de60*/  SHF.R.U32.HI R135, RZ, 0x18, R135 ;  /* 0x00000018ff877819 */ /* 0x000fe40000011687 */
[----:B------:R-:W-:Y:S02]  /*de70*/  LOP3.LUT R133, R133, 0xff, RZ, 0xc0, !PT ;  /* 0x000000ff85857812 */ /* 0x000fe400078ec0ff */
[----:B------:R-:W-:Y:S01]  /*de80*/  ISETP.LE.U32.AND P2, PT, R135, UR16, PT ;  /* 0x0000001087007c0c */ /* 0x000fe2000bf43070 */
[----:B-1----:R-:W-:Y:S01]  /*de90*/  FADD.FTZ R135, R138, R140 ;  /* 0x0000008c8a877221 */ /* 0x002fe20000010000 */
[----:B------:R-:W-:Y:S02]  /*dea0*/  ISETP.LE.U32.AND P3, PT, R133, UR16, PT ;  /* 0x0000001085007c0c */ /* 0x000fe4000bf63070 */
[----:B------:R-:W1:Y:S01]  /*deb0*/  MUFU.EX2 R133, R176 ;  /* 0x000000b000857308 */ /* 0x000e620000000800 */
[----:B------:R-:W-:Y:S05]  /*dec0*/  @!P4 HADD2 R216, -R134.H0_H0, -RZ.H0_H0 ;  /* 0xa00000ff86d8c230 */ /* 0x000fea0000000900 */
[----:B------:R5:W-:Y:S01]  /*ded0*/  @!P4 STL.S16 [R1+0x68], R216 ;  /* 0x000068d80100c387 */ /* 0x000be20000100600 */
[----:B------:R-:W-:Y:S04]  /*dee0*/  PRMT R139, R216, 0x7610, R139 ;  /* 0x00007610d88b7816 */ /* 0x000fe8000000008b */
[----:B------:R-:W-:Y:S01]  /*def0*/  @!P4 PRMT R134, R139, 0x5410, RZ ;  /* 0x000054108b86c816 */ /* 0x000fe200000000ff */
[----:B------:R-:W-:Y:S04]  /*df00*/  @!P3 HADD2 R160, -R2.H0_H0, -RZ.H0_H0 ;  /* 0xa00000ff02a0b230 */ /* 0x000fe80000000900 */
[----:B------:R2:W-:Y:S01]  /*df10*/  STG.E.U16 desc[UR30][R214.64+0x2], R134 ;  /* 0x00000286d6007986 */ /* 0x0005e2000c10151e */
[----:B------:R-:W-:Y:S01]  /*df20*/  PRMT R151, R160, 0x7610, R151 ;  /* 0x00007610a0977816 */ /* 0x000fe20000000097 */
[C---:B-1----:R-:W-:Y:S01]  /*df30*/  FADD.FTZ R145, R133.reuse, R135 ;  /* 0x0000008785917221 */ /* 0x042fe20000010000 */
[----:B------:R-:W-:Y:S01]  /*df40*/  F2FP.F16.F32.PACK_AB R157, R133, R138 ;  /* 0x0000008a859d723e */ /* 0x000fe200000000ff */
[----:B------:R1:W-:Y:S01]  /*df50*/  @!P3 STL.S16 [R1+0x70], R160 ;  /* 0x000070a00100b387 */ /* 0x0003e20000100600 */
[----:B------:R-:W-:Y:S03]  /*df60*/  PRMT R133, R141, 0x7610, R133 ;  /* 0x000076108d857816 */ /* 0x000fe60000000085 */
[----:B------:R3:W4:Y:S01]  /*df70*/  LDL.S16 R139, [R1+0x54] ;  /* 0x00005400018b7983 */ /* 0x0007220000100600 */
[----:B-----5:R-:W-:Y:S04]  /*df80*/  IADD3 R216, P0, R214, UR12, RZ ;  /* 0x0000000cd6d87c10 */ /* 0x020fe8000ff1e0ff */
[----:B------:R-:W-:Y:S02]  /*df90*/  IADD3.X R217, R215, UR13, RZ, P0, !PT ;  /* 0x0000000dd7d97c10 */ /* 0x000fe400087fe4ff */
[C---:B--2---:R-:W-:Y:S01]  /*dfa0*/  PRMT R134, R2.reuse, 0x7632, R134 ;  /* 0x0000763202867816 */ /* 0x044fe20000000086 */
[----:B-1----:R-:W-:Y:S03]  /*dfb0*/  IMAD.MOV.U32 R160, RZ, RZ, R164 ;  /* 0x000000ffffa07224 */ /* 0x002fe600078e00a4 */
[----:B------:R-:W-:Y:S01]  /*dfc0*/  PRMT R138, R2, 0x5410, R134 ;  /* 0x00005410028a7816 */ /* 0x000fe20000000086 */
[----:B------:R-:W-:Y:S01]  /*dfd0*/  IMAD.U32 R164, RZ, RZ, UR16 ;  /* 0x00000010ffa47e24 */ /* 0x000fe2000f8e00ff */
[----:B------:R-:W-:Y:S01]  /*dfe0*/  @!P3 PRMT R2, R151, 0x5410, RZ ;  /* 0x000054109702b816 */ /* 0x000fe200000000ff */
[----:B------:R-:W-:Y:S01]  /*dff0*/  IMAD.MOV.U32 R166, RZ, RZ, R160 ;  /* 0x000000ffffa67224 */ /* 0x000fe200078e00a0 */
[----:B------:R1:W2:Y:S04]  /*e000*/  LDL.S16 R151, [R1+0x44] ;  /* 0x0000440001977983 */ /* 0x0002a80000100600 */
[----:B------:R5:W-:Y:S02]  /*e010*/  STG.E.U16 desc[UR30][R216.64], R2 ;  /* 0x00000002d8007986 */ /* 0x000be4000c10151e */
[----:B-----5:R-:W-:Y:S04]  /*e020*/  LOP3.LUT R2, R142, 0xff, RZ, 0xc0, !PT ;  /* 0x000000ff8e027812 */ /* 0x020fe800078ec0ff */
[----:B------:R-:W-:Y:S02]  /*e030*/  ISETP.LE.U32.AND P0, PT, R2, UR16, PT ;  /* 0x0000001002007c0c */ /* 0x000fe4000bf03070 */
[----:B------:R-:W-:Y:S04]  /*e040*/  PRMT R2, R141, 0x7632, R2 ;  /* 0x000076328d027816 */ /* 0x000fe80000000002 */
[----:B------:R-:W-:Y:S01]  /*e050*/  PRMT R141, R133, 0x5410, R2 ;  /* 0x00005410858d7816 */ /* 0x000fe20000000002 */
[----:B---3--:R-:W-:Y:S06]  /*e060*/  @!P2 HADD2 R150, -R134.H0_H0, -RZ.H0_H0 ;  /* 0xa00000ff8696a230 */ /* 0x008fec0000000900 */
[----:B----4-:R-:W-:Y:S01]  /*e070*/  @!P0 HADD2 R149, -R133.H0_H0, -RZ.H0_H0 ;  /* 0xa00000ff85958230 */ /* 0x010fe20000000900 */
[----:B------:R3:W-:Y:S01]  /*e080*/  @!P2 STL.S16 [R1+0x64], R150 ;  /* 0x000064960100a387 */ /* 0x0007e20000100600 */
[----:B------:R-:W-:Y:S03]  /*e090*/  PRMT R140, R150, 0x7610, R140 ;  /* 0x00007610968c7816 */ /* 0x000fe6000000008c */
[----:B------:R4:W-:Y:S01]  /*e0a0*/  @!P0 STL.S16 [R1+0x60], R149 ;  /* 0x0000609501008387 */ /* 0x0009e20000100600 */
[----:B------:R-:W-:Y:S02]  /*e0b0*/  PRMT R135, R149, 0x7610, R135 ;  /* 0x0000761095877816 */ /* 0x000fe40000000087 */
[----:B------:R-:W-:Y:S02]  /*e0c0*/  @!P2 PRMT R134, R140, 0x5410, RZ ;  /* 0x000054108c86a816 */ /* 0x000fe400000000ff */
[----:B------:R-:W-:Y:S01]  /*e0d0*/  @!P0 PRMT R133, R135, 0x5410, RZ ;  /* 0x0000541087858816 */ /* 0x000fe200000000ff */
[----:B------:R-:W-:Y:S02]  /*e0e0*/  MUFU.EX2 R140, R183 ;  /* 0x000000b7008c7308 */ /* 0x000fe40000000800 */
[----:B------:R5:W-:Y:S04]  /*e0f0*/  STG.E.U16 desc[UR30][R216.64+0x2], R134 ;  /* 0x00000286d8007986 */ /* 0x000be8000c10151e */
[----:B------:R1:W-:Y:S04]  /*e100*/  STG.E.U16 desc[UR30][R214.64+0x10], R133 ;  /* 0x00001085d6007986 */ /* 0x0003e8000c10151e */
[----:B------:R-:W5:Y:S01]  /*e110*/  MUFU.EX2 R135, R180 ;  /* 0x000000b400877308 */ /* 0x000f620000000800 */
[----:B---3--:R3:W3:Y:S04]  /*e120*/  LDL.S16 R150, [R1+0x5c] ;  /* 0x00005c0001967983 */ /* 0x0086e80000100600 */
[----:B----4-:R4:W4:Y:S01]  /*e130*/  LDL.S16 R149, [R1+0x40] ;  /* 0x0000400001957983 */ /* 0x0109220000100600 */
[----:B-----5:R-:W-:Y:S04]  /*e140*/  FADD.FTZ R145, R135, R145 ;  /* 0x0000009187917221 */ /* 0x020fe80000010000 */
[----:B------:R-:W5:Y:S01]  /*e150*/  MUFU.EX2 R134, R182 ;  /* 0x000000b600867308 */ /* 0x000f620000000800 */
[----:B-1----:R-:W-:Y:S04]  /*e160*/  LOP3.LUT R133, R142, 0xffff, RZ, 0xc0, !PT ;  /* 0x0000ffff8e857812 */ /* 0x002fe800078ec0ff */
[----:B------:R-:W-:Y:S04]  /*e170*/  SHF.R.U32.HI R133, RZ, 0x8, R133 ;  /* 0x00000008ff857819 */ /* 0x000fe80000011685 */
[----:B------:R-:W-:Y:S04]  /*e180*/  LOP3.LUT R133, R133, 0xffff, RZ, 0xc0, !PT ;  /* 0x0000ffff85857812 */ /* 0x000fe800078ec0ff */
[----:B------:R-:W-:Y:S01]  /*e190*/  ISETP.LE.U32.AND P2, PT, R133, UR16, PT ;  /* 0x0000001085007c0c */ /* 0x000fe2000bf43070 */
[----:B-----5:R-:W-:Y:S01]  /*e1a0*/  FADD.FTZ R146, R134, R146 ;  /* 0x0000009286927221 */ /* 0x020fe20000010000 */
[--C-:B------:R-:W-:Y:S02]  /*e1b0*/  SHF.R.U32.HI R133, RZ, 0x10, R142.reuse ;  /* 0x00000010ff857819 */ /* 0x100fe4000001168e */
[----:B------:R-:W-:Y:S02]  /*e1c0*/  F2FP.F16.F32.PACK_AB R134, R140, R134 ;  /* 0x000000868c86723e */ /* 0x000fe400000000ff */
[----:B------:R-:W-:Y:S04]  /*e1d0*/  LOP3.LUT R133, R133, 0xff, RZ, 0xc0, !PT ;  /* 0x000000ff85857812 */ /* 0x000fe800078ec0ff */
[----:B------:R-:W-:Y:S02]  /*e1e0*/  ISETP.LE.U32.AND P0, PT, R133, UR16, PT ;  /* 0x0000001085007c0c */ /* 0x000fe4000bf03070 */
[----:B------:R-:W-:Y:S01]  /*e1f0*/  SHF.R.U32.HI R133, RZ, 0x18, R142 ;  /* 0x00000018ff857819 */ /* 0x000fe2000001168e */
[----:B------:R-:W-:Y:S05]  /*e200*/  @!P2 HADD2 R139, -R2.H0_H0, -RZ.H0_H0 ;  /* 0xa00000ff028ba230 */ /* 0x000fea0000000900 */
[----:B------:R1:W-:Y:S01]  /*e210*/  @!P2 STL.S16 [R1+0x54], R139 ;  /* 0x0000548b0100a387 */ /* 0x0003e20000100600 */
[----:B------:R-:W-:Y:S04]  /*e220*/  PRMT R152, R139, 0x7610, R152 ;  /* 0x000076108b987816 */ /* 0x000fe80000000098 */
[----:B------:R-:W-:Y:S01]  /*e230*/  @!P2 PRMT R2, R152, 0x5410, RZ ;  /* 0x000054109802a816 */ /* 0x000fe200000000ff */
[----:B------:R-:W-:Y:S01]  /*e240*/  FADD.FTZ R152, R140, R146 ;  /* 0x000000928c987221 */ /* 0x000fe20000010000 */
[----:B------:R-:W-:Y:S02]  /*e250*/  ISETP.LE.U32.AND P2, PT, R133, UR16, PT ;  /* 0x0000001085007c0c */ /* 0x000fe4000bf43070 */
[----:B------:R-:W-:Y:S01]  /*e260*/  PRMT R133, R147, 0x7632, R133 ;  /* 0x0000763293857816 */ /* 0x000fe20000000085 */
[----:B------:R5:W-:Y:S01]  /*e270*/  STG.E.U16 desc[UR30][R214.64+0x12], R2 ;  /* 0x00001202d6007986 */ /* 0x000be2000c10151e */
[----:B------:R-:W-:Y:S01]  /*e280*/  LOP3.LUT R146, R155, UR14, R144, 0x96, !PT ;  /* 0x0000000e9b927c12 */ /* 0x000fe2000f8e9690 */
[----:B-1----:R1:W2:Y:S01]  /*e290*/  MUFU.EX2 R139, R181 ;  /* 0x000000b5008b7308 */ /* 0x0022a20000000800 */
[----:B-----5:R-:W-:Y:S04]  /*e2a0*/  PRMT R2, R147, 0x7610, R2 ;  /* 0x0000761093027816 */ /* 0x020fe80000000002 */
[----:B------:R-:W-:Y:S01]  /*e2b0*/  PRMT R140, R2, 0x5410, R133 ;  /* 0x00005410028c7816 */ /* 0x000fe20000000085 */
[----:B-1----:R-:W-:Y:S01]  /*e2c0*/  LDSM.16.MT88.4 R180, [R189+0x13800] ;  /* 0x01380000bdb4783b */ /* 0x002fe20000004200 */
[----:B--2---:R-:W-:Y:S01]  /*e2d0*/  @!P0 HADD2 R151, -R2.H0_H0, -RZ.H0_H0 ;  /* 0xa00000ff02978230 */ /* 0x004fe20000000900 */
[C---:B------:R-:W-:Y:S01]  /*e2e0*/  F2FP.F16.F32.PACK_AB R135, R139.reuse, R135 ;  /* 0x000000878b87723e */ /* 0x040fe200000000ff */
[----:B------:R-:W-:Y:S03]  /*e2f0*/  FADD.FTZ R156, R139, R145 ;  /* 0x000000918b9c7221 */ /* 0x000fe60000010000 */
[----:B------:R-:W-:Y:S02]  /*e300*/  PRMT R147, R151, 0x7610, R147 ;  /* 0x0000761097937816 */ /* 0x000fe40000000093 */
[----:B------:R-:W-:Y:S02]  /*e310*/  @!P0 STL.S16 [R1+0x44], R151 ;  /* 0x0000449701008387 */ /* 0x000fe40000100600 */
[----:B------:R-:W-:Y:S02]  /*e320*/  @!P0 PRMT R2, R147, 0x5410, RZ ;  /* 0x0000541093028816 */ /* 0x000fe400000000ff */
[--C-:B------:R-:W-:Y:S02]  /*e330*/  LOP3.LUT R147, R155, UR14, R144.reuse, 0x96, !PT ;  /* 0x0000000e9b937c12 */ /* 0x100fe4000f8e9690 */
[C---:B------:R-:W-:Y:S01]  /*e340*/  PRMT R144, R0.reuse, 0x7632, R144 ;  /* 0x0000763200907816 */ /* 0x040fe20000000090 */
[----:B------:R1:W-:Y:S03]  /*e350*/  STG.E.U16 desc[UR30][R216.64+0x10], R2 ;  /* 0x00001002d8007986 */ /* 0x0003e6000c10151e */
[----:B------:R-:W-:Y:S02]  /*e360*/  PRMT R145, R0, 0x5410, R144 ;  /* 0x0000541000917816 */ /* 0x000fe40000000090 */
[----:B-1----:R-:W-:Y:S04]  /*e370*/  LOP3.LUT R2, R146, 0xff, RZ, 0xc0, !PT ;  /* 0x000000ff92027812 */ /* 0x002fe800078ec0ff */
[----:B------:R-:W-:Y:S02]  /*e380*/  ISETP.LE.U32.AND P0, PT, R2, UR16, PT ;  /* 0x0000001002007c0c */ /* 0x000fe4000bf03070 */
[----:B------:R-:W-:Y:S04]  /*e390*/  LOP3.LUT R2, R143, UR20, R136, 0x96, !PT ;  /* 0x000000148f027c12 */ /* 0x000fe8000f8e9688 */
[----:B------:R-:W-:Y:S04]  /*e3a0*/  LOP3.LUT R136, R2, 0xffff, RZ, 0xc0, !PT ;  /* 0x0000ffff02887812 */ /* 0x000fe800078ec0ff */
[----:B------:R-:W-:Y:S01]  /*e3b0*/  SHF.R.U32.HI R136, RZ, 0x8, R136 ;  /* 0x00000008ff887819 */ /* 0x000fe20000011688 */
[----:B---3--:R-:W-:Y:S02]  /*e3c0*/  @!P2 HADD2 R150, -R133.H0_H0, -RZ.H0_H0 ;  /* 0xa00000ff8596a230 */ /* 0x008fe40000000900 */
[----:B----4-:R-:W-:Y:S03]  /*e3d0*/  @!P0 HADD2 R149, -R0.H0_H0, -RZ.H0_H0 ;  /* 0xa00000ff00958230 */ /* 0x010fe60000000900 */
[----:B------:R1:W-:Y:S01]  /*e3e0*/  @!P2 STL.S16 [R1+0x5c], R150 ;  /* 0x00005c960100a387 */ /* 0x0003e20000100600 */
[----:B------:R-:W-:Y:S02]  /*e3f0*/  PRMT R148, R150, 0x7610, R148 ;  /* 0x0000761096947816 */ /* 0x000fe40000000094 */
[----:B------:R-:W-:Y:S01]  /*e400*/  PRMT R139, R149, 0x7610, R139 ;  /* 0x00007610958b7816 */ /* 0x000fe2000000008b */
[----:B------:R-:W-:Y:S01]  /*e410*/  @!P0 STL.S16 [R1+0x40], R149 ;  /* 0x0000409501008387 */ /* 0x000fe20000100600 */
[----:B------:R-:W-:Y:S02]  /*e420*/  @!P2 PRMT R133, R148, 0x5410, RZ ;  /* 0x000054109485a816 */ /* 0x000fe400000000ff */
[----:B------:R-:W-:Y:S01]  /*e430*/  @!P0 PRMT R0, R139, 0x5410, RZ ;  /* 0x000054108b008816 */ /* 0x000fe200000000ff */
[----:B------:R2:W3:Y:S04]  /*e440*/  LDL.S16 R160, [R1+0x50] ;  /* 0x0000500001a07983 */ /* 0x0004e80000100600 */
[----:B------:R4:W-:Y:S04]  /*e450*/  STG.E.U16 desc[UR30][R216.64+0x12], R133 ;  /* 0x00001285d8007986 */ /* 0x0009e8000c10151e */
[----:B------:R5:W-:Y:S04]  /*e460*/  STG.E.U16 desc[UR30][R214.64+0x20], R0 ;  /* 0x00002000d6007986 */ /* 0x000be8000c10151e */
[----:B------:R2:W2:Y:S01]  /*e470*/  LDL.S16 R162, [R1+0x28] ;  /* 0x0000280001a27983 */ /* 0x0004a20000100600 */
[----:B-1----:R-:W-:Y:S05]  /*e480*/  IMAD.MOV.U32 R150, RZ, RZ, 0x7054 ;  /* 0x00007054ff967424 */ /* 0x002fea00078e00ff */
[----:B------:R-:W-:Y:S02]  /*e490*/  PRMT R164, R164, R150, UR16 ;  /* 0x00000010a4a47e16 */ /* 0x000fe40008000096 */
[----:B----4-:R-:W-:Y:S02]  /*e4a0*/  LOP3.LUT R133, R2, 0xff, RZ, 0xc0, !PT ;  /* 0x000000ff02857812 */ /* 0x010fe400078ec0ff */
[----:B-----5:R-:W-:Y:S02]  /*e4b0*/  LOP3.LUT R0, R146, 0xffff, RZ, 0xc0, !PT ;  /* 0x0000ffff92007812 */ /* 0x020fe400078ec0ff */
[----:B------:R-:W-:Y:S02]  /*e4c0*/  PRMT R149, R133, 0x5410, R136 ;  /* 0x0000541085957816 */ /* 0x000fe40000000088 */
[----:B------:R-:W-:Y:S02]  /*e4d0*/  SHF.R.U32.HI R0, RZ, 0x8, R0 ;  /* 0x00000008ff007819 */ /* 0x000fe40000011600 */
[--C-:B------:R-:W-:Y:S02]  /*e4e0*/  SHF.R.U32.HI R133, RZ, 0x10, R2.reuse ;  /* 0x00000010ff857819 */ /* 0x100fe40000011602 */
[----:B------:R-:W-:Y:S02]  /*e4f0*/  LOP3.LUT R0, R0, 0xffff, RZ, 0xc0, !PT ;  /* 0x0000ffff00007812 */ /* 0x000fe400078ec0ff */
[----:B------:R-:W-:Y:S02]  /*e500*/  SHF.R.U32.HI R136, RZ, 0x18, R2 ;  /* 0x00000018ff887819 */ /* 0x000fe40000011602 */
[----:B------:R-:W-:Y:S02]  /*e510*/  LOP3.LUT R2, R133, 0xff, RZ, 0xc0, !PT ;  /* 0x000000ff85027812 */ /* 0x000fe400078ec0ff */
[----:B------:R-:W-:Y:S02]  /*e520*/  ISETP.LE.U32.AND P6, PT, R0, UR16, PT ;  /* 0x0000001000007c0c */ /* 0x000fe4000bfc3070 */
[----:B------:R-:W-:Y:S02]  /*e530*/  SHF.R.U32.HI R133, RZ, 0x18, R146 ;  /* 0x00000018ff857819 */ /* 0x000fe40000011692 */
[C---:B------:R-:W-:Y:S02]  /*e540*/  LOP3.LUT R0, R142.reuse, 0xffff, RZ, 0xc0, !PT ;  /* 0x0000ffff8e007812 */ /* 0x040fe400078ec0ff */
[----:B------:R-:W-:Y:S02]  /*e550*/  ISETP.LE.U32.AND P4, PT, R133, UR16, PT ;  /* 0x0000001085007c0c */ /* 0x000fe4000bf83070 */
[----:B------:R-:W-:Y:S02]  /*e560*/  LOP3.LUT R133, R142, 0xff, RZ, 0xc0, !PT ;  /* 0x000000ff8e857812 */ /* 0x000fe400078ec0ff */
[----:B------:R-:W-:Y:S02]  /*e570*/  SHF.R.U32.HI R0, RZ, 0x8, R0 ;  /* 0x00000008ff007819 */ /* 0x000fe40000011600 */
[----:B------:R-:W-:Y:S02]  /*e580*/  PRMT R148, R2, 0x5410, R136 ;  /* 0x0000541002947816 */ /* 0x000fe40000000088 */
[----:B------:R-:W-:Y:S02]  /*e590*/  PRMT R133, R133, 0x5410, R0 ;  /* 0x0000541085857816 */ /* 0x000fe40000000000 */
[--C-:B------:R-:W-:Y:S02]  /*e5a0*/  SHF.R.U32.HI R0, RZ, 0x10, R142.reuse ;  /* 0x00000010ff007819 */ /* 0x100fe4000001168e */
[--C-:B------:R-:W-:Y:S02]  /*e5b0*/  HSET2.LE.AND R136, R149, R164.reuse, PT ;  /* 0x000000a495887233 */ /* 0x100fe40003803000 */
[----:B------:R-:W-:Y:S02]  /*e5c0*/  SHF.R.U32.HI R142, RZ, 0x18, R142 ;  /* 0x00000018ff8e7819 */ /* 0x000fe4000001168e */
[----:B------:R-:W-:Y:S02]  /*e5d0*/  LOP3.LUT R0, R0, 0xff, RZ, 0xc0, !PT ;  /* 0x000000ff00007812 */ /* 0x000fe400078ec0ff */
[----:B------:R-:W-:Y:S02]  /*e5e0*/  LOP3.LUT R136, R136, R137, RZ, 0xc0, !PT ;  /* 0x0000008988887212 */ /* 0x000fe400078ec0ff */
[--C-:B------:R-:W-:Y:S02]  /*e5f0*/  HSET2.LE.AND R137, R148, R164.reuse, PT ;  /* 0x000000a494897233 */ /* 0x100fe40003803000 */
[----:B------:R-:W-:Y:S01]  /*e600*/  PRMT R139, R0, 0x5410, R142 ;  /* 0x00005410008b7816 */ /* 0x000fe2000000008e */
[----:B------:R-:W-:Y:S01]  /*e610*/  MUFU.EX2 R148, R184 ;  /* 0x000000b800947308 */ /* 0x000fe20000000800 */
[----:B------:R-:W-:Y:S02]  /*e620*/  LOP3.LUT R2, R154, 0xff, RZ, 0xc0, !PT ;  /* 0x000000ff9a027812 */ /* 0x000fe400078ec0ff */
[----:B------:R-:W-:Y:S02]  /*e630*/  LOP3.LUT R137, R137, R138, RZ, 0xc0, !PT ;  /* 0x0000008a89897212 */ /* 0x000fe400078ec0ff */
[--C-:B------:R-:W-:Y:S02]  /*e640*/  HSET2.LE.AND R138, R133, R164.reuse, PT ;  /* 0x000000a4858a7233 */ /* 0x100fe40003803000 */
[--C-:B------:R-:W-:Y:S02]  /*e650*/  HSET2.LE.AND R139, R139, R164.reuse, PT ;  /* 0x000000a48b8b7233 */ /* 0x100fe40003803000 */
[----:B------:R-:W-:Y:S02]  /*e660*/  ISETP.LE.U32.AND P3, PT, R2, UR16, PT ;  /* 0x0000001002007c0c */ /* 0x000fe4000bf63070 */
[----:B------:R-:W-:Y:S02]  /*e670*/  LOP3.LUT R138, R138, R141, RZ, 0xc0, !PT ;  /* 0x0000008d8a8a7212 */ /* 0x000fe400078ec0ff */
[----:B------:R-:W-:Y:S02]  /*e680*/  LOP3.LUT R139, R139, R140, RZ, 0xc0, !PT ;  /* 0x0000008c8b8b7212 */ /* 0x000fe400078ec0ff */
[----:B------:R-:W1:Y:S01]  /*e690*/  LDSM.16.MT88.4 R140, [R186+0x10000] ;  /* 0x01000000ba8c783b */ /* 0x000e620000004200 */
[----:B------:R-:W-:Y:S02]  /*e6a0*/  PRMT R133, R134, 0x7632, R133 ;  /* 0x0000763286857816 */ /* 0x000fe40000000085 */
[----:B------:R-:W-:Y:S02]  /*e6b0*/  SHF.R.U32.HI R2, RZ, 0x10, R154 ;  /* 0x00000010ff027819 */ /* 0x000fe4000001169a */
[C---:B------:R-:W-:Y:S02]  /*e6c0*/  LOP3.LUT R0, R147.reuse, 0xffff, RZ, 0xc0, !PT ;  /* 0x0000ffff93007812 */ /* 0x040fe400078ec0ff */
[----:B------:R-:W-:Y:S02]  /*e6d0*/  LOP3.LUT R2, R2, 0xff, RZ, 0xc0, !PT ;  /* 0x000000ff02027812 */ /* 0x000fe400078ec0ff */
[----:B------:R-:W-:Y:S02]  /*e6e0*/  SHF.R.U32.HI R0, RZ, 0x8, R0 ;  /* 0x00000008ff007819 */ /* 0x000fe40000011600 */
[----:B------:R-:W-:Y:S02]  /*e6f0*/  ISETP.LE.U32.AND P0, PT, R2, UR16, PT ;  /* 0x0000001002007c0c */ /* 0x000fe4000bf03070 */
[----:B------:R-:W-:Y:S04]  /*e700*/  LOP3.LUT R2, R147, 0xff, RZ, 0xc0, !PT ;  /* 0x000000ff93027812 */ /* 0x000fe800078ec0ff */
[----:B------:R-:W-:Y:S02]  /*e710*/  PRMT R150, R2, 0x5410, R0 ;  /* 0x0000541002967816 */ /* 0x000fe40000000000 */
[C---:B------:R-:W-:Y:S02]  /*e720*/  LOP3.LUT R0, R154.reuse, 0xffff, RZ, 0xc0, !PT ;  /* 0x0000ffff9a007812 */ /* 0x040fe400078ec0ff */
[----:B------:R-:W-:Y:S02]  /*e730*/  LOP3.LUT R2, R154, 0xff, RZ, 0xc0, !PT ;  /* 0x000000ff9a027812 */ /* 0x000fe400078ec0ff */
[----:B------:R-:W-:Y:S04]  /*e740*/  SHF.R.U32.HI R0, RZ, 0x8, R0 ;  /* 0x00000008ff007819 */ /* 0x000fe80000011600 */
[----:B------:R-:W-:Y:S02]  /*e750*/  PRMT R151, R2, 0x5410, R0 ;  /* 0x0000541002977816 */ /* 0x000fe40000000000 */
[--C-:B------:R-:W-:Y:S02]  /*e760*/  SHF.R.U32.HI R0, RZ, 0x10, R154.reuse ;  /* 0x00000010ff007819 */ /* 0x100fe4000001169a */
[----:B------:R-:W-:Y:S02]  /*e770*/  SHF.R.U32.HI R2, RZ, 0x18, R154 ;  /* 0x00000018ff027819 */ /* 0x000fe4000001169a */
[----:B------:R-:W-:Y:S04]  /*e780*/  LOP3.LUT R0, R0, 0xff, RZ, 0xc0, !PT ;  /* 0x000000ff00007812 */ /* 0x000fe800078ec0ff */
[----:B------:R-:W-:Y:S02]  /*e790*/  PRMT R153, R0, 0x5410, R2 ;  /* 0x0000541000997816 */ /* 0x000fe40000000002 */
[----:B------:R-:W-:Y:S01]  /*e7a0*/  SHF.R.U32.HI R0, RZ, 0x10, R146 ;  /* 0x00000010ff007819 */ /* 0x000fe20000011692 */
[C---:B-1----:R-:W-:Y:S01]  /*e7b0*/  HMMA.16816.F32 R4, R136.reuse, R140, R4 ;  /* 0x0000008c8804723c */ /* 0x042fe20000001804 */
[----:B------:R-:W-:Y:S04]  /*e7c0*/  MUFU.EX2 R146, R218 ;  /* 0x000000da00927308 */ /* 0x000fe80000000800 */
[----:B------:R-:W-:Y:S01]  /*e7d0*/  LOP3.LUT R0, R0, 0xff, RZ, 0xc0, !PT ;  /* 0x000000ff00007812 */ /* 0x000fe200078ec0ff */
[C---:B------:R-:W-:Y:S01]  /*e7e0*/  HMMA.16816.F32 R8, R136.reuse, R142, R8 ;  /* 0x0000008e8808723c */ /* 0x040fe20000001808 */
[----:B------:R-:W1:Y:S02]  /*e7f0*/  LDSM.16.MT88.4 R140, [R187+0x10000] ;  /* 0x01000000bb8c783b */ /* 0x000e640000004200 */
[----:B------:R-:W-:Y:S02]  /*e800*/  ISETP.LE.U32.AND P5, PT, R0, UR16, PT ;  /* 0x0000001000007c0c */ /* 0x000fe4000bfa3070 */
[C---:B------:R-:W-:Y:S02]  /*e810*/  PRMT R2, R157.reuse, 0x7632, R2 ;  /* 0x000076329d027816 */ /* 0x040fe40000000002 */
[--C-:B------:R-:W-:Y:S04]  /*e820*/  SHF.R.U32.HI R0, RZ, 0x10, R147.reuse ;  /* 0x00000010ff007819 */ /* 0x100fe80000011693 */
[----:B------:R-:W-:Y:S02]  /*e830*/  SHF.R.U32.HI R147, RZ, 0x18, R147 ;  /* 0x00000018ff937819 */ /* 0x000fe40000011693 */
[----:B------:R-:W-:Y:S04]  /*e840*/  LOP3.LUT R0, R0, 0xff, RZ, 0xc0, !PT ;  /* 0x000000ff00007812 */ /* 0x000fe800078ec0ff */
[----:B------:R-:W-:Y:S02]  /*e850*/  PRMT R149, R0, 0x5410, R147 ;  /* 0x0000541000957816 */ /* 0x000fe40000000093 */
[----:B------:R-:W4:Y:S01]  /*e860*/  MUFU.EX2 R147, R219 ;  /* 0x000000db00937308 */ /* 0x000f220000000800 */
[----:B------:R-:W-:Y:S02]  /*e870*/  LOP3.LUT R0, R154, 0xffff, RZ, 0xc0, !PT ;  /* 0x0000ffff9a007812 */ /* 0x000fe400078ec0ff */
[----:B------:R-:W-:Y:S02]  /*e880*/  SHF.R.U32.HI R154, RZ, 0x18, R154 ;  /* 0x00000018ff9a7819 */ /* 0x000fe4000001169a */
[----:B------:R-:W-:Y:S04]  /*e890*/  SHF.R.U32.HI R0, RZ, 0x8, R0 ;  /* 0x00000008ff007819 */ /* 0x000fe80000011600 */
[----:B------:R-:W-:Y:S04]  /*e8a0*/  LOP3.LUT R0, R0, 0xffff, RZ, 0xc0, !PT ;  /* 0x0000ffff00007812 */ /* 0x000fe800078ec0ff */
[----:B------:R-:W-:Y:S02]  /*e8b0*/  ISETP.LE.U32.AND P2, PT, R0, UR16, PT ;  /* 0x0000001000007c0c */ /* 0x000fe4000bf43070 */
[----:B------:R-:W-:Y:S02]  /*e8c0*/  PRMT R0, R157, 0x7610, R0 ;  /* 0x000076109d007816 */ /* 0x000fe40000000000 */
[----:B----4-:R-:W-:Y:S01]  /*e8d0*/  F2FP.F16.F32.PACK_AB R159, R146, R147 ;  /* 0x00000093929f723e */ /* 0x010fe200000000ff */
        /* <DEDUP_REMOVED lines=9> */
[----:B---3--:R-:W-:Y:S05]  /*e970*/  @!P6 HADD2 R160, -R144.H0_H0, -RZ.H0_H0 ;  /* 0xa00000ff90a0e230 */ /* 0x008fea0000000900 */
[----:B------:R3:W-:Y:S01]  /*e980*/  @!P6 STL.S16 [R1+0x50], R160 ;  /* 0x000050a00100e387 */ /* 0x0007e20000100600 */
[----:B------:R-:W-:Y:S03]  /*e990*/  PRMT R158, R160, 0x7610, R158 ;  /* 0x00007610a09e7816 */ /* 0x000fe6000000009e */
[----:B------:R4:W5:Y:S01]  /*e9a0*/  LDL.S16 R161, [R1+0x3c] ;  /* 0x00003c0001a17983 */ /* 0x0009620000100600 */
[----:B------:R-:W-:Y:S01]  /*e9b0*/  @!P6 PRMT R144, R158, 0x5410, RZ ;  /* 0x000054109e90e816 */ /* 0x000fe200000000ff */
[----:B--2---:R-:W-:Y:S02]  /*e9c0*/  @!P5 HADD2 R162, -R0.H0_H0, -RZ.H0_H0 ;  /* 0xa00000ff00a2d230 */ /* 0x004fe40000000900 */
[----:B------:R4:W2:Y:S04]  /*e9d0*/  LDL.S16 R158, [R1+0x2c] ;  /* 0x00002c00019e7983 */ /* 0x0008a80000100600 */
[----:B------:R-:W-:Y:S01]  /*e9e0*/  STG.E.U16 desc[UR30][R214.64+0x22], R144 ;  /* 0x00002290d6007986 */ /* 0x000fe2000c10151e */
[C---:B-1----:R-:W-:Y:S06]  /*e9f0*/  HMMA.16816.F32 R36, R136.reuse, R140, R36 ;  /* 0x0000008c8824723c */ /* 0x042fec0000001824 */
[C---:B------:R-:W-:Y:S01]  /*ea00*/  HMMA.16816.F32 R40, R136.reuse, R142, R40 ;  /* 0x0000008e8828723c */ /* 0x040fe20000001828 */
[----:B------:R-:W1:Y:S08]  /*ea10*/  LDSM.16.MT88.4 R140, [R187+0x12000] ;  /* 0x01200000bb8c783b */ /* 0x000e700000004200 */
[----:B---3--:R4:W3:Y:S04]  /*ea20*/  LDL.S16 R160, [R1+0x30] ;  /* 0x0000300001a07983 */ /* 0x0088e80000100600 */
[----:B------:R-:W-:Y:S01]  /*ea30*/  @!P5 STL.S16 [R1+0x28], R162 ;  /* 0x000028a20100d387 */ /* 0x000fe20000100600 */
        /* <DEDUP_REMOVED lines=18> */
[----:B-----5:R-:W-:Y:S02]  /*eb60*/  @!P4 HADD2 R161, -R2.H0_H0, -RZ.H0_H0 ;  /* 0xa00000ff02a1c230 */ /* 0x020fe40000000900 */
[----:B--2---:R-:W-:Y:S03]  /*eb70*/  @!P2 HADD2 R158, -R133.H0_H0, -RZ.H0_H0 ;  /* 0xa00000ff859ea230 */ /* 0x004fe60000000900 */
[----:B------:R-:W-:Y:S01]  /*eb80*/  @!P4 STL.S16 [R1+0x3c], R161 ;  /* 0x00003ca10100c387 */ /* 0x000fe20000100600 */
[----:B---3--:R-:W-:Y:S05]  /*eb90*/  @!P3 HADD2 R160, -R134.H0_H0, -RZ.H0_H0 ;  /* 0xa00000ff86a0b230 */ /* 0x008fea0000000900 */
[----:B------:R-:W-:Y:S04]  /*eba0*/  @!P3 STL.S16 [R1+0x30], R160 ;  /* 0x000030a00100b387 */ /* 0x000fe80000100600 */
[----:B------:R-:W-:Y:S04]  /*ebb0*/  @!P2 STL.S16 [R1+0x2c], R158 ;  /* 0x00002c9e0100a387 */ /* 0x000fe80000100600 */
[----:B------:R4:W2:Y:S01]  /*ebc0*/  LDL.S16 R170, [R1+0x58] ;  /* 0x0000580001aa7983 */ /* 0x0008a20000100600 */
[C---:B-1----:R-:W-:Y:S03]  /*ebd0*/  HMMA.16816.F32 R92, R136.reuse, R140, R92 ;  /* 0x0000008c885c723c */ /* 0x042fe6000000185c */
[----:B------:R4:W3:Y:S03]  /*ebe0*/  LDL.S16 R165, [R1+0x4c] ;  /* 0x00004c0001a57983 */ /* 0x0008e60000100600 */
        /* <DEDUP_REMOVED lines=13> */
[----:B------:R-:W1:Y:S01]  /*ecc0*/  MUFU.EX2 R139, R192 ;  /* 0x000000c0008b7308 */ /* 0x000e620000000800 */
[----:B------:R-:W5:Y:S05]  /*ecd0*/  LDSM.16.MT88.4 R140, [R186+0x10800] ;  /* 0x01080000ba8c783b */ /* 0x000f6a0000004200 */
[--C-:B------:R-:W-:Y:S01]  /*ece0*/  HSET2.LE.AND R136, R150, R164.reuse, PT ;  /* 0x000000a496887233 */ /* 0x100fe20003803000 */
[----:B------:R-:W-:Y:S03]  /*ecf0*/  FADD.FTZ R138, R147, R152 ;  /* 0x00000098938a7221 */ /* 0x000fe60000010000 */
[----:B------:R-:W-:Y:S01]  /*ed00*/  PRMT R150, R162, 0x7610, R150 ;  /* 0x00007610a2967816 */ /* 0x000fe20000000096 */
[----:B------:R-:W-:Y:S01]  /*ed10*/  FADD.FTZ R155, R146, R138 ;  /* 0x0000008a929b7221 */ /* 0x000fe20000010000 */
[----:B------:R4:W4:Y:S01]  /*ed20*/  LDL.S16 R162, [R1+0x48] ;  /* 0x0000480001a27983 */ /* 0x0009220000100600 */
[----:B------:R-:W-:Y:S02]  /*ed30*/  PRMT R138, R0, 0x5410, R2 ;  /* 0x00005410008a7816 */ /* 0x000fe40000000002 */
[----:B------:R-:W-:Y:S02]  /*ed40*/  @!P5 PRMT R0, R150, 0x5410, RZ ;  /* 0x000054109600d816 */ /* 0x000fe400000000ff */
[--C-:B------:R-:W-:Y:S01]  /*ed50*/  HSET2.LE.AND R137, R149, R164.reuse, PT ;  /* 0x000000a495897233 */ /* 0x100fe20003803000 */
[----:B------:R-:W-:Y:S01]  /*ed60*/  FADD.FTZ R149, R148, R156 ;  /* 0x0000009c94957221 */ /* 0x000fe20000010000 */
[----:B-1----:R-:W-:Y:S01]  /*ed70*/  F2FP.F16.F32.PACK_AB R172, R139, R148 ;  /* 0x000000948bac723e */ /* 0x002fe200000000ff */
[----:B------:R1:W-:Y:S01]  /*ed80*/  STG.E.U16 desc[UR30][R216.64+0x20], R0 ;  /* 0x00002000d8007986 */ /* 0x0003e2000c10151e */
[----:B------:R-:W-:Y:S01]  /*ed90*/  PRMT R152, R135, 0x7632, R152 ;  /* 0x0000763287987816 */ /* 0x000fe20000000098 */
[----:B------:R-:W-:Y:S01]  /*eda0*/  FADD.FTZ R157, R139, R149 ;  /* 0x000000958b9d7221 */ /* 0x000fe20000010000 */
[----:B------:R-:W-:Y:S02]  /*edb0*/  LOP3.LUT R137, R137, R138, RZ, 0xc0, !PT ;  /* 0x0000008a89897212 */ /* 0x000fe400078ec0ff */
[--C-:B------:R-:W-:Y:S02]  /*edc0*/  HSET2.LE.AND R138, R151, R164.reuse, PT ;  /* 0x000000a4978a7233 */ /* 0x100fe40003803000 */
[----:B------:R-:W-:Y:S02]  /*edd0*/  PRMT R139, R134, 0x5410, R133 ;  /* 0x00005410868b7816 */ /* 0x000fe40000000085 */
[----:B------:R-:W-:Y:S02]  /*ede0*/  PRMT R148, R161, 0x7610, R148 ;  /* 0x00007610a1947816 */ /* 0x000fe40000000094 */
[----:B------:R-:W-:Y:S02]  /*edf0*/  LOP3.LUT R138, R138, R139, RZ, 0xc0, !PT ;  /* 0x0000008b8a8a7212 */ /* 0x000fe400078ec0ff */
[--C-:B------:R-:W-:Y:S02]  /*ee00*/  HSET2.LE.AND R139, R153, R164.reuse, PT ;  /* 0x000000a4998b7233 */ /* 0x100fe40003803000 */
[----:B------:R-:W-:Y:S01]  /*ee10*/  @!P4 PRMT R2, R148, 0x5410, RZ ;  /* 0x000054109402c816 */ /* 0x000fe200000000ff */
[----:B------:R-:W-:Y:S01]  /*ee20*/  MUFU.EX2 R153, R223 ;  /* 0x000000df00997308 */ /* 0x000fe20000000800 */
[----:B------:R-:W-:Y:S01]  /*ee30*/  ISETP.LE.U32.AND P4, PT, R154, UR16, PT ;  /* 0x000000109a007c0c */ /* 0x000fe2000bf83070 */
[----:B------:R-:W-:Y:S01]  /*ee40*/  LDSM.16.MT88.4 R148, [R188+0x10800] ;  /* 0x01080000bc94783b */ /* 0x000fe20000004200 */
[----:B------:R-:W-:Y:S02]  /*ee50*/  PRMT R154, R158, 0x7610, R154 ;  /* 0x000076109e9a7816 */ /* 0x000fe4000000009a */
[----:B------:R-:W-:Y:S02]  /*ee60*/  LOP3.LUT R136, R136, R145, RZ, 0xc0, !PT ;  /* 0x0000009188887212 */ /* 0x000fe400078ec0ff */
[----:B------:R-:W-:Y:S03]  /*ee70*/  @!P2 PRMT R133, R154, 0x5410, RZ ;  /* 0x000054109a85a816 */ /* 0x000fe600000000ff */
[----:B------:R-:W-:Y:S01]  /*ee80*/  MUFU.EX2 R158, R220 ;  /* 0x000000dc009e7308 */ /* 0x000fe20000000800 */
[----:B------:R5:W-:Y:S01]  /*ee90*/  STG.E.U16 desc[UR30][R216.64+0x22], R2 ;  /* 0x00002202d8007986 */ /* 0x000be2000c10151e */
[----:B-1----:R-:W-:Y:S03]  /*eea0*/  PRMT R0, R135, 0x5410, R152 ;  /* 0x0000541087007816 */ /* 0x002fe60000000098 */
[----:B------:R-:W-:Y:S01]  /*eeb0*/  STG.E.U16 desc[UR30][R214.64+0x32], R133 ;  /* 0x00003285d6007986 */ /* 0x000fe2000c10151e */
[----:B------:R-:W-:Y:S02]  /*eec0*/  LOP3.LUT R139, R139, R0, RZ, 0xc0, !PT ;  /* 0x000000008b8b7212 */ /* 0x000fe400078ec0ff */
[----:B------:R-:W-:Y:S01]  /*eed0*/  PRMT R0, R160, 0x7610, R0 ;  /* 0x00007610a0007816 */ /* 0x000fe20000000000 */
[----:B------:R-:W1:Y:S03]  /*eee0*/  LDSM.16.MT88.4 R144, [R187+0x10800] ;  /* 0x01080000bb90783b */ /* 0x000e660000004200 */
[----:B------:R-:W-:Y:S01]  /*eef0*/  @!P3 PRMT R134, R0, 0x5410, RZ ;  /* 0x000054100086b816 */ /* 0x000fe200000000ff */
[C---:B-----5:R-:W-:Y:S01]  /*ef00*/  HMMA.16816.F32 R4, R136.reuse, R140, R4 ;  /* 0x0000008c8804723c */ /* 0x060fe20000001804 */
[----:B------:R-:W-:Y:S03]  /*ef10*/  MUFU.EX2 R0, R221 ;  /* 0x000000dd00007308 */ /* 0x000fe60000000800 */
[----:B------:R5:W-:Y:S02]  /*ef20*/  STG.E.U16 desc[UR30][R214.64+0x30], R134 ;  /* 0x00003086d6007986 */ /* 0x000be4000c10151e */
[C---:B------:R-:W-:Y:S02]  /*ef30*/  HMMA.16816.F32 R8, R136.reuse, R142, R8 ;  /* 0x0000008e8808723c */ /* 0x040fe40000001808 */
[----:B------:R-:W2:Y:S03]  /*ef40*/  LDSM.16.MT88.4 R140, [R189+0x10800] ;  /* 0x01080000bd8c783b */ /* 0x000ea60000004200 */
[----:B------:R-:W5:Y:S02]  /*ef50*/  MUFU.EX2 R2, R222 ;  /* 0x000000de00027308 */ /* 0x000f640000000800 */
[----:B-----5:R-:W-:Y:S04]  /*ef60*/  LOP3.LUT R134, R247, UR32, RZ, 0x3c, !PT ;  /* 0x00000020f7867c12 */ /* 0x020fe8000f8e3cff */
[----:B------:R-:W-:Y:S01]  /*ef70*/  F2FP.F16.F32.PACK_AB R133, R2, R153 ;  /* 0x000000990285723e */ /* 0x000fe200000000ff */
[C---:B-1----:R-:W-:Y:S03]  /*ef80*/  HMMA.16816.F32 R12, R136.reuse, R144, R12 ;  /* 0x00000090880c723c */ /* 0x042fe6000000180c */
[----:B------:R-:W-:Y:S04]  /*ef90*/  IMAD.WIDE.U32 R160, R134, -0x326172a9, RZ ;  /* 0xcd9e8d5786a07825 */ /* 0x000fe800078e00ff */
[----:B------:R-:W-:Y:S01]  /*efa0*/  FADD.FTZ R134, R153, R155 ;  /* 0x0000009b99867221 */ /* 0x000fe20000010000 */
[C---:B------:R-:W-:Y:S01]  /*efb0*/  HMMA.16816.F32 R16, R136.reuse, R146, R16 ;  /* 0x000000928810723c */ /* 0x040fe20000001810 */
[----:B------:R-:W1:Y:S02]  /*efc0*/  LDSM.16.MT88.4 R144, [R186+0x12800] ;  /* 0x01280000ba90783b */ /* 0x000e640000004200 */
[----:B------:R-:W-:Y:S03]  /*efd0*/  LOP3.LUT R154, R161, UR11, R166, 0x96, !PT ;  /* 0x0000000ba19a7c12 */ /* 0x000fe6000f8e96a6 */
[C---:B--2---:R-:W-:Y:S05]  /*efe0*/  HMMA.16816.F32 R20, R136.reuse, R140, R20 ;  /* 0x0000008c8814723c */ /* 0x044fea0000001814 */
[----:B------:R-:W-:Y:S01]  /*eff0*/  LOP3.LUT R156, R231, UR10, R160, 0x96, !PT ;  /* 0x0000000ae79c7c12 */ /* 0x000fe2000f8e96a0 */
[C---:B------:R-:W-:Y:S01]  /*f000*/  HMMA.16816.F32 R24, R136.reuse, R142, R24 ;  /* 0x0000008e8818723c */ /* 0x040fe20000001818 */
[----:B------:R-:W2:Y:S04]  /*f010*/  LDSM.16.MT88.4 R140, [R187+0x12800] ;  /* 0x01280000bb8c783b */ /* 0x000ea80000004200 */
[----:B------:R-:W-:Y:S01]  /*f020*/  IMAD.WIDE.U32 R154, R154, -0x2daee0ad, RZ ;  /* 0xd2511f539a9a7825 */ /* 0x000fe200078e00ff */
[C---:B------:R-:W-:Y:S05]  /*f030*/  HMMA.16816.F32 R28, R136.reuse, R148, R28 ;  /* 0x00000094881c723c */ /* 0x040fea000000181c */
[----:B------:R-:W-:Y:S01]  /*f040*/  FADD.FTZ R153, R2, R134 ;  /* 0x0000008602997221 */ /* 0x000fe20000010000 */
[C---:B------:R-:W-:Y:S01]  /*f050*/  HMMA.16816.F32 R32, R136.reuse, R150, R32 ;  /* 0x000000968820723c */ /* 0x040fe20000001820 */
[----:B------:R-:W5:Y:S04]  /*f060*/  LDSM.16.MT88.4 R148, [R189+0x12800] ;  /* 0x01280000bd94783b */ /* 0x000f680000004200 */
[----:B------:R-:W-:Y:S01]  /*f070*/  FADD.FTZ R2, R158, R157 ;  /* 0x0000009d9e027221 */ /* 0x000fe20000010000 */
[----:B------:R-:W-:Y:S01]  /*f080*/  IMAD.WIDE.U32 R156, R156, -0x2daee0ad, RZ ;  /* 0xd2511f539c9c7825 */ /* 0x000fe200078e00ff */
[----:B------:R-:W-:Y:S04]  /*f090*/  LOP3.LUT R155, R155, UR27, R244, 0x96, !PT ;  /* 0x0000001b9b9b7c12 */ /* 0x000fe8000f8e96f4 */
[----:B------:R-:W-:Y:S01]  /*f0a0*/  LOP3.LUT R157, R157, UR25, R154, 0x96, !PT ;  /* 0x000000199d9d7c12 */ /* 0x000fe2000f8e969a */
[----:B------:R-:W-:Y:S04]  /*f0b0*/  IMAD.WIDE.U32 R154, R155, -0x326172a9, RZ ;  /* 0xcd9e8d579b9a7825 */ /* 0x000fe800078e00ff */
[----:B------:R-:W-:Y:S02]  /*f0c0*/  @!P0 HADD2 R170, -R135.H0_H0, -RZ.H0_H0 ;  /* 0xa00000ff87aa8230 */ /* 0x000fe40000000900 */
[----:B---3--:R-:W-:Y:S01]  /*f0d0*/  @!P4 HADD2 R165, -R152.H0_H0, -RZ.H0_H0 ;  /* 0xa00000ff98a5c230 */ /* 0x008fe20000000900 */
[C---:B------:R-:W-:Y:S01]  /*f0e0*/  F2FP.F16.F32.PACK_AB R158, R0.reuse, R158 ;  /* 0x0000009e009e723e */ /* 0x040fe200000000ff */
[C---:B-1----:R-:W-:Y:S01]  /*f0f0*/  HMMA.16816.F32 R36, R136.reuse, R144, R36 ;  /* 0x000000908824723c */ /* 0x042fe20000001824 */
[----:B------:R-:W-:Y:S02]  /*f100*/  @!P0 STL.S16 [R1+0x58], R170 ;  /* 0x000058aa01008387 */ /* 0x000fe40000100600 */
[----:B------:R-:W-:Y:S01]  /*f110*/  LOP3.LUT R160, R155, UR26, R230, 0x96, !PT ;  /* 0x0000001a9ba07c12 */ /* 0x000fe2000f8e96e6 */
[----:B------:R-:W-:Y:S01]  /*f120*/  FADD.FTZ R163, R0, R2 ;  /* 0x0000000200a37221 */ /* 0x000fe20000010000 */
[----:B------:R-:W-:Y:S01]  /*f130*/  PRMT R134, R170, 0x7610, R134 ;  /* 0x00007610aa867816 */ /* 0x000fe20000000086 */
[C---:B------:R-:W-:Y:S01]  /*f140*/  HMMA.16816.F32 R40, R136.reuse, R146, R40 ;  /* 0x000000928828723c */ /* 0x040fe20000001828 */
[----:B------:R-:W-:Y:S04]  /*f150*/  @!P4 STL.S16 [R1+0x4c], R165 ;  /* 0x00004ca50100c387 */ /* 0x000fe80000100600 */
[----:B------:R-:W-:Y:S01]  /*f160*/  IMAD.WIDE.U32 R160, R160, -0x2daee0ad, RZ ;  /* 0xd2511f53a0a07825 */ /* 0x000fe200078e00ff */
[C---:B--2---:R-:W-:Y:S01]  /*f170*/  HMMA.16816.F32 R44, R136.reuse, R140, R44 ;  /* 0x0000008c882c723c */ /* 0x044fe2000000182c */
[----:B------:R-:W1:Y:S04]  /*f180*/  LDSM.16.MT88.4 R144, [R188+0x12800] ;  /* 0x01280000bc90783b */ /* 0x000e680000004200 */
[----:B------:R-:W-:Y:S01]  /*f190*/  LOP3.LUT R155, R161, UR23, R156, 0x96, !PT ;  /* 0x00000017a19b7c12 */ /* 0x000fe2000f8e969c */
[C---:B------:R-:W-:Y:S03]  /*f1a0*/  HMMA.16816.F32 R48, R136.reuse, R142, R48 ;  /* 0x0000008e8830723c */ /* 0x040fe60000001830 */
[----:B------:R-:W2:Y:S02]  /*f1b0*/  LDSM.16.MT88.4 R140, [R186+0x14800] ;  /* 0x01480000ba8c783b */ /* 0x000ea40000004200 */
[----:B------:R-:W-:Y:S01]  /*f1c0*/  IMAD.WIDE.U32 R156, R157, -0x326172a9, RZ ;  /* 0xcd9e8d579d9c7825 */ /* 0x000fe200078e00ff */
[C---:B-----5:R-:W-:Y:S05]  /*f1d0*/  HMMA.16816.F32 R52, R136.reuse, R148, R52 ;  /* 0x000000948834723c */ /* 0x060fea0000001834 */
[----:B------:R-:W-:Y:S01]  /*f1e0*/  LOP3.LUT R154, R157, UR24, R154, 0x96, !PT ;  /* 0x000000189d9a7c12 */ /* 0x000fe2000f8e969a */
[C---:B------:R-:W-:Y:S01]  /*f1f0*/  HMMA.16816.F32 R56, R136.reuse, R150, R56 ;  /* 0x000000968838723c */ /* 0x040fe20000001838 */
[----:B------:R-:W3:Y:S04]  /*f200*/  LDSM.16.MT88.4 R148, [R187+0x14800] ;  /* 0x01480000bb94783b */ /* 0x000ee80000004200 */
[----:B------:R-:W-:Y:S01]  /*f210*/  IMAD.WIDE.U32 R166, R154, -0x2daee0ad, RZ ;  /* 0xd2511f539aa67825 */ /* 0x000fe200078e00ff */
[----:B------:R-:W-:Y:S02]  /*f220*/  @!P0 PRMT R135, R134, 0x5410, RZ ;  /* 0x0000541086878816 */ /* 0x000fe400000000ff */
[----:B------:R-:W-:Y:S03]  /*f230*/  PRMT R0, R165, 0x7610, R0 ;  /* 0x00007610a5007816 */ /* 0x000fe60000000000 */
[----:B------:R-:W-:Y:S01]  /*f240*/  LOP3.LUT R160, R167, UR21, R160, 0x96, !PT ;  /* 0x00000015a7a07c12 */ /* 0x000fe2000f8e96a0 */
[----:B------:R-:W-:Y:S01]  /*f250*/  IMAD.WIDE.U32 R154, R155, -0x326172a9, RZ ;  /* 0xcd9e8d579b9a7825 */ /* 0x000fe200078e00ff */
[----:B------:R-:W-:Y:S01]  /*f260*/  @!P4 PRMT R152, R0, 0x5410, RZ ;  /* 0x000054100098c816 */ /* 0x000fe200000000ff */
[----:B------:R5:W-:Y:S01]  /*f270*/  STG.E.U16 desc[UR30][R216.64+0x30], R135 ;  /* 0x00003087d8007986 */ /* 0x000be2000c10151e */
[----:B------:R-:W-:Y:S01]  /*f280*/  PRMT R2, R159, 0x7632, R2 ;  /* 0x000076329f027816 */ /* 0x000fe20000000002 */
[----:B------:R-:W-:Y:S01]  /*f290*/  IMAD.WIDE.U32 R160, R160, -0x326172a9, RZ ;  /* 0xcd9e8d57a0a07825 */ /* 0x000fe200078e00ff */
[----:B------:R-:W-:Y:S01]  /*f2a0*/  LOP3.LUT R171, R155, UR22, R156, 0x96, !PT ;  /* 0x000000169bab7c12 */ /* 0x000fe2000f8e969c */
[----:B------:R3:W-:Y:S01]  /*f2b0*/  STG.E.U16 desc[UR30][R216.64+0x32], R152 ;  /* 0x00003298d8007986 */ /* 0x0007e2000c10151e */
[----:B------:R-:W-:Y:S01]  /*f2c0*/  MUFU.EX2 R156, R168 ;  /* 0x000000a8009c7308 */ /* 0x000fe20000000800 */
[----:B------:R-:W-:Y:S02]  /*f2d0*/  PRMT R157, R133, 0x7632, R157 ;  /* 0x00007632859d7816 */ /* 0x000fe4000000009d */
[----:B------:R-:W-:Y:S01]  /*f2e0*/  LOP3.LUT R134, R161, UR20, R154, 0x96, !PT ;  /* 0x00000014a1867c12 */ /* 0x000fe2000f8e969a */
[C---:B-1----:R-:W-:Y:S03]  /*f2f0*/  HMMA.16816.F32 R60, R136.reuse, R144, R60 ;  /* 0x00000090883c723c */ /* 0x042fe6000000183c */
[----:B------:R-:W-:Y:S03]  /*f300*/  LOP3.LUT R0, R134, 0xff, RZ, 0xc0, !PT ;  /* 0x000000ff86007812 */ /* 0x000fe600078ec0ff */
[C---:B------:R-:W-:Y:S01]  /*f310*/  HMMA.16816.F32 R64, R136.reuse, R146, R64 ;  /* 0x000000928840723c */ /* 0x040fe20000001840 */
[----:B------:R-:W1:Y:S02]  /*f320*/  LDSM.16.MT88.4 R144, [R189+0x14800] ;  /* 0x01480000bd90783b */ /* 0x000e640000004200 */
[----:B------:R-:W-:Y:S02]  /*f330*/  ISETP.LE.U32.AND P0, PT, R0, UR16, PT ;  /* 0x0000001000007c0c */ /* 0x000fe4000bf03070 */
[----:B------:R-:W-:Y:S01]  /*f340*/  PRMT R0, R159, 0x7610, R0 ;  /* 0x000076109f007816 */ /* 0x000fe20000000000 */
[C---:B--2---:R-:W-:Y:S06]  /*f350*/  HMMA.16816.F32 R68, R136.reuse, R140, R68 ;  /* 0x0000008c8844723c */ /* 0x044fec0000001844 */
[C---:B------:R-:W-:Y:S01]  /*f360*/  HMMA.16816.F32 R72, R136.reuse, R142, R72 ;  /* 0x0000008e8848723c */ /* 0x040fe20000001848 */
[----:B------:R-:W2:Y:S01]  /*f370*/  LDSM.16.MT88.4 R140, [R188+0x14800] ;  /* 0x01480000bc8c783b */ /* 0x000ea20000004200 */
[----:B-----5:R-:W-:Y:S04]  /*f380*/  MUFU.EX2 R135, R225 ;  /* 0x000000e100877308 */ /* 0x020fe80000000800 */
[C---:B---3--:R-:W-:Y:S06]  /*f390*/  HMMA.16816.F32 R76, R136.reuse, R148, R76 ;  /* 0x00000094884c723c */ /* 0x048fec000000184c */
[----:B------:R-:W3:Y:S01]  /*f3a0*/  MUFU.EX2 R152, R224 ;  /* 0x000000e000987308 */ /* 0x000ee20000000800 */
[C---:B------:R-:W-:Y:S01]  /*f3b0*/  HMMA.16816.F32 R80, R136.reuse, R150, R80 ;  /* 0x000000968850723c */ /* 0x040fe20000001850 */
[----:B------:R-:W5:Y:S03]  /*f3c0*/  LDSM.16.MT88.4 R148, [R186+0x16800] ;  /* 0x01680000ba94783b */ /* 0x000f660000004200 */
[C---:B---3--:R-:W-:Y:S02]  /*f3d0*/  F2FP.F16.F32.PACK_AB R174, R135.reuse, R152 ;  /* 0x0000009887ae723e */ /* 0x048fe400000000ff */
[C---:B-1----:R-:W-:Y:S06]  /*f3e0*/  HMMA.16816.F32 R84, R136.reuse, R144, R84 ;  /* 0x000000908854723c */ /* 0x042fec0000001854 */
[C---:B------:R-:W-:Y:S05]  /*f3f0*/  HMMA.16816.F32 R88, R136.reuse, R146, R88 ;  /* 0x000000928858723c */ /* 0x040fea0000001858 */
[----:B------:R-:W-:Y:S01]  /*f400*/  FADD.FTZ R144, R152, R153 ;  /* 0x0000009998907221 */ /* 0x000fe20000010000 */
[C---:B--2---:R-:W-:Y:S05]  /*f410*/  HMMA.16816.F32 R92, R136.reuse, R140, R92 ;  /* 0x0000008c885c723c */ /* 0x044fea000000185c */
[----:B------:R-:W-:Y:S01]  /*f420*/  PRMT R152, R0, 0x5410, R2 ;  /* 0x0000541000987816 */ /* 0x000fe20000000002 */
[C---:B------:R-:W-:Y:S01]  /*f430*/  HMMA.16816.F32 R96, R136.reuse, R142, R96 ;  /* 0x0000008e8860723c */ /* 0x040fe20000001860 */
[----:B------:R-:W-:Y:S04]  /*f440*/  LDSM.16.MT88.4 R140, [R189+0x16800] ;  /* 0x01680000bd8c783b */ /* 0x000fe80000004200 */
[----:B------:R-:W-:Y:S01]  /*f450*/  FADD.FTZ R159, R135, R144 ;  /* 0x00000090879f7221 */ /* 0x000fe20000010000 */
[C---:B-----5:R-:W-:Y:S05]  /*f460*/  HMMA.16816.F32 R100, R136.reuse, R148, R100 ;  /* 0x000000948864723c */ /* 0x060fea0000001864 */
[C---:B------:R-:W-:Y:S01]  /*f470*/  LOP3.LUT R135, R160.reuse, 0xff, RZ, 0xc0, !PT ;  /* 0x000000ffa0877812 */ /* 0x040fe200078ec0ff */
[C---:B------:R-:W-:Y:S05]  /*f480*/  HMMA.16816.F32 R104, R136.reuse, R150, R104 ;  /* 0x000000968868723c */ /* 0x040fea0000001868 */
[----:B------:R-:W-:Y:S02]  /*f490*/  LOP3.LUT R148, R160, 0xffff, RZ, 0xc0, !PT ;  /* 0x0000ffffa0947812 */ /* 0x000fe400078ec0ff */
[----:B------:R-:W-:Y:S04]  /*f4a0*/  SHF.R.U32.HI R149, RZ, 0x10, R160 ;  /* 0x00000010ff957819 */ /* 0x000fe800000116a0 */
[----:B------:R-:W-:Y:S02]  /*f4b0*/  SHF.R.U32.HI R151, RZ, 0x8, R148 ;  /* 0x00000008ff977819 */ /* 0x000fe40000011694 */
[----:B------:R-:W-:Y:S02]  /*f4c0*/  LOP3.LUT R148, R149, 0xff, RZ, 0xc0, !PT ;  /* 0x000000ff95947812 */ /* 0x000fe400078ec0ff */
[--C-:B------:R-:W-:Y:S04]  /*f4d0*/  SHF.R.U32.HI R153, RZ, 0x18, R160.reuse ;  /* 0x00000018ff997819 */ /* 0x100fe800000116a0 */
[----:B------:R-:W-:Y:S01]  /*f4e0*/  PRMT R170, R148, 0x5410, R153 ;  /* 0x0000541094aa7816 */ /* 0x000fe20000000099 */
[----:B----4-:R-:W-:Y:S05]  /*f4f0*/  @!P0 HADD2 R162, -R0.H0_H0, -RZ.H0_H0 ;  /* 0xa00000ff00a28230 */ /* 0x010fea0000000900 */
[----:B------:R1:W-:Y:S01]  /*f500*/  @!P0 STL.S16 [R1+0x48], R162 ;  /* 0x000048a201008387 */ /* 0x0003e20000100600 */
[----:B------:R-:W-:Y:S03]  /*f510*/  PRMT R145, R162, 0x7610, R145 ;  /* 0x00007610a2917816 */ /* 0x000fe60000000091 */
[----:B------:R2:W3:Y:S01]  /*f520*/  LDL.S16 R176, [R1+0x38] ;  /* 0x0000380001b07983 */ /* 0x0004e20000100600 */
[----:B------:R-:W-:Y:S02]  /*f530*/  @!P0 PRMT R0, R145, 0x5410, RZ ;  /* 0x0000541091008816 */ /* 0x000fe400000000ff */
[----:B------:R-:W-:Y:S01]  /*f540*/  ISETP.LE.U32.AND P0, PT, R135, UR16, PT ;  /* 0x0000001087007c0c */ /* 0x000fe2000bf03070 */
[----:B------:R-:W4:Y:S01]  /*f550*/  LDSM.16.MT88.4 R144, [R187+0x16800] ;  /* 0x01680000bb90783b */ /* 0x000f220000004200 */
[----:B------:R-:W-:Y:S04]  /*f560*/  LOP3.LUT R135, R160, 0xffff, RZ, 0xc0, !PT ;  /* 0x0000ffffa0877812 */ /* 0x000fe800078ec0ff */
[----:B------:R-:W-:Y:S02]  /*f570*/  SHF.R.U32.HI R150, RZ, 0x8, R135 ;  /* 0x00000008ff967819 */ /* 0x000fe40000011687 */
[----:B------:R-:W-:Y:S01]  /*f580*/  LOP3.LUT R135, R151, 0xffff, RZ, 0xc0, !PT ;  /* 0x0000ffff97877812 */ /* 0x000fe200078ec0ff */
[----:B------:R5:W-:Y:S03]  /*f590*/  STG.E.U16 desc[UR30][R214.64+0x40], R0 ;  /* 0x00004000d6007986 */ /* 0x000be6000c10151e */
[----:B------:R-:W-:Y:S01]  /*f5a0*/  ISETP.LE.U32.AND P4, PT, R135, UR16, PT ;  /* 0x0000001087007c0c */ /* 0x000fe2000bf83070 */
[----:B------:R2:W2:Y:S01]  /*f5b0*/  LDL.S16 R175, [R1+0x34] ;  /* 0x0000340001af7983 */ /* 0x0004a20000100600 */
[----:B------:R-:W-:Y:S01]  /*f5c0*/  SHF.R.U32.HI R135, RZ, 0x10, R160 ;  /* 0x00000010ff877819 */ /* 0x000fe200000116a0 */
[----:B-1----:R-:W1:Y:S01]  /*f5d0*/  MUFU.EX2 R162, R228 ;  /* 0x000000e400a27308 */ /* 0x002e620000000800 */
[--C-:B-----5:R-:W-:Y:S04]  /*f5e0*/  SHF.R.U32.HI R0, RZ, 0x10, R134.reuse ;  /* 0x00000010ff007819 */ /* 0x120fe80000011686 */
[----:B------:R-:W-:Y:S01]  /*f5f0*/  LOP3.LUT R0, R0, 0xff, RZ, 0xc0, !PT ;  /* 0x000000ff00007812 */ /* 0x000fe200078ec0ff */
[C---:B----4-:R-:W-:Y:S04]  /*f600*/  HMMA.16816.F32 R108, R136.reuse, R144, R108 ;  /* 0x00000090886c723c */ /* 0x050fe8000000186c */
[----:B------:R-:W-:Y:S01]  /*f610*/  MUFU.EX2 R144, R226 ;  /* 0x000000e200907308 */ /* 0x000fe20000000800 */
[----:B------:R-:W-:Y:S02]  /*f620*/  ISETP.LE.U32.AND P3, PT, R0, UR16, PT ;  /* 0x0000001000007c0c */ /* 0x000fe4000bf63070 */
[----:B------:R-:W-:Y:S01]  /*f630*/  SHF.R.U32.HI R0, RZ, 0x18, R134 ;  /* 0x00000018ff007819 */ /* 0x000fe20000011686 */
[C---:B------:R-:W-:Y:S03]  /*f640*/  HMMA.16816.F32 R112, R136.reuse, R146, R112 ;  /* 0x000000928870723c */ /* 0x040fe60000001870 */
[----:B------:R-:W-:Y:S02]  /*f650*/  ISETP.LE.U32.AND P5, PT, R0, UR16, PT ;  /* 0x0000001000007c0c */ /* 0x000fe4000bfa3070 */
[----:B------:R-:W-:Y:S01]  /*f660*/  LOP3.LUT R0, R161, UR20, R154, 0x96, !PT ;  /* 0x00000014a1007c12 */ /* 0x000fe2000f8e969a */
[C---:B------:R-:W-:Y:S01]  /*f670*/  HMMA.16816.F32 R116, R136.reuse, R140, R116 ;  /* 0x0000008c8874723c */ /* 0x040fe20000001874 */
[----:B------:R-:W4:Y:S04]  /*f680*/  MUFU.EX2 R161, R229 ;  /* 0x000000e500a17308 */ /* 0x000f280000000800 */
[----:B------:R-:W-:Y:S01]  /*f690*/  LOP3.LUT R154, R160, 0xff, RZ, 0xc0, !PT ;  /* 0x000000ffa09a7812 */ /* 0x000fe200078ec0ff */
[C---:B------:R-:W-:Y:S05]  /*f6a0*/  HMMA.16816.F32 R120, R136.reuse, R142, R120 ;  /* 0x0000008e8878723c */ /* 0x040fea0000001878 */
[----:B------:R-:W-:Y:S01]  /*f6b0*/  PRMT R167, R154, 0x5410, R150 ;  /* 0x000054109aa77816 */ /* 0x000fe20000000096 */
[----:B-1----:R-:W-:Y:S01]  /*f6c0*/  FADD.FTZ R141, R162, R159 ;  /* 0x0000009fa28d7221 */ /* 0x002fe20000010000 */
[----:B------:R-:W1:Y:S01]  /*f6d0*/  LDSM.16.MT88.4 R148, [R188+0x16800] ;  /* 0x01680000bc94783b */ /* 0x000e620000004200 */
[----:B------:R-:W-:Y:S02]  /*f6e0*/  LOP3.LUT R145, R135, 0xff, RZ, 0xc0, !PT ;  /* 0x000000ff87917812 */ /* 0x000fe400078ec0ff */
[----:B------:R-:W5:Y:S01]  /*f6f0*/  MUFU.EX2 R135, R227 ;  /* 0x000000e300877308 */ /* 0x000f620000000800 */
[----:B------:R-:W-:Y:S01]  /*f700*/  LOP3.LUT R134, R134, 0xffff, RZ, 0xc0, !PT ;  /* 0x0000ffff86867812 */ /* 0x000fe200078ec0ff */
[----:B----4-:R-:W-:Y:S01]  /*f710*/  FADD.FTZ R248, R161, R141 ;  /* 0x0000008da1f87221 */ /* 0x010fe20000010000 */
[----:B------:R-:W-:Y:S02]  /*f720*/  ISETP.LE.U32.AND P2, PT, R145, UR16, PT ;  /* 0x0000001091007c0c */ /* 0x000fe4000bf43070 */
[--C-:B------:R-:W-:Y:S02]  /*f730*/  SHF.R.U32.HI R146, RZ, 0x10, R0.reuse ;  /* 0x00000010ff927819 */ /* 0x100fe40000011600 */
[----:B------:R-:W-:Y:S02]  /*f740*/  SHF.R.U32.HI R147, RZ, 0x18, R0 ;  /* 0x00000018ff937819 */ /* 0x000fe40000011600 */
[C---:B------:R-:W-:Y:S02]  /*f750*/  LOP3.LUT R145, R0.reuse, 0xffff, RZ, 0xc0, !PT ;  /* 0x0000ffff00917812 */ /* 0x040fe400078ec0ff */
[----:B------:R-:W-:Y:S02]  /*f760*/  LOP3.LUT R153, R0, 0xff, RZ, 0xc0, !PT ;  /* 0x000000ff00997812 */ /* 0x000fe400078ec0ff */
[----:B------:R-:W-:Y:S02]  /*f770*/  SHF.R.U32.HI R0, RZ, 0x8, R134 ;  /* 0x00000008ff007819 */ /* 0x000fe40000011686 */
[----:B------:R-:W-:Y:S02]  /*f780*/  LOP3.LUT R134, R146, 0xff, RZ, 0xc0, !PT ;  /* 0x000000ff92867812 */ /* 0x000fe400078ec0ff */
[----:B------:R-:W-:Y:S02]  /*f790*/  LOP3.LUT R0, R0, 0xffff, RZ, 0xc0, !PT ;  /* 0x0000ffff00007812 */ /* 0x000fe400078ec0ff */
[----:B------:R-:W-:Y:S01]  /*f7a0*/  PRMT R165, R134, 0x5410, R147 ;  /* 0x0000541086a57816 */ /* 0x000fe20000000093 */
[----:B------:R-:W-:Y:S01]  /*f7b0*/  FADD.FTZ R134, R144, R163 ;  /* 0x000000a390867221 */ /* 0x000fe20000010000 */
[----:B------:R-:W-:Y:S02]  /*f7c0*/  ISETP.LE.U32.AND P6, PT, R0, UR16, PT ;  /* 0x0000001000007c0c */ /* 0x000fe4000bfc3070 */
[C---:B-----5:R-:W-:Y:S01]  /*f7d0*/  F2FP.F16.F32.PACK_AB R173, R135.reuse, R144 ;  /* 0x0000009087ad723e */ /* 0x060fe200000000ff */
[----:B------:R-:W-:Y:S01]  /*f7e0*/  FADD.FTZ R163, R135, R134 ;  /* 0x0000008687a37221 */ /* 0x000fe20000010000 */
[----:B------:R-:W-:Y:S01]  /*f7f0*/  SHF.R.U32.HI R145, RZ, 0x8, R145 ;  /* 0x00000008ff917819 */ /* 0x000fe20000011691 */
[----:B------:R-:W4:Y:S01]  /*f800*/  MUFU.EX2 R135, R169 ;  /* 0x000000a900877308 */ /* 0x000f220000000800 */
[----:B------:R-:W-:Y:S02]  /*f810*/  PRMT R184, R173, 0x7632, R184 ;  /* 0x00007632adb87816 */ /* 0x000fe400000000b8 */
[----:B------:R-:W-:Y:S02]  /*f820*/  PRMT R153, R153, 0x5410, R145 ;  /* 0x0000541099997816 */ /* 0x000fe40000000091 */
[----:B------:R-:W5:Y:S01]  /*f830*/  LDSM.16.MT88.4 R144, [R186+0x11000] ;  /* 0x01100000ba90783b */ /* 0x000f620000004200 */
[C---:B------:R-:W-:Y:S02]  /*f840*/  PRMT R0, R172.reuse, 0x7610, R0 ;  /* 0x00007610ac007816 */ /* 0x040fe40000000000 */
[--C-:B------:R-:W-:Y:S02]  /*f850*/  HSET2.LE.AND R140, R153, R164.reuse, PT ;  /* 0x000000a4998c7233 */ /* 0x100fe40003803000 */
[----:B------:R-:W-:Y:S01]  /*f860*/  PRMT R134, R172, 0x7632, R134 ;  /* 0x00007632ac867816 */ /* 0x000fe20000000086 */
[C---:B-1----:R-:W-:Y:S03]  /*f870*/  HMMA.16816.F32 R124, R136.reuse, R148, R124 ;  /* 0x00000094887c723c */ /* 0x042fe6000000187c */
[----:B------:R-:W-:Y:S02]  /*f880*/  F2FP.F16.F32.PACK_AB R172, R161, R162 ;  /* 0x000000a2a1ac723e */ /* 0x000fe400000000ff */
[--C-:B------:R-:W-:Y:S01]  /*f890*/  HSET2.LE.AND R141, R165, R164.reuse, PT ;  /* 0x000000a4a58d7233 */ /* 0x100fe20003803000 */
[----:B------:R-:W-:Y:S01]  /*f8a0*/  HMMA.16816.F32 R128, R136, R150, R128 ;  /* 0x000000968880723c */ /* 0x000fe20000001880 */
[----:B------:R-:W-:Y:S04]  /*f8b0*/  LDSM.16.MT88.4 R136, [R189+0x11000] ;  /* 0x01100000bd88783b */ /* 0x000fe80000004200 */
[----:B------:R-:W-:Y:S01]  /*f8c0*/  FADD.FTZ R148, R156, R163 ;  /* 0x000000a39c947221 */ /* 0x000fe20000010000 */
[C---:B----4-:R-:W-:Y:S02]  /*f8d0*/  F2FP.F16.F32.PACK_AB R192, R135.reuse, R156 ;  /* 0x0000009c87c0723e */ /* 0x050fe400000000ff */
[----:B------:R-:W-:Y:S03]  /*f8e0*/  PRMT R143, R0, 0x5410, R134 ;  /* 0x00005410008f7816 */ /* 0x000fe60000000086 */
[----:B------:R-:W-:Y:S01]  /*f8f0*/  PRMT R159, R158, 0x7632, R159 ;  /* 0x000076329e9f7816 */ /* 0x000fe2000000009f */
[----:B------:R-:W-:Y:S01]  /*f900*/  FADD.FTZ R251, R135, R148 ;  /* 0x0000009487fb7221 */ /* 0x000fe20000010000 */
[----:B------:R-:W-:Y:S01]  /*f910*/  LOP3.LUT R141, R141, R143, RZ, 0xc0, !PT ;  /* 0x0000008f8d8d7212 */ /* 0x000fe200078ec0ff */
[----:B------:R-:W-:Y:S01]  /*f920*/  LDSM.16.MT88.4 R148, [R188+0x11000] ;  /* 0x01100000bc94783b */ /* 0x000fe20000004200 */
[--C-:B------:R-:W-:Y:S02]  /*f930*/  HSET2.LE.AND R143, R170, R164.reuse, PT ;  /* 0x000000a4aa8f7233 */ /* 0x100fe40003803000 */
[----:B------:R-:W-:Y:S02]  /*f940*/  LOP3.LUT R140, R140, R152, RZ, 0xc0, !PT ;  /* 0x000000988c8c7212 */ /* 0x000fe400078ec0ff */
[--C-:B------:R-:W-:Y:S02]  /*f950*/  HSET2.LE.AND R142, R167, R164.reuse, PT ;  /* 0x000000a4a78e7233 */ /* 0x100fe40003803000 */
[----:B------:R-:W-:Y:S01]  /*f960*/  PRMT R135, R133, 0x5410, R157 ;  /* 0x0000541085877816 */ /* 0x000fe2000000009d */
[----:B------:R-:W1:Y:S01]  /*f970*/  LDSM.16.MT88.4 R152, [R187+0x11000] ;  /* 0x01100000bb98783b */ /* 0x000e620000004200 */
[----:B------:R-:W-:Y:S02]  /*f980*/  SHF.R.U32.HI R160, RZ, 0x18, R160 ;  /* 0x00000018ffa07819 */ /* 0x000fe400000116a0 */
[----:B------:R-:W-:Y:S01]  /*f990*/  LOP3.LUT R142, R142, R135, RZ, 0xc0, !PT ;  /* 0x000000878e8e7212 */ /* 0x000fe200078ec0ff */
[----:B---3--:R-:W-:Y:S05]  /*f9a0*/  @!P6 HADD2 R176, -R2.H0_H0, -RZ.H0_H0 ;  /* 0xa00000ff02b0e230 */ /* 0x008fea0000000900 */
[----:B------:R-:W-:Y:S01]  /*f9b0*/  @!P6 STL.S16 [R1+0x38], R176 ;  /* 0x000038b00100e387 */ /* 0x000fe20000100600 */
[----:B------:R-:W-:Y:S03]  /*f9c0*/  PRMT R168, R176, 0x7610, R168 ;  /* 0x00007610b0a87816 */ /* 0x000fe600000000a8 */
[----:B------:R3:W4:Y:S01]  /*f9d0*/  LDL.S16 R163, [R1+0x24] ;  /* 0x0000240001a37983 */ /* 0x0007220000100600 */
[----:B------:R-:W-:Y:S03]  /*f9e0*/  @!P6 PRMT R2, R168, 0x5410, RZ ;  /* 0x00005410a802e816 */ /* 0x000fe600000000ff */
[----:B------:R3:W3:Y:S01]  /*f9f0*/  LDL.S16 R156, [R1+0x20] ;  /* 0x00002000019c7983 */ /* 0x0006e20000100600 */
[----:B--2---:R-:W-:Y:S03]  /*fa00*/  @!P3 HADD2 R175, -R0.H0_H0, -RZ.H0_H0 ;  /* 0xa00000ff00afb230 */ /* 0x004fe60000000900 */
[----:B------:R2:W2:Y:S02]  /*fa10*/  LDL.S16 R162, [R1+0x1c] ;  /* 0x00001c0001a27983 */ /* 0x0004a40000100600 */
[----:B------:R-:W-:Y:S02]  /*fa20*/  PRMT R165, R175, 0x7610, R165 ;  /* 0x00007610afa57816 */ /* 0x000fe400000000a5 */
[----:B------:R-:W-:Y:S02]  /*fa30*/  @!P3 STL.S16 [R1+0x34], R175 ;  /* 0x000034af0100b387 */ /* 0x000fe40000100600 */
[----:B------:R-:W-:Y:S02]  /*fa40*/  @!P3 PRMT R0, R165, 0x5410, RZ ;  /* 0x00005410a500b816 */ /* 0x000fe400000000ff */
[----:B------:R5:W-:Y:S01]  /*fa50*/  STG.E.U16 desc[UR30][R214.64+0x42], R2 ;  /* 0x00004202d6007986 */ /* 0x000be2000c10151e */
[----:B------:R-:W-:Y:S01]  /*fa60*/  ISETP.LE.U32.AND P3, PT, R160, UR16, PT ;  /* 0x00000010a0007c0c */ /* 0x000fe2000bf63070 */
[----:B------:R-:W-:Y:S02]  /*fa70*/  IMAD.WIDE.U32 R160, R171, -0x2daee0ad, RZ ;  /* 0xd2511f53aba07825 */ /* 0x000fe400078e00ff */
[----:B------:R1:W2:Y:S04]  /*fa80*/  LDL.S16 R165, [R1+0x10] ;  /* 0x0000100001a57983 */ /* 0x0002a80000100600 */
[----:B------:R-:W-:Y:S04]  /*fa90*/  STG.E.U16 desc[UR30][R216.64+0x40], R0 ;  /* 0x00004000d8007986 */ /* 0x000fe8000c10151e */
[----:B------:R-:W-:Y:S01]  /*faa0*/  LDSM.16.MT88.4 R176, [R186+0x13800] ;  /* 0x01380000bab0783b */ /* 0x000fe20000004200 */
[----:B-----5:R-:W-:Y:S04]  /*fab0*/  PRMT R2, R158, 0x5410, R159 ;  /* 0x000054109e027816 */ /* 0x020fe8000000009f */
[----:B------:R-:W-:Y:S07]  /*fac0*/  LOP3.LUT R143, R143, R2, RZ, 0xc0, !PT ;  /* 0x000000028f8f7212 */ /* 0x000fee00078ec0ff */
        /* <DEDUP_REMOVED lines=9> */
[C---:B------:R-:W-:Y:S06]  /*fb60*/  HMMA.16816.F32 R28, R140.reuse, R148, R28 ;  /* 0x000000948c1c723c */ /* 0x040fec000000181c */
[C---:B------:R-:W-:Y:S01]  /*fb70*/  HMMA.16816.F32 R32, R140.reuse, R150, R32 ;  /* 0x000000968c20723c */ /* 0x040fe20000001820 */
[----:B------:R-:W1:Y:S05]  /*fb80*/  LDSM.16.MT88.4 R148, [R188+0x13000] ;  /* 0x01300000bc94783b */ /* 0x000e6a0000004200 */
        /* <DEDUP_REMOVED lines=16> */
[C---:B------:R-:W-:Y:S06]  /*fc90*/  HMMA.16816.F32 R80, R140.reuse, R154, R80 ;  /* 0x0000009a8c50723c */ /* 0x040fec0000001850 */
[C---:B------:R-:W-:Y:S06]  /*fca0*/  HMMA.16816.F32 R84, R140.reuse, R136, R84 ;  /* 0x000000888c54723c */ /* 0x040fec0000001854 */
[C---:B------:R-:W-:Y:S01]  /*fcb0*/  HMMA.16816.F32 R88, R140.reuse, R138, R88 ;  /* 0x0000008a8c58723c */ /* 0x040fe20000001858 */
[----:B------:R-:W1:Y:S05]  /*fcc0*/  LDSM.16.MT88.4 R136, [R187+0x17000] ;  /* 0x01700000bb88783b */ /* 0x000e6a0000004200 */
[C---:B------:R-:W-:Y:S06]  /*fcd0*/  HMMA.16816.F32 R92, R140.reuse, R148, R92 ;  /* 0x000000948c5c723c */ /* 0x040fec000000185c */
[C---:B------:R-:W-:Y:S01]  /*fce0*/  HMMA.16816.F32 R96, R140.reuse, R150, R96 ;  /* 0x000000968c60723c */ /* 0x040fe20000001860 */
[----:B------:R-:W1:Y:S05]  /*fcf0*/  LDSM.16.MT88.4 R148, [R189+0x17000] ;  /* 0x01700000bd94783b */ /* 0x000e6a0000004200 */
[C---:B-----5:R-:W-:Y:S06]  /*fd00*/  HMMA.16816.F32 R100, R140.reuse, R144, R100 ;  /* 0x000000908c64723c */ /* 0x060fec0000001864 */
[C---:B------:R-:W-:Y:S06]  /*fd10*/  HMMA.16816.F32 R104, R140.reuse, R146, R104 ;  /* 0x000000928c68723c */ /* 0x040fec0000001868 */
[C---:B-1----:R-:W-:Y:S06]  /*fd20*/  HMMA.16816.F32 R108, R140.reuse, R136, R108 ;  /* 0x000000888c6c723c */ /* 0x042fec000000186c */
[C---:B------:R-:W-:Y:S01]  /*fd30*/  HMMA.16816.F32 R112, R140.reuse, R138, R112 ;  /* 0x0000008a8c70723c */ /* 0x040fe20000001870 */
[----:B------:R-:W-:Y:S05]  /*fd40*/  LDSM.16.MT88.4 R136, [R187+0x11800] ;  /* 0x01180000bb88783b */ /* 0x000fea0000004200 */
[C---:B------:R-:W-:Y:S06]  /*fd50*/  HMMA.16816.F32 R116, R140.reuse, R148, R116 ;  /* 0x000000948c74723c */ /* 0x040fec0000001874 */
[C---:B------:R-:W-:Y:S05]  /*fd60*/  HMMA.16816.F32 R120, R140.reuse, R150, R120 ;  /* 0x000000968c78723c */ /* 0x040fea0000001878 */
[----:B----4-:R-:W-:Y:S02]  /*fd70*/  @!P5 HADD2 R163, -R134.H0_H0, -RZ.H0_H0 ;  /* 0xa00000ff86a3d230 */ /* 0x010fe40000000900 */
[----:B---3--:R-:W-:Y:S03]  /*fd80*/  @!P0 HADD2 R156, -R133.H0_H0, -RZ.H0_H0 ;  /* 0xa00000ff859c8230 */ /* 0x008fe60000000900 */
[----:B------:R1:W-:Y:S01]  /*fd90*/  @!P5 STL.S16 [R1+0x24], R163 ;  /* 0x000024a30100d387 */ /* 0x0003e20000100600 */
[----:B------:R-:W-:Y:S01]  /*fda0*/  PRMT R0, R163, 0x7610, R0 ;  /* 0x00007610a3007816 */ /* 0x000fe20000000000 */
[----:B--2---:R-:W-:Y:S02]  /*fdb0*/  @!P4 HADD2 R162, -R157.H0_H0, -RZ.H0_H0 ;  /* 0xa00000ff9da2c230 */ /* 0x004fe40000000900 */
[----:B------:R2:W-:Y:S01]  /*fdc0*/  @!P0 STL.S16 [R1+0x20], R156 ;  /* 0x0000209c01008387 */ /* 0x0005e20000100600 */
[----:B------:R-:W-:Y:S02]  /*fdd0*/  PRMT R2, R156, 0x7610, R2 ;  /* 0x000076109c027816 */ /* 0x000fe40000000002 */
[----:B------:R-:W-:Y:S02]  /*fde0*/  @!P5 PRMT R134, R0, 0x5410, RZ ;  /* 0x000054100086d816 */ /* 0x000fe400000000ff */
[----:B------:R-:W-:Y:S02]  /*fdf0*/  LOP3.LUT R0, R161, UR14, R166, 0x96, !PT ;  /* 0x0000000ea1007c12 */ /* 0x000fe4000f8e96a6 */
[----:B------:R-:W-:Y:S01]  /*fe00*/  @!P0 PRMT R133, R2, 0x5410, RZ ;  /* 0x0000541002858816 */ /* 0x000fe200000000ff */
[----:B------:R3:W-:Y:S01]  /*fe10*/  STG.E.U16 desc[UR30][R216.64+0x42], R134 ;  /* 0x00004286d8007986 */ /* 0x0007e2000c10151e */
[----:B------:R-:W-:Y:S03]  /*fe20*/  LOP3.LUT R2, R0, 0xff, RZ, 0xc0, !PT ;  /* 0x000000ff00027812 */ /* 0x000fe600078ec0ff */
[----:B------:R4:W-:Y:S01]  /*fe30*/  STG.E.U16 desc[UR30][R214.64+0x50], R133 ;  /* 0x00005085d6007986 */ /* 0x0009e2000c10151e */
[----:B------:R-:W-:Y:S01]  /*fe40*/  ISETP.LE.U32.AND P0, PT, R2, UR16, PT ;  /* 0x0000001002007c0c */ /* 0x000fe2000bf03070 */
[----:B------:R-:W-:Y:S01]  /*fe50*/  @!P2 HADD2 R165, -R158.H0_H0, -RZ.H0_H0 ;  /* 0xa00000ff9ea5a230 */ /* 0x000fe20000000900 */
[----:B------:R-:W-:Y:S04]  /*fe60*/  SHF.R.U32.HI R2, RZ, 0x10, R0 ;  /* 0x00000010ff027819 */ /* 0x000fe80000011600 */
[----:B------:R-:W-:Y:S01]  /*fe70*/  PRMT R152, R165, 0x7610, R152 ;  /* 0x00007610a5987816 */ /* 0x000fe20000000098 */
[----:B-1----:R1:W5:Y:S01]  /*fe80*/  LDL.S16 R163, [R1+0x18] ;  /* 0x0000180001a37983 */ /* 0x0023620000100600 */
[----:B------:R-:W-:Y:S02]  /*fe90*/  LOP3.LUT R2, R2, 0xff, RZ, 0xc0, !PT ;  /* 0x000000ff02027812 */ /* 0x000fe400078ec0ff */
[----:B------:R-:W-:Y:S01]  /*fea0*/  @!P2 PRMT R158, R152, 0x5410, RZ ;  /* 0x00005410989ea816 */ /* 0x000fe200000000ff */
[----:B--2---:R1:W2:Y:S01]  /*feb0*/  LDL.S16 R156, [R1+0xc] ;  /* 0x00000c00019c7983 */ /* 0x0042a20000100600 */
[----:B------:R-:W-:Y:S02]  /*fec0*/  ISETP.LE.U32.AND P6, PT, R2, UR16, PT ;  /* 0x0000001002007c0c */ /* 0x000fe4000bfc3070 */
[----:B------:R-:W-:Y:S01]  /*fed0*/  SHF.R.U32.HI R2, RZ, 0x18, R0 ;  /* 0x00000018ff027819 */ /* 0x000fe20000011600 */
[----:B------:R1:W-:Y:S01]  /*fee0*/  @!P4 STL.S16 [R1+0x1c], R162 ;  /* 0x00001ca20100c387 */ /* 0x0003e20000100600 */
[----:B------:R-:W-:Y:S02]  /*fef0*/  SHF.R.U32.HI R152, RZ, 0x18, R160 ;  /* 0x00000018ff987819 */ /* 0x000fe400000116a0 */
[----:B------:R-:W-:Y:S02]  /*ff00*/  ISETP.LE.U32.AND P5, PT, R2, UR16, PT ;  /* 0x0000001002007c0c */ /* 0x000fe4000bfa3070 */
[----:B------:R-:W-:Y:S02]  /*ff10*/  LOP3.LUT R2, R160, 0xff, RZ, 0xc0, !PT ;  /* 0x000000ffa0027812 */ /* 0x000fe400078ec0ff */
[----:B---3--:R-:W-:Y:S02]  /*ff20*/  PRMT R134, R162, 0x7610, R134 ;  /* 0x00007610a2867816 */ /* 0x008fe40000000086 */
[----:B----4-:R-:W-:Y:S02]  /*ff30*/  LOP3.LUT R133, R161, UR14, R166, 0x96, !PT ;  /* 0x0000000ea1857c12 */ /* 0x010fe4000f8e96a6 */
[----:B------:R-:W-:Y:S02]  /*ff40*/  @!P4 PRMT R157, R134, 0x5410, RZ ;  /* 0x00005410869dc816 */ /* 0x000fe400000000ff */
[----:B------:R-:W-:Y:S02]  /*ff50*/  ISETP.LE.U32.AND P4, PT, R2, UR16, PT ;  /* 0x0000001002007c0c */ /* 0x000fe4000bf83070 */
[----:B------:R-:W-:Y:S01]  /*ff60*/  LOP3.LUT R2, R0, 0xffff, RZ, 0xc0, !PT ;  /* 0x0000ffff00027812 */ /* 0x000fe200078ec0ff */
[----:B------:R3:W-:Y:S01]  /*ff70*/  STG.E.U16 desc[UR30][R214.64+0x52], R157 ;  /* 0x0000529dd6007986 */ /* 0x0007e2000c10151e */
[----:B------:R-:W-:Y:S01]  /*ff80*/  SHF.R.U32.HI R0, RZ, 0x10, R160 ;  /* 0x00000010ff007819 */ /* 0x000fe200000116a0 */
[----:B------:R-:W-:Y:S01]  /*ff90*/  @!P5 HADD2 R252, -R184.H0_H0, -RZ.H0_H0 ;  /* 0xa00000ffb8fcd230 */ /* 0x000fe20000000900 */
[----:B------:R-:W-:Y:S01]  /*ffa0*/  SHF.R.U32.HI R134, RZ, 0x8, R2 ;  /* 0x00000008ff867819 */ /* 0x000fe20000011602 */
[----:B------:R-:W-:Y:S01]  /*ffb0*/  STG.E.U16 desc[UR30][R216.64+0x50], R158 ;  /* 0x0000509ed8007986 */ /* 0x000fe2000c10151e */
[----:B------:R-:W-:Y:S02]  /*ffc0*/  LOP3.LUT R2, R0, 0xff, RZ, 0xc0, !PT ;  /* 0x000000ff00027812 */ /* 0x000fe400078ec0ff */
[----:B------:R-:W-:Y:S01]  /*ffd0*/  LOP3.LUT R0, R134, 0xffff, RZ, 0xc0, !PT ;  /* 0x0000ffff86007812 */ /* 0x000fe200078ec0ff */
[----:B-1----:R1:W4:Y:S01]  /*ffe0*/  LDL.S16 R162, [R1+0x14] ;  /* 0x0000140001a27983 */ /* 0x0023220000100600 */
[----:B------:R-:W-:Y:S02]  /*fff0*/  SHF.R.U32.HI R134, RZ, 0x10, R160 ;  /* 0x00000010ff867819 */ /* 0x000fe400000116a0 */
[----:B------:R-:W-:Y:S01]  /*10000*/  LOP3.LUT R168, R133, 0xff, RZ, 0xc0, !PT ;  /* 0x000000ff85a87812 */ /* 0x000fe200078ec0ff */
[----:B------:R1:W-:Y:S01]  /*10010*/  @!P2 STL.S16 [R1+0x10], R165 ;  /* 0x000010a50100a387 */ /* 0x0003e20000100600 */
[----:B------:R-:W-:Y:S02]  /*10020*/  ISETP.LE.U32.AND P2, PT, R2, UR16, PT ;  /* 0x0000001002007c0c */ /* 0x000fe4000bf43070 */
[----:B------:R-:W-:Y:S02]  /*10030*/  PRMT R2, R174, 0x7632, R2 ;  /* 0x00007632ae027816 */ /* 0x000fe40000000002 */
[----:B------:R-:W-:Y:S02]  /*10040*/  LOP3.LUT R134, R134, 0xff, RZ, 0xc0, !PT ;  /* 0x000000ff86867812 */ /* 0x000fe400078ec0ff */
[----:B------:R-:W-:Y:S07]  /*10050*/  SHF.R.U32.HI R146, RZ, 0x18, R133 ;  /* 0x00000018ff927819 */ /* 0x000fee0000011685 */
[----:B------:R-:W-:Y:S01]  /*10060*/  @!P2 HADD2 R250, -R192.H0_H0, -RZ.H0_H0 ;  /* 0xa00000ffc0faa230 */ /* 0x000fe20000000900 */
[----:B---3--:R-:W-:Y:S01]  /*10070*/  LOP3.LUT R157, R160, 0xff, RZ, 0xc0, !PT ;  /* 0x000000ffa09d7812 */ /* 0x008fe200078ec0ff */
[----:B--2---:R-:W-:Y:S05]  /*10080*/  @!P3 HADD2 R156, -R159.H0_H0, -RZ.H0_H0 ;  /* 0xa00000ff9f9cb230 */ /* 0x004fea0000000900 */
[----:B------:R-:W-:Y:S01]  /*10090*/  PRMT R135, R156, 0x7610, R135 ;  /* 0x000076109c877816 */ /* 0x000fe20000000087 */
[----:B------:R2:W-:Y:S03]  /*100a0*/  @!P3 STL.S16 [R1+0xc], R156 ;  /* 0x00000c9c0100b387 */ /* 0x0005e60000100600 */
[----:B------:R-:W-:Y:S02]  /*100b0*/  @!P3 PRMT R159, R135, 0x5410, RZ ;  /* 0x00005410879fb816 */ /* 0x000fe400000000ff */
[----:B------:R-:W-:Y:S02]  /*100c0*/  ISETP.LE.U32.AND P3, PT, R0, UR16, PT ;  /* 0x0000001000007c0c */ /* 0x000fe4000bf63070 */
[----:B------:R-:W-:Y:S01]  /*100d0*/  PRMT R0, R174, 0x7610, R0 ;  /* 0x00007610ae007816 */ /* 0x000fe20000000000 */
[----:B------:R-:W-:Y:S01]  /*100e0*/  STG.E.U16 desc[UR30][R216.64+0x52], R159 ;  /* 0x0000529fd8007986 */ /* 0x000fe2000c10151e */
[----:B------:R-:W-:Y:S02]  /*100f0*/  LOP3.LUT R135, R160, 0xffff, RZ, 0xc0, !PT ;  /* 0x0000ffffa0877812 */ /* 0x000fe400078ec0ff */
[----:B------:R-:W-:Y:S01]  /*10100*/  PRMT R144, R0, 0x5410, R2 ;  /* 0x0000541000907816 */ /* 0x000fe20000000002 */
[----:B-----5:R-:W-:Y:S01]  /*10110*/  @!P0 HADD2 R163, -R0.H0_H0, -RZ.H0_H0 ;  /* 0xa00000ff00a38230 */ /* 0x020fe20000000900 */
[----:B------:R-:W-:Y:S04]  /*10120*/  SHF.R.U32.HI R135, RZ, 0x8, R135 ;  /* 0x00000008ff877819 */ /* 0x000fe80000011687 */
[----:B------:R-:W-:Y:S01]  /*10130*/  @!P0 STL.S16 [R1+0x18], R163 ;  /* 0x000018a301008387 */ /* 0x000fe20000100600 */
[----:B------:R-:W-:Y:S02]  /*10140*/  PRMT R153, R163, 0x7610, R153 ;  /* 0x00007610a3997816 */ /* 0x000fe40000000099 */
[----:B------:R-:W-:Y:S01]  /*10150*/  PRMT R157, R157, 0x5410, R135 ;  /* 0x000054109d9d7816 */ /* 0x000fe20000000087 */
[----:B------:R3:W5:Y:S01]  /*10160*/  LDL.S16 R166, [R1] ;  /* 0x0000000001a67983 */ /* 0x0007620000100600 */
[----:B------:R-:W-:Y:S01]  /*10170*/  @!P0 PRMT R0, R153, 0x5410, RZ ;  /* 0x0000541099008816 */ /* 0x000fe200000000ff */
[----:B----4-:R-:W-:Y:S01]  /*10180*/  @!P3 HADD2 R162, -R2.H0_H0, -RZ.H0_H0 ;  /* 0xa00000ff02a2b230 */ /* 0x010fe20000000900 */
[----:B------:R-:W-:Y:S01]  /*10190*/  ISETP.LE.U32.AND P0, PT, R152, UR16, PT ;  /* 0x0000001098007c0c */ /* 0x000fe2000bf03070 */
[----:B-1----:R3:W4:Y:S01]  /*101a0*/  LDL.S16 R165, [R1+0x8] ;  /* 0x0000080001a57983 */ /* 0x0027220000100600 */
[----:B--2---:R-:W-:Y:S02]  /*101b0*/  SHF.R.U32.HI R156, RZ, 0x18, R160 ;  /* 0x00000018ff9c7819 */ /* 0x004fe400000116a0 */
[----:B------:R-:W-:Y:S01]  /*101c0*/  LOP3.LUT R160, R160, 0xffff, RZ, 0xc0, !PT ;  /* 0x0000ffffa0a07812 */ /* 0x000fe200078ec0ff */
[----:B------:R3:W2:Y:S01]  /*101d0*/  LDL.S16 R158, [R1+0x4] ;  /* 0x00000400019e7983 */ /* 0x0006a20000100600 */
[----:B------:R-:W-:Y:S02]  /*101e0*/  PRMT R156, R134, 0x5410, R156 ;  /* 0x00005410869c7816 */ /* 0x000fe4000000009c */
[----:B------:R-:W-:Y:S01]  /*101f0*/  LOP3.LUT R134, R133, 0xffff, RZ, 0xc0, !PT ;  /* 0x0000ffff85867812 */ /* 0x000fe200078ec0ff */
[----:B------:R-:W1:Y:S01]  /*10200*/  LDSM.16.MT88.4 R152, [R188+0x17000] ;  /* 0x01700000bc98783b */ /* 0x000e620000004200 */
[----:B------:R-:W-:Y:S02]  /*10210*/  SHF.R.U32.HI R145, RZ, 0x8, R160 ;  /* 0x00000008ff917819 */ /* 0x000fe400000116a0 */
[----:B------:R-:W-:Y:S01]  /*10220*/  SHF.R.U32.HI R134, RZ, 0x8, R134 ;  /* 0x00000008ff867819 */ /* 0x000fe20000011686 */
[----:B------:R-:W-:Y:S01]  /*10230*/  @!P0 HADD2 R249, -R192.H1_H1, -RZ.H0_H0 ;  /* 0xa00000ffc0f98230 */ /* 0x000fe20000000d00 */
[----:B------:R-:W-:Y:S02]  /*10240*/  PRMT R167, R162, 0x7610, R167 ;  /* 0x00007610a2a77816 */ /* 0x000fe400000000a7 */
[----:B------:R-:W-:Y:S01]  /*10250*/  SHF.R.U32.HI R135, RZ, 0x10, R133 ;  /* 0x00000010ff877819 */ /* 0x000fe20000011685 */
[----:B------:R3:W-:Y:S01]  /*10260*/  STG.E.U16 desc[UR30][R214.64+0x60], R0 ;  /* 0x00006000d6007986 */ /* 0x0007e2000c10151e */
[----:B------:R-:W-:Y:S02]  /*10270*/  LOP3.LUT R133, R145, 0xffff, RZ, 0xc0, !PT ;  /* 0x0000ffff91857812 */ /* 0x000fe400078ec0ff */
[--C-:B------:R-:W-:Y:S01]  /*10280*/  PRMT R168, R168, 0x5410, R134.reuse ;  /* 0x00005410a8a87816 */ /* 0x100fe20000000086 */
[----:B------:R-:W-:Y:S01]  /*10290*/  @!P3 STL.S16 [R1+0x14], R162 ;  /* 0x000014a20100b387 */ /* 0x000fe20000100600 */
[----:B------:R-:W-:Y:S02]  /*102a0*/  PRMT R134, R173, 0x7610, R134 ;  /* 0x00007610ad867816 */ /* 0x000fe40000000086 */
[----:B------:R-:W-:Y:S01]  /*102b0*/  @!P3 PRMT R2, R167, 0x5410, RZ ;  /* 0x00005410a702b816 */ /* 0x000fe200000000ff */
[----:B------:R-:W2:Y:S01]  /*102c0*/  LDSM.16.MT88.4 R160, [R186+0x11800] ;  /* 0x01180000baa0783b */ /* 0x000ea20000004200 */
[----:B------:R-:W-:Y:S02]  /*102d0*/  ISETP.LE.U32.AND P3, PT, R133, UR16, PT ;  /* 0x0000001085007c0c */ /* 0x000fe4000bf63070 */
[----:B------:R-:W-:Y:S02]  /*102e0*/  PRMT R133, R172, 0x7610, R133 ;  /* 0x00007610ac857816 */ /* 0x000fe40000000085 */
[----:B------:R-:W-:Y:S02]  /*102f0*/  LOP3.LUT R135, R135, 0xff, RZ, 0xc0, !PT ;  /* 0x000000ff87877812 */ /* 0x000fe400078ec0ff */
[--C-:B------:R-:W-:Y:S01]  /*10300*/  HSET2.LE.AND R168, R168, R164.reuse, PT ;  /* 0x000000a4a8a87233 */ /* 0x100fe20003803000 */
[----:B------:R-:W-:Y:S01]  /*10310*/  STG.E.U16 desc[UR30][R214.64+0x62], R2 ;  /* 0x00006202d6007986 */ /* 0x000fe2000c10151e */
[----:B------:R-:W-:Y:S02]  /*10320*/  PRMT R135, R135, 0x5410, R146 ;  /* 0x0000541087877816 */ /* 0x000fe40000000092 */
[--C-:B------:R-:W-:Y:S02]  /*10330*/  HSET2.LE.AND R171, R156, R164.reuse, PT ;  /* 0x000000a49cab7233 */ /* 0x100fe40003803000 */
[----:B------:R-:W-:Y:S02]  /*10340*/  LOP3.LUT R168, R168, R144, RZ, 0xc0, !PT ;  /* 0x00000090a8a87212 */ /* 0x000fe400078ec0ff */
[--C-:B------:R-:W-:Y:S01]  /*10350*/  HSET2.LE.AND R169, R135, R164.reuse, PT ;  /* 0x000000a487a97233 */ /* 0x100fe20003803000 */
[----:B------:R-:W2:Y:S01]  /*10360*/  LDSM.16.MT88.4 R144, [R189+0x11800] ;  /* 0x01180000bd90783b */ /* 0x000ea20000004200 */
[----:B------:R-:W-:Y:S02]  /*10370*/  PRMT R135, R172, 0x7632, R135 ;  /* 0x00007632ac877816 */ /* 0x000fe40000000087 */
[----:B---3--:R-:W-:Y:S02]  /*10380*/  PRMT R0, R134, 0x5410, R184 ;  /* 0x0000541086007816 */ /* 0x008fe400000000b8 */
[----:B------:R-:W-:Y:S02]  /*10390*/  @!P5 PRMT R184, R252, 0x5410, RZ ;  /* 0x00005410fcb8d816 */ /* 0x000fe400000000ff */
[----:B------:R-:W-:Y:S01]  /*103a0*/  HSET2.LE.AND R170, R157, R164, PT ;  /* 0x000000a49daa7233 */ /* 0x000fe20003803000 */
[C---:B-1----:R-:W-:Y:S01]  /*103b0*/  HMMA.16816.F32 R124, R140.reuse, R152, R124 ;  /* 0x000000988c7c723c */ /* 0x042fe2000000187c */
[----:B------:R-:W1:Y:S02]  /*103c0*/  LDSM.16.MT88.4 R172, [R188+0x11800] ;  /* 0x01180000bcac783b */ /* 0x000e640000004200 */
[----:B------:R-:W-:Y:S02]  /*103d0*/  LOP3.LUT R169, R169, R0, RZ, 0xc0, !PT ;  /* 0x00000000a9a97212 */ /* 0x000fe400078ec0ff */
[----:B------:R-:W-:Y:S01]  /*103e0*/  PRMT R0, R133, 0x5410, R135 ;  /* 0x0000541085007816 */ /* 0x000fe20000000087 */
[----:B------:R-:W-:Y:S03]  /*103f0*/  HMMA.16816.F32 R128, R140, R154, R128 ;  /* 0x0000009a8c80723c */ /* 0x000fe60000001880 */
[----:B------:R-:W-:Y:S02]  /*10400*/  STG.E.U16 desc[UR30][R216.64+0x62], R184 ;  /* 0x000062b8d8007986 */ /* 0x000fe4000c10151e */
[----:B------:R-:W-:Y:S02]  /*10410*/  LOP3.LUT R171, R171, R192, RZ, 0xc0, !PT ;  /* 0x000000c0abab7212 */ /* 0x000fe400078ec0ff */
[----:B------:R-:W-:Y:S04]  /*10420*/  LOP3.LUT R170, R170, R0, RZ, 0xc0, !PT ;  /* 0x00000000aaaa7212 */ /* 0x000fe800078ec0ff */
[----:B------:R-:W-:Y:S02]  /*10430*/  @P0 PRMT R0, R192, 0x7632, R0 ;  /* 0x00007632c0000816 */ /* 0x000fe40000000000 */
[----:B------:R-:W-:Y:S02]  /*10440*/  @!P0 PRMT R0, R249, 0x5410, RZ ;  /* 0x00005410f9008816 */ /* 0x000fe400000000ff */
[----:B------:R-:W-:Y:S02]  /*10450*/  @!P2 PRMT R192, R250, 0x5410, RZ ;  /* 0x00005410fac0a816 */ /* 0x000fe400000000ff */
[----:B------:R-:W-:Y:S01]  /*10460*/  ISETP.LT.AND P2, PT, RZ, UR39, PT ;  /* 0x00000027ff007c0c */ /* 0x000fe2000bf41270 */
[----:B-----5:R-:W-:Y:S02]  /*10470*/  @!P6 HADD2 R166, -R134.H0_H0, -RZ.H0_H0 ;  /* 0xa00000ff86a6e230 */ /* 0x020fe40000000900 */
[----:B----4-:R-:W-:Y:S03]  /*10480*/  @!P4 HADD2 R165, -R133.H0_H0, -RZ.H0_H0 ;  /* 0xa00000ff85a5c230 */ /* 0x010fe60000000900 */
[----:B------:R-:W-:Y:S01]  /*10490*/  @!P6 STL.S16 [R1], R166 ;  /* 0x000000a60100e387 */ /* 0x000fe20000100600 */
[----:B------:R-:W-:Y:S01]  /*104a0*/  PRMT R220, R166, 0x7610, R220 ;  /* 0x00007610a6dc7816 */ /* 0x000fe200000000dc */
[----:B--2---:R-:W-:Y:S02]  /*104b0*/  @!P3 HADD2 R158, -R135.H0_H0, -RZ.H0_H0 ;  /* 0xa00000ff879eb230 */ /* 0x004fe40000000900 */
[----:B------:R2:W-:Y:S01]  /*104c0*/  @!P4 STL.S16 [R1+0x8], R165 ;  /* 0x000008a50100c387 */ /* 0x0005e20000100600 */
[----:B------:R-:W-:Y:S02]  /*104d0*/  PRMT R219, R165, 0x7610, R219 ;  /* 0x00007610a5db7816 */ /* 0x000fe400000000db */
[----:B------:R-:W-:Y:S01]  /*104e0*/  @!P6 PRMT R134, R220, 0x5410, RZ ;  /* 0x00005410dc86e816 */ /* 0x000fe200000000ff */
[----:B------:R3:W-:Y:S01]  /*104f0*/  @!P3 STL.S16 [R1+0x4], R158 ;  /* 0x0000049e0100b387 */ /* 0x0007e20000100600 */
[----:B------:R-:W-:Y:S02]  /*10500*/  @!P4 PRMT R133, R219, 0x5410, RZ ;  /* 0x00005410db85c816 */ /* 0x000fe400000000ff */
[----:B------:R-:W-:Y:S01]  /*10510*/  PRMT R218, R158, 0x7610, R218 ;  /* 0x000076109eda7816 */ /* 0x000fe200000000da */
[----:B------:R-:W-:Y:S03]  /*10520*/  STG.E.U16 desc[UR30][R216.64+0x60], R134 ;  /* 0x00006086d8007986 */ /* 0x000fe6000c10151e */
[----:B------:R-:W-:Y:S01]  /*10530*/  @!P3 PRMT R135, R218, 0x5410, RZ ;  /* 0x00005410da87b816 */ /* 0x000fe200000000ff */
[----:B------:R4:W-:Y:S04]  /*10540*/  STG.E.U16 desc[UR30][R214.64+0x70], R133 ;  /* 0x00007085d6007986 */ /* 0x0009e8000c10151e */
[----:B------:R5:W-:Y:S04]  /*10550*/  STG.E.U16 desc[UR30][R214.64+0x72], R135 ;  /* 0x00007287d6007986 */ /* 0x000be8000c10151e */
[----:B------:R1:W-:Y:S04]  /*10560*/  STG.E.U16 desc[UR30][R216.64+0x72], R0 ;  /* 0x00007200d8007986 */ /* 0x0003e8000c10151e */
[----:B------:R-:W-:Y:S01]  /*10570*/  STG.E.U16 desc[UR30][R216.64+0x70], R192 ;  /* 0x000070c0d8007986 */ /* 0x000fe2000c10151e */
[C---:B--2---:R-:W-:Y:S03]  /*10580*/  HMMA.16816.F32 R164, R168.reuse, R160, R4 ;  /* 0x000000a0a8a4723c */ /* 0x044fe60000001804 */
[----:B------:R-:W2:Y:S03]  /*10590*/  LDSM.16.MT88.4 R4, [R187+0x13800] ;  /* 0x01380000bb04783b */ /* 0x000ea60000004200 */
[C---:B------:R-:W-:Y:S05]  /*105a0*/  HMMA.16816.F32 R160, R168.reuse, R162, R8 ;  /* 0x000000a2a8a0723c */ /* 0x040fea0000001808 */
[----:B------:R-:W2:Y:S01]  /*105b0*/  LDSM.16.MT88.4 R8, [R188+0x13800] ;  /* 0x01380000bc08783b */ /* 0x000ea20000004200 */
[C---:B---3--:R-:W-:Y:S05]  /*105c0*/  HMMA.16816.F32 R156, R168.reuse, R136, R12 ;  /* 0x00000088a89c723c */ /* 0x048fea000000180c */
[----:B----4-:R-:W-:Y:S01]  /*105d0*/  IMAD.MOV.U32 R133, RZ, RZ, R3 ;  /* 0x000000ffff857224 */ /* 0x010fe200078e0003 */
[C---:B------:R-:W-:Y:S01]  /*105e0*/  HMMA.16816.F32 R152, R168.reuse, R138, R16 ;  /* 0x0000008aa898723c */ /* 0x040fe20000001810 */
[----:B------:R-:W3:Y:S04]  /*105f0*/  LDSM.16.MT88.4 R12, [R186+0x15800] ;  /* 0x01580000ba0c783b */ /* 0x000ee80000004200 */
[----:B-----5:R-:W-:Y:S01]  /*10600*/  IADD3 R214, P0, R214, -0x80, RZ ;  /* 0xffffff80d6d67810 */ /* 0x020fe20007f1e0ff */
[C---:B------:R-:W-:Y:S03]  /*10610*/  HMMA.16816.F32 R148, R168.reuse, R144, R20 ;  /* 0x00000090a894723c */ /* 0x040fe60000001814 */
[----:B------:R-:W-:Y:S02]  /*10620*/  LDSM.16.MT88.4 R16, [R189+0x15800] ;  /* 0x01580000bd10783b */ /* 0x000fe40000004200 */
[----:B------:R-:W-:Y:S01]  /*10630*/  IADD3.X R215, R215, -0x1, RZ, P0, !PT ;  /* 0xffffffffd7d77810 */ /* 0x000fe200007fe4ff */
[C---:B------:R-:W-:Y:S05]  /*10640*/  HMMA.16816.F32 R144, R168.reuse, R146, R24 ;  /* 0x00000092a890723c */ /* 0x040fea0000001818 */
[----:B------:R-:W-:Y:S01]  /*10650*/  LDSM.16.MT88.4 R20, [R188+0x15800] ;  /* 0x01580000bc14783b */ /* 0x000fe20000004200 */
[C---:B-1----:R-:W-:Y:S05]  /*10660*/  HMMA.16816.F32 R140, R168.reuse, R172, R28 ;  /* 0x000000aca88c723c */ /* 0x042fea000000181c */
[----:B------:R-:W-:Y:S01]  /*10670*/  IMAD.MOV.U32 R0, RZ, RZ, R132 ;  /* 0x000000ffff007224 */ /* 0x000fe200078e0084 */
[C---:B------:R-:W-:Y:S01]  /*10680*/  HMMA.16816.F32 R136, R168.reuse, R174, R32 ;  /* 0x000000aea888723c */ /* 0x040fe20000001820 */
[----:B------:R-:W-:Y:S05]  /*10690*/  LDSM.16.MT88.4 R24, [R186+0x17800] ;  /* 0x01780000ba18783b */ /* 0x000fea0000004200 */
[C---:B------:R-:W-:Y:S03]  /*106a0*/  HMMA.16816.F32 R36, R168.reuse, R176, R36 ;  /* 0x000000b0a824723c */ /* 0x040fe60000001824 */
[----:B------:R-:W-:Y:S03]  /*106b0*/  LDSM.16.MT88.4 R28, [R187+0x17800] ;  /* 0x01780000bb1c783b */ /* 0x000fe60000004200 */
[C---:B------:R-:W-:Y:S06]  /*106c0*/  HMMA.16816.F32 R40, R168.reuse, R178, R40 ;  /* 0x000000b2a828723c */ /* 0x040fec0000001828 */
[C---:B--2---:R-:W-:Y:S06]  /*106d0*/  HMMA.16816.F32 R44, R168.reuse, R4, R44 ;  /* 0x00000004a82c723c */ /* 0x044fec000000182c */
[C---:B------:R-:W-:Y:S01]  /*106e0*/  HMMA.16816.F32 R48, R168.reuse, R6, R48 ;  /* 0x00000006a830723c */ /* 0x040fe20000001830 */
[----:B------:R-:W1:Y:S05]  /*106f0*/  LDSM.16.MT88.4 R4, [R187+0x15800] ;  /* 0x01580000bb04783b */ /* 0x000e6a0000004200 */
[C---:B------:R-:W-:Y:S06]  /*10700*/  HMMA.16816.F32 R52, R168.reuse, R180, R52 ;  /* 0x000000b4a834723c */ /* 0x040fec0000001834 */
[C---:B------:R-:W-:Y:S06]  /*10710*/  HMMA.16816.F32 R56, R168.reuse, R182, R56 ;  /* 0x000000b6a838723c */ /* 0x040fec0000001838 */
[C---:B------:R-:W-:Y:S06]  /*10720*/  HMMA.16816.F32 R60, R168.reuse, R8, R60 ;  /* 0x00000008a83c723c */ /* 0x040fec000000183c */
[C---:B------:R-:W-:Y:S01]  /*10730*/  HMMA.16816.F32 R64, R168.reuse, R10, R64 ;  /* 0x0000000aa840723c */ /* 0x040fe20000001840 */
[----:B------:R-:W2:Y:S05]  /*10740*/  LDSM.16.MT88.4 R8, [R189+0x17800] ;  /* 0x01780000bd08783b */ /* 0x000eaa0000004200 */
[C---:B---3--:R-:W-:Y:S06]  /*10750*/  HMMA.16816.F32 R68, R168.reuse, R12, R68 ;  /* 0x0000000ca844723c */ /* 0x048fec0000001844 */
[C---:B------:R-:W-:Y:S01]  /*10760*/  HMMA.16816.F32 R72, R168.reuse, R14, R72 ;  /* 0x0000000ea848723c */ /* 0x040fe20000001848 */
[----:B------:R-:W3:Y:S05]  /*10770*/  LDSM.16.MT88.4 R12, [R188+0x17800] ;  /* 0x01780000bc0c783b */ /* 0x000eea0000004200 */
        /* <DEDUP_REMOVED lines=10> */
[C---:B--2---:R-:W-:Y:S06]  /*10820*/  HMMA.16816.F32 R116, R168.reuse, R8, R116 ;  /* 0x00000008a874723c */ /* 0x044fec0000001874 */
[C---:B------:R-:W-:Y:S06]  /*10830*/  HMMA.16816.F32 R120, R168.reuse, R10, R120 ;  /* 0x0000000aa878723c */ /* 0x040fec0000001878 */
[C---:B---3--:R-:W-:Y:S06]  /*10840*/  HMMA.16816.F32 R124, R168.reuse, R12, R124 ;  /* 0x0000000ca87c723c */ /* 0x048fec000000187c */
[----:B------:R-:W-:Y:S01]  /*10850*/  HMMA.16816.F32 R128, R168, R14, R128 ;  /* 0x0000000ea880723c */ /* 0x000fe20000001880 */
[----:B------:R-:W-:Y:S11]  /*10860*/  @!UPT UIADD3 URZ, URZ, URZ, URZ ;  /* 0x0000003f3f3ff290 */ /* 0x000ff6000fffe03f */
[----:B------:R-:W-:Y:S01]  /*10870*/  @!UPT UIADD3 URZ, URZ, URZ, URZ ;  /* 0x0000003f3f3ff290 */ /* 0x000fe2000fffe03f */
[----:B------:R-:W-:Y:S11]  /*10880*/  @P2 BRA `(.L_x_1040) ;  /* 0xffffffa000a02947 */ /* 0x000ff6000383ffff */
.L_x_1039:
[----:B------:R-:W1:Y:S01]  /*10890*/  SHFL.BFLY PT, R2, R248, 0x2, 0x1f ;  /* 0x0c401f00f8027f89 */ /* 0x000e6200000e0000 */
[----:B------:R-:W-:Y:S01]  /*108a0*/  ULDC UR4, c[0x0][0x38c] ;  /* 0x0000e30000047ab9 */ /* 0x000fe20000000800 */
[----:B------:R-:W-:Y:S01]  /*108b0*/  UMOV UR5, 0x400 ;  /* 0x0000040000057882 */ /* 0x000fe20000000000 */
[----:B------:R-:W-:Y:S01]  /*108c0*/  UISETP.NE.AND UP0, UPT, UR17, -0x1, UPT ;  /* 0xffffffff1100788c */ /* 0x000fe2000bf05270 */
[----:B------:R-:W2:Y:S01]  /*108d0*/  SHFL.BFLY PT, R0, R251, 0x2, 0x1f ;  /* 0x0c401f00fb007f89 */ /* 0x000ea200000e0000 */
[----:B-----5:R-:W3:Y:S01]  /*108e0*/  S2R R169, SR_TID.X ;  /* 0x0000000000a97919 */ /* 0x020ee20000002100 */
        /* <DEDUP_REMOVED lines=11> */
[----:B--2---:R-:W-:Y:S01]  /*109a0*/  FADD.FTZ R134, R0, R4 ;  /* 0x0000000400867221 */ /* 0x004fe20000010000 */
        /* <DEDUP_REMOVED lines=260> */
.L_x_1043:
        /* <DEDUP_REMOVED lines=24> */
.L_x_1044:
        /* <DEDUP_REMOVED lines=122> */
.L_x_1046:
[----:B------:R-:W-:Y:S05]  /*12310*/  BSYNC B0 ;  /* 0x0000000000007941 */ /* 0x000fea0003800000 */
.L_x_1045:
        /* <DEDUP_REMOVED lines=43> */
.L_x_1048:
[----:B------:R-:W-:Y:S05]  /*125d0*/  BSYNC B0 ;  /* 0x0000000000007941 */ /* 0x000fea0003800000 */
.L_x_1047:
        /* <DEDUP_REMOVED lines=27> */
.L_x_1050:
[----:B------:R-:W-:Y:S05]  /*12790*/  BSYNC B0 ;  /* 0x0000000000007941 */ /* 0x000fea0003800000 */
.L_x_1049:
        /* <DEDUP_REMOVED lines=27> */
.L_x_1052:
[----:B------:R-:W-:Y:S05]  /*12950*/  BSYNC B0 ;  /* 0x0000000000007941 */ /* 0x000fea0003800000 */
.L_x_1051:
        /* <DEDUP_REMOVED lines=27> */
.L_x_1009:
[----:B------:R-:W1:Y:S01]  /*12b10*/  S2R R2, SR_TID.X ;  /* 0x0000000000027919 */ /* 0x000e620000002100 */
[----:B------:R-:W-:Y:S01]  /*12b20*/  UISETP.NE.AND UP2, UPT, UR17, -0x1, UPT ;  /* 0xffffffff1100788c */ /* 0x000fe2000bf45270 */
[----:B------:R-:W-:Y:S01]  /*12b30*/  ULDC.U8 UR8, c[0x0][0x3d8] ;  /* 0x0000f60000087ab9 */ /* 0x000fe20000000000 */
[----:B------:R-:W-:Y:S01]  /*12b40*/  ULDC.U8 UR10, c[0x0][0x3d9] ;  /* 0x0000f640000a7ab9 */ /* 0x000fe20000000000 */
[----:B------:R-:W-:Y:S02]  /*12b50*/  UISETP.NE.AND UP3, UPT, UR8, URZ, UPT ;  /* 0x0000003f0800728c */ /* 0x000fe4000bf65270 */
[----:B------:R-:W-:Y:S02]  /*12b60*/  UISETP.NE.AND UP1, UPT, UR10, URZ, UPT ;  /* 0x0000003f0a00728c */ /* 0x000fe4000bf25270 */
[----:B------:R-:W-:-:S04]  /*12b70*/  UISETP.EQ.AND UP3, UPT, UR10, URZ, UP3 ;  /* 0x0000003f0a00728c */ /* 0x000fc80009f62270 */
[----:B------:R-:W-:Y:S01]  /*12b80*/  @!UP2 USHF.R.S32.HI UR9, URZ, 0x1f, UR33 ;  /* 0x0000001f3f09a899 */ /* 0x000fe20008011421 */
[----:B------:R-:W-:Y:S01]  /*12b90*/  PLOP3.LUT P0, PT, PT, PT, UP1, 0x80, 0x0 ;  /* 0x000000000000781c */ /* 0x000fe20003f0f018 */
[----:B------:R-:W-:Y:S01]  /*12ba0*/  @UP2 ULDC.64 UR6, c[0x0][0x298] ;  /* 0x0000a60000062ab9 */ /* 0x000fe20000000a00 */
[----:B------:R-:W-:Y:S01]  /*12bb0*/  @!UP2 ULDC.64 UR4, c[0x0][0x290] ;  /* 0x0000a4000004aab9 */ /* 0x000fe20000000a00 */
[----:B------:R-:W-:Y:S02]  /*12bc0*/  @UP2 UIMAD.WIDE.U32 UR10, UR17, UR6, URZ ;  /* 0x00000006110a22a5 */ /* 0x000fe4000f8e003f */
[----:B------:R-:W-:Y:S02]  /*12bd0*/  UISETP.NE.OR UP0, UPT, UR17, -0x1, !UP3 ;  /* 0xffffffff1100788c */ /* 0x000fe4000df05670 */
[----:B------:R-:W-:Y:S02]  /*12be0*/  @!UP2 UIMAD UR6, UR9, UR4, URZ ;  /* 0x000000040906a2a4 */ /* 0x000fe4000f8e023f */
[----:B------:R-:W-:-:S02]  /*12bf0*/  @!UP2 UIMAD.WIDE.U32 UR14, UR33, UR4, URZ ;  /* 0x00000004210ea2a5 */ /* 0x000fc4000f8e003f */
[----:B------:R-:W-:Y:S02]  /*12c00*/  @!UP2 UIMAD UR6, UR33, UR5, UR6 ;  /* 0x000000052106a2a4 */ /* 0x000fe4000f8e0206 */
[----:B------:R-:W-:Y:S01]  /*12c10*/  @UP2 UIMAD UR7, UR17, UR7, UR11 ;  /* 0x00000007110722a4 */ /* 0x000fe2000f8e020b */
[----:B------:R-:W-:Y:S01]  /*12c20*/  @UP1 ULDC.64 UR4, c[0x0][0x2c0] ;  /* 0x0000b00000041ab9 */ /* 0x000fe20000000a00 */
[----:B------:R-:W-:Y:S01]  /*12c30*/  @!UP3 UMOV UR20, URZ ;  /* 0x0000003f0014bc82 */ /* 0x000fe20008000000 */
[----:B------:R-:W-:Y:S01]  /*12c40*/  @UP1 UIMAD UR11, UR5, UR4, URZ ;  /* 0x00000004050b12a4 */ /* 0x000fe2000f8e023f */
[----:B-1----:R-:W-:Y:S02]  /*12c50*/  LEA.HI R8, R30, R2, RZ, 0x3 ;  /* 0x000000021e087211 */ /* 0x002fe400078f18ff */
[----:B------:R-:W-:Y:S01]  /*12c60*/  @UP3 ULDC UR4, c[0x0][0x2c4] ;  /* 0x0000b10000043ab9 */ /* 0x000fe20000000800 */
[----:B------:R-:W-:Y:S01]  /*12c70*/  @!UP3 UMOV UR21, URZ ;  /* 0x0000003f0015bc82 */ /* 0x000fe20008000000 */
[----:B------:R-:W-:Y:S01]  /*12c80*/  @!UP0 UIMAD UR17, UR33, UR4, URZ ;  /* 0x00000004211182a4 */ /* 0x000fe2000f8e023f */
[----:B------:R-:W-:Y:S01]  /*12c90*/  LOP3.LUT R0, R8, 0xfffffff8, RZ, 0xc0, !PT ;  /* 0xfffffff808007812 */ /* 0x000fe200078ec0ff */
[----:B------:R-:W-:Y:S01]  /*12ca0*/  @UP1 ULDC UR12, c[0x0][0x2c0] ;  /* 0x0000b000000c1ab9 */ /* 0x000fe20000000800 */
[----:B------:R-:W-:Y:S01]  /*12cb0*/  @UP1 UMOV UR9, 0x1 ;  /* 0x0000000100091882 */ /* 0x000fe20000000000 */
[----:B------:R-:W-:-:S02]  /*12cc0*/  @UP3 USHF.R.S32.HI UR4, URZ, 0x1f, UR17 ;  /* 0x0000001f3f043899 */ /* 0x000fc40008011411 */
[----:B------:R-:W-:Y:S01]  /*12cd0*/  @!UP2 UIADD3 UR7, UR15, UR6, URZ ;  /* 0x000000060f07a290 */ /* 0x000fe2000fffe03f */
[----:B------:R-:W-:Y:S01]  /*12ce0*/  IMAD.IADD R0, R2, 0x1, -R0 ;  /* 0x0000000102007824 */ /* 0x000fe200078e0a00 */
[----:B------:R-:W-:Y:S01]  /*12cf0*/  @!UP2 UMOV UR10, UR14 ;  /* 0x0000000e000aac82 */ /* 0x000fe20008000000 */
[----:B------:R-:W-:Y:S02]  /*12d00*/  @UP3 UMOV UR20, UR17 ;  /* 0x0000001100143c82 */ /* 0x000fe40008000000 */
[----:B------:R-:W-:Y:S01]  /*12d10*/  @UP3 UMOV UR21, UR4 ;  /* 0x0000000400153c82 */ /* 0x000fe20008000000 */
[----:B------:R-:W-:Y:S06]  /*12d20*/  @P0 BRA `(.L_x_1053) ;  /* 0x0000000000180947 */ /* 0x000fec0003800000 */
[----:B------:R-:W-:Y:S01]  /*12d30*/  UISETP.NE.AND UP0, UPT, UR8, URZ, UPT ;  /* 0x0000003f0800728c */ /* 0x000fe2000bf05270 */
[----:B------:R-:W-:Y:S01]  /*12d40*/  ULDC UR11, c[0x0][0x2c4] ;  /* 0x0000b100000b7ab9 */ /* 0x000fe20000000800 */
[----:B------:R-:W-:Y:S01]  /*12d50*/  ULDC UR9, c[0x0][0x270] ;  /* 0x00009c0000097ab9 */ /* 0x000fe20000000800 */
[----:B------:R-:W-:-:S08]  /*12d60*/  UMOV UR12, 0x1 ;  /* 0x00000001000c7882 */ /* 0x000fd00000000000 */
[----:B------:R-:W-:Y:S02]  /*12d70*/  @UP0 ULDC UR11, c[0x0][0x2e4] ;  /* 0x0000b900000b0ab9 */ /* 0x000fe40000000800 */
[----:B------:R-:W-:-:S12]  /*12d80*/  UIMAD UR9, UR11, UR9, URZ ;  /* 0x000000090b0972a4 */ /* 0x000fd8000f8e023f */
.L_x_1053:
[C---:B------:R-:W-:Y:S01]  /*12d90*/  ISETP.NE.AND P3, PT, R0.reuse, RZ, PT ;  /* 0x000000ff0000720c */ /* 0x040fe20003f65270 */
[----:B------:R-:W-:Y:S01]  /*12da0*/  IMAD.SHL.U32 R0, R0, 0x8, RZ ;  /* 0x0000000800007824 */ /* 0x000fe200078e00ff */
[----:B------:R-:W-:Y:S01]  /*12db0*/  USHF.R.S32.HI UR6, URZ, 0x1f, UR34 ;  /* 0x0000001f3f067899 */ /* 0x000fe20008011422 */
[----:B------:R-:W-:Y:S01]  /*12dc0*/  SHF.R.S32.HI R8, RZ, 0x3, R8 ;  /* 0x00000003ff087819 */ /* 0x000fe20000011408 */
[----:B------:R-:W-:Y:S01]  /*12dd0*/  UIADD3 UR19, -UR29, UR19, URZ ;  /* 0x000000131d137290 */ /* 0x000fe2000fffe13f */
[----:B------:R-:W-:Y:S01]  /*12de0*/  IMAD.U32 R6, RZ, RZ, UR18 ;  /* 0x00000012ff067e24 */ /* 0x000fe2000f8e00ff */
[----:B------:R-:W-:Y:S01]  /*12df0*/  ULDC.64 UR4, c[0x0][0x2a0] ;  /* 0x0000a80000047ab9 */ /* 0x000fe20000000a00 */
[----:B------:R-:W-:Y:S01]  /*12e00*/  UIMAD UR9, UR33, UR9, URZ ;  /* 0x00000009210972a4 */ /* 0x000fe2000f8e023f */
[----:B------:R-:W-:Y:S01]  /*12e10*/  IADD3 R2, P0, R0, UR10, RZ ;  /* 0x0000000a00027c10 */ /* 0x000fe2000ff1e0ff */
[----:B------:R-:W-:Y:S01]  /*12e20*/  UIMAD UR6, UR6, UR4, URZ ;  /* 0x00000004060672a4 */ /* 0x000fe2000f8e023f */
[----:B------:R-:W-:Y:S01]  /*12e30*/  ISETP.GE.AND P1, PT, R8, UR19, PT ;  /* 0x0000001308007c0c */ /* 0x000fe2000bf26270 */
[----:B------:R-:W-:Y:S01]  /*12e40*/  USEL UR9, UR9, URZ, !UP3 ;  /* 0x0000003f09097287 */ /* 0x000fe2000d800000 */
[----:B------:R-:W-:Y:S01]  /*12e50*/  LEA.HI.X.SX32 R3, R0, UR7, 0x1, P0 ;  /* 0x0000000700037c11 */ /* 0x000fe200080f0eff */
[----:B------:R-:W-:Y:S01]  /*12e60*/  UIMAD UR5, UR34, UR5, UR6 ;  /* 0x00000005220572a4 */ /* 0x000fe2000f8e0206 */
[----:B------:R-:W-:Y:S01]  /*12e70*/  IMAD.U32 R12, RZ, RZ, UR4 ;  /* 0x00000004ff0c7e24 */ /* 0x000fe2000f8e00ff */
[----:B------:R-:W-:Y:S01]  /*12e80*/  UIMAD UR6, UR29, UR12, URZ ;  /* 0x0000000c1d0672a4 */ /* 0x000fe2000f8e023f */
[----:B------:R-:W-:Y:S01]  /*12e90*/  SHF.R.S32.HI R9, RZ, 0x1f, R8 ;  /* 0x0000001fff097819 */ /* 0x000fe20000011408 */
[----:B------:R-:W-:Y:S01]  /*12ea0*/  UIMAD UR9, UR34, UR11, UR9 ;  /* 0x0000000b220972a4 */ /* 0x000fe2000f8e0209 */
[----:B------:R-:W-:Y:S01]  /*12eb0*/  IMAD.WIDE.U32 R12, R12, UR34, R2 ;  /* 0x000000220c0c7c25 */ /* 0x000fe2000f8e0002 */
[----:B------:R-:W-:Y:S01]  /*12ec0*/  USHF.R.S32.HI UR4, URZ, 0x1f, UR6 ;  /* 0x0000001f3f047899 */ /* 0x000fe20008011406 */
[----:B------:R-:W-:Y:S01]  /*12ed0*/  IADD3 R14, R8, 0x10, RZ ;  /* 0x00000010080e7810 */ /* 0x000fe20007ffe0ff */
[----:B------:R-:W-:Y:S01]  /*12ee0*/  USHF.R.S32.HI UR7, URZ, 0x1f, UR9 ;  /* 0x0000001f3f077899 */ /* 0x000fe20008011409 */
[----:B------:R-:W-:Y:S01]  /*12ef0*/  BSSY B0, `(.L_x_1054) ;  /* 0x000001d000007945 */ /* 0x000fe20003800000 */
[----:B------:R-:W-:Y:S01]  /*12f00*/  UIADD3 UR6, UP1, UP0, UR6, UR20, UR9 ;  /* 0x0000001406067290 */ /* 0x000fe2000f83e009 */
[----:B------:R-:W-:Y:S01]  /*12f10*/  IADD3 R11, R13, UR5, RZ ;  /* 0x000000050d0b7c10 */ /* 0x000fe2000fffe0ff */
[----:B------:R-:W-:Y:S01]  /*12f20*/  IMAD.WIDE R6, R6, 0x40, R8 ;  /* 0x0000004006067825 */ /* 0x000fe200078e0208 */
[----:B------:R-:W-:Y:S01]  /*12f30*/  ISETP.GE.AND P0, PT, R14, UR19, PT ;  /* 0x000000130e007c0c */ /* 0x000fe2000bf06270 */
[----:B------:R-:W-:Y:S01]  /*12f40*/  UIADD3.X UR20, UR4, UR21, UR7, UP1, UP0 ;  /* 0x0000001504147290 */ /* 0x000fe20008fe0407 */
[----:B------:R-:W-:Y:S01]  /*12f50*/  IADD3 R18, R0, 0x80, RZ ;  /* 0x0000008000127810 */ /* 0x000fe20007ffe0ff */
[----:B------:R-:W-:-:S02]  /*12f60*/  VIADD R16, R8, 0x20 ;  /* 0x0000002008107836 */ /* 0x000fc40000000000 */
[C---:B------:R-:W-:Y:S02]  /*12f70*/  VIADD R19, R0.reuse, 0x40 ;  /* 0x0000004000137836 */ /* 0x040fe40000000000 */
[----:B------:R-:W-:Y:S01]  /*12f80*/  VIADD R17, R0, 0xc0 ;  /* 0x000000c000117836 */ /* 0x000fe20000000000 */
        /* <DEDUP_REMOVED lines=19> */
.L_x_1055:
[----:B------:R-:W-:Y:S05]  /*130c0*/  BSYNC B0 ;  /* 0x0000000000007941 */ /* 0x000fea0003800000 */
.L_x_1054:
        /* <DEDUP_REMOVED lines=25> */
.L_x_1057:
[----:B------:R-:W-:Y:S05]  /*13260*/  BSYNC B0 ;  /* 0x0000000000007941 */ /* 0x000fea0003800000 */
.L_x_1056:
        /* <DEDUP_REMOVED lines=24> */
.L_x_1059:
[----:B------:R-:W-:Y:S05]  /*133f0*/  BSYNC B0 ;  /* 0x0000000000007941 */ /* 0x000fea0003800000 */
.L_x_1058:
        /* <DEDUP_REMOVED lines=27> */
.L_x_1061:
[----:B------:R-:W-:Y:S05]  /*135b0*/  BSYNC B0 ;  /* 0x0000000000007941 */ /* 0x000fea0003800000 */
.L_x_1060:
        /* <DEDUP_REMOVED lines=10> */
.L_x_1063:
[----:B------:R-:W-:Y:S05]  /*13660*/  BSYNC B0 ;  /* 0x0000000000007941 */ /* 0x000fea0003800000 */
.L_x_1062:
        /* <DEDUP_REMOVED lines=10> */
.L_x_1065:
[----:B------:R-:W-:Y:S05]  /*13710*/  BSYNC B0 ;  /* 0x0000000000007941 */ /* 0x000fea0003800000 */
.L_x_1064:
        /* <DEDUP_REMOVED lines=10> */
.L_x_1067:
[----:B------:R-:W-:Y:S05]  /*137c0*/  BSYNC B0 ;  /* 0x0000000000007941 */ /* 0x000fea0003800000 */
.L_x_1066:
        /* <DEDUP_REMOVED lines=10> */
.L_x_1068:
        /* <DEDUP_REMOVED lines=9> */
.L_x_2406:


//--------------------- .text._ZN5flash16flash_fwd_kernelI23Flash_fwd_kernel_traitsILi256ELi64ELi64ELi4ELb0ELb0EN7cutlass6half_tE19Flash_kernel_traitsILi256ELi64ELi64ELi4ES3_EELb0ELb0ELb0ELb1ELb0ELb0ELb1ELb0EEEvNS_16Flash_fwd_paramsE --------------------------
	.section	.text._ZN5flash16flash_fwd_kernelI23Flash_fwd_kernel_traitsILi256ELi64ELi64ELi4ELb0ELb0EN7cutlass6half_tE19Flash_kernel_traitsILi256ELi64ELi64ELi4ES3_EELb0ELb0ELb0ELb1ELb0ELb0ELb1ELb0EEEvNS_16Flash_fwd_paramsE,"ax",@progbits
	.align	128
        .global         _ZN5flash16flash_fwd_kernelI23Flash_fwd_kernel_traitsILi256ELi64ELi64ELi4ELb0ELb0EN7cutlass6half_tE19Flash_kernel_traitsILi256ELi64ELi64ELi4ES3_EELb0ELb0ELb0ELb1ELb0ELb0ELb1ELb0EEEvNS_16Flash_fwd_paramsE
        .type           _ZN5flash16flash_fwd_kernelI23Flash_fwd_kernel_traitsILi256ELi64ELi64ELi4ELb0ELb0EN7cutlass6half_tE19Flash_kernel_traitsILi256ELi64ELi64ELi4ES3_EELb0ELb0ELb0ELb1ELb0ELb0ELb1ELb0EEEvNS_16Flash_fwd_paramsE,@function
        .size           _ZN5flash16flash_fwd_kernelI23Flash_fwd_kernel_traitsILi256ELi64ELi64ELi4ELb0ELb0EN7cutlass6half_tE19Flash_kernel_traitsILi256ELi64ELi64ELi4ES3_EELb0ELb0ELb0ELb1ELb0ELb0ELb1ELb0EEEvNS_16Flash_fwd_paramsE,(.L_x_2407 - _ZN5flash16flash_fwd_kernelI23Flash_fwd_kernel_traitsILi256ELi64ELi64ELi4ELb0ELb0EN7cutlass6half_tE19Flash_kernel_traitsILi256ELi64ELi64ELi4ES3_EELb0ELb0ELb0ELb1ELb0ELb0ELb1ELb0EEEvNS_16Flash_fwd_paramsE)
        .other          _ZN5flash16flash_fwd_kernelI23Flash_fwd_kernel_traitsILi256ELi64ELi64ELi4ELb0ELb0EN7cutlass6half_tE19Flash_kernel_traitsILi256ELi64ELi64ELi4ES3_EELb0ELb0ELb0ELb1ELb0ELb0ELb1ELb0EEEvNS_16Flash_fwd_paramsE,@"STO_CUDA_ENTRY STV_DEFAULT"
_ZN5flash16flash_fwd_kernelI23Flash_fwd_kernel_traitsILi256ELi64ELi64ELi4ELb0ELb0EN7cutlass6half_tE19Flash_kernel_traitsILi256ELi64ELi64ELi4ES3_EELb0ELb0ELb0ELb1ELb0ELb0ELb1ELb0EEEvNS_16Flash_fwd_paramsE:
.text._ZN5flash16flash_fwd_kernelI23Flash_fwd_kernel_traitsILi256ELi64ELi64ELi4ELb0ELb0EN7cutlass6half_tE19Flash_kernel_traitsILi256ELi64ELi64ELi4ES3_EELb0ELb0ELb0ELb1ELb0ELb0ELb1ELb0EEEvNS_16Flash_fwd_paramsE:
        /* <DEDUP_REMOVED lines=56> */
.L_x_1069:
[----:B------:R-:W-:-:S05]  /*0380*/  ULDC UR7, c[0x0][0x2c8] ;  /* 0x0000b20000077ab9 */ /* 0x000fca0000000800 */
.L_x_1070:
        /* <DEDUP_REMOVED lines=58> */
.L_x_1072:
        /* <DEDUP_REMOVED lines=11> */
[--C-:B------:R-:W-:Y:S01]  /*07e0*/  SHF.R.S32.HI R19, RZ, 0x1f, R18.reuse ;  /* 0x0000001fff137819 */ /* 0x100fe20000011412 */
[----:B------:R-:W-:Y:S02]  /*07f0*/  IMAD.SHL.U32 R7, R18, 0x40, RZ ;  /* 0x0000004012077824 */ /* 0x000fe400078e00ff */
[----:B------:R-:W-:Y:S02]  /*0800*/  IMAD.IADD R5, R4, 0x1, -R5 ;  /* 0x0000000104057824 */ /* 0x000fe400078e0a05 */
[----:B------:R-:W-:Y:S01]  /*0810*/  IMAD.WIDE R24, R25, 0x40, R18 ;  /* 0x0000004019187825 */ /* 0x000fe200078e0212 */
[----:B------:R-:W-:Y:S01]  /*0820*/  LOP3.LUT R7, R7, 0x1c0, RZ, 0xc0, !PT ;  /* 0x000001c007077812 */ /* 0x000fe200078ec0ff */
[----:B------:R-:W2:Y:S02]  /*0830*/  I2F.RP R3, UR7 ;  /* 0x0000000700037d06 */ /* 0x000ea40008209400 */
[----:B------:R-:W-:-:S05]  /*0840*/  IMAD.SHL.U32 R168, R5, 0x8, RZ ;  /* 0x0000000805a87824 */ /* 0x000fca00078e00ff */
[----:B------:R-:W-:Y:S02]  /*0850*/  SHF.R.S32.HI R169, RZ, 0x1f, R168 ;  /* 0x0000001fffa97819 */ /* 0x000fe400000114a8 */
[----:B-1----:R-:W-:-:S04]  /*0860*/  IABS R2, R2 ;  /* 0x0000000200027213 */ /* 0x002fc80000000000 */
[----:B------:R-:W-:Y:S01]  /*0870*/  R2UR UR5, R2 ;  /* 0x00000000020572ca */ /* 0x000fe200000e0000 */
[----:B--2---:R-:W1:Y:S01]  /*0880*/  MUFU.RCP R0, R3 ;  /* 0x0000000300007308 */ /* 0x004e620000001000 */
[----:B------:R-:W-:Y:S01]  /*0890*/  LEA.HI R2, R13, R4, RZ, 0x6 ;  /* 0x000000040d027211 */ /* 0x000fe200078f30ff */
[----:B-1----:R-:W-:Y:S01]  /*08a0*/  VIADD R0, R0, 0xffffffe ;  /* 0x0ffffffe00007836 */ /* 0x002fe20000000000 */
[----:B------:R-:W-:-:S05]  /*08b0*/  LOP3.LUT R3, R7, 0x38, R168, 0xf8, !PT ;  /* 0x0000003807037812 */ /* 0x000fca00078ef8a8 */
[----:B------:R-:W1:Y:S02]  /*08c0*/  F2I.FTZ.U32.TRUNC.NTZ R0, R0 ;  /* 0x0000000000007305 */ /* 0x000e64000021f000 */
[----:B-1----:R-:W-:Y:S02]  /*08d0*/  R2UR UR15, R0 ;  /* 0x00000000000f72ca */ /* 0x002fe400000e0000 */
[----:B------:R-:W-:-:S04]  /*08e0*/  SHF.R.U32.HI R0, RZ, 0x3, R7 ;  /* 0x00000003ff007819 */ /* 0x000fc80000011607 */
[----:B------:R-:W-:Y:S01]  /*08f0*/  LOP3.LUT R0, R3, R0, RZ, 0x3c, !PT ;  /* 0x0000000003007212 */ /* 0x000fe200078e3cff */
[----:B------:R-:W-:-:S05]  /*0900*/  IMAD.SHL.U32 R3, R2, 0x8, RZ ;  /* 0x0000000802037824 */ /* 0x000fca00078e00ff */
[----:B------:R-:W-:Y:S01]  /*0910*/  LOP3.LUT R240, R0, 0xfffffe00, R3, 0xf8, !PT ;  /* 0xfffffe0000f07812 */ /* 0x000fe200078ef803 */
[----:B------:R-:W-:-:S04]  /*0920*/  UIADD3 UR9, URZ, -UR15, URZ ;  /* 0x8000000f3f097290 */ /* 0x000fc8000fffe03f */
[----:B------:R-:W-:-:S04]  /*0930*/  UIMAD UR9, UR9, UR7, URZ ;  /* 0x00000007090972a4 */ /* 0x000fc8000f8e023f */
        /* <DEDUP_REMOVED lines=38> */
.L_x_1073:
        /* <DEDUP_REMOVED lines=81> */
.L_x_1075:
[----:B------:R-:W-:Y:S05]  /*10b0*/  BSYNC B0 ;  /* 0x0000000000007941 */ /* 0x000fea0003800000 */
.L_x_1074:
        /* <DEDUP_REMOVED lines=54> */
.L_x_1077:
[----:B------:R-:W-:Y:S05]  /*1420*/  BSYNC B0 ;  /* 0x0000000000007941 */ /* 0x000fea0003800000 */
.L_x_1076:
        /* <DEDUP_REMOVED lines=49> */
.L_x_1079:
[----:B------:R-:W-:Y:S05]  /*1740*/  BSYNC B0 ;  /* 0x0000000000007941 */ /* 0x000fea0003800000 */
.L_x_1078:
        /* <DEDUP_REMOVED lines=48> */
.L_x_1081:
[----:B------:R-:W-:Y:S05]  /*1a50*/  BSYNC B0 ;  /* 0x0000000000007941 */ /* 0x000fea0003800000 */
.L_x_1080:
        /* <DEDUP_REMOVED lines=8> */
[----:B-1234-:R-:W-:Y:S01]  /*1ae0*/  MOV R3, UR15 ;  /* 0x0000000f00037c02 */ /* 0x01efe20008000f00 */
        /* <DEDUP_REMOVED lines=46> */
.L_x_1083:
[----:B------:R-:W-:Y:S05]  /*1dd0*/  BSYNC B0 ;  /* 0x0000000000007941 */ /* 0x000fea0003800000 */
.L_x_1082:
        /* <DEDUP_REMOVED lines=13> */
[----:B------:R-:W4:Y:S08]  /*1eb0*/  @!P4 LDC.64 R10, c[0x0][0x218] ;  /* 0x00008600ff0acb82 */ /* 0x000f300000000a00 */
[----:B-1----:R-:W1:Y:S01]  /*1ec0*/  @!P2 LDC.64 R6, c[0x0][0x218] ;  /* 0x00008600ff06ab82 */ /* 0x002e620000000a00 */
[----:B--2---:R-:W-:-:S04]  /*1ed0*/  @!P3 LEA R8, P0, R17, R8, 0x1 ;  /* 0x000000081108b211 */ /* 0x004fc800078008ff */
[----:B------:R-:W-:Y:S02]  /*1ee0*/  @!P3 LEA.HI.X R9, R17, R9, R0, 0x1, P0 ;  /* 0x000000091109b211 */ /* 0x000fe400000f0c00 */
        /* <DEDUP_REMOVED lines=28> */
.L_x_1085:
[----:B------:R-:W-:Y:S05]  /*20b0*/  BSYNC B0 ;  /* 0x0000000000007941 */ /* 0x000fea0003800000 */
.L_x_1084:
        /* <DEDUP_REMOVED lines=44> */
.L_x_1087:
[----:B------:R-:W-:Y:S05]  /*2380*/  BSYNC B0 ;  /* 0x0000000000007941 */ /* 0x000fea0003800000 */
.L_x_1086:
        /* <DEDUP_REMOVED lines=45> */
.L_x_1089:
[----:B------:R-:W-:Y:S05]  /*2660*/  BSYNC B0 ;  /* 0x0000000000007941 */ /* 0x000fea0003800000 */
.L_x_1088:
        /* <DEDUP_REMOVED lines=35> */
[----:B------:R-:W-:Y:S02]  /*28a0*/  LOP3.LUT R2, R10, 0xfffffff8, RZ, 0xc0, !PT ;  /* 0xfffffff80a027812 */ /* 0x000fe400078ec0ff */
[----:B------:R-:W-:Y:S01]  /*28b0*/  IADD3.X R245, R21, UR23, R15, P0, !PT ;  /* 0x0000001715f57c10 */ /* 0x000fe200087fe40f */
[----:B------:R-:W-:Y:S01]  /*28c0*/  IMAD.SHL.U32 R9, R8, 0x8, RZ ;  /* 0x0000000808097824 */ /* 0x000fe200078e00ff */
[----:B------:R-:W-:Y:S01]  /*28d0*/  ISETP.GE.AND P0, PT, R16, UR34, PT ;  /* 0x0000002210007c0c */ /* 0x000fe2000bf06270 */
[----:B------:R-:W-:Y:S01]  /*28e0*/  IMAD.IADD R2, R11, 0x1, -R2 ;  /* 0x000000010b027824 */ /* 0x000fe200078e0a02 */
[----:B------:R-:W-:Y:S01]  /*28f0*/  ISETP.GE.AND P5, PT, R12, UR34, PT ;  /* 0x000000220c007c0c */ /* 0x000fe2000bfa6270 */
[----:B-1----:R-:W-:-:S02]  /*2900*/  IMAD.SHL.U32 R6, R5, 0x40, RZ ;  /* 0x0000004005067824 */ /* 0x002fc400078e00ff */
[----:B------:R-:W-:Y:S01]  /*2910*/  IMAD.SHL.U32 R0, R2, 0x40, RZ ;  /* 0x0000004002007824 */ /* 0x000fe200078e00ff */
[----:B------:R1:W-:Y:S01]  /*2920*/  @P3 STS.128 [R240+0x10000], RZ ;  /* 0x010000fff0003388 */ /* 0x0003e20000000c00 */
[----:B------:R-:W-:Y:S01]  /*2930*/  IMAD.WIDE.U32 R244, R165, UR19, R244 ;  /* 0x00000013a5f47c25 */ /* 0x000fe2000f8e00f4 */
[----:B------:R-:W-:Y:S02]  /*2940*/  LOP3.LUT R6, R6, 0x1c0, RZ, 0xc0, !PT ;  /* 0x000001c006067812 */ /* 0x000fe400078ec0ff */
[----:B------:R-:W-:Y:S01]  /*2950*/  LOP3.LUT R0, R0, 0x1c0, RZ, 0xc0, !PT ;  /* 0x000001c000007812 */ /* 0x000fe200078ec0ff */
[----:B------:R1:W-:Y:S01]  /*2960*/  @P3 STS.128 [R240+0x12000], RZ ;  /* 0x012000fff0003388 */ /* 0x0003e20000000c00 */
[----:B------:R-:W-:Y:S01]  /*2970*/  LOP3.LUT R229, R6, 0x8, R229, 0xf8, !PT ;  /* 0x0000000806e57812 */ /* 0x000fe200078ef8e5 */
[----:B------:R-:W-:Y:S01]  /*2980*/  VIADD R231, R245, UR31 ;  /* 0x0000001ff5e77c36 */ /* 0x000fe20008000000 */
[----:B------:R-:W-:Y:S01]  /*2990*/  SHF.R.U32.HI R6, RZ, 0x3, R6 ;  /* 0x00000003ff067819 */ /* 0x000fe20000011606 */
[----:B------:R1:W-:Y:S01]  /*29a0*/  @P3 STS.128 [R240+0x14000], RZ ;  /* 0x014000fff0003388 */ /* 0x0003e20000000c00 */
[----:B------:R-:W-:Y:S01]  /*29b0*/  LOP3.LUT R9, R0, 0x8, R9, 0xf8, !PT ;  /* 0x0000000800097812 */ /* 0x000fe200078ef809 */
[----:B------:R-:W-:Y:S01]  /*29c0*/  IMAD.U32 R11, RZ, RZ, UR9 ;  /* 0x00000009ff0b7e24 */ /* 0x000fe2000f8e00ff */
[----:B------:R-:W-:Y:S01]  /*29d0*/  LOP3.LUT R229, R229, R6, RZ, 0x3c, !PT ;  /* 0x00000006e5e57212 */ /* 0x000fe200078e3cff */
[----:B------:R1:W-:Y:S01]  /*29e0*/  @P3 STS.128 [R240+0x16000], RZ ;  /* 0x016000fff0003388 */ /* 0x0003e20000000c00 */
[----:B------:R-:W2:Y:S01]  /*29f0*/  @P1 MUFU.RCP R6, UR5 ;  /* 0x0000000500061d08 */ /* 0x000ea20008001000 */
[----:B------:R-:W-:Y:S01]  /*2a00*/  SHF.R.U32.HI R0, RZ, 0x3, R0 ;  /* 0x00000003ff007819 */ /* 0x000fe20000011600 */
[----:B------:R-:W-:Y:S01]  /*2a10*/  UIMAD UR5, UR35, UR6, URZ ;  /* 0x00000006230572a4 */ /* 0x000fe2000f8e023f */
[----:B------:R-:W-:-:S02]  /*2a20*/  IMAD R229, R8, 0x200, R229 ;  /* 0x0000020008e57824 */ /* 0x000fc400078e02e5 */
[----:B------:R-:W-:Y:S01]  /*2a30*/  LOP3.LUT R0, R9, R0, RZ, 0x3c, !PT ;  /* 0x0000000009007212 */ /* 0x000fe200078e3cff */
[----:B------:R-:W-:Y:S01]  /*2a40*/  IMAD.SHL.U32 R9, R10, 0x40, RZ ;  /* 0x000000400a097824 */ /* 0x000fe200078e00ff */
[----:B------:R-:W-:Y:S01]  /*2a50*/  UIMAD UR5, UR10, UR7, UR5 ;  /* 0x000000070a0572a4 */ /* 0x000fe2000f8e0205 */
[----:B------:R-:W-:-:S03]  /*2a60*/  IMAD.U32 R10, RZ, RZ, UR8 ;  /* 0x00000008ff0a7e24 */ /* 0x000fc6000f8e00ff */
[----:B------:R-:W-:Y:S01]  /*2a70*/  UIADD3 UR5, UR9, UR5, URZ ;  /* 0x0000000509057290 */ /* 0x000fe2000fffe03f */
[----:B------:R-:W-:Y:S02]  /*2a80*/  LOP3.LUT R0, R0, 0xfffffe00, R9, 0xf8, !PT ;  /* 0xfffffe0000007812 */ /* 0x000fe400078ef809 */
[----:B------:R-:W-:-:S03]  /*2a90*/  LEA R16, P2, R10, R244, 0x6 ;  /* 0x000000f40a107211 */ /* 0x000fc600078430ff */
[----:B------:R-:W-:Y:S01]  /*2aa0*/  IMAD.U32 R8, RZ, RZ, UR5 ;  /* 0x00000005ff087e24 */ /* 0x000fe2000f8e00ff */
[----:B------:R-:W-:-:S04]  /*2ab0*/  UMOV UR5, URZ ;  /* 0x0000003f00057c82 */ /* 0x000fc80008000000 */
[----:B------:R-:W-:Y:S01]  /*2ac0*/  LEA.HI.X R17, R10, R231, R8, 0x6, P2 ;  /* 0x000000e70a117211 */ /* 0x000fe200010f3408 */
        /* <DEDUP_REMOVED lines=45> */
.L_x_1091:
[----:B------:R-:W-:Y:S05]  /*2da0*/  BSYNC B0 ;  /* 0x0000000000007941 */ /* 0x000fea0003800000 */
.L_x_1090:
        /* <DEDUP_REMOVED lines=52> */
.L_x_1093:
[----:B------:R-:W-:Y:S05]  /*30f0*/  BSYNC B0 ;  /* 0x0000000000007941 */ /* 0x000fea0003800000 */
.L_x_1092:
        /* <DEDUP_REMOVED lines=48> */
.L_x_1095:
[----:B------:R-:W-:Y:S05]  /*3400*/  BSYNC B0 ;  /* 0x0000000000007941 */ /* 0x000fea0003800000 */
.L_x_1094:
        /* <DEDUP_REMOVED lines=48> */
.L_x_1097:
[----:B------:R-:W-:Y:S05]  /*3710*/  BSYNC B0 ;  /* 0x0000000000007941 */ /* 0x000fea0003800000 */
.L_x_1096:
[----:B------:R-:W-:Y:S01]  /*3720*/  LDSM.16.M88.4 R20, [R230] ;  /* 0x00000000e614783b */ /* 0x000fe20000000200 */
[----:B------:R-:W-:Y:S01]  /*3730*/  R2P PR, R5, 0x6 ;  /* 0x0000000605007804 */ /* 0x000fe20000000000 */
[----:B------:R-:W-:Y:S01]  /*3740*/  IMAD.MOV.U32 R7, RZ, RZ, 0x10 ;  /* 0x00000010ff077424 */ /* 0x000fe200078e00ff */
[C---:B------:R-:W-:Y:S01]  /*3750*/  LOP3.LUT P0, RZ, R2.reuse, 0x2, RZ, 0xc0, !PT ;  /* 0x0000000202ff7812 */ /* 0x040fe2000780c0ff */
[----:B------:R-:W5:Y:S01]  /*3760*/  LDSM.16.M88.4 R44, [R229+0x8000] ;  /* 0x00800000e52c783b */ /* 0x000f620000000200 */
[----:B------:R-:W-:Y:S01]  /*3770*/  VIADD R5, R229, 0x8000 ;  /* 0x00008000e5057836 */ /* 0x000fe20000000000 */
[----:B------:R-:W-:Y:S01]  /*3780*/  ULDC UR6, c[0x0][0x39c] ;  /* 0x0000e70000067ab9 */ /* 0x000fe20000000800 */
[----:B------:R-:W-:Y:S01]  /*3790*/  SEL R7, R7, 0xfffffff0, !P0 ;  /* 0xfffffff007077807 */ /* 0x000fe20004000000 */
[----:B------:R-:W3:Y:S01]  /*37a0*/  LDSM.16.M88.4 R36, [R229+0x8800] ;  /* 0x00880000e524783b */ /* 0x000ee20000000200 */
[----:B------:R-:W-:Y:S01]  /*37b0*/  VIADD R227, R229, 0x8020 ;  /* 0x00008020e5e37836 */ /* 0x000fe20000000000 */
[----:B------:R-:W-:Y:S01]  /*37c0*/  LOP3.LUT P0, RZ, R2, 0x4, RZ, 0xc0, !PT ;  /* 0x0000000402ff7812 */ /* 0x000fe2000780c0ff */
[----:B------:R-:W-:Y:S01]  /*37d0*/  IMAD.MOV.U32 R2, RZ, RZ, 0x40 ;  /* 0x00000040ff027424 */ /* 0x000fe200078e00ff */
[----:B------:R-:W3:Y:S01]  /*37e0*/  LDSM.16.M88.4 R28, [R229+0x9000] ;  /* 0x00900000e51c783b */ /* 0x000ee20000000200 */
[----:B------:R-:W-:Y:S01]  /*37f0*/  IMAD R228, R7, 0x2, R230 ;  /* 0x0000000207e47824 */ /* 0x000fe200078e02e6 */
[----:B------:R-:W-:Y:S01]  /*3800*/  UISETP.GE.AND UP0, UPT, UR28, 0x41, UPT ;  /* 0x000000411c00788c */ /* 0x000fe2000bf06270 */
[----:B------:R-:W-:Y:S01]  /*3810*/  @P1 VIADD R227, R5, 0xffffffe0 ;  /* 0xffffffe005e31836 */ /* 0x000fe20000000000 */
[----:B-12-4-:R-:W1:Y:S01]  /*3820*/  LDSM.16.M88.4 R8, [R229+0x9800] ;  /* 0x00980000e508783b */ /* 0x016e620000000200 */
[----:B------:R-:W-:Y:S01]  /*3830*/  IMAD.MOV.U32 R5, RZ, RZ, 0x20 ;  /* 0x00000020ff057424 */ /* 0x000fe200078e00ff */
[----:B------:R-:W-:Y:S01]  /*3840*/  SEL R2, R2, 0xffffffc0, !P2 ;  /* 0xffffffc002027807 */ /* 0x000fe20005000000 */
[C---:B------:R-:W-:Y:S01]  /*3850*/  VIADD R219, R227.reuse, 0x800 ;  /* 0x00000800e3db7836 */ /* 0x040fe20000000000 */
[----:B------:R-:W-:Y:S01]  /*3860*/  LDSM.16.M88.4 R12, [R228] ;  /* 0x00000000e40c783b */ /* 0x000fe20000000200 */
[----:B------:R-:W-:Y:S01]  /*3870*/  VIADD R218, R227, 0x1000 ;  /* 0x00001000e3da7836 */ /* 0x000fe20000000000 */
[----:B------:R-:W-:Y:S01]  /*3880*/  SEL R5, R5, 0xffffffe0, !P0 ;  /* 0xffffffe005057807 */ /* 0x000fe20004000000 */
[----:B------:R-:W-:Y:S01]  /*3890*/  IMAD.IADD R223, R229, 0x1, R2 ;  /* 0x00000001e5df7824 */ /* 0x000fe200078e0202 */
[----:B------:R-:W2:Y:S01]  /*38a0*/  LDSM.16.M88.4 R56, [R227] ;  /* 0x00000000e338783b */ /* 0x000ea20000000200 */
[----:B------:R-:W-:Y:S01]  /*38b0*/  IMAD.IADD R216, R2, 0x1, R227 ;  /* 0x0000000102d87824 */ /* 0x000fe200078e02e3 */
[C---:B------:R-:W-:Y:S01]  /*38c0*/  LEA R226, R5.reuse, R230, 0x1 ;  /* 0x000000e605e27211 */ /* 0x040fe200078e08ff */
[----:B------:R-:W-:Y:S01]  /*38d0*/  IMAD R225, R5, 0x2, R228 ;  /* 0x0000000205e17824 */ /* 0x000fe200078e02e4 */
[----:B------:R-:W4:Y:S01]  /*38e0*/  LDSM.16.M88.4 R52, [R227+0x800] ;  /* 0x00080000e334783b */ /* 0x000f220000000200 */
[C---:B------:R-:W-:Y:S01]  /*38f0*/  VIADD R217, R227.reuse, 0x1800 ;  /* 0x00001800e3d97836 */ /* 0x040fe20000000000 */
[C---:B------:R-:W-:Y:S01]  /*3900*/  IADD3 R214, R227.reuse, 0x2800, RZ ;  /* 0x00002800e3d67810 */ /* 0x040fe20007ffe0ff */
[C---:B------:R-:W-:Y:S01]  /*3910*/  VIADD R215, R227.reuse, 0x2000 ;  /* 0x00002000e3d77836 */ /* 0x040fe20000000000 */
[----:B------:R-:W4:Y:S01]  /*3920*/  LDSM.16.M88.4 R16, [R227+0x1000] ;  /* 0x00100000e310783b */ /* 0x000f220000000200 */
[C---:B------:R-:W-:Y:S01]  /*3930*/  VIADD R213, R227.reuse, 0x3000 ;  /* 0x00003000e3d57836 */ /* 0x040fe20000000000 */
[C---:B------:R-:W-:Y:S01]  /*3940*/  IADD3 R208, R227.reuse, 0x5800, RZ ;  /* 0x00005800e3d07810 */ /* 0x040fe20007ffe0ff */
[C---:B------:R-:W-:Y:S01]  /*3950*/  VIADD R212, R227.reuse, 0x3800 ;  /* 0x00003800e3d47836 */ /* 0x040fe20000000000 */
[----:B------:R-:W4:Y:S01]  /*3960*/  LDSM.16.M88.4 R64, [R227+0x1800] ;  /* 0x00180000e340783b */ /* 0x000f220000000200 */
[----:B------:R-:W-:-:S02]  /*3970*/  VIADD R211, R227, 0x4000 ;  /* 0x00004000e3d37836 */ /* 0x000fc40000000000 */
[C---:B------:R-:W-:Y:S01]  /*3980*/  VIADD R210, R227.reuse, 0x4800 ;  /* 0x00004800e3d27836 */ /* 0x040fe20000000000 */
[----:B------:R-:W-:Y:S01]  /*3990*/  LDSM.16.M88.4 R72, [R226] ;  /* 0x00000000e248783b */ /* 0x000fe20000000200 */
[C---:B------:R-:W-:Y:S02]  /*39a0*/  VIADD R209, R227.reuse, 0x5000 ;  /* 0x00005000e3d17836 */ /* 0x040fe40000000000 */
[C---:B------:R-:W-:Y:S01]  /*39b0*/  VIADD R207, R227.reuse, 0x6000 ;  /* 0x00006000e3cf7836 */ /* 0x040fe20000000000 */
[C---:B-----5:R-:W-:Y:S01]  /*39c0*/  HMMA.16816.F32 R48, R20.reuse, R44, RZ ;  /* 0x0000002c1430723c */ /* 0x060fe200000018ff */
[----:B------:R-:W-:Y:S01]  /*39d0*/  LDSM.16.M88.4 R60, [R223+0x8800] ;  /* 0x00880000df3c783b */ /* 0x000fe20000000200 */
[C---:B------:R-:W-:Y:S02]  /*39e0*/  VIADD R206, R227.reuse, 0x6800 ;  /* 0x00006800e3ce7836 */ /* 0x040fe40000000000 */
[C---:B------:R-:W-:Y:S01]  /*39f0*/  VIADD R205, R227.reuse, 0x7000 ;  /* 0x00007000e3cd7836 */ /* 0x040fe20000000000 */
[----:B------:R-:W-:Y:S01]  /*3a00*/  LDSM.16.M88.4 R76, [R225] ;  /* 0x00000000e14c783b */ /* 0x000fe20000000200 */
[----:B---3--:R-:W-:Y:S01]  /*3a10*/  HMMA.16816.F32 R40, R20, R36, RZ ;  /* 0x000000241428723c */ /* 0x008fe200000018ff */
[----:B------:R-:W-:-:S02]  /*3a20*/  VIADD R204, R227, 0x7800 ;  /* 0x00007800e3cc7836 */ /* 0x000fc40000000000 */
[----:B------:R-:W-:Y:S03]  /*3a30*/  LDSM.16.M88.4 R80, [R216+0x1800] ;  /* 0x00180000d850783b */ /* 0x000fe60000000200 */
[C---:B------:R-:W-:Y:S01]  /*3a40*/  HMMA.16816.F32 R44, R20.reuse, R46, RZ ;  /* 0x0000002e142c723c */ /* 0x040fe200000018ff */
[----:B------:R-:W-:Y:S04]  /*3a50*/  LDSM.16.M88.4 R68, [R230+0x2000] ;  /* 0x00200000e644783b */ /* 0x000fe80000000200 */
[----:B------:R-:W0:Y:S01]  /*3a60*/  LDGDEPBAR ;  /* 0x00000000000079af */ /* 0x000e220000000000 */
[C---:B------:R-:W-:Y:S06]  /*3a70*/  HMMA.16816.F32 R36, R20.reuse, R38, RZ ;  /* 0x000000261424723c */ /* 0x040fec00000018ff */
[C---:B------:R-:W-:Y:S06]  /*3a80*/  HMMA.16816.F32 R32, R20.reuse, R28, RZ ;  /* 0x0000001c1420723c */ /* 0x040fec00000018ff */
[C---:B------:R-:W-:Y:S06]  /*3a90*/  HMMA.16816.F32 R28, R20.reuse, R30, RZ ;  /* 0x0000001e141c723c */ /* 0x040fec00000018ff */
[C---:B-1----:R-:W-:Y:S06]  /*3aa0*/  HMMA.16816.F32 R24, R20.reuse, R8, RZ ;  /* 0x000000081418723c */ /* 0x042fec00000018ff */
[----:B------:R-:W-:Y:S01]  /*3ab0*/  HMMA.16816.F32 R20, R20, R10, RZ ;  /* 0x0000000a1414723c */ /* 0x000fe200000018ff */
[----:B------:R-:W1:Y:S05]  /*3ac0*/  LDSM.16.M88.4 R8, [R223+0x8000] ;  /* 0x00800000df08783b */ /* 0x000e6a0000000200 */
[C---:B--2---:R-:W-:Y:S06]  /*3ad0*/  HMMA.16816.F32 R48, R12.reuse, R56, R48 ;  /* 0x000000380c30723c */ /* 0x044fec0000001830 */
[C---:B------:R-:W-:Y:S01]  /*3ae0*/  HMMA.16816.F32 R44, R12.reuse, R58, R44 ;  /* 0x0000003a0c2c723c */ /* 0x040fe2000000182c */
[----:B------:R-:W2:Y:S05]  /*3af0*/  LDSM.16.M88.4 R56, [R223+0x9000] ;  /* 0x00900000df38783b */ /* 0x000eaa0000000200 */
[C---:B----4-:R-:W-:Y:S06]  /*3b00*/  HMMA.16816.F32 R40, R12.reuse, R52, R40 ;  /* 0x000000340c28723c */ /* 0x050fec0000001828 */
[C---:B------:R-:W-:Y:S01]  /*3b10*/  HMMA.16816.F32 R36, R12.reuse, R54, R36 ;  /* 0x000000360c24723c */ /* 0x040fe20000001824 */
[----:B------:R-:W3:Y:S05]  /*3b20*/  LDSM.16.M88.4 R52, [R223+0x9800] ;  /* 0x00980000df34783b */ /* 0x000eea0000000200 */
        /* <DEDUP_REMOVED lines=30> */
[----:B------:R-:W-:Y:S06]  /*3d10*/  HMMA.16816.F32 R72, R76, R82, R72 ;  /* 0x000000524c48723c */ /* 0x000fec0000001848 */
[C---:B------:R-:W-:Y:S06]  /*3d20*/  HMMA.16816.F32 R48, R68.reuse, R64, R48 ;  /* 0x000000404430723c */ /* 0x040fec0000001830 */
[C---:B------:R-:W-:Y:S06]  /*3d30*/  HMMA.16816.F32 R44, R68.reuse, R66, R44 ;  /* 0x00000042442c723c */ /* 0x040fec000000182c */
[C---:B------:R-:W-:Y:S06]  /*3d40*/  HMMA.16816.F32 R40, R68.reuse, R60, R40 ;  /* 0x0000003c4428723c */ /* 0x040fec0000001828 */
[C---:B------:R-:W-:Y:S01]  /*3d50*/  HMMA.16816.F32 R36, R68.reuse, R62, R36 ;  /* 0x0000003e4424723c */ /* 0x040fe20000001824 */
[----:B------:R-:W1:Y:S05]  /*3d60*/  LDSM.16.M88.4 R60, [R227+0x3800] ;  /* 0x00380000e33c783b */ /* 0x000e6a0000000200 */
[C---:B--2---:R-:W-:Y:S06]  /*3d70*/  HMMA.16816.F32 R32, R68.reuse, R56, R32 ;  /* 0x000000384420723c */ /* 0x044fec0000001820 */
[C---:B------:R-:W-:Y:S01]  /*3d80*/  HMMA.16816.F32 R64, R68.reuse, R58, R28 ;  /* 0x0000003a4440723c */ /* 0x040fe2000000181c */
[----:B------:R-:W-:Y:S04]  /*3d90*/  LDSM.16.M88.4 R56, [R226+0x2000] ;  /* 0x00200000e238783b */ /* 0x000fe80000000200 */
[----:B------:R-:W-:Y:S01]  /*3da0*/  LDSM.16.M88.4 R28, [R223+0xa000] ;  /* 0x00a00000df1c783b */ /* 0x000fe20000000200 */
[C---:B---3--:R-:W-:Y:S03]  /*3db0*/  HMMA.16816.F32 R76, R68.reuse, R52, R24 ;  /* 0x00000034444c723c */ /* 0x048fe60000001818 */
[----:B------:R-:W2:Y:S03]  /*3dc0*/  LDSM.16.M88.4 R24, [R223+0xa800] ;  /* 0x00a80000df18783b */ /* 0x000ea60000000200 */
        /* <DEDUP_REMOVED lines=38> */
[C---:B-----5:R-:W-:Y:S06]  /*4030*/  HMMA.16816.F32 R32, R52.reuse, R28, R32 ;  /* 0x0000001c3420723c */ /* 0x060fec0000001820 */
        /* <DEDUP_REMOVED lines=27> */
[----:B------:R-:W5:Y:S04]  /*41f0*/  LDSM.16.M88.4 R24, [R216+0x4800] ;  /* 0x00480000d818783b */ /* 0x000f680000000200 */
[----:B------:R-:W-:Y:S01]  /*4200*/  LDSM.16.M88.4 R52, [R216+0x5800] ;  /* 0x00580000d834783b */ /* 0x000fe20000000200 */
[C---:B----4-:R-:W-:Y:S06]  /*4210*/  HMMA.16816.F32 R48, R56.reuse, R16, R48 ;  /* 0x000000103830723c */ /* 0x050fec0000001830 */
[C---:B------:R-:W-:Y:S01]  /*4220*/  HMMA.16816.F32 R44, R56.reuse, R18, R44 ;  /* 0x00000012382c723c */ /* 0x040fe2000000182c */
[----:B------:R-:W4:Y:S05]  /*4230*/  LDSM.16.M88.4 R16, [R216+0x5000] ;  /* 0x00500000d810783b */ /* 0x000f2a0000000200 */
[C---:B-1----:R-:W-:Y:S06]  /*4240*/  HMMA.16816.F32 R40, R56.reuse, R8, R40 ;  /* 0x000000083828723c */ /* 0x042fec0000001828 */
        /* <DEDUP_REMOVED lines=8> */
[----:B------:R-:W-:Y:S01]  /*42d0*/  LDSM.16.M88.4 R56, [R227+0x7800] ;  /* 0x00780000e338783b */ /* 0x000fe20000000200 */
[C---:B-----5:R-:W-:Y:S06]  /*42e0*/  HMMA.16816.F32 R48, R60.reuse, R28, R48 ;  /* 0x0000001c3c30723c */ /* 0x060fec0000001830 */
[C---:B------:R-:W-:Y:S01]  /*42f0*/  HMMA.16816.F32 R44, R60.reuse, R30, R44 ;  /* 0x0000001e3c2c723c */ /* 0x040fe2000000182c */
[----:B------:R-:W-:Y:S05]  /*4300*/  LDSM.16.M88.4 R28, [R228+0x6000] ;  /* 0x00600000e41c783b */ /* 0x000fea0000000200 */
[C---:B------:R-:W-:Y:S06]  /*4310*/  HMMA.16816.F32 R40, R60.reuse, R24, R40 ;  /* 0x000000183c28723c */ /* 0x040fec0000001828 */
        /* <DEDUP_REMOVED lines=16> */
[----:B------:R-:W-:Y:S01]  /*4420*/  HMMA.16816.F32 R64, R20, R14, R64 ;  /* 0x0000000e1440723c */ /* 0x000fe20000001840 */
[----:B------:R-:W2:Y:S05]  /*4430*/  LDSM.16.M88.4 R12, [R223+0xe000] ;  /* 0x00e00000df0c783b */ /* 0x000eaa0000000200 */
[C---:B---3--:R-:W-:Y:S06]  /*4440*/  HMMA.16816.F32 R48, R28.reuse, R24, R48 ;  /* 0x000000181c30723c */ /* 0x048fec0000001830 */
[C---:B----4-:R-:W-:Y:S06]  /*4450*/  HMMA.16816.F32 R40, R28.reuse, R52, R40 ;  /* 0x000000341c28723c */ /* 0x050fec0000001828 */
        /* <DEDUP_REMOVED lines=8> */
[----:B------:R-:W4:Y:S01]  /*44e0*/  LDSM.16.M88.4 R20, [R223+0xf000] ;  /* 0x00f00000df14783b */ /* 0x000f220000000200 */
[----:B------:R-:W-:Y:S03]  /*44f0*/  HMMA.16816.F32 R44, R28, R26, R44 ;  /* 0x0000001a1c2c723c */ /* 0x000fe6000000182c */
[----:B------:R-:W5:Y:S03]  /*4500*/  LDSM.16.M88.4 R24, [R223+0xf800] ;  /* 0x00f80000df18783b */ /* 0x000f660000000200 */
[----:B--2---:R-:W-:Y:S06]  /*4510*/  HMMA.16816.F32 R48, R60, R12, R48 ;  /* 0x0000000c3c30723c */ /* 0x004fec0000001830 */
[C---:B------:R-:W-:Y:S06]  /*4520*/  HMMA.16816.F32 R76, R28.reuse, R56, R76 ;  /* 0x000000381c4c723c */ /* 0x040fec000000184c */
[----:B------:R-:W-:Y:S01]  /*4530*/  HMMA.16816.F32 R72, R28, R58, R72 ;  /* 0x0000003a1c48723c */ /* 0x000fe20000001848 */
[----:B------:R-:W2:Y:S05]  /*4540*/  LDSM.16.M88.4 R28, [R216+0x7000] ;  /* 0x00700000d81c783b */ /* 0x000eaa0000000200 */
[----:B------:R-:W-:Y:S01]  /*4550*/  HMMA.16816.F32 R44, R60, R14, R44 ;  /* 0x0000000e3c2c723c */ /* 0x000fe2000000182c */
[----:B------:R-:W2:Y:S01]  /*4560*/  LDSM.16.M88.4 R12, [R216+0x7800] ;  /* 0x00780000d80c783b */ /* 0x000ea20000000200 */
[----:B------:R-:W-:-:S04]  /*4570*/  DEPBAR.LE SB0, 0x0 ;  /* 0x000080000000791a */ /* 0x000fc80000000000 */
[----:B-1----:R-:W-:Y:S06]  /*4580*/  HMMA.16816.F32 R48, R52, R8, R48 ;  /* 0x000000083430723c */ /* 0x002fec0000001830 */
[----:B---3--:R-:W-:Y:S01]  /*4590*/  HMMA.16816.F32 R36, R60, R18, R36 ;  /* 0x000000123c24723c */ /* 0x008fe20000001824 */
[----:B------:R-:W-:-:S05]  /*45a0*/  LOP3.LUT R9, R6, 0xffffffe0, RZ, 0xc0, !PT ;  /* 0xffffffe006097812 */ /* 0x000fca00078ec0ff */
[----:B----4-:R-:W-:Y:S01]  /*45b0*/  HMMA.16816.F32 R32, R60, R20, R32 ;  /* 0x000000143c20723c */ /* 0x010fe20000001820 */
[C---:B------:R-:W-:Y:S02]  /*45c0*/  IMAD.IADD R2, R4.reuse, 0x1, -R9 ;  /* 0x0000000104027824 */ /* 0x040fe400078e0a09 */
[----:B------:R-:W-:-:S03]  /*45d0*/  IMAD.SHL.U32 R4, R4, 0x2, RZ ;  /* 0x0000000204047824 */ /* 0x000fc600078e00ff */
[----:B------:R-:W-:Y:S01]  /*45e0*/  HMMA.16816.F32 R44, R52, R10, R44 ;  /* 0x0000000a342c723c */ /* 0x000fe2000000182c */
[----:B------:R-:W-:Y:S01]  /*45f0*/  SHF.R.S32.HI R9, RZ, 0x1f, R2 ;  /* 0x0000001fff097819 */ /* 0x000fe20000011402 */
[----:B------:R-:W-:-:S03]  /*4600*/  IMAD.U32 R21, RZ, RZ, UR28 ;  /* 0x0000001cff157e24 */ /* 0x000fc6000f8e00ff */
[----:B------:R-:W-:Y:S01]  /*4610*/  LEA.HI R9, R9, R2, RZ, 0x2 ;  /* 0x0000000209097211 */ /* 0x000fe200078f10ff */
[C---:B-----5:R-:W-:Y:S01]  /*4620*/  HMMA.16816.F32 R76, R60.reuse, R24, R76 ;  /* 0x000000183c4c723c */ /* 0x060fe2000000184c */
[----:B------:R-:W-:Y:S01]  /*4630*/  FMUL.FTZ R6, R48, UR6 ;  /* 0x0000000630067c20 */ /* 0x000fe20008410000 */
[----:B------:R-:W-:Y:S01]  /*4640*/  FMUL.FTZ R51, R51, UR6 ;  /* 0x0000000633337c20 */ /* 0x000fe20008410000 */
[----:B------:R-:W-:Y:S01]  /*4650*/  SHF.R.S32.HI R2, RZ, 0x2, R9 ;  /* 0x00000002ff027819 */ /* 0x000fe20000011409 */
[----:B------:R-:W-:Y:S01]  /*4660*/  FMUL.FTZ R8, R50, UR6 ;  /* 0x0000000632087c20 */ /* 0x000fe20008410000 */
[----:B------:R-:W-:Y:S01]  /*4670*/  LOP3.LUT R9, R4, 0x6, RZ, 0xc0, !PT ;  /* 0x0000000604097812 */ /* 0x000fe200078ec0ff */
[C---:B------:R-:W-:Y:S01]  /*4680*/  HMMA.16816.F32 R40, R60.reuse, R16, R40 ;  /* 0x000000103c28723c */ /* 0x040fe20000001828 */
[----:B------:R-:W-:Y:S01]  /*4690*/  LEA R2, R85, R2, 0x4 ;  /* 0x0000000255027211 */ /* 0x000fe200078e20ff */
[----:B------:R-:W-:Y:S01]  /*46a0*/  IMAD.U32 R4, RZ, RZ, UR10 ;  /* 0x0000000aff047e24 */ /* 0x000fe2000f8e00ff */
[----:B------:R-:W1:Y:S03]  /*46b0*/  MUFU.TANH R6, R6 ;  /* 0x0000000600067308 */ /* 0x000e660000002400 */
[----:B------:R-:W-:Y:S01]  /*46c0*/  HMMA.16816.F32 R64, R60, R22, R64 ;  /* 0x000000163c40723c */ /* 0x000fe20000001840 */
[----:B------:R-:W-:-:S02]  /*46d0*/  VIADD R2, R2, UR25 ;  /* 0x0000001902027c36 */ /* 0x000fc40008000000 */
[----:B------:R-:W-:Y:S02]  /*46e0*/  IMAD R4, R4, 0x40, R9 ;  /* 0x0000004004047824 */ /* 0x000fe400078e0209 */
[----:B------:R-:W-:Y:S01]  /*46f0*/  FMUL.FTZ R9, R49, UR6 ;  /* 0x0000000631097c20 */ /* 0x000fe20008410000 */
[----:B------:R-:W-:Y:S01]  /*4700*/  MUFU.TANH R51, R51 ;  /* 0x0000003300337308 */ /* 0x000fe20000002400 */
[C---:B------:R-:W-:Y:S01]  /*4710*/  HMMA.16816.F32 R36, R52.reuse, R70, R36 ;  /* 0x000000463424723c */ /* 0x040fe20000001824 */
[----:B------:R-:W-:Y:S01]  /*4720*/  IADD3 R21, R21, -UR18, R2 ;  /* 0x8000001215157c10 */ /* 0x000fe2000fffe002 */
[----:B------:R-:W-:Y:S01]  /*4730*/  FMUL.FTZ R45, R45, UR6 ;  /* 0x000000062d2d7c20 */ /* 0x000fe20008410000 */
[----:B------:R-:W-:Y:S02]  /*4740*/  VIADD R16, R4, 0x1 ;  /* 0x0000000104107836 */ /* 0x000fe40000000000 */
[----:B------:R-:W-:Y:S01]  /*4750*/  FMUL.FTZ R44, R44, UR6 ;  /* 0x000000062c2c7c20 */ /* 0x000fe20008410000 */
[----:B------:R-:W-:Y:S01]  /*4760*/  FMUL.FTZ R47, R47, UR6 ;  /* 0x000000062f2f7c20 */ /* 0x000fe20008410000 */
[----:B--2---:R-:W-:Y:S01]  /*4770*/  HMMA.16816.F32 R32, R52, R28, R32 ;  /* 0x0000001c3420723c */ /* 0x004fe20000001820 */
[----:B------:R-:W2:Y:S01]  /*4780*/  MUFU.TANH R9, R9 ;  /* 0x0000000900097308 */ /* 0x000ea20000002400 */
[C---:B------:R-:W-:Y:S01]  /*4790*/  IMAD.IADD R17, R21.reuse, 0x1, -R4 ;  /* 0x0000000115117824 */ /* 0x040fe200078e0a04 */
[----:B------:R-:W-:Y:S01]  /*47a0*/  ISETP.GE.AND P1, PT, R16, UR28, PT ;  /* 0x0000001c10007c0c */ /* 0x000fe2000bf26270 */
[----:B------:R-:W-:-:S02]  /*47b0*/  IMAD.IADD R24, R21, 0x1, -R16 ;  /* 0x0000000115187824 */ /* 0x000fc400078e0a10 */
[----:B------:R-:W-:Y:S01]  /*47c0*/  FMUL.FTZ R46, R46, UR6 ;  /* 0x000000062e2e7c20 */ /* 0x000fe20008410000 */
[C---:B------:R-:W-:Y:S01]  /*47d0*/  HMMA.16816.F32 R76, R52.reuse, R12, R76 ;  /* 0x0000000c344c723c */ /* 0x040fe2000000184c */
[----:B------:R-:W-:Y:S01]  /*47e0*/  IABS R17, R17 ;  /* 0x0000001100117213 */ /* 0x000fe20000000000 */
[----:B------:R-:W-:Y:S01]  /*47f0*/  VIADD R19, R21, 0x8 ;  /* 0x0000000815137836 */ /* 0x000fe20000000000 */
[----:B------:R-:W-:Y:S01]  /*4800*/  IABS R24, R24 ;  /* 0x0000001800187213 */ /* 0x000fe20000000000 */
[----:B------:R-:W-:Y:S01]  /*4810*/  MUFU.TANH R8, R8 ;  /* 0x0000000800087308 */ /* 0x000fe20000002400 */
[----:B------:R-:W-:Y:S01]  /*4820*/  I2FP.F32.S32 R17, R17 ;  /* 0x0000001100117245 */ /* 0x000fe20000201400 */
[C---:B------:R-:W-:Y:S01]  /*4830*/  HMMA.16816.F32 R40, R52.reuse, R68, R40 ;  /* 0x000000443428723c */ /* 0x040fe20000001828 */
[C---:B------:R-:W-:Y:S01]  /*4840*/  IADD3 R12, R4.reuse, 0x9, RZ ;  /* 0x00000009040c7810 */ /* 0x040fe20007ffe0ff */
[----:B------:R-:W-:Y:S01]  /*4850*/  IMAD.IADD R16, R19, 0x1, -R16 ;  /* 0x0000000113107824 */ /* 0x000fe200078e0a10 */
[----:B------:R-:W-:Y:S01]  /*4860*/  I2FP.F32.S32 R24, R24 ;  /* 0x0000001800187245 */ /* 0x000fe20000201400 */
[----:B-1----:R-:W-:Y:S01]  /*4870*/  FFMA.FTZ R17, R17, -UR5, R6 ;  /* 0x8000000511117c23 */ /* 0x002fe20008010006 */
[----:B------:R-:W-:Y:S01]  /*4880*/  VIADD R6, R4, 0x19 ;  /* 0x0000001904067836 */ /* 0x000fe20000000000 */
[----:B------:R-:W-:Y:S01]  /*4890*/  HMMA.16816.F32 R64, R52, R30, R64 ;  /* 0x0000001e3440723c */ /* 0x000fe20000001840 */
[----:B------:R-:W1:Y:S01]  /*48a0*/  MUFU.TANH R31, R45 ;  /* 0x0000002d001f7308 */ /* 0x000e620000002400 */
[----:B------:R-:W-:-:S02]  /*48b0*/  IMAD.IADD R18, R21, 0x1, -R12 ;  /* 0x0000000115127824 */ /* 0x000fc400078e0a0c */
[----:B------:R-:W-:Y:S01]  /*48c0*/  FMUL.FTZ R37, R37, UR6 ;  /* 0x0000000625257c20 */ /* 0x000fe20008410000 */
[----:B------:R-:W-:Y:S01]  /*48d0*/  FMUL.FTZ R10, R36, UR6 ;  /* 0x00000006240a7c20 */ /* 0x000fe20008410000 */
[----:B------:R-:W-:Y:S01]  /*48e0*/  IABS R16, R16 ;  /* 0x0000001000107213 */ /* 0x000fe20000000000 */
[----:B------:R-:W-:Y:S01]  /*48f0*/  HMMA.16816.F32 R72, R60, R26, R72 ;  /* 0x0000001a3c48723c */ /* 0x000fe20000001848 */
[----:B------:R-:W-:Y:S01]  /*4900*/  IABS R18, R18 ;  /* 0x0000001200127213 */ /* 0x000fe20000000000 */
[----:B------:R-:W-:Y:S01]  /*4910*/  FMUL.FTZ R20, R35, UR6 ;  /* 0x0000000623147c20 */ /* 0x000fe20008410000 */
[----:B--2---:R-:W-:Y:S01]  /*4920*/  FFMA.FTZ R35, R24, -UR5, R9 ;  /* 0x8000000518237c23 */ /* 0x004fe20008010009 */
[----:B------:R-:W-:Y:S01]  /*4930*/  MUFU.TANH R10, R10 ;  /* 0x0000000a000a7308 */ /* 0x000fe20000002400 */
[----:B------:R-:W-:Y:S01]  /*4940*/  I2FP.F32.S32 R18, R18 ;  /* 0x0000001200127245 */ /* 0x000fe20000201400 */
[C---:B------:R-:W-:Y:S02]  /*4950*/  VIADD R24, R4.reuse, 0x10 ;  /* 0x0000001004187836 */ /* 0x040fe40000000000 */
[----:B------:R-:W-:Y:S01]  /*4960*/  FMUL.FTZ R36, R33, UR6 ;  /* 0x0000000621247c20 */ /* 0x000fe20008410000 */
[----:B------:R-:W-:-:S02]  /*4970*/  VIADD R26, R4, 0x18 ;  /* 0x00000018041a7836 */ /* 0x000fc40000000000 */
[----:B------:R-:W-:Y:S01]  /*4980*/  FMUL.FTZ R32, R32, UR6 ;  /* 0x0000000620207c20 */ /* 0x000fe20008410000 */
[----:B------:R-:W-:Y:S01]  /*4990*/  IMAD.IADD R23, R19, 0x1, -R4 ;  /* 0x0000000113177824 */ /* 0x000fe200078e0a04 */
[C---:B------:R-:W-:Y:S01]  /*49a0*/  IADD3 R30, R21.reuse, -R24, RZ ;  /* 0x80000018151e7210 */ /* 0x040fe20007ffe0ff */
[----:B------:R-:W2:Y:S01]  /*49b0*/  MUFU.TANH R9, R37 ;  /* 0x0000002500097308 */ /* 0x000ea20000002400 */
[----:B-1----:R-:W-:Y:S01]  /*49c0*/  FFMA.FTZ R31, R18, -UR5, R31 ;  /* 0x80000005121f7c23 */ /* 0x002fe2000801001f */
[C---:B------:R-:W-:Y:S02]  /*49d0*/  IMAD.IADD R18, R21.reuse, 0x1, -R6 ;  /* 0x0000000115127824 */ /* 0x040fe400078e0a06 */
[----:B------:R-:W-:Y:S01]  /*49e0*/  FMUL.FTZ R40, R40, UR6 ;  /* 0x0000000628287c20 */ /* 0x000fe20008410000 */
[----:B------:R-:W-:Y:S01]  /*49f0*/  IMAD.IADD R11, R21, 0x1, -R26 ;  /* 0x00000001150b7824 */ /* 0x000fe200078e0a1a */
[----:B------:R-:W-:Y:S01]  /*4a00*/  IABS R30, R30 ;  /* 0x0000001e001e7213 */ /* 0x000fe20000000000 */
[----:B------:R-:W-:Y:S01]  /*4a10*/  FMUL.FTZ R42, R42, UR6 ;  /* 0x000000062a2a7c20 */ /* 0x000fe20008410000 */
[----:B------:R-:W-:Y:S01]  /*4a20*/  IABS R18, R18 ;  /* 0x0000001200127213 */ /* 0x000fe20000000000 */
[----:B------:R-:W-:Y:S01]  /*4a30*/  MUFU.TANH R33, R44 ;  /* 0x0000002c00217308 */ /* 0x000fe20000002400 */
[----:B------:R-:W-:Y:S01]  /*4a40*/  IABS R11, R11 ;  /* 0x0000000b000b7213 */ /* 0x000fe20000000000 */
[----:B------:R-:W-:Y:S01]  /*4a50*/  FMUL.FTZ R34, R34, UR6 ;  /* 0x0000000622227c20 */ /* 0x000fe20008410000 */
[----:B------:R-:W-:Y:S01]  /*4a60*/  I2FP.F32.S32 R18, R18 ;  /* 0x0000001200127245 */ /* 0x000fe20000201400 */
[----:B------:R-:W-:Y:S01]  /*4a70*/  HMMA.16816.F32 R72, R52, R14, R72 ;  /* 0x0000000e3448723c */ /* 0x000fe20000001848 */
[----:B------:R-:W-:Y:S01]  /*4a80*/  I2FP.F32.S32 R11, R11 ;  /* 0x0000000b000b7245 */ /* 0x000fe20000201400 */
[----:B------:R-:W-:Y:S01]  /*4a90*/  FMUL.FTZ R43, R43, UR6 ;  /* 0x000000062b2b7c20 */ /* 0x000fe20008410000 */
[----:B------:R-:W-:Y:S01]  /*4aa0*/  I2FP.F32.S32 R16, R16 ;  /* 0x0000001000107245 */ /* 0x000fe20000201400 */
[----:B------:R-:W1:Y:S01]  /*4ab0*/  MUFU.TANH R15, R40 ;  /* 0x00000028000f7308 */ /* 0x000e620000002400 */
[----:B--2---:R-:W-:Y:S01]  /*4ac0*/  FFMA.FTZ R9, R18, -UR5, R9 ;  /* 0x8000000512097c23 */ /* 0x004fe20008010009 */
[C---:B------:R-:W-:Y:S01]  /*4ad0*/  IADD3 R18, R4.reuse, 0x20, RZ ;  /* 0x0000002004127810 */ /* 0x040fe20007ffe0ff */
[----:B------:R-:W-:-:S02]  /*4ae0*/  VIADD R14, R4, 0x8 ;  /* 0x00000008040e7836 */ /* 0x000fc40000000000 */
[----:B------:R-:W-:Y:S01]  /*4af0*/  FFMA.FTZ R11, R11, -UR5, R10 ;  /* 0x800000050b0b7c23 */ /* 0x000fe2000801000a */
[----:B------:R-:W-:Y:S01]  /*4b00*/  I2FP.F32.S32 R30, R30 ;  /* 0x0000001e001e7245 */ /* 0x000fe20000201400 */
[----:B------:R-:W-:Y:S01]  /*4b10*/  FFMA.FTZ R16, R16, -UR5, R51 ;  /* 0x8000000510107c23 */ /* 0x000fe20008010033 */
[C---:B------:R-:W-:Y:S01]  /*4b20*/  IMAD.IADD R22, R21.reuse, 0x1, -R14 ;  /* 0x0000000115167824 */ /* 0x040fe200078e0a0e */
[----:B------:R-:W2:Y:S01]  /*4b30*/  MUFU.TANH R32, R32 ;  /* 0x0000002000207308 */ /* 0x000ea20000002400 */
[----:B------:R-:W-:Y:S01]  /*4b40*/  IMAD.IADD R10, R21, 0x1, -R18 ;  /* 0x00000001150a7824 */ /* 0x000fe200078e0a12 */
[----:B------:R-:W-:Y:S01]  /*4b50*/  IABS R23, R23 ;  /* 0x0000001700177213 */ /* 0x000fe20000000000 */
[----:B------:R-:W-:Y:S01]  /*4b60*/  FMUL.FTZ R38, R38, UR6 ;  /* 0x0000000626267c20 */ /* 0x000fe20008410000 */
[----:B------:R-:W-:Y:S01]  /*4b70*/  IABS R22, R22 ;  /* 0x0000001600167213 */ /* 0x000fe20000000000 */
[----:B------:R-:W-:Y:S01]  /*4b80*/  IMAD.IADD R25, R19, 0x1, -R12 ;  /* 0x0000000113197824 */ /* 0x000fe200078e0a0c */
[----:B------:R-:W-:Y:S01]  /*4b90*/  ISETP.GE.AND P6, PT, R12, UR28, PT ;  /* 0x0000001c0c007c0c */ /* 0x000fe2000bfc6270 */
[----:B------:R-:W-:Y:S01]  /*4ba0*/  FMUL.FTZ R41, R41, UR6 ;  /* 0x0000000629297c20 */ /* 0x000fe20008410000 */
[----:B------:R-:W-:Y:S01]  /*4bb0*/  I2FP.F32.S32 R22, R22 ;  /* 0x0000001600167245 */ /* 0x000fe20000201400 */
[----:B------:R-:W3:Y:S01]  /*4bc0*/  MUFU.TANH R42, R42 ;  /* 0x0000002a002a7308 */ /* 0x000ee20000002400 */
[----:B-1----:R-:W-:Y:S01]  /*4bd0*/  FFMA.FTZ R15, R30, -UR5, R15 ;  /* 0x800000051e0f7c23 */ /* 0x002fe2000801000f */
[----:B------:R-:W-:Y:S01]  /*4be0*/  IABS R12, R10 ;  /* 0x0000000a000c7213 */ /* 0x000fe20000000000 */
[----:B------:R-:W-:Y:S01]  /*4bf0*/  FMUL.FTZ R39, R39, UR6 ;  /* 0x0000000627277c20 */ /* 0x000fe20008410000 */
[----:B------:R-:W-:Y:S01]  /*4c00*/  I2FP.F32.S32 R23, R23 ;  /* 0x0000001700177245 */ /* 0x000fe20000201400 */
[----:B------:R-:W-:Y:S01]  /*4c10*/  FFMA.FTZ R33, R22, -UR5, R33 ;  /* 0x8000000516217c23 */ /* 0x000fe20008010021 */
[----:B------:R-:W-:Y:S01]  /*4c20*/  ISETP.GE.AND P5, PT, R24, UR28, PT ;  /* 0x0000001c18007c0c */ /* 0x000fe2000bfa6270 */
[----:B------:R-:W-:Y:S01]  /*4c30*/  VIADD R22, R4, 0x11 ;  /* 0x0000001104167836 */ /* 0x000fe20000000000 */
[----:B------:R-:W1:Y:S01]  /*4c40*/  MUFU.TANH R34, R34 ;  /* 0x0000002200227308 */ /* 0x000e620000002400 */
[----:B------:R-:W-:Y:S01]  /*4c50*/  FSEL R35, R35, -INF , !P1 ;  /* 0xff80000023237808 */ /* 0x000fe20004800000 */
[----:B------:R-:W-:Y:S01]  /*4c60*/  IMAD.IADD R24, R19, 0x1, -R24 ;  /* 0x0000000113187824 */ /* 0x000fe200078e0a18 */
[----:B------:R-:W-:Y:S01]  /*4c70*/  FSEL R30, R16, -INF , !P1 ;  /* 0xff800000101e7808 */ /* 0x000fe20004800000 */
[----:B------:R-:W-:Y:S01]  /*4c80*/  FFMA.FTZ R8, R23, -UR5, R8 ;  /* 0x8000000517087c23 */ /* 0x000fe20008010008 */
[----:B------:R-:W-:Y:S01]  /*4c90*/  ISETP.GE.AND P1, PT, R18, UR28, PT ;  /* 0x0000001c12007c0c */ /* 0x000fe2000bf26270 */
[----:B------:R-:W-:Y:S01]  /*4ca0*/  IMAD.IADD R18, R19, 0x1, -R18 ;  /* 0x0000000113127824 */ /* 0x000fe200078e0a12 */
[----:B------:R-:W-:Y:S01]  /*4cb0*/  I2FP.F32.S32 R191, R12 ;  /* 0x0000000c00bf7245 */ /* 0x000fe20000201400 */
[----:B------:R-:W4:Y:S01]  /*4cc0*/  MUFU.TANH R10, R47 ;  /* 0x0000002f000a7308 */ /* 0x000f220000002400 */
[----:B------:R-:W-:Y:S01]  /*4cd0*/  ISETP.GE.AND P2, PT, R4, UR28, PT ;  /* 0x0000001c04007c0c */ /* 0x000fe2000bf46270 */
[--C-:B------:R-:W-:Y:S01]  /*4ce0*/  IMAD.IADD R28, R21, 0x1, -R22.reuse ;  /* 0x00000001151c7824 */ /* 0x100fe200078e0a16 */
[----:B------:R-:W-:Y:S01]  /*4cf0*/  ISETP.GE.AND P4, PT, R22, UR28, PT ;  /* 0x0000001c16007c0c */ /* 0x000fe2000bf86270 */
[----:B------:R-:W-:Y:S01]  /*4d00*/  IMAD.IADD R22, R19, 0x1, -R22 ;  /* 0x0000000113167824 */ /* 0x000fe200078e0a16 */
[----:B------:R-:W-:Y:S01]  /*4d10*/  IABS R24, R24 ;  /* 0x0000001800187213 */ /* 0x000fe20000000000 */
[----:B--2---:R-:W-:Y:S01]  /*4d20*/  FFMA.FTZ R191, R191, -UR5, R32 ;  /* 0x80000005bfbf7c23 */ /* 0x004fe20008010020 */
[----:B------:R-:W-:Y:S01]  /*4d30*/  ISETP.GE.AND P3, PT, R26, UR28, PT ;  /* 0x0000001c1a007c0c */ /* 0x000fe2000bf66270 */
[----:B------:R-:W-:Y:S01]  /*4d40*/  MUFU.TANH R43, R43 ;  /* 0x0000002b002b7308 */ /* 0x000fe20000002400 */
[----:B------:R-:W-:Y:S01]  /*4d50*/  IABS R18, R18 ;  /* 0x0000001200127213 */ /* 0x000fe20000000000 */
[----:B------:R-:W-:Y:S01]  /*4d60*/  VIADD R44, R4, 0x21 ;  /* 0x00000021042c7836 */ /* 0x000fe20000000000 */
[----:B------:R-:W-:Y:S01]  /*4d70*/  IADD3 R26, -R26, R19, RZ ;  /* 0x000000131a1a7210 */ /* 0x000fe20007ffe1ff */
[----:B------:R-:W-:Y:S01]  /*4d80*/  FMUL.FTZ R67, R67, UR6 ;  /* 0x0000000643437c20 */ /* 0x000fe20008410000 */
[----:B------:R-:W-:Y:S01]  /*4d90*/  FSEL R37, R17, -INF , !P2 ;  /* 0xff80000011257808 */ /* 0x000fe20005000000 */
[----:B------:R-:W-:Y:S01]  /*4da0*/  VIADD R16, R4, 0x38 ;  /* 0x0000003804107836 */ /* 0x000fe20000000000 */
[----:B------:R-:W-:Y:S01]  /*4db0*/  FSEL R32, R8, -INF , !P2 ;  /* 0xff80000008207808 */ /* 0x000fe20005000000 */
[----:B------:R-:W2:Y:S01]  /*4dc0*/  MUFU.TANH R38, R38 ;  /* 0x0000002600267308 */ /* 0x000ea20000002400 */
[----:B------:R-:W-:Y:S01]  /*4dd0*/  ISETP.GE.AND P0, PT, R14, UR28, PT ;  /* 0x0000001c0e007c0c */ /* 0x000fe2000bf06270 */
[C---:B------:R-:W-:Y:S01]  /*4de0*/  IMAD.IADD R14, R19.reuse, 0x1, -R14 ;  /* 0x00000001130e7824 */ /* 0x040fe200078e0a0e */
[----:B------:R-:W-:Y:S01]  /*4df0*/  IABS R25, R25 ;  /* 0x0000001900197213 */ /* 0x000fe20000000000 */
[----:B------:R-:W-:Y:S01]  /*4e00*/  FMUL.FTZ R78, R78, UR6 ;  /* 0x000000064e4e7c20 */ /* 0x000fe20008410000 */
[----:B------:R-:W-:Y:S01]  /*4e10*/  ISETP.GE.AND P2, PT, R6, UR28, PT ;  /* 0x0000001c06007c0c */ /* 0x000fe2000bf46270 */
[----:B------:R-:W-:Y:S01]  /*4e20*/  IMAD.IADD R6, R19, 0x1, -R6 ;  /* 0x0000000113067824 */ /* 0x000fe200078e0a06 */
[----:B------:R-:W-:Y:S01]  /*4e30*/  I2FP.F32.S32 R17, R24 ;  /* 0x0000001800117245 */ /* 0x000fe20000201400 */
[----:B------:R-:W5:Y:S01]  /*4e40*/  MUFU.TANH R13, R41 ;  /* 0x00000029000d7308 */ /* 0x000f620000002400 */
[----:B------:R-:W-:Y:S01]  /*4e50*/  I2FP.F32.S32 R23, R18 ;  /* 0x0000001200177245 */ /* 0x000fe20000201400 */
[C---:B------:R-:W-:Y:S01]  /*4e60*/  VIADD R18, R4.reuse, 0x30 ;  /* 0x0000003004127836 */ /* 0x040fe20000000000 */
[----:B------:R-:W-:Y:S01]  /*4e70*/  IABS R22, R22 ;  /* 0x0000001600167213 */ /* 0x000fe20000000000 */
[----:B---3--:R-:W-:Y:S01]  /*4e80*/  FFMA.FTZ R8, R17, -UR5, R42 ;  /* 0x8000000511087c23 */ /* 0x008fe2000801002a */
[----:B------:R-:W-:Y:S01]  /*4e90*/  IABS R26, R26 ;  /* 0x0000001a001a7213 */ /* 0x000fe20000000000 */
[----:B-1----:R-:W-:Y:S01]  /*4ea0*/  FFMA.FTZ R188, R23, -UR5, R34 ;  /* 0x8000000517bc7c23 */ /* 0x002fe20008010022 */
[----:B------:R-:W-:Y:S01]  /*4eb0*/  I2FP.F32.S32 R25, R25 ;  /* 0x0000001900197245 */ /* 0x000fe20000201400 */
[----:B------:R-:W1:Y:S01]  /*4ec0*/  MUFU.TANH R46, R46 ;  /* 0x0000002e002e7308 */ /* 0x000e620000002400 */
[----:B------:R-:W-:Y:S01]  /*4ed0*/  IABS R28, R28 ;  /* 0x0000001c001c7213 */ /* 0x000fe20000000000 */
[--C-:B------:R-:W-:Y:S01]  /*4ee0*/  IMAD.IADD R34, R21, 0x1, -R44.reuse ;  /* 0x0000000115227824 */ /* 0x100fe200078e0a2c */
[----:B------:R-:W-:Y:S01]  /*4ef0*/  IABS R14, R14 ;  /* 0x0000000e000e7213 */ /* 0x000fe20000000000 */
[----:B------:R-:W-:Y:S01]  /*4f00*/  IMAD.IADD R23, R19, 0x1, -R44 ;  /* 0x0000000113177824 */ /* 0x000fe200078e0a2c */
[----:B------:R-:W-:Y:S01]  /*4f10*/  IABS R6, R6 ;  /* 0x0000000600067213 */ /* 0x000fe20000000000 */
[----:B----4-:R-:W-:Y:S01]  /*4f20*/  FFMA.FTZ R10, R25, -UR5, R10 ;  /* 0x80000005190a7c23 */ /* 0x010fe2000801000a */
[----:B------:R-:W-:Y:S01]  /*4f30*/  I2FP.F32.S32 R22, R22 ;  /* 0x0000001600167245 */ /* 0x000fe20000201400 */
[----:B------:R-:W3:Y:S01]  /*4f40*/  MUFU.TANH R12, R39 ;  /* 0x00000027000c7308 */ /* 0x000ee20000002400 */
[----:B------:R-:W-:Y:S01]  /*4f50*/  I2FP.F32.S32 R17, R26 ;  /* 0x0000001a00117245 */ /* 0x000fe20000201400 */
[----:B------:R-:W-:Y:S01]  /*4f60*/  VIADD R42, R4, 0x29 ;  /* 0x00000029042a7836 */ /* 0x000fe20000000000 */
[----:B------:R-:W-:Y:S01]  /*4f70*/  I2FP.F32.S32 R28, R28 ;  /* 0x0000001c001c7245 */ /* 0x000fe20000201400 */
[----:B------:R-:W-:Y:S01]  /*4f80*/  FMUL.FTZ R79, R79, UR6 ;  /* 0x000000064f4f7c20 */ /* 0x000fe20008410000 */
[----:B------:R-:W-:Y:S01]  /*4f90*/  I2FP.F32.S32 R27, R14 ;  /* 0x0000000e001b7245 */ /* 0x000fe20000201400 */
[----:B--2---:R-:W-:Y:S01]  /*4fa0*/  FFMA.FTZ R17, R17, -UR5, R38 ;  /* 0x8000000511117c23 */ /* 0x004fe20008010026 */
[----:B------:R-:W-:Y:S01]  /*4fb0*/  I2FP.F32.S32 R25, R6 ;  /* 0x0000000600197245 */ /* 0x000fe20000201400 */
[----:B------:R-:W2:Y:S01]  /*4fc0*/  MUFU.TANH R36, R36 ;  /* 0x0000002400247308 */ /* 0x000ea20000002400 */
[----:B------:R-:W-:Y:S01]  /*4fd0*/  FFMA.FTZ R6, R22, -UR5, R43 ;  /* 0x8000000516067c23 */ /* 0x000fe2000801002b */
[C---:B------:R-:W-:Y:S01]  /*4fe0*/  VIADD R22, R4.reuse, 0x28 ;  /* 0x0000002804167836 */ /* 0x040fe20000000000 */
[C---:B------:R-:W-:Y:S01]  /*4ff0*/  IADD3 R40, R4.reuse, 0x31, RZ ;  /* 0x0000003104287810 */ /* 0x040fe20007ffe0ff */
[----:B------:R-:W-:Y:S01]  /*5000*/  VIADD R38, R4, 0x39 ;  /* 0x0000003904267836 */ /* 0x000fe20000000000 */
[----:B------:R-:W-:Y:S01]  /*5010*/  IABS R34, R34 ;  /* 0x0000002200227213 */ /* 0x000fe20000000000 */
[----:B------:R-:W-:Y:S01]  /*5020*/  FMUL.FTZ R72, R72, UR6 ;  /* 0x0000000648487c20 */ /* 0x000fe20008410000 */
[----:B------:R-:W-:Y:S01]  /*5030*/  IABS R23, R23 ;  /* 0x0000001700177213 */ /* 0x000fe20000000000 */
[----:B------:R-:W4:Y:S01]  /*5040*/  MUFU.TANH R20, R20 ;  /* 0x0000001400147308 */ /* 0x000f220000002400 */
[----:B------:R-:W-:Y:S01]  /*5050*/  FMUL.FTZ R73, R73, UR6 ;  /* 0x0000000649497c20 */ /* 0x000fe20008410000 */
[----:B------:R-:W-:Y:S01]  /*5060*/  FMUL.FTZ R74, R74, UR6 ;  /* 0x000000064a4a7c20 */ /* 0x000fe20008410000 */
[----:B------:R-:W-:Y:S01]  /*5070*/  FMUL.FTZ R75, R75, UR6 ;  /* 0x000000064b4b7c20 */ /* 0x000fe20008410000 */
[----:B-----5:R-:W-:Y:S01]  /*5080*/  FFMA.FTZ R13, R28, -UR5, R13 ;  /* 0x800000051c0d7c23 */ /* 0x020fe2000801000d */
[----:B-1----:R-:W-:Y:S01]  /*5090*/  FFMA.FTZ R14, R27, -UR5, R46 ;  /* 0x800000051b0e7c23 */ /* 0x002fe2000801002e */
[----:B---3--:R-:W-:Y:S01]  /*50a0*/  FFMA.FTZ R12, R25, -UR5, R12 ;  /* 0x80000005190c7c23 */ /* 0x008fe2000801000c */
[----:B------:R-:W-:Y:S01]  /*50b0*/  FMUL.FTZ R64, R64, UR6 ;  /* 0x0000000640407c20 */ /* 0x000fe20008410000 */
[----:B------:R-:W1:Y:S01]  /*50c0*/  MUFU.TANH R202, R67 ;  /* 0x0000004300ca7308 */ /* 0x000e620000002400 */
[----:B------:R-:W-:Y:S01]  /*50d0*/  FMUL.FTZ R65, R65, UR6 ;  /* 0x0000000641417c20 */ /* 0x000fe20008410000 */
[----:B------:R-:W-:Y:S01]  /*50e0*/  FMUL.FTZ R66, R66, UR6 ;  /* 0x0000000642427c20 */ /* 0x000fe20008410000 */
[C---:B------:R-:W-:Y:S01]  /*50f0*/  IMAD.IADD R29, R21.reuse, 0x1, -R22 ;  /* 0x00000001151d7824 */ /* 0x040fe200078e0a16 */
[C---:B------:R-:W-:Y:S01]  /*5100*/  IADD3 R26, R21.reuse, -R40, RZ ;  /* 0x80000028151a7210 */ /* 0x040fe20007ffe0ff */
[----:B------:R-:W-:-:S02]  /*5110*/  IMAD.IADD R28, R21, 0x1, -R42 ;  /* 0x00000001151c7824 */ /* 0x000fc400078e0a2a */
[----:B------:R-:W-:Y:S01]  /*5120*/  FMUL.FTZ R76, R76, UR6 ;  /* 0x000000064c4c7c20 */ /* 0x000fe20008410000 */
[----:B------:R-:W-:Y:S02]  /*5130*/  IMAD.IADD R27, R21, 0x1, -R18 ;  /* 0x00000001151b7824 */ /* 0x000fe400078e0a12 */
[----:B------:R-:W-:Y:S01]  /*5140*/  FMUL.FTZ R77, R77, UR6 ;  /* 0x000000064d4d7c20 */ /* 0x000fe20008410000 */
[C---:B------:R-:W-:Y:S01]  /*5150*/  IMAD.IADD R25, R21.reuse, 0x1, -R16 ;  /* 0x0000000115197824 */ /* 0x040fe200078e0a10 */
[----:B------:R-:W-:Y:S01]  /*5160*/  I2FP.F32.S32 R39, R34 ;  /* 0x0000002200277245 */ /* 0x000fe20000201400 */
[----:B------:R-:W-:Y:S01]  /*5170*/  IMAD.IADD R24, R21, 0x1, -R38 ;  /* 0x0000000115187824 */ /* 0x000fe200078e0a26 */
[----:B------:R-:W-:Y:S01]  /*5180*/  I2FP.F32.S32 R23, R23 ;  /* 0x0000001700177245 */ /* 0x000fe20000201400 */
[----:B------:R-:W-:Y:S01]  /*5190*/  IMAD.IADD R21, R19, 0x1, -R42 ;  /* 0x0000000113157824 */ /* 0x000fe200078e0a2a */
[----:B------:R-:W-:Y:S01]  /*51a0*/  MUFU.TANH R189, R64 ;  /* 0x0000004000bd7308 */ /* 0x000fe20000002400 */
[----:B------:R-:W-:Y:S01]  /*51b0*/  FSEL R31, R31, -INF , !P6 ;  /* 0xff8000001f1f7808 */ /* 0x000fe20007000000 */
[----:B--2---:R-:W-:Y:S01]  /*51c0*/  FFMA.FTZ R36, R39, -UR5, R36 ;  /* 0x8000000527247c23 */ /* 0x004fe20008010024 */
[----:B------:R-:W-:Y:S01]  /*51d0*/  FSEL R10, R10, -INF , !P6 ;  /* 0xff8000000a0a7808 */ /* 0x000fe20007000000 */
[----:B----4-:R-:W-:Y:S01]  /*51e0*/  FFMA.FTZ R20, R23, -UR5, R20 ;  /* 0x8000000517147c23 */ /* 0x010fe20008010014 */
[----:B------:R-:W-:-:S02]  /*51f0*/  FSEL R13, R13, -INF , !P4 ;  /* 0xff8000000d0d7808 */ /* 0x000fc40006000000 */
[----:B------:R-:W-:Y:S01]  /*5200*/  FSEL R6, R6, -INF , !P4 ;  /* 0xff80000006067808 */ /* 0x000fe20006000000 */
[----:B------:R-:W-:Y:S01]  /*5210*/  MUFU.TANH R187, R65 ;  /* 0x0000004100bb7308 */ /* 0x000fe20000002400 */
[----:B------:R-:W-:Y:S02]  /*5220*/  FSEL R9, R9, -INF , !P2 ;  /* 0xff80000009097808 */ /* 0x000fe40005000000 */
[----:B------:R-:W-:Y:S02]  /*5230*/  FSEL R12, R12, -INF , !P2 ;  /* 0xff8000000c0c7808 */ /* 0x000fe40005000000 */
[----:B------:R-:W-:Y:S02]  /*5240*/  FSEL R33, R33, -INF , !P0 ;  /* 0xff80000021217808 */ /* 0x000fe40004000000 */
[----:B------:R-:W-:Y:S01]  /*5250*/  FSEL R14, R14, -INF , !P0 ;  /* 0xff8000000e0e7808 */ /* 0x000fe20004000000 */
[----:B------:R-:W-:Y:S01]  /*5260*/  MUFU.TANH R190, R66 ;  /* 0x0000004200be7308 */ /* 0x000fe20000002400 */
[----:B------:R-:W-:Y:S01]  /*5270*/  ISETP.GE.AND P6, PT, R22, UR28, PT ;  /* 0x0000001c16007c0c */ /* 0x000fe2000bfc6270 */
[C---:B------:R-:W-:Y:S01]  /*5280*/  IMAD.IADD R22, R19.reuse, 0x1, -R22 ;  /* 0x0000000113167824 */ /* 0x040fe200078e0a16 */
[----:B------:R-:W-:Y:S01]  /*5290*/  ISETP.GE.AND P4, PT, R18, UR28, PT ;  /* 0x0000001c12007c0c */ /* 0x000fe2000bf86270 */
[----:B------:R-:W-:Y:S01]  /*52a0*/  IMAD.IADD R18, R19, 0x1, -R18 ;  /* 0x0000000113127824 */ /* 0x000fe200078e0a12 */
[----:B------:R-:W-:-:S02]  /*52b0*/  FSEL R4, R17, -INF , !P3 ;  /* 0xff80000011047808 */ /* 0x000fc40005800000 */
[----:B------:R-:W-:Y:S01]  /*52c0*/  ISETP.GE.AND P2, PT, R16, UR28, PT ;  /* 0x0000001c10007c0c */ /* 0x000fe2000bf46270 */
[----:B------:R-:W2:Y:S01]  /*52d0*/  MUFU.TANH R201, R76 ;  /* 0x0000004c00c97308 */ /* 0x000ea20000002400 */
[----:B------:R-:W-:Y:S01]  /*52e0*/  ISETP.GE.AND P0, PT, R44, UR28, PT ;  /* 0x0000001c2c007c0c */ /* 0x000fe2000bf06270 */
[C---:B------:R-:W-:Y:S01]  /*52f0*/  IMAD.IADD R16, R19.reuse, 0x1, -R16 ;  /* 0x0000000113107824 */ /* 0x040fe200078e0a10 */
[----:B------:R-:W-:Y:S01]  /*5300*/  IADD3 R17, -R40, R19, RZ ;  /* 0x0000001328117210 */ /* 0x000fe20007ffe1ff */
[----:B------:R-:W-:Y:S01]  /*5310*/  IMAD.IADD R19, R19, 0x1, -R38 ;  /* 0x0000000113137824 */ /* 0x000fe200078e0a26 */
[----:B------:R-:W-:Y:S02]  /*5320*/  IABS R21, R21 ;  /* 0x0000001500157213 */ /* 0x000fe40000000000 */
[----:B------:R-:W-:Y:S01]  /*5330*/  FSEL R185, R36, -INF , !P0 ;  /* 0xff80000024b97808 */ /* 0x000fe20004000000 */
[----:B------:R-:W3:Y:S01]  /*5340*/  MUFU.TANH R199, R77 ;  /* 0x0000004d00c77308 */ /* 0x000ee20000002400 */
[----:B------:R-:W-:-:S02]  /*5350*/  I2FP.F32.S32 R21, R21 ;  /* 0x0000001500157245 */ /* 0x000fc40000201400 */
[----:B------:R-:W-:Y:S02]  /*5360*/  FSEL R232, R20, -INF , !P0 ;  /* 0xff80000014e87808 */ /* 0x000fe40004000000 */
[----:B------:R-:W-:Y:S01]  /*5370*/  IABS R27, R27 ;  /* 0x0000001b001b7213 */ /* 0x000fe20000000000 */
[----:B-1----:R-:W-:Y:S01]  /*5380*/  FFMA.FTZ R202, R21, -UR5, R202 ;  /* 0x8000000515ca7c23 */ /* 0x002fe200080100ca */
[----:B------:R-:W-:Y:S01]  /*5390*/  IABS R17, R17 ;  /* 0x0000001100117213 */ /* 0x000fe20000000000 */
[----:B------:R-:W-:Y:S01]  /*53a0*/  MUFU.TANH R78, R78 ;  /* 0x0000004e004e7308 */ /* 0x000fe20000002400 */
[----:B------:R-:W-:Y:S02]  /*53b0*/  PLOP3.LUT P0, PT, PT, PT, UP0, 0x80, 0x0 ;  /* 0x000000000000781c */ /* 0x000fe40003f0f008 */
[----:B------:R-:W-:Y:S02]  /*53c0*/  IABS R29, R29 ;  /* 0x0000001d001d7213 */ /* 0x000fe40000000000 */
[----:B------:R-:W-:-:S02]  /*53d0*/  IABS R28, R28 ;  /* 0x0000001c001c7213 */ /* 0x000fc40000000000 */
[----:B------:R-:W-:Y:S01]  /*53e0*/  IABS R26, R26 ;  /* 0x0000001a001a7213 */ /* 0x000fe20000000000 */
[----:B------:R-:W1:Y:S01]  /*53f0*/  MUFU.TANH R72, R72 ;  /* 0x0000004800487308 */ /* 0x000e620000002400 */
[----:B------:R-:W-:Y:S02]  /*5400*/  IABS R25, R25 ;  /* 0x0000001900197213 */ /* 0x000fe40000000000 */
[----:B------:R-:W-:Y:S02]  /*5410*/  IABS R24, R24 ;  /* 0x0000001800187213 */ /* 0x000fe40000000000 */
[----:B------:R-:W-:Y:S02]  /*5420*/  IABS R22, R22 ;  /* 0x0000001600167213 */ /* 0x000fe40000000000 */
[----:B------:R-:W-:Y:S01]  /*5430*/  IABS R18, R18 ;  /* 0x0000001200127213 */ /* 0x000fe20000000000 */
[----:B------:R-:W4:Y:S01]  /*5440*/  MUFU.TANH R73, R73 ;  /* 0x0000004900497308 */ /* 0x000f220000002400 */
[----:B------:R-:W-:-:S02]  /*5450*/  IABS R16, R16 ;  /* 0x0000001000107213 */ /* 0x000fc40000000000 */
[----:B------:R-:W-:Y:S02]  /*5460*/  IABS R19, R19 ;  /* 0x0000001300137213 */ /* 0x000fe40000000000 */
[----:B------:R-:W-:Y:S02]  /*5470*/  FSEL R191, R191, -INF , !P1 ;  /* 0xff800000bfbf7808 */ /* 0x000fe40004800000 */
[----:B------:R-:W-:Y:S01]  /*5480*/  FSEL R188, R188, -INF , !P1 ;  /* 0xff800000bcbc7808 */ /* 0x000fe20004800000 */
[----:B------:R-:W5:Y:S01]  /*5490*/  MUFU.TANH R79, R79 ;  /* 0x0000004f004f7308 */ /* 0x000f620000002400 */
[----:B------:R-:W-:Y:S02]  /*54a0*/  ISETP.GE.AND P1, PT, R38, UR28, PT ;  /* 0x0000001c26007c0c */ /* 0x000fe4000bf26270 */
[----:B------:R-:W-:Y:S02]  /*54b0*/  I2FP.F32.S32 R38, R27 ;  /* 0x0000001b00267245 */ /* 0x000fe40000201400 */
[----:B------:R-:W-:-:S02]  /*54c0*/  I2FP.F32.S32 R196, R17 ;  /* 0x0000001100c47245 */ /* 0x000fc40000201400 */
[----:B------:R-:W-:Y:S01]  /*54d0*/  I2FP.F32.S32 R34, R29 ;  /* 0x0000001d00227245 */ /* 0x000fe20000201400 */
[----:B------:R-:W5:Y:S01]  /*54e0*/  MUFU.TANH R74, R74 ;  /* 0x0000004a004a7308 */ /* 0x000f620000002400 */
[----:B------:R-:W-:Y:S01]  /*54f0*/  I2FP.F32.S32 R28, R28 ;  /* 0x0000001c001c7245 */ /* 0x000fe20000201400 */
[----:B--2---:R-:W-:Y:S01]  /*5500*/  FFMA.FTZ R201, R38, -UR5, R201 ;  /* 0x8000000526c97c23 */ /* 0x004fe200080100c9 */
[----:B------:R-:W-:Y:S01]  /*5510*/  I2FP.F32.S32 R26, R26 ;  /* 0x0000001a001a7245 */ /* 0x000fe20000201400 */
[----:B------:R-:W-:Y:S01]  /*5520*/  FFMA.FTZ R189, R34, -UR5, R189 ;  /* 0x8000000522bd7c23 */ /* 0x000fe200080100bd */
[----:B------:R-:W-:Y:S01]  /*5530*/  I2FP.F32.S32 R25, R25 ;  /* 0x0000001900197245 */ /* 0x000fe20000201400 */
[----:B------:R-:W-:Y:S01]  /*5540*/  FFMA.FTZ R187, R28, -UR5, R187 ;  /* 0x800000051cbb7c23 */ /* 0x000fe200080100bb */
[----:B------:R-:W-:Y:S01]  /*5550*/  I2FP.F32.S32 R24, R24 ;  /* 0x0000001800187245 */ /* 0x000fe20000201400 */
[----:B------:R-:W2:Y:S01]  /*5560*/  MUFU.TANH R75, R75 ;  /* 0x0000004b004b7308 */ /* 0x000ea20000002400 */
[----:B------:R-:W-:Y:S01]  /*5570*/  I2FP.F32.S32 R27, R22 ;  /* 0x00000016001b7245 */ /* 0x000fe20000201400 */
[----:B---3--:R-:W-:Y:S01]  /*5580*/  FFMA.FTZ R199, R26, -UR5, R199 ;  /* 0x800000051ac77c23 */ /* 0x008fe200080100c7 */
[----:B------:R-:W-:Y:S01]  /*5590*/  I2FP.F32.S32 R21, R18 ;  /* 0x0000001200157245 */ /* 0x000fe20000201400 */
[----:B-1----:R-:W-:Y:S01]  /*55a0*/  FFMA.FTZ R197, R25, -UR5, R72 ;  /* 0x8000000519c57c23 */ /* 0x002fe20008010048 */
[----:B------:R-:W-:Y:S01]  /*55b0*/  I2FP.F32.S32 R17, R16 ;  /* 0x0000001000117245 */ /* 0x000fe20000201400 */
[----:B----4-:R-:W-:Y:S01]  /*55c0*/  FFMA.FTZ R195, R24, -UR5, R73 ;  /* 0x8000000518c37c23 */ /* 0x010fe20008010049 */
[----:B------:R-:W-:Y:S01]  /*55d0*/  I2FP.F32.S32 R192, R19 ;  /* 0x0000001300c07245 */ /* 0x000fe20000201400 */
[----:B------:R-:W-:Y:S01]  /*55e0*/  FFMA.FTZ R190, R27, -UR5, R190 ;  /* 0x800000051bbe7c23 */ /* 0x000fe200080100be */
[----:B------:R-:W-:Y:S01]  /*55f0*/  FSEL R15, R15, -INF , !P5 ;  /* 0xff8000000f0f7808 */ /* 0x000fe20006800000 */
[----:B------:R-:W-:Y:S01]  /*5600*/  FFMA.FTZ R198, R21, -UR5, R78 ;  /* 0x8000000515c67c23 */ /* 0x000fe2000801004e */
[----:B------:R-:W-:Y:S01]  /*5610*/  FSEL R8, R8, -INF , !P5 ;  /* 0xff80000008087808 */ /* 0x000fe20006800000 */
[----:B-----5:R-:W-:Y:S01]  /*5620*/  FFMA.FTZ R196, R196, -UR5, R79 ;  /* 0x80000005c4c47c23 */ /* 0x020fe2000801004f */
[----:B------:R-:W-:Y:S01]  /*5630*/  FSEL R11, R11, -INF , !P3 ;  /* 0xff8000000b0b7808 */ /* 0x000fe20005800000 */
[----:B------:R-:W-:Y:S01]  /*5640*/  FFMA.FTZ R194, R17, -UR5, R74 ;  /* 0x8000000511c27c23 */ /* 0x000fe2000801004a */
[----:B------:R-:W-:Y:S01]  /*5650*/  ISETP.GE.AND P5, PT, R42, UR28, PT ;  /* 0x0000001c2a007c0c */ /* 0x000fe2000bfa6270 */
[----:B--2---:R-:W-:Y:S01]  /*5660*/  FFMA.FTZ R192, R192, -UR5, R75 ;  /* 0x80000005c0c07c23 */ /* 0x004fe2000801004b */
[----:B------:R-:W-:-:S02]  /*5670*/  ISETP.GE.AND P3, PT, R40, UR28, PT ;  /* 0x0000001c28007c0c */ /* 0x000fc4000bf66270 */
        /* <DEDUP_REMOVED lines=67> */
[----:B---3--:R-:W3:Y:S01]  /*5ab0*/  @!P6 LDC.64 R28, c[0x0][0x218] ;  /* 0x00008600ff1ceb82 */ /* 0x008ee20000000a00 */
[C---:B--2---:R-:W-:Y:S01]  /*5ac0*/  @!P5 LEA R42, P1, R3.reuse, R20, 0x1 ;  /* 0x00000014032ad211 */ /* 0x044fe200078208ff */
[----:B------:R-:W-:Y:S01]  /*5ad0*/  @!PT LDS RZ, [RZ] ;  /* 0x00000000fffff984 */ /* 0x000fe20000000800 */
[----:B------:R-:W-:Y:S01]  /*5ae0*/  @!PT LDS RZ, [RZ] ;  /* 0x00000000fffff984 */ /* 0x000fe20000000800 */
[----:B------:R-:W-:Y:S01]  /*5af0*/  @!PT LDS RZ, [RZ] ;  /* 0x00000000fffff984 */ /* 0x000fe20000000800 */
[----:B------:R1:W-:Y:S03]  /*5b00*/  @!P6 LDGSTS.E.BYPASS.LTC128B.128 [R240+0x8800], desc[UR26][R44.64] ;  /* 0x088000002cf0efae */ /* 0x0003e6000b901d5a */
[C---:B------:R-:W-:Y:S01]  /*5b10*/  @!P5 LEA.HI.X R43, R3.reuse, R21, R34, 0x1, P1 ;  /* 0x00000015032bd211 */ /* 0x040fe200008f0c22 */
[----:B------:R1:W-:Y:S02]  /*5b20*/  @P5 STS.128 [R240+0xa800], RZ ;  /* 0x00a800fff0005388 */ /* 0x0003e40000000c00 */
[----:B------:R-:W2:Y:S02]  /*5b30*/  @!P4 LDC.64 R24, c[0x0][0x218] ;  /* 0x00008600ff18cb82 */ /* 0x000ea40000000a00 */
[----:B------:R-:W-:Y:S01]  /*5b40*/  @!PT LDS RZ, [RZ] ;  /* 0x00000000fffff984 */ /* 0x000fe20000000800 */
[----:B------:R-:W-:Y:S01]  /*5b50*/  @!PT LDS RZ, [RZ] ;  /* 0x00000000fffff984 */ /* 0x000fe20000000800 */
[----:B------:R-:W-:Y:S01]  /*5b60*/  @!PT LDS RZ, [RZ] ;  /* 0x00000000fffff984 */ /* 0x000fe20000000800 */
[----:B------:R1:W-:Y:S01]  /*5b70*/  @!P5 LDGSTS.E.BYPASS.LTC128B.128 [R240+0xa800], desc[UR26][R42.64+0x80] ;  /* 0x0a8000802af0dfae */ /* 0x0003e2000b901d5a */
[----:B----4-:R-:W-:-:S03]  /*5b80*/  @!P4 LEA R38, P2, R3, R18, 0x1 ;  /* 0x000000120326c211 */ /* 0x010fc600078408ff */
[----:B------:R1:W-:Y:S02]  /*5b90*/  @P4 STS.128 [R240+0xc800], RZ ;  /* 0x00c800fff0004388 */ /* 0x0003e40000000c00 */
[----:B------:R-:W4:Y:S01]  /*5ba0*/  @!P5 LDC.64 R26, c[0x0][0x218] ;  /* 0x00008600ff1adb82 */ /* 0x000f220000000a00 */
[C---:B-----5:R-:W-:Y:S02]  /*5bb0*/  @!P3 LEA R40, P1, R3.reuse, R16, 0x1 ;  /* 0x000000100328b211 */ /* 0x060fe400078208ff */
[C-C-:B------:R-:W-:Y:S02]  /*5bc0*/  @!P4 LEA.HI.X R39, R3.reuse, R19, R34.reuse, 0x1, P2 ;  /* 0x000000130327c211 */ /* 0x140fe400010f0c22 */
[C---:B------:R-:W-:Y:S02]  /*5bd0*/  @!P3 LEA.HI.X R41, R3.reuse, R17, R34, 0x1, P1 ;  /* 0x000000110329b211 */ /* 0x040fe400008f0c22 */
[----:B------:R-:W-:Y:S01]  /*5be0*/  IADD3 R36, P2, R3, UR33, RZ ;  /* 0x0000002103247c10 */ /* 0x000fe2000ff5e0ff */
[----:B------:R-:W5:Y:S01]  /*5bf0*/  @!P3 LDC.64 R22, c[0x0][0x218] ;  /* 0x00008600ff16bb82 */ /* 0x000f620000000a00 */
[----:B------:R-:W-:Y:S01]  /*5c00*/  @!PT LDS RZ, [RZ] ;  /* 0x00000000fffff984 */ /* 0x000fe20000000800 */
[----:B------:R-:W-:Y:S01]  /*5c10*/  @!PT LDS RZ, [RZ] ;  /* 0x00000000fffff984 */ /* 0x000fe20000000800 */
[----:B------:R-:W-:Y:S01]  /*5c20*/  @!PT LDS RZ, [RZ] ;  /* 0x00000000fffff984 */ /* 0x000fe20000000800 */
[----:B------:R1:W-:Y:S02]  /*5c30*/  @!P4 LDGSTS.E.BYPASS.LTC128B.128 [R240+0xc800], desc[UR26][R38.64+0x100] ;  /* 0x0c80010026f0cfae */ /* 0x0003e4000b901d5a */
[----:B---3--:R-:W-:-:S02]  /*5c40*/  @!P6 LEA R28, P1, R36, R28, 0x1 ;  /* 0x0000001c241ce211 */ /* 0x008fc400078208ff */
[----:B------:R-:W-:Y:S01]  /*5c50*/  IADD3.X R34, R34, UR32, RZ, P2, !PT ;  /* 0x0000002022227c10 */ /* 0x000fe200097fe4ff */
[----:B------:R1:W-:Y:S02]  /*5c60*/  @P3 STS.128 [R240+0xe800], RZ ;  /* 0x00e800fff0003388 */ /* 0x0003e40000000c00 */
[----:B------:R-:W3:Y:S01]  /*5c70*/  @!P6 LDC.64 R20, c[0x0][0x218] ;  /* 0x00008600ff14eb82 */ /* 0x000ee20000000a00 */
[C---:B------:R-:W-:Y:S01]  /*5c80*/  @!P6 LEA.HI.X R29, R36.reuse, R29, R34, 0x1, P1 ;  /* 0x0000001d241de211 */ /* 0x040fe200008f0c22 */
[----:B------:R-:W-:Y:S01]  /*5c90*/  @!PT LDS RZ, [RZ] ;  /* 0x00000000fffff984 */ /* 0x000fe20000000800 */
[----:B------:R-:W-:Y:S01]  /*5ca0*/  @!PT LDS RZ, [RZ] ;  /* 0x00000000fffff984 */ /* 0x000fe20000000800 */
[----:B------:R-:W-:Y:S01]  /*5cb0*/  @!PT LDS RZ, [RZ] ;  /* 0x00000000fffff984 */ /* 0x000fe20000000800 */
[----:B------:R1:W-:Y:S01]  /*5cc0*/  @!P3 LDGSTS.E.BYPASS.LTC128B.128 [R240+0xe800], desc[UR26][R40.64+0x180] ;  /* 0x0e80018028f0bfae */ /* 0x0003e2000b901d5a */
[----:B--2---:R-:W-:-:S03]  /*5cd0*/  @!P4 LEA R24, P1, R36, R24, 0x1 ;  /* 0x000000182418c211 */ /* 0x004fc600078208ff */
[----:B------:R1:W-:Y:S01]  /*5ce0*/  @P6 STS.128 [R240+0x9000], RZ ;  /* 0x009000fff0006388 */ /* 0x0003e20000000c00 */
[C-C-:B------:R-:W-:Y:S01]  /*5cf0*/  @!P4 LEA.HI.X R25, R36.reuse, R25, R34.reuse, 0x1, P1 ;  /* 0x000000192419c211 */ /* 0x140fe200008f0c22 */
[----:B------:R-:W2:Y:S01]  /*5d00*/  @!P5 LDC.64 R18, c[0x0][0x218] ;  /* 0x00008600ff12db82 */ /* 0x000ea20000000a00 */
[C---:B----4-:R-:W-:Y:S01]  /*5d10*/  @!P5 LEA R26, P2, R36.reuse, R26, 0x1 ;  /* 0x0000001a241ad211 */ /* 0x050fe200078408ff */
[----:B------:R-:W-:Y:S01]  /*5d20*/  @!PT LDS RZ, [RZ] ;  /* 0x00000000fffff984 */ /* 0x000fe20000000800 */
[----:B------:R-:W-:Y:S01]  /*5d30*/  @!PT LDS RZ, [RZ] ;  /* 0x00000000fffff984 */ /* 0x000fe20000000800 */
[----:B------:R-:W-:Y:S01]  /*5d40*/  @!PT LDS RZ, [RZ] ;  /* 0x00000000fffff984 */ /* 0x000fe20000000800 */
[----:B------:R1:W-:Y:S03]  /*5d50*/  @!P6 LDGSTS.E.BYPASS.LTC128B.128 [R240+0x9000], desc[UR26][R28.64] ;  /* 0x090000001cf0efae */ /* 0x0003e6000b901d5a */
[C-C-:B------:R-:W-:Y:S01]  /*5d60*/  @!P5 LEA.HI.X R27, R36.reuse, R27, R34.reuse, 0x1, P2 ;  /* 0x0000001b241bd211 */ /* 0x140fe200010f0c22 */
[----:B------:R1:W-:Y:S01]  /*5d70*/  @P5 STS.128 [R240+0xb000], RZ ;  /* 0x00b000fff0005388 */ /* 0x0003e20000000c00 */
        /* <DEDUP_REMOVED lines=49> */
.L_x_1100:
[----:B------:R-:W-:Y:S05]  /*6090*/  BSYNC B0 ;  /* 0x0000000000007941 */ /* 0x000fea0003800000 */
.L_x_1099:
[----:B------:R-:W0:Y:S02]  /*60a0*/  LDGDEPBAR ;  /* 0x00000000000079af */ /* 0x000e240000000000 */
.L_x_1098:
        /* <DEDUP_REMOVED lines=52> */
[----:B--2---:R-:W-:Y:S01]  /*63f0*/  FMNMX.FTZ R3, R16, R3, !PT ;  /* 0x0000000310037209 */ /* 0x004fe20007810000 */
[C---:B------:R-:W-:Y:S01]  /*6400*/  FMUL.FTZ R200, R164.reuse, UR6 ;  /* 0x00000006a4c87c20 */ /* 0x040fe20008410000 */
[----:B------:R-:W-:Y:S01]  /*6410*/  FSETP.NEU.FTZ.AND P1, PT, R164, -INF , PT ;  /* 0xff800000a400780b */ /* 0x000fe20003f3d000 */
[----:B------:R-:W2:Y:S02]  /*6420*/  LDSM.16.MT88.4 R88, [R221+0x14000] ;  /* 0x01400000dd58783b */ /* 0x000ea40000004200 */
[C---:B------:R-:W-:Y:S01]  /*6430*/  FMUL.FTZ R193, R3.reuse, UR6 ;  /* 0x0000000603c17c20 */ /* 0x040fe20008410000 */
[----:B------:R-:W-:Y:S01]  /*6440*/  FSEL R200, R200, RZ, P1 ;  /* 0x000000ffc8c87208 */ /* 0x000fe20000800000 */
[----:B------:R-:W2:Y:S01]  /*6450*/  LDSM.16.MT88.4 R96, [R220+0x14000] ;  /* 0x01400000dc60783b */ /* 0x000ea20000004200 */
[----:B------:R-:W-:-:S03]  /*6460*/  FSETP.NEU.FTZ.AND P1, PT, R3, -INF , PT ;  /* 0xff8000000300780b */ /* 0x000fc60003f3d000 */
[--C-:B------:R-:W-:Y:S01]  /*6470*/  FFMA.FTZ R181, R37, UR6, -R200.reuse ;  /* 0x0000000625b57c23 */ /* 0x100fe200080108c8 */
[----:B------:R-:W-:Y:S01]  /*6480*/  FSEL R193, R193, RZ, P1 ;  /* 0x000000ffc1c17208 */ /* 0x000fe20000800000 */
[--C-:B------:R-:W-:Y:S01]  /*6490*/  FFMA.FTZ R180, R35, UR6, -R200.reuse ;  /* 0x0000000623b47c23 */ /* 0x100fe200080108c8 */
[--C-:B------:R-:W-:Y:S01]  /*64a0*/  FFMA.FTZ R179, R33, UR6, -R200.reuse ;  /* 0x0000000621b37c23 */ /* 0x100fe200080108c8 */
[--C-:B------:R-:W-:Y:S01]  /*64b0*/  FFMA.FTZ R176, R31, UR6, -R200.reuse ;  /* 0x000000061fb07c23 */ /* 0x100fe200080108c8 */
[----:B------:R-:W2:Y:S01]  /*64c0*/  LDSM.16.MT88.4 R104, [R224+0x16000] ;  /* 0x01600000e068783b */ /* 0x000ea20000004200 */
[--C-:B------:R-:W-:Y:S01]  /*64d0*/  FFMA.FTZ R182, R32, UR6, -R193.reuse ;  /* 0x0000000620b67c23 */ /* 0x100fe200080108c1 */
[--C-:B------:R-:W-:Y:S01]  /*64e0*/  FFMA.FTZ R183, R30, UR6, -R193.reuse ;  /* 0x000000061eb77c23 */ /* 0x100fe200080108c1 */
[--C-:B------:R-:W-:Y:S01]  /*64f0*/  FFMA.FTZ R178, R14, UR6, -R193.reuse ;  /* 0x000000060eb27c23 */ /* 0x100fe200080108c1 */
[--C-:B------:R-:W-:Y:S01]  /*6500*/  FFMA.FTZ R177, R10, UR6, -R193.reuse ;  /* 0x000000060ab17c23 */ /* 0x100fe200080108c1 */
[----:B------:R-:W2:Y:S01]  /*6510*/  LDSM.16.MT88.4 R112, [R222+0x16000] ;  /* 0x01600000de70783b */ /* 0x000ea20000004200 */
[----:B------:R-:W-:Y:S01]  /*6520*/  MUFU.EX2 R181, R181 ;  /* 0x000000b500b57308 */ /* 0x000fe20000000800 */
[--C-:B------:R-:W-:Y:S01]  /*6530*/  FFMA.FTZ R172, R11, UR6, -R200.reuse ;  /* 0x000000060bac7c23 */ /* 0x100fe200080108c8 */
[--C-:B------:R-:W-:Y:S01]  /*6540*/  FFMA.FTZ R167, R9, UR6, -R200.reuse ;  /* 0x0000000609a77c23 */ /* 0x100fe200080108c8 */
[----:B------:R-:W2:Y:S01]  /*6550*/  LDSM.16.MT88.4 R120, [R221+0x16000] ;  /* 0x01600000dd78783b */ /* 0x000ea20000004200 */
[--C-:B------:R-:W-:Y:S01]  /*6560*/  FFMA.FTZ R175, R8, UR6, -R193.reuse ;  /* 0x0000000608af7c23 */ /* 0x100fe200080108c1 */
[--C-:B------:R-:W-:Y:S01]  /*6570*/  FFMA.FTZ R174, R15, UR6, -R200.reuse ;  /* 0x000000060fae7c23 */ /* 0x100fe200080108c8 */
[--C-:B------:R-:W-:Y:S01]  /*6580*/  FFMA.FTZ R173, R13, UR6, -R200.reuse ;  /* 0x000000060dad7c23 */ /* 0x100fe200080108c8 */
[----:B------:R-:W2:Y:S01]  /*6590*/  LDSM.16.MT88.4 R16, [R220+0x16000] ;  /* 0x01600000dc10783b */ /* 0x000ea20000004200 */
[----:B------:R-:W3:Y:S01]  /*65a0*/  MUFU.EX2 R180, R180 ;  /* 0x000000b400b47308 */ /* 0x000ee20000000800 */
[--C-:B------:R-:W-:Y:S01]  /*65b0*/  FFMA.FTZ R170, R6, UR6, -R193.reuse ;  /* 0x0000000606aa7c23 */ /* 0x100fe200080108c1 */
[--C-:B------:R-:W-:Y:S01]  /*65c0*/  FFMA.FTZ R171, R4, UR6, -R193.reuse ;  /* 0x0000000604ab7c23 */ /* 0x100fe200080108c1 */
[----:B------:R-:W2:Y:S01]  /*65d0*/  LDSM.16.MT88.4 R8, [R222+0x10800] ;  /* 0x01080000de08783b */ /* 0x000ea20000004200 */
        /* <DEDUP_REMOVED lines=12> */
[----:B------:R-:W4:Y:S01]  /*66a0*/  MUFU.EX2 R176, R176 ;  /* 0x000000b000b07308 */ /* 0x000f220000000800 */
[----:B---3--:R-:W-:Y:S01]  /*66b0*/  F2FP.F16.F32.PACK_AB R128, R180, R181 ;  /* 0x000000b5b480723e */ /* 0x008fe200000000ff */
[--C-:B------:R-:W-:Y:S01]  /*66c0*/  FFMA.FTZ R191, R202, UR6, -R193.reuse ;  /* 0x00000006cabf7c23 */ /* 0x100fe200080108c1 */
[----:B------:R-:W-:Y:S01]  /*66d0*/  LDSM.16.MT88.4 R24, [R224+0x10800] ;  /* 0x01080000e018783b */ /* 0x000fe20000004200 */
[--C-:B------:R-:W-:Y:S01]  /*66e0*/  FFMA.FTZ R201, R201, UR6, -R200.reuse ;  /* 0x00000006c9c97c23 */ /* 0x100fe200080108c8 */
[--C-:B------:R-:W-:Y:S01]  /*66f0*/  FFMA.FTZ R202, R199, UR6, -R200.reuse ;  /* 0x00000006c7ca7c23 */ /* 0x100fe200080108c8 */
[--C-:B------:R-:W-:Y:S01]  /*6700*/  FFMA.FTZ R197, R197, UR6, -R200.reuse ;  /* 0x00000006c5c57c23 */ /* 0x100fe200080108c8 */
[----:B------:R-:W-:Y:S01]  /*6710*/  LDSM.16.MT88.4 R28, [R220+0x12800] ;  /* 0x01280000dc1c783b */ /* 0x000fe20000004200 */
[----:B------:R-:W-:Y:S01]  /*6720*/  MUFU.EX2 R182, R182 ;  /* 0x000000b600b67308 */ /* 0x000fe20000000800 */
[----:B------:R-:W-:Y:S01]  /*6730*/  FFMA.FTZ R200, R195, UR6, -R200 ;  /* 0x00000006c3c87c23 */ /* 0x000fe200080108c8 */
[--C-:B------:R-:W-:Y:S01]  /*6740*/  FFMA.FTZ R195, R198, UR6, -R193.reuse ;  /* 0x00000006c6c37c23 */ /* 0x100fe200080108c1 */
[----:B------:R-:W-:Y:S01]  /*6750*/  LDSM.16.MT88.4 R32, [R222+0x12800] ;  /* 0x01280000de20783b */ /* 0x000fe20000004200 */
[--C-:B------:R-:W-:Y:S01]  /*6760*/  FFMA.FTZ R196, R196, UR6, -R193.reuse ;  /* 0x00000006c4c47c23 */ /* 0x100fe200080108c1 */
[--C-:B------:R-:W-:Y:S01]  /*6770*/  FFMA.FTZ R194, R194, UR6, -R193.reuse ;  /* 0x00000006c2c27c23 */ /* 0x100fe200080108c1 */
[----:B------:R-:W-:Y:S01]  /*6780*/  FFMA.FTZ R193, R192, UR6, -R193 ;  /* 0x00000006c0c17c23 */ /* 0x000fe200080108c1 */
[----:B------:R-:W-:Y:S01]  /*6790*/  FADD.FTZ R180, R181, R180 ;  /* 0x000000b4b5b47221 */ /* 0x000fe20000010000 */
[----:B------:R-:W3:Y:S01]  /*67a0*/  MUFU.EX2 R183, R183 ;  /* 0x000000b700b77308 */ /* 0x000ee20000000800 */
[----:B----4-:R-:W-:-:S02]  /*67b0*/  F2FP.F16.F32.PACK_AB R130, R176, R179 ;  /* 0x000000b3b082723e */ /* 0x010fc400000000ff */
[----:B------:R-:W-:-:S04]  /*67c0*/  FADD.FTZ R179, R179, R180 ;  /* 0x000000b4b3b37221 */ /* 0x000fc80000010000 */
[----:B------:R-:W-:Y:S01]  /*67d0*/  FADD.FTZ R179, R176, R179 ;  /* 0x000000b3b0b37221 */ /* 0x000fe20000010000 */
[----:B------:R-:W-:Y:S08]  /*67e0*/  MUFU.EX2 R178, R178 ;  /* 0x000000b200b27308 */ /* 0x000ff00000000800 */
[----:B------:R-:W4:Y:S01]  /*67f0*/  MUFU.EX2 R177, R177 ;  /* 0x000000b100b17308 */ /* 0x000f220000000800 */
[----:B---3--:R-:W-:Y:S01]  /*6800*/  F2FP.F16.F32.PACK_AB R129, R183, R182 ;  /* 0x000000b6b781723e */ /* 0x008fe200000000ff */
[----:B------:R-:W-:-:S06]  /*6810*/  FADD.FTZ R183, R182, R183 ;  /* 0x000000b7b6b77221 */ /* 0x000fcc0000010000 */
[----:B------:R-:W-:Y:S08]  /*6820*/  MUFU.EX2 R174, R174 ;  /* 0x000000ae00ae7308 */ /* 0x000ff00000000800 */
[----:B------:R-:W3:Y:S01]  /*6830*/  MUFU.EX2 R173, R173 ;  /* 0x000000ad00ad7308 */ /* 0x000ee20000000800 */
[----:B----4-:R-:W-:Y:S01]  /*6840*/  F2FP.F16.F32.PACK_AB R131, R177, R178 ;  /* 0x000000b2b183723e */ /* 0x010fe200000000ff */
        /* <DEDUP_REMOVED lines=12> */
[----:B------:R-:W-:Y:S03]  /*6910*/  MUFU.EX2 R171, R171 ;  /* 0x000000ab00ab7308 */ /* 0x000fe60000000800 */
[C---:B------:R-:W-:Y:S05]  /*6920*/  HMMA.16816.F32 R44, R128.reuse, R48, RZ ;  /* 0x00000030802c723c */ /* 0x040fea00000018ff */
[----:B------:R-:W4:Y:S01]  /*6930*/  MUFU.EX2 R0, R0 ;  /* 0x0000000000007308 */ /* 0x000f220000000800 */
[C---:B------:R-:W-:Y:S06]  /*6940*/  HMMA.16816.F32 R52, R128.reuse, R56, RZ ;  /* 0x000000388034723c */ /* 0x040fec00000018ff */
[C---:B-----5:R-:W-:Y:S01]  /*6950*/  HMMA.16816.F32 R60, R128.reuse, R64, RZ ;  /* 0x00000040803c723c */ /* 0x060fe200000018ff */
[----:B------:R-:W-:Y:S05]  /*6960*/  MUFU.EX2 R184, R184 ;  /* 0x000000b800b87308 */ /* 0x000fea0000000800 */
[C---:B------:R-:W-:Y:S03]  /*6970*/  HMMA.16816.F32 R68, R128.reuse, R72, RZ ;  /* 0x000000488044723c */ /* 0x040fe600000018ff */
[----:B------:R-:W5:Y:S03]  /*6980*/  MUFU.EX2 R185, R185 ;  /* 0x000000b900b97308 */ /* 0x000f660000000800 */
[C---:B-1----:R-:W-:Y:S05]  /*6990*/  HMMA.16816.F32 R76, R128.reuse, R80, RZ ;  /* 0x00000050804c723c */ /* 0x042fea00000018ff */
[----:B------:R-:W-:Y:S01]  /*69a0*/  MUFU.EX2 R186, R186 ;  /* 0x000000ba00ba7308 */ /* 0x000fe20000000800 */
[C---:B--2---:R-:W-:Y:S06]  /*69b0*/  HMMA.16816.F32 R84, R128.reuse, R88, RZ ;  /* 0x000000588054723c */ /* 0x044fec00000018ff */
[C---:B------:R-:W-:Y:S01]  /*69c0*/  HMMA.16816.F32 R92, R128.reuse, R96, RZ ;  /* 0x00000060805c723c */ /* 0x040fe200000018ff */
[----:B------:R-:W-:Y:S05]  /*69d0*/  MUFU.EX2 R187, R187 ;  /* 0x000000bb00bb7308 */ /* 0x000fea0000000800 */
        /* <DEDUP_REMOVED lines=28> */
[C---:B------:R-:W-:Y:S06]  /*6ba0*/  HMMA.16816.F32 R120, R128.reuse, R122, RZ ;  /* 0x0000007a8078723c */ /* 0x040fec00000018ff */
[C---:B------:R-:W-:Y:S06]  /*6bb0*/  HMMA.16816.F32 R124, R128.reuse, R16, RZ ;  /* 0x00000010807c723c */ /* 0x040fec00000018ff */
[----:B------:R-:W-:Y:S01]  /*6bc0*/  HMMA.16816.F32 R128, R128, R18, RZ ;  /* 0x000000128080723c */ /* 0x000fe200000018ff */
[----:B---3--:R-:W-:Y:S01]  /*6bd0*/  F2FP.F16.F32.PACK_AB R16, R173, R174 ;  /* 0x000000aead10723e */ /* 0x008fe200000000ff */
[----:B------:R-:W-:Y:S01]  /*6be0*/  FADD.FTZ R174, R174, R179 ;  /* 0x000000b3aeae7221 */ /* 0x000fe20000010000 */
[----:B----4-:R-:W-:Y:S01]  /*6bf0*/  F2FP.F16.F32.PACK_AB R17, R170, R175 ;  /* 0x000000afaa11723e */ /* 0x010fe200000000ff */
        /* <DEDUP_REMOVED lines=26> */
[----:B------:R-:W1:Y:S05]  /*6da0*/  LDSM.16.MT88.4 R24, [R224+0x14800] ;  /* 0x01480000e018783b */ /* 0x000e6a0000004200 */
        /* <DEDUP_REMOVED lines=24> */
[C---:B--2---:R-:W-:Y:S06]  /*6f30*/  HMMA.16816.F32 R116, R16.reuse, R20, R116 ;  /* 0x000000141074723c */ /* 0x044fec0000001874 */
[C---:B------:R-:W-:Y:S01]  /*6f40*/  HMMA.16816.F32 R120, R16.reuse, R22, R120 ;  /* 0x000000161078723c */ /* 0x040fe20000001878 */
[----:B------:R-:W2:Y:S05]  /*6f50*/  LDSM.16.MT88.4 R20, [R224+0x13000] ;  /* 0x01300000e014783b */ /* 0x000eaa0000004200 */
        /* <DEDUP_REMOVED lines=15> */
[----:B------:R-:W-:-:S04]  /*7050*/  FADD.FTZ R190, R191, R190 ;  /* 0x000000bebfbe7221 */ /* 0x000fc80000010000 */
        /* <DEDUP_REMOVED lines=47> */
[----:B------:R-:W-:Y:S01]  /*7350*/  HMMA.16816.F32 R60, R16, R28, R60 ;  /* 0x0000001c103c723c */ /* 0x000fe2000000183c */
[----:B------:R-:W-:-:S05]  /*7360*/  FADD.FTZ R0, R193, R194 ;  /* 0x000000c2c1007221 */ /* 0x000fca0000010000 */
[C---:B------:R-:W-:Y:S01]  /*7370*/  HMMA.16816.F32 R64, R16.reuse, R30, R64 ;  /* 0x0000001e1040723c */ /* 0x040fe20000001840 */
[----:B------:R-:W1:Y:S04]  /*7380*/  LDSM.16.MT88.4 R28, [R221+0x11800] ;  /* 0x01180000dd1c783b */ /* 0x000e680000004200 */
[----:B------:R-:W-:Y:S01]  /*7390*/  STL [R1+0x10], R0 ;  /* 0x0000100001007387 */ /* 0x000fe20000100800 */
[C---:B-----5:R-:W-:Y:S06]  /*73a0*/  HMMA.16816.F32 R68, R16.reuse, R24, R68 ;  /* 0x000000181044723c */ /* 0x060fec0000001844 */
[C---:B------:R-:W-:Y:S01]  /*73b0*/  HMMA.16816.F32 R72, R16.reuse, R26, R72 ;  /* 0x0000001a1048723c */ /* 0x040fe20000001848 */
[----:B------:R-:W5:Y:S05]  /*73c0*/  LDSM.16.MT88.4 R24, [R220+0x11800] ;  /* 0x01180000dc18783b */ /* 0x000f6a0000004200 */
[C---:B--2---:R-:W-:Y:S06]  /*73d0*/  HMMA.16816.F32 R124, R16.reuse, R20, R124 ;  /* 0x00000014107c723c */ /* 0x044fec000000187c */
[----:B------:R-:W-:Y:S01]  /*73e0*/  HMMA.16816.F32 R128, R16, R22, R128 ;  /* 0x000000161080723c */ /* 0x000fe20000001880 */
[----:B------:R-:W2:Y:S04]  /*73f0*/  LDSM.16.MT88.4 R20, [R222+0x13800] ;  /* 0x01380000de14783b */ /* 0x000ea80000004200 */
[----:B------:R-:W2:Y:S01]  /*7400*/  LDSM.16.MT88.4 R16, [R221+0x13800] ;  /* 0x01380000dd10783b */ /* 0x000ea20000004200 */
        /* <DEDUP_REMOVED lines=28> */
[C---:B------:R-:W-:Y:S06]  /*75d0*/  HMMA.16816.F32 R72, R4.reuse, R34, R72 ;  /* 0x000000220448723c */ /* 0x040fec0000001848 */
[C---:B------:R-:W-:Y:S06]  /*75e0*/  HMMA.16816.F32 R76, R4.reuse, R28, R76 ;  /* 0x0000001c044c723c */ /* 0x040fec000000184c */
[C---:B------:R-:W-:Y:S06]  /*75f0*/  HMMA.16816.F32 R80, R4.reuse, R30, R80 ;  /* 0x0000001e0450723c */ /* 0x040fec0000001850 */
[C---:B-----5:R-:W-:Y:S06]  /*7600*/  HMMA.16816.F32 R92, R4.reuse, R24, R92 ;  /* 0x00000018045c723c */ /* 0x060fec000000185c */
[C---:B------:R-:W-:Y:S06]  /*7610*/  HMMA.16816.F32 R96, R4.reuse, R26, R96 ;  /* 0x0000001a0460723c */ /* 0x040fec0000001860 */
[C---:B--2---:R-:W-:Y:S06]  /*7620*/  HMMA.16816.F32 R100, R4.reuse, R20, R100 ;  /* 0x000000140464723c */ /* 0x044fec0000001864 */
[C---:B------:R-:W-:Y:S06]  /*7630*/  HMMA.16816.F32 R104, R4.reuse, R22, R104 ;  /* 0x000000160468723c */ /* 0x040fec0000001868 */
[C---:B------:R-:W-:Y:S06]  /*7640*/  HMMA.16816.F32 R108, R4.reuse, R16, R108 ;  /* 0x00000010046c723c */ /* 0x040fec000000186c */
[C---:B------:R-:W-:Y:S06]  /*7650*/  HMMA.16816.F32 R112, R4.reuse, R18, R112 ;  /* 0x000000120470723c */ /* 0x040fec0000001870 */
[C---:B----4-:R-:W-:Y:S06]  /*7660*/  HMMA.16816.F32 R116, R4.reuse, R12, R116 ;  /* 0x0000000c0474723c */ /* 0x050fec0000001874 */
[C---:B------:R-:W-:Y:S06]  /*7670*/  HMMA.16816.F32 R120, R4.reuse, R14, R120 ;  /* 0x0000000e0478723c */ /* 0x040fec0000001878 */
[C---:B---3--:R-:W-:Y:S06]  /*7680*/  HMMA.16816.F32 R124, R4.reuse, R8, R124 ;  /* 0x00000008047c723c */ /* 0x048fec000000187c */
[----:B------:R-:W-:Y:S07]  /*7690*/  HMMA.16816.F32 R128, R4, R10, R128 ;  /* 0x0000000a0480723c */ /* 0x000fee0000001880 */
[----:B------:R-:W-:-:S05]  /*76a0*/  FADD.FTZ R4, R200, R197 ;  /* 0x000000c5c8047221 */ /* 0x000fca0000010000 */
[----:B------:R1:W-:Y:S01]  /*76b0*/  STL [R1+0x14], R4 ;  /* 0x0000140401007387 */ /* 0x0003e20000100800 */
[----:B------:R-:W-:Y:S11]  /*76c0*/  @!P0 BRA `(.L_x_1101) ;  /* 0x0000004c00c08947 */ /* 0x000ff60003800000 */
[----:B------:R-:W2:Y:S01]  /*76d0*/  S2R R7, SR_TID.X ;  /* 0x0000000000077919 */ /* 0x000ea20000002100 */
[--C-:B------:R-:W-:Y:S01]  /*76e0*/  SHF.R.S32.HI R169, RZ, 0x1f, R168.reuse ;  /* 0x0000001fffa97819 */ /* 0x100fe200000114a8 */
[----:B------:R-:W-:Y:S01]  /*76f0*/  IMAD.U32 R6, RZ, RZ, UR21 ;  /* 0x00000015ff067e24 */ /* 0x000fe2000f8e00ff */
[----:B------:R-:W-:Y:S01]  /*7700*/  ULDC.64 UR6, c[0x0][0x218] ;  /* 0x0000860000067ab9 */ /* 0x000fe20000000a00 */
[----:B------:R-:W-:Y:S01]  /*7710*/  IMAD.U32 R0, RZ, RZ, UR23 ;  /* 0x00000017ff007e24 */ /* 0x000fe2000f8e00ff */
[----:B------:R-:W-:Y:S01]  /*7720*/  ULDC.64 UR8, c[0x0][0x220] ;  /* 0x0000880000087ab9 */ /* 0x000fe20000000a00 */
[--C-:B------:R-:W-:Y:S01]  /*7730*/  IMAD.WIDE.U32 R166, R166, UR19, R168.reuse ;  /* 0x00000013a6a67c25 */ /* 0x100fe2000f8e00a8 */
[----:B------:R-:W-:Y:S01]  /*7740*/  ULDC UR4, c[0x0][0x2d0] ;  /* 0x0000b40000047ab9 */ /* 0x000fe20000000800 */
[----:B------:R-:W-:Y:S01]  /*7750*/  UIADD3 UR14, UR28, 0x3f, URZ ;  /* 0x0000003f1c0e7890 */ /* 0x000fe2000fffe03f */
[----:B------:R-:W-:Y:S01]  /*7760*/  ISETP.GE.AND P6, PT, R168, UR4, PT ;  /* 0x00000004a8007c0c */ /* 0x000fe2000bfc6270 */
[----:B------:R-:W-:Y:S01]  /*7770*/  IMAD.WIDE.U32 R8, R165, UR19, R168 ;  /* 0x00000013a5087c25 */ /* 0x000fe2000f8e00a8 */
[----:B------:R-:W-:Y:S01]  /*7780*/  IADD3 R252, P1, R166, UR22, RZ ;  /* 0x00000016a6fc7c10 */ /* 0x000fe2000ff3e0ff */
[----:B------:R-:W-:Y:S01]  /*7790*/  USHF.R.S32.HI UR4, URZ, 0x1f, UR14 ;  /* 0x0000001f3f047899 */ /* 0x000fe2000801140e */
[----:B------:R-:W-:-:S02]  /*77a0*/  ULDC UR10, c[0x0][0x2d0] ;  /* 0x0000b400000a7ab9 */ /* 0x000fc40000000800 */
[----:B------:R-:W-:Y:S01]  /*77b0*/  IADD3.X R167, R6, UR11, R167, P1, !PT ;  /* 0x0000000b06a77c10 */ /* 0x000fe20008ffe4a7 */
[----:B------:R-:W-:Y:S01]  /*77c0*/  ULEA.HI UR14, UR4, UR14, URZ, 0x6 ;  /* 0x0000000e040e7291 */ /* 0x000fe2000f8f303f */
[----:B------:R-:W-:Y:S01]  /*77d0*/  LEA R6, P1, R252, UR6, 0x1 ;  /* 0x00000006fc067c11 */ /* 0x000fe2000f8208ff */
[----:B------:R-:W-:Y:S01]  /*77e0*/  UMOV UR11, URZ ;  /* 0x0000003f000b7c82 */ /* 0x000fe20008000000 */
[----:B------:R-:W-:Y:S01]  /*77f0*/  IADD3 R250, P0, R8, UR24, RZ ;  /* 0x0000001808fa7c10 */ /* 0x000fe2000ff1e0ff */
[----:B------:R-:W-:Y:S01]  /*7800*/  ULEA.HI.SX32 UR13, UR14, 0xfffffffe, 0x1a ;  /* 0xfffffffe0e0d7891 */ /* 0x000fe2000f8fd23f */
[----:B------:R-:W-:Y:S01]  /*7810*/  LEA.HI.X R252, R252, UR7, R167, 0x1, P1 ;  /* 0x00000007fcfc7c11 */ /* 0x000fe200088f0ca7 */
[----:B------:R3:W-:Y:S01]  /*7820*/  STL [R1], R6 ;  /* 0x0000000601007387 */ /* 0x0007e20000100800 */
[----:B------:R-:W-:Y:S01]  /*7830*/  IADD3.X R9, R0, UR31, R9, P0, !PT ;  /* 0x0000001f00097c10 */ /* 0x000fe200087fe409 */
[----:B------:R-:W-:Y:S01]  /*7840*/  IMAD.MOV.U32 R0, RZ, RZ, R3 ;  /* 0x000000ffff007224 */ /* 0x000fe200078e0003 */
[C---:B------:R-:W-:Y:S01]  /*7850*/  LEA R251, P0, R250.reuse, UR8, 0x1 ;  /* 0x00000008fafb7c11 */ /* 0x040fe2000f8008ff */
[----:B------:R-:W4:Y:S01]  /*7860*/  @!P6 LDC.64 R238, c[0x0][0x220] ;  /* 0x00008800ffeeeb82 */ /* 0x000f220000000a00 */
[----:B------:R-:W-:Y:S01]  /*7870*/  IMAD.MOV.U32 R167, RZ, RZ, R164 ;  /* 0x000000ffffa77224 */ /* 0x000fe200078e00a4 */
[----:B------:R-:W-:Y:S01]  /*7880*/  ULDC.64 UR6, c[0x0][0x250] ;  /* 0x0000940000067ab9 */ /* 0x000fe20000000a00 */
[----:B------:R-:W-:Y:S01]  /*7890*/  LEA.HI.X R250, R250, UR9, R9, 0x1, P0 ;  /* 0x00000009fafa7c11 */ /* 0x000fe200080f0c09 */
[----:B------:R-:W-:Y:S01]  /*78a0*/  USHF.L.U64.HI UR19, UR6, 0x4, UR7 ;  /* 0x0000000406137899 */ /* 0x000fe20008010207 */
[----:B--2---:R-:W-:Y:S01]  /*78b0*/  LOP3.LUT R5, R7, 0x3, RZ, 0xc0, !PT ;  /* 0x0000000307057812 */ /* 0x004fe200078ec0ff */
[----:B------:R-:W-:Y:S01]  /*78c0*/  USHF.L.U32 UR20, UR6, 0x4, URZ ;  /* 0x0000000406147899 */ /* 0x000fe2000800063f */
[----:B-1----:R-:W-:Y:S01]  /*78d0*/  SHF.R.S32.HI R4, RZ, 0x1f, R7 ;  /* 0x0000001fff047819 */ /* 0x002fe20000011407 */
[----:B------:R-:W1:Y:S01]  /*78e0*/  @!P6 LDC.64 R236, c[0x0][0x220] ;  /* 0x00008800ffeceb82 */ /* 0x000e620000000a00 */
[----:B------:R-:W-:Y:S01]  /*78f0*/  ULEA.HI.SX32 UR14, UR14, 0xfffffffd, 0x1a ;  /* 0xfffffffd0e0e7891 */ /* 0x000fe2000f8fd23f */
[----:B------:R-:W-:Y:S01]  /*7900*/  IMAD R5, R5, -0x2, R2 ;  /* 0xfffffffe05057824 */ /* 0x000fe200078e0202 */
[----:B------:R-:W-:Y:S01]  /*7910*/  LEA.HI R4, R4, R7, RZ, 0x3 ;  /* 0x0000000704047211 */ /* 0x000fe200078f18ff */
[----:B------:R-:W-:Y:S01]  /*7920*/  IMAD.U32 R2, RZ, RZ, UR28 ;  /* 0x0000001cff027e24 */ /* 0x000fe2000f8e00ff */
[----:B------:R-:W-:Y:S01]  /*7930*/  ULDC UR12, c[0x0][0x39c] ;  /* 0x0000e700000c7ab9 */ /* 0x000fe20000000800 */
[----:B------:R-:W-:Y:S01]  /*7940*/  ULDC UR4, c[0x0][0x2ec] ;  /* 0x0000bb0000047ab9 */ /* 0x000fe20000000800 */
[----:B------:R-:W-:Y:S01]  /*7950*/  ULDC.64 UR8, c[0x0][0x248] ;  /* 0x0000920000087ab9 */ /* 0x000fe20000000a00 */
[----:B------:R-:W2:Y:S01]  /*7960*/  @!P6 LDC.64 R234, c[0x0][0x220] ;  /* 0x00008800ffeaeb82 */ /* 0x000ea20000000a00 */
[----:B------:R-:W-:-:S02]  /*7970*/  IADD3 R2, R2, -UR18, R5 ;  /* 0x8000001202027c10 */ /* 0x000fc4000fffe005 */
[----:B---3--:R-:W-:-:S03]  /*7980*/  SHF.R.S32.HI R6, RZ, 0x3, R4 ;  /* 0x00000003ff067819 */ /* 0x008fc60000011404 */
[----:B------:R3:W-:Y:S01]  /*7990*/  STL [R1+0x4], R2 ;  /* 0x0000040201007387 */ /* 0x0007e20000100800 */
[----:B------:R-:W-:Y:S01]  /*79a0*/  SHF.R.S32.HI R7, RZ, 0x1f, R6 ;  /* 0x0000001fff077819 */ /* 0x000fe20000011406 */
[----:B------:R-:W1:Y:S01]  /*79b0*/  @!P6 LDC.64 R232, c[0x0][0x220] ;  /* 0x00008800ffe8eb82 */ /* 0x000e620000000a00 */
[C---:B------:R-:W-:Y:S02]  /*79c0*/  IADD3 R10, P2, R6.reuse, 0x30, RZ ;  /* 0x00000030060a7810 */ /* 0x040fe40007f5e0ff */
[C---:B------:R-:W-:Y:S01]  /*79d0*/  IADD3 R4, P1, R6.reuse, 0x10, RZ ;  /* 0x0000001006047810 */ /* 0x040fe20007f3e0ff */
[----:B------:R-:W-:Y:S02]  /*79e0*/  STL.64 [R1+0x28], R6 ;  /* 0x0000280601007387 */ /* 0x000fe40000100a00 */
[----:B------:R-:W-:Y:S02]  /*79f0*/  IMAD.X R11, RZ, RZ, R7, P2 ;  /* 0x000000ffff0b7224 */ /* 0x000fe400010e0607 */
[----:B------:R5:W-:Y:S01]  /*7a00*/  STL [R1+0x18], R4 ;  /* 0x0000180401007387 */ /* 0x000be20000100800 */
[----:B---3--:R-:W-:-:S05]  /*7a10*/  IADD3 R2, P0, R6, 0x20, RZ ;  /* 0x0000002006027810 */ /* 0x008fca0007f1e0ff */
[----:B------:R3:W-:Y:S04]  /*7a20*/  STL [R1+0x8], R2 ;  /* 0x0000080201007387 */ /* 0x0007e80000100800 */
[----:B------:R3:W-:Y:S04]  /*7a30*/  STL.64 [R1+0x20], R10 ;  /* 0x0000200a01007387 */ /* 0x0007e80000100a00 */
[----:B-----5:R3:W5:Y:S01]  /*7a40*/  LDL.64 R4, [R1+0x18] ;  /* 0x0000180001047983 */ /* 0x0207620000100a00 */
[--C-:B------:R-:W-:Y:S02]  /*7a50*/  IMAD.X R3, RZ, RZ, R7.reuse, P0 ;  /* 0x000000ffff037224 */ /* 0x100fe400000e0607 */
[----:B-----5:R-:W-:-:S05]  /*7a60*/  IMAD.X R5, RZ, RZ, R7, P1 ;  /* 0x000000ffff057224 */ /* 0x020fca00008e0607 */
[----:B------:R3:W-:Y:S04]  /*7a70*/  STL [R1+0x1c], R5 ;  /* 0x00001c0501007387 */ /* 0x0007e80000100800 */
[----:B------:R3:W-:Y:S01]  /*7a80*/  STL [R1+0xc], R3 ;  /* 0x00000c0301007387 */ /* 0x0007e20000100800 */
[----:B-12-4-:R-:W-:Y:S05]  /*7a90*/  BRA `(.L_x_1102) ;  /* 0x0000000400c07947 */ /* 0x016fea0003800000 */
.L_x_1104:
[----:B------:R-:W2:Y:S01]  /*7aa0*/  LDL.LU.64 R168, [R1+0x30] ;  /* 0x0000300001a87983 */ /* 0x000ea20000300a00 */
[----:B------:R-:W-:Y:S01]  /*7ab0*/  UIADD3 UR21, UR13, -0x1, -UR11 ;  /* 0xffffffff0d157890 */ /* 0x000fe2000fffe80b */
[----:B------:R-:W1:Y:S02]  /*7ac0*/  @!P6 LDC.64 R10, c[0x0][0x218] ;  /* 0x00008600ff0aeb82 */ /* 0x000e640000000a00 */
[----:B------:R3:W-:Y:S01]  /*7ad0*/  @P6 STS.128 [R240+0x8000], RZ ;  /* 0x008000fff0006388 */ /* 0x0007e20000000c00 */
[----:B------:R-:W-:Y:S02]  /*7ae0*/  USHF.R.S32.HI UR15, URZ, 0x1f, UR21 ;  /* 0x0000001f3f0f7899 */ /* 0x000fe40008011415 */
[----:B------:R-:W-:Y:S02]  /*7af0*/  UIMAD.WIDE.U32 UR22, UR21, UR8, URZ ;  /* 0x00000008151672a5 */ /* 0x000fe4000f8e003f */
[----:B------:R-:W-:Y:S01]  /*7b00*/  UIMAD UR15, UR15, UR8, URZ ;  /* 0x000000080f0f72a4 */ /* 0x000fe2000f8e023f */
[----:B------:R-:W4:Y:S03]  /*7b10*/  @!P6 LDC.64 R8, c[0x0][0x218] ;  /* 0x00008600ff08eb82 */ /* 0x000f260000000a00 */
[----:B------:R-:W-:Y:S01]  /*7b20*/  UIMAD UR15, UR21, UR9, UR15 ;  /* 0x00000009150f72a4 */ /* 0x000fe2000f8e020f */
[----:B------:R-:W-:Y:S02]  /*7b30*/  IMAD.U32 R20, RZ, RZ, UR22 ;  /* 0x00000016ff147e24 */ /* 0x000fe4000f8e00ff */
[----:B------:R-:W-:Y:S01]  /*7b40*/  IMAD.U32 R21, RZ, RZ, UR23 ;  /* 0x00000017ff157e24 */ /* 0x000fe2000f8e00ff */
[----:B------:R-:W-:Y:S01]  /*7b50*/  UIADD3 UR15, UR23, UR15, URZ ;  /* 0x0000000f170f7290 */ /* 0x000fe2000fffe03f */
[----:B------:R-:W3:Y:S01]  /*7b60*/  @!P6 LDC.64 R6, c[0x0][0x218] ;  /* 0x00008600ff06eb82 */ /* 0x000ee20000000a00 */
[C---:B------:R-:W-:Y:S04]  /*7b70*/  LEA R21, P1, R20.reuse, R246, 0x6 ;  /* 0x000000f614157211 */ /* 0x040fe800078230ff */
[----:B------:R-:W-:Y:S03]  /*7b80*/  IMAD.U32 R23, RZ, RZ, UR15 ;  /* 0x0000000fff177e24 */ /* 0x000fe6000f8e00ff */
[----:B------:R-:W3:Y:S02]  /*7b90*/  @!P6 LDC.64 R2, c[0x0][0x218] ;  /* 0x00008600ff02eb82 */ /* 0x000ee40000000a00 */
[----:B------:R-:W-:Y:S02]  /*7ba0*/  LEA.HI.X R12, R20, R249, R23, 0x6, P1 ;  /* 0x000000f9140c7211 */ /* 0x000fe400008f3417 */
[C---:B------:R-:W-:Y:S04]  /*7bb0*/  IADD3 R4, P1, R21.reuse, UR33, RZ ;  /* 0x0000002115047c10 */ /* 0x040fe8000ff3e0ff */
[----:B------:R-:W-:Y:S02]  /*7bc0*/  IADD3.X R16, R12, UR32, RZ, P1, !PT ;  /* 0x000000200c107c10 */ /* 0x000fe40008ffe4ff */
[C---:B-1----:R-:W-:Y:S02]  /*7bd0*/  @!P6 LEA R20, P2, R21.reuse, R10, 0x1 ;  /* 0x0000000a1514e211 */ /* 0x042fe400078408ff */
[C---:B------:R-:W-:Y:S02]  /*7be0*/  IADD3 R10, P1, R4.reuse, UR33, RZ ;  /* 0x00000021040a7c10 */ /* 0x040fe4000ff3e0ff */
[----:B------:R-:W-:Y:S02]  /*7bf0*/  @!P6 LEA.HI.X R21, R21, R11, R12, 0x1, P2 ;  /* 0x0000000b1515e211 */ /* 0x000fe400010f0c0c */
[----:B----4-:R-:W-:Y:S02]  /*7c00*/  @!P6 LEA R24, P2, R4, R8, 0x1 ;  /* 0x000000080418e211 */ /* 0x010fe400078408ff */
[----:B------:R-:W-:Y:S01]  /*7c10*/  IADD3.X R11, R16, UR32, RZ, P1, !PT ;  /* 0x00000020100b7c10 */ /* 0x000fe20008ffe4ff */
[----:B------:R-:W-:Y:S01]  /*7c20*/  @!PT LDS RZ, [RZ] ;  /* 0x00000000fffff984 */ /* 0x000fe20000000800 */
[----:B------:R-:W-:Y:S01]  /*7c30*/  @!PT LDS RZ, [RZ] ;  /* 0x00000000fffff984 */ /* 0x000fe20000000800 */
[----:B------:R-:W-:Y:S01]  /*7c40*/  @!PT LDS RZ, [RZ] ;  /* 0x00000000fffff984 */ /* 0x000fe20000000800 */
[----:B------:R1:W-:Y:S01]  /*7c50*/  @!P6 LDGSTS.E.BYPASS.LTC128B.128 [R240+0x8000], desc[UR26][R20.64] ;  /* 0x0800000014f0efae */ /* 0x0003e2000b901d5a */
[----:B------:R-:W-:Y:S02]  /*7c60*/  @!P6 LEA.HI.X R25, R4, R9, R16, 0x1, P2 ;  /* 0x000000090419e211 */ /* 0x000fe400010f0c10 */
[C---:B---3--:R-:W-:Y:S01]  /*7c70*/  @!P6 LEA R6, P2, R10.reuse, R6, 0x1 ;  /* 0x000000060a06e211 */ /* 0x048fe200078408ff */
        /* <DEDUP_REMOVED lines=49> */
[----:B--2---:R1:W-:Y:S04]  /*7f90*/  @!P5 LDGSTS.E.BYPASS.LTC128B.128 [R240+0xb000], desc[UR26][R168.64+0x80] ;  /* 0x0b000080a8f0dfae */ /* 0x0043e8000b901d5a */
        /* <DEDUP_REMOVED lines=32> */
.L_x_1102:
[----:B--2---:R-:W2:Y:S01]  /*81a0*/  LDL.64 R12, [R1+0x18] ;  /* 0x00001800010c7983 */ /* 0x004ea20000100a00 */
[----:B------:R-:W-:Y:S01]  /*81b0*/  UIADD3 UR21, UR13, -UR11, URZ ;  /* 0x8000000b0d157290 */ /* 0x000fe2000fffe03f */
[----:B------:R-:W-:Y:S04]  /*81c0*/  DEPBAR.LE SB0, 0x0 ;  /* 0x000080000000791a */ /* 0x000fe80000000000 */
[----:B------:R-:W4:Y:S01]  /*81d0*/  LDL.64 R8, [R1+0x20] ;  /* 0x0000200001087983 */ /* 0x000f220000100a00 */
[----:B------:R-:W-:Y:S01]  /*81e0*/  IMAD.U32 R34, RZ, RZ, UR21 ;  /* 0x00000015ff227e24 */ /* 0x000fe2000f8e00ff */
[----:B------:R-:W-:Y:S01]  /*81f0*/  USHF.R.S32.HI UR15, URZ, 0x1f, UR21 ;  /* 0x0000001f3f0f7899 */ /* 0x000fe20008011415 */
[----:B------:R-:W-:Y:S02]  /*8200*/  IMAD.U32 R30, RZ, RZ, UR21 ;  /* 0x00000015ff1e7e24 */ /* 0x000fe4000f8e00ff */
[----:B---3--:R-:W3:Y:S01]  /*8210*/  LDL.64 R4, [R1+0x28] ;  /* 0x0000280001047983 */ /* 0x008ee20000100a00 */
[----:B------:R-:W-:Y:S01]  /*8220*/  IMAD.U32 R3, RZ, RZ, UR21 ;  /* 0x00000015ff037e24 */ /* 0x000fe2000f8e00ff */
[----:B------:R-:W-:Y:S01]  /*8230*/  UIMAD UR15, UR15, UR6, URZ ;  /* 0x000000060f0f72a4 */ /* 0x000fe2000f8e023f */
[----:B------:R-:W-:Y:S02]  /*8240*/  IMAD.U32 R31, RZ, RZ, UR21 ;  /* 0x00000015ff1f7e24 */ /* 0x000fe4000f8e00ff */
[----:B------:R1:W-:Y:S01]  /*8250*/  STL.64 [R1+0x38], R36 ;  /* 0x0000382401007387 */ /* 0x0003e20000100a00 */
[----:B------:R-:W-:Y:S01]  /*8260*/  IMAD.U32 R28, RZ, RZ, UR21 ;  /* 0x00000015ff1c7e24 */ /* 0x000fe2000f8e00ff */
[----:B------:R-:W-:Y:S01]  /*8270*/  UIMAD.WIDE.U32 UR22, UR21, UR6, URZ ;  /* 0x00000006151672a5 */ /* 0x000fe2000f8e003f */
[----:B------:R-:W-:Y:S01]  /*8280*/  IMAD.U32 R164, RZ, RZ, UR21 ;  /* 0x00000015ffa47e24 */ /* 0x000fe2000f8e00ff */
[----:B------:R-:W-:Y:S01]  /*8290*/  BAR.SYNC.DEFER_BLOCKING 0x0 ;  /* 0x0000000000007b1d */ /* 0x000fe20000010000 */
[----:B------:R-:W-:Y:S01]  /*82a0*/  IMAD.U32 R29, RZ, RZ, UR21 ;  /* 0x00000015ff1d7e24 */ /* 0x000fe2000f8e00ff */
[----:B------:R-:W-:Y:S01]  /*82b0*/  UIMAD UR15, UR21, UR7, UR15 ;  /* 0x00000007150f72a4 */ /* 0x000fe2000f8e020f */
[----:B------:R-:W-:Y:S01]  /*82c0*/  IMAD.U32 R2, RZ, RZ, UR21 ;  /* 0x00000015ff027e24 */ /* 0x000fe2000f8e00ff */
[----:B------:R-:W-:Y:S01]  /*82d0*/  ISETP.GE.AND P5, PT, R243, UR10, PT ;  /* 0x0000000af3007c0c */ /* 0x000fe2000bfa6270 */
[----:B------:R-:W-:Y:S01]  /*82e0*/  IMAD.U32 R32, RZ, RZ, UR22 ;  /* 0x00000016ff207e24 */ /* 0x000fe2000f8e00ff */
[----:B------:R-:W-:Y:S01]  /*82f0*/  UIADD3 UR15, UR23, UR15, URZ ;  /* 0x0000000f170f7290 */ /* 0x000fe2000fffe03f */
[----:B------:R-:W-:Y:S01]  /*8300*/  IMAD.U32 R33, RZ, RZ, UR23 ;  /* 0x00000017ff217e24 */ /* 0x000fe2000f8e00ff */
[----:B------:R-:W-:Y:S01]  /*8310*/  ISETP.GE.AND P4, PT, R242, UR10, PT ;  /* 0x0000000af2007c0c */ /* 0x000fe2000bf86270 */
[----:B------:R-:W-:Y:S05]  /*8320*/  @P6 STS.128 [R240+0x10000], RZ ;  /* 0x010000fff0006388 */ /* 0x000fea0000000c00 */
[----:B-1----:R-:W2:Y:S02]  /*8330*/  LDL.64 R36, [R1+0x8] ;  /* 0x0000080001247983 */ /* 0x002ea40000100a00 */
[----:B--2---:R-:W-:Y:S02]  /*8340*/  LEA R34, P1, R34, R36, 0x6 ;  /* 0x0000002422227211 */ /* 0x004fe400078230ff */
[----:B------:R-:W-:Y:S02]  /*8350*/  LEA R14, P2, R30, R12, 0x6 ;  /* 0x0000000c1e0e7211 */ /* 0x000fe400078430ff */
[----:B------:R-:W-:Y:S02]  /*8360*/  LEA.HI.X.SX32 R35, R3, R37, 0x6, P1 ;  /* 0x0000002503237211 */ /* 0x000fe400008f36ff */
[----:B---3--:R-:W-:Y:S02]  /*8370*/  LEA R18, P3, R31, R4, 0x6 ;  /* 0x000000041f127211 */ /* 0x008fe400078630ff */
[----:B------:R-:W-:Y:S02]  /*8380*/  LEA.HI.X.SX32 R15, R28, R13, 0x6, P2 ;  /* 0x0000000d1c0f7211 */ /* 0x000fe400010f36ff */
[----:B----4-:R-:W-:Y:S02]  /*8390*/  LEA R164, P0, R164, R8, 0x6 ;  /* 0x00000008a4a47211 */ /* 0x010fe400078030ff */
[----:B------:R-:W-:Y:S01]  /*83a0*/  LEA.HI.X.SX32 R19, R29, R5, 0x6, P3 ;  /* 0x000000051d137211 */ /* 0x000fe200018f36ff */
[----:B------:R-:W-:Y:S01]  /*83b0*/  IMAD R30, R15, UR6, RZ ;  /* 0x000000060f1e7c24 */ /* 0x000fe2000f8e02ff */
[----:B------:R-:W-:Y:S01]  /*83c0*/  LEA.HI.X.SX32 R165, R2, R9, 0x6, P0 ;  /* 0x0000000902a57211 */ /* 0x000fe200000f36ff */
[----:B------:R-:W-:Y:S01]  /*83d0*/  IMAD R29, R35, UR6, RZ ;  /* 0x00000006231d7c24 */ /* 0x000fe2000f8e02ff */
[----:B------:R-:W-:Y:S01]  /*83e0*/  LEA R3, P0, R32, R244, 0x6 ;  /* 0x000000f420037211 */ /* 0x000fe200078030ff */
[----:B------:R-:W-:Y:S02]  /*83f0*/  IMAD R30, R14, UR7, R30 ;  /* 0x000000070e1e7c24 */ /* 0x000fe4000f8e021e */
[----:B------:R-:W-:Y:S02]  /*8400*/  IMAD R29, R34, UR7, R29 ;  /* 0x00000007221d7c24 */ /* 0x000fe4000f8e021d */
[----:B------:R-:W-:Y:S04]  /*8410*/  IMAD.WIDE.U32 R14, R14, UR6, RZ ;  /* 0x000000060e0e7c25 */ /* 0x000fe8000f8e00ff */
[----:B------:R-:W-:Y:S01]  /*8420*/  IMAD R28, R165, UR6, RZ ;  /* 0x00000006a51c7c24 */ /* 0x000fe2000f8e02ff */
[-C--:B------:R-:W-:Y:S01]  /*8430*/  LEA R6, P2, R14, R251.reuse, 0x1 ;  /* 0x000000fb0e067211 */ /* 0x080fe200078408ff */
[----:B------:R-:W-:Y:S04]  /*8440*/  IMAD.WIDE.U32 R34, R34, UR6, RZ ;  /* 0x0000000622227c25 */ /* 0x000fe8000f8e00ff */
[----:B------:R-:W-:Y:S01]  /*8450*/  IMAD.U32 R2, RZ, RZ, UR15 ;  /* 0x0000000fff027e24 */ /* 0x000fe2000f8e00ff */
[----:B------:R-:W-:Y:S01]  /*8460*/  UIADD3 UR15, UR14, -UR11, URZ ;  /* 0x8000000b0e0f7290 */ /* 0x000fe2000fffe03f */
[C---:B------:R-:W-:Y:S02]  /*8470*/  IMAD R28, R164.reuse, UR7, R28 ;  /* 0x00000007a41c7c24 */ /* 0x040fe4000f8e021c */
[----:B------:R-:W-:Y:S01]  /*8480*/  IMAD.WIDE.U32 R22, R164, UR6, RZ ;  /* 0x00000006a4167c25 */ /* 0x000fe2000f8e00ff */
[----:B------:R-:W-:Y:S02]  /*8490*/  LEA R164, P1, R34, R251, 0x1 ;  /* 0x000000fb22a47211 */ /* 0x000fe400078208ff */
[----:B------:R-:W-:Y:S01]  /*84a0*/  LEA.HI.X R2, R32, R231, R2, 0x6, P0 ;  /* 0x000000e720027211 */ /* 0x000fe200000f3402 */
[----:B------:R-:W-:Y:S01]  /*84b0*/  IMAD.IADD R33, R15, 0x1, R30 ;  /* 0x000000010f217824 */ /* 0x000fe200078e021e */
[----:B------:R-:W-:Y:S01]  /*84c0*/  LEA R32, P0, R22, R251, 0x1 ;  /* 0x000000fb16207211 */ /* 0x000fe200078008ff */
[----:B------:R-:W-:Y:S02]  /*84d0*/  IMAD.IADD R29, R35, 0x1, R29 ;  /* 0x00000001231d7824 */ /* 0x000fe400078e021d */
[----:B------:R-:W-:Y:S01]  /*84e0*/  IMAD.IADD R35, R23, 0x1, R28 ;  /* 0x0000000117237824 */ /* 0x000fe200078e021c */
[-C--:B------:R-:W-:Y:S01]  /*84f0*/  LEA.HI.X R7, R14, R250.reuse, R33, 0x1, P2 ;  /* 0x000000fa0e077211 */ /* 0x080fe200010f0c21 */
[----:B------:R-:W-:Y:S01]  /*8500*/  IMAD R31, R19, UR6, RZ ;  /* 0x00000006131f7c24 */ /* 0x000fe2000f8e02ff */
[----:B------:R-:W-:Y:S02]  /*8510*/  LEA.HI.X R165, R34, R250, R29, 0x1, P1 ;  /* 0x000000fa22a57211 */ /* 0x000fe400008f0c1d */
[C---:B------:R-:W-:Y:S01]  /*8520*/  @!P6 LEA R34, P2, R3.reuse, R238, 0x1 ;  /* 0x000000ee0322e211 */ /* 0x040fe200078408ff */
[----:B------:R-:W-:Y:S01]  /*8530*/  IMAD R31, R18, UR7, R31 ;  /* 0x00000007121f7c24 */ /* 0x000fe2000f8e021f */
[----:B------:R-:W-:Y:S01]  /*8540*/  LEA.HI.X R33, R22, R250, R35, 0x1, P0 ;  /* 0x000000fa16217211 */ /* 0x000fe200000f0c23 */
[----:B------:R-:W-:Y:S01]  /*8550*/  IMAD.WIDE.U32 R18, R18, UR6, RZ ;  /* 0x0000000612127c25 */ /* 0x000fe2000f8e00ff */
[C---:B------:R-:W-:Y:S02]  /*8560*/  @!P6 LEA.HI.X R35, R3.reuse, R239, R2, 0x1, P2 ;  /* 0x000000ef0323e211 */ /* 0x040fe400010f0c02 */
[----:B------:R-:W-:Y:S01]  /*8570*/  IADD3 R29, P1, R3, UR20, RZ ;  /* 0x00000014031d7c10 */ /* 0x000fe2000ff3e0ff */
[----:B------:R-:W-:Y:S01]  /*8580*/  IMAD.IADD R31, R19, 0x1, R31 ;  /* 0x00000001131f7824 */ /* 0x000fe200078e021f */
[C---:B------:R-:W-:Y:S01]  /*8590*/  LEA R10, P3, R18.reuse, R251, 0x1 ;  /* 0x000000fb120a7211 */ /* 0x040fe200078608ff */
[----:B------:R-:W-:Y:S01]  /*85a0*/  @!PT LDS RZ, [RZ] ;  /* 0x00000000fffff984 */ /* 0x000fe20000000800 */
[----:B------:R-:W-:Y:S01]  /*85b0*/  @!PT LDS RZ, [RZ] ;  /* 0x00000000fffff984 */ /* 0x000fe20000000800 */
[----:B------:R-:W-:Y:S01]  /*85c0*/  @!PT LDS RZ, [RZ] ;  /* 0x00000000fffff984 */ /* 0x000fe20000000800 */
[----:B------:R1:W-:Y:S01]  /*85d0*/  @!P6 LDGSTS.E.BYPASS.LTC128B.128 [R240+0x10000], desc[UR26][R34.64] ;  /* 0x1000000022f0efae */ /* 0x0003e2000b901d5a */
[----:B------:R-:W-:Y:S02]  /*85e0*/  @!P6 LEA R14, P2, R29, R236, 0x1 ;  /* 0x000000ec1d0ee211 */ /* 0x000fe400078408ff */
[----:B------:R-:W-:Y:S02]  /*85f0*/  LEA.HI.X R11, R18, R250, R31, 0x1, P3 ;  /* 0x000000fa120b7211 */ /* 0x000fe400018f0c1f */
[----:B------:R-:W-:Y:S01]  /*8600*/  @P5 STS.128 [R240+0x12000], RZ ;  /* 0x012000fff0005388 */ /* 0x000fe20000000c00 */
[----:B------:R-:W-:Y:S02]  /*8610*/  ISETP.GE.AND P3, PT, R241, UR10, PT ;  /* 0x0000000af1007c0c */ /* 0x000fe4000bf66270 */
[----:B------:R-:W-:Y:S02]  /*8620*/  IADD3.X R30, R2, UR19, RZ, P1, !PT ;  /* 0x00000013021e7c10 */ /* 0x000fe40008ffe4ff */
[----:B------:R-:W-:Y:S01]  /*8630*/  @!PT LDS RZ, [RZ] ;  /* 0x00000000fffff984 */ /* 0x000fe20000000800 */
[----:B------:R-:W-:Y:S01]  /*8640*/  @!PT LDS RZ, [RZ] ;  /* 0x00000000fffff984 */ /* 0x000fe20000000800 */
[----:B------:R-:W-:Y:S01]  /*8650*/  @!PT LDS RZ, [RZ] ;  /* 0x00000000fffff984 */ /* 0x000fe20000000800 */
[----:B------:R-:W-:Y:S01]  /*8660*/  @!P5 LDGSTS.E.BYPASS.LTC128B.128 [R240+0x12000], desc[UR26][R10.64+0x80] ;  /* 0x120000800af0dfae */ /* 0x000fe2000b901d5a */
[C---:B------:R-:W-:Y:S02]  /*8670*/  IADD3 R28, P0, R29.reuse, UR20, RZ ;  /* 0x000000141d1c7c10 */ /* 0x040fe4000ff1e0ff */
[----:B------:R-:W-:Y:S02]  /*8680*/  @!P6 LEA.HI.X R15, R29, R237, R30, 0x1, P2 ;  /* 0x000000ed1d0fe211 */ /* 0x000fe400010f0c1e */
[----:B------:R-:W-:Y:S01]  /*8690*/  @P4 STS.128 [R240+0x14000], RZ ;  /* 0x014000fff0004388 */ /* 0x000fe20000000c00 */
[----:B------:R-:W-:Y:S02]  /*86a0*/  @!P6 LEA R18, P2, R28, R234, 0x1 ;  /* 0x000000ea1c12e211 */ /* 0x000fe400078408ff */
        /* <DEDUP_REMOVED lines=8> */
[C---:B------:R-:W-:Y:S02]  /*8730*/  @!P6 LEA R30, P0, R2.reuse, R232, 0x1 ;  /* 0x000000e8021ee211 */ /* 0x040fe400078008ff */
[----:B------:R-:W-:Y:S02]  /*8740*/  IADD3.X R3, R29, UR19, RZ, P1, !PT ;  /* 0x000000131d037c10 */ /* 0x000fe40008ffe4ff */
[----:B------:R-:W-:Y:S01]  /*8750*/  @!PT LDS RZ, [RZ] ;  /* 0x00000000fffff984 */ /* 0x000fe20000000800 */
[----:B------:R-:W-:Y:S01]  /*8760*/  @!PT LDS RZ, [RZ] ;  /* 0x00000000fffff984 */ /* 0x000fe20000000800 */
[----:B------:R-:W-:Y:S01]  /*8770*/  @!PT LDS RZ, [RZ] ;  /* 0x00000000fffff984 */ /* 0x000fe20000000800 */
[----:B------:R-:W-:Y:S02]  /*8780*/  @!P3 LDGSTS.E.BYPASS.LTC128B.128 [R240+0x16000], desc[UR26][R10.64+0x180] ;  /* 0x160001800af0bfae */ /* 0x000fe4000b901d5a */
[----:B------:R-:W-:Y:S03]  /*8790*/  @!P6 LEA.HI.X R31, R2, R233, R3, 0x1, P0 ;  /* 0x000000e9021fe211 */ /* 0x000fe600000f0c03 */
[----:B------:R-:W-:Y:S01]  /*87a0*/  @P6 STS.128 [R240+0x10800], RZ ;  /* 0x010800fff0006388 */ /* 0x000fe20000000c00 */
[----:B-1----:R-:W-:Y:S01]  /*87b0*/  MOV R34, R8 ;  /* 0x0000000800227202 */ /* 0x002fe20000000f00 */
[----:B------:R-:W-:Y:S03]  /*87c0*/  IMAD.MOV.U32 R35, RZ, RZ, R9 ;  /* 0x000000ffff237224 */ /* 0x000fe600078e0009 */
[----:B------:R-:W-:Y:S01]  /*87d0*/  @!PT LDS RZ, [RZ] ;  /* 0x00000000fffff984 */ /* 0x000fe20000000800 */
[----:B------:R-:W-:Y:S01]  /*87e0*/  @!PT LDS RZ, [RZ] ;  /* 0x00000000fffff984 */ /* 0x000fe20000000800 */
[----:B------:R-:W-:Y:S01]  /*87f0*/  @!PT LDS RZ, [RZ] ;  /* 0x00000000fffff984 */ /* 0x000fe20000000800 */
[----:B------:R-:W-:Y:S01]  /*8800*/  @!P6 LDGSTS.E.BYPASS.LTC128B.128 [R240+0x10800], desc[UR26][R14.64] ;  /* 0x108000000ef0efae */ /* 0x000fe2000b901d5a */
[----:B------:R-:W-:Y:S02]  /*8810*/  IMAD.MOV.U32 R2, RZ, RZ, R12 ;  /* 0x000000ffff027224 */ /* 0x000fe400078e000c */
[----:B------:R-:W-:Y:S02]  /*8820*/  IMAD.MOV.U32 R3, RZ, RZ, R13 ;  /* 0x000000ffff037224 */ /* 0x000fe400078e000d */
        /* <DEDUP_REMOVED lines=49> */
[----:B------:R-:W-:Y:S01]  /*8b40*/  @!P4 LDGSTS.E.BYPASS.LTC128B.128 [R240+0x15800], desc[UR26][R32.64+0x100] ;  /* 0x1580010020f0cfae */ /* 0x000fe2000b901d5a */
[----:B-1----:R-:W-:Y:S04]  /*8b50*/  IMAD.MOV.U32 R164, RZ, RZ, R4 ;  /* 0x000000ffffa47224 */ /* 0x002fe800078e0004 */
[----:B------:R-:W-:Y:S01]  /*8b60*/  @P3 STS.128 [R240+0x17800], RZ ;  /* 0x017800fff0003388 */ /* 0x000fe20000000c00 */
[----:B------:R-:W-:Y:S04]  /*8b70*/  IMAD.MOV.U32 R165, RZ, RZ, R5 ;  /* 0x000000ffffa57224 */ /* 0x000fe800078e0005 */
[----:B------:R-:W-:Y:S01]  /*8b80*/  @!PT LDS RZ, [RZ] ;  /* 0x00000000fffff984 */ /* 0x000fe20000000800 */
[----:B------:R-:W-:Y:S01]  /*8b90*/  @!PT LDS RZ, [RZ] ;  /* 0x00000000fffff984 */ /* 0x000fe20000000800 */
[----:B------:R-:W-:Y:S01]  /*8ba0*/  @!PT LDS RZ, [RZ] ;  /* 0x00000000fffff984 */ /* 0x000fe20000000800 */
[----:B------:R1:W-:Y:S05]  /*8bb0*/  @!P3 LDGSTS.E.BYPASS.LTC128B.128 [R240+0x17800], desc[UR26][R32.64+0x180] ;  /* 0x1780018020f0bfae */ /* 0x0003ea000b901d5a */
[----:B------:R-:W-:Y:S05]  /*8bc0*/  LDSM.16.M88.4 R168, [R230] ;  /* 0x00000000e6a8783b */ /* 0x000fea0000000200 */
[----:B------:R-:W3:Y:S05]  /*8bd0*/  LDSM.16.M88.4 R172, [R229+0x8000] ;  /* 0x00800000e5ac783b */ /* 0x000eea0000000200 */
[----:B------:R-:W4:Y:S05]  /*8be0*/  LDSM.16.M88.4 R176, [R229+0x8800] ;  /* 0x00880000e5b0783b */ /* 0x000f2a0000000200 */
[----:B------:R-:W2:Y:S05]  /*8bf0*/  LDSM.16.M88.4 R180, [R229+0x9000] ;  /* 0x00900000e5b4783b */ /* 0x000eaa0000000200 */
[----:B------:R-:W1:Y:S05]  /*8c00*/  LDSM.16.M88.4 R184, [R229+0x9800] ;  /* 0x00980000e5b8783b */ /* 0x000e6a0000000200 */
[----:B------:R-:W0:Y:S05]  /*8c10*/  LDGDEPBAR ;  /* 0x00000000000079af */ /* 0x000e2a0000000000 */
[----:B------:R-:W-:Y:S05]  /*8c20*/  LDSM.16.M88.4 R188, [R228] ;  /* 0x00000000e4bc783b */ /* 0x000fea0000000200 */
[----:B------:R-:W1:Y:S05]  /*8c30*/  LDSM.16.M88.4 R192, [R227] ;  /* 0x00000000e3c0783b */ /* 0x000e6a0000000200 */
[----:B------:R-:W1:Y:S05]  /*8c40*/  LDSM.16.M88.4 R196, [R219] ;  /* 0x00000000dbc4783b */ /* 0x000e6a0000000200 */
[----:B------:R-:W1:Y:S01]  /*8c50*/  LDSM.16.M88.4 R200, [R218] ;  /* 0x00000000dac8783b */ /* 0x000e620000000200 */
[C---:B---3--:R-:W-:Y:S06]  /*8c60*/  HMMA.16816.F32 R4, R168.reuse, R172, RZ ;  /* 0x000000aca804723c */ /* 0x048fec00000018ff */
[C---:B------:R-:W-:Y:S01]  /*8c70*/  HMMA.16816.F32 R8, R168.reuse, R174, RZ ;  /* 0x000000aea808723c */ /* 0x040fe200000018ff */
[----:B------:R-:W3:Y:S05]  /*8c80*/  LDSM.16.M88.4 R172, [R217] ;  /* 0x00000000d9ac783b */ /* 0x000eea0000000200 */
[C---:B----4-:R-:W-:Y:S06]  /*8c90*/  HMMA.16816.F32 R12, R168.reuse, R176, RZ ;  /* 0x000000b0a80c723c */ /* 0x050fec00000018ff */
[C---:B------:R-:W-:Y:S01]  /*8ca0*/  HMMA.16816.F32 R16, R168.reuse, R178, RZ ;  /* 0x000000b2a810723c */ /* 0x040fe200000018ff */
[----:B------:R-:W-:Y:S05]  /*8cb0*/  LDSM.16.M88.4 R176, [R223+0x8000] ;  /* 0x00800000dfb0783b */ /* 0x000fea0000000200 */
[C---:B--2---:R-:W-:Y:S06]  /*8cc0*/  HMMA.16816.F32 R20, R168.reuse, R180, RZ ;  /* 0x000000b4a814723c */ /* 0x044fec00000018ff */
[C---:B------:R-:W-:Y:S01]  /*8cd0*/  HMMA.16816.F32 R24, R168.reuse, R182, RZ ;  /* 0x000000b6a818723c */ /* 0x040fe200000018ff */
[----:B------:R-:W-:Y:S05]  /*8ce0*/  LDSM.16.M88.4 R180, [R223+0x8800] ;  /* 0x00880000dfb4783b */ /* 0x000fea0000000200 */
[C---:B-1----:R-:W-:Y:S07]  /*8cf0*/  HMMA.16816.F32 R28, R168.reuse, R184, RZ ;  /* 0x000000b8a81c723c */ /* 0x042fee00000018ff */
[----:B------:R-:W-:Y:S04]  /*8d00*/  IMAD.MOV.U32 R184, RZ, RZ, R34 ;  /* 0x000000ffffb87224 */ /* 0x000fe800078e0022 */
[----:B------:R-:W-:Y:S02]  /*8d10*/  IMAD.MOV.U32 R185, RZ, RZ, R35 ;  /* 0x000000ffffb97224 */ /* 0x000fe400078e0023 */
[----:B------:R-:W-:Y:S01]  /*8d20*/  HMMA.16816.F32 R32, R168, R186, RZ ;  /* 0x000000baa820723c */ /* 0x000fe200000018ff */
[----:B------:R-:W1:Y:S05]  /*8d30*/  LDSM.16.M88.4 R168, [R226] ;  /* 0x00000000e2a8783b */ /* 0x000e6a0000000200 */
[C---:B------:R-:W-:Y:S06]  /*8d40*/  HMMA.16816.F32 R4, R188.reuse, R192, R4 ;  /* 0x000000c0bc04723c */ /* 0x040fec0000001804 */
[C---:B------:R-:W-:Y:S01]  /*8d50*/  HMMA.16816.F32 R8, R188.reuse, R194, R8 ;  /* 0x000000c2bc08723c */ /* 0x040fe20000001808 */
[----:B------:R-:W-:Y:S05]  /*8d60*/  LDSM.16.M88.4 R192, [R223+0x9800] ;  /* 0x00980000dfc0783b */ /* 0x000fea0000000200 */
[C---:B------:R-:W-:Y:S01]  /*8d70*/  HMMA.16816.F32 R12, R188.reuse, R196, R12 ;  /* 0x000000c4bc0c723c */ /* 0x040fe2000000180c */
[----:B------:R-:W2:Y:S05]  /*8d80*/  LDL R197, [R1] ;  /* 0x0000000001c57983 */ /* 0x000eaa0000100800 */
[----:B------:R-:W4:Y:S01]  /*8d90*/  LDL R196, [R1+0x4] ;  /* 0x0000040001c47983 */ /* 0x000f220000100800 */
[C---:B------:R-:W-:Y:S06]  /*8da0*/  HMMA.16816.F32 R16, R188.reuse, R198, R16 ;  /* 0x000000c6bc10723c */ /* 0x040fec0000001810 */
[C---:B------:R-:W-:Y:S05]  /*8db0*/  HMMA.16816.F32 R20, R188.reuse, R200, R20 ;  /* 0x000000c8bc14723c */ /* 0x040fea0000001814 */
[----:B------:R-:W-:Y:S01]  /*8dc0*/  IMAD.MOV.U32 R198, RZ, RZ, R164 ;  /* 0x000000ffffc67224 */ /* 0x000fe200078e00a4 */
[C---:B------:R-:W-:Y:S01]  /*8dd0*/  HMMA.16816.F32 R24, R188.reuse, R202, R24 ;  /* 0x000000cabc18723c */ /* 0x040fe20000001818 */
[----:B------:R-:W-:Y:S04]  /*8de0*/  MOV R164, UR15 ;  /* 0x0000000f00a47c02 */ /* 0x000fe80008000f00 */
[----:B------:R-:W-:Y:S01]  /*8df0*/  IMAD.MOV.U32 R200, RZ, RZ, R184 ;  /* 0x000000ffffc87224 */ /* 0x000fe200078e00b8 */
[C---:B---3--:R-:W-:Y:S05]  /*8e00*/  HMMA.16816.F32 R28, R188.reuse, R172, R28 ;  /* 0x000000acbc1c723c */ /* 0x048fea000000181c */
[----:B------:R-:W-:Y:S01]  /*8e10*/  IMAD.MOV.U32 R201, RZ, RZ, R185 ;  /* 0x000000ffffc97224 */ /* 0x000fe200078e00b9 */
[----:B------:R-:W-:Y:S01]  /*8e20*/  HMMA.16816.F32 R32, R188, R174, R32 ;  /* 0x000000aebc20723c */ /* 0x000fe20000001820 */
[----:B------:R-:W3:Y:S04]  /*8e30*/  LDSM.16.M88.4 R184, [R223+0x9000] ;  /* 0x00900000dfb8783b */ /* 0x000ee80000000200 */
[----:B------:R-:W-:Y:S01]  /*8e40*/  IMAD.MOV.U32 R199, RZ, RZ, R165 ;  /* 0x000000ffffc77224 */ /* 0x000fe200078e00a5 */
[C---:B-1----:R-:W-:Y:S01]  /*8e50*/  HMMA.16816.F32 R4, R168.reuse, R176, R4 ;  /* 0x000000b0a804723c */ /* 0x042fe20000001804 */
[----:B------:R-:W-:Y:S05]  /*8e60*/  LDSM.16.M88.4 R172, [R225] ;  /* 0x00000000e1ac783b */ /* 0x000fea0000000200 */
[C---:B------:R-:W-:Y:S01]  /*8e70*/  HMMA.16816.F32 R8, R168.reuse, R178, R8 ;  /* 0x000000b2a808723c */ /* 0x040fe20000001808 */
[----:B------:R-:W1:Y:S05]  /*8e80*/  LDSM.16.M88.4 R176, [R216] ;  /* 0x00000000d8b0783b */ /* 0x000e6a0000000200 */
[C---:B------:R-:W-:Y:S01]  /*8e90*/  HMMA.16816.F32 R12, R168.reuse, R180, R12 ;  /* 0x000000b4a80c723c */ /* 0x040fe2000000180c */
[----:B------:R-:W1:Y:S05]  /*8ea0*/  LDSM.16.M88.4 R188, [R216+0x800] ;  /* 0x00080000d8bc783b */ /* 0x000e6a0000000200 */
[C---:B------:R-:W-:Y:S01]  /*8eb0*/  HMMA.16816.F32 R16, R168.reuse, R182, R16 ;  /* 0x000000b6a810723c */ /* 0x040fe20000001810 */
[----:B------:R-:W1:Y:S05]  /*8ec0*/  LDSM.16.M88.4 R180, [R216+0x1000] ;  /* 0x00100000d8b4783b */ /* 0x000e6a0000000200 */
[C---:B---3--:R-:W-:Y:S06]  /*8ed0*/  HMMA.16816.F32 R20, R168.reuse, R184, R20 ;  /* 0x000000b8a814723c */ /* 0x048fec0000001814 */
[C---:B------:R-:W-:Y:S01]  /*8ee0*/  HMMA.16816.F32 R24, R168.reuse, R186, R24 ;  /* 0x000000baa818723c */ /* 0x040fe20000001818 */
[----:B------:R-:W3:Y:S05]  /*8ef0*/  LDSM.16.M88.4 R184, [R216+0x1800] ;  /* 0x00180000d8b8783b */ /* 0x000eea0000000200 */
[C---:B------:R-:W-:Y:S06]  /*8f00*/  HMMA.16816.F32 R28, R168.reuse, R192, R28 ;  /* 0x000000c0a81c723c */ /* 0x040fec000000181c */
[----:B------:R-:W-:Y:S01]  /*8f10*/  HMMA.16816.F32 R32, R168, R194, R32 ;  /* 0x000000c2a820723c */ /* 0x000fe20000001820 */
[----:B------:R-:W-:Y:S05]  /*8f20*/  LDSM.16.M88.4 R168, [R230+0x2000] ;  /* 0x00200000e6a8783b */ /* 0x000fea0000000200 */
        /* <DEDUP_REMOVED lines=10> */
[C---:B---3--:R-:W-:Y:S06]  /*8fd0*/  HMMA.16816.F32 R28, R172.reuse, R184, R28 ;  /* 0x000000b8ac1c723c */ /* 0x048fec000000181c */
[----:B------:R-:W-:Y:S01]  /*8fe0*/  HMMA.16816.F32 R32, R172, R186, R32 ;  /* 0x000000baac20723c */ /* 0x000fe20000001820 */
[----:B------:R-:W-:Y:S05]  /*8ff0*/  LDSM.16.M88.4 R172, [R228+0x2000] ;  /* 0x00200000e4ac783b */ /* 0x000fea0000000200 */
[C---:B-1----:R-:W-:Y:S01]  /*9000*/  HMMA.16816.F32 R4, R168.reuse, R176, R4 ;  /* 0x000000b0a804723c */ /* 0x042fe20000001804 */
[----:B------:R-:W-:Y:S05]  /*9010*/  LDSM.16.M88.4 R184, [R214] ;  /* 0x00000000d6b8783b */ /* 0x000fea0000000200 */
[C---:B------:R-:W-:Y:S01]  /*9020*/  HMMA.16816.F32 R8, R168.reuse, R178, R8 ;  /* 0x000000b2a808723c */ /* 0x040fe20000001808 */
[----:B------:R-:W1:Y:S05]  /*9030*/  LDSM.16.M88.4 R176, [R215] ;  /* 0x00000000d7b0783b */ /* 0x000e6a0000000200 */
[C---:B------:R-:W-:Y:S06]  /*9040*/  HMMA.16816.F32 R12, R168.reuse, R192, R12 ;  /* 0x000000c0a80c723c */ /* 0x040fec000000180c */
[C---:B------:R-:W-:Y:S01]  /*9050*/  HMMA.16816.F32 R16, R168.reuse, R194, R16 ;  /* 0x000000c2a810723c */ /* 0x040fe20000001810 */
[----:B------:R-:W3:Y:S05]  /*9060*/  LDSM.16.M88.4 R192, [R213] ;  /* 0x00000000d5c0783b */ /* 0x000eea0000000200 */
[C---:B------:R-:W-:Y:S06]  /*9070*/  HMMA.16816.F32 R20, R168.reuse, R188, R20 ;  /* 0x000000bca814723c */ /* 0x040fec0000001814 */
[C---:B------:R-:W-:Y:S01]  /*9080*/  HMMA.16816.F32 R24, R168.reuse, R190, R24 ;  /* 0x000000bea818723c */ /* 0x040fe20000001818 */
[----:B------:R-:W3:Y:S05]  /*9090*/  LDSM.16.M88.4 R188, [R212] ;  /* 0x00000000d4bc783b */ /* 0x000eea0000000200 */
[C---:B------:R-:W-:Y:S06]  /*90a0*/  HMMA.16816.F32 R28, R168.reuse, R180, R28 ;  /* 0x000000b4a81c723c */ /* 0x040fec000000181c */
[----:B------:R-:W-:Y:S01]  /*90b0*/  HMMA.16816.F32 R32, R168, R182, R32 ;  /* 0x000000b6a820723c */ /* 0x000fe20000001820 */
[----:B------:R-:W-:Y:S05]  /*90c0*/  LDSM.16.M88.4 R168, [R226+0x2000] ;  /* 0x00200000e2a8783b */ /* 0x000fea0000000200 */
[C---:B-1----:R-:W-:Y:S01]  /*90d0*/  HMMA.16816.F32 R4, R172.reuse, R176, R4 ;  /* 0x000000b0ac04723c */ /* 0x042fe20000001804 */
[----:B------:R-:W1:Y:S05]  /*90e0*/  LDSM.16.M88.4 R180, [R223+0xa000] ;  /* 0x00a00000dfb4783b */ /* 0x000e6a0000000200 */
        /* <DEDUP_REMOVED lines=17> */
[----:B------:R-:W2:Y:S05]  /*9200*/  LDSM.16.M88.4 R176, [R216+0x3000] ;  /* 0x00300000d8b0783b */ /* 0x000eaa0000000200 */
[C---:B------:R-:W-:Y:S06]  /*9210*/  HMMA.16816.F32 R20, R168.reuse, R184, R20 ;  /* 0x000000b8a814723c */ /* 0x040fec0000001814 */
[C---:B------:R-:W-:Y:S01]  /*9220*/  HMMA.16816.F32 R24, R168.reuse, R186, R24 ;  /* 0x000000baa818723c */ /* 0x040fe20000001818 */
[----:B------:R-:W4:Y:S05]  /*9230*/  LDSM.16.M88.4 R184, [R216+0x3800] ;  /* 0x00380000d8b8783b */ /* 0x000f2a0000000200 */
[C---:B---3--:R-:W-:Y:S06]  /*9240*/  HMMA.16816.F32 R28, R168.reuse, R192, R28 ;  /* 0x000000c0a81c723c */ /* 0x048fec000000181c */
        /* <DEDUP_REMOVED lines=11> */
[----:B------:R-:W2:Y:S05]  /*9300*/  LDSM.16.M88.4 R176, [R229+0xd800] ;  /* 0x00d80000e5b0783b */ /* 0x000eaa0000000200 */
[C---:B----4-:R-:W-:Y:S06]  /*9310*/  HMMA.16816.F32 R28, R172.reuse, R184, R28 ;  /* 0x000000b8ac1c723c */ /* 0x050fec000000181c */
[----:B------:R-:W-:Y:S01]  /*9320*/  HMMA.16816.F32 R32, R172, R186, R32 ;  /* 0x000000baac20723c */ /* 0x000fe20000001820 */
[----:B------:R-:W-:Y:S05]  /*9330*/  LDSM.16.M88.4 R172, [R228+0x4000] ;  /* 0x00400000e4ac783b */ /* 0x000fea0000000200 */
[C---:B-1----:R-:W-:Y:S01]  /*9340*/  HMMA.16816.F32 R4, R168.reuse, R188, R4 ;  /* 0x000000bca804723c */ /* 0x042fe20000001804 */
[----:B------:R-:W1:Y:S05]  /*9350*/  LDSM.16.M88.4 R184, [R211] ;  /* 0x00000000d3b8783b */ /* 0x000e6a0000000200 */
[C---:B------:R-:W-:Y:S01]  /*9360*/  HMMA.16816.F32 R8, R168.reuse, R190, R8 ;  /* 0x000000bea808723c */ /* 0x040fe20000001808 */
[----:B------:R-:W4:Y:S05]  /*9370*/  LDSM.16.M88.4 R188, [R210] ;  /* 0x00000000d2bc783b */ /* 0x000f2a0000000200 */
[C---:B------:R-:W-:Y:S06]  /*9380*/  HMMA.16816.F32 R12, R168.reuse, R192, R12 ;  /* 0x000000c0a80c723c */ /* 0x040fec000000180c */
[C---:B------:R-:W-:Y:S01]  /*9390*/  HMMA.16816.F32 R16, R168.reuse, R194, R16 ;  /* 0x000000c2a810723c */ /* 0x040fe20000001810 */
[----:B------:R-:W4:Y:S05]  /*93a0*/  LDSM.16.M88.4 R192, [R209] ;  /* 0x00000000d1c0783b */ /* 0x000f2a0000000200 */
[C---:B---3--:R-:W-:Y:S06]  /*93b0*/  HMMA.16816.F32 R20, R168.reuse, R180, R20 ;  /* 0x000000b4a814723c */ /* 0x048fec0000001814 */
[C---:B------:R-:W-:Y:S01]  /*93c0*/  HMMA.16816.F32 R24, R168.reuse, R182, R24 ;  /* 0x000000b6a818723c */ /* 0x040fe20000001818 */
[----:B------:R-:W3:Y:S05]  /*93d0*/  LDSM.16.M88.4 R180, [R208] ;  /* 0x00000000d0b4783b */ /* 0x000eea0000000200 */
[C---:B--2---:R-:W-:Y:S06]  /*93e0*/  HMMA.16816.F32 R28, R168.reuse, R176, R28 ;  /* 0x000000b0a81c723c */ /* 0x044fec000000181c */
[----:B------:R-:W-:Y:S01]  /*93f0*/  HMMA.16816.F32 R32, R168, R178, R32 ;  /* 0x000000b2a820723c */ /* 0x000fe20000001820 */
[----:B------:R-:W-:Y:S05]  /*9400*/  LDSM.16.M88.4 R168, [R226+0x4000] ;  /* 0x00400000e2a8783b */ /* 0x000fea0000000200 */
[C---:B-1----:R-:W-:Y:S01]  /*9410*/  HMMA.16816.F32 R4, R172.reuse, R184, R4 ;  /* 0x000000b8ac04723c */ /* 0x042fe20000001804 */
[----:B------:R-:W1:Y:S05]  /*9420*/  LDSM.16.M88.4 R176, [R223+0xc000] ;  /* 0x00c00000dfb0783b */ /* 0x000e6a0000000200 */
[C---:B------:R-:W-:Y:S01]  /*9430*/  HMMA.16816.F32 R8, R172.reuse, R186, R8 ;  /* 0x000000baac08723c */ /* 0x040fe20000001808 */
[----:B------:R-:W2:Y:S05]  /*9440*/  LDSM.16.M88.4 R184, [R223+0xc800] ;  /* 0x00c80000dfb8783b */ /* 0x000eaa0000000200 */
[C---:B----4-:R-:W-:Y:S06]  /*9450*/  HMMA.16816.F32 R12, R172.reuse, R188, R12 ;  /* 0x000000bcac0c723c */ /* 0x050fec000000180c */
[C---:B------:R-:W-:Y:S01]  /*9460*/  HMMA.16816.F32 R16, R172.reuse, R190, R16 ;  /* 0x000000beac10723c */ /* 0x040fe20000001810 */
[----:B------:R-:W4:Y:S05]  /*9470*/  LDSM.16.M88.4 R188, [R223+0xd000] ;  /* 0x00d00000dfbc783b */ /* 0x000f2a0000000200 */
        /* <DEDUP_REMOVED lines=25> */
[----:B------:R-:W4:Y:S05]  /*9610*/  LDSM.16.M88.4 R180, [R229+0xe800] ;  /* 0x00e80000e5b4783b */ /* 0x000f2a0000000200 */
[C---:B--2---:R-:W-:Y:S06]  /*9620*/  HMMA.16816.F32 R20, R172.reuse, R184, R20 ;  /* 0x000000b8ac14723c */ /* 0x044fec0000001814 */
[C---:B------:R-:W-:Y:S01]  /*9630*/  HMMA.16816.F32 R24, R172.reuse, R186, R24 ;  /* 0x000000baac18723c */ /* 0x040fe20000001818 */
[----:B------:R-:W2:Y:S05]  /*9640*/  LDSM.16.M88.4 R184, [R229+0xf800] ;  /* 0x00f80000e5b8783b */ /* 0x000eaa0000000200 */
[C---:B---3--:R-:W-:Y:S06]  /*9650*/  HMMA.16816.F32 R28, R172.reuse, R188, R28 ;  /* 0x000000bcac1c723c */ /* 0x048fec000000181c */
[----:B------:R-:W-:Y:S01]  /*9660*/  HMMA.16816.F32 R32, R172, R190, R32 ;  /* 0x000000beac20723c */ /* 0x000fe20000001820 */
[----:B------:R-:W-:Y:S05]  /*9670*/  LDSM.16.M88.4 R172, [R228+0x6000] ;  /* 0x00600000e4ac783b */ /* 0x000fea0000000200 */
[C---:B-1----:R-:W-:Y:S01]  /*9680*/  HMMA.16816.F32 R4, R168.reuse, R176, R4 ;  /* 0x000000b0a804723c */ /* 0x042fe20000001804 */
[----:B------:R-:W-:Y:S05]  /*9690*/  LDSM.16.M88.4 R188, [R205] ;  /* 0x00000000cdbc783b */ /* 0x000fea0000000200 */
[C---:B------:R-:W-:Y:S01]  /*96a0*/  HMMA.16816.F32 R8, R168.reuse, R178, R8 ;  /* 0x000000b2a808723c */ /* 0x040fe20000001808 */
[----:B------:R-:W1:Y:S05]  /*96b0*/  LDSM.16.M88.4 R176, [R207] ;  /* 0x00000000cfb0783b */ /* 0x000e6a0000000200 */
[C---:B----4-:R-:W-:Y:S06]  /*96c0*/  HMMA.16816.F32 R12, R168.reuse, R180, R12 ;  /* 0x000000b4a80c723c */ /* 0x050fec000000180c */
[C---:B------:R-:W-:Y:S01]  /*96d0*/  HMMA.16816.F32 R16, R168.reuse, R182, R16 ;  /* 0x000000b6a810723c */ /* 0x040fe20000001810 */
[----:B------:R-:W3:Y:S05]  /*96e0*/  LDSM.16.M88.4 R180, [R206] ;  /* 0x00000000ceb4783b */ /* 0x000eea0000000200 */
[C---:B------:R-:W-:Y:S06]  /*96f0*/  HMMA.16816.F32 R20, R168.reuse, R192, R20 ;  /* 0x000000c0a814723c */ /* 0x040fec0000001814 */
[C---:B------:R-:W-:Y:S01]  /*9700*/  HMMA.16816.F32 R24, R168.reuse, R194, R24 ;  /* 0x000000c2a818723c */ /* 0x040fe20000001818 */
[----:B------:R-:W4:Y:S05]  /*9710*/  LDSM.16.M88.4 R192, [R204] ;  /* 0x00000000ccc0783b */ /* 0x000f2a0000000200 */
[C---:B--2---:R-:W-:Y:S06]  /*9720*/  HMMA.16816.F32 R28, R168.reuse, R184, R28 ;  /* 0x000000b8a81c723c */ /* 0x044fec000000181c */
[----:B------:R-:W-:Y:S01]  /*9730*/  HMMA.16816.F32 R32, R168, R186, R32 ;  /* 0x000000baa820723c */ /* 0x000fe20000001820 */
[----:B------:R-:W-:Y:S05]  /*9740*/  LDSM.16.M88.4 R168, [R226+0x6000] ;  /* 0x00600000e2a8783b */ /* 0x000fea0000000200 */
[C---:B-1----:R-:W-:Y:S01]  /*9750*/  HMMA.16816.F32 R4, R172.reuse, R176, R4 ;  /* 0x000000b0ac04723c */ /* 0x042fe20000001804 */
[----:B------:R-:W1:Y:S05]  /*9760*/  LDSM.16.M88.4 R184, [R223+0xe000] ;  /* 0x00e00000dfb8783b */ /* 0x000e6a0000000200 */
[C---:B------:R-:W-:Y:S01]  /*9770*/  HMMA.16816.F32 R8, R172.reuse, R178, R8 ;  /* 0x000000b2ac08723c */ /* 0x040fe20000001808 */
[----:B------:R-:W2:Y:S05]  /*9780*/  LDSM.16.M88.4 R176, [R223+0xe800] ;  /* 0x00e80000dfb0783b */ /* 0x000eaa0000000200 */
[C---:B---3--:R-:W-:Y:S06]  /*9790*/  HMMA.16816.F32 R12, R172.reuse, R180, R12 ;  /* 0x000000b4ac0c723c */ /* 0x048fec000000180c */
[C---:B------:R-:W-:Y:S01]  /*97a0*/  HMMA.16816.F32 R16, R172.reuse, R182, R16 ;  /* 0x000000b6ac10723c */ /* 0x040fe20000001810 */
[----:B------:R-:W3:Y:S05]  /*97b0*/  LDSM.16.M88.4 R180, [R223+0xf000] ;  /* 0x00f00000dfb4783b */ /* 0x000eea0000000200 */
        /* <DEDUP_REMOVED lines=8> */
[C---:B------:R-:W-:Y:S05]  /*9840*/  HMMA.16816.F32 R8, R168.reuse, R186, R8 ;  /* 0x000000baa808723c */ /* 0x040fea0000001808 */
[----:B------:R-:W-:Y:S01]  /*9850*/  IMAD.MOV.U32 R184, RZ, RZ, R2 ;  /* 0x000000ffffb87224 */ /* 0x000fe200078e0002 */
[C---:B--2---:R-:W-:Y:S05]  /*9860*/  HMMA.16816.F32 R12, R168.reuse, R176, R12 ;  /* 0x000000b0a80c723c */ /* 0x044fea000000180c */
[----:B------:R-:W-:Y:S01]  /*9870*/  IMAD.MOV.U32 R185, RZ, RZ, R3 ;  /* 0x000000ffffb97224 */ /* 0x000fe200078e0003 */
[C---:B------:R-:W-:Y:S06]  /*9880*/  HMMA.16816.F32 R16, R168.reuse, R178, R16 ;  /* 0x000000b2a810723c */ /* 0x040fec0000001810 */
[C---:B---3--:R-:W-:Y:S06]  /*9890*/  HMMA.16816.F32 R20, R168.reuse, R180, R20 ;  /* 0x000000b4a814723c */ /* 0x048fec0000001814 */
[C---:B------:R-:W-:Y:S06]  /*98a0*/  HMMA.16816.F32 R24, R168.reuse, R182, R24 ;  /* 0x000000b6a818723c */ /* 0x040fec0000001818 */
[C---:B----4-:R-:W-:Y:S06]  /*98b0*/  HMMA.16816.F32 R28, R168.reuse, R172, R28 ;  /* 0x000000aca81c723c */ /* 0x050fec000000181c */
[----:B------:R-:W-:Y:S01]  /*98c0*/  HMMA.16816.F32 R32, R168, R174, R32 ;  /* 0x000000aea820723c */ /* 0x000fe20000001820 */
[----:B------:R-:W2:Y:S05]  /*98d0*/  LDSM.16.M88.4 R168, [R216+0x6800] ;  /* 0x00680000d8a8783b */ /* 0x000eaa0000000200 */
[C---:B-1----:R-:W-:Y:S06]  /*98e0*/  HMMA.16816.F32 R4, R188.reuse, R192, R4 ;  /* 0x000000c0bc04723c */ /* 0x042fec0000001804 */
[C---:B------:R-:W-:Y:S11]  /*98f0*/  HMMA.16816.F32 R8, R188.reuse, R194, R8 ;  /* 0x000000c2bc08723c */ /* 0x040ff60000001808 */
[----:B------:R-:W-:Y:S07]  /*9900*/  @!UPT UIADD3 URZ, URZ, URZ, URZ ;  /* 0x0000003f3f3ff290 */ /* 0x000fee000fffe03f */
[----:B------:R-:W-:Y:S01]  /*9910*/  FMUL.FTZ R2, R6, UR12 ;  /* 0x0000000c06027c20 */ /* 0x000fe20008410000 */
[----:B------:R-:W-:Y:S01]  /*9920*/  FMUL.FTZ R7, R7, UR12 ;  /* 0x0000000c07077c20 */ /* 0x000fe20008410000 */
[----:B------:R-:W-:Y:S01]  /*9930*/  FMUL.FTZ R165, R5, UR12 ;  /* 0x0000000c05a57c20 */ /* 0x000fe20008410000 */
[----:B------:R-:W-:Y:S01]  /*9940*/  FMUL.FTZ R166, R4, UR12 ;  /* 0x0000000c04a67c20 */ /* 0x000fe20008410000 */
[----:B------:R1:W3:Y:S02]  /*9950*/  MUFU.TANH R186, R2 ;  /* 0x0000000200ba7308 */ /* 0x0002e40000002400 */
[----:B------:R-:W-:Y:S01]  /*9960*/  FMUL.FTZ R187, R9, UR12 ;  /* 0x0000000c09bb7c20 */ /* 0x000fe20008410000 */
[----:B------:R-:W-:Y:S01]  /*9970*/  FMUL.FTZ R5, R10, UR12 ;  /* 0x0000000c0a057c20 */ /* 0x000fe20008410000 */
[----:B------:R-:W-:Y:S01]  /*9980*/  FMUL.FTZ R10, R11, UR12 ;  /* 0x0000000c0b0a7c20 */ /* 0x000fe20008410000 */
[C---:B--2---:R-:W-:Y:S05]  /*9990*/  HMMA.16816.F32 R12, R188.reuse, R168, R12 ;  /* 0x000000a8bc0c723c */ /* 0x044fea000000180c */
[----:B------:R2:W4:Y:S01]  /*99a0*/  MUFU.TANH R6, R166 ;  /* 0x000000a600067308 */ /* 0x0005220000002400 */
[C---:B------:R-:W-:Y:S01]  /*99b0*/  HMMA.16816.F32 R16, R188.reuse, R170, R16 ;  /* 0x000000aabc10723c */ /* 0x040fe20000001810 */
[----:B------:R-:W3:Y:S08]  /*99c0*/  LDSM.16.M88.4 R168, [R216+0x7000] ;  /* 0x00700000d8a8783b */ /* 0x000ef00000000200 */
[----:B------:R-:W4:Y:S02]  /*99d0*/  MUFU.TANH R5, R5 ;  /* 0x0000000500057308 */ /* 0x000f240000002400 */
[C---:B-1----:R-:W-:Y:S02]  /*99e0*/  LEA R2, P0, R164.reuse, R198, 0x6 ;  /* 0x000000c6a4027211 */ /* 0x042fe400078030ff */
[C---:B------:R-:W-:Y:S06]  /*99f0*/  LEA R198, P1, R164.reuse, R36, 0x6 ;  /* 0x00000024a4c67211 */ /* 0x040fec00078230ff */
[----:B------:R-:W1:Y:S01]  /*9a00*/  MUFU.TANH R165, R165 ;  /* 0x000000a500a57308 */ /* 0x000e620000002400 */
[----:B------:R-:W-:Y:S01]  /*9a10*/  LEA.HI.X.SX32 R3, R164, R199, 0x6, P0 ;  /* 0x000000c7a4037211 */ /* 0x000fe200000f36ff */
[----:B------:R-:W-:Y:S01]  /*9a20*/  IMAD.WIDE.U32 R194, R2, UR8, RZ ;  /* 0x0000000802c27c25 */ /* 0x000fe2000f8e00ff */
[----:B------:R-:W-:Y:S02]  /*9a30*/  LEA.HI.X.SX32 R199, R164, R37, 0x6, P1 ;  /* 0x00000025a4c77211 */ /* 0x000fe400008f36ff */
[----:B------:R1:W5:Y:S01]  /*9a40*/  LDL.LU.64 R36, [R1+0x38] ;  /* 0x0000380001247983 */ /* 0x0003620000300a00 */
[----:B------:R-:W-:Y:S01]  /*9a50*/  IMAD R3, R3, UR8, RZ ;  /* 0x0000000803037c24 */ /* 0x000fe2000f8e02ff */
[----:B------:R-:W-:Y:S03]  /*9a60*/  LEA R182, P0, R194, R197, 0x1 ;  /* 0x000000c5c2b67211 */ /* 0x000fe600078008ff */
[----:B------:R-:W-:Y:S01]  /*9a70*/  MUFU.TANH R10, R10 ;  /* 0x0000000a000a7308 */ /* 0x000fe20000002400 */
[----:B------:R-:W-:Y:S02]  /*9a80*/  IMAD R9, R199, UR8, RZ ;  /* 0x00000008c7097c24 */ /* 0x000fe4000f8e02ff */
[----:B--2---:R-:W-:Y:S01]  /*9a90*/  FMUL.FTZ R166, R8, UR12 ;  /* 0x0000000c08a67c20 */ /* 0x004fe20008410000 */
[----:B------:R-:W-:Y:S02]  /*9aa0*/  IMAD R3, R2, UR9, R3 ;  /* 0x0000000902037c24 */ /* 0x000fe4000f8e0203 */
[C---:B------:R-:W-:Y:S02]  /*9ab0*/  IMAD R9, R198.reuse, UR9, R9 ;  /* 0x00000009c6097c24 */ /* 0x040fe4000f8e0209 */
[----:B------:R-:W-:Y:S01]  /*9ac0*/  FMUL.FTZ R19, R19, UR12 ;  /* 0x0000000c13137c20 */ /* 0x000fe20008410000 */
[----:B------:R-:W-:Y:S01]  /*9ad0*/  IMAD.WIDE.U32 R198, R198, UR8, RZ ;  /* 0x00000008c6c67c25 */ /* 0x000fe2000f8e00ff */
[----:B------:R2:W-:Y:S03]  /*9ae0*/  MUFU.TANH R2, R7 ;  /* 0x0000000700027308 */ /* 0x0005e60000002400 */
[----:B------:R-:W-:Y:S02]  /*9af0*/  IMAD.IADD R3, R195, 0x1, R3 ;  /* 0x00000001c3037824 */ /* 0x000fe400078e0203 */
[----:B------:R-:W-:Y:S02]  /*9b00*/  IMAD.IADD R9, R199, 0x1, R9 ;  /* 0x00000001c7097824 */ /* 0x000fe400078e0209 */
[----:B------:R-:W-:Y:S03]  /*9b10*/  FMUL.FTZ R199, R13, UR12 ;  /* 0x0000000c0dc77c20 */ /* 0x000fe60008410000 */
[----:B------:R-:W1:Y:S01]  /*9b20*/  MUFU.TANH R166, R166 ;  /* 0x000000a600a67308 */ /* 0x000e620000002400 */
[----:B------:R-:W-:Y:S01]  /*9b30*/  LEA.HI.X R183, R194, R252, R3, 0x1, P0 ;  /* 0x000000fcc2b77211 */ /* 0x000fe200000f0c03 */
[----:B------:R-:W-:Y:S01]  /*9b40*/  IMAD.U32 R3, RZ, RZ, UR21 ;  /* 0x00000015ff037e24 */ /* 0x000fe2000f8e00ff */
[C---:B------:R-:W-:Y:S02]  /*9b50*/  LEA R194, P2, R164.reuse, R184, 0x6 ;  /* 0x000000b8a4c27211 */ /* 0x040fe400078430ff */
[C---:B------:R-:W-:Y:S01]  /*9b60*/  LEA R202, P0, R164.reuse, R200, 0x6 ;  /* 0x000000c8a4ca7211 */ /* 0x040fe200078030ff */
[----:B------:R-:W-:Y:S01]  /*9b70*/  IMAD R3, R3, -0x40, R196 ;  /* 0xffffffc003037824 */ /* 0x000fe200078e02c4 */
[C---:B------:R-:W-:Y:S03]  /*9b80*/  LEA.HI.X.SX32 R195, R164.reuse, R185, 0x6, P2 ;  /* 0x000000b9a4c37211 */ /* 0x040fe600010f36ff */
[----:B------:R-:W-:Y:S01]  /*9b90*/  MUFU.TANH R199, R199 ;  /* 0x000000c700c77308 */ /* 0x000fe20000002400 */
[----:B------:R-:W-:Y:S01]  /*9ba0*/  LEA.HI.X.SX32 R203, R164, R201, 0x6, P0 ;  /* 0x000000c9a4cb7211 */ /* 0x000fe200000f36ff */
[----:B------:R-:W-:Y:S01]  /*9bb0*/  IMAD.WIDE.U32 R178, R194, UR8, RZ ;  /* 0x00000008c2b27c25 */ /* 0x000fe2000f8e00ff */
[C---:B---3--:R-:W-:Y:S03]  /*9bc0*/  HMMA.16816.F32 R20, R188.reuse, R168, R20 ;  /* 0x000000a8bc14723c */ /* 0x048fe60000001814 */
[----:B------:R-:W-:Y:S01]  /*9bd0*/  IMAD R185, R195, UR8, RZ ;  /* 0x00000008c3b97c24 */ /* 0x000fe2000f8e02ff */
[-C--:B------:R-:W-:Y:S03]  /*9be0*/  LEA R184, P0, R178, R197.reuse, 0x1 ;  /* 0x000000c5b2b87211 */ /* 0x080fe600078008ff */
[----:B------:R3:W-:Y:S01]  /*9bf0*/  MUFU.TANH R164, R187 ;  /* 0x000000bb00a47308 */ /* 0x0007e20000002400 */
[----:B------:R-:W-:Y:S03]  /*9c00*/  IMAD R11, R203, UR8, RZ ;  /* 0x00000008cb0b7c24 */ /* 0x000fe6000f8e02ff */
[----:B------:R-:W-:Y:S01]  /*9c10*/  FMUL.FTZ R195, R14, UR12 ;  /* 0x0000000c0ec37c20 */ /* 0x000fe20008410000 */
[----:B------:R-:W-:Y:S01]  /*9c20*/  IMAD R185, R194, UR9, R185 ;  /* 0x00000009c2b97c24 */ /* 0x000fe2000f8e02b9 */
[C---:B------:R-:W-:Y:S03]  /*9c30*/  HMMA.16816.F32 R24, R188.reuse, R170, R24 ;  /* 0x000000aabc18723c */ /* 0x040fe60000001818 */
[----:B------:R-:W-:Y:S01]  /*9c40*/  IMAD.IADD R185, R179, 0x1, R185 ;  /* 0x00000001b3b97824 */ /* 0x000fe200078e02b9 */
[----:B------:R-:W1:Y:S01]  /*9c50*/  MUFU.TANH R195, R195 ;  /* 0x000000c300c37308 */ /* 0x000e620000002400 */
[----:B------:R-:W-:Y:S02]  /*9c60*/  IMAD R11, R202, UR9, R11 ;  /* 0x00000009ca0b7c24 */ /* 0x000fe4000f8e020b */
[----:B------:R-:W-:Y:S01]  /*9c70*/  FMUL.FTZ R14, R15, UR12 ;  /* 0x0000000c0f0e7c20 */ /* 0x000fe20008410000 */
[----:B--2---:R-:W-:Y:S03]  /*9c80*/  VIADD R7, R3, 0x8 ;  /* 0x0000000803077836 */ /* 0x004fe60000000000 */
[-C--:B------:R-:W-:Y:S01]  /*9c90*/  LEA.HI.X R185, R178, R252.reuse, R185, 0x1, P0 ;  /* 0x000000fcb2b97211 */ /* 0x080fe200000f0cb9 */
[----:B------:R-:W-:Y:S01]  /*9ca0*/  IMAD.WIDE.U32 R202, R202, UR8, RZ ;  /* 0x00000008caca7c25 */ /* 0x000fe2000f8e00ff */
[----:B------:R-:W-:Y:S01]  /*9cb0*/  ISETP.GE.AND P1, PT, R7, RZ, PT ;  /* 0x000000ff0700720c */ /* 0x000fe20003f26270 */
[----:B------:R2:W1:Y:S02]  /*9cc0*/  MUFU.TANH R200, R14 ;  /* 0x0000000e00c87308 */ /* 0x0004640000002400 */
[----:B------:R-:W-:Y:S01]  /*9cd0*/  FMUL.FTZ R15, R12, UR12 ;  /* 0x0000000c0c0f7c20 */ /* 0x000fe20008410000 */
[----:B------:R-:W-:Y:S01]  /*9ce0*/  IMAD.IADD R11, R203, 0x1, R11 ;  /* 0x00000001cb0b7824 */ /* 0x000fe200078e020b */
[CC--:B------:R-:W-:Y:S01]  /*9cf0*/  LEA R180, P0, R202.reuse, R197.reuse, 0x1 ;  /* 0x000000c5cab47211 */ /* 0x0c0fe200078008ff */
[----:B------:R-:W-:Y:S02]  /*9d00*/  VIADD R193, R3, 0xfffffff0 ;  /* 0xfffffff003c17836 */ /* 0x000fe40000000000 */
[----:B------:R-:W-:Y:S01]  /*9d10*/  FMUL.FTZ R201, R17, UR12 ;  /* 0x0000000c11c97c20 */ /* 0x000fe20008410000 */
[C---:B------:R-:W-:Y:S01]  /*9d20*/  VIADD R194, R3.reuse, 0xfffffff7 ;  /* 0xfffffff703c27836 */ /* 0x040fe20000000000 */
[-C--:B------:R-:W-:Y:S01]  /*9d30*/  LEA.HI.X R181, R202, R252.reuse, R11, 0x1, P0 ;  /* 0x000000fccab57211 */ /* 0x080fe200000f0c0b */
[C---:B------:R-:W-:Y:S01]  /*9d40*/  VIADD R11, R3.reuse, 0xffffffff ;  /* 0xffffffff030b7836 */ /* 0x040fe20000000000 */
[----:B------:R1:W1:Y:S01]  /*9d50*/  MUFU.TANH R196, R15 ;  /* 0x0000000f00c47308 */ /* 0x0002620000002400 */
[C---:B---3--:R-:W-:Y:S02]  /*9d60*/  VIADD R187, R3.reuse, 0xffffffef ;  /* 0xffffffef03bb7836 */ /* 0x048fe40000000000 */
[----:B------:R-:W-:Y:S01]  /*9d70*/  FMUL.FTZ R22, R22, UR12 ;  /* 0x0000000c16167c20 */ /* 0x000fe20008410000 */
[C---:B------:R-:W-:Y:S01]  /*9d80*/  @!P1 IADD3 R7, -R3.reuse, -0x8, RZ ;  /* 0xfffffff803079810 */ /* 0x040fe20007ffe1ff */
[----:B------:R-:W-:Y:S01]  /*9d90*/  VIADD R4, R3, 0xffffffe0 ;  /* 0xffffffe003047836 */ /* 0x000fe20000000000 */
[C---:B------:R-:W-:Y:S01]  /*9da0*/  LEA R172, P1, R198.reuse, R197, 0x1 ;  /* 0x000000c5c6ac7211 */ /* 0x040fe200078208ff */
[----:B------:R-:W-:Y:S01]  /*9db0*/  FMUL.FTZ R203, R25, UR12 ;  /* 0x0000000c19cb7c20 */ /* 0x000fe20008410000 */
[----:B------:R-:W-:Y:S02]  /*9dc0*/  ISETP.GE.AND P0, PT, R11, RZ, PT ;  /* 0x000000ff0b00720c */ /* 0x000fe40003f06270 */
[----:B------:R3:W-:Y:S01]  /*9dd0*/  MUFU.TANH R8, R22 ;  /* 0x0000001600087308 */ /* 0x0007e20000002400 */
[----:B------:R-:W-:Y:S01]  /*9de0*/  LEA.HI.X R173, R198, R252, R9, 0x1, P1 ;  /* 0x000000fcc6ad7211 */ /* 0x000fe200008f0c09 */
[----:B------:R-:W-:Y:S01]  /*9df0*/  FMUL.FTZ R198, R16, UR12 ;  /* 0x0000000c10c67c20 */ /* 0x000fe20008410000 */
[----:B------:R-:W-:Y:S01]  /*9e00*/  I2FP.F32.S32 R7, R7 ;  /* 0x0000000700077245 */ /* 0x000fe20000201400 */
[----:B------:R-:W-:Y:S01]  /*9e10*/  FMUL.FTZ R27, R27, UR12 ;  /* 0x0000000c1b1b7c20 */ /* 0x000fe20008410000 */
[----:B------:R-:W-:Y:S01]  /*9e20*/  IABS R9, R3 ;  /* 0x0000000300097213 */ /* 0x000fe20000000000 */
[----:B------:R-:W-:Y:S01]  /*9e30*/  STL.64 [R1+0x30], R172 ;  /* 0x000030ac01007387 */ /* 0x000fe20000100a00 */
[----:B------:R-:W-:Y:S01]  /*9e40*/  ISETP.GE.AND P1, PT, R194, RZ, PT ;  /* 0x000000ffc200720c */ /* 0x000fe20003f26270 */
[----:B--2---:R-:W-:Y:S01]  /*9e50*/  FFMA.FTZ R14, R7, -UR5, R186 ;  /* 0x80000005070e7c23 */ /* 0x004fe200080100ba */
[----:B------:R-:W-:Y:S02]  /*9e60*/  I2FP.F32.S32 R9, R9 ;  /* 0x0000000900097245 */ /* 0x000fe40000201400 */
[----:B------:R-:W2:Y:S01]  /*9e70*/  LDSM.16.M88.4 R172, [R216+0x7800] ;  /* 0x00780000d8ac783b */ /* 0x000ea20000000200 */
[----:B------:R-:W-:Y:S04]  /*9e80*/  DEPBAR.LE SB0, 0x0 ;  /* 0x000080000000791a */ /* 0x000fe80000000000 */
[----:B------:R-:W-:Y:S01]  /*9e90*/  @!P0 IADD3 R11, -R3, 0x1, RZ ;  /* 0x00000001030b8810 */ /* 0x000fe20007ffe1ff */
[----:B------:R-:W-:Y:S01]  /*9ea0*/  BAR.SYNC.DEFER_BLOCKING 0x0 ;  /* 0x0000000000007b1d */ /* 0x000fe20000010000 */
[----:B------:R-:W-:Y:S01]  /*9eb0*/  ISETP.GE.AND P0, PT, R193, RZ, PT ;  /* 0x000000ffc100720c */ /* 0x000fe20003f06270 */
[----:B------:R-:W-:Y:S01]  /*9ec0*/  VIADD R7, R3, 0xfffffff8 ;  /* 0xfffffff803077836 */ /* 0x000fe20000000000 */
[----:B------:R-:W-:Y:S01]  /*9ed0*/  I2FP.F32.S32 R186, R11 ;  /* 0x0000000b00ba7245 */ /* 0x000fe20000201400 */
[----:B----4-:R-:W-:Y:S01]  /*9ee0*/  FFMA.FTZ R13, R9, -UR5, R6 ;  /* 0x80000005090d7c23 */ /* 0x010fe20008010006 */
[----:B------:R-:W-:Y:S01]  /*9ef0*/  @!P1 IADD3 R194, -R3, 0x9, RZ ;  /* 0x0000000903c29810 */ /* 0x000fe20007ffe1ff */
[----:B------:R4:W2:Y:S01]  /*9f00*/  MUFU.TANH R197, R19 ;  /* 0x0000001300c57308 */ /* 0x0008a20000002400 */
[----:B------:R-:W-:Y:S01]  /*9f10*/  ISETP.GE.AND P2, PT, R7, RZ, PT ;  /* 0x000000ff0700720c */ /* 0x000fe20003f46270 */
[----:B-1----:R-:W-:Y:S01]  /*9f20*/  FMUL.FTZ R15, R18, UR12 ;  /* 0x0000000c120f7c20 */ /* 0x002fe20008410000 */
[----:B------:R-:W-:Y:S02]  /*9f30*/  VIADD R6, R3, 0xffffffe7 ;  /* 0xffffffe703067836 */ /* 0x000fe40000000000 */
[----:B------:R-:W-:Y:S01]  /*9f40*/  FFMA.FTZ R18, R9, -UR5, R5 ;  /* 0x8000000509127c23 */ /* 0x000fe20008010005 */
[C---:B------:R-:W-:Y:S01]  /*9f50*/  IADD3 R9, R3.reuse, -0x18, RZ ;  /* 0xffffffe803097810 */ /* 0x040fe20007ffe0ff */
[----:B------:R-:W-:Y:S01]  /*9f60*/  FFMA.FTZ R17, R186, -UR5, R165 ;  /* 0x80000005ba117c23 */ /* 0x000fe200080100a5 */
[C---:B------:R-:W-:Y:S01]  /*9f70*/  VIADD R165, R3.reuse, 0xffffffd8 ;  /* 0xffffffd803a57836 */ /* 0x040fe20000000000 */
[C---:B------:R-:W-:Y:S01]  /*9f80*/  @!P0 IADD3 R193, -R3.reuse, 0x10, RZ ;  /* 0x0000001003c18810 */ /* 0x040fe20007ffe1ff */
[----:B------:R1:W2:Y:S01]  /*9f90*/  MUFU.TANH R192, R15 ;  /* 0x0000000f00c07308 */ /* 0x0002a20000002400 */
[----:B------:R-:W-:Y:S01]  /*9fa0*/  ISETP.GE.AND P0, PT, R6, RZ, PT ;  /* 0x000000ff0600720c */ /* 0x000fe20003f06270 */
[----:B------:R-:W-:Y:S01]  /*9fb0*/  VIADD R5, R3, 0xffffffc8 ;  /* 0xffffffc803057836 */ /* 0x000fe20000000000 */
[----:B------:R-:W-:Y:S01]  /*9fc0*/  ISETP.GE.AND P1, PT, R9, RZ, PT ;  /* 0x000000ff0900720c */ /* 0x000fe20003f26270 */
[C---:B------:R-:W-:Y:S01]  /*9fd0*/  VIADD R11, R3.reuse, 0xffffffd0 ;  /* 0xffffffd0030b7836 */ /* 0x040fe20000000000 */
[----:B------:R-:W-:Y:S01]  /*9fe0*/  @!P2 IADD3 R7, -R3, 0x8, RZ ;  /* 0x000000080307a810 */ /* 0x000fe20007ffe1ff */
[----:B---3--:R-:W-:Y:S01]  /*9ff0*/  FMUL.FTZ R22, R21, UR12 ;  /* 0x0000000c15167c20 */ /* 0x008fe20008410000 */
[----:B------:R-:W-:Y:S01]  /*a000*/  ISETP.GE.AND P2, PT, R187, RZ, PT ;  /* 0x000000ffbb00720c */ /* 0x000fe20003f46270 */
[C---:B------:R-:W-:Y:S01]  /*a010*/  VIADD R21, R3.reuse, 0x7 ;  /* 0x0000000703157836 */ /* 0x040fe20000000000 */
[----:B------:R-:W-:Y:S01]  /*a020*/  I2FP.F32.S32 R7, R7 ;  /* 0x0000000700077245 */ /* 0x000fe20000201400 */
[----:B------:R-:W-:Y:S01]  /*a030*/  MUFU.TANH R177, R22 ;  /* 0x0000001600b17308 */ /* 0x000fe20000002400 */
[----:B------:R-:W-:Y:S03]  /*a040*/  FMUL.FTZ R202, R20, UR12 ;  /* 0x0000000c14ca7c20 */ /* 0x000fe60008410000 */
[----:B------:R-:W-:Y:S01]  /*a050*/  @!P0 IADD3 R6, -R3, 0x19, RZ ;  /* 0x0000001903068810 */ /* 0x000fe20007ffe1ff */
[----:B----4-:R-:W-:Y:S01]  /*a060*/  FFMA.FTZ R19, R7, -UR5, R166 ;  /* 0x8000000507137c23 */ /* 0x010fe200080100a6 */
[----:B------:R-:W-:Y:S01]  /*a070*/  ISETP.GE.AND P0, PT, R165, RZ, PT ;  /* 0x000000ffa500720c */ /* 0x000fe20003f06270 */
[----:B-1----:R-:W-:Y:S01]  /*a080*/  FFMA.FTZ R15, R186, -UR5, R10 ;  /* 0x80000005ba0f7c23 */ /* 0x002fe2000801000a */
[C---:B------:R-:W-:Y:S01]  /*a090*/  @!P1 IADD3 R9, -R3.reuse, 0x18, RZ ;  /* 0x0000001803099810 */ /* 0x040fe20007ffe1ff */
[C---:B------:R-:W-:Y:S01]  /*a0a0*/  VIADD R186, R3.reuse, 0xffffffdf ;  /* 0xffffffdf03ba7836 */ /* 0x040fe20000000000 */
[----:B------:R-:W-:Y:S01]  /*a0b0*/  @!P2 IADD3 R187, -R3, 0x11, RZ ;  /* 0x0000001103bba810 */ /* 0x000fe20007ffe1ff */
[----:B------:R-:W1:Y:S01]  /*a0c0*/  MUFU.TANH R198, R198 ;  /* 0x000000c600c67308 */ /* 0x000e620000002400 */
[----:B------:R-:W-:Y:S01]  /*a0d0*/  ISETP.GE.AND P2, PT, R4, RZ, PT ;  /* 0x000000ff0400720c */ /* 0x000fe20003f46270 */
[----:B------:R-:W-:Y:S01]  /*a0e0*/  FMUL.FTZ R10, R23, UR12 ;  /* 0x0000000c170a7c20 */ /* 0x000fe20008410000 */
[----:B------:R-:W-:Y:S01]  /*a0f0*/  ISETP.GE.AND P1, PT, R186, RZ, PT ;  /* 0x000000ffba00720c */ /* 0x000fe20003f26270 */
[C---:B--2---:R-:W-:Y:S06]  /*a100*/  HMMA.16816.F32 R28, R188.reuse, R172, R28 ;  /* 0x000000acbc1c723c */ /* 0x044fec000000181c */
[----:B------:R2:W-:Y:S01]  /*a110*/  MUFU.TANH R173, R10 ;  /* 0x0000000a00ad7308 */ /* 0x0005e20000002400 */
[C---:B------:R-:W-:Y:S01]  /*a120*/  @!P0 IADD3 R165, -R3.reuse, 0x28, RZ ;  /* 0x0000002803a58810 */ /* 0x040fe20007ffe1ff */
[----:B------:R-:W-:Y:S01]  /*a130*/  VIADD R23, R3, 0xffffffd7 ;  /* 0xffffffd703177836 */ /* 0x000fe20000000000 */
[----:B------:R-:W-:Y:S02]  /*a140*/  ISETP.GE.AND P0, PT, R5, RZ, PT ;  /* 0x000000ff0500720c */ /* 0x000fe40003f06270 */
[----:B------:R-:W-:Y:S01]  /*a150*/  FFMA.FTZ R195, R7, -UR5, R195 ;  /* 0x8000000507c37c23 */ /* 0x000fe200080100c3 */
[----:B------:R-:W-:Y:S03]  /*a160*/  HMMA.16816.F32 R32, R188, R174, R32 ;  /* 0x000000aebc20723c */ /* 0x000fe60000001820 */
[C---:B------:R-:W-:Y:S01]  /*a170*/  @!P2 IADD3 R4, -R3.reuse, 0x20, RZ ;  /* 0x000000200304a810 */ /* 0x040fe20007ffe1ff */
[C---:B------:R-:W-:Y:S01]  /*a180*/  VIADD R7, R3.reuse, 0xffffffc7 ;  /* 0xffffffc703077836 */ /* 0x040fe20000000000 */
[----:B------:R-:W-:Y:S01]  /*a190*/  @!P1 IADD3 R186, -R3, 0x21, RZ ;  /* 0x0000002103ba9810 */ /* 0x000fe20007ffe1ff */
[----:B------:R-:W-:Y:S01]  /*a1a0*/  FMUL.FTZ R166, R26, UR12 ;  /* 0x0000000c1aa67c20 */ /* 0x000fe20008410000 */
[----:B------:R-:W-:Y:S01]  /*a1b0*/  ISETP.GE.AND P2, PT, R23, RZ, PT ;  /* 0x000000ff1700720c */ /* 0x000fe20003f46270 */
[----:B------:R-:W-:Y:S01]  /*a1c0*/  MUFU.TANH R201, R201 ;  /* 0x000000c900c97308 */ /* 0x000fe20000002400 */
[----:B------:R-:W-:Y:S02]  /*a1d0*/  ISETP.GE.AND P1, PT, R11, RZ, PT ;  /* 0x000000ff0b00720c */ /* 0x000fe40003f26270 */
[C---:B------:R-:W-:Y:S01]  /*a1e0*/  @!P0 IADD3 R5, -R3.reuse, 0x38, RZ ;  /* 0x0000003803058810 */ /* 0x040fe20007ffe1ff */
[----:B--2---:R-:W-:Y:S01]  /*a1f0*/  VIADD R10, R3, 0xffffffcf ;  /* 0xffffffcf030a7836 */ /* 0x004fe20000000000 */
[----:B------:R-:W-:Y:S02]  /*a200*/  ISETP.GE.AND P0, PT, R21, RZ, PT ;  /* 0x000000ff1500720c */ /* 0x000fe40003f06270 */
[----:B------:R-:W-:Y:S01]  /*a210*/  I2FP.F32.S32 R165, R165 ;  /* 0x000000a500a57245 */ /* 0x000fe20000201400 */
[----:B------:R-:W-:Y:S02]  /*a220*/  FMUL.FTZ R28, R28, UR12 ;  /* 0x0000000c1c1c7c20 */ /* 0x000fe40008410000 */
[----:B------:R-:W2:Y:S01]  /*a230*/  MUFU.TANH R166, R166 ;  /* 0x000000a600a67308 */ /* 0x000ea20000002400 */
[----:B------:R-:W-:Y:S01]  /*a240*/  FMUL.FTZ R25, R30, UR12 ;  /* 0x0000000c1e197c20 */ /* 0x000fe20008410000 */
[----:B------:R-:W-:Y:S01]  /*a250*/  FMUL.FTZ R29, R29, UR12 ;  /* 0x0000000c1d1d7c20 */ /* 0x000fe20008410000 */
[----:B------:R-:W-:Y:S01]  /*a260*/  @!P2 IADD3 R23, -R3, 0x29, RZ ;  /* 0x000000290317a810 */ /* 0x000fe20007ffe1ff */
[----:B------:R-:W-:Y:S01]  /*a270*/  FMUL.FTZ R31, R31, UR12 ;  /* 0x0000000c1f1f7c20 */ /* 0x000fe20008410000 */
[----:B------:R-:W-:Y:S02]  /*a280*/  @!P1 IADD3 R11, -R3, 0x30, RZ ;  /* 0x00000030030b9810 */ /* 0x000fe40007ffe1ff */
[----:B------:R-:W-:Y:S03]  /*a290*/  ISETP.GE.AND P2, PT, R10, RZ, PT ;  /* 0x000000ff0a00720c */ /* 0x000fe60003f46270 */
[----:B------:R-:W-:Y:S01]  /*a2a0*/  MUFU.TANH R178, R27 ;  /* 0x0000001b00b27308 */ /* 0x000fe20000002400 */
[----:B------:R-:W-:Y:S01]  /*a2b0*/  ISETP.GE.AND P1, PT, R7, RZ, PT ;  /* 0x000000ff0700720c */ /* 0x000fe20003f26270 */
[----:B------:R-:W-:Y:S01]  /*a2c0*/  FMUL.FTZ R34, R34, UR12 ;  /* 0x0000000c22227c20 */ /* 0x000fe20008410000 */
[----:B------:R-:W-:Y:S01]  /*a2d0*/  @!P0 IADD3 R21, -R3, -0x7, RZ ;  /* 0xfffffff903158810 */ /* 0x000fe20007ffe1ff */
[----:B------:R-:W-:Y:S01]  /*a2e0*/  FMUL.FTZ R32, R32, UR12 ;  /* 0x0000000c20207c20 */ /* 0x000fe20008410000 */
[----:B------:R-:W-:Y:S01]  /*a2f0*/  ISETP.LT.AND P0, PT, RZ, UR21, PT ;  /* 0x00000015ff007c0c */ /* 0x000fe2000bf01270 */
[----:B------:R-:W-:Y:S01]  /*a300*/  FMUL.FTZ R35, R35, UR12 ;  /* 0x0000000c23237c20 */ /* 0x000fe20008410000 */
[----:B------:R-:W-:Y:S03]  /*a310*/  I2FP.F32.S32 R21, R21 ;  /* 0x0000001500157245 */ /* 0x000fe60000201400 */
[----:B------:R3:W4:Y:S01]  /*a320*/  MUFU.TANH R179, R202 ;  /* 0x000000ca00b37308 */ /* 0x0007220000002400 */
[----:B------:R-:W-:Y:S01]  /*a330*/  FMUL.FTZ R33, R33, UR12 ;  /* 0x0000000c21217c20 */ /* 0x000fe20008410000 */
[----:B------:R-:W-:Y:S01]  /*a340*/  @!P2 IADD3 R10, -R3, 0x31, RZ ;  /* 0x00000031030aa810 */ /* 0x000fe20007ffe1ff */
[----:B------:R-:W-:Y:S01]  /*a350*/  FFMA.FTZ R22, R21, -UR5, R2 ;  /* 0x8000000515167c23 */ /* 0x000fe20008010002 */
[----:B------:R-:W-:Y:S02]  /*a360*/  @!P1 IADD3 R7, -R3, 0x39, RZ ;  /* 0x0000003903079810 */ /* 0x000fe40007ffe1ff */
[----:B------:R-:W-:Y:S04]  /*a370*/  I2FP.F32.S32 R3, R194 ;  /* 0x000000c200037245 */ /* 0x000fe80000201400 */
[----:B------:R-:W-:Y:S01]  /*a380*/  MUFU.TANH R191, R29 ;  /* 0x0000001d00bf7308 */ /* 0x000fe20000002400 */
[----:B------:R-:W-:Y:S01]  /*a390*/  I2FP.F32.S32 R2, R193 ;  /* 0x000000c100027245 */ /* 0x000fe20000201400 */
[C---:B------:R-:W-:Y:S01]  /*a3a0*/  FFMA.FTZ R30, R3.reuse, -UR5, R164 ;  /* 0x80000005031e7c23 */ /* 0x040fe200080100a4 */
[----:B------:R-:W-:Y:S01]  /*a3b0*/  I2FP.F32.S32 R164, R187 ;  /* 0x000000bb00a47245 */ /* 0x000fe20000201400 */
[----:B------:R-:W-:Y:S01]  /*a3c0*/  FFMA.FTZ R200, R3, -UR5, R200 ;  /* 0x8000000503c87c23 */ /* 0x000fe200080100c8 */
[----:B------:R-:W-:Y:S05]  /*a3d0*/  I2FP.F32.S32 R3, R9 ;  /* 0x0000000900037245 */ /* 0x000fea0000201400 */
[----:B------:R4:W-:Y:S01]  /*a3e0*/  MUFU.TANH R193, R28 ;  /* 0x0000001c00c17308 */ /* 0x0009e20000002400 */
[----:B------:R-:W-:Y:S01]  /*a3f0*/  FFMA.FTZ R196, R2, -UR5, R196 ;  /* 0x8000000502c47c23 */ /* 0x000fe200080100c4 */
[C---:B------:R-:W-:Y:S01]  /*a400*/  FFMA.FTZ R199, R164.reuse, -UR5, R199 ;  /* 0x80000005a4c77c23 */ /* 0x040fe200080100c7 */
[----:B------:R-:W-:Y:S01]  /*a410*/  FFMA.FTZ R197, R164, -UR5, R197 ;  /* 0x80000005a4c57c23 */ /* 0x000fe200080100c5 */
[----:B------:R-:W-:Y:S01]  /*a420*/  I2FP.F32.S32 R164, R4 ;  /* 0x0000000400a47245 */ /* 0x000fe20000201400 */
[----:B------:R-:W-:Y:S01]  /*a430*/  FFMA.FTZ R192, R2, -UR5, R192 ;  /* 0x8000000502c07c23 */ /* 0x000fe200080100c0 */
[----:B------:R-:W-:Y:S01]  /*a440*/  I2FP.F32.S32 R2, R6 ;  /* 0x0000000600027245 */ /* 0x000fe20000201400 */
[C---:B-1----:R-:W-:Y:S01]  /*a450*/  FFMA.FTZ R198, R3.reuse, -UR5, R198 ;  /* 0x8000000503c67c23 */ /* 0x042fe200080100c6 */
[----:B------:R-:W-:Y:S01]  /*a460*/  FFMA.FTZ R175, R3, -UR5, R8 ;  /* 0x8000000503af7c23 */ /* 0x000fe20008010008 */
[----:B------:R-:W-:Y:S01]  /*a470*/  FMNMX.FTZ R3, R14, R0, !PT ;  /* 0x000000000e037209 */ /* 0x000fe20007810000 */
[----:B--2---:R-:W-:Y:S01]  /*a480*/  FFMA.FTZ R174, R164, -UR5, R166 ;  /* 0x80000005a4ae7c23 */ /* 0x004fe200080100a6 */
[----:B------:R-:W-:Y:S01]  /*a490*/  FFMA.FTZ R201, R2, -UR5, R201 ;  /* 0x8000000502c97c23 */ /* 0x000fe200080100c9 */
[----:B------:R1:W-:Y:S01]  /*a4a0*/  MUFU.TANH R166, R34 ;  /* 0x0000002200a67308 */ /* 0x0003e20000002400 */
[----:B------:R-:W-:Y:S01]  /*a4b0*/  FMNMX.FTZ R3, R22, R3, !PT ;  /* 0x0000000316037209 */ /* 0x000fe20007810000 */
[----:B------:R-:W-:Y:S01]  /*a4c0*/  FFMA.FTZ R173, R2, -UR5, R173 ;  /* 0x8000000502ad7c23 */ /* 0x000fe200080100ad */
[----:B------:R-:W-:Y:S01]  /*a4d0*/  I2FP.F32.S32 R2, R186 ;  /* 0x000000ba00027245 */ /* 0x000fe20000201400 */
[----:B---3--:R-:W-:Y:S01]  /*a4e0*/  FMUL.FTZ R202, R24, UR12 ;  /* 0x0000000c18ca7c20 */ /* 0x008fe20008410000 */
[----:B----4-:R-:W-:Y:S01]  /*a4f0*/  FMNMX.FTZ R28, R13, R167, !PT ;  /* 0x000000a70d1c7209 */ /* 0x010fe20007810000 */
[----:B------:R-:W-:Y:S04]  /*a500*/  FFMA.FTZ R179, R164, -UR5, R179 ;  /* 0x80000005a4b37c23 */ /* 0x000fe800080100b3 */
[----:B------:R-:W2:Y:S01]  /*a510*/  MUFU.TANH R203, R203 ;  /* 0x000000cb00cb7308 */ /* 0x000ea20000002400 */
[----:B------:R-:W-:Y:S01]  /*a520*/  FMNMX.FTZ R28, R17, R28, !PT ;  /* 0x0000001c111c7209 */ /* 0x000fe20007810000 */
[C---:B------:R-:W-:Y:S01]  /*a530*/  FFMA.FTZ R177, R2.reuse, -UR5, R177 ;  /* 0x8000000502b17c23 */ /* 0x040fe200080100b1 */
[----:B------:R-:W-:Y:S01]  /*a540*/  FFMA.FTZ R178, R2, -UR5, R178 ;  /* 0x8000000502b27c23 */ /* 0x000fe200080100b2 */
[----:B------:R-:W-:Y:S02]  /*a550*/  FMNMX.FTZ R2, R18, R3, !PT ;  /* 0x0000000312027209 */ /* 0x000fe40007810000 */
[----:B------:R-:W-:Y:S02]  /*a560*/  FMNMX.FTZ R3, R19, R28, !PT ;  /* 0x0000001c13037209 */ /* 0x000fe40007810000 */
[----:B------:R-:W-:Y:S02]  /*a570*/  FMNMX.FTZ R2, R15, R2, !PT ;  /* 0x000000020f027209 */ /* 0x000fe40007810000 */
[----:B------:R3:W4:Y:S01]  /*a580*/  MUFU.TANH R190, R31 ;  /* 0x0000001f00be7308 */ /* 0x0007220000002400 */
[----:B------:R-:W-:Y:S02]  /*a590*/  FMNMX.FTZ R3, R30, R3, !PT ;  /* 0x000000031e037209 */ /* 0x000fe40007810000 */
[----:B------:R-:W-:Y:S02]  /*a5a0*/  FMNMX.FTZ R29, R195, R2, !PT ;  /* 0x00000002c31d7209 */ /* 0x000fe40007810000 */
[----:B-1----:R-:W-:Y:S02]  /*a5b0*/  FMNMX.FTZ R34, R196, R3, !PT ;  /* 0x00000003c4227209 */ /* 0x002fe40007810000 */
[----:B------:R-:W-:Y:S03]  /*a5c0*/  I2FP.F32.S32 R28, R23 ;  /* 0x00000017001c7245 */ /* 0x000fe60000201400 */
[----:B------:R1:W1:Y:S01]  /*a5d0*/  MUFU.TANH R189, R32 ;  /* 0x0000002000bd7308 */ /* 0x0002620000002400 */
[----:B------:R-:W-:Y:S02]  /*a5e0*/  FMNMX.FTZ R29, R200, R29, !PT ;  /* 0x0000001dc81d7209 */ /* 0x000fe40007810000 */
[----:B------:R-:W-:Y:S01]  /*a5f0*/  FMNMX.FTZ R3, R199, R34, !PT ;  /* 0x00000022c7037209 */ /* 0x000fe20007810000 */
[C---:B--2---:R-:W-:Y:S01]  /*a600*/  FFMA.FTZ R203, R28.reuse, -UR5, R203 ;  /* 0x800000051ccb7c23 */ /* 0x044fe200080100cb */
[----:B------:R-:W-:Y:S02]  /*a610*/  I2FP.F32.S32 R2, R11 ;  /* 0x0000000b00027245 */ /* 0x000fe40000201400 */
[----:B------:R-:W-:Y:S03]  /*a620*/  I2FP.F32.S32 R34, R5 ;  /* 0x0000000500227245 */ /* 0x000fe60000201400 */
[----:B------:R-:W2:Y:S01]  /*a630*/  MUFU.TANH R202, R202 ;  /* 0x000000ca00ca7308 */ /* 0x000ea20000002400 */
[----:B---3--:R-:W-:Y:S01]  /*a640*/  I2FP.F32.S32 R31, R7 ;  /* 0x00000007001f7245 */ /* 0x008fe20000201400 */
[----:B----4-:R-:W-:Y:S01]  /*a650*/  FFMA.FTZ R190, R28, -UR5, R190 ;  /* 0x800000051cbe7c23 */ /* 0x010fe200080100be */
[----:B------:R-:W-:Y:S01]  /*a660*/  FMNMX.FTZ R28, R192, R29, !PT ;  /* 0x0000001dc01c7209 */ /* 0x000fe20007810000 */
[C---:B------:R-:W-:Y:S01]  /*a670*/  FFMA.FTZ R193, R2.reuse, -UR5, R193 ;  /* 0x8000000502c17c23 */ /* 0x040fe200080100c1 */
[----:B------:R-:W-:Y:S01]  /*a680*/  FFMA.FTZ R166, R2, -UR5, R166 ;  /* 0x8000000502a67c23 */ /* 0x000fe200080100a6 */
[----:B------:R-:W-:Y:S02]  /*a690*/  I2FP.F32.S32 R2, R10 ;  /* 0x0000000a00027245 */ /* 0x000fe40000201400 */
[----:B------:R-:W-:Y:S02]  /*a6a0*/  FMNMX.FTZ R28, R197, R28, !PT ;  /* 0x0000001cc51c7209 */ /* 0x000fe40007810000 */
[----:B------:R-:W3:Y:S01]  /*a6b0*/  MUFU.TANH R194, R25 ;  /* 0x0000001900c27308 */ /* 0x000ee20000002400 */
[----:B-1----:R-:W-:Y:S01]  /*a6c0*/  FMNMX.FTZ R32, R198, R3, !PT ;  /* 0x00000003c6207209 */ /* 0x002fe20007810000 */
[----:B------:R-:W-:Y:S01]  /*a6d0*/  FFMA.FTZ R191, R2, -UR5, R191 ;  /* 0x8000000502bf7c23 */ /* 0x000fe200080100bf */
[----:B------:R-:W-:Y:S01]  /*a6e0*/  FMNMX.FTZ R28, R175, R28, !PT ;  /* 0x0000001caf1c7209 */ /* 0x000fe20007810000 */
[----:B------:R-:W-:Y:S01]  /*a6f0*/  FFMA.FTZ R189, R34, -UR5, R189 ;  /* 0x8000000522bd7c23 */ /* 0x000fe200080100bd */
[----:B------:R-:W-:Y:S02]  /*a700*/  FMNMX.FTZ R32, R201, R32, !PT ;  /* 0x00000020c9207209 */ /* 0x000fe40007810000 */
[----:B------:R-:W-:Y:S01]  /*a710*/  FMNMX.FTZ R3, R173, R28, !PT ;  /* 0x0000001cad037209 */ /* 0x000fe20007810000 */
[----:B--2---:R-:W-:Y:S01]  /*a720*/  FFMA.FTZ R202, R165, -UR5, R202 ;  /* 0x80000005a5ca7c23 */ /* 0x004fe200080100ca */
[----:B------:R-:W-:Y:S01]  /*a730*/  FMNMX.FTZ R32, R179, R32, !PT ;  /* 0x00000020b3207209 */ /* 0x000fe20007810000 */
[----:B------:R-:W1:Y:S01]  /*a740*/  MUFU.TANH R186, R33 ;  /* 0x0000002100ba7308 */ /* 0x000e620000002400 */
[----:B------:R-:W-:Y:S02]  /*a750*/  FMNMX.FTZ R3, R174, R3, !PT ;  /* 0x00000003ae037209 */ /* 0x000fe40007810000 */
[----:B------:R-:W-:Y:S02]  /*a760*/  FMNMX.FTZ R29, R177, R32, !PT ;  /* 0x00000020b11d7209 */ /* 0x000fe40007810000 */
[----:B------:R-:W-:Y:S02]  /*a770*/  FMNMX.FTZ R3, R178, R3, !PT ;  /* 0x00000003b2037209 */ /* 0x000fe40007810000 */
[----:B------:R-:W-:Y:S01]  /*a780*/  FMNMX.FTZ R28, R202, R29, !PT ;  /* 0x0000001dca1c7209 */ /* 0x000fe20007810000 */
[----:B---3--:R-:W-:Y:S02]  /*a790*/  FFMA.FTZ R194, R165, -UR5, R194 ;  /* 0x80000005a5c27c23 */ /* 0x008fe400080100c2 */
[----:B------:R-:W2:Y:S01]  /*a7a0*/  MUFU.TANH R165, R35 ;  /* 0x0000002300a57308 */ /* 0x000ea20000002400 */
[----:B------:R-:W-:Y:S02]  /*a7b0*/  FMNMX.FTZ R28, R203, R28, !PT ;  /* 0x0000001ccb1c7209 */ /* 0x000fe40007810000 */
[----:B------:R-:W-:Y:S02]  /*a7c0*/  FMNMX.FTZ R3, R194, R3, !PT ;  /* 0x00000003c2037209 */ /* 0x000fe40007810000 */
[----:B------:R-:W-:Y:S02]  /*a7d0*/  FMNMX.FTZ R28, R193, R28, !PT ;  /* 0x0000001cc11c7209 */ /* 0x000fe40007810000 */
[----:B------:R-:W-:Y:S01]  /*a7e0*/  FMNMX.FTZ R3, R190, R3, !PT ;  /* 0x00000003be037209 */ /* 0x000fe20007810000 */
[----:B-1----:R-:W-:Y:S01]  /*a7f0*/  FFMA.FTZ R186, R31, -UR5, R186 ;  /* 0x800000051fba7c23 */ /* 0x002fe200080100ba */
[----:B------:R-:W-:Y:S01]  /*a800*/  FMNMX.FTZ R28, R191, R28, !PT ;  /* 0x0000001cbf1c7209 */ /* 0x000fe20007810000 */
[----:B--2---:R-:W-:Y:S01]  /*a810*/  FFMA.FTZ R165, R2, -UR5, R165 ;  /* 0x8000000502a57c23 */ /* 0x004fe200080100a5 */
[----:B------:R-:W-:Y:S02]  /*a820*/  FMNMX.FTZ R2, R166, R3, !PT ;  /* 0x00000003a6027209 */ /* 0x000fe40007810000 */
[----:B------:R-:W-:Y:S02]  /*a830*/  FMNMX.FTZ R3, R189, R28, !PT ;  /* 0x0000001cbd037209 */ /* 0x000fe40007810000 */
[----:B------:R-:W-:Y:S02]  /*a840*/  FMNMX.FTZ R5, R165, R2, !PT ;  /* 0x00000002a5057209 */ /* 0x000fe40007810000 */
[----:B------:R-:W-:Y:S01]  /*a850*/  FMNMX.FTZ R28, R186, R3, !PT ;  /* 0x00000003ba1c7209 */ /* 0x000fe20007810000 */
[----:B------:R-:W-:Y:S06]  /*a860*/  @P0 BRA `(.L_x_1104) ;  /* 0xffffffd0008c0947 */ /* 0x000fec000383ffff */
.L_x_1103:
[----:B-1----:R-:W-:Y:S01]  /*a870*/  SHFL.BFLY PT, R2, R5, 0x2, 0x1f ;  /* 0x0c401f0005027f89 */ /* 0x002fe200000e0000 */
[----:B------:R-:W-:Y:S07]  /*a880*/  UIADD3 UR11, UR11, 0x1, URZ ;  /* 0x000000010b0b7890 */ /* 0x000fee000fffe03f */
[----:B------:R-:W1:Y:S02]  /*a890*/  SHFL.BFLY PT, R3, R28, 0x2, 0x1f ;  /* 0x0c401f001c037f89 */ /* 0x000e6400000e0000 */
[----:B-1----:R-:W-:Y:S02]  /*a8a0*/  FMNMX.FTZ R7, R28, R3, !PT ;  /* 0x000000031c077209 */ /* 0x002fe40007810000 */
[----:B------:R-:W-:Y:S04]  /*a8b0*/  FMNMX.FTZ R6, R5, R2, !PT ;  /* 0x0000000205067209 */ /* 0x000fe80007810000 */
[----:B------:R-:W1:Y:S08]  /*a8c0*/  SHFL.BFLY PT, R164, R7, 0x1, 0x1f ;  /* 0x0c201f0007a47f89 */ /* 0x000e7000000e0000 */
[----:B------:R-:W2:Y:S01]  /*a8d0*/  SHFL.BFLY PT, R3, R6, 0x1, 0x1f ;  /* 0x0c201f0006037f89 */ /* 0x000ea200000e0000 */
[----:B-1----:R-:W-:Y:S02]  /*a8e0*/  FMNMX.FTZ R164, R7, R164, !PT ;  /* 0x000000a407a47209 */ /* 0x002fe40007810000 */
[----:B--2---:R-:W-:Y:S03]  /*a8f0*/  FMNMX.FTZ R3, R6, R3, !PT ;  /* 0x0000000306037209 */ /* 0x004fe60007810000 */
[C---:B------:R-:W-:Y:S01]  /*a900*/  FMUL.FTZ R168, R164.reuse, UR4 ;  /* 0x00000004a4a87c20 */ /* 0x040fe20008410000 */
[----:B------:R-:W-:Y:S01]  /*a910*/  FADD.FTZ R2, -R164, R167 ;  /* 0x000000a7a4027221 */ /* 0x000fe20000010100 */
[C---:B------:R-:W-:Y:S01]  /*a920*/  FSETP.NEU.FTZ.AND P1, PT, R3.reuse, -INF , PT ;  /* 0xff8000000300780b */ /* 0x040fe20003f3d000 */
[C---:B------:R-:W-:Y:S01]  /*a930*/  FMUL.FTZ R169, R3.reuse, UR4 ;  /* 0x0000000403a97c20 */ /* 0x040fe20008410000 */
[----:B------:R-:W-:Y:S01]  /*a940*/  FADD.FTZ R0, -R3, R0 ;  /* 0x0000000003007221 */ /* 0x000fe20000010100 */
[----:B------:R-:W-:Y:S03]  /*a950*/  FMUL.FTZ R5, R2, UR4 ;  /* 0x0000000402057c20 */ /* 0x000fe60008410000 */
[----:B------:R-:W-:Y:S01]  /*a960*/  FSEL R169, R169, RZ, P1 ;  /* 0x000000ffa9a97208 */ /* 0x000fe20000800000 */
[----:B------:R-:W-:Y:S01]  /*a970*/  FMUL.FTZ R4, R0, UR4 ;  /* 0x0000000400047c20 */ /* 0x000fe20008410000 */
[----:B------:R-:W-:Y:S01]  /*a980*/  FSETP.NEU.FTZ.AND P1, PT, R164, -INF , PT ;  /* 0xff800000a400780b */ /* 0x000fe20003f3d000 */
[----:B------:R-:W1:Y:S02]  /*a990*/  MUFU.EX2 R2, R5 ;  /* 0x0000000500027308 */ /* 0x000e640000000800 */
        /* <DEDUP_REMOVED lines=9> */
[--C-:B------:R-:W-:Y:S01]  /*aa30*/  FFMA.FTZ R183, R19, UR4, -R168.reuse ;  /* 0x0000000413b77c23 */ /* 0x100fe200080108a8 */
[----:B------:R-:W2:Y:S01]  /*aa40*/  MUFU.EX2 R0, R4 ;  /* 0x0000000400007308 */ /* 0x000ea20000000800 */
[--C-:B------:R-:W-:Y:S01]  /*aa50*/  FFMA.FTZ R188, R195, UR4, -R169.reuse ;  /* 0x00000004c3bc7c23 */ /* 0x100fe200080108a9 */
[--C-:B------:R-:W-:Y:S01]  /*aa60*/  FFMA.FTZ R195, R200, UR4, -R169.reuse ;  /* 0x00000004c8c37c23 */ /* 0x100fe200080108a9 */
[----:B------:R-:W3:Y:S01]  /*aa70*/  LDSM.16.MT88.4 R12, [R224+0x10000] ;  /* 0x01000000e00c783b */ /* 0x000ee20000004200 */
[--C-:B------:R-:W-:Y:S01]  /*aa80*/  FFMA.FTZ R192, R192, UR4, -R169.reuse ;  /* 0x00000004c0c07c23 */ /* 0x100fe200080108a9 */
[C---:B-1----:R-:W-:Y:S01]  /*aa90*/  FMUL.FTZ R5, R2.reuse, R161 ;  /* 0x000000a102057220 */ /* 0x042fe20000410000 */
[C---:B------:R-:W-:Y:S01]  /*aaa0*/  FMUL.FTZ R8, R2.reuse, R156 ;  /* 0x0000009c02087220 */ /* 0x040fe20000410000 */
[C---:B------:R-:W-:Y:S03]  /*aab0*/  FMUL.FTZ R9, R2.reuse, R157 ;  /* 0x0000009d02097220 */ /* 0x040fe60000410000 */
[----:B------:R-:W-:Y:S01]  /*aac0*/  MUFU.EX2 R185, R185 ;  /* 0x000000b900b97308 */ /* 0x000fe20000000800 */
[C---:B------:R-:W-:Y:S01]  /*aad0*/  FMUL.FTZ R16, R2.reuse, R148 ;  /* 0x0000009402107220 */ /* 0x040fe20000410000 */
[C---:B------:R-:W-:Y:S01]  /*aae0*/  FMUL.FTZ R17, R2.reuse, R149 ;  /* 0x0000009502117220 */ /* 0x040fe20000410000 */
[----:B------:R-:W1:Y:S01]  /*aaf0*/  LDSM.16.MT88.4 R28, [R221+0x10000] ;  /* 0x01000000dd1c783b */ /* 0x000e620000004200 */
[C---:B------:R-:W-:Y:S01]  /*ab00*/  FMUL.FTZ R24, R2.reuse, R140 ;  /* 0x0000008c02187220 */ /* 0x040fe20000410000 */
[C---:B------:R-:W-:Y:S01]  /*ab10*/  FMUL.FTZ R25, R2.reuse, R141 ;  /* 0x0000008d02197220 */ /* 0x040fe20000410000 */
[C---:B------:R-:W-:Y:S01]  /*ab20*/  FMUL.FTZ R32, R2.reuse, R132 ;  /* 0x0000008402207220 */ /* 0x040fe20000410000 */
[----:B------:R-:W-:Y:S03]  /*ab30*/  FMUL.FTZ R33, R2, R133 ;  /* 0x0000008502217220 */ /* 0x000fe60000410000 */
[----:B------:R-:W-:Y:S01]  /*ab40*/  MUFU.EX2 R187, R187 ;  /* 0x000000bb00bb7308 */ /* 0x000fe20000000800 */
[C---:B--2---:R-:W-:Y:S01]  /*ab50*/  FMUL.FTZ R6, R0.reuse, R162 ;  /* 0x000000a200067220 */ /* 0x044fe20000410000 */
[----:B------:R-:W-:Y:S01]  /*ab60*/  FMUL.FTZ R7, R0, R163 ;  /* 0x000000a300077220 */ /* 0x000fe20000410000 */
[----:B------:R-:W-:Y:S01]  /*ab70*/  FMUL.FTZ R4, R2, R160 ;  /* 0x000000a002047220 */ /* 0x000fe20000410000 */
[C---:B------:R-:W-:Y:S01]  /*ab80*/  FMUL.FTZ R10, R0.reuse, R158 ;  /* 0x0000009e000a7220 */ /* 0x040fe20000410000 */
[C---:B------:R-:W-:Y:S01]  /*ab90*/  FMUL.FTZ R11, R0.reuse, R159 ;  /* 0x0000009f000b7220 */ /* 0x040fe20000410000 */
[C---:B------:R-:W-:Y:S01]  /*aba0*/  FMUL.FTZ R18, R0.reuse, R150 ;  /* 0x0000009600127220 */ /* 0x040fe20000410000 */
[C---:B------:R-:W-:Y:S03]  /*abb0*/  FMUL.FTZ R19, R0.reuse, R151 ;  /* 0x0000009700137220 */ /* 0x040fe60000410000 */
[----:B------:R-:W2:Y:S01]  /*abc0*/  MUFU.EX2 R181, R181 ;  /* 0x000000b500b57308 */ /* 0x000ea20000000800 */
[----:B------:R-:W4:Y:S01]  /*abd0*/  LDSM.16.MT88.4 R156, [R220+0x10000] ;  /* 0x01000000dc9c783b */ /* 0x000f220000004200 */
[C---:B------:R-:W-:Y:S01]  /*abe0*/  FMUL.FTZ R26, R0.reuse, R142 ;  /* 0x0000008e001a7220 */ /* 0x040fe20000410000 */
[C---:B------:R-:W-:Y:S01]  /*abf0*/  FMUL.FTZ R27, R0.reuse, R143 ;  /* 0x0000008f001b7220 */ /* 0x040fe20000410000 */
[C---:B------:R-:W-:Y:S01]  /*ac00*/  FMUL.FTZ R34, R0.reuse, R134 ;  /* 0x0000008600227220 */ /* 0x040fe20000410000 */
[C---:B------:R-:W-:Y:S01]  /*ac10*/  FMUL.FTZ R35, R0.reuse, R135 ;  /* 0x0000008700237220 */ /* 0x040fe20000410000 */
[C---:B------:R-:W-:Y:S01]  /*ac20*/  FMUL.FTZ R38, R0.reuse, R38 ;  /* 0x0000002600267220 */ /* 0x040fe20000410000 */
[----:B------:R-:W-:Y:S03]  /*ac30*/  FMUL.FTZ R39, R0, R39 ;  /* 0x0000002700277220 */ /* 0x000fe60000410000 */
[----:B------:R-:W-:Y:S01]  /*ac40*/  MUFU.EX2 R180, R180 ;  /* 0x000000b400b47308 */ /* 0x000fe20000000800 */
[----:B------:R-:W4:Y:S01]  /*ac50*/  LDSM.16.MT88.4 R148, [R224+0x12000] ;  /* 0x01200000e094783b */ /* 0x000f220000004200 */
[C---:B-----5:R-:W-:Y:S01]  /*ac60*/  FMUL.FTZ R36, R2.reuse, R36 ;  /* 0x0000002402247220 */ /* 0x060fe20000410000 */
[----:B------:R-:W-:Y:S01]  /*ac70*/  FMUL.FTZ R37, R2, R37 ;  /* 0x0000002502257220 */ /* 0x000fe20000410000 */
[C---:B------:R-:W-:Y:S01]  /*ac80*/  FMUL.FTZ R42, R0.reuse, R42 ;  /* 0x0000002a002a7220 */ /* 0x040fe20000410000 */
[----:B------:R-:W-:Y:S01]  /*ac90*/  FMUL.FTZ R43, R0, R43 ;  /* 0x0000002b002b7220 */ /* 0x000fe20000410000 */
[C---:B------:R-:W-:Y:S01]  /*aca0*/  FMUL.FTZ R40, R2.reuse, R40 ;  /* 0x0000002802287220 */ /* 0x040fe20000410000 */
[----:B------:R-:W-:Y:S03]  /*acb0*/  FMUL.FTZ R41, R2, R41 ;  /* 0x0000002902297220 */ /* 0x000fe60000410000 */
[----:B------:R-:W3:Y:S01]  /*acc0*/  MUFU.EX2 R167, R167 ;  /* 0x000000a700a77308 */ /* 0x000ee20000000800 */
[----:B--2---:R-:W-:Y:S01]  /*acd0*/  F2FP.F16.F32.PACK_AB R161, R181, R185 ;  /* 0x000000b9b5a1723e */ /* 0x004fe200000000ff */
[----:B------:R-:W2:Y:S01]  /*ace0*/  LDSM.16.MT88.4 R140, [R222+0x12000] ;  /* 0x01200000de8c783b */ /* 0x000ea20000004200 */
[C---:B------:R-:W-:Y:S01]  /*acf0*/  FMUL.FTZ R46, R0.reuse, R46 ;  /* 0x0000002e002e7220 */ /* 0x040fe20000410000 */
[----:B------:R-:W-:Y:S01]  /*ad00*/  FMUL.FTZ R47, R0, R47 ;  /* 0x0000002f002f7220 */ /* 0x000fe20000410000 */
[C---:B------:R-:W-:Y:S01]  /*ad10*/  FMUL.FTZ R44, R2.reuse, R44 ;  /* 0x0000002c022c7220 */ /* 0x040fe20000410000 */
[----:B------:R-:W-:Y:S01]  /*ad20*/  FMUL.FTZ R45, R2, R45 ;  /* 0x0000002d022d7220 */ /* 0x000fe20000410000 */
[C---:B------:R-:W-:Y:S03]  /*ad30*/  FMUL.FTZ R50, R0.reuse, R50 ;  /* 0x0000003200327220 */ /* 0x040fe60000410000 */
[----:B------:R-:W1:Y:S01]  /*ad40*/  MUFU.EX2 R184, R184 ;  /* 0x000000b800b87308 */ /* 0x000e620000000800 */
[----:B------:R-:W-:Y:S01]  /*ad50*/  FMUL.FTZ R51, R0, R51 ;  /* 0x0000003300337220 */ /* 0x000fe20000410000 */
[----:B------:R-:W2:Y:S01]  /*ad60*/  LDSM.16.MT88.4 R132, [R221+0x12000] ;  /* 0x01200000dd84783b */ /* 0x000ea20000004200 */
[C---:B------:R-:W-:Y:S01]  /*ad70*/  FMUL.FTZ R48, R2.reuse, R48 ;  /* 0x0000003002307220 */ /* 0x040fe20000410000 */
[----:B------:R-:W-:Y:S01]  /*ad80*/  FMUL.FTZ R49, R2, R49 ;  /* 0x0000003102317220 */ /* 0x000fe20000410000 */
[C---:B------:R-:W-:Y:S01]  /*ad90*/  FMUL.FTZ R54, R0.reuse, R54 ;  /* 0x0000003600367220 */ /* 0x040fe20000410000 */
[----:B------:R-:W-:Y:S01]  /*ada0*/  FMUL.FTZ R55, R0, R55 ;  /* 0x0000003700377220 */ /* 0x000fe20000410000 */
[C---:B------:R-:W-:Y:S03]  /*adb0*/  FMUL.FTZ R52, R2.reuse, R52 ;  /* 0x0000003402347220 */ /* 0x040fe60000410000 */
[----:B------:R-:W-:Y:S01]  /*adc0*/  MUFU.EX2 R183, R183 ;  /* 0x000000b700b77308 */ /* 0x000fe20000000800 */
[----:B---3--:R-:W-:Y:S01]  /*add0*/  F2FP.F16.F32.PACK_AB R163, R167, R180 ;  /* 0x000000b4a7a3723e */ /* 0x008fe200000000ff */
[----:B------:R-:W-:Y:S01]  /*ade0*/  FMUL.FTZ R53, R2, R53 ;  /* 0x0000003502357220 */ /* 0x000fe20000410000 */
[C---:B------:R-:W-:Y:S01]  /*adf0*/  FMUL.FTZ R58, R0.reuse, R58 ;  /* 0x0000003a003a7220 */ /* 0x040fe20000410000 */
[----:B------:R-:W-:Y:S01]  /*ae00*/  FMUL.FTZ R59, R0, R59 ;  /* 0x0000003b003b7220 */ /* 0x000fe20000410000 */
[C---:B------:R-:W-:Y:S01]  /*ae10*/  FMUL.FTZ R56, R2.reuse, R56 ;  /* 0x0000003802387220 */ /* 0x040fe20000410000 */
[----:B------:R-:W-:Y:S01]  /*ae20*/  FMUL.FTZ R57, R2, R57 ;  /* 0x0000003902397220 */ /* 0x000fe20000410000 */
[----:B------:R-:W-:Y:S03]  /*ae30*/  FMUL.FTZ R62, R0, R62 ;  /* 0x0000003e003e7220 */ /* 0x000fe60000410000 */
[----:B------:R-:W3:Y:S01]  /*ae40*/  MUFU.EX2 R182, R182 ;  /* 0x000000b600b67308 */ /* 0x000ee20000000800 */
[----:B-1----:R-:W-:Y:S01]  /*ae50*/  F2FP.F16.F32.PACK_AB R160, R184, R187 ;  /* 0x000000bbb8a0723e */ /* 0x002fe200000000ff */
        /* <DEDUP_REMOVED lines=15> */
[----:B---3--:R-:W-:Y:S01]  /*af50*/  F2FP.F16.F32.PACK_AB R162, R182, R183 ;  /* 0x000000b7b6a2723e */ /* 0x008fe200000000ff */
[--C-:B------:R-:W-:Y:S01]  /*af60*/  FFMA.FTZ R200, R175, UR4, -R169.reuse ;  /* 0x00000004afc87c23 */ /* 0x100fe200080108a9 */
[--C-:B------:R-:W-:Y:S01]  /*af70*/  FFMA.FTZ R173, R173, UR4, -R169.reuse ;  /* 0x00000004adad7c23 */ /* 0x100fe200080108a9 */
[--C-:B------:R-:W-:Y:S01]  /*af80*/  FFMA.FTZ R174, R174, UR4, -R169.reuse ;  /* 0x00000004aeae7c23 */ /* 0x100fe200080108a9 */
[--C-:B------:R-:W-:Y:S01]  /*af90*/  FFMA.FTZ R178, R178, UR4, -R169.reuse ;  /* 0x00000004b2b27c23 */ /* 0x100fe200080108a9 */
[--C-:B------:R-:W-:Y:S01]  /*afa0*/  FFMA.FTZ R179, R179, UR4, -R168.reuse ;  /* 0x00000004b3b37c23 */ /* 0x100fe200080108a8 */
[--C-:B------:R-:W-:Y:S01]  /*afb0*/  FFMA.FTZ R177, R177, UR4, -R168.reuse ;  /* 0x00000004b1b17c23 */ /* 0x100fe200080108a8 */
[C---:B------:R-:W-:Y:S01]  /*afc0*/  HMMA.16816.F32 R4, R160.reuse, R12, R4 ;  /* 0x0000000ca004723c */ /* 0x040fe20000001804 */
[----:B------:R-:W-:Y:S04]  /*afd0*/  MUFU.EX2 R176, R173 ;  /* 0x000000ad00b07308 */ /* 0x000fe80000000800 */
[----:B------:R-:W-:Y:S01]  /*afe0*/  FMUL.FTZ R78, R0, R78 ;  /* 0x0000004e004e7220 */ /* 0x000fe20000410000 */
[C---:B------:R-:W-:Y:S05]  /*aff0*/  HMMA.16816.F32 R8, R160.reuse, R14, R8 ;  /* 0x0000000ea008723c */ /* 0x040fea0000001808 */
[----:B------:R-:W-:Y:S01]  /*b000*/  MUFU.EX2 R188, R188 ;  /* 0x000000bc00bc7308 */ /* 0x000fe20000000800 */
[C---:B------:R-:W-:Y:S01]  /*b010*/  FMUL.FTZ R12, R2.reuse, R152 ;  /* 0x00000098020c7220 */ /* 0x040fe20000410000 */
[----:B------:R-:W-:Y:S01]  /*b020*/  FMUL.FTZ R13, R2, R153 ;  /* 0x00000099020d7220 */ /* 0x000fe20000410000 */
[C---:B------:R-:W-:Y:S03]  /*b030*/  FMUL.FTZ R14, R0.reuse, R154 ;  /* 0x0000009a000e7220 */ /* 0x040fe60000410000 */
[C---:B------:R-:W-:Y:S02]  /*b040*/  FMUL.FTZ R15, R0.reuse, R155 ;  /* 0x0000009b000f7220 */ /* 0x040fe40000410000 */
[----:B------:R-:W-:Y:S02]  /*b050*/  LDSM.16.MT88.4 R152, [R224+0x12800] ;  /* 0x01280000e098783b */ /* 0x000fe40000004200 */
[----:B------:R-:W-:Y:S01]  /*b060*/  MUFU.EX2 R171, R174 ;  /* 0x000000ae00ab7308 */ /* 0x000fe20000000800 */
[----:B------:R-:W-:Y:S01]  /*b070*/  FMUL.FTZ R79, R0, R79 ;  /* 0x0000004f004f7220 */ /* 0x000fe20000410000 */
[C---:B------:R-:W-:Y:S01]  /*b080*/  FMUL.FTZ R76, R2.reuse, R76 ;  /* 0x0000004c024c7220 */ /* 0x040fe20000410000 */
[----:B------:R-:W-:Y:S01]  /*b090*/  FMUL.FTZ R77, R2, R77 ;  /* 0x0000004d024d7220 */ /* 0x000fe20000410000 */
[C---:B------:R-:W-:Y:S03]  /*b0a0*/  HMMA.16816.F32 R12, R160.reuse, R20, R12 ;  /* 0x00000014a00c723c */ /* 0x040fe6000000180c */
[C---:B------:R-:W-:Y:S03]  /*b0b0*/  FMUL.FTZ R82, R0.reuse, R82 ;  /* 0x0000005200527220 */ /* 0x040fe60000410000 */
[----:B------:R-:W-:Y:S01]  /*b0c0*/  MUFU.EX2 R172, R178 ;  /* 0x000000b200ac7308 */ /* 0x000fe20000000800 */
[----:B------:R-:W-:Y:S01]  /*b0d0*/  FMUL.FTZ R83, R0, R83 ;  /* 0x0000005300537220 */ /* 0x000fe20000410000 */
[C---:B------:R-:W-:Y:S03]  /*b0e0*/  HMMA.16816.F32 R16, R160.reuse, R22, R16 ;  /* 0x00000016a010723c */ /* 0x040fe60000001810 */
[C---:B------:R-:W-:Y:S01]  /*b0f0*/  FMUL.FTZ R20, R2.reuse, R144 ;  /* 0x0000009002147220 */ /* 0x040fe20000410000 */
[----:B------:R-:W-:Y:S03]  /*b100*/  FMUL.FTZ R21, R2, R145 ;  /* 0x0000009102157220 */ /* 0x000fe60000410000 */
[C---:B------:R-:W-:Y:S01]  /*b110*/  FMUL.FTZ R22, R0.reuse, R146 ;  /* 0x0000009200167220 */ /* 0x040fe20000410000 */
[----:B------:R-:W-:Y:S01]  /*b120*/  FMUL.FTZ R23, R0, R147 ;  /* 0x0000009300177220 */ /* 0x000fe20000410000 */
[----:B------:R-:W-:Y:S01]  /*b130*/  MUFU.EX2 R170, R179 ;  /* 0x000000b300aa7308 */ /* 0x000fe20000000800 */
[----:B------:R-:W-:Y:S01]  /*b140*/  LDSM.16.MT88.4 R144, [R222+0x10800] ;  /* 0x01080000de90783b */ /* 0x000fe20000004200 */
[C---:B------:R-:W-:Y:S01]  /*b150*/  FMUL.FTZ R80, R2.reuse, R80 ;  /* 0x0000005002507220 */ /* 0x040fe20000410000 */
[----:B------:R-:W-:Y:S01]  /*b160*/  FMUL.FTZ R81, R2, R81 ;  /* 0x0000005102517220 */ /* 0x000fe20000410000 */
[C---:B------:R-:W-:Y:S01]  /*b170*/  FMUL.FTZ R86, R0.reuse, R86 ;  /* 0x0000005600567220 */ /* 0x040fe20000410000 */
[----:B------:R-:W-:Y:S01]  /*b180*/  FMUL.FTZ R87, R0, R87 ;  /* 0x0000005700577220 */ /* 0x000fe20000410000 */
[C---:B------:R-:W-:Y:S04]  /*b190*/  HMMA.16816.F32 R20, R160.reuse, R28, R20 ;  /* 0x0000001ca014723c */ /* 0x040fe80000001814 */
[----:B------:R-:W-:Y:S01]  /*b1a0*/  MUFU.EX2 R200, R200 ;  /* 0x000000c800c87308 */ /* 0x000fe20000000800 */
[C---:B------:R-:W-:Y:S01]  /*b1b0*/  FMUL.FTZ R84, R2.reuse, R84 ;  /* 0x0000005402547220 */ /* 0x040fe20000410000 */
[----:B------:R-:W-:Y:S01]  /*b1c0*/  FMUL.FTZ R85, R2, R85 ;  /* 0x0000005502557220 */ /* 0x000fe20000410000 */
[----:B------:R-:W-:Y:S01]  /*b1d0*/  FMUL.FTZ R90, R0, R90 ;  /* 0x0000005a005a7220 */ /* 0x000fe20000410000 */
[C---:B------:R-:W-:Y:S06]  /*b1e0*/  HMMA.16816.F32 R24, R160.reuse, R30, R24 ;  /* 0x0000001ea018723c */ /* 0x040fec0000001818 */
[----:B------:R-:W1:Y:S01]  /*b1f0*/  MUFU.EX2 R195, R195 ;  /* 0x000000c300c37308 */ /* 0x000e620000000800 */
[C---:B------:R-:W-:Y:S01]  /*b200*/  FMUL.FTZ R28, R2.reuse, R136 ;  /* 0x00000088021c7220 */ /* 0x040fe20000410000 */
[----:B------:R-:W-:Y:S03]  /*b210*/  FMUL.FTZ R29, R2, R137 ;  /* 0x00000089021d7220 */ /* 0x000fe60000410000 */
[C---:B------:R-:W-:Y:S01]  /*b220*/  FMUL.FTZ R30, R0.reuse, R138 ;  /* 0x0000008a001e7220 */ /* 0x040fe20000410000 */
[C---:B------:R-:W-:Y:S02]  /*b230*/  FMUL.FTZ R31, R0.reuse, R139 ;  /* 0x0000008b001f7220 */ /* 0x040fe40000410000 */
[----:B------:R-:W3:Y:S01]  /*b240*/  LDSM.16.MT88.4 R136, [R220+0x12000] ;  /* 0x01200000dc88783b */ /* 0x000ee20000004200 */
[----:B------:R-:W-:Y:S01]  /*b250*/  FMUL.FTZ R91, R0, R91 ;  /* 0x0000005b005b7220 */ /* 0x000fe20000410000 */
[C---:B------:R-:W-:Y:S01]  /*b260*/  FMUL.FTZ R88, R2.reuse, R88 ;  /* 0x0000005802587220 */ /* 0x040fe20000410000 */
[----:B------:R-:W-:Y:S01]  /*b270*/  FMUL.FTZ R89, R2, R89 ;  /* 0x0000005902597220 */ /* 0x000fe20000410000 */
[C---:B------:R-:W-:Y:S01]  /*b280*/  FMUL.FTZ R94, R0.reuse, R94 ;  /* 0x0000005e005e7220 */ /* 0x040fe20000410000 */
[C---:B----4-:R-:W-:Y:S01]  /*b290*/  HMMA.16816.F32 R28, R160.reuse, R156, R28 ;  /* 0x0000009ca01c723c */ /* 0x050fe2000000181c */
[----:B------:R-:W-:Y:S02]  /*b2a0*/  MUFU.EX2 R157, R177 ;  /* 0x000000b1009d7308 */ /* 0x000fe40000000800 */
[----:B------:R-:W-:Y:S01]  /*b2b0*/  FMUL.FTZ R95, R0, R95 ;  /* 0x0000005f005f7220 */ /* 0x000fe20000410000 */
[C---:B------:R-:W-:Y:S01]  /*b2c0*/  FMUL.FTZ R92, R2.reuse, R92 ;  /* 0x0000005c025c7220 */ /* 0x040fe20000410000 */
[----:B------:R-:W-:Y:S01]  /*b2d0*/  FMUL.FTZ R93, R2, R93 ;  /* 0x0000005d025d7220 */ /* 0x000fe20000410000 */
[C---:B------:R-:W-:Y:S05]  /*b2e0*/  HMMA.16816.F32 R32, R160.reuse, R158, R32 ;  /* 0x0000009ea020723c */ /* 0x040fea0000001820 */
[----:B------:R-:W-:Y:S01]  /*b2f0*/  MUFU.EX2 R192, R192 ;  /* 0x000000c000c07308 */ /* 0x000fe20000000800 */
[C---:B------:R-:W-:Y:S01]  /*b300*/  FMUL.FTZ R98, R0.reuse, R98 ;  /* 0x0000006200627220 */ /* 0x040fe20000410000 */
[C---:B------:R-:W-:Y:S04]  /*b310*/  HMMA.16816.F32 R36, R160.reuse, R148, R36 ;  /* 0x00000094a024723c */ /* 0x040fe80000001824 */
[----:B------:R-:W-:Y:S02]  /*b320*/  FMUL.FTZ R99, R0, R99 ;  /* 0x0000006300637220 */ /* 0x000fe40000410000 */
        /* <DEDUP_REMOVED lines=53> */
[C---:B--2---:R-:W-:Y:S03]  /*b680*/  HMMA.16816.F32 R92, R160.reuse, R140, R92 ;  /* 0x0000008ca05c723c */ /* 0x044fe6000000185c */
[----:B------:R-:W-:Y:S01]  /*b690*/  FMUL.FTZ R129, R2, R129 ;  /* 0x0000008102817220 */ /* 0x000fe20000410000 */
[--C-:B------:R-:W-:Y:S01]  /*b6a0*/  FFMA.FTZ R197, R197, UR4, -R169.reuse ;  /* 0x00000004c5c57c23 */ /* 0x100fe200080108a9 */
[--C-:B------:R-:W-:Y:S01]  /*b6b0*/  FFMA.FTZ R196, R196, UR4, -R168.reuse ;  /* 0x00000004c4c47c23 */ /* 0x100fe200080108a8 */
[C---:B------:R-:W-:Y:S01]  /*b6c0*/  HMMA.16816.F32 R96, R160.reuse, R142, R96 ;  /* 0x0000008ea060723c */ /* 0x040fe20000001860 */
[----:B------:R-:W2:Y:S03]  /*b6d0*/  LDSM.16.MT88.4 R140, [R221+0x16000] ;  /* 0x01600000dd8c783b */ /* 0x000ea60000004200 */
[----:B------:R-:W1:Y:S01]  /*b6e0*/  MUFU.EX2 R197, R197 ;  /* 0x000000c500c57308 */ /* 0x000e620000000800 */
[--C-:B------:R-:W-:Y:S01]  /*b6f0*/  FFMA.FTZ R199, R199, UR4, -R168.reuse ;  /* 0x00000004c7c77c23 */ /* 0x100fe200080108a8 */
[C---:B----4-:R-:W-:Y:S05]  /*b700*/  HMMA.16816.F32 R100, R160.reuse, R132, R100 ;  /* 0x00000084a064723c */ /* 0x050fea0000001864 */
[--C-:B------:R-:W-:Y:S01]  /*b710*/  FFMA.FTZ R198, R198, UR4, -R168.reuse ;  /* 0x00000004c6c67c23 */ /* 0x100fe200080108a8 */
[C---:B------:R-:W-:Y:S01]  /*b720*/  HMMA.16816.F32 R104, R160.reuse, R134, R104 ;  /* 0x00000086a068723c */ /* 0x040fe20000001868 */
[----:B------:R-:W4:Y:S01]  /*b730*/  LDSM.16.MT88.4 R132, [R220+0x16000] ;  /* 0x01600000dc84783b */ /* 0x000f220000004200 */
[----:B------:R-:W-:Y:S03]  /*b740*/  MUFU.EX2 R196, R196 ;  /* 0x000000c400c47308 */ /* 0x000fe60000000800 */
[--C-:B------:R-:W-:Y:S01]  /*b750*/  FFMA.FTZ R201, R201, UR4, -R168.reuse ;  /* 0x00000004c9c97c23 */ /* 0x100fe200080108a8 */
[C---:B---3--:R-:W-:Y:S06]  /*b760*/  HMMA.16816.F32 R108, R160.reuse, R136, R108 ;  /* 0x00000088a06c723c */ /* 0x048fec000000186c */
[----:B------:R-:W3:Y:S01]  /*b770*/  MUFU.EX2 R199, R199 ;  /* 0x000000c700c77308 */ /* 0x000ee20000000800 */
[--C-:B------:R-:W-:Y:S01]  /*b780*/  FFMA.FTZ R202, R202, UR4, -R168.reuse ;  /* 0x00000004caca7c23 */ /* 0x100fe200080108a8 */
[C---:B------:R-:W-:Y:S01]  /*b790*/  HMMA.16816.F32 R112, R160.reuse, R138, R112 ;  /* 0x0000008aa070723c */ /* 0x040fe20000001870 */
[----:B------:R-:W3:Y:S02]  /*b7a0*/  LDSM.16.MT88.4 R136, [R224+0x10800] ;  /* 0x01080000e088783b */ /* 0x000ee40000004200 */
[--C-:B------:R-:W-:Y:S05]  /*b7b0*/  FFMA.FTZ R203, R203, UR4, -R168.reuse ;  /* 0x00000004cbcb7c23 */ /* 0x100fea00080108a8 */
[----:B------:R-:W-:Y:S03]  /*b7c0*/  MUFU.EX2 R198, R198 ;  /* 0x000000c600c67308 */ /* 0x000fe60000000800 */
[--C-:B------:R-:W-:Y:S01]  /*b7d0*/  FFMA.FTZ R194, R194, UR4, -R169.reuse ;  /* 0x00000004c2c27c23 */ /* 0x100fe200080108a9 */
[--C-:B------:R-:W-:Y:S01]  /*b7e0*/  FFMA.FTZ R190, R190, UR4, -R169.reuse ;  /* 0x00000004bebe7c23 */ /* 0x100fe200080108a9 */
[--C-:B------:R-:W-:Y:S01]  /*b7f0*/  FFMA.FTZ R166, R166, UR4, -R169.reuse ;  /* 0x00000004a6a67c23 */ /* 0x100fe200080108a9 */
[----:B------:R-:W-:Y:S01]  /*b800*/  FFMA.FTZ R169, R165, UR4, -R169 ;  /* 0x00000004a5a97c23 */ /* 0x000fe200080108a9 */
[--C-:B------:R-:W-:Y:S03]  /*b810*/  FFMA.FTZ R193, R193, UR4, -R168.reuse ;  /* 0x00000004c1c17c23 */ /* 0x100fe600080108a8 */
[----:B------:R-:W3:Y:S01]  /*b820*/  MUFU.EX2 R201, R201 ;  /* 0x000000c900c97308 */ /* 0x000ee20000000800 */
[--C-:B------:R-:W-:Y:S01]  /*b830*/  FFMA.FTZ R191, R191, UR4, -R168.reuse ;  /* 0x00000004bfbf7c23 */ /* 0x100fe200080108a8 */
[--C-:B------:R-:W-:Y:S01]  /*b840*/  FFMA.FTZ R189, R189, UR4, -R168.reuse ;  /* 0x00000004bdbd7c23 */ /* 0x100fe200080108a8 */
[C---:B--2---:R-:W-:Y:S03]  /*b850*/  HMMA.16816.F32 R116, R160.reuse, R140, R116 ;  /* 0x0000008ca074723c */ /* 0x044fe60000001874 */
[----:B------:R-:W-:Y:S04]  /*b860*/  FFMA.FTZ R168, R186, UR4, -R168 ;  /* 0x00000004baa87c23 */ /* 0x000fe800080108a8 */
[----:B------:R-:W-:Y:S01]  /*b870*/  MUFU.EX2 R165, R169 ;  /* 0x000000a900a57308 */ /* 0x000fe20000000800 */
[C---:B------:R-:W-:Y:S01]  /*b880*/  HMMA.16816.F32 R120, R160.reuse, R142, R120 ;  /* 0x0000008ea078723c */ /* 0x040fe20000001878 */
[----:B------:R-:W2:Y:S05]  /*b890*/  LDSM.16.MT88.4 R140, [R221+0x10800] ;  /* 0x01080000dd8c783b */ /* 0x000eaa0000004200 */
[C---:B----4-:R-:W-:Y:S03]  /*b8a0*/  HMMA.16816.F32 R124, R160.reuse, R132, R124 ;  /* 0x00000084a07c723c */ /* 0x050fe6000000187c */
[----:B------:R-:W-:Y:S03]  /*b8b0*/  MUFU.EX2 R186, R168 ;  /* 0x000000a800ba7308 */ /* 0x000fe60000000800 */
[----:B------:R-:W-:Y:S07]  /*b8c0*/  HMMA.16816.F32 R128, R160, R134, R128 ;  /* 0x00000086a080723c */ /* 0x000fee0000001880 */
[----:B------:R-:W-:Y:S01]  /*b8d0*/  MUFU.EX2 R202, R202 ;  /* 0x000000ca00ca7308 */ /* 0x000fe20000000800 */
[----:B-1----:R-:W-:Y:S03]  /*b8e0*/  F2FP.F16.F32.PACK_AB R133, R195, R188 ;  /* 0x000000bcc385723e */ /* 0x002fe600000000ff */
[----:B------:R-:W-:Y:S02]  /*b8f0*/  F2FP.F16.F32.PACK_AB R135, R197, R192 ;  /* 0x000000c0c587723e */ /* 0x000fe400000000ff */
[----:B---3--:R-:W-:Y:S04]  /*b900*/  F2FP.F16.F32.PACK_AB R132, R199, R196 ;  /* 0x000000c4c784723e */ /* 0x008fe800000000ff */
[----:B------:R-:W-:Y:S01]  /*b910*/  MUFU.EX2 R203, R203 ;  /* 0x000000cb00cb7308 */ /* 0x000fe20000000800 */
[----:B------:R-:W-:Y:S07]  /*b920*/  F2FP.F16.F32.PACK_AB R134, R201, R198 ;  /* 0x000000c6c986723e */ /* 0x000fee00000000ff */
[C---:B------:R-:W-:Y:S02]  /*b930*/  HMMA.16816.F32 R4, R132.reuse, R136, R4 ;  /* 0x000000888404723c */ /* 0x040fe40000001804 */
[----:B------:R-:W-:Y:S04]  /*b940*/  MUFU.EX2 R194, R194 ;  /* 0x000000c200c27308 */ /* 0x000fe80000000800 */
[C---:B------:R-:W-:Y:S01]  /*b950*/  HMMA.16816.F32 R8, R132.reuse, R138, R8 ;  /* 0x0000008a8408723c */ /* 0x040fe20000001808 */
[----:B------:R-:W1:Y:S05]  /*b960*/  LDSM.16.MT88.4 R136, [R222+0x12800] ;  /* 0x01280000de88783b */ /* 0x000e6a0000004200 */
[----:B------:R-:W3:Y:S01]  /*b970*/  MUFU.EX2 R190, R190 ;  /* 0x000000be00be7308 */ /* 0x000ee20000000800 */
[C---:B------:R-:W-:Y:S09]  /*b980*/  HMMA.16816.F32 R12, R132.reuse, R144, R12 ;  /* 0x00000090840c723c */ /* 0x040ff2000000180c */
[----:B------:R-:W-:Y:S01]  /*b990*/  MUFU.EX2 R166, R166 ;  /* 0x000000a600a67308 */ /* 0x000fe20000000800 */
[C---:B------:R-:W-:Y:S01]  /*b9a0*/  HMMA.16816.F32 R16, R132.reuse, R146, R16 ;  /* 0x000000928410723c */ /* 0x040fe20000001810 */
[----:B------:R-:W4:Y:S05]  /*b9b0*/  LDSM.16.MT88.4 R144, [R221+0x12800] ;  /* 0x01280000dd90783b */ /* 0x000f2a0000004200 */
[C---:B--2---:R-:W-:Y:S03]  /*b9c0*/  HMMA.16816.F32 R20, R132.reuse, R140, R20 ;  /* 0x0000008c8414723c */ /* 0x044fe60000001814 */
[----:B------:R-:W-:Y:S02]  /*b9d0*/  MUFU.EX2 R193, R193 ;  /* 0x000000c100c17308 */ /* 0x000fe40000000800 */
[----:B---3--:R-:W-:Y:S01]  /*b9e0*/  F2FP.F16.F32.PACK_AB R169, R190, R194 ;  /* 0x000000c2bea9723e */ /* 0x008fe200000000ff */
[C---:B------:R-:W-:Y:S01]  /*b9f0*/  HMMA.16816.F32 R24, R132.reuse, R142, R24 ;  /* 0x0000008e8418723c */ /* 0x040fe20000001818 */
[----:B------:R-:W2:Y:S06]  /*ba00*/  LDSM.16.MT88.4 R140, [R220+0x12800] ;  /* 0x01280000dc8c783b */ /* 0x000eac0000004200 */
[----:B------:R-:W3:Y:S01]  /*ba10*/  MUFU.EX2 R191, R191 ;  /* 0x000000bf00bf7308 */ /* 0x000ee20000000800 */
[C---:B------:R-:W-:Y:S09]  /*ba20*/  HMMA.16816.F32 R28, R132.reuse, R148, R28 ;  /* 0x00000094841c723c */ /* 0x040ff2000000181c */
[----:B------:R-:W2:Y:S01]  /*ba30*/  MUFU.EX2 R189, R189 ;  /* 0x000000bd00bd7308 */ /* 0x000ea20000000800 */
[C---:B------:R-:W-:Y:S01]  /*ba40*/  HMMA.16816.F32 R32, R132.reuse, R150, R32 ;  /* 0x000000968420723c */ /* 0x040fe20000001820 */
[----:B------:R-:W2:Y:S05]  /*ba50*/  LDSM.16.MT88.4 R148, [R224+0x14800] ;  /* 0x01480000e094783b */ /* 0x000eaa0000004200 */
[C---:B------:R-:W-:Y:S05]  /*ba60*/  HMMA.16816.F32 R36, R132.reuse, R152, R36 ;  /* 0x000000988424723c */ /* 0x040fea0000001824 */
[----:B---3--:R-:W-:Y:S01]  /*ba70*/  F2FP.F16.F32.PACK_AB R168, R191, R193 ;  /* 0x000000c1bfa8723e */ /* 0x008fe200000000ff */
        /* <DEDUP_REMOVED lines=22> */
[----:B------:R-:W3:Y:S05]  /*bbe0*/  LDSM.16.MT88.4 R144, [R220+0x16800] ;  /* 0x01680000dc90783b */ /* 0x000eea0000004200 */
[C---:B--2---:R-:W-:Y:S06]  /*bbf0*/  HMMA.16816.F32 R100, R132.reuse, R140, R100 ;  /* 0x0000008c8464723c */ /* 0x044fec0000001864 */
[C---:B------:R-:W-:Y:S01]  /*bc00*/  HMMA.16816.F32 R104, R132.reuse, R142, R104 ;  /* 0x0000008e8468723c */ /* 0x040fe20000001868 */
[----:B------:R-:W2:Y:S05]  /*bc10*/  LDSM.16.MT88.4 R140, [R224+0x11000] ;  /* 0x01100000e08c783b */ /* 0x000eaa0000004200 */
[C---:B------:R-:W-:Y:S06]  /*bc20*/  HMMA.16816.F32 R108, R132.reuse, R148, R108 ;  /* 0x00000094846c723c */ /* 0x040fec000000186c */
[C---:B------:R-:W-:Y:S01]  /*bc30*/  HMMA.16816.F32 R112, R132.reuse, R150, R112 ;  /* 0x000000968470723c */ /* 0x040fe20000001870 */
[----:B------:R-:W4:Y:S05]  /*bc40*/  LDSM.16.MT88.4 R148, [R222+0x11000] ;  /* 0x01100000de94783b */ /* 0x000f2a0000004200 */
[C---:B-1----:R-:W-:Y:S06]  /*bc50*/  HMMA.16816.F32 R116, R132.reuse, R136, R116 ;  /* 0x000000888474723c */ /* 0x042fec0000001874 */
[C---:B------:R-:W-:Y:S01]  /*bc60*/  HMMA.16816.F32 R120, R132.reuse, R138, R120 ;  /* 0x0000008a8478723c */ /* 0x040fe20000001878 */
[----:B------:R-:W1:Y:S05]  /*bc70*/  LDSM.16.MT88.4 R136, [R220+0x11000] ;  /* 0x01100000dc88783b */ /* 0x000e6a0000004200 */
[C---:B---3--:R-:W-:Y:S06]  /*bc80*/  HMMA.16816.F32 R124, R132.reuse, R144, R124 ;  /* 0x00000090847c723c */ /* 0x048fec000000187c */
        /* <DEDUP_REMOVED lines=18> */
[C---:B---3--:R-:W-:Y:S06]  /*bdb0*/  HMMA.16816.F32 R36, R132.reuse, R144, R36 ;  /* 0x000000908424723c */ /* 0x048fec0000001824 */
[C---:B------:R-:W-:Y:S01]  /*bdc0*/  HMMA.16816.F32 R40, R132.reuse, R146, R40 ;  /* 0x000000928428723c */ /* 0x040fe20000001828 */
[----:B------:R-:W-:Y:S05]  /*bdd0*/  LDSM.16.MT88.4 R144, [R221+0x15000] ;  /* 0x01500000dd90783b */ /* 0x000fea0000004200 */
[C---:B--2---:R-:W-:Y:S06]  /*bde0*/  HMMA.16816.F32 R44, R132.reuse, R140, R44 ;  /* 0x0000008c842c723c */ /* 0x044fec000000182c */
[C---:B------:R-:W-:Y:S01]  /*bdf0*/  HMMA.16816.F32 R48, R132.reuse, R142, R48 ;  /* 0x0000008e8430723c */ /* 0x040fe20000001830 */
[----:B------:R-:W2:Y:S05]  /*be00*/  LDSM.16.MT88.4 R140, [R222+0x15000] ;  /* 0x01500000de8c783b */ /* 0x000eaa0000004200 */
[C---:B----4-:R-:W-:Y:S06]  /*be10*/  HMMA.16816.F32 R52, R132.reuse, R148, R52 ;  /* 0x000000948434723c */ /* 0x050fec0000001834 */
[C---:B------:R-:W-:Y:S01]  /*be20*/  HMMA.16816.F32 R56, R132.reuse, R150, R56 ;  /* 0x000000968438723c */ /* 0x040fe20000001838 */
[----:B------:R-:W3:Y:S05]  /*be30*/  LDSM.16.MT88.4 R148, [R220+0x15000] ;  /* 0x01500000dc94783b */ /* 0x000eea0000004200 */
        /* <DEDUP_REMOVED lines=15> */
[C---:B----4-:R-:W-:Y:S06]  /*bf30*/  HMMA.16816.F32 R100, R132.reuse, R152, R100 ;  /* 0x000000988464723c */ /* 0x050fec0000001864 */
[C---:B------:R-:W-:Y:S05]  /*bf40*/  HMMA.16816.F32 R104, R132.reuse, R154, R104 ;  /* 0x0000009a8468723c */ /* 0x040fea0000001868 */
[----:B------:R-:W-:Y:S01]  /*bf50*/  MOV R152, R157 ;  /* 0x0000009d00987202 */ /* 0x000fe20000000f00 */
[C---:B-1----:R-:W-:Y:S01]  /*bf60*/  HMMA.16816.F32 R108, R132.reuse, R136, R108 ;  /* 0x00000088846c723c */ /* 0x042fe2000000186c */
[----:B------:R-:W1:Y:S04]  /*bf70*/  LDSM.16.MT88.4 R156, [R224+0x11800] ;  /* 0x01180000e09c783b */ /* 0x000e680000004200 */
[----:B------:R-:W-:Y:S01]  /*bf80*/  MOV R154, R172 ;  /* 0x000000ac009a7202 */ /* 0x000fe20000000f00 */
[C---:B------:R-:W-:Y:S03]  /*bf90*/  HMMA.16816.F32 R112, R132.reuse, R138, R112 ;  /* 0x0000008a8470723c */ /* 0x040fe60000001870 */
[----:B------:R-:W3:Y:S02]  /*bfa0*/  LDSM.16.MT88.4 R136, [R221+0x11800] ;  /* 0x01180000dd88783b */ /* 0x000ee40000004200 */
[----:B------:R-:W-:Y:S01]  /*bfb0*/  MOV R153, R176 ;  /* 0x000000b000997202 */ /* 0x000fe20000000f00 */
[C---:B--2---:R-:W-:Y:S05]  /*bfc0*/  HMMA.16816.F32 R116, R132.reuse, R140, R116 ;  /* 0x0000008c8474723c */ /* 0x044fea0000001874 */
[----:B------:R-:W2:Y:S01]  /*bfd0*/  LDSM.16.MT88.4 R172, [R220+0x11800] ;  /* 0x01180000dcac783b */ /* 0x000ea20000004200 */
[C---:B------:R-:W-:Y:S05]  /*bfe0*/  HMMA.16816.F32 R120, R132.reuse, R142, R120 ;  /* 0x0000008e8478723c */ /* 0x040fea0000001878 */
[----:B------:R-:W-:Y:S01]  /*bff0*/  MOV R155, R171 ;  /* 0x000000ab009b7202 */ /* 0x000fe20000000f00 */
[C---:B------:R-:W-:Y:S01]  /*c000*/  HMMA.16816.F32 R124, R132.reuse, R144, R124 ;  /* 0x00000090847c723c */ /* 0x040fe2000000187c */
[----:B------:R-:W4:Y:S04]  /*c010*/  LDSM.16.MT88.4 R176, [R224+0x13800] ;  /* 0x01380000e0b0783b */ /* 0x000f280000004200 */
[----:B------:R-:W-:Y:S01]  /*c020*/  F2FP.F16.F32.PACK_AB R171, R165, R166 ;  /* 0x000000a6a5ab723e */ /* 0x000fe200000000ff */
[----:B------:R-:W-:Y:S07]  /*c030*/  HMMA.16816.F32 R128, R132, R146, R128 ;  /* 0x000000928480723c */ /* 0x000fee0000001880 */
[----:B------:R-:W-:Y:S04]  /*c040*/  MOV R135, R170 ;  /* 0x000000aa00877202 */ /* 0x000fe80000000f00 */
[----:B------:R-:W-:Y:S07]  /*c050*/  F2FP.F16.F32.PACK_AB R170, R186, R189 ;  /* 0x000000bdbaaa723e */ /* 0x000fee00000000ff */
[C---:B-1----:R-:W-:Y:S06]  /*c060*/  HMMA.16816.F32 R160, R168.reuse, R156, R4 ;  /* 0x0000009ca8a0723c */ /* 0x042fec0000001804 */
[C---:B------:R-:W-:Y:S01]  /*c070*/  HMMA.16816.F32 R156, R168.reuse, R158, R8 ;  /* 0x0000009ea89c723c */ /* 0x040fe20000001808 */
[----:B------:R-:W1:Y:S04]  /*c080*/  LDSM.16.MT88.4 R8, [R222+0x13800] ;  /* 0x01380000de08783b */ /* 0x000e680000004200 */
[----:B------:R-:W-:Y:S02]  /*c090*/  MOV R6, R154 ;  /* 0x0000009a00067202 */ /* 0x000fe40000000f00 */
[----:B------:R-:W-:Y:S04]  /*c0a0*/  MOV R5, R155 ;  /* 0x0000009b00057202 */ /* 0x000fe80000000f00 */
[----:B------:R-:W-:Y:S02]  /*c0b0*/  MOV R7, R152 ;  /* 0x0000009800077202 */ /* 0x000fe40000000f00 */
[----:B------:R-:W-:Y:S02]  /*c0c0*/  MOV R4, R153 ;  /* 0x0000009900047202 */ /* 0x000fe40000000f00 */
[C---:B------:R-:W-:Y:S01]  /*c0d0*/  HMMA.16816.F32 R152, R168.reuse, R148, R12 ;  /* 0x00000094a898723c */ /* 0x040fe2000000180c */
[----:B------:R-:W1:Y:S05]  /*c0e0*/  LDSM.16.MT88.4 R12, [R221+0x13800] ;  /* 0x01380000dd0c783b */ /* 0x000e6a0000004200 */
[C---:B------:R-:W-:Y:S03]  /*c0f0*/  HMMA.16816.F32 R148, R168.reuse, R150, R16 ;  /* 0x00000096a894723c */ /* 0x040fe60000001810 */
[----:B------:R-:W1:Y:S03]  /*c100*/  LDSM.16.MT88.4 R16, [R220+0x13800] ;  /* 0x01380000dc10783b */ /* 0x000e660000004200 */
[C---:B---3--:R-:W-:Y:S05]  /*c110*/  HMMA.16816.F32 R144, R168.reuse, R136, R20 ;  /* 0x00000088a890723c */ /* 0x048fea0000001814 */
[----:B------:R-:W3:Y:S01]  /*c120*/  LDSM.16.MT88.4 R20, [R224+0x15800] ;  /* 0x01580000e014783b */ /* 0x000ee20000004200 */
[C---:B------:R-:W-:Y:S06]  /*c130*/  HMMA.16816.F32 R140, R168.reuse, R138, R24 ;  /* 0x0000008aa88c723c */ /* 0x040fec0000001818 */
[C---:B--2---:R-:W-:Y:S01]  /*c140*/  HMMA.16816.F32 R136, R168.reuse, R172, R28 ;  /* 0x000000aca888723c */ /* 0x044fe2000000181c */
[----:B------:R-:W2:Y:S04]  /*c150*/  LDL.LU R30, [R1+0x10] ;  /* 0x00001000011e7983 */ /* 0x000ea80000300800 */
[----:B------:R-:W2:Y:S02]  /*c160*/  LDL.LU R31, [R1+0x14] ;  /* 0x00001400011f7983 */ /* 0x000ea40000300800 */
[----:B------:R-:W-:Y:S02]  /*c170*/  MOV R173, R135 ;  /* 0x0000008700ad7202 */ /* 0x000fe40000000f00 */
[C---:B------:R-:W-:Y:S01]  /*c180*/  HMMA.16816.F32 R132, R168.reuse, R174, R32 ;  /* 0x000000aea884723c */ /* 0x040fe20000001820 */
[----:B------:R-:W3:Y:S05]  /*c190*/  LDSM.16.MT88.4 R24, [R222+0x15800] ;  /* 0x01580000de18783b */ /* 0x000eea0000004200 */
[C---:B----4-:R-:W-:Y:S06]  /*c1a0*/  HMMA.16816.F32 R36, R168.reuse, R176, R36 ;  /* 0x000000b0a824723c */ /* 0x050fec0000001824 */
[C---:B------:R-:W-:Y:S06]  /*c1b0*/  HMMA.16816.F32 R40, R168.reuse, R178, R40 ;  /* 0x000000b2a828723c */ /* 0x040fec0000001828 */
[C---:B-1----:R-:W-:Y:S06]  /*c1c0*/  HMMA.16816.F32 R44, R168.reuse, R8, R44 ;  /* 0x00000008a82c723c */ /* 0x042fec000000182c */
[C---:B------:R-:W-:Y:S01]  /*c1d0*/  HMMA.16816.F32 R48, R168.reuse, R10, R48 ;  /* 0x0000000aa830723c */ /* 0x040fe20000001830 */
[----:B------:R-:W1:Y:S05]  /*c1e0*/  LDSM.16.MT88.4 R8, [R221+0x15800] ;  /* 0x01580000dd08783b */ /* 0x000e6a0000004200 */
        /* <DEDUP_REMOVED lines=16> */
[C---:B------:R-:W-:Y:S06]  /*c2f0*/  HMMA.16816.F32 R100, R168.reuse, R16, R100 ;  /* 0x00000010a864723c */ /* 0x040fec0000001864 */
[C---:B------:R-:W-:Y:S06]  /*c300*/  HMMA.16816.F32 R104, R168.reuse, R18, R104 ;  /* 0x00000012a868723c */ /* 0x040fec0000001868 */
[C---:B---3--:R-:W-:Y:S06]  /*c310*/  HMMA.16816.F32 R108, R168.reuse, R20, R108 ;  /* 0x00000014a86c723c */ /* 0x048fec000000186c */
[C---:B------:R-:W-:Y:S06]  /*c320*/  HMMA.16816.F32 R112, R168.reuse, R22, R112 ;  /* 0x00000016a870723c */ /* 0x040fec0000001870 */
[C---:B------:R-:W-:Y:S06]  /*c330*/  HMMA.16816.F32 R116, R168.reuse, R24, R116 ;  /* 0x00000018a874723c */ /* 0x040fec0000001874 */
[C---:B------:R-:W-:Y:S05]  /*c340*/  HMMA.16816.F32 R120, R168.reuse, R26, R120 ;  /* 0x0000001aa878723c */ /* 0x040fea0000001878 */
[----:B--2---:R-:W-:Y:S01]  /*c350*/  FFMA.FTZ R185, R0, R30, R185 ;  /* 0x0000001e00b97223 */ /* 0x004fe200000100b9 */
[----:B------:R-:W-:Y:S05]  /*c360*/  FFMA.FTZ R187, R2, R31, R187 ;  /* 0x0000001f02bb7223 */ /* 0x000fea00000100bb */
[----:B------:R-:W-:Y:S01]  /*c370*/  FADD.FTZ R185, R181, R185 ;  /* 0x000000b9b5b97221 */ /* 0x000fe20000010000 */
[----:B------:R-:W1:Y:S01]  /*c380*/  LDSM.16.MT88.4 R28, [R220+0x17800] ;  /* 0x01780000dc1c783b */ /* 0x000e620000004200 */
[----:B------:R-:W-:Y:S02]  /*c390*/  FADD.FTZ R184, R184, R187 ;  /* 0x000000bbb8b87221 */ /* 0x000fe40000010000 */
[----:B------:R-:W-:Y:S02]  /*c3a0*/  FADD.FTZ R180, R180, R185 ;  /* 0x000000b9b4b47221 */ /* 0x000fe40000010000 */
[----:B------:R-:W-:Y:S02]  /*c3b0*/  FADD.FTZ R183, R183, R184 ;  /* 0x000000b8b7b77221 */ /* 0x000fe40000010000 */
[----:B------:R-:W-:Y:S02]  /*c3c0*/  FADD.FTZ R167, R167, R180 ;  /* 0x000000b4a7a77221 */ /* 0x000fe40000010000 */
[----:B------:R-:W-:Y:S02]  /*c3d0*/  FADD.FTZ R183, R182, R183 ;  /* 0x000000b7b6b77221 */ /* 0x000fe40000010000 */
[----:B------:R-:W-:Y:S01]  /*c3e0*/  FADD.FTZ R188, R188, R167 ;  /* 0x000000a7bcbc7221 */ /* 0x000fe20000010000 */
[----:B------:R-:W-:Y:S01]  /*c3f0*/  MOV R167, R164 ;  /* 0x000000a400a77202 */ /* 0x000fe20000000f00 */
[----:B------:R-:W-:Y:S02]  /*c400*/  FADD.FTZ R196, R196, R183 ;  /* 0x000000b7c4c47221 */ /* 0x000fe40000010000 */
        /* <DEDUP_REMOVED lines=12> */
[----:B------:R-:W-:Y:S01]  /*c4d0*/  FADD.FTZ R197, R6, R197 ;  /* 0x000000c506c57221 */ /* 0x000fe20000010000 */
[C---:B-1----:R-:W-:Y:S03]  /*c4e0*/  HMMA.16816.F32 R124, R168.reuse, R28, R124 ;  /* 0x0000001ca87c723c */ /* 0x042fe6000000187c */
[----:B------:R-:W-:Y:S01]  /*c4f0*/  FADD.FTZ R197, R194, R197 ;  /* 0x000000c5c2c57221 */ /* 0x000fe20000010000 */
[----:B------:R-:W-:Y:S02]  /*c500*/  FADD.FTZ R202, R203, R202 ;  /* 0x000000cacbca7221 */ /* 0x000fe40000010000 */
[----:B------:R-:W-:Y:S05]  /*c510*/  HMMA.16816.F32 R128, R168, R30, R128 ;  /* 0x0000001ea880723c */ /* 0x000fea0000001880 */
[----:B------:R-:W-:Y:S01]  /*c520*/  FADD.FTZ R197, R190, R197 ;  /* 0x000000c5bec57221 */ /* 0x000fe20000010000 */
[----:B------:R-:W-:Y:S05]  /*c530*/  FADD.FTZ R202, R193, R202 ;  /* 0x000000cac1ca7221 */ /* 0x000fea0000010000 */
[----:B------:R-:W-:Y:S01]  /*c540*/  FADD.FTZ R166, R166, R197 ;  /* 0x000000c5a6a67221 */ /* 0x000fe20000010000 */
[----:B------:R-:W-:Y:S03]  /*c550*/  FADD.FTZ R202, R191, R202 ;  /* 0x000000cabfca7221 */ /* 0x000fe60000010000 */
[----:B------:R-:W-:Y:S01]  /*c560*/  FADD.FTZ R0, R165, R166 ;  /* 0x000000a6a5007221 */ /* 0x000fe20000010000 */
[----:B------:R-:W-:Y:S04]  /*c570*/  FADD.FTZ R189, R189, R202 ;  /* 0x000000cabdbd7221 */ /* 0x000fe80000010000 */
[----:B------:R1:W-:Y:S01]  /*c580*/  STL [R1+0x10], R0 ;  /* 0x0000100001007387 */ /* 0x0003e20000100800 */
[----:B------:R-:W-:Y:S05]  /*c590*/  FADD.FTZ R2, R186, R189 ;  /* 0x000000bdba027221 */ /* 0x000fea0000010000 */
[----:B------:R2:W-:Y:S01]  /*c5a0*/  STL [R1+0x14], R2 ;  /* 0x0000140201007387 */ /* 0x0005e20000100800 */
[----:B-1----:R-:W-:Y:S01]  /*c5b0*/  MOV R0, R3 ;  /* 0x0000000300007202 */ /* 0x002fe20000000f00 */
[----:B------:R-:W-:Y:S06]  /*c5c0*/  @P0 BRA `(.L_x_1102) ;  /* 0xffffffb800f40947 */ /* 0x000fec000383ffff */
.L_x_1101:
[----:B------:R-:W3:Y:S04]  /*c5d0*/  LDL.LU R8, [R1+0x14] ;  /* 0x0000140001087983 */ /* 0x000ee80000300800 */
[----:B------:R-:W4:Y:S01]  /*c5e0*/  LDL.LU R6, [R1+0x10] ;  /* 0x0000100001067983 */ /* 0x000f220000300800 */
[----:B------:R-:W5:Y:S01]  /*c5f0*/  S2UR UR6, SR_CgaCtaId ;  /* 0x00000000000679c3 */ /* 0x000f620000008800 */
[----:B------:R-:W-:Y:S01]  /*c600*/  UISETP.NE.AND UP0, UPT, UR16, -0x1, UPT ;  /* 0xffffffff1000788c */ /* 0x000fe2000bf05270 */
[----:B------:R-:W-:Y:S01]  /*c610*/  IMAD.MOV.U32 R10, RZ, RZ, 0x20 ;  /* 0x00000020ff0a7424 */ /* 0x000fe200078e00ff */
[----:B--2---:R-:W2:Y:S04]  /*c620*/  S2R R2, SR_TID.X ;  /* 0x0000000000027919 */ /* 0x004ea80000002100 */
[----:B------:R-:W-:-:S05]  /*c630*/  PLOP3.LUT P0, PT, PT, PT, UP0, 0x80, 0x0 ;  /* 0x000000000000781c */ /* 0x000fca0003f0f008 */
[----:B------:R-:W-:Y:S02]  /*c640*/  @UP0 ULDC.64 UR4, c[0x0][0x298] ;  /* 0x0000a60000040ab9 */ /* 0x000fe40000000a00 */
[----:B------:R-:W-:-:S03]  /*c650*/  @UP0 UIMAD.WIDE.U32 UR8, UR16, UR4, URZ ;  /* 0x00000004100802a5 */ /* 0x000fc6000f8e003f */
[----:B------:R-:W-:Y:S01]  /*c660*/  UMOV UR4, 0x400 ;  /* 0x0000040000047882 */ /* 0x000fe20000000000 */
[----:B------:R-:W-:Y:S02]  /*c670*/  @UP0 UIMAD UR7, UR16, UR5, UR9 ;  /* 0x00000005100702a4 */ /* 0x000fe4000f8e0209 */
[----:B-----5:R-:W-:Y:S01]  /*c680*/  ULEA UR6, UR6, UR4, 0x18 ;  /* 0x0000000406067291 */ /* 0x020fe2000f8ec03f */
[----:B--2---:R-:W-:-:S04]  /*c690*/  SHF.R.S32.HI R5, RZ, 0x1f, R2 ;  /* 0x0000001fff057819 */ /* 0x004fc80000011402 */
[CC--:B------:R-:W-:Y:S02]  /*c6a0*/  LEA.HI R13, R5.reuse, R2.reuse, RZ, 0x2 ;  /* 0x00000002050d7211 */ /* 0x0c0fe400078f10ff */
[----:B------:R-:W-:Y:S02]  /*c6b0*/  LEA.HI R15, R5, R2, RZ, 0x5 ;  /* 0x00000002050f7211 */ /* 0x000fe400078f28ff */
[--C-:B------:R-:W-:Y:S02]  /*c6c0*/  SHF.R.S32.HI R9, RZ, 0x2, R13.reuse ;  /* 0x00000002ff097819 */ /* 0x100fe4000001140d */
[----:B-1----:R-:W-:Y:S02]  /*c6d0*/  SHF.R.S32.HI R4, RZ, 0x1f, R13 ;  /* 0x0000001fff047819 */ /* 0x002fe4000001140d */
        /* <DEDUP_REMOVED lines=11> */
[----:B------:R-:W-:-:S05]  /*c790*/  LEA.HI R9, R9, R9, RZ, 0x1d ;  /* 0x0000000909097211 */ /* 0x000fca00078fe8ff */
[----:B------:R-:W-:Y:S02]  /*c7a0*/  IMAD.U32 R12, R12, 0x2, R9 ;  /* 0x000000020c0c7824 */ /* 0x000fe400078e0009 */
[----:B------:R-:W-:-:S03]  /*c7b0*/  IMAD.MOV.U32 R9, RZ, RZ, 0x40 ;  /* 0x00000040ff097424 */ /* 0x000fc600078e00ff */
[----:B------:R-:W-:Y:S02]  /*c7c0*/  LEA R12, R12, UR6, 0x1 ;  /* 0x000000060c0c7c11 */ /* 0x000fe4000f8e08ff */
[----:B------:R-:W-:Y:S01]  /*c7d0*/  SEL R9, R9, 0xffffffc0, !P2 ;  /* 0xffffffc009097807 */ /* 0x000fe20005000000 */
        /* <DEDUP_REMOVED lines=14> */
.L_x_1105:
        /* <DEDUP_REMOVED lines=10> */
[----:B----4-:R-:W-:-:S04]  /*c960*/  UIMAD UR4, UR4, UR5, URZ ;  /* 0x00000005040472a4 */ /* 0x010fc8000f8e023f */
[----:B------:R-:W-:-:S04]  /*c970*/  USEL UR16, UR4, UR16, !UP0 ;  /* 0x0000001004107287 */ /* 0x000fc8000c000000 */
[----:B------:R-:W-:Y:S02]  /*c980*/  USHF.R.S32.HI UR4, URZ, 0x1f, UR16 ;  /* 0x0000001f3f047899 */ /* 0x000fe40008011410 */
[----:B------:R-:W-:-:S04]  /*c990*/  IMAD.U32 R16, RZ, RZ, UR16 ;  /* 0x00000010ff107e24 */ /* 0x000fc8000f8e00ff */
[----:B------:R-:W-:-:S07]  /*c9a0*/  MOV R17, UR4 ;  /* 0x0000000400117c02 */ /* 0x000fce0008000f00 */
.L_x_1106:
        /* <DEDUP_REMOVED lines=25> */
[----:B------:R-:W5:Y:S01]  /*cb40*/  @P5 MUFU.LG2 R7, R7 ;  /* 0x0000000700075308 */ /* 0x000f620000000c00 */
        /* <DEDUP_REMOVED lines=231> */
[----:B------:R-:W-:Y:S01]  /*d9c0*/  F2FP.F16.F32.PACK_AB R122, R123, R122 ;  /* 0x0000007a7b7a723e */ /* 0x000fe200000000ff */
[----:B-----5:R-:W-:Y:S01]  /*d9d0*/  @P5 FMUL.FTZ R7, R7, 0.69314718246459960938 ;  /* 0x3f31721807075820 */ /* 0x020fe20000410000 */
[----:B------:R-:W-:Y:S01]  /*d9e0*/  ISETP.GE.AND P0, PT, R4, UR6, PT ;  /* 0x0000000604007c0c */ /* 0x000fe2000bf06270 */
[----:B------:R-:W-:Y:S01]  /*d9f0*/  STS [R11+0x4000], R72 ;  /* 0x004000480b007388 */ /* 0x000fe20000000800 */
[----:B------:R-:W-:Y:S01]  /*da00*/  F2FP.F16.F32.PACK_AB R124, R125, R124 ;  /* 0x0000007c7d7c723e */ /* 0x000fe200000000ff */
[----:B------:R-:W5:Y:S01]  /*da10*/  @P3 LDC.64 R26, c[0x0][0x2c0] ;  /* 0x0000b000ff1a3b82 */ /* 0x000f620000000a00 */
[----:B------:R-:W-:Y:S01]  /*da20*/  F2FP.F16.F32.PACK_AB R126, R127, R126 ;  /* 0x0000007e7f7e723e */ /* 0x000fe200000000ff */
[----:B------:R-:W-:Y:S01]  /*da30*/  STS [R11+0x4400], R74 ;  /* 0x0044004a0b007388 */ /* 0x000fe20000000800 */
[----:B------:R-:W-:-:S02]  /*da40*/  F2FP.F16.F32.PACK_AB R13, R13, R128 ;  /* 0x000000800d0d723e */ /* 0x000fc400000000ff */
[----:B------:R-:W-:Y:S01]  /*da50*/  F2FP.F16.F32.PACK_AB R130, R131, R130 ;  /* 0x000000828382723e */ /* 0x000fe200000000ff */
[----:B------:R-:W-:Y:S01]  /*da60*/  STS [R15+0x4000], R76 ;  /* 0x0040004c0f007388 */ /* 0x000fe20000000800 */
[----:B------:R-:W-:Y:S01]  /*da70*/  LEA.HI.SX32 R14, R5, 0x10, 0x1d ;  /* 0x00000010050e7811 */ /* 0x000fe200078feaff */
[----:B---3--:R-:W-:Y:S02]  /*da80*/  @P4 FMUL.FTZ R6, R6, 0.69314718246459960938 ;  /* 0x3f31721806064820 */ /* 0x008fe40000410000 */
        /* <DEDUP_REMOVED lines=18> */
[----:B------:R-:W5:Y:S03]  /*dbb0*/  S2R R4, SR_TID.X ;  /* 0x0000000000047919 */ /* 0x000f660000002100 */
[----:B------:R-:W-:Y:S04]  /*dbc0*/  STS [R15+0x6000], R108 ;  /* 0x0060006c0f007388 */ /* 0x000fe80000000800 */
[----:B------:R5:W-:Y:S04]  /*dbd0*/  STS [R15+0x6400], R110 ;  /* 0x0064006e0f007388 */ /* 0x000be80000000800 */
[----:B------:R-:W-:Y:S01]  /*dbe0*/  STS [R19+0x6000], R112 ;  /* 0x0060007013007388 */ /* 0x000fe20000000800 */
[----:B-1----:R-:W1:Y:S03]  /*dbf0*/  @P3 LDC R12, c[0x0][0x2c0] ;  /* 0x0000b000ff0c3b82 */ /* 0x002e660000000800 */
[----:B------:R2:W-:Y:S04]  /*dc00*/  STS [R19+0x6400], R114 ;  /* 0x0064007213007388 */ /* 0x0005e80000000800 */
[----:B------:R-:W-:Y:S01]  /*dc10*/  STS [R21+0x6000], R116 ;  /* 0x0060007415007388 */ /* 0x000fe20000000800 */
[----:B---3--:R-:W-:Y:S01]  /*dc20*/  @P3 MOV R11, 0x1 ;  /* 0x00000001000b3802 */ /* 0x008fe20000000f00 */
[----:B----4-:R-:W-:Y:S01]  /*dc30*/  @!P3 IMAD R11, R8, R29, RZ ;  /* 0x0000001d080bb224 */ /* 0x010fe200078e02ff */
[----:B------:R-:W-:Y:S01]  /*dc40*/  MOV R8, 0x7f800000 ;  /* 0x7f80000000087802 */ /* 0x000fe20000000f00 */
[----:B------:R-:W-:Y:S04]  /*dc50*/  STS [R21+0x6400], R118 ;  /* 0x0064007615007388 */ /* 0x000fe80000000800 */
[----:B------:R-:W-:Y:S04]  /*dc60*/  STS [R23+0x6000], R120 ;  /* 0x0060007817007388 */ /* 0x000fe80000000800 */
[----:B------:R-:W-:Y:S01]  /*dc70*/  STS [R23+0x6400], R122 ;  /* 0x0064007a17007388 */ /* 0x000fe20000000800 */
[----:B-----5:R-:W-:-:S03]  /*dc80*/  SHF.R.S32.HI R15, RZ, 0x1f, R4 ;  /* 0x0000001fff0f7819 */ /* 0x020fc60000011404 */
[----:B------:R-:W-:Y:S01]  /*dc90*/  STS [R25+0x6000], R124 ;  /* 0x0060007c19007388 */ /* 0x000fe20000000800 */
[CC--:B------:R-:W-:Y:S02]  /*dca0*/  LEA.HI R14, R15.reuse, R4.reuse, RZ, 0x5 ;  /* 0x000000040f0e7211 */ /* 0x0c0fe400078f28ff */
[----:B------:R-:W-:Y:S01]  /*dcb0*/  @!P3 MOV R12, 0x1 ;  /* 0x00000001000cb802 */ /* 0x000fe20000000f00 */
[----:B------:R-:W-:Y:S01]  /*dcc0*/  STS [R25+0x6400], R126 ;  /* 0x0064007e19007388 */ /* 0x000fe20000000800 */
[----:B--2---:R-:W2:Y:S01]  /*dcd0*/  @P5 LDC R19, c[0x0][0x2e8] ;  /* 0x0000ba00ff135b82 */ /* 0x004ea20000000800 */
[----:B------:R-:W-:Y:S01]  /*dce0*/  LOP3.LUT R29, R14, 0xffffffe0, RZ, 0xc0, !PT ;  /* 0xffffffe00e1d7812 */ /* 0x000fe200078ec0ff */
[----:B------:R-:W3:Y:S01]  /*dcf0*/  S2R R10, SR_CTAID.Y ;  /* 0x00000000000a7919 */ /* 0x000ee20000002600 */
[----:B------:R-:W-:Y:S02]  /*dd00*/  LEA.HI R15, R15, R4, RZ, 0x3 ;  /* 0x000000040f0f7211 */ /* 0x000fe400078f18ff */
[----:B------:R-:W-:Y:S01]  /*dd10*/  IADD3 R29, R4, -R29, RZ ;  /* 0x8000001d041d7210 */ /* 0x000fe20007ffe0ff */
[----:B------:R-:W-:Y:S02]  /*dd20*/  STS [R9+0x6000], R13 ;  /* 0x0060000d09007388 */ /* 0x000fe40000000800 */
[----:B------:R-:W4:Y:S02]  /*dd30*/  @P4 LDC R14, c[0x0][0x2e8] ;  /* 0x0000ba00ff0e4b82 */ /* 0x000f240000000800 */
[----:B------:R5:W-:Y:S06]  /*dd40*/  STS [R9+0x6400], R130 ;  /* 0x0064008209007388 */ /* 0x000bec0000000800 */
[----:B------:R-:W-:Y:S01]  /*dd50*/  BAR.SYNC.DEFER_BLOCKING 0x0 ;  /* 0x0000000000007b1d */ /* 0x000fe20000010000 */
[----:B--2---:R-:W-:Y:S01]  /*dd60*/  @P5 FFMA.FTZ R8, R164, R19, R7 ;  /* 0x00000013a4085223 */ /* 0x004fe20000010007 */
[----:B------:R-:W-:-:S04]  /*dd70*/  LOP3.LUT R7, R15, 0xfffffff8, RZ, 0xc0, !PT ;  /* 0xfffffff80f077812 */ /* 0x000fc800078ec0ff */
[----:B------:R-:W-:Y:S01]  /*dd80*/  IADD3 R4, -R7, R4, RZ ;  /* 0x0000000407047210 */ /* 0x000fe20007ffe1ff */
[----:B---3--:R-:W-:Y:S01]  /*dd90*/  IMAD R10, R10, R11, RZ ;  /* 0x0000000b0a0a7224 */ /* 0x008fe200078e02ff */
[----:B------:R-:W-:Y:S02]  /*dda0*/  SHF.R.S32.HI R11, RZ, 0x1f, R0 ;  /* 0x0000001fff0b7819 */ /* 0x000fe40000011400 */
[----:B-----5:R-:W-:Y:S01]  /*ddb0*/  MOV R9, 0x7f800000 ;  /* 0x7f80000000097802 */ /* 0x020fe20000000f00 */
[----:B------:R2:W3:Y:S01]  /*ddc0*/  LDS.128 R20, [R240+0x1800] ;  /* 0x00180000f0147984 */ /* 0x0004e20000000c00 */
[----:B------:R-:W-:Y:S01]  /*ddd0*/  LEA.HI R11, R11, R0, RZ, 0x2 ;  /* 0x000000000b0b7211 */ /* 0x000fe200078f10ff */
[----:B----4-:R-:W-:Y:S01]  /*dde0*/  @P4 FFMA.FTZ R9, R3, R14, R6 ;  /* 0x0000000e03094223 */ /* 0x010fe20000010006 */
[----:B------:R-:W-:Y:S02]  /*ddf0*/  SEL R10, R10, RZ, !P6 ;  /* 0x000000ff0a0a7207 */ /* 0x000fe40007000000 */
[----:B------:R-:W-:-:S02]  /*de00*/  LOP3.LUT R11, R11, 0xffffffc, RZ, 0xc0, !PT ;  /* 0x0ffffffc0b0b7812 */ /* 0x000fc400078ec0ff */
[----:B------:R-:W-:Y:S01]  /*de10*/  LOP3.LUT P6, RZ, R2, 0x3, RZ, 0xc0, !PT ;  /* 0x0000000302ff7812 */ /* 0x000fe200078cc0ff */
[----:B------:R-:W-:Y:S01]  /*de20*/  IMAD R27, R24, R27, R10 ;  /* 0x0000001b181b7224 */ /* 0x000fe200078e020a */
[----:B------:R-:W-:Y:S01]  /*de30*/  IADD3 R11, R0, -R11, RZ ;  /* 0x8000000b000b7210 */ /* 0x000fe20007ffe0ff */
[----:B-1----:R-:W-:Y:S01]  /*de40*/  IMAD R0, R12, UR4, RZ ;  /* 0x000000040c007c24 */ /* 0x002fe2000f8e02ff */
[----:B------:R-:W-:-:S04]  /*de50*/  SHF.R.S32.HI R2, RZ, 0x1f, R29 ;  /* 0x0000001fff027819 */ /* 0x000fc8000001141d */
[----:B------:R-:W-:Y:S02]  /*de60*/  SHF.L.U32 R0, R0, 0x6, RZ ;  /* 0x0000000600007819 */ /* 0x000fe400000006ff */
[----:B------:R-:W-:Y:S02]  /*de70*/  LEA.HI R2, R2, R29, RZ, 0x2 ;  /* 0x0000001d02027211 */ /* 0x000fe400078f10ff */
[----:B------:R-:W-:Y:S02]  /*de80*/  SHF.R.S32.HI R13, RZ, 0x1f, R0 ;  /* 0x0000001fff0d7819 */ /* 0x000fe40000011400 */
[--C-:B------:R-:W-:Y:S02]  /*de90*/  IADD3 R0, P5, P3, R0, R16, R27.reuse ;  /* 0x0000001000007210 */ /* 0x100fe40007bbe01b */
[----:B------:R-:W-:Y:S02]  /*dea0*/  SHF.R.S32.HI R2, RZ, 0x2, R2 ;  /* 0x00000002ff027819 */ /* 0x000fe40000011402 */
        /* <DEDUP_REMOVED lines=22> */
.L_x_1108:
[----:B------:R-:W-:Y:S05]  /*e010*/  BSYNC B0 ;  /* 0x0000000000007941 */ /* 0x000fea0003800000 */
.L_x_1107:
        /* <DEDUP_REMOVED lines=40> */
.L_x_1110:
[----:B------:R-:W-:Y:S05]  /*e2a0*/  BSYNC B0 ;  /* 0x0000000000007941 */ /* 0x000fea0003800000 */
.L_x_1109:
        /* <DEDUP_REMOVED lines=27> */
.L_x_1112:
[----:B------:R-:W-:Y:S05]  /*e460*/  BSYNC B0 ;  /* 0x0000000000007941 */ /* 0x000fea0003800000 */
.L_x_1111:
        /* <DEDUP_REMOVED lines=27> */
.L_x_1114:
[----:B------:R-:W-:Y:S05]  /*e620*/  BSYNC B0 ;  /* 0x0000000000007941 */ /* 0x000fea0003800000 */
.L_x_1113:
        /* <DEDUP_REMOVED lines=27> */
.L_x_1071:
        /* <DEDUP_REMOVED lines=48> */
[----:B------:R-:W-:Y:S01]  /*eae0*/  IADD3 R2, P0, R7, UR10, RZ ;  /* 0x0000000a07027c10 */ /* 0x000fe2000ff1e0ff */
        /* <DEDUP_REMOVED lines=41> */
.L_x_1116:
[----:B------:R-:W-:Y:S05]  /*ed80*/  BSYNC B0 ;  /* 0x0000000000007941 */ /* 0x000fea0003800000 */
.L_x_1115:
        /* <DEDUP_REMOVED lines=25> */
.L_x_1118:
[----:B------:R-:W-:Y:S05]  /*ef20*/  BSYNC B0 ;  /* 0x0000000000007941 */ /* 0x000fea0003800000 */
.L_x_1117:
[----:B------:R-:W-:Y:S01]  /*ef30*/  BSSY B0, `(.L_x_1119) ;  /* 0x0000018000007945 */ /* 0x000fe20003800000 */
[----:B------:R-:W-:-:S03]  /*ef40*/  ISETP.GE.AND P0, PT, R0, UR18, PT ;  /* 0x0000001200007c0c */ /* 0x000fc6000bf06270 */
[----:B------:R-:W-:Y:S10]  /*ef50*/  @P1 BRA `(.L_x_1120) ;  /* 0x0000000000541947 */ /* 0x000ff40003800000 */
        /* <DEDUP_REMOVED lines=21> */
.L_x_1120:
[----:B------:R-:W-:Y:S05]  /*f0b0*/  BSYNC B0 ;  /* 0x0000000000007941 */ /* 0x000fea0003800000 */
.L_x_1119:
[----:B------:R-:W-:Y:S01]  /*f0c0*/  BSSY B0, `(.L_x_1121) ;  /* 0x000001a000007945 */ /* 0x000fe20003800000 */
[----:B------:R-:W-:Y:S02]  /*f0d0*/  ISETP.GE.OR P6, PT, R16, UR18, P3 ;  /* 0x0000001210007c0c */ /* 0x000fe40009fc6670 */
[----:B------:R-:W-:Y:S02]  /*f0e0*/  ISETP.GE.OR P5, PT, R3, UR18, P3 ;  /* 0x0000001203007c0c */ /* 0x000fe40009fa6670 */
[----:B------:R-:W-:Y:S02]  /*f0f0*/  ISETP.GE.OR P4, PT, R2, UR18, P3 ;  /* 0x0000001202007c0c */ /* 0x000fe40009f86670 */
[----:B------:R-:W-:Y:S01]  /*f100*/  ISETP.GE.OR P3, PT, R0, UR18, P3 ;  /* 0x0000001200007c0c */ /* 0x000fe20009f66670 */
[----:B------:R-:W-:-:S12]  /*f110*/  @P0 BRA `(.L_x_1122) ;  /* 0x0000000000500947 */ /* 0x000fd80003800000 */
[----:B-1----:R-:W-:Y:S01]  /*f120*/  IADD3 R8, P0, R14, 0x30, RZ ;  /* 0x000000300e087810 */ /* 0x002fe20007f1e0ff */
        /* <DEDUP_REMOVED lines=19> */
.L_x_1122:
[----:B------:R-:W-:Y:S05]  /*f260*/  BSYNC B0 ;  /* 0x0000000000007941 */ /* 0x000fea0003800000 */
.L_x_1121:
        /* <DEDUP_REMOVED lines=10> */
.L_x_1124:
[----:B------:R-:W-:Y:S05]  /*f310*/  BSYNC B0 ;  /* 0x0000000000007941 */ /* 0x000fea0003800000 */
.L_x_1123:
[----:B------:R-:W-:Y:S04]  /*f320*/  BSSY B0, `(.L_x_1125) ;  /* 0x000000a000007945 */ /* 0x000fe80003800000 */
[----:B------:R-:W-:Y:S05]  /*f330*/  @P5 BRA `(.L_x_1126) ;  /* 0x0000000000205947 */ /* 0x000fea0003800000 */
[----:B------:R-:W-:Y:S01]  /*f340*/  IMAD R3, R3, UR19, RZ ;  /* 0x0000001303037c24 */ /* 0x000fe2000f8e02ff */
[----:B------:R-:W-:-:S04]  /*f350*/  ULDC.64 UR4, c[0x0][0x2b0] ;  /* 0x0000ac0000047ab9 */ /* 0x000fc80000000a00 */
[----:B------:R-:W-:-:S04]  /*f360*/  IADD3 R4, P0, R3, UR6, RZ ;  /* 0x0000000603047c10 */ /* 0x000fc8000ff1e0ff */
[----:B------:R-:W-:Y:S02]  /*f370*/  LEA.HI.X.SX32 R3, R3, UR20, 0x1, P0 ;  /* 0x0000001403037c11 */ /* 0x000fe400080f0eff */
[----:B-1----:R-:W-:-:S04]  /*f380*/  LEA R6, P0, R4, UR4, 0x2 ;  /* 0x0000000404067c11 */ /* 0x002fc8000f8010ff */
[----:B------:R-:W-:Y:S01]  /*f390*/  LEA.HI.X R7, R4, UR5, R3, 0x2, P0 ;  /* 0x0000000504077c11 */ /* 0x000fe200080f1403 */
[----:B------:R-:W-:-:S05]  /*f3a0*/  IMAD.MOV.U32 R3, RZ, RZ, 0x7f800000 ;  /* 0x7f800000ff037424 */ /* 0x000fca00078e00ff */
[----:B------:R1:W-:Y:S03]  /*f3b0*/  STG.E desc[UR26][R6.64], R3 ;  /* 0x0000000306007986 */ /* 0x0003e6000c10191a */
.L_x_1126:
[----:B------:R-:W-:Y:S05]  /*f3c0*/  BSYNC B0 ;  /* 0x0000000000007941 */ /* 0x000fea0003800000 */
.L_x_1125:
        /* <DEDUP_REMOVED lines=10> */
.L_x_1128:
[----:B------:R-:W-:Y:S05]  /*f470*/  BSYNC B0 ;  /* 0x0000000000007941 */ /* 0x000fea0003800000 */
.L_x_1127:
        /* <DEDUP_REMOVED lines=10> */
.L_x_1129:
        /* <DEDUP_REMOVED lines=14> */
.L_x_2407:


//--------------------- .text._ZN5flash16flash_fwd_kernelI23Flash_fwd_kernel_traitsILi256ELi64ELi64ELi4ELb0ELb0EN7cutlass6half_tE19Flash_kernel_traitsILi256ELi64ELi64ELi4ES3_EELb1ELb0ELb1ELb0ELb0ELb1ELb0ELb0EEEvNS_16Flash_fwd_paramsE --------------------------
	.section	.text._ZN5flash16flash_fwd_kernelI23Flash_fwd_kernel_traitsILi256ELi64ELi64ELi4ELb0ELb0EN7cutlass6half_tE19Flash_kernel_traitsILi256ELi64ELi64ELi4ES3_EELb1ELb0ELb1ELb0ELb0ELb1ELb0ELb0EEEvNS_16Flash_fwd_paramsE,"ax",@progbits
	.align	128
        .global         _ZN5flash16flash_fwd_kernelI23Flash_fwd_kernel_traitsILi256ELi64ELi64ELi4ELb0ELb0EN7cutlass6half_tE19Flash_kernel_traitsILi256ELi64ELi64ELi4ES3_EELb1ELb0ELb1ELb0ELb0ELb1ELb0ELb0EEEvNS_16Flash_fwd_paramsE
        .type           _ZN5flash16flash_fwd_kernelI23Flash_fwd_kernel_traitsILi256ELi64ELi64ELi4ELb0ELb0EN7cutlass6half_tE19Flash_kernel_traitsILi256ELi64ELi64ELi4ES3_EELb1ELb0ELb1ELb0ELb0ELb1ELb0ELb0EEEvNS_16Flash_fwd_paramsE,@function
        .size           _ZN5flash16flash_fwd_kernelI23Flash_fwd_kernel_traitsILi256ELi64ELi64ELi4ELb0ELb0EN7cutlass6half_tE19Flash_kernel_traitsILi256ELi64ELi64ELi4ES3_EELb1ELb0ELb1ELb0ELb0ELb1ELb0ELb0EEEvNS_16Flash_fwd_paramsE,(.L_x_2408 - _ZN5flash16flash_fwd_kernelI23Flash_fwd_kernel_traitsILi256ELi64ELi64ELi4ELb0ELb0EN7cutlass6half_tE19Flash_kernel_traitsILi256ELi64ELi64ELi4ES3_EELb1ELb0ELb1ELb0ELb0ELb1ELb0ELb0EEEvNS_16Flash_fwd_paramsE)
        .other          _ZN5flash16flash_fwd_kernelI23Flash_fwd_kernel_traitsILi256ELi64ELi64ELi4ELb0ELb0EN7cutlass6half_tE19Flash_kernel_traitsILi256ELi64ELi64ELi4ES3_EELb1ELb0ELb1ELb0ELb0ELb1ELb0ELb0EEEvNS_16Flash_fwd_paramsE,@"STO_CUDA_ENTRY STV_DEFAULT"
_ZN5flash16flash_fwd_kernelI23Flash_fwd_kernel_traitsILi256ELi64ELi64ELi4ELb0ELb0EN7cutlass6half_tE19Flash_kernel_traitsILi256ELi64ELi64ELi4ES3_EELb1ELb0ELb1ELb0ELb0ELb1ELb0ELb0EEEvNS_16Flash_fwd_paramsE:
.text._ZN5flash16flash_fwd_kernelI23Flash_fwd_kernel_traitsILi256ELi64ELi64ELi4ELb0ELb0EN7cutlass6half_tE19Flash_kernel_traitsILi256ELi64ELi64ELi4ES3_EELb1ELb0ELb1ELb0ELb0ELb1ELb0ELb0EEEvNS_16Flash_fwd_paramsE:
        /* <DEDUP_REMOVED lines=10> */
[----:B------:R-:W-:Y:S01]  /*00a0*/  ULDC.64 UR6, c[0x0][0x2f0] ;  /* 0x0000bc0000067ab9 */ /* 0x000fe20000000a00 */
[----:B------:R-:W-:Y:S01]  /*00b0*/  ULDC.64 UR10, c[0x0][0x2f0] ;  /* 0x0000bc00000a7ab9 */ /* 0x000fe20000000a00 */
[----:B-1----:R-:W-:-:S04]  /*00c0*/  VIADD R1, R1, 0xfffffff8 ;  /* 0xfffffff801017836 */ /* 0x002fc80000000000 */
[----:B------:R-:W4:Y:S01]  /*00d0*/  @P2 LDG.E.64 R6, desc[UR28][R6.64] ;  /* 0x0000001c06062981 */ /* 0x000f22000c1e1b00 */
[----:B------:R-:W-:Y:S08]  /*00e0*/  S2UR UR24, SR_CTAID.X ;  /* 0x00000000001879c3 */ /* 0x000ff00000002500 */
[----:B------:R-:W1:Y:S01]  /*00f0*/  S2UR UR16, SR_CTAID.Y ;  /* 0x00000000001079c3 */ /* 0x000e620000002600 */
[----:B--2---:R-:W2:Y:S07]  /*0100*/  @P2 LDG.E.64 R2, desc[UR28][R4.64] ;  /* 0x0000001c04022981 */ /* 0x004eae000c1e1b00 */
[----:B------:R-:W5:Y:S01]  /*0110*/  S2UR UR8, SR_CTAID.Z ;  /* 0x00000000000879c3 */ /* 0x000f620000002700 */
[----:B------:R-:W-:-:S03]  /*0120*/  UISETP.NE.U32.AND UP2, UPT, UR6, URZ, UPT ;  /* 0x0000003f0600728c */ /* 0x000fc6000bf45070 */
[----:B------:R-:W-:Y:S01]  /*0130*/  ULDC.U8 UR6, c[0x0][0x3c2] ;  /* 0x0000f08000067ab9 */ /* 0x000fe20000000000 */
[----:B------:R-:W-:Y:S02]  /*0140*/  UISETP.NE.AND.EX UP2, UPT, UR7, URZ, UPT, UP2 ;  /* 0x0000003f0700728c */ /* 0x000fe4000bf45320 */
[----:B------:R-:W-:Y:S01]  /*0150*/  UISETP.NE.AND UP3, UPT, UR6, URZ, UPT ;  /* 0x0000003f0600728c */ /* 0x000fe2000bf65270 */
[----:B------:R-:W2:Y:S02]  /*0160*/  @P2 LDC R0, c[0x0][0x3b0] ;  /* 0x0000ec00ff002b82 */ /* 0x000ea40000000800 */
[----:B------:R-:W-:Y:S01]  /*0170*/  ULDC.64 UR6, c[0x0][0x2f8] ;  /* 0x0000be0000067ab9 */ /* 0x000fe20000000a00 */
[----:B------:R-:W-:Y:S01]  /*0180*/  PLOP3.LUT P0, PT, PT, PT, UP2, 0x80, 0x0 ;  /* 0x000000000000781c */ /* 0x000fe20003f0f028 */
[----:B-1----:R-:W-:Y:S02]  /*0190*/  UIMAD.WIDE UR10, UR16, 0x4, UR10 ;  /* 0x00000004100a78a5 */ /* 0x002fe4000f8e020a */
[----:B-----5:R-:W-:-:S04]  /*01a0*/  ULOP3.LUT UR4, UR8, UR24, UR16, 0xfe, !UPT ;  /* 0x0000001808047292 */ /* 0x020fc8000f8efe10 */
[----:B------:R-:W-:Y:S01]  /*01b0*/  IMAD.U32 R16, RZ, RZ, UR10 ;  /* 0x0000000aff107e24 */ /* 0x000fe2000f8e00ff */
[----:B------:R-:W-:Y:S01]  /*01c0*/  UIMAD.WIDE UR6, UR16, 0x4, UR6 ;  /* 0x00000004100678a5 */ /* 0x000fe2000f8e0206 */
[----:B------:R-:W-:Y:S01]  /*01d0*/  IMAD.U32 R17, RZ, RZ, UR11 ;  /* 0x0000000bff117e24 */ /* 0x000fe2000f8e00ff */
[----:B---3--:R-:W-:Y:S01]  /*01e0*/  LOP3.LUT P3, RZ, R80, UR4, RZ, 0xfc, !PT ;  /* 0x0000000450ff7c12 */ /* 0x008fe2000f86fcff */
[----:B------:R-:W-:Y:S02]  /*01f0*/  ULDC.64 UR4, c[0x0][0x300] ;  /* 0x0000c00000047ab9 */ /* 0x000fe40000000a00 */
[----:B------:R-:W-:-:S04]  /*0200*/  UISETP.NE.U32.AND UP1, UPT, UR4, URZ, UPT ;  /* 0x0000003f0400728c */ /* 0x000fc8000bf25070 */
[----:B------:R-:W-:-:S03]  /*0210*/  UISETP.NE.AND.EX UP1, UPT, UR5, URZ, UPT, UP1 ;  /* 0x0000003f0500728c */ /* 0x000fc6000bf25310 */
[----:B------:R-:W-:Y:S02]  /*0220*/  ULDC.64 UR4, c[0x0][0x2f8] ;  /* 0x0000be0000047ab9 */ /* 0x000fe40000000a00 */
[----:B------:R-:W-:Y:S01]  /*0230*/  UISETP.EQ.U32.AND UP0, UPT, UR4, URZ, UPT ;  /* 0x0000003f0400728c */ /* 0x000fe2000bf02070 */
[----:B------:R-:W1:Y:S03]  /*0240*/  @!P3 LDC.64 R10, c[0x0][0x3b8] ;  /* 0x0000ee00ff0abb82 */ /* 0x000e660000000a00 */
[----:B------:R-:W-:Y:S02]  /*0250*/  UISETP.EQ.OR.EX UP0, UPT, UR5, URZ, !UP3, UP0 ;  /* 0x0000003f0500728c */ /* 0x000fe4000df02700 */
[----:B------:R-:W-:Y:S02]  /*0260*/  @UP1 ULDC.64 UR10, c[0x0][0x300] ;  /* 0x0000c000000a1ab9 */ /* 0x000fe40000000a00 */
[----:B------:R-:W-:-:S06]  /*0270*/  @UP1 UIMAD.WIDE UR10, UR16, 0x4, UR10 ;  /* 0x00000004100a18a5 */ /* 0x000fcc000f8e020a */
[----:B------:R-:W-:Y:S02]  /*0280*/  IMAD.U32 R14, RZ, RZ, UR10 ;  /* 0x0000000aff0e7e24 */ /* 0x000fe4000f8e00ff */
[----:B------:R-:W-:Y:S01]  /*0290*/  IMAD.U32 R15, RZ, RZ, UR11 ;  /* 0x0000000bff0f7e24 */ /* 0x000fe2000f8e00ff */
[----:B----4-:R-:W-:Y:S02]  /*02a0*/  @P2 R2UR UR30, R6 ;  /* 0x00000000061e22ca */ /* 0x010fe400000e0000 */
[----:B------:R-:W-:-:S11]  /*02b0*/  @P2 R2UR UR31, R7 ;  /* 0x00000000071f22ca */ /* 0x000fd600000e0000 */
[----:B------:R-:W-:Y:S02]  /*02c0*/  IMAD.U32 R12, RZ, RZ, UR30 ;  /* 0x0000001eff0c7e24 */ /* 0x000fe4000f8e00ff */
[----:B------:R-:W-:Y:S01]  /*02d0*/  IMAD.U32 R13, RZ, RZ, UR31 ;  /* 0x0000001fff0d7e24 */ /* 0x000fe2000f8e00ff */
[----:B--2---:R-:W-:-:S04]  /*02e0*/  @P2 IADD3 R4, P1, R2, R0, RZ ;  /* 0x0000000002042210 */ /* 0x004fc80007f3e0ff */
[----:B-1----:R1:W-:Y:S01]  /*02f0*/  @!P3 STG.E.64 desc[UR28][R10.64], R12 ;  /* 0x0000000c0a00b986 */ /* 0x0023e2000c101b1c */
[----:B------:R-:W-:Y:S01]  /*0300*/  @P2 IMAD.X R5, RZ, RZ, R3, P1 ;  /* 0x000000ffff052224 */ /* 0x000fe200008e0603 */
[----:B------:R-:W-:Y:S01]  /*0310*/  PLOP3.LUT P2, PT, PT, PT, UP0, 0x80, 0x0 ;  /* 0x000000000000781c */ /* 0x000fe20003f4f008 */
[----:B------:R-:W-:Y:S01]  /*0320*/  IMAD.U32 R2, RZ, RZ, UR6 ;  /* 0x00000006ff027e24 */ /* 0x000fe2000f8e00ff */
[----:B------:R-:W-:Y:S01]  /*0330*/  PLOP3.LUT P1, PT, PT, PT, UP1, 0x80, 0x0 ;  /* 0x000000000000781c */ /* 0x000fe20003f2f018 */
[----:B------:R-:W-:Y:S01]  /*0340*/  IMAD.U32 R3, RZ, RZ, UR7 ;  /* 0x00000007ff037e24 */ /* 0x000fe2000f8e00ff */
[----:B------:R2:W-:Y:S01]  /*0350*/  @!P3 STG.E.64 desc[UR28][R10.64+0x8], R4 ;  /* 0x000008040a00b986 */ /* 0x0005e2000c101b1c */
[----:B------:R-:W-:Y:S01]  /*0360*/  UMOV UR23, 0xffffffff ;  /* 0xffffffff00177882 */ /* 0x000fe20000000000 */
[----:B------:R-:W-:Y:S02]  /*0370*/  ULDC UR6, c[0x0][0x270] ;  /* 0x00009c0000067ab9 */ /* 0x000fe40000000800 */
[----:B------:R-:W3:Y:S04]  /*0380*/  @P0 LDG.E R8, desc[UR28][R16.64] ;  /* 0x0000001c10080981 */ /* 0x000ee8000c1e1900 */
[----:B------:R4:W5:Y:S04]  /*0390*/  @P0 LDG.E R7, desc[UR28][R16.64+0x4] ;  /* 0x0000041c10070981 */ /* 0x000968000c1e1900 */
[----:B------:R-:W2:Y:S04]  /*03a0*/  @!P2 LDG.E R0, desc[UR28][R2.64] ;  /* 0x0000001c0200a981 */ /* 0x000ea8000c1e1900 */
[----:B------:R-:W2:Y:S01]  /*03b0*/  @P1 LDG.E R6, desc[UR28][R14.64] ;  /* 0x0000001c0e061981 */ /* 0x000ea2000c1e1900 */
[----:B------:R-:W-:Y:S01]  /*03c0*/  UIMAD UR7, UR16, UR6, UR8 ;  /* 0x00000006100772a4 */ /* 0x000fe2000f8e0208 */
[----:B------:R-:W-:Y:S01]  /*03d0*/  UMOV UR19, 0xffffffff ;  /* 0xffffffff00137882 */ /* 0x000fe20000000000 */
[----:B----4-:R-:W-:-:S04]  /*03e0*/  SHF.R.S32.HI R17, RZ, 0x1f, R80 ;  /* 0x0000001fff117819 */ /* 0x010fc80000011450 */
[----:B-1----:R-:W-:Y:S01]  /*03f0*/  LEA.HI R12, R17, R80, RZ, 0x5 ;  /* 0x00000050110c7211 */ /* 0x002fe200078f28ff */
[----:B------:R-:W-:Y:S01]  /*0400*/  UMOV UR18, URZ ;  /* 0x0000003f00127c82 */ /* 0x000fe20008000000 */
[----:B---3--:R-:W-:Y:S02]  /*0410*/  @P0 R2UR UR23, R8 ;  /* 0x00000000081702ca */ /* 0x008fe400000e0000 */
[----:B-----5:R-:W-:Y:S02]  /*0420*/  @P0 R2UR UR25, R7 ;  /* 0x00000000071902ca */ /* 0x020fe400000e0000 */
[----:B------:R-:W-:Y:S02]  /*0430*/  ISETP.NE.U32.AND P0, PT, RZ, UR4, PT ;  /* 0x00000004ff007c0c */ /* 0x000fe4000bf05070 */
[----:B------:R-:W-:Y:S02]  /*0440*/  LOP3.LUT R7, R12, 0xffffffe0, RZ, 0xc0, !PT ;  /* 0xffffffe00c077812 */ /* 0x000fe400078ec0ff */
[----:B--2---:R-:W-:Y:S01]  /*0450*/  @!P2 R2UR UR19, R0 ;  /* 0x000000000013a2ca */ /* 0x004fe200000e0000 */
[----:B------:R-:W-:Y:S01]  /*0460*/  USHF.L.U32 UR4, UR7, 0x5, URZ ;  /* 0x0000000507047899 */ /* 0x000fe2000800063f */
[----:B------:R-:W-:Y:S01]  /*0470*/  ISETP.NE.AND.EX P2, PT, RZ, UR5, PT, P0 ;  /* 0x00000005ff007c0c */ /* 0x000fe2000bf45300 */
[----:B------:R-:W-:Y:S01]  /*0480*/  IMAD.IADD R82, R80, 0x1, -R7 ;  /* 0x0000000150527824 */ /* 0x000fe200078e0a07 */
[----:B------:R-:W-:Y:S01]  /*0490*/  @P1 R2UR UR18, R6 ;  /* 0x00000000061212ca */ /* 0x000fe200000e0000 */
[----:B------:R-:W-:-:S02]  /*04a0*/  USHF.R.S32.HI UR5, URZ, 0x1f, UR4 ;  /* 0x0000001f3f057899 */ /* 0x000fc40008011404 */
[----:B------:R-:W-:Y:S01]  /*04b0*/  @UP2 UIADD3 UR25, UR25, -UR23, URZ ;  /* 0x8000001719192290 */ /* 0x000fe2000fffe03f */
[--C-:B------:R-:W-:Y:S02]  /*04c0*/  IADD3 R165, P1, P0, R4, UR4, R82.reuse ;  /* 0x0000000404a57c10 */ /* 0x100fe4000f83e052 */
[----:B------:R-:W-:-:S04]  /*04d0*/  SHF.R.S32.HI R4, RZ, 0x1f, R82 ;  /* 0x0000001fff047819 */ /* 0x000fc80000011452 */
[----:B------:R-:W-:Y:S01]  /*04e0*/  IADD3.X R4, R5, UR5, R4, P1, P0 ;  /* 0x0000000505047c10 */ /* 0x000fe20008fe0404 */
[----:B------:R-:W-:Y:S01]  /*04f0*/  @!UP2 ULDC UR25, c[0x0][0x2c4] ;  /* 0x0000b1000019aab9 */ /* 0x000fe20000000800 */
        /* <DEDUP_REMOVED lines=8> */
.L_x_1130:
[----:B------:R-:W-:Y:S01]  /*0580*/  ULDC UR7, c[0x0][0x2c8] ;  /* 0x0000b20000077ab9 */ /* 0x000fe20000000800 */
.L_x_1131:
        /* <DEDUP_REMOVED lines=48> */
[----:B------:R-:W-:Y:S01]  /*0890*/  LOP3.LUT P3, RZ, R80, 0x7, RZ, 0xc0, !PT ;  /* 0x0000000750ff7812 */ /* 0x000fe2000786c0ff */
[----:B------:R-:W-:Y:S01]  /*08a0*/  UISETP.NE.AND UP2, UPT, UR7, URZ, UPT ;  /* 0x0000003f0700728c */ /* 0x000fe2000bf45270 */
[----:B------:R-:W-:Y:S01]  /*08b0*/  LOP3.LUT R3, R12, 0x1ffffff8, RZ, 0xc0, !PT ;  /* 0x1ffffff80c037812 */ /* 0x000fe200078ec0ff */
[----:B------:R-:W-:Y:S01]  /*08c0*/  IMAD.U32 R11, RZ, RZ, UR24 ;  /* 0x00000018ff0b7e24 */ /* 0x000fe2000f8e00ff */
[----:B------:R-:W-:Y:S01]  /*08d0*/  SHF.R.S32.HI R12, RZ, 0x3, R12 ;  /* 0x00000003ff0c7819 */ /* 0x000fe2000001140c */
[----:B------:R-:W-:Y:S02]  /*08e0*/  BSSY B0, `(.L_x_1133) ;  /* 0x000004b000007945 */ /* 0x000fe40003800000 */
[----:B------:R-:W-:Y:S01]  /*08f0*/  @UP1 ULDC.64 UR10, c[0x0][0x298] ;  /* 0x0000a600000a1ab9 */ /* 0x000fe20000000a00 */
[----:B------:R-:W-:Y:S01]  /*0900*/  @!UP1 USHF.R.S32.HI UR9, URZ, 0x1f, UR16 ;  /* 0x0000001f3f099899 */ /* 0x000fe20008011410 */
[----:B------:R-:W-:Y:S01]  /*0910*/  IMAD.IADD R0, R80, 0x1, -R3 ;  /* 0x0000000150007824 */ /* 0x000fe200078e0a03 */
[----:B------:R-:W-:Y:S01]  /*0920*/  @UP1 UIMAD.WIDE.U32 UR12, UR23, UR10, URZ ;  /* 0x0000000a170c12a5 */ /* 0x000fe2000f8e003f */
[----:B------:R-:W-:Y:S01]  /*0930*/  ISETP.GE.AND P4, PT, R12, UR25, PT ;  /* 0x000000190c007c0c */ /* 0x000fe2000bf86270 */
[----:B------:R-:W-:Y:S01]  /*0940*/  @!UP1 ULDC.64 UR4, c[0x0][0x290] ;  /* 0x0000a40000049ab9 */ /* 0x000fe20000000a00 */
[----:B------:R-:W-:Y:S01]  /*0950*/  ULDC.U8 UR10, c[0x0][0x3d8] ;  /* 0x0000f600000a7ab9 */ /* 0x000fe20000000000 */
[----:B------:R-:W-:Y:S01]  /*0960*/  @!UP1 UIMAD UR9, UR9, UR4, URZ ;  /* 0x00000004090992a4 */ /* 0x000fe2000f8e023f */
[----:B------:R-:W-:Y:S01]  /*0970*/  IMAD.SHL.U32 R0, R0, 0x8, RZ ;  /* 0x0000000800007824 */ /* 0x000fe200078e00ff */
[----:B------:R-:W-:Y:S01]  /*0980*/  UISETP.NE.AND UP3, UPT, UR10, URZ, UPT ;  /* 0x0000003f0a00728c */ /* 0x000fe2000bf65270 */
[--C-:B------:R-:W-:Y:S01]  /*0990*/  SHF.R.S32.HI R13, RZ, 0x1f, R12.reuse ;  /* 0x0000001fff0d7819 */ /* 0x100fe2000001140c */
[----:B------:R-:W-:Y:S01]  /*09a0*/  UISETP.NE.AND UP0, UPT, UR10, URZ, !UP2 ;  /* 0x0000003f0a00728c */ /* 0x000fe2000d705270 */
[C---:B------:R-:W-:Y:S01]  /*09b0*/  VIADD R5, R12.reuse, 0x10 ;  /* 0x000000100c057836 */ /* 0x040fe20000000000 */
[----:B------:R-:W-:Y:S01]  /*09c0*/  UISETP.EQ.AND UP3, UPT, UR7, URZ, UP3 ;  /* 0x0000003f0700728c */ /* 0x000fe20009f62270 */
[C---:B------:R-:W-:Y:S01]  /*09d0*/  VIADD R4, R12.reuse, 0x20 ;  /* 0x000000200c047836 */ /* 0x040fe20000000000 */
[----:B------:R-:W-:Y:S01]  /*09e0*/  @!UP1 UIMAD UR9, UR16, UR5, UR9 ;  /* 0x00000005100992a4 */ /* 0x000fe2000f8e0209 */
[----:B------:R-:W-:Y:S01]  /*09f0*/  ISETP.GE.OR P6, PT, R12, UR25, P3 ;  /* 0x000000190c007c0c */ /* 0x000fe20009fc6670 */
[----:B------:R-:W-:Y:S01]  /*0a00*/  @!UP1 UIMAD.WIDE.U32 UR18, UR16, UR4, URZ ;  /* 0x00000004101292a5 */ /* 0x000fe2000f8e003f */
[----:B------:R-:W-:Y:S01]  /*0a10*/  ISETP.GE.OR P5, PT, R5, UR25, P3 ;  /* 0x0000001905007c0c */ /* 0x000fe20009fa6670 */
[----:B------:R-:W-:Y:S01]  /*0a20*/  @UP1 UIMAD UR11, UR23, UR11, UR13 ;  /* 0x0000000b170b12a4 */ /* 0x000fe2000f8e020d */
[----:B------:R-:W-:Y:S01]  /*0a30*/  ISETP.GE.AND P2, PT, R4, UR25, PT ;  /* 0x0000001904007c0c */ /* 0x000fe2000bf46270 */
[----:B------:R-:W-:Y:S01]  /*0a40*/  @UP2 ULDC.64 UR4, c[0x0][0x2c0] ;  /* 0x0000b00000042ab9 */ /* 0x000fe20000000a00 */
[----:B------:R-:W-:Y:S01]  /*0a50*/  USHF.R.S32.HI UR13, URZ, 0x1f, UR8 ;  /* 0x0000001f3f0d7899 */ /* 0x000fe20008011408 */
[----:B------:R-:W-:Y:S01]  /*0a60*/  IMAD.WIDE R10, R11, 0x40, R12 ;  /* 0x000000400b0a7825 */ /* 0x000fe200078e020c */
[----:B------:R-:W-:Y:S01]  /*0a70*/  @UP2 UIMAD UR15, UR5, UR4, URZ ;  /* 0x00000004050f22a4 */ /* 0x000fe2000f8e023f */
[----:B------:R-:W-:-:S02]  /*0a80*/  @!UP2 ULDC UR7, c[0x0][0x2c4] ;  /* 0x0000b1000007aab9 */ /* 0x000fc40000000800 */
[----:B------:R-:W-:Y:S01]  /*0a90*/  ULDC.64 UR4, c[0x0][0x2a0] ;  /* 0x0000a80000047ab9 */ /* 0x000fe20000000a00 */
[----:B------:R-:W-:Y:S01]  /*0aa0*/  @!UP1 UIADD3 UR11, UR19, UR9, URZ ;  /* 0x00000009130b9290 */ /* 0x000fe2000fffe03f */
[----:B------:R-:W-:Y:S01]  /*0ab0*/  IMAD.U32 R6, RZ, RZ, UR4 ;  /* 0x00000004ff067e24 */ /* 0x000fe2000f8e00ff */
[----:B------:R-:W-:Y:S01]  /*0ac0*/  @UP0 ULDC UR7, c[0x0][0x2e4] ;  /* 0x0000b90000070ab9 */ /* 0x000fe20000000800 */
[----:B------:R-:W-:Y:S01]  /*0ad0*/  @UP2 UMOV UR9, 0x1 ;  /* 0x0000000100092882 */ /* 0x000fe20000000000 */
[----:B------:R-:W-:Y:S02]  /*0ae0*/  UIMAD UR13, UR13, UR4, URZ ;  /* 0x000000040d0d72a4 */ /* 0x000fe4000f8e023f */
[----:B------:R-:W-:Y:S01]  /*0af0*/  @!UP2 UIMAD UR9, UR7, UR6, URZ ;  /* 0x000000060709a2a4 */ /* 0x000fe2000f8e023f */
[----:B------:R-:W-:Y:S01]  /*0b00*/  @UP3 ULDC UR4, c[0x0][0x2c4] ;  /* 0x0000b10000043ab9 */ /* 0x000fe20000000800 */
[----:B------:R-:W-:Y:S01]  /*0b10*/  @!UP1 UMOV UR12, UR18 ;  /* 0x00000012000c9c82 */ /* 0x000fe20008000000 */
[----:B------:R-:W-:Y:S01]  /*0b20*/  @UP3 UIMAD UR4, UR16, UR4, URZ ;  /* 0x00000004100432a4 */ /* 0x000fe2000f8e023f */
[----:B------:R-:W-:Y:S01]  /*0b30*/  IADD3 R2, P0, R0, UR12, RZ ;  /* 0x0000000c00027c10 */ /* 0x000fe2000ff1e0ff */
[----:B------:R-:W-:-:S02]  /*0b40*/  UIMAD UR9, UR16, UR9, URZ ;  /* 0x00000009100972a4 */ /* 0x000fc4000f8e023f */
[----:B------:R-:W-:Y:S01]  /*0b50*/  @UP3 USEL UR4, UR4, UR23, !UP1 ;  /* 0x0000001704043287 */ /* 0x000fe2000c800000 */
[----:B------:R-:W-:Y:S01]  /*0b60*/  LEA.HI.X.SX32 R3, R0, UR11, 0x1, P0 ;  /* 0x0000000b00037c11 */ /* 0x000fe200080f0eff */
[----:B------:R-:W-:Y:S01]  /*0b70*/  @UP2 ULDC UR10, c[0x0][0x2c0] ;  /* 0x0000b000000a2ab9 */ /* 0x000fe20000000800 */
        /* <DEDUP_REMOVED lines=9> */
[----:B------:R-:W-:Y:S01]  /*0c10*/  VIADD R2, R12, 0x30 ;  /* 0x000000300c027836 */ /* 0x000fe20000000000 */
[----:B------:R-:W-:Y:S01]  /*0c20*/  @UP3 UMOV UR12, UR4 ;  /* 0x00000004000c3c82 */ /* 0x000fe20008000000 */
[----:B------:R-:W-:Y:S01]  /*0c30*/  @!UP3 UMOV UR13, URZ ;  /* 0x0000003f000dbc82 */ /* 0x000fe20008000000 */
[----:B------:R-:W-:-:S02]  /*0c40*/  USHF.R.S32.HI UR7, URZ, 0x1f, UR6 ;  /* 0x0000001f3f077899 */ /* 0x000fc40008011406 */
[----:B------:R-:W-:Y:S01]  /*0c50*/  @UP3 USHF.R.S32.HI UR13, URZ, 0x1f, UR4 ;  /* 0x0000001f3f0d3899 */ /* 0x000fe20008011404 */
[----:B------:R-:W-:Y:S01]  /*0c60*/  VIADD R9, R7, UR5 ;  /* 0x0000000507097c36 */ /* 0x000fe20008000000 */
[----:B------:R-:W-:Y:S01]  /*0c70*/  USHF.R.S32.HI UR8, URZ, 0x1f, UR15 ;  /* 0x0000001f3f087899 */ /* 0x000fe2000801140f */
[----:B------:R-:W-:Y:S01]  /*0c80*/  ISETP.GE.AND P1, PT, R2, UR25, PT ;  /* 0x0000001902007c0c */ /* 0x000fe2000bf26270 */
        /* <DEDUP_REMOVED lines=16> */
.L_x_1134:
[----:B------:R-:W-:Y:S05]  /*0d90*/  BSYNC B0 ;  /* 0x0000000000007941 */ /* 0x000fea0003800000 */
.L_x_1133:
        /* <DEDUP_REMOVED lines=20> */
.L_x_1136:
[----:B------:R-:W-:Y:S05]  /*0ee0*/  BSYNC B0 ;  /* 0x0000000000007941 */ /* 0x000fea0003800000 */
.L_x_1135:
        /* <DEDUP_REMOVED lines=18> */
.L_x_1138:
[----:B------:R-:W-:Y:S05]  /*1010*/  BSYNC B0 ;  /* 0x0000000000007941 */ /* 0x000fea0003800000 */
.L_x_1137:
        /* <DEDUP_REMOVED lines=17> */
.L_x_1140:
[----:B------:R-:W-:Y:S05]  /*1130*/  BSYNC B0 ;  /* 0x0000000000007941 */ /* 0x000fea0003800000 */
.L_x_1139:
        /* <DEDUP_REMOVED lines=10> */
.L_x_1142:
[----:B------:R-:W-:Y:S05]  /*11e0*/  BSYNC B0 ;  /* 0x0000000000007941 */ /* 0x000fea0003800000 */
.L_x_1141:
        /* <DEDUP_REMOVED lines=10> */
.L_x_1144:
[----:B------:R-:W-:Y:S05]  /*1290*/  BSYNC B0 ;  /* 0x0000000000007941 */ /* 0x000fea0003800000 */
.L_x_1143:
        /* <DEDUP_REMOVED lines=10> */
.L_x_1146:
[----:B------:R-:W-:Y:S05]  /*1340*/  BSYNC B0 ;  /* 0x0000000000007941 */ /* 0x000fea0003800000 */
.L_x_1145:
        /* <DEDUP_REMOVED lines=10> */
.L_x_1132:
[----:B------:R-:W1:Y:S01]  /*13f0*/  LDC R5, c[0x0][0x278] ;  /* 0x00009e00ff057b82 */ /* 0x000e620000000800 */
[----:B------:R-:W2:Y:S01]  /*1400*/  S2R R0, SR_CTAID.Z ;  /* 0x0000000000007919 */ /* 0x000ea20000002700 */
[----:B------:R-:W-:Y:S01]  /*1410*/  UISETP.NE.AND UP0, UPT, UR23, -0x1, UPT ;  /* 0xffffffff1700788c */ /* 0x000fe2000bf05270 */
[----:B------:R-:W-:Y:S01]  /*1420*/  IMAD.U32 R27, RZ, RZ, UR24 ;  /* 0x00000018ff1b7e24 */ /* 0x000fe2000f8e00ff */
[----:B------:R-:W-:Y:S02]  /*1430*/  UIADD3 UR5, -UR14, UR25, URZ ;  /* 0x000000190e057290 */ /* 0x000fe4000fffe13f */
[----:B------:R-:W-:-:S04]  /*1440*/  UIADD3 UR32, UR33, -0x1, URZ ;  /* 0xffffffff21207890 */ /* 0x000fc8000fffe03f */
[----:B------:R-:W-:-:S03]  /*1450*/  UIMAD UR17, UR32, -0x40, UR15 ;  /* 0xffffffc0201178a4 */ /* 0x000fc6000f8e020f */
[----:B------:R-:W-:Y:S01]  /*1460*/  @UP0 ULDC.64 UR6, c[0x0][0x240] ;  /* 0x0000900000060ab9 */ /* 0x000fe20000000a00 */
[----:B------:R-:W-:Y:S02]  /*1470*/  @!UP0 USHF.R.S32.HI UR9, URZ, 0x1f, UR16 ;  /* 0x0000001f3f098899 */ /* 0x000fe40008011410 */
[----:B------:R-:W-:-:S04]  /*1480*/  @UP0 UIMAD.WIDE.U32 UR20, UR23, UR6, URZ ;  /* 0x00000006171402a5 */ /* 0x000fc8000f8e003f */
[----:B------:R-:W-:-:S03]  /*1490*/  @UP0 UIMAD UR4, UR23, UR7, UR21 ;  /* 0x00000007170402a4 */ /* 0x000fc6000f8e0215 */
[----:B------:R-:W-:Y:S01]  /*14a0*/  @!UP0 ULDC.64 UR6, c[0x0][0x228] ;  /* 0x00008a0000068ab9 */ /* 0x000fe20000000a00 */
[----:B-1----:R-:W-:Y:S01]  /*14b0*/  IABS R2, R5 ;  /* 0x0000000500027213 */ /* 0x002fe20000000000 */
[----:B------:R-:W-:Y:S02]  /*14c0*/  @!UP0 UIMAD UR9, UR9, UR6, URZ ;  /* 0x00000006090982a4 */ /* 0x000fe4000f8e023f */
[----:B------:R-:W-:Y:S01]  /*14d0*/  @!UP0 UIMAD.WIDE.U32 UR26, UR16, UR6, URZ ;  /* 0x00000006101a82a5 */ /* 0x000fe2000f8e003f */
[----:B------:R-:W1:Y:S01]  /*14e0*/  I2F.RP R8, R2 ;  /* 0x0000000200087306 */ /* 0x000e620000209400 */
[----:B------:R-:W-:Y:S02]  /*14f0*/  @!UP0 UIMAD UR10, UR16, UR7, UR9 ;  /* 0x00000007100a82a4 */ /* 0x000fe4000f8e0209 */
[----:B------:R-:W-:Y:S01]  /*1500*/  USHF.R.S32.HI UR9, URZ, 0x1f, UR8 ;  /* 0x0000001f3f097899 */ /* 0x000fe20008011408 */
[----:B--2---:R-:W-:Y:S01]  /*1510*/  IABS R0, R0 ;  /* 0x0000000000007213 */ /* 0x004fe20000000000 */
[----:B------:R-:W-:Y:S01]  /*1520*/  @!UP0 UIADD3 UR4, UR27, UR10, URZ ;  /* 0x0000000a1b048290 */ /* 0x000fe2000fffe03f */
[----:B------:R-:W-:Y:S01]  /*1530*/  @!UP0 UMOV UR20, UR26 ;  /* 0x0000001a00148c82 */ /* 0x000fe20008000000 */
[----:B------:R-:W-:Y:S01]  /*1540*/  ULDC.64 UR6, c[0x0][0x258] ;  /* 0x0000960000067ab9 */ /* 0x000fe20000000a00 */
[----:B------:R-:W-:Y:S01]  /*1550*/  UISETP.NE.AND UP0, UPT, UR19, -0x1, UPT ;  /* 0xffffffff1300788c */ /* 0x000fe2000bf05270 */
[----:B------:R-:W-:Y:S01]  /*1560*/  IMAD.U32 R22, RZ, RZ, UR6 ;  /* 0x00000006ff167e24 */ /* 0x000fe2000f8e00ff */
[----:B------:R-:W-:Y:S01]  /*1570*/  UIMAD UR9, UR9, UR6, URZ ;  /* 0x00000006090972a4 */ /* 0x000fe2000f8e023f */
[----:B-1----:R-:W1:Y:S03]  /*1580*/  MUFU.RCP R6, R8 ;  /* 0x0000000800067308 */ /* 0x002e660000001000 */
[----:B------:R-:W-:Y:S01]  /*1590*/  UIMAD UR7, UR8, UR7, UR9 ;  /* 0x00000007080772a4 */ /* 0x000fe2000f8e0209 */
[----:B------:R-:W-:-:S04]  /*15a0*/  UMOV UR6, 0x400 ;  /* 0x0000040000067882 */ /* 0x000fc80000000000 */
[----:B------:R-:W-:Y:S02]  /*15b0*/  @UP0 UIADD3 UR21, UR18, UR19, URZ ;  /* 0x0000001312150290 */ /* 0x000fe4000fffe03f */
[----:B------:R-:W-:Y:S01]  /*15c0*/  @UP0 UIADD3 UR19, UR18, UR19, URZ ;  /* 0x0000001312130290 */ /* 0x000fe2000fffe03f */
[----:B-1----:R-:W-:-:S04]  /*15d0*/  VIADD R6, R6, 0xffffffe ;  /* 0x0ffffffe06067836 */ /* 0x002fc80000000000 */
[----:B------:R-:W1:Y:S02]  /*15e0*/  F2I.FTZ.U32.TRUNC.NTZ R7, R6 ;  /* 0x0000000600077305 */ /* 0x000e64000021f000 */
[----:B-1----:R-:W-:Y:S02]  /*15f0*/  IMAD.MOV R3, RZ, RZ, -R7 ;  /* 0x000000ffff037224 */ /* 0x002fe400078e0a07 */
[----:B------:R-:W-:Y:S02]  /*1600*/  IMAD.MOV.U32 R6, RZ, RZ, RZ ;  /* 0x000000ffff067224 */ /* 0x000fe400078e00ff */
[----:B------:R-:W-:-:S04]  /*1610*/  IMAD R3, R3, R2, RZ ;  /* 0x0000000203037224 */ /* 0x000fc800078e02ff */
[----:B------:R-:W-:Y:S01]  /*1620*/  IMAD.HI.U32 R3, R7, R3, R6 ;  /* 0x0000000307037227 */ /* 0x000fe200078e0006 */
[----:B------:R-:W-:Y:S02]  /*1630*/  LEA.HI R7, R17, R80, RZ, 0x3 ;  /* 0x0000005011077211 */ /* 0x000fe400078f18ff */
[----:B------:R-:W-:Y:S02]  /*1640*/  LOP3.LUT R6, R5, UR8, RZ, 0x3c, !PT ;  /* 0x0000000805067c12 */ /* 0x000fe4000f8e3cff */
[----:B------:R-:W-:Y:S01]  /*1650*/  SHF.R.S32.HI R14, RZ, 0x3, R7 ;  /* 0x00000003ff0e7819 */ /* 0x000fe20000011407 */
[----:B------:R-:W-:Y:S01]  /*1660*/  IMAD.HI.U32 R11, R3, R0, RZ ;  /* 0x00000000030b7227 */ /* 0x000fe200078e00ff */
[----:B------:R-:W-:Y:S02]  /*1670*/  LOP3.LUT R7, R7, 0xfffffff8, RZ, 0xc0, !PT ;  /* 0xfffffff807077812 */ /* 0x000fe400078ec0ff */
[C---:B------:R-:W-:Y:S01]  /*1680*/  ISETP.GE.AND P0, PT, R14.reuse, UR5, PT ;  /* 0x000000050e007c0c */ /* 0x040fe2000bf06270 */
[----:B------:R-:W-:Y:S01]  /*1690*/  IMAD.MOV R3, RZ, RZ, -R11 ;  /* 0x000000ffff037224 */ /* 0x000fe200078e0a0b */
[----:B------:R-:W-:Y:S01]  /*16a0*/  SHF.R.S32.HI R15, RZ, 0x1f, R14 ;  /* 0x0000001fff0f7819 */ /* 0x000fe2000001140e */
[C---:B------:R-:W-:Y:S01]  /*16b0*/  VIADD R21, R14.reuse, 0x10 ;  /* 0x000000100e157836 */ /* 0x040fe20000000000 */
[----:B------:R-:W-:Y:S01]  /*16c0*/  ISETP.GE.AND P6, PT, R14, UR17, PT ;  /* 0x000000110e007c0c */ /* 0x000fe2000bfc6270 */
[----:B------:R-:W-:-:S02]  /*16d0*/  IMAD R3, R2, R3, R0 ;  /* 0x0000000302037224 */ /* 0x000fc400078e0200 */
[----:B------:R-:W-:Y:S01]  /*16e0*/  IMAD.IADD R0, R80, 0x1, -R7 ;  /* 0x0000000150007824 */ /* 0x000fe200078e0a07 */
[C---:B------:R-:W-:Y:S01]  /*16f0*/  ISETP.GE.AND P3, PT, R21.reuse, UR5, PT ;  /* 0x0000000515007c0c */ /* 0x040fe2000bf66270 */
[----:B------:R-:W-:Y:S01]  /*1700*/  IMAD.SHL.U32 R13, R14, 0x40, RZ ;  /* 0x000000400e0d7824 */ /* 0x000fe200078e00ff */
[----:B------:R-:W-:Y:S01]  /*1710*/  ISETP.GT.U32.AND P4, PT, R2, R3, PT ;  /* 0x000000030200720c */ /* 0x000fe20003f84070 */
[----:B------:R-:W-:Y:S01]  /*1720*/  IMAD.SHL.U32 R18, R0, 0x8, RZ ;  /* 0x0000000800127824 */ /* 0x000fe200078e00ff */
[----:B------:R-:W-:Y:S01]  /*1730*/  ISETP.GE.AND P5, PT, R21, UR17, PT ;  /* 0x0000001115007c0c */ /* 0x000fe2000bfa6270 */
[----:B------:R-:W1:Y:S01]  /*1740*/  @!P0 LDC.64 R8, c[0x0][0x240] ;  /* 0x00009000ff088b82 */ /* 0x000e620000000a00 */
[----:B------:R-:W-:Y:S01]  /*1750*/  LOP3.LUT R13, R13, 0x1c0, RZ, 0xc0, !PT ;  /* 0x000001c00d0d7812 */ /* 0x000fe200078ec0ff */
[----:B------:R-:W-:Y:S01]  /*1760*/  IMAD.WIDE R26, R27, 0x40, R14 ;  /* 0x000000401b1a7825 */ /* 0x000fe200078e020e */
[----:B------:R-:W-:Y:S02]  /*1770*/  SHF.R.S32.HI R19, RZ, 0x1f, R18 ;  /* 0x0000001fff137819 */ /* 0x000fe40000011412 */
[----:B------:R-:W-:-:S02]  /*1780*/  IADD3 R24, P2, R18, UR20, RZ ;  /* 0x0000001412187c10 */ /* 0x000fc4000ff5e0ff */
[----:B------:R-:W-:Y:S01]  /*1790*/  LOP3.LUT R7, R13, 0x38, R18, 0xf8, !PT ;  /* 0x000000380d077812 */ /* 0x000fe200078ef812 */
[----:B------:R-:W2:Y:S01]  /*17a0*/  @!P3 S2R R31, SR_CgaCtaId ;  /* 0x00000000001fb919 */ /* 0x000ea20000008800 */
[----:B------:R-:W-:Y:S01]  /*17b0*/  IADD3.X R25, R19, UR4, RZ, P2, !PT ;  /* 0x0000000413197c10 */ /* 0x000fe200097fe4ff */
[----:B------:R-:W-:Y:S01]  /*17c0*/  @!P4 IMAD.IADD R3, R3, 0x1, -R2 ;  /* 0x000000010303c824 */ /* 0x000fe200078e0a02 */
[----:B------:R-:W-:Y:S01]  /*17d0*/  SHF.R.U32.HI R10, RZ, 0x3, R13 ;  /* 0x00000003ff0a7819 */ /* 0x000fe2000001160d */
[----:B------:R-:W3:Y:S01]  /*17e0*/  S2UR UR4, SR_CgaCtaId ;  /* 0x00000000000479c3 */ /* 0x000ee20000008800 */
[----:B------:R-:W-:Y:S01]  /*17f0*/  ISETP.GE.AND P2, PT, R6, RZ, PT ;  /* 0x000000ff0600720c */ /* 0x000fe20003f46270 */
[----:B------:R-:W-:Y:S01]  /*1800*/  IMAD.WIDE.U32 R22, R22, UR8, R24 ;  /* 0x0000000816167c25 */ /* 0x000fe2000f8e0018 */
[----:B------:R-:W-:Y:S01]  /*1810*/  ISETP.GE.U32.AND P1, PT, R3, R2, PT ;  /* 0x000000020300720c */ /* 0x000fe20003f26070 */
[----:B------:R-:W-:Y:S01]  /*1820*/  @UP0 ULDC.64 UR8, c[0x0][0x248] ;  /* 0x0000920000080ab9 */ /* 0x000fe20000000a00 */
[----:B------:R-:W-:Y:S01]  /*1830*/  LOP3.LUT R10, R7, R10, RZ, 0x3c, !PT ;  /* 0x0000000a070a7212 */ /* 0x000fe200078e3cff */
[----:B------:R-:W-:Y:S01]  /*1840*/  @!P4 VIADD R11, R11, 0x1 ;  /* 0x000000010b0bc836 */ /* 0x000fe20000000000 */
[----:B------:R-:W-:Y:S01]  /*1850*/  ISETP.NE.AND P4, PT, R5, RZ, PT ;  /* 0x000000ff0500720c */ /* 0x000fe20003f85270 */
[----:B------:R-:W4:Y:S01]  /*1860*/  @!P0 LDC.64 R2, c[0x0][0x210] ;  /* 0x00008400ff028b82 */ /* 0x000f220000000a00 */
[----:B------:R-:W-:Y:S01]  /*1870*/  VIADD R29, R23, UR7 ;  /* 0x00000007171d7c36 */ /* 0x000fe20008000000 */
[----:B------:R-:W-:Y:S01]  /*1880*/  @UP0 UIMAD.WIDE.U32 UR26, UR21, UR8, URZ ;  /* 0x00000008151a02a5 */ /* 0x000fe2000f8e003f */
[----:B------:R-:W-:Y:S01]  /*1890*/  @!P0 IMAD.MOV.U32 R28, RZ, RZ, R22 ;  /* 0x000000ffff1c8224 */ /* 0x000fe200078e0016 */
[----:B------:R-:W-:Y:S01]  /*18a0*/  @UP0 UIMAD UR21, UR21, UR9, URZ ;  /* 0x00000009151502a4 */ /* 0x000fe2000f8e023f */
[----:B-1----:R-:W-:-:S02]  /*18b0*/  @!P0 IMAD R16, R27, R8, RZ ;  /* 0x000000081b108224 */ /* 0x002fc400078e02ff */
[C---:B------:R-:W-:Y:S01]  /*18c0*/  @!P0 IMAD.WIDE.U32 R24, R26.reuse, R8, R28 ;  /* 0x000000081a188225 */ /* 0x040fe200078e001c */
[----:B------:R-:W1:Y:S01]  /*18d0*/  @!P3 LDC.64 R6, c[0x0][0x240] ;  /* 0x00009000ff06bb82 */ /* 0x000e620000000a00 */
[----:B------:R-:W-:Y:S02]  /*18e0*/  @UP0 UIADD3 UR21, UR27, UR21, URZ ;  /* 0x000000151b150290 */ /* 0x000fe4000fffe03f */
[C---:B------:R-:W-:Y:S01]  /*18f0*/  @!P0 IMAD R16, R26.reuse, R9, R16 ;  /* 0x000000091a108224 */ /* 0x040fe200078e0210 */
[----:B------:R-:W-:Y:S01]  /*1900*/  LEA.HI R9, R17, R80, RZ, 0x6 ;  /* 0x0000005011097211 */ /* 0x000fe200078f30ff */
[----:B------:R-:W-:Y:S01]  /*1910*/  @P1 VIADD R11, R11, 0x1 ;  /* 0x000000010b0b1836 */ /* 0x000fe20000000000 */
[----:B------:R-:W-:Y:S01]  /*1920*/  @!P3 IADD3 R8, P1, R26, 0x10, RZ ;  /* 0x000000101a08b810 */ /* 0x000fe20007f3e0ff */
[----:B------:R-:W-:Y:S01]  /*1930*/  @!P0 IMAD.IADD R16, R25, 0x1, R16 ;  /* 0x0000000119108824 */ /* 0x000fe200078e0210 */
[----:B---3--:R-:W-:Y:S01]  /*1940*/  ULEA UR4, UR4, UR6, 0x18 ;  /* 0x0000000604047291 */ /* 0x008fe2000f8ec03f */
[----:B------:R-:W-:Y:S01]  /*1950*/  @!P2 IMAD.MOV R11, RZ, RZ, -R11 ;  /* 0x000000ffff0ba224 */ /* 0x000fe200078e0a0b */
[----:B------:R-:W-:Y:S01]  /*1960*/  @!P4 LOP3.LUT R11, RZ, R5, RZ, 0x33, !PT ;  /* 0x00000005ff0bc212 */ /* 0x000fe200078e33ff */
[----:B------:R-:W-:Y:S01]  /*1970*/  IMAD.SHL.U32 R9, R9, 0x8, RZ ;  /* 0x0000000809097824 */ /* 0x000fe200078e00ff */
[----:B------:R-:W-:Y:S01]  /*1980*/  @UP0 ULDC.64 UR6, c[0x0][0x250] ;  /* 0x0000940000060ab9 */ /* 0x000fe20000000a00 */
[----:B------:R-:W-:Y:S01]  /*1990*/  @!P3 IMAD.X R5, RZ, RZ, R27, P1 ;  /* 0x000000ffff05b224 */ /* 0x000fe200008e061b */
[----:B------:R-:W-:Y:S01]  /*19a0*/  @UP0 UIMAD.WIDE.U32 UR10, UR19, UR6, URZ ;  /* 0x00000006130a02a5 */ /* 0x000fe2000f8e003f */
[----:B------:R-:W-:Y:S01]  /*19b0*/  VIADD R13, R14, 0x20 ;  /* 0x000000200e0d7836 */ /* 0x000fe20000000000 */
[----:B----4-:R-:W-:Y:S01]  /*19c0*/  @!P0 LEA R32, P2, R24, R2, 0x1 ;  /* 0x0000000218208211 */ /* 0x010fe200078408ff */
[----:B------:R-:W-:Y:S01]  /*19d0*/  @!P3 IMAD.MOV.U32 R36, RZ, RZ, R22 ;  /* 0x000000ffff24b224 */ /* 0x000fe200078e0016 */
[----:B------:R-:W-:Y:S01]  /*19e0*/  LOP3.LUT R10, R10, 0xfffffe00, R9, 0xf8, !PT ;  /* 0xfffffe000a0a7812 */ /* 0x000fe200078ef809 */
[----:B------:R-:W-:Y:S01]  /*19f0*/  @!P3 IMAD.MOV.U32 R37, RZ, RZ, R29 ;  /* 0x000000ffff25b224 */ /* 0x000fe200078e001d */
[----:B------:R-:W-:Y:S01]  /*1a00*/  @!P0 LEA.HI.X R33, R24, R3, R16, 0x1, P2 ;  /* 0x0000000318218211 */ /* 0x000fe200010f0c10 */
[----:B------:R-:W-:Y:S01]  /*1a10*/  @UP0 UIMAD UR19, UR19, UR7, URZ ;  /* 0x00000007131302a4 */ /* 0x000fe2000f8e023f */
[----:B------:R-:W3:Y:S01]  /*1a20*/  @!P3 LDC.64 R2, c[0x0][0x210] ;  /* 0x00008400ff02bb82 */ /* 0x000ee20000000a00 */
[----:B------:R-:W-:Y:S01]  /*1a30*/  ISETP.GE.AND P2, PT, R13, UR5, PT ;  /* 0x000000050d007c0c */ /* 0x000fe2000bf46270 */
[-C--:B-1----:R-:W-:Y:S01]  /*1a40*/  @!P3 IMAD R9, R5, R6.reuse, RZ ;  /* 0x000000060509b224 */ /* 0x082fe200078e02ff */
[----:B------:R-:W-:Y:S01]  /*1a50*/  LEA R231, R10, UR4, 0x1 ;  /* 0x000000040ae77c11 */ /* 0x000fe2000f8e08ff */
[----:B------:R-:W-:Y:S01]  /*1a60*/  VIADD R5, R14, 0x30 ;  /* 0x000000300e057836 */ /* 0x000fe20000000000 */
[----:B------:R-:W-:Y:S01]  /*1a70*/  @UP0 UIADD3 UR19, UR11, UR19, URZ ;  /* 0x000000130b130290 */ /* 0x000fe2000fffe03f */
[C---:B------:R-:W-:Y:S01]  /*1a80*/  @!P3 IMAD R7, R8.reuse, R7, R9 ;  /* 0x000000070807b224 */ /* 0x040fe200078e0209 */
[----:B------:R-:W-:Y:S01]  /*1a90*/  @UP0 UMOV UR20, UR10 ;  /* 0x0000000a00140c82 */ /* 0x000fe20008000000 */
[----:B------:R-:W-:Y:S01]  /*1aa0*/  @!P3 IMAD.WIDE.U32 R36, R8, R6, R36 ;  /* 0x000000060824b225 */ /* 0x000fe200078e0024 */
[----:B------:R-:W-:Y:S01]  /*1ab0*/  ISETP.GE.AND P1, PT, R5, UR5, PT ;  /* 0x0000000505007c0c */ /* 0x000fe2000bf26270 */
[----:B------:R-:W1:Y:S02]  /*1ac0*/  @!P6 S2R R8, SR_CgaCtaId ;  /* 0x000000000008e919 */ /* 0x000e640000008800 */
[----:B------:R-:W-:Y:S01]  /*1ad0*/  @!P3 IMAD.IADD R6, R37, 0x1, R7 ;  /* 0x000000012506b824 */ /* 0x000fe200078e0207 */
[----:B------:R-:W-:Y:S01]  /*1ae0*/  @!PT LDS RZ, [RZ] ;  /* 0x00000000fffff984 */ /* 0x000fe20000000800 */
[----:B------:R-:W-:Y:S01]  /*1af0*/  @!PT LDS RZ, [RZ] ;  /* 0x00000000fffff984 */ /* 0x000fe20000000800 */
[----:B------:R-:W-:Y:S01]  /*1b00*/  @!PT LDS RZ, [RZ] ;  /* 0x00000000fffff984 */ /* 0x000fe20000000800 */
[----:B------:R-:W-:Y:S01]  /*1b10*/  @!P0 LDGSTS.E.BYPASS.LTC128B.128 [R231], desc[UR28][R32.64] ;  /* 0x0000000020e78fae */ /* 0x000fe2000b901d5c */
[----:B------:R-:W-:-:S03]  /*1b20*/  @!P2 IADD3 R24, P4, R26, 0x20, RZ ;  /* 0x000000201a18a810 */ /* 0x000fc60007f9e0ff */
[----:B------:R-:W-:Y:S04]  /*1b30*/  @!P0 LDGSTS.E.BYPASS.LTC128B.128 [R231+0x2000], desc[UR28][R32.64+0x80] ;  /* 0x0200008020e78fae */ /* 0x000fe8000b901d5c */
[----:B------:R-:W-:Y:S04]  /*1b40*/  @!P0 LDGSTS.E.BYPASS.LTC128B.128 [R231+0x4000], desc[UR28][R32.64+0x100] ;  /* 0x0400010020e78fae */ /* 0x000fe8000b901d5c */
[----:B------:R4:W-:Y:S01]  /*1b50*/  @!P0 LDGSTS.E.BYPASS.LTC128B.128 [R231+0x6000], desc[UR28][R32.64+0x180] ;  /* 0x0600018020e78fae */ /* 0x0009e2000b901d5c */
[C---:B---3--:R-:W-:Y:S01]  /*1b60*/  @!P3 LEA R34, P0, R36.reuse, R2, 0x1 ;  /* 0x000000022422b211 */ /* 0x048fe200078008ff */
[----:B------:R-:W3:Y:S03]  /*1b70*/  @!P2 S2R R25, SR_CgaCtaId ;  /* 0x000000000019a919 */ /* 0x000ee60000008800 */
[----:B------:R-:W-:-:S02]  /*1b80*/  @!P3 LEA.HI.X R35, R36, R3, R6, 0x1, P0 ;  /* 0x000000032423b211 */ /* 0x000fc400000f0c06 */
[----:B------:R-:W-:Y:S01]  /*1b90*/  @!P1 IADD3 R20, P0, R26, 0x30, RZ ;  /* 0x000000301a149810 */ /* 0x000fe20007f1e0ff */
[----:B------:R-:W3:Y:S01]  /*1ba0*/  @!P1 S2R R16, SR_CgaCtaId ;  /* 0x0000000000109919 */ /* 0x000ee20000008800 */
[----:B------:R-:W3:Y:S01]  /*1bb0*/  @!P2 LDC.64 R2, c[0x0][0x240] ;  /* 0x00009000ff02ab82 */ /* 0x000ee20000000a00 */
[----:B------:R-:W-:-:S04]  /*1bc0*/  @!P3 MOV R26, 0x400 ;  /* 0x00000400001ab802 */ /* 0x000fc80000000f00 */
[----:B--2---:R-:W-:-:S03]  /*1bd0*/  @!P3 LEA R31, R31, R26, 0x18 ;  /* 0x0000001a1f1fb211 */ /* 0x004fc600078ec0ff */
[----:B------:R-:W2:Y:S01]  /*1be0*/  @!P2 LDC.64 R6, c[0x0][0x210] ;  /* 0x00008400ff06ab82 */ /* 0x000ea20000000a00 */
[--C-:B----4-:R-:W-:Y:S01]  /*1bf0*/  @!P2 IMAD.X R33, RZ, RZ, R27.reuse, P4 ;  /* 0x000000ffff21a224 */ /* 0x110fe200020e061b */
[----:B------:R-:W-:Y:S01]  /*1c00*/  ISETP.GE.AND P4, PT, R21, UR17, PT ;  /* 0x0000001115007c0c */ /* 0x000fe2000bf86270 */
[----:B------:R-:W-:Y:S01]  /*1c10*/  @!P1 IMAD.X R27, RZ, RZ, R27, P0 ;  /* 0x000000ffff1b9224 */ /* 0x000fe200000e061b */
[----:B------:R-:W-:Y:S02]  /*1c20*/  PLOP3.LUT P0, PT, PT, PT, UP0, 0x80, 0x0 ;  /* 0x000000000000781c */ /* 0x000fe40003f0f008 */
[----:B------:R-:W-:-:S04]  /*1c30*/  @!P6 MOV R21, 0x400 ;  /* 0x000004000015e802 */ /* 0x000fc80000000f00 */
[----:B-1----:R-:W-:-:S07]  /*1c40*/  @!P6 LEA R21, R8, R21, 0x18 ;  /* 0x000000150815e211 */ /* 0x002fce00078ec0ff */
        /* <DEDUP_REMOVED lines=14> */
.L_x_1147:
        /* <DEDUP_REMOVED lines=14> */
.L_x_1148:
[----:B---3--:R-:W-:Y:S01]  /*1e10*/  @!P2 IMAD R33, R33, R2, RZ ;  /* 0x000000022121a224 */ /* 0x008fe200078e02ff */
[----:B------:R-:W1:Y:S01]  /*1e20*/  @!P1 LDC.64 R8, c[0x0][0x240] ;  /* 0x00009000ff089b82 */ /* 0x000e620000000a00 */
[----:B------:R-:W-:Y:S01]  /*1e30*/  IMAD R37, R15, UR8, RZ ;  /* 0x000000080f257c24 */ /* 0x000fe2000f8e02ff */
[----:B------:R-:W-:Y:S01]  /*1e40*/  @!P2 MOV R28, 0x400 ;  /* 0x00000400001ca802 */ /* 0x000fe20000000f00 */
[----:B------:R-:W-:Y:S01]  /*1e50*/  IMAD.WIDE.U32 R38, R14, UR8, R18 ;  /* 0x000000080e267c25 */ /* 0x000fe2000f8e0012 */
[----:B------:R-:W-:Y:S01]  /*1e60*/  @!P1 MOV R23, 0x400 ;  /* 0x0000040000179802 */ /* 0x000fe20000000f00 */
[----:B------:R-:W-:Y:S01]  /*1e70*/  ULDC.64 UR10, c[0x0][0x260] ;  /* 0x00009800000a7ab9 */ /* 0x000fe20000000a00 */
[----:B------:R-:W-:Y:S01]  /*1e80*/  @!P2 LEA R25, R25, R28, 0x18 ;  /* 0x0000001c1919a211 */ /* 0x000fe200078ec0ff */
[----:B------:R-:W-:Y:S01]  /*1e90*/  @!P2 IMAD R3, R24, R3, R33 ;  /* 0x000000031803a224 */ /* 0x000fe200078e0221 */
[----:B------:R-:W-:Y:S01]  /*1ea0*/  IADD3 R232, P0, R38, UR26, RZ ;  /* 0x0000001a26e87c10 */ /* 0x000fe2000ff1e0ff */
[----:B------:R-:W-:Y:S01]  /*1eb0*/  @!P2 IMAD.MOV.U32 R32, RZ, RZ, R22 ;  /* 0x000000ffff20a224 */ /* 0x000fe200078e0016 */
[----:B------:R-:W-:Y:S01]  /*1ec0*/  @!P1 LEA R23, R16, R23, 0x18 ;  /* 0x0000001710179211 */ /* 0x000fe200078ec0ff */
[----:B------:R-:W-:Y:S01]  /*1ed0*/  @!P2 IMAD.MOV.U32 R33, RZ, RZ, R29 ;  /* 0x000000ffff21a224 */ /* 0x000fe200078e001d */
[----:B------:R-:W-:Y:S01]  /*1ee0*/  SHF.R.S32.HI R16, RZ, 0x1f, R11 ;  /* 0x0000001fff107819 */ /* 0x000fe2000001140b */
[----:B------:R-:W-:Y:S01]  /*1ef0*/  IMAD R26, R14, UR9, R37 ;  /* 0x000000090e1a7c24 */ /* 0x000fe2000f8e0225 */
[----:B------:R-:W-:Y:S01]  /*1f00*/  USHF.L.U32 UR18, UR8, 0x6, URZ ;  /* 0x0000000608127899 */ /* 0x000fe2000800063f */
[----:B------:R-:W-:Y:S01]  /*1f10*/  @!P3 IMAD R31, R10, 0x2, R31 ;  /* 0x000000020a1fb824 */ /* 0x000fe200078e021f */
[----:B------:R-:W-:Y:S01]  /*1f20*/  USHF.L.U64.HI UR16, UR8, 0x6, UR9 ;  /* 0x0000000608107899 */ /* 0x000fe20008010209 */
[----:B------:R-:W-:Y:S01]  /*1f30*/  @!P2 IMAD.WIDE.U32 R32, R24, R2, R32 ;  /* 0x000000021820a225 */ /* 0x000fe200078e0020 */
[----:B------:R-:W-:Y:S01]  /*1f40*/  IADD3.X R233, R39, UR21, R26, P0, !PT ;  /* 0x0000001527e97c10 */ /* 0x000fe200087fe41a */
[----:B------:R-:W-:Y:S01]  /*1f50*/  USHF.R.S32.HI UR21, URZ, 0x1f, UR32 ;  /* 0x0000001f3f157899 */ /* 0x000fe20008011420 */
[----:B------:R-:W-:Y:S01]  /*1f60*/  @!PT LDS RZ, [RZ] ;  /* 0x00000000fffff984 */ /* 0x000fe20000000800 */
[----:B------:R-:W-:Y:S01]  /*1f70*/  @!PT LDS RZ, [RZ] ;  /* 0x00000000fffff984 */ /* 0x000fe20000000800 */
[----:B------:R-:W-:Y:S01]  /*1f80*/  @!PT LDS RZ, [RZ] ;  /* 0x00000000fffff984 */ /* 0x000fe20000000800 */
[----:B------:R-:W-:Y:S01]  /*1f90*/  @!P3 LDGSTS.E.BYPASS.LTC128B.128 [R31+0x800], desc[UR28][R34.64] ;  /* 0x00800000221fbfae */ /* 0x000fe2000b901d5c */
[----:B------:R-:W-:Y:S01]  /*1fa0*/  @!P2 IMAD.IADD R24, R33, 0x1, R3 ;  /* 0x000000012118a824 */ /* 0x000fe200078e0203 */
[----:B--2---:R-:W-:Y:S01]  /*1fb0*/  @!P2 LEA R28, P0, R32, R6, 0x1 ;  /* 0x00000006201ca211 */ /* 0x004fe200078008ff */
[----:B------:R-:W2:Y:S01]  /*1fc0*/  @!P1 LDC.64 R2, c[0x0][0x210] ;  /* 0x00008400ff029b82 */ /* 0x000ea20000000a00 */
[----:B------:R-:W-:Y:S01]  /*1fd0*/  @!P3 LDGSTS.E.BYPASS.LTC128B.128 [R31+0x2800], desc[UR28][R34.64+0x80] ;  /* 0x02800080221fbfae */ /* 0x000fe2000b901d5c */
[----:B------:R-:W-:Y:S01]  /*1fe0*/  @!P1 IMAD.MOV.U32 R30, RZ, RZ, R22 ;  /* 0x000000ffff1e9224 */ /* 0x000fe200078e0016 */
[----:B------:R-:W-:Y:S01]  /*1ff0*/  UIMAD.WIDE.U32 UR26, UR8, 0x20, URZ ;  /* 0x00000020081a78a5 */ /* 0x000fe2000f8e003f */
[----:B------:R-:W-:Y:S01]  /*2000*/  IMAD R22, R16, UR10, RZ ;  /* 0x0000000a10167c24 */ /* 0x000fe2000f8e02ff */
[----:B------:R-:W-:Y:S01]  /*2010*/  @!P3 LDGSTS.E.BYPASS.LTC128B.128 [R31+0x4800], desc[UR28][R34.64+0x100] ;  /* 0x04800100221fbfae */ /* 0x000fe2000b901d5c */
[----:B------:R-:W-:Y:S01]  /*2020*/  @!P2 IMAD R25, R10, 0x2, R25 ;  /* 0x000000020a19a824 */ /* 0x000fe200078e0219 */
[----:B------:R-:W-:Y:S01]  /*2030*/  UIADD3 UR13, UR15, -UR13, -UR25 ;  /* 0x8000000d0f0d7290 */ /* 0x000fe2000fffe819 */
[----:B-1----:R-:W-:Y:S01]  /*2040*/  @!P1 IMAD R27, R27, R8, RZ ;  /* 0x000000081b1b9224 */ /* 0x002fe200078e02ff */
[----:B------:R1:W-:Y:S01]  /*2050*/  @!P3 LDGSTS.E.BYPASS.LTC128B.128 [R31+0x6800], desc[UR28][R34.64+0x180] ;  /* 0x06800180221fbfae */ /* 0x0003e2000b901d5c */
[----:B------:R-:W-:Y:S01]  /*2060*/  IMAD.WIDE.U32 R232, R11, UR10, R232 ;  /* 0x0000000a0be87c25 */ /* 0x000fe2000f8e00e8 */
[----:B------:R-:W-:-:S03]  /*2070*/  UIMAD UR10, UR16, UR32, URZ ;  /* 0x00000020100a72a4 */ /* 0x000fc6000f8e023f */
[----:B------:R-:W-:Y:S01]  /*2080*/  IMAD R241, R11, UR11, R22 ;  /* 0x0000000b0bf17c24 */ /* 0x000fe2000f8e0216 */
[----:B------:R-:W-:Y:S01]  /*2090*/  UIMAD UR10, UR21, UR18, UR10 ;  /* 0x00000012150a72a4 */ /* 0x000fe2000f8e020a */
[----:B------:R-:W-:Y:S02]  /*20a0*/  @!P1 IMAD R9, R20, R9, R27 ;  /* 0x0000000914099224 */ /* 0x000fe400078e021b */
[----:B------:R-:W-:Y:S02]  /*20b0*/  IMAD.IADD R241, R233, 0x1, R241 ;  /* 0x00000001e9f17824 */ /* 0x000fe400078e02f1 */
[----:B------:R-:W-:Y:S02]  /*20c0*/  IMAD.U32 R81, RZ, RZ, UR18 ;  /* 0x00000012ff517e24 */ /* 0x000fe4000f8e00ff */
[----:B------:R-:W-:Y:S02]  /*20d0*/  IMAD.MOV.U32 R240, RZ, RZ, R232 ;  /* 0x000000fffff07224 */ /* 0x000fe400078e00e8 */
[----:B------:R-:W-:-:S02]  /*20e0*/  @!P1 IMAD R23, R10, 0x2, R23 ;  /* 0x000000020a179824 */ /* 0x000fc400078e0217 */
[----:B------:R-:W-:Y:S02]  /*20f0*/  IMAD.SHL.U32 R242, R80, 0x2, RZ ;  /* 0x0000000250f27824 */ /* 0x000fe400078e00ff */
[----:B------:R-:W-:-:S03]  /*2100*/  IMAD.U32 R236, RZ, RZ, UR15 ;  /* 0x0000000fffec7e24 */ /* 0x000fc6000f8e00ff */
[----:B------:R-:W-:Y:S01]  /*2110*/  LOP3.LUT R242, R242, 0x6, RZ, 0xc0, !PT ;  /* 0x00000006f2f27812 */ /* 0x000fe200078ec0ff */
[----:B-1----:R-:W-:Y:S01]  /*2120*/  @!P1 IMAD.MOV.U32 R31, RZ, RZ, R29 ;  /* 0x000000ffff1f9224 */ /* 0x002fe200078e001d */
[----:B------:R-:W-:Y:S01]  /*2130*/  @!P2 LEA.HI.X R29, R32, R7, R24, 0x1, P0 ;  /* 0x00000007201da211 */ /* 0x000fe200000f0c18 */
[----:B------:R-:W-:Y:S01]  /*2140*/  IMAD.U32 R24, RZ, RZ, UR8 ;  /* 0x00000008ff187e24 */ /* 0x000fe2000f8e00ff */
[----:B------:R-:W1:Y:S01]  /*2150*/  @!P6 LDC.64 R6, c[0x0][0x218] ;  /* 0x00008600ff06eb82 */ /* 0x000e620000000a00 */
[----:B------:R-:W-:Y:S02]  /*2160*/  @!P1 IMAD.WIDE.U32 R26, R20, R8, R30 ;  /* 0x00000008141a9225 */ /* 0x000fe400078e001e */
[----:B------:R-:W-:Y:S02]  /*2170*/  @!P2 LDGSTS.E.BYPASS.LTC128B.128 [R25+0x1000], desc[UR28][R28.64] ;  /* 0x010000001c19afae */ /* 0x000fe4000b901d5c */
[----:B------:R-:W-:Y:S01]  /*2180*/  @!P1 IMAD.IADD R20, R27, 0x1, R9 ;  /* 0x000000011b149824 */ /* 0x000fe200078e0209 */
[----:B--2---:R-:W-:Y:S01]  /*2190*/  @!P1 LEA R30, P3, R26, R2, 0x1 ;  /* 0x000000021a1e9211 */ /* 0x004fe200078608ff */
[----:B------:R-:W-:Y:S01]  /*21a0*/  @!P2 LDGSTS.E.BYPASS.LTC128B.128 [R25+0x3000], desc[UR28][R28.64+0x80] ;  /* 0x030000801c19afae */ /* 0x000fe2000b901d5c */
[----:B------:R-:W-:-:S02]  /*21b0*/  IMAD.WIDE.U32 R8, R81, UR32, R240 ;  /* 0x0000002051087c25 */ /* 0x000fc4000f8e00f0 */
[----:B------:R-:W-:Y:S01]  /*21c0*/  @!P1 LEA.HI.X R31, R26, R3, R20, 0x1, P3 ;  /* 0x000000031a1f9211 */ /* 0x000fe200018f0c14 */
[----:B------:R-:W-:Y:S01]  /*21d0*/  @!P2 LDGSTS.E.BYPASS.LTC128B.128 [R25+0x5000], desc[UR28][R28.64+0x100] ;  /* 0x050001001c19afae */ /* 0x000fe2000b901d5c */
[----:B------:R-:W2:Y:S01]  /*21e0*/  @!P5 LDC.64 R2, c[0x0][0x218] ;  /* 0x00008600ff02db82 */ /* 0x000ea20000000a00 */
[----:B------:R-:W-:Y:S01]  /*21f0*/  VIADD R9, R9, UR10 ;  /* 0x0000000a09097c36 */ /* 0x000fe20008000000 */
[----:B------:R-:W-:Y:S01]  /*2200*/  LEA.HI R26, R17, R80, RZ, 0x4 ;  /* 0x00000050111a7211 */ /* 0x000fe200078f20ff */
[----:B------:R3:W-:Y:S01]  /*2210*/  @!P2 LDGSTS.E.BYPASS.LTC128B.128 [R25+0x7000], desc[UR28][R28.64+0x180] ;  /* 0x070001801c19afae */ /* 0x0007e2000b901d5c */
[----:B------:R-:W-:Y:S01]  /*2220*/  ISETP.GE.AND P2, PT, R13, UR17, PT ;  /* 0x000000110d007c0c */ /* 0x000fe2000bf46270 */
[----:B------:R-:W-:Y:S01]  /*2230*/  @!P6 IMAD R27, R10, 0x2, R21 ;  /* 0x000000020a1be824 */ /* 0x000fe200078e0215 */
[----:B------:R-:W-:Y:S01]  /*2240*/  LOP3.LUT R17, R26, 0xfffffff0, RZ, 0xc0, !PT ;  /* 0xfffffff01a117812 */ /* 0x000fe200078ec0ff */
[----:B------:R-:W-:Y:S01]  /*2250*/  @!P1 LDGSTS.E.BYPASS.LTC128B.128 [R23+0x1800], desc[UR28][R30.64] ;  /* 0x018000001e179fae */ /* 0x000fe2000b901d5c */
[----:B------:R-:W-:Y:S01]  /*2260*/  IMAD.U32 R21, RZ, RZ, UR9 ;  /* 0x00000009ff157e24 */ /* 0x000fe2000f8e00ff */
[----:B------:R-:W-:Y:S01]  /*2270*/  ISETP.GE.AND P3, PT, R5, UR17, PT ;  /* 0x0000001105007c0c */ /* 0x000fe2000bf66270 */
[----:B------:R-:W-:Y:S01]  /*2280*/  USHF.L.U32 UR10, UR9, 0x5, URZ ;  /* 0x00000005090a7899 */ /* 0x000fe2000800063f */
[----:B------:R-:W-:Y:S01]  /*2290*/  @!P1 LDGSTS.E.BYPASS.LTC128B.128 [R23+0x3800], desc[UR28][R30.64+0x80] ;  /* 0x038000801e179fae */ /* 0x000fe2000b901d5c */
[----:B-1----:R-:W-:-:S02]  /*22a0*/  @!P6 LEA R32, P0, R8, R6, 0x1 ;  /* 0x000000060820e211 */ /* 0x002fc400078008ff */
[----:B------:R-:W1:Y:S02]  /*22b0*/  @!P5 S2R R6, SR_CgaCtaId ;  /* 0x000000000006d919 */ /* 0x000e640000008800 */
[----:B------:R-:W-:Y:S01]  /*22c0*/  @!P6 LEA.HI.X R33, R8, R7, R9, 0x1, P0 ;  /* 0x000000070821e211 */ /* 0x000fe200000f0c09 */
[----:B------:R-:W-:Y:S01]  /*22d0*/  IMAD.U32 R7, RZ, RZ, UR8 ;  /* 0x00000008ff077e24 */ /* 0x000fe2000f8e00ff */
[----:B------:R-:W-:Y:S01]  /*22e0*/  ISETP.GE.AND P0, PT, R5, UR17, PT ;  /* 0x0000001105007c0c */ /* 0x000fe2000bf06270 */
[----:B------:R-:W4:Y:S01]  /*22f0*/  @!P2 S2R R22, SR_CgaCtaId ;  /* 0x000000000016a919 */ /* 0x000f220000008800 */
[----:B------:R-:W-:Y:S01]  /*2300*/  IMAD.IADD R5, R80, 0x1, -R17 ;  /* 0x0000000150057824 */ /* 0x000fe200078e0a11 */
[----:B------:R-:W-:Y:S04]  /*2310*/  @!P1 LDGSTS.E.BYPASS.LTC128B.128 [R23+0x5800], desc[UR28][R30.64+0x100] ;  /* 0x058001001e179fae */ /* 0x000fe8000b901d5c */
[----:B------:R-:W-:Y:S01]  /*2320*/  @!P1 LDGSTS.E.BYPASS.LTC128B.128 [R23+0x7800], desc[UR28][R30.64+0x180] ;  /* 0x078001801e179fae */ /* 0x000fe2000b901d5c */
[----:B------:R-:W-:-:S02]  /*2330*/  ISETP.GE.AND P1, PT, R13, UR17, PT ;  /* 0x000000110d007c0c */ /* 0x000fc4000bf26270 */
[----:B------:R-:W-:Y:S01]  /*2340*/  SHF.R.S32.HI R13, RZ, 0x4, R26 ;  /* 0x00000004ff0d7819 */ /* 0x000fe2000001141a */
[----:B------:R-:W-:Y:S01]  /*2350*/  @!P6 LDGSTS.E.BYPASS.LTC128B.128 [R27+0x8000], desc[UR28][R32.64] ;  /* 0x08000000201befae */ /* 0x000fe2000b901d5c */
[----:B---3--:R-:W-:Y:S01]  /*2360*/  IMAD R25, R15, UR6, RZ ;  /* 0x000000060f197c24 */ /* 0x008fe2000f8e02ff */
[----:B------:R-:W-:Y:S01]  /*2370*/  VOTEU.ALL UP0, P0 ;  /* 0x00000000003f7886 */ /* 0x000fe20000000000 */
[----:B------:R-:W-:Y:S01]  /*2380*/  LEA.HI R28, R26, R13, RZ, 0x1 ;  /* 0x0000000d1a1c7211 */ /* 0x000fe200078f08ff */
[----:B------:R-:W-:Y:S01]  /*2390*/  @!P6 LDGSTS.E.BYPASS.LTC128B.128 [R27+0xa000], desc[UR28][R32.64+0x80] ;  /* 0x0a000080201befae */ /* 0x000fe2000b901d5c */
[----:B------:R-:W-:Y:S02]  /*23a0*/  @!P0 MOV R15, 0x400 ;  /* 0x00000400000f8802 */ /* 0x000fe40000000f00 */
[----:B------:R-:W-:Y:S01]  /*23b0*/  LOP3.LUT R28, R28, 0xfffffffe, RZ, 0xc0, !PT ;  /* 0xfffffffe1c1c7812 */ /* 0x000fe200078ec0ff */
[----:B------:R-:W-:Y:S04]  /*23c0*/  @!P6 LDGSTS.E.BYPASS.LTC128B.128 [R27+0xc000], desc[UR28][R32.64+0x100] ;  /* 0x0c000100201befae */ /* 0x000fe8000b901d5c */
[----:B------:R3:W-:Y:S01]  /*23d0*/  @!P6 LDGSTS.E.BYPASS.LTC128B.128 [R27+0xe000], desc[UR28][R32.64+0x180] ;  /* 0x0e000180201befae */ /* 0x0007e2000b901d5c */
[----:B------:R-:W-:Y:S01]  /*23e0*/  @!P5 LEA R7, P6, R7, R8, 0x4 ;  /* 0x000000080707d211 */ /* 0x000fe200078c20ff */
[----:B------:R-:W-:-:S02]  /*23f0*/  IMAD.IADD R13, R13, 0x1, -R28 ;  /* 0x000000010d0d7824 */ /* 0x000fc400078e0a1c */
[----:B------:R-:W-:Y:S01]  /*2400*/  IMAD.WIDE.U32 R28, R14, UR6, R18 ;  /* 0x000000060e1c7c25 */ /* 0x000fe2000f8e0012 */
[----:B------:R-:W-:Y:S01]  /*2410*/  @!P5 LEA.HI.X R24, R24, R9, R21, 0x4, P6 ;  /* 0x000000091818d211 */ /* 0x000fe200030f2415 */
[----:B------:R-:W5:Y:S01]  /*2420*/  @!P0 S2R R20, SR_CgaCtaId ;  /* 0x0000000000148919 */ /* 0x000f620000008800 */
[----:B--2---:R-:W-:Y:S01]  /*2430*/  @!P5 LEA R26, P6, R7, R2, 0x1 ;  /* 0x00000002071ad211 */ /* 0x004fe200078c08ff */
[----:B------:R-:W-:Y:S01]  /*2440*/  IMAD.U32 R19, RZ, RZ, UR10 ;  /* 0x0000000aff137e24 */ /* 0x000fe2000f8e00ff */
[----:B------:R-:W-:Y:S01]  /*2450*/  SHF.R.S32.HI R2, RZ, 0x1f, R5 ;  /* 0x0000001fff027819 */ /* 0x000fe20000011405 */
[----:B------:R-:W-:Y:S01]  /*2460*/  ULDC.64 UR10, c[0x0][0x268] ;  /* 0x00009a00000a7ab9 */ /* 0x000fe20000000a00 */
[----:B------:R-:W-:Y:S01]  /*2470*/  @!P5 MOV R21, 0x400 ;  /* 0x000004000015d802 */ /* 0x000fe20000000f00 */
[----:B------:R-:W-:Y:S01]  /*2480*/  IMAD R16, R16, UR10, RZ ;  /* 0x0000000a10107c24 */ /* 0x000fe2000f8e02ff */
[----:B------:R-:W-:Y:S01]  /*2490*/  LEA.HI R17, R2, R5, RZ, 0x3 ;  /* 0x0000000502117211 */ /* 0x000fe200078f18ff */
[----:B------:R-:W-:Y:S01]  /*24a0*/  IMAD R2, R14, UR7, R25 ;  /* 0x000000070e027c24 */ /* 0x000fe2000f8e0219 */
[----:B-1----:R-:W-:Y:S01]  /*24b0*/  @!P5 LEA R21, R6, R21, 0x18 ;  /* 0x000000150615d211 */ /* 0x002fe200078ec0ff */
[----:B------:R-:W-:-:S04]  /*24c0*/  IMAD.U32 R25, RZ, RZ, UR8 ;  /* 0x00000008ff197e24 */ /* 0x000fc8000f8e00ff */
[----:B------:R-:W-:Y:S01]  /*24d0*/  @!P5 IMAD R21, R10, 0x2, R21 ;  /* 0x000000020a15d824 */ /* 0x000fe200078e0215 */
[----:B---3--:R-:W-:Y:S02]  /*24e0*/  @!P5 LEA.HI.X R27, R7, R3, R24, 0x1, P6 ;  /* 0x00000003071bd211 */ /* 0x008fe400030f0c18 */
[----:B------:R-:W-:Y:S01]  /*24f0*/  @!P2 IADD3 R23, P6, R8, UR26, RZ ;  /* 0x0000001a0817ac10 */ /* 0x000fe2000ffde0ff */
[----:B------:R-:W1:Y:S01]  /*2500*/  @!P2 LDC.64 R6, c[0x0][0x218] ;  /* 0x00008600ff06ab82 */ /* 0x000e620000000a00 */
[----:B------:R-:W-:Y:S01]  /*2510*/  @!P2 MOV R3, 0x400 ;  /* 0x000004000003a802 */ /* 0x000fe20000000f00 */
[----:B------:R-:W-:Y:S01]  /*2520*/  @!P5 LDGSTS.E.BYPASS.LTC128B.128 [R21+0x8800], desc[UR28][R26.64] ;  /* 0x088000001a15dfae */ /* 0x000fe2000b901d5c */
[----:B------:R-:W-:Y:S01]  /*2530*/  @!P2 IADD3.X R18, R9, UR27, R19, P6, !PT ;  /* 0x0000001b0912ac10 */ /* 0x000fe2000b7fe413 */
[----:B------:R-:W-:Y:S01]  /*2540*/  @!P0 IMAD.WIDE.U32 R8, R25, 0x30, R8 ;  /* 0x0000003019088825 */ /* 0x000fe200078e0008 */
[----:B------:R-:W-:Y:S01]  /*2550*/  IADD3 R200, P6, R28, UR20, RZ ;  /* 0x000000141cc87c10 */ /* 0x000fe2000ffde0ff */
[----:B------:R-:W-:Y:S01]  /*2560*/  @!P5 LDGSTS.E.BYPASS.LTC128B.128 [R21+0xa800], desc[UR28][R26.64+0x80] ;  /* 0x0a8000801a15dfae */ /* 0x000fe2000b901d5c */
[----:B----4-:R-:W-:Y:S01]  /*2570*/  @!P2 LEA R19, R22, R3, 0x18 ;  /* 0x000000031613a211 */ /* 0x010fe200078ec0ff */
[----:B------:R-:W-:Y:S01]  /*2580*/  @!UP0 UIMAD UR20, UR9, 0x30, URZ ;  /* 0x00000030091488a4 */ /* 0x000fe2000f8e023f */
[----:B------:R-:W-:Y:S01]  /*2590*/  IADD3.X R201, R29, UR19, R2, P6, !PT ;  /* 0x000000131dc97c10 */ /* 0x000fe2000b7fe402 */
[----:B------:R-:W-:Y:S01]  /*25a0*/  @!P5 LDGSTS.E.BYPASS.LTC128B.128 [R21+0xc800], desc[UR28][R26.64+0x100] ;  /* 0x0c8001001a15dfae */ /* 0x000fe2000b901d5c */
[----:B------:R-:W2:Y:S01]  /*25b0*/  @!P0 LDC.64 R2, c[0x0][0x218] ;  /* 0x00008600ff028b82 */ /* 0x000ea20000000a00 */
[----:B-----5:R-:W-:Y:S01]  /*25c0*/  @!P0 LEA R15, R20, R15, 0x18 ;  /* 0x0000000f140f8211 */ /* 0x020fe200078ec0ff */
[----:B------:R-:W-:Y:S01]  /*25d0*/  @!P2 IMAD R25, R10, 0x2, R19 ;  /* 0x000000020a19a824 */ /* 0x000fe200078e0213 */
[----:B------:R3:W-:Y:S01]  /*25e0*/  @!P5 LDGSTS.E.BYPASS.LTC128B.128 [R21+0xe800], desc[UR28][R26.64+0x180] ;  /* 0x0e8001801a15dfae */ /* 0x0007e2000b901d5c */
[C---:B------:R-:W-:Y:S01]  /*25f0*/  ISETP.GE.AND P6, PT, R14.reuse, UR17, PT ;  /* 0x000000110e007c0c */ /* 0x040fe2000bfc6270 */
[----:B------:R-:W-:Y:S01]  /*2600*/  UIMAD UR19, UR21, UR6, URZ ;  /* 0x00000006151372a4 */ /* 0x000fe2000f8e023f */
[----:B------:R-:W-:Y:S01]  /*2610*/  IMAD.SHL.U32 R14, R14, 0x8, RZ ;  /* 0x000000080e0e7824 */ /* 0x000fe200078e00ff */
[----:B------:R-:W-:Y:S01]  /*2620*/  UIMAD.WIDE.U32 UR26, UR32, UR6, URZ ;  /* 0x00000006201a72a5 */ /* 0x000fe2000f8e003f */
[----:B------:R-:W-:Y:S01]  /*2630*/  IMAD.WIDE.U32 R200, R11, UR10, R200 ;  /* 0x0000000a0bc87c25 */ /* 0x000fe2000f8e00c8 */
[----:B------:R-:W-:Y:S01]  /*2640*/  UIMAD UR19, UR32, UR7, UR19 ;  /* 0x00000007201372a4 */ /* 0x000fe2000f8e0213 */
[----:B------:R-:W-:Y:S01]  /*2650*/  LOP3.LUT R24, R17, 0xfffffff8, RZ, 0xc0, !PT ;  /* 0xfffffff811187812 */ /* 0x000fe200078ec0ff */
[----:B------:R-:W-:Y:S01]  /*2660*/  USHF.L.U32 UR10, UR7, 0x5, URZ ;  /* 0x00000005070a7899 */ /* 0x000fe2000800063f */
[----:B------:R-:W-:Y:S01]  /*2670*/  IMAD R11, R11, UR11, R16 ;  /* 0x0000000b0b0b7c24 */ /* 0x000fe2000f8e0210 */
[----:B-1----:R-:W-:Y:S01]  /*2680*/  @!P2 LEA R22, P5, R23, R6, 0x1 ;  /* 0x000000061716a211 */ /* 0x002fe200078a08ff */
[----:B------:R-:W-:Y:S01]  /*2690*/  @!P0 VIADD R6, R9, UR20 ;  /* 0x0000001409068c36 */ /* 0x000fe20008000000 */
[----:B------:R-:W-:Y:S01]  /*26a0*/  UIADD3 UR19, UR27, UR19, URZ ;  /* 0x000000131b137290 */ /* 0x000fe2000fffe03f */
[----:B------:R-:W-:Y:S01]  /*26b0*/  IMAD.U32 R234, RZ, RZ, UR26 ;  /* 0x0000001affea7e24 */ /* 0x000fe2000f8e00ff */
[----:B------:R-:W-:Y:S01]  /*26c0*/  @!P2 LEA.HI.X R23, R23, R7, R18, 0x1, P5 ;  /* 0x000000071717a211 */ /* 0x000fe200028f0c12 */
[----:B------:R-:W-:Y:S01]  /*26d0*/  IMAD.SHL.U32 R7, R0, 0x40, RZ ;  /* 0x0000004000077824 */ /* 0x000fe200078e00ff */
[----:B------:R-:W-:Y:S01]  /*26e0*/  UIMAD.WIDE.U32 UR20, UR6, 0x20, URZ ;  /* 0x00000020061478a5 */ /* 0x000fe2000f8e003f */
[----:B------:R-:W-:Y:S01]  /*26f0*/  IMAD.U32 R235, RZ, RZ, UR27 ;  /* 0x0000001bffeb7e24 */ /* 0x000fe2000f8e00ff */
[----:B------:R-:W-:Y:S01]  /*2700*/  VOTEU.ALL UP0, P3 ;  /* 0x00000000003f7886 */ /* 0x000fe20001800000 */
[----:B------:R-:W-:Y:S01]  /*2710*/  @!P2 LDGSTS.E.BYPASS.LTC128B.128 [R25+0x9000], desc[UR28][R22.64] ;  /* 0x090000001619afae */ /* 0x000fe2000b901d5c */
[----:B------:R-:W-:Y:S01]  /*2720*/  LOP3.LUT R7, R7, 0x1c0, RZ, 0xc0, !PT ;  /* 0x000001c007077812 */ /* 0x000fe200078ec0ff */
[----:B------:R-:W-:Y:S01]  /*2730*/  IMAD.IADD R235, R201, 0x1, R11 ;  /* 0x00000001c9eb7824 */ /* 0x000fe200078e020b */
[----:B--2---:R-:W-:Y:S01]  /*2740*/  @!P0 LEA R20, P5, R8, R2, 0x1 ;  /* 0x0000000208148211 */ /* 0x004fe200078a08ff */
[----:B------:R-:W-:Y:S01]  /*2750*/  @!P2 LDGSTS.E.BYPASS.LTC128B.128 [R25+0xb000], desc[UR28][R22.64+0x80] ;  /* 0x0b0000801619afae */ /* 0x000fe2000b901d5c */
[----:B------:R-:W-:Y:S01]  /*2760*/  LOP3.LUT R2, R7, 0x8, R14, 0xf8, !PT ;  /* 0x0000000807027812 */ /* 0x000fe200078ef80e */
[----:B------:R-:W-:Y:S01]  /*2770*/  IMAD.IADD R5, R5, 0x1, -R24 ;  /* 0x0000000105057824 */ /* 0x000fe200078e0a18 */
[----:B------:R-:W-:Y:S01]  /*2780*/  SHF.R.U32.HI R7, RZ, 0x3, R7 ;  /* 0x00000003ff077819 */ /* 0x000fe20000011607 */
[----:B---3--:R-:W-:Y:S01]  /*2790*/  @!P0 IMAD R27, R10, 0x2, R15 ;  /* 0x000000020a1b8824 */ /* 0x008fe200078e020f */
[----:B------:R-:W-:Y:S01]  /*27a0*/  @!P0 LEA.HI.X R21, R8, R3, R6, 0x1, P5 ;  /* 0x0000000308158211 */ /* 0x000fe200028f0c06 */
[----:B------:R-:W-:Y:S01]  /*27b0*/  @!P2 LDGSTS.E.BYPASS.LTC128B.128 [R25+0xd000], desc[UR28][R22.64+0x100] ;  /* 0x0d0001001619afae */ /* 0x000fe2000b901d5c */
[----:B------:R-:W1:Y:S01]  /*27c0*/  @!P6 LDC.64 R8, c[0x0][0x220] ;  /* 0x00008800ff08eb82 */ /* 0x000e620000000a00 */
[----:B------:R-:W-:Y:S01]  /*27d0*/  IMAD.U32 R3, RZ, RZ, UR19 ;  /* 0x00000013ff037e24 */ /* 0x000fe2000f8e00ff */
[----:B------:R-:W-:Y:S01]  /*27e0*/  LEA R18, P5, R234, R200, 0x6 ;  /* 0x000000c8ea127211 */ /* 0x000fe200078a30ff */
[----:B------:R2:W-:Y:S01]  /*27f0*/  @!P2 LDGSTS.E.BYPASS.LTC128B.128 [R25+0xf000], desc[UR28][R22.64+0x180] ;  /* 0x0f0001801619afae */ /* 0x0005e2000b901d5c */
[----:B------:R-:W-:Y:S01]  /*2800*/  LOP3.LUT R2, R2, R7, RZ, 0x3c, !PT ;  /* 0x0000000702027212 */ /* 0x000fe200078e3cff */
[----:B------:R-:W-:Y:S01]  /*2810*/  IMAD.SHL.U32 R15, R13, 0x8, RZ ;  /* 0x000000080d0f7824 */ /* 0x000fe200078e00ff */
[----:B------:R-:W-:Y:S01]  /*2820*/  LEA.HI.X R19, R234, R235, R3, 0x6, P5 ;  /* 0x000000ebea137211 */ /* 0x000fe200028f3403 */
[----:B------:R-:W-:Y:S01]  /*2830*/  @!P0 LDGSTS.E.BYPASS.LTC128B.128 [R27+0x9800], desc[UR28][R20.64] ;  /* 0x09800000141b8fae */ /* 0x000fe2000b901d5c */
[----:B------:R-:W3:Y:S01]  /*2840*/  @!P4 LDC.64 R6, c[0x0][0x220] ;  /* 0x00008800ff06cb82 */ /* 0x000ee20000000a00 */
[----:B------:R-:W-:-:S02]  /*2850*/  IMAD.SHL.U32 R3, R5, 0x40, RZ ;  /* 0x0000004005037824 */ /* 0x000fc400078e00ff */
[----:B------:R-:W-:Y:S01]  /*2860*/  @!P0 LDGSTS.E.BYPASS.LTC128B.128 [R27+0xb800], desc[UR28][R20.64+0x80] ;  /* 0x0b800080141b8fae */ /* 0x000fe2000b901d5c */
[----:B------:R-:W-:Y:S02]  /*2870*/  IMAD R229, R13, 0x200, R2 ;  /* 0x000002000de57824 */ /* 0x000fe400078e0202 */
[----:B------:R-:W-:Y:S01]  /*2880*/  LOP3.LUT R2, R3, 0x1c0, RZ, 0xc0, !PT ;  /* 0x000001c003027812 */ /* 0x000fe200078ec0ff */
[----:B------:R-:W-:Y:S01]  /*2890*/  @!P0 LDGSTS.E.BYPASS.LTC128B.128 [R27+0xd800], desc[UR28][R20.64+0x100] ;  /* 0x0d800100141b8fae */ /* 0x000fe2000b901d5c */
[----:B------:R-:W4:Y:S01]  /*28a0*/  @!P1 LDC.64 R10, c[0x0][0x220] ;  /* 0x00008800ff0a9b82 */ /* 0x000f220000000a00 */
[----:B------:R-:W-:Y:S01]  /*28b0*/  IMAD.U32 R3, RZ, RZ, UR6 ;  /* 0x00000006ff037e24 */ /* 0x000fe2000f8e00ff */
[----:B------:R-:W-:Y:S01]  /*28c0*/  LOP3.LUT R15, R2, 0x8, R15, 0xf8, !PT ;  /* 0x00000008020f7812 */ /* 0x000fe200078ef80f */
[----:B------:R1:W-:Y:S01]  /*28d0*/  @!P0 LDGSTS.E.BYPASS.LTC128B.128 [R27+0xf800], desc[UR28][R20.64+0x180] ;  /* 0x0f800180141b8fae */ /* 0x0003e2000b901d5c */
[----:B------:R-:W-:Y:S01]  /*28e0*/  IMAD.U32 R16, RZ, RZ, UR6 ;  /* 0x00000006ff107e24 */ /* 0x000fe2000f8e00ff */
[----:B------:R-:W-:Y:S01]  /*28f0*/  SHF.R.U32.HI R2, RZ, 0x3, R2 ;  /* 0x00000003ff027819 */ /* 0x000fe20000011602 */
[----:B------:R-:W-:Y:S01]  /*2900*/  IMAD.U32 R13, RZ, RZ, UR7 ;  /* 0x00000007ff0d7e24 */ /* 0x000fe2000f8e00ff */
[----:B------:R-:W0:Y:S01]  /*2910*/  LDGDEPBAR ;  /* 0x00000000000079af */ /* 0x000e220000000000 */
[----:B------:R-:W-:Y:S01]  /*2920*/  @!P4 LEA R3, P0, R3, R18, 0x4 ;  /* 0x000000120303c211 */ /* 0x000fe200078020ff */
[----:B------:R-:W-:Y:S01]  /*2930*/  IMAD.U32 R14, RZ, RZ, UR6 ;  /* 0x00000006ff0e7e24 */ /* 0x000fe2000f8e00ff */
[----:B------:R-:W-:Y:S01]  /*2940*/  LOP3.LUT R2, R15, R2, RZ, 0x3c, !PT ;  /* 0x000000020f027212 */ /* 0x000fe200078e3cff */
[----:B------:R-:W-:Y:S01]  /*2950*/  IMAD.U32 R15, RZ, RZ, UR10 ;  /* 0x0000000aff0f7e24 */ /* 0x000fe2000f8e00ff */
[----:B------:R-:W-:Y:S01]  /*2960*/  @!P4 LEA.HI.X R16, R16, R19, R13, 0x4, P0 ;  /* 0x000000131010c211 */ /* 0x000fe200000f240d */
[----:B------:R-:W-:Y:S01]  /*2970*/  IMAD.SHL.U32 R17, R17, 0x40, RZ ;  /* 0x0000004011117824 */ /* 0x000fe200078e00ff */
[----:B------:R-:W-:Y:S01]  /*2980*/  @!P1 IADD3 R13, P0, R18, UR20, RZ ;  /* 0x00000014120d9c10 */ /* 0x000fe2000ff1e0ff */
[----:B--2---:R-:W-:Y:S01]  /*2990*/  @!P3 IMAD.WIDE.U32 R22, R14, 0x30, R18 ;  /* 0x000000300e16b825 */ /* 0x004fe200078e0012 */
[----:B------:R-:W-:Y:S01]  /*29a0*/  @!UP0 UIMAD UR10, UR7, 0x30, URZ ;  /* 0x00000030070a88a4 */ /* 0x000fe2000f8e023f */
[----:B------:R-:W-:Y:S01]  /*29b0*/  LEA R229, R229, UR4, 0x1 ;  /* 0x00000004e5e57c11 */ /* 0x000fe2000f8e08ff */
[----:B------:R-:W-:Y:S01]  /*29c0*/  UISETP.GT.AND UP0, UPT, UR32, UR22, UPT ;  /* 0x000000162000728c */ /* 0x000fe2000bf04270 */
[----:B------:R-:W-:-:S03]  /*29d0*/  @!P1 IADD3.X R14, R19, UR21, R15, P0, !PT ;  /* 0x00000015130e9c10 */ /* 0x000fc600087fe40f */
[----:B------:R-:W-:Y:S01]  /*29e0*/  VIADD R227, R229, 0x8020 ;  /* 0x00008020e5e37836 */ /* 0x000fe20000000000 */
[----:B-1----:R-:W-:Y:S01]  /*29f0*/  @!P6 LEA R20, P2, R18, R8, 0x1 ;  /* 0x000000081214e211 */ /* 0x002fe200078408ff */
[----:B------:R-:W-:-:S04]  /*2a00*/  DEPBAR.LE SB0, 0x0 ;  /* 0x000080000000791a */ /* 0x000fc80000000000 */
[----:B------:R-:W-:Y:S01]  /*2a10*/  BAR.SYNC.DEFER_BLOCKING 0x0 ;  /* 0x0000000000007b1d */ /* 0x000fe20000010000 */
[----:B------:R-:W-:Y:S02]  /*2a20*/  @!P6 LEA.HI.X R21, R18, R9, R19, 0x1, P2 ;  /* 0x000000091215e211 */ /* 0x000fe400010f0c13 */
[----:B---3--:R-:W-:Y:S02]  /*2a30*/  @!P4 LEA R18, P0, R3, R6, 0x1 ;  /* 0x000000060312c211 */ /* 0x008fe400078008ff */
[----:B------:R-:W-:-:S03]  /*2a40*/  SHF.R.S32.HI R6, RZ, 0x5, R12 ;  /* 0x00000005ff067819 */ /* 0x000fc6000001140c */
[----:B------:R-:W1:Y:S01]  /*2a50*/  @!P3 LDC.64 R8, c[0x0][0x220] ;  /* 0x00008800ff08bb82 */ /* 0x000e620000000a00 */
[----:B------:R-:W-:Y:S01]  /*2a60*/  @!P4 LEA.HI.X R19, R3, R7, R16, 0x1, P0 ;  /* 0x000000070313c211 */ /* 0x000fe200000f0c10 */
[----:B------:R-:W-:Y:S01]  /*2a70*/  @!P3 VIADD R7, R23, UR10 ;  /* 0x0000000a1707bc36 */ /* 0x000fe20008000000 */
[----:B------:R-:W-:Y:S01]  /*2a80*/  LOP3.LUT R3, R17, 0xfffffe00, RZ, 0xc0, !PT ;  /* 0xfffffe0011037812 */ /* 0x000fe200078ec0ff */
[----:B------:R-:W-:Y:S01]  /*2a90*/  UIADD3 UR10, UR15, 0x1, -UR25 ;  /* 0x000000010f0a7890 */ /* 0x000fe2000fffe819 */
[C---:B----4-:R-:W-:Y:S02]  /*2aa0*/  @!P1 LEA R12, P0, R13.reuse, R10, 0x1 ;  /* 0x0000000a0d0c9211 */ /* 0x050fe400078008ff */
[C---:B------:R-:W-:Y:S01]  /*2ab0*/  LEA R238, R6.reuse, UR14, 0x4 ;  /* 0x0000000e06ee7c11 */ /* 0x040fe2000f8e20ff */
[----:B------:R-:W-:Y:S01]  /*2ac0*/  UIADD3 UR10, UR10, UR12, URZ ;  /* 0x0000000c0a0a7290 */ /* 0x000fe2000fffe03f */
[----:B------:R-:W-:Y:S01]  /*2ad0*/  @!P1 LEA.HI.X R13, R13, R11, R14, 0x1, P0 ;  /* 0x0000000b0d0d9211 */ /* 0x000fe200000f0c0e */
[----:B------:R-:W-:-:S04]  /*2ae0*/  IMAD R11, R6, 0x400, R3 ;  /* 0x00000400060b7824 */ /* 0x000fc800078e0203 */
[----:B------:R-:W-:Y:S01]  /*2af0*/  IMAD.IADD R230, R2, 0x1, R11 ;  /* 0x0000000102e67824 */ /* 0x000fe200078e020b */
[----:B------:R-:W-:Y:S04]  /*2b00*/  @P6 STS.128 [R231+0x10000], RZ ;  /* 0x010000ffe7006388 */ /* 0x000fe80000000c00 */
[----:B------:R-:W-:Y:S01]  /*2b10*/  LEA R230, R230, UR4, 0x1 ;  /* 0x00000004e6e67c11 */ /* 0x000fe2000f8e08ff */
[----:B------:R-:W-:Y:S01]  /*2b20*/  @P6 STS.128 [R231+0x12000], RZ ;  /* 0x012000ffe7006388 */ /* 0x000fe20000000c00 */
[----:B-1----:R-:W-:-:S03]  /*2b30*/  @!P3 LEA R8, P0, R22, R8, 0x1 ;  /* 0x000000081608b211 */ /* 0x002fc600078008ff */
[----:B------:R-:W-:Y:S01]  /*2b40*/  @P6 STS.128 [R231+0x14000], RZ ;  /* 0x014000ffe7006388 */ /* 0x000fe20000000c00 */
[----:B------:R-:W-:Y:S01]  /*2b50*/  @!P3 LEA.HI.X R9, R22, R9, R7, 0x1, P0 ;  /* 0x000000091609b211 */ /* 0x000fe200000f0c07 */
[----:B------:R-:W-:Y:S02]  /*2b60*/  IMAD.MOV.U32 R7, RZ, RZ, 0x10 ;  /* 0x00000010ff077424 */ /* 0x000fe400078e00ff */
        /* <DEDUP_REMOVED lines=38> */
[----:B------:R-:W-:Y:S02]  /*2dd0*/  VIADD R0, R229, 0x8000 ;  /* 0x00008000e5007836 */ /* 0x000fe40000000000 */
[--C-:B------:R-:W-:Y:S01]  /*2de0*/  IMAD R228, R7, 0x2, R230.reuse ;  /* 0x0000000207e47824 */ /* 0x100fe200078e02e6 */
[----:B------:R-:W-:Y:S01]  /*2df0*/  @P3 STS.128 [R231+0x17800], RZ ;  /* 0x017800ffe7003388 */ /* 0x000fe20000000c00 */
[----:B------:R-:W-:-:S02]  /*2e00*/  IMAD R226, R5, 0x2, R230 ;  /* 0x0000000205e27824 */ /* 0x000fc400078e02e6 */
[----:B------:R-:W-:Y:S01]  /*2e10*/  IMAD R225, R5, 0x2, R228 ;  /* 0x0000000205e17824 */ /* 0x000fe200078e02e4 */
        /* <DEDUP_REMOVED lines=10> */
[----:B-1----:R-:W-:Y:S02]  /*2ec0*/  LDSM.16.M88.4 R12, [R230] ;  /* 0x00000000e60c783b */ /* 0x002fe40000000200 */
[----:B------:R-:W-:Y:S02]  /*2ed0*/  IMAD.IADD R223, R229, 0x1, R0 ;  /* 0x00000001e5df7824 */ /* 0x000fe400078e0200 */
[----:B------:R-:W1:Y:S01]  /*2ee0*/  LDSM.16.M88.4 R36, [R229+0x8000] ;  /* 0x00800000e524783b */ /* 0x000e620000000200 */
[----:B------:R-:W-:-:S03]  /*2ef0*/  IMAD.IADD R216, R0, 0x1, R227 ;  /* 0x0000000100d87824 */ /* 0x000fc600078e02e3 */
[----:B------:R-:W3:Y:S04]  /*2f00*/  LDSM.16.M88.4 R28, [R229+0x8800] ;  /* 0x00880000e51c783b */ /* 0x000ee80000000200 */
[----:B------:R-:W4:Y:S04]  /*2f10*/  LDSM.16.M88.4 R20, [R229+0x9000] ;  /* 0x00900000e514783b */ /* 0x000f280000000200 */
[----:B------:R-:W5:Y:S04]  /*2f20*/  LDSM.16.M88.4 R60, [R229+0x9800] ;  /* 0x00980000e53c783b */ /* 0x000f680000000200 */
[----:B------:R-:W-:Y:S04]  /*2f30*/  LDSM.16.M88.4 R52, [R228] ;  /* 0x00000000e434783b */ /* 0x000fe80000000200 */
[----:B------:R-:W5:Y:S04]  /*2f40*/  LDSM.16.M88.4 R16, [R227] ;  /* 0x00000000e310783b */ /* 0x000f680000000200 */
[----:B------:R-:W5:Y:S04]  /*2f50*/  LDSM.16.M88.4 R44, [R227+0x800] ;  /* 0x00080000e32c783b */ /* 0x000f680000000200 */
[----:B--2---:R-:W2:Y:S04]  /*2f60*/  LDSM.16.M88.4 R8, [R227+0x1000] ;  /* 0x00100000e308783b */ /* 0x004ea80000000200 */
[----:B------:R-:W2:Y:S04]  /*2f70*/  LDSM.16.M88.4 R56, [R227+0x1800] ;  /* 0x00180000e338783b */ /* 0x000ea80000000200 */
[----:B------:R-:W-:Y:S01]  /*2f80*/  LDSM.16.M88.4 R64, [R226] ;  /* 0x00000000e240783b */ /* 0x000fe20000000200 */
[C---:B-1----:R-:W-:Y:S03]  /*2f90*/  HMMA.16816.F32 R40, R12.reuse, R36, RZ ;  /* 0x000000240c28723c */ /* 0x042fe600000018ff */
[----:B------:R-:W1:Y:S04]  /*2fa0*/  LDSM.16.M88.4 R48, [R223+0x8000] ;  /* 0x00800000df30783b */ /* 0x000e680000000200 */
[----:B------:R-:W1:Y:S01]  /*2fb0*/  LDSM.16.M88.4 R72, [R223+0x8800] ;  /* 0x00880000df48783b */ /* 0x000e620000000200 */
[C---:B------:R-:W-:Y:S03]  /*2fc0*/  HMMA.16816.F32 R36, R12.reuse, R38, RZ ;  /* 0x000000260c24723c */ /* 0x040fe600000018ff */
[----:B------:R-:W-:Y:S03]  /*2fd0*/  LDSM.16.M88.4 R76, [R230+0x2000] ;  /* 0x00200000e64c783b */ /* 0x000fe60000000200 */
[C---:B---3--:R-:W-:Y:S01]  /*2fe0*/  HMMA.16816.F32 R32, R12.reuse, R28, RZ ;  /* 0x0000001c0c20723c */ /* 0x048fe200000018ff */
[----:B------:R-:W0:Y:S05]  /*2ff0*/  LDGDEPBAR ;  /* 0x00000000000079af */ /* 0x000e2a0000000000 */
[C---:B----4-:R-:W-:Y:S06]  /*3000*/  HMMA.16816.F32 R24, R12.reuse, R20, RZ ;  /* 0x000000140c18723c */ /* 0x050fec00000018ff */
[C---:B------:R-:W-:Y:S06]  /*3010*/  HMMA.16816.F32 R28, R12.reuse, R30, RZ ;  /* 0x0000001e0c1c723c */ /* 0x040fec00000018ff */
[C---:B------:R-:W-:Y:S06]  /*3020*/  HMMA.16816.F32 R20, R12.reuse, R22, RZ ;  /* 0x000000160c14723c */ /* 0x040fec00000018ff */
[C---:B-----5:R-:W-:Y:S06]  /*3030*/  HMMA.16816.F32 R68, R12.reuse, R60, RZ ;  /* 0x0000003c0c44723c */ /* 0x060fec00000018ff */
[----:B------:R-:W-:Y:S01]  /*3040*/  HMMA.16816.F32 R12, R12, R62, RZ ;  /* 0x0000003e0c0c723c */ /* 0x000fe200000018ff */
[----:B------:R-:W-:Y:S05]  /*3050*/  LDSM.16.M88.4 R60, [R223+0x9800] ;  /* 0x00980000df3c783b */ /* 0x000fea0000000200 */
[C---:B------:R-:W-:Y:S06]  /*3060*/  HMMA.16816.F32 R40, R52.reuse, R16, R40 ;  /* 0x000000103428723c */ /* 0x040fec0000001828 */
[C---:B------:R-:W-:Y:S01]  /*3070*/  HMMA.16816.F32 R36, R52.reuse, R18, R36 ;  /* 0x000000123424723c */ /* 0x040fe20000001824 */
[----:B------:R-:W3:Y:S05]  /*3080*/  LDSM.16.M88.4 R16, [R223+0x9000] ;  /* 0x00900000df10783b */ /* 0x000eea0000000200 */
[C---:B------:R-:W-:Y:S06]  /*3090*/  HMMA.16816.F32 R32, R52.reuse, R44, R32 ;  /* 0x0000002c3420723c */ /* 0x040fec0000001820 */
[C---:B------:R-:W-:Y:S01]  /*30a0*/  HMMA.16816.F32 R28, R52.reuse, R46, R28 ;  /* 0x0000002e341c723c */ /* 0x040fe2000000181c */
[----:B------:R-:W-:Y:S05]  /*30b0*/  LDSM.16.M88.4 R44, [R225] ;  /* 0x00000000e12c783b */ /* 0x000fea0000000200 */
[C---:B--2---:R-:W-:Y:S06]  /*30c0*/  HMMA.16816.F32 R24, R52.reuse, R8, R24 ;  /* 0x000000083418723c */ /* 0x044fec0000001818 */
[C---:B------:R-:W-:Y:S01]  /*30d0*/  HMMA.16816.F32 R20, R52.reuse, R10, R20 ;  /* 0x0000000a3414723c */ /* 0x040fe20000001814 */
[----:B------:R-:W2:Y:S05]  /*30e0*/  LDSM.16.M88.4 R8, [R216] ;  /* 0x00000000d808783b */ /* 0x000eaa0000000200 */
[C---:B------:R-:W-:Y:S06]  /*30f0*/  HMMA.16816.F32 R68, R52.reuse, R56, R68 ;  /* 0x000000383444723c */ /* 0x040fec0000001844 */
        /* <DEDUP_REMOVED lines=12> */
[C---:B------:R-:W-:Y:S06]  /*31c0*/  HMMA.16816.F32 R68, R64.reuse, R60, R68 ;  /* 0x0000003c4044723c */ /* 0x040fec0000001844 */
[----:B------:R-:W-:Y:S01]  /*31d0*/  HMMA.16816.F32 R64, R64, R62, R12 ;  /* 0x0000003e4040723c */ /* 0x000fe2000000180c */
[----:B------:R-:W3:Y:S04]  /*31e0*/  LDSM.16.M88.4 R12, [R229+0xa800] ;  /* 0x00a80000e50c783b */ /* 0x000ee80000000200 */
[----:B------:R-:W-:Y:S01]  /*31f0*/  LDSM.16.M88.4 R60, [R228+0x2000] ;  /* 0x00200000e43c783b */ /* 0x000fe20000000200 */
[C---:B--2---:R-:W-:Y:S06]  /*3200*/  HMMA.16816.F32 R40, R44.reuse, R8, R40 ;  /* 0x000000082c28723c */ /* 0x044fec0000001828 */
[C---:B------:R-:W-:Y:S01]  /*3210*/  HMMA.16816.F32 R36, R44.reuse, R10, R36 ;  /* 0x0000000a2c24723c */ /* 0x040fe20000001824 */
[----:B------:R-:W2:Y:S05]  /*3220*/  LDSM.16.M88.4 R8, [R229+0xb000] ;  /* 0x00b00000e508783b */ /* 0x000eaa0000000200 */
[C---:B----4-:R-:W-:Y:S06]  /*3230*/  HMMA.16816.F32 R32, R44.reuse, R56, R32 ;  /* 0x000000382c20723c */ /* 0x050fec0000001820 */
[C---:B------:R-:W-:Y:S01]  /*3240*/  HMMA.16816.F32 R28, R44.reuse, R58, R28 ;  /* 0x0000003a2c1c723c */ /* 0x040fe2000000181c */
[----:B------:R-:W4:Y:S05]  /*3250*/  LDSM.16.M88.4 R56, [R227+0x2000] ;  /* 0x00200000e338783b */ /* 0x000f2a0000000200 */
        /* <DEDUP_REMOVED lines=9> */
[----:B------:R-:W-:Y:S05]  /*32f0*/  LDSM.16.M88.4 R16, [R226+0x2000] ;  /* 0x00200000e210783b */ /* 0x000fea0000000200 */
[C---:B------:R-:W-:Y:S06]  /*3300*/  HMMA.16816.F32 R32, R76.reuse, R12, R32 ;  /* 0x0000000c4c20723c */ /* 0x040fec0000001820 */
[C---:B------:R-:W-:Y:S01]  /*3310*/  HMMA.16816.F32 R28, R76.reuse, R14, R28 ;  /* 0x0000000e4c1c723c */ /* 0x040fe2000000181c */
[----:B------:R-:W3:Y:S05]  /*3320*/  LDSM.16.M88.4 R12, [R223+0xa000] ;  /* 0x00a00000df0c783b */ /* 0x000eea0000000200 */
[C---:B--2---:R-:W-:Y:S06]  /*3330*/  HMMA.16816.F32 R24, R76.reuse, R8, R24 ;  /* 0x000000084c18723c */ /* 0x044fec0000001818 */
[C---:B------:R-:W-:Y:S01]  /*3340*/  HMMA.16816.F32 R20, R76.reuse, R10, R20 ;  /* 0x0000000a4c14723c */ /* 0x040fe20000001814 */
[----:B------:R-:W-:Y:S05]  /*3350*/  LDSM.16.M88.4 R8, [R223+0xa800] ;  /* 0x00a80000df08783b */ /* 0x000fea0000000200 */
[C---:B------:R-:W-:Y:S06]  /*3360*/  HMMA.16816.F32 R68, R76.reuse, R72, R68 ;  /* 0x000000484c44723c */ /* 0x040fec0000001844 */
[----:B------:R-:W-:Y:S06]  /*3370*/  HMMA.16816.F32 R64, R76, R74, R64 ;  /* 0x0000004a4c40723c */ /* 0x000fec0000001840 */
[C---:B----4-:R-:W-:Y:S06]  /*3380*/  HMMA.16816.F32 R40, R60.reuse, R56, R40 ;  /* 0x000000383c28723c */ /* 0x050fec0000001828 */
[C---:B------:R-:W-:Y:S01]  /*3390*/  HMMA.16816.F32 R36, R60.reuse, R58, R36 ;  /* 0x0000003a3c24723c */ /* 0x040fe20000001824 */
[----:B------:R-:W2:Y:S05]  /*33a0*/  LDSM.16.M88.4 R56, [R223+0xb000] ;  /* 0x00b00000df38783b */ /* 0x000eaa0000000200 */
[C---:B-1----:R-:W-:Y:S06]  /*33b0*/  HMMA.16816.F32 R24, R60.reuse, R48, R24 ;  /* 0x000000303c18723c */ /* 0x042fec0000001818 */
[C---:B------:R-:W-:Y:S01]  /*33c0*/  HMMA.16816.F32 R20, R60.reuse, R50, R20 ;  /* 0x000000323c14723c */ /* 0x040fe20000001814 */
[----:B------:R-:W1:Y:S05]  /*33d0*/  LDSM.16.M88.4 R48, [R223+0xb800] ;  /* 0x00b80000df30783b */ /* 0x000e6a0000000200 */
[C---:B------:R-:W-:Y:S06]  /*33e0*/  HMMA.16816.F32 R32, R60.reuse, R52, R32 ;  /* 0x000000343c20723c */ /* 0x040fec0000001820 */
[C---:B------:R-:W-:Y:S01]  /*33f0*/  HMMA.16816.F32 R28, R60.reuse, R54, R28 ;  /* 0x000000363c1c723c */ /* 0x040fe2000000181c */
[----:B------:R-:W-:Y:S05]  /*3400*/  LDSM.16.M88.4 R52, [R216+0x2000] ;  /* 0x00200000d834783b */ /* 0x000fea0000000200 */
[C---:B-----5:R-:W-:Y:S01]  /*3410*/  HMMA.16816.F32 R72, R60.reuse, R44, R68 ;  /* 0x0000002c3c48723c */ /* 0x060fe20000001844 */
[----:B------:R-:W4:Y:S05]  /*3420*/  LDSM.16.M88.4 R68, [R225+0x2000] ;  /* 0x00200000e144783b */ /* 0x000f2a0000000200 */
[----:B------:R-:W-:Y:S01]  /*3430*/  HMMA.16816.F32 R64, R60, R46, R64 ;  /* 0x0000002e3c40723c */ /* 0x000fe20000001840 */
[----:B------:R-:W5:Y:S04]  /*3440*/  LDSM.16.M88.4 R44, [R216+0x3000] ;  /* 0x00300000d82c783b */ /* 0x000f680000000200 */
[----:B------:R-:W-:Y:S01]  /*3450*/  LDSM.16.M88.4 R60, [R230+0x4000] ;  /* 0x00400000e63c783b */ /* 0x000fe20000000200 */
[C---:B---3--:R-:W-:Y:S06]  /*3460*/  HMMA.16816.F32 R40, R16.reuse, R12, R40 ;  /* 0x0000000c1028723c */ /* 0x048fec0000001828 */
[C---:B------:R-:W-:Y:S01]  /*3470*/  HMMA.16816.F32 R36, R16.reuse, R14, R36 ;  /* 0x0000000e1024723c */ /* 0x040fe20000001824 */
[----:B------:R-:W3:Y:S05]  /*3480*/  LDSM.16.M88.4 R12, [R216+0x2800] ;  /* 0x00280000d80c783b */ /* 0x000eea0000000200 */
[C---:B--2---:R-:W-:Y:S01]  /*3490*/  HMMA.16816.F32 R76, R16.reuse, R56, R24 ;  /* 0x00000038104c723c */ /* 0x044fe20000001818 */
[----:B------:R-:W-:Y:S05]  /*34a0*/  LDSM.16.M88.4 R24, [R229+0xc000] ;  /* 0x00c00000e518783b */ /* 0x000fea0000000200 */
[C---:B------:R-:W-:Y:S06]  /*34b0*/  HMMA.16816.F32 R32, R16.reuse, R8, R32 ;  /* 0x000000081020723c */ /* 0x040fec0000001820 */
[C---:B------:R-:W-:Y:S01]  /*34c0*/  HMMA.16816.F32 R28, R16.reuse, R10, R28 ;  /* 0x0000000a101c723c */ /* 0x040fe2000000181c */
[----:B------:R-:W2:Y:S05]  /*34d0*/  LDSM.16.M88.4 R8, [R216+0x3800] ;  /* 0x00380000d808783b */ /* 0x000eaa0000000200 */
[C---:B------:R-:W-:Y:S01]  /*34e0*/  HMMA.16816.F32 R20, R16.reuse, R58, R20 ;  /* 0x0000003a1014723c */ /* 0x040fe20000001814 */
[----:B------:R-:W-:Y:S05]  /*34f0*/  LDSM.16.M88.4 R56, [R227+0x4800] ;  /* 0x00480000e338783b */ /* 0x000fea0000000200 */
[C---:B-1----:R-:W-:Y:S06]  /*3500*/  HMMA.16816.F32 R72, R16.reuse, R48, R72 ;  /* 0x000000301048723c */ /* 0x042fec0000001848 */
[----:B------:R-:W-:Y:S01]  /*3510*/  HMMA.16816.F32 R64, R16, R50, R64 ;  /* 0x000000321040723c */ /* 0x000fe20000001840 */
[----:B------:R-:W1:Y:S04]  /*3520*/  LDSM.16.M88.4 R16, [R229+0xc800] ;  /* 0x00c80000e510783b */ /* 0x000e680000000200 */
[----:B------:R-:W1:Y:S01]  /*3530*/  LDSM.16.M88.4 R48, [R229+0xd000] ;  /* 0x00d00000e530783b */ /* 0x000e620000000200 */
[C---:B----4-:R-:W-:Y:S06]  /*3540*/  HMMA.16816.F32 R40, R68.reuse, R52, R40 ;  /* 0x000000344428723c */ /* 0x050fec0000001828 */
[C---:B------:R-:W-:Y:S01]  /*3550*/  HMMA.16816.F32 R36, R68.reuse, R54, R36 ;  /* 0x000000364424723c */ /* 0x040fe20000001824 */
[----:B------:R-:W4:Y:S05]  /*3560*/  LDSM.16.M88.4 R52, [R229+0xd800] ;  /* 0x00d80000e534783b */ /* 0x000f2a0000000200 */
[C---:B-----5:R-:W-:Y:S06]  /*3570*/  HMMA.16816.F32 R76, R68.reuse, R44, R76 ;  /* 0x0000002c444c723c */ /* 0x060fec000000184c */
[C---:B---3--:R-:W-:Y:S06]  /*3580*/  HMMA.16816.F32 R32, R68.reuse, R12, R32 ;  /* 0x0000000c4420723c */ /* 0x048fec0000001820 */
[C---:B------:R-:W-:Y:S01]  /*3590*/  HMMA.16816.F32 R28, R68.reuse, R14, R28 ;  /* 0x0000000e441c723c */ /* 0x040fe2000000181c */
[----:B------:R-:W-:Y:S05]  /*35a0*/  LDSM.16.M88.4 R12, [R227+0x4000] ;  /* 0x00400000e30c783b */ /* 0x000fea0000000200 */
[C---:B------:R-:W-:Y:S01]  /*35b0*/  HMMA.16816.F32 R44, R68.reuse, R46, R20 ;  /* 0x0000002e442c723c */ /* 0x040fe20000001814 */
[----:B------:R-:W3:Y:S05]  /*35c0*/  LDSM.16.M88.4 R20, [R228+0x4000] ;  /* 0x00400000e414783b */ /* 0x000eea0000000200 */
[C---:B--2---:R-:W-:Y:S06]  /*35d0*/  HMMA.16816.F32 R72, R68.reuse, R8, R72 ;  /* 0x000000084448723c */ /* 0x044fec0000001848 */
[----:B------:R-:W-:Y:S01]  /*35e0*/  HMMA.16816.F32 R64, R68, R10, R64 ;  /* 0x0000000a4440723c */ /* 0x000fe20000001840 */
[----:B------:R-:W2:Y:S04]  /*35f0*/  LDSM.16.M88.4 R8, [R227+0x5000] ;  /* 0x00500000e308783b */ /* 0x000ea80000000200 */
[----:B------:R-:W-:Y:S01]  /*3600*/  LDSM.16.M88.4 R68, [R226+0x4000] ;  /* 0x00400000e244783b */ /* 0x000fe20000000200 */
[C---:B------:R-:W-:Y:S06]  /*3610*/  HMMA.16816.F32 R40, R60.reuse, R24, R40 ;  /* 0x000000183c28723c */ /* 0x040fec0000001828 */
        /* <DEDUP_REMOVED lines=8> */
[C---:B----4-:R-:W-:Y:S06]  /*36a0*/  HMMA.16816.F32 R72, R60.reuse, R52, R72 ;  /* 0x000000343c48723c */ /* 0x050fec0000001848 */
[----:B------:R-:W-:Y:S01]  /*36b0*/  HMMA.16816.F32 R64, R60, R54, R64 ;  /* 0x000000363c40723c */ /* 0x000fe20000001840 */
[----:B------:R-:W-:Y:S04]  /*36c0*/  LDSM.16.M88.4 R52, [R223+0xd800] ;  /* 0x00d80000df34783b */ /* 0x000fe80000000200 */
[----:B------:R-:W-:Y:S01]  /*36d0*/  LDSM.16.M88.4 R60, [R229+0xe800] ;  /* 0x00e80000e53c783b */ /* 0x000fe20000000200 */
[C---:B---3--:R-:W-:Y:S06]  /*36e0*/  HMMA.16816.F32 R40, R20.reuse, R12, R40 ;  /* 0x0000000c1428723c */ /* 0x048fec0000001828 */
[C---:B------:R-:W-:Y:S01]  /*36f0*/  HMMA.16816.F32 R36, R20.reuse, R14, R36 ;  /* 0x0000000e1424723c */ /* 0x040fe20000001824 */
[----:B------:R-:W3:Y:S05]  /*3700*/  LDSM.16.M88.4 R12, [R223+0xc800] ;  /* 0x00c80000df0c783b */ /* 0x000eea0000000200 */
[C---:B------:R-:W-:Y:S06]  /*3710*/  HMMA.16816.F32 R32, R20.reuse, R56, R32 ;  /* 0x000000381420723c */ /* 0x040fec0000001820 */
[C---:B------:R-:W-:Y:S06]  /*3720*/  HMMA.16816.F32 R28, R20.reuse, R58, R28 ;  /* 0x0000003a141c723c */ /* 0x040fec000000181c */
[C---:B--2---:R-:W-:Y:S06]  /*3730*/  HMMA.16816.F32 R76, R20.reuse, R8, R76 ;  /* 0x00000008144c723c */ /* 0x044fec000000184c */
[C---:B------:R-:W-:Y:S01]  /*3740*/  HMMA.16816.F32 R56, R20.reuse, R10, R44 ;  /* 0x0000000a1438723c */ /* 0x040fe2000000182c */
[----:B------:R-:W-:Y:S04]  /*3750*/  LDSM.16.M88.4 R44, [R225+0x4000] ;  /* 0x00400000e12c783b */ /* 0x000fe80000000200 */
[----:B------:R-:W-:Y:S01]  /*3760*/  LDSM.16.M88.4 R8, [R216+0x4000] ;  /* 0x00400000d808783b */ /* 0x000fe20000000200 */
[C---:B-1----:R-:W-:Y:S06]  /*3770*/  HMMA.16816.F32 R72, R20.reuse, R16, R72 ;  /* 0x000000101448723c */ /* 0x042fec0000001848 */
[----:B------:R-:W-:Y:S01]  /*3780*/  HMMA.16816.F32 R64, R20, R18, R64 ;  /* 0x000000121440723c */ /* 0x000fe20000001840 */
[----:B------:R-:W1:Y:S04]  /*3790*/  LDSM.16.M88.4 R16, [R216+0x4800] ;  /* 0x00480000d810783b */ /* 0x000e680000000200 */
[----:B------:R-:W2:Y:S01]  /*37a0*/  LDSM.16.M88.4 R20, [R216+0x5000] ;  /* 0x00500000d814783b */ /* 0x000ea20000000200 */
[C---:B---3--:R-:W-:Y:S06]  /*37b0*/  HMMA.16816.F32 R32, R68.reuse, R12, R32 ;  /* 0x0000000c4420723c */ /* 0x048fec0000001820 */
[C---:B------:R-:W-:Y:S01]  /*37c0*/  HMMA.16816.F32 R28, R68.reuse, R14, R28 ;  /* 0x0000000e441c723c */ /* 0x040fe2000000181c */
[----:B------:R-:W-:Y:S05]  /*37d0*/  LDSM.16.M88.4 R12, [R229+0xe000] ;  /* 0x00e00000e50c783b */ /* 0x000fea0000000200 */
        /* <DEDUP_REMOVED lines=15> */
[----:B------:R-:W-:Y:S05]  /*38d0*/  LDSM.16.M88.4 R8, [R227+0x6000] ;  /* 0x00600000e308783b */ /* 0x000fea0000000200 */
[C---:B--2---:R-:W-:Y:S06]  /*38e0*/  HMMA.16816.F32 R76, R44.reuse, R20, R76 ;  /* 0x000000142c4c723c */ /* 0x044fec000000184c */
[----:B------:R-:W-:Y:S01]  /*38f0*/  HMMA.16816.F32 R56, R44, R22, R56 ;  /* 0x000000162c38723c */ /* 0x000fe20000001838 */
[----:B------:R-:W1:Y:S05]  /*3900*/  LDSM.16.M88.4 R20, [R227+0x6800] ;  /* 0x00680000e314783b */ /* 0x000e6a0000000200 */
[C---:B---3--:R-:W-:Y:S06]  /*3910*/  HMMA.16816.F32 R32, R48.reuse, R60, R32 ;  /* 0x0000003c3020723c */ /* 0x048fec0000001820 */
[----:B------:R-:W-:Y:S01]  /*3920*/  HMMA.16816.F32 R28, R48, R62, R28 ;  /* 0x0000003e301c723c */ /* 0x000fe2000000181c */
[----:B------:R-:W-:Y:S05]  /*3930*/  LDSM.16.M88.4 R60, [R226+0x6000] ;  /* 0x00600000e23c783b */ /* 0x000fea0000000200 */
[C---:B------:R-:W-:Y:S06]  /*3940*/  HMMA.16816.F32 R72, R44.reuse, R24, R72 ;  /* 0x000000182c48723c */ /* 0x040fec0000001848 */
[----:B------:R-:W-:Y:S01]  /*3950*/  HMMA.16816.F32 R64, R44, R26, R64 ;  /* 0x0000001a2c40723c */ /* 0x000fe20000001840 */
[----:B------:R-:W-:Y:S04]  /*3960*/  LDSM.16.M88.4 R24, [R227+0x7000] ;  /* 0x00700000e318783b */ /* 0x000fe80000000200 */
[----:B------:R-:W-:Y:S01]  /*3970*/  LDSM.16.M88.4 R44, [R227+0x7800] ;  /* 0x00780000e32c783b */ /* 0x000fe20000000200 */
[C---:B------:R-:W-:Y:S06]  /*3980*/  HMMA.16816.F32 R40, R48.reuse, R12, R40 ;  /* 0x0000000c3028723c */ /* 0x040fec0000001828 */
[C---:B------:R-:W-:Y:S01]  /*3990*/  HMMA.16816.F32 R36, R48.reuse, R14, R36 ;  /* 0x0000000e3024723c */ /* 0x040fe20000001824 */
[----:B------:R-:W2:Y:S05]  /*39a0*/  LDSM.16.M88.4 R12, [R223+0xe800] ;  /* 0x00e80000df0c783b */ /* 0x000eaa0000000200 */
[C---:B----4-:R-:W-:Y:S06]  /*39b0*/  HMMA.16816.F32 R76, R48.reuse, R52, R76 ;  /* 0x00000034304c723c */ /* 0x050fec000000184c */
[----:B------:R-:W-:Y:S01]  /*39c0*/  HMMA.16816.F32 R56, R48, R54, R56 ;  /* 0x000000363038723c */ /* 0x000fe20000001838 */
[----:B------:R-:W3:Y:S05]  /*39d0*/  LDSM.16.M88.4 R52, [R223+0xe000] ;  /* 0x00e00000df34783b */ /* 0x000eea0000000200 */
[C---:B-1----:R-:W-:Y:S06]  /*39e0*/  HMMA.16816.F32 R32, R16.reuse, R20, R32 ;  /* 0x000000141020723c */ /* 0x042fec0000001820 */
[----:B------:R-:W-:Y:S01]  /*39f0*/  HMMA.16816.F32 R28, R16, R22, R28 ;  /* 0x00000016101c723c */ /* 0x000fe2000000181c */
[----:B------:R-:W-:Y:S05]  /*3a00*/  LDSM.16.M88.4 R20, [R216+0x6000] ;  /* 0x00600000d814783b */ /* 0x000fea0000000200 */
[C---:B------:R-:W-:Y:S06]  /*3a10*/  HMMA.16816.F32 R72, R48.reuse, R68, R72 ;  /* 0x000000443048723c */ /* 0x040fec0000001848 */
[----:B------:R-:W-:Y:S01]  /*3a20*/  HMMA.16816.F32 R64, R48, R70, R64 ;  /* 0x000000463040723c */ /* 0x000fe20000001840 */
[----:B------:R-:W1:Y:S04]  /*3a30*/  LDSM.16.M88.4 R48, [R223+0xf000] ;  /* 0x00f00000df30783b */ /* 0x000e680000000200 */
[----:B------:R-:W-:Y:S01]  /*3a40*/  LDSM.16.M88.4 R68, [R223+0xf800] ;  /* 0x00f80000df44783b */ /* 0x000fe20000000200 */
[C---:B------:R-:W-:Y:S06]  /*3a50*/  HMMA.16816.F32 R40, R16.reuse, R8, R40 ;  /* 0x000000081028723c */ /* 0x040fec0000001828 */
[----:B------:R-:W-:Y:S01]  /*3a60*/  HMMA.16816.F32 R36, R16, R10, R36 ;  /* 0x0000000a1024723c */ /* 0x000fe20000001824 */
[----:B------:R-:W-:Y:S05]  /*3a70*/  LDSM.16.M88.4 R8, [R225+0x6000] ;  /* 0x00600000e108783b */ /* 0x000fea0000000200 */
[C---:B--2---:R-:W-:Y:S06]  /*3a80*/  HMMA.16816.F32 R32, R60.reuse, R12, R32 ;  /* 0x0000000c3c20723c */ /* 0x044fec0000001820 */
[----:B------:R-:W-:Y:S01]  /*3a90*/  HMMA.16816.F32 R28, R60, R14, R28 ;  /* 0x0000000e3c1c723c */ /* 0x000fe2000000181c */
[----:B------:R-:W2:Y:S05]  /*3aa0*/  LDSM.16.M88.4 R12, [R216+0x6800] ;  /* 0x00680000d80c783b */ /* 0x000eaa0000000200 */
[C---:B------:R-:W-:Y:S06]  /*3ab0*/  HMMA.16816.F32 R76, R16.reuse, R24, R76 ;  /* 0x00000018104c723c */ /* 0x040fec000000184c */
[C---:B------:R-:W-:Y:S06]  /*3ac0*/  HMMA.16816.F32 R56, R16.reuse, R26, R56 ;  /* 0x0000001a1038723c */ /* 0x040fec0000001838 */
[C---:B------:R-:W-:Y:S06]  /*3ad0*/  HMMA.16816.F32 R72, R16.reuse, R44, R72 ;  /* 0x0000002c1048723c */ /* 0x040fec0000001848 */
[----:B------:R-:W-:Y:S06]  /*3ae0*/  HMMA.16816.F32 R64, R16, R46, R64 ;  /* 0x0000002e1040723c */ /* 0x000fec0000001840 */
[----:B---3--:R-:W-:Y:S01]  /*3af0*/  HMMA.16816.F32 R40, R60, R52, R40 ;  /* 0x000000343c28723c */ /* 0x008fe20000001828 */
[----:B------:R-:W-:-:S04]  /*3b00*/  SHF.R.S32.HI R17, RZ, 0x1f, R82 ;  /* 0x0000001fff117819 */ /* 0x000fc80000011452 */
[----:B------:R-:W-:Y:S01]  /*3b10*/  LEA.HI R82, R17, R82, RZ, 0x2 ;  /* 0x0000005211527211 */ /* 0x000fe200078f10ff */
[----:B------:R-:W-:Y:S01]  /*3b20*/  IMAD.U32 R17, RZ, RZ, UR32 ;  /* 0x00000020ff117e24 */ /* 0x000fe2000f8e00ff */
[----:B------:R-:W-:Y:S02]  /*3b30*/  HMMA.16816.F32 R36, R60, R54, R36 ;  /* 0x000000363c24723c */ /* 0x000fe40000001824 */
[----:B------:R-:W-:Y:S01]  /*3b40*/  SHF.R.S32.HI R19, RZ, 0x2, R82 ;  /* 0x00000002ff137819 */ /* 0x000fe20000011452 */
[----:B------:R-:W-:-:S03]  /*3b50*/  IMAD R0, R17, 0x40, R242 ;  /* 0x0000004011007824 */ /* 0x000fc600078e02f2 */
[----:B-1----:R-:W-:Y:S01]  /*3b60*/  HMMA.16816.F32 R76, R60, R48, R76 ;  /* 0x000000303c4c723c */ /* 0x002fe2000000184c */
[----:B------:R-:W-:Y:S02]  /*3b70*/  IMAD.IADD R238, R19, 0x1, R238 ;  /* 0x0000000113ee7824 */ /* 0x000fe400078e02ee */
[----:B------:R-:W1:Y:S02]  /*3b80*/  LDSM.16.M88.4 R16, [R216+0x7000] ;  /* 0x00700000d810783b */ /* 0x000e640000000200 */
[C---:B------:R-:W-:Y:S01]  /*3b90*/  VIADD R237, R238.reuse, 0x8 ;  /* 0x00000008eeed7836 */ /* 0x040fe20000000000 */
[C---:B------:R-:W-:Y:S01]  /*3ba0*/  VIADDMNMX R239, R238.reuse, UR13, RZ, !PT ;  /* 0x0000000deeef7c46 */ /* 0x040fe2000f8001ff */
[----:B--2---:R-:W-:Y:S01]  /*3bb0*/  HMMA.16816.F32 R32, R8, R12, R32 ;  /* 0x0000000c0820723c */ /* 0x004fe20000001820 */
[--C-:B------:R-:W-:Y:S02]  /*3bc0*/  VIADDMNMX R238, R238, UR10, R236.reuse, PT ;  /* 0x0000000aeeee7c46 */ /* 0x100fe4000b8001ec */
[----:B------:R-:W-:-:S02]  /*3bd0*/  VIADDMNMX R236, R237, UR10, R236, PT ;  /* 0x0000000aedec7c46 */ /* 0x000fc4000b8001ec */
[----:B------:R-:W-:Y:S01]  /*3be0*/  VIADDMNMX R237, R237, UR13, RZ, !PT ;  /* 0x0000000deded7c46 */ /* 0x000fe2000f8001ff */
[C---:B------:R-:W-:Y:S01]  /*3bf0*/  HMMA.16816.F32 R40, R8.reuse, R20, R40 ;  /* 0x000000140828723c */ /* 0x040fe20000001828 */
[C---:B------:R-:W-:Y:S02]  /*3c00*/  ISETP.GE.AND P2, PT, R0.reuse, R238, PT ;  /* 0x000000ee0000720c */ /* 0x040fe40003f46270 */
[C---:B------:R-:W-:Y:S02]  /*3c10*/  ISETP.GE.AND P3, PT, R0.reuse, R236, PT ;  /* 0x000000ec0000720c */ /* 0x040fe40003f66270 */
[C---:B------:R-:W-:Y:S01]  /*3c20*/  ISETP.LT.OR P2, PT, R0.reuse, R239, P2 ;  /* 0x000000ef0000720c */ /* 0x040fe20001741670 */
[----:B------:R-:W-:Y:S01]  /*3c30*/  HMMA.16816.F32 R36, R8, R22, R36 ;  /* 0x000000160824723c */ /* 0x000fe20000001824 */
[C---:B------:R-:W-:Y:S01]  /*3c40*/  VIADD R20, R0.reuse, 0x1 ;  /* 0x0000000100147836 */ /* 0x040fe20000000000 */
[C---:B------:R-:W-:Y:S01]  /*3c50*/  ISETP.LT.OR P3, PT, R0.reuse, R237, P3 ;  /* 0x000000ed0000720c */ /* 0x040fe20001f61670 */
[----:B------:R-:W-:-:S03]  /*3c60*/  VIADD R21, R0, 0x8 ;  /* 0x0000000800157836 */ /* 0x000fc60000000000 */
[----:B------:R-:W-:Y:S01]  /*3c70*/  HMMA.16816.F32 R28, R8, R14, R28 ;  /* 0x0000000e081c723c */ /* 0x000fe2000000181c */
[----:B------:R-:W2:Y:S01]  /*3c80*/  LDSM.16.M88.4 R12, [R216+0x7800] ;  /* 0x00780000d80c783b */ /* 0x000ea20000000200 */
[----:B------:R-:W-:Y:S01]  /*3c90*/  ISETP.GE.AND P6, PT, R20, R238, PT ;  /* 0x000000ee1400720c */ /* 0x000fe20003fc6270 */
[----:B------:R-:W-:-:S04]  /*3ca0*/  DEPBAR.LE SB0, 0x0 ;  /* 0x000080000000791a */ /* 0x000fc80000000000 */
[C---:B------:R-:W-:Y:S01]  /*3cb0*/  ISETP.GE.AND P1, PT, R20.reuse, R236, PT ;  /* 0x000000ec1400720c */ /* 0x040fe20003f26270 */
[C---:B------:R-:W-:Y:S01]  /*3cc0*/  HMMA.16816.F32 R56, R60.reuse, R50, R56 ;  /* 0x000000323c38723c */ /* 0x040fe20000001838 */
[C---:B------:R-:W-:Y:S02]  /*3cd0*/  ISETP.LT.OR P6, PT, R20.reuse, R239, P6 ;  /* 0x000000ef1400720c */ /* 0x040fe400037c1670 */
[----:B------:R-:W-:Y:S01]  /*3ce0*/  ISETP.LT.OR P1, PT, R20, R237, P1 ;  /* 0x000000ed1400720c */ /* 0x000fe20000f21670 */
[----:B------:R-:W-:Y:S01]  /*3cf0*/  VIADD R20, R0, 0x9 ;  /* 0x0000000900147836 */ /* 0x000fe20000000000 */
[C---:B------:R-:W-:Y:S01]  /*3d00*/  ISETP.GE.AND P0, PT, R21.reuse, R238, PT ;  /* 0x000000ee1500720c */ /* 0x040fe20003f06270 */
[----:B------:R-:W-:Y:S01]  /*3d10*/  HMMA.16816.F32 R72, R60, R68, R72 ;  /* 0x000000443c48723c */ /* 0x000fe20000001848 */
[----:B------:R-:W-:Y:S02]  /*3d20*/  ISETP.GE.AND P4, PT, R21, R236, PT ;  /* 0x000000ec1500720c */ /* 0x000fe40003f86270 */
[----:B------:R-:W-:-:S02]  /*3d30*/  FSEL R40, R40, -INF , !P2 ;  /* 0xff80000028287808 */ /* 0x000fc40005000000 */
[C---:B------:R-:W-:Y:S01]  /*3d40*/  ISETP.GE.AND P5, PT, R20.reuse, R238, PT ;  /* 0x000000ee1400720c */ /* 0x040fe20003fa6270 */
[C---:B-1----:R-:W-:Y:S01]  /*3d50*/  HMMA.16816.F32 R76, R8.reuse, R16, R76 ;  /* 0x00000010084c723c */ /* 0x042fe2000000184c */
        /* <DEDUP_REMOVED lines=10> */
[----:B------:R-:W-:Y:S01]  /*3e00*/  FSEL R44, R36, -INF , !P0 ;  /* 0xff800000242c7808 */ /* 0x000fe20004000000 */
[----:B------:R-:W-:Y:S01]  /*3e10*/  HMMA.16816.F32 R56, R8, R18, R56 ;  /* 0x000000120838723c */ /* 0x000fe20000001838 */
[----:B------:R-:W-:-:S02]  /*3e20*/  ISETP.GE.AND P1, PT, R21, R238, PT ;  /* 0x000000ee1500720c */ /* 0x000fc40003f26270 */
[----:B------:R-:W-:Y:S02]  /*3e30*/  FSEL R48, R37, -INF , !P5 ;  /* 0xff80000025307808 */ /* 0x000fe40006800000 */
[----:B------:R-:W-:Y:S01]  /*3e40*/  FSEL R36, R39, -INF , !P2 ;  /* 0xff80000027247808 */ /* 0x000fe20005000000 */
[----:B------:R-:W-:Y:S01]  /*3e50*/  HMMA.16816.F32 R64, R60, R70, R64 ;  /* 0x000000463c40723c */ /* 0x000fe20000001840 */
[----:B------:R-:W-:Y:S01]  /*3e60*/  FSEL R46, R41, -INF , !P6 ;  /* 0xff800000292e7808 */ /* 0x000fe20007000000 */
[----:B------:R-:W-:Y:S01]  /*3e70*/  VIADD R18, R0, 0x20 ;  /* 0x0000002000127836 */ /* 0x000fe20000000000 */
[C---:B------:R-:W-:Y:S02]  /*3e80*/  ISETP.GE.AND P2, PT, R17.reuse, R238, PT ;  /* 0x000000ee1100720c */ /* 0x040fe40003f46270 */
[----:B------:R-:W-:Y:S01]  /*3e90*/  ISETP.GE.AND P5, PT, R17, R236, PT ;  /* 0x000000ec1100720c */ /* 0x000fe20003fa6270 */
[----:B--2---:R-:W-:Y:S01]  /*3ea0*/  HMMA.16816.F32 R72, R8, R12, R72 ;  /* 0x0000000c0848723c */ /* 0x004fe20000001848 */
[----:B------:R-:W-:-:S02]  /*3eb0*/  ISETP.GE.AND P6, PT, R20, R238, PT ;  /* 0x000000ee1400720c */ /* 0x000fc40003fc6270 */
[-C--:B------:R-:W-:Y:S02]  /*3ec0*/  ISETP.LT.OR P1, PT, R21, R239.reuse, P1 ;  /* 0x000000ef1500720c */ /* 0x080fe40000f21670 */
[----:B------:R-:W-:Y:S02]  /*3ed0*/  FSEL R42, R42, -INF , !P3 ;  /* 0xff8000002a2a7808 */ /* 0x000fe40005800000 */
[C---:B------:R-:W-:Y:S01]  /*3ee0*/  ISETP.LT.OR P2, PT, R17.reuse, R239, P2 ;  /* 0x000000ef1100720c */ /* 0x040fe20001741670 */
[C---:B------:R-:W-:Y:S01]  /*3ef0*/  VIADD R13, R0.reuse, 0x29 ;  /* 0x00000029000d7836 */ /* 0x040fe20000000000 */
[----:B------:R-:W-:Y:S01]  /*3f00*/  ISETP.LT.OR P5, PT, R17, R237, P5 ;  /* 0x000000ed1100720c */ /* 0x000fe20002fa1670 */
[----:B------:R-:W-:Y:S01]  /*3f10*/  VIADD R17, R0, 0x21 ;  /* 0x0000002100117836 */ /* 0x000fe20000000000 */
[-C--:B------:R-:W-:Y:S02]  /*3f20*/  ISETP.GE.AND P3, PT, R21, R236.reuse, PT ;  /* 0x000000ec1500720c */ /* 0x080fe40003f66270 */
[----:B------:R-:W-:-:S02]  /*3f30*/  ISETP.GE.AND P0, PT, R20, R236, PT ;  /* 0x000000ec1400720c */ /* 0x000fc40003f06270 */
[----:B------:R-:W-:Y:S02]  /*3f40*/  ISETP.LT.OR P6, PT, R20, R239, P6 ;  /* 0x000000ef1400720c */ /* 0x000fe400037c1670 */
[----:B------:R-:W-:Y:S01]  /*3f50*/  FSEL R38, R38, -INF , !P4 ;  /* 0xff80000026267808 */ /* 0x000fe20006000000 */
[----:B------:R-:W-:Y:S01]  /*3f60*/  HMMA.16816.F32 R64, R8, R14, R64 ;  /* 0x0000000e0840723c */ /* 0x000fe20000001840 */
[----:B------:R-:W-:Y:S02]  /*3f70*/  FSEL R32, R32, -INF , !P1 ;  /* 0xff80000020207808 */ /* 0x000fe40004800000 */
[C---:B------:R-:W-:Y:S02]  /*3f80*/  ISETP.GE.AND P4, PT, R16.reuse, R238, PT ;  /* 0x000000ee1000720c */ /* 0x040fe40003f86270 */
[----:B------:R-:W-:Y:S02]  /*3f90*/  ISETP.GE.AND P1, PT, R16, R236, PT ;  /* 0x000000ec1000720c */ /* 0x000fe40003f26270 */
[-C--:B------:R-:W-:Y:S01]  /*3fa0*/  ISETP.LT.OR P3, PT, R21, R237.reuse, P3 ;  /* 0x000000ed1500720c */ /* 0x080fe20001f61670 */
[----:B------:R-:W-:Y:S01]  /*3fb0*/  VIADD R11, R0, 0x30 ;  /* 0x00000030000b7836 */ /* 0x000fe20000000000 */
[----:B------:R-:W-:Y:S01]  /*3fc0*/  ISETP.LT.OR P0, PT, R20, R237, P0 ;  /* 0x000000ed1400720c */ /* 0x000fe20000701670 */
[C---:B------:R-:W-:Y:S01]  /*3fd0*/  VIADD R9, R0.reuse, 0x31 ;  /* 0x0000003100097836 */ /* 0x040fe20000000000 */
[----:B------:R-:W-:Y:S01]  /*3fe0*/  FSEL R24, R33, -INF , !P6 ;  /* 0xff80000021187808 */ /* 0x000fe20007000000 */
[----:B------:R-:W-:Y:S01]  /*3ff0*/  VIADD R8, R0, 0x38 ;  /* 0x0000003800087836 */ /* 0x000fe20000000000 */
[----:B------:R-:W-:Y:S01]  /*4000*/  FSEL R28, R28, -INF , !P2 ;  /* 0xff8000001c1c7808 */ /* 0x000fe20005000000 */
[----:B------:R-:W-:Y:S01]  /*4010*/  BAR.SYNC.DEFER_BLOCKING 0x0 ;  /* 0x0000000000007b1d */ /* 0x000fe20000010000 */
[----:B------:R-:W-:-:S02]  /*4020*/  ISETP.GE.AND P6, PT, R17, R238, PT ;  /* 0x000000ee1100720c */ /* 0x000fc40003fc6270 */
[----:B------:R-:W-:Y:S02]  /*4030*/  ISETP.GE.AND P2, PT, R17, R236, PT ;  /* 0x000000ec1100720c */ /* 0x000fe40003f46270 */
[C---:B------:R-:W-:Y:S02]  /*4040*/  ISETP.LT.OR P4, PT, R16.reuse, R239, P4 ;  /* 0x000000ef1000720c */ /* 0x040fe40002781670 */
[----:B------:R-:W-:Y:S02]  /*4050*/  ISETP.LT.OR P1, PT, R16, R237, P1 ;  /* 0x000000ed1000720c */ /* 0x000fe40000f21670 */
[----:B------:R-:W-:Y:S02]  /*4060*/  FSEL R20, R34, -INF , !P3 ;  /* 0xff80000022147808 */ /* 0x000fe40005800000 */
[----:B------:R-:W-:Y:S02]  /*4070*/  FSEL R16, R35, -INF , !P0 ;  /* 0xff80000023107808 */ /* 0x000fe40004000000 */
[----:B------:R-:W-:-:S02]  /*4080*/  ISETP.GE.AND P0, PT, R18, R238, PT ;  /* 0x000000ee1200720c */ /* 0x000fc40003f06270 */
[----:B------:R-:W-:Y:S02]  /*4090*/  ISETP.GE.AND P3, PT, R18, R236, PT ;  /* 0x000000ec1200720c */ /* 0x000fe40003f66270 */
[C---:B------:R-:W-:Y:S02]  /*40a0*/  ISETP.LT.OR P6, PT, R17.reuse, R239, P6 ;  /* 0x000000ef1100720c */ /* 0x040fe400037c1670 */
[----:B------:R-:W-:Y:S01]  /*40b0*/  ISETP.LT.OR P2, PT, R17, R237, P2 ;  /* 0x000000ed1100720c */ /* 0x000fe20001741670 */
[----:B------:R-:W-:Y:S01]  /*40c0*/  VIADD R17, R0, 0x28 ;  /* 0x0000002800117836 */ /* 0x000fe20000000000 */
[----:B------:R-:W-:Y:S01]  /*40d0*/  ISETP.LT.OR P0, PT, R18, R239, P0 ;  /* 0x000000ef1200720c */ /* 0x000fe20000701670 */
[----:B------:R-:W-:Y:S01]  /*40e0*/  VIADD R0, R0, 0x39 ;  /* 0x0000003900007836 */ /* 0x000fe20000000000 */
[----:B------:R-:W-:Y:S02]  /*40f0*/  ISETP.LT.OR P3, PT, R18, R237, P3 ;  /* 0x000000ed1200720c */ /* 0x000fe40001f61670 */
[----:B------:R-:W-:-:S02]  /*4100*/  FSEL R12, R30, -INF , !P5 ;  /* 0xff8000001e0c7808 */ /* 0x000fc40006800000 */
[----:B------:R-:W-:Y:S02]  /*4110*/  FSEL R18, R31, -INF , !P1 ;  /* 0xff8000001f127808 */ /* 0x000fe40004800000 */
[C---:B------:R-:W-:Y:S02]  /*4120*/  ISETP.GE.AND P5, PT, R17.reuse, R238, PT ;  /* 0x000000ee1100720c */ /* 0x040fe40003fa6270 */
[----:B------:R-:W-:Y:S02]  /*4130*/  ISETP.GE.AND P1, PT, R17, R236, PT ;  /* 0x000000ec1100720c */ /* 0x000fe40003f26270 */
[----:B------:R-:W-:Y:S02]  /*4140*/  FMNMX.FTZ R19, R40, R46, !PT ;  /* 0x0000002e28137209 */ /* 0x000fe40007810000 */
[----:B------:R-:W-:Y:S02]  /*4150*/  FSEL R22, R29, -INF , !P4 ;  /* 0xff8000001d167808 */ /* 0x000fe40006000000 */
[----:B------:R-:W-:-:S02]  /*4160*/  FSEL R188, R76, -INF , !P0 ;  /* 0xff8000004cbc7808 */ /* 0x000fc40004000000 */
[----:B------:R-:W-:Y:S02]  /*4170*/  ISETP.GE.AND P4, PT, R13, R238, PT ;  /* 0x000000ee0d00720c */ /* 0x000fe40003f86270 */
[----:B------:R-:W-:Y:S02]  /*4180*/  ISETP.LT.OR P5, PT, R17, R239, P5 ;  /* 0x000000ef1100720c */ /* 0x000fe40002fa1670 */
[----:B------:R-:W-:Y:S02]  /*4190*/  ISETP.GE.AND P0, PT, R13, R236, PT ;  /* 0x000000ec0d00720c */ /* 0x000fe40003f06270 */
[----:B------:R-:W-:Y:S02]  /*41a0*/  ISETP.LT.OR P1, PT, R17, R237, P1 ;  /* 0x000000ed1100720c */ /* 0x000fe40000f21670 */
[----:B------:R-:W-:Y:S02]  /*41b0*/  FMNMX.FTZ R17, R44, R19, !PT ;  /* 0x000000132c117209 */ /* 0x000fe40007810000 */
[----:B------:R-:W-:-:S02]  /*41c0*/  ISETP.LT.OR P4, PT, R13, R239, P4 ;  /* 0x000000ef0d00720c */ /* 0x000fc40002781670 */
[----:B------:R-:W-:Y:S02]  /*41d0*/  ISETP.LT.OR P0, PT, R13, R237, P0 ;  /* 0x000000ed0d00720c */ /* 0x000fe40000701670 */
[----:B------:R-:W-:Y:S02]  /*41e0*/  FMNMX.FTZ R13, R48, R17, !PT ;  /* 0x00000011300d7209 */ /* 0x000fe40007810000 */
[----:B------:R-:W-:Y:S02]  /*41f0*/  FSEL R214, R77, -INF , !P6 ;  /* 0xff8000004dd67808 */ /* 0x000fe40007000000 */
[----:B------:R-:W-:Y:S02]  /*4200*/  FMNMX.FTZ R13, R32, R13, !PT ;  /* 0x0000000d200d7209 */ /* 0x000fe40007810000 */
[----:B------:R-:W-:Y:S02]  /*4210*/  ISETP.GE.AND P6, PT, R11, R238, PT ;  /* 0x000000ee0b00720c */ /* 0x000fe40003fc6270 */
[----:B------:R-:W-:-:S02]  /*4220*/  FMNMX.FTZ R13, R24, R13, !PT ;  /* 0x0000000d180d7209 */ /* 0x000fc40007810000 */
[----:B------:R-:W-:Y:S02]  /*4230*/  FSEL R190, R56, -INF , !P5 ;  /* 0xff80000038be7808 */ /* 0x000fe40006800000 */
[----:B------:R-:W-:Y:S02]  /*4240*/  FMNMX.FTZ R13, R28, R13, !PT ;  /* 0x0000000d1c0d7209 */ /* 0x000fe40007810000 */
[----:B------:R-:W-:Y:S02]  /*4250*/  FSEL R192, R78, -INF , !P3 ;  /* 0xff8000004ec07808 */ /* 0x000fe40005800000 */
[----:B------:R-:W-:Y:S02]  /*4260*/  FMNMX.FTZ R15, R22, R13, !PT ;  /* 0x0000000d160f7209 */ /* 0x000fe40007810000 */
[----:B------:R-:W-:Y:S02]  /*4270*/  FMNMX.FTZ R13, R42, R26, !PT ;  /* 0x0000001a2a0d7209 */ /* 0x000fe40007810000 */
[----:B------:R-:W-:-:S02]  /*4280*/  FMNMX.FTZ R15, R188, R15, !PT ;  /* 0x0000000fbc0f7209 */ /* 0x000fc40007810000 */
[----:B------:R-:W-:Y:S02]  /*4290*/  FMNMX.FTZ R13, R38, R13, !PT ;  /* 0x0000000d260d7209 */ /* 0x000fe40007810000 */
[----:B------:R-:W-:Y:S02]  /*42a0*/  FMNMX.FTZ R15, R214, R15, !PT ;  /* 0x0000000fd60f7209 */ /* 0x000fe40007810000 */
[----:B------:R-:W-:Y:S02]  /*42b0*/  FSEL R212, R79, -INF , !P2 ;  /* 0xff8000004fd47808 */ /* 0x000fe40005000000 */
[----:B------:R-:W-:Y:S02]  /*42c0*/  ISETP.GE.AND P3, PT, R9, R238, PT ;  /* 0x000000ee0900720c */ /* 0x000fe40003f66270 */
[----:B------:R-:W-:Y:S02]  /*42d0*/  FSEL R244, R57, -INF , !P4 ;  /* 0xff80000039f47808 */ /* 0x000fe40006000000 */
[----:B------:R-:W-:-:S02]  /*42e0*/  ISETP.LT.OR P6, PT, R11, R239, P6 ;  /* 0x000000ef0b00720c */ /* 0x000fc400037c1670 */
[----:B------:R-:W-:Y:S02]  /*42f0*/  FMNMX.FTZ R13, R36, R13, !PT ;  /* 0x0000000d240d7209 */ /* 0x000fe40007810000 */
[----:B------:R-:W-:Y:S02]  /*4300*/  FMNMX.FTZ R15, R190, R15, !PT ;  /* 0x0000000fbe0f7209 */ /* 0x000fe40007810000 */
[----:B------:R-:W-:Y:S02]  /*4310*/  PLOP3.LUT P2, PT, PT, PT, UP0, 0x80, 0x0 ;  /* 0x000000000000781c */ /* 0x000fe40003f4f008 */
[----:B------:R-:W-:Y:S02]  /*4320*/  ISETP.GE.AND P5, PT, R8, R238, PT ;  /* 0x000000ee0800720c */ /* 0x000fe40003fa6270 */
[----:B------:R-:W-:Y:S02]  /*4330*/  ISETP.LT.OR P3, PT, R9, R239, P3 ;  /* 0x000000ef0900720c */ /* 0x000fe40001f61670 */
[----:B------:R-:W-:-:S02]  /*4340*/  FSEL R208, R72, -INF , !P6 ;  /* 0xff80000048d07808 */ /* 0x000fc40007000000 */
[----:B------:R-:W-:Y:S02]  /*4350*/  FMNMX.FTZ R13, R20, R13, !PT ;  /* 0x0000000d140d7209 */ /* 0x000fe40007810000 */
[----:B------:R-:W-:Y:S02]  /*4360*/  FMNMX.FTZ R15, R244, R15, !PT ;  /* 0x0000000ff40f7209 */ /* 0x000fe40007810000 */
[----:B------:R-:W-:Y:S02]  /*4370*/  ISETP.GE.AND P4, PT, R0, R238, PT ;  /* 0x000000ee0000720c */ /* 0x000fe40003f86270 */
[----:B------:R-:W-:Y:S02]  /*4380*/  ISETP.LT.OR P5, PT, R8, R239, P5 ;  /* 0x000000ef0800720c */ /* 0x000fe40002fa1670 */
[----:B------:R-:W-:Y:S02]  /*4390*/  FSEL R206, R73, -INF , !P3 ;  /* 0xff80000049ce7808 */ /* 0x000fe40005800000 */
[----:B------:R-:W-:-:S02]  /*43a0*/  FMNMX.FTZ R13, R16, R13, !PT ;  /* 0x0000000d100d7209 */ /* 0x000fc40007810000 */
[----:B------:R-:W-:Y:S02]  /*43b0*/  FMNMX.FTZ R15, R208, R15, !PT ;  /* 0x0000000fd00f7209 */ /* 0x000fe40007810000 */
[----:B------:R-:W-:Y:S02]  /*43c0*/  ISETP.LT.OR P4, PT, R0, R239, P4 ;  /* 0x000000ef0000720c */ /* 0x000fe40002781670 */
[----:B------:R-:W-:Y:S02]  /*43d0*/  FSEL R204, R64, -INF , !P5 ;  /* 0xff80000040cc7808 */ /* 0x000fe40006800000 */
[----:B------:R-:W-:Y:S02]  /*43e0*/  FMNMX.FTZ R13, R12, R13, !PT ;  /* 0x0000000d0c0d7209 */ /* 0x000fe40007810000 */
[----:B------:R-:W-:Y:S02]  /*43f0*/  FMNMX.FTZ R15, R206, R15, !PT ;  /* 0x0000000fce0f7209 */ /* 0x000fe40007810000 */
[----:B------:R-:W-:-:S02]  /*4400*/  FSEL R202, R65, -INF , !P4 ;  /* 0xff80000041ca7808 */ /* 0x000fc40006000000 */
        /* <DEDUP_REMOVED lines=40> */
.L_x_1149:
[----:B-1----:R-:W-:Y:S01]  /*4690*/  FMNMX.FTZ R15, R192, R13, !PT ;  /* 0x0000000dc00f7209 */ /* 0x002fe20007810000 */
[----:B------:R-:W-:Y:S01]  /*46a0*/  USHF.L.U32 UR10, UR32, 0x1, URZ ;  /* 0x00000001200a7899 */ /* 0x000fe2000800063f */
[----:B------:R-:W-:Y:S01]  /*46b0*/  FMNMX.FTZ R10, R202, R17, !PT ;  /* 0x00000011ca0a7209 */ /* 0x000fe20007810000 */
[----:B------:R-:W-:Y:S01]  /*46c0*/  IMAD.WIDE.U32 R250, R165, -0x2daee0ad, RZ ;  /* 0xd2511f53a5fa7825 */ /* 0x000fe200078e00ff */
[-C--:B------:R-:W-:Y:S01]  /*46d0*/  ISETP.GE.AND P4, PT, R11, R236.reuse, PT ;  /* 0x000000ec0b00720c */ /* 0x080fe20003f86270 */
[----:B------:R-:W-:Y:S01]  /*46e0*/  UIADD3 UR20, UR30, -0x61c88647, URZ ;  /* 0x9e3779b91e147890 */ /* 0x000fe2000fffe03f */
[----:B------:R-:W-:Y:S01]  /*46f0*/  FSEL R194, R58, -INF , !P1 ;  /* 0xff8000003ac27808 */ /* 0x000fe20004800000 */
[----:B------:R-:W1:Y:S01]  /*4700*/  SHFL.BFLY PT, R13, R10, 0x2, 0x1f ;  /* 0x0c401f000a0d7f89 */ /* 0x000e6200000e0000 */
[----:B------:R-:W-:Y:S01]  /*4710*/  FMNMX.FTZ R15, R212, R15, !PT ;  /* 0x0000000fd40f7209 */ /* 0x000fe20007810000 */
[----:B------:R-:W-:Y:S01]  /*4720*/  UIADD3 UR19, UR31, -0x4498517b, URZ ;  /* 0xbb67ae851f137890 */ /* 0x000fe2000fffe03f */
[-C--:B------:R-:W-:Y:S01]  /*4730*/  ISETP.GE.AND P3, PT, R9, R236.reuse, PT ;  /* 0x000000ec0900720c */ /* 0x080fe20003f66270 */
[----:B------:R-:W-:Y:S01]  /*4740*/  UIADD3 UR18, UR30, 0x3c6ef372, URZ ;  /* 0x3c6ef3721e127890 */ /* 0x000fe2000fffe03f */
[----:B------:R-:W-:Y:S01]  /*4750*/  ISETP.LT.OR P4, PT, R11, R237, P4 ;  /* 0x000000ed0b00720c */ /* 0x000fe20002781670 */
[----:B------:R-:W-:Y:S01]  /*4760*/  IMAD.U32 R11, RZ, RZ, UR24 ;  /* 0x00000018ff0b7e24 */ /* 0x000fe2000f8e00ff */
[----:B------:R-:W-:Y:S01]  /*4770*/  FSEL R210, R59, -INF , !P0 ;  /* 0xff8000003bd27808 */ /* 0x000fe20004000000 */
[----:B------:R-:W-:Y:S01]  /*4780*/  UIADD3 UR17, UR31, 0x76cf5d0a, URZ ;  /* 0x76cf5d0a1f117890 */ /* 0x000fe2000fffe03f */
[----:B------:R-:W-:Y:S01]  /*4790*/  FMNMX.FTZ R15, R194, R15, !PT ;  /* 0x0000000fc20f7209 */ /* 0x000fe20007810000 */
[----:B------:R-:W-:Y:S01]  /*47a0*/  UIADD3 UR15, UR31, 0x32370b8f, URZ ;  /* 0x32370b8f1f0f7890 */ /* 0x000fe2000fffe03f */
[----:B------:R-:W-:Y:S01]  /*47b0*/  ISETP.LT.OR P3, PT, R9, R237, P3 ;  /* 0x000000ed0900720c */ /* 0x000fe20001f61670 */
[----:B------:R-:W-:Y:S01]  /*47c0*/  ULDC UR34, c[0x0][0x2ec] ;  /* 0x0000bb0000227ab9 */ /* 0x000fe20000000800 */
[-C--:B------:R-:W-:Y:S01]  /*47d0*/  ISETP.GE.AND P0, PT, R8, R236.reuse, PT ;  /* 0x000000ec0800720c */ /* 0x080fe20003f06270 */
[----:B------:R-:W-:Y:S01]  /*47e0*/  UIADD3 UR16, UR30, -0x255992d5, URZ ;  /* 0xdaa66d2b1e107890 */ /* 0x000fe2000fffe03f */
[----:B------:R-:W-:Y:S01]  /*47f0*/  FSEL R198, R74, -INF , !P4 ;  /* 0xff8000004ac67808 */ /* 0x000fe20006000000 */
[----:B------:R-:W-:Y:S01]  /*4800*/  UIADD3 UR14, UR30, 0x78dde6e4, URZ ;  /* 0x78dde6e41e0e7890 */ /* 0x000fe2000fffe03f */
[----:B------:R-:W-:Y:S01]  /*4810*/  FMNMX.FTZ R9, R210, R15, !PT ;  /* 0x0000000fd2097209 */ /* 0x000fe20007810000 */
[----:B------:R-:W-:Y:S01]  /*4820*/  IMAD.IADD R224, R3, 0x1, R2 ;  /* 0x0000000103e07824 */ /* 0x000fe200078e0202 */
[----:B------:R-:W-:Y:S01]  /*4830*/  ISETP.GE.AND P1, PT, R0, R236, PT ;  /* 0x000000ec0000720c */ /* 0x000fe20003f26270 */
[----:B------:R-:W-:Y:S01]  /*4840*/  UIADD3 UR12, UR31, -0x56f99767, URZ ;  /* 0xa90668991f0c7890 */ /* 0x000fe2000fffe03f */
[----:B------:R-:W-:Y:S01]  /*4850*/  ISETP.LT.OR P0, PT, R8, R237, P0 ;  /* 0x000000ed0800720c */ /* 0x000fe20000701670 */
[----:B------:R-:W-:Y:S01]  /*4860*/  UIADD3 UR13, UR31, -0x126145ec, URZ ;  /* 0xed9eba141f0d7890 */ /* 0x000fe2000fffe03f */
[----:B------:R-:W-:Y:S01]  /*4870*/  FSEL R196, R75, -INF , !P3 ;  /* 0xff8000004bc47808 */ /* 0x000fe20005800000 */
[----:B------:R-:W-:Y:S01]  /*4880*/  UIADD3 UR21, UR30, -0x4ab325aa, URZ ;  /* 0xb54cda561e157890 */ /* 0x000fe2000fffe03f */
[----:B------:R-:W-:Y:S01]  /*4890*/  FMNMX.FTZ R9, R198, R9, !PT ;  /* 0x00000009c6097209 */ /* 0x000fe20007810000 */
[----:B------:R-:W-:Y:S01]  /*48a0*/  UIADD3 UR26, UR30, 0x1715609d, URZ ;  /* 0x1715609d1e1a7890 */ /* 0x000fe2000fffe03f */
[----:B------:R-:W-:Y:S01]  /*48b0*/  ISETP.LT.OR P1, PT, R0, R237, P1 ;  /* 0x000000ed0000720c */ /* 0x000fe20000f21670 */
[----:B------:R-:W-:Y:S01]  /*48c0*/  IMAD R0, R11, 0x4, R6 ;  /* 0x000000040b007824 */ /* 0x000fe200078e0206 */
[----:B------:R-:W-:Y:S01]  /*48d0*/  FSEL R174, R66, -INF , !P0 ;  /* 0xff80000042ae7808 */ /* 0x000fe20004000000 */
[----:B------:R-:W-:Y:S01]  /*48e0*/  IMAD.U32 R11, RZ, RZ, UR10 ;  /* 0x0000000aff0b7e24 */ /* 0x000fe2000f8e00ff */
[----:B------:R-:W-:Y:S01]  /*48f0*/  FMNMX.FTZ R9, R196, R9, !PT ;  /* 0x00000009c4097209 */ /* 0x000fe20007810000 */
[----:B------:R-:W-:Y:S01]  /*4900*/  IMAD.WIDE.U32 R248, R0, -0x326172a9, RZ ;  /* 0xcd9e8d5700f87825 */ /* 0x000fe200078e00ff */
[----:B------:R-:W-:Y:S01]  /*4910*/  FSEL R173, R67, -INF , !P1 ;  /* 0xff80000043ad7808 */ /* 0x000fe20004800000 */
[----:B------:R-:W-:Y:S01]  /*4920*/  UIADD3 UR27, UR31, 0x646e171e, URZ ;  /* 0x646e171e1f1b7890 */ /* 0x000fe2000fffe03f */
[----:B------:R-:W-:Y:S01]  /*4930*/  FMNMX.FTZ R6, R174, R9, !PT ;  /* 0x00000009ae067209 */ /* 0x000fe20007810000 */
[----:B------:R-:W-:Y:S01]  /*4940*/  UIADD3 UR10, UR10, 0x1, URZ ;  /* 0x000000010a0a7890 */ /* 0x000fe2000fffe03f */
[----:B-1----:R-:W-:Y:S01]  /*4950*/  FMNMX.FTZ R10, R10, R13, !PT ;  /* 0x0000000d0a0a7209 */ /* 0x002fe20007810000 */
[----:B------:R-:W-:Y:S01]  /*4960*/  VIADD R217, R227, 0x1800 ;  /* 0x00001800e3d97836 */ /* 0x000fe20000000000 */
[----:B------:R-:W-:Y:S01]  /*4970*/  FMNMX.FTZ R6, R173, R6, !PT ;  /* 0x00000006ad067209 */ /* 0x000fe20007810000 */
[----:B------:R-:W-:Y:S01]  /*4980*/  VIADD R213, R227, 0x3000 ;  /* 0x00003000e3d57836 */ /* 0x000fe20000000000 */
[----:B------:R-:W-:Y:S01]  /*4990*/  LOP3.LUT R167, R4, UR30, RZ, 0x3c, !PT ;  /* 0x0000001e04a77c12 */ /* 0x000fe2000f8e3cff */
[----:B------:R-:W1:Y:S01]  /*49a0*/  SHFL.BFLY PT, R9, R10, 0x1, 0x1f ;  /* 0x0c201f000a097f89 */ /* 0x000e6200000e0000 */
[----:B------:R-:W-:Y:S01]  /*49b0*/  LOP3.LUT R4, R251, UR31, R11, 0x96, !PT ;  /* 0x0000001ffb047c12 */ /* 0x000fe2000f8e960b */
[----:B------:R-:W-:Y:S01]  /*49c0*/  VIADD R211, R227, 0x4000 ;  /* 0x00004000e3d37836 */ /* 0x000fe20000000000 */
[----:B------:R-:W-:Y:S01]  /*49d0*/  LOP3.LUT R218, R249, R167, RZ, 0x3c, !PT ;  /* 0x000000a7f9da7212 */ /* 0x000fe200078e3cff */
[----:B------:R-:W2:Y:S01]  /*49e0*/  SHFL.BFLY PT, R13, R6, 0x2, 0x1f ;  /* 0x0c401f00060d7f89 */ /* 0x000ea200000e0000 */
[----:B------:R-:W-:Y:S01]  /*49f0*/  LEA R224, R224, UR4, 0x1 ;  /* 0x00000004e0e07c11 */ /* 0x000fe2000f8e08ff */
[----:B------:R-:W-:Y:S01]  /*4a00*/  IMAD.WIDE.U32 R14, R4, -0x326172a9, RZ ;  /* 0xcd9e8d57040e7825 */ /* 0x000fe200078e00ff */
[----:B------:R-:W-:-:S03]  /*4a10*/  ULDC.U8 UR4, c[0x0][0x388] ;  /* 0x0000e20000047ab9 */ /* 0x000fc60000000000 */
[----:B------:R-:W-:Y:S01]  /*4a20*/  IMAD.WIDE.U32 R218, R218, -0x2daee0ad, RZ ;  /* 0xd2511f53dada7825 */ /* 0x000fe200078e00ff */
[----:B------:R-:W-:Y:S01]  /*4a30*/  LOP3.LUT R4, R15, UR20, R248, 0x96, !PT ;  /* 0x000000140f047c12 */ /* 0x000fe2000f8e96f8 */
[----:B------:R-:W-:Y:S02]  /*4a40*/  LDSM.16.MT88.4 R156, [R224+0x10000] ;  /* 0x01000000e09c783b */ /* 0x000fe40000004200 */
[----:B------:R-:W-:Y:S01]  /*4a50*/  IMAD R222, R7, 0x2, R224 ;  /* 0x0000000207de7824 */ /* 0x000fe200078e02e0 */
[----:B------:R-:W-:Y:S01]  /*4a60*/  LOP3.LUT R246, R219, UR19, R250, 0x96, !PT ;  /* 0x00000013dbf67c12 */ /* 0x000fe2000f8e96fa */
[----:B------:R-:W-:Y:S01]  /*4a70*/  IMAD.U32 R172, RZ, RZ, UR4 ;  /* 0x00000004ffac7e24 */ /* 0x000fe2000f8e00ff */
[----:B------:R-:W-:Y:S01]  /*4a80*/  LDSM.16.MT88.4 R72, [R224+0x14000] ;  /* 0x01400000e048783b */ /* 0x000fe20000004200 */
[----:B------:R-:W-:Y:S02]  /*4a90*/  IMAD R221, R5, 0x2, R224 ;  /* 0x0000000205dd7824 */ /* 0x000fe400078e02e0 */
[----:B------:R-:W-:Y:S01]  /*4aa0*/  IMAD.WIDE.U32 R246, R246, -0x326172a9, RZ ;  /* 0xcd9e8d57f6f67825 */ /* 0x000fe200078e00ff */
[----:B------:R-:W-:Y:S01]  /*4ab0*/  LEA R172, R172, UR4, 0x10 ;  /* 0x00000004acac7c11 */ /* 0x000fe2000f8e80ff */
[----:B------:R-:W-:Y:S01]  /*4ac0*/  LDSM.16.MT88.4 R148, [R222+0x10000] ;  /* 0x01000000de94783b */ /* 0x000fe20000004200 */
[----:B-1----:R-:W-:Y:S01]  /*4ad0*/  FMNMX.FTZ R164, R10, R9, !PT ;  /* 0x000000090aa47209 */ /* 0x002fe20007810000 */
[----:B------:R-:W-:Y:S01]  /*4ae0*/  IMAD.WIDE.U32 R10, R4, -0x2daee0ad, RZ ;  /* 0xd2511f53040a7825 */ /* 0x000fe200078e00ff */
[----:B------:R-:W-:Y:S01]  /*4af0*/  LOP3.LUT R14, R247, UR18, R14, 0x96, !PT ;  /* 0x00000012f70e7c12 */ /* 0x000fe2000f8e960e */
[----:B------:R-:W-:Y:S01]  /*4b00*/  LDSM.16.MT88.4 R140, [R221+0x10000] ;  /* 0x01000000dd8c783b */ /* 0x000fe20000004200 */
[----:B--2---:R-:W-:Y:S01]  /*4b10*/  FMNMX.FTZ R13, R6, R13, !PT ;  /* 0x0000000d060d7209 */ /* 0x004fe20007810000 */
[----:B------:R-:W-:Y:S01]  /*4b20*/  FMUL.FTZ R203, R164, UR34 ;  /* 0x00000022a4cb7c20 */ /* 0x000fe20008410000 */
[----:B------:R-:W-:Y:S01]  /*4b30*/  LOP3.LUT R6, R11, UR17, R218, 0x96, !PT ;  /* 0x000000110b067c12 */ /* 0x000fe2000f8e96da */
[----:B------:R-:W-:Y:S01]  /*4b40*/  IMAD.WIDE.U32 R14, R14, -0x2daee0ad, RZ ;  /* 0xd2511f530e0e7825 */ /* 0x000fe200078e00ff */
[----:B------:R-:W-:Y:S01]  /*4b50*/  FSETP.NEU.FTZ.AND P0, PT, R164, -INF , PT ;  /* 0xff800000a400780b */ /* 0x000fe20003f1d000 */
[----:B------:R-:W1:Y:S02]  /*4b60*/  SHFL.BFLY PT, R4, R13, 0x1, 0x1f ;  /* 0x0c201f000d047f89 */ /* 0x000e6400000e0000 */
[----:B------:R-:W-:Y:S01]  /*4b70*/  IMAD.WIDE.U32 R8, R6, -0x326172a9, RZ ;  /* 0xcd9e8d5706087825 */ /* 0x000fe200078e00ff */
[----:B------:R-:W-:Y:S01]  /*4b80*/  LOP3.LUT R10, R15, UR15, R10, 0x96, !PT ;  /* 0x0000000f0f0a7c12 */ /* 0x000fe2000f8e960a */
[----:B------:R-:W-:Y:S01]  /*4b90*/  LDSM.16.MT88.4 R56, [R221+0x12000] ;  /* 0x01200000dd38783b */ /* 0x000fe20000004200 */
[----:B------:R-:W-:Y:S01]  /*4ba0*/  FSEL R203, R203, RZ, P0 ;  /* 0x000000ffcbcb7208 */ /* 0x000fe20000000000 */
[----:B------:R-:W-:Y:S01]  /*4bb0*/  IMAD R220, R5, 0x2, R222 ;  /* 0x0000000205dc7824 */ /* 0x000fe200078e02de */
[----:B------:R-:W-:Y:S01]  /*4bc0*/  LOP3.LUT R6, R9, UR16, R246, 0x96, !PT ;  /* 0x0000001009067c12 */ /* 0x000fe2000f8e96f6 */
[----:B------:R-:W-:Y:S01]  /*4bd0*/  IMAD.WIDE.U32 R10, R10, -0x326172a9, RZ ;  /* 0xcd9e8d570a0a7825 */ /* 0x000fe200078e00ff */
[----:B------:R-:W-:Y:S03]  /*4be0*/  LDSM.16.MT88.4 R80, [R222+0x14000] ;  /* 0x01400000de50783b */ /* 0x000fe60000004200 */
[--C-:B------:R-:W-:Y:S01]  /*4bf0*/  FFMA.FTZ R191, R40, UR34, -R203.reuse ;  /* 0x0000002228bf7c23 */ /* 0x100fe200080108cb */
[----:B------:R-:W-:Y:S01]  /*4c00*/  FFMA.FTZ R186, R46, UR34, -R203 ;  /* 0x000000222eba7c23 */ /* 0x000fe200080108cb */
[----:B------:R-:W-:Y:S01]  /*4c10*/  IMAD.WIDE.U32 R30, R6, -0x2daee0ad, RZ ;  /* 0xd2511f53061e7825 */ /* 0x000fe200078e00ff */
[----:B------:R-:W-:-:S03]  /*4c20*/  LOP3.LUT R8, R11, UR14, R8, 0x96, !PT ;  /* 0x0000000e0b087c12 */ /* 0x000fc6000f8e9608 */
[--C-:B------:R-:W-:Y:S01]  /*4c30*/  FFMA.FTZ R185, R44, UR34, -R203.reuse ;  /* 0x000000222cb97c23 */ /* 0x100fe200080108cb */
[----:B------:R-:W-:Y:S01]  /*4c40*/  FFMA.FTZ R180, R48, UR34, -R203 ;  /* 0x0000002230b47c23 */ /* 0x000fe200080108cb */
[----:B------:R-:W-:Y:S01]  /*4c50*/  MUFU.EX2 R191, R191 ;  /* 0x000000bf00bf7308 */ /* 0x000fe20000000800 */
[----:B------:R-:W-:Y:S01]  /*4c60*/  LOP3.LUT R14, R31, UR13, R14, 0x96, !PT ;  /* 0x0000000d1f0e7c12 */ /* 0x000fe2000f8e960e */
[----:B------:R-:W-:-:S04]  /*4c70*/  IMAD.WIDE.U32 R8, R8, -0x2daee0ad, RZ ;  /* 0xd2511f5308087825 */ /* 0x000fc800078e00ff */
[--C-:B------:R-:W-:Y:S01]  /*4c80*/  FFMA.FTZ R183, R32, UR34, -R203.reuse ;  /* 0x0000002220b77c23 */ /* 0x100fe200080108cb */
[--C-:B------:R-:W-:Y:S01]  /*4c90*/  FFMA.FTZ R178, R24, UR34, -R203.reuse ;  /* 0x0000002218b27c23 */ /* 0x100fe200080108cb */
[--C-:B------:R-:W-:Y:S01]  /*4ca0*/  FFMA.FTZ R179, R28, UR34, -R203.reuse ;  /* 0x000000221cb37c23 */ /* 0x100fe200080108cb */
[----:B------:R-:W-:Y:S01]  /*4cb0*/  IMAD.WIDE.U32 R14, R14, -0x326172a9, RZ ;  /* 0xcd9e8d570e0e7825 */ /* 0x000fe200078e00ff */
[----:B------:R-:W-:Y:S01]  /*4cc0*/  LOP3.LUT R2, R9, UR12, R30, 0x96, !PT ;  /* 0x0000000c09027c12 */ /* 0x000fe2000f8e961e */
[----:B------:R-:W2:Y:S01]  /*4cd0*/  MUFU.EX2 R186, R186 ;  /* 0x000000ba00ba7308 */ /* 0x000ea20000000800 */
[----:B-1----:R-:W-:Y:S01]  /*4ce0*/  FMNMX.FTZ R3, R13, R4, !PT ;  /* 0x000000040d037209 */ /* 0x002fe20007810000 */
[----:B------:R-:W-:Y:S01]  /*4cf0*/  FFMA.FTZ R166, R22, UR34, -R203 ;  /* 0x0000002216a67c23 */ /* 0x000fe200080108cb */
[----:B------:R-:W1:Y:S01]  /*4d00*/  LDSM.16.MT88.4 R132, [R220+0x10000] ;  /* 0x01000000dc84783b */ /* 0x000e620000004200 */
[----:B------:R-:W-:Y:S01]  /*4d10*/  IMAD.WIDE.U32 R30, R2, -0x326172a9, RZ ;  /* 0xcd9e8d57021e7825 */ /* 0x000fe200078e00ff */
[----:B------:R-:W-:-:S03]  /*4d20*/  FSETP.NEU.FTZ.AND P0, PT, R3, -INF , PT ;  /* 0xff8000000300780b */ /* 0x000fc60003f1d000 */
[----:B------:R-:W-:Y:S01]  /*4d30*/  FMUL.FTZ R175, R3, UR34 ;  /* 0x0000002203af7c20 */ /* 0x000fe20008410000 */
[----:B------:R-:W-:Y:S01]  /*4d40*/  LDSM.16.MT88.4 R48, [R222+0x12000] ;  /* 0x01200000de30783b */ /* 0x000fe20000004200 */
[----:B------:R-:W-:Y:S01]  /*4d50*/  MUFU.EX2 R185, R185 ;  /* 0x000000b900b97308 */ /* 0x000fe20000000800 */
[----:B------:R-:W-:Y:S01]  /*4d60*/  SHF.R.U32.HI R4, RZ, 0x10, R30 ;  /* 0x00000010ff047819 */ /* 0x000fe2000001161e */
[--C-:B------:R-:W-:Y:S01]  /*4d70*/  FFMA.FTZ R193, R214, UR34, -R203.reuse ;  /* 0x00000022d6c17c23 */ /* 0x100fe200080108cb */
[----:B------:R-:W-:Y:S01]  /*4d80*/  FSEL R175, R175, RZ, P0 ;  /* 0x000000ffafaf7208 */ /* 0x000fe20000000000 */
[----:B------:R-:W-:Y:S01]  /*4d90*/  LDSM.16.MT88.4 R64, [R220+0x12000] ;  /* 0x01200000dc40783b */ /* 0x000fe20000004200 */
[----:B------:R-:W-:Y:S01]  /*4da0*/  LOP3.LUT R129, R31, UR21, R14, 0x96, !PT ;  /* 0x000000151f817c12 */ /* 0x000fe2000f8e960e */
[----:B------:R-:W-:Y:S01]  /*4db0*/  FFMA.FTZ R195, R244, UR34, -R203 ;  /* 0x00000022f4c37c23 */ /* 0x000fe200080108cb */
[----:B------:R-:W-:Y:S01]  /*4dc0*/  LOP3.LUT R6, R30, 0xffff, RZ, 0xc0, !PT ;  /* 0x0000ffff1e067812 */ /* 0x000fe200078ec0ff */
[--C-:B------:R-:W-:Y:S01]  /*4dd0*/  FFMA.FTZ R187, R38, UR34, -R175.reuse ;  /* 0x0000002226bb7c23 */ /* 0x100fe200080108af */
[--C-:B------:R-:W-:Y:S01]  /*4de0*/  FFMA.FTZ R182, R36, UR34, -R175.reuse ;  /* 0x0000002224b67c23 */ /* 0x100fe200080108af */
[--C-:B------:R-:W-:Y:S01]  /*4df0*/  FFMA.FTZ R184, R42, UR34, -R175.reuse ;  /* 0x000000222ab87c23 */ /* 0x100fe200080108af */
[--C-:B------:R-:W-:Y:S01]  /*4e00*/  FFMA.FTZ R189, R26, UR34, -R175.reuse ;  /* 0x000000221abd7c23 */ /* 0x100fe200080108af */
[----:B------:R-:W-:Y:S01]  /*4e10*/  SHF.R.U32.HI R131, RZ, 0x18, R30 ;  /* 0x00000018ff837819 */ /* 0x000fe2000001161e */
[----:B------:R-:W-:Y:S01]  /*4e20*/  MUFU.EX2 R180, R180 ;  /* 0x000000b400b47308 */ /* 0x000fe20000000800 */
[----:B------:R-:W-:Y:S01]  /*4e30*/  LOP3.LUT R4, R4, 0xff, RZ, 0xc0, !PT ;  /* 0x000000ff04047812 */ /* 0x000fe200078ec0ff */
[--C-:B------:R-:W-:Y:S01]  /*4e40*/  FFMA.FTZ R177, R12, UR34, -R175.reuse ;  /* 0x000000220cb17c23 */ /* 0x100fe200080108af */
[C---:B------:R-:W-:Y:S01]  /*4e50*/  LOP3.LUT R14, R129.reuse, 0xffff, RZ, 0xc0, !PT ;  /* 0x0000ffff810e7812 */ /* 0x040fe200078ec0ff */
[----:B------:R-:W-:Y:S01]  /*4e60*/  FFMA.FTZ R181, R20, UR34, -R175 ;  /* 0x0000002214b57c23 */ /* 0x000fe200080108af */
[----:B------:R-:W-:Y:S01]  /*4e70*/  LOP3.LUT R2, R30, 0xff, RZ, 0xc0, !PT ;  /* 0x000000ff1e027812 */ /* 0x000fe200078ec0ff */
[----:B------:R-:W-:Y:S01]  /*4e80*/  LDSM.16.MT88.4 R40, [R224+0x12000] ;  /* 0x01200000e028783b */ /* 0x000fe20000004200 */
[----:B------:R-:W-:Y:S01]  /*4e90*/  SHF.R.U32.HI R5, RZ, 0x8, R6 ;  /* 0x00000008ff057819 */ /* 0x000fe20000011606 */
[----:B------:R-:W-:Y:S01]  /*4ea0*/  MUFU.EX2 R187, R187 ;  /* 0x000000bb00bb7308 */ /* 0x000fe20000000800 */
[----:B------:R-:W-:Y:S01]  /*4eb0*/  PRMT R131, R4, 0x5410, R131 ;  /* 0x0000541004837816 */ /* 0x000fe20000000083 */
[----:B------:R-:W-:Y:S01]  /*4ec0*/  LDSM.16.MT88.4 R88, [R221+0x14000] ;  /* 0x01400000dd58783b */ /* 0x000fe20000004200 */
[----:B------:R-:W-:Y:S01]  /*4ed0*/  LOP3.LUT R7, R129, 0xff, RZ, 0xc0, !PT ;  /* 0x000000ff81077812 */ /* 0x000fe200078ec0ff */
[----:B------:R-:W-:Y:S01]  /*4ee0*/  FFMA.FTZ R176, R16, UR34, -R175 ;  /* 0x0000002210b07c23 */ /* 0x000fe200080108af */
[----:B------:R-:W-:Y:S01]  /*4ef0*/  SHF.R.U32.HI R14, RZ, 0x8, R14 ;  /* 0x00000008ff0e7819 */ /* 0x000fe2000001160e */
[----:B------:R-:W-:Y:S01]  /*4f00*/  LDSM.16.MT88.4 R96, [R220+0x14000] ;  /* 0x01400000dc60783b */ /* 0x000fe20000004200 */
[----:B------:R-:W-:Y:S01]  /*4f10*/  SHF.R.U32.HI R6, RZ, 0x10, R129 ;  /* 0x00000010ff067819 */ /* 0x000fe20000011681 */
[----:B------:R-:W3:Y:S01]  /*4f20*/  MUFU.EX2 R182, R182 ;  /* 0x000000b600b67308 */ /* 0x000ee20000000800 */
[----:B------:R-:W-:Y:S01]  /*4f30*/  PRMT R9, R2, 0x5410, R5 ;  /* 0x0000541002097816 */ /* 0x000fe20000000005 */
[----:B------:R-:W-:Y:S01]  /*4f40*/  LDSM.16.MT88.4 R104, [R224+0x16000] ;  /* 0x01600000e068783b */ /* 0x000fe20000004200 */
[----:B------:R-:W-:Y:S01]  /*4f50*/  PRMT R5, R7, 0x5410, R14 ;  /* 0x0000541007057816 */ /* 0x000fe2000000000e */
[----:B------:R-:W-:Y:S01]  /*4f60*/  FFMA.FTZ R188, R188, UR34, -R203 ;  /* 0x00000022bcbc7c23 */ /* 0x000fe200080108cb */
[--C-:B------:R-:W-:Y:S01]  /*4f70*/  HSET2.LE.AND R131, R131, R172.reuse, PT ;  /* 0x000000ac83837233 */ /* 0x100fe20003803000 */
[----:B------:R-:W-:Y:S01]  /*4f80*/  LDSM.16.MT88.4 R112, [R222+0x16000] ;  /* 0x01600000de70783b */ /* 0x000fe20000004200 */
[----:B------:R-:W-:Y:S01]  /*4f90*/  SHF.R.U32.HI R129, RZ, 0x18, R129 ;  /* 0x00000018ff817819 */ /* 0x000fe20000011681 */
[----:B------:R-:W-:Y:S01]  /*4fa0*/  MUFU.EX2 R184, R184 ;  /* 0x000000b800b87308 */ /* 0x000fe20000000800 */
[----:B------:R-:W-:Y:S01]  /*4fb0*/  LOP3.LUT R6, R6, 0xff, RZ, 0xc0, !PT ;  /* 0x000000ff06067812 */ /* 0x000fe200078ec0ff */
[----:B------:R-:W-:Y:S01]  /*4fc0*/  LDSM.16.MT88.4 R120, [R221+0x16000] ;  /* 0x01600000dd78783b */ /* 0x000fe20000004200 */
[--C-:B------:R-:W-:Y:S01]  /*4fd0*/  HSET2.LE.AND R128, R5, R172.reuse, PT ;  /* 0x000000ac05807233 */ /* 0x100fe20003803000 */
[----:B------:R-:W-:Y:S01]  /*4fe0*/  FFMA.FTZ R190, R190, UR34, -R203 ;  /* 0x00000022bebe7c23 */ /* 0x000fe200080108cb */
[----:B------:R-:W-:Y:S01]  /*4ff0*/  PRMT R129, R6, 0x5410, R129 ;  /* 0x0000541006817816 */ /* 0x000fe20000000081 */
[----:B------:R-:W-:Y:S01]  /*5000*/  LDSM.16.MT88.4 R32, [R224+0x12800] ;  /* 0x01280000e020783b */ /* 0x000fe20000004200 */
[----:B--2---:R-:W-:Y:S01]  /*5010*/  F2FP.F16.F32.PACK_AB R5, R186, R191 ;  /* 0x000000bfba05723e */ /* 0x004fe200000000ff */
[----:B------:R-:W2:Y:S01]  /*5020*/  MUFU.EX2 R189, R189 ;  /* 0x000000bd00bd7308 */ /* 0x000ea20000000800 */
[----:B---3--:R-:W-:Y:S01]  /*5030*/  F2FP.F16.F32.PACK_AB R4, R182, R187 ;  /* 0x000000bbb604723e */ /* 0x008fe200000000ff */
[----:B------:R-:W-:Y:S01]  /*5040*/  LDSM.16.MT88.4 R168, [R221+0x10800] ;  /* 0x01080000dda8783b */ /* 0x000fe20000004200 */
[--C-:B------:R-:W-:Y:S01]  /*5050*/  HSET2.LE.AND R129, R129, R172.reuse, PT ;  /* 0x000000ac81817233 */ /* 0x100fe20003803000 */
[--C-:B------:R-:W-:Y:S01]  /*5060*/  FFMA.FTZ R192, R192, UR34, -R175.reuse ;  /* 0x00000022c0c07c23 */ /* 0x100fe200080108af */
[----:B------:R-:W-:Y:S01]  /*5070*/  LOP3.LUT R131, R131, R4, RZ, 0xc0, !PT ;  /* 0x0000000483837212 */ /* 0x000fe200078ec0ff */
[----:B------:R-:W-:Y:S01]  /*5080*/  FFMA.FTZ R197, R212, UR34, -R175 ;  /* 0x00000022d4c57c23 */ /* 0x000fe200080108af */
[----:B------:R-:W-:Y:S01]  /*5090*/  LOP3.LUT R4, R15, UR26, R10, 0x96, !PT ;  /* 0x0000001a0f047c12 */ /* 0x000fe2000f8e960a */
[----:B------:R-:W-:Y:S01]  /*50a0*/  MUFU.EX2 R183, R183 ;  /* 0x000000b700b77308 */ /* 0x000fe20000000800 */
[----:B------:R-:W-:Y:S01]  /*50b0*/  LOP3.LUT R128, R128, R5, RZ, 0xc0, !PT ;  /* 0x0000000580807212 */ /* 0x000fe200078ec0ff */
[----:B------:R-:W-:Y:S01]  /*50c0*/  LDSM.16.MT88.4 R12, [R220+0x16000] ;  /* 0x01600000dc0c783b */ /* 0x000fe20000004200 */
[----:B------:R-:W-:Y:S01]  /*50d0*/  HSET2.LE.AND R130, R9, R172, PT ;  /* 0x000000ac09827233 */ /* 0x000fe20003803000 */
[----:B------:R-:W-:Y:S01]  /*50e0*/  IMAD.WIDE.U32 R4, R4, -0x2daee0ad, RZ ;  /* 0xd2511f5304047825 */ /* 0x000fe200078e00ff */
[----:B------:R-:W-:-:S03]  /*50f0*/  F2FP.F16.F32.PACK_AB R7, R180, R185 ;  /* 0x000000b9b407723e */ /* 0x000fc600000000ff */
[--C-:B------:R-:W-:Y:S01]  /*5100*/  FFMA.FTZ R194, R194, UR34, -R175.reuse ;  /* 0x00000022c2c27c23 */ /* 0x100fe200080108af */
[----:B------:R-:W-:Y:S01]  /*5110*/  FFMA.FTZ R199, R210, UR34, -R175 ;  /* 0x00000022d2c77c23 */ /* 0x000fe200080108af */
[----:B------:R-:W-:Y:S01]  /*5120*/  MUFU.EX2 R178, R178 ;  /* 0x000000b200b27308 */ /* 0x000fe20000000800 */
[----:B--2---:R-:W-:Y:S01]  /*5130*/  F2FP.F16.F32.PACK_AB R2, R189, R184 ;  /* 0x000000b8bd02723e */ /* 0x004fe200000000ff */
[----:B------:R-:W-:Y:S01]  /*5140*/  LDSM.16.MT88.4 R28, [R222+0x12800] ;  /* 0x01280000de1c783b */ /* 0x000fe20000004200 */
[----:B------:R-:W-:Y:S01]  /*5150*/  LOP3.LUT R19, R4, 0xff, RZ, 0xc0, !PT ;  /* 0x000000ff04137812 */ /* 0x000fe200078ec0ff */
[--C-:B------:R-:W-:Y:S01]  /*5160*/  FFMA.FTZ R205, R208, UR34, -R203.reuse ;  /* 0x00000022d0cd7c23 */ /* 0x100fe200080108cb */
[----:B------:R-:W-:Y:S01]  /*5170*/  LOP3.LUT R129, R129, R2, RZ, 0xc0, !PT ;  /* 0x0000000281817212 */ /* 0x000fe200078ec0ff */
[--C-:B------:R-:W-:Y:S01]  /*5180*/  FFMA.FTZ R206, R206, UR34, -R203.reuse ;  /* 0x00000022cece7c23 */ /* 0x100fe200080108cb */
[----:B------:R-:W-:Y:S01]  /*5190*/  LOP3.LUT R2, R4, 0xffff, RZ, 0xc0, !PT ;  /* 0x0000ffff04027812 */ /* 0x000fe200078ec0ff */
[----:B------:R-:W-:Y:S01]  /*51a0*/  MUFU.EX2 R177, R177 ;  /* 0x000000b100b17308 */ /* 0x000fe20000000800 */
[----:B------:R-:W-:Y:S01]  /*51b0*/  LOP3.LUT R25, R5, UR27, R8, 0x96, !PT ;  /* 0x0000001b05197c12 */ /* 0x000fe2000f8e9608 */
[----:B------:R-:W-:Y:S01]  /*51c0*/  FFMA.FTZ R204, R204, UR34, -R203 ;  /* 0x00000022cccc7c23 */ /* 0x000fe200080108cb */
[----:B------:R-:W-:Y:S01]  /*51d0*/  SHF.R.U32.HI R2, RZ, 0x8, R2 ;  /* 0x00000008ff027819 */ /* 0x000fe20000011602 */
[----:B------:R-:W2:Y:S01]  /*51e0*/  LDSM.16.MT88.4 R8, [R224+0x10800] ;  /* 0x01080000e008783b */ /* 0x000ea20000004200 */
[----:B------:R-:W-:Y:S01]  /*51f0*/  SHF.R.U32.HI R20, RZ, 0x10, R4 ;  /* 0x00000010ff147819 */ /* 0x000fe20000011604 */
[--C-:B------:R-:W-:Y:S01]  /*5200*/  FFMA.FTZ R198, R198, UR34, -R175.reuse ;  /* 0x00000022c6c67c23 */ /* 0x100fe200080108af */
[----:B------:R-:W-:Y:S01]  /*5210*/  PRMT R19, R19, 0x5410, R2 ;  /* 0x0000541013137816 */ /* 0x000fe20000000002 */
[----:B------:R-:W-:Y:S01]  /*5220*/  FFMA.FTZ R2, R18, UR34, -R175 ;  /* 0x0000002212027c23 */ /* 0x000fe200080108af */
[----:B------:R-:W-:Y:S01]  /*5230*/  MUFU.EX2 R179, R179 ;  /* 0x000000b300b37308 */ /* 0x000fe20000000800 */
[----:B------:R-:W-:Y:S01]  /*5240*/  LOP3.LUT R21, R25, 0xffff, RZ, 0xc0, !PT ;  /* 0x0000ffff19157812 */ /* 0x000fe200078ec0ff */
[----:B------:R-:W-:Y:S01]  /*5250*/  FADD.FTZ R186, R191, R186 ;  /* 0x000000babfba7221 */ /* 0x000fe20000010000 */
[----:B------:R-:W-:Y:S01]  /*5260*/  SHF.R.U32.HI R17, RZ, 0x18, R4 ;  /* 0x00000018ff117819 */ /* 0x000fe20000011604 */
[----:B------:R-:W-:Y:S01]  /*5270*/  FADD.FTZ R184, R184, R189 ;  /* 0x000000bdb8b87221 */ /* 0x000fe20000010000 */
[----:B------:R-:W-:Y:S01]  /*5280*/  LOP3.LUT R20, R20, 0xff, RZ, 0xc0, !PT ;  /* 0x000000ff14147812 */ /* 0x000fe200078ec0ff */
[----:B------:R-:W-:Y:S01]  /*5290*/  FADD.FTZ R185, R185, R186 ;  /* 0x000000bab9b97221 */ /* 0x000fe20000010000 */
[----:B------:R-:W-:Y:S01]  /*52a0*/  LOP3.LUT R18, R25, 0xff, RZ, 0xc0, !PT ;  /* 0x000000ff19127812 */ /* 0x000fe200078ec0ff */
[----:B------:R-:W3:Y:S01]  /*52b0*/  MUFU.EX2 R2, R2 ;  /* 0x0000000200027308 */ /* 0x000ee20000000800 */
[----:B------:R-:W-:Y:S01]  /*52c0*/  SHF.R.U32.HI R21, RZ, 0x8, R21 ;  /* 0x00000008ff157819 */ /* 0x000fe20000011615 */
[----:B------:R-:W-:Y:S01]  /*52d0*/  FADD.FTZ R187, R187, R184 ;  /* 0x000000b8bbbb7221 */ /* 0x000fe20000010000 */
[----:B------:R-:W-:Y:S01]  /*52e0*/  SHF.R.U32.HI R22, RZ, 0x10, R25 ;  /* 0x00000010ff167819 */ /* 0x000fe20000011619 */
[----:B------:R-:W-:Y:S01]  /*52f0*/  FADD.FTZ R180, R180, R185 ;  /* 0x000000b9b4b47221 */ /* 0x000fe20000010000 */
[----:B------:R-:W-:Y:S01]  /*5300*/  LOP3.LUT R130, R130, R7, RZ, 0xc0, !PT ;  /* 0x0000000782827212 */ /* 0x000fe200078ec0ff */
[----:B------:R-:W-:Y:S01]  /*5310*/  FADD.FTZ R182, R182, R187 ;  /* 0x000000bbb6b67221 */ /* 0x000fe20000010000 */
[----:B------:R-:W-:Y:S01]  /*5320*/  PRMT R27, R20, 0x5410, R17 ;  /* 0x00005410141b7816 */ /* 0x000fe20000000011 */
[----:B------:R-:W4:Y:S01]  /*5330*/  MUFU.EX2 R166, R166 ;  /* 0x000000a600a67308 */ /* 0x000f220000000800 */
[----:B------:R-:W5:Y:S01]  /*5340*/  LDSM.16.MT88.4 R4, [R222+0x10800] ;  /* 0x01080000de04783b */ /* 0x000f620000004200 */
[----:B------:R-:W-:Y:S01]  /*5350*/  PRMT R17, R18, 0x5410, R21 ;  /* 0x0000541012117816 */ /* 0x000fe20000000015 */
[C---:B------:R-:W-:Y:S01]  /*5360*/  VIADD R212, R227.reuse, 0x3800 ;  /* 0x00003800e3d47836 */ /* 0x040fe20000000000 */
[----:B------:R-:W-:Y:S01]  /*5370*/  SHF.R.U32.HI R25, RZ, 0x18, R25 ;  /* 0x00000018ff197819 */ /* 0x000fe20000011619 */
[C---:B------:R-:W-:Y:S01]  /*5380*/  HMMA.16816.F32 R160, R128.reuse, R156, RZ ;  /* 0x0000009c80a0723c */ /* 0x040fe200000018ff */
[----:B------:R-:W-:Y:S01]  /*5390*/  LOP3.LUT R16, R22, 0xff, RZ, 0xc0, !PT ;  /* 0x000000ff16107812 */ /* 0x000fe200078ec0ff */
[C---:B------:R-:W-:Y:S01]  /*53a0*/  VIADD R210, R227.reuse, 0x4800 ;  /* 0x00004800e3d27836 */ /* 0x040fe20000000000 */
[----:B------:R-:W-:Y:S01]  /*53b0*/  MUFU.EX2 R181, R181 ;  /* 0x000000b500b57308 */ /* 0x000fe20000000800 */
[--C-:B------:R-:W-:Y:S01]  /*53c0*/  HSET2.LE.AND R24, R17, R172.reuse, PT ;  /* 0x000000ac11187233 */ /* 0x100fe20003803000 */
[C---:B------:R-:W-:Y:S01]  /*53d0*/  VIADD R209, R227.reuse, 0x5000 ;  /* 0x00005000e3d17836 */ /* 0x040fe20000000000 */
[----:B------:R-:W-:Y:S01]  /*53e0*/  PRMT R25, R16, 0x5410, R25 ;  /* 0x0000541010197816 */ /* 0x000fe20000000019 */
[C---:B------:R-:W-:Y:S01]  /*53f0*/  HMMA.16816.F32 R156, R128.reuse, R158, RZ ;  /* 0x0000009e809c723c */ /* 0x040fe200000018ff */
[--C-:B------:R-:W-:Y:S01]  /*5400*/  HSET2.LE.AND R19, R19, R172.reuse, PT ;  /* 0x000000ac13137233 */ /* 0x100fe20003803000 */
[----:B------:R-:W-:Y:S01]  /*5410*/  VIADD R208, R227, 0x5800 ;  /* 0x00005800e3d07836 */ /* 0x000fe20000000000 */
[--C-:B------:R-:W-:Y:S01]  /*5420*/  HSET2.LE.AND R27, R27, R172.reuse, PT ;  /* 0x000000ac1b1b7233 */ /* 0x100fe20003803000 */
[----:B------:R-:W2:Y:S01]  /*5430*/  MUFU.EX2 R176, R176 ;  /* 0x000000b000b07308 */ /* 0x000ea20000000800 */
[----:B---3--:R-:W-:Y:S01]  /*5440*/  F2FP.F16.F32.PACK_AB R16, R2, R177 ;  /* 0x000000b10210723e */ /* 0x008fe200000000ff */
[C---:B------:R-:W-:Y:S01]  /*5450*/  HMMA.16816.F32 R152, R128.reuse, R148, RZ ;  /* 0x000000948098723c */ /* 0x040fe200000018ff */
[----:B------:R-:W-:Y:S01]  /*5460*/  F2FP.F16.F32.PACK_AB R17, R178, R183 ;  /* 0x000000b7b211723e */ /* 0x000fe200000000ff */
[----:B------:R-:W-:Y:S01]  /*5470*/  FADD.FTZ R183, R183, R180 ;  /* 0x000000b4b7b77221 */ /* 0x000fe20000010000 */
[----:B----4-:R-:W-:Y:S01]  /*5480*/  F2FP.F16.F32.PACK_AB R26, R166, R179 ;  /* 0x000000b3a61a723e */ /* 0x010fe200000000ff */
[----:B------:R-:W-:Y:S01]  /*5490*/  VIADD R207, R227, 0x6000 ;  /* 0x00006000e3cf7836 */ /* 0x000fe20000000000 */
[----:B------:R-:W-:Y:S01]  /*54a0*/  LOP3.LUT R27, R27, R16, RZ, 0xc0, !PT ;  /* 0x000000101b1b7212 */ /* 0x000fe200078ec0ff */
[C---:B------:R-:W-:Y:S01]  /*54b0*/  HMMA.16816.F32 R148, R128.reuse, R150, RZ ;  /* 0x000000968094723c */ /* 0x040fe200000018ff */
[----:B------:R-:W-:Y:S01]  /*54c0*/  LOP3.LUT R26, R19, R26, RZ, 0xc0, !PT ;  /* 0x0000001a131a7212 */ /* 0x000fe200078ec0ff */
[----:B------:R-:W-:Y:S01]  /*54d0*/  MUFU.EX2 R188, R188 ;  /* 0x000000bc00bc7308 */ /* 0x000fe20000000800 */
[----:B------:R-:W-:Y:S01]  /*54e0*/  LOP3.LUT R24, R24, R17, RZ, 0xc0, !PT ;  /* 0x0000001118187212 */ /* 0x000fe200078ec0ff */
[----:B------:R-:W-:Y:S01]  /*54f0*/  FADD.FTZ R178, R178, R183 ;  /* 0x000000b7b2b27221 */ /* 0x000fe20000010000 */
[----:B------:R-:W3:Y:S01]  /*5500*/  LDSM.16.MT88.4 R16, [R220+0x10800] ;  /* 0x01080000dc10783b */ /* 0x000ee20000004200 */
[----:B------:R-:W-:Y:S01]  /*5510*/  HSET2.LE.AND R25, R25, R172, PT ;  /* 0x000000ac19197233 */ /* 0x000fe20003803000 */
[C---:B-1----:R-:W-:Y:S01]  /*5520*/  HMMA.16816.F32 R136, R128.reuse, R132, RZ ;  /* 0x000000848088723c */ /* 0x042fe200000018ff */
[----:B------:R-:W-:Y:S01]  /*5530*/  FADD.FTZ R179, R179, R178 ;  /* 0x000000b2b3b37221 */ /* 0x000fe20000010000 */
[----:B--2---:R-:W-:Y:S01]  /*5540*/  F2FP.F16.F32.PACK_AB R20, R176, R181 ;  /* 0x000000b5b014723e */ /* 0x004fe200000000ff */
[----:B------:R-:W1:Y:S01]  /*5550*/  MUFU.EX2 R193, R193 ;  /* 0x000000c100c17308 */ /* 0x000e620000000800 */
[----:B------:R-:W-:Y:S01]  /*5560*/  FADD.FTZ R181, R181, R182 ;  /* 0x000000b6b5b57221 */ /* 0x000fe20000010000 */
[----:B------:R-:W-:Y:S01]  /*5570*/  FADD.FTZ R179, R166, R179 ;  /* 0x000000b3a6b37221 */ /* 0x000fe20000010000 */
[----:B------:R-:W-:Y:S01]  /*5580*/  LOP3.LUT R25, R25, R20, RZ, 0xc0, !PT ;  /* 0x0000001419197212 */ /* 0x000fe200078ec0ff */
[----:B------:R-:W-:Y:S01]  /*5590*/  HMMA.16816.F32 R132, R128, R134, RZ ;  /* 0x000000868084723c */ /* 0x000fe200000018ff */
[----:B------:R-:W-:Y:S01]  /*55a0*/  LDSM.16.MT88.4 R20, [R221+0x12800] ;  /* 0x01280000dd14783b */ /* 0x000fe20000004200 */
[----:B------:R-:W-:-:S02]  /*55b0*/  FADD.FTZ R176, R176, R181 ;  /* 0x000000b5b0b07221 */ /* 0x000fc40000010000 */
[----:B------:R-:W-:Y:S02]  /*55c0*/  MUFU.EX2 R190, R190 ;  /* 0x000000be00be7308 */ /* 0x000fe40000000800 */
[----:B------:R-:W-:Y:S01]  /*55d0*/  HMMA.16816.F32 R160, R24, R8, R160 ;  /* 0x0000000818a0723c */ /* 0x000fe200000018a0 */
[----:B------:R-:W-:-:S04]  /*55e0*/  FADD.FTZ R177, R177, R176 ;  /* 0x000000b0b1b17221 */ /* 0x000fc80000010000 */
[----:B------:R-:W-:Y:S01]  /*55f0*/  FADD.FTZ R177, R2, R177 ;  /* 0x000000b102b17221 */ /* 0x000fe20000010000 */
[----:B------:R-:W-:Y:S01]  /*5600*/  HMMA.16816.F32 R156, R24, R10, R156 ;  /* 0x0000000a189c723c */ /* 0x000fe2000000189c */
[----:B------:R-:W2:Y:S01]  /*5610*/  LDSM.16.MT88.4 R8, [R224+0x14800] ;  /* 0x01480000e008783b */ /* 0x000ea20000004200 */
[----:B------:R-:W-:Y:S04]  /*5620*/  MUFU.EX2 R195, R195 ;  /* 0x000000c300c37308 */ /* 0x000fe80000000800 */
[C---:B------:R-:W-:Y:S04]  /*5630*/  HMMA.16816.F32 R144, R128.reuse, R140, RZ ;  /* 0x0000008c8090723c */ /* 0x040fe800000018ff */
[----:B------:R-:W-:Y:S02]  /*5640*/  MUFU.EX2 R192, R192 ;  /* 0x000000c000c07308 */ /* 0x000fe40000000800 */
        /* <DEDUP_REMOVED lines=32> */
[----:B------:R-:W1:Y:S05]  /*5850*/  LDSM.16.MT88.4 R12, [R220+0x12800] ;  /* 0x01280000dc0c783b */ /* 0x000e6a0000004200 */
[C---:B-----5:R-:W-:Y:S06]  /*5860*/  HMMA.16816.F32 R152, R24.reuse, R4, R152 ;  /* 0x000000041898723c */ /* 0x060fec0000001898 */
[C---:B------:R-:W-:Y:S01]  /*5870*/  HMMA.16816.F32 R148, R24.reuse, R6, R148 ;  /* 0x000000061894723c */ /* 0x040fe20000001894 */
[----:B------:R-:W5:Y:S05]  /*5880*/  LDSM.16.MT88.4 R4, [R222+0x14800] ;  /* 0x01480000de04783b */ /* 0x000f6a0000004200 */
[C---:B---3--:R-:W-:Y:S06]  /*5890*/  HMMA.16816.F32 R136, R24.reuse, R16, R136 ;  /* 0x000000101888723c */ /* 0x048fec0000001888 */
[C---:B------:R-:W-:Y:S01]  /*58a0*/  HMMA.16816.F32 R132, R24.reuse, R18, R132 ;  /* 0x000000121884723c */ /* 0x040fe20000001884 */
[----:B------:R-:W3:Y:S05]  /*58b0*/  LDSM.16.MT88.4 R16, [R221+0x14800] ;  /* 0x01480000dd10783b */ /* 0x000eea0000004200 */
[C---:B--2---:R-:W-:Y:S06]  /*58c0*/  HMMA.16816.F32 R68, R24.reuse, R8, R68 ;  /* 0x000000081844723c */ /* 0x044fec0000001844 */
[----:B------:R-:W-:Y:S01]  /*58d0*/  HMMA.16816.F32 R72, R24, R10, R72 ;  /* 0x0000000a1848723c */ /* 0x000fe20000001848 */
[----:B------:R-:W-:-:S05]  /*58e0*/  IMAD.U32 R9, RZ, RZ, UR10 ;  /* 0x0000000aff097e24 */ /* 0x000fca000f8e00ff */
[----:B-1----:R-:W-:Y:S01]  /*58f0*/  HMMA.16816.F32 R60, R24, R12, R60 ;  /* 0x0000000c183c723c */ /* 0x002fe2000000183c */
[----:B------:R-:W-:-:S05]  /*5900*/  LOP3.LUT R9, R251, UR31, R9, 0x96, !PT ;  /* 0x0000001ffb097c12 */ /* 0x000fca000f8e9609 */
[C---:B------:R-:W-:Y:S01]  /*5910*/  HMMA.16816.F32 R64, R24.reuse, R14, R64 ;  /* 0x0000000e1840723c */ /* 0x040fe20000001840 */
[----:B------:R-:W1:Y:S05]  /*5920*/  LDSM.16.MT88.4 R12, [R220+0x14800] ;  /* 0x01480000dc0c783b */ /* 0x000e6a0000004200 */
[C---:B-----5:R-:W-:Y:S06]  /*5930*/  HMMA.16816.F32 R76, R24.reuse, R4, R76 ;  /* 0x00000004184c723c */ /* 0x060fec000000184c */
[----:B------:R-:W-:Y:S01]  /*5940*/  HMMA.16816.F32 R80, R24, R6, R80 ;  /* 0x000000061850723c */ /* 0x000fe20000001850 */
[----:B------:R-:W-:-:S02]  /*5950*/  IMAD.WIDE.U32 R4, R9, -0x326172a9, RZ ;  /* 0xcd9e8d5709047825 */ /* 0x000fc400078e00ff */
[----:B------:R-:W2:Y:S03]  /*5960*/  LDSM.16.MT88.4 R8, [R224+0x16800] ;  /* 0x01680000e008783b */ /* 0x000ea60000004200 */
[----:B------:R-:W-:Y:S01]  /*5970*/  LOP3.LUT R248, R5, UR20, R248, 0x96, !PT ;  /* 0x0000001405f87c12 */ /* 0x000fe2000f8e96f8 */
[----:B---3--:R-:W-:Y:S01]  /*5980*/  HMMA.16816.F32 R84, R24, R16, R84 ;  /* 0x000000101854723c */ /* 0x008fe20000001854 */
[----:B------:R-:W-:-:S03]  /*5990*/  LOP3.LUT R4, R247, UR18, R4, 0x96, !PT ;  /* 0x00000012f7047c12 */ /* 0x000fc6000f8e9604 */
[----:B------:R-:W-:Y:S02]  /*59a0*/  IMAD.WIDE.U32 R248, R248, -0x2daee0ad, RZ ;  /* 0xd2511f53f8f87825 */ /* 0x000fe400078e00ff */
[C---:B------:R-:W-:Y:S02]  /*59b0*/  HMMA.16816.F32 R88, R24.reuse, R18, R88 ;  /* 0x000000121858723c */ /* 0x040fe40000001858 */
[----:B------:R-:W-:Y:S01]  /*59c0*/  IMAD.WIDE.U32 R16, R4, -0x2daee0ad, RZ ;  /* 0xd2511f5304107825 */ /* 0x000fe200078e00ff */
[----:B------:R-:W-:Y:S01]  /*59d0*/  LOP3.LUT R219, R249, UR17, R218, 0x96, !PT ;  /* 0x00000011f9db7c12 */ /* 0x000fe2000f8e96da */
[----:B------:R-:W3:Y:S02]  /*59e0*/  LDSM.16.MT88.4 R4, [R222+0x16800] ;  /* 0x01680000de04783b */ /* 0x000ee40000004200 */
[----:B------:R-:W-:Y:S01]  /*59f0*/  FFMA.FTZ R249, R202, UR34, -R203 ;  /* 0x00000022caf97c23 */ /* 0x000fe200080108cb */
[----:B------:R-:W-:Y:S01]  /*5a00*/  HMMA.16816.F32 R36, R24, R32, R36 ;  /* 0x000000201824723c */ /* 0x000fe20000001824 */
[----:B------:R-:W-:Y:S01]  /*5a10*/  LOP3.LUT R218, R17, UR15, R248, 0x96, !PT ;  /* 0x0000000f11da7c12 */ /* 0x000fe2000f8e96f8 */
[----:B------:R-:W-:-:S04]  /*5a20*/  IMAD.WIDE.U32 R18, R219, -0x326172a9, RZ ;  /* 0xcd9e8d57db127825 */ /* 0x000fc800078e00ff */
[--C-:B------:R-:W-:Y:S01]  /*5a30*/  FFMA.FTZ R203, R196, UR34, -R175.reuse ;  /* 0x00000022c4cb7c23 */ /* 0x100fe200080108af */
[----:B------:R-:W-:Y:S01]  /*5a40*/  FFMA.FTZ R196, R174, UR34, -R175 ;  /* 0x00000022aec47c23 */ /* 0x000fe200080108af */
[----:B------:R-:W-:Y:S01]  /*5a50*/  MUFU.EX2 R249, R249 ;  /* 0x000000f900f97308 */ /* 0x000fe20000000800 */
[----:B------:R-:W-:Y:S01]  /*5a60*/  IMAD.WIDE.U32 R218, R218, -0x326172a9, RZ ;  /* 0xcd9e8d57dada7825 */ /* 0x000fe200078e00ff */
[----:B------:R-:W-:Y:S01]  /*5a70*/  LOP3.LUT R246, R19, UR16, R246, 0x96, !PT ;  /* 0x0000001013f67c12 */ /* 0x000fe2000f8e96f6 */
[C---:B------:R-:W-:Y:S01]  /*5a80*/  HMMA.16816.F32 R40, R24.reuse, R34, R40 ;  /* 0x000000221828723c */ /* 0x040fe20000001828 */
[----:B------:R-:W5:Y:S02]  /*5a90*/  LDSM.16.MT88.4 R32, [R221+0x16800] ;  /* 0x01680000dd20783b */ /* 0x000f640000004200 */
[----:B------:R-:W-:Y:S01]  /*5aa0*/  LOP3.LUT R214, R219, UR14, R18, 0x96, !PT ;  /* 0x0000000edbd67c12 */ /* 0x000fe2000f8e9612 */
[----:B------:R-:W-:Y:S01]  /*5ab0*/  IMAD.WIDE.U32 R246, R246, -0x2daee0ad, RZ ;  /* 0xd2511f53f6f67825 */ /* 0x000fe200078e00ff */
[----:B------:R-:W4:Y:S01]  /*5ac0*/  MUFU.EX2 R203, R203 ;  /* 0x000000cb00cb7308 */ /* 0x000f220000000800 */
[----:B-1----:R-:W-:Y:S02]  /*5ad0*/  HMMA.16816.F32 R92, R24, R12, R92 ;  /* 0x0000000c185c723c */ /* 0x002fe4000000185c */
[----:B------:R-:W-:Y:S01]  /*5ae0*/  IMAD.WIDE.U32 R214, R214, -0x2daee0ad, RZ ;  /* 0xd2511f53d6d67825 */ /* 0x000fe200078e00ff */
[----:B------:R-:W-:-:S03]  /*5af0*/  LOP3.LUT R245, R247, UR13, R16, 0x96, !PT ;  /* 0x0000000df7f57c12 */ /* 0x000fc6000f8e9610 */
[----:B------:R-:W-:Y:S01]  /*5b00*/  FFMA.FTZ R247, R173, UR34, -R175 ;  /* 0x00000022adf77c23 */ /* 0x000fe200080108af */
[C---:B------:R-:W-:Y:S01]  /*5b10*/  HMMA.16816.F32 R96, R24.reuse, R14, R96 ;  /* 0x0000000e1860723c */ /* 0x040fe20000001860 */
[----:B------:R-:W-:Y:S01]  /*5b20*/  LOP3.LUT R12, R215, UR12, R246, 0x96, !PT ;  /* 0x0000000cd70c7c12 */ /* 0x000fe2000f8e96f6 */
[----:B------:R-:W-:Y:S01]  /*5b30*/  IMAD.WIDE.U32 R244, R245, -0x326172a9, RZ ;  /* 0xcd9e8d57f5f47825 */ /* 0x000fe200078e00ff */
[----:B------:R-:W-:Y:S03]  /*5b40*/  MUFU.EX2 R196, R196 ;  /* 0x000000c400c47308 */ /* 0x000fe60000000800 */
[----:B--2---:R-:W-:Y:S01]  /*5b50*/  HMMA.16816.F32 R100, R24, R8, R100 ;  /* 0x000000081864723c */ /* 0x004fe20000001864 */
[----:B------:R-:W-:Y:S01]  /*5b60*/  LOP3.LUT R218, R245, UR26, R218, 0x96, !PT ;  /* 0x0000001af5da7c12 */ /* 0x000fe2000f8e96da */
[----:B------:R-:W-:-:S03]  /*5b70*/  VIADD R215, R227, 0x2000 ;  /* 0x00002000e3d77836 */ /* 0x000fc60000000000 */
[----:B------:R-:W1:Y:S01]  /*5b80*/  MUFU.EX2 R247, R247 ;  /* 0x000000f700f77308 */ /* 0x000e620000000800 */
[C---:B------:R-:W-:Y:S01]  /*5b90*/  HMMA.16816.F32 R104, R24.reuse, R10, R104 ;  /* 0x0000000a1868723c */ /* 0x040fe20000001868 */
[----:B------:R-:W-:Y:S02]  /*5ba0*/  IMAD.WIDE.U32 R8, R12, -0x326172a9, RZ ;  /* 0xcd9e8d570c087825 */ /* 0x000fe400078e00ff */
[----:B------:R-:W2:Y:S02]  /*5bb0*/  LDSM.16.MT88.4 R12, [R224+0x11000] ;  /* 0x01100000e00c783b */ /* 0x000ea40000004200 */
[----:B------:R-:W-:Y:S01]  /*5bc0*/  IMAD.WIDE.U32 R218, R218, -0x2daee0ad, RZ ;  /* 0xd2511f53dada7825 */ /* 0x000fe200078e00ff */
[----:B------:R-:W-:Y:S01]  /*5bd0*/  LOP3.LUT R16, R9, UR21, R244, 0x96, !PT ;  /* 0x0000001509107c12 */ /* 0x000fe2000f8e96f4 */
[----:B---3--:R-:W-:Y:S01]  /*5be0*/  HMMA.16816.F32 R108, R24, R4, R108 ;  /* 0x00000004186c723c */ /* 0x008fe2000000186c */
[----:B------:R-:W-:Y:S02]  /*5bf0*/  LOP3.LUT R18, R8, 0xffff, RZ, 0xc0, !PT ;  /* 0x0000ffff08127812 */ /* 0x000fe400078ec0ff */
[----:B------:R-:W-:-:S02]  /*5c00*/  LOP3.LUT R10, R16, 0xffff, RZ, 0xc0, !PT ;  /* 0x0000ffff100a7812 */ /* 0x000fc400078ec0ff */
[----:B------:R-:W-:Y:S01]  /*5c10*/  SHF.R.U32.HI R19, RZ, 0x10, R8 ;  /* 0x00000010ff137819 */ /* 0x000fe20000011608 */
[C---:B------:R-:W-:Y:S01]  /*5c20*/  HMMA.16816.F32 R112, R24.reuse, R6, R112 ;  /* 0x000000061870723c */ /* 0x040fe20000001870 */
[----:B------:R-:W-:Y:S02]  /*5c30*/  LOP3.LUT R5, R16, 0xff, RZ, 0xc0, !PT ;  /* 0x000000ff10057812 */ /* 0x000fe400078ec0ff */
[----:B------:R-:W-:Y:S02]  /*5c40*/  SHF.R.U32.HI R10, RZ, 0x8, R10 ;  /* 0x00000008ff0a7819 */ /* 0x000fe4000001160a */
[----:B------:R-:W-:Y:S01]  /*5c50*/  LOP3.LUT R4, R8, 0xff, RZ, 0xc0, !PT ;  /* 0x000000ff08047812 */ /* 0x000fe200078ec0ff */
[----:B------:R-:W-:Y:S01]  /*5c60*/  HMMA.16816.F32 R144, R24, R168, R144 ;  /* 0x000000a81890723c */ /* 0x000fe20000001890 */
[----:B------:R-:W-:Y:S02]  /*5c70*/  PRMT R5, R5, 0x5410, R10 ;  /* 0x0000541005057816 */ /* 0x000fe4000000000a */
[----:B------:R-:W-:-:S02]  /*5c80*/  SHF.R.U32.HI R6, RZ, 0x10, R16 ;  /* 0x00000010ff067819 */ /* 0x000fc40000011610 */
[----:B------:R-:W-:Y:S01]  /*5c90*/  SHF.R.U32.HI R17, RZ, 0x18, R8 ;  /* 0x00000018ff117819 */ /* 0x000fe20000011608 */
[C---:B-----5:R-:W-:Y:S01]  /*5ca0*/  HMMA.16816.F32 R116, R24.reuse, R32, R116 ;  /* 0x000000201874723c */ /* 0x060fe20000001874 */
[----:B------:R-:W3:Y:S01]  /*5cb0*/  LDSM.16.MT88.4 R8, [R222+0x11000] ;  /* 0x01100000de08783b */ /* 0x000ee20000004200 */
[----:B------:R-:W-:Y:S02]  /*5cc0*/  SHF.R.U32.HI R169, RZ, 0x8, R18 ;  /* 0x00000008ffa97819 */ /* 0x000fe40000011612 */
[----:B------:R-:W-:Y:S02]  /*5cd0*/  LOP3.LUT R18, R19, 0xff, RZ, 0xc0, !PT ;  /* 0x000000ff13127812 */ /* 0x000fe400078ec0ff */
[----:B------:R-:W-:Y:S01]  /*5ce0*/  LOP3.LUT R19, R6, 0xff, RZ, 0xc0, !PT ;  /* 0x000000ff06137812 */ /* 0x000fe200078ec0ff */
[----:B------:R-:W-:Y:S01]  /*5cf0*/  HMMA.16816.F32 R52, R24, R20, R52 ;  /* 0x000000141834723c */ /* 0x000fe20000001834 */
[----:B------:R-:W-:Y:S02]  /*5d00*/  HSET2.LE.AND R6, R5, R172, PT ;  /* 0x000000ac05067233 */ /* 0x000fe40003803000 */
[----:B------:R-:W-:-:S02]  /*5d10*/  SHF.R.U32.HI R16, RZ, 0x18, R16 ;  /* 0x00000018ff107819 */ /* 0x000fc40000011610 */
[----:B------:R-:W-:Y:S01]  /*5d20*/  F2FP.F16.F32.PACK_AB R7, R193, R188 ;  /* 0x000000bcc107723e */ /* 0x000fe200000000ff */
[C---:B------:R-:W-:Y:S01]  /*5d30*/  HMMA.16816.F32 R56, R24.reuse, R22, R56 ;  /* 0x000000161838723c */ /* 0x040fe20000001838 */
[----:B------:R-:W-:Y:S01]  /*5d40*/  PRMT R5, R4, 0x5410, R169 ;  /* 0x0000541004057816 */ /* 0x000fe200000000a9 */
[----:B------:R-:W-:Y:S01]  /*5d50*/  LDSM.16.MT88.4 R20, [R221+0x11000] ;  /* 0x01100000dd14783b */ /* 0x000fe20000004200 */
[----:B------:R-:W-:Y:S01]  /*5d60*/  PRMT R17, R18, 0x5410, R17 ;  /* 0x0000541012117816 */ /* 0x000fe20000000011 */
[----:B------:R-:W-:Y:S01]  /*5d70*/  FADD.FTZ R188, R188, R179 ;  /* 0x000000b3bcbc7221 */ /* 0x000fe20000010000 */
[----:B------:R-:W-:Y:S01]  /*5d80*/  PRMT R19, R19, 0x5410, R16 ;  /* 0x0000541013137816 */ /* 0x000fe20000000010 */
[----:B------:R-:W-:Y:S01]  /*5d90*/  HMMA.16816.F32 R44, R24, R28, R44 ;  /* 0x0000001c182c723c */ /* 0x000fe2000000182c */
[----:B------:R-:W-:Y:S01]  /*5da0*/  LOP3.LUT R16, R6, R7, RZ, 0xc0, !PT ;  /* 0x0000000706107212 */ /* 0x000fe200078ec0ff */
[----:B------:R-:W-:Y:S01]  /*5db0*/  FADD.FTZ R193, R193, R188 ;  /* 0x000000bcc1c17221 */ /* 0x000fe20000010000 */
[----:B------:R-:W-:-:S02]  /*5dc0*/  HSET2.LE.AND R18, R5, R172, PT ;  /* 0x000000ac05127233 */ /* 0x000fc40003803000 */
[----:B------:R-:W5:Y:S01]  /*5dd0*/  LDSM.16.MT88.4 R4, [R220+0x11000] ;  /* 0x01100000dc04783b */ /* 0x000f620000004200 */
[--C-:B------:R-:W-:Y:S01]  /*5de0*/  HSET2.LE.AND R168, R19, R172.reuse, PT ;  /* 0x000000ac13a87233 */ /* 0x100fe20003803000 */
[C---:B------:R-:W-:Y:S01]  /*5df0*/  HMMA.16816.F32 R48, R24.reuse, R30, R48 ;  /* 0x0000001e1830723c */ /* 0x040fe20000001830 */
[----:B------:R-:W-:Y:S01]  /*5e00*/  HSET2.LE.AND R19, R17, R172, PT ;  /* 0x000000ac11137233 */ /* 0x000fe20003803000 */
[----:B------:R-:W-:Y:S01]  /*5e10*/  LDSM.16.MT88.4 R28, [R220+0x16800] ;  /* 0x01680000dc1c783b */ /* 0x000fe20000004200 */
[----:B----4-:R-:W-:Y:S01]  /*5e20*/  F2FP.F16.F32.PACK_AB R169, R197, R192 ;  /* 0x000000c0c5a9723e */ /* 0x010fe200000000ff */
        /* <DEDUP_REMOVED lines=10> */
[----:B------:R-:W-:Y:S01]  /*5ed0*/  LDSM.16.MT88.4 R168, [R224+0x13000] ;  /* 0x01300000e0a8783b */ /* 0x000fe20000004200 */
[----:B------:R-:W-:Y:S01]  /*5ee0*/  LOP3.LUT R214, R219, UR27, R214, 0x96, !PT ;  /* 0x0000001bdbd67c12 */ /* 0x000fe2000f8e96d6 */
[----:B------:R-:W-:Y:S01]  /*5ef0*/  FADD.FTZ R194, R194, R197 ;  /* 0x000000c5c2c27221 */ /* 0x000fe20000010000 */
[----:B------:R-:W-:Y:S01]  /*5f00*/  FADD.FTZ R190, R195, R190 ;  /* 0x000000bec3be7221 */ /* 0x000fe20000010000 */
[----:B------:R-:W-:Y:S02]  /*5f10*/  LDSM.16.MT88.4 R32, [R221+0x13000] ;  /* 0x01300000dd20783b */ /* 0x000fe40000004200 */
[----:B--2---:R-:W-:Y:S01]  /*5f20*/  HMMA.16816.F32 R160, R16, R12, R160 ;  /* 0x0000000c10a0723c */ /* 0x004fe200000018a0 */
[----:B------:R-:W-:-:S05]  /*5f30*/  FADD.FTZ R199, R199, R194 ;  /* 0x000000c2c7c77221 */ /* 0x000fca0000010000 */
[C---:B------:R-:W-:Y:S01]  /*5f40*/  HMMA.16816.F32 R156, R16.reuse, R14, R156 ;  /* 0x0000000e109c723c */ /* 0x040fe2000000189c */
[----:B------:R-:W2:Y:S05]  /*5f50*/  LDSM.16.MT88.4 R12, [R222+0x13000] ;  /* 0x01300000de0c783b */ /* 0x000eaa0000004200 */
[C---:B---3--:R-:W-:Y:S06]  /*5f60*/  HMMA.16816.F32 R152, R16.reuse, R8, R152 ;  /* 0x000000081098723c */ /* 0x048fec0000001898 */
[C---:B------:R-:W-:Y:S01]  /*5f70*/  HMMA.16816.F32 R148, R16.reuse, R10, R148 ;  /* 0x0000000a1094723c */ /* 0x040fe20000001894 */
[----:B------:R-:W3:Y:S05]  /*5f80*/  LDSM.16.MT88.4 R8, [R222+0x15000] ;  /* 0x01500000de08783b */ /* 0x000eea0000004200 */
[C---:B-----5:R-:W-:Y:S06]  /*5f90*/  HMMA.16816.F32 R136, R16.reuse, R4, R136 ;  /* 0x000000041088723c */ /* 0x060fec0000001888 */
[C---:B------:R-:W-:Y:S01]  /*5fa0*/  HMMA.16816.F32 R132, R16.reuse, R6, R132 ;  /* 0x000000061084723c */ /* 0x040fe20000001884 */
[----:B------:R-:W4:Y:S05]  /*5fb0*/  LDSM.16.MT88.4 R4, [R220+0x15000] ;  /* 0x01500000dc04783b */ /* 0x000f2a0000004200 */
[C---:B------:R-:W-:Y:S06]  /*5fc0*/  HMMA.16816.F32 R144, R16.reuse, R20, R144 ;  /* 0x000000141090723c */ /* 0x040fec0000001890 */
[C---:B------:R-:W-:Y:S01]  /*5fd0*/  HMMA.16816.F32 R140, R16.reuse, R22, R140 ;  /* 0x00000016108c723c */ /* 0x040fe2000000188c */
[----:B------:R-:W-:Y:S05]  /*5fe0*/  LDSM.16.MT88.4 R20, [R221+0x15000] ;  /* 0x01500000dd14783b */ /* 0x000fea0000004200 */
        /* <DEDUP_REMOVED lines=8> */
[----:B------:R-:W4:Y:S05]  /*6070*/  LDSM.16.MT88.4 R4, [R221+0x17000] ;  /* 0x01700000dd04783b */ /* 0x000f2a0000004200 */
[C---:B------:R-:W-:Y:S06]  /*6080*/  HMMA.16816.F32 R124, R24.reuse, R28, R124 ;  /* 0x0000001c187c723c */ /* 0x040fec000000187c */
[----:B------:R-:W-:Y:S01]  /*6090*/  HMMA.16816.F32 R128, R24, R30, R128 ;  /* 0x0000001e1880723c */ /* 0x000fe20000001880 */
[----:B------:R-:W5:Y:S04]  /*60a0*/  LDSM.16.MT88.4 R28, [R220+0x13000] ;  /* 0x01300000dc1c783b */ /* 0x000f680000004200 */
[----:B------:R-:W1:Y:S01]  /*60b0*/  LDSM.16.MT88.4 R24, [R224+0x15000] ;  /* 0x01500000e018783b */ /* 0x000e620000004200 */
[C---:B--2---:R-:W-:Y:S06]  /*60c0*/  HMMA.16816.F32 R100, R16.reuse, R12, R100 ;  /* 0x0000000c1064723c */ /* 0x044fec0000001864 */
[----:B------:R-:W-:Y:S01]  /*60d0*/  HMMA.16816.F32 R52, R16, R32, R52 ;  /* 0x000000201034723c */ /* 0x000fe20000001834 */
[----:B------:R-:W-:Y:S01]  /*60e0*/  LOP3.LUT R12, R218, 0xffff, RZ, 0xc0, !PT ;  /* 0x0000ffffda0c7812 */ /* 0x000fe200078ec0ff */
[----:B------:R-:W-:Y:S01]  /*60f0*/  VIADD R219, R227, 0x800 ;  /* 0x00000800e3db7836 */ /* 0x000fe20000000000 */
[----:B------:R-:W-:-:S03]  /*6100*/  SHF.R.U32.HI R13, RZ, 0x10, R218 ;  /* 0x00000010ff0d7819 */ /* 0x000fc600000116da */
[----:B------:R-:W-:Y:S01]  /*6110*/  HMMA.16816.F32 R88, R16, R22, R88 ;  /* 0x000000161058723c */ /* 0x000fe20000001858 */
[----:B------:R-:W-:-:S04]  /*6120*/  LOP3.LUT R33, R214, 0xffff, RZ, 0xc0, !PT ;  /* 0x0000ffffd6217812 */ /* 0x000fc800078ec0ff */
[----:B------:R-:W-:Y:S01]  /*6130*/  SHF.R.U32.HI R33, RZ, 0x8, R33 ;  /* 0x00000008ff217819 */ /* 0x000fe20000011621 */
[----:B---3--:R-:W-:Y:S01]  /*6140*/  HMMA.16816.F32 R108, R16, R8, R108 ;  /* 0x00000008106c723c */ /* 0x008fe2000000186c */
[----:B------:R-:W-:Y:S02]  /*6150*/  SHF.R.U32.HI R22, RZ, 0x8, R12 ;  /* 0x00000008ff167819 */ /* 0x000fe4000001160c */
[----:B------:R-:W-:-:S03]  /*6160*/  SHF.R.U32.HI R23, RZ, 0x18, R214 ;  /* 0x00000018ff177819 */ /* 0x000fc600000116d6 */
[C---:B------:R-:W-:Y:S01]  /*6170*/  HMMA.16816.F32 R84, R16.reuse, R20, R84 ;  /* 0x000000141054723c */ /* 0x040fe20000001854 */
[----:B------:R-:W-:Y:S02]  /*6180*/  LOP3.LUT R9, R218, 0xff, RZ, 0xc0, !PT ;  /* 0x000000ffda097812 */ /* 0x000fe400078ec0ff */
[----:B------:R-:W-:Y:S01]  /*6190*/  SHF.R.U32.HI R8, RZ, 0x18, R218 ;  /* 0x00000018ff087819 */ /* 0x000fe200000116da */
[----:B------:R-:W-:Y:S02]  /*61a0*/  VIADD R218, R227, 0x1000 ;  /* 0x00001000e3da7836 */ /* 0x000fe40000000000 */
[C---:B------:R-:W-:Y:S01]  /*61b0*/  HMMA.16816.F32 R112, R16.reuse, R10, R112 ;  /* 0x0000000a1070723c */ /* 0x040fe20000001870 */
[----:B------:R-:W-:Y:S02]  /*61c0*/  SHF.R.U32.HI R20, RZ, 0x10, R214 ;  /* 0x00000010ff147819 */ /* 0x000fe400000116d6 */
[----:B------:R-:W-:Y:S02]  /*61d0*/  PRMT R21, R9, 0x5410, R22 ;  /* 0x0000541009157816 */ /* 0x000fe40000000016 */
[----:B------:R-:W-:Y:S01]  /*61e0*/  LOP3.LUT R20, R20, 0xff, RZ, 0xc0, !PT ;  /* 0x000000ff14147812 */ /* 0x000fe200078ec0ff */
[----:B----4-:R-:W-:Y:S01]  /*61f0*/  HMMA.16816.F32 R116, R16, R4, R116 ;  /* 0x000000041074723c */ /* 0x010fe20000001874 */
[----:B------:R-:W-:Y:S01]  /*6200*/  LOP3.LUT R10, R214, 0xff, RZ, 0xc0, !PT ;  /* 0x000000ffd60a7812 */ /* 0x000fe200078ec0ff */
[----:B------:R-:W-:Y:S01]  /*6210*/  VIADD R214, R227, 0x2800 ;  /* 0x00002800e3d67836 */ /* 0x000fe20000000000 */
[----:B------:R-:W-:-:S02]  /*6220*/  LOP3.LUT R11, R13, 0xff, RZ, 0xc0, !PT ;  /* 0x000000ff0d0b7812 */ /* 0x000fc400078ec0ff */
[----:B------:R-:W-:Y:S01]  /*6230*/  PRMT R9, R10, 0x5410, R33 ;  /* 0x000054100a097816 */ /* 0x000fe20000000021 */
[C---:B-----5:R-:W-:Y:S01]  /*6240*/  HMMA.16816.F32 R60, R16.reuse, R28, R60 ;  /* 0x0000001c103c723c */ /* 0x060fe2000000183c */
[----:B------:R-:W-:Y:S02]  /*6250*/  PRMT R11, R11, 0x5410, R8 ;  /* 0x000054100b0b7816 */ /* 0x000fe40000000008 */
[----:B------:R-:W-:Y:S02]  /*6260*/  PRMT R23, R20, 0x5410, R23 ;  /* 0x0000541014177816 */ /* 0x000fe40000000017 */
[--C-:B------:R-:W-:Y:S01]  /*6270*/  HSET2.LE.AND R4, R9, R172.reuse, PT ;  /* 0x000000ac09047233 */ /* 0x100fe20003803000 */
[----:B------:R-:W-:Y:S01]  /*6280*/  HMMA.16816.F32 R64, R16, R30, R64 ;  /* 0x0000001e1040723c */ /* 0x000fe20000001840 */
[--C-:B------:R-:W-:Y:S01]  /*6290*/  HSET2.LE.AND R20, R11, R172.reuse, PT ;  /* 0x000000ac0b147233 */ /* 0x100fe20003803000 */
[----:B------:R-:W2:Y:S01]  /*62a0*/  LDSM.16.MT88.4 R28, [R220+0x17000] ;  /* 0x01700000dc1c783b */ /* 0x000ea20000004200 */
[----:B------:R-:W-:-:S02]  /*62b0*/  HSET2.LE.AND R21, R21, R172, PT ;  /* 0x000000ac15157233 */ /* 0x000fc40003803000 */
[----:B------:R-:W-:Y:S01]  /*62c0*/  HSET2.LE.AND R5, R23, R172, PT ;  /* 0x000000ac17057233 */ /* 0x000fe20003803000 */
[C---:B------:R-:W-:Y:S01]  /*62d0*/  HMMA.16816.F32 R104, R16.reuse, R14, R104 ;  /* 0x0000000e1068723c */ /* 0x040fe20000001868 */
[----:B------:R-:W3:Y:S01]  /*62e0*/  LDSM.16.MT88.4 R12, [R222+0x11800] ;  /* 0x01180000de0c783b */ /* 0x000ee20000004200 */
[----:B------:R-:W-:Y:S01]  /*62f0*/  F2FP.F16.F32.PACK_AB R23, R206, R205 ;  /* 0x000000cdce17723e */ /* 0x000fe200000000ff */
[----:B------:R-:W-:Y:S01]  /*6300*/  FADD.FTZ R205, R205, R190 ;  /* 0x000000becdcd7221 */ /* 0x000fe20000010000 */
[----:B------:R-:W-:Y:S01]  /*6310*/  F2FP.F16.F32.PACK_AB R22, R203, R198 ;  /* 0x000000c6cb16723e */ /* 0x000fe200000000ff */
[----:B------:R-:W4:Y:S01]  /*6320*/  LDSM.16.MT88.4 R8, [R221+0x11800] ;  /* 0x01180000dd08783b */ /* 0x000f220000004200 */
[C---:B------:R-:W-:Y:S01]  /*6330*/  HMMA.16816.F32 R120, R16.reuse, R6, R120 ;  /* 0x000000061078723c */ /* 0x040fe20000001878 */
[----:B------:R-:W-:Y:S01]  /*6340*/  LOP3.LUT R4, R4, R23, RZ, 0xc0, !PT ;  /* 0x0000001704047212 */ /* 0x000fe200078ec0ff */
[----:B------:R-:W-:Y:S01]  /*6350*/  FADD.FTZ R198, R198, R199 ;  /* 0x000000c7c6c67221 */ /* 0x000fe20000010000 */
[----:B------:R-:W-:Y:S01]  /*6360*/  LOP3.LUT R5, R5, R22, RZ, 0xc0, !PT ;  /* 0x0000001605057212 */ /* 0x000fe200078ec0ff */
[----:B------:R-:W-:Y:S01]  /*6370*/  LDSM.16.MT88.4 R172, [R220+0x11800] ;  /* 0x01180000dcac783b */ /* 0x000fe20000004200 */
[----:B------:R-:W-:Y:S01]  /*6380*/  FADD.FTZ R205, R206, R205 ;  /* 0x000000cdcecd7221 */ /* 0x000fe20000010000 */
[C---:B------:R-:W-:Y:S01]  /*6390*/  HMMA.16816.F32 R36, R16.reuse, R168, R36 ;  /* 0x000000a81024723c */ /* 0x040fe20000001824 */
[----:B------:R-:W-:Y:S01]  /*63a0*/  F2FP.F16.F32.PACK_AB R6, R249, R204 ;  /* 0x000000ccf906723e */ /* 0x000fe200000000ff */
[----:B------:R-:W-:Y:S01]  /*63b0*/  FADD.FTZ R203, R203, R198 ;  /* 0x000000c6cbcb7221 */ /* 0x000fe20000010000 */
[----:B-1----:R-:W-:Y:S01]  /*63c0*/  F2FP.F16.F32.PACK_AB R7, R247, R196 ;  /* 0x000000c4f707723e */ /* 0x002fe200000000ff */
[----:B------:R-:W-:Y:S01]  /*63d0*/  FADD.FTZ R204, R204, R205 ;  /* 0x000000cdcccc7221 */ /* 0x000fe20000010000 */
[----:B------:R-:W-:Y:S01]  /*63e0*/  LOP3.LUT R6, R21, R6, RZ, 0xc0, !PT ;  /* 0x0000000615067212 */ /* 0x000fe200078ec0ff */
[C---:B------:R-:W-:Y:S01]  /*63f0*/  HMMA.16816.F32 R40, R16.reuse, R170, R40 ;  /* 0x000000aa1028723c */ /* 0x040fe20000001828 */
[----:B------:R-:W-:Y:S01]  /*6400*/  LOP3.LUT R7, R20, R7, RZ, 0xc0, !PT ;  /* 0x0000000714077212 */ /* 0x000fe200078ec0ff */
[----:B------:R-:W-:Y:S01]  /*6410*/  LDSM.16.MT88.4 R168, [R224+0x13800] ;  /* 0x01380000e0a8783b */ /* 0x000fe20000004200 */
[----:B------:R-:W-:Y:S01]  /*6420*/  FADD.FTZ R196, R196, R203 ;  /* 0x000000cbc4c47221 */ /* 0x000fe20000010000 */
[----:B------:R-:W-:Y:S01]  /*6430*/  FADD.FTZ R249, R249, R204 ;  /* 0x000000ccf9f97221 */ /* 0x000fe20000010000 */
[----:B------:R-:W-:Y:S01]  /*6440*/  VIADD R206, R227, 0x6800 ;  /* 0x00006800e3ce7836 */ /* 0x000fe20000000000 */
[----:B------:R-:W-:Y:S01]  /*6450*/  HMMA.16816.F32 R56, R16, R34, R56 ;  /* 0x000000221038723c */ /* 0x000fe20000001838 */
[----:B------:R-:W-:Y:S01]  /*6460*/  LDSM.16.MT88.4 R20, [R222+0x13800] ;  /* 0x01380000de14783b */ /* 0x000fe20000004200 */
[----:B------:R-:W-:Y:S01]  /*6470*/  FADD.FTZ R247, R247, R196 ;  /* 0x000000c4f7f77221 */ /* 0x000fe20000010000 */
[----:B------:R-:W-:-:S02]  /*6480*/  VIADD R205, R227, 0x7000 ;  /* 0x00007000e3cd7836 */ /* 0x000fc40000000000 */
[----:B------:R-:W-:Y:S01]  /*6490*/  LDSM.16.MT88.4 R32, [R220+0x13800] ;  /* 0x01380000dc20783b */ /* 0x000fe20000004200 */
[----:B------:R-:W-:Y:S01]  /*64a0*/  HMMA.16816.F32 R68, R16, R24, R68 ;  /* 0x000000181044723c */ /* 0x000fe20000001844 */
[----:B------:R-:W-:-:S05]  /*64b0*/  VIADD R204, R227, 0x7800 ;  /* 0x00007800e3cc7836 */ /* 0x000fca0000000000 */
[C---:B------:R-:W-:Y:S01]  /*64c0*/  HMMA.16816.F32 R72, R16.reuse, R26, R72 ;  /* 0x0000001a1048723c */ /* 0x040fe20000001848 */
[----:B------:R-:W1:Y:S05]  /*64d0*/  LDSM.16.MT88.4 R24, [R224+0x11800] ;  /* 0x01180000e018783b */ /* 0x000e6a0000004200 */
[C---:B--2---:R-:W-:Y:S06]  /*64e0*/  HMMA.16816.F32 R124, R16.reuse, R28, R124 ;  /* 0x0000001c107c723c */ /* 0x044fec000000187c */
[----:B------:R-:W-:Y:S01]  /*64f0*/  HMMA.16816.F32 R128, R16, R30, R128 ;  /* 0x0000001e1080723c */ /* 0x000fe20000001880 */
[----:B------:R-:W2:Y:S04]  /*6500*/  LDSM.16.MT88.4 R16, [R221+0x13800] ;  /* 0x01380000dd10783b */ /* 0x000ea80000004200 */
[----:B------:R-:W-:Y:S01]  /*6510*/  LDSM.16.MT88.4 R28, [R224+0x15800] ;  /* 0x01580000e01c783b */ /* 0x000fe20000004200 */
        /* <DEDUP_REMOVED lines=30> */
[C---:B------:R-:W-:Y:S06]  /*6700*/  HMMA.16816.F32 R88, R4.reuse, R26, R88 ;  /* 0x0000001a0458723c */ /* 0x040fec0000001858 */
[C---:B-----5:R-:W-:Y:S06]  /*6710*/  HMMA.16816.F32 R100, R4.reuse, R20, R100 ;  /* 0x000000140464723c */ /* 0x060fec0000001864 */
        /* <DEDUP_REMOVED lines=9> */
[----:B------:R-:W-:Y:S01]  /*67b0*/  UIADD3 UR32, UR33, -0x2, URZ ;  /* 0xfffffffe21207890 */ /* 0x000fe2000fffe03f */
[----:B------:R-:W-:-:S04]  /*67c0*/  DEPBAR.LE SB0, 0x0 ;  /* 0x000080000000791a */ /* 0x000fc80000000000 */
[----:B------:R-:W-:Y:S02]  /*67d0*/  USHF.R.S32.HI UR10, URZ, 0x1f, UR32 ;  /* 0x0000001f3f0a7899 */ /* 0x000fe40008011420 */
        /* <DEDUP_REMOVED lines=18> */
[----:B------:R-:W-:Y:S02]  /*6900*/  IADD3.X R9, R5, UR10, RZ, P0, !PT ;  /* 0x0000000a05097c10 */ /* 0x000fe400087fe4ff */
[----:B------:R-:W-:Y:S02]  /*6910*/  IADD3 R28, P0, R10, UR35, RZ ;  /* 0x000000230a1c7c10 */ /* 0x000fe4000ff1e0ff */
[----:B------:R-:W-:Y:S01]  /*6920*/  IADD3.X R11, R9, UR10, RZ, P1, !PT ;  /* 0x0000000a090b7c10 */ /* 0x000fe20008ffe4ff */
[----:B------:R-:W-:Y:S01]  /*6930*/  @!PT LDS RZ, [RZ] ;  /* 0x00000000fffff984 */ /* 0x000fe20000000800 */
[----:B------:R-:W-:Y:S01]  /*6940*/  @!PT LDS RZ, [RZ] ;  /* 0x00000000fffff984 */ /* 0x000fe20000000800 */
[----:B------:R-:W-:Y:S01]  /*6950*/  @!PT LDS RZ, [RZ] ;  /* 0x00000000fffff984 */ /* 0x000fe20000000800 */
[----:B------:R-:W-:Y:S03]  /*6960*/  LDGSTS.E.BYPASS.LTC128B.128 [R231+0x10000], desc[UR28][R4.64] ;  /* 0x1000000004e77fae */ /* 0x000fe6000b901d5c */
[----:B------:R-:W-:Y:S01]  /*6970*/  IADD3.X R29, R11, UR10, RZ, P0, !PT ;  /* 0x0000000a0b1d7c10 */ /* 0x000fe200087fe4ff */
[----:B------:R-:W-:Y:S04]  /*6980*/  LDGSTS.E.BYPASS.LTC128B.128 [R231+0x12000], desc[UR28][R4.64+0x80] ;  /* 0x1200008004e77fae */ /* 0x000fe8000b901d5c */
        /* <DEDUP_REMOVED lines=16> */
[----:B------:R-:W1:Y:S04]  /*6a90*/  LDSM.16.M88.4 R172, [R229+0x8800] ;  /* 0x00880000e5ac783b */ /* 0x000e680000000200 */
[----:B------:R-:W4:Y:S04]  /*6aa0*/  LDSM.16.M88.4 R32, [R229+0x9000] ;  /* 0x00900000e520783b */ /* 0x000f280000000200 */
[----:B------:R-:W3:Y:S04]  /*6ab0*/  LDSM.16.M88.4 R12, [R229+0x9800] ;  /* 0x00980000e50c783b */ /* 0x000ee80000000200 */
[----:B------:R-:W-:Y:S04]  /*6ac0*/  LDSM.16.M88.4 R180, [R228] ;  /* 0x00000000e4b4783b */ /* 0x000fe80000000200 */
[----:B------:R-:W5:Y:S04]  /*6ad0*/  LDSM.16.M88.4 R184, [R227] ;  /* 0x00000000e3b8783b */ /* 0x000f680000000200 */
[----:B------:R-:W5:Y:S04]  /*6ae0*/  LDSM.16.M88.4 R20, [R219] ;  /* 0x00000000db14783b */ /* 0x000f680000000200 */
[----:B------:R-:W5:Y:S04]  /*6af0*/  LDSM.16.M88.4 R16, [R218] ;  /* 0x00000000da10783b */ /* 0x000f680000000200 */
[----:B------:R-:W5:Y:S04]  /*6b00*/  LDSM.16.M88.4 R192, [R217] ;  /* 0x00000000d9c0783b */ /* 0x000f680000000200 */
[----:B------:R-:W-:Y:S01]  /*6b10*/  LDSM.16.M88.4 R188, [R223+0x8000] ;  /* 0x00800000dfbc783b */ /* 0x000fe20000000200 */
[C---:B--2---:R-:W-:Y:S03]  /*6b20*/  HMMA.16816.F32 R8, R24.reuse, R4, RZ ;  /* 0x000000041808723c */ /* 0x044fe600000018ff */
[----:B------:R-:W-:Y:S04]  /*6b30*/  LDSM.16.M88.4 R196, [R216] ;  /* 0x00000000d8c4783b */ /* 0x000fe80000000200 */
[----:B------:R-:W0:Y:S01]  /*6b40*/  LDGDEPBAR ;  /* 0x00000000000079af */ /* 0x000e220000000000 */
[C---:B------:R-:W-:Y:S06]  /*6b50*/  HMMA.16816.F32 R4, R24.reuse, R6, RZ ;  /* 0x000000061804723c */ /* 0x040fec00000018ff */
[C---:B-1----:R-:W-:Y:S06]  /*6b60*/  HMMA.16816.F32 R176, R24.reuse, R172, RZ ;  /* 0x000000ac18b0723c */ /* 0x042fec00000018ff */
[C---:B----4-:R-:W-:Y:S06]  /*6b70*/  HMMA.16816.F32 R168, R24.reuse, R32, RZ ;  /* 0x0000002018a8723c */ /* 0x050fec00000018ff */
[C---:B------:R-:W-:Y:S06]  /*6b80*/  HMMA.16816.F32 R172, R24.reuse, R174, RZ ;  /* 0x000000ae18ac723c */ /* 0x040fec00000018ff */
[C---:B------:R-:W-:Y:S06]  /*6b90*/  HMMA.16816.F32 R32, R24.reuse, R34, RZ ;  /* 0x000000221820723c */ /* 0x040fec00000018ff */
[C---:B---3--:R-:W-:Y:S06]  /*6ba0*/  HMMA.16816.F32 R28, R24.reuse, R12, RZ ;  /* 0x0000000c181c723c */ /* 0x048fec00000018ff */
[----:B------:R-:W-:Y:S01]  /*6bb0*/  HMMA.16816.F32 R24, R24, R14, RZ ;  /* 0x0000000e1818723c */ /* 0x000fe200000018ff */
[----:B------:R-:W1:Y:S05]  /*6bc0*/  LDSM.16.M88.4 R12, [R226] ;  /* 0x00000000e20c783b */ /* 0x000e6a0000000200 */
[C---:B-----5:R-:W-:Y:S06]  /*6bd0*/  HMMA.16816.F32 R8, R180.reuse, R184, R8 ;  /* 0x000000b8b408723c */ /* 0x060fec0000001808 */
[C---:B------:R-:W-:Y:S01]  /*6be0*/  HMMA.16816.F32 R4, R180.reuse, R186, R4 ;  /* 0x000000bab404723c */ /* 0x040fe20000001804 */
        /* <DEDUP_REMOVED lines=8> */
[----:B------:R-:W-:Y:S01]  /*6c70*/  HMMA.16816.F32 R24, R180, R194, R24 ;  /* 0x000000c2b418723c */ /* 0x000fe20000001818 */
[----:B------:R-:W5:Y:S04]  /*6c80*/  LDSM.16.M88.4 R180, [R225] ;  /* 0x00000000e1b4783b */ /* 0x000f680000000200 */
        /* <DEDUP_REMOVED lines=13> */
[----:B------:R-:W4:Y:S01]  /*6d60*/  LDSM.16.M88.4 R16, [R229+0xa800] ;  /* 0x00a80000e510783b */ /* 0x000f220000000200 */
[C---:B-----5:R-:W-:Y:S06]  /*6d70*/  HMMA.16816.F32 R8, R180.reuse, R196, R8 ;  /* 0x000000c4b408723c */ /* 0x060fec0000001808 */
[C---:B------:R-:W-:Y:S01]  /*6d80*/  HMMA.16816.F32 R4, R180.reuse, R198, R4 ;  /* 0x000000c6b404723c */ /* 0x040fe20000001804 */
[----:B------:R-:W5:Y:S05]  /*6d90*/  LDSM.16.M88.4 R196, [R229+0xb000] ;  /* 0x00b00000e5c4783b */ /* 0x000f6a0000000200 */
        /* <DEDUP_REMOVED lines=16> */
[C---:B-----5:R-:W-:Y:S06]  /*6ea0*/  HMMA.16816.F32 R168, R12.reuse, R196, R168 ;  /* 0x000000c40ca8723c */ /* 0x060fec00000018a8 */
        /* <DEDUP_REMOVED lines=32> */
[C---:B-----5:R-:W-:Y:S06]  /*70b0*/  HMMA.16816.F32 R8, R180.reuse, R196, R8 ;  /* 0x000000c4b408723c */ /* 0x060fec0000001808 */
[C---:B------:R-:W-:Y:S01]  /*70c0*/  HMMA.16816.F32 R4, R180.reuse, R198, R4 ;  /* 0x000000c6b404723c */ /* 0x040fe20000001804 */
[----:B------:R-:W4:Y:S05]  /*70d0*/  LDSM.16.M88.4 R196, [R229+0xd000] ;  /* 0x00d00000e5c4783b */ /* 0x000f2a0000000200 */
[C---:B------:R-:W-:Y:S06]  /*70e0*/  HMMA.16816.F32 R176, R180.reuse, R192, R176 ;  /* 0x000000c0b4b0723c */ /* 0x040fec00000018b0 */
[C---:B------:R-:W-:Y:S01]  /*70f0*/  HMMA.16816.F32 R172, R180.reuse, R194, R172 ;  /* 0x000000c2b4ac723c */ /* 0x040fe200000018ac */
[----:B------:R-:W5:Y:S05]  /*7100*/  LDSM.16.M88.4 R192, [R229+0xd800] ;  /* 0x00d80000e5c0783b */ /* 0x000f6a0000000200 */
[C---:B-1----:R-:W-:Y:S06]  /*7110*/  HMMA.16816.F32 R168, R180.reuse, R188, R168 ;  /* 0x000000bcb4a8723c */ /* 0x042fec00000018a8 */
[C---:B------:R-:W-:Y:S01]  /*7120*/  HMMA.16816.F32 R32, R180.reuse, R190, R32 ;  /* 0x000000beb420723c */ /* 0x040fe20000001820 */
[----:B------:R-:W-:Y:S05]  /*7130*/  LDSM.16.M88.4 R188, [R211] ;  /* 0x00000000d3bc783b */ /* 0x000fea0000000200 */
[C---:B--2---:R-:W-:Y:S06]  /*7140*/  HMMA.16816.F32 R28, R180.reuse, R184, R28 ;  /* 0x000000b8b41c723c */ /* 0x044fec000000181c */
[----:B------:R-:W-:Y:S01]  /*7150*/  HMMA.16816.F32 R24, R180, R186, R24 ;  /* 0x000000bab418723c */ /* 0x000fe20000001818 */
[----:B------:R-:W-:Y:S04]  /*7160*/  LDSM.16.M88.4 R184, [R210] ;  /* 0x00000000d2b8783b */ /* 0x000fe80000000200 */
[----:B------:R-:W-:Y:S01]  /*7170*/  LDSM.16.M88.4 R180, [R209] ;  /* 0x00000000d1b4783b */ /* 0x000fe20000000200 */
[C---:B---3--:R-:W-:Y:S06]  /*7180*/  HMMA.16816.F32 R8, R12.reuse, R16, R8 ;  /* 0x000000100c08723c */ /* 0x048fec0000001808 */
[C---:B------:R-:W-:Y:S01]  /*7190*/  HMMA.16816.F32 R4, R12.reuse, R18, R4 ;  /* 0x000000120c04723c */ /* 0x040fe20000001804 */
[----:B------:R-:W1:Y:S05]  /*71a0*/  LDSM.16.M88.4 R16, [R228+0x4000] ;  /* 0x00400000e410783b */ /* 0x000e6a0000000200 */
[C---:B------:R-:W-:Y:S06]  /*71b0*/  HMMA.16816.F32 R176, R12.reuse, R20, R176 ;  /* 0x000000140cb0723c */ /* 0x040fec00000018b0 */
[C---:B------:R-:W-:Y:S01]  /*71c0*/  HMMA.16816.F32 R172, R12.reuse, R22, R172 ;  /* 0x000000160cac723c */ /* 0x040fe200000018ac */
[----:B------:R-:W2:Y:S05]  /*71d0*/  LDSM.16.M88.4 R20, [R208] ;  /* 0x00000000d014783b */ /* 0x000eaa0000000200 */
[C---:B----4-:R-:W-:Y:S06]  /*71e0*/  HMMA.16816.F32 R168, R12.reuse, R196, R168 ;  /* 0x000000c40ca8723c */ /* 0x050fec00000018a8 */
[C---:B------:R-:W-:Y:S01]  /*71f0*/  HMMA.16816.F32 R32, R12.reuse, R198, R32 ;  /* 0x000000c60c20723c */ /* 0x040fe20000001820 */
[----:B------:R-:W-:Y:S05]  /*7200*/  LDSM.16.M88.4 R196, [R223+0xc000] ;  /* 0x00c00000dfc4783b */ /* 0x000fea0000000200 */
[C---:B-----5:R-:W-:Y:S06]  /*7210*/  HMMA.16816.F32 R28, R12.reuse, R192, R28 ;  /* 0x000000c00c1c723c */ /* 0x060fec000000181c */
        /* <DEDUP_REMOVED lines=10> */
[C---:B------:R-:W-:Y:S01]  /*72c0*/  HMMA.16816.F32 R32, R16.reuse, R182, R32 ;  /* 0x000000b61020723c */ /* 0x040fe20000001820 */
[----:B------:R-:W-:Y:S05]  /*72d0*/  LDSM.16.M88.4 R180, [R225+0x4000] ;  /* 0x00400000e1b4783b */ /* 0x000fea0000000200 */
        /* <DEDUP_REMOVED lines=9> */
[----:B------:R-:W1:Y:S05]  /*7370*/  LDSM.16.M88.4 R188, [R216+0x5000] ;  /* 0x00500000d8bc783b */ /* 0x000e6a0000000200 */
[C---:B----4-:R-:W-:Y:S06]  /*7380*/  HMMA.16816.F32 R168, R12.reuse, R184, R168 ;  /* 0x000000b80ca8723c */ /* 0x050fec00000018a8 */
[C---:B------:R-:W-:Y:S01]  /*7390*/  HMMA.16816.F32 R32, R12.reuse, R186, R32 ;  /* 0x000000ba0c20723c */ /* 0x040fe20000001820 */
[----:B------:R-:W3:Y:S05]  /*73a0*/  LDSM.16.M88.4 R184, [R216+0x5800] ;  /* 0x00580000d8b8783b */ /* 0x000eea0000000200 */
[C---:B--2---:R-:W-:Y:S06]  /*73b0*/  HMMA.16816.F32 R28, R12.reuse, R16, R28 ;  /* 0x000000100c1c723c */ /* 0x044fec000000181c */
[----:B------:R-:W-:Y:S01]  /*73c0*/  HMMA.16816.F32 R24, R12, R18, R24 ;  /* 0x000000120c18723c */ /* 0x000fe20000001818 */
[----:B------:R-:W-:Y:S04]  /*73d0*/  LDSM.16.M88.4 R12, [R230+0x6000] ;  /* 0x00600000e60c783b */ /* 0x000fe80000000200 */
[----:B------:R-:W2:Y:S01]  /*73e0*/  LDSM.16.M88.4 R16, [R229+0xe000] ;  /* 0x00e00000e510783b */ /* 0x000ea20000000200 */
        /* <DEDUP_REMOVED lines=9> */
[C---:B---3--:R-:W-:Y:S06]  /*7480*/  HMMA.16816.F32 R28, R180.reuse, R184, R28 ;  /* 0x000000b8b41c723c */ /* 0x048fec000000181c */
[----:B------:R-:W-:Y:S01]  /*7490*/  HMMA.16816.F32 R24, R180, R186, R24 ;  /* 0x000000bab418723c */ /* 0x000fe20000001818 */
[----:B------:R-:W-:Y:S04]  /*74a0*/  LDSM.16.M88.4 R184, [R206] ;  /* 0x00000000ceb8783b */ /* 0x000fe80000000200 */
[----:B------:R-:W-:Y:S01]  /*74b0*/  LDSM.16.M88.4 R180, [R205] ;  /* 0x00000000cdb4783b */ /* 0x000fe20000000200 */
[C---:B--2---:R-:W-:Y:S06]  /*74c0*/  HMMA.16816.F32 R8, R12.reuse, R16, R8 ;  /* 0x000000100c08723c */ /* 0x044fec0000001808 */
[C---:B------:R-:W-:Y:S01]  /*74d0*/  HMMA.16816.F32 R4, R12.reuse, R18, R4 ;  /* 0x000000120c04723c */ /* 0x040fe20000001804 */
[----:B------:R-:W1:Y:S05]  /*74e0*/  LDSM.16.M88.4 R16, [R228+0x6000] ;  /* 0x00600000e410783b */ /* 0x000e6a0000000200 */
[C---:B----4-:R-:W-:Y:S06]  /*74f0*/  HMMA.16816.F32 R176, R12.reuse, R20, R176 ;  /* 0x000000140cb0723c */ /* 0x050fec00000018b0 */
[C---:B------:R-:W-:Y:S01]  /*7500*/  HMMA.16816.F32 R172, R12.reuse, R22, R172 ;  /* 0x000000160cac723c */ /* 0x040fe200000018ac */
[----:B------:R-:W2:Y:S05]  /*7510*/  LDSM.16.M88.4 R20, [R204] ;  /* 0x00000000cc14783b */ /* 0x000eaa0000000200 */
[C---:B------:R-:W-:Y:S06]  /*7520*/  HMMA.16816.F32 R168, R12.reuse, R196, R168 ;  /* 0x000000c40ca8723c */ /* 0x040fec00000018a8 */
[C---:B------:R-:W-:Y:S06]  /*7530*/  HMMA.16816.F32 R32, R12.reuse, R198, R32 ;  /* 0x000000c60c20723c */ /* 0x040fec0000001820 */
[C---:B-----5:R-:W-:Y:S06]  /*7540*/  HMMA.16816.F32 R28, R12.reuse, R192, R28 ;  /* 0x000000c00c1c723c */ /* 0x060fec000000181c */
[----:B------:R-:W-:Y:S01]  /*7550*/  HMMA.16816.F32 R24, R12, R194, R24 ;  /* 0x000000c20c18723c */ /* 0x000fe20000001818 */
[----:B------:R-:W-:Y:S04]  /*7560*/  LDSM.16.M88.4 R192, [R226+0x6000] ;  /* 0x00600000e2c0783b */ /* 0x000fe80000000200 */
[----:B------:R-:W3:Y:S01]  /*7570*/  LDSM.16.M88.4 R12, [R223+0xe000] ;  /* 0x00e00000df0c783b */ /* 0x000ee20000000200 */
[C---:B-1----:R-:W-:Y:S06]  /*7580*/  HMMA.16816.F32 R8, R16.reuse, R188, R8 ;  /* 0x000000bc1008723c */ /* 0x042fec0000001808 */
[C---:B------:R-:W-:Y:S01]  /*7590*/  HMMA.16816.F32 R4, R16.reuse, R190, R4 ;  /* 0x000000be1004723c */ /* 0x040fe20000001804 */
[----:B------:R-:W1:Y:S05]  /*75a0*/  LDSM.16.M88.4 R188, [R223+0xe800] ;  /* 0x00e80000dfbc783b */ /* 0x000e6a0000000200 */
        /* <DEDUP_REMOVED lines=9> */
[----:B------:R-:W2:Y:S01]  /*7640*/  LDSM.16.M88.4 R16, [R216+0x6000] ;  /* 0x00600000d810783b */ /* 0x000ea20000000200 */
[C---:B---3--:R-:W-:Y:S06]  /*7650*/  HMMA.16816.F32 R8, R192.reuse, R12, R8 ;  /* 0x0000000cc008723c */ /* 0x048fec0000001808 */
[C---:B------:R-:W-:Y:S01]  /*7660*/  HMMA.16816.F32 R4, R192.reuse, R14, R4 ;  /* 0x0000000ec004723c */ /* 0x040fe20000001804 */
[----:B------:R-:W3:Y:S05]  /*7670*/  LDSM.16.M88.4 R12, [R216+0x6800] ;  /* 0x00680000d80c783b */ /* 0x000eea0000000200 */
[C---:B-1----:R-:W-:Y:S06]  /*7680*/  HMMA.16816.F32 R176, R192.reuse, R188, R176 ;  /* 0x000000bcc0b0723c */ /* 0x042fec00000018b0 */
[C---:B------:R-:W-:Y:S06]  /*7690*/  HMMA.16816.F32 R172, R192.reuse, R190, R172 ;  /* 0x000000bec0ac723c */ /* 0x040fec00000018ac */
[C---:B----4-:R-:W-:Y:S06]  /*76a0*/  HMMA.16816.F32 R28, R192.reuse, R180, R28 ;  /* 0x000000b4c01c723c */ /* 0x050fec000000181c */
[----:B------:R-:W-:Y:S01]  /*76b0*/  HMMA.16816.F32 R168, R192, R184, R168 ;  /* 0x000000b8c0a8723c */ /* 0x000fe200000018a8 */
[----:B------:R-:W-:-:S04]  /*76c0*/  IMAD.U32 R181, RZ, RZ, UR32 ;  /* 0x00000020ffb57e24 */ /* 0x000fc8000f8e00ff */
[----:B------:R-:W-:Y:S01]  /*76d0*/  IMAD R166, R181, 0x40, R242 ;  /* 0x00000040b5a67824 */ /* 0x000fe200078e02f2 */
[----:B------:R-:W-:Y:S03]  /*76e0*/  HMMA.16816.F32 R24, R192, R182, R24 ;  /* 0x000000b6c018723c */ /* 0x000fe60000001818 */
[C---:B------:R-:W-:Y:S01]  /*76f0*/  VIADD R180, R166.reuse, 0x1 ;  /* 0x00000001a6b47836 */ /* 0x040fe20000000000 */
[C---:B------:R-:W-:Y:S01]  /*7700*/  ISETP.GE.AND P2, PT, R166.reuse, R238, PT ;  /* 0x000000eea600720c */ /* 0x040fe20003f46270 */
[C---:B------:R-:W-:Y:S01]  /*7710*/  VIADD R2, R166.reuse, 0x8 ;  /* 0x00000008a6027836 */ /* 0x040fe20000000000 */
[----:B--2---:R-:W-:Y:S01]  /*7720*/  HMMA.16816.F32 R8, R20, R16, R8 ;  /* 0x000000101408723c */ /* 0x004fe20000001808 */
[C---:B------:R-:W-:Y:S01]  /*7730*/  ISETP.GE.AND P5, PT, R166.reuse, R236, PT ;  /* 0x000000eca600720c */ /* 0x040fe20003fa6270 */
[----:B------:R-:W-:Y:S01]  /*7740*/  VIADD R181, R166, 0x9 ;  /* 0x00000009a6b57836 */ /* 0x000fe20000000000 */
[----:B------:R-:W-:-:S02]  /*7750*/  ISETP.GE.AND P1, PT, R180, R238, PT ;  /* 0x000000eeb400720c */ /* 0x000fc40003f26270 */
[----:B------:R-:W-:Y:S01]  /*7760*/  ISETP.GE.AND P4, PT, R180, R236, PT ;  /* 0x000000ecb400720c */ /* 0x000fe20003f86270 */
[C---:B------:R-:W-:Y:S01]  /*7770*/  HMMA.16816.F32 R4, R20.reuse, R18, R4 ;  /* 0x000000121404723c */ /* 0x040fe20000001804 */
[----:B------:R-:W1:Y:S01]  /*7780*/  LDSM.16.M88.4 R16, [R216+0x7000] ;  /* 0x00700000d810783b */ /* 0x000e620000000200 */
[C---:B------:R-:W-:Y:S02]  /*7790*/  ISETP.GE.AND P0, PT, R2.reuse, R238, PT ;  /* 0x000000ee0200720c */ /* 0x040fe40003f06270 */
[----:B------:R-:W-:Y:S02]  /*77a0*/  ISETP.GE.AND P3, PT, R2, R236, PT ;  /* 0x000000ec0200720c */ /* 0x000fe40003f66270 */
[C---:B------:R-:W-:Y:S01]  /*77b0*/  ISETP.LT.OR P1, PT, R180.reuse, R239, P1 ;  /* 0x000000efb400720c */ /* 0x040fe20000f21670 */
[----:B---3--:R-:W-:Y:S01]  /*77c0*/  HMMA.16816.F32 R176, R20, R12, R176 ;  /* 0x0000000c14b0723c */ /* 0x008fe200000018b0 */
[----:B------:R-:W-:Y:S01]  /*77d0*/  ISETP.LT.OR P4, PT, R180, R237, P4 ;  /* 0x000000edb400720c */ /* 0x000fe20002781670 */
[C---:B------:R-:W-:Y:S01]  /*77e0*/  VIADD R180, R166.reuse, 0x10 ;  /* 0x00000010a6b47836 */ /* 0x040fe20000000000 */
[----:B------:R-:W-:-:S02]  /*77f0*/  ISETP.LT.OR P2, PT, R166, R239, P2 ;  /* 0x000000efa600720c */ /* 0x000fc40001741670 */
[----:B------:R-:W-:Y:S01]  /*7800*/  ISETP.LT.OR P5, PT, R166, R237, P5 ;  /* 0x000000eda600720c */ /* 0x000fe20002fa1670 */
[----:B------:R-:W-:Y:S01]  /*7810*/  HMMA.16816.F32 R172, R20, R14, R172 ;  /* 0x0000000e14ac723c */ /* 0x000fe200000018ac */
[C---:B------:R-:W-:Y:S02]  /*7820*/  ISETP.LT.OR P0, PT, R2.reuse, R239, P0 ;  /* 0x000000ef0200720c */ /* 0x040fe40000701670 */
[----:B------:R-:W-:Y:S02]  /*7830*/  ISETP.LT.OR P3, PT, R2, R237, P3 ;  /* 0x000000ed0200720c */ /* 0x000fe40001f61670 */
[----:B------:R-:W-:Y:S01]  /*7840*/  FSEL R12, R8, -INF , !P2 ;  /* 0xff800000080c7808 */ /* 0x000fe20005000000 */
[----:B------:R-:W-:Y:S01]  /*7850*/  HMMA.16816.F32 R32, R192, R186, R32 ;  /* 0x000000bac020723c */ /* 0x000fe20000001820 */
[----:B------:R-:W-:Y:S01]  /*7860*/  FSEL R13, R10, -INF , !P5 ;  /* 0xff8000000a0d7808 */ /* 0x000fe20006800000 */
[----:B------:R-:W-:Y:S01]  /*7870*/  VIADD R14, R166, 0x18 ;  /* 0x00000018a60e7836 */ /* 0x000fe20000000000 */
[----:B------:R-:W-:-:S02]  /*7880*/  FSEL R2, R9, -INF , !P1 ;  /* 0xff80000009027808 */ /* 0x000fc40004800000 */
[----:B------:R-:W-:Y:S02]  /*7890*/  FSEL R15, R11, -INF , !P4 ;  /* 0xff8000000b0f7808 */ /* 0x000fe40006000000 */
[----:B------:R-:W2:Y:S01]  /*78a0*/  LDSM.16.M88.4 R8, [R216+0x7800] ;  /* 0x00780000d808783b */ /* 0x000ea20000000200 */
[----:B------:R-:W-:Y:S01]  /*78b0*/  ISETP.GE.AND P6, PT, R181, R238, PT ;  /* 0x000000eeb500720c */ /* 0x000fe20003fc6270 */
[----:B------:R-:W-:-:S04]  /*78c0*/  DEPBAR.LE SB0, 0x0 ;  /* 0x000080000000791a */ /* 0x000fc80000000000 */
[C---:B------:R-:W-:Y:S02]  /*78d0*/  ISETP.LT.OR P6, PT, R181.reuse, R239, P6 ;  /* 0x000000efb500720c */ /* 0x040fe400037c1670 */
[----:B------:R-:W-:Y:S02]  /*78e0*/  ISETP.GE.AND P2, PT, R181, R236, PT ;  /* 0x000000ecb500720c */ /* 0x000fe40003f46270 */
[C---:B------:R-:W-:Y:S02]  /*78f0*/  ISETP.GE.AND P5, PT, R180.reuse, R238, PT ;  /* 0x000000eeb400720c */ /* 0x040fe40003fa6270 */
[----:B------:R-:W-:Y:S02]  /*7900*/  ISETP.GE.AND P1, PT, R180, R236, PT ;  /* 0x000000ecb400720c */ /* 0x000fe40003f26270 */
[----:B------:R-:W-:Y:S01]  /*7910*/  FSEL R183, R6, -INF , !P3 ;  /* 0xff80000006b77808 */ /* 0x000fe20005800000 */
[----:B-1----:R-:W-:Y:S01]  /*7920*/  HMMA.16816.F32 R168, R20, R16, R168 ;  /* 0x0000001014a8723c */ /* 0x002fe200000018a8 */
[----:B------:R-:W-:Y:S01]  /*7930*/  FSEL R6, R5, -INF , !P6 ;  /* 0xff80000005067808 */ /* 0x000fe20007000000 */
[----:B------:R-:W-:Y:S01]  /*7940*/  VIADD R5, R166, 0x19 ;  /* 0x00000019a6057836 */ /* 0x000fe20000000000 */
[----:B------:R-:W-:-:S02]  /*7950*/  ISETP.LT.OR P2, PT, R181, R237, P2 ;  /* 0x000000edb500720c */ /* 0x000fc40001741670 */
[C---:B------:R-:W-:Y:S01]  /*7960*/  ISETP.LT.OR P5, PT, R180.reuse, R239, P5 ;  /* 0x000000efb400720c */ /* 0x040fe20002fa1670 */
[----:B------:R-:W-:Y:S01]  /*7970*/  HMMA.16816.F32 R16, R20, R18, R32 ;  /* 0x000000121410723c */ /* 0x000fe20000001820 */
[----:B------:R-:W-:Y:S01]  /*7980*/  ISETP.LT.OR P1, PT, R180, R237, P1 ;  /* 0x000000edb400720c */ /* 0x000fe20000f21670 */
[----:B------:R-:W-:Y:S01]  /*7990*/  VIADD R180, R166, 0x11 ;  /* 0x00000011a6b47836 */ /* 0x000fe20000000000 */
[----:B------:R-:W-:Y:S02]  /*79a0*/  FSEL R7, R7, -INF , !P2 ;  /* 0xff80000007077808 */ /* 0x000fe40005000000 */
[----:B------:R-:W-:Y:S02]  /*79b0*/  FSEL R186, R176, -INF , !P5 ;  /* 0xff800000b0ba7808 */ /* 0x000fe40006800000 */
[----:B------:R-:W-:Y:S02]  /*79c0*/  FSEL R4, R4, -INF , !P0 ;  /* 0xff80000004047808 */ /* 0x000fe40004000000 */
[----:B------:R-:W-:-:S02]  /*79d0*/  ISETP.GE.AND P2, PT, R5, R238, PT ;  /* 0x000000ee0500720c */ /* 0x000fc40003f46270 */
[CC--:B------:R-:W-:Y:S02]  /*79e0*/  ISETP.GE.AND P5, PT, R5.reuse, R236.reuse, PT ;  /* 0x000000ec0500720c */ /* 0x0c0fe40003fa6270 */
[----:B------:R-:W-:Y:S02]  /*79f0*/  ISETP.GE.AND P0, PT, R180, R236, PT ;  /* 0x000000ecb400720c */ /* 0x000fe40003f06270 */
[C---:B------:R-:W-:Y:S02]  /*7a00*/  ISETP.GE.AND P3, PT, R14.reuse, R238, PT ;  /* 0x000000ee0e00720c */ /* 0x040fe40003f66270 */
[----:B------:R-:W-:Y:S02]  /*7a10*/  ISETP.GE.AND P6, PT, R14, R236, PT ;  /* 0x000000ec0e00720c */ /* 0x000fe40003fc6270 */
[C---:B------:R-:W-:Y:S01]  /*7a20*/  ISETP.LT.OR P2, PT, R5.reuse, R239, P2 ;  /* 0x000000ef0500720c */ /* 0x040fe20001741670 */
[----:B--2---:R-:W-:Y:S01]  /*7a30*/  HMMA.16816.F32 R28, R20, R8, R28 ;  /* 0x00000008141c723c */ /* 0x004fe2000000181c */
[-C--:B------:R-:W-:Y:S01]  /*7a40*/  ISETP.LT.OR P5, PT, R5, R237.reuse, P5 ;  /* 0x000000ed0500720c */ /* 0x080fe20002fa1670 */
[----:B------:R-:W-:Y:S01]  /*7a50*/  VIADD R5, R166, 0x21 ;  /* 0x00000021a6057836 */ /* 0x000fe20000000000 */
[----:B------:R-:W-:-:S02]  /*7a60*/  ISETP.LT.OR P0, PT, R180, R237, P0 ;  /* 0x000000edb400720c */ /* 0x000fc40000701670 */
[C---:B------:R-:W-:Y:S01]  /*7a70*/  ISETP.LT.OR P3, PT, R14.reuse, R239, P3 ;  /* 0x000000ef0e00720c */ /* 0x040fe20001f61670 */
[----:B------:R-:W-:Y:S01]  /*7a80*/  HMMA.16816.F32 R24, R20, R10, R24 ;  /* 0x0000000a1418723c */ /* 0x000fe20000001818 */
[----:B------:R-:W-:Y:S01]  /*7a90*/  ISETP.LT.OR P6, PT, R14, R237, P6 ;  /* 0x000000ed0e00720c */ /* 0x000fe200037c1670 */
[C---:B------:R-:W-:Y:S01]  /*7aa0*/  VIADD R14, R166.reuse, 0x20 ;  /* 0x00000020a60e7836 */ /* 0x040fe20000000000 */
[----:B------:R-:W-:Y:S01]  /*7ab0*/  FSEL R185, R179, -INF , !P0 ;  /* 0xff800000b3b97808 */ /* 0x000fe20004000000 */
[----:B------:R-:W-:Y:S01]  /*7ac0*/  VIADD R8, R166, 0x30 ;  /* 0x00000030a6087836 */ /* 0x000fe20000000000 */
[----:B------:R-:W-:Y:S02]  /*7ad0*/  FSEL R182, R172, -INF , !P3 ;  /* 0xff800000acb67808 */ /* 0x000fe40005800000 */
[----:B------:R-:W-:Y:S02]  /*7ae0*/  FMNMX.FTZ R9, R164, R12, !PT ;  /* 0x0000000ca4097209 */ /* 0x000fe40007810000 */
[----:B------:R-:W-:-:S02]  /*7af0*/  FSEL R181, R178, -INF , !P1 ;  /* 0xff800000b2b57808 */ /* 0x000fc40004800000 */
[C---:B------:R-:W-:Y:S02]  /*7b00*/  ISETP.GE.AND P0, PT, R5.reuse, R238, PT ;  /* 0x000000ee0500720c */ /* 0x040fe40003f06270 */
[C---:B------:R-:W-:Y:S02]  /*7b10*/  ISETP.GE.AND P3, PT, R5.reuse, R236, PT ;  /* 0x000000ec0500720c */ /* 0x040fe40003f66270 */
[----:B------:R-:W-:Y:S02]  /*7b20*/  ISETP.GE.AND P1, PT, R14, R238, PT ;  /* 0x000000ee0e00720c */ /* 0x000fe40003f26270 */
[----:B------:R-:W-:Y:S02]  /*7b30*/  FMNMX.FTZ R9, R2, R9, !PT ;  /* 0x0000000902097209 */ /* 0x000fe40007810000 */
[C---:B------:R-:W-:Y:S02]  /*7b40*/  ISETP.LT.OR P0, PT, R5.reuse, R239, P0 ;  /* 0x000000ef0500720c */ /* 0x040fe40000701670 */
[----:B------:R-:W-:Y:S01]  /*7b50*/  ISETP.LT.OR P3, PT, R5, R237, P3 ;  /* 0x000000ed0500720c */ /* 0x000fe20001f61670 */
[----:B------:R-:W-:Y:S01]  /*7b60*/  VIADD R5, R166, 0x29 ;  /* 0x00000029a6057836 */ /* 0x000fe20000000000 */
[----:B------:R-:W-:-:S02]  /*7b70*/  ISETP.LT.OR P1, PT, R14, R239, P1 ;  /* 0x000000ef0e00720c */ /* 0x000fc40000f21670 */
[-C--:B------:R-:W-:Y:S02]  /*7b80*/  ISETP.GE.AND P4, PT, R180, R238.reuse, PT ;  /* 0x000000eeb400720c */ /* 0x080fe40003f86270 */
[----:B------:R-:W-:Y:S02]  /*7b90*/  FMNMX.FTZ R9, R4, R9, !PT ;  /* 0x0000000904097209 */ /* 0x000fe40007810000 */
[----:B------:R-:W-:Y:S02]  /*7ba0*/  FSEL R243, R175, -INF , !P5 ;  /* 0xff800000aff37808 */ /* 0x000fe40006800000 */
[----:B------:R-:W-:Y:S02]  /*7bb0*/  FSEL R190, R168, -INF , !P1 ;  /* 0xff800000a8be7808 */ /* 0x000fe40004800000 */
[C---:B------:R-:W-:Y:S02]  /*7bc0*/  ISETP.GE.AND P5, PT, R5.reuse, R238, PT ;  /* 0x000000ee0500720c */ /* 0x040fe40003fa6270 */
[----:B------:R-:W-:-:S02]  /*7bd0*/  ISETP.GE.AND P1, PT, R5, R236, PT ;  /* 0x000000ec0500720c */ /* 0x000fc40003f26270 */
[----:B------:R-:W-:Y:S02]  /*7be0*/  ISETP.LT.OR P4, PT, R180, R239, P4 ;  /* 0x000000efb400720c */ /* 0x000fe40002781670 */
[----:B------:R-:W-:Y:S02]  /*7bf0*/  FMNMX.FTZ R9, R6, R9, !PT ;  /* 0x0000000906097209 */ /* 0x000fe40007810000 */
[C---:B------:R-:W-:Y:S02]  /*7c00*/  ISETP.LT.OR P5, PT, R5.reuse, R239, P5 ;  /* 0x000000ef0500720c */ /* 0x040fe40002fa1670 */
[----:B------:R-:W-:Y:S02]  /*7c10*/  ISETP.LT.OR P1, PT, R5, R237, P1 ;  /* 0x000000ed0500720c */ /* 0x000fe40000f21670 */
[----:B------:R-:W-:Y:S02]  /*7c20*/  FSEL R180, R177, -INF , !P4 ;  /* 0xff800000b1b47808 */ /* 0x000fe40006000000 */
[----:B------:R-:W-:-:S02]  /*7c30*/  FMNMX.FTZ R5, R186, R9, !PT ;  /* 0x00000009ba057209 */ /* 0x000fc40007810000 */
[----:B------:R-:W-:Y:S02]  /*7c40*/  ISETP.GE.AND P4, PT, R14, R236, PT ;  /* 0x000000ec0e00720c */ /* 0x000fe40003f86270 */
[----:B------:R-:W-:Y:S02]  /*7c50*/  FMNMX.FTZ R5, R180, R5, !PT ;  /* 0x00000005b4057209 */ /* 0x000fe40007810000 */
[----:B------:R-:W-:Y:S01]  /*7c60*/  ISETP.LT.OR P4, PT, R14, R237, P4 ;  /* 0x000000ed0e00720c */ /* 0x000fe20002781670 */
[----:B------:R-:W-:Y:S01]  /*7c70*/  VIADD R14, R166, 0x28 ;  /* 0x00000028a60e7836 */ /* 0x000fe20000000000 */
[----:B------:R-:W-:Y:S02]  /*7c80*/  FSEL R184, R173, -INF , !P2 ;  /* 0xff800000adb87808 */ /* 0x000fe40005000000 */
[----:B------:R-:W-:Y:S01]  /*7c90*/  FMNMX.FTZ R9, R182, R5, !PT ;  /* 0x00000005b6097209 */ /* 0x000fe20007810000 */
[----:B------:R-:W-:Y:S01]  /*7ca0*/  VIADD R5, R166, 0x38 ;  /* 0x00000038a6057836 */ /* 0x000fe20000000000 */
[----:B------:R-:W-:-:S02]  /*7cb0*/  FSEL R189, R170, -INF , !P4 ;  /* 0xff800000aabd7808 */ /* 0x000fc40006000000 */
[----:B------:R-:W-:Y:S02]  /*7cc0*/  FSEL R188, R169, -INF , !P0 ;  /* 0xff800000a9bc7808 */ /* 0x000fe40004000000 */
[C---:B------:R-:W-:Y:S02]  /*7cd0*/  ISETP.GE.AND P4, PT, R8.reuse, R238, PT ;  /* 0x000000ee0800720c */ /* 0x040fe40003f86270 */
[----:B------:R-:W-:Y:S02]  /*7ce0*/  ISETP.GE.AND P0, PT, R8, R236, PT ;  /* 0x000000ec0800720c */ /* 0x000fe40003f06270 */
[----:B------:R-:W-:Y:S02]  /*7cf0*/  FSEL R195, R174, -INF , !P6 ;  /* 0xff800000aec37808 */ /* 0x000fe40007000000 */
[----:B------:R-:W-:Y:S02]  /*7d00*/  ISETP.GE.AND P6, PT, R14, R238, PT ;  /* 0x000000ee0e00720c */ /* 0x000fe40003fc6270 */
[----:B------:R-:W-:-:S02]  /*7d10*/  FMNMX.FTZ R10, R3, R13, !PT ;  /* 0x0000000d030a7209 */ /* 0x000fc40007810000 */
[----:B------:R-:W-:Y:S02]  /*7d20*/  FMNMX.FTZ R9, R184, R9, !PT ;  /* 0x00000009b8097209 */ /* 0x000fe40007810000 */
[C---:B------:R-:W-:Y:S02]  /*7d30*/  ISETP.LT.OR P4, PT, R8.reuse, R239, P4 ;  /* 0x000000ef0800720c */ /* 0x040fe40002781670 */
[----:B------:R-:W-:Y:S01]  /*7d40*/  ISETP.LT.OR P0, PT, R8, R237, P0 ;  /* 0x000000ed0800720c */ /* 0x000fe20000701670 */
[----:B------:R-:W-:Y:S01]  /*7d50*/  VIADD R8, R166, 0x31 ;  /* 0x00000031a6087836 */ /* 0x000fe20000000000 */
[----:B------:R-:W-:Y:S01]  /*7d60*/  ISETP.GE.AND P2, PT, R14, R236, PT ;  /* 0x000000ec0e00720c */ /* 0x000fe20003f46270 */
[----:B------:R-:W-:Y:S01]  /*7d70*/  VIADD R166, R166, 0x39 ;  /* 0x00000039a6a67836 */ /* 0x000fe20000000000 */
[----:B------:R-:W-:Y:S01]  /*7d80*/  BAR.SYNC.DEFER_BLOCKING 0x0 ;  /* 0x0000000000007b1d */ /* 0x000fe20000010000 */
[----:B------:R-:W-:Y:S02]  /*7d90*/  ISETP.LT.OR P6, PT, R14, R239, P6 ;  /* 0x000000ef0e00720c */ /* 0x000fe400037c1670 */
[----:B------:R-:W-:-:S02]  /*7da0*/  FMNMX.FTZ R10, R15, R10, !PT ;  /* 0x0000000a0f0a7209 */ /* 0x000fc40007810000 */
[----:B------:R-:W-:Y:S02]  /*7db0*/  FMNMX.FTZ R9, R190, R9, !PT ;  /* 0x00000009be097209 */ /* 0x000fe40007810000 */
[----:B------:R-:W-:Y:S02]  /*7dc0*/  ISETP.LT.OR P2, PT, R14, R237, P2 ;  /* 0x000000ed0e00720c */ /* 0x000fe40001741670 */
[----:B------:R-:W-:Y:S02]  /*7dd0*/  FSEL R187, R171, -INF , !P3 ;  /* 0xff800000abbb7808 */ /* 0x000fe40005800000 */
[----:B------:R-:W-:Y:S02]  /*7de0*/  ISETP.GE.AND P3, PT, R8, R238, PT ;  /* 0x000000ee0800720c */ /* 0x000fe40003f66270 */
[----:B------:R-:W-:Y:S02]  /*7df0*/  FSEL R194, R16, -INF , !P6 ;  /* 0xff80000010c27808 */ /* 0x000fe40007000000 */
[----:B------:R-:W-:-:S02]  /*7e00*/  FMNMX.FTZ R14, R183, R10, !PT ;  /* 0x0000000ab70e7209 */ /* 0x000fc40007810000 */
[----:B------:R-:W-:Y:S02]  /*7e10*/  FMNMX.FTZ R9, R188, R9, !PT ;  /* 0x00000009bc097209 */ /* 0x000fe40007810000 */
[----:B------:R-:W-:Y:S02]  /*7e20*/  FSEL R192, R17, -INF , !P5 ;  /* 0xff80000011c07808 */ /* 0x000fe40006800000 */
[----:B------:R-:W-:Y:S02]  /*7e30*/  FMNMX.FTZ R14, R7, R14, !PT ;  /* 0x0000000e070e7209 */ /* 0x000fe40007810000 */
[----:B------:R-:W-:Y:S02]  /*7e40*/  FMNMX.FTZ R9, R194, R9, !PT ;  /* 0x00000009c2097209 */ /* 0x000fe40007810000 */
[----:B------:R-:W-:Y:S02]  /*7e50*/  ISETP.LT.OR P3, PT, R8, R239, P3 ;  /* 0x000000ef0800720c */ /* 0x000fe40001f61670 */
[----:B------:R-:W-:-:S02]  /*7e60*/  ISETP.GE.AND P6, PT, R5, R238, PT ;  /* 0x000000ee0500720c */ /* 0x000fc40003fc6270 */
[----:B------:R-:W-:Y:S02]  /*7e70*/  FSEL R178, R28, -INF , !P4 ;  /* 0xff8000001cb27808 */ /* 0x000fe40006000000 */
[----:B------:R-:W-:Y:S02]  /*7e80*/  FMNMX.FTZ R14, R181, R14, !PT ;  /* 0x0000000eb50e7209 */ /* 0x000fe40007810000 */
[----:B------:R-:W-:Y:S02]  /*7e90*/  FMNMX.FTZ R9, R192, R9, !PT ;  /* 0x00000009c0097209 */ /* 0x000fe40007810000 */
[----:B------:R-:W-:Y:S02]  /*7ea0*/  FSEL R176, R29, -INF , !P3 ;  /* 0xff8000001db07808 */ /* 0x000fe40005800000 */
[----:B------:R-:W-:Y:S02]  /*7eb0*/  PLOP3.LUT P3, PT, PT, PT, UP0, 0x80, 0x0 ;  /* 0x000000000000781c */ /* 0x000fe40003f6f008 */
[----:B------:R-:W-:-:S02]  /*7ec0*/  ISETP.GE.AND P5, PT, R166, R238, PT ;  /* 0x000000eea600720c */ /* 0x000fc40003fa6270 */
[----:B------:R-:W-:Y:S02]  /*7ed0*/  ISETP.LT.OR P6, PT, R5, R239, P6 ;  /* 0x000000ef0500720c */ /* 0x000fe400037c1670 */
[----:B------:R-:W-:Y:S02]  /*7ee0*/  FMNMX.FTZ R14, R185, R14, !PT ;  /* 0x0000000eb90e7209 */ /* 0x000fe40007810000 */
[----:B------:R-:W-:Y:S02]  /*7ef0*/  FMNMX.FTZ R9, R178, R9, !PT ;  /* 0x00000009b2097209 */ /* 0x000fe40007810000 */
[----:B------:R-:W-:Y:S02]  /*7f00*/  ISETP.LT.OR P5, PT, R166, R239, P5 ;  /* 0x000000efa600720c */ /* 0x000fe40002fa1670 */
[----:B------:R-:W-:Y:S02]  /*7f10*/  FSEL R34, R24, -INF , !P6 ;  /* 0xff80000018227808 */ /* 0x000fe40007000000 */
[----:B------:R-:W-:-:S02]  /*7f20*/  FMNMX.FTZ R14, R195, R14, !PT ;  /* 0x0000000ec30e7209 */ /* 0x000fc40007810000 */
[----:B------:R-:W-:Y:S02]  /*7f30*/  FMNMX.FTZ R9, R176, R9, !PT ;  /* 0x00000009b0097209 */ /* 0x000fe40007810000 */
[----:B------:R-:W-:Y:S02]  /*7f40*/  FSEL R32, R25, -INF , !P5 ;  /* 0xff80000019207808 */ /* 0x000fe40006800000 */
[----:B------:R-:W-:Y:S02]  /*7f50*/  FMNMX.FTZ R14, R243, R14, !PT ;  /* 0x0000000ef30e7209 */ /* 0x000fe40007810000 */
[----:B------:R-:W-:Y:S02]  /*7f60*/  FMNMX.FTZ R9, R34, R9, !PT ;  /* 0x0000000922097209 */ /* 0x000fe40007810000 */
[----:B------:R-:W-:Y:S02]  /*7f70*/  FSEL R193, R18, -INF , !P2 ;  /* 0xff80000012c17808 */ /* 0x000fe40005000000 */
[----:B------:R-:W-:-:S02]  /*7f80*/  FMNMX.FTZ R14, R189, R14, !PT ;  /* 0x0000000ebd0e7209 */ /* 0x000fc40007810000 */
[----:B------:R-:W-:Y:S01]  /*7f90*/  FMNMX.FTZ R10, R32, R9, !PT ;  /* 0x00000009200a7209 */ /* 0x000fe20007810000 */
[----:B------:R-:W-:Y:S06]  /*7fa0*/  @!P3 BRA `(.L_x_1151) ;  /* 0x0000000000a8b947 */ /* 0x000fec0003800000 */
[----:B------:R-:W-:-:S04]  /*7fb0*/  UIADD3 UR33, UR33, -0x3, URZ ;  /* 0xfffffffd21217890 */ /* 0x000fc8000fffe03f */
[----:B------:R-:W-:Y:S02]  /*7fc0*/  USHF.R.S32.HI UR10, URZ, 0x1f, UR33 ;  /* 0x0000001f3f0a7899 */ /* 0x000fe40008011421 */
[----:B------:R-:W-:Y:S02]  /*7fd0*/  UIMAD.WIDE.U32 UR36, UR33, UR8, URZ ;  /* 0x00000008212472a5 */ /* 0x000fe4000f8e003f */
[----:B------:R-:W-:-:S04]  /*7fe0*/  UIMAD UR10, UR10, UR8, URZ ;  /* 0x000000080a0a72a4 */ /* 0x000fc8000f8e023f */
[----:B------:R-:W-:Y:S01]  /*7ff0*/  UIMAD UR10, UR33, UR9, UR10 ;  /* 0x00000009210a72a4 */ /* 0x000fe2000f8e020a */
[----:B------:R-:W-:Y:S01]  /*8000*/  IMAD.U32 R16, RZ, RZ, UR36 ;  /* 0x00000024ff107e24 */ /* 0x000fe2000f8e00ff */
[----:B------:R-:W-:Y:S01]  /*8010*/  USHF.L.U32 UR33, UR8, 0x5, URZ ;  /* 0x0000000508217899 */ /* 0x000fe2000800063f */
[----:B------:R-:W-:Y:S01]  /*8020*/  IMAD.U32 R17, RZ, RZ, UR37 ;  /* 0x00000025ff117e24 */ /* 0x000fe2000f8e00ff */
[----:B------:R-:W-:Y:S02]  /*8030*/  UIADD3 UR10, UR37, UR10, URZ ;  /* 0x0000000a250a7290 */ /* 0x000fe4000fffe03f */
[----:B------:R-:W-:-:S04]  /*8040*/  LEA R11, P2, R16, R232, 0x6 ;  /* 0x000000e8100b7211 */ /* 0x000fc800078430ff */
[----:B------:R-:W-:Y:S01]  /*8050*/  IMAD.U32 R9, RZ, RZ, UR10 ;  /* 0x0000000aff097e24 */ /* 0x000fe2000f8e00ff */
[----:B------:R-:W-:Y:S02]  /*8060*/  ULDC.64 UR10, c[0x0][0x218] ;  /* 0x00008600000a7ab9 */ /* 0x000fe40000000a00 */
[C---:B------:R-:W-:Y:S01]  /*8070*/  LEA R20, P3, R11.reuse, UR10, 0x1 ;  /* 0x0000000a0b147c11 */ /* 0x040fe2000f8608ff */
        /* <DEDUP_REMOVED lines=29> */
.L_x_1151:
[----:B------:R-:W-:Y:S01]  /*8250*/  FMNMX.FTZ R14, R187, R14, !PT ;  /* 0x0000000ebb0e7209 */ /* 0x000fe20007810000 */
[----:B------:R-:W2:Y:S01]  /*8260*/  SHFL.BFLY PT, R9, R10, 0x2, 0x1f ;  /* 0x0c401f000a097f89 */ /* 0x000ea200000e0000 */
[----:B------:R-:W-:Y:S01]  /*8270*/  ISETP.GE.AND P2, PT, R8, R236, PT ;  /* 0x000000ec0800720c */ /* 0x000fe20003f46270 */
[----:B------:R-:W-:Y:S01]  /*8280*/  IMAD.WIDE.U32 R202, R0, -0x326172a9, RZ ;  /* 0xcd9e8d5700ca7825 */ /* 0x000fe200078e00ff */
[----:B------:R-:W-:Y:S01]  /*8290*/  FSEL R191, R19, -INF , !P1 ;  /* 0xff80000013bf7808 */ /* 0x000fe20004800000 */
[----:B------:R-:W-:Y:S01]  /*82a0*/  USHF.L.U32 UR10, UR32, 0x1, URZ ;  /* 0x00000001200a7899 */ /* 0x000fe2000800063f */
[----:B------:R-:W-:Y:S01]  /*82b0*/  FMNMX.FTZ R14, R193, R14, !PT ;  /* 0x0000000ec10e7209 */ /* 0x000fe20007810000 */
[----:B------:R-:W-:Y:S01]  /*82c0*/  IMAD.WIDE.U32 R244, R165, -0x2daee0ad, RZ ;  /* 0xd2511f53a5f47825 */ /* 0x000fe200078e00ff */
[----:B------:R-:W-:Y:S02]  /*82d0*/  ISETP.GE.AND P1, PT, R5, R236, PT ;  /* 0x000000ec0500720c */ /* 0x000fe40003f26270 */
[----:B------:R-:W-:-:S02]  /*82e0*/  ISETP.LT.OR P2, PT, R8, R237, P2 ;  /* 0x000000ed0800720c */ /* 0x000fc40001741670 */
[----:B------:R-:W-:Y:S02]  /*82f0*/  FSEL R35, R30, -INF , !P0 ;  /* 0xff8000001e237808 */ /* 0x000fe40004000000 */
[----:B------:R-:W-:Y:S02]  /*8300*/  FMNMX.FTZ R14, R191, R14, !PT ;  /* 0x0000000ebf0e7209 */ /* 0x000fe40007810000 */
[----:B------:R-:W-:Y:S02]  /*8310*/  ISETP.LT.OR P1, PT, R5, R237, P1 ;  /* 0x000000ed0500720c */ /* 0x000fe40000f21670 */
[----:B------:R-:W-:Y:S02]  /*8320*/  ISETP.GE.AND P0, PT, R166, R236, PT ;  /* 0x000000eca600720c */ /* 0x000fe40003f06270 */
[----:B------:R-:W-:Y:S02]  /*8330*/  FSEL R33, R31, -INF , !P2 ;  /* 0xff8000001f217808 */ /* 0x000fe40005000000 */
[----:B------:R-:W-:-:S02]  /*8340*/  FMNMX.FTZ R14, R35, R14, !PT ;  /* 0x0000000e230e7209 */ /* 0x000fc40007810000 */
[----:B------:R-:W-:Y:S02]  /*8350*/  ISETP.LT.OR P0, PT, R166, R237, P0 ;  /* 0x000000eda600720c */ /* 0x000fe40000701670 */
[----:B------:R-:W-:Y:S02]  /*8360*/  FSEL R31, R26, -INF , !P1 ;  /* 0xff8000001a1f7808 */ /* 0x000fe40004800000 */
[----:B------:R-:W-:Y:S02]  /*8370*/  FMNMX.FTZ R8, R33, R14, !PT ;  /* 0x0000000e21087209 */ /* 0x000fe40007810000 */
[----:B------:R-:W-:Y:S02]  /*8380*/  FSEL R29, R27, -INF , !P0 ;  /* 0xff8000001b1d7808 */ /* 0x000fe40004000000 */
[----:B------:R-:W-:Y:S02]  /*8390*/  FMNMX.FTZ R8, R31, R8, !PT ;  /* 0x000000081f087209 */ /* 0x000fe40007810000 */
[----:B------:R-:W-:-:S02]  /*83a0*/  LOP3.LUT R198, R203, R167, RZ, 0x3c, !PT ;  /* 0x000000a7cbc67212 */ /* 0x000fc400078e3cff */
[----:B------:R-:W-:Y:S02]  /*83b0*/  FMNMX.FTZ R11, R29, R8, !PT ;  /* 0x000000081d0b7209 */ /* 0x000fe40007810000 */
[----:B--2---:R-:W-:Y:S01]  /*83c0*/  FMNMX.FTZ R9, R10, R9, !PT ;  /* 0x000000090a097209 */ /* 0x004fe20007810000 */
[----:B------:R-:W-:Y:S01]  /*83d0*/  IMAD.WIDE.U32 R198, R198, -0x2daee0ad, RZ ;  /* 0xd2511f53c6c67825 */ /* 0x000fe200078e00ff */
[----:B------:R-:W-:Y:S01]  /*83e0*/  MOV R5, UR10 ;  /* 0x0000000a00057c02 */ /* 0x000fe20008000f00 */
[----:B------:R-:W2:Y:S01]  /*83f0*/  SHFL.BFLY PT, R8, R11, 0x2, 0x1f ;  /* 0x0c401f000b087f89 */ /* 0x000ea200000e0000 */
[----:B------:R-:W-:Y:S01]  /*8400*/  MOV R28, 0x7054 ;  /* 0x00007054001c7802 */ /* 0x000fe20000000f00 */
[----:B------:R-:W-:Y:S01]  /*8410*/  UIADD3 UR10, UR10, 0x1, URZ ;  /* 0x000000010a0a7890 */ /* 0x000fe2000fffe03f */
[----:B------:R-:W-:Y:S01]  /*8420*/  LOP3.LUT R5, R245, UR31, R5, 0x96, !PT ;  /* 0x0000001ff5057c12 */ /* 0x000fe2000f8e9605 */
[----:B------:R-:W3:Y:S01]  /*8430*/  SHFL.BFLY PT, R174, R9, 0x1, 0x1f ;  /* 0x0c201f0009ae7f89 */ /* 0x000ee200000e0000 */
[----:B------:R-:W-:-:S03]  /*8440*/  LOP3.LUT R196, R199, UR19, R244, 0x96, !PT ;  /* 0x00000013c7c47c12 */ /* 0x000fc6000f8e96f4 */
[----:B------:R-:W-:-:S04]  /*8450*/  IMAD.WIDE.U32 R18, R5, -0x326172a9, RZ ;  /* 0xcd9e8d5705127825 */ /* 0x000fc800078e00ff */
[----:B------:R-:W-:Y:S01]  /*8460*/  IMAD.WIDE.U32 R196, R196, -0x326172a9, RZ ;  /* 0xcd9e8d57c4c47825 */ /* 0x000fe200078e00ff */
[----:B------:R-:W-:-:S04]  /*8470*/  LOP3.LUT R5, R19, UR20, R202, 0x96, !PT ;  /* 0x0000001413057c12 */ /* 0x000fc8000f8e96ca */
[----:B------:R-:W-:Y:S01]  /*8480*/  LOP3.LUT R18, R197, UR18, R18, 0x96, !PT ;  /* 0x00000012c5127c12 */ /* 0x000fe2000f8e9612 */
[----:B-1----:R-:W-:-:S04]  /*8490*/  IMAD.WIDE.U32 R20, R5, -0x2daee0ad, RZ ;  /* 0xd2511f5305147825 */ /* 0x002fc800078e00ff */
[----:B------:R-:W-:Y:S01]  /*84a0*/  IMAD.WIDE.U32 R18, R18, -0x2daee0ad, RZ ;  /* 0xd2511f5312127825 */ /* 0x000fe200078e00ff */
[----:B------:R-:W-:Y:S02]  /*84b0*/  LOP3.LUT R5, R21, UR17, R198, 0x96, !PT ;  /* 0x0000001115057c12 */ /* 0x000fe4000f8e96c6 */
[----:B--2---:R-:W-:Y:S02]  /*84c0*/  FMNMX.FTZ R8, R11, R8, !PT ;  /* 0x000000080b087209 */ /* 0x004fe40007810000 */
[----:B------:R-:W-:Y:S01]  /*84d0*/  LOP3.LUT R20, R19, UR15, R20, 0x96, !PT ;  /* 0x0000000f13147c12 */ /* 0x000fe2000f8e9614 */
[----:B------:R-:W-:Y:S01]  /*84e0*/  IMAD.WIDE.U32 R16, R5, -0x326172a9, RZ ;  /* 0xcd9e8d5705107825 */ /* 0x000fe200078e00ff */
[----:B---3--:R-:W-:Y:S01]  /*84f0*/  FMNMX.FTZ R174, R9, R174, !PT ;  /* 0x000000ae09ae7209 */ /* 0x008fe20007810000 */
[----:B------:R-:W1:Y:S02]  /*8500*/  SHFL.BFLY PT, R173, R8, 0x1, 0x1f ;  /* 0x0c201f0008ad7f89 */ /* 0x000e6400000e0000 */
[----:B------:R-:W-:Y:S01]  /*8510*/  IMAD.WIDE.U32 R20, R20, -0x326172a9, RZ ;  /* 0xcd9e8d5714147825 */ /* 0x000fe200078e00ff */
[----:B------:R-:W-:-:S03]  /*8520*/  FSETP.NEU.FTZ.AND P1, PT, R174, -INF , PT ;  /* 0xff800000ae00780b */ /* 0x000fc60003f3d000 */
[C---:B------:R-:W-:Y:S01]  /*8530*/  FMUL.FTZ R177, R174.reuse, UR34 ;  /* 0x00000022aeb17c20 */ /* 0x040fe20008410000 */
[----:B------:R-:W-:Y:S02]  /*8540*/  LOP3.LUT R5, R17, UR16, R196, 0x96, !PT ;  /* 0x0000001011057c12 */ /* 0x000fe4000f8e96c4 */
[----:B------:R-:W-:Y:S02]  /*8550*/  LOP3.LUT R16, R21, UR14, R16, 0x96, !PT ;  /* 0x0000000e15107c12 */ /* 0x000fe4000f8e9610 */
[----:B------:R-:W-:Y:S01]  /*8560*/  FSEL R177, R177, RZ, P1 ;  /* 0x000000ffb1b17208 */ /* 0x000fe20000800000 */
[----:B------:R-:W-:Y:S01]  /*8570*/  IMAD.WIDE.U32 R10, R5, -0x2daee0ad, RZ ;  /* 0xd2511f53050a7825 */ /* 0x000fe200078e00ff */
[----:B------:R-:W-:-:S03]  /*8580*/  FSEL R175, R174, RZ, P1 ;  /* 0x000000ffaeaf7208 */ /* 0x000fc60000800000 */
[----:B------:R-:W-:-:S04]  /*8590*/  IMAD.WIDE.U32 R16, R16, -0x2daee0ad, RZ ;  /* 0xd2511f5310107825 */ /* 0x000fc800078e00ff */
[--C-:B------:R-:W-:Y:S01]  /*85a0*/  FFMA.FTZ R171, R2, UR34, -R177.reuse ;  /* 0x0000002202ab7c23 */ /* 0x100fe200080108b1 */
[----:B------:R-:W-:Y:S01]  /*85b0*/  LOP3.LUT R18, R11, UR13, R18, 0x96, !PT ;  /* 0x0000000d0b127c12 */ /* 0x000fe2000f8e9612 */
[--C-:B------:R-:W-:Y:S01]  /*85c0*/  FFMA.FTZ R170, R4, UR34, -R177.reuse ;  /* 0x0000002204aa7c23 */ /* 0x100fe200080108b1 */
[--C-:B------:R-:W-:Y:S01]  /*85d0*/  FFMA.FTZ R169, R6, UR34, -R177.reuse ;  /* 0x0000002206a97c23 */ /* 0x100fe200080108b1 */
[----:B------:R-:W-:Y:S01]  /*85e0*/  LOP3.LUT R2, R17, UR12, R10, 0x96, !PT ;  /* 0x0000000c11027c12 */ /* 0x000fe2000f8e960a */
[----:B------:R-:W-:Y:S01]  /*85f0*/  FFMA.FTZ R172, R12, UR34, -R177 ;  /* 0x000000220cac7c23 */ /* 0x000fe200080108b1 */
[----:B------:R-:W-:Y:S01]  /*8600*/  IMAD.WIDE.U32 R18, R18, -0x326172a9, RZ ;  /* 0xcd9e8d5712127825 */ /* 0x000fe200078e00ff */
[----:B------:R-:W-:Y:S01]  /*8610*/  MUFU.EX2 R171, R171 ;  /* 0x000000ab00ab7308 */ /* 0x000fe20000000800 */
[----:B------:R-:W-:Y:S02]  /*8620*/  MOV R17, UR4 ;  /* 0x0000000400117c02 */ /* 0x000fe40008000f00 */
[----:B------:R-:W-:Y:S01]  /*8630*/  FADD.FTZ R175, R164, -R175 ;  /* 0x800000afa4af7221 */ /* 0x000fe20000010000 */
[----:B-1----:R-:W-:Y:S01]  /*8640*/  FMNMX.FTZ R173, R8, R173, !PT ;  /* 0x000000ad08ad7209 */ /* 0x002fe20007810000 */
[----:B------:R-:W-:Y:S01]  /*8650*/  IMAD.WIDE.U32 R10, R2, -0x326172a9, RZ ;  /* 0xcd9e8d57020a7825 */ /* 0x000fe200078e00ff */
[----:B------:R-:W-:-:S03]  /*8660*/  PRMT R28, R17, R28, UR4 ;  /* 0x00000004111c7e16 */ /* 0x000fc6000800001c */
[----:B------:R-:W-:Y:S01]  /*8670*/  FMUL.FTZ R175, R175, UR34 ;  /* 0x00000022afaf7c20 */ /* 0x000fe20008410000 */
[C---:B------:R-:W-:Y:S01]  /*8680*/  FSETP.NEU.FTZ.AND P0, PT, R173.reuse, -INF , PT ;  /* 0xff800000ad00780b */ /* 0x040fe20003f1d000 */
[----:B------:R-:W-:Y:S01]  /*8690*/  FMUL.FTZ R30, R173, UR34 ;  /* 0x00000022ad1e7c20 */ /* 0x000fe20008410000 */
[----:B------:R-:W-:Y:S01]  /*86a0*/  LOP3.LUT R8, R10, 0xffff, RZ, 0xc0, !PT ;  /* 0x0000ffff0a087812 */ /* 0x000fe200078ec0ff */
[----:B------:R-:W-:Y:S01]  /*86b0*/  MUFU.EX2 R172, R172 ;  /* 0x000000ac00ac7308 */ /* 0x000fe20000000800 */
[----:B------:R-:W-:Y:S01]  /*86c0*/  SHF.R.U32.HI R4, RZ, 0x10, R10 ;  /* 0x00000010ff047819 */ /* 0x000fe2000001160a */
[--C-:B------:R-:W-:Y:S01]  /*86d0*/  FFMA.FTZ R179, R186, UR34, -R177.reuse ;  /* 0x00000022bab37c23 */ /* 0x100fe200080108b1 */
[----:B------:R-:W-:Y:S01]  /*86e0*/  FSEL R30, R30, RZ, P0 ;  /* 0x000000ff1e1e7208 */ /* 0x000fe20000000000 */
[--C-:B------:R-:W-:Y:S01]  /*86f0*/  FFMA.FTZ R180, R180, UR34, -R177.reuse ;  /* 0x00000022b4b47c23 */ /* 0x100fe200080108b1 */
[----:B------:R-:W-:Y:S01]  /*8700*/  SHF.R.U32.HI R8, RZ, 0x8, R8 ;  /* 0x00000008ff087819 */ /* 0x000fe20000011608 */
[--C-:B------:R-:W-:Y:S01]  /*8710*/  FFMA.FTZ R184, R184, UR34, -R177.reuse ;  /* 0x00000022b8b87c23 */ /* 0x100fe200080108b1 */
[----:B------:R-:W-:Y:S01]  /*8720*/  LOP3.LUT R6, R11, UR21, R18, 0x96, !PT ;  /* 0x000000150b067c12 */ /* 0x000fe2000f8e9612 */
[--C-:B------:R-:W-:Y:S01]  /*8730*/  FFMA.FTZ R168, R13, UR34, -R30.reuse ;  /* 0x000000220da87c23 */ /* 0x100fe2000801081e */
[----:B------:R-:W-:Y:S01]  /*8740*/  LOP3.LUT R13, R10, 0xff, RZ, 0xc0, !PT ;  /* 0x000000ff0a0d7812 */ /* 0x000fe200078ec0ff */
[--C-:B------:R-:W-:Y:S01]  /*8750*/  FFMA.FTZ R166, R15, UR34, -R30.reuse ;  /* 0x000000220fa67c23 */ /* 0x100fe2000801081e */
[----:B------:R-:W-:Y:S01]  /*8760*/  LOP3.LUT R15, R4, 0xff, RZ, 0xc0, !PT ;  /* 0x000000ff040f7812 */ /* 0x000fe200078ec0ff */
[----:B------:R-:W-:Y:S01]  /*8770*/  FFMA.FTZ R183, R183, UR34, -R30 ;  /* 0x00000022b7b77c23 */ /* 0x000fe2000801081e */
[----:B------:R-:W-:Y:S01]  /*8780*/  PRMT R13, R13, 0x5410, R8 ;  /* 0x000054100d0d7816 */ /* 0x000fe20000000008 */
[----:B------:R-:W-:Y:S01]  /*8790*/  MUFU.EX2 R168, R168 ;  /* 0x000000a800a87308 */ /* 0x000fe20000000800 */
[----:B------:R-:W-:Y:S01]  /*87a0*/  LOP3.LUT R8, R6, 0xffff, RZ, 0xc0, !PT ;  /* 0x0000ffff06087812 */ /* 0x000fe200078ec0ff */
[--C-:B------:R-:W-:Y:S01]  /*87b0*/  FFMA.FTZ R186, R185, UR34, -R30.reuse ;  /* 0x00000022b9ba7c23 */ /* 0x100fe2000801081e */
[----:B------:R-:W-:Y:S01]  /*87c0*/  FSEL R4, R173, RZ, P0 ;  /* 0x000000ffad047208 */ /* 0x000fe20000000000 */
[--C-:B------:R-:W-:Y:S01]  /*87d0*/  FFMA.FTZ R182, R182, UR34, -R177.reuse ;  /* 0x00000022b6b67c23 */ /* 0x100fe200080108b1 */
[----:B------:R-:W-:Y:S01]  /*87e0*/  LOP3.LUT R5, R6, 0xff, RZ, 0xc0, !PT ;  /* 0x000000ff06057812 */ /* 0x000fe200078ec0ff */
[----:B------:R-:W-:Y:S01]  /*87f0*/  FFMA.FTZ R185, R243, UR34, -R30 ;  /* 0x00000022f3b97c23 */ /* 0x000fe2000801081e */
[----:B------:R-:W-:Y:S01]  /*8800*/  SHF.R.U32.HI R8, RZ, 0x8, R8 ;  /* 0x00000008ff087819 */ /* 0x000fe20000011608 */
[----:B------:R-:W-:Y:S01]  /*8810*/  FADD.FTZ R4, R3, -R4 ;  /* 0x8000000403047221 */ /* 0x000fe20000010000 */
[----:B------:R-:W-:Y:S01]  /*8820*/  SHF.R.U32.HI R2, RZ, 0x18, R10 ;  /* 0x00000018ff027819 */ /* 0x000fe2000001160a */
[----:B------:R-:W1:Y:S01]  /*8830*/  MUFU.EX2 R166, R166 ;  /* 0x000000a600a67308 */ /* 0x000e620000000800 */
[----:B------:R-:W-:Y:S01]  /*8840*/  FFMA.FTZ R3, R7, UR34, -R30 ;  /* 0x0000002207037c23 */ /* 0x000fe2000801081e */
[----:B------:R-:W-:Y:S01]  /*8850*/  PRMT R5, R5, 0x5410, R8 ;  /* 0x0000541005057816 */ /* 0x000fe20000000008 */
[----:B------:R-:W-:Y:S01]  /*8860*/  FMUL.FTZ R164, R4, UR34 ;  /* 0x0000002204a47c20 */ /* 0x000fe20008410000 */
[----:B------:R-:W-:Y:S01]  /*8870*/  SHF.R.U32.HI R8, RZ, 0x10, R6 ;  /* 0x00000010ff087819 */ /* 0x000fe20000011606 */
[--C-:B------:R-:W-:Y:S01]  /*8880*/  FFMA.FTZ R192, R192, UR34, -R177.reuse ;  /* 0x00000022c0c07c23 */ /* 0x100fe200080108b1 */
[----:B------:R-:W-:Y:S01]  /*8890*/  PRMT R15, R15, 0x5410, R2 ;  /* 0x000054100f0f7816 */ /* 0x000fe20000000002 */
[----:B------:R-:W-:Y:S01]  /*88a0*/  FFMA.FTZ R191, R191, UR34, -R30 ;  /* 0x00000022bfbf7c23 */ /* 0x000fe2000801081e */
[----:B------:R-:W-:Y:S01]  /*88b0*/  MUFU.EX2 R170, R170 ;  /* 0x000000aa00aa7308 */ /* 0x000fe20000000800 */
[----:B------:R-:W-:Y:S01]  /*88c0*/  SHF.R.U32.HI R7, RZ, 0x18, R6 ;  /* 0x00000018ff077819 */ /* 0x000fe20000011606 */
[----:B------:R-:W-:Y:S01]  /*88d0*/  FFMA.FTZ R190, R190, UR34, -R177 ;  /* 0x00000022bebe7c23 */ /* 0x000fe200080108b1 */
[----:B------:R-:W-:Y:S01]  /*88e0*/  LOP3.LUT R6, R8, 0xff, RZ, 0xc0, !PT ;  /* 0x000000ff08067812 */ /* 0x000fe200078ec0ff */
[----:B------:R-:W-:Y:S01]  /*88f0*/  FFMA.FTZ R189, R189, UR34, -R30 ;  /* 0x00000022bdbd7c23 */ /* 0x000fe2000801081e */
[--C-:B------:R-:W-:Y:S01]  /*8900*/  HSET2.LE.AND R4, R5, R28.reuse, PT ;  /* 0x0000001c05047233 */ /* 0x100fe20003803000 */
[----:B------:R-:W2:Y:S01]  /*8910*/  LDSM.16.MT88.4 R8, [R224+0x10000] ;  /* 0x01000000e008783b */ /* 0x000ea20000004200 */
[----:B------:R-:W-:Y:S01]  /*8920*/  PRMT R7, R6, 0x5410, R7 ;  /* 0x0000541006077816 */ /* 0x000fe20000000007 */
[----:B------:R-:W3:Y:S01]  /*8930*/  MUFU.EX2 R169, R169 ;  /* 0x000000a900a97308 */ /* 0x000ee20000000800 */
[----:B-1----:R-:W-:Y:S01]  /*8940*/  F2FP.F16.F32.PACK_AB R6, R166, R168 ;  /* 0x000000a8a606723e */ /* 0x002fe200000000ff */
[----:B------:R-:W-:Y:S01]  /*8950*/  FFMA.FTZ R178, R178, UR34, -R177 ;  /* 0x00000022b2b27c23 */ /* 0x000fe200080108b1 */
[----:B------:R-:W-:Y:S01]  /*8960*/  LOP3.LUT R18, R19, UR26, R20, 0x96, !PT ;  /* 0x0000001a13127c12 */ /* 0x000fe2000f8e9614 */
[----:B------:R-:W-:Y:S01]  /*8970*/  FFMA.FTZ R33, R33, UR34, -R30 ;  /* 0x0000002221217c23 */ /* 0x000fe2000801081e */
[----:B------:R-:W-:Y:S01]  /*8980*/  HSET2.LE.AND R5, R7, R28, PT ;  /* 0x0000001c07057233 */ /* 0x000fe20003803000 */
[----:B------:R-:W-:Y:S01]  /*8990*/  LDSM.16.MT88.4 R20, [R224+0x10800] ;  /* 0x01080000e014783b */ /* 0x000fe20000004200 */
[----:B------:R-:W-:Y:S01]  /*89a0*/  F2FP.F16.F32.PACK_AB R7, R171, R172 ;  /* 0x000000acab07723e */ /* 0x000fe200000000ff */
[----:B------:R1:W-:Y:S01]  /*89b0*/  MUFU.EX2 R2, R183 ;  /* 0x000000b700027308 */ /* 0x0003e20000000800 */
[----:B------:R-:W-:Y:S01]  /*89c0*/  IMAD.WIDE.U32 R18, R18, -0x2daee0ad, RZ ;  /* 0xd2511f5312127825 */ /* 0x000fe200078e00ff */
[----:B------:R-:W-:-:S02]  /*89d0*/  LOP3.LUT R5, R5, R6, RZ, 0xc0, !PT ;  /* 0x0000000605057212 */ /* 0x000fc400078ec0ff */
[----:B------:R-:W-:Y:S02]  /*89e0*/  LOP3.LUT R4, R4, R7, RZ, 0xc0, !PT ;  /* 0x0000000704047212 */ /* 0x000fe400078ec0ff */
[--C-:B------:R-:W-:Y:S02]  /*89f0*/  HSET2.LE.AND R6, R13, R28.reuse, PT ;  /* 0x0000001c0d067233 */ /* 0x100fe40003803000 */
[----:B------:R-:W4:Y:S01]  /*8a00*/  MUFU.EX2 R3, R3 ;  /* 0x0000000300037308 */ /* 0x000f220000000800 */
[----:B------:R-:W-:Y:S02]  /*8a10*/  HSET2.LE.AND R7, R15, R28, PT ;  /* 0x0000001c0f077233 */ /* 0x000fe40003803000 */
[----:B---3--:R-:W-:Y:S02]  /*8a20*/  F2FP.F16.F32.PACK_AB R13, R169, R170 ;  /* 0x000000aaa90d723e */ /* 0x008fe400000000ff */
[----:B------:R-:W-:Y:S02]  /*8a30*/  LOP3.LUT R16, R19, UR27, R16, 0x96, !PT ;  /* 0x0000001b13107c12 */ /* 0x000fe4000f8e9610 */
[----:B------:R-:W-:Y:S01]  /*8a40*/  LOP3.LUT R6, R6, R13, RZ, 0xc0, !PT ;  /* 0x0000000d06067212 */ /* 0x000fe200078ec0ff */
[----:B------:R-:W3:Y:S01]  /*8a50*/  MUFU.EX2 R175, R175 ;  /* 0x000000af00af7308 */ /* 0x000ee20000000800 */
[----:B------:R-:W-:Y:S01]  /*8a60*/  LOP3.LUT R25, R18, 0xff, RZ, 0xc0, !PT ;  /* 0x000000ff12197812 */ /* 0x000fe200078ec0ff */
[----:B-1----:R-:W-:Y:S01]  /*8a70*/  FFMA.FTZ R183, R181, UR34, -R30 ;  /* 0x00000022b5b77c23 */ /* 0x002fe2000801081e */
[----:B------:R-:W-:-:S05]  /*8a80*/  SHF.R.U32.HI R27, RZ, 0x18, R18 ;  /* 0x00000018ff1b7819 */ /* 0x000fca0000011612 */
[----:B------:R-:W1:Y:S01]  /*8a90*/  MUFU.EX2 R164, R164 ;  /* 0x000000a400a47308 */ /* 0x000e620000000800 */
[----:B----4-:R-:W-:-:S04]  /*8aa0*/  F2FP.F16.F32.PACK_AB R12, R3, R2 ;  /* 0x00000002030c723e */ /* 0x010fc800000000ff */
[----:B------:R-:W-:Y:S02]  /*8ab0*/  LOP3.LUT R7, R7, R12, RZ, 0xc0, !PT ;  /* 0x0000000c07077212 */ /* 0x000fe400078ec0ff */
[----:B------:R-:W4:Y:S01]  /*8ac0*/  LDSM.16.MT88.4 R12, [R222+0x10000] ;  /* 0x01000000de0c783b */ /* 0x000f220000004200 */
[----:B------:R-:W-:Y:S01]  /*8ad0*/  MUFU.EX2 R179, R179 ;  /* 0x000000b300b37308 */ /* 0x000fe20000000800 */
        /* <DEDUP_REMOVED lines=136> */
[----:B------:R-:W2:Y:S01]  /*9360*/  MUFU.EX2 R180, R180 ;  /* 0x000000b400b47308 */ /* 0x000ea20000000800 */
[-C--:B------:R-:W-:Y:S01]  /*9370*/  FMUL.FTZ R124, R124, R175.reuse ;  /* 0x000000af7c7c7220 */ /* 0x080fe20000410000 */
[----:B------:R-:W-:Y:S01]  /*9380*/  HMMA.16816.F32 R48, R4, R14, R48 ;  /* 0x0000000e0430723c */ /* 0x000fe20000001830 */
[----:B------:R-:W3:Y:S01]  /*9390*/  LDSM.16.MT88.4 R12, [R220+0x12000] ;  /* 0x01200000dc0c783b */ /* 0x000ee20000004200 */
[-C--:B------:R-:W-:Y:S01]  /*93a0*/  FMUL.FTZ R125, R125, R175.reuse ;  /* 0x000000af7d7d7220 */ /* 0x080fe20000410000 */
[-C--:B------:R-:W-:Y:S01]  /*93b0*/  FMUL.FTZ R126, R126, R164.reuse ;  /* 0x000000a47e7e7220 */ /* 0x080fe20000410000 */
[-C--:B------:R-:W-:Y:S01]  /*93c0*/  FMUL.FTZ R127, R127, R164.reuse ;  /* 0x000000a47f7f7220 */ /* 0x080fe20000410000 */
[----:B------:R-:W-:Y:S01]  /*93d0*/  FFMA.FTZ R172, R249, R175, R172 ;  /* 0x000000aff9ac7223 */ /* 0x000fe200000100ac */
[----:B------:R4:W-:Y:S01]  /*93e0*/  MUFU.EX2 R181, R184 ;  /* 0x000000b800b57308 */ /* 0x0009e20000000800 */
[----:B------:R-:W-:-:S02]  /*93f0*/  FFMA.FTZ R247, R247, R164, R168 ;  /* 0x000000a4f7f77223 */ /* 0x000fc400000100a8 */
[----:B------:R-:W-:Y:S02]  /*9400*/  FADD.FTZ R171, R171, R172 ;  /* 0x000000acabab7221 */ /* 0x000fe40000010000 */
[----:B------:R-:W-:Y:S02]  /*9410*/  FADD.FTZ R247, R166, R247 ;  /* 0x000000f7a6f77221 */ /* 0x000fe40000010000 */
[----:B------:R-:W-:Y:S01]  /*9420*/  FADD.FTZ R170, R170, R171 ;  /* 0x000000abaaaa7221 */ /* 0x000fe20000010000 */
[----:B------:R-:W-:Y:S01]  /*9430*/  MUFU.EX2 R183, R183 ;  /* 0x000000b700b77308 */ /* 0x000fe20000000800 */
[----:B--2---:R-:W-:Y:S01]  /*9440*/  F2FP.F16.F32.PACK_AB R17, R180, R179 ;  /* 0x000000b3b411723e */ /* 0x004fe200000000ff */
[----:B------:R-:W-:Y:S01]  /*9450*/  FADD.FTZ R2, R2, R247 ;  /* 0x000000f702027221 */ /* 0x000fe20000010000 */
[----:B------:R-:W-:Y:S01]  /*9460*/  FADD.FTZ R170, R169, R170 ;  /* 0x000000aaa9aa7221 */ /* 0x000fe20000010000 */
[C---:B-1----:R-:W-:Y:S02]  /*9470*/  HMMA.16816.F32 R52, R4.reuse, R8, R52 ;  /* 0x000000080434723c */ /* 0x042fe40000001834 */
[----:B------:R-:W-:Y:S01]  /*9480*/  FADD.FTZ R2, R3, R2 ;  /* 0x0000000203027221 */ /* 0x000fe20000010000 */
[----:B------:R-:W-:Y:S01]  /*9490*/  FADD.FTZ R3, R179, R170 ;  /* 0x000000aab3037221 */ /* 0x000fe20000010000 */
[----:B------:R-:W1:Y:S01]  /*94a0*/  MUFU.EX2 R186, R186 ;  /* 0x000000ba00ba7308 */ /* 0x000e620000000800 */
[--C-:B----4-:R-:W-:Y:S01]  /*94b0*/  FFMA.FTZ R184, R195, UR34, -R30.reuse ;  /* 0x00000022c3b87c23 */ /* 0x110fe2000801081e */
[--C-:B------:R-:W-:Y:S01]  /*94c0*/  FFMA.FTZ R195, R188, UR34, -R177.reuse ;  /* 0x00000022bcc37c23 */ /* 0x100fe200080108b1 */
[----:B------:R-:W-:Y:S01]  /*94d0*/  HMMA.16816.F32 R56, R4, R10, R56 ;  /* 0x0000000a0438723c */ /* 0x000fe20000001838 */
[----:B------:R-:W2:Y:S01]  /*94e0*/  LDSM.16.MT88.4 R8, [R224+0x14000] ;  /* 0x01400000e008783b */ /* 0x000ea20000004200 */
[--C-:B------:R-:W-:Y:S01]  /*94f0*/  FFMA.FTZ R188, R194, UR34, -R177.reuse ;  /* 0x00000022c2bc7c23 */ /* 0x100fe200080108b1 */
[----:B------:R-:W-:Y:S01]  /*9500*/  FFMA.FTZ R194, R187, UR34, -R30 ;  /* 0x00000022bbc27c23 */ /* 0x000fe2000801081e */
[--C-:B------:R-:W-:Y:S01]  /*9510*/  FFMA.FTZ R187, R176, UR34, -R177.reuse ;  /* 0x00000022b0bb7c23 */ /* 0x100fe200080108b1 */
[----:B------:R-:W4:Y:S01]  /*9520*/  MUFU.EX2 R182, R182 ;  /* 0x000000b600b67308 */ /* 0x000f220000000800 */
[--C-:B------:R-:W-:Y:S01]  /*9530*/  FFMA.FTZ R176, R34, UR34, -R177.reuse ;  /* 0x0000002222b07c23 */ /* 0x100fe200080108b1 */
[----:B------:R-:W-:Y:S01]  /*9540*/  FFMA.FTZ R177, R32, UR34, -R177 ;  /* 0x0000002220b17c23 */ /* 0x000fe200080108b1 */
[----:B------:R-:W-:-:S05]  /*9550*/  FADD.FTZ R3, R180, R3 ;  /* 0x00000003b4037221 */ /* 0x000fca0000010000 */
[----:B------:R-:W-:Y:S01]  /*9560*/  MUFU.EX2 R184, R184 ;  /* 0x000000b800b87308 */ /* 0x000fe20000000800 */
[----:B-1----:R-:W-:Y:S01]  /*9570*/  F2FP.F16.F32.PACK_AB R24, R186, R183 ;  /* 0x000000b7ba18723e */ /* 0x002fe200000000ff */
[C---:B---3--:R-:W-:Y:S06]  /*9580*/  HMMA.16816.F32 R60, R4.reuse, R12, R60 ;  /* 0x0000000c043c723c */ /* 0x048fec000000183c */
[----:B------:R-:W1:Y:S01]  /*9590*/  MUFU.EX2 R185, R185 ;  /* 0x000000b900b97308 */ /* 0x000e620000000800 */
[C---:B------:R-:W-:Y:S01]  /*95a0*/  HMMA.16816.F32 R64, R4.reuse, R14, R64 ;  /* 0x0000000e0440723c */ /* 0x040fe20000001840 */
[----:B------:R-:W3:Y:S06]  /*95b0*/  LDSM.16.MT88.4 R12, [R222+0x14000] ;  /* 0x01400000de0c783b */ /* 0x000eec0000004200 */
[----:B------:R-:W-:Y:S08]  /*95c0*/  MUFU.EX2 R188, R188 ;  /* 0x000000bc00bc7308 */ /* 0x000ff00000000800 */
[----:B------:R-:W-:Y:S01]  /*95d0*/  MUFU.EX2 R191, R191 ;  /* 0x000000bf00bf7308 */ /* 0x000fe20000000800 */
[C---:B--2---:R-:W-:Y:S07]  /*95e0*/  HMMA.16816.F32 R68, R4.reuse, R8, R68 ;  /* 0x000000080444723c */ /* 0x044fee0000001844 */
[----:B------:R-:W-:Y:S01]  /*95f0*/  MUFU.EX2 R190, R190 ;  /* 0x000000be00be7308 */ /* 0x000fe20000000800 */
[C---:B------:R-:W-:Y:S01]  /*9600*/  HMMA.16816.F32 R72, R4.reuse, R10, R72 ;  /* 0x0000000a0448723c */ /* 0x040fe20000001848 */
[----:B------:R-:W2:Y:S06]  /*9610*/  LDSM.16.MT88.4 R8, [R221+0x14000] ;  /* 0x01400000dd08783b */ /* 0x000eac0000004200 */
[----:B------:R-:W-:Y:S08]  /*9620*/  MUFU.EX2 R195, R195 ;  /* 0x000000c300c37308 */ /* 0x000ff00000000800 */
[----:B------:R-:W-:Y:S01]  /*9630*/  MUFU.EX2 R189, R189 ;  /* 0x000000bd00bd7308 */ /* 0x000fe20000000800 */
[C---:B---3--:R-:W-:Y:S06]  /*9640*/  HMMA.16816.F32 R76, R4.reuse, R12, R76 ;  /* 0x0000000c044c723c */ /* 0x048fec000000184c */
[C---:B------:R-:W-:Y:S01]  /*9650*/  HMMA.16816.F32 R80, R4.reuse, R14, R80 ;  /* 0x0000000e0450723c */ /* 0x040fe20000001850 */
[----:B------:R-:W3:Y:S01]  /*9660*/  LDSM.16.MT88.4 R12, [R220+0x14000] ;  /* 0x01400000dc0c783b */ /* 0x000ee20000004200 */
[----:B------:R-:W5:Y:S08]  /*9670*/  MUFU.EX2 R194, R194 ;  /* 0x000000c200c27308 */ /* 0x000f700000000800 */
[----:B------:R-:W-:Y:S08]  /*9680*/  MUFU.EX2 R178, R178 ;  /* 0x000000b200b27308 */ /* 0x000ff00000000800 */
[----:B------:R-:W-:Y:S01]  /*9690*/  MUFU.EX2 R187, R187 ;  /* 0x000000bb00bb7308 */ /* 0x000fe20000000800 */
[C---:B--2---:R-:W-:Y:S06]  /*96a0*/  HMMA.16816.F32 R84, R4.reuse, R8, R84 ;  /* 0x000000080454723c */ /* 0x044fec0000001854 */
[C---:B------:R-:W-:Y:S01]  /*96b0*/  HMMA.16816.F32 R88, R4.reuse, R10, R88 ;  /* 0x0000000a0458723c */ /* 0x040fe20000001858 */
[----:B------:R-:W2:Y:S01]  /*96c0*/  LDSM.16.MT88.4 R8, [R224+0x16000] ;  /* 0x01600000e008783b */ /* 0x000ea20000004200 */
[----:B------:R-:W-:Y:S08]  /*96d0*/  MUFU.EX2 R176, R176 ;  /* 0x000000b000b07308 */ /* 0x000ff00000000800 */
        /* <DEDUP_REMOVED lines=11> */
[----:B------:R-:W-:Y:S01]  /*9790*/  HMMA.16816.F32 R120, R4, R10, R120 ;  /* 0x0000000a0478723c */ /* 0x000fe20000001878 */
[----:B------:R-:W-:-:S02]  /*97a0*/  LOP3.LUT R9, R16, 0xffff, RZ, 0xc0, !PT ;  /* 0x0000ffff10097812 */ /* 0x000fc400078ec0ff */
[----:B------:R-:W-:Y:S02]  /*97b0*/  SHF.R.U32.HI R8, RZ, 0x10, R18 ;  /* 0x00000010ff087819 */ /* 0x000fe40000011612 */
[----:B------:R-:W-:Y:S02]  /*97c0*/  SHF.R.U32.HI R9, RZ, 0x8, R9 ;  /* 0x00000008ff097819 */ /* 0x000fe40000011609 */
[----:B------:R-:W-:Y:S01]  /*97d0*/  LOP3.LUT R10, R18, 0xffff, RZ, 0xc0, !PT ;  /* 0x0000ffff120a7812 */ /* 0x000fe200078ec0ff */
[----:B------:R-:W-:Y:S01]  /*97e0*/  FMUL.FTZ R11, R131, R164 ;  /* 0x000000a4830b7220 */ /* 0x000fe20000410000 */
[----:B------:R-:W-:Y:S02]  /*97f0*/  LOP3.LUT R18, R16, 0xff, RZ, 0xc0, !PT ;  /* 0x000000ff10127812 */ /* 0x000fe400078ec0ff */
[----:B------:R-:W-:Y:S02]  /*9800*/  SHF.R.U32.HI R10, RZ, 0x8, R10 ;  /* 0x00000008ff0a7819 */ /* 0x000fe4000001160a */
[----:B------:R-:W-:-:S02]  /*9810*/  PRMT R9, R18, 0x5410, R9 ;  /* 0x0000541012097816 */ /* 0x000fc40000000009 */
[----:B------:R-:W-:Y:S01]  /*9820*/  LOP3.LUT R18, R8, 0xff, RZ, 0xc0, !PT ;  /* 0x000000ff08127812 */ /* 0x000fe200078ec0ff */
[----:B---3--:R-:W-:Y:S01]  /*9830*/  HMMA.16816.F32 R124, R4, R12, R124 ;  /* 0x0000000c047c723c */ /* 0x008fe2000000187c */
[-C--:B------:R-:W-:Y:S01]  /*9840*/  FMUL.FTZ R8, R128, R175.reuse ;  /* 0x000000af80087220 */ /* 0x080fe20000410000 */
[----:B------:R-:W-:Y:S01]  /*9850*/  PRMT R25, R25, 0x5410, R10 ;  /* 0x0000541019197816 */ /* 0x000fe2000000000a */
[----:B------:R-:W-:Y:S01]  /*9860*/  FMUL.FTZ R10, R130, R164 ;  /* 0x000000a4820a7220 */ /* 0x000fe20000410000 */
[----:B------:R-:W-:Y:S02]  /*9870*/  PRMT R27, R18, 0x5410, R27 ;  /* 0x00005410121b7816 */ /* 0x000fe4000000001b */
[C---:B----4-:R-:W-:Y:S01]  /*9880*/  F2FP.F16.F32.PACK_AB R130, R181.reuse, R182 ;  /* 0x000000b6b582723e */ /* 0x050fe200000000ff */
[----:B------:R-:W-:Y:S01]  /*9890*/  FADD.FTZ R182, R182, R3 ;  /* 0x00000003b6b67221 */ /* 0x000fe20000010000 */
[--C-:B------:R-:W-:Y:S02]  /*98a0*/  SHF.R.U32.HI R13, RZ, 0x10, R16.reuse ;  /* 0x00000010ff0d7819 */ /* 0x100fe40000011610 */
[----:B------:R-:W-:Y:S01]  /*98b0*/  SHF.R.U32.HI R16, RZ, 0x18, R16 ;  /* 0x00000018ff107819 */ /* 0x000fe20000011610 */
[----:B------:R-:W-:Y:S01]  /*98c0*/  FADD.FTZ R181, R181, R182 ;  /* 0x000000b6b5b57221 */ /* 0x000fe20000010000 */
[----:B------:R-:W-:Y:S01]  /*98d0*/  HSET2.LE.AND R12, R9, R28, PT ;  /* 0x0000001c090c7233 */ /* 0x000fe20003803000 */
[----:B------:R-:W-:Y:S01]  /*98e0*/  FMUL.FTZ R9, R129, R175 ;  /* 0x000000af81097220 */ /* 0x000fe20000410000 */
[----:B------:R-:W-:-:S02]  /*98f0*/  LOP3.LUT R13, R13, 0xff, RZ, 0xc0, !PT ;  /* 0x000000ff0d0d7812 */ /* 0x000fc400078ec0ff */
[--C-:B------:R-:W-:Y:S02]  /*9900*/  HSET2.LE.AND R25, R25, R28.reuse, PT ;  /* 0x0000001c19197233 */ /* 0x100fe40003803000 */
[----:B------:R-:W-:Y:S02]  /*9910*/  PRMT R129, R13, 0x5410, R16 ;  /* 0x000054100d817816 */ /* 0x000fe40000000010 */
[----:B------:R-:W-:Y:S01]  /*9920*/  LOP3.LUT R128, R12, R17, RZ, 0xc0, !PT ;  /* 0x000000110c807212 */ /* 0x000fe200078ec0ff */
[----:B------:R-:W-:Y:S01]  /*9930*/  HMMA.16816.F32 R4, R4, R14, R8 ;  /* 0x0000000e0404723c */ /* 0x000fe20000001808 */
[----:B------:R-:W2:Y:S01]  /*9940*/  LDSM.16.MT88.4 R16, [R222+0x10800] ;  /* 0x01080000de10783b */ /* 0x000ea20000004200 */
[--C-:B------:R-:W-:Y:S02]  /*9950*/  HSET2.LE.AND R129, R129, R28.reuse, PT ;  /* 0x0000001c81817233 */ /* 0x100fe40003803000 */
[----:B------:R-:W-:Y:S01]  /*9960*/  HSET2.LE.AND R27, R27, R28, PT ;  /* 0x0000001c1b1b7233 */ /* 0x000fe20003803000 */
[----:B------:R-:W3:Y:S01]  /*9970*/  LDSM.16.MT88.4 R12, [R221+0x10800] ;  /* 0x01080000dd0c783b */ /* 0x000ee20000004200 */
[----:B------:R-:W-:-:S02]  /*9980*/  LOP3.LUT R130, R25, R130, RZ, 0xc0, !PT ;  /* 0x0000008219827212 */ /* 0x000fc400078ec0ff */
[----:B------:R-:W-:Y:S01]  /*9990*/  LOP3.LUT R129, R129, R24, RZ, 0xc0, !PT ;  /* 0x0000001881817212 */ /* 0x000fe200078ec0ff */
[----:B------:R-:W4:Y:S01]  /*99a0*/  LDSM.16.MT88.4 R8, [R220+0x10800] ;  /* 0x01080000dc08783b */ /* 0x000f220000004200 */
[----:B-1----:R-:W-:Y:S02]  /*99b0*/  F2FP.F16.F32.PACK_AB R24, R185, R184 ;  /* 0x000000b8b918723e */ /* 0x002fe400000000ff */
[----:B------:R-:W-:Y:S02]  /*99c0*/  MOV R164, R174 ;  /* 0x000000ae00a47202 */ /* 0x000fe40000000f00 */
[----:B------:R-:W-:Y:S02]  /*99d0*/  LOP3.LUT R131, R27, R24, RZ, 0xc0, !PT ;  /* 0x000000181b837212 */ /* 0x000fe400078ec0ff */
[----:B------:R-:W-:Y:S05]  /*99e0*/  LDSM.16.MT88.4 R24, [R224+0x12800] ;  /* 0x01280000e018783b */ /* 0x000fea0000004200 */
        /* <DEDUP_REMOVED lines=25> */
[C---:B------:R-:W-:Y:S06]  /*9b80*/  HMMA.16816.F32 R88, R128.reuse, R22, R88 ;  /* 0x000000168058723c */ /* 0x040fec0000001858 */
[C---:B--2---:R-:W-:Y:S06]  /*9b90*/  HMMA.16816.F32 R76, R128.reuse, R16, R76 ;  /* 0x00000010804c723c */ /* 0x044fec000000184c */
[----:B------:R-:W-:Y:S01]  /*9ba0*/  HMMA.16816.F32 R80, R128, R18, R80 ;  /* 0x000000128050723c */ /* 0x000fe20000001850 */
[----:B------:R-:W-:-:S04]  /*9bb0*/  MOV R17, UR10 ;  /* 0x0000000a00117c02 */ /* 0x000fc80008000f00 */
[----:B------:R-:W-:Y:S01]  /*9bc0*/  LOP3.LUT R20, R245, UR31, R17, 0x96, !PT ;  /* 0x0000001ff5147c12 */ /* 0x000fe2000f8e9611 */
[C---:B---3--:R-:W-:Y:S01]  /*9bd0*/  HMMA.16816.F32 R92, R128.reuse, R12, R92 ;  /* 0x0000000c805c723c */ /* 0x048fe2000000185c */
[----:B------:R-:W1:Y:S03]  /*9be0*/  LDSM.16.MT88.4 R16, [R222+0x16800] ;  /* 0x01680000de10783b */ /* 0x000e660000004200 */
[----:B------:R-:W-:Y:S02]  /*9bf0*/  IMAD.WIDE.U32 R20, R20, -0x326172a9, RZ ;  /* 0xcd9e8d5714147825 */ /* 0x000fe400078e00ff */
[----:B------:R-:W-:Y:S01]  /*9c00*/  HMMA.16816.F32 R96, R128, R14, R96 ;  /* 0x0000000e8060723c */ /* 0x000fe20000001860 */
[----:B------:R-:W2:Y:S02]  /*9c10*/  LDSM.16.MT88.4 R12, [R221+0x16800] ;  /* 0x01680000dd0c783b */ /* 0x000ea40000004200 */
[----:B------:R-:W-:-:S02]  /*9c20*/  LOP3.LUT R202, R21, UR20, R202, 0x96, !PT ;  /* 0x0000001415ca7c12 */ /* 0x000fc4000f8e96ca */
[----:B------:R-:W-:Y:S01]  /*9c30*/  LOP3.LUT R20, R197, UR18, R20, 0x96, !PT ;  /* 0x00000012c5147c12 */ /* 0x000fe2000f8e9614 */
[----:B----4-:R-:W-:Y:S02]  /*9c40*/  HMMA.16816.F32 R100, R128, R8, R100 ;  /* 0x000000088064723c */ /* 0x010fe40000001864 */
[----:B------:R-:W-:-:S04]  /*9c50*/  IMAD.WIDE.U32 R202, R202, -0x2daee0ad, RZ ;  /* 0xd2511f53caca7825 */ /* 0x000fc800078e00ff */
[----:B------:R-:W-:Y:S01]  /*9c60*/  IMAD.WIDE.U32 R20, R20, -0x2daee0ad, RZ ;  /* 0xd2511f5314147825 */ /* 0x000fe200078e00ff */
[C---:B------:R-:W-:Y:S01]  /*9c70*/  HMMA.16816.F32 R104, R128.reuse, R10, R104 ;  /* 0x0000000a8068723c */ /* 0x040fe20000001868 */
[----:B------:R-:W3:Y:S01]  /*9c80*/  LDSM.16.MT88.4 R8, [R220+0x16800] ;  /* 0x01680000dc08783b */ /* 0x000ee20000004200 */
[----:B------:R-:W-:Y:S02]  /*9c90*/  LOP3.LUT R198, R203, UR17, R198, 0x96, !PT ;  /* 0x00000011cbc67c12 */ /* 0x000fe4000f8e96c6 */
[----:B------:R-:W-:Y:S02]  /*9ca0*/  LOP3.LUT R199, R21, UR15, R202, 0x96, !PT ;  /* 0x0000000f15c77c12 */ /* 0x000fe4000f8e96ca */
[----:B------:R-:W-:Y:S01]  /*9cb0*/  HMMA.16816.F32 R36, R128, R24, R36 ;  /* 0x000000188024723c */ /* 0x000fe20000001824 */
[----:B------:R-:W-:-:S04]  /*9cc0*/  IMAD.WIDE.U32 R22, R198, -0x326172a9, RZ ;  /* 0xcd9e8d57c6167825 */ /* 0x000fc800078e00ff */
[----:B------:R-:W-:Y:S01]  /*9cd0*/  IMAD.WIDE.U32 R198, R199, -0x326172a9, RZ ;  /* 0xcd9e8d57c7c67825 */ /* 0x000fe200078e00ff */
[----:B------:R-:W-:Y:S01]  /*9ce0*/  LOP3.LUT R197, R23, UR16, R196, 0x96, !PT ;  /* 0x0000001017c57c12 */ /* 0x000fe2000f8e96c4 */
[C---:B------:R-:W-:Y:S01]  /*9cf0*/  HMMA.16816.F32 R40, R128.reuse, R26, R40 ;  /* 0x0000001a8028723c */ /* 0x040fe20000001828 */
[----:B------:R-:W-:Y:S02]  /*9d00*/  LDSM.16.MT88.4 R24, [R221+0x11000] ;  /* 0x01100000dd18783b */ /* 0x000fe40000004200 */
[----:B------:R-:W-:Y:S01]  /*9d10*/  LOP3.LUT R196, R199, UR14, R22, 0x96, !PT ;  /* 0x0000000ec7c47c12 */ /* 0x000fe2000f8e9616 */
[----:B------:R-:W-:Y:S02]  /*9d20*/  FFMA.FTZ R199, R29, UR34, -R30 ;  /* 0x000000221dc77c23 */ /* 0x000fe4000801081e */
[C---:B-1----:R-:W-:Y:S04]  /*9d30*/  HMMA.16816.F32 R108, R128.reuse, R16, R108 ;  /* 0x00000010806c723c */ /* 0x042fe8000000186c */
[----:B------:R-:W-:Y:S02]  /*9d40*/  MUFU.EX2 R199, R199 ;  /* 0x000000c700c77308 */ /* 0x000fe40000000800 */
[----:B------:R-:W-:Y:S01]  /*9d50*/  HMMA.16816.F32 R112, R128, R18, R112 ;  /* 0x000000128070723c */ /* 0x000fe20000001870 */
[----:B------:R-:W-:-:S04]  /*9d60*/  IMAD.WIDE.U32 R16, R197, -0x2daee0ad, RZ ;  /* 0xd2511f53c5107825 */ /* 0x000fc800078e00ff */
[----:B------:R-:W-:Y:S01]  /*9d70*/  IMAD.WIDE.U32 R196, R196, -0x2daee0ad, RZ ;  /* 0xd2511f53c4c47825 */ /* 0x000fe200078e00ff */
[----:B--2---:R-:W-:Y:S01]  /*9d80*/  HMMA.16816.F32 R116, R128, R12, R116 ;  /* 0x0000000c8074723c */ /* 0x004fe20000001874 */
[----:B------:R-:W-:-:S03]  /*9d90*/  LOP3.LUT R202, R17, UR13, R20, 0x96, !PT ;  /* 0x0000000d11ca7c12 */ /* 0x000fc6000f8e9614 */
[----:B------:R-:W-:Y:S02]  /*9da0*/  LOP3.LUT R16, R197, UR12, R16, 0x96, !PT ;  /* 0x0000000cc5107c12 */ /* 0x000fe4000f8e9610 */
[----:B------:R-:W-:Y:S01]  /*9db0*/  HMMA.16816.F32 R120, R128, R14, R120 ;  /* 0x0000000e8078723c */ /* 0x000fe20000001878 */
[----:B------:R1:W2:Y:S01]  /*9dc0*/  MUFU.EX2 R197, R192 ;  /* 0x000000c000c57308 */ /* 0x0002a20000000800 */
[----:B------:R-:W-:-:S04]  /*9dd0*/  IMAD.WIDE.U32 R202, R202, -0x326172a9, RZ ;  /* 0xcd9e8d57caca7825 */ /* 0x000fc800078e00ff */
[----:B------:R-:W-:Y:S01]  /*9de0*/  IMAD.WIDE.U32 R18, R16, -0x326172a9, RZ ;  /* 0xcd9e8d5710127825 */ /* 0x000fe200078e00ff */
[C---:B---3--:R-:W-:Y:S01]  /*9df0*/  HMMA.16816.F32 R124, R128.reuse, R8, R124 ;  /* 0x00000008807c723c */ /* 0x048fe2000000187c */
[----:B-----5:R-:W-:Y:S02]  /*9e00*/  F2FP.F16.F32.PACK_AB R16, R194, R189 ;  /* 0x000000bdc210723e */ /* 0x020fe400000000ff */
[C---:B------:R-:W-:Y:S02]  /*9e10*/  LOP3.LUT R14, R18.reuse, 0xffff, RZ, 0xc0, !PT ;  /* 0x0000ffff120e7812 */ /* 0x040fe400078ec0ff */
[--C-:B------:R-:W-:Y:S01]  /*9e20*/  SHF.R.U32.HI R13, RZ, 0x10, R18.reuse ;  /* 0x00000010ff0d7819 */ /* 0x100fe20000011612 */
[----:B------:R-:W-:Y:S01]  /*9e30*/  HMMA.16816.F32 R128, R128, R10, R4 ;  /* 0x0000000a8080723c */ /* 0x000fe20000001804 */
[----:B------:R-:W-:Y:S01]  /*9e40*/  SHF.R.U32.HI R12, RZ, 0x18, R18 ;  /* 0x00000018ff0c7819 */ /* 0x000fe20000011612 */
[----:B------:R-:W-:Y:S01]  /*9e50*/  LDSM.16.MT88.4 R4, [R222+0x11000] ;  /* 0x01100000de04783b */ /* 0x000fe20000004200 */
[----:B------:R-:W-:Y:S01]  /*9e60*/  SHF.R.U32.HI R14, RZ, 0x8, R14 ;  /* 0x00000008ff0e7819 */ /* 0x000fe2000001160e */
[--C-:B-1----:R-:W-:Y:S01]  /*9e70*/  FFMA.FTZ R192, R193, UR34, -R30.reuse ;  /* 0x00000022c1c07c23 */ /* 0x102fe2000801081e */
[----:B------:R-:W-:Y:S01]  /*9e80*/  LOP3.LUT R13, R13, 0xff, RZ, 0xc0, !PT ;  /* 0x000000ff0d0d7812 */ /* 0x000fe200078ec0ff */
[----:B------:R-:W-:Y:S01]  /*9e90*/  FFMA.FTZ R193, R35, UR34, -R30 ;  /* 0x0000002223c17c23 */ /* 0x000fe2000801081e */
[----:B------:R-:W-:-:S02]  /*9ea0*/  LOP3.LUT R17, R18, 0xff, RZ, 0xc0, !PT ;  /* 0x000000ff12117812 */ /* 0x000fc400078ec0ff */
[----:B------:R-:W-:Y:S01]  /*9eb0*/  PRMT R9, R13, 0x5410, R12 ;  /* 0x000054100d097816 */ /* 0x000fe2000000000c */
[----:B------:R-:W1:Y:S01]  /*9ec0*/  MUFU.EX2 R192, R192 ;  /* 0x000000c000c07308 */ /* 0x000e620000000800 */
[----:B------:R-:W-:Y:S02]  /*9ed0*/  PRMT R17, R17, 0x5410, R14 ;  /* 0x0000541011117816 */ /* 0x000fe4000000000e */
[----:B------:R-:W3:Y:S01]  /*9ee0*/  LDSM.16.MT88.4 R12, [R224+0x11000] ;  /* 0x01100000e00c783b */ /* 0x000ee20000004200 */
[----:B------:R-:W-:Y:S02]  /*9ef0*/  LOP3.LUT R19, R19, UR21, R202, 0x96, !PT ;  /* 0x0000001513137c12 */ /* 0x000fe4000f8e96ca */
[----:B------:R-:W-:Y:S02]  /*9f00*/  HSET2.LE.AND R9, R9, R28, PT ;  /* 0x0000001c09097233 */ /* 0x000fe40003803000 */
[----:B------:R-:W-:Y:S01]  /*9f10*/  LOP3.LUT R10, R19, 0xffff, RZ, 0xc0, !PT ;  /* 0x0000ffff130a7812 */ /* 0x000fe200078ec0ff */
[----:B------:R-:W-:Y:S01]  /*9f20*/  MUFU.EX2 R193, R193 ;  /* 0x000000c100c17308 */ /* 0x000fe20000000800 */
[----:B------:R-:W-:-:S02]  /*9f30*/  SHF.R.U32.HI R8, RZ, 0x10, R19 ;  /* 0x00000010ff087819 */ /* 0x000fc40000011613 */
[----:B------:R-:W-:Y:S02]  /*9f40*/  LOP3.LUT R21, R19, 0xff, RZ, 0xc0, !PT ;  /* 0x000000ff13157812 */ /* 0x000fe400078ec0ff */
[----:B------:R-:W-:Y:S02]  /*9f50*/  SHF.R.U32.HI R10, RZ, 0x8, R10 ;  /* 0x00000008ff0a7819 */ /* 0x000fe4000001160a */
[----:B------:R-:W-:Y:S02]  /*9f60*/  SHF.R.U32.HI R19, RZ, 0x18, R19 ;  /* 0x00000018ff137819 */ /* 0x000fe40000011613 */
[----:B------:R-:W-:Y:S02]  /*9f70*/  LOP3.LUT R8, R8, 0xff, RZ, 0xc0, !PT ;  /* 0x000000ff08087812 */ /* 0x000fe400078ec0ff */
[----:B------:R-:W-:Y:S02]  /*9f80*/  PRMT R21, R21, 0x5410, R10 ;  /* 0x0000541015157816 */ /* 0x000fe4000000000a */
[----:B------:R-:W-:-:S02]  /*9f90*/  HSET2.LE.AND R10, R17, R28, PT ;  /* 0x0000001c110a7233 */ /* 0x000fc40003803000 */
[----:B------:R-:W-:Y:S02]  /*9fa0*/  PRMT R19, R8, 0x5410, R19 ;  /* 0x0000541008137816 */ /* 0x000fe40000000013 */
[----:B--2---:R-:W-:Y:S02]  /*9fb0*/  F2FP.F16.F32.PACK_AB R11, R197, R188 ;  /* 0x000000bcc50b723e */ /* 0x004fe400000000ff */
[----:B-1----:R-:W-:Y:S02]  /*9fc0*/  F2FP.F16.F32.PACK_AB R8, R191, R192 ;  /* 0x000000c0bf08723e */ /* 0x002fe400000000ff */
[----:B------:R-:W-:Y:S02]  /*9fd0*/  LOP3.LUT R10, R10, R11, RZ, 0xc0, !PT ;  /* 0x0000000b0a0a7212 */ /* 0x000fe400078ec0ff */
[----:B------:R-:W-:Y:S02]  /*9fe0*/  LOP3.LUT R11, R9, R8, RZ, 0xc0, !PT ;  /* 0x00000008090b7212 */ /* 0x000fe400078ec0ff */
[----:B------:R-:W-:-:S02]  /*9ff0*/  HSET2.LE.AND R8, R21, R28, PT ;  /* 0x0000001c15087233 */ /* 0x000fc40003803000 */
[----:B------:R-:W-:Y:S01]  /*a000*/  HSET2.LE.AND R9, R19, R28, PT ;  /* 0x0000001c13097233 */ /* 0x000fe20003803000 */
[----:B------:R-:W1:Y:S01]  /*a010*/  LDSM.16.MT88.4 R20, [R224+0x13000] ;  /* 0x01300000e014783b */ /* 0x000e620000004200 */
[----:B------:R-:W-:Y:S01]  /*a020*/  F2FP.F16.F32.PACK_AB R17, R195, R190 ;  /* 0x000000bec311723e */ /* 0x000fe200000000ff */
[----:B------:R-:W-:Y:S02]  /*a030*/  FADD.FTZ R190, R190, R181 ;  /* 0x000000b5bebe7221 */ /* 0x000fe40000010000 */
[----:B------:R-:W-:Y:S02]  /*a040*/  LOP3.LUT R9, R9, R16, RZ, 0xc0, !PT ;  /* 0x0000001009097212 */ /* 0x000fe400078ec0ff */
[----:B------:R-:W-:Y:S01]  /*a050*/  LOP3.LUT R8, R8, R17, RZ, 0xc0, !PT ;  /* 0x0000001108087212 */ /* 0x000fe200078ec0ff */
[----:B------:R-:W-:Y:S01]  /*a060*/  FADD.FTZ R195, R195, R190 ;  /* 0x000000bec3c37221 */ /* 0x000fe20000010000 */
[----:B------:R-:W2:Y:S03]  /*a070*/  LDSM.16.MT88.4 R16, [R220+0x11000] ;  /* 0x01100000dc10783b */ /* 0x000ea60000004200 */
[----:B------:R-:W-:-:S02]  /*a080*/  FADD.FTZ R188, R188, R195 ;  /* 0x000000c3bcbc7221 */ /* 0x000fc40000010000 */
[----:B---3--:R-:W-:Y:S02]  /*a090*/  HMMA.16816.F32 R160, R8, R12, R160 ;  /* 0x0000000c08a0723c */ /* 0x008fe400000018a0 */
[----:B------:R-:W-:-:S04]  /*a0a0*/  FADD.FTZ R197, R197, R188 ;  /* 0x000000bcc5c57221 */ /* 0x000fc80000010000 */
[C---:B------:R-:W-:Y:S01]  /*a0b0*/  HMMA.16816.F32 R156, R8.reuse, R14, R156 ;  /* 0x0000000e089c723c */ /* 0x040fe2000000189c */
[----:B------:R-:W3:Y:S05]  /*a0c0*/  LDSM.16.MT88.4 R12, [R222+0x13000] ;  /* 0x01300000de0c783b */ /* 0x000eea0000004200 */
[C---:B------:R-:W-:Y:S06]  /*a0d0*/  HMMA.16816.F32 R152, R8.reuse, R4, R152 ;  /* 0x000000040898723c */ /* 0x040fec0000001898 */
[C---:B------:R-:W-:Y:S01]  /*a0e0*/  HMMA.16816.F32 R148, R8.reuse, R6, R148 ;  /* 0x000000060894723c */ /* 0x040fe20000001894 */
[----:B------:R-:W4:Y:S05]  /*a0f0*/  LDSM.16.MT88.4 R4, [R221+0x13000] ;  /* 0x01300000dd04783b */ /* 0x000f2a0000004200 */
[C---:B------:R-:W-:Y:S06]  /*a100*/  HMMA.16816.F32 R144, R8.reuse, R24, R144 ;  /* 0x000000180890723c */ /* 0x040fec0000001890 */
[C---:B-1----:R-:W-:Y:S06]  /*a110*/  HMMA.16816.F32 R36, R8.reuse, R20, R36 ;  /* 0x000000140824723c */ /* 0x042fec0000001824 */
[C---:B--2---:R-:W-:Y:S06]  /*a120*/  HMMA.16816.F32 R136, R8.reuse, R16, R136 ;  /* 0x000000100888723c */ /* 0x044fec0000001888 */
[C---:B------:R-:W-:Y:S01]  /*a130*/  HMMA.16816.F32 R132, R8.reuse, R18, R132 ;  /* 0x000000120884723c */ /* 0x040fe20000001884 */
[----:B------:R-:W1:Y:S05]  /*a140*/  LDSM.16.MT88.4 R16, [R220+0x13000] ;  /* 0x01300000dc10783b */ /* 0x000e6a0000004200 */
[C---:B---3--:R-:W-:Y:S06]  /*a150*/  HMMA.16816.F32 R44, R8.reuse, R12, R44 ;  /* 0x0000000c082c723c */ /* 0x048fec000000182c */
[C---:B------:R-:W-:Y:S01]  /*a160*/  HMMA.16816.F32 R48, R8.reuse, R14, R48 ;  /* 0x0000000e0830723c */ /* 0x040fe20000001830 */
[----:B------:R-:W2:Y:S05]  /*a170*/  LDSM.16.MT88.4 R12, [R221+0x15000] ;  /* 0x01500000dd0c783b */ /* 0x000eaa0000004200 */
[C---:B----4-:R-:W-:Y:S06]  /*a180*/  HMMA.16816.F32 R52, R8.reuse, R4, R52 ;  /* 0x000000040834723c */ /* 0x050fec0000001834 */
[C---:B------:R-:W-:Y:S01]  /*a190*/  HMMA.16816.F32 R56, R8.reuse, R6, R56 ;  /* 0x000000060838723c */ /* 0x040fe20000001838 */
[----:B------:R-:W3:Y:S05]  /*a1a0*/  LDSM.16.MT88.4 R4, [R220+0x15000] ;  /* 0x01500000dc04783b */ /* 0x000eea0000004200 */
[C---:B------:R-:W-:Y:S01]  /*a1b0*/  HMMA.16816.F32 R40, R8.reuse, R22, R40 ;  /* 0x000000160828723c */ /* 0x040fe20000001828 */
[----:B------:R-:W4:Y:S05]  /*a1c0*/  LDSM.16.MT88.4 R20, [R222+0x15000] ;  /* 0x01500000de14783b */ /* 0x000f2a0000004200 */
        /* <DEDUP_REMOVED lines=13> */
[----:B------:R-:W-:Y:S01]  /*a2a0*/  LOP3.LUT R22, R203, UR26, R198, 0x96, !PT ;  /* 0x0000001acb167c12 */ /* 0x000fe2000f8e96c6 */
[----:B------:R-:W-:-:S04]  /*a2b0*/  FFMA.FTZ R198, R31, UR34, -R30 ;  /* 0x000000221fc67c23 */ /* 0x000fc8000801081e */
[----:B------:R-:W-:Y:S01]  /*a2c0*/  IMAD.WIDE.U32 R22, R22, -0x2daee0ad, RZ ;  /* 0xd2511f5316167825 */ /* 0x000fe200078e00ff */
[----:B-1----:R-:W-:Y:S01]  /*a2d0*/  HMMA.16816.F32 R100, R8, R16, R100 ;  /* 0x000000100864723c */ /* 0x002fe20000001864 */
[----:B------:R-:W-:Y:S01]  /*a2e0*/  MUFU.EX2 R198, R198 ;  /* 0x000000c600c67308 */ /* 0x000fe20000000800 */
[----:B------:R-:W-:-:S04]  /*a2f0*/  LOP3.LUT R21, R22, 0xff, RZ, 0xc0, !PT ;  /* 0x000000ff16157812 */ /* 0x000fc800078ec0ff */
[C---:B------:R-:W-:Y:S01]  /*a300*/  HMMA.16816.F32 R104, R8.reuse, R18, R104 ;  /* 0x000000120868723c */ /* 0x040fe20000001868 */
[----:B------:R-:W1:Y:S01]  /*a310*/  LDSM.16.MT88.4 R16, [R220+0x17000] ;  /* 0x01700000dc10783b */ /* 0x000e620000004200 */
[----:B------:R-:W-:Y:S02]  /*a320*/  LOP3.LUT R20, R23, UR27, R196, 0x96, !PT ;  /* 0x0000001b17147c12 */ /* 0x000fe4000f8e96c4 */
[----:B------:R4:W5:Y:S02]  /*a330*/  MUFU.EX2 R196, R33 ;  /* 0x0000002100c47308 */ /* 0x0009640000000800 */
[C---:B--2---:R-:W-:Y:S06]  /*a340*/  HMMA.16816.F32 R108, R8.reuse, R12, R108 ;  /* 0x0000000c086c723c */ /* 0x044fec000000186c */
[----:B------:R-:W-:Y:S01]  /*a350*/  HMMA.16816.F32 R112, R8, R14, R112 ;  /* 0x0000000e0870723c */ /* 0x000fe20000001870 */
[----:B------:R-:W-:-:S02]  /*a360*/  LOP3.LUT R12, R22, 0xffff, RZ, 0xc0, !PT ;  /* 0x0000ffff160c7812 */ /* 0x000fc400078ec0ff */
[----:B------:R-:W-:Y:S02]  /*a370*/  SHF.R.U32.HI R23, RZ, 0x10, R22 ;  /* 0x00000010ff177819 */ /* 0x000fe40000011616 */
[----:B------:R-:W-:Y:S01]  /*a380*/  SHF.R.U32.HI R12, RZ, 0x8, R12 ;  /* 0x00000008ff0c7819 */ /* 0x000fe2000001160c */
[C---:B------:R-:W-:Y:S01]  /*a390*/  HMMA.16816.F32 R68, R8.reuse, R24, R68 ;  /* 0x000000180844723c */ /* 0x040fe20000001844 */
[----:B------:R-:W-:Y:S02]  /*a3a0*/  SHF.R.U32.HI R22, RZ, 0x18, R22 ;  /* 0x00000018ff167819 */ /* 0x000fe40000011616 */
[----:B------:R-:W-:Y:S01]  /*a3b0*/  PRMT R21, R21, 0x5410, R12 ;  /* 0x0000541015157816 */ /* 0x000fe2000000000c */
[----:B----4-:R-:W-:Y:S01]  /*a3c0*/  LDSM.16.MT88.4 R32, [R222+0x11800] ;  /* 0x01180000de20783b */ /* 0x010fe20000004200 */
[----:B------:R-:W-:Y:S01]  /*a3d0*/  LOP3.LUT R23, R23, 0xff, RZ, 0xc0, !PT ;  /* 0x000000ff17177812 */ /* 0x000fe200078ec0ff */
[----:B---3--:R-:W-:Y:S01]  /*a3e0*/  HMMA.16816.F32 R116, R8, R4, R116 ;  /* 0x000000040874723c */ /* 0x008fe20000001874 */
[C---:B------:R-:W-:Y:S01]  /*a3f0*/  LOP3.LUT R25, R20.reuse, 0xffff, RZ, 0xc0, !PT ;  /* 0x0000ffff14197812 */ /* 0x040fe200078ec0ff */
[----:B------:R-:W2:Y:S01]  /*a400*/  LDSM.16.MT88.4 R12, [R224+0x11800] ;  /* 0x01180000e00c783b */ /* 0x000ea20000004200 */
[----:B------:R-:W-:-:S02]  /*a410*/  LOP3.LUT R24, R20, 0xff, RZ, 0xc0, !PT ;  /* 0x000000ff14187812 */ /* 0x000fc400078ec0ff */
[----:B------:R-:W-:Y:S01]  /*a420*/  SHF.R.U32.HI R25, RZ, 0x8, R25 ;  /* 0x00000008ff197819 */ /* 0x000fe20000011619 */
[C---:B------:R-:W-:Y:S01]  /*a430*/  HMMA.16816.F32 R120, R8.reuse, R6, R120 ;  /* 0x000000060878723c */ /* 0x040fe20000001878 */
[--C-:B------:R-:W-:Y:S02]  /*a440*/  SHF.R.U32.HI R4, RZ, 0x10, R20.reuse ;  /* 0x00000010ff047819 */ /* 0x100fe40000011614 */
[----:B------:R-:W-:Y:S02]  /*a450*/  SHF.R.U32.HI R5, RZ, 0x18, R20 ;  /* 0x00000018ff057819 */ /* 0x000fe40000011614 */
[----:B------:R-:W-:Y:S01]  /*a460*/  LOP3.LUT R4, R4, 0xff, RZ, 0xc0, !PT ;  /* 0x000000ff04047812 */ /* 0x000fe200078ec0ff */
[----:B------:R-:W-:Y:S01]  /*a470*/  HMMA.16816.F32 R72, R8, R26, R72 ;  /* 0x0000001a0848723c */ /* 0x000fe20000001848 */
[----:B------:R-:W-:Y:S02]  /*a480*/  PRMT R25, R24, 0x5410, R25 ;  /* 0x0000541018197816 */ /* 0x000fe40000000019 */
[----:B------:R-:W-:-:S02]  /*a490*/  PRMT R5, R4, 0x5410, R5 ;  /* 0x0000541004057816 */ /* 0x000fc40000000005 */
[--C-:B------:R-:W-:Y:S01]  /*a4a0*/  HSET2.LE.AND R6, R21, R28.reuse, PT ;  /* 0x0000001c15067233 */ /* 0x100fe20003803000 */
[C---:B-1----:R-:W-:Y:S01]  /*a4b0*/  HMMA.16816.F32 R124, R8.reuse, R16, R124 ;  /* 0x00000010087c723c */ /* 0x042fe2000000187c */
[----:B------:R-:W-:Y:S02]  /*a4c0*/  PRMT R23, R23, 0x5410, R22 ;  /* 0x0000541017177816 */ /* 0x000fe40000000016 */
[--C-:B------:R-:W-:Y:S02]  /*a4d0*/  HSET2.LE.AND R4, R25, R28.reuse, PT ;  /* 0x0000001c19047233 */ /* 0x100fe40003803000 */
[--C-:B------:R-:W-:Y:S01]  /*a4e0*/  HSET2.LE.AND R5, R5, R28.reuse, PT ;  /* 0x0000001c05057233 */ /* 0x100fe20003803000 */
[----:B------:R-:W-:Y:S01]  /*a4f0*/  HMMA.16816.F32 R128, R8, R18, R128 ;  /* 0x000000120880723c */ /* 0x000fe20000001880 */
[C---:B------:R-:W-:Y:S01]  /*a500*/  F2FP.F16.F32.PACK_AB R21, R187.reuse, R178 ;  /* 0x000000b2bb15723e */ /* 0x040fe200000000ff */
[----:B------:R-:W1:Y:S01]  /*a510*/  LDSM.16.MT88.4 R24, [R220+0x11800] ;  /* 0x01180000dc18783b */ /* 0x000e620000004200 */
[----:B-----5:R-:W-:Y:S01]  /*a520*/  F2FP.F16.F32.PACK_AB R20, R196, R193 ;  /* 0x000000c1c414723e */ /* 0x020fe200000000ff */
[----:B------:R-:W-:Y:S01]  /*a530*/  FADD.FTZ R178, R178, R197 ;  /* 0x000000c5b2b27221 */ /* 0x000fe20000010000 */
[----:B------:R-:W-:Y:S01]  /*a540*/  HSET2.LE.AND R7, R23, R28, PT ;  /* 0x0000001c17077233 */ /* 0x000fe20003803000 */
[----:B------:R-:W-:Y:S01]  /*a550*/  LDSM.16.MT88.4 R8, [R220+0x13800] ;  /* 0x01380000dc08783b */ /* 0x000fe20000004200 */
[----:B------:R-:W-:Y:S01]  /*a560*/  LOP3.LUT R4, R4, R21, RZ, 0xc0, !PT ;  /* 0x0000001504047212 */ /* 0x000fe200078ec0ff */
[----:B------:R-:W-:Y:S01]  /*a570*/  FADD.FTZ R187, R187, R178 ;  /* 0x000000b2bbbb7221 */ /* 0x000fe20000010000 */
[----:B------:R-:W-:Y:S01]  /*a580*/  LOP3.LUT R5, R5, R20, RZ, 0xc0, !PT ;  /* 0x0000001405057212 */ /* 0x000fe200078ec0ff */
[----:B------:R-:W-:Y:S01]  /*a590*/  LDSM.16.MT88.4 R28, [R221+0x11800] ;  /* 0x01180000dd1c783b */ /* 0x000fe20000004200 */
[----:B------:R-:W-:Y:S01]  /*a5a0*/  F2FP.F16.F32.PACK_AB R17, R177, R176 ;  /* 0x000000b0b111723e */ /* 0x000fe200000000ff */
[----:B------:R-:W-:Y:S01]  /*a5b0*/  FADD.FTZ R176, R176, R187 ;  /* 0x000000bbb0b07221 */ /* 0x000fe20000010000 */
[----:B------:R-:W-:Y:S01]  /*a5c0*/  F2FP.F16.F32.PACK_AB R16, R199, R198 ;  /* 0x000000c6c710723e */ /* 0x000fe200000000ff */
[----:B------:R-:W3:Y:S01]  /*a5d0*/  LDSM.16.MT88.4 R20, [R224+0x13800] ;  /* 0x01380000e014783b */ /* 0x000ee20000004200 */
[----:B------:R-:W-:Y:S01]  /*a5e0*/  LOP3.LUT R6, R6, R17, RZ, 0xc0, !PT ;  /* 0x0000001106067212 */ /* 0x000fe200078ec0ff */
[----:B------:R-:W-:Y:S01]  /*a5f0*/  FADD.FTZ R249, R177, R176 ;  /* 0x000000b0b1f97221 */ /* 0x000fe20000010000 */
[----:B------:R-:W-:-:S02]  /*a600*/  LOP3.LUT R7, R7, R16, RZ, 0xc0, !PT ;  /* 0x0000001007077212 */ /* 0x000fc400078ec0ff */
[----:B------:R-:W-:Y:S05]  /*a610*/  LDSM.16.MT88.4 R16, [R222+0x13800] ;  /* 0x01380000de10783b */ /* 0x000fea0000004200 */
[C---:B--2---:R-:W-:Y:S06]  /*a620*/  HMMA.16816.F32 R160, R4.reuse, R12, R160 ;  /* 0x0000000c04a0723c */ /* 0x044fec00000018a0 */
[C---:B------:R-:W-:Y:S01]  /*a630*/  HMMA.16816.F32 R156, R4.reuse, R14, R156 ;  /* 0x0000000e049c723c */ /* 0x040fe2000000189c */
[----:B------:R-:W2:Y:S05]  /*a640*/  LDSM.16.MT88.4 R12, [R221+0x13800] ;  /* 0x01380000dd0c783b */ /* 0x000eaa0000004200 */
[C---:B------:R-:W-:Y:S06]  /*a650*/  HMMA.16816.F32 R152, R4.reuse, R32, R152 ;  /* 0x000000200498723c */ /* 0x040fec0000001898 */
[C---:B------:R-:W-:Y:S01]  /*a660*/  HMMA.16816.F32 R148, R4.reuse, R34, R148 ;  /* 0x000000220494723c */ /* 0x040fe20000001894 */
[----:B------:R-:W-:Y:S05]  /*a670*/  LDSM.16.MT88.4 R32, [R222+0x15800] ;  /* 0x01580000de20783b */ /* 0x000fea0000004200 */
[C---:B-1----:R-:W-:Y:S06]  /*a680*/  HMMA.16816.F32 R136, R4.reuse, R24, R136 ;  /* 0x000000180488723c */ /* 0x042fec0000001888 */
[C---:B---3--:R-:W-:Y:S06]  /*a690*/  HMMA.16816.F32 R36, R4.reuse, R20, R36 ;  /* 0x000000140424723c */ /* 0x048fec0000001824 */
[C---:B------:R-:W-:Y:S01]  /*a6a0*/  HMMA.16816.F32 R40, R4.reuse, R22, R40 ;  /* 0x000000160428723c */ /* 0x040fe20000001828 */
[----:B------:R-:W1:Y:S05]  /*a6b0*/  LDSM.16.MT88.4 R20, [R220+0x15800] ;  /* 0x01580000dc14783b */ /* 0x000e6a0000004200 */
[C---:B------:R-:W-:Y:S06]  /*a6c0*/  HMMA.16816.F32 R144, R4.reuse, R28, R144 ;  /* 0x0000001c0490723c */ /* 0x040fec0000001890 */
[C---:B--2---:R-:W-:Y:S06]  /*a6d0*/  HMMA.16816.F32 R52, R4.reuse, R12, R52 ;  /* 0x0000000c0434723c */ /* 0x044fec0000001834 */
[C---:B------:R-:W-:Y:S01]  /*a6e0*/  HMMA.16816.F32 R56, R4.reuse, R14, R56 ;  /* 0x0000000e0438723c */ /* 0x040fe20000001838 */
[----:B------:R-:W2:Y:S05]  /*a6f0*/  LDSM.16.MT88.4 R12, [R222+0x17800] ;  /* 0x01780000de0c783b */ /* 0x000eaa0000004200 */
[C---:B------:R-:W-:Y:S01]  /*a700*/  HMMA.16816.F32 R140, R4.reuse, R30, R140 ;  /* 0x0000001e048c723c */ /* 0x040fe2000000188c */
[----:B------:R-:W3:Y:S05]  /*a710*/  LDSM.16.MT88.4 R28, [R224+0x15800] ;  /* 0x01580000e01c783b */ /* 0x000eea0000004200 */
[C---:B------:R-:W-:Y:S01]  /*a720*/  HMMA.16816.F32 R132, R4.reuse, R26, R132 ;  /* 0x0000001a0484723c */ /* 0x040fe20000001884 */
[----:B------:R-:W4:Y:S05]  /*a730*/  LDSM.16.MT88.4 R24, [R221+0x15800] ;  /* 0x01580000dd18783b */ /* 0x000f2a0000004200 */
[C---:B------:R-:W-:Y:S06]  /*a740*/  HMMA.16816.F32 R44, R4.reuse, R16, R44 ;  /* 0x00000010042c723c */ /* 0x040fec000000182c */
[C---:B------:R-:W-:Y:S01]  /*a750*/  HMMA.16816.F32 R48, R4.reuse, R18, R48 ;  /* 0x000000120430723c */ /* 0x040fe20000001830 */
[----:B------:R-:W5:Y:S05]  /*a760*/  LDSM.16.MT88.4 R16, [R224+0x17800] ;  /* 0x01780000e010783b */ /* 0x000f6a0000004200 */
[C---:B------:R-:W-:Y:S06]  /*a770*/  HMMA.16816.F32 R60, R4.reuse, R8, R60 ;  /* 0x00000008043c723c */ /* 0x040fec000000183c */
[C---:B------:R-:W-:Y:S01]  /*a780*/  HMMA.16816.F32 R64, R4.reuse, R10, R64 ;  /* 0x0000000a0440723c */ /* 0x040fe20000001840 */
[----:B------:R-:W5:Y:S05]  /*a790*/  LDSM.16.MT88.4 R8, [R221+0x17800] ;  /* 0x01780000dd08783b */ /* 0x000f6a0000004200 */
[C---:B-1----:R-:W-:Y:S06]  /*a7a0*/  HMMA.16816.F32 R92, R4.reuse, R20, R92 ;  /* 0x00000014045c723c */ /* 0x042fec000000185c */
[C---:B------:R-:W-:Y:S01]  /*a7b0*/  HMMA.16816.F32 R96, R4.reuse, R22, R96 ;  /* 0x000000160460723c */ /* 0x040fe20000001860 */
[----:B------:R-:W1:Y:S05]  /*a7c0*/  LDSM.16.MT88.4 R20, [R220+0x17800] ;  /* 0x01780000dc14783b */ /* 0x000e6a0000004200 */
[C---:B--2---:R-:W-:Y:S06]  /*a7d0*/  HMMA.16816.F32 R108, R4.reuse, R12, R108 ;  /* 0x0000000c046c723c */ /* 0x044fec000000186c */
[----:B---3--:R-:W-:Y:S01]  /*a7e0*/  HMMA.16816.F32 R68, R4, R28, R68 ;  /* 0x0000001c0444723c */ /* 0x008fe20000001844 */
        /* <DEDUP_REMOVED lines=9> */
[----:B----4-:R-:W-:Y:S01]  /*a880*/  HMMA.16816.F32 R84, R4, R24, R84 ;  /* 0x000000180454723c */ /* 0x010fe20000001854 */
[----:B------:R-:W-:Y:S01]  /*a890*/  FADD.FTZ R2, R192, R3 ;  /* 0x00000003c0027221 */ /* 0x000fe20000010000 */
[----:B------:R-:W-:-:S03]  /*a8a0*/  MOV R3, R173 ;  /* 0x000000ad00037202 */ /* 0x000fc60000000f00 */
[----:B------:R-:W-:Y:S01]  /*a8b0*/  FADD.FTZ R2, R191, R2 ;  /* 0x00000002bf027221 */ /* 0x000fe20000010000 */
[----:B------:R-:W-:Y:S03]  /*a8c0*/  HMMA.16816.F32 R88, R4, R26, R88 ;  /* 0x0000001a0458723c */ /* 0x000fe60000001858 */
[----:B------:R-:W-:-:S03]  /*a8d0*/  FADD.FTZ R193, R193, R2 ;  /* 0x00000002c1c17221 */ /* 0x000fc60000010000 */
[----:B-----5:R-:W-:Y:S01]  /*a8e0*/  HMMA.16816.F32 R100, R4, R16, R100 ;  /* 0x000000100464723c */ /* 0x020fe20000001864 */
[----:B------:R-:W-:-:S04]  /*a8f0*/  FADD.FTZ R193, R196, R193 ;  /* 0x000000c1c4c17221 */ /* 0x000fc80000010000 */
[----:B------:R-:W-:Y:S01]  /*a900*/  FADD.FTZ R198, R198, R193 ;  /* 0x000000c1c6c67221 */ /* 0x000fe20000010000 */
[----:B------:R-:W-:Y:S03]  /*a910*/  HMMA.16816.F32 R104, R4, R18, R104 ;  /* 0x000000120468723c */ /* 0x000fe60000001868 */
[----:B------:R-:W-:-:S03]  /*a920*/  FADD.FTZ R247, R199, R198 ;  /* 0x000000c6c7f77221 */ /* 0x000fc60000010000 */
[C---:B------:R-:W-:Y:S06]  /*a930*/  HMMA.16816.F32 R112, R4.reuse, R14, R112 ;  /* 0x0000000e0470723c */ /* 0x040fec0000001870 */
[C---:B------:R-:W-:Y:S06]  /*a940*/  HMMA.16816.F32 R116, R4.reuse, R8, R116 ;  /* 0x000000080474723c */ /* 0x040fec0000001874 */
[C---:B------:R-:W-:Y:S06]  /*a950*/  HMMA.16816.F32 R120, R4.reuse, R10, R120 ;  /* 0x0000000a0478723c */ /* 0x040fec0000001878 */
[C---:B-1----:R-:W-:Y:S06]  /*a960*/  HMMA.16816.F32 R124, R4.reuse, R20, R124 ;  /* 0x00000014047c723c */ /* 0x042fec000000187c */
[----:B------:R-:W-:-:S15]  /*a970*/  HMMA.16816.F32 R128, R4, R22, R128 ;  /* 0x000000160480723c */ /* 0x000fde0000001880 */
[----:B------:R-:W-:-:S09]  /*a980*/  NOP ;  /* 0x0000000000007918 */ /* 0x000fd20000000000 */
.L_x_1150:
[----:B------:R-:W-:-:S06]  /*a990*/  UISETP.GT.AND UP0, UPT, UR32, UR22, UPT ;  /* 0x000000162000728c */ /* 0x000fcc000bf04270 */
[----:B------:R-:W-:-:S13]  /*a9a0*/  PLOP3.LUT P0, PT, PT, PT, UP0, 0x80, 0x0 ;  /* 0x000000000000781c */ /* 0x000fda0003f0f008 */
[----:B------:R-:W-:Y:S05]  /*a9b0*/  @!P0 BRA `(.L_x_1152) ;  /* 0x00000044004c8947 */ /* 0x000fea0003800000 */
[----:B------:R-:W-:Y:S01]  /*a9c0*/  IMAD.WIDE.U32 R4, R165, -0x2daee0ad, RZ ;  /* 0xd2511f53a5047825 */ /* 0x000fe200078e00ff */
[----:B------:R-:W-:Y:S01]  /*a9d0*/  MOV R2, UR4 ;  /* 0x0000000400027c02 */ /* 0x000fe20008000f00 */
[----:B------:R-:W-:Y:S01]  /*a9e0*/  USHF.L.U64.HI UR33, UR8, 0x5, UR9 ;  /* 0x0000000508217899 */ /* 0x000fe20008010209 */
[----:B------:R-:W-:Y:S01]  /*a9f0*/  MOV R243, 0x7054 ;  /* 0x0000705400f37802 */ /* 0x000fe20000000f00 */
[----:B------:R-:W-:Y:S01]  /*aa00*/  IMAD.WIDE.U32 R250, R0, -0x326172a9, RZ ;  /* 0xcd9e8d5700fa7825 */ /* 0x000fe200078e00ff */
[----:B------:R1:W-:Y:S01]  /*aa10*/  STL.64 [R1], R4 ;  /* 0x0000000401007387 */ /* 0x0003e20000100a00 */
[----:B------:R-:W-:Y:S01]  /*aa20*/  MOV R0, R164 ;  /* 0x000000a400007202 */ /* 0x000fe20000000f00 */
[----:B------:R-:W-:Y:S01]  /*aa30*/  USHF.L.U32 UR34, UR8, 0x5, URZ ;  /* 0x0000000508227899 */ /* 0x000fe2000800063f */
[----:B------:R-:W-:Y:S01]  /*aa40*/  PRMT R243, R2, R243, UR4 ;  /* 0x0000000402f37e16 */ /* 0x000fe200080000f3 */
[----:B------:R-:W-:Y:S01]  /*aa50*/  IMAD.MOV.U32 R2, RZ, RZ, R3 ;  /* 0x000000ffff027224 */ /* 0x000fe200078e0003 */
[----:B------:R-:W-:Y:S01]  /*aa60*/  LOP3.LUT R244, R251, R167, RZ, 0x3c, !PT ;  /* 0x000000a7fbf47212 */ /* 0x000fe200078e3cff */
[----:B------:R-:W-:Y:S01]  /*aa70*/  IMAD.MOV.U32 R234, RZ, RZ, R200 ;  /* 0x000000ffffea7224 */ /* 0x000fe200078e00c8 */
[----:B------:R-:W-:-:S02]  /*aa80*/  USHF.L.U64.HI UR36, UR6, 0x5, UR7 ;  /* 0x0000000506247899 */ /* 0x000fc40008010207 */
[----:B------:R-:W-:Y:S01]  /*aa90*/  USHF.L.U32 UR35, UR6, 0x5, URZ ;  /* 0x0000000506237899 */ /* 0x000fe2000800063f */
[----:B------:R-:W-:Y:S01]  /*aaa0*/  IMAD.WIDE.U32 R244, R244, -0x2daee0ad, RZ ;  /* 0xd2511f53f4f47825 */ /* 0x000fe200078e00ff */
[----:B------:R-:W-:Y:S02]  /*aab0*/  USHF.L.U64.HI UR37, UR6, 0x6, UR7 ;  /* 0x0000000606257899 */ /* 0x000fe40008010207 */
[----:B------:R-:W-:Y:S01]  /*aac0*/  USHF.L.U32 UR39, UR6, 0x6, URZ ;  /* 0x0000000606277899 */ /* 0x000fe2000800063f */
[----:B------:R-:W-:Y:S02]  /*aad0*/  ULDC UR4, c[0x0][0x2ec] ;  /* 0x0000bb0000047ab9 */ /* 0x000fe40000000800 */
[----:B------:R-:W-:Y:S01]  /*aae0*/  ULDC.64 UR6, c[0x0][0x218] ;  /* 0x0000860000067ab9 */ /* 0x000fe20000000a00 */
[----:B------:R-:W-:Y:S01]  /*aaf0*/  ULDC.64 UR10, c[0x0][0x220] ;  /* 0x00008800000a7ab9 */ /* 0x000fe20000000a00 */
[----:B------:R-:W-:Y:S01]  /*ab00*/  ULDC.64 UR8, c[0x0][0x248] ;  /* 0x0000920000087ab9 */ /* 0x000fe20000000a00 */
[----:B------:R-:W-:Y:S06]  /*ab10*/  BRA `(.L_x_1153) ;  /* 0x0000000000a07947 */ /* 0x000fec0003800000 */
.L_x_1155:
        /* <DEDUP_REMOVED lines=40> */
.L_x_1153:
        /* <DEDUP_REMOVED lines=25> */
[----:B------:R-:W-:Y:S01]  /*af30*/  IADD3 R14, P0, R18, UR35, RZ ;  /* 0x00000023120e7c10 */ /* 0x000fe2000ff1e0ff */
[----:B------:R-:W-:Y:S01]  /*af40*/  VIADD R248, R3, 0x9 ;  /* 0x0000000903f87836 */ /* 0x000fe20000000000 */
[C---:B------:R-:W-:Y:S01]  /*af50*/  ISETP.GE.AND P6, PT, R246.reuse, R239, PT ;  /* 0x000000eff600720c */ /* 0x040fe20003fc6270 */
[----:B------:R2:W-:Y:S01]  /*af60*/  LDGSTS.E.BYPASS.LTC128B.128 [R231+0x16000], desc[UR28][R10.64+0x180] ;  /* 0x160001800ae77fae */ /* 0x0005e2000b901d5c */
[----:B------:R-:W-:Y:S01]  /*af70*/  IADD3.X R15, R19, UR36, RZ, P0, !PT ;  /* 0x00000024130f7c10 */ /* 0x000fe200087fe4ff */
[C---:B------:R-:W-:Y:S01]  /*af80*/  VIADD R252, R3.reuse, 0x31 ;  /* 0x0000003103fc7836 */ /* 0x040fe20000000000 */
[C---:B------:R-:W-:Y:S01]  /*af90*/  ISETP.GE.AND P5, PT, R246.reuse, R237, PT ;  /* 0x000000edf600720c */ /* 0x040fe20003fa6270 */
[----:B------:R-:W-:Y:S01]  /*afa0*/  LDGSTS.E.BYPASS.LTC128B.128 [R231+0x10800], desc[UR28][R22.64] ;  /* 0x1080000016e77fae */ /* 0x000fe2000b901d5c */
[CC--:B------:R-:W-:Y:S02]  /*afb0*/  ISETP.GE.AND P0, PT, R3.reuse, R239.reuse, PT ;  /* 0x000000ef0300720c */ /* 0x0c0fe40003f06270 */
[C---:B------:R-:W-:Y:S01]  /*afc0*/  ISETP.GE.OR P6, PT, R246.reuse, R238, !P6 ;  /* 0x000000eef600720c */ /* 0x040fe200077c6670 */
[----:B------:R-:W-:Y:S01]  /*afd0*/  LDGSTS.E.BYPASS.LTC128B.128 [R231+0x12800], desc[UR28][R22.64+0x80] ;  /* 0x1280008016e77fae */ /* 0x000fe2000b901d5c */
[----:B------:R-:W-:Y:S01]  /*afe0*/  ISETP.GE.OR P5, PT, R246, R236, !P5 ;  /* 0x000000ecf600720c */ /* 0x000fe20006fa6670 */
[C---:B------:R-:W-:Y:S01]  /*aff0*/  VIADD R246, R3.reuse, 0x8 ;  /* 0x0000000803f67836 */ /* 0x040fe20000000000 */
[CC--:B------:R-:W-:Y:S01]  /*b000*/  ISETP.GE.OR P0, PT, R3.reuse, R238.reuse, !P0 ;  /* 0x000000ee0300720c */ /* 0x0c0fe20004706670 */
[----:B------:R-:W-:Y:S01]  /*b010*/  LDGSTS.E.BYPASS.LTC128B.128 [R231+0x14800], desc[UR28][R22.64+0x100] ;  /* 0x1480010016e77fae */ /* 0x000fe2000b901d5c */
[C---:B------:R-:W-:Y:S02]  /*b020*/  ISETP.GE.AND P3, PT, R248.reuse, R239, PT ;  /* 0x000000eff800720c */ /* 0x040fe40003f66270 */
[----:B------:R-:W-:Y:S01]  /*b030*/  ISETP.GE.AND P1, PT, R248, R237, PT ;  /* 0x000000edf800720c */ /* 0x000fe20003f26270 */
[----:B------:R-:W-:Y:S01]  /*b040*/  LDGSTS.E.BYPASS.LTC128B.128 [R231+0x16800], desc[UR28][R22.64+0x180] ;  /* 0x1680018016e77fae */ /* 0x000fe2000b901d5c */
[C---:B------:R-:W-:Y:S02]  /*b050*/  ISETP.GE.AND P4, PT, R246.reuse, R239, PT ;  /* 0x000000eff600720c */ /* 0x040fe40003f86270 */
[-C--:B------:R-:W-:Y:S01]  /*b060*/  ISETP.GE.AND P2, PT, R246, R237.reuse, PT ;  /* 0x000000edf600720c */ /* 0x080fe20003f46270 */
[----:B------:R-:W-:Y:S01]  /*b070*/  LDGSTS.E.BYPASS.LTC128B.128 [R231+0x11000], desc[UR28][R18.64] ;  /* 0x1100000012e77fae */ /* 0x000fe2000b901d5c */
[C---:B------:R-:W-:Y:S02]  /*b080*/  ISETP.GE.OR P3, PT, R248.reuse, R238, !P3 ;  /* 0x000000eef800720c */ /* 0x040fe40005f66670 */
[----:B------:R-:W-:Y:S01]  /*b090*/  ISETP.GE.OR P1, PT, R248, R236, !P1 ;  /* 0x000000ecf800720c */ /* 0x000fe20004f26670 */
[----:B------:R-:W-:Y:S01]  /*b0a0*/  LDGSTS.E.BYPASS.LTC128B.128 [R231+0x13000], desc[UR28][R18.64+0x80] ;  /* 0x1300008012e77fae */ /* 0x000fe2000b901d5c */
[C---:B------:R-:W-:Y:S01]  /*b0b0*/  VIADD R248, R3.reuse, 0x10 ;  /* 0x0000001003f87836 */ /* 0x040fe20000000000 */
[C---:B------:R-:W-:Y:S02]  /*b0c0*/  ISETP.GE.OR P4, PT, R246.reuse, R238, !P4 ;  /* 0x000000eef600720c */ /* 0x040fe40006786670 */
[----:B------:R-:W-:Y:S01]  /*b0d0*/  LDGSTS.E.BYPASS.LTC128B.128 [R231+0x15000], desc[UR28][R18.64+0x100] ;  /* 0x1500010012e77fae */ /* 0x000fe2000b901d5c */
[-C--:B------:R-:W-:Y:S01]  /*b0e0*/  ISETP.GE.OR P2, PT, R246, R236.reuse, !P2 ;  /* 0x000000ecf600720c */ /* 0x080fe20005746670 */
[C---:B------:R-:W-:Y:S02]  /*b0f0*/  VIADD R246, R3.reuse, 0x11 ;  /* 0x0000001103f67836 */ /* 0x040fe40000000000 */
        /* <DEDUP_REMOVED lines=8> */
[----:B------:R-:W4:Y:S04]  /*b180*/  LDSM.16.M88.4 R176, [R229+0x9000] ;  /* 0x00900000e5b0783b */ /* 0x000f280000000200 */
[----:B------:R-:W5:Y:S04]  /*b190*/  LDSM.16.M88.4 R180, [R229+0x9800] ;  /* 0x00980000e5b4783b */ /* 0x000f680000000200 */
[----:B------:R-:W0:Y:S04]  /*b1a0*/  LDGDEPBAR ;  /* 0x00000000000079af */ /* 0x000e280000000000 */
[----:B------:R-:W-:Y:S04]  /*b1b0*/  LDSM.16.M88.4 R184, [R228] ;  /* 0x00000000e4b8783b */ /* 0x000fe80000000200 */
[----:B------:R-:W5:Y:S04]  /*b1c0*/  LDSM.16.M88.4 R188, [R227] ;  /* 0x00000000e3bc783b */ /* 0x000f680000000200 */
[----:B------:R-:W5:Y:S04]  /*b1d0*/  LDSM.16.M88.4 R192, [R219] ;  /* 0x00000000dbc0783b */ /* 0x000f680000000200 */
[----:B------:R-:W-:Y:S04]  /*b1e0*/  LDSM.16.M88.4 R196, [R217] ;  /* 0x00000000d9c4783b */ /* 0x000fe80000000200 */
[----:B------:R-:W-:Y:S01]  /*b1f0*/  LDSM.16.M88.4 R200, [R226] ;  /* 0x00000000e2c8783b */ /* 0x000fe20000000200 */
[C---:B-1----:R-:W-:Y:S06]  /*b200*/  HMMA.16816.F32 R4, R164.reuse, R168, RZ ;  /* 0x000000a8a404723c */ /* 0x042fec00000018ff */
[C---:B--2---:R-:W-:Y:S01]  /*b210*/  HMMA.16816.F32 R8, R164.reuse, R170, RZ ;  /* 0x000000aaa408723c */ /* 0x044fe200000018ff */
[----:B------:R-:W1:Y:S05]  /*b220*/  LDSM.16.M88.4 R168, [R218] ;  /* 0x00000000daa8783b */ /* 0x000e6a0000000200 */
[C---:B---3--:R-:W-:Y:S06]  /*b230*/  HMMA.16816.F32 R12, R164.reuse, R172, RZ ;  /* 0x000000aca40c723c */ /* 0x048fec00000018ff */
[C---:B------:R-:W-:Y:S01]  /*b240*/  HMMA.16816.F32 R16, R164.reuse, R174, RZ ;  /* 0x000000aea410723c */ /* 0x040fe200000018ff */
[----:B------:R-:W2:Y:S05]  /*b250*/  LDSM.16.M88.4 R172, [R223+0x8000] ;  /* 0x00800000dfac783b */ /* 0x000eaa0000000200 */
[C---:B----4-:R-:W-:Y:S06]  /*b260*/  HMMA.16816.F32 R20, R164.reuse, R176, RZ ;  /* 0x000000b0a414723c */ /* 0x050fec00000018ff */
[C---:B------:R-:W-:Y:S01]  /*b270*/  HMMA.16816.F32 R24, R164.reuse, R178, RZ ;  /* 0x000000b2a418723c */ /* 0x040fe200000018ff */
[----:B------:R-:W3:Y:S05]  /*b280*/  LDSM.16.M88.4 R176, [R223+0x8800] ;  /* 0x00880000dfb0783b */ /* 0x000eea0000000200 */
[C---:B-----5:R-:W-:Y:S06]  /*b290*/  HMMA.16816.F32 R28, R164.reuse, R180, RZ ;  /* 0x000000b4a41c723c */ /* 0x060fec00000018ff */
[----:B------:R-:W-:Y:S01]  /*b2a0*/  HMMA.16816.F32 R32, R164, R182, RZ ;  /* 0x000000b6a420723c */ /* 0x000fe200000018ff */
[----:B------:R-:W4:Y:S04]  /*b2b0*/  LDSM.16.M88.4 R164, [R223+0x9000] ;  /* 0x00900000dfa4783b */ /* 0x000f280000000200 */
[----:B------:R-:W5:Y:S01]  /*b2c0*/  LDSM.16.M88.4 R180, [R223+0x9800] ;  /* 0x00980000dfb4783b */ /* 0x000f620000000200 */
        /* <DEDUP_REMOVED lines=8> */
[----:B------:R-:W-:Y:S05]  /*b350*/  LDSM.16.M88.4 R168, [R225] ;  /* 0x00000000e1a8783b */ /* 0x000fea0000000200 */
[C---:B------:R-:W-:Y:S06]  /*b360*/  HMMA.16816.F32 R28, R184.reuse, R196, R28 ;  /* 0x000000c4b81c723c */ /* 0x040fec000000181c */
[----:B------:R-:W-:Y:S01]  /*b370*/  HMMA.16816.F32 R32, R184, R198, R32 ;  /* 0x000000c6b820723c */ /* 0x000fe20000001820 */
[----:B------:R-:W1:Y:S04]  /*b380*/  LDSM.16.M88.4 R184, [R216] ;  /* 0x00000000d8b8783b */ /* 0x000e680000000200 */
        /* <DEDUP_REMOVED lines=19> */
[----:B------:R-:W-:Y:S05]  /*b4c0*/  LDSM.16.M88.4 R188, [R215] ;  /* 0x00000000d7bc783b */ /* 0x000fea0000000200 */
[C---:B--2---:R-:W-:Y:S06]  /*b4d0*/  HMMA.16816.F32 R20, R168.reuse, R172, R20 ;  /* 0x000000aca814723c */ /* 0x044fec0000001814 */
[C---:B------:R-:W-:Y:S01]  /*b4e0*/  HMMA.16816.F32 R24, R168.reuse, R174, R24 ;  /* 0x000000aea818723c */ /* 0x040fe20000001818 */
[----:B------:R-:W2:Y:S05]  /*b4f0*/  LDSM.16.M88.4 R172, [R228+0x2000] ;  /* 0x00200000e4ac783b */ /* 0x000eaa0000000200 */
[C---:B---3--:R-:W-:Y:S06]  /*b500*/  HMMA.16816.F32 R28, R168.reuse, R164, R28 ;  /* 0x000000a4a81c723c */ /* 0x048fec000000181c */
[----:B------:R-:W-:Y:S01]  /*b510*/  HMMA.16816.F32 R32, R168, R166, R32 ;  /* 0x000000a6a820723c */ /* 0x000fe20000001820 */
[----:B------:R-:W3:Y:S04]  /*b520*/  LDSM.16.M88.4 R164, [R214] ;  /* 0x00000000d6a4783b */ /* 0x000ee80000000200 */
[----:B------:R-:W5:Y:S01]  /*b530*/  LDSM.16.M88.4 R168, [R213] ;  /* 0x00000000d5a8783b */ /* 0x000f620000000200 */
[C---:B------:R-:W-:Y:S06]  /*b540*/  HMMA.16816.F32 R4, R176.reuse, R192, R4 ;  /* 0x000000c0b004723c */ /* 0x040fec0000001804 */
[C---:B------:R-:W-:Y:S01]  /*b550*/  HMMA.16816.F32 R8, R176.reuse, R194, R8 ;  /* 0x000000c2b008723c */ /* 0x040fe20000001808 */
[----:B------:R-:W5:Y:S05]  /*b560*/  LDSM.16.M88.4 R192, [R212] ;  /* 0x00000000d4c0783b */ /* 0x000f6a0000000200 */
        /* <DEDUP_REMOVED lines=26> */
[C---:B----4-:R-:W-:Y:S06]  /*b710*/  HMMA.16816.F32 R12, R180.reuse, R176, R12 ;  /* 0x000000b0b40c723c */ /* 0x050fec000000180c */
[C---:B------:R-:W-:Y:S01]  /*b720*/  HMMA.16816.F32 R16, R180.reuse, R178, R16 ;  /* 0x000000b2b410723c */ /* 0x040fe20000001810 */
[----:B------:R-:W1:Y:S05]  /*b730*/  LDSM.16.M88.4 R176, [R216+0x3800] ;  /* 0x00380000d8b0783b */ /* 0x000e6a0000000200 */
[C---:B--2---:R-:W-:Y:S06]  /*b740*/  HMMA.16816.F32 R20, R180.reuse, R188, R20 ;  /* 0x000000bcb414723c */ /* 0x044fec0000001814 */
[C---:B------:R-:W-:Y:S01]  /*b750*/  HMMA.16816.F32 R24, R180.reuse, R190, R24 ;  /* 0x000000beb418723c */ /* 0x040fe20000001818 */
[----:B------:R-:W-:Y:S05]  /*b760*/  LDSM.16.M88.4 R188, [R229+0xd000] ;  /* 0x00d00000e5bc783b */ /* 0x000fea0000000200 */
[C---:B---3--:R-:W-:Y:S06]  /*b770*/  HMMA.16816.F32 R28, R180.reuse, R164, R28 ;  /* 0x000000a4b41c723c */ /* 0x048fec000000181c */
[----:B------:R-:W-:Y:S01]  /*b780*/  HMMA.16816.F32 R32, R180, R166, R32 ;  /* 0x000000a6b420723c */ /* 0x000fe20000001820 */
[----:B------:R-:W-:Y:S04]  /*b790*/  LDSM.16.M88.4 R164, [R230+0x4000] ;  /* 0x00400000e6a4783b */ /* 0x000fe80000000200 */
[----:B------:R-:W2:Y:S01]  /*b7a0*/  LDSM.16.M88.4 R180, [R229+0xc000] ;  /* 0x00c00000e5b4783b */ /* 0x000ea20000000200 */
[C---:B-----5:R-:W-:Y:S06]  /*b7b0*/  HMMA.16816.F32 R4, R168.reuse, R196, R4 ;  /* 0x000000c4a804723c */ /* 0x060fec0000001804 */
[C---:B------:R-:W-:Y:S01]  /*b7c0*/  HMMA.16816.F32 R8, R168.reuse, R198, R8 ;  /* 0x000000c6a808723c */ /* 0x040fe20000001808 */
[----:B------:R-:W-:Y:S05]  /*b7d0*/  LDSM.16.M88.4 R196, [R228+0x4000] ;  /* 0x00400000e4c4783b */ /* 0x000fea0000000200 */
[C---:B------:R-:W-:Y:S06]  /*b7e0*/  HMMA.16816.F32 R12, R168.reuse, R200, R12 ;  /* 0x000000c8a80c723c */ /* 0x040fec000000180c */
[C---:B------:R-:W-:Y:S01]  /*b7f0*/  HMMA.16816.F32 R16, R168.reuse, R202, R16 ;  /* 0x000000caa810723c */ /* 0x040fe20000001810 */
[----:B------:R-:W3:Y:S05]  /*b800*/  LDSM.16.M88.4 R200, [R211] ;  /* 0x00000000d3c8783b */ /* 0x000eea0000000200 */
[C---:B------:R-:W-:Y:S06]  /*b810*/  HMMA.16816.F32 R20, R168.reuse, R172, R20 ;  /* 0x000000aca814723c */ /* 0x040fec0000001814 */
[C---:B------:R-:W-:Y:S01]  /*b820*/  HMMA.16816.F32 R24, R168.reuse, R174, R24 ;  /* 0x000000aea818723c */ /* 0x040fe20000001818 */
[----:B------:R-:W4:Y:S05]  /*b830*/  LDSM.16.M88.4 R172, [R210] ;  /* 0x00000000d2ac783b */ /* 0x000f2a0000000200 */
[C---:B-1----:R-:W-:Y:S06]  /*b840*/  HMMA.16816.F32 R28, R168.reuse, R176, R28 ;  /* 0x000000b0a81c723c */ /* 0x042fec000000181c */
[----:B------:R-:W-:Y:S01]  /*b850*/  HMMA.16816.F32 R32, R168, R178, R32 ;  /* 0x000000b2a820723c */ /* 0x000fe20000001820 */
[----:B------:R-:W1:Y:S04]  /*b860*/  LDSM.16.M88.4 R168, [R209] ;  /* 0x00000000d1a8783b */ /* 0x000e680000000200 */
[----:B------:R-:W5:Y:S01]  /*b870*/  LDSM.16.M88.4 R176, [R208] ;  /* 0x00000000d0b0783b */ /* 0x000f620000000200 */
        /* <DEDUP_REMOVED lines=21> */
[----:B------:R-:W1:Y:S05]  /*b9d0*/  LDSM.16.M88.4 R168, [R225+0x4000] ;  /* 0x00400000e1a8783b */ /* 0x000e6a0000000200 */
[C---:B-----5:R-:W-:Y:S06]  /*b9e0*/  HMMA.16816.F32 R28, R196.reuse, R176, R28 ;  /* 0x000000b0c41c723c */ /* 0x060fec000000181c */
[----:B------:R-:W-:Y:S01]  /*b9f0*/  HMMA.16816.F32 R32, R196, R178, R32 ;  /* 0x000000b2c420723c */ /* 0x000fe20000001820 */
[----:B------:R-:W3:Y:S04]  /*ba00*/  LDSM.16.M88.4 R176, [R216+0x5000] ;  /* 0x00500000d8b0783b */ /* 0x000ee80000000200 */
[----:B------:R-:W4:Y:S01]  /*ba10*/  LDSM.16.M88.4 R196, [R216+0x5800] ;  /* 0x00580000d8c4783b */ /* 0x000f220000000200 */
        /* <DEDUP_REMOVED lines=18> */
[----:B------:R-:W-:Y:S05]  /*bb40*/  LDSM.16.M88.4 R200, [R206] ;  /* 0x00000000cec8783b */ /* 0x000fea0000000200 */
[C---:B---3--:R-:W-:Y:S06]  /*bb50*/  HMMA.16816.F32 R20, R168.reuse, R176, R20 ;  /* 0x000000b0a814723c */ /* 0x048fec0000001814 */
[C---:B------:R-:W-:Y:S01]  /*bb60*/  HMMA.16816.F32 R24, R168.reuse, R178, R24 ;  /* 0x000000b2a818723c */ /* 0x040fe20000001818 */
[----:B------:R-:W1:Y:S05]  /*bb70*/  LDSM.16.M88.4 R176, [R207] ;  /* 0x00000000cfb0783b */ /* 0x000e6a0000000200 */
[C---:B----4-:R-:W-:Y:S06]  /*bb80*/  HMMA.16816.F32 R28, R168.reuse, R196, R28 ;  /* 0x000000c4a81c723c */ /* 0x050fec000000181c */
[----:B------:R-:W-:Y:S01]  /*bb90*/  HMMA.16816.F32 R32, R168, R198, R32 ;  /* 0x000000c6a820723c */ /* 0x000fe20000001820 */
[----:B------:R-:W3:Y:S04]  /*bba0*/  LDSM.16.M88.4 R168, [R205] ;  /* 0x00000000cda8783b */ /* 0x000ee80000000200 */
[----:B------:R-:W4:Y:S01]  /*bbb0*/  LDSM.16.M88.4 R196, [R204] ;  /* 0x00000000ccc4783b */ /* 0x000f220000000200 */
[C---:B--2---:R-:W-:Y:S06]  /*bbc0*/  HMMA.16816.F32 R4, R164.reuse, R184, R4 ;  /* 0x000000b8a404723c */ /* 0x044fec0000001804 */
[C---:B------:R-:W-:Y:S01]  /*bbd0*/  HMMA.16816.F32 R8, R164.reuse, R186, R8 ;  /* 0x000000baa408723c */ /* 0x040fe20000001808 */
[----:B------:R-:W-:Y:S05]  /*bbe0*/  LDSM.16.M88.4 R184, [R223+0xe000] ;  /* 0x00e00000dfb8783b */ /* 0x000fea0000000200 */
[C---:B-----5:R-:W-:Y:S06]  /*bbf0*/  HMMA.16816.F32 R12, R164.reuse, R188, R12 ;  /* 0x000000bca40c723c */ /* 0x060fec000000180c */
[C---:B------:R-:W-:Y:S01]  /*bc00*/  HMMA.16816.F32 R16, R164.reuse, R190, R16 ;  /* 0x000000bea410723c */ /* 0x040fe20000001810 */
[----:B------:R-:W-:Y:S05]  /*bc10*/  LDSM.16.M88.4 R188, [R223+0xe800] ;  /* 0x00e80000dfbc783b */ /* 0x000fea0000000200 */
[C---:B------:R-:W-:Y:S06]  /*bc20*/  HMMA.16816.F32 R20, R164.reuse, R180, R20 ;  /* 0x000000b4a414723c */ /* 0x040fec0000001814 */
        /* <DEDUP_REMOVED lines=10> */
[C---:B------:R-:W-:Y:S06]  /*bcd0*/  HMMA.16816.F32 R16, R172.reuse, R202, R16 ;  /* 0x000000caac10723c */ /* 0x040fec0000001810 */
[C---:B---3--:R-:W-:Y:S06]  /*bce0*/  HMMA.16816.F32 R20, R172.reuse, R168, R20 ;  /* 0x000000a8ac14723c */ /* 0x048fec0000001814 */
[C---:B------:R-:W-:Y:S01]  /*bcf0*/  HMMA.16816.F32 R24, R172.reuse, R170, R24 ;  /* 0x000000aaac18723c */ /* 0x040fe20000001818 */
[----:B------:R-:W1:Y:S05]  /*bd00*/  LDSM.16.M88.4 R168, [R225+0x6000] ;  /* 0x00600000e1a8783b */ /* 0x000e6a0000000200 */
[C---:B----4-:R-:W-:Y:S06]  /*bd10*/  HMMA.16816.F32 R28, R172.reuse, R196, R28 ;  /* 0x000000c4ac1c723c */ /* 0x050fec000000181c */
[----:B------:R-:W-:Y:S01]  /*bd20*/  HMMA.16816.F32 R32, R172, R198, R32 ;  /* 0x000000c6ac20723c */ /* 0x000fe20000001820 */
[----:B------:R-:W-:Y:S05]  /*bd30*/  LDSM.16.M88.4 R172, [R216+0x7000] ;  /* 0x00700000d8ac783b */ /* 0x000fea0000000200 */
[C---:B--2---:R-:W-:Y:S06]  /*bd40*/  HMMA.16816.F32 R4, R180.reuse, R184, R4 ;  /* 0x000000b8b404723c */ /* 0x044fec0000001804 */
[C---:B------:R-:W-:Y:S06]  /*bd50*/  HMMA.16816.F32 R8, R180.reuse, R186, R8 ;  /* 0x000000bab408723c */ /* 0x040fec0000001808 */
[C---:B------:R-:W-:Y:S06]  /*bd60*/  HMMA.16816.F32 R12, R180.reuse, R188, R12 ;  /* 0x000000bcb40c723c */ /* 0x040fec000000180c */
[C---:B------:R-:W-:Y:S06]  /*bd70*/  HMMA.16816.F32 R16, R180.reuse, R190, R16 ;  /* 0x000000beb410723c */ /* 0x040fec0000001810 */
[C---:B-----5:R-:W-:Y:S06]  /*bd80*/  HMMA.16816.F32 R20, R180.reuse, R164, R20 ;  /* 0x000000a4b414723c */ /* 0x060fec0000001814 */
[C---:B------:R-:W-:Y:S01]  /*bd90*/  HMMA.16816.F32 R24, R180.reuse, R166, R24 ;  /* 0x000000a6b418723c */ /* 0x040fe20000001818 */
[----:B------:R-:W2:Y:S05]  /*bda0*/  LDSM.16.M88.4 R164, [R216+0x6800] ;  /* 0x00680000d8a4783b */ /* 0x000eaa0000000200 */
[C---:B------:R-:W-:Y:S06]  /*bdb0*/  HMMA.16816.F32 R28, R180.reuse, R192, R28 ;  /* 0x000000c0b41c723c */ /* 0x040fec000000181c */
[----:B------:R-:W-:Y:S06]  /*bdc0*/  HMMA.16816.F32 R32, R180, R194, R32 ;  /* 0x000000c2b420723c */ /* 0x000fec0000001820 */
[C---:B-1----:R-:W-:Y:S06]  /*bdd0*/  HMMA.16816.F32 R4, R168.reuse, R176, R4 ;  /* 0x000000b0a804723c */ /* 0x042fec0000001804 */
[C---:B------:R-:W-:Y:S06]  /*bde0*/  HMMA.16816.F32 R8, R168.reuse, R178, R8 ;  /* 0x000000b2a808723c */ /* 0x040fec0000001808 */
[C---:B--2---:R-:W-:Y:S11]  /*bdf0*/  HMMA.16816.F32 R12, R168.reuse, R164, R12 ;  /* 0x000000a4a80c723c */ /* 0x044ff6000000180c */
[----:B------:R-:W-:Y:S01]  /*be00*/  @!UPT UIADD3 URZ, URZ, URZ, URZ ;  /* 0x0000003f3f3ff290 */ /* 0x000fe2000fffe03f */
[----:B------:R-:W-:Y:S02]  /*be10*/  FSEL R191, R4, -INF , !P0 ;  /* 0xff80000004bf7808 */ /* 0x000fe40004000000 */
[C---:B------:R-:W-:Y:S01]  /*be20*/  ISETP.GE.AND P0, PT, R3.reuse, R237, PT ;  /* 0x000000ed0300720c */ /* 0x040fe20003f06270 */
[C---:B------:R-:W-:Y:S01]  /*be30*/  HMMA.16816.F32 R16, R168.reuse, R166, R16 ;  /* 0x000000a6a810723c */ /* 0x040fe20000001810 */
[----:B------:R-:W1:Y:S01]  /*be40*/  LDSM.16.M88.4 R164, [R216+0x7800] ;  /* 0x00780000d8a4783b */ /* 0x000e620000000200 */
[----:B------:R-:W-:Y:S04]  /*be50*/  DEPBAR.LE SB0, 0x0 ;  /* 0x000080000000791a */ /* 0x000fe80000000000 */
[----:B------:R-:W-:Y:S01]  /*be60*/  BAR.SYNC.DEFER_BLOCKING 0x0 ;  /* 0x0000000000007b1d */ /* 0x000fe20000010000 */
[----:B------:R-:W-:Y:S01]  /*be70*/  ISETP.GE.OR P0, PT, R3, R236, !P0 ;  /* 0x000000ec0300720c */ /* 0x000fe20004706670 */
[C---:B------:R-:W-:Y:S05]  /*be80*/  HMMA.16816.F32 R20, R168.reuse, R172, R20 ;  /* 0x000000aca814723c */ /* 0x040fea0000001814 */
[----:B------:R-:W-:Y:S01]  /*be90*/  FSEL R189, R6, -INF , !P0 ;  /* 0xff80000006bd7808 */ /* 0x000fe20004000000 */
[C---:B------:R-:W-:Y:S03]  /*bea0*/  HMMA.16816.F32 R24, R168.reuse, R174, R24 ;  /* 0x000000aea818723c */ /* 0x040fe60000001818 */
[C---:B------:R-:W-:Y:S02]  /*beb0*/  ISETP.GE.AND P0, PT, R248.reuse, R239, PT ;  /* 0x000000eff800720c */ /* 0x040fe40003f06270 */
[----:B------:R-:W-:Y:S02]  /*bec0*/  FSEL R187, R7, -INF , !P5 ;  /* 0xff80000007bb7808 */ /* 0x000fe40006800000 */
[C---:B------:R-:W-:Y:S02]  /*bed0*/  ISETP.GE.AND P5, PT, R248.reuse, R237, PT ;  /* 0x000000edf800720c */ /* 0x040fe40003fa6270 */
[----:B------:R-:W-:Y:S02]  /*bee0*/  ISETP.GE.OR P0, PT, R248, R238, !P0 ;  /* 0x000000eef800720c */ /* 0x000fe40004706670 */
[----:B------:R-:W-:Y:S02]  /*bef0*/  FSEL R186, R5, -INF , !P6 ;  /* 0xff80000005ba7808 */ /* 0x000fe40007000000 */
[----:B------:R-:W-:Y:S02]  /*bf00*/  FSEL R185, R8, -INF , !P4 ;  /* 0xff80000008b97808 */ /* 0x000fe40006000000 */
[C---:B------:R-:W-:Y:S02]  /*bf10*/  ISETP.GE.AND P6, PT, R246.reuse, R239, PT ;  /* 0x000000eff600720c */ /* 0x040fe40003fc6270 */
[----:B------:R-:W-:Y:S02]  /*bf20*/  ISETP.GE.AND P4, PT, R246, R237, PT ;  /* 0x000000edf600720c */ /* 0x000fe40003f86270 */
[----:B------:R-:W-:Y:S01]  /*bf30*/  ISETP.GE.OR P5, PT, R248, R236, !P5 ;  /* 0x000000ecf800720c */ /* 0x000fe20006fa6670 */
[C---:B------:R-:W-:Y:S01]  /*bf40*/  VIADD R248, R3.reuse, 0x18 ;  /* 0x0000001803f87836 */ /* 0x040fe20000000000 */
[C---:B------:R-:W-:Y:S02]  /*bf50*/  ISETP.GE.OR P6, PT, R246.reuse, R238, !P6 ;  /* 0x000000eef600720c */ /* 0x040fe400077c6670 */
[----:B------:R-:W-:Y:S01]  /*bf60*/  ISETP.GE.OR P4, PT, R246, R236, !P4 ;  /* 0x000000ecf600720c */ /* 0x000fe20006786670 */
[----:B------:R-:W-:Y:S01]  /*bf70*/  VIADD R246, R3, 0x19 ;  /* 0x0000001903f67836 */ /* 0x000fe20000000000 */
[----:B------:R-:W-:Y:S02]  /*bf80*/  FSEL R5, R9, -INF , !P3 ;  /* 0xff80000009057808 */ /* 0x000fe40005800000 */
[----:B------:R-:W-:Y:S01]  /*bf90*/  FSEL R9, R10, -INF , !P2 ;  /* 0xff8000000a097808 */ /* 0x000fe20005000000 */
[C---:B-1----:R-:W-:Y:S03]  /*bfa0*/  HMMA.16816.F32 R28, R168.reuse, R164, R28 ;  /* 0x000000a4a81c723c */ /* 0x042fe6000000181c */
[----:B------:R-:W-:Y:S02]  /*bfb0*/  FSEL R10, R11, -INF , !P1 ;  /* 0xff8000000b0a7808 */ /* 0x000fe40004800000 */
[C---:B------:R-:W-:Y:S01]  /*bfc0*/  ISETP.GE.AND P3, PT, R248.reuse, R239, PT ;  /* 0x000000eff800720c */ /* 0x040fe20003f66270 */
[----:B------:R-:W-:Y:S03]  /*bfd0*/  HMMA.16816.F32 R32, R168, R166, R32 ;  /* 0x000000a6a820723c */ /* 0x000fe60000001820 */
[----:B------:R-:W-:Y:S02]  /*bfe0*/  ISETP.GE.AND P1, PT, R248, R237, PT ;  /* 0x000000edf800720c */ /* 0x000fe40003f26270 */
[----:B------:R-:W-:Y:S02]  /*bff0*/  FSEL R197, R12, -INF , !P0 ;  /* 0xff8000000cc57808 */ /* 0x000fe40004000000 */
        /* <DEDUP_REMOVED lines=10> */
[C---:B------:R-:W-:Y:S02]  /*c0a0*/  ISETP.GE.AND P4, PT, R248.reuse, R239, PT ;  /* 0x000000eff800720c */ /* 0x040fe40003f86270 */
[----:B------:R-:W-:Y:S02]  /*c0b0*/  ISETP.GE.AND P5, PT, R248, R237, PT ;  /* 0x000000edf800720c */ /* 0x000fe40003fa6270 */
[----:B------:R-:W-:Y:S02]  /*c0c0*/  FSEL R200, R13, -INF , !P6 ;  /* 0xff8000000dc87808 */ /* 0x000fe40007000000 */
        /* <DEDUP_REMOVED lines=21> */
[----:B------:R-:W-:Y:S01]  /*c220*/  ISETP.GE.OR P4, PT, R246, R236, !P4 ;  /* 0x000000ecf600720c */ /* 0x000fe20006786670 */
[----:B------:R-:W-:Y:S01]  /*c230*/  VIADD R246, R3, 0x30 ;  /* 0x0000003003f67836 */ /* 0x000fe20000000000 */
        /* <DEDUP_REMOVED lines=38> */
[----:B------:R-:W-:Y:S02]  /*c4a0*/  FSEL R198, R28, -INF , !P6 ;  /* 0xff8000001cc67808 */ /* 0x000fe40007000000 */
[----:B------:R-:W-:Y:S02]  /*c4b0*/  FSEL R252, R31, -INF , !P2 ;  /* 0xff8000001ffc7808 */ /* 0x000fe40005000000 */
[----:B------:R-:W-:Y:S02]  /*c4c0*/  FMNMX.FTZ R248, R178, R248, !PT ;  /* 0x000000f8b2f87209 */ /* 0x000fe40007810000 */
[----:B------:R-:W-:Y:S02]  /*c4d0*/  PLOP3.LUT P2, PT, PT, PT, UP0, 0x80, 0x0 ;  /* 0x000000000000781c */ /* 0x000fe40003f4f008 */
[----:B------:R-:W-:Y:S02]  /*c4e0*/  FSEL R190, R30, -INF , !P3 ;  /* 0xff8000001ebe7808 */ /* 0x000fe40005800000 */
[----:B------:R-:W-:Y:S02]  /*c4f0*/  FMNMX.FTZ R11, R201, R246, !PT ;  /* 0x000000f6c90b7209 */ /* 0x000fe40007810000 */
[----:B------:R-:W-:Y:S02]  /*c500*/  FSEL R194, R29, -INF , !P5 ;  /* 0xff8000001dc27808 */ /* 0x000fe40006800000 */
[C---:B------:R-:W-:Y:S02]  /*c510*/  ISETP.GE.AND P3, PT, R3.reuse, R239, PT ;  /* 0x000000ef0300720c */ /* 0x040fe40003f66270 */
[----:B------:R-:W-:Y:S02]  /*c520*/  FMNMX.FTZ R246, R198, R248, !PT ;  /* 0x000000f8c6f67209 */ /* 0x000fe40007810000 */
[----:B------:R-:W-:Y:S02]  /*c530*/  FMNMX.FTZ R14, R202, R11, !PT ;  /* 0x0000000bca0e7209 */ /* 0x000fe40007810000 */
[----:B------:R-:W-:Y:S02]  /*c540*/  ISETP.GE.OR P3, PT, R3, R238, !P3 ;  /* 0x000000ee0300720c */ /* 0x000fe40005f66670 */
[----:B------:R-:W-:Y:S02]  /*c550*/  FSEL R248, R32, -INF , !P1 ;  /* 0xff80000020f87808 */ /* 0x000fe40004800000 */
[----:B------:R-:W-:Y:S02]  /*c560*/  FMNMX.FTZ R11, R194, R246, !PT ;  /* 0x000000f6c20b7209 */ /* 0x000fe40007810000 */
[----:B------:R-:W-:Y:S02]  /*c570*/  FSEL R174, R27, -INF , !P4 ;  /* 0xff8000001bae7808 */ /* 0x000fe40006000000 */
[----:B------:R-:W-:Y:S02]  /*c580*/  FSEL R246, R33, -INF , !P3 ;  /* 0xff80000021f67808 */ /* 0x000fe40005800000 */
[----:B------:R-:W-:Y:S02]  /*c590*/  FMNMX.FTZ R13, R181, R14, !PT ;  /* 0x0000000eb50d7209 */ /* 0x000fe40007810000 */
[----:B------:R-:W-:Y:S02]  /*c5a0*/  FMNMX.FTZ R11, R248, R11, !PT ;  /* 0x0000000bf80b7209 */ /* 0x000fe40007810000 */
[----:B------:R-:W-:Y:S02]  /*c5b0*/  ISETP.GE.AND P1, PT, R3, R237, PT ;  /* 0x000000ed0300720c */ /* 0x000fe40003f26270 */
[----:B------:R-:W-:Y:S02]  /*c5c0*/  FMNMX.FTZ R13, R174, R13, !PT ;  /* 0x0000000dae0d7209 */ /* 0x000fe40007810000 */
[----:B------:R-:W-:Y:S01]  /*c5d0*/  FMNMX.FTZ R11, R246, R11, !PT ;  /* 0x0000000bf60b7209 */ /* 0x000fe20007810000 */
[----:B------:R-:W-:Y:S08]  /*c5e0*/  @P2 BRA `(.L_x_1155) ;  /* 0xffffffe4004c2947 */ /* 0x000ff0000383ffff */
.L_x_1154:
[----:B------:R-:W2:Y:S01]  /*c5f0*/  LDL.64 R32, [R1] ;  /* 0x0000000001207983 */ /* 0x000ea20000100a00 */
[----:B------:R-:W-:Y:S01]  /*c600*/  FMNMX.FTZ R13, R190, R13, !PT ;  /* 0x0000000dbe0d7209 */ /* 0x000fe20007810000 */
[----:B------:R-:W-:Y:S01]  /*c610*/  USHF.L.U32 UR32, UR38, 0x1, URZ ;  /* 0x0000000126207899 */ /* 0x000fe2000800063f */
[----:B------:R-:W-:Y:S01]  /*c620*/  FSEL R172, R34, -INF , !P0 ;  /* 0xff80000022ac7808 */ /* 0x000fe20004000000 */
[----:B------:R-:W-:Y:S01]  /*c630*/  UISETP.GT.AND UP0, UPT, UR38, UR22, UPT ;  /* 0x000000162600728c */ /* 0x000fe2000bf04270 */
[----:B------:R-:W-:Y:S01]  /*c640*/  FMNMX.FTZ R13, R252, R13, !PT ;  /* 0x0000000dfc0d7209 */ /* 0x000fe20007810000 */
[----:B------:R-:W3:Y:S01]  /*c650*/  SHFL.BFLY PT, R4, R11, 0x2, 0x1f ;  /* 0x0c401f000b047f89 */ /* 0x000ee200000e0000 */
[----:B------:R-:W-:Y:S02]  /*c660*/  ISETP.GE.OR P1, PT, R3, R236, !P1 ;  /* 0x000000ec0300720c */ /* 0x000fe40004f26670 */
[----:B------:R-:W-:Y:S05]  /*c670*/  FMNMX.FTZ R8, R172, R13, !PT ;  /* 0x0000000dac087209 */ /* 0x000fea0007810000 */
[----:B------:R-:W-:Y:S01]  /*c680*/  LDSM.16.MT88.4 R20, [R222+0x10000] ;  /* 0x01000000de14783b */ /* 0x000fe20000004200 */
[----:B------:R-:W-:Y:S04]  /*c690*/  FSEL R165, R35, -INF , !P1 ;  /* 0xff80000023a57808 */ /* 0x000fe80004800000 */
[----:B-1----:R-:W-:Y:S02]  /*c6a0*/  FMNMX.FTZ R6, R165, R8, !PT ;  /* 0x00000008a5067209 */ /* 0x002fe40007810000 */
[----:B------:R-:W-:Y:S01]  /*c6b0*/  MOV R8, UR31 ;  /* 0x0000001f00087c02 */ /* 0x000fe20008000f00 */
[----:B------:R-:W-:Y:S08]  /*c6c0*/  LDSM.16.MT88.4 R28, [R221+0x10000] ;  /* 0x01000000dd1c783b */ /* 0x000ff00000004200 */
[----:B------:R-:W1:Y:S01]  /*c6d0*/  SHFL.BFLY PT, R3, R6, 0x2, 0x1f ;  /* 0x0c401f0006037f89 */ /* 0x000e6200000e0000 */
[----:B--2---:R-:W-:Y:S01]  /*c6e0*/  LOP3.LUT R8, R33, UR32, R8, 0x96, !PT ;  /* 0x0000002021087c12 */ /* 0x004fe2000f8e9608 */
[----:B------:R-:W-:Y:S01]  /*c6f0*/  UIADD3 UR32, UR32, 0x1, URZ ;  /* 0x0000000120207890 */ /* 0x000fe2000fffe03f */
[----:B---3--:R-:W-:Y:S02]  /*c700*/  FMNMX.FTZ R7, R11, R4, !PT ;  /* 0x000000040b077209 */ /* 0x008fe40007810000 */
[----:B-1----:R-:W-:Y:S01]  /*c710*/  FMNMX.FTZ R4, R6, R3, !PT ;  /* 0x0000000306047209 */ /* 0x002fe20007810000 */
[----:B------:R-:W-:Y:S01]  /*c720*/  IMAD.WIDE.U32 R12, R8, -0x326172a9, RZ ;  /* 0xcd9e8d57080c7825 */ /* 0x000fe200078e00ff */
[----:B------:R-:W-:Y:S01]  /*c730*/  LOP3.LUT R176, R245, UR19, R32, 0x96, !PT ;  /* 0x00000013f5b07c12 */ /* 0x000fe2000f8e9620 */
[----:B------:R-:W1:Y:S08]  /*c740*/  SHFL.BFLY PT, R164, R7, 0x1, 0x1f ;  /* 0x0c201f0007a47f89 */ /* 0x000e7000000e0000 */
[----:B------:R-:W2:Y:S01]  /*c750*/  SHFL.BFLY PT, R3, R4, 0x1, 0x1f ;  /* 0x0c201f0004037f89 */ /* 0x000ea200000e0000 */
[----:B------:R-:W-:Y:S05]  /*c760*/  IMAD.WIDE.U32 R176, R176, -0x326172a9, RZ ;  /* 0xcd9e8d57b0b07825 */ /* 0x000fea00078e00ff */
[----:B------:R-:W-:Y:S02]  /*c770*/  LOP3.LUT R6, R177, UR18, R12, 0x96, !PT ;  /* 0x00000012b1067c12 */ /* 0x000fe4000f8e960c */
[----:B-1----:R-:W-:Y:S02]  /*c780*/  FMNMX.FTZ R164, R7, R164, !PT ;  /* 0x000000a407a47209 */ /* 0x002fe40007810000 */
[----:B------:R-:W-:Y:S02]  /*c790*/  LOP3.LUT R7, R13, UR20, R250, 0x96, !PT ;  /* 0x000000140d077c12 */ /* 0x000fe4000f8e96fa */
[C---:B------:R-:W-:Y:S01]  /*c7a0*/  FSETP.NEU.FTZ.AND P1, PT, R164.reuse, -INF , PT ;  /* 0xff800000a400780b */ /* 0x040fe20003f3d000 */
[----:B------:R-:W-:Y:S01]  /*c7b0*/  FMUL.FTZ R175, R164, UR4 ;  /* 0x00000004a4af7c20 */ /* 0x000fe20008410000 */
[----:B--2---:R-:W-:Y:S01]  /*c7c0*/  FMNMX.FTZ R3, R4, R3, !PT ;  /* 0x0000000304037209 */ /* 0x004fe20007810000 */
[----:B------:R-:W-:Y:S03]  /*c7d0*/  IMAD.WIDE.U32 R12, R7, -0x2daee0ad, RZ ;  /* 0xd2511f53070c7825 */ /* 0x000fe600078e00ff */
[----:B------:R-:W-:Y:S01]  /*c7e0*/  FSEL R175, R175, RZ, P1 ;  /* 0x000000ffafaf7208 */ /* 0x000fe20000800000 */
[----:B------:R-:W-:Y:S04]  /*c7f0*/  IMAD.WIDE.U32 R6, R6, -0x2daee0ad, RZ ;  /* 0xd2511f5306067825 */ /* 0x000fe800078e00ff */
[C---:B------:R-:W-:Y:S01]  /*c800*/  FMUL.FTZ R173, R3.reuse, UR4 ;  /* 0x0000000403ad7c20 */ /* 0x040fe20008410000 */
[----:B------:R-:W-:Y:S01]  /*c810*/  FSETP.NEU.FTZ.AND P0, PT, R3, -INF , PT ;  /* 0xff8000000300780b */ /* 0x000fe20003f1d000 */
[--C-:B------:R-:W-:Y:S01]  /*c820*/  FFMA.FTZ R184, R5, UR4, -R175.reuse ;  /* 0x0000000405b87c23 */ /* 0x100fe200080108af */
[----:B------:R-:W-:Y:S01]  /*c830*/  LOP3.LUT R5, R13, UR17, R244, 0x96, !PT ;  /* 0x000000110d057c12 */ /* 0x000fe2000f8e96f4 */
[--C-:B------:R-:W-:Y:S01]  /*c840*/  FFMA.FTZ R185, R185, UR4, -R175.reuse ;  /* 0x00000004b9b97c23 */ /* 0x100fe200080108af */
[----:B------:R-:W-:Y:S01]  /*c850*/  LOP3.LUT R4, R7, UR15, R12, 0x96, !PT ;  /* 0x0000000f07047c12 */ /* 0x000fe2000f8e960c */
[--C-:B------:R-:W-:Y:S01]  /*c860*/  FFMA.FTZ R191, R191, UR4, -R175.reuse ;  /* 0x00000004bfbf7c23 */ /* 0x100fe200080108af */
[----:B------:R-:W-:Y:S01]  /*c870*/  FSEL R173, R173, RZ, P0 ;  /* 0x000000ffadad7208 */ /* 0x000fe20000000000 */
[----:B------:R-:W-:Y:S01]  /*c880*/  IMAD.WIDE.U32 R12, R5, -0x326172a9, RZ ;  /* 0xcd9e8d57050c7825 */ /* 0x000fe200078e00ff */
[----:B------:R-:W-:Y:S01]  /*c890*/  FSEL R7, R164, RZ, P1 ;  /* 0x000000ffa4077208 */ /* 0x000fe20000800000 */
[----:B------:R-:W-:Y:S02]  /*c8a0*/  MUFU.EX2 R185, R185 ;  /* 0x000000b900b97308 */ /* 0x000fe40000000800 */
[----:B------:R-:W-:Y:S01]  /*c8b0*/  FFMA.FTZ R186, R186, UR4, -R175 ;  /* 0x00000004baba7c23 */ /* 0x000fe200080108af */
[----:B------:R-:W-:Y:S01]  /*c8c0*/  IMAD.WIDE.U32 R18, R4, -0x326172a9, RZ ;  /* 0xcd9e8d5704127825 */ /* 0x000fe200078e00ff */
[----:B------:R-:W-:Y:S03]  /*c8d0*/  LOP3.LUT R4, R13, UR16, R176, 0x96, !PT ;  /* 0x000000100d047c12 */ /* 0x000fe6000f8e96b0 */
[--C-:B------:R-:W-:Y:S01]  /*c8e0*/  FFMA.FTZ R167, R9, UR4, -R173.reuse ;  /* 0x0000000409a77c23 */ /* 0x100fe200080108ad */
[----:B------:R-:W-:Y:S01]  /*c8f0*/  FADD.FTZ R0, -R7, R0 ;  /* 0x0000000007007221 */ /* 0x000fe20000010100 */
[----:B------:R-:W-:Y:S01]  /*c900*/  LOP3.LUT R5, R19, UR14, R12, 0x96, !PT ;  /* 0x0000000e13057c12 */ /* 0x000fe2000f8e960c */
[----:B------:R-:W-:Y:S04]  /*c910*/  IMAD.WIDE.U32 R8, R4, -0x2daee0ad, RZ ;  /* 0xd2511f5304087825 */ /* 0x000fe800078e00ff */
[--C-:B------:R-:W-:Y:S01]  /*c920*/  FFMA.FTZ R166, R10, UR4, -R173.reuse ;  /* 0x000000040aa67c23 */ /* 0x100fe200080108ad */
[----:B------:R-:W-:Y:S01]  /*c930*/  MUFU.EX2 R191, R191 ;  /* 0x000000bf00bf7308 */ /* 0x000fe20000000800 */
[--C-:B------:R-:W-:Y:S01]  /*c940*/  FFMA.FTZ R189, R189, UR4, -R173.reuse ;  /* 0x00000004bdbd7c23 */ /* 0x100fe200080108ad */
[----:B------:R-:W-:Y:S01]  /*c950*/  IMAD.WIDE.U32 R26, R5, -0x2daee0ad, RZ ;  /* 0xd2511f53051a7825 */ /* 0x000fe200078e00ff */
[----:B------:R-:W-:Y:S02]  /*c960*/  LOP3.LUT R4, R9, UR13, R6, 0x96, !PT ;  /* 0x0000000d09047c12 */ /* 0x000fe4000f8e9606 */
[----:B------:R-:W-:Y:S01]  /*c970*/  FSEL R5, R3, RZ, P0 ;  /* 0x000000ff03057208 */ /* 0x000fe20000000000 */
[--C-:B------:R-:W-:Y:S01]  /*c980*/  FFMA.FTZ R187, R187, UR4, -R173.reuse ;  /* 0x00000004bbbb7c23 */ /* 0x100fe200080108ad */
[----:B------:R-:W-:Y:S01]  /*c990*/  LOP3.LUT R12, R27, UR12, R8, 0x96, !PT ;  /* 0x0000000c1b0c7c12 */ /* 0x000fe2000f8e9608 */
[----:B------:R-:W-:Y:S02]  /*c9a0*/  IMAD.WIDE.U32 R24, R4, -0x326172a9, RZ ;  /* 0xcd9e8d5704187825 */ /* 0x000fe400078e00ff */
[----:B------:R-:W1:Y:S01]  /*c9b0*/  MUFU.EX2 R186, R186 ;  /* 0x000000ba00ba7308 */ /* 0x000e620000000800 */
[----:B------:R-:W-:Y:S01]  /*c9c0*/  PLOP3.LUT P0, PT, PT, PT, UP0, 0x80, 0x0 ;  /* 0x000000000000781c */ /* 0x000fe20003f0f008 */
[----:B------:R-:W-:Y:S01]  /*c9d0*/  FADD.FTZ R5, -R5, R2 ;  /* 0x0000000205057221 */ /* 0x000fe20000010100 */
[----:B------:R-:W-:Y:S04]  /*c9e0*/  IMAD.WIDE.U32 R12, R12, -0x326172a9, RZ ;  /* 0xcd9e8d570c0c7825 */ /* 0x000fe800078e00ff */
[----:B------:R-:W-:Y:S01]  /*c9f0*/  FMUL.FTZ R2, R0, UR4 ;  /* 0x0000000400027c20 */ /* 0x000fe20008410000 */
[----:B------:R-:W-:Y:S01]  /*ca00*/  FFMA.FTZ R174, R174, UR4, -R173 ;  /* 0x00000004aeae7c23 */ /* 0x000fe200080108ad */
[--C-:B------:R-:W-:Y:S01]  /*ca10*/  FFMA.FTZ R188, R196, UR4, -R175.reuse ;  /* 0x00000004c4bc7c23 */ /* 0x100fe200080108af */
[----:B------:R-:W-:Y:S01]  /*ca20*/  LOP3.LUT R11, R12, 0xffff, RZ, 0xc0, !PT ;  /* 0x0000ffff0c0b7812 */ /* 0x000fe200078ec0ff */
[----:B------:R-:W-:Y:S01]  /*ca30*/  MUFU.EX2 R189, R189 ;  /* 0x000000bd00bd7308 */ /* 0x000fe20000000800 */
[----:B------:R-:W-:Y:S01]  /*ca40*/  SHF.R.U32.HI R9, RZ, 0x10, R12 ;  /* 0x00000010ff097819 */ /* 0x000fe2000001160c */
[--C-:B------:R-:W-:Y:S01]  /*ca50*/  FFMA.FTZ R196, R197, UR4, -R175.reuse ;  /* 0x00000004c5c47c23 */ /* 0x100fe200080108af */
[----:B------:R-:W-:Y:S01]  /*ca60*/  LOP3.LUT R8, R13, UR21, R24, 0x96, !PT ;  /* 0x000000150d087c12 */ /* 0x000fe2000f8e9618 */
[--C-:B------:R-:W-:Y:S01]  /*ca70*/  FFMA.FTZ R197, R200, UR4, -R175.reuse ;  /* 0x00000004c8c57c23 */ /* 0x100fe200080108af */
[----:B------:R-:W-:Y:S01]  /*ca80*/  LOP3.LUT R6, R12, 0xff, RZ, 0xc0, !PT ;  /* 0x000000ff0c067812 */ /* 0x000fe200078ec0ff */
[----:B------:R-:W-:Y:S01]  /*ca90*/  FFMA.FTZ R193, R193, UR4, -R175 ;  /* 0x00000004c1c17c23 */ /* 0x000fe200080108af */
[----:B------:R-:W-:Y:S03]  /*caa0*/  SHF.R.U32.HI R4, RZ, 0x18, R12 ;  /* 0x00000018ff047819 */ /* 0x000fe6000001160c */
[----:B------:R-:W2:Y:S01]  /*cab0*/  MUFU.EX2 R187, R187 ;  /* 0x000000bb00bb7308 */ /* 0x000ea20000000800 */
[----:B------:R-:W3:Y:S01]  /*cac0*/  LDSM.16.MT88.4 R12, [R224+0x10000] ;  /* 0x01000000e00c783b */ /* 0x000ee20000004200 */
[--C-:B------:R-:W-:Y:S01]  /*cad0*/  SHF.R.U32.HI R0, RZ, 0x10, R8.reuse ;  /* 0x00000010ff007819 */ /* 0x100fe20000011608 */
[--C-:B------:R-:W-:Y:S01]  /*cae0*/  FFMA.FTZ R192, R192, UR4, -R173.reuse ;  /* 0x00000004c0c07c23 */ /* 0x100fe200080108ad */
[----:B------:R-:W-:Y:S01]  /*caf0*/  LOP3.LUT R7, R9, 0xff, RZ, 0xc0, !PT ;  /* 0x000000ff09077812 */ /* 0x000fe200078ec0ff */
[--C-:B------:R-:W-:Y:S01]  /*cb00*/  FFMA.FTZ R195, R195, UR4, -R173.reuse ;  /* 0x00000004c3c37c23 */ /* 0x100fe200080108ad */
[----:B------:R-:W-:Y:S01]  /*cb10*/  LOP3.LUT R17, R0, 0xff, RZ, 0xc0, !PT ;  /* 0x000000ff00117812 */ /* 0x000fe200078ec0ff */
[----:B------:R-:W-:Y:S03]  /*cb20*/  FMUL.FTZ R0, R5, UR4 ;  /* 0x0000000405007c20 */ /* 0x000fe60008410000 */
[----:B------:R-:W4:Y:S01]  /*cb30*/  MUFU.EX2 R184, R184 ;  /* 0x000000b800b87308 */ /* 0x000f220000000800 */
[C---:B------:R-:W-:Y:S01]  /*cb40*/  LOP3.LUT R9, R8.reuse, 0xffff, RZ, 0xc0, !PT ;  /* 0x0000ffff08097812 */ /* 0x040fe200078ec0ff */
[--C-:B------:R-:W-:Y:S01]  /*cb50*/  FFMA.FTZ R200, R179, UR4, -R173.reuse ;  /* 0x00000004b3c87c23 */ /* 0x100fe200080108ad */
[----:B------:R-:W-:Y:S01]  /*cb60*/  LOP3.LUT R10, R8, 0xff, RZ, 0xc0, !PT ;  /* 0x000000ff080a7812 */ /* 0x000fe200078ec0ff */
[----:B------:R-:W-:Y:S01]  /*cb70*/  FFMA.FTZ R199, R199, UR4, -R173 ;  /* 0x00000004c7c77c23 */ /* 0x000fe200080108ad */
[----:B------:R-:W-:Y:S01]  /*cb80*/  SHF.R.U32.HI R11, RZ, 0x8, R11 ;  /* 0x00000008ff0b7819 */ /* 0x000fe2000001160b */
[----:B------:R-:W-:Y:S01]  /*cb90*/  FFMA.FTZ R183, R183, UR4, -R175 ;  /* 0x00000004b7b77c23 */ /* 0x000fe200080108af */
[----:B------:R-:W-:Y:S03]  /*cba0*/  SHF.R.U32.HI R9, RZ, 0x8, R9 ;  /* 0x00000008ff097819 */ /* 0x000fe60000011609 */
[----:B------:R-:W-:Y:S01]  /*cbb0*/  MUFU.EX2 R167, R167 ;  /* 0x000000a700a77308 */ /* 0x000fe20000000800 */
[----:B------:R-:W-:Y:S01]  /*cbc0*/  SHF.R.U32.HI R8, RZ, 0x18, R8 ;  /* 0x00000018ff087819 */ /* 0x000fe20000011608 */
[----:B------:R-:W-:Y:S01]  /*cbd0*/  FFMA.FTZ R181, R181, UR4, -R173 ;  /* 0x00000004b5b57c23 */ /* 0x000fe200080108ad */
[----:B------:R-:W-:Y:S01]  /*cbe0*/  PRMT R6, R6, 0x5410, R11 ;  /* 0x0000541006067816 */ /* 0x000fe2000000000b */
[----:B------:R-:W-:Y:S01]  /*cbf0*/  FFMA.FTZ R182, R182, UR4, -R175 ;  /* 0x00000004b6b67c23 */ /* 0x000fe200080108af */
[----:B------:R-:W-:Y:S01]  /*cc00*/  PRMT R10, R10, 0x5410, R9 ;  /* 0x000054100a0a7816 */ /* 0x000fe20000000009 */
[--C-:B------:R-:W-:Y:S01]  /*cc10*/  FFMA.FTZ R178, R178, UR4, -R175.reuse ;  /* 0x00000004b2b27c23 */ /* 0x100fe200080108af */
[----:B------:R-:W-:Y:S03]  /*cc20*/  PRMT R8, R17, 0x5410, R8 ;  /* 0x0000541011087816 */ /* 0x000fe60000000008 */
[----:B------:R-:W5:Y:S01]  /*cc30*/  MUFU.EX2 R166, R166 ;  /* 0x000000a600a67308 */ /* 0x000f620000000800 */
[----:B------:R-:W-:Y:S01]  /*cc40*/  PRMT R4, R7, 0x5410, R4 ;  /* 0x0000541007047816 */ /* 0x000fe20000000004 */
[--C-:B------:R-:W-:Y:S01]  /*cc50*/  FFMA.FTZ R203, R203, UR4, -R175.reuse ;  /* 0x00000004cbcb7c23 */ /* 0x100fe200080108af */
[--C-:B------:R-:W-:Y:S01]  /*cc60*/  HSET2.LE.AND R168, R10, R243.reuse, PT ;  /* 0x000000f30aa87233 */ /* 0x100fe20003803000 */
[--C-:B------:R-:W-:Y:S01]  /*cc70*/  FFMA.FTZ R198, R198, UR4, -R175.reuse ;  /* 0x00000004c6c67c23 */ /* 0x100fe200080108af */
[--C-:B------:R-:W-:Y:S01]  /*cc80*/  HSET2.LE.AND R169, R8, R243.reuse, PT ;  /* 0x000000f308a97233 */ /* 0x100fe20003803000 */
[----:B------:R-:W-:Y:S01]  /*cc90*/  FFMA.FTZ R194, R194, UR4, -R175 ;  /* 0x00000004c2c27c23 */ /* 0x000fe200080108af */
[--C-:B------:R-:W-:Y:S03]  /*cca0*/  HSET2.LE.AND R170, R6, R243.reuse, PT ;  /* 0x000000f306aa7233 */ /* 0x100fe60003803000 */
[----:B------:R-:W3:Y:S01]  /*ccb0*/  MUFU.EX2 R2, R2 ;  /* 0x0000000200027308 */ /* 0x000ee20000000800 */
[--C-:B------:R-:W-:Y:S01]  /*ccc0*/  HSET2.LE.AND R171, R4, R243.reuse, PT ;  /* 0x000000f304ab7233 */ /* 0x100fe20003803000 */
[----:B------:R-:W-:Y:S01]  /*ccd0*/  FFMA.FTZ R190, R190, UR4, -R173 ;  /* 0x00000004bebe7c23 */ /* 0x000fe200080108ad */
[----:B-1----:R-:W-:Y:S01]  /*cce0*/  F2FP.F16.F32.PACK_AB R5, R186, R191 ;  /* 0x000000bfba05723e */ /* 0x002fe200000000ff */
[--C-:B------:R-:W-:Y:S01]  /*ccf0*/  FFMA.FTZ R248, R248, UR4, -R175.reuse ;  /* 0x00000004f8f87c23 */ /* 0x100fe200080108af */
[----:B--2---:R-:W-:Y:S01]  /*cd00*/  F2FP.F16.F32.PACK_AB R4, R187, R189 ;  /* 0x000000bdbb04723e */ /* 0x004fe200000000ff */
[----:B------:R-:W-:Y:S01]  /*cd10*/  FFMA.FTZ R175, R246, UR4, -R175 ;  /* 0x00000004f6af7c23 */ /* 0x000fe200080108af */
[----:B----4-:R-:W-:Y:S03]  /*cd20*/  F2FP.F16.F32.PACK_AB R7, R184, R185 ;  /* 0x000000b9b807723e */ /* 0x010fe600000000ff */
[----:B------:R-:W1:Y:S01]  /*cd30*/  MUFU.EX2 R0, R0 ;  /* 0x0000000000007308 */ /* 0x000e620000000800 */
[----:B-----5:R-:W-:Y:S01]  /*cd40*/  F2FP.F16.F32.PACK_AB R6, R166, R167 ;  /* 0x000000a7a606723e */ /* 0x020fe200000000ff */
[----:B------:R-:W-:Y:S01]  /*cd50*/  FFMA.FTZ R246, R172, UR4, -R173 ;  /* 0x00000004acf67c23 */ /* 0x000fe200080108ad */
[----:B------:R-:W-:Y:S02]  /*cd60*/  LOP3.LUT R168, R168, R5, RZ, 0xc0, !PT ;  /* 0x00000005a8a87212 */ /* 0x000fe400078ec0ff */
[----:B------:R-:W-:Y:S02]  /*cd70*/  LOP3.LUT R169, R169, R4, RZ, 0xc0, !PT ;  /* 0x00000004a9a97212 */ /* 0x000fe400078ec0ff */
[----:B------:R-:W-:Y:S03]  /*cd80*/  LOP3.LUT R170, R170, R7, RZ, 0xc0, !PT ;  /* 0x00000007aaaa7212 */ /* 0x000fe600078ec0ff */
[----:B------:R-:W-:Y:S01]  /*cd90*/  MUFU.EX2 R180, R182 ;  /* 0x000000b600b47308 */ /* 0x000fe20000000800 */
[----:B------:R-:W-:Y:S01]  /*cda0*/  LOP3.LUT R171, R171, R6, RZ, 0xc0, !PT ;  /* 0x00000006abab7212 */ /* 0x000fe200078ec0ff */
[C---:B---3--:R-:W-:Y:S01]  /*cdb0*/  FMUL.FTZ R4, R2.reuse, R160 ;  /* 0x000000a002047220 */ /* 0x048fe20000410000 */
[C---:B------:R-:W-:Y:S01]  /*cdc0*/  FMUL.FTZ R5, R2.reuse, R161 ;  /* 0x000000a102057220 */ /* 0x040fe20000410000 */
[C---:B------:R-:W-:Y:S01]  /*cdd0*/  FMUL.FTZ R8, R2.reuse, R156 ;  /* 0x0000009c02087220 */ /* 0x040fe20000410000 */
[C---:B------:R-:W-:Y:S01]  /*cde0*/  FMUL.FTZ R9, R2.reuse, R157 ;  /* 0x0000009d02097220 */ /* 0x040fe20000410000 */
[C---:B------:R-:W-:Y:S01]  /*cdf0*/  FMUL.FTZ R16, R2.reuse, R148 ;  /* 0x0000009402107220 */ /* 0x040fe20000410000 */
[----:B------:R-:W-:Y:S01]  /*ce00*/  FMUL.FTZ R17, R2, R149 ;  /* 0x0000009502117220 */ /* 0x000fe20000410000 */
[----:B------:R-:W-:Y:S01]  /*ce10*/  MOV R160, R32 ;  /* 0x0000002000a07202 */ /* 0x000fe20000000f00 */
[C---:B-1----:R-:W-:Y:S01]  /*ce20*/  FMUL.FTZ R6, R0.reuse, R162 ;  /* 0x000000a200067220 */ /* 0x042fe20000410000 */
[C---:B------:R-:W-:Y:S01]  /*ce30*/  FMUL.FTZ R7, R0.reuse, R163 ;  /* 0x000000a300077220 */ /* 0x040fe20000410000 */
[C---:B------:R-:W-:Y:S01]  /*ce40*/  FMUL.FTZ R10, R0.reuse, R158 ;  /* 0x0000009e000a7220 */ /* 0x040fe20000410000 */
[C---:B------:R-:W-:Y:S01]  /*ce50*/  FMUL.FTZ R11, R0.reuse, R159 ;  /* 0x0000009f000b7220 */ /* 0x040fe20000410000 */
[----:B------:R-:W-:Y:S01]  /*ce60*/  MOV R162, R26 ;  /* 0x0000001a00a27202 */ /* 0x000fe20000000f00 */
[----:B------:R-:W1:Y:S01]  /*ce70*/  LDSM.16.MT88.4 R156, [R220+0x10000] ;  /* 0x01000000dc9c783b */ /* 0x000e620000004200 */
[----:B------:R-:W-:Y:S01]  /*ce80*/  MOV R163, R27 ;  /* 0x0000001b00a37202 */ /* 0x000fe20000000f00 */
[C---:B------:R-:W-:Y:S01]  /*ce90*/  FMUL.FTZ R26, R0.reuse, R142 ;  /* 0x0000008e001a7220 */ /* 0x040fe20000410000 */
        /* <DEDUP_REMOVED lines=8> */
[C---:B------:R-:W-:Y:S01]  /*cf20*/  FMUL.FTZ R15, R0.reuse, R155 ;  /* 0x0000009b000f7220 */ /* 0x040fe20000410000 */
[----:B------:R-:W-:Y:S01]  /*cf30*/  MOV R155, R19 ;  /* 0x00000013009b7202 */ /* 0x000fe20000000f00 */
[C---:B------:R-:W-:Y:S01]  /*cf40*/  FMUL.FTZ R19, R0.reuse, R151 ;  /* 0x0000009700137220 */ /* 0x040fe20000410000 */
[----:B------:R-:W-:Y:S01]  /*cf50*/  MOV R154, R18 ;  /* 0x00000012009a7202 */ /* 0x000fe20000000f00 */
[----:B------:R-:W-:Y:S03]  /*cf60*/  FMUL.FTZ R18, R0, R150 ;  /* 0x0000009600127220 */ /* 0x000fe60000410000 */
[C---:B------:R-:W-:Y:S01]  /*cf70*/  HMMA.16816.F32 R12, R168.reuse, R20, R12 ;  /* 0x00000014a80c723c */ /* 0x040fe2000000180c */
[----:B------:R-:W2:Y:S01]  /*cf80*/  LDSM.16.MT88.4 R148, [R224+0x12000] ;  /* 0x01200000e094783b */ /* 0x000ea20000004200 */
[----:B------:R-:W-:Y:S01]  /*cf90*/  MUFU.EX2 R188, R188 ;  /* 0x000000bc00bc7308 */ /* 0x000fe20000000800 */
[----:B------:R-:W-:Y:S01]  /*cfa0*/  MOV R153, R25 ;  /* 0x0000001900997202 */ /* 0x000fe20000000f00 */
[C---:B------:R-:W-:Y:S01]  /*cfb0*/  FMUL.FTZ R25, R2.reuse, R141 ;  /* 0x0000008d02197220 */ /* 0x040fe20000410000 */
[----:B------:R-:W-:Y:S01]  /*cfc0*/  MOV R161, R33 ;  /* 0x0000002100a17202 */ /* 0x000fe20000000f00 */
[C---:B------:R-:W-:Y:S06]  /*cfd0*/  HMMA.16816.F32 R16, R168.reuse, R22, R16 ;  /* 0x00000016a810723c */ /* 0x040fec0000001810 */
[----:B------:R-:W-:Y:S01]  /*cfe0*/  MUFU.EX2 R193, R193 ;  /* 0x000000c100c17308 */ /* 0x000fe20000000800 */
[C---:B------:R-:W-:Y:S01]  /*cff0*/  FMUL.FTZ R20, R2.reuse, R144 ;  /* 0x0000009002147220 */ /* 0x040fe20000410000 */
[----:B------:R-:W-:Y:S03]  /*d000*/  FMUL.FTZ R21, R2, R145 ;  /* 0x0000009102157220 */ /* 0x000fe60000410000 */
[C---:B------:R-:W-:Y:S01]  /*d010*/  FMUL.FTZ R22, R0.reuse, R146 ;  /* 0x0000009200167220 */ /* 0x040fe20000410000 */
[----:B------:R-:W-:Y:S02]  /*d020*/  FMUL.FTZ R23, R0, R147 ;  /* 0x0000009300177220 */ /* 0x000fe40000410000 */
[----:B------:R-:W-:Y:S01]  /*d030*/  LDSM.16.MT88.4 R144, [R222+0x10800] ;  /* 0x01080000de90783b */ /* 0x000fe20000004200 */
[----:B------:R-:W-:Y:S01]  /*d040*/  MOV R152, R24 ;  /* 0x0000001800987202 */ /* 0x000fe20000000f00 */
[C---:B------:R-:W-:Y:S01]  /*d050*/  FMUL.FTZ R24, R2.reuse, R140 ;  /* 0x0000008c02187220 */ /* 0x040fe20000410000 */
[C---:B------:R-:W-:Y:S01]  /*d060*/  FMUL.FTZ R32, R2.reuse, R132 ;  /* 0x0000008402207220 */ /* 0x040fe20000410000 */
[----:B------:R-:W-:Y:S01]  /*d070*/  FMUL.FTZ R33, R2, R133 ;  /* 0x0000008502217220 */ /* 0x000fe20000410000 */
[C---:B------:R-:W-:Y:S01]  /*d080*/  HMMA.16816.F32 R20, R168.reuse, R28, R20 ;  /* 0x0000001ca814723c */ /* 0x040fe20000001814 */
[----:B------:R-:W-:Y:S02]  /*d090*/  MUFU.EX2 R192, R192 ;  /* 0x000000c000c07308 */ /* 0x000fe40000000800 */
[----:B------:R-:W3:Y:S01]  /*d0a0*/  LDSM.16.MT88.4 R140, [R222+0x12000] ;  /* 0x01200000de8c783b */ /* 0x000ee20000004200 */
[C---:B------:R-:W-:Y:S01]  /*d0b0*/  FMUL.FTZ R34, R0.reuse, R134 ;  /* 0x0000008600227220 */ /* 0x040fe20000410000 */
[----:B------:R-:W-:Y:S01]  /*d0c0*/  FMUL.FTZ R35, R0, R135 ;  /* 0x0000008700237220 */ /* 0x000fe20000410000 */
[C---:B------:R-:W-:Y:S05]  /*d0d0*/  HMMA.16816.F32 R24, R168.reuse, R30, R24 ;  /* 0x0000001ea818723c */ /* 0x040fea0000001818 */
[----:B------:R-:W-:Y:S01]  /*d0e0*/  MUFU.EX2 R195, R195 ;  /* 0x000000c300c37308 */ /* 0x000fe20000000800 */
[C---:B------:R-:W-:Y:S01]  /*d0f0*/  FMUL.FTZ R28, R2.reuse, R136 ;  /* 0x00000088021c7220 */ /* 0x040fe20000410000 */
[----:B------:R-:W-:Y:S01]  /*d100*/  FMUL.FTZ R29, R2, R137 ;  /* 0x00000089021d7220 */ /* 0x000fe20000410000 */
[C---:B------:R-:W-:Y:S03]  /*d110*/  FMUL.FTZ R30, R0.reuse, R138 ;  /* 0x0000008a001e7220 */ /* 0x040fe60000410000 */
[----:B------:R-:W-:Y:S01]  /*d120*/  FMUL.FTZ R31, R0, R139 ;  /* 0x0000008b001f7220 */ /* 0x000fe20000410000 */
[----:B------:R-:W4:Y:S01]  /*d130*/  LDSM.16.MT88.4 R132, [R221+0x12000] ;  /* 0x01200000dd84783b */ /* 0x000f220000004200 */
[C---:B------:R-:W-:Y:S01]  /*d140*/  FMUL.FTZ R36, R2.reuse, R36 ;  /* 0x0000002402247220 */ /* 0x040fe20000410000 */
[----:B------:R-:W-:Y:S01]  /*d150*/  FMUL.FTZ R37, R2, R37 ;  /* 0x0000002502257220 */ /* 0x000fe20000410000 */
[C---:B------:R-:W-:Y:S01]  /*d160*/  FMUL.FTZ R38, R0.reuse, R38 ;  /* 0x0000002600267220 */ /* 0x040fe20000410000 */
[----:B------:R-:W-:Y:S02]  /*d170*/  FMUL.FTZ R39, R0, R39 ;  /* 0x0000002700277220 */ /* 0x000fe40000410000 */
[C---:B-1----:R-:W-:Y:S01]  /*d180*/  HMMA.16816.F32 R28, R168.reuse, R156, R28 ;  /* 0x0000009ca81c723c */ /* 0x042fe2000000181c */
[----:B------:R-:W-:Y:S01]  /*d190*/  MUFU.EX2 R196, R196 ;  /* 0x000000c400c47308 */ /* 0x000fe20000000800 */
[----:B------:R-:W1:Y:S01]  /*d1a0*/  LDSM.16.MT88.4 R136, [R220+0x12000] ;  /* 0x01200000dc88783b */ /* 0x000e620000004200 */
[C---:B------:R-:W-:Y:S01]  /*d1b0*/  FMUL.FTZ R40, R2.reuse, R40 ;  /* 0x0000002802287220 */ /* 0x040fe20000410000 */
[----:B------:R-:W-:Y:S01]  /*d1c0*/  FMUL.FTZ R41, R2, R41 ;  /* 0x0000002902297220 */ /* 0x000fe20000410000 */
[C---:B------:R-:W-:Y:S01]  /*d1d0*/  FMUL.FTZ R42, R0.reuse, R42 ;  /* 0x0000002a002a7220 */ /* 0x040fe20000410000 */
[C---:B------:R-:W-:Y:S05]  /*d1e0*/  HMMA.16816.F32 R32, R168.reuse, R158, R32 ;  /* 0x0000009ea820723c */ /* 0x040fea0000001820 */
[----:B------:R-:W5:Y:S01]  /*d1f0*/  MUFU.EX2 R197, R197 ;  /* 0x000000c500c57308 */ /* 0x000f620000000800 */
[----:B------:R-:W-:Y:S01]  /*d200*/  FMUL.FTZ R43, R0, R43 ;  /* 0x0000002b002b7220 */ /* 0x000fe20000410000 */
[C---:B--2---:R-:W-:Y:S04]  /*d210*/  HMMA.16816.F32 R36, R168.reuse, R148, R36 ;  /* 0x00000094a824723c */ /* 0x044fe80000001824 */
[C---:B------:R-:W-:Y:S02]  /*d220*/  FMUL.FTZ R44, R2.reuse, R44 ;  /* 0x0000002c022c7220 */ /* 0x040fe40000410000 */
[C---:B------:R-:W-:Y:S02]  /*d230*/  HMMA.16816.F32 R40, R168.reuse, R150, R40 ;  /* 0x00000096a828723c */ /* 0x040fe40000001828 */
[----:B------:R-:W-:Y:S03]  /*d240*/  MUFU.EX2 R200, R200 ;  /* 0x000000c800c87308 */ /* 0x000fe60000000800 */
[----:B------:R-:W-:Y:S01]  /*d250*/  FMUL.FTZ R45, R2, R45 ;  /* 0x0000002d022d7220 */ /* 0x000fe20000410000 */
[C---:B------:R-:W-:Y:S01]  /*d260*/  FMUL.FTZ R46, R0.reuse, R46 ;  /* 0x0000002e002e7220 */ /* 0x040fe20000410000 */
[----:B------:R-:W-:Y:S01]  /*d270*/  FMUL.FTZ R47, R0, R47 ;  /* 0x0000002f002f7220 */ /* 0x000fe20000410000 */
[C---:B------:R-:W-:Y:S04]  /*d280*/  FMUL.FTZ R48, R2.reuse, R48 ;  /* 0x0000003002307220 */ /* 0x040fe80000410000 */
[----:B------:R-:W2:Y:S01]  /*d290*/  MUFU.EX2 R199, R199 ;  /* 0x000000c700c77308 */ /* 0x000ea20000000800 */
[----:B------:R-:W-:Y:S01]  /*d2a0*/  FMUL.FTZ R49, R2, R49 ;  /* 0x0000003102317220 */ /* 0x000fe20000410000 */
[C---:B------:R-:W-:Y:S01]  /*d2b0*/  FMUL.FTZ R50, R0.reuse, R50 ;  /* 0x0000003200327220 */ /* 0x040fe20000410000 */
[----:B------:R-:W-:Y:S01]  /*d2c0*/  FMUL.FTZ R51, R0, R51 ;  /* 0x0000003300337220 */ /* 0x000fe20000410000 */
[C---:B---3--:R-:W-:Y:S03]  /*d2d0*/  HMMA.16816.F32 R44, R168.reuse, R140, R44 ;  /* 0x0000008ca82c723c */ /* 0x048fe6000000182c */
[----:B-----5:R-:W-:Y:S01]  /*d2e0*/  F2FP.F16.F32.PACK_AB R157, R197, R196 ;  /* 0x000000c4c59d723e */ /* 0x020fe200000000ff */
[C---:B------:R-:W-:Y:S01]  /*d2f0*/  FMUL.FTZ R52, R2.reuse, R52 ;  /* 0x0000003402347220 */ /* 0x040fe20000410000 */
[----:B------:R-:W-:Y:S01]  /*d300*/  FMUL.FTZ R53, R2, R53 ;  /* 0x0000003502357220 */ /* 0x000fe20000410000 */
[C---:B------:R-:W-:Y:S01]  /*d310*/  HMMA.16816.F32 R48, R168.reuse, R142, R48 ;  /* 0x0000008ea830723c */ /* 0x040fe20000001830 */
[----:B------:R-:W3:Y:S01]  /*d320*/  LDSM.16.MT88.4 R140, [R224+0x14000] ;  /* 0x01400000e08c783b */ /* 0x000ee20000004200 */
[----:B------:R-:W-:Y:S03]  /*d330*/  MUFU.EX2 R203, R203 ;  /* 0x000000cb00cb7308 */ /* 0x000fe60000000800 */
[C---:B------:R-:W-:Y:S01]  /*d340*/  FMUL.FTZ R54, R0.reuse, R54 ;  /* 0x0000003600367220 */ /* 0x040fe20000410000 */
[----:B------:R-:W-:Y:S01]  /*d350*/  FMUL.FTZ R55, R0, R55 ;  /* 0x0000003700377220 */ /* 0x000fe20000410000 */
[C---:B------:R-:W-:Y:S01]  /*d360*/  FMUL.FTZ R56, R2.reuse, R56 ;  /* 0x0000003802387220 */ /* 0x040fe20000410000 */
[----:B------:R-:W-:Y:S04]  /*d370*/  FMUL.FTZ R57, R2, R57 ;  /* 0x0000003902397220 */ /* 0x000fe80000410000 */
[----:B------:R-:W-:Y:S01]  /*d380*/  MUFU.EX2 R248, R248 ;  /* 0x000000f800f87308 */ /* 0x000fe20000000800 */
[C---:B------:R-:W-:Y:S01]  /*d390*/  FMUL.FTZ R58, R0.reuse, R58 ;  /* 0x0000003a003a7220 */ /* 0x040fe20000410000 */
[----:B------:R-:W-:Y:S01]  /*d3a0*/  FMUL.FTZ R59, R0, R59 ;  /* 0x0000003b003b7220 */ /* 0x000fe20000410000 */
[C---:B----4-:R-:W-:Y:S03]  /*d3b0*/  HMMA.16816.F32 R52, R168.reuse, R132, R52 ;  /* 0x00000084a834723c */ /* 0x050fe60000001834 */
[C---:B------:R-:W-:Y:S01]  /*d3c0*/  FMUL.FTZ R60, R2.reuse, R60 ;  /* 0x0000003c023c7220 */ /* 0x040fe20000410000 */
[----:B------:R-:W-:Y:S01]  /*d3d0*/  FMUL.FTZ R61, R2, R61 ;  /* 0x0000003d023d7220 */ /* 0x000fe20000410000 */
[C---:B------:R-:W-:Y:S01]  /*d3e0*/  FMUL.FTZ R62, R0.reuse, R62 ;  /* 0x0000003e003e7220 */ /* 0x040fe20000410000 */
[C---:B------:R-:W-:Y:S01]  /*d3f0*/  HMMA.16816.F32 R56, R168.reuse, R134, R56 ;  /* 0x00000086a838723c */ /* 0x040fe20000001838 */
[----:B------:R-:W4:Y:S01]  /*d400*/  LDSM.16.MT88.4 R132, [R222+0x14000] ;  /* 0x01400000de84783b */ /* 0x000f220000004200 */
[----:B------:R-:W-:Y:S03]  /*d410*/  MUFU.EX2 R246, R246 ;  /* 0x000000f600f67308 */ /* 0x000fe60000000800 */
[----:B------:R-:W-:Y:S01]  /*d420*/  FMUL.FTZ R63, R0, R63 ;  /* 0x0000003f003f7220 */ /* 0x000fe20000410000 */
[C---:B------:R-:W-:Y:S01]  /*d430*/  FMUL.FTZ R64, R2.reuse, R64 ;  /* 0x0000004002407220 */ /* 0x040fe20000410000 */
[----:B------:R-:W-:Y:S01]  /*d440*/  FMUL.FTZ R65, R2, R65 ;  /* 0x0000004102417220 */ /* 0x000fe20000410000 */
[C---:B------:R-:W-:Y:S04]  /*d450*/  FMUL.FTZ R66, R0.reuse, R66 ;  /* 0x0000004200427220 */ /* 0x040fe80000410000 */
[----:B------:R-:W-:Y:S01]  /*d460*/  MUFU.EX2 R198, R198 ;  /* 0x000000c600c67308 */ /* 0x000fe20000000800 */
[----:B------:R-:W-:Y:S01]  /*d470*/  FMUL.FTZ R67, R0, R67 ;  /* 0x0000004300437220 */ /* 0x000fe20000410000 */
[C---:B-1----:R-:W-:Y:S03]  /*d480*/  HMMA.16816.F32 R60, R168.reuse, R136, R60 ;  /* 0x00000088a83c723c */ /* 0x042fe6000000183c */
[C---:B------:R-:W-:Y:S01]  /*d490*/  FMUL.FTZ R68, R2.reuse, R68 ;  /* 0x0000004402447220 */ /* 0x040fe20000410000 */
[----:B------:R-:W-:Y:S01]  /*d4a0*/  FMUL.FTZ R69, R2, R69 ;  /* 0x0000004502457220 */ /* 0x000fe20000410000 */
[C---:B------:R-:W-:Y:S01]  /*d4b0*/  FMUL.FTZ R70, R0.reuse, R70 ;  /* 0x0000004600467220 */ /* 0x040fe20000410000 */
[C---:B------:R-:W-:Y:S01]  /*d4c0*/  HMMA.16816.F32 R64, R168.reuse, R138, R64 ;  /* 0x0000008aa840723c */ /* 0x040fe20000001840 */
[----:B------:R-:W1:Y:S01]  /*d4d0*/  LDSM.16.MT88.4 R136, [R221+0x14000] ;  /* 0x01400000dd88783b */ /* 0x000e620000004200 */
[----:B------:R-:W-:Y:S03]  /*d4e0*/  MUFU.EX2 R194, R194 ;  /* 0x000000c200c27308 */ /* 0x000fe60000000800 */
[----:B------:R-:W-:Y:S01]  /*d4f0*/  FMUL.FTZ R71, R0, R71 ;  /* 0x0000004700477220 */ /* 0x000fe20000410000 */
[C---:B------:R-:W-:Y:S01]  /*d500*/  FMUL.FTZ R72, R2.reuse, R72 ;  /* 0x0000004802487220 */ /* 0x040fe20000410000 */
[----:B------:R-:W-:Y:S01]  /*d510*/  FMUL.FTZ R73, R2, R73 ;  /* 0x0000004902497220 */ /* 0x000fe20000410000 */
[C---:B------:R-:W-:Y:S04]  /*d520*/  FMUL.FTZ R74, R0.reuse, R74 ;  /* 0x0000004a004a7220 */ /* 0x040fe80000410000 */
[----:B------:R-:W-:Y:S01]  /*d530*/  MUFU.EX2 R190, R190 ;  /* 0x000000be00be7308 */ /* 0x000fe20000000800 */
[----:B------:R-:W-:Y:S01]  /*d540*/  FMUL.FTZ R75, R0, R75 ;  /* 0x0000004b004b7220 */ /* 0x000fe20000410000 */
[C---:B---3--:R-:W-:Y:S03]  /*d550*/  HMMA.16816.F32 R68, R168.reuse, R140, R68 ;  /* 0x0000008ca844723c */ /* 0x048fe60000001844 */
[----:B--2---:R-:W-:Y:S01]  /*d560*/  F2FP.F16.F32.PACK_AB R156, R199, R200 ;  /* 0x000000c8c79c723e */ /* 0x004fe200000000ff */
[C---:B------:R-:W-:Y:S01]  /*d570*/  FMUL.FTZ R76, R2.reuse, R76 ;  /* 0x0000004c024c7220 */ /* 0x040fe20000410000 */
        /* <DEDUP_REMOVED lines=64> */
[----:B------:R-:W-:Y:S01]  /*d980*/  LOP3.LUT R136, R153, UR26, R154, 0x96, !PT ;  /* 0x0000001a99887c12 */ /* 0x000fe2000f8e969a */
[C---:B------:R-:W-:Y:S01]  /*d990*/  FMUL.FTZ R124, R2.reuse, R124 ;  /* 0x0000007c027c7220 */ /* 0x040fe20000410000 */
[----:B------:R-:W-:Y:S01]  /*d9a0*/  FMUL.FTZ R125, R2, R125 ;  /* 0x0000007d027d7220 */ /* 0x000fe20000410000 */
[C---:B------:R-:W-:Y:S01]  /*d9b0*/  HMMA.16816.F32 R120, R168.reuse, R142, R120 ;  /* 0x0000008ea878723c */ /* 0x040fe20000001878 */
[----:B------:R-:W1:Y:S04]  /*d9c0*/  LDSM.16.MT88.4 R140, [R224+0x10800] ;  /* 0x01080000e08c783b */ /* 0x000e680000004200 */
[----:B------:R-:W-:Y:S06]  /*d9d0*/  IMAD.WIDE.U32 R136, R136, -0x2daee0ad, RZ ;  /* 0xd2511f5388887825 */ /* 0x000fec00078e00ff */
[C---:B------:R-:W-:Y:S01]  /*d9e0*/  FMUL.FTZ R126, R0.reuse, R126 ;  /* 0x0000007e007e7220 */ /* 0x040fe20000410000 */
[----:B------:R-:W-:Y:S01]  /*d9f0*/  FMUL.FTZ R127, R0, R127 ;  /* 0x0000007f007f7220 */ /* 0x000fe20000410000 */
[----:B------:R-:W-:Y:S01]  /*da00*/  LOP3.LUT R138, R137, UR27, R162, 0x96, !PT ;  /* 0x0000001b898a7c12 */ /* 0x000fe2000f8e96a2 */
[C---:B------:R-:W-:Y:S01]  /*da10*/  FMUL.FTZ R128, R2.reuse, R128 ;  /* 0x0000008002807220 */ /* 0x040fe20000410000 */
[----:B------:R-:W-:Y:S01]  /*da20*/  SHF.R.U32.HI R149, RZ, 0x10, R136 ;  /* 0x00000010ff957819 */ /* 0x000fe20000011688 */
[----:B------:R-:W-:Y:S03]  /*da30*/  FMUL.FTZ R129, R2, R129 ;  /* 0x0000008102817220 */ /* 0x000fe60000410000 */
[C---:B---3--:R-:W-:Y:S03]  /*da40*/  HMMA.16816.F32 R124, R168.reuse, R132, R124 ;  /* 0x00000084a87c723c */ /* 0x048fe6000000187c */
[----:B------:R-:W-:Y:S01]  /*da50*/  LOP3.LUT R150, R136, 0xffff, RZ, 0xc0, !PT ;  /* 0x0000ffff88967812 */ /* 0x000fe200078ec0ff */
[----:B------:R-:W-:Y:S01]  /*da60*/  FMUL.FTZ R130, R0, R130 ;  /* 0x0000008200827220 */ /* 0x000fe20000410000 */
[----:B------:R-:W-:Y:S01]  /*da70*/  LOP3.LUT R148, R138, 0xffff, RZ, 0xc0, !PT ;  /* 0x0000ffff8a947812 */ /* 0x000fe200078ec0ff */
[----:B------:R-:W-:Y:S01]  /*da80*/  FMUL.FTZ R131, R0, R131 ;  /* 0x0000008300837220 */ /* 0x000fe20000410000 */
[----:B------:R-:W-:Y:S01]  /*da90*/  SHF.R.U32.HI R151, RZ, 0x10, R138 ;  /* 0x00000010ff977819 */ /* 0x000fe2000001168a */
[----:B------:R-:W-:Y:S03]  /*daa0*/  FFMA.FTZ R191, R2, R249, R191 ;  /* 0x000000f902bf7223 */ /* 0x000fe600000100bf */
[----:B------:R-:W-:Y:S01]  /*dab0*/  LOP3.LUT R137, R136, 0xff, RZ, 0xc0, !PT ;  /* 0x000000ff88897812 */ /* 0x000fe200078ec0ff */
[----:B------:R-:W-:Y:S01]  /*dac0*/  FFMA.FTZ R189, R0, R247, R189 ;  /* 0x000000f700bd7223 */ /* 0x000fe200000100bd */
[----:B------:R-:W-:Y:S03]  /*dad0*/  HMMA.16816.F32 R128, R168, R134, R128 ;  /* 0x00000086a880723c */ /* 0x000fe60000001880 */
[----:B------:R-:W-:Y:S01]  /*dae0*/  LOP3.LUT R149, R149, 0xff, RZ, 0xc0, !PT ;  /* 0x000000ff95957812 */ /* 0x000fe200078ec0ff */
[----:B------:R-:W-:Y:S01]  /*daf0*/  FADD.FTZ R186, R186, R191 ;  /* 0x000000bfbaba7221 */ /* 0x000fe20000010000 */
[----:B------:R-:W-:Y:S01]  /*db00*/  SHF.R.U32.HI R136, RZ, 0x18, R136 ;  /* 0x00000018ff887819 */ /* 0x000fe20000011688 */
[----:B------:R-:W-:Y:S01]  /*db10*/  FADD.FTZ R0, R187, R189 ;  /* 0x000000bdbb007221 */ /* 0x000fe20000010000 */
[----:B------:R-:W-:Y:S04]  /*db20*/  SHF.R.U32.HI R150, RZ, 0x8, R150 ;  /* 0x00000008ff967819 */ /* 0x000fe80000011696 */
[----:B------:R-:W-:Y:S01]  /*db30*/  SHF.R.U32.HI R148, RZ, 0x8, R148 ;  /* 0x00000008ff947819 */ /* 0x000fe20000011694 */
[----:B------:R-:W-:Y:S01]  /*db40*/  FADD.FTZ R167, R167, R0 ;  /* 0x00000000a7a77221 */ /* 0x000fe20000010000 */
[----:B------:R-:W-:Y:S02]  /*db50*/  LOP3.LUT R151, R151, 0xff, RZ, 0xc0, !PT ;  /* 0x000000ff97977812 */ /* 0x000fe400078ec0ff */
[----:B------:R-:W-:Y:S01]  /*db60*/  LOP3.LUT R139, R138, 0xff, RZ, 0xc0, !PT ;  /* 0x000000ff8a8b7812 */ /* 0x000fe200078ec0ff */
[----:B------:R-:W-:Y:S01]  /*db70*/  FADD.FTZ R167, R166, R167 ;  /* 0x000000a7a6a77221 */ /* 0x000fe20000010000 */
[----:B------:R-:W-:Y:S02]  /*db80*/  SHF.R.U32.HI R152, RZ, 0x18, R138 ;  /* 0x00000018ff987819 */ /* 0x000fe4000001168a */
[----:B------:R-:W-:Y:S01]  /*db90*/  PRMT R154, R149, 0x5410, R136 ;  /* 0x00005410959a7816 */ /* 0x000fe20000000088 */
[----:B------:R-:W-:Y:S01]  /*dba0*/  FADD.FTZ R200, R200, R167 ;  /* 0x000000a7c8c87221 */ /* 0x000fe20000010000 */
[----:B------:R-:W-:Y:S02]  /*dbb0*/  PRMT R138, R137, 0x5410, R150 ;  /* 0x00005410898a7816 */ /* 0x000fe40000000096 */
[----:B------:R-:W-:Y:S01]  /*dbc0*/  PRMT R136, R139, 0x5410, R148 ;  /* 0x000054108b887816 */ /* 0x000fe20000000094 */
[----:B------:R-:W-:Y:S01]  /*dbd0*/  FADD.FTZ R199, R199, R200 ;  /* 0x000000c8c7c77221 */ /* 0x000fe20000010000 */
[----:B------:R-:W-:Y:S02]  /*dbe0*/  PRMT R152, R151, 0x5410, R152 ;  /* 0x0000541097987816 */ /* 0x000fe40000000098 */
[----:B------:R-:W2:Y:S01]  /*dbf0*/  LDSM.16.MT88.4 R148, [R221+0x10800] ;  /* 0x01080000dd94783b */ /* 0x000ea20000004200 */
[--C-:B------:R-:W-:Y:S02]  /*dc00*/  HSET2.LE.AND R139, R154, R243.reuse, PT ;  /* 0x000000f39a8b7233 */ /* 0x100fe40003803000 */
[--C-:B------:R-:W-:Y:S02]  /*dc10*/  HSET2.LE.AND R137, R152, R243.reuse, PT ;  /* 0x000000f398897233 */ /* 0x100fe40003803000 */
[--C-:B------:R-:W-:Y:S02]  /*dc20*/  HSET2.LE.AND R138, R138, R243.reuse, PT ;  /* 0x000000f38a8a7233 */ /* 0x100fe40003803000 */
[--C-:B------:R-:W-:Y:S01]  /*dc30*/  HSET2.LE.AND R136, R136, R243.reuse, PT ;  /* 0x000000f388887233 */ /* 0x100fe20003803000 */
[----:B------:R-:W3:Y:S01]  /*dc40*/  LDSM.16.MT88.4 R152, [R220+0x10800] ;  /* 0x01080000dc98783b */ /* 0x000ee20000004200 */
[----:B------:R-:W-:Y:S02]  /*dc50*/  F2FP.F16.F32.PACK_AB R133, R193, R188 ;  /* 0x000000bcc185723e */ /* 0x000fe400000000ff */
[----:B------:R-:W-:Y:S01]  /*dc60*/  F2FP.F16.F32.PACK_AB R132, R195, R192 ;  /* 0x000000c0c384723e */ /* 0x000fe200000000ff */
[----:B------:R-:W-:Y:S01]  /*dc70*/  FADD.FTZ R192, R192, R199 ;  /* 0x000000c7c0c07221 */ /* 0x000fe20000010000 */
[----:B------:R-:W-:Y:S02]  /*dc80*/  LOP3.LUT R138, R138, R133, RZ, 0xc0, !PT ;  /* 0x000000858a8a7212 */ /* 0x000fe400078ec0ff */
[----:B------:R-:W-:Y:S01]  /*dc90*/  LOP3.LUT R139, R139, R132, RZ, 0xc0, !PT ;  /* 0x000000848b8b7212 */ /* 0x000fe200078ec0ff */
[----:B------:R-:W-:Y:S01]  /*dca0*/  FADD.FTZ R195, R195, R192 ;  /* 0x000000c0c3c37221 */ /* 0x000fe20000010000 */
[----:B------:R-:W-:Y:S01]  /*dcb0*/  LOP3.LUT R136, R136, R157, RZ, 0xc0, !PT ;  /* 0x0000009d88887212 */ /* 0x000fe200078ec0ff */
[----:B------:R-:W4:Y:S01]  /*dcc0*/  LDSM.16.MT88.4 R132, [R224+0x12800] ;  /* 0x01280000e084783b */ /* 0x000f220000004200 */
[----:B------:R-:W-:Y:S02]  /*dcd0*/  LOP3.LUT R137, R137, R156, RZ, 0xc0, !PT ;  /* 0x0000009c89897212 */ /* 0x000fe400078ec0ff */
[----:B------:R-:W-:Y:S02]  /*dce0*/  MOV R170, R160 ;  /* 0x000000a000aa7202 */ /* 0x000fe40000000f00 */
[----:B------:R-:W-:Y:S02]  /*dcf0*/  MOV R171, R161 ;  /* 0x000000a100ab7202 */ /* 0x000fe40000000f00 */
[----:B------:R-:W-:Y:S01]  /*dd00*/  MOV R2, R3 ;  /* 0x0000000300027202 */ /* 0x000fe20000000f00 */
[C---:B-1----:R-:W-:Y:S01]  /*dd10*/  HMMA.16816.F32 R4, R136.reuse, R140, R4 ;  /* 0x0000008c8804723c */ /* 0x042fe20000001804 */
[----:B------:R-:W-:Y:S05]  /*dd20*/  LDSM.16.MT88.4 R156, [R221+0x12800] ;  /* 0x01280000dd9c783b */ /* 0x000fea0000004200 */
[C---:B------:R-:W-:Y:S03]  /*dd30*/  HMMA.16816.F32 R8, R136.reuse, R142, R8 ;  /* 0x0000008e8808723c */ /* 0x040fe60000001808 */
[----:B------:R-:W1:Y:S03]  /*dd40*/  LDSM.16.MT88.4 R140, [R222+0x12800] ;  /* 0x01280000de8c783b */ /* 0x000e660000004200 */
[C---:B------:R-:W-:Y:S05]  /*dd50*/  HMMA.16816.F32 R12, R136.reuse, R144, R12 ;  /* 0x00000090880c723c */ /* 0x040fea000000180c */
[----:B------:R-:W5:Y:S01]  /*dd60*/  LDSM.16.MT88.4 R160, [R220+0x12800] ;  /* 0x01280000dca0783b */ /* 0x000f620000004200 */
[C---:B------:R-:W-:Y:S06]  /*dd70*/  HMMA.16816.F32 R16, R136.reuse, R146, R16 ;  /* 0x000000928810723c */ /* 0x040fec0000001810 */
[C---:B--2---:R-:W-:Y:S01]  /*dd80*/  HMMA.16816.F32 R20, R136.reuse, R148, R20 ;  /* 0x000000948814723c */ /* 0x044fe20000001814 */
[----:B------:R-:W2:Y:S05]  /*dd90*/  LDSM.16.MT88.4 R144, [R224+0x14800] ;  /* 0x01480000e090783b */ /* 0x000eaa0000004200 */
[C---:B------:R-:W-:Y:S05]  /*dda0*/  HMMA.16816.F32 R24, R136.reuse, R150, R24 ;  /* 0x000000968818723c */ /* 0x040fea0000001818 */
[----:B------:R-:W-:Y:S01]  /*ddb0*/  MOV R148, R170 ;  /* 0x000000aa00947202 */ /* 0x000fe20000000f00 */
[C---:B---3--:R-:W-:Y:S05]  /*ddc0*/  HMMA.16816.F32 R28, R136.reuse, R152, R28 ;  /* 0x00000098881c723c */ /* 0x048fea000000181c */
[----:B------:R-:W-:Y:S01]  /*ddd0*/  MOV R149, R171 ;  /* 0x000000ab00957202 */ /* 0x000fe20000000f00 */
[C---:B------:R-:W-:Y:S01]  /*dde0*/  HMMA.16816.F32 R32, R136.reuse, R154, R32 ;  /* 0x0000009a8820723c */ /* 0x040fe20000001820 */
[----:B------:R-:W3:Y:S04]  /*ddf0*/  LDSM.16.MT88.4 R168, [R222+0x14800] ;  /* 0x01480000dea8783b */ /* 0x000ee80000004200 */
[----:B------:R-:W-:Y:S01]  /*de00*/  MOV R152, R148 ;  /* 0x0000009400987202 */ /* 0x000fe20000000f00 */
[C---:B----4-:R-:W-:Y:S05]  /*de10*/  HMMA.16816.F32 R36, R136.reuse, R132, R36 ;  /* 0x000000848824723c */ /* 0x050fea0000001824 */
[----:B------:R-:W-:Y:S01]  /*de20*/  MOV R153, R149 ;  /* 0x0000009500997202 */ /* 0x000fe20000000f00 */
[C---:B------:R-:W-:Y:S01]  /*de30*/  HMMA.16816.F32 R40, R136.reuse, R134, R40 ;  /* 0x000000868828723c */ /* 0x040fe20000001828 */
[----:B------:R-:W4:Y:S04]  /*de40*/  LDSM.16.MT88.4 R148, [R221+0x14800] ;  /* 0x01480000dd94783b */ /* 0x000f280000004200 */
[----:B------:R-:W-:Y:S01]  /*de50*/  MOV R132, R152 ;  /* 0x0000009800847202 */ /* 0x000fe20000000f00 */
[C---:B-1----:R-:W-:Y:S05]  /*de60*/  HMMA.16816.F32 R44, R136.reuse, R140, R44 ;  /* 0x0000008c882c723c */ /* 0x042fea000000182c */
[----:B------:R-:W-:Y:S01]  /*de70*/  MOV R133, R153 ;  /* 0x0000009900857202 */ /* 0x000fe20000000f00 */
[C---:B------:R-:W-:Y:S01]  /*de80*/  HMMA.16816.F32 R48, R136.reuse, R142, R48 ;  /* 0x0000008e8830723c */ /* 0x040fe20000001830 */
[----:B------:R-:W1:Y:S01]  /*de90*/  LDSM.16.MT88.4 R152, [R220+0x14800] ;  /* 0x01480000dc98783b */ /* 0x000e620000004200 */
[----:B------:R-:W-:Y:S01]  /*dea0*/  MOV R140, UR32 ;  /* 0x00000020008c7c02 */ /* 0x000fe20008000f00 */
[----:B------:R-:W-:Y:S03]  /*deb0*/  UMOV UR32, UR38 ;  /* 0x0000002600207c82 */ /* 0x000fe60008000000 */
[C---:B------:R-:W-:Y:S01]  /*dec0*/  HMMA.16816.F32 R52, R136.reuse, R156, R52 ;  /* 0x0000009c8834723c */ /* 0x040fe20000001834 */
[----:B------:R-:W3:Y:S04]  /*ded0*/  MUFU.EX2 R156, R183 ;  /* 0x000000b7009c7308 */ /* 0x000ee80000000800 */
[----:B------:R-:W-:Y:S01]  /*dee0*/  MOV R142, R132 ;  /* 0x00000084008e7202 */ /* 0x000fe20000000f00 */
[C---:B------:R-:W-:Y:S05]  /*def0*/  HMMA.16816.F32 R56, R136.reuse, R158, R56 ;  /* 0x0000009e8838723c */ /* 0x040fea0000001838 */
[----:B------:R3:W4:Y:S01]  /*df00*/  MUFU.EX2 R158, R181 ;  /* 0x000000b5009e7308 */ /* 0x0007220000000800 */
[----:B------:R-:W-:Y:S01]  /*df10*/  MOV R143, R133 ;  /* 0x00000085008f7202 */ /* 0x000fe20000000f00 */
[C---:B-----5:R-:W-:Y:S01]  /*df20*/  HMMA.16816.F32 R60, R136.reuse, R160, R60 ;  /* 0x000000a0883c723c */ /* 0x060fe2000000183c */
[----:B------:R-:W5:Y:S03]  /*df30*/  LDSM.16.MT88.4 R132, [R224+0x16800] ;  /* 0x01680000e084783b */ /* 0x000f660000004200 */
[----:B------:R-:W-:Y:S02]  /*df40*/  LOP3.LUT R140, R143, UR31, R140, 0x96, !PT ;  /* 0x0000001f8f8c7c12 */ /* 0x000fe4000f8e968c */
[C---:B------:R-:W-:Y:S06]  /*df50*/  HMMA.16816.F32 R64, R136.reuse, R162, R64 ;  /* 0x000000a28840723c */ /* 0x040fec0000001840 */
[C---:B--2---:R-:W-:Y:S05]  /*df60*/  HMMA.16816.F32 R68, R136.reuse, R144, R68 ;  /* 0x000000908844723c */ /* 0x044fea0000001844 */
[----:B---3--:R-:W-:Y:S01]  /*df70*/  MOV R181, R156 ;  /* 0x0000009c00b57202 */ /* 0x008fe20000000f00 */
[C---:B------:R-:W-:Y:S05]  /*df80*/  HMMA.16816.F32 R72, R136.reuse, R146, R72 ;  /* 0x000000928848723c */ /* 0x040fea0000001848 */
[----:B----4-:R-:W-:Y:S01]  /*df90*/  MOV R182, R158 ;  /* 0x0000009e00b67202 */ /* 0x010fe20000000f00 */
[C---:B------:R-:W-:Y:S06]  /*dfa0*/  HMMA.16816.F32 R76, R136.reuse, R168, R76 ;  /* 0x000000a8884c723c */ /* 0x040fec000000184c */
[C---:B------:R-:W-:Y:S06]  /*dfb0*/  HMMA.16816.F32 R80, R136.reuse, R170, R80 ;  /* 0x000000aa8850723c */ /* 0x040fec0000001850 */
[C---:B------:R-:W-:Y:S06]  /*dfc0*/  HMMA.16816.F32 R84, R136.reuse, R148, R84 ;  /* 0x000000948854723c */ /* 0x040fec0000001854 */
[C---:B------:R-:W-:Y:S05]  /*dfd0*/  HMMA.16816.F32 R88, R136.reuse, R150, R88 ;  /* 0x000000968858723c */ /* 0x040fea0000001858 */
[----:B------:R-:W-:Y:S01]  /*dfe0*/  IMAD.WIDE.U32 R148, R140, -0x326172a9, RZ ;  /* 0xcd9e8d578c947825 */ /* 0x000fe200078e00ff */
[C---:B-1----:R-:W-:Y:S01]  /*dff0*/  HMMA.16816.F32 R92, R136.reuse, R152, R92 ;  /* 0x00000098885c723c */ /* 0x042fe2000000185c */
[----:B------:R-:W1:Y:S04]  /*e000*/  LDSM.16.MT88.4 R140, [R222+0x16800] ;  /* 0x01680000de8c783b */ /* 0x000e680000004200 */
[----:B------:R-:W-:Y:S01]  /*e010*/  LOP3.LUT R144, R149, UR20, R250, 0x96, !PT ;  /* 0x0000001495907c12 */ /* 0x000fe2000f8e96fa */
[C---:B------:R-:W-:Y:S05]  /*e020*/  HMMA.16816.F32 R96, R136.reuse, R154, R96 ;  /* 0x0000009a8860723c */ /* 0x040fea0000001860 */
[----:B------:R-:W-:Y:S01]  /*e030*/  LOP3.LUT R148, R177, UR18, R148, 0x96, !PT ;  /* 0x00000012b1947c12 */ /* 0x000fe2000f8e9694 */
[C---:B-----5:R-:W-:Y:S05]  /*e040*/  HMMA.16816.F32 R100, R136.reuse, R132, R100 ;  /* 0x000000848864723c */ /* 0x060fea0000001864 */
[----:B------:R-:W-:Y:S01]  /*e050*/  IMAD.WIDE.U32 R144, R144, -0x2daee0ad, RZ ;  /* 0xd2511f5390907825 */ /* 0x000fe200078e00ff */
[C---:B------:R-:W-:Y:S05]  /*e060*/  HMMA.16816.F32 R104, R136.reuse, R134, R104 ;  /* 0x000000868868723c */ /* 0x040fea0000001868 */
[----:B------:R-:W-:Y:S01]  /*e070*/  IMAD.WIDE.U32 R148, R148, -0x2daee0ad, RZ ;  /* 0xd2511f5394947825 */ /* 0x000fe200078e00ff */
[----:B------:R-:W-:Y:S05]  /*e080*/  LOP3.LUT R150, R145, UR17, R244, 0x96, !PT ;  /* 0x0000001191967c12 */ /* 0x000fea000f8e96f4 */
[----:B------:R-:W-:Y:S01]  /*e090*/  LOP3.LUT R168, R149, UR15, R144, 0x96, !PT ;  /* 0x0000000f95a87c12 */ /* 0x000fe2000f8e9690 */
[----:B------:R-:W-:Y:S01]  /*e0a0*/  IMAD.WIDE.U32 R150, R150, -0x326172a9, RZ ;  /* 0xcd9e8d5796967825 */ /* 0x000fe200078e00ff */
[----:B------:R-:W2:Y:S03]  /*e0b0*/  LDSM.16.MT88.4 R144, [R221+0x16800] ;  /* 0x01680000dd90783b */ /* 0x000ea60000004200 */
[----:B------:R-:W-:Y:S01]  /*e0c0*/  IMAD.WIDE.U32 R168, R168, -0x326172a9, RZ ;  /* 0xcd9e8d57a8a87825 */ /* 0x000fe200078e00ff */
[----:B------:R-:W-:Y:S04]  /*e0d0*/  LOP3.LUT R176, R151, UR16, R176, 0x96, !PT ;  /* 0x0000001097b07c12 */ /* 0x000fe8000f8e96b0 */
[----:B------:R-:W-:Y:S01]  /*e0e0*/  LOP3.LUT R170, R169, UR14, R150, 0x96, !PT ;  /* 0x0000000ea9aa7c12 */ /* 0x000fe2000f8e9696 */
[----:B------:R-:W-:Y:S01]  /*e0f0*/  IMAD.WIDE.U32 R176, R176, -0x2daee0ad, RZ ;  /* 0xd2511f53b0b07825 */ /* 0x000fe200078e00ff */
[C---:B-1----:R-:W-:Y:S03]  /*e100*/  HMMA.16816.F32 R108, R136.reuse, R140, R108 ;  /* 0x0000008c886c723c */ /* 0x042fe6000000186c */
[----:B------:R-:W-:Y:S03]  /*e110*/  IMAD.WIDE.U32 R170, R170, -0x2daee0ad, RZ ;  /* 0xd2511f53aaaa7825 */ /* 0x000fe600078e00ff */
[C---:B------:R-:W-:Y:S05]  /*e120*/  HMMA.16816.F32 R112, R136.reuse, R142, R112 ;  /* 0x0000008e8870723c */ /* 0x040fea0000001870 */
[----:B------:R-:W-:Y:S01]  /*e130*/  LOP3.LUT R132, R171, UR12, R176, 0x96, !PT ;  /* 0x0000000cab847c12 */ /* 0x000fe2000f8e96b0 */
[--C-:B------:R-:W-:Y:S01]  /*e140*/  FFMA.FTZ R141, R201, UR4, -R173.reuse ;  /* 0x00000004c98d7c23 */ /* 0x100fe200080108ad */
[----:B------:R-:W-:Y:S01]  /*e150*/  LOP3.LUT R176, R177, UR13, R148, 0x96, !PT ;  /* 0x0000000db1b07c12 */ /* 0x000fe2000f8e9694 */
[--C-:B------:R-:W-:Y:S02]  /*e160*/  FFMA.FTZ R201, R202, UR4, -R173.reuse ;  /* 0x00000004cac97c23 */ /* 0x100fe400080108ad */
[----:B------:R1:W-:Y:S01]  /*e170*/  MUFU.EX2 R183, R141 ;  /* 0x0000008d00b77308 */ /* 0x0003e20000000800 */
[----:B------:R-:W-:Y:S04]  /*e180*/  IMAD.WIDE.U32 R156, R132, -0x326172a9, RZ ;  /* 0xcd9e8d57849c7825 */ /* 0x000fe800078e00ff */
[--C-:B------:R-:W-:Y:S01]  /*e190*/  FFMA.FTZ R202, R252, UR4, -R173.reuse ;  /* 0x00000004fcca7c23 */ /* 0x100fe200080108ad */
[----:B------:R-:W3:Y:S01]  /*e1a0*/  LDSM.16.MT88.4 R132, [R220+0x16800] ;  /* 0x01680000dc84783b */ /* 0x000ee20000004200 */
[----:B------:R-:W-:Y:S01]  /*e1b0*/  FFMA.FTZ R173, R165, UR4, -R173 ;  /* 0x00000004a5ad7c23 */ /* 0x000fe200080108ad */
[----:B------:R-:W-:Y:S01]  /*e1c0*/  IMAD.WIDE.U32 R176, R176, -0x326172a9, RZ ;  /* 0xcd9e8d57b0b07825 */ /* 0x000fe200078e00ff */
[C---:B------:R-:W-:Y:S02]  /*e1d0*/  LOP3.LUT R149, R156.reuse, 0xffff, RZ, 0xc0, !PT ;  /* 0x0000ffff9c957812 */ /* 0x040fe400078ec0ff */
[----:B------:R-:W-:Y:S01]  /*e1e0*/  LOP3.LUT R142, R156, 0xff, RZ, 0xc0, !PT ;  /* 0x000000ff9c8e7812 */ /* 0x000fe200078ec0ff */
[----:B------:R-:W-:Y:S01]  /*e1f0*/  MUFU.EX2 R252, R175 ;  /* 0x000000af00fc7308 */ /* 0x000fe20000000800 */
[----:B------:R-:W-:Y:S02]  /*e200*/  SHF.R.U32.HI R149, RZ, 0x8, R149 ;  /* 0x00000008ff957819 */ /* 0x000fe40000011695 */
[----:B------:R-:W-:Y:S01]  /*e210*/  LOP3.LUT R143, R157, UR21, R176, 0x96, !PT ;  /* 0x000000159d8f7c12 */ /* 0x000fe2000f8e96b0 */
[C---:B--2---:R-:W-:Y:S03]  /*e220*/  HMMA.16816.F32 R116, R136.reuse, R144, R116 ;  /* 0x000000908874723c */ /* 0x044fe60000001874 */
[----:B------:R-:W-:Y:S03]  /*e230*/  PRMT R142, R142, 0x5410, R149 ;  /* 0x000054108e8e7816 */ /* 0x000fe60000000095 */
[----:B------:R-:W2:Y:S01]  /*e240*/  MUFU.EX2 R201, R201 ;  /* 0x000000c900c97308 */ /* 0x000ea20000000800 */
[----:B------:R-:W4:Y:S01]  /*e250*/  LDSM.16.MT88.4 R148, [R224+0x11000] ;  /* 0x01100000e094783b */ /* 0x000f220000004200 */
[C---:B------:R-:W-:Y:S03]  /*e260*/  HMMA.16816.F32 R120, R136.reuse, R146, R120 ;  /* 0x000000928878723c */ /* 0x040fe60000001878 */
[--C-:B------:R-:W-:Y:S05]  /*e270*/  SHF.R.U32.HI R140, RZ, 0x10, R156.reuse ;  /* 0x00000010ff8c7819 */ /* 0x100fea000001169c */
[----:B------:R5:W-:Y:S03]  /*e280*/  MUFU.EX2 R165, R173 ;  /* 0x000000ad00a57308 */ /* 0x000be60000000800 */
[C---:B------:R-:W-:Y:S02]  /*e290*/  LOP3.LUT R153, R143.reuse, 0xffff, RZ, 0xc0, !PT ;  /* 0x0000ffff8f997812 */ /* 0x040fe400078ec0ff */
[----:B------:R-:W-:Y:S02]  /*e2a0*/  LOP3.LUT R145, R140, 0xff, RZ, 0xc0, !PT ;  /* 0x000000ff8c917812 */ /* 0x000fe400078ec0ff */
[----:B------:R-:W-:Y:S03]  /*e2b0*/  SHF.R.U32.HI R153, RZ, 0x8, R153 ;  /* 0x00000008ff997819 */ /* 0x000fe60000011699 */
[----:B------:R-:W4:Y:S01]  /*e2c0*/  MUFU.EX2 R202, R202 ;  /* 0x000000ca00ca7308 */ /* 0x000f220000000800 */
[----:B------:R-:W-:Y:S02]  /*e2d0*/  LOP3.LUT R140, R143, 0xff, RZ, 0xc0, !PT ;  /* 0x000000ff8f8c7812 */ /* 0x000fe400078ec0ff */
[----:B------:R-:W-:Y:S02]  /*e2e0*/  SHF.R.U32.HI R158, RZ, 0x10, R143 ;  /* 0x00000010ff9e7819 */ /* 0x000fe4000001168f */
[----:B------:R-:W-:Y:S02]  /*e2f0*/  PRMT R140, R140, 0x5410, R153 ;  /* 0x000054108c8c7816 */ /* 0x000fe40000000099 */
[----:B------:R-:W4:Y:S01]  /*e300*/  LDSM.16.MT88.4 R152, [R222+0x11000] ;  /* 0x01100000de98783b */ /* 0x000f220000004200 */
[----:B------:R-:W-:Y:S01]  /*e310*/  SHF.R.U32.HI R156, RZ, 0x18, R156 ;  /* 0x00000018ff9c7819 */ /* 0x000fe2000001169c */
[C---:B---3--:R-:W-:Y:S03]  /*e320*/  HMMA.16816.F32 R124, R136.reuse, R132, R124 ;  /* 0x00000084887c723c */ /* 0x048fe6000000187c */
[----:B------:R-:W-:Y:S02]  /*e330*/  SHF.R.U32.HI R143, RZ, 0x18, R143 ;  /* 0x00000018ff8f7819 */ /* 0x000fe4000001168f */
[----:B------:R-:W-:Y:S01]  /*e340*/  LOP3.LUT R158, R158, 0xff, RZ, 0xc0, !PT ;  /* 0x000000ff9e9e7812 */ /* 0x000fe200078ec0ff */
[----:B------:R-:W-:Y:S01]  /*e350*/  HMMA.16816.F32 R128, R136, R134, R128 ;  /* 0x000000868880723c */ /* 0x000fe20000001880 */
[----:B------:R-:W-:Y:S04]  /*e360*/  LDSM.16.MT88.4 R132, [R222+0x13000] ;  /* 0x01300000de84783b */ /* 0x000fe80000004200 */
[----:B------:R-:W-:Y:S02]  /*e370*/  PRMT R156, R145, 0x5410, R156 ;  /* 0x00005410919c7816 */ /* 0x000fe4000000009c */
[--C-:B------:R-:W-:Y:S02]  /*e380*/  HSET2.LE.AND R142, R142, R243.reuse, PT ;  /* 0x000000f38e8e7233 */ /* 0x100fe40003803000 */
[----:B------:R-:W3:Y:S02]  /*e390*/  LDSM.16.MT88.4 R144, [R221+0x11000] ;  /* 0x01100000dd90783b */ /* 0x000ee40000004200 */
[----:B-1----:R-:W-:Y:S02]  /*e3a0*/  F2FP.F16.F32.PACK_AB R141, R179, R181 ;  /* 0x000000b5b38d723e */ /* 0x002fe400000000ff */
[----:B------:R-:W-:Y:S02]  /*e3b0*/  PRMT R158, R158, 0x5410, R143 ;  /* 0x000054109e9e7816 */ /* 0x000fe4000000008f */
[----:B------:R-:W-:Y:S02]  /*e3c0*/  LOP3.LUT R142, R142, R141, RZ, 0xc0, !PT ;  /* 0x0000008d8e8e7212 */ /* 0x000fe400078ec0ff */
[--C-:B------:R-:W-:Y:S01]  /*e3d0*/  HSET2.LE.AND R143, R156, R243.reuse, PT ;  /* 0x000000f39c8f7233 */ /* 0x100fe20003803000 */
[----:B------:R-:W-:Y:S01]  /*e3e0*/  LDSM.16.MT88.4 R136, [R221+0x13000] ;  /* 0x01300000dd88783b */ /* 0x000fe20000004200 */
[--C-:B------:R-:W-:Y:S02]  /*e3f0*/  HSET2.LE.AND R141, R158, R243.reuse, PT ;  /* 0x000000f39e8d7233 */ /* 0x100fe40003803000 */
[--C-:B------:R-:W-:Y:S02]  /*e400*/  HSET2.LE.AND R140, R140, R243.reuse, PT ;  /* 0x000000f38c8c7233 */ /* 0x100fe40003803000 */
[----:B------:R-:W-:Y:S02]  /*e410*/  F2FP.F16.F32.PACK_AB R156, R178, R182 ;  /* 0x000000b6b29c723e */ /* 0x000fe400000000ff */
[----:B------:R-:W-:Y:S01]  /*e420*/  F2FP.F16.F32.PACK_AB R157, R203, R180 ;  /* 0x000000b4cb9d723e */ /* 0x000fe200000000ff */
[----:B-----5:R-:W-:Y:S01]  /*e430*/  LDSM.16.MT88.4 R172, [R220+0x11800] ;  /* 0x01180000dcac783b */ /* 0x020fe20000004200 */
[----:B--2---:R-:W-:Y:S02]  /*e440*/  F2FP.F16.F32.PACK_AB R160, R201, R183 ;  /* 0x000000b7c9a0723e */ /* 0x004fe400000000ff */
[----:B------:R-:W-:Y:S02]  /*e450*/  LOP3.LUT R143, R143, R156, RZ, 0xc0, !PT ;  /* 0x0000009c8f8f7212 */ /* 0x000fe400078ec0ff */
[----:B------:R-:W-:Y:S02]  /*e460*/  LOP3.LUT R140, R140, R157, RZ, 0xc0, !PT ;  /* 0x0000009d8c8c7212 */ /* 0x000fe400078ec0ff */
[----:B------:R-:W-:Y:S01]  /*e470*/  LOP3.LUT R141, R141, R160, RZ, 0xc0, !PT ;  /* 0x000000a08d8d7212 */ /* 0x000fe200078ec0ff */
[----:B------:R-:W1:Y:S06]  /*e480*/  LDSM.16.MT88.4 R156, [R220+0x11000] ;  /* 0x01100000dc9c783b */ /* 0x000e6c0000004200 */
[C---:B----4-:R-:W-:Y:S02]  /*e490*/  HMMA.16816.F32 R4, R140.reuse, R148, R4 ;  /* 0x000000948c04723c */ /* 0x050fe40000001804 */
[----:B------:R-:W2:Y:S04]  /*e4a0*/  LDSM.16.MT88.4 R160, [R224+0x13000] ;  /* 0x01300000e0a0783b */ /* 0x000ea80000004200 */
[C---:B------:R-:W-:Y:S04]  /*e4b0*/  HMMA.16816.F32 R8, R140.reuse, R150, R8 ;  /* 0x000000968c08723c */ /* 0x040fe80000001808 */
[----:B------:R-:W4:Y:S02]  /*e4c0*/  LDSM.16.MT88.4 R148, [R220+0x13000] ;  /* 0x01300000dc94783b */ /* 0x000f240000004200 */
[C---:B------:R-:W-:Y:S06]  /*e4d0*/  HMMA.16816.F32 R12, R140.reuse, R152, R12 ;  /* 0x000000988c0c723c */ /* 0x040fec000000180c */
        /* <DEDUP_REMOVED lines=14> */
[C---:B------:R-:W-:Y:S06]  /*e5c0*/  HMMA.16816.F32 R52, R140.reuse, R136, R52 ;  /* 0x000000888c34723c */ /* 0x040fec0000001834 */
[C---:B------:R-:W-:Y:S01]  /*e5d0*/  HMMA.16816.F32 R56, R140.reuse, R138, R56 ;  /* 0x0000008a8c38723c */ /* 0x040fe20000001838 */
[----:B------:R-:W5:Y:S05]  /*e5e0*/  LDSM.16.MT88.4 R136, [R222+0x17000] ;  /* 0x01700000de88783b */ /* 0x000f6a0000004200 */
[C---:B----4-:R-:W-:Y:S06]  /*e5f0*/  HMMA.16816.F32 R60, R140.reuse, R148, R60 ;  /* 0x000000948c3c723c */ /* 0x050fec000000183c */
[C---:B------:R-:W-:Y:S01]  /*e600*/  HMMA.16816.F32 R64, R140.reuse, R150, R64 ;  /* 0x000000968c40723c */ /* 0x040fe20000001840 */
[----:B------:R-:W-:Y:S05]  /*e610*/  LDSM.16.MT88.4 R148, [R222+0x11800] ;  /* 0x01180000de94783b */ /* 0x000fea0000004200 */
[C---:B---3--:R-:W-:Y:S06]  /*e620*/  HMMA.16816.F32 R68, R140.reuse, R144, R68 ;  /* 0x000000908c44723c */ /* 0x048fec0000001844 */
[C---:B------:R-:W-:Y:S01]  /*e630*/  HMMA.16816.F32 R72, R140.reuse, R146, R72 ;  /* 0x000000928c48723c */ /* 0x040fe20000001848 */
[----:B------:R-:W3:Y:S05]  /*e640*/  LDSM.16.MT88.4 R144, [R221+0x17000] ;  /* 0x01700000dd90783b */ /* 0x000eea0000004200 */
[C---:B------:R-:W-:Y:S06]  /*e650*/  HMMA.16816.F32 R76, R140.reuse, R152, R76 ;  /* 0x000000988c4c723c */ /* 0x040fec000000184c */
[C---:B------:R-:W-:Y:S05]  /*e660*/  HMMA.16816.F32 R80, R140.reuse, R154, R80 ;  /* 0x0000009a8c50723c */ /* 0x040fea0000001850 */
[----:B------:R-:W-:Y:S01]  /*e670*/  LOP3.LUT R152, R177, UR26, R168, 0x96, !PT ;  /* 0x0000001ab1987c12 */ /* 0x000fe2000f8e96a8 */
[C---:B-1----:R-:W-:Y:S05]  /*e680*/  HMMA.16816.F32 R84, R140.reuse, R156, R84 ;  /* 0x0000009c8c54723c */ /* 0x042fea0000001854 */
[----:B------:R-:W-:Y:S01]  /*e690*/  MOV R155, R179 ;  /* 0x000000b3009b7202 */ /* 0x000fe20000000f00 */
[C---:B------:R-:W-:Y:S01]  /*e6a0*/  HMMA.16816.F32 R88, R140.reuse, R158, R88 ;  /* 0x0000009e8c58723c */ /* 0x040fe20000001858 */
[----:B------:R-:W-:Y:S04]  /*e6b0*/  LDSM.16.MT88.4 R156, [R224+0x11800] ;  /* 0x01180000e09c783b */ /* 0x000fe80000004200 */
[----:B------:R-:W-:Y:S01]  /*e6c0*/  IMAD.WIDE.U32 R152, R152, -0x2daee0ad, RZ ;  /* 0xd2511f5398987825 */ /* 0x000fe200078e00ff */
[C---:B--2---:R-:W-:Y:S05]  /*e6d0*/  HMMA.16816.F32 R92, R140.reuse, R160, R92 ;  /* 0x000000a08c5c723c */ /* 0x044fea000000185c */
[----:B------:R-:W-:Y:S01]  /*e6e0*/  LOP3.LUT R170, R153, UR27, R170, 0x96, !PT ;  /* 0x0000001b99aa7c12 */ /* 0x000fe2000f8e96aa */
[C---:B------:R-:W-:Y:S05]  /*e6f0*/  HMMA.16816.F32 R96, R140.reuse, R162, R96 ;  /* 0x000000a28c60723c */ /* 0x040fea0000001860 */
[----:B------:R-:W-:Y:S01]  /*e700*/  MOV R161, R178 ;  /* 0x000000b200a17202 */ /* 0x000fe20000000f00 */
[C---:B-----5:R-:W-:Y:S01]  /*e710*/  HMMA.16816.F32 R100, R140.reuse, R132, R100 ;  /* 0x000000848c64723c */ /* 0x060fe20000001864 */
[----:B------:R-:W-:Y:S04]  /*e720*/  LDSM.16.MT88.4 R176, [R224+0x13800] ;  /* 0x01380000e0b0783b */ /* 0x000fe80000004200 */
[----:B------:R-:W-:Y:S01]  /*e730*/  LOP3.LUT R168, R170, 0xff, RZ, 0xc0, !PT ;  /* 0x000000ffaaa87812 */ /* 0x000fe200078ec0ff */
[C---:B------:R-:W-:Y:S03]  /*e740*/  HMMA.16816.F32 R104, R140.reuse, R134, R104 ;  /* 0x000000868c68723c */ /* 0x040fe60000001868 */
[----:B------:R-:W1:Y:S02]  /*e750*/  LDSM.16.MT88.4 R132, [R220+0x17000] ;  /* 0x01700000dc84783b */ /* 0x000e640000004200 */
[----:B------:R-:W-:Y:S01]  /*e760*/  LOP3.LUT R154, R152, 0xffff, RZ, 0xc0, !PT ;  /* 0x0000ffff989a7812 */ /* 0x000fe200078ec0ff */
[C---:B------:R-:W-:Y:S05]  /*e770*/  HMMA.16816.F32 R108, R140.reuse, R136, R108 ;  /* 0x000000888c6c723c */ /* 0x040fea000000186c */
[----:B------:R-:W-:Y:S01]  /*e780*/  LOP3.LUT R153, R170, 0xffff, RZ, 0xc0, !PT ;  /* 0x0000ffffaa997812 */ /* 0x000fe200078ec0ff */
[C---:B------:R-:W-:Y:S05]  /*e790*/  HMMA.16816.F32 R112, R140.reuse, R138, R112 ;  /* 0x0000008a8c70723c */ /* 0x040fea0000001870 */
[--C-:B------:R-:W-:Y:S01]  /*e7a0*/  SHF.R.U32.HI R137, RZ, 0x18, R170.reuse ;  /* 0x00000018ff897819 */ /* 0x100fe200000116aa */
[C---:B---3--:R-:W-:Y:S05]  /*e7b0*/  HMMA.16816.F32 R116, R140.reuse, R144, R116 ;  /* 0x000000908c74723c */ /* 0x048fea0000001874 */
[----:B------:R-:W-:Y:S01]  /*e7c0*/  SHF.R.U32.HI R138, RZ, 0x10, R170 ;  /* 0x00000010ff8a7819 */ /* 0x000fe200000116aa */
[C---:B------:R-:W-:Y:S05]  /*e7d0*/  HMMA.16816.F32 R120, R140.reuse, R146, R120 ;  /* 0x000000928c78723c */ /* 0x040fea0000001878 */
[----:B------:R-:W-:Y:S02]  /*e7e0*/  LOP3.LUT R138, R138, 0xff, RZ, 0xc0, !PT ;  /* 0x000000ff8a8a7812 */ /* 0x000fe400078ec0ff */
[----:B------:R-:W-:Y:S04]  /*e7f0*/  SHF.R.U32.HI R153, RZ, 0x8, R153 ;  /* 0x00000008ff997819 */ /* 0x000fe80000011699 */
[----:B------:R-:W-:Y:S02]  /*e800*/  SHF.R.U32.HI R136, RZ, 0x10, R152 ;  /* 0x00000010ff887819 */ /* 0x000fe40000011698 */
[----:B------:R-:W-:Y:S02]  /*e810*/  PRMT R138, R138, 0x5410, R137 ;  /* 0x000054108a8a7816 */ /* 0x000fe40000000089 */
[----:B------:R-:W-:Y:S02]  /*e820*/  LOP3.LUT R139, R152, 0xff, RZ, 0xc0, !PT ;  /* 0x000000ff988b7812 */ /* 0x000fe400078ec0ff */
[----:B------:R-:W-:Y:S01]  /*e830*/  SHF.R.U32.HI R154, RZ, 0x8, R154 ;  /* 0x00000008ff9a7819 */ /* 0x000fe2000001169a */
[C---:B-1----:R-:W-:Y:S03]  /*e840*/  HMMA.16816.F32 R124, R140.reuse, R132, R124 ;  /* 0x000000848c7c723c */ /* 0x042fe6000000187c */
[----:B------:R-:W-:Y:S02]  /*e850*/  PRMT R168, R168, 0x5410, R153 ;  /* 0x00005410a8a87816 */ /* 0x000fe40000000099 */
[----:B------:R-:W-:Y:S01]  /*e860*/  LOP3.LUT R153, R136, 0xff, RZ, 0xc0, !PT ;  /* 0x000000ff88997812 */ /* 0x000fe200078ec0ff */
[----:B------:R-:W-:Y:S05]  /*e870*/  HMMA.16816.F32 R128, R140, R134, R128 ;  /* 0x000000868c80723c */ /* 0x000fea0000001880 */
[----:B------:R-:W-:Y:S02]  /*e880*/  SHF.R.U32.HI R152, RZ, 0x18, R152 ;  /* 0x00000018ff987819 */ /* 0x000fe40000011698 */
[----:B------:R-:W-:Y:S04]  /*e890*/  PRMT R170, R139, 0x5410, R154 ;  /* 0x000054108baa7816 */ /* 0x000fe8000000009a */
[--C-:B------:R-:W-:Y:S02]  /*e8a0*/  HSET2.LE.AND R169, R138, R243.reuse, PT ;  /* 0x000000f38aa97233 */ /* 0x100fe40003803000 */
[----:B------:R-:W-:Y:S01]  /*e8b0*/  PRMT R152, R153, 0x5410, R152 ;  /* 0x0000541099987816 */ /* 0x000fe20000000098 */
[----:B------:R-:W1:Y:S01]  /*e8c0*/  LDSM.16.MT88.4 R136, [R221+0x11800] ;  /* 0x01180000dd88783b */ /* 0x000e620000004200 */
[--C-:B------:R-:W-:Y:S02]  /*e8d0*/  HSET2.LE.AND R168, R168, R243.reuse, PT ;  /* 0x000000f3a8a87233 */ /* 0x100fe40003803000 */
[----:B------:R-:W-:Y:S02]  /*e8e0*/  F2FP.F16.F32.PACK_AB R145, R194, R198 ;  /* 0x000000c6c291723e */ /* 0x000fe400000000ff */
[----:B------:R-:W-:Y:S02]  /*e8f0*/  F2FP.F16.F32.PACK_AB R144, R202, R190 ;  /* 0x000000beca90723e */ /* 0x000fe400000000ff */
[----:B------:R-:W-:Y:S02]  /*e900*/  LOP3.LUT R168, R168, R145, RZ, 0xc0, !PT ;  /* 0x00000091a8a87212 */ /* 0x000fe400078ec0ff */
[----:B------:R-:W-:Y:S02]  /*e910*/  LOP3.LUT R169, R169, R144, RZ, 0xc0, !PT ;  /* 0x00000090a9a97212 */ /* 0x000fe400078ec0ff */
[--C-:B------:R-:W-:Y:S02]  /*e920*/  HSET2.LE.AND R171, R152, R243.reuse, PT ;  /* 0x000000f398ab7233 */ /* 0x100fe40003803000 */
[----:B------:R-:W-:Y:S02]  /*e930*/  HSET2.LE.AND R170, R170, R243, PT ;  /* 0x000000f3aaaa7233 */ /* 0x000fe40003803000 */
[----:B------:R-:W-:Y:S02]  /*e940*/  F2FP.F16.F32.PACK_AB R145, R252, R248 ;  /* 0x000000f8fc91723e */ /* 0x000fe400000000ff */
[----:B------:R-:W-:Y:S02]  /*e950*/  F2FP.F16.F32.PACK_AB R144, R165, R246 ;  /* 0x000000f6a590723e */ /* 0x000fe400000000ff */
[----:B------:R-:W-:Y:S02]  /*e960*/  LOP3.LUT R170, R170, R145, RZ, 0xc0, !PT ;  /* 0x00000091aaaa7212 */ /* 0x000fe400078ec0ff */
[----:B------:R-:W-:Y:S02]  /*e970*/  LOP3.LUT R171, R171, R144, RZ, 0xc0, !PT ;  /* 0x00000090abab7212 */ /* 0x000fe400078ec0ff */
[----:B------:R-:W-:Y:S02]  /*e980*/  MOV R132, R161 ;  /* 0x000000a100847202 */ /* 0x000fe40000000f00 */
[----:B------:R-:W-:Y:S02]  /*e990*/  MOV R142, R182 ;  /* 0x000000b6008e7202 */ /* 0x000fe40000000f00 */
[----:B------:R-:W-:Y:S01]  /*e9a0*/  MOV R143, R181 ;  /* 0x000000b5008f7202 */ /* 0x000fe20000000f00 */
[C---:B------:R-:W-:Y:S01]  /*e9b0*/  HMMA.16816.F32 R160, R168.reuse, R156, R4 ;  /* 0x0000009ca8a0723c */ /* 0x040fe20000001804 */
[----:B------:R-:W-:Y:S04]  /*e9c0*/  LDSM.16.MT88.4 R4, [R221+0x13800] ;  /* 0x01380000dd04783b */ /* 0x000fe80000004200 */
[----:B------:R-:W-:Y:S01]  /*e9d0*/  MOV R134, R183 ;  /* 0x000000b700867202 */ /* 0x000fe20000000f00 */
[C---:B------:R-:W-:Y:S03]  /*e9e0*/  HMMA.16816.F32 R156, R168.reuse, R158, R8 ;  /* 0x0000009ea89c723c */ /* 0x040fe60000001808 */
[----:B------:R-:W-:Y:S02]  /*e9f0*/  LDSM.16.MT88.4 R8, [R220+0x13800] ;  /* 0x01380000dc08783b */ /* 0x000fe40000004200 */
[----:B------:R-:W-:Y:S02]  /*ea00*/  MOV R133, R155 ;  /* 0x0000009b00857202 */ /* 0x000fe40000000f00 */
[C---:B------:R-:W-:Y:S04]  /*ea10*/  HMMA.16816.F32 R152, R168.reuse, R148, R12 ;  /* 0x00000094a898723c */ /* 0x040fe8000000180c */
[----:B------:R-:W-:Y:S01]  /*ea20*/  LDSM.16.MT88.4 R12, [R224+0x15800] ;  /* 0x01580000e00c783b */ /* 0x000fe20000004200 */
[----:B------:R-:W-:Y:S01]  /*ea30*/  MOV R135, R180 ;  /* 0x000000b400877202 */ /* 0x000fe20000000f00 */
[C---:B------:R-:W-:Y:S06]  /*ea40*/  HMMA.16816.F32 R148, R168.reuse, R150, R16 ;  /* 0x00000096a894723c */ /* 0x040fec0000001810 */
[C---:B-1----:R-:W-:Y:S01]  /*ea50*/  HMMA.16816.F32 R144, R168.reuse, R136, R20 ;  /* 0x00000088a890723c */ /* 0x042fe20000001814 */
[----:B------:R-:W1:Y:S06]  /*ea60*/  LDSM.16.MT88.4 R180, [R222+0x13800] ;  /* 0x01380000deb4783b */ /* 0x000e6c0000004200 */
[----:B------:R-:W-:Y:S02]  /*ea70*/  MOV R22, R142 ;  /* 0x0000008e00167202 */ /* 0x000fe40000000f00 */
[----:B------:R-:W2:Y:S02]  /*ea80*/  LDSM.16.MT88.4 R16, [R222+0x15800] ;  /* 0x01580000de10783b */ /* 0x000ea40000004200 */
[----:B------:R-:W-:Y:S02]  /*ea90*/  MOV R23, R143 ;  /* 0x0000008f00177202 */ /* 0x000fe40000000f00 */
[C---:B------:R-:W-:Y:S06]  /*eaa0*/  HMMA.16816.F32 R140, R168.reuse, R138, R24 ;  /* 0x0000008aa88c723c */ /* 0x040fec0000001818 */
[C---:B------:R-:W-:Y:S05]  /*eab0*/  HMMA.16816.F32 R136, R168.reuse, R172, R28 ;  /* 0x000000aca888723c */ /* 0x040fea000000181c */
[----:B------:R-:W-:Y:S02]  /*eac0*/  MOV R26, R22 ;  /* 0x00000016001a7202 */ /* 0x000fe40000000f00 */
[----:B------:R-:W-:Y:S04]  /*ead0*/  MOV R30, R134 ;  /* 0x00000086001e7202 */ /* 0x000fe80000000f00 */
[----:B------:R-:W-:Y:S02]  /*eae0*/  MOV R31, R135 ;  /* 0x00000087001f7202 */ /* 0x000fe40000000f00 */
[----:B------:R-:W-:Y:S02]  /*eaf0*/  MOV R173, R132 ;  /* 0x0000008400ad7202 */ /* 0x000fe40000000f00 */
[----:B------:R-:W-:Y:S02]  /*eb00*/  MOV R172, R133 ;  /* 0x0000008500ac7202 */ /* 0x000fe40000000f00 */
[C---:B------:R-:W-:Y:S03]  /*eb10*/  HMMA.16816.F32 R132, R168.reuse, R174, R32 ;  /* 0x000000aea884723c */ /* 0x040fe60000001820 */
[----:B------:R-:W-:Y:S02]  /*eb20*/  MOV R27, R23 ;  /* 0x00000017001b7202 */ /* 0x000fe40000000f00 */
[----:B------:R-:W3:Y:S01]  /*eb30*/  LDSM.16.MT88.4 R20, [R221+0x15800] ;  /* 0x01580000dd14783b */ /* 0x000ee20000004200 */
[C---:B------:R-:W-:Y:S05]  /*eb40*/  HMMA.16816.F32 R36, R168.reuse, R176, R36 ;  /* 0x000000b0a824723c */ /* 0x040fea0000001824 */
[----:B------:R-:W-:Y:S01]  /*eb50*/  MOV R28, R26 ;  /* 0x0000001a001c7202 */ /* 0x000fe20000000f00 */
[C---:B------:R-:W-:Y:S05]  /*eb60*/  HMMA.16816.F32 R40, R168.reuse, R178, R40 ;  /* 0x000000b2a828723c */ /* 0x040fea0000001828 */
[----:B------:R-:W-:Y:S01]  /*eb70*/  MOV R29, R27 ;  /* 0x0000001b001d7202 */ /* 0x000fe20000000f00 */
[C---:B-1----:R-:W-:Y:S01]  /*eb80*/  HMMA.16816.F32 R44, R168.reuse, R180, R44 ;  /* 0x000000b4a82c723c */ /* 0x042fe2000000182c */
[----:B------:R-:W1:Y:S04]  /*eb90*/  LDSM.16.MT88.4 R24, [R220+0x15800] ;  /* 0x01580000dc18783b */ /* 0x000e680000004200 */
[----:B------:R-:W-:Y:S01]  /*eba0*/  MOV R35, R28 ;  /* 0x0000001c00237202 */ /* 0x000fe20000000f00 */
[C---:B------:R-:W-:Y:S05]  /*ebb0*/  HMMA.16816.F32 R48, R168.reuse, R182, R48 ;  /* 0x000000b6a830723c */ /* 0x040fea0000001830 */
[----:B------:R-:W-:Y:S01]  /*ebc0*/  MOV R34, R29 ;  /* 0x0000001d00227202 */ /* 0x000fe20000000f00 */
[C---:B------:R-:W-:Y:S05]  /*ebd0*/  HMMA.16816.F32 R52, R168.reuse, R4, R52 ;  /* 0x00000004a834723c */ /* 0x040fea0000001834 */
[----:B------:R-:W-:Y:S01]  /*ebe0*/  MOV R33, R30 ;  /* 0x0000001e00217202 */ /* 0x000fe20000000f00 */
[C---:B------:R-:W-:Y:S01]  /*ebf0*/  HMMA.16816.F32 R56, R168.reuse, R6, R56 ;  /* 0x00000006a838723c */ /* 0x040fe20000001838 */
[----:B------:R-:W-:Y:S04]  /*ec00*/  LDSM.16.MT88.4 R4, [R222+0x17800] ;  /* 0x01780000de04783b */ /* 0x000fe80000004200 */
[----:B------:R-:W-:Y:S01]  /*ec10*/  MOV R32, R31 ;  /* 0x0000001f00207202 */ /* 0x000fe20000000f00 */
[C---:B------:R-:W-:Y:S03]  /*ec20*/  HMMA.16816.F32 R60, R168.reuse, R8, R60 ;  /* 0x00000008a83c723c */ /* 0x040fe6000000183c */
[----:B------:R-:W4:Y:S02]  /*ec30*/  LDSM.16.MT88.4 R28, [R224+0x17800] ;  /* 0x01780000e01c783b */ /* 0x000f240000004200 */
[----:B------:R-:W-:Y:S01]  /*ec40*/  FADD.FTZ R0, R33, R195 ;  /* 0x000000c321007221 */ /* 0x000fe20000010000 */
[C---:B------:R-:W-:Y:S05]  /*ec50*/  HMMA.16816.F32 R64, R168.reuse, R10, R64 ;  /* 0x0000000aa840723c */ /* 0x040fea0000001840 */
[----:B------:R-:W5:Y:S01]  /*ec60*/  LDSM.16.MT88.4 R8, [R221+0x17800] ;  /* 0x01780000dd08783b */ /* 0x000f620000004200 */
[C---:B------:R-:W-:Y:S05]  /*ec70*/  HMMA.16816.F32 R68, R168.reuse, R12, R68 ;  /* 0x0000000ca844723c */ /* 0x040fea0000001844 */
[----:B------:R-:W-:Y:S01]  /*ec80*/  FADD.FTZ R0, R201, R0 ;  /* 0x00000000c9007221 */ /* 0x000fe20000010000 */
[C---:B------:R-:W-:Y:S01]  /*ec90*/  HMMA.16816.F32 R72, R168.reuse, R14, R72 ;  /* 0x0000000ea848723c */ /* 0x040fe20000001848 */
[----:B------:R-:W5:Y:S04]  /*eca0*/  LDSM.16.MT88.4 R12, [R220+0x17800] ;  /* 0x01780000dc0c783b */ /* 0x000f680000004200 */
[----:B------:R-:W-:Y:S01]  /*ecb0*/  FADD.FTZ R0, R35, R0 ;  /* 0x0000000023007221 */ /* 0x000fe20000010000 */
[C---:B--2---:R-:W-:Y:S06]  /*ecc0*/  HMMA.16816.F32 R76, R168.reuse, R16, R76 ;  /* 0x00000010a84c723c */ /* 0x044fec000000184c */
[C---:B------:R-:W-:Y:S05]  /*ecd0*/  HMMA.16816.F32 R80, R168.reuse, R18, R80 ;  /* 0x00000012a850723c */ /* 0x040fea0000001850 */
[----:B------:R-:W-:Y:S01]  /*ece0*/  FADD.FTZ R17, R185, R186 ;  /* 0x000000bab9117221 */ /* 0x000fe20000010000 */
[C---:B---3--:R-:W-:Y:S05]  /*ecf0*/  HMMA.16816.F32 R84, R168.reuse, R20, R84 ;  /* 0x00000014a854723c */ /* 0x048fea0000001854 */
[----:B------:R-:W-:Y:S01]  /*ed00*/  FADD.FTZ R17, R184, R17 ;  /* 0x00000011b8117221 */ /* 0x000fe20000010000 */
[C---:B------:R-:W-:Y:S05]  /*ed10*/  HMMA.16816.F32 R88, R168.reuse, R22, R88 ;  /* 0x00000016a858723c */ /* 0x040fea0000001858 */
[----:B------:R-:W-:Y:S01]  /*ed20*/  FADD.FTZ R196, R196, R17 ;  /* 0x00000011c4c47221 */ /* 0x000fe20000010000 */
[C---:B-1----:R-:W-:Y:S05]  /*ed30*/  HMMA.16816.F32 R92, R168.reuse, R24, R92 ;  /* 0x00000018a85c723c */ /* 0x042fea000000185c */
[----:B------:R-:W-:Y:S01]  /*ed40*/  FADD.FTZ R197, R197, R196 ;  /* 0x000000c4c5c57221 */ /* 0x000fe20000010000 */
[C---:B------:R-:W-:Y:S05]  /*ed50*/  HMMA.16816.F32 R96, R168.reuse, R26, R96 ;  /* 0x0000001aa860723c */ /* 0x040fea0000001860 */
[----:B------:R-:W-:Y:S01]  /*ed60*/  FADD.FTZ R188, R188, R197 ;  /* 0x000000c5bcbc7221 */ /* 0x000fe20000010000 */
[C---:B----4-:R-:W-:Y:S05]  /*ed70*/  HMMA.16816.F32 R100, R168.reuse, R28, R100 ;  /* 0x0000001ca864723c */ /* 0x050fea0000001864 */
[----:B------:R-:W-:Y:S01]  /*ed80*/  FADD.FTZ R188, R193, R188 ;  /* 0x000000bcc1bc7221 */ /* 0x000fe20000010000 */
[C---:B------:R-:W-:Y:S05]  /*ed90*/  HMMA.16816.F32 R104, R168.reuse, R30, R104 ;  /* 0x0000001ea868723c */ /* 0x040fea0000001868 */
[----:B------:R-:W-:Y:S01]  /*eda0*/  FADD.FTZ R188, R32, R188 ;  /* 0x000000bc20bc7221 */ /* 0x000fe20000010000 */
[C---:B------:R-:W-:Y:S05]  /*edb0*/  HMMA.16816.F32 R108, R168.reuse, R4, R108 ;  /* 0x00000004a86c723c */ /* 0x040fea000000186c */
[----:B------:R-:W-:Y:S01]  /*edc0*/  FADD.FTZ R203, R203, R188 ;  /* 0x000000bccbcb7221 */ /* 0x000fe20000010000 */
[C---:B------:R-:W-:Y:S05]  /*edd0*/  HMMA.16816.F32 R112, R168.reuse, R6, R112 ;  /* 0x00000006a870723c */ /* 0x040fea0000001870 */
[----:B------:R-:W-:Y:S01]  /*ede0*/  FADD.FTZ R203, R34, R203 ;  /* 0x000000cb22cb7221 */ /* 0x000fe20000010000 */
[C---:B-----5:R-:W-:Y:S05]  /*edf0*/  HMMA.16816.F32 R116, R168.reuse, R8, R116 ;  /* 0x00000008a874723c */ /* 0x060fea0000001874 */
[----:B------:R-:W-:Y:S01]  /*ee00*/  FADD.FTZ R7, R172, R203 ;  /* 0x000000cbac077221 */ /* 0x000fe20000010000 */
[C---:B------:R-:W-:Y:S05]  /*ee10*/  HMMA.16816.F32 R120, R168.reuse, R10, R120 ;  /* 0x0000000aa878723c */ /* 0x040fea0000001878 */
[----:B------:R-:W-:Y:S01]  /*ee20*/  FADD.FTZ R5, R173, R0 ;  /* 0x00000000ad057221 */ /* 0x000fe20000010000 */
[C---:B------:R-:W-:Y:S05]  /*ee30*/  HMMA.16816.F32 R124, R168.reuse, R12, R124 ;  /* 0x0000000ca87c723c */ /* 0x040fea000000187c */
[----:B------:R-:W-:Y:S01]  /*ee40*/  MOV R0, R164 ;  /* 0x000000a400007202 */ /* 0x000fe20000000f00 */
        /* <DEDUP_REMOVED lines=8> */
[----:B------:R-:W-:Y:S01]  /*eed0*/  FADD.FTZ R247, R165, R246 ;  /* 0x000000f6a5f77221 */ /* 0x000fe20000010000 */
[----:B------:R-:W-:Y:S06]  /*eee0*/  @P0 BRA `(.L_x_1153) ;  /* 0xffffffbc00ac0947 */ /* 0x000fec000383ffff */
.L_x_1152:
[----:B------:R-:W1:Y:S01]  /*eef0*/  SHFL.BFLY PT, R2, R249, 0x2, 0x1f ;  /* 0x0c401f00f9027f89 */ /* 0x000e6200000e0000 */
[----:B------:R-:W-:Y:S01]  /*ef00*/  MOV R9, 0x3f800000 ;  /* 0x3f80000000097802 */ /* 0x000fe20000000f00 */
[----:B------:R-:W-:Y:S01]  /*ef10*/  ULDC UR4, c[0x0][0x38c] ;  /* 0x0000e30000047ab9 */ /* 0x000fe20000000800 */
[----:B------:R-:W-:Y:S01]  /*ef20*/  MOV R10, 0x3f800000 ;  /* 0x3f800000000a7802 */ /* 0x000fe20000000f00 */
[----:B------:R-:W2:Y:S01]  /*ef30*/  SHFL.BFLY PT, R0, R247, 0x2, 0x1f ;  /* 0x0c401f00f7007f89 */ /* 0x000ea200000e0000 */
[----:B------:R-:W-:Y:S01]  /*ef40*/  UMOV UR6, 0x400 ;  /* 0x0000040000067882 */ /* 0x000fe20000000000 */
[----:B------:R-:W-:Y:S01]  /*ef50*/  UISETP.NE.AND UP0, UPT, UR23, -0x1, UPT ;  /* 0xffffffff1700788c */ /* 0x000fe2000bf05270 */
[----:B------:R-:W3:Y:S01]  /*ef60*/  S2R R5, SR_TID.X ;  /* 0x0000000000057919 */ /* 0x000ee20000002100 */
[----:B-1----:R-:W-:Y:S01]  /*ef70*/  FADD.FTZ R11, R2, R249 ;  /* 0x000000f9020b7221 */ /* 0x002fe20000010000 */
[----:B--2---:R-:W-:-:S04]  /*ef80*/  FADD.FTZ R7, R0, R247 ;  /* 0x000000f700077221 */ /* 0x004fc80000010000 */
[----:B------:R-:W1:Y:S04]  /*ef90*/  SHFL.BFLY PT, R4, R11, 0x1, 0x1f ;  /* 0x0c201f000b047f89 */ /* 0x000e6800000e0000 */
[----:B------:R-:W2:Y:S01]  /*efa0*/  SHFL.BFLY PT, R2, R7, 0x1, 0x1f ;  /* 0x0c201f0007027f89 */ /* 0x000ea200000e0000 */
[----:B---3--:R-:W-:-:S04]  /*efb0*/  SHF.R.S32.HI R0, RZ, 0x1f, R5 ;  /* 0x0000001fff007819 */ /* 0x008fc80000011405 */
[CC--:B------:R-:W-:Y:S02]  /*efc0*/  LEA.HI R8, R0.reuse, R5.reuse, RZ, 0x2 ;  /* 0x0000000500087211 */ /* 0x0c0fe400078f10ff */
[----:B------:R-:W-:Y:S02]  /*efd0*/  LEA.HI R0, R0, R5, RZ, 0x5 ;  /* 0x0000000500007211 */ /* 0x000fe400078f28ff */
[----:B------:R-:W-:Y:S01]  /*efe0*/  SHF.R.S32.HI R6, RZ, 0x1f, R8 ;  /* 0x0000001fff067819 */ /* 0x000fe20000011408 */
[----:B-1----:R-:W-:Y:S01]  /*eff0*/  FADD.FTZ R4, R11, R4 ;  /* 0x000000040b047221 */ /* 0x002fe20000010000 */
[----:B--2---:R-:W-:-:S04]  /*f000*/  FADD.FTZ R2, R7, R2 ;  /* 0x0000000207027221 */ /* 0x004fc80000010000 */
[----:B------:R-:W-:Y:S02]  /*f010*/  FSETP.NE.FTZ.AND P4, PT, R4, RZ, PT ;  /* 0x000000ff0400720b */ /* 0x000fe40003f95000 */
[----:B------:R-:W-:Y:S02]  /*f020*/  SHF.R.S32.HI R7, RZ, 0x2, R8 ;  /* 0x00000002ff077819 */ /* 0x000fe40000011408 */
[----:B------:R-:W-:Y:S02]  /*f030*/  FSETP.NE.FTZ.AND P3, PT, R2, RZ, PT ;  /* 0x000000ff0200720b */ /* 0x000fe40003f75000 */
[----:B------:R-:W-:Y:S02]  /*f040*/  LEA.HI R6, R6, R7, RZ, 0x3 ;  /* 0x0000000706067211 */ /* 0x000fe400078f18ff */
[----:B------:R-:W-:Y:S02]  /*f050*/  LOP3.LUT R8, R8, 0x3ffffffc, RZ, 0xc0, !PT ;  /* 0x3ffffffc08087812 */ /* 0x000fe400078ec0ff */
[----:B------:R-:W-:-:S02]  /*f060*/  LOP3.LUT R6, R6, 0xfffffff8, RZ, 0xc0, !PT ;  /* 0xfffffff806067812 */ /* 0x000fc400078ec0ff */
[----:B------:R-:W-:Y:S01]  /*f070*/  IADD3 R8, -R8, R5, RZ ;  /* 0x0000000508087210 */ /* 0x000fe20007ffe1ff */
[----:B------:R-:W1:Y:S01]  /*f080*/  @P4 MUFU.RCP R9, R4 ;  /* 0x0000000400094308 */ /* 0x000e620000001000 */
[----:B------:R-:W-:Y:S02]  /*f090*/  IADD3 R6, R7, -R6, RZ ;  /* 0x8000000607067210 */ /* 0x000fe40007ffe0ff */
[----:B------:R-:W-:Y:S02]  /*f0a0*/  SHF.R.S32.HI R7, RZ, 0x5, R0 ;  /* 0x00000005ff077819 */ /* 0x000fe40000011400 */
[----:B------:R-:W-:Y:S02]  /*f0b0*/  R2P PR, R6, 0x6 ;  /* 0x0000000606007804 */ /* 0x000fe40000000000 */
[----:B------:R-:W-:Y:S01]  /*f0c0*/  LEA R8, R7, R8, 0x9 ;  /* 0x0000000807087211 */ /* 0x000fe200078e48ff */
[----:B------:R-:W2:Y:S01]  /*f0d0*/  @P3 MUFU.RCP R10, R2 ;  /* 0x00000002000a3308 */ /* 0x000ea20000001000 */
[----:B-1----:R-:W-:-:S04]  /*f0e0*/  FMUL.FTZ R9, R9, UR4 ;  /* 0x0000000409097c20 */ /* 0x002fc80008410000 */
[C---:B------:R-:W-:Y:S01]  /*f0f0*/  FMUL.FTZ R160, R9.reuse, R160 ;  /* 0x000000a009a07220 */ /* 0x040fe20000410000 */
[C---:B------:R-:W-:Y:S01]  /*f100*/  FMUL.FTZ R161, R9.reuse, R161 ;  /* 0x000000a109a17220 */ /* 0x040fe20000410000 */
[C---:B------:R-:W-:Y:S01]  /*f110*/  FMUL.FTZ R156, R9.reuse, R156 ;  /* 0x0000009c099c7220 */ /* 0x040fe20000410000 */
[C---:B------:R-:W-:Y:S01]  /*f120*/  FMUL.FTZ R157, R9.reuse, R157 ;  /* 0x0000009d099d7220 */ /* 0x040fe20000410000 */
        /* <DEDUP_REMOVED lines=68> */
[C---:B------:R-:W-:Y:S01]  /*f570*/  SHF.L.U32 R10, R6.reuse, 0x6, RZ ;  /* 0x00000006060a7819 */ /* 0x040fe200000006ff */
[----:B-1----:R-:W-:Y:S01]  /*f580*/  ULEA UR4, UR4, UR6, 0x18 ;  /* 0x0000000604047291 */ /* 0x002fe2000f8ec03f */
[----:B------:R-:W-:Y:S01]  /*f590*/  LOP3.LUT R6, R6, 0x1, RZ, 0xc0, !PT ;  /* 0x0000000106067812 */ /* 0x000fe200078ec0ff */
[C---:B------:R-:W-:Y:S01]  /*f5a0*/  FMUL.FTZ R148, R9.reuse, R148 ;  /* 0x0000009409947220 */ /* 0x040fe20000410000 */
[----:B------:R-:W-:Y:S01]  /*f5b0*/  LOP3.LUT R10, R10, 0x1c0, RZ, 0xc0, !PT ;  /* 0x000001c00a0a7812 */ /* 0x000fe200078ec0ff */
[C---:B------:R-:W-:Y:S01]  /*f5c0*/  FMUL.FTZ R149, R9.reuse, R149 ;  /* 0x0000009509957220 */ /* 0x040fe20000410000 */
[----:B------:R-:W-:Y:S01]  /*f5d0*/  ISETP.NE.U32.AND P0, PT, R6, 0x1, PT ;  /* 0x000000010600780c */ /* 0x000fe20003f05070 */
[C---:B------:R-:W-:Y:S01]  /*f5e0*/  FMUL.FTZ R144, R9.reuse, R144 ;  /* 0x0000009009907220 */ /* 0x040fe20000410000 */
[----:B------:R-:W-:Y:S01]  /*f5f0*/  LEA.HI R11, R10, R10, RZ, 0x1d ;  /* 0x0000000a0a0b7211 */ /* 0x000fe200078fe8ff */
[C---:B------:R-:W-:Y:S01]  /*f600*/  FMUL.FTZ R145, R9.reuse, R145 ;  /* 0x0000009109917220 */ /* 0x040fe20000410000 */
[----:B------:R-:W-:Y:S01]  /*f610*/  MOV R6, 0x20 ;  /* 0x0000002000067802 */ /* 0x000fe20000000f00 */
[C---:B------:R-:W-:Y:S01]  /*f620*/  FMUL.FTZ R140, R9.reuse, R140 ;  /* 0x0000008c098c7220 */ /* 0x040fe20000410000 */
[----:B------:R-:W-:Y:S01]  /*f630*/  LEA R8, R8, R11, 0x1 ;  /* 0x0000000b08087211 */ /* 0x000fe200078e08ff */
[C---:B------:R-:W-:Y:S01]  /*f640*/  FMUL.FTZ R141, R9.reuse, R141 ;  /* 0x0000008d098d7220 */ /* 0x040fe20000410000 */
[----:B------:R-:W-:Y:S01]  /*f650*/  SEL R6, R6, 0xffffffe0, !P1 ;  /* 0xffffffe006067807 */ /* 0x000fe20004800000 */
[C---:B------:R-:W-:Y:S01]  /*f660*/  FMUL.FTZ R136, R9.reuse, R136 ;  /* 0x0000008809887220 */ /* 0x040fe20000410000 */
[----:B------:R-:W-:Y:S01]  /*f670*/  LEA R11, R8, UR4, 0x1 ;  /* 0x00000004080b7c11 */ /* 0x000fe2000f8e08ff */
[C---:B------:R-:W-:Y:S01]  /*f680*/  FMUL.FTZ R137, R9.reuse, R137 ;  /* 0x0000008909897220 */ /* 0x040fe20000410000 */
[----:B------:R-:W-:Y:S01]  /*f690*/  MOV R8, 0x40 ;  /* 0x0000004000087802 */ /* 0x000fe20000000f00 */
[----:B------:R-:W-:Y:S01]  /*f6a0*/  FMUL.FTZ R132, R9, R132 ;  /* 0x0000008409847220 */ /* 0x000fe20000410000 */
[----:B------:R-:W-:Y:S01]  /*f6b0*/  IADD3 R13, R11, -0x10, RZ ;  /* 0xfffffff00b0d7810 */ /* 0x000fe20007ffe0ff */
[----:B------:R-:W-:Y:S01]  /*f6c0*/  FMUL.FTZ R133, R9, R133 ;  /* 0x0000008509857220 */ /* 0x000fe20000410000 */
[----:B------:R-:W-:Y:S01]  /*f6d0*/  @P0 IADD3 R13, R11, 0x10, RZ ;  /* 0x000000100b0d0810 */ /* 0x000fe20007ffe0ff */
[----:B------:R-:W-:Y:S01]  /*f6e0*/  FMUL.FTZ R36, R9, R36 ;  /* 0x0000002409247220 */ /* 0x000fe20000410000 */
[----:B------:R-:W-:Y:S01]  /*f6f0*/  F2FP.F16.F32.PACK_AB R160, R161, R160 ;  /* 0x000000a0a1a0723e */ /* 0x000fe200000000ff */
[----:B------:R-:W-:Y:S01]  /*f700*/  FMUL.FTZ R37, R9, R37 ;  /* 0x0000002509257220 */ /* 0x000fe20000410000 */
[----:B------:R-:W-:Y:S01]  /*f710*/  F2FP.F16.F32.PACK_AB R162, R163, R162 ;  /* 0x000000a2a3a2723e */ /* 0x000fe200000000ff */
[C---:B------:R-:W-:Y:S01]  /*f720*/  FMUL.FTZ R40, R9.reuse, R40 ;  /* 0x0000002809287220 */ /* 0x040fe20000410000 */
[----:B------:R-:W-:Y:S01]  /*f730*/  SEL R8, R8, 0xffffffc0, !P2 ;  /* 0xffffffc008087807 */ /* 0x000fe20005000000 */
[----:B------:R-:W-:Y:S01]  /*f740*/  FMUL.FTZ R41, R9, R41 ;  /* 0x0000002909297220 */ /* 0x000fe20000410000 */
[----:B------:R-:W-:Y:S01]  /*f750*/  F2FP.F16.F32.PACK_AB R156, R157, R156 ;  /* 0x0000009c9d9c723e */ /* 0x000fe200000000ff */
[----:B------:R-:W-:Y:S01]  /*f760*/  FMUL.FTZ R44, R9, R44 ;  /* 0x0000002c092c7220 */ /* 0x000fe20000410000 */
[----:B------:R-:W-:Y:S01]  /*f770*/  F2FP.F16.F32.PACK_AB R158, R159, R158 ;  /* 0x0000009e9f9e723e */ /* 0x000fe200000000ff */
        /* <DEDUP_REMOVED lines=52> */
[C---:B------:R-:W-:Y:S01]  /*fac0*/  FMUL.FTZ R72, R9.reuse, R72 ;  /* 0x0000004809487220 */ /* 0x040fe20000410000 */
[----:B------:R-:W-:Y:S01]  /*fad0*/  FMUL.FTZ R73, R9, R73 ;  /* 0x0000004909497220 */ /* 0x000fe20000410000 */
[----:B------:R1:W-:Y:S01]  /*fae0*/  STS [R23+0x400], R138 ;  /* 0x0004008a17007388 */ /* 0x0003e20000000800 */
[----:B------:R-:W-:Y:S01]  /*faf0*/  F2FP.F16.F32.PACK_AB R52, R53, R52 ;  /* 0x000000343534723e */ /* 0x000fe200000000ff */
[----:B------:R-:W-:Y:S01]  /*fb00*/  FMUL.FTZ R76, R9, R76 ;  /* 0x0000004c094c7220 */ /* 0x000fe20000410000 */
[----:B------:R-:W-:Y:S01]  /*fb10*/  F2FP.F16.F32.PACK_AB R54, R55, R54 ;  /* 0x000000363736723e */ /* 0x000fe200000000ff */
[----:B------:R1:W-:Y:S01]  /*fb20*/  STS [R25], R132 ;  /* 0x0000008419007388 */ /* 0x0003e20000000800 */
[----:B------:R-:W-:Y:S01]  /*fb30*/  FMUL.FTZ R77, R9, R77 ;  /* 0x0000004d094d7220 */ /* 0x000fe20000410000 */
[----:B------:R-:W-:Y:S01]  /*fb40*/  F2FP.F16.F32.PACK_AB R56, R57, R56 ;  /* 0x000000383938723e */ /* 0x000fe200000000ff */
[----:B------:R-:W-:Y:S01]  /*fb50*/  FMUL.FTZ R80, R9, R80 ;  /* 0x0000005009507220 */ /* 0x000fe20000410000 */
[----:B------:R1:W-:Y:S01]  /*fb60*/  STS [R25+0x400], R134 ;  /* 0x0004008619007388 */ /* 0x0003e20000000800 */
[----:B------:R-:W-:Y:S01]  /*fb70*/  F2FP.F16.F32.PACK_AB R58, R59, R58 ;  /* 0x0000003a3b3a723e */ /* 0x000fe200000000ff */
[----:B------:R-:W-:Y:S01]  /*fb80*/  FMUL.FTZ R81, R9, R81 ;  /* 0x0000005109517220 */ /* 0x000fe20000410000 */
[----:B------:R-:W-:Y:S01]  /*fb90*/  F2FP.F16.F32.PACK_AB R60, R61, R60 ;  /* 0x0000003c3d3c723e */ /* 0x000fe200000000ff */
[----:B------:R1:W-:Y:S01]  /*fba0*/  STS [R11+0x2000], R36 ;  /* 0x002000240b007388 */ /* 0x0003e20000000800 */
[----:B------:R-:W-:Y:S01]  /*fbb0*/  F2FP.F16.F32.PACK_AB R62, R63, R62 ;  /* 0x0000003e3f3e723e */ /* 0x000fe200000000ff */
[C---:B------:R-:W-:Y:S01]  /*fbc0*/  FMUL.FTZ R84, R9.reuse, R84 ;  /* 0x0000005409547220 */ /* 0x040fe20000410000 */
[----:B------:R-:W-:Y:S01]  /*fbd0*/  FMUL.FTZ R85, R9, R85 ;  /* 0x0000005509557220 */ /* 0x000fe20000410000 */
[----:B------:R1:W-:Y:S01]  /*fbe0*/  STS [R11+0x2400], R38 ;  /* 0x002400260b007388 */ /* 0x0003e20000000800 */
[----:B------:R-:W-:Y:S01]  /*fbf0*/  F2FP.F16.F32.PACK_AB R64, R65, R64 ;  /* 0x000000404140723e */ /* 0x000fe200000000ff */
[----:B------:R-:W-:Y:S01]  /*fc00*/  FMUL.FTZ R88, R9, R88 ;  /* 0x0000005809587220 */ /* 0x000fe20000410000 */
[----:B------:R-:W-:Y:S01]  /*fc10*/  F2FP.F16.F32.PACK_AB R66, R67, R66 ;  /* 0x000000424342723e */ /* 0x000fe200000000ff */
[----:B------:R1:W-:Y:S01]  /*fc20*/  STS [R13+0x2000], R40 ;  /* 0x002000280d007388 */ /* 0x0003e20000000800 */
        /* <DEDUP_REMOVED lines=78> */
[----:B------:R1:W-:Y:S04]  /*10110*/  STS [R19+0x4000], R84 ;  /* 0x0040005413007388 */ /* 0x0003e80000000800 */
[----:B------:R1:W-:Y:S04]  /*10120*/  STS [R19+0x4400], R86 ;  /* 0x0044005613007388 */ /* 0x0003e80000000800 */
[----:B------:R1:W-:Y:S04]  /*10130*/  STS [R21+0x4000], R88 ;  /* 0x0040005815007388 */ /* 0x0003e80000000800 */
[----:B------:R1:W-:Y:S01]  /*10140*/  STS [R21+0x4400], R90 ;  /* 0x0044005a15007388 */ /* 0x0003e20000000800 */
[----:B------:R-:W2:Y:S03]  /*10150*/  S2R R6, SR_TID.X ;  /* 0x0000000000067919 */ /* 0x000ea60000002100 */
[----:B------:R1:W-:Y:S04]  /*10160*/  STS [R23+0x4000], R92 ;  /* 0x0040005c17007388 */ /* 0x0003e80000000800 */
[----:B------:R1:W-:Y:S01]  /*10170*/  STS [R23+0x4400], R94 ;  /* 0x0044005e17007388 */ /* 0x0003e20000000800 */
[----:B------:R-:W-:Y:S05]  /*10180*/  @P0 BRA `(.L_x_1156) ;  /* 0x00000000001c0947 */ /* 0x000fea0003800000 */
[----:B------:R-:W3:Y:S01]  /*10190*/  S2UR UR8, SR_CTAID.Y ;  /* 0x00000000000879c3 */ /* 0x000ee20000002600 */
[----:B------:R-:W-:Y:S01]  /*101a0*/  ULDC.64 UR6, c[0x0][0x290] ;  /* 0x0000a40000067ab9 */ /* 0x000fe20000000a00 */
[----:B---3--:R-:W-:Y:S02]  /*101b0*/  USHF.R.S32.HI UR4, URZ, 0x1f, UR8 ;  /* 0x0000001f3f047899 */ /* 0x008fe40008011408 */
[----:B------:R-:W-:Y:S02]  /*101c0*/  UIMAD.WIDE.U32 UR10, UR8, UR6, URZ ;  /* 0x00000006080a72a5 */ /* 0x000fe4000f8e003f */
[----:B------:R-:W-:-:S04]  /*101d0*/  UIMAD UR4, UR4, UR6, URZ ;  /* 0x00000006040472a4 */ /* 0x000fc8000f8e023f */
[----:B------:R-:W-:-:S04]  /*101e0*/  UIMAD UR4, UR8, UR7, UR4 ;  /* 0x00000007080472a4 */ /* 0x000fc8000f8e0204 */
[----:B------:R-:W-:-:S12]  /*101f0*/  UIADD3 UR9, UR11, UR4, URZ ;  /* 0x000000040b097290 */ /* 0x000fd8000fffe03f */
.L_x_1156:
[----:B------:R-:W-:Y:S01]  /*10200*/  ULDC.U8 UR6, c[0x0][0x3d9] ;  /* 0x0000f64000067ab9 */ /* 0x000fe20000000000 */
[----:B------:R-:W-:Y:S01]  /*10210*/  STS [R25+0x4000], R96 ;  /* 0x0040006019007388 */ /* 0x000fe20000000800 */
[----:B------:R-:W-:Y:S01]  /*10220*/  ISETP.NE.AND P1, PT, RZ, UR6, PT ;  /* 0x00000006ff007c0c */ /* 0x000fe2000bf25270 */
[----:B------:R-:W-:Y:S01]  /*10230*/  ULDC.U8 UR8, c[0x0][0x3d8] ;  /* 0x0000f60000087ab9 */ /* 0x000fe20000000000 */
[----:B--2---:R-:W-:Y:S01]  /*10240*/  SHF.R.S32.HI R27, RZ, 0x1f, R6 ;  /* 0x0000001fff1b7819 */ /* 0x004fe20000011406 */
[----:B------:R-:W-:Y:S01]  /*10250*/  STS [R25+0x4400], R98 ;  /* 0x0044006219007388 */ /* 0x000fe20000000800 */
[----:B------:R-:W-:Y:S01]  /*10260*/  ISETP.NE.AND P0, PT, RZ, UR8, PT ;  /* 0x00000008ff007c0c */ /* 0x000fe2000bf05270 */
[----:B------:R-:W2:Y:S01]  /*10270*/  @P4 MUFU.LG2 R4, R4 ;  /* 0x0000000400044308 */ /* 0x000ea20000000c00 */
[----:B------:R-:W-:Y:S01]  /*10280*/  LEA.HI R10, R27, R6, RZ, 0x3 ;  /* 0x000000061b0a7211 */ /* 0x000fe200078f18ff */
[----:B------:R-:W-:Y:S01]  /*10290*/  STS [R11+0x6000], R100 ;  /* 0x006000640b007388 */ /* 0x000fe20000000800 */
[----:B------:R-:W-:Y:S01]  /*102a0*/  ISETP.EQ.AND P0, PT, RZ, UR6, P0 ;  /* 0x00000006ff007c0c */ /* 0x000fe20008702270 */
[----:B------:R-:W3:Y:S01]  /*102b0*/  S2UR UR4, SR_CTAID.X ;  /* 0x00000000000479c3 */ /* 0x000ee20000002500 */
[----:B------:R-:W-:Y:S01]  /*102c0*/  LOP3.LUT R0, R0, 0xffffffe0, RZ, 0xc0, !PT ;  /* 0xffffffe000007812 */ /* 0x000fe200078ec0ff */
[----:B------:R-:W-:Y:S01]  /*102d0*/  STS [R11+0x6400], R102 ;  /* 0x006400660b007388 */ /* 0x000fe20000000800 */
[----:B------:R-:W-:-:S02]  /*102e0*/  SHF.R.S32.HI R24, RZ, 0x3, R10 ;  /* 0x00000003ff187819 */ /* 0x000fc4000001140a */
[----:B------:R-:W-:Y:S01]  /*102f0*/  LEA.HI R27, R27, R6, RZ, 0x5 ;  /* 0x000000061b1b7211 */ /* 0x000fe200078f28ff */
[----:B------:R-:W-:Y:S01]  /*10300*/  STS [R13+0x6000], R104 ;  /* 0x006000680d007388 */ /* 0x000fe20000000800 */
[----:B------:R-:W-:Y:S01]  /*10310*/  IMAD.IADD R5, R5, 0x1, -R0 ;  /* 0x0000000105057824 */ /* 0x000fe200078e0a00 */
[----:B------:R-:W4:Y:S01]  /*10320*/  @P1 LDC.64 R8, c[0x0][0x2c0] ;  /* 0x0000b000ff081b82 */ /* 0x000f220000000a00 */
[----:B------:R-:W-:Y:S01]  /*10330*/  LOP3.LUT R27, R27, 0xffffffe0, RZ, 0xc0, !PT ;  /* 0xffffffe01b1b7812 */ /* 0x000fe200078ec0ff */
[----:B------:R1:W-:Y:S01]  /*10340*/  STS [R13+0x6400], R106 ;  /* 0x0064006a0d007388 */ /* 0x0003e20000000800 */
[----:B------:R-:W-:Y:S01]  /*10350*/  VIADD R14, R24, 0x10 ;  /* 0x00000010180e7836 */ /* 0x000fe20000000000 */
[----:B------:R-:W-:Y:S02]  /*10360*/  @!P0 PLOP3.LUT P6, PT, PT, PT, PT, 0x8, 0x0 ;  /* 0x000000000000881c */ /* 0x000fe40003fce170 */
[----:B------:R-:W-:Y:S04]  /*10370*/  STS [R15+0x6000], R108 ;  /* 0x0060006c0f007388 */ /* 0x000fe80000000800 */
[----:B------:R5:W-:Y:S04]  /*10380*/  STS [R15+0x6400], R110 ;  /* 0x0064006e0f007388 */ /* 0x000be80000000800 */
[----:B------:R-:W-:Y:S04]  /*10390*/  STS [R17+0x6000], R112 ;  /* 0x0060007011007388 */ /* 0x000fe80000000800 */
[----:B------:R2:W-:Y:S04]  /*103a0*/  STS [R17+0x6400], R114 ;  /* 0x0064007211007388 */ /* 0x0005e80000000800 */
[----:B------:R-:W-:Y:S04]  /*103b0*/  STS [R19+0x6000], R116 ;  /* 0x0060007413007388 */ /* 0x000fe80000000800 */
[----:B------:R4:W-:Y:S01]  /*103c0*/  STS [R19+0x6400], R118 ;  /* 0x0064007613007388 */ /* 0x0009e20000000800 */
[----:B-1----:R-:W1:Y:S03]  /*103d0*/  @P1 LDC R13, c[0x0][0x2c0] ;  /* 0x0000b000ff0d1b82 */ /* 0x002e660000000800 */
[----:B------:R-:W-:Y:S04]  /*103e0*/  STS [R21+0x6000], R120 ;  /* 0x0060007815007388 */ /* 0x000fe80000000800 */
[----:B------:R3:W-:Y:S01]  /*103f0*/  STS [R21+0x6400], R122 ;  /* 0x0064007a15007388 */ /* 0x0007e20000000800 */
[----:B-----5:R-:W1:Y:S03]  /*10400*/  @P4 LDC R15, c[0x0][0x2e8] ;  /* 0x0000ba00ff0f4b82 */ /* 0x020e660000000800 */
[----:B------:R-:W-:Y:S04]  /*10410*/  STS [R23+0x6000], R124 ;  /* 0x0060007c17007388 */ /* 0x000fe80000000800 */
[----:B------:R5:W-:Y:S01]  /*10420*/  STS [R23+0x6400], R126 ;  /* 0x0064007e17007388 */ /* 0x000be20000000800 */
[----:B--2---:R-:W-:Y:S01]  /*10430*/  @P1 IMAD.MOV.U32 R17, RZ, RZ, 0x1 ;  /* 0x00000001ff111424 */ /* 0x004fe200078e00ff */
[----:B------:R-:W2:Y:S01]  /*10440*/  S2R R12, SR_CTAID.Y ;  /* 0x00000000000c7919 */ /* 0x000ea20000002600 */
[----:B------:R-:W1:Y:S01]  /*10450*/  S2R R26, SR_CTAID.Z ;  /* 0x00000000001a7919 */ /* 0x000e620000002700 */
[----:B----4-:R-:W-:Y:S01]  /*10460*/  @P1 IMAD R19, R9, R8, RZ ;  /* 0x0000000809131224 */ /* 0x010fe200078e02ff */
[----:B------:R4:W-:Y:S04]  /*10470*/  STS [R25+0x6000], R128 ;  /* 0x0060008019007388 */ /* 0x0009e80000000800 */
[----:B------:R4:W-:Y:S01]  /*10480*/  STS [R25+0x6400], R130 ;  /* 0x0064008219007388 */ /* 0x0009e20000000800 */
[----:B---3--:R-:W-:-:S02]  /*10490*/  @!P0 CS2R R20, SRZ ;  /* 0x0000000000148805 */ /* 0x008fc4000001ff00 */
[----:B-----5:R-:W-:Y:S01]  /*104a0*/  LOP3.LUT R23, R10, 0xfffffff8, RZ, 0xc0, !PT ;  /* 0xfffffff80a177812 */ /* 0x020fe200078ec0ff */
        /* <DEDUP_REMOVED lines=8> */
.L_x_1157:
[----:B------:R-:W-:Y:S05]  /*10530*/  @P1 BRA `(.L_x_1158) ;  /* 0x0000000000181947 */ /* 0x000fea0003800000 */
[----:B------:R-:W3:Y:S01]  /*10540*/  LDC R19, c[0x0][0x2c4] ;  /* 0x0000b100ff137b82 */ /* 0x000ee20000000800 */
[----:B------:R-:W-:Y:S02]  /*10550*/  ISETP.NE.AND P0, PT, RZ, UR8, PT ;  /* 0x00000008ff007c0c */ /* 0x000fe4000bf05270 */
[----:B-1----:R-:W-:-:S05]  /*10560*/  MOV R13, 0x1 ;  /* 0x00000001000d7802 */ /* 0x002fca0000000f00 */
[----:B------:R-:W1:Y:S08]  /*10570*/  LDC R0, c[0x0][0x270] ;  /* 0x00009c00ff007b82 */ /* 0x000e700000000800 */
[----:B---3--:R-:W1:Y:S02]  /*10580*/  @P0 LDC R19, c[0x0][0x2e4] ;  /* 0x0000b900ff130b82 */ /* 0x008e640000000800 */
[----:B-1----:R-:W-:-:S07]  /*10590*/  IMAD R17, R19, R0, RZ ;  /* 0x0000000013117224 */ /* 0x002fce00078e02ff */
.L_x_1158:
[----:B------:R-:W-:Y:S01]  /*105a0*/  BAR.SYNC.DEFER_BLOCKING 0x0 ;  /* 0x0000000000007b1d */ /* 0x000fe20000010000 */
[----:B------:R-:W-:Y:S01]  /*105b0*/  LOP3.LUT P5, RZ, R5, 0x3, RZ, 0xc0, !PT ;  /* 0x0000000305ff7812 */ /* 0x000fe200078ac0ff */
[----:B--2---:R-:W-:Y:S01]  /*105c0*/  IMAD R17, R12, R17, RZ ;  /* 0x000000110c117224 */ /* 0x004fe200078e02ff */
[----:B------:R-:W-:Y:S01]  /*105d0*/  SHF.R.S32.HI R18, RZ, 0x1f, R7 ;  /* 0x0000001fff127819 */ /* 0x000fe20000011407 */
[----:B------:R-:W-:Y:S01]  /*105e0*/  VIADD R5, R24, 0x30 ;  /* 0x0000003018057836 */ /* 0x000fe20000000000 */
[----:B------:R-:W-:-:S03]  /*105f0*/  ISETP.GE.AND P2, PT, R14, UR5, PT ;  /* 0x000000050e007c0c */ /* 0x000fc6000bf46270 */
[----:B------:R-:W2:Y:S01]  /*10600*/  @P3 LDC R16, c[0x0][0x2e8] ;  /* 0x0000ba00ff103b82 */ /* 0x000ea20000000800 */
[----:B------:R-:W3:Y:S01]  /*10610*/  @P3 MUFU.LG2 R2, R2 ;  /* 0x0000000200023308 */ /* 0x000ee20000000c00 */
[C---:B------:R-:W-:Y:S01]  /*10620*/  IMAD.IADD R0, R6.reuse, 0x1, -R27 ;  /* 0x0000000106007824 */ /* 0x040fe200078e0a1b */
[----:B------:R-:W-:Y:S01]  /*10630*/  SEL R17, R17, RZ, !P6 ;  /* 0x000000ff11117207 */ /* 0x000fe20007000000 */
[----:B------:R-:W-:Y:S02]  /*10640*/  IMAD.IADD R6, R6, 0x1, -R23 ;  /* 0x0000000106067824 */ /* 0x000fe400078e0a17 */
[----:B------:R-:W-:Y:S01]  /*10650*/  @P4 FMUL.FTZ R23, R4, 0.69314718246459960938 ;  /* 0x3f31721804174820 */ /* 0x000fe20000410000 */
[----:B------:R-:W-:Y:S01]  /*10660*/  ISETP.GE.AND P0, PT, R5, UR5, PT ;  /* 0x0000000505007c0c */ /* 0x000fe2000bf06270 */
[----:B-1----:R-:W-:Y:S01]  /*10670*/  IMAD R4, R13, UR4, RZ ;  /* 0x000000040d047c24 */ /* 0x002fe2000f8e02ff */
[----:B------:R-:W-:Y:S01]  /*10680*/  LEA.HI R18, R18, R7, RZ, 0x2 ;  /* 0x0000000712127211 */ /* 0x000fe200078f10ff */
[----:B------:R-:W-:Y:S01]  /*10690*/  IMAD R17, R26, R19, R17 ;  /* 0x000000131a117224 */ /* 0x000fe200078e0211 */
[----:B------:R-:W-:Y:S01]  /*106a0*/  SHF.R.S32.HI R5, RZ, 0x1f, R0 ;  /* 0x0000001fff057819 */ /* 0x000fe20000011400 */
[----:B------:R-:W-:Y:S01]  /*106b0*/  IMAD.SHL.U32 R4, R4, 0x40, RZ ;  /* 0x0000004004047824 */ /* 0x000fe200078e00ff */
[----:B------:R-:W-:Y:S01]  /*106c0*/  LOP3.LUT R18, R18, 0xffffffc, RZ, 0xc0, !PT ;  /* 0x0ffffffc12127812 */ /* 0x000fe200078ec0ff */
[----:B------:R-:W-:Y:S01]  /*106d0*/  IMAD.MOV.U32 R12, RZ, RZ, 0x7f800000 ;  /* 0x7f800000ff0c7424 */ /* 0x000fe200078e00ff */
[----:B------:R-:W-:Y:S01]  /*106e0*/  LEA.HI R5, R5, R0, RZ, 0x2 ;  /* 0x0000000005057211 */ /* 0x000fe200078f10ff */
[----:B------:R-:W-:Y:S01]  /*106f0*/  @P4 FFMA.FTZ R12, R164, R15, R23 ;  /* 0x0000000fa40c4223 */ /* 0x000fe20000010017 */
[----:B------:R-:W-:Y:S01]  /*10700*/  IADD3 R18, R7, -R18, RZ ;  /* 0x8000001207127210 */ /* 0x000fe20007ffe0ff */
[----:B------:R-:W-:Y:S01]  /*10710*/  VIADD R14, R24, 0x20 ;  /* 0x00000020180e7836 */ /* 0x000fe20000000000 */
[----:B------:R1:W1:Y:S01]  /*10720*/  LDS.128 R8, [R231+0x1800] ;  /* 0x00180000e7087984 */ /* 0x0002620000000c00 */
[----:B------:R-:W-:Y:S01]  /*10730*/  SHF.R.S32.HI R15, RZ, 0x2, R5 ;  /* 0x00000002ff0f7819 */ /* 0x000fe20000011405 */
[----:B---3--:R-:W-:Y:S01]  /*10740*/  @P3 FMUL.FTZ R2, R2, 0.69314718246459960938 ;  /* 0x3f31721802023820 */ /* 0x008fe20000410000 */
[--C-:B------:R-:W-:Y:S01]  /*10750*/  IADD3 R7, P6, P4, R4, R20, R17.reuse ;  /* 0x0000001404077210 */ /* 0x100fe20007cde011 */
[----:B------:R-:W-:Y:S01]  /*10760*/  BSSY B0, `(.L_x_1159) ;  /* 0x000001c000007945 */ /* 0x000fe20003800000 */
[----:B------:R-:W-:Y:S01]  /*10770*/  SHF.R.S32.HI R5, RZ, 0x1f, R4 ;  /* 0x0000001fff057819 */ /* 0x000fe20000011404 */
[----:B------:R-:W-:Y:S01]  /*10780*/  IMAD.MOV.U32 R0, RZ, RZ, 0x7f800000 ;  /* 0x7f800000ff007424 */ /* 0x000fe200078e00ff */
[----:B------:R-:W-:Y:S01]  /*10790*/  SHF.R.S32.HI R20, RZ, 0x1f, R17 ;  /* 0x0000001fff147819 */ /* 0x000fe20000011411 */
[----:B--2---:R-:W-:Y:S01]  /*107a0*/  @P3 FFMA.FTZ R0, R3, R16, R2 ;  /* 0x0000001003003223 */ /* 0x004fe20000010002 */
[----:B------:R-:W-:Y:S01]  /*107b0*/  ISETP.GE.AND P1, PT, R14, UR5, PT ;  /* 0x000000050e007c0c */ /* 0x000fe2000bf26270 */
[----:B------:R-:W-:Y:S01]  /*107c0*/  IMAD.SHL.U32 R6, R6, 0x8, RZ ;  /* 0x0000000806067824 */ /* 0x000fe200078e00ff */
[----:B------:R-:W-:-:S02]  /*107d0*/  LEA R18, R18, R15, 0x4 ;  /* 0x0000000f12127211 */ /* 0x000fc400078e20ff */
[----:B------:R-:W-:Y:S01]  /*107e0*/  IADD3.X R20, R5, R21, R20, P6, P4 ;  /* 0x0000001505147210 */ /* 0x000fe200037e8414 */
[----:B------:R-:W-:Y:S08]  /*107f0*/  @P5 BRA `(.L_x_1160) ;  /* 0x0000000000485947 */ /* 0x000ff00003800000 */
[----:B------:R-:W-:Y:S01]  /*10800*/  UIMAD UR6, UR4, -0x40, UR25 ;  /* 0xffffffc0040678a4 */ /* 0x000fe2000f8e0219 */
[----:B------:R-:W-:-:S05]  /*10810*/  VIADD R14, R18, 0x8 ;  /* 0x00000008120e7836 */ /* 0x000fca0000000000 */
[----:B------:R-:W-:Y:S02]  /*10820*/  ISETP.GE.AND P6, PT, R18, UR6, PT ;  /* 0x0000000612007c0c */ /* 0x000fe4000bfc6270 */
[----:B------:R-:W-:-:S11]  /*10830*/  ISETP.GE.AND P5, PT, R14, UR6, PT ;  /* 0x000000060e007c0c */ /* 0x000fd6000bfa6270 */
[----:B------:R-:W2:Y:S01]  /*10840*/  @!P6 LDC.64 R4, c[0x0][0x2b0] ;  /* 0x0000ac00ff04eb82 */ /* 0x000ea20000000a00 */
[-C--:B------:R-:W-:Y:S02]  /*10850*/  @!P6 IMAD R18, R18, R13.reuse, RZ ;  /* 0x0000000d1212e224 */ /* 0x080fe400078e02ff */
[----:B------:R-:W-:-:S03]  /*10860*/  @!P5 IMAD R14, R14, R13, RZ ;  /* 0x0000000d0e0ed224 */ /* 0x000fc600078e02ff */
[-C--:B------:R-:W-:Y:S02]  /*10870*/  @!P6 IADD3 R13, P4, R18, R7.reuse, RZ ;  /* 0x00000007120de210 */ /* 0x080fe40007f9e0ff */
[----:B------:R-:W3:Y:S01]  /*10880*/  @!P5 LDC.64 R2, c[0x0][0x2b0] ;  /* 0x0000ac00ff02db82 */ /* 0x000ee20000000a00 */
[----:B------:R-:W-:Y:S02]  /*10890*/  @!P5 IADD3 R7, P3, R14, R7, RZ ;  /* 0x000000070e07d210 */ /* 0x000fe40007f7e0ff */
        /* <DEDUP_REMOVED lines=8> */
.L_x_1160:
[----:B------:R-:W-:Y:S05]  /*10920*/  BSYNC B0 ;  /* 0x0000000000007941 */ /* 0x000fea0003800000 */
.L_x_1159:
[----:B--2---:R-:W-:Y:S01]  /*10930*/  SHF.R.S32.HI R0, RZ, 0x1f, R6 ;  /* 0x0000001fff007819 */ /* 0x004fe20000011406 */
[----:B------:R-:W-:Y:S01]  /*10940*/  ULDC.64 UR6, c[0x0][0x2a0] ;  /* 0x0000a80000067ab9 */ /* 0x000fe20000000a00 */
[----:B------:R-:W-:Y:S01]  /*10950*/  SHF.R.S32.HI R29, RZ, 0x1f, R26 ;  /* 0x0000001fff1d7819 */ /* 0x000fe2000001141a */
[----:B------:R2:W3:Y:S01]  /*10960*/  LDS.128 R20, [R231] ;  /* 0x00000000e7147984 */ /* 0x0004e20000000c00 */
[----:B------:R-:W-:Y:S01]  /*10970*/  IADD3 R6, P3, R6, UR10, RZ ;  /* 0x0000000a06067c10 */ /* 0x000fe2000ff7e0ff */
[----:B------:R-:W-:Y:S01]  /*10980*/  IMAD.U32 R3, RZ, RZ, UR24 ;  /* 0x00000018ff037e24 */ /* 0x000fe2000f8e00ff */
[----:B----4-:R-:W-:Y:S01]  /*10990*/  SHF.R.S32.HI R25, RZ, 0x1f, R24 ;  /* 0x0000001fff197819 */ /* 0x010fe20000011418 */
[----:B------:R-:W-:Y:S01]  /*109a0*/  IMAD R29, R29, UR6, RZ ;  /* 0x000000061d1d7c24 */ /* 0x000fe2000f8e02ff */
[----:B------:R-:W-:Y:S01]  /*109b0*/  IADD3.X R7, R0, UR9, RZ, P3, !PT ;  /* 0x0000000900077c10 */ /* 0x000fe20009ffe4ff */
[----:B------:R2:W4:Y:S01]  /*109c0*/  LDS.128 R16, [R231+0x2000] ;  /* 0x00200000e7107984 */ /* 0x0005220000000c00 */
        /* <DEDUP_REMOVED lines=18> */
[----:B---3--:R3:W-:Y:S04]  /*10af0*/  STG.E.128 desc[UR28][R2.64], R20 ;  /* 0x0000001402007986 */ /* 0x0087e8000c101d1c */
[----:B----4-:R3:W-:Y:S04]  /*10b00*/  STG.E.128 desc[UR28][R2.64+0x80], R16 ;  /* 0x0000801002007986 */ /* 0x0107e8000c101d1c */
[----:B-1----:R3:W-:Y:S04]  /*10b10*/  STG.E.128 desc[UR28][R2.64+0x100], R12 ;  /* 0x0001000c02007986 */ /* 0x0027e8000c101d1c */
[----:B------:R3:W-:Y:S02]  /*10b20*/  STG.E.128 desc[UR28][R2.64+0x180], R4 ;  /* 0x0001800402007986 */ /* 0x0007e4000c101d1c */
.L_x_1162:
[----:B------:R-:W-:Y:S05]  /*10b30*/  BSYNC B0 ;  /* 0x0000000000007941 */ /* 0x000fea0003800000 */
.L_x_1161:
[----:B---3--:R3:W2:Y:S01]  /*10b40*/  LDS.128 R20, [R231+0x800] ;  /* 0x00080000e7147984 */ /* 0x0086a20000000c00 */
[----:B------:R-:W-:Y:S03]  /*10b50*/  BSSY B0, `(.L_x_1163) ;  /* 0x0000015000007945 */ /* 0x000fe60003800000 */
[----:B----4-:R3:W4:Y:S04]  /*10b60*/  LDS.128 R16, [R231+0x2800] ;  /* 0x00280000e7107984 */ /* 0x0107280000000c00 */
[----:B-1----:R3:W1:Y:S04]  /*10b70*/  LDS.128 R12, [R231+0x4800] ;  /* 0x00480000e70c7984 */ /* 0x0026680000000c00 */
        /* <DEDUP_REMOVED lines=17> */
[----:B------:R2:W-:Y:S02]  /*10c90*/  STG.E.128 desc[UR28][R2.64+0x180], R4 ;  /* 0x0001800402007986 */ /* 0x0005e4000c101d1c */
.L_x_1164:
[----:B------:R-:W-:Y:S05]  /*10ca0*/  BSYNC B0 ;  /* 0x0000000000007941 */ /* 0x000fea0003800000 */
.L_x_1163:
        /* <DEDUP_REMOVED lines=22> */
.L_x_1166:
[----:B------:R-:W-:Y:S05]  /*10e10*/  BSYNC B0 ;  /* 0x0000000000007941 */ /* 0x000fea0003800000 */
.L_x_1165:
        /* <DEDUP_REMOVED lines=21> */
.L_x_1167:
        /* <DEDUP_REMOVED lines=9> */
.L_x_2408:


//--------------------- .text._ZN5flash16flash_fwd_kernelI23Flash_fwd_kernel_traitsILi256ELi64ELi64ELi4ELb0ELb0EN7cutlass6half_tE19Flash_kernel_traitsILi256ELi64ELi64ELi4ES3_EELb0ELb0ELb1ELb0ELb0ELb1ELb1ELb0EEEvNS_16Flash_fwd_paramsE --------------------------
	.section	.text._ZN5flash16flash_fwd_kernelI23Flash_fwd_kernel_traitsILi256ELi64ELi64ELi4ELb0ELb0EN7cutlass6half_tE19Flash_kernel_traitsILi256ELi64ELi64ELi4ES3_EELb0ELb0ELb1ELb0ELb0ELb1ELb1ELb0EEEvNS_16Flash_fwd_paramsE,"ax",@progbits
	.align	128
        .global         _ZN5flash16flash_fwd_kernelI23Flash_fwd_kernel_traitsILi256ELi64ELi64ELi4ELb0ELb0EN7cutlass6half_tE19Flash_kernel_traitsILi256ELi64ELi64ELi4ES3_EELb0ELb0ELb1ELb0ELb0ELb1ELb1ELb0EEEvNS_16Flash_fwd_paramsE
        .type           _ZN5flash16flash_fwd_kernelI23Flash_fwd_kernel_traitsILi256ELi64ELi64ELi4ELb0ELb0EN7cutlass6half_tE19Flash_kernel_traitsILi256ELi64ELi64ELi4ES3_EELb0ELb0ELb1ELb0ELb0ELb1ELb1ELb0EEEvNS_16Flash_fwd_paramsE,@function
        .size           _ZN5flash16flash_fwd_kernelI23Flash_fwd_kernel_traitsILi256ELi64ELi64ELi4ELb0ELb0EN7cutlass6half_tE19Flash_kernel_traitsILi256ELi64ELi64ELi4ES3_EELb0ELb0ELb1ELb0ELb0ELb1ELb1ELb0EEEvNS_16Flash_fwd_paramsE,(.L_x_2409 - _ZN5flash16flash_fwd_kernelI23Flash_fwd_kernel_traitsILi256ELi64ELi64ELi4ELb0ELb0EN7cutlass6half_tE19Flash_kernel_traitsILi256ELi64ELi64ELi4ES3_EELb0ELb0ELb1ELb0ELb0ELb1ELb1ELb0EEEvNS_16Flash_fwd_paramsE)
        .other          _ZN5flash16flash_fwd_kernelI23Flash_fwd_kernel_traitsILi256ELi64ELi64ELi4ELb0ELb0EN7cutlass6half_tE19Flash_kernel_traitsILi256ELi64ELi64ELi4ES3_EELb0ELb0ELb1ELb0ELb0ELb1ELb1ELb0EEEvNS_16Flash_fwd_paramsE,@"STO_CUDA_ENTRY STV_DEFAULT"
_ZN5flash16flash_fwd_kernelI23Flash_fwd_kernel_traitsILi256ELi64ELi64ELi4ELb0ELb0EN7cutlass6half_tE19Flash_kernel_traitsILi256ELi64ELi64ELi4ES3_EELb0ELb0ELb1ELb0ELb0ELb1ELb1ELb0EEEvNS_16Flash_fwd_paramsE:
.text._ZN5flash16flash_fwd_kernelI23Flash_fwd_kernel_traitsILi256ELi64ELi64ELi4ELb0ELb0EN7cutlass6half_tE19Flash_kernel_traitsILi256ELi64ELi64ELi4ES3_EELb0ELb0ELb1ELb0ELb0ELb1ELb1ELb0EEEvNS_16Flash_fwd_paramsE:
        /* <DEDUP_REMOVED lines=55> */
.L_x_1168:
[----:B------:R-:W-:-:S03]  /*0370*/  ULDC UR6, c[0x0][0x2c8] ;  /* 0x0000b20000067ab9 */ /* 0x000fc60000000800 */
.L_x_1169:
        /* <DEDUP_REMOVED lines=130> */
.L_x_1172:
[----:B------:R-:W-:Y:S05]  /*0ba0*/  BSYNC B0 ;  /* 0x0000000000007941 */ /* 0x000fea0003800000 */
.L_x_1171:
        /* <DEDUP_REMOVED lines=20> */
.L_x_1174:
[----:B------:R-:W-:Y:S05]  /*0cf0*/  BSYNC B0 ;  /* 0x0000000000007941 */ /* 0x000fea0003800000 */
.L_x_1173:
        /* <DEDUP_REMOVED lines=18> */
.L_x_1176:
[----:B------:R-:W-:Y:S05]  /*0e20*/  BSYNC B0 ;  /* 0x0000000000007941 */ /* 0x000fea0003800000 */
.L_x_1175:
        /* <DEDUP_REMOVED lines=17> */
.L_x_1178:
[----:B------:R-:W-:Y:S05]  /*0f40*/  BSYNC B0 ;  /* 0x0000000000007941 */ /* 0x000fea0003800000 */
.L_x_1177:
        /* <DEDUP_REMOVED lines=10> */
.L_x_1180:
[----:B------:R-:W-:Y:S05]  /*0ff0*/  BSYNC B0 ;  /* 0x0000000000007941 */ /* 0x000fea0003800000 */
.L_x_1179:
        /* <DEDUP_REMOVED lines=10> */
.L_x_1182:
[----:B------:R-:W-:Y:S05]  /*10a0*/  BSYNC B0 ;  /* 0x0000000000007941 */ /* 0x000fea0003800000 */
.L_x_1181:
        /* <DEDUP_REMOVED lines=10> */
.L_x_1184:
[----:B------:R-:W-:Y:S05]  /*1150*/  BSYNC B0 ;  /* 0x0000000000007941 */ /* 0x000fea0003800000 */
.L_x_1183:
        /* <DEDUP_REMOVED lines=10> */
.L_x_1170:
[----:B------:R-:W1:Y:S01]  /*1200*/  LDC R18, c[0x0][0x278] ;  /* 0x00009e00ff127b82 */ /* 0x000e620000000800 */
[----:B------:R-:W-:Y:S01]  /*1210*/  SHF.R.S32.HI R13, RZ, 0x1f, R4 ;  /* 0x0000001fff0d7819 */ /* 0x000fe20000011404 */
[----:B------:R-:W-:Y:S01]  /*1220*/  UIADD3 UR5, -UR22, UR15, URZ ;  /* 0x0000000f16057290 */ /* 0x000fe2000fffe13f */
[----:B------:R-:W2:Y:S01]  /*1230*/  S2R R28, SR_CTAID.Z ;  /* 0x00000000001c7919 */ /* 0x000ea20000002700 */
[----:B------:R-:W-:Y:S01]  /*1240*/  UIADD3 UR16, UR17, -0x1, URZ ;  /* 0xffffffff11107890 */ /* 0x000fe2000fffe03f */
[----:B------:R-:W-:Y:S01]  /*1250*/  LEA.HI R7, R13, R4, RZ, 0x3 ;  /* 0x000000040d077211 */ /* 0x000fe200078f18ff */
[----:B------:R-:W-:Y:S01]  /*1260*/  UISETP.NE.AND UP0, UPT, UR13, -0x1, UPT ;  /* 0xffffffff0d00788c */ /* 0x000fe2000bf05270 */
[----:B------:R-:W-:Y:S01]  /*1270*/  IMAD.U32 R21, RZ, RZ, UR14 ;  /* 0x0000000eff157e24 */ /* 0x000fe2000f8e00ff */
[----:B------:R-:W-:Y:S01]  /*1280*/  UIMAD UR24, UR16, -0x40, UR23 ;  /* 0xffffffc0101878a4 */ /* 0x000fe2000f8e0217 */
[----:B------:R-:W-:Y:S02]  /*1290*/  SHF.R.S32.HI R14, RZ, 0x3, R7 ;  /* 0x00000003ff0e7819 */ /* 0x000fe40000011407 */
[----:B------:R-:W-:-:S02]  /*12a0*/  LOP3.LUT R7, R7, 0xfffffff8, RZ, 0xc0, !PT ;  /* 0xfffffff807077812 */ /* 0x000fc400078ec0ff */
[C---:B------:R-:W-:Y:S01]  /*12b0*/  ISETP.GE.AND P3, PT, R14.reuse, UR5, PT ;  /* 0x000000050e007c0c */ /* 0x040fe2000bf66270 */
[C---:B------:R-:W-:Y:S01]  /*12c0*/  VIADD R0, R14.reuse, 0x10 ;  /* 0x000000100e007836 */ /* 0x040fe20000000000 */
[----:B------:R-:W-:Y:S01]  /*12d0*/  SHF.R.S32.HI R15, RZ, 0x1f, R14 ;  /* 0x0000001fff0f7819 */ /* 0x000fe2000001140e */
[----:B------:R-:W-:Y:S01]  /*12e0*/  IMAD.SHL.U32 R27, R14, 0x40, RZ ;  /* 0x000000400e1b7824 */ /* 0x000fe200078e00ff */
[----:B------:R-:W-:Y:S01]  /*12f0*/  @UP0 ULDC.64 UR6, c[0x0][0x240] ;  /* 0x0000900000060ab9 */ /* 0x000fe20000000a00 */
[----:B------:R-:W-:Y:S01]  /*1300*/  @!UP0 USHF.R.S32.HI UR27, URZ, 0x1f, UR25 ;  /* 0x0000001f3f1b8899 */ /* 0x000fe20008011419 */
[C---:B------:R-:W-:Y:S01]  /*1310*/  ISETP.GE.AND P2, PT, R0.reuse, UR5, PT ;  /* 0x0000000500007c0c */ /* 0x040fe2000bf46270 */
[----:B------:R-:W-:Y:S01]  /*1320*/  @UP0 UIMAD.WIDE.U32 UR10, UR13, UR6, URZ ;  /* 0x000000060d0a02a5 */ /* 0x000fe2000f8e003f */
[----:B------:R-:W-:Y:S01]  /*1330*/  ISETP.GE.AND P5, PT, R0, UR24, PT ;  /* 0x0000001800007c0c */ /* 0x000fe2000bfa6270 */
[----:B------:R-:W-:Y:S01]  /*1340*/  VIADD R12, R14, 0x20 ;  /* 0x000000200e0c7836 */ /* 0x000fe20000000000 */
[----:B------:R-:W-:Y:S01]  /*1350*/  ISETP.GE.AND P4, PT, R0, UR24, PT ;  /* 0x0000001800007c0c */ /* 0x000fe2000bf86270 */
[----:B------:R-:W-:Y:S01]  /*1360*/  IMAD.IADD R0, R4, 0x1, -R7 ;  /* 0x0000000104007824 */ /* 0x000fe200078e0a07 */
[----:B-1----:R-:W-:Y:S01]  /*1370*/  IABS R5, R18 ;  /* 0x0000001200057213 */ /* 0x002fe20000000000 */
[----:B------:R-:W-:Y:S01]  /*1380*/  @UP0 UIMAD UR4, UR13, UR7, UR11 ;  /* 0x000000070d0402a4 */ /* 0x000fe2000f8e020b */
[----:B------:R-:W-:Y:S01]  /*1390*/  LOP3.LUT R27, R27, 0x1c0, RZ, 0xc0, !PT ;  /* 0x000001c01b1b7812 */ /* 0x000fe200078ec0ff */
[----:B------:R-:W-:Y:S01]  /*13a0*/  IMAD.SHL.U32 R16, R0, 0x8, RZ ;  /* 0x0000000800107824 */ /* 0x000fe200078e00ff */
[----:B------:R-:W1:Y:S01]  /*13b0*/  I2F.RP R3, R5 ;  /* 0x0000000500037306 */ /* 0x000e620000209400 */
[----:B------:R-:W-:Y:S01]  /*13c0*/  @!UP0 ULDC.64 UR6, c[0x0][0x228] ;  /* 0x00008a0000068ab9 */ /* 0x000fe20000000a00 */
[----:B------:R-:W-:Y:S01]  /*13d0*/  USHF.R.S32.HI UR11, URZ, 0x1f, UR8 ;  /* 0x0000001f3f0b7899 */ /* 0x000fe20008011408 */
[----:B------:R-:W3:Y:S01]  /*13e0*/  @!P2 S2R R25, SR_CgaCtaId ;  /* 0x000000000019a919 */ /* 0x000ee20000008800 */
[--C-:B------:R-:W-:Y:S01]  /*13f0*/  LOP3.LUT R6, R27, 0x38, R16.reuse, 0xf8, !PT ;  /* 0x000000381b067812 */ /* 0x100fe200078ef810 */
[----:B------:R-:W-:Y:S01]  /*1400*/  @!UP0 UIMAD UR27, UR27, UR6, URZ ;  /* 0x000000061b1b82a4 */ /* 0x000fe2000f8e023f */
[----:B------:R-:W-:Y:S01]  /*1410*/  SHF.R.U32.HI R27, RZ, 0x3, R27 ;  /* 0x00000003ff1b7819 */ /* 0x000fe2000001161b */
[----:B------:R-:W-:Y:S01]  /*1420*/  @!UP0 UIMAD.WIDE.U32 UR28, UR25, UR6, URZ ;  /* 0x00000006191c82a5 */ /* 0x000fe2000f8e003f */
[----:B------:R-:W-:Y:S01]  /*1430*/  @!P2 MOV R2, 0x400 ;  /* 0x000004000002a802 */ /* 0x000fe20000000f00 */
[----:B------:R-:W-:Y:S01]  /*1440*/  @!UP0 UIMAD UR27, UR25, UR7, UR27 ;  /* 0x00000007191b82a4 */ /* 0x000fe2000f8e021b */
[----:B------:R-:W-:Y:S01]  /*1450*/  LOP3.LUT R27, R6, R27, RZ, 0x3c, !PT ;  /* 0x0000001b061b7212 */ /* 0x000fe200078e3cff */
[----:B------:R-:W4:Y:S01]  /*1460*/  @!P3 LDC.64 R10, c[0x0][0x210] ;  /* 0x00008400ff0abb82 */ /* 0x000f220000000a00 */
[----:B------:R-:W-:Y:S01]  /*1470*/  SHF.R.S32.HI R17, RZ, 0x1f, R16 ;  /* 0x0000001fff117819 */ /* 0x000fe20000011410 */
[----:B------:R-:W-:Y:S01]  /*1480*/  @!UP0 UIADD3 UR4, UR29, UR27, URZ ;  /* 0x0000001b1d048290 */ /* 0x000fe2000fffe03f */
[----:B------:R-:W-:Y:S01]  /*1490*/  ISETP.GE.AND P1, PT, R12, UR5, PT ;  /* 0x000000050c007c0c */ /* 0x000fe2000bf26270 */
[----:B-1----:R-:W1:Y:S01]  /*14a0*/  MUFU.RCP R3, R3 ;  /* 0x0000000300037308 */ /* 0x002e620000001000 */
[----:B------:R-:W-:Y:S01]  /*14b0*/  @!UP0 UMOV UR10, UR28 ;  /* 0x0000001c000a8c82 */ /* 0x000fe20008000000 */
[----:B------:R-:W-:Y:S01]  /*14c0*/  ULDC.64 UR6, c[0x0][0x258] ;  /* 0x0000960000067ab9 */ /* 0x000fe20000000a00 */
[----:B------:R-:W-:Y:S01]  /*14d0*/  IADD3 R30, P0, R16, UR10, RZ ;  /* 0x0000000a101e7c10 */ /* 0x000fe2000ff1e0ff */
[----:B------:R-:W5:Y:S01]  /*14e0*/  @!P3 LDC.64 R6, c[0x0][0x240] ;  /* 0x00009000ff06bb82 */ /* 0x000f620000000a00 */
[----:B------:R-:W-:Y:S01]  /*14f0*/  UIMAD UR11, UR11, UR6, URZ ;  /* 0x000000060b0b72a4 */ /* 0x000fe2000f8e023f */
[----:B------:R-:W-:Y:S01]  /*1500*/  MOV R22, UR6 ;  /* 0x0000000600167c02 */ /* 0x000fe20008000f00 */
[----:B------:R-:W-:Y:S01]  /*1510*/  IMAD.WIDE R20, R21, 0x40, R14 ;  /* 0x0000004015147825 */ /* 0x000fe200078e020e */
[----:B------:R-:W-:Y:S01]  /*1520*/  IADD3.X R31, R17, UR4, RZ, P0, !PT ;  /* 0x00000004111f7c10 */ /* 0x000fe200087fe4ff */
[----:B------:R-:W-:Y:S01]  /*1530*/  UIMAD UR7, UR8, UR7, UR11 ;  /* 0x00000007080772a4 */ /* 0x000fe2000f8e020b */
[----:B--2---:R-:W-:Y:S01]  /*1540*/  IABS R28, R28 ;  /* 0x0000001c001c7213 */ /* 0x004fe20000000000 */
[----:B------:R-:W-:Y:S01]  /*1550*/  UMOV UR6, 0x400 ;  /* 0x0000040000067882 */ /* 0x000fe20000000000 */
[----:B------:R-:W2:Y:S01]  /*1560*/  @!P2 LDC.64 R8, c[0x0][0x240] ;  /* 0x00009000ff08ab82 */ /* 0x000ea20000000a00 */
[----:B------:R-:W-:Y:S01]  /*1570*/  IMAD.WIDE.U32 R22, R22, UR8, R30 ;  /* 0x0000000816167c25 */ /* 0x000fe2000f8e001e */
[----:B------:R-:W2:Y:S01]  /*1580*/  @!P1 S2R R24, SR_CgaCtaId ;  /* 0x0000000000189919 */ /* 0x000ea20000008800 */
[----:B------:R-:W-:Y:S01]  /*1590*/  LEA.HI R32, R13, R4, RZ, 0x6 ;  /* 0x000000040d207211 */ /* 0x000fe200078f30ff */
[----:B------:R-:W-:Y:S01]  /*15a0*/  UISETP.NE.AND UP0, UPT, UR9, -0x1, UPT ;  /* 0xffffffff0900788c */ /* 0x000fe2000bf05270 */
[----:B-1----:R-:W-:Y:S01]  /*15b0*/  VIADD R3, R3, 0xffffffe ;  /* 0x0ffffffe03037836 */ /* 0x002fe20000000000 */
[----:B------:R-:W-:Y:S01]  /*15c0*/  @!P2 IADD3 R26, P0, R20, 0x10, RZ ;  /* 0x00000010141aa810 */ /* 0x000fe20007f1e0ff */
[----:B------:R-:W-:Y:S01]  /*15d0*/  VIADD R23, R23, UR7 ;  /* 0x0000000717177c36 */ /* 0x000fe20008000000 */
[----:B---3--:R-:W-:Y:S01]  /*15e0*/  @!P2 LEA R25, R25, R2, 0x18 ;  /* 0x000000021919a211 */ /* 0x008fe200078ec0ff */
[----:B------:R-:W1:Y:S01]  /*15f0*/  S2UR UR4, SR_CgaCtaId ;  /* 0x00000000000479c3 */ /* 0x000e620000008800 */
[----:B------:R-:W-:Y:S01]  /*1600*/  IMAD.SHL.U32 R32, R32, 0x8, RZ ;  /* 0x0000000820207824 */ /* 0x000fe200078e00ff */
[----:B------:R-:W3:Y:S01]  /*1610*/  F2I.FTZ.U32.TRUNC.NTZ R3, R3 ;  /* 0x0000000300037305 */ /* 0x000ee2000021f000 */
[----:B------:R-:W-:-:S02]  /*1620*/  @!P2 IMAD.X R31, RZ, RZ, R21, P0 ;  /* 0x000000ffff1fa224 */ /* 0x000fc400000e0615 */
[--C-:B------:R-:W-:Y:S01]  /*1630*/  @!P2 IMAD.MOV.U32 R33, RZ, RZ, R23.reuse ;  /* 0x000000ffff21a224 */ /* 0x100fe200078e0017 */
[----:B------:R-:W-:Y:S01]  /*1640*/  @UP0 UIADD3 UR7, UR26, UR9, URZ ;  /* 0x000000091a070290 */ /* 0x000fe2000fffe03f */
[-C--:B-----5:R-:W-:Y:S01]  /*1650*/  @!P3 IMAD R30, R21, R6.reuse, RZ ;  /* 0x00000006151eb224 */ /* 0x0a0fe200078e02ff */
[----:B------:R-:W-:Y:S01]  /*1660*/  @UP0 ULDC.64 UR10, c[0x0][0x248] ;  /* 0x00009200000a0ab9 */ /* 0x000fe20000000a00 */
[----:B------:R-:W-:-:S04]  /*1670*/  @!P3 IMAD.WIDE.U32 R36, R20, R6, R22 ;  /* 0x000000061424b225 */ /* 0x000fc800078e0016 */
[----:B------:R-:W-:Y:S01]  /*1680*/  @!P3 IMAD R30, R20, R7, R30 ;  /* 0x00000007141eb224 */ /* 0x000fe200078e021e */
[----:B----4-:R-:W-:Y:S01]  /*1690*/  @!P3 LEA R34, P0, R36, R10, 0x1 ;  /* 0x0000000a2422b211 */ /* 0x010fe200078008ff */
[----:B------:R-:W4:Y:S01]  /*16a0*/  @!P2 LDC.64 R6, c[0x0][0x210] ;  /* 0x00008400ff06ab82 */ /* 0x000f220000000a00 */
[----:B------:R-:W-:Y:S01]  /*16b0*/  LOP3.LUT R10, R27, 0xfffffe00, R32, 0xf8, !PT ;  /* 0xfffffe001b0a7812 */ /* 0x000fe200078ef820 */
[--C-:B---3--:R-:W-:Y:S01]  /*16c0*/  IMAD.MOV R2, RZ, RZ, -R3.reuse ;  /* 0x000000ffff027224 */ /* 0x108fe200078e0a03 */
[----:B------:R-:W-:Y:S01]  /*16d0*/  @!P1 MOV R27, 0x400 ;  /* 0x00000400001b9802 */ /* 0x000fe20000000f00 */
[----:B--2---:R-:W-:Y:S02]  /*16e0*/  @!P2 IMAD R31, R31, R8, RZ ;  /* 0x000000081f1fa224 */ /* 0x004fe400078e02ff */
[----:B------:R-:W-:Y:S02]  /*16f0*/  IMAD R19, R2, R5, RZ ;  /* 0x0000000502137224 */ /* 0x000fe400078e02ff */
[----:B------:R-:W-:Y:S01]  /*1700*/  IMAD.MOV.U32 R2, RZ, RZ, RZ ;  /* 0x000000ffff027224 */ /* 0x000fe200078e00ff */
[----:B-1----:R-:W-:Y:S01]  /*1710*/  ULEA UR4, UR4, UR6, 0x18 ;  /* 0x0000000604047291 */ /* 0x002fe2000f8ec03f */
[----:B------:R-:W-:Y:S01]  /*1720*/  @!P2 IMAD.MOV.U32 R32, RZ, RZ, R22 ;  /* 0x000000ffff20a224 */ /* 0x000fe200078e0016 */
[----:B------:R-:W-:Y:S01]  /*1730*/  @!P1 LEA R27, R24, R27, 0x18 ;  /* 0x0000001b181b9211 */ /* 0x000fe200078ec0ff */
[----:B------:R-:W-:Y:S01]  /*1740*/  IMAD.HI.U32 R19, R3, R19, R2 ;  /* 0x0000001303137227 */ /* 0x000fe200078e0002 */
[----:B------:R-:W-:Y:S01]  /*1750*/  @UP0 UIADD3 UR6, UR26, UR9, URZ ;  /* 0x000000091a060290 */ /* 0x000fe2000fffe03f */
[----:B------:R-:W1:Y:S01]  /*1760*/  @!P1 LDC.64 R2, c[0x0][0x240] ;  /* 0x00009000ff029b82 */ /* 0x000e620000000a00 */
[----:B------:R-:W-:Y:S01]  /*1770*/  LEA R239, R10, UR4, 0x1 ;  /* 0x000000040aef7c11 */ /* 0x000fe2000f8e08ff */
[----:B------:R-:W-:Y:S01]  /*1780*/  @!P3 IMAD.IADD R30, R37, 0x1, R30 ;  /* 0x00000001251eb824 */ /* 0x000fe200078e021e */
[----:B------:R-:W-:Y:S01]  /*1790*/  @UP0 UIMAD.WIDE.U32 UR30, UR6, UR10, URZ ;  /* 0x0000000a061e02a5 */ /* 0x000fe2000f8e003f */
[----:B------:R-:W-:Y:S01]  /*17a0*/  IMAD.HI.U32 R19, R19, R28, RZ ;  /* 0x0000001c13137227 */ /* 0x000fe200078e00ff */
[----:B------:R-:W-:-:S02]  /*17b0*/  @UP0 UIMAD UR6, UR6, UR11, URZ ;  /* 0x0000000b060602a4 */ /* 0x000fc4000f8e023f */
[----:B------:R-:W-:Y:S01]  /*17c0*/  @!P3 LEA.HI.X R35, R36, R11, R30, 0x1, P0 ;  /* 0x0000000b2423b211 */ /* 0x000fe200000f0c1e */
[----:B------:R-:W-:Y:S01]  /*17d0*/  IMAD.MOV R29, RZ, RZ, -R19 ;  /* 0x000000ffff1d7224 */ /* 0x000fe200078e0a13 */
[----:B------:R-:W-:Y:S01]  /*17e0*/  @!P1 IADD3 R11, P0, R20, 0x20, RZ ;  /* 0x00000020140b9810 */ /* 0x000fe20007f1e0ff */
[C---:B------:R-:W-:Y:S02]  /*17f0*/  @!P2 IMAD R31, R26.reuse, R9, R31 ;  /* 0x000000091a1fa224 */ /* 0x040fe400078e021f */
[C---:B------:R-:W-:Y:S01]  /*1800*/  IMAD R28, R5.reuse, R29, R28 ;  /* 0x0000001d051c7224 */ /* 0x040fe200078e021c */
[----:B------:R-:W-:Y:S01]  /*1810*/  @!PT LDS RZ, [RZ] ;  /* 0x00000000fffff984 */ /* 0x000fe20000000800 */
[----:B------:R-:W-:Y:S01]  /*1820*/  @!PT LDS RZ, [RZ] ;  /* 0x00000000fffff984 */ /* 0x000fe20000000800 */
[----:B------:R-:W-:Y:S01]  /*1830*/  @!PT LDS RZ, [RZ] ;  /* 0x00000000fffff984 */ /* 0x000fe20000000800 */
[----:B------:R2:W-:Y:S01]  /*1840*/  @!P3 LDGSTS.E.BYPASS.LTC128B.128 [R239], desc[UR20][R34.64] ;  /* 0x0000000022efbfae */ /* 0x0005e2000b901d54 */
[----:B------:R-:W-:Y:S01]  /*1850*/  @!P2 IMAD.WIDE.U32 R32, R26, R8, R32 ;  /* 0x000000081a20a225 */ /* 0x000fe200078e0020 */
[----:B------:R-:W-:Y:S01]  /*1860*/  @!P1 IADD3.X R29, RZ, R21, RZ, P0, !PT ;  /* 0x00000015ff1d9210 */ /* 0x000fe200007fe4ff */
[----:B------:R-:W3:Y:S01]  /*1870*/  @!P1 LDC.64 R8, c[0x0][0x210] ;  /* 0x00008400ff089b82 */ /* 0x000ee20000000a00 */
[----:B------:R-:W-:Y:S01]  /*1880*/  ISETP.GT.U32.AND P6, PT, R5, R28, PT ;  /* 0x0000001c0500720c */ /* 0x000fe20003fc4070 */
[----:B------:R2:W-:Y:S01]  /*1890*/  @!P3 LDGSTS.E.BYPASS.LTC128B.128 [R239+0x2000], desc[UR20][R34.64+0x80] ;  /* 0x0200008022efbfae */ /* 0x0005e2000b901d54 */
[----:B------:R-:W-:Y:S01]  /*18a0*/  @!P2 IMAD.IADD R26, R33, 0x1, R31 ;  /* 0x00000001211aa824 */ /* 0x000fe200078e021f */
[----:B----4-:R-:W-:Y:S01]  /*18b0*/  @!P2 LEA R30, P0, R32, R6, 0x1 ;  /* 0x00000006201ea211 */ /* 0x010fe200078008ff */
[----:B------:R-:W-:Y:S01]  /*18c0*/  @!P2 IMAD R25, R10, 0x2, R25 ;  /* 0x000000020a19a824 */ /* 0x000fe200078e0219 */
[----:B------:R2:W-:Y:S01]  /*18d0*/  @!P3 LDGSTS.E.BYPASS.LTC128B.128 [R239+0x4000], desc[UR20][R34.64+0x100] ;  /* 0x0400010022efbfae */ /* 0x0005e2000b901d54 */
[----:B------:R-:W-:Y:S01]  /*18e0*/  @!P1 MOV R33, R23 ;  /* 0x0000001700219202 */ /* 0x000fe20000000f00 */
[----:B-1----:R-:W-:Y:S01]  /*18f0*/  @!P1 IMAD R24, R29, R2, RZ ;  /* 0x000000021d189224 */ /* 0x002fe200078e02ff */
[----:B------:R-:W-:Y:S01]  /*1900*/  @!P2 LEA.HI.X R31, R32, R7, R26, 0x1, P0 ;  /* 0x00000007201fa211 */ /* 0x000fe200000f0c1a */
[----:B------:R2:W-:Y:S01]  /*1910*/  @!P3 LDGSTS.E.BYPASS.LTC128B.128 [R239+0x6000], desc[UR20][R34.64+0x180] ;  /* 0x0600018022efbfae */ /* 0x0005e2000b901d54 */
[----:B------:R-:W-:-:S02]  /*1920*/  @!P1 IMAD.MOV.U32 R32, RZ, RZ, R22 ;  /* 0x000000ffff209224 */ /* 0x000fc400078e0016 */
[C---:B------:R-:W-:Y:S01]  /*1930*/  @!P1 IMAD R3, R11.reuse, R3, R24 ;  /* 0x000000030b039224 */ /* 0x040fe200078e0218 */
[----:B------:R2:W-:Y:S01]  /*1940*/  @!P2 LDGSTS.E.BYPASS.LTC128B.128 [R25+0x800], desc[UR20][R30.64] ;  /* 0x008000001e19afae */ /* 0x0005e2000b901d54 */
[----:B------:R-:W-:Y:S02]  /*1950*/  @!P6 IMAD.IADD R28, R28, 0x1, -R5 ;  /* 0x000000011c1ce824 */ /* 0x000fe400078e0a05 */
[----:B------:R-:W-:Y:S01]  /*1960*/  @!P1 IMAD.WIDE.U32 R32, R11, R2, R32 ;  /* 0x000000020b209225 */ /* 0x000fe200078e0020 */
[----:B------:R2:W-:Y:S01]  /*1970*/  @!P2 LDGSTS.E.BYPASS.LTC128B.128 [R25+0x2800], desc[UR20][R30.64+0x80] ;  /* 0x028000801e19afae */ /* 0x0005e2000b901d54 */
[----:B------:R-:W-:Y:S01]  /*1980*/  LOP3.LUT R2, R18, UR8, RZ, 0x3c, !PT ;  /* 0x0000000812027c12 */ /* 0x000fe2000f8e3cff */
[----:B------:R-:W-:Y:S01]  /*1990*/  @UP0 ULDC.64 UR8, c[0x0][0x250] ;  /* 0x0000940000080ab9 */ /* 0x000fe20000000a00 */
[----:B------:R-:W-:Y:S01]  /*19a0*/  ISETP.GE.U32.AND P3, PT, R28, R5, PT ;  /* 0x000000051c00720c */ /* 0x000fe20003f66070 */
[----:B------:R-:W-:Y:S01]  /*19b0*/  VIADD R5, R14, 0x30 ;  /* 0x000000300e057836 */ /* 0x000fe20000000000 */
[----:B------:R2:W-:Y:S01]  /*19c0*/  @!P2 LDGSTS.E.BYPASS.LTC128B.128 [R25+0x4800], desc[UR20][R30.64+0x100] ;  /* 0x048001001e19afae */ /* 0x0005e2000b901d54 */
[----:B------:R-:W-:Y:S01]  /*19d0*/  @!P6 VIADD R19, R19, 0x1 ;  /* 0x000000011313e836 */ /* 0x000fe20000000000 */
[----:B---3--:R-:W-:Y:S01]  /*19e0*/  @!P1 LEA R28, P6, R32, R8, 0x1 ;  /* 0x00000008201c9211 */ /* 0x008fe200078c08ff */
[----:B------:R-:W-:Y:S01]  /*19f0*/  @!P1 IMAD.IADD R6, R33, 0x1, R3 ;  /* 0x0000000121069824 */ /* 0x000fe200078e0203 */
[----:B------:R-:W-:Y:S01]  /*1a00*/  ISETP.GE.AND P0, PT, R5, UR5, PT ;  /* 0x0000000505007c0c */ /* 0x000fe2000bf06270 */
[----:B------:R-:W-:Y:S01]  /*1a10*/  @!P1 IMAD R27, R10, 0x2, R27 ;  /* 0x000000020a1b9824 */ /* 0x000fe200078e021b */
[----:B------:R2:W-:Y:S01]  /*1a20*/  @!P2 LDGSTS.E.BYPASS.LTC128B.128 [R25+0x6800], desc[UR20][R30.64+0x180] ;  /* 0x068001801e19afae */ /* 0x0005e2000b901d54 */
[----:B------:R-:W-:Y:S01]  /*1a30*/  ISETP.GE.AND P2, PT, R2, RZ, PT ;  /* 0x000000ff0200720c */ /* 0x000fe20003f46270 */
[----:B------:R-:W-:Y:S01]  /*1a40*/  @UP0 UIMAD.WIDE.U32 UR28, UR7, UR8, URZ ;  /* 0x00000008071c02a5 */ /* 0x000fe2000f8e003f */
[----:B------:R-:W-:Y:S01]  /*1a50*/  @!P1 LEA.HI.X R29, R32, R9, R6, 0x1, P6 ;  /* 0x00000009201d9211 */ /* 0x000fe200030f0c06 */
[----:B------:R-:W-:Y:S01]  /*1a60*/  @UP0 UIMAD UR7, UR7, UR9, URZ ;  /* 0x00000009070702a4 */ /* 0x000fe2000f8e023f */
[----:B------:R-:W-:Y:S01]  /*1a70*/  @P3 VIADD R19, R19, 0x1 ;  /* 0x0000000113133836 */ /* 0x000fe20000000000 */
[----:B------:R-:W-:-:S02]  /*1a80*/  ISETP.NE.AND P3, PT, R18, RZ, PT ;  /* 0x000000ff1200720c */ /* 0x000fc40003f65270 */
[----:B------:R2:W-:Y:S01]  /*1a90*/  @!P1 LDGSTS.E.BYPASS.LTC128B.128 [R27+0x1000], desc[UR20][R28.64] ;  /* 0x010000001c1b9fae */ /* 0x0005e2000b901d54 */
[----:B------:R-:W-:Y:S01]  /*1aa0*/  @UP0 UIADD3 UR27, UR29, UR7, URZ ;  /* 0x000000071d1b0290 */ /* 0x000fe2000fffe03f */
[----:B------:R-:W-:Y:S01]  /*1ab0*/  MOV R11, R19 ;  /* 0x00000013000b7202 */ /* 0x000fe20000000f00 */
[----:B------:R-:W1:Y:S01]  /*1ac0*/  @!P0 LDC.64 R6, c[0x0][0x240] ;  /* 0x00009000ff068b82 */ /* 0x000e620000000a00 */
[----:B------:R2:W-:Y:S01]  /*1ad0*/  @!P1 LDGSTS.E.BYPASS.LTC128B.128 [R27+0x3000], desc[UR20][R28.64+0x80] ;  /* 0x030000801c1b9fae */ /* 0x0005e2000b901d54 */
[----:B------:R-:W-:Y:S01]  /*1ae0*/  ISETP.GE.AND P6, PT, R14, UR24, PT ;  /* 0x000000180e007c0c */ /* 0x000fe2000bfc6270 */
[----:B------:R-:W-:Y:S01]  /*1af0*/  @UP0 UIADD3 UR29, UR31, UR6, URZ ;  /* 0x000000061f1d0290 */ /* 0x000fe2000fffe03f */
[----:B------:R-:W-:Y:S01]  /*1b00*/  @!P2 IMAD.MOV R11, RZ, RZ, -R11 ;  /* 0x000000ffff0ba224 */ /* 0x000fe200078e0a0b */
[----:B------:R2:W-:Y:S01]  /*1b10*/  @!P1 LDGSTS.E.BYPASS.LTC128B.128 [R27+0x5000], desc[UR20][R28.64+0x100] ;  /* 0x050001001c1b9fae */ /* 0x0005e2000b901d54 */
[----:B------:R-:W-:Y:S02]  /*1b20*/  ISETP.GE.AND P2, PT, R12, UR24, PT ;  /* 0x000000180c007c0c */ /* 0x000fe4000bf46270 */
[----:B------:R-:W3:Y:S01]  /*1b30*/  @!P0 LDC.64 R2, c[0x0][0x210] ;  /* 0x00008400ff028b82 */ /* 0x000ee20000000a00 */
[----:B------:R2:W-:Y:S01]  /*1b40*/  @!P1 LDGSTS.E.BYPASS.LTC128B.128 [R27+0x7000], desc[UR20][R28.64+0x180] ;  /* 0x070001801c1b9fae */ /* 0x0005e2000b901d54 */
[----:B------:R-:W-:Y:S01]  /*1b50*/  @!P0 IADD3 R9, P1, R20, 0x30, RZ ;  /* 0x0000003014098810 */ /* 0x000fe20007f3e0ff */
[----:B------:R-:W-:Y:S01]  /*1b60*/  @!P0 IMAD.MOV.U32 R20, RZ, RZ, R22 ;  /* 0x000000ffff148224 */ /* 0x000fe200078e0016 */
[----:B------:R-:W-:Y:S01]  /*1b70*/  @!P3 LOP3.LUT R11, RZ, R18, RZ, 0x33, !PT ;  /* 0x00000012ff0bb212 */ /* 0x000fe200078e33ff */
[----:B------:R-:W4:Y:S02]  /*1b80*/  @!P0 S2R R8, SR_CgaCtaId ;  /* 0x0000000000088919 */ /* 0x000f240000008800 */
[----:B------:R-:W-:Y:S01]  /*1b90*/  @!P0 IMAD.X R21, RZ, RZ, R21, P1 ;  /* 0x000000ffff158224 */ /* 0x000fe200008e0615 */
[----:B------:R-:W-:-:S03]  /*1ba0*/  PLOP3.LUT P1, PT, PT, PT, UP0, 0x80, 0x0 ;  /* 0x000000000000781c */ /* 0x000fc60003f2f008 */
[-C--:B-1----:R-:W-:Y:S02]  /*1bb0*/  @!P0 IMAD R18, R21, R6.reuse, RZ ;  /* 0x0000000615128224 */ /* 0x082fe400078e02ff */
[----:B------:R-:W-:Y:S02]  /*1bc0*/  @!P0 IMAD.MOV.U32 R21, RZ, RZ, R23 ;  /* 0x000000ffff158224 */ /* 0x000fe400078e0017 */
[C---:B------:R-:W-:Y:S02]  /*1bd0*/  @!P0 IMAD R18, R9.reuse, R7, R18 ;  /* 0x0000000709128224 */ /* 0x040fe400078e0212 */
[----:B------:R-:W-:-:S04]  /*1be0*/  @!P0 IMAD.WIDE.U32 R20, R9, R6, R20 ;  /* 0x0000000609148225 */ /* 0x000fc800078e0014 */
[----:B--2-4-:R-:W-:Y:S05]  /*1bf0*/  @P1 BRA `(.L_x_1185) ;  /* 0x0000000000341947 */ /* 0x014fea0003800000 */
        /* <DEDUP_REMOVED lines=13> */
.L_x_1185:
[----:B------:R-:W-:Y:S01]  /*1cd0*/  @!P0 MOV R7, 0x400 ;  /* 0x0000040000078802 */ /* 0x000fe20000000f00 */
        /* <DEDUP_REMOVED lines=14> */
.L_x_1186:
[----:B------:R-:W-:Y:S01]  /*1dc0*/  @!P0 IMAD.IADD R6, R21, 0x1, R18 ;  /* 0x0000000115068824 */ /* 0x000fe200078e0212 */
[----:B---3--:R-:W-:Y:S01]  /*1dd0*/  @!P0 LEA R32, P1, R20, R2, 0x1 ;  /* 0x0000000214208211 */ /* 0x008fe200078208ff */
[----:B------:R-:W-:Y:S01]  /*1de0*/  IMAD R9, R15, UR10, RZ ;  /* 0x0000000a0f097c24 */ /* 0x000fe2000f8e02ff */
[----:B------:R-:W-:Y:S01]  /*1df0*/  @!P0 LEA R7, R8, R7, 0x18 ;  /* 0x0000000708078211 */ /* 0x000fe200078ec0ff */
[----:B------:R-:W-:Y:S01]  /*1e00*/  IMAD.WIDE.U32 R18, R14, UR10, R16 ;  /* 0x0000000a0e127c25 */ /* 0x000fe2000f8e0010 */
[----:B------:R-:W-:Y:S01]  /*1e10*/  @!P0 LEA.HI.X R33, R20, R3, R6, 0x1, P1 ;  /* 0x0000000314218211 */ /* 0x000fe200008f0c06 */
[----:B------:R-:W-:Y:S01]  /*1e20*/  ULDC.64 UR6, c[0x0][0x260] ;  /* 0x0000980000067ab9 */ /* 0x000fe20000000a00 */
[----:B------:R-:W1:Y:S01]  /*1e30*/  @!P6 S2R R6, SR_CgaCtaId ;  /* 0x000000000006e919 */ /* 0x000e620000008800 */
[----:B------:R-:W-:Y:S01]  /*1e40*/  IMAD R9, R14, UR11, R9 ;  /* 0x0000000b0e097c24 */ /* 0x000fe2000f8e0209 */
[----:B------:R-:W-:Y:S01]  /*1e50*/  IADD3 R240, P1, R18, UR30, RZ ;  /* 0x0000001e12f07c10 */ /* 0x000fe2000ff3e0ff */
[----:B------:R-:W-:Y:S01]  /*1e60*/  USHF.L.U64.HI UR26, UR10, 0x6, UR11 ;  /* 0x000000060a1a7899 */ /* 0x000fe2000801020b */
[----:B------:R-:W-:Y:S01]  /*1e70*/  SHF.R.S32.HI R18, RZ, 0x1f, R11 ;  /* 0x0000001fff127819 */ /* 0x000fe2000001140b */
[----:B------:R-:W-:Y:S01]  /*1e80*/  USHF.R.S32.HI UR25, URZ, 0x1f, UR16 ;  /* 0x0000001f3f197899 */ /* 0x000fe20008011410 */
[----:B------:R-:W-:Y:S01]  /*1e90*/  IADD3.X R241, R19, UR29, R9, P1, !PT ;  /* 0x0000001d13f17c10 */ /* 0x000fe20008ffe409 */
[----:B------:R-:W-:Y:S01]  /*1ea0*/  USHF.L.U32 UR29, UR10, 0x6, URZ ;  /* 0x000000060a1d7899 */ /* 0x000fe2000800063f */
[----:B------:R-:W2:Y:S01]  /*1eb0*/  @!P6 LDC.64 R8, c[0x0][0x218] ;  /* 0x00008600ff08eb82 */ /* 0x000ea20000000a00 */
[----:B------:R-:W-:Y:S01]  /*1ec0*/  IMAD R2, R18, UR6, RZ ;  /* 0x0000000612027c24 */ /* 0x000fe2000f8e02ff */
[----:B------:R-:W3:Y:S01]  /*1ed0*/  @!P5 S2R R25, SR_CgaCtaId ;  /* 0x000000000019d919 */ /* 0x000ee20000008800 */
[----:B------:R-:W-:Y:S01]  /*1ee0*/  IMAD.WIDE.U32 R240, R11, UR6, R240 ;  /* 0x000000060bf07c25 */ /* 0x000fe2000f8e00f0 */
[----:B------:R-:W-:Y:S01]  /*1ef0*/  UIMAD UR6, UR26, UR16, URZ ;  /* 0x000000101a0672a4 */ /* 0x000fe2000f8e023f */
[----:B------:R-:W-:Y:S01]  /*1f00*/  ISETP.GE.AND P1, PT, R5, UR24, PT ;  /* 0x0000001805007c0c */ /* 0x000fe2000bf26270 */
[----:B------:R-:W4:Y:S01]  /*1f10*/  @!P2 S2R R19, SR_CgaCtaId ;  /* 0x000000000013a919 */ /* 0x000f220000008800 */
[----:B------:R-:W-:Y:S01]  /*1f20*/  IMAD R249, R11, UR7, R2 ;  /* 0x000000070bf97c24 */ /* 0x000fe2000f8e0202 */
[----:B------:R-:W-:Y:S01]  /*1f30*/  UIMAD UR6, UR25, UR29, UR6 ;  /* 0x0000001d190672a4 */ /* 0x000fe2000f8e0206 */
[----:B------:R-:W-:Y:S01]  /*1f40*/  IMAD.U32 R3, RZ, RZ, UR29 ;  /* 0x0000001dff037e24 */ /* 0x000fe2000f8e00ff */
[----:B------:R-:W-:Y:S01]  /*1f50*/  LEA.HI R22, R13, R4, RZ, 0x4 ;  /* 0x000000040d167211 */ /* 0x000fe200078f20ff */
[----:B------:R-:W-:Y:S01]  /*1f60*/  IMAD.IADD R249, R241, 0x1, R249 ;  /* 0x00000001f1f97824 */ /* 0x000fe200078e02f9 */
[----:B------:R-:W-:Y:S01]  /*1f70*/  ISETP.GE.AND P3, PT, R12, UR24, PT ;  /* 0x000000180c007c0c */ /* 0x000fe2000bf66270 */
[----:B------:R-:W-:Y:S01]  /*1f80*/  IMAD.MOV.U32 R248, RZ, RZ, R240 ;  /* 0x000000fffff87224 */ /* 0x000fe200078e00f0 */
[----:B------:R-:W-:Y:S01]  /*1f90*/  SHF.R.S32.HI R27, RZ, 0x4, R22 ;  /* 0x00000004ff1b7819 */ /* 0x000fe20000011416 */
[----:B------:R-:W-:Y:S01]  /*1fa0*/  @!P0 IMAD R24, R10, 0x2, R7 ;  /* 0x000000020a188824 */ /* 0x000fe200078e0207 */
[----:B------:R-:W-:Y:S01]  /*1fb0*/  @!P6 MOV R7, 0x400 ;  /* 0x000004000007e802 */ /* 0x000fe20000000f00 */
[----:B------:R-:W-:Y:S01]  /*1fc0*/  IMAD.WIDE.U32 R20, R3, UR16, R248 ;  /* 0x0000001003147c25 */ /* 0x000fe2000f8e00f8 */
[----:B------:R-:W5:Y:S01]  /*1fd0*/  @!P1 S2R R2, SR_CgaCtaId ;  /* 0x0000000000029919 */ /* 0x000f620000008800 */
[----:B------:R-:W-:Y:S01]  /*1fe0*/  LEA.HI R12, R22, R27, RZ, 0x1 ;  /* 0x0000001b160c7211 */ /* 0x000fe200078f08ff */
[----:B------:R-:W-:Y:S01]  /*1ff0*/  UIMAD.WIDE.U32 UR30, UR10, 0x20, URZ ;  /* 0x000000200a1e78a5 */ /* 0x000fe2000f8e003f */
[----:B------:R-:W-:Y:S01]  /*2000*/  VIADD R23, R21, UR6 ;  /* 0x0000000615177c36 */ /* 0x000fe20008000000 */
[----:B------:R-:W-:Y:S01]  /*2010*/  @!PT LDS RZ, [RZ] ;  /* 0x00000000fffff984 */ /* 0x000fe20000000800 */
[----:B------:R-:W-:Y:S01]  /*2020*/  @!PT LDS RZ, [RZ] ;  /* 0x00000000fffff984 */ /* 0x000fe20000000800 */
[----:B------:R-:W-:Y:S01]  /*2030*/  @!PT LDS RZ, [RZ] ;  /* 0x00000000fffff984 */ /* 0x000fe20000000800 */
[----:B------:R-:W-:Y:S01]  /*2040*/  @!P0 LDGSTS.E.BYPASS.LTC128B.128 [R24+0x1800], desc[UR20][R32.64] ;  /* 0x0180000020188fae */ /* 0x000fe2000b901d54 */
[----:B------:R-:W-:Y:S01]  /*2050*/  @!P5 MOV R28, 0x400 ;  /* 0x00000400001cd802 */ /* 0x000fe20000000f00 */
[----:B------:R-:W-:Y:S01]  /*2060*/  USHF.L.U32 UR6, UR11, 0x5, URZ ;  /* 0x000000050b067899 */ /* 0x000fe2000800063f */
[----:B-1----:R-:W-:Y:S01]  /*2070*/  @!P6 LEA R21, R6, R7, 0x18 ;  /* 0x000000070615e211 */ /* 0x002fe200078ec0ff */
[----:B------:R-:W-:Y:S01]  /*2080*/  @!P0 LDGSTS.E.BYPASS.LTC128B.128 [R24+0x3800], desc[UR20][R32.64+0x80] ;  /* 0x0380008020188fae */ /* 0x000fe2000b901d54 */
[----:B------:R-:W1:Y:S01]  /*2090*/  @!P5 LDC.64 R6, c[0x0][0x218] ;  /* 0x00008600ff06db82 */ /* 0x000e620000000a00 */
[----:B------:R-:W-:Y:S01]  /*20a0*/  LOP3.LUT R12, R12, 0xfffffffe, RZ, 0xc0, !PT ;  /* 0xfffffffe0c0c7812 */ /* 0x000fe200078ec0ff */
[----:B------:R-:W-:Y:S01]  /*20b0*/  IMAD.WIDE.U32 R16, R14, UR8, R16 ;  /* 0x000000080e107c25 */ /* 0x000fe2000f8e0010 */
[----:B------:R-:W-:Y:S01]  /*20c0*/  @!P0 LDGSTS.E.BYPASS.LTC128B.128 [R24+0x5800], desc[UR20][R32.64+0x100] ;  /* 0x0580010020188fae */ /* 0x000fe2000b901d54 */
[----:B------:R-:W-:Y:S01]  /*20d0*/  VOTEU.ALL UP0, P1 ;  /* 0x00000000003f7886 */ /* 0x000fe20000800000 */
[----:B------:R-:W-:Y:S01]  /*20e0*/  @!P2 MOV R26, 0x400 ;  /* 0x00000400001aa802 */ /* 0x000fe20000000f00 */
[----:B------:R-:W-:Y:S01]  /*20f0*/  @!P6 IMAD R29, R10, 0x2, R21 ;  /* 0x000000020a1de824 */ /* 0x000fe200078e0215 */
[----:B------:R5:W-:Y:S01]  /*2100*/  @!P0 LDGSTS.E.BYPASS.LTC128B.128 [R24+0x7800], desc[UR20][R32.64+0x180] ;  /* 0x0780018020188fae */ /* 0x000be2000b901d54 */
[C---:B--2---:R-:W-:Y:S01]  /*2110*/  @!P6 LEA R30, P0, R20.reuse, R8, 0x1 ;  /* 0x00000008141ee211 */ /* 0x044fe200078008ff */
[----:B------:R-:W-:Y:S01]  /*2120*/  IMAD.U32 R8, RZ, RZ, UR10 ;  /* 0x0000000aff087e24 */ /* 0x000fe2000f8e00ff */
[----:B---3--:R-:W-:Y:S01]  /*2130*/  @!P5 LEA R21, R25, R28, 0x18 ;  /* 0x0000001c1915d211 */ /* 0x008fe200078ec0ff */
[----:B------:R-:W-:Y:S01]  /*2140*/  IMAD.IADD R12, R27, 0x1, -R12 ;  /* 0x000000011b0c7824 */ /* 0x000fe200078e0a0c */
[----:B------:R-:W-:Y:S01]  /*2150*/  @!P6 LEA.HI.X R31, R20, R9, R23, 0x1, P0 ;  /* 0x00000009141fe211 */ /* 0x000fe200000f0c17 */
[----:B------:R-:W-:Y:S01]  /*2160*/  IMAD.U32 R9, RZ, RZ, UR10 ;  /* 0x0000000aff097e24 */ /* 0x000fe2000f8e00ff */
[----:B------:R-:W-:Y:S01]  /*2170*/  ISETP.GE.AND P0, PT, R5, UR24, PT ;  /* 0x0000001805007c0c */ /* 0x000fe2000bf06270 */
[----:B------:R-:W-:Y:S01]  /*2180*/  IMAD.SHL.U32 R250, R4, 0x2, RZ ;  /* 0x0000000204fa7824 */ /* 0x000fe200078e00ff */
[----:B------:R-:W-:Y:S01]  /*2190*/  LOP3.LUT R5, R22, 0xfffffff0, RZ, 0xc0, !PT ;  /* 0xfffffff016057812 */ /* 0x000fe200078ec0ff */
[----:B------:R-:W-:Y:S01]  /*21a0*/  @!P6 LDGSTS.E.BYPASS.LTC128B.128 [R29+0x8000], desc[UR20][R30.64] ;  /* 0x080000001e1defae */ /* 0x000fe2000b901d54 */
[----:B------:R-:W-:Y:S01]  /*21b0*/  @!P1 MOV R27, 0x400 ;  /* 0x00000400001b9802 */ /* 0x000fe20000000f00 */
[----:B------:R-:W-:Y:S01]  /*21c0*/  IMAD.U32 R246, RZ, RZ, UR23 ;  /* 0x00000017fff67e24 */ /* 0x000fe2000f8e00ff */
[----:B----4-:R-:W-:Y:S01]  /*21d0*/  @!P2 LEA R19, R19, R26, 0x18 ;  /* 0x0000001a1313a211 */ /* 0x010fe200078ec0ff */
[----:B------:R-:W-:Y:S01]  /*21e0*/  @!P6 LDGSTS.E.BYPASS.LTC128B.128 [R29+0xa000], desc[UR20][R30.64+0x80] ;  /* 0x0a0000801e1defae */ /* 0x000fe2000b901d54 */
[----:B------:R-:W-:Y:S01]  /*21f0*/  LEA.HI R92, R13, R4, RZ, 0x5 ;  /* 0x000000040d5c7211 */ /* 0x000fe200078f28ff */
[----:B------:R-:W-:Y:S01]  /*2200*/  UIADD3 UR19, UR23, -UR19, -UR15 ;  /* 0x8000001317137290 */ /* 0x000fe2000fffe80f */
[----:B-----5:R-:W-:Y:S01]  /*2210*/  @!P1 LEA R27, R2, R27, 0x18 ;  /* 0x0000001b021b9211 */ /* 0x020fe200078ec0ff */
[----:B------:R-:W-:Y:S01]  /*2220*/  @!P6 LDGSTS.E.BYPASS.LTC128B.128 [R29+0xc000], desc[UR20][R30.64+0x100] ;  /* 0x0c0001001e1defae */ /* 0x000fe2000b901d54 */
[----:B------:R-:W-:Y:S01]  /*2230*/  @!P2 IMAD R19, R10, 0x2, R19 ;  /* 0x000000020a13a824 */ /* 0x000fe200078e0213 */
[----:B------:R-:W-:-:S02]  /*2240*/  LOP3.LUT R250, R250, 0x6, RZ, 0xc0, !PT ;  /* 0x00000006fafa7812 */ /* 0x000fc400078ec0ff */
[----:B------:R1:W-:Y:S01]  /*2250*/  @!P6 LDGSTS.E.BYPASS.LTC128B.128 [R29+0xe000], desc[UR20][R30.64+0x180] ;  /* 0x0e0001801e1defae */ /* 0x0003e2000b901d54 */
[----:B------:R-:W-:Y:S01]  /*2260*/  @!P5 LEA R22, P6, R9, R20, 0x4 ;  /* 0x000000140916d211 */ /* 0x000fe200078c20ff */
[----:B------:R-:W-:Y:S02]  /*2270*/  @!P1 IMAD R27, R10, 0x2, R27 ;  /* 0x000000020a1b9824 */ /* 0x000fe400078e021b */
[----:B------:R-:W-:Y:S02]  /*2280*/  IMAD.IADD R24, R4, 0x1, -R5 ;  /* 0x0000000104187824 */ /* 0x000fe400078e0a05 */
[----:B------:R-:W-:-:S03]  /*2290*/  IMAD.U32 R5, RZ, RZ, UR11 ;  /* 0x0000000bff057e24 */ /* 0x000fc6000f8e00ff */
[----:B------:R-:W-:Y:S02]  /*22a0*/  SHF.R.S32.HI R9, RZ, 0x1f, R24 ;  /* 0x0000001fff097819 */ /* 0x000fe40000011418 */
[----:B------:R-:W-:Y:S02]  /*22b0*/  @!P5 LEA.HI.X R25, R8, R23, R5, 0x4, P6 ;  /* 0x000000170819d211 */ /* 0x000fe400030f2405 */
[----:B------:R-:W-:Y:S02]  /*22c0*/  LEA.HI R5, R9, R24, RZ, 0x3 ;  /* 0x0000001809057211 */ /* 0x000fe400078f18ff */
[----:B------:R-:W2:Y:S03]  /*22d0*/  @!P2 LDC.64 R8, c[0x0][0x218] ;  /* 0x00008600ff08ab82 */ /* 0x000ea60000000a00 */
[----:B------:R-:W-:-:S05]  /*22e0*/  IMAD.SHL.U32 R93, R5, 0x40, RZ ;  /* 0x00000040055d7824 */ /* 0x000fca00078e00ff */
[----:B------:R-:W-:Y:S02]  /*22f0*/  LOP3.LUT R93, R93, 0xfffffe00, RZ, 0xc0, !PT ;  /* 0xfffffe005d5d7812 */ /* 0x000fe400078ec0ff */
[----:B-1----:R-:W-:Y:S01]  /*2300*/  @!P5 LEA R30, P6, R22, R6, 0x1 ;  /* 0x00000006161ed211 */ /* 0x002fe200078c08ff */
[----:B------:R-:W-:Y:S01]  /*2310*/  IMAD.SHL.U32 R6, R14, 0x8, RZ ;  /* 0x000000080e067824 */ /* 0x000fe200078e00ff */
[----:B------:R-:W-:Y:S02]  /*2320*/  LOP3.LUT R29, R5, 0xfffffff8, RZ, 0xc0, !PT ;  /* 0xfffffff8051d7812 */ /* 0x000fe400078ec0ff */
[----:B------:R-:W-:Y:S01]  /*2330*/  @!P5 LEA.HI.X R31, R22, R7, R25, 0x1, P6 ;  /* 0x00000007161fd211 */ /* 0x000fe200030f0c19 */
[----:B------:R-:W-:Y:S02]  /*2340*/  @!P5 IMAD R22, R10, 0x2, R21 ;  /* 0x000000020a16d824 */ /* 0x000fe400078e0215 */
[----:B------:R-:W-:Y:S02]  /*2350*/  IMAD.SHL.U32 R25, R0, 0x40, RZ ;  /* 0x0000004000197824 */ /* 0x000fe400078e00ff */
[----:B------:R-:W-:Y:S01]  /*2360*/  IMAD R21, R15, UR8, RZ ;  /* 0x000000080f157c24 */ /* 0x000fe2000f8e02ff */
[----:B------:R-:W-:Y:S01]  /*2370*/  @!P5 LDGSTS.E.BYPASS.LTC128B.128 [R22+0x8800], desc[UR20][R30.64] ;  /* 0x088000001e16dfae */ /* 0x000fe2000b901d54 */
[----:B------:R-:W-:Y:S01]  /*2380*/  IMAD.U32 R7, RZ, RZ, UR6 ;  /* 0x00000006ff077e24 */ /* 0x000fe2000f8e00ff */
[----:B------:R-:W-:Y:S01]  /*2390*/  @!P2 IADD3 R15, P6, R20, UR30, RZ ;  /* 0x0000001e140fac10 */ /* 0x000fe2000ffde0ff */
[----:B------:R-:W-:Y:S01]  /*23a0*/  IMAD R21, R14, UR9, R21 ;  /* 0x000000090e157c24 */ /* 0x000fe2000f8e0215 */
[----:B------:R-:W-:Y:S01]  /*23b0*/  @!P5 LDGSTS.E.BYPASS.LTC128B.128 [R22+0xa800], desc[UR20][R30.64+0x80] ;  /* 0x0a8000801e16dfae */ /* 0x000fe2000b901d54 */
[----:B------:R-:W-:Y:S01]  /*23c0*/  LOP3.LUT R25, R25, 0x1c0, RZ, 0xc0, !PT ;  /* 0x000001c019197812 */ /* 0x000fe200078ec0ff */
[----:B------:R-:W-:Y:S01]  /*23d0*/  IMAD.IADD R2, R24, 0x1, -R29 ;  /* 0x0000000118027824 */ /* 0x000fe200078e0a1d */
[----:B------:R-:W-:Y:S01]  /*23e0*/  ULDC.64 UR6, c[0x0][0x268] ;  /* 0x00009a0000067ab9 */ /* 0x000fe20000000a00 */
[----:B------:R-:W-:Y:S01]  /*23f0*/  @!P5 LDGSTS.E.BYPASS.LTC128B.128 [R22+0xc800], desc[UR20][R30.64+0x100] ;  /* 0x0c8001001e16dfae */ /* 0x000fe2000b901d54 */
[----:B------:R-:W-:Y:S01]  /*2400*/  LOP3.LUT R237, R25, 0x8, R6, 0xf8, !PT ;  /* 0x0000000819ed7812 */ /* 0x000fe200078ef806 */
[----:B------:R-:W-:-:S02]  /*2410*/  IMAD R18, R18, UR6, RZ ;  /* 0x0000000612127c24 */ /* 0x000fc4000f8e02ff */
[----:B------:R1:W-:Y:S01]  /*2420*/  @!P5 LDGSTS.E.BYPASS.LTC128B.128 [R22+0xe800], desc[UR20][R30.64+0x180] ;  /* 0x0e8001801e16dfae */ /* 0x0003e2000b901d54 */
[----:B------:R-:W-:Y:S01]  /*2430*/  ISETP.GE.AND P5, PT, R14, UR24, PT ;  /* 0x000000180e007c0c */ /* 0x000fe2000bfa6270 */
[----:B------:R-:W-:Y:S01]  /*2440*/  UIMAD UR24, UR25, UR8, URZ ;  /* 0x00000008191872a4 */ /* 0x000fe2000f8e023f */
[----:B------:R-:W-:Y:S01]  /*2450*/  @!P2 IADD3.X R14, R23, UR31, R7, P6, !PT ;  /* 0x0000001f170eac10 */ /* 0x000fe2000b7fe407 */
[----:B------:R-:W-:Y:S01]  /*2460*/  @!UP0 UIMAD UR25, UR11, 0x30, URZ ;  /* 0x000000300b1988a4 */ /* 0x000fe2000f8e023f */
[----:B------:R-:W3:Y:S01]  /*2470*/  @!P1 LDC.64 R6, c[0x0][0x218] ;  /* 0x00008600ff069b82 */ /* 0x000ee20000000a00 */
[C---:B--2---:R-:W-:Y:S01]  /*2480*/  @!P2 LEA R24, P6, R15.reuse, R8, 0x1 ;  /* 0x000000080f18a211 */ /* 0x044fe200078c08ff */
[----:B------:R-:W-:Y:S01]  /*2490*/  UIMAD.WIDE.U32 UR30, UR16, UR8, URZ ;  /* 0x00000008101e72a5 */ /* 0x000fe2000f8e003f */
[----:B------:R-:W-:Y:S01]  /*24a0*/  SHF.R.U32.HI R8, RZ, 0x3, R25 ;  /* 0x00000003ff087819 */ /* 0x000fe20000011619 */
[----:B------:R-:W-:Y:S01]  /*24b0*/  UIMAD UR24, UR16, UR9, UR24 ;  /* 0x00000009101872a4 */ /* 0x000fe2000f8e0218 */
[----:B------:R-:W-:Y:S01]  /*24c0*/  @!P2 LEA.HI.X R25, R15, R9, R14, 0x1, P6 ;  /* 0x000000090f19a211 */ /* 0x000fe200030f0c0e */
[----:B------:R-:W-:Y:S01]  /*24d0*/  IMAD.U32 R9, RZ, RZ, UR10 ;  /* 0x0000000aff097e24 */ /* 0x000fe2000f8e00ff */
[----:B------:R-:W-:Y:S01]  /*24e0*/  IADD3 R166, P6, R16, UR28, RZ ;  /* 0x0000001c10a67c10 */ /* 0x000fe2000ffde0ff */
[----:B------:R-:W-:Y:S01]  /*24f0*/  UIADD3 UR24, UR31, UR24, URZ ;  /* 0x000000181f187290 */ /* 0x000fe2000fffe03f */
[----:B------:R-:W-:Y:S01]  /*2500*/  LOP3.LUT R237, R237, R8, RZ, 0x3c, !PT ;  /* 0x00000008eded7212 */ /* 0x000fe200078e3cff */
[----:B------:R-:W-:Y:S01]  /*2510*/  @!P2 LDGSTS.E.BYPASS.LTC128B.128 [R19+0x9000], desc[UR20][R24.64] ;  /* 0x090000001813afae */ /* 0x000fe2000b901d54 */
[----:B------:R-:W-:Y:S01]  /*2520*/  IADD3.X R167, R17, UR27, R21, P6, !PT ;  /* 0x0000001b11a77c10 */ /* 0x000fe2000b7fe415 */
[----:B------:R-:W-:Y:S01]  /*2530*/  IMAD.U32 R242, RZ, RZ, UR30 ;  /* 0x0000001efff27e24 */ /* 0x000fe2000f8e00ff */
[----:B------:R-:W-:Y:S01]  /*2540*/  VOTEU.ALL UP0, P0 ;  /* 0x00000000003f7886 */ /* 0x000fe20000000000 */
[----:B------:R-:W-:Y:S01]  /*2550*/  @!P2 LDGSTS.E.BYPASS.LTC128B.128 [R19+0xb000], desc[UR20][R24.64+0x80] ;  /* 0x0b0000801813afae */ /* 0x000fe2000b901d54 */
[----:B------:R-:W-:-:S02]  /*2560*/  IMAD.U32 R243, RZ, RZ, UR31 ;  /* 0x0000001ffff37e24 */ /* 0x000fc4000f8e00ff */
[C---:B------:R-:W-:Y:S01]  /*2570*/  IMAD.WIDE.U32 R166, R11.reuse, UR6, R166 ;  /* 0x000000060ba67c25 */ /* 0x040fe2000f8e00a6 */
[----:B------:R-:W-:Y:S01]  /*2580*/  @!P2 LDGSTS.E.BYPASS.LTC128B.128 [R19+0xd000], desc[UR20][R24.64+0x100] ;  /* 0x0d0001001813afae */ /* 0x000fe2000b901d54 */
[----:B------:R-:W-:Y:S02]  /*2590*/  USHF.L.U32 UR6, UR9, 0x5, URZ ;  /* 0x0000000509067899 */ /* 0x000fe4000800063f */
[----:B------:R-:W-:Y:S01]  /*25a0*/  IMAD R11, R11, UR7, R18 ;  /* 0x000000070b0b7c24 */ /* 0x000fe2000f8e0212 */
[----:B------:R2:W-:Y:S01]  /*25b0*/  @!P2 LDGSTS.E.BYPASS.LTC128B.128 [R19+0xf000], desc[UR20][R24.64+0x180] ;  /* 0x0f0001801813afae */ /* 0x0005e2000b901d54 */
[----:B-1----:R-:W-:Y:S01]  /*25c0*/  @!P1 IMAD.MOV.U32 R22, RZ, RZ, R20 ;  /* 0x000000ffff169224 */ /* 0x002fe200078e0014 */
[----:B------:R-:W-:Y:S01]  /*25d0*/  LEA R20, P2, R242, R166, 0x6 ;  /* 0x000000a6f2147211 */ /* 0x000fe200078430ff */
[----:B------:R-:W-:Y:S01]  /*25e0*/  IMAD.U32 R15, RZ, RZ, UR24 ;  /* 0x00000018ff0f7e24 */ /* 0x000fe2000f8e00ff */
[----:B------:R-:W-:Y:S01]  /*25f0*/  UIADD3 UR7, UR23, 0x1, -UR15 ;  /* 0x0000000117077890 */ /* 0x000fe2000fffe80f */
[----:B------:R-:W-:-:S02]  /*2600*/  @!P1 IMAD.WIDE.U32 R22, R9, 0x30, R22 ;  /* 0x0000003009169825 */ /* 0x000fc400078e0016 */
[----:B------:R-:W1:Y:S02]  /*2610*/  @!P5 LDC.64 R8, c[0x0][0x220] ;  /* 0x00008800ff08db82 */ /* 0x000e640000000a00 */
[----:B------:R-:W-:Y:S01]  /*2620*/  @!P1 VIADD R10, R23, UR25 ;  /* 0x00000019170a9c36 */ /* 0x000fe20008000000 */
[C---:B---3--:R-:W-:Y:S01]  /*2630*/  @!P1 LEA R28, P6, R22.reuse, R6, 0x1 ;  /* 0x00000006161c9211 */ /* 0x048fe200078c08ff */
[----:B------:R-:W-:Y:S01]  /*2640*/  IMAD.IADD R243, R167, 0x1, R11 ;  /* 0x00000001a7f37824 */ /* 0x000fe200078e020b */
[----:B------:R-:W-:Y:S01]  /*2650*/  UIMAD.WIDE.U32 UR24, UR8, 0x20, URZ ;  /* 0x00000020081878a5 */ /* 0x000fe2000f8e003f */
[----:B------:R-:W-:Y:S01]  /*2660*/  IMAD.U32 R11, RZ, RZ, UR8 ;  /* 0x00000008ff0b7e24 */ /* 0x000fe2000f8e00ff */
[----:B------:R-:W-:Y:S01]  /*2670*/  @!P1 LEA.HI.X R29, R22, R7, R10, 0x1, P6 ;  /* 0x00000007161d9211 */ /* 0x000fe200030f0c0a */
[----:B------:R-:W-:Y:S01]  /*2680*/  IMAD.U32 R10, RZ, RZ, UR8 ;  /* 0x00000008ff0a7e24 */ /* 0x000fe2000f8e00ff */
[----:B------:R-:W3:Y:S01]  /*2690*/  @!P4 LDC.64 R6, c[0x0][0x220] ;  /* 0x00008800ff06cb82 */ /* 0x000ee20000000a00 */
[----:B------:R-:W-:Y:S01]  /*26a0*/  LEA.HI.X R21, R242, R243, R15, 0x6, P2 ;  /* 0x000000f3f2157211 */ /* 0x000fe200010f340f */
[----:B------:R-:W-:Y:S01]  /*26b0*/  IMAD.U32 R17, RZ, RZ, UR9 ;  /* 0x00000009ff117e24 */ /* 0x000fe2000f8e00ff */
[----:B------:R-:W-:Y:S01]  /*26c0*/  @!P1 LDGSTS.E.BYPASS.LTC128B.128 [R27+0x9800], desc[UR20][R28.64] ;  /* 0x098000001c1b9fae */ /* 0x000fe2000b901d54 */
[----:B------:R-:W-:Y:S01]  /*26d0*/  @!P4 LEA R16, P2, R11, R20, 0x4 ;  /* 0x000000140b10c211 */ /* 0x000fe200078420ff */
[----:B------:R-:W-:Y:S01]  /*26e0*/  IMAD.U32 R15, RZ, RZ, UR6 ;  /* 0x00000006ff0f7e24 */ /* 0x000fe2000f8e00ff */
[----:B------:R-:W-:Y:S01]  /*26f0*/  @!UP0 UIMAD UR6, UR9, 0x30, URZ ;  /* 0x00000030090688a4 */ /* 0x000fe2000f8e023f */
[----:B------:R-:W-:Y:S01]  /*2700*/  @!P1 LDGSTS.E.BYPASS.LTC128B.128 [R27+0xb800], desc[UR20][R28.64+0x80] ;  /* 0x0b8000801c1b9fae */ /* 0x000fe2000b901d54 */
[----:B------:R-:W-:Y:S01]  /*2710*/  @!P4 LEA.HI.X R17, R10, R21, R17, 0x4, P2 ;  /* 0x000000150a11c211 */ /* 0x000fe200010f2411 */
[----:B------:R-:W-:Y:S01]  /*2720*/  IMAD.U32 R18, RZ, RZ, UR8 ;  /* 0x00000008ff127e24 */ /* 0x000fe2000f8e00ff */
[----:B------:R-:W4:Y:S01]  /*2730*/  @!P3 LDC.64 R10, c[0x0][0x220] ;  /* 0x00008800ff0abb82 */ /* 0x000f220000000a00 */
[----:B------:R-:W-:Y:S01]  /*2740*/  @!P1 LDGSTS.E.BYPASS.LTC128B.128 [R27+0xd800], desc[UR20][R28.64+0x100] ;  /* 0x0d8001001c1b9fae */ /* 0x000fe2000b901d54 */
[----:B------:R-:W-:Y:S01]  /*2750*/  IMAD R237, R12, 0x200, R237 ;  /* 0x000002000ced7824 */ /* 0x000fe200078e02ed */
[----:B------:R-:W-:Y:S01]  /*2760*/  UISETP.GT.AND UP0, UPT, UR16, UR12, UPT ;  /* 0x0000000c1000728c */ /* 0x000fe2000bf04270 */
[----:B--2---:R-:W-:Y:S01]  /*2770*/  @!P0 IMAD.WIDE.U32 R18, R18, 0x30, R20 ;  /* 0x0000003012128825 */ /* 0x004fe200078e0014 */
[----:B------:R-:W-:Y:S01]  /*2780*/  @!P1 LDGSTS.E.BYPASS.LTC128B.128 [R27+0xf800], desc[UR20][R28.64+0x180] ;  /* 0x0f8001801c1b9fae */ /* 0x000fe2000b901d54 */
[----:B-1----:R-:W-:-:S02]  /*2790*/  @!P5 LEA R22, P6, R20, R8, 0x1 ;  /* 0x000000081416d211 */ /* 0x002fc400078c08ff */
[C---:B------:R-:W-:Y:S01]  /*27a0*/  @!P3 IADD3 R14, P1, R20.reuse, UR24, RZ ;  /* 0x00000018140ebc10 */ /* 0x040fe2000ff3e0ff */
[----:B------:R-:W0:Y:S01]  /*27b0*/  LDGDEPBAR ;  /* 0x00000000000079af */ /* 0x000e220000000000 */
[----:B------:R-:W-:Y:S01]  /*27c0*/  @!P5 LEA.HI.X R23, R20, R9, R21, 0x1, P6 ;  /* 0x000000091417d211 */ /* 0x000fe200030f0c15 */
[----:B------:R-:W-:Y:S01]  /*27d0*/  IMAD.SHL.U32 R12, R12, 0x8, RZ ;  /* 0x000000080c0c7824 */ /* 0x000fe200078e00ff */
[----:B------:R-:W1:Y:S01]  /*27e0*/  @!P0 LDC.64 R8, c[0x0][0x220] ;  /* 0x00008800ff088b82 */ /* 0x000e620000000a00 */
[----:B------:R-:W-:Y:S01]  /*27f0*/  @!P3 IADD3.X R15, R21, UR25, R15, P1, !PT ;  /* 0x00000019150fbc10 */ /* 0x000fe20008ffe40f */
[----:B------:R-:W-:Y:S01]  /*2800*/  ULDC UR24, c[0x0][0x39c] ;  /* 0x0000e70000187ab9 */ /* 0x000fe20000000800 */
[C---:B---3--:R-:W-:Y:S01]  /*2810*/  @!P4 LEA R20, P1, R16.reuse, R6, 0x1 ;  /* 0x000000061014c211 */ /* 0x048fe200078208ff */
[----:B------:R-:W-:Y:S01]  /*2820*/  IMAD.U32 R244, RZ, RZ, UR7 ;  /* 0x00000007fff47e24 */ /* 0x000fe2000f8e00ff */
[----:B------:R-:W-:Y:S02]  /*2830*/  SHF.R.S32.HI R6, RZ, 0x5, R92 ;  /* 0x00000005ff067819 */ /* 0x000fe4000001145c */
[----:B------:R-:W-:Y:S01]  /*2840*/  @!P4 LEA.HI.X R21, R16, R7, R17, 0x1, P1 ;  /* 0x000000071015c211 */ /* 0x000fe200008f0c11 */
[----:B------:R-:W-:Y:S01]  /*2850*/  IMAD.SHL.U32 R7, R2, 0x40, RZ ;  /* 0x0000004002077824 */ /* 0x000fe200078e00ff */
[----:B------:R-:W-:-:S02]  /*2860*/  LEA R237, R237, UR4, 0x1 ;  /* 0x00000004eded7c11 */ /* 0x000fc4000f8e08ff */
[----:B------:R-:W-:Y:S02]  /*2870*/  LEA R247, R6, UR22, 0x4 ;  /* 0x0000001606f77c11 */ /* 0x000fe4000f8e20ff */
[----:B------:R-:W-:Y:S01]  /*2880*/  LOP3.LUT R7, R7, 0x1c0, RZ, 0xc0, !PT ;  /* 0x000001c007077812 */ /* 0x000fe200078ec0ff */
[----:B------:R-:W-:-:S03]  /*2890*/  VIADD R235, R237, 0x8020 ;  /* 0x00008020edeb7836 */ /* 0x000fc60000000000 */
[----:B------:R-:W-:Y:S02]  /*28a0*/  LOP3.LUT R12, R7, 0x8, R12, 0xf8, !PT ;  /* 0x00000008070c7812 */ /* 0x000fe400078ef80c */
[----:B------:R-:W-:Y:S01]  /*28b0*/  SHF.R.U32.HI R5, RZ, 0x3, R7 ;  /* 0x00000003ff057819 */ /* 0x000fe20000011607 */
[----:B------:R-:W-:Y:S01]  /*28c0*/  IMAD R7, R6, 0x400, R93 ;  /* 0x0000040006077824 */ /* 0x000fe200078e025d */
[----:B------:R-:W-:-:S04]  /*28d0*/  DEPBAR.LE SB0, 0x0 ;  /* 0x000080000000791a */ /* 0x000fc80000000000 */
[----:B------:R-:W-:Y:S06]  /*28e0*/  BAR.SYNC.DEFER_BLOCKING 0x0 ;  /* 0x0000000000007b1d */ /* 0x000fec0000010000 */
        /* <DEDUP_REMOVED lines=11> */
[----:B----4-:R-:W-:-:S03]  /*29a0*/  @!P3 LEA R10, P5, R14, R10, 0x1 ;  /* 0x0000000a0e0ab211 */ /* 0x010fc600078a08ff */
[----:B------:R-:W-:Y:S01]  /*29b0*/  @P4 STS.128 [R239+0x10800], RZ ;  /* 0x010800ffef004388 */ /* 0x000fe20000000c00 */
[----:B------:R-:W-:Y:S02]  /*29c0*/  R2P PR, R2, 0x6 ;  /* 0x0000000602007804 */ /* 0x000fe40000000000 */
[----:B------:R-:W-:Y:S01]  /*29d0*/  LOP3.LUT R2, R12, R5, RZ, 0x3c, !PT ;  /* 0x000000050c027212 */ /* 0x000fe200078e3cff */
[----:B------:R-:W-:Y:S01]  /*29e0*/  @P4 STS.128 [R239+0x12800], RZ ;  /* 0x012800ffef004388 */ /* 0x000fe20000000c00 */
[----:B------:R-:W-:Y:S01]  /*29f0*/  @!P3 LEA.HI.X R11, R14, R11, R15, 0x1, P5 ;  /* 0x0000000b0e0bb211 */ /* 0x000fe200028f0c0f */
[----:B------:R-:W-:Y:S01]  /*2a00*/  @!P0 VIADD R5, R19, UR6 ;  /* 0x0000000613058c36 */ /* 0x000fe20008000000 */
[----:B-1----:R-:W-:Y:S01]  /*2a10*/  @!P0 LEA R8, P5, R18, R8, 0x1 ;  /* 0x0000000812088211 */ /* 0x002fe200078a08ff */
[----:B------:R-:W-:Y:S01]  /*2a20*/  @P4 STS.128 [R239+0x14800], RZ ;  /* 0x014800ffef004388 */ /* 0x000fe20000000c00 */
[----:B------:R-:W-:Y:S01]  /*2a30*/  IMAD.IADD R238, R2, 0x1, R7 ;  /* 0x0000000102ee7824 */ /* 0x000fe200078e0207 */
[----:B------:R-:W-:Y:S01]  /*2a40*/  UIADD3 UR6, UR7, UR18, URZ ;  /* 0x0000001207067290 */ /* 0x000fe2000fffe03f */
[----:B------:R-:W-:Y:S01]  /*2a50*/  @!P0 LEA.HI.X R9, R18, R9, R5, 0x1, P5 ;  /* 0x0000000912098211 */ /* 0x000fe200028f0c05 */
[----:B------:R-:W-:Y:S01]  /*2a60*/  @P4 STS.128 [R239+0x16800], RZ ;  /* 0x016800ffef004388 */ /* 0x000fe20000000c00 */
[----:B------:R-:W-:Y:S01]  /*2a70*/  IMAD.MOV.U32 R7, RZ, RZ, 0x10 ;  /* 0x00000010ff077424 */ /* 0x000fe200078e00ff */
[----:B------:R-:W-:Y:S01]  /*2a80*/  LEA R238, R238, UR4, 0x1 ;  /* 0x00000004eeee7c11 */ /* 0x000fe2000f8e08ff */
[----:B------:R-:W-:Y:S01]  /*2a90*/  IMAD.MOV.U32 R5, RZ, RZ, 0x20 ;  /* 0x00000020ff057424 */ /* 0x000fe200078e00ff */
[----:B------:R-:W-:Y:S01]  /*2aa0*/  @!PT LDS RZ, [RZ] ;  /* 0x00000000fffff984 */ /* 0x000fe20000000800 */
[----:B------:R-:W-:Y:S01]  /*2ab0*/  @!PT LDS RZ, [RZ] ;  /* 0x00000000fffff984 */ /* 0x000fe20000000800 */
[----:B------:R-:W-:Y:S01]  /*2ac0*/  @!PT LDS RZ, [RZ] ;  /* 0x00000000fffff984 */ /* 0x000fe20000000800 */
[----:B------:R-:W-:Y:S02]  /*2ad0*/  @!P4 LDGSTS.E.BYPASS.LTC128B.128 [R239+0x10800], desc[UR20][R20.64] ;  /* 0x1080000014efcfae */ /* 0x000fe4000b901d54 */
[----:B------:R-:W-:-:S02]  /*2ae0*/  SEL R7, R7, 0xfffffff0, !P1 ;  /* 0xfffffff007077807 */ /* 0x000fc40004800000 */
[----:B------:R-:W-:Y:S01]  /*2af0*/  @!P4 LDGSTS.E.BYPASS.LTC128B.128 [R239+0x12800], desc[UR20][R20.64+0x80] ;  /* 0x1280008014efcfae */ /* 0x000fe2000b901d54 */
[----:B------:R-:W-:Y:S02]  /*2b00*/  SEL R5, R5, 0xffffffe0, !P2 ;  /* 0xffffffe005057807 */ /* 0x000fe40005000000 */
[----:B------:R-:W-:Y:S01]  /*2b10*/  R2P PR, R0, 0x6 ;  /* 0x0000000600007804 */ /* 0x000fe20000000000 */
[----:B------:R-:W-:Y:S01]  /*2b20*/  @!P4 LDGSTS.E.BYPASS.LTC128B.128 [R239+0x14800], desc[UR20][R20.64+0x100] ;  /* 0x1480010014efcfae */ /* 0x000fe2000b901d54 */
[----:B------:R-:W-:Y:S02]  /*2b30*/  VIADD R0, R237, 0x8000 ;  /* 0x00008000ed007836 */ /* 0x000fe40000000000 */
[--C-:B------:R-:W-:Y:S01]  /*2b40*/  IMAD R236, R7, 0x2, R238.reuse ;  /* 0x0000000207ec7824 */ /* 0x100fe200078e02ee */
[----:B------:R1:W-:Y:S01]  /*2b50*/  @!P4 LDGSTS.E.BYPASS.LTC128B.128 [R239+0x16800], desc[UR20][R20.64+0x180] ;  /* 0x1680018014efcfae */ /* 0x0003e2000b901d54 */
[C---:B------:R-:W-:Y:S02]  /*2b60*/  IMAD R234, R5.reuse, 0x2, R238 ;  /* 0x0000000205ea7824 */ /* 0x040fe400078e02ee */
[----:B------:R-:W-:Y:S01]  /*2b70*/  IMAD R233, R5, 0x2, R236 ;  /* 0x0000000205e97824 */ /* 0x000fe200078e02ec */
[----:B------:R-:W-:Y:S04]  /*2b80*/  @P3 STS.128 [R239+0x11000], RZ ;  /* 0x011000ffef003388 */ /* 0x000fe80000000c00 */
[----:B------:R-:W-:Y:S01]  /*2b90*/  @P3 STS.128 [R239+0x13000], RZ ;  /* 0x013000ffef003388 */ /* 0x000fe20000000c00 */
[----:B------:R-:W-:-:S02]  /*2ba0*/  @P1 VIADD R235, R0, 0xffffffe0 ;  /* 0xffffffe000eb1836 */ /* 0x000fc40000000000 */
[----:B------:R-:W-:Y:S01]  /*2bb0*/  IMAD.MOV.U32 R0, RZ, RZ, 0x40 ;  /* 0x00000040ff007424 */ /* 0x000fe200078e00ff */
[----:B------:R-:W-:Y:S04]  /*2bc0*/  @P3 STS.128 [R239+0x15000], RZ ;  /* 0x015000ffef003388 */ /* 0x000fe80000000c00 */
[----:B------:R-:W-:Y:S01]  /*2bd0*/  @P3 STS.128 [R239+0x17000], RZ ;  /* 0x017000ffef003388 */ /* 0x000fe20000000c00 */
[----:B------:R-:W-:-:S03]  /*2be0*/  SEL R0, R0, 0xffffffc0, !P2 ;  /* 0xffffffc000007807 */ /* 0x000fc60005000000 */
[----:B------:R-:W-:Y:S01]  /*2bf0*/  @!PT LDS RZ, [RZ] ;  /* 0x00000000fffff984 */ /* 0x000fe20000000800 */
[----:B------:R-:W-:Y:S01]  /*2c00*/  @!PT LDS RZ, [RZ] ;  /* 0x00000000fffff984 */ /* 0x000fe20000000800 */
[----:B------:R-:W-:Y:S01]  /*2c10*/  @!PT LDS RZ, [RZ] ;  /* 0x00000000fffff984 */ /* 0x000fe20000000800 */
[----:B------:R-:W-:Y:S02]  /*2c20*/  @!P3 LDGSTS.E.BYPASS.LTC128B.128 [R239+0x11000], desc[UR20][R10.64] ;  /* 0x110000000aefbfae */ /* 0x000fe4000b901d54 */
[----:B------:R-:W-:Y:S02]  /*2c30*/  IMAD.IADD R231, R237, 0x1, R0 ;  /* 0x00000001ede77824 */ /* 0x000fe400078e0200 */
[----:B------:R-:W-:Y:S01]  /*2c40*/  @!P3 LDGSTS.E.BYPASS.LTC128B.128 [R239+0x13000], desc[UR20][R10.64+0x80] ;  /* 0x130000800aefbfae */ /* 0x000fe2000b901d54 */
[----:B------:R-:W-:-:S03]  /*2c50*/  IMAD.IADD R224, R0, 0x1, R235 ;  /* 0x0000000100e07824 */ /* 0x000fc600078e02eb */
        /* <DEDUP_REMOVED lines=14> */
[----:B-1----:R-:W1:Y:S04]  /*2d40*/  LDSM.16.M88.4 R20, [R237+0x8000] ;  /* 0x00800000ed14783b */ /* 0x002e680000000200 */
[----:B------:R-:W-:Y:S04]  /*2d50*/  LDSM.16.M88.4 R12, [R236] ;  /* 0x00000000ec0c783b */ /* 0x000fe80000000200 */
[----:B------:R-:W-:Y:S04]  /*2d60*/  LDSM.16.M88.4 R36, [R235] ;  /* 0x00000000eb24783b */ /* 0x000fe80000000200 */
[----:B------:R-:W3:Y:S04]  /*2d70*/  LDSM.16.M88.4 R56, [R237+0x8800] ;  /* 0x00880000ed38783b */ /* 0x000ee80000000200 */
[----:B------:R-:W-:Y:S04]  /*2d80*/  LDSM.16.M88.4 R80, [R234] ;  /* 0x00000000ea50783b */ /* 0x000fe80000000200 */
[----:B------:R-:W-:Y:S04]  /*2d90*/  LDSM.16.M88.4 R84, [R231+0x8000] ;  /* 0x00800000e754783b */ /* 0x000fe80000000200 */
[----:B------:R-:W4:Y:S04]  /*2da0*/  LDSM.16.M88.4 R48, [R237+0x9000] ;  /* 0x00900000ed30783b */ /* 0x000f280000000200 */
[----:B------:R-:W5:Y:S04]  /*2db0*/  LDSM.16.M88.4 R16, [R237+0x9800] ;  /* 0x00980000ed10783b */ /* 0x000f680000000200 */
[----:B------:R-:W5:Y:S04]  /*2dc0*/  LDSM.16.M88.4 R28, [R235+0x800] ;  /* 0x00080000eb1c783b */ /* 0x000f680000000200 */
[----:B--2---:R-:W-:Y:S01]  /*2dd0*/  LDSM.16.M88.4 R8, [R233] ;  /* 0x00000000e908783b */ /* 0x004fe20000000200 */
[C---:B-1----:R-:W-:Y:S03]  /*2de0*/  HMMA.16816.F32 R24, R32.reuse, R20, RZ ;  /* 0x000000142018723c */ /* 0x042fe600000018ff */
[----:B------:R-:W1:Y:S04]  /*2df0*/  LDSM.16.M88.4 R76, [R224] ;  /* 0x00000000e04c783b */ /* 0x000e680000000200 */
[----:B------:R-:W2:Y:S01]  /*2e00*/  LDSM.16.M88.4 R72, [R235+0x1000] ;  /* 0x00100000eb48783b */ /* 0x000ea20000000200 */
[C---:B------:R-:W-:Y:S03]  /*2e10*/  HMMA.16816.F32 R20, R32.reuse, R22, RZ ;  /* 0x000000162014723c */ /* 0x040fe600000018ff */
[----:B------:R-:W2:Y:S03]  /*2e20*/  LDSM.16.M88.4 R68, [R235+0x1800] ;  /* 0x00180000eb44783b */ /* 0x000ea60000000200 */
[C---:B---3--:R-:W-:Y:S01]  /*2e30*/  HMMA.16816.F32 R60, R32.reuse, R56, RZ ;  /* 0x00000038203c723c */ /* 0x048fe200000018ff */
[----:B------:R-:W3:Y:S04]  /*2e40*/  LDSM.16.M88.4 R40, [R231+0x8800] ;  /* 0x00880000e728783b */ /* 0x000ee80000000200 */
[----:B------:R-:W-:Y:S01]  /*2e50*/  LDSM.16.M88.4 R88, [R237+0xa000] ;  /* 0x00a00000ed58783b */ /* 0x000fe20000000200 */
[----:B------:R-:W-:Y:S03]  /*2e60*/  HMMA.16816.F32 R56, R32, R58, RZ ;  /* 0x0000003a2038723c */ /* 0x000fe600000018ff */
[----:B------:R-:W-:Y:S03]  /*2e70*/  LDSM.16.M88.4 R64, [R231+0x9000] ;  /* 0x00900000e740783b */ /* 0x000fe60000000200 */
[C---:B------:R-:W-:Y:S01]  /*2e80*/  HMMA.16816.F32 R24, R12.reuse, R36, R24 ;  /* 0x000000240c18723c */ /* 0x040fe20000001818 */
[----:B------:R-:W0:Y:S05]  /*2e90*/  LDGDEPBAR ;  /* 0x00000000000079af */ /* 0x000e2a0000000000 */
[----:B------:R-:W-:Y:S01]  /*2ea0*/  HMMA.16816.F32 R20, R12, R38, R20 ;  /* 0x000000260c14723c */ /* 0x000fe20000001814 */
[----:B------:R-:W-:Y:S05]  /*2eb0*/  LDSM.16.M88.4 R36, [R231+0x9800] ;  /* 0x00980000e724783b */ /* 0x000fea0000000200 */
[C---:B----4-:R-:W-:Y:S06]  /*2ec0*/  HMMA.16816.F32 R52, R32.reuse, R48, RZ ;  /* 0x000000302034723c */ /* 0x050fec00000018ff */
[----:B------:R-:W-:Y:S06]  /*2ed0*/  HMMA.16816.F32 R48, R32, R50, RZ ;  /* 0x000000322030723c */ /* 0x000fec00000018ff */
[----:B------:R-:W-:Y:S06]  /*2ee0*/  HMMA.16816.F32 R24, R80, R84, R24 ;  /* 0x000000545018723c */ /* 0x000fec0000001818 */
[----:B-----5:R-:W-:Y:S06]  /*2ef0*/  HMMA.16816.F32 R44, R32, R16, RZ ;  /* 0x00000010202c723c */ /* 0x020fec00000018ff */
[----:B------:R-:W-:Y:S01]  /*2f00*/  HMMA.16816.F32 R20, R80, R86, R20 ;  /* 0x000000565014723c */ /* 0x000fe20000001814 */
[----:B------:R-:W-:Y:S05]  /*2f10*/  LDSM.16.M88.4 R84, [R235+0x2000] ;  /* 0x00200000eb54783b */ /* 0x000fea0000000200 */
[----:B------:R-:W-:Y:S01]  /*2f20*/  HMMA.16816.F32 R32, R32, R18, RZ ;  /* 0x000000122020723c */ /* 0x000fe200000018ff */
[----:B------:R-:W-:Y:S05]  /*2f30*/  LDSM.16.M88.4 R16, [R224+0x800] ;  /* 0x00080000e010783b */ /* 0x000fea0000000200 */
[C---:B------:R-:W-:Y:S06]  /*2f40*/  HMMA.16816.F32 R60, R12.reuse, R28, R60 ;  /* 0x0000001c0c3c723c */ /* 0x040fec000000183c */
[----:B------:R-:W-:Y:S01]  /*2f50*/  HMMA.16816.F32 R56, R12, R30, R56 ;  /* 0x0000001e0c38723c */ /* 0x000fe20000001838 */
[----:B------:R-:W4:Y:S05]  /*2f60*/  LDSM.16.M88.4 R28, [R238+0x2000] ;  /* 0x00200000ee1c783b */ /* 0x000f2a0000000200 */
[----:B-1----:R-:W-:Y:S06]  /*2f70*/  HMMA.16816.F32 R24, R8, R76, R24 ;  /* 0x0000004c0818723c */ /* 0x002fec0000001818 */
[C---:B--2---:R-:W-:Y:S06]  /*2f80*/  HMMA.16816.F32 R52, R12.reuse, R72, R52 ;  /* 0x000000480c34723c */ /* 0x044fec0000001834 */
[C---:B------:R-:W-:Y:S01]  /*2f90*/  HMMA.16816.F32 R48, R12.reuse, R74, R48 ;  /* 0x0000004a0c30723c */ /* 0x040fe20000001830 */
[----:B------:R-:W-:Y:S05]  /*2fa0*/  LDSM.16.M88.4 R72, [R224+0x1000] ;  /* 0x00100000e048783b */ /* 0x000fea0000000200 */
[----:B------:R-:W-:Y:S06]  /*2fb0*/  HMMA.16816.F32 R44, R12, R68, R44 ;  /* 0x000000440c2c723c */ /* 0x000fec000000182c */
[----:B------:R-:W-:Y:S01]  /*2fc0*/  HMMA.16816.F32 R20, R8, R78, R20 ;  /* 0x0000004e0814723c */ /* 0x000fe20000001814 */
[----:B------:R-:W-:Y:S05]  /*2fd0*/  LDSM.16.M88.4 R76, [R231+0xa000] ;  /* 0x00a00000e74c783b */ /* 0x000fea0000000200 */
[----:B------:R-:W-:Y:S01]  /*2fe0*/  HMMA.16816.F32 R12, R12, R70, R32 ;  /* 0x000000460c0c723c */ /* 0x000fe20000001820 */
[----:B------:R-:W-:Y:S04]  /*2ff0*/  LDSM.16.M88.4 R68, [R224+0x1800] ;  /* 0x00180000e044783b */ /* 0x000fe80000000200 */
[----:B------:R-:W-:Y:S01]  /*3000*/  LDSM.16.M88.4 R32, [R237+0xa800] ;  /* 0x00a80000ed20783b */ /* 0x000fe20000000200 */
[C---:B---3--:R-:W-:Y:S06]  /*3010*/  HMMA.16816.F32 R60, R80.reuse, R40, R60 ;  /* 0x00000028503c723c */ /* 0x048fec000000183c */
[----:B------:R-:W-:Y:S01]  /*3020*/  HMMA.16816.F32 R56, R80, R42, R56 ;  /* 0x0000002a5038723c */ /* 0x000fe20000001838 */
[----:B------:R-:W1:Y:S05]  /*3030*/  LDSM.16.M88.4 R40, [R236+0x2000] ;  /* 0x00200000ec28783b */ /* 0x000e6a0000000200 */
[----:B----4-:R-:W-:Y:S06]  /*3040*/  HMMA.16816.F32 R24, R28, R88, R24 ;  /* 0x000000581c18723c */ /* 0x010fec0000001818 */
[C---:B------:R-:W-:Y:S06]  /*3050*/  HMMA.16816.F32 R52, R80.reuse, R64, R52 ;  /* 0x000000405034723c */ /* 0x040fec0000001834 */
        /* <DEDUP_REMOVED lines=8> */
[C---:B------:R-:W-:Y:S06]  /*30e0*/  HMMA.16816.F32 R60, R8.reuse, R16, R60 ;  /* 0x00000010083c723c */ /* 0x040fec000000183c */
[----:B------:R-:W-:Y:S01]  /*30f0*/  HMMA.16816.F32 R56, R8, R18, R56 ;  /* 0x000000120838723c */ /* 0x000fe20000001838 */
[----:B------:R-:W2:Y:S05]  /*3100*/  LDSM.16.M88.4 R16, [R234+0x2000] ;  /* 0x00200000ea10783b */ /* 0x000eaa0000000200 */
[C---:B-1----:R-:W-:Y:S06]  /*3110*/  HMMA.16816.F32 R24, R40.reuse, R84, R24 ;  /* 0x000000542818723c */ /* 0x042fec0000001818 */
[----:B------:R-:W-:Y:S01]  /*3120*/  HMMA.16816.F32 R20, R40, R86, R20 ;  /* 0x000000562814723c */ /* 0x000fe20000001814 */
[----:B------:R-:W-:Y:S05]  /*3130*/  LDSM.16.M88.4 R84, [R237+0xc000] ;  /* 0x00c00000ed54783b */ /* 0x000fea0000000200 */
[C---:B------:R-:W-:Y:S06]  /*3140*/  HMMA.16816.F32 R52, R8.reuse, R72, R52 ;  /* 0x000000480834723c */ /* 0x040fec0000001834 */
[C---:B------:R-:W-:Y:S01]  /*3150*/  HMMA.16816.F32 R48, R8.reuse, R74, R48 ;  /* 0x0000004a0830723c */ /* 0x040fe20000001830 */
[----:B------:R-:W-:Y:S05]  /*3160*/  LDSM.16.M88.4 R72, [R235+0x3000] ;  /* 0x00300000eb48783b */ /* 0x000fea0000000200 */
[C---:B------:R-:W-:Y:S06]  /*3170*/  HMMA.16816.F32 R44, R8.reuse, R68, R44 ;  /* 0x00000044082c723c */ /* 0x040fec000000182c */
[----:B------:R-:W-:Y:S01]  /*3180*/  HMMA.16816.F32 R80, R8, R70, R80 ;  /* 0x000000460850723c */ /* 0x000fe20000001850 */
[----:B------:R-:W-:Y:S04]  /*3190*/  LDSM.16.M88.4 R68, [R235+0x3800] ;  /* 0x00380000eb44783b */ /* 0x000fe80000000200 */
[----:B------:R-:W-:Y:S01]  /*31a0*/  LDSM.16.M88.4 R8, [R231+0xa800] ;  /* 0x00a80000e708783b */ /* 0x000fe20000000200 */
[C---:B------:R-:W-:Y:S06]  /*31b0*/  HMMA.16816.F32 R60, R28.reuse, R32, R60 ;  /* 0x000000201c3c723c */ /* 0x040fec000000183c */
[----:B------:R-:W-:Y:S01]  /*31c0*/  HMMA.16816.F32 R56, R28, R34, R56 ;  /* 0x000000221c38723c */ /* 0x000fe20000001838 */
[----:B------:R-:W1:Y:S05]  /*31d0*/  LDSM.16.M88.4 R32, [R233+0x2000] ;  /* 0x00200000e920783b */ /* 0x000e6a0000000200 */
[C---:B--2---:R-:W-:Y:S06]  /*31e0*/  HMMA.16816.F32 R24, R16.reuse, R76, R24 ;  /* 0x0000004c1018723c */ /* 0x044fec0000001818 */
        /* <DEDUP_REMOVED lines=95> */
[----:B------:R-:W1:Y:S05]  /*37e0*/  LDSM.16.M88.4 R8, [R233+0x6000] ;  /* 0x00600000e908783b */ /* 0x000e6a0000000200 */
[C---:B------:R-:W-:Y:S06]  /*37f0*/  HMMA.16816.F32 R44, R84.reuse, R88, R44 ;  /* 0x00000058542c723c */ /* 0x040fec000000182c */
[----:B------:R-:W-:Y:S06]  /*3800*/  HMMA.16816.F32 R80, R84, R90, R80 ;  /* 0x0000005a5450723c */ /* 0x000fec0000001850 */
[C---:B--2---:R-:W-:Y:S06]  /*3810*/  HMMA.16816.F32 R24, R12.reuse, R28, R24 ;  /* 0x0000001c0c18723c */ /* 0x044fec0000001818 */
[----:B------:R-:W-:Y:S01]  /*3820*/  HMMA.16816.F32 R20, R12, R30, R20 ;  /* 0x0000001e0c14723c */ /* 0x000fe20000001814 */
[----:B------:R-:W2:Y:S05]  /*3830*/  LDSM.16.M88.4 R28, [R235+0x7800] ;  /* 0x00780000eb1c783b */ /* 0x000eaa0000000200 */
[C---:B------:R-:W-:Y:S06]  /*3840*/  HMMA.16816.F32 R52, R76.reuse, R68, R52 ;  /* 0x000000444c34723c */ /* 0x040fec0000001834 */
[----:B------:R-:W-:Y:S06]  /*3850*/  HMMA.16816.F32 R48, R76, R70, R48 ;  /* 0x000000464c30723c */ /* 0x000fec0000001830 */
[C---:B-1----:R-:W-:Y:S06]  /*3860*/  HMMA.16816.F32 R24, R8.reuse, R16, R24 ;  /* 0x000000100818723c */ /* 0x042fec0000001818 */
[----:B------:R-:W-:Y:S01]  /*3870*/  HMMA.16816.F32 R20, R8, R18, R20 ;  /* 0x000000120814723c */ /* 0x000fe20000001814 */
[----:B------:R-:W1:Y:S05]  /*3880*/  LDSM.16.M88.4 R16, [R231+0xf000] ;  /* 0x00f00000e710783b */ /* 0x000e6a0000000200 */
[C---:B------:R-:W-:Y:S06]  /*3890*/  HMMA.16816.F32 R44, R76.reuse, R64, R44 ;  /* 0x000000404c2c723c */ /* 0x040fec000000182c */
[C---:B------:R-:W-:Y:S06]  /*38a0*/  HMMA.16816.F32 R60, R76.reuse, R72, R60 ;  /* 0x000000484c3c723c */ /* 0x040fec000000183c */
[C---:B------:R-:W-:Y:S01]  /*38b0*/  HMMA.16816.F32 R72, R76.reuse, R74, R56 ;  /* 0x0000004a4c48723c */ /* 0x040fe20000001838 */
[----:B------:R-:W3:Y:S01]  /*38c0*/  LDSM.16.M88.4 R56, [R231+0xe800] ;  /* 0x00e80000e738783b */ /* 0x000ee20000000200 */
[----:B------:R-:W-:Y:S01]  /*38d0*/  FMUL.FTZ R0, R24, UR24 ;  /* 0x0000001818007c20 */ /* 0x000fe20008410000 */
[----:B------:R-:W-:Y:S01]  /*38e0*/  FMUL.FTZ R24, R25, UR24 ;  /* 0x0000001819187c20 */ /* 0x000fe20008410000 */
[----:B------:R-:W-:Y:S01]  /*38f0*/  FMUL.FTZ R25, R26, UR24 ;  /* 0x000000181a197c20 */ /* 0x000fe20008410000 */
[----:B------:R-:W-:Y:S01]  /*3900*/  FMUL.FTZ R26, R27, UR24 ;  /* 0x000000181b1a7c20 */ /* 0x000fe20008410000 */
[----:B------:R-:W-:Y:S01]  /*3910*/  HMMA.16816.F32 R80, R76, R66, R80 ;  /* 0x000000424c50723c */ /* 0x000fe20000001850 */
[----:B------:R-:W-:Y:S01]  /*3920*/  LOP3.LUT R27, R92, 0xffffffe0, RZ, 0xc0, !PT ;  /* 0xffffffe05c1b7812 */ /* 0x000fe200078ec0ff */
[----:B------:R-:W-:Y:S01]  /*3930*/  FMUL.FTZ R20, R20, UR24 ;  /* 0x0000001814147c20 */ /* 0x000fe20008410000 */
[----:B------:R-:W4:Y:S01]  /*3940*/  MUFU.TANH R0, R0 ;  /* 0x0000000000007308 */ /* 0x000f220000002400 */
[----:B------:R-:W-:Y:S01]  /*3950*/  FMUL.FTZ R21, R21, UR24 ;  /* 0x0000001815157c20 */ /* 0x000fe20008410000 */
[----:B------:R-:W-:Y:S01]  /*3960*/  FMUL.FTZ R22, R22, UR24 ;  /* 0x0000001816167c20 */ /* 0x000fe20008410000 */
[----:B------:R-:W-:Y:S01]  /*3970*/  HMMA.16816.F32 R52, R40, R32, R52 ;  /* 0x000000202834723c */ /* 0x000fe20000001834 */
[----:B------:R-:W-:-:S04]  /*3980*/  IMAD.IADD R27, R4, 0x1, -R27 ;  /* 0x00000001041b7824 */ /* 0x000fc800078e0a1b */
[----:B------:R-:W-:Y:S01]  /*3990*/  MUFU.TANH R6, R22 ;  /* 0x0000001600067308 */ /* 0x000fe20000002400 */
[C---:B------:R-:W-:Y:S06]  /*39a0*/  HMMA.16816.F32 R48, R40.reuse, R34, R48 ;  /* 0x000000222830723c */ /* 0x040fec0000001830 */
[C---:B--2---:R-:W-:Y:S01]  /*39b0*/  HMMA.16816.F32 R44, R40.reuse, R28, R44 ;  /* 0x0000001c282c723c */ /* 0x044fe2000000182c */
[----:B------:R-:W-:Y:S05]  /*39c0*/  MUFU.TANH R29, R21 ;  /* 0x00000015001d7308 */ /* 0x000fea0000002400 */
[----:B------:R-:W-:Y:S01]  /*39d0*/  HMMA.16816.F32 R60, R40, R36, R60 ;  /* 0x00000024283c723c */ /* 0x000fe2000000183c */
[----:B------:R-:W-:-:S02]  /*39e0*/  SHF.R.S32.HI R28, RZ, 0x1f, R27 ;  /* 0x0000001fff1c7819 */ /* 0x000fc4000001141b */
[----:B------:R-:W2:Y:S02]  /*39f0*/  MUFU.TANH R25, R25 ;  /* 0x0000001900197308 */ /* 0x000ea40000002400 */
[----:B------:R-:W-:Y:S01]  /*3a00*/  LEA.HI R28, R28, R27, RZ, 0x2 ;  /* 0x0000001b1c1c7211 */ /* 0x000fe200078f10ff */
[----:B------:R-:W-:Y:S01]  /*3a10*/  HMMA.16816.F32 R72, R40, R38, R72 ;  /* 0x000000262848723c */ /* 0x000fe20000001848 */
[----:B------:R-:W5:Y:S01]  /*3a20*/  LDSM.16.M88.4 R36, [R224+0x6800] ;  /* 0x00680000e024783b */ /* 0x000f620000000200 */
[----:B------:R-:W-:-:S03]  /*3a30*/  IMAD.U32 R27, RZ, RZ, UR16 ;  /* 0x00000010ff1b7e24 */ /* 0x000fc6000f8e00ff */
[----:B------:R-:W2:Y:S01]  /*3a40*/  MUFU.TANH R24, R24 ;  /* 0x0000001800187308 */ /* 0x000ea20000002400 */
[----:B------:R-:W-:Y:S06]  /*3a50*/  HMMA.16816.F32 R80, R40, R30, R80 ;  /* 0x0000001e2850723c */ /* 0x000fec0000001850 */
[C---:B-1----:R-:W-:Y:S01]  /*3a60*/  HMMA.16816.F32 R52, R12.reuse, R16, R52 ;  /* 0x000000100c34723c */ /* 0x042fe20000001834 */
[----:B------:R1:W-:Y:S05]  /*3a70*/  MUFU.TANH R31, R20 ;  /* 0x00000014001f7308 */ /* 0x0003ea0000002400 */
[C---:B------:R-:W-:Y:S01]  /*3a80*/  HMMA.16816.F32 R48, R12.reuse, R18, R48 ;  /* 0x000000120c30723c */ /* 0x040fe20000001830 */
[----:B------:R-:W4:Y:S02]  /*3a90*/  LDSM.16.M88.4 R16, [R224+0x7000] ;  /* 0x00700000e010783b */ /* 0x000f240000000200 */
[----:B------:R-:W2:Y:S03]  /*3aa0*/  MUFU.TANH R26, R26 ;  /* 0x0000001a001a7308 */ /* 0x000ea60000002400 */
[----:B---3--:R-:W-:Y:S01]  /*3ab0*/  HMMA.16816.F32 R60, R12, R56, R60 ;  /* 0x000000380c3c723c */ /* 0x008fe2000000183c */
[----:B-1----:R-:W-:Y:S01]  /*3ac0*/  SHF.R.S32.HI R20, RZ, 0x2, R28 ;  /* 0x00000002ff147819 */ /* 0x002fe2000001141c */
[----:B------:R-:W-:-:S04]  /*3ad0*/  FMUL.FTZ R28, R23, UR24 ;  /* 0x00000018171c7c20 */ /* 0x000fc80008410000 */
[----:B------:R-:W-:Y:S01]  /*3ae0*/  HMMA.16816.F32 R72, R12, R58, R72 ;  /* 0x0000003a0c48723c */ /* 0x000fe20000001848 */
[----:B------:R-:W-:Y:S01]  /*3af0*/  IMAD.IADD R247, R20, 0x1, R247 ;  /* 0x0000000114f77824 */ /* 0x000fe200078e02f7 */
[----:B------:R1:W3:Y:S01]  /*3b00*/  MUFU.TANH R4, R28 ;  /* 0x0000001c00047308 */ /* 0x0002e20000002400 */
[----:B------:R-:W2:Y:S02]  /*3b10*/  LDSM.16.M88.4 R20, [R231+0xf800] ;  /* 0x00f80000e714783b */ /* 0x000ea40000000200 */
[C---:B------:R-:W-:Y:S01]  /*3b20*/  VIADD R245, R247.reuse, 0x8 ;  /* 0x00000008f7f57836 */ /* 0x040fe20000000000 */
[C---:B------:R-:W-:Y:S02]  /*3b30*/  VIADDMNMX R246, R247.reuse, UR6, R246, PT ;  /* 0x00000006f7f67c46 */ /* 0x040fe4000b8001f6 */
[----:B------:R-:W-:Y:S02]  /*3b40*/  VIADDMNMX R247, R247, UR19, RZ, !PT ;  /* 0x00000013f7f77c46 */ /* 0x000fe4000f8001ff */
[----:B------:R-:W-:-:S02]  /*3b50*/  IADD3 R244, R245, UR18, R244 ;  /* 0x00000012f5f47c10 */ /* 0x000fc4000fffe0f4 */
[----:B------:R-:W-:Y:S02]  /*3b60*/  VIADDMNMX R245, R245, UR19, RZ, !PT ;  /* 0x00000013f5f57c46 */ /* 0x000fe4000f8001ff */
[----:B------:R-:W-:-:S04]  /*3b70*/  VIMNMX R244, R244, UR23, PT ;  /* 0x00000017f4f47c48 */ /* 0x000fc8000bfe0100 */
[----:B-----5:R-:W-:Y:S01]  /*3b80*/  HMMA.16816.F32 R60, R8, R36, R60 ;  /* 0x00000024083c723c */ /* 0x020fe2000000183c */
[----:B-1----:R-:W-:-:S05]  /*3b90*/  IMAD R28, R27, 0x40, R250 ;  /* 0x000000401b1c7824 */ /* 0x002fca00078e02fa */
[C---:B------:R-:W-:Y:S01]  /*3ba0*/  HMMA.16816.F32 R72, R8.reuse, R38, R72 ;  /* 0x000000260848723c */ /* 0x040fe20000001848 */
[C---:B------:R-:W-:Y:S01]  /*3bb0*/  VIADD R27, R28.reuse, 0x8 ;  /* 0x000000081c1b7836 */ /* 0x040fe20000000000 */
[CC--:B------:R-:W-:Y:S01]  /*3bc0*/  ISETP.GE.AND P6, PT, R28.reuse, R246.reuse, PT ;  /* 0x000000f61c00720c */ /* 0x0c0fe20003fc6270 */
[C---:B------:R-:W-:Y:S02]  /*3bd0*/  VIADD R30, R28.reuse, 0x1 ;  /* 0x000000011c1e7836 */ /* 0x040fe40000000000 */
[C---:B------:R-:W-:Y:S01]  /*3be0*/  VIADD R40, R28.reuse, 0x18 ;  /* 0x000000181c287836 */ /* 0x040fe20000000000 */
[C---:B------:R-:W-:Y:S01]  /*3bf0*/  ISETP.GE.AND P5, PT, R27.reuse, R246, PT ;  /* 0x000000f61b00720c */ /* 0x040fe20003fa6270 */
[----:B----4-:R-:W-:Y:S01]  /*3c00*/  HMMA.16816.F32 R52, R8, R16, R52 ;  /* 0x000000100834723c */ /* 0x010fe20000001834 */
[C---:B------:R-:W-:Y:S01]  /*3c10*/  ISETP.GE.AND P3, PT, R27.reuse, R244, PT ;  /* 0x000000f41b00720c */ /* 0x040fe20003f66270 */
[----:B------:R-:W-:Y:S01]  /*3c20*/  VIADD R39, R28, 0x19 ;  /* 0x000000191c277836 */ /* 0x000fe20000000000 */
[----:B------:R-:W-:-:S02]  /*3c30*/  ISETP.LT.OR P5, PT, R27, R247, P5 ;  /* 0x000000f71b00720c */ /* 0x000fc40002fa1670 */
[----:B------:R-:W-:Y:S01]  /*3c40*/  ISETP.LT.OR P3, PT, R27, R245, P3 ;  /* 0x000000f51b00720c */ /* 0x000fe20001f61670 */
[C---:B------:R-:W-:Y:S01]  /*3c50*/  VIADD R27, R28.reuse, 0x9 ;  /* 0x000000091c1b7836 */ /* 0x040fe20000000000 */
[CC--:B------:R-:W-:Y:S01]  /*3c60*/  ISETP.LT.OR P6, PT, R28.reuse, R247.reuse, P6 ;  /* 0x000000f71c00720c */ /* 0x0c0fe200037c1670 */
[----:B------:R-:W-:Y:S01]  /*3c70*/  VIADD R16, R28, 0x10 ;  /* 0x000000101c107836 */ /* 0x000fe20000000000 */
[-C--:B------:R-:W-:Y:S01]  /*3c80*/  ISETP.GE.AND P0, PT, R30, R246.reuse, PT ;  /* 0x000000f61e00720c */ /* 0x080fe20003f06270 */
[----:B------:R-:W-:Y:S01]  /*3c90*/  VIADD R17, R28, 0x11 ;  /* 0x000000111c117836 */ /* 0x000fe20000000000 */
[C---:B------:R-:W-:Y:S01]  /*3ca0*/  ISETP.GE.AND P1, PT, R27.reuse, R246, PT ;  /* 0x000000f61b00720c */ /* 0x040fe20003f26270 */
[----:B------:R-:W-:Y:S01]  /*3cb0*/  HMMA.16816.F32 R48, R8, R18, R48 ;  /* 0x000000120830723c */ /* 0x000fe20000001830 */
[-C--:B------:R-:W-:Y:S01]  /*3cc0*/  ISETP.GE.AND P2, PT, R27, R244.reuse, PT ;  /* 0x000000f41b00720c */ /* 0x080fe20003f46270 */
[----:B------:R-:W-:Y:S01]  /*3cd0*/  FMUL.FTZ R32, R63, UR24 ;  /* 0x000000183f207c20 */ /* 0x000fe20008410000 */
[C---:B------:R-:W-:Y:S01]  /*3ce0*/  ISETP.LT.OR P1, PT, R27.reuse, R247, P1 ;  /* 0x000000f71b00720c */ /* 0x040fe20000f21670 */
[----:B------:R-:W-:Y:S01]  /*3cf0*/  FMUL.FTZ R35, R60, UR24 ;  /* 0x000000183c237c20 */ /* 0x000fe20008410000 */
[-C--:B------:R-:W-:Y:S01]  /*3d00*/  ISETP.LT.OR P2, PT, R27, R245.reuse, P2 ;  /* 0x000000f51b00720c */ /* 0x080fe20001741670 */
[----:B------:R-:W-:Y:S01]  /*3d10*/  FMUL.FTZ R36, R72, UR24 ;  /* 0x0000001848247c20 */ /* 0x000fe20008410000 */
[----:B------:R-:W-:Y:S01]  /*3d20*/  FSEL R27, R0, -INF , !P6 ;  /* 0xff800000001b7808 */ /* 0x000fe20007000000 */
[----:B------:R-:W-:Y:S01]  /*3d30*/  FMUL.FTZ R33, R61, UR24 ;  /* 0x000000183d217c20 */ /* 0x000fe20008410000 */
[-C--:B------:R-:W-:Y:S01]  /*3d40*/  ISETP.GE.AND P6, PT, R28, R244.reuse, PT ;  /* 0x000000f41c00720c */ /* 0x080fe20003fc6270 */
[C---:B--2---:R-:W-:Y:S01]  /*3d50*/  HMMA.16816.F32 R44, R12.reuse, R20, R44 ;  /* 0x000000140c2c723c */ /* 0x044fe2000000182c */
[----:B------:R-:W-:Y:S01]  /*3d60*/  ISETP.GE.AND P4, PT, R30, R244, PT ;  /* 0x000000f41e00720c */ /* 0x000fe20003f86270 */
[----:B------:R-:W1:Y:S01]  /*3d70*/  MUFU.TANH R32, R32 ;  /* 0x0000002000207308 */ /* 0x000e620000002400 */
[----:B------:R-:W-:Y:S01]  /*3d80*/  ISETP.LT.OR P6, PT, R28, R245, P6 ;  /* 0x000000f51c00720c */ /* 0x000fe200037c1670 */
[----:B------:R-:W-:Y:S01]  /*3d90*/  FMUL.FTZ R34, R62, UR24 ;  /* 0x000000183e227c20 */ /* 0x000fe20008410000 */
[C---:B------:R-:W-:Y:S01]  /*3da0*/  ISETP.LT.OR P0, PT, R30.reuse, R247, P0 ;  /* 0x000000f71e00720c */ /* 0x040fe20000701670 */
[----:B------:R-:W-:Y:S01]  /*3db0*/  HMMA.16816.F32 R80, R12, R22, R80 ;  /* 0x000000160c50723c */ /* 0x000fe20000001850 */
[----:B------:R-:W-:Y:S01]  /*3dc0*/  ISETP.LT.OR P4, PT, R30, R245, P4 ;  /* 0x000000f51e00720c */ /* 0x000fe20002781670 */
[----:B------:R-:W-:Y:S01]  /*3dd0*/  FMUL.FTZ R38, R75, UR24 ;  /* 0x000000184b267c20 */ /* 0x000fe20008410000 */
[----:B------:R-:W-:Y:S01]  /*3de0*/  FSEL R30, R25, -INF , !P6 ;  /* 0xff800000191e7808 */ /* 0x000fe20007000000 */
[----:B------:R-:W2:Y:S01]  /*3df0*/  MUFU.TANH R36, R36 ;  /* 0x0000002400247308 */ /* 0x000ea20000002400 */
[----:B------:R-:W-:Y:S01]  /*3e00*/  FSEL R25, R24, -INF , !P0 ;  /* 0xff80000018197808 */ /* 0x000fe20004000000 */
[----:B------:R-:W-:Y:S01]  /*3e10*/  FMUL.FTZ R73, R73, UR24 ;  /* 0x0000001849497c20 */ /* 0x000fe20008410000 */
[----:B------:R-:W-:Y:S01]  /*3e20*/  FSEL R26, R26, -INF , !P4 ;  /* 0xff8000001a1a7808 */ /* 0x000fe20006000000 */
[----:B------:R-:W-:Y:S01]  /*3e30*/  FMUL.FTZ R54, R54, UR24 ;  /* 0x0000001836367c20 */ /* 0x000fe20008410000 */
[----:B------:R-:W-:Y:S01]  /*3e40*/  FSEL R31, R31, -INF , !P5 ;  /* 0xff8000001f1f7808 */ /* 0x000fe20006800000 */
[----:B------:R-:W-:Y:S01]  /*3e50*/  FMUL.FTZ R55, R55, UR24 ;  /* 0x0000001837377c20 */ /* 0x000fe20008410000 */
[-C--:B------:R-:W-:Y:S01]  /*3e60*/  ISETP.GE.AND P6, PT, R16, R246.reuse, PT ;  /* 0x000000f61000720c */ /* 0x080fe20003fc6270 */
[----:B------:R-:W4:Y:S01]  /*3e70*/  MUFU.TANH R35, R35 ;  /* 0x0000002300237308 */ /* 0x000f220000002400 */
[C---:B------:R-:W-:Y:S01]  /*3e80*/  ISETP.GE.AND P0, PT, R17.reuse, R246, PT ;  /* 0x000000f61100720c */ /* 0x040fe20003f06270 */
[----:B------:R-:W-:Y:S01]  /*3e90*/  FMUL.FTZ R37, R74, UR24 ;  /* 0x000000184a257c20 */ /* 0x000fe20008410000 */
[-C--:B------:R-:W-:Y:S01]  /*3ea0*/  ISETP.GE.AND P4, PT, R16, R244.reuse, PT ;  /* 0x000000f41000720c */ /* 0x080fe20003f86270 */
[C---:B------:R-:W-:Y:S01]  /*3eb0*/  VIADD R12, R28.reuse, 0x20 ;  /* 0x000000201c0c7836 */ /* 0x040fe20000000000 */
[----:B------:R-:W-:Y:S01]  /*3ec0*/  ISETP.GE.AND P5, PT, R17, R244, PT ;  /* 0x000000f41100720c */ /* 0x000fe20003fa6270 */
[----:B------:R-:W-:Y:S01]  /*3ed0*/  VIADD R13, R28, 0x21 ;  /* 0x000000211c0d7836 */ /* 0x000fe20000000000 */
[C---:B------:R-:W-:Y:S01]  /*3ee0*/  ISETP.LT.OR P6, PT, R16.reuse, R247, P6 ;  /* 0x000000f71000720c */ /* 0x040fe200037c1670 */
[----:B------:R-:W5:Y:S01]  /*3ef0*/  MUFU.TANH R33, R33 ;  /* 0x0000002100217308 */ /* 0x000f620000002400 */
[----:B------:R-:W-:Y:S01]  /*3f00*/  ISETP.LT.OR P4, PT, R16, R245, P4 ;  /* 0x000000f51000720c */ /* 0x000fe20002781670 */
[----:B------:R-:W-:Y:S01]  /*3f10*/  FMUL.FTZ R49, R49, UR24 ;  /* 0x0000001831317c20 */ /* 0x000fe20008410000 */
[C---:B------:R-:W-:Y:S01]  /*3f20*/  ISETP.LT.OR P0, PT, R17.reuse, R247, P0 ;  /* 0x000000f71100720c */ /* 0x040fe20000701670 */
[----:B------:R-:W-:Y:S01]  /*3f30*/  FMUL.FTZ R50, R50, UR24 ;  /* 0x0000001832327c20 */ /* 0x000fe20008410000 */
[----:B------:R-:W-:Y:S01]  /*3f40*/  ISETP.LT.OR P5, PT, R17, R245, P5 ;  /* 0x000000f51100720c */ /* 0x000fe20002fa1670 */
[----:B------:R-:W-:Y:S01]  /*3f50*/  FMUL.FTZ R53, R53, UR24 ;  /* 0x0000001835357c20 */ /* 0x000fe20008410000 */
[----:B------:R-:W5:Y:S01]  /*3f60*/  LDSM.16.M88.4 R16, [R224+0x7800] ;  /* 0x00780000e010783b */ /* 0x000f620000000200 */
[----:B------:R-:W5:Y:S01]  /*3f70*/  MUFU.TANH R34, R34 ;  /* 0x0000002200227308 */ /* 0x000f620000002400 */
[----:B------:R-:W-:Y:S01]  /*3f80*/  FSEL R24, R6, -INF , !P3 ;  /* 0xff80000006187808 */ /* 0x000fe20005800000 */
[----:B------:R-:W-:Y:S01]  /*3f90*/  FMUL.FTZ R48, R48, UR24 ;  /* 0x0000001830307c20 */ /* 0x000fe20008410000 */
[----:B------:R-:W-:Y:S01]  /*3fa0*/  ISETP.GE.AND P3, PT, R40, R246, PT ;  /* 0x000000f62800720c */ /* 0x000fe20003f66270 */
[----:B------:R-:W-:Y:S01]  /*3fb0*/  VIADD R14, R28, 0x29 ;  /* 0x000000291c0e7836 */ /* 0x000fe20000000000 */
[----:B---3--:R-:W-:Y:S01]  /*3fc0*/  FSEL R20, R4, -INF , !P2 ;  /* 0xff80000004147808 */ /* 0x008fe20005000000 */
[----:B------:R-:W-:Y:S01]  /*3fd0*/  FMUL.FTZ R52, R52, UR24 ;  /* 0x0000001834347c20 */ /* 0x000fe20008410000 */
[----:B------:R-:W-:Y:S01]  /*3fe0*/  ISETP.LT.OR P3, PT, R40, R247, P3 ;  /* 0x000000f72800720c */ /* 0x000fe20001f61670 */
[----:B------:R-:W3:Y:S01]  /*3ff0*/  MUFU.TANH R0, R73 ;  /* 0x0000004900007308 */ /* 0x000ee20000002400 */
[----:B------:R-:W-:Y:S01]  /*4000*/  FSEL R29, R29, -INF , !P1 ;  /* 0xff8000001d1d7808 */ /* 0x000fe20004800000 */
[----:B------:R-:W-:Y:S01]  /*4010*/  FMUL.FTZ R51, R51, UR24 ;  /* 0x0000001833337c20 */ /* 0x000fe20008410000 */
[----:B-1----:R-:W-:Y:S01]  /*4020*/  FSEL R4, R32, -INF , !P5 ;  /* 0xff80000020047808 */ /* 0x002fe20006800000 */
[----:B------:R-:W-:-:S04]  /*4030*/  DEPBAR.LE SB0, 0x0 ;  /* 0x000080000000791a */ /* 0x000fc80000000000 */
[----:B------:R-:W1:Y:S01]  /*4040*/  MUFU.TANH R182, R54 ;  /* 0x0000003600b67308 */ /* 0x000e620000002400 */
[----:B--2---:R-:W-:Y:S02]  /*4050*/  FSEL R15, R36, -INF , !P3 ;  /* 0xff800000240f7808 */ /* 0x004fe40005800000 */
[----:B------:R-:W-:Y:S02]  /*4060*/  ISETP.GE.AND P1, PT, R39, R246, PT ;  /* 0x000000f62700720c */ /* 0x000fe40003f26270 */
[----:B----4-:R-:W-:Y:S02]  /*4070*/  FSEL R21, R35, -INF , !P6 ;  /* 0xff80000023157808 */ /* 0x010fe40007000000 */
[-C--:B------:R-:W-:Y:S01]  /*4080*/  ISETP.GE.AND P5, PT, R12, R244.reuse, PT ;  /* 0x000000f40c00720c */ /* 0x080fe20003fa6270 */
[----:B------:R-:W2:Y:S01]  /*4090*/  MUFU.TANH R180, R55 ;  /* 0x0000003700b47308 */ /* 0x000ea20000002400 */
[-C--:B------:R-:W-:Y:S02]  /*40a0*/  ISETP.GE.AND P3, PT, R13, R244.reuse, PT ;  /* 0x000000f40d00720c */ /* 0x080fe40003f66270 */
[----:B------:R-:W-:-:S02]  /*40b0*/  ISETP.GE.AND P6, PT, R39, R244, PT ;  /* 0x000000f42700720c */ /* 0x000fc40003fc6270 */
[----:B-----5:R-:W-:Y:S02]  /*40c0*/  FSEL R23, R33, -INF , !P0 ;  /* 0xff80000021177808 */ /* 0x020fe40004000000 */
[----:B------:R-:W-:Y:S01]  /*40d0*/  ISETP.GE.AND P0, PT, R13, R246, PT ;  /* 0x000000f60d00720c */ /* 0x000fe20003f06270 */
[----:B------:R-:W4:Y:S01]  /*40e0*/  MUFU.TANH R38, R38 ;  /* 0x0000002600267308 */ /* 0x000f220000002400 */
[----:B------:R-:W-:Y:S02]  /*40f0*/  ISETP.LT.OR P1, PT, R39, R247, P1 ;  /* 0x000000f72700720c */ /* 0x000fe40000f21670 */
[-C--:B------:R-:W-:Y:S02]  /*4100*/  ISETP.LT.OR P5, PT, R12, R245.reuse, P5 ;  /* 0x000000f50c00720c */ /* 0x080fe40002fa1670 */
[----:B------:R-:W-:Y:S01]  /*4110*/  ISETP.LT.OR P3, PT, R13, R245, P3 ;  /* 0x000000f50d00720c */ /* 0x000fe20001f61670 */
[----:B------:R-:W-:Y:S02]  /*4120*/  HMMA.16816.F32 R44, R8, R16, R44 ;  /* 0x00000010082c723c */ /* 0x000fe4000000182c */
[----:B------:R-:W5:Y:S01]  /*4130*/  MUFU.TANH R37, R37 ;  /* 0x0000002500257308 */ /* 0x000f620000002400 */
[----:B------:R-:W-:-:S02]  /*4140*/  ISETP.GE.AND P2, PT, R40, R244, PT ;  /* 0x000000f42800720c */ /* 0x000fc40003f46270 */
[----:B------:R-:W-:Y:S01]  /*4150*/  ISETP.LT.OR P6, PT, R39, R245, P6 ;  /* 0x000000f52700720c */ /* 0x000fe200037c1670 */
[----:B------:R-:W-:Y:S01]  /*4160*/  HMMA.16816.F32 R80, R8, R18, R80 ;  /* 0x000000120850723c */ /* 0x000fe20000001850 */
[----:B------:R-:W-:Y:S01]  /*4170*/  VIADD R16, R28, 0x28 ;  /* 0x000000281c107836 */ /* 0x000fe20000000000 */
[----:B------:R-:W-:Y:S02]  /*4180*/  FSEL R6, R34, -INF , !P4 ;  /* 0xff80000022067808 */ /* 0x000fe40006000000 */
[----:B------:R-:W-:Y:S01]  /*4190*/  MUFU.TANH R181, R49 ;  /* 0x0000003100b57308 */ /* 0x000fe20000002400 */
[----:B------:R-:W-:Y:S02]  /*41a0*/  ISETP.LT.OR P0, PT, R13, R247, P0 ;  /* 0x000000f70d00720c */ /* 0x000fe40000701670 */
[----:B------:R-:W-:Y:S01]  /*41b0*/  ISETP.GE.AND P4, PT, R12, R246, PT ;  /* 0x000000f60c00720c */ /* 0x000fe20003f86270 */
[----:B------:R-:W-:Y:S01]  /*41c0*/  VIADD R8, R28, 0x30 ;  /* 0x000000301c087836 */ /* 0x000fe20000000000 */
[----:B---3--:R-:W-:Y:S01]  /*41d0*/  FSEL R13, R0, -INF , !P1 ;  /* 0xff800000000d7808 */ /* 0x008fe20004800000 */
[----:B------:R-:W-:Y:S01]  /*41e0*/  VIADD R9, R28, 0x31 ;  /* 0x000000311c097836 */ /* 0x000fe20000000000 */
[----:B-1----:R-:W-:Y:S01]  /*41f0*/  FSEL R182, R182, -INF , !P5 ;  /* 0xff800000b6b67808 */ /* 0x002fe20006800000 */
[----:B------:R-:W1:Y:S01]  /*4200*/  MUFU.TANH R204, R50 ;  /* 0x0000003200cc7308 */ /* 0x000e620000002400 */
[----:B--2---:R-:W-:-:S02]  /*4210*/  FSEL R180, R180, -INF , !P3 ;  /* 0xff800000b4b47808 */ /* 0x004fc40005800000 */
[----:B------:R-:W-:Y:S02]  /*4220*/  FMNMX.FTZ R10, R27, R25, !PT ;  /* 0x000000191b0a7209 */ /* 0x000fe40007810000 */
[----:B------:R-:W-:Y:S02]  /*4230*/  ISETP.LT.OR P2, PT, R40, R245, P2 ;  /* 0x000000f52800720c */ /* 0x000fe40001741670 */
[----:B----4-:R-:W-:Y:S01]  /*4240*/  FSEL R0, R38, -INF , !P6 ;  /* 0xff80000026007808 */ /* 0x010fe20007000000 */
[----:B------:R-:W2:Y:S01]  /*4250*/  MUFU.TANH R199, R53 ;  /* 0x0000003500c77308 */ /* 0x000ea20000002400 */
[----:B------:R-:W-:Y:S01]  /*4260*/  ISETP.GE.AND P5, PT, R8, R246, PT ;  /* 0x000000f60800720c */ /* 0x000fe20003fa6270 */
[----:B------:R-:W-:Y:S01]  /*4270*/  FMUL.FTZ R44, R44, UR24 ;  /* 0x000000182c2c7c20 */ /* 0x000fe20008410000 */
[----:B------:R-:W-:Y:S01]  /*4280*/  ISETP.GE.AND P3, PT, R8, R244, PT ;  /* 0x000000f40800720c */ /* 0x000fe20003f66270 */
[----:B------:R-:W-:Y:S01]  /*4290*/  FMUL.FTZ R45, R45, UR24 ;  /* 0x000000182d2d7c20 */ /* 0x000fe20008410000 */
[----:B------:R-:W-:Y:S01]  /*42a0*/  ISETP.GE.AND P1, PT, R14, R246, PT ;  /* 0x000000f60e00720c */ /* 0x000fe20003f26270 */
[----:B------:R-:W-:Y:S01]  /*42b0*/  FMUL.FTZ R80, R80, UR24 ;  /* 0x0000001850507c20 */ /* 0x000fe20008410000 */
[----:B------:R-:W-:Y:S01]  /*42c0*/  ISETP.GE.AND P6, PT, R16, R244, PT ;  /* 0x000000f41000720c */ /* 0x000fe20003fc6270 */
[----:B------:R-:W3:Y:S01]  /*42d0*/  MUFU.TANH R183, R48 ;  /* 0x0000003000b77308 */ /* 0x000ee20000002400 */
[-C--:B------:R-:W-:Y:S01]  /*42e0*/  ISETP.LT.OR P4, PT, R12, R247.reuse, P4 ;  /* 0x000000f70c00720c */ /* 0x080fe20002781670 */
[----:B------:R-:W-:Y:S01]  /*42f0*/  FMUL.FTZ R81, R81, UR24 ;  /* 0x0000001851517c20 */ /* 0x000fe20008410000 */
[----:B------:R-:W-:Y:S01]  /*4300*/  FMNMX.FTZ R10, R31, R10, !PT ;  /* 0x0000000a1f0a7209 */ /* 0x000fe20007810000 */
[----:B------:R-:W-:Y:S01]  /*4310*/  FMUL.FTZ R46, R46, UR24 ;  /* 0x000000182e2e7c20 */ /* 0x000fe20008410000 */
[----:B-----5:R-:W-:Y:S01]  /*4320*/  FSEL R12, R37, -INF , !P2 ;  /* 0xff800000250c7808 */ /* 0x020fe20005000000 */
[----:B------:R-:W-:Y:S01]  /*4330*/  FMUL.FTZ R47, R47, UR24 ;  /* 0x000000182f2f7c20 */ /* 0x000fe20008410000 */
[C---:B------:R-:W-:Y:S01]  /*4340*/  ISETP.LT.OR P5, PT, R8.reuse, R247, P5 ;  /* 0x000000f70800720c */ /* 0x040fe20002fa1670 */
[----:B------:R-:W4:Y:S01]  /*4350*/  MUFU.TANH R201, R52 ;  /* 0x0000003400c97308 */ /* 0x000f220000002400 */
[-C--:B------:R-:W-:Y:S01]  /*4360*/  ISETP.LT.OR P3, PT, R8, R245.reuse, P3 ;  /* 0x000000f50800720c */ /* 0x080fe20001f61670 */
[----:B------:R-:W-:Y:S01]  /*4370*/  VIADD R8, R28, 0x38 ;  /* 0x000000381c087836 */ /* 0x000fe20000000000 */
[----:B------:R-:W-:Y:S01]  /*4380*/  ISETP.GE.AND P2, PT, R16, R246, PT ;  /* 0x000000f61000720c */ /* 0x000fe20003f46270 */
[----:B------:R-:W-:Y:S01]  /*4390*/  VIADD R28, R28, 0x39 ;  /* 0x000000391c1c7836 */ /* 0x000fe20000000000 */
[----:B------:R-:W-:Y:S01]  /*43a0*/  ISETP.LT.OR P6, PT, R16, R245, P6 ;  /* 0x000000f51000720c */ /* 0x000fe200037c1670 */
[----:B------:R-:W-:Y:S01]  /*43b0*/  FMUL.FTZ R82, R82, UR24 ;  /* 0x0000001852527c20 */ /* 0x000fe20008410000 */
[-C--:B------:R-:W-:Y:S01]  /*43c0*/  ISETP.LT.OR P1, PT, R14, R247.reuse, P1 ;  /* 0x000000f70e00720c */ /* 0x080fe20000f21670 */
[----:B------:R-:W5:Y:S01]  /*43d0*/  MUFU.TANH R215, R44 ;  /* 0x0000002c00d77308 */ /* 0x000f620000002400 */
[----:B------:R-:W-:Y:S01]  /*43e0*/  FMNMX.FTZ R10, R29, R10, !PT ;  /* 0x0000000a1d0a7209 */ /* 0x000fe20007810000 */
[----:B------:R-:W-:Y:S01]  /*43f0*/  FMUL.FTZ R83, R83, UR24 ;  /* 0x0000001853537c20 */ /* 0x000fe20008410000 */
[----:B------:R-:W-:-:S02]  /*4400*/  ISETP.LT.OR P2, PT, R16, R247, P2 ;  /* 0x000000f71000720c */ /* 0x000fc40001741670 */
[----:B-1----:R-:W-:Y:S02]  /*4410*/  FSEL R204, R204, -INF , !P6 ;  /* 0xff800000cccc7808 */ /* 0x002fe40007000000 */
[----:B------:R-:W-:Y:S01]  /*4420*/  FSEL R181, R181, -INF , !P1 ;  /* 0xff800000b5b57808 */ /* 0x000fe20004800000 */
[----:B------:R-:W1:Y:S01]  /*4430*/  MUFU.TANH R213, R45 ;  /* 0x0000002d00d57308 */ /* 0x000e620000002400 */
[C---:B------:R-:W-:Y:S02]  /*4440*/  ISETP.GE.AND P6, PT, R8.reuse, R246, PT ;  /* 0x000000f60800720c */ /* 0x040fe40003fc6270 */
[----:B------:R-:W-:Y:S02]  /*4450*/  ISETP.GE.AND P1, PT, R8, R244, PT ;  /* 0x000000f40800720c */ /* 0x000fe40003f26270 */
[----:B------:R-:W-:Y:S02]  /*4460*/  FMNMX.FTZ R10, R21, R10, !PT ;  /* 0x0000000a150a7209 */ /* 0x000fe40007810000 */
[----:B--2---:R-:W-:Y:S01]  /*4470*/  FSEL R199, R199, -INF , !P0 ;  /* 0xff800000c7c77808 */ /* 0x004fe20004000000 */
[----:B------:R-:W2:Y:S01]  /*4480*/  MUFU.TANH R211, R80 ;  /* 0x0000005000d37308 */ /* 0x000ea20000002400 */
[----:B---3--:R-:W-:-:S02]  /*4490*/  FSEL R183, R183, -INF , !P2 ;  /* 0xff800000b7b77808 */ /* 0x008fc40005000000 */
[C---:B------:R-:W-:Y:S02]  /*44a0*/  ISETP.GE.AND P0, PT, R9.reuse, R246, PT ;  /* 0x000000f60900720c */ /* 0x040fe40003f06270 */
[----:B------:R-:W-:Y:S02]  /*44b0*/  ISETP.GE.AND P2, PT, R9, R244, PT ;  /* 0x000000f40900720c */ /* 0x000fe40003f46270 */
[C---:B------:R-:W-:Y:S01]  /*44c0*/  ISETP.LT.OR P6, PT, R8.reuse, R247, P6 ;  /* 0x000000f70800720c */ /* 0x040fe200037c1670 */
[----:B------:R-:W3:Y:S01]  /*44d0*/  MUFU.TANH R209, R81 ;  /* 0x0000005100d17308 */ /* 0x000ee20000002400 */
[----:B------:R-:W-:Y:S02]  /*44e0*/  ISETP.LT.OR P1, PT, R8, R245, P1 ;  /* 0x000000f50800720c */ /* 0x000fe40000f21670 */
[----:B------:R-:W-:Y:S02]  /*44f0*/  FMNMX.FTZ R8, R23, R10, !PT ;  /* 0x0000000a17087209 */ /* 0x000fe40007810000 */
[----:B------:R-:W-:-:S02]  /*4500*/  ISETP.LT.OR P0, PT, R9, R247, P0 ;  /* 0x000000f70900720c */ /* 0x000fc40000701670 */
[----:B------:R-:W-:Y:S01]  /*4510*/  ISETP.LT.OR P2, PT, R9, R245, P2 ;  /* 0x000000f50900720c */ /* 0x000fe20001741670 */
[----:B------:R-:W3:Y:S01]  /*4520*/  MUFU.TANH R51, R51 ;  /* 0x0000003300337308 */ /* 0x000ee20000002400 */
[----:B------:R-:W-:Y:S02]  /*4530*/  FMNMX.FTZ R9, R30, R26, !PT ;  /* 0x0000001a1e097209 */ /* 0x000fe40007810000 */
[----:B------:R-:W-:Y:S02]  /*4540*/  FMNMX.FTZ R8, R15, R8, !PT ;  /* 0x000000080f087209 */ /* 0x000fe40007810000 */
[----:B----4-:R-:W-:Y:S02]  /*4550*/  FSEL R201, R201, -INF , !P4 ;  /* 0xff800000c9c97808 */ /* 0x010fe40006000000 */
[----:B------:R-:W-:Y:S01]  /*4560*/  FMNMX.FTZ R9, R24, R9, !PT ;  /* 0x0000000918097209 */ /* 0x000fe20007810000 */
[----:B------:R4:W1:Y:S01]  /*4570*/  MUFU.TANH R210, R46 ;  /* 0x0000002e00d27308 */ /* 0x0008620000002400 */
[----:B------:R-:W-:-:S02]  /*4580*/  FMNMX.FTZ R8, R13, R8, !PT ;  /* 0x000000080d087209 */ /* 0x000fc40007810000 */
[----:B------:R-:W-:Y:S02]  /*4590*/  FMNMX.FTZ R9, R20, R9, !PT ;  /* 0x0000000914097209 */ /* 0x000fe40007810000 */
[----:B------:R-:W-:Y:S02]  /*45a0*/  FMNMX.FTZ R8, R201, R8, !PT ;  /* 0x00000008c9087209 */ /* 0x000fe40007810000 */
[----:B------:R-:W-:Y:S01]  /*45b0*/  FMNMX.FTZ R9, R6, R9, !PT ;  /* 0x0000000906097209 */ /* 0x000fe20007810000 */
[----:B------:R4:W2:Y:S01]  /*45c0*/  MUFU.TANH R208, R47 ;  /* 0x0000002f00d07308 */ /* 0x0008a20000002400 */
[----:B------:R-:W-:Y:S02]  /*45d0*/  FMNMX.FTZ R8, R199, R8, !PT ;  /* 0x00000008c7087209 */ /* 0x000fe40007810000 */
[----:B------:R-:W-:Y:S02]  /*45e0*/  FMNMX.FTZ R9, R4, R9, !PT ;  /* 0x0000000904097209 */ /* 0x000fe40007810000 */
[----:B------:R-:W-:-:S02]  /*45f0*/  FMNMX.FTZ R8, R183, R8, !PT ;  /* 0x00000008b7087209 */ /* 0x000fc40007810000 */
[----:B-----5:R-:W-:Y:S01]  /*4600*/  FSEL R215, R215, -INF , !P5 ;  /* 0xff800000d7d77808 */ /* 0x020fe20006800000 */
[----:B------:R4:W2:Y:S01]  /*4610*/  MUFU.TANH R206, R82 ;  /* 0x0000005200ce7308 */ /* 0x0008a20000002400 */
[----:B------:R-:W-:Y:S02]  /*4620*/  FMNMX.FTZ R9, R12, R9, !PT ;  /* 0x000000090c097209 */ /* 0x000fe40007810000 */
[----:B------:R-:W-:Y:S02]  /*4630*/  FMNMX.FTZ R8, R181, R8, !PT ;  /* 0x00000008b5087209 */ /* 0x000fe40007810000 */
[----:B-1----:R-:W-:Y:S01]  /*4640*/  FSEL R213, R213, -INF , !P0 ;  /* 0xff800000d5d57808 */ /* 0x002fe20004000000 */
[----:B------:R-:W-:Y:S01]  /*4650*/  BAR.SYNC.DEFER_BLOCKING 0x0 ;  /* 0x0000000000007b1d */ /* 0x000fe20000010000 */
[----:B------:R-:W-:Y:S02]  /*4660*/  PLOP3.LUT P0, PT, PT, PT, UP0, 0x80, 0x0 ;  /* 0x000000000000781c */ /* 0x000fe40003f0f008 */
[----:B------:R-:W-:-:S02]  /*4670*/  ISETP.GE.AND P5, PT, R28, R246, PT ;  /* 0x000000f61c00720c */ /* 0x000fc40003fa6270 */
[----:B------:R-:W-:Y:S01]  /*4680*/  FMNMX.FTZ R9, R0, R9, !PT ;  /* 0x0000000900097209 */ /* 0x000fe20007810000 */
[----:B------:R4:W1:Y:S01]  /*4690*/  MUFU.TANH R202, R83 ;  /* 0x0000005300ca7308 */ /* 0x0008620000002400 */
[----:B------:R-:W-:Y:S02]  /*46a0*/  FMNMX.FTZ R8, R215, R8, !PT ;  /* 0x00000008d7087209 */ /* 0x000fe40007810000 */
[----:B------:R-:W-:Y:S02]  /*46b0*/  ISETP.GE.AND P4, PT, R14, R244, PT ;  /* 0x000000f40e00720c */ /* 0x000fe40003f86270 */
[----:B------:R-:W-:Y:S02]  /*46c0*/  ISETP.LT.OR P5, PT, R28, R247, P5 ;  /* 0x000000f71c00720c */ /* 0x000fe40002fa1670 */
[----:B--2---:R-:W-:Y:S02]  /*46d0*/  FSEL R211, R211, -INF , !P6 ;  /* 0xff800000d3d37808 */ /* 0x004fe40007000000 */
[----:B------:R-:W-:-:S02]  /*46e0*/  FMNMX.FTZ R9, R182, R9, !PT ;  /* 0x00000009b6097209 */ /* 0x000fc40007810000 */
[----:B------:R-:W-:Y:S02]  /*46f0*/  FMNMX.FTZ R8, R213, R8, !PT ;  /* 0x00000008d5087209 */ /* 0x000fe40007810000 */
[----:B------:R-:W-:Y:S02]  /*4700*/  ISETP.LT.OR P4, PT, R14, R245, P4 ;  /* 0x000000f50e00720c */ /* 0x000fe40002781670 */
[----:B---3--:R-:W-:Y:S02]  /*4710*/  FSEL R209, R209, -INF , !P5 ;  /* 0xff800000d1d17808 */ /* 0x008fe40006800000 */
[----:B------:R-:W-:Y:S02]  /*4720*/  FMNMX.FTZ R9, R180, R9, !PT ;  /* 0x00000009b4097209 */ /* 0x000fe40007810000 */
[----:B------:R-:W-:Y:S02]  /*4730*/  FMNMX.FTZ R8, R211, R8, !PT ;  /* 0x00000008d3087209 */ /* 0x000fe40007810000 */
[----:B------:R-:W-:-:S02]  /*4740*/  FSEL R214, R51, -INF , !P4 ;  /* 0xff80000033d67808 */ /* 0x000fc40006000000 */
[----:B------:R-:W-:Y:S02]  /*4750*/  FMNMX.FTZ R9, R204, R9, !PT ;  /* 0x00000009cc097209 */ /* 0x000fe40007810000 */
[----:B------:R-:W-:Y:S01]  /*4760*/  FMNMX.FTZ R8, R209, R8, !PT ;  /* 0x00000008d1087209 */ /* 0x000fe20007810000 */
[----:B-1--4-:R-:W-:Y:S06]  /*4770*/  @!P0 BRA `(.L_x_1187) ;  /* 0x0000000000948947 */ /* 0x012fec0003800000 */
        /* <DEDUP_REMOVED lines=37> */
.L_x_1187:
        /* <DEDUP_REMOVED lines=30> */
[C---:B------:R-:W-:Y:S01]  /*4bb0*/  IADD3 R220, R235.reuse, 0x3800, RZ ;  /* 0x00003800ebdc7810 */ /* 0x040fe20007ffe0ff */
[----:B------:R-:W-:Y:S01]  /*4bc0*/  LDSM.16.MT88.4 R132, [R228+0x10000] ;  /* 0x01000000e484783b */ /* 0x000fe20000004200 */
[----:B------:R-:W-:-:S02]  /*4bd0*/  IADD3 R219, R235, 0x4000, RZ ;  /* 0x00004000ebdb7810 */ /* 0x000fc40007ffe0ff */
[C---:B------:R-:W-:Y:S01]  /*4be0*/  IADD3 R218, R235.reuse, 0x4800, RZ ;  /* 0x00004800ebda7810 */ /* 0x040fe20007ffe0ff */
[----:B------:R-:W-:Y:S01]  /*4bf0*/  LDSM.16.MT88.4 R40, [R232+0x12000] ;  /* 0x01200000e828783b */ /* 0x000fe20000004200 */
[----:B-1----:R-:W-:Y:S02]  /*4c00*/  FMNMX.FTZ R8, R10, R9, !PT ;  /* 0x000000090a087209 */ /* 0x002fe40007810000 */
[----:B------:R-:W-:Y:S01]  /*4c10*/  IADD3 R217, R235, 0x5000, RZ ;  /* 0x00005000ebd97810 */ /* 0x000fe20007ffe0ff */
[----:B------:R-:W-:Y:S01]  /*4c20*/  LDSM.16.MT88.4 R48, [R230+0x12000] ;  /* 0x01200000e630783b */ /* 0x000fe20000004200 */
[----:B--2---:R-:W-:Y:S02]  /*4c30*/  FMNMX.FTZ R164, R11, R164, !PT ;  /* 0x000000a40ba47209 */ /* 0x004fe40007810000 */
[----:B------:R-:W-:Y:S01]  /*4c40*/  IADD3 R216, R235, 0x5800, RZ ;  /* 0x00005800ebd87810 */ /* 0x000fe20007ffe0ff */
[----:B------:R-:W1:Y:S01]  /*4c50*/  SHFL.BFLY PT, R3, R8, 0x1, 0x1f ;  /* 0x0c201f0008037f89 */ /* 0x000e6200000e0000 */
[C---:B------:R-:W-:Y:S01]  /*4c60*/  FSETP.NEU.FTZ.AND P1, PT, R164.reuse, -INF , PT ;  /* 0xff800000a400780b */ /* 0x040fe20003f3d000 */
[----:B------:R-:W-:-:S02]  /*4c70*/  FMUL.FTZ R212, R164, UR18 ;  /* 0x00000012a4d47c20 */ /* 0x000fc40008410000 */
[----:B------:R-:W2:Y:S03]  /*4c80*/  LDSM.16.MT88.4 R56, [R229+0x12000] ;  /* 0x01200000e538783b */ /* 0x000ea60000004200 */
[----:B------:R-:W-:Y:S01]  /*4c90*/  FSEL R212, R212, RZ, P1 ;  /* 0x000000ffd4d47208 */ /* 0x000fe20000800000 */
[----:B------:R-:W3:Y:S04]  /*4ca0*/  LDSM.16.MT88.4 R64, [R228+0x12000] ;  /* 0x01200000e440783b */ /* 0x000ee80000004200 */
[----:B------:R-:W4:Y:S01]  /*4cb0*/  LDSM.16.MT88.4 R72, [R232+0x14000] ;  /* 0x01400000e848783b */ /* 0x000f220000004200 */
[--C-:B------:R-:W-:Y:S01]  /*4cc0*/  FFMA.FTZ R197, R27, UR18, -R212.reuse ;  /* 0x000000121bc57c23 */ /* 0x100fe200080108d4 */
[--C-:B------:R-:W-:Y:S01]  /*4cd0*/  FFMA.FTZ R194, R25, UR18, -R212.reuse ;  /* 0x0000001219c27c23 */ /* 0x100fe200080108d4 */
[--C-:B------:R-:W-:Y:S01]  /*4ce0*/  FFMA.FTZ R193, R31, UR18, -R212.reuse ;  /* 0x000000121fc17c23 */ /* 0x100fe200080108d4 */
[----:B------:R-:W5:Y:S01]  /*4cf0*/  LDSM.16.MT88.4 R80, [R230+0x14000] ;  /* 0x01400000e650783b */ /* 0x000f620000004200 */
[--C-:B------:R-:W-:Y:S01]  /*4d00*/  FFMA.FTZ R188, R29, UR18, -R212.reuse ;  /* 0x000000121dbc7c23 */ /* 0x100fe200080108d4 */
[--C-:B------:R-:W-:Y:S01]  /*4d10*/  FFMA.FTZ R189, R21, UR18, -R212.reuse ;  /* 0x0000001215bd7c23 */ /* 0x100fe200080108d4 */
[----:B------:R-:W-:Y:S01]  /*4d20*/  MUFU.EX2 R197, R197 ;  /* 0x000000c500c57308 */ /* 0x000fe20000000800 */
[----:B------:R-:W5:Y:S01]  /*4d30*/  LDSM.16.MT88.4 R88, [R229+0x14000] ;  /* 0x01400000e558783b */ /* 0x000f620000004200 */
[--C-:B------:R-:W-:Y:S01]  /*4d40*/  FFMA.FTZ R186, R23, UR18, -R212.reuse ;  /* 0x0000001217ba7c23 */ /* 0x100fe200080108d4 */
[--C-:B------:R-:W-:Y:S01]  /*4d50*/  FFMA.FTZ R185, R15, UR18, -R212.reuse ;  /* 0x000000120fb97c23 */ /* 0x100fe200080108d4 */
[--C-:B------:R-:W-:Y:S01]  /*4d60*/  FFMA.FTZ R2, R13, UR18, -R212.reuse ;  /* 0x000000120d027c23 */ /* 0x100fe200080108d4 */
[----:B-1----:R-:W-:Y:S01]  /*4d70*/  FMNMX.FTZ R3, R8, R3, !PT ;  /* 0x0000000308037209 */ /* 0x002fe20007810000 */
[----:B------:R-:W1:Y:S01]  /*4d80*/  LDSM.16.MT88.4 R96, [R228+0x14000] ;  /* 0x01400000e460783b */ /* 0x000e620000004200 */
[--C-:B------:R-:W-:Y:S01]  /*4d90*/  FFMA.FTZ R196, R201, UR18, -R212.reuse ;  /* 0x00000012c9c47c23 */ /* 0x100fe200080108d4 */
[----:B------:R-:W2:Y:S01]  /*4da0*/  MUFU.EX2 R194, R194 ;  /* 0x000000c200c27308 */ /* 0x000ea20000000800 */
[C---:B------:R-:W-:Y:S01]  /*4db0*/  FSETP.NEU.FTZ.AND P1, PT, R3.reuse, -INF , PT ;  /* 0xff8000000300780b */ /* 0x040fe20003f3d000 */
[----:B------:R-:W-:Y:S01]  /*4dc0*/  FMUL.FTZ R205, R3, UR18 ;  /* 0x0000001203cd7c20 */ /* 0x000fe20008410000 */
[----:B------:R-:W1:Y:S01]  /*4dd0*/  LDSM.16.MT88.4 R104, [R232+0x16000] ;  /* 0x01600000e868783b */ /* 0x000e620000004200 */
[--C-:B------:R-:W-:Y:S01]  /*4de0*/  FFMA.FTZ R199, R199, UR18, -R212.reuse ;  /* 0x00000012c7c77c23 */ /* 0x100fe200080108d4 */
[--C-:B------:R-:W-:Y:S01]  /*4df0*/  FFMA.FTZ R198, R183, UR18, -R212.reuse ;  /* 0x00000012b7c67c23 */ /* 0x100fe200080108d4 */
[----:B------:R-:W-:Y:S01]  /*4e00*/  FFMA.FTZ R201, R181, UR18, -R212 ;  /* 0x00000012b5c97c23 */ /* 0x000fe200080108d4 */
[----:B------:R-:W1:Y:S01]  /*4e10*/  LDSM.16.MT88.4 R112, [R230+0x16000] ;  /* 0x01600000e670783b */ /* 0x000e620000004200 */
[----:B------:R-:W-:Y:S01]  /*4e20*/  FSEL R205, R205, RZ, P1 ;  /* 0x000000ffcdcd7208 */ /* 0x000fe20000800000 */
[----:B------:R-:W-:Y:S02]  /*4e30*/  MUFU.EX2 R193, R193 ;  /* 0x000000c100c17308 */ /* 0x000fe40000000800 */
[----:B------:R-:W1:Y:S02]  /*4e40*/  LDSM.16.MT88.4 R120, [R229+0x16000] ;  /* 0x01600000e578783b */ /* 0x000e640000004200 */
[--C-:B------:R-:W-:Y:S01]  /*4e50*/  FFMA.FTZ R191, R30, UR18, -R205.reuse ;  /* 0x000000121ebf7c23 */ /* 0x100fe200080108cd */
[--C-:B------:R-:W-:Y:S01]  /*4e60*/  FFMA.FTZ R192, R26, UR18, -R205.reuse ;  /* 0x000000121ac07c23 */ /* 0x100fe200080108cd */
[----:B------:R-:W1:Y:S01]  /*4e70*/  LDSM.16.MT88.4 R8, [R228+0x16000] ;  /* 0x01600000e408783b */ /* 0x000e620000004200 */
[--C-:B------:R-:W-:Y:S01]  /*4e80*/  FFMA.FTZ R195, R24, UR18, -R205.reuse ;  /* 0x0000001218c37c23 */ /* 0x100fe200080108cd */
[--C-:B------:R-:W-:Y:S01]  /*4e90*/  FFMA.FTZ R190, R20, UR18, -R205.reuse ;  /* 0x0000001214be7c23 */ /* 0x100fe200080108cd */
[----:B------:R-:W3:Y:S01]  /*4ea0*/  MUFU.EX2 R188, R188 ;  /* 0x000000bc00bc7308 */ /* 0x000ee20000000800 */
[----:B--2---:R-:W-:Y:S01]  /*4eb0*/  F2FP.F16.F32.PACK_AB R128, R194, R197 ;  /* 0x000000c5c280723e */ /* 0x004fe200000000ff */
[--C-:B------:R-:W-:Y:S01]  /*4ec0*/  FFMA.FTZ R187, R6, UR18, -R205.reuse ;  /* 0x0000001206bb7c23 */ /* 0x100fe200080108cd */
[--C-:B------:R-:W-:Y:S01]  /*4ed0*/  FFMA.FTZ R184, R4, UR18, -R205.reuse ;  /* 0x0000001204b87c23 */ /* 0x100fe200080108cd */
[----:B------:R-:W-:Y:S01]  /*4ee0*/  LDSM.16.MT88.4 R16, [R228+0x10800] ;  /* 0x01080000e410783b */ /* 0x000fe20000004200 */
[--C-:B------:R-:W-:Y:S01]  /*4ef0*/  FFMA.FTZ R165, R12, UR18, -R205.reuse ;  /* 0x000000120ca57c23 */ /* 0x100fe200080108cd */
[--C-:B------:R-:W-:Y:S01]  /*4f00*/  FFMA.FTZ R0, R0, UR18, -R205.reuse ;  /* 0x0000001200007c23 */ /* 0x100fe200080108cd */
[--C-:B------:R-:W-:Y:S01]  /*4f10*/  FFMA.FTZ R200, R182, UR18, -R205.reuse ;  /* 0x00000012b6c87c23 */ /* 0x100fe200080108cd */
[----:B------:R-:W-:Y:S01]  /*4f20*/  MUFU.EX2 R191, R191 ;  /* 0x000000bf00bf7308 */ /* 0x000fe20000000800 */
[----:B------:R-:W2:Y:S01]  /*4f30*/  LDSM.16.MT88.4 R4, [R232+0x10800] ;  /* 0x01080000e804783b */ /* 0x000ea20000004200 */
[--C-:B------:R-:W-:Y:S01]  /*4f40*/  FFMA.FTZ R203, R180, UR18, -R205.reuse ;  /* 0x00000012b4cb7c23 */ /* 0x100fe200080108cd */
[--C-:B------:R-:W-:Y:S01]  /*4f50*/  FFMA.FTZ R204, R204, UR18, -R205.reuse ;  /* 0x00000012cccc7c23 */ /* 0x100fe200080108cd */
[--C-:B------:R-:W-:Y:S01]  /*4f60*/  FFMA.FTZ R207, R214, UR18, -R205.reuse ;  /* 0x00000012d6cf7c23 */ /* 0x100fe200080108cd */
[----:B------:R-:W2:Y:S01]  /*4f70*/  LDSM.16.MT88.4 R20, [R229+0x12800] ;  /* 0x01280000e514783b */ /* 0x000ea20000004200 */
[----:B------:R-:W-:Y:S01]  /*4f80*/  FFMA.FTZ R251, R202, UR18, -R205 ;  /* 0x00000012cafb7c23 */ /* 0x000fe200080108cd */
[----:B------:R-:W-:Y:S01]  /*4f90*/  FADD.FTZ R194, R197, R194 ;  /* 0x000000c2c5c27221 */ /* 0x000fe20000010000 */
[----:B------:R-:W4:Y:S01]  /*4fa0*/  MUFU.EX2 R192, R192 ;  /* 0x000000c000c07308 */ /* 0x000f220000000800 */
[----:B---3--:R-:W-:Y:S01]  /*4fb0*/  F2FP.F16.F32.PACK_AB R130, R188, R193 ;  /* 0x000000c1bc82723e */ /* 0x008fe200000000ff */
[----:B------:R-:W-:Y:S01]  /*4fc0*/  LDSM.16.MT88.4 R32, [R230+0x12800] ;  /* 0x01280000e620783b */ /* 0x000fe20000004200 */
[----:B------:R-:W-:Y:S01]  /*4fd0*/  FADD.FTZ R193, R193, R194 ;  /* 0x000000c2c1c17221 */ /* 0x000fe20000010000 */
[----:B------:R-:W-:-:S02]  /*4fe0*/  IADD3 R214, R235, 0x6800, RZ ;  /* 0x00006800ebd67810 */ /* 0x000fc40007ffe0ff */
[----:B------:R-:W-:Y:S01]  /*4ff0*/  LDSM.16.MT88.4 R24, [R232+0x14800] ;  /* 0x01480000e818783b */ /* 0x000fe20000004200 */
[----:B------:R-:W-:Y:S01]  /*5000*/  FADD.FTZ R188, R188, R193 ;  /* 0x000000c1bcbc7221 */ /* 0x000fe20000010000 */
[----:B------:R-:W-:Y:S02]  /*5010*/  MUFU.EX2 R195, R195 ;  /* 0x000000c300c37308 */ /* 0x000fe40000000800 */
[----:B------:R-:W-:Y:S04]  /*5020*/  LDSM.16.MT88.4 R176, [R230+0x10800] ;  /* 0x01080000e6b0783b */ /* 0x000fe80000004200 */
[----:B------:R-:W-:Y:S02]  /*5030*/  LDSM.16.MT88.4 R172, [R229+0x10800] ;  /* 0x01080000e5ac783b */ /* 0x000fe40000004200 */
[----:B------:R-:W3:Y:S01]  /*5040*/  MUFU.EX2 R190, R190 ;  /* 0x000000be00be7308 */ /* 0x000ee20000000800 */
[----:B----4-:R-:W-:Y:S01]  /*5050*/  F2FP.F16.F32.PACK_AB R129, R192, R191 ;  /* 0x000000bfc081723e */ /* 0x010fe200000000ff */
[----:B------:R-:W-:Y:S01]  /*5060*/  LDSM.16.MT88.4 R168, [R232+0x12800] ;  /* 0x01280000e8a8783b */ /* 0x000fe20000004200 */
[----:B------:R-:W-:-:S03]  /*5070*/  FADD.FTZ R192, R191, R192 ;  /* 0x000000c0bfc07221 */ /* 0x000fc60000010000 */
[----:B------:R-:W-:Y:S02]  /*5080*/  LDSM.16.MT88.4 R28, [R228+0x12800] ;  /* 0x01280000e41c783b */ /* 0x000fe40000004200 */
[----:B------:R-:W-:Y:S02]  /*5090*/  MUFU.EX2 R189, R189 ;  /* 0x000000bd00bd7308 */ /* 0x000fe40000000800 */
[----:B------:R-:W-:Y:S06]  /*50a0*/  LDSM.16.MT88.4 R180, [R232+0x11000] ;  /* 0x01100000e8b4783b */ /* 0x000fec0000004200 */
[----:B------:R-:W4:Y:S01]  /*50b0*/  MUFU.EX2 R186, R186 ;  /* 0x000000ba00ba7308 */ /* 0x000f220000000800 */
[----:B---3--:R-:W-:Y:S01]  /*50c0*/  F2FP.F16.F32.PACK_AB R131, R190, R195 ;  /* 0x000000c3be83723e */ /* 0x008fe200000000ff */
[----:B------:R-:W-:-:S04]  /*50d0*/  FADD.FTZ R195, R195, R192 ;  /* 0x000000c0c3c37221 */ /* 0x000fc80000010000 */
[----:B------:R-:W-:Y:S02]  /*50e0*/  FADD.FTZ R190, R190, R195 ;  /* 0x000000c3bebe7221 */ /* 0x000fe40000010000 */
[C---:B------:R-:W-:Y:S01]  /*50f0*/  HMMA.16816.F32 R160, R128.reuse, R156, RZ ;  /* 0x0000009c80a0723c */ /* 0x040fe200000018ff */
[----:B------:R-:W-:Y:S05]  /*5100*/  MUFU.EX2 R185, R185 ;  /* 0x000000b900b97308 */ /* 0x000fea0000000800 */
[C---:B------:R-:W-:Y:S03]  /*5110*/  HMMA.16816.F32 R152, R128.reuse, R148, RZ ;  /* 0x000000948098723c */ /* 0x040fe600000018ff */
[----:B------:R-:W3:Y:S01]  /*5120*/  MUFU.EX2 R2, R2 ;  /* 0x0000000200027308 */ /* 0x000ee20000000800 */
[C---:B----4-:R-:W-:Y:S01]  /*5130*/  F2FP.F16.F32.PACK_AB R12, R186.reuse, R189 ;  /* 0x000000bdba0c723e */ /* 0x050fe200000000ff */
[----:B------:R-:W-:Y:S01]  /*5140*/  FADD.FTZ R189, R189, R188 ;  /* 0x000000bcbdbd7221 */ /* 0x000fe20000010000 */
[----:B------:R-:W-:Y:S03]  /*5150*/  HMMA.16816.F32 R144, R128, R140, RZ ;  /* 0x0000008c8090723c */ /* 0x000fe600000018ff */
[----:B------:R-:W-:-:S02]  /*5160*/  FADD.FTZ R186, R186, R189 ;  /* 0x000000bdbaba7221 */ /* 0x000fc40000010000 */
[----:B------:R-:W-:Y:S01]  /*5170*/  MUFU.EX2 R187, R187 ;  /* 0x000000bb00bb7308 */ /* 0x000fe20000000800 */
[C---:B------:R-:W-:Y:S06]  /*5180*/  HMMA.16816.F32 R136, R128.reuse, R132, RZ ;  /* 0x000000848088723c */ /* 0x040fec00000018ff */
[----:B------:R-:W-:Y:S01]  /*5190*/  HMMA.16816.F32 R36, R128, R40, RZ ;  /* 0x000000288024723c */ /* 0x000fe200000018ff */
[----:B------:R-:W4:Y:S01]  /*51a0*/  MUFU.EX2 R184, R184 ;  /* 0x000000b800b87308 */ /* 0x000f220000000800 */
        /* <DEDUP_REMOVED lines=8> */
[----:B----4-:R-:W-:Y:S01]  /*5230*/  F2FP.F16.F32.PACK_AB R13, R184, R187 ;  /* 0x000000bbb80d723e */ /* 0x010fe200000000ff */
[----:B------:R-:W-:-:S04]  /*5240*/  FADD.FTZ R187, R187, R190 ;  /* 0x000000bebbbb7221 */ /* 0x000fc80000010000 */
[----:B------:R-:W-:Y:S01]  /*5250*/  HMMA.16816.F32 R68, R128, R72, RZ ;  /* 0x000000488044723c */ /* 0x000fe200000018ff */
[----:B------:R-:W-:Y:S01]  /*5260*/  MUFU.EX2 R196, R196 ;  /* 0x000000c400c47308 */ /* 0x000fe20000000800 */
[----:B------:R-:W-:-:S04]  /*5270*/  FADD.FTZ R184, R184, R187 ;  /* 0x000000bbb8b87221 */ /* 0x000fc80000010000 */
[C---:B-----5:R-:W-:Y:S03]  /*5280*/  HMMA.16816.F32 R76, R128.reuse, R80, RZ ;  /* 0x00000050804c723c */ /* 0x060fe600000018ff */
[----:B------:R-:W4:Y:S01]  /*5290*/  MUFU.EX2 R199, R199 ;  /* 0x000000c700c77308 */ /* 0x000f220000000800 */
[C---:B---3--:R-:W-:Y:S01]  /*52a0*/  F2FP.F16.F32.PACK_AB R15, R0.reuse, R165 ;  /* 0x000000a5000f723e */ /* 0x048fe200000000ff */
[----:B------:R-:W-:Y:S01]  /*52b0*/  FADD.FTZ R165, R165, R184 ;  /* 0x000000b8a5a57221 */ /* 0x000fe20000010000 */
[C---:B------:R-:W-:Y:S03]  /*52c0*/  HMMA.16816.F32 R84, R128.reuse, R88, RZ ;  /* 0x000000588054723c */ /* 0x040fe600000018ff */
[----:B------:R-:W-:Y:S02]  /*52d0*/  FADD.FTZ R165, R0, R165 ;  /* 0x000000a500a57221 */ /* 0x000fe40000010000 */
[----:B------:R-:W-:Y:S01]  /*52e0*/  MUFU.EX2 R198, R198 ;  /* 0x000000c600c67308 */ /* 0x000fe20000000800 */
[C---:B-1----:R-:W-:Y:S06]  /*52f0*/  HMMA.16816.F32 R92, R128.reuse, R96, RZ ;  /* 0x00000060805c723c */ /* 0x042fec00000018ff */
        /* <DEDUP_REMOVED lines=26> */
[----:B------:R-:W5:Y:S05]  /*54a0*/  LDSM.16.MT88.4 R8, [R230+0x14800] ;  /* 0x01480000e608783b */ /* 0x000f6a0000004200 */
[C---:B--2---:R-:W-:Y:S06]  /*54b0*/  HMMA.16816.F32 R160, R12.reuse, R4, R160 ;  /* 0x000000040ca0723c */ /* 0x044fec00000018a0 */
[C---:B------:R-:W-:Y:S01]  /*54c0*/  HMMA.16816.F32 R156, R12.reuse, R6, R156 ;  /* 0x000000060c9c723c */ /* 0x040fe2000000189c */
[----:B------:R-:W2:Y:S05]  /*54d0*/  LDSM.16.MT88.4 R4, [R229+0x14800] ;  /* 0x01480000e504783b */ /* 0x000eaa0000004200 */
[C---:B------:R-:W-:Y:S06]  /*54e0*/  HMMA.16816.F32 R136, R12.reuse, R16, R136 ;  /* 0x000000100c88723c */ /* 0x040fec0000001888 */
[C---:B------:R-:W-:Y:S01]  /*54f0*/  HMMA.16816.F32 R132, R12.reuse, R18, R132 ;  /* 0x000000120c84723c */ /* 0x040fe20000001884 */
[----:B------:R-:W4:Y:S05]  /*5500*/  LDSM.16.MT88.4 R16, [R228+0x14800] ;  /* 0x01480000e410783b */ /* 0x000f2a0000004200 */
        /* <DEDUP_REMOVED lines=89> */
[--C-:B------:R-:W-:Y:S01]  /*5aa0*/  FFMA.FTZ R178, R211, UR18, -R212.reuse ;  /* 0x00000012d3b27c23 */ /* 0x100fe200080108d4 */
[----:B------:R-:W-:Y:S01]  /*5ab0*/  FFMA.FTZ R179, R209, UR18, -R212 ;  /* 0x00000012d1b37c23 */ /* 0x000fe200080108d4 */
[----:B------:R-:W-:-:S03]  /*5ac0*/  IADD3 R212, R235, 0x7800, RZ ;  /* 0x00007800ebd47810 */ /* 0x000fc60007ffe0ff */
[----:B------:R-:W-:Y:S01]  /*5ad0*/  MUFU.EX2 R176, R176 ;  /* 0x000000b000b07308 */ /* 0x000fe20000000800 */
[C---:B------:R-:W-:Y:S01]  /*5ae0*/  HMMA.16816.F32 R132, R4.reuse, R174, R132 ;  /* 0x000000ae0484723c */ /* 0x040fe20000001884 */
[----:B------:R-:W-:Y:S05]  /*5af0*/  LDSM.16.MT88.4 R172, [R230+0x13800] ;  /* 0x01380000e6ac783b */ /* 0x000fea0000004200 */
[C---:B------:R-:W-:Y:S01]  /*5b00*/  HMMA.16816.F32 R36, R4.reuse, R168, R36 ;  /* 0x000000a80424723c */ /* 0x040fe20000001824 */
[----:B------:R-:W1:Y:S05]  /*5b10*/  MUFU.EX2 R177, R177 ;  /* 0x000000b100b17308 */ /* 0x000e6a0000000800 */
        /* <DEDUP_REMOVED lines=63> */
[C---:B--2---:R-:W-:Y:S06]  /*5f10*/  HMMA.16816.F32 R100, R4.reuse, R16, R100 ;  /* 0x000000100464723c */ /* 0x044fec0000001864 */
[C---:B------:R-:W-:Y:S06]  /*5f20*/  HMMA.16816.F32 R104, R4.reuse, R18, R104 ;  /* 0x000000120468723c */ /* 0x040fec0000001868 */
[C---:B---3--:R-:W-:Y:S06]  /*5f30*/  HMMA.16816.F32 R108, R4.reuse, R12, R108 ;  /* 0x0000000c046c723c */ /* 0x048fec000000186c */
[C---:B------:R-:W-:Y:S06]  /*5f40*/  HMMA.16816.F32 R112, R4.reuse, R14, R112 ;  /* 0x0000000e0470723c */ /* 0x040fec0000001870 */
[C---:B-1----:R-:W-:Y:S06]  /*5f50*/  HMMA.16816.F32 R116, R4.reuse, R8, R116 ;  /* 0x000000080474723c */ /* 0x042fec0000001874 */
        /* <DEDUP_REMOVED lines=50> */
[----:B------:R-:W2:Y:S04]  /*6280*/  LDSM.16.M88.4 R16, [R237+0x8000] ;  /* 0x00800000ed10783b */ /* 0x000ea80000000200 */
[----:B------:R-:W3:Y:S04]  /*6290*/  LDSM.16.M88.4 R168, [R237+0x8800] ;  /* 0x00880000eda8783b */ /* 0x000ee80000000200 */
[----:B------:R-:W4:Y:S04]  /*62a0*/  LDSM.16.M88.4 R28, [R237+0x9000] ;  /* 0x00900000ed1c783b */ /* 0x000f280000000200 */
[----:B------:R-:W5:Y:S04]  /*62b0*/  LDSM.16.M88.4 R176, [R237+0x9800] ;  /* 0x00980000edb0783b */ /* 0x000f680000000200 */
[----:B------:R-:W-:Y:S04]  /*62c0*/  LDSM.16.M88.4 R12, [R236] ;  /* 0x00000000ec0c783b */ /* 0x000fe80000000200 */
[----:B------:R-:W5:Y:S04]  /*62d0*/  LDSM.16.M88.4 R20, [R235] ;  /* 0x00000000eb14783b */ /* 0x000f680000000200 */
[----:B------:R-:W5:Y:S04]  /*62e0*/  LDSM.16.M88.4 R200, [R227] ;  /* 0x00000000e3c8783b */ /* 0x000f680000000200 */
[----:B------:R-:W5:Y:S04]  /*62f0*/  LDSM.16.M88.4 R180, [R226] ;  /* 0x00000000e2b4783b */ /* 0x000f680000000200 */
[----:B------:R-:W5:Y:S04]  /*6300*/  LDSM.16.M88.4 R24, [R225] ;  /* 0x00000000e118783b */ /* 0x000f680000000200 */
[----:B-1----:R-:W-:Y:S01]  /*6310*/  LDSM.16.M88.4 R8, [R234] ;  /* 0x00000000ea08783b */ /* 0x002fe20000000200 */
[C---:B--2---:R-:W-:Y:S03]  /*6320*/  HMMA.16816.F32 R4, R184.reuse, R16, RZ ;  /* 0x00000010b804723c */ /* 0x044fe600000018ff */
[----:B------:R-:W1:Y:S04]  /*6330*/  LDSM.16.M88.4 R196, [R231+0x8000] ;  /* 0x00800000e7c4783b */ /* 0x000e680000000200 */
[----:B------:R-:W2:Y:S01]  /*6340*/  LDSM.16.M88.4 R192, [R231+0x8800] ;  /* 0x00880000e7c0783b */ /* 0x000ea20000000200 */
[C---:B------:R-:W-:Y:S03]  /*6350*/  HMMA.16816.F32 R16, R184.reuse, R18, RZ ;  /* 0x00000012b810723c */ /* 0x040fe600000018ff */
[----:B------:R-:W0:Y:S03]  /*6360*/  LDGDEPBAR ;  /* 0x00000000000079af */ /* 0x000e260000000000 */
[C---:B---3--:R-:W-:Y:S06]  /*6370*/  HMMA.16816.F32 R172, R184.reuse, R168, RZ ;  /* 0x000000a8b8ac723c */ /* 0x048fec00000018ff */
[C---:B----4-:R-:W-:Y:S06]  /*6380*/  HMMA.16816.F32 R32, R184.reuse, R28, RZ ;  /* 0x0000001cb820723c */ /* 0x050fec00000018ff */
[C---:B------:R-:W-:Y:S06]  /*6390*/  HMMA.16816.F32 R168, R184.reuse, R170, RZ ;  /* 0x000000aab8a8723c */ /* 0x040fec00000018ff */
[C---:B------:R-:W-:Y:S06]  /*63a0*/  HMMA.16816.F32 R28, R184.reuse, R30, RZ ;  /* 0x0000001eb81c723c */ /* 0x040fec00000018ff */
[C---:B-----5:R-:W-:Y:S06]  /*63b0*/  HMMA.16816.F32 R188, R184.reuse, R176, RZ ;  /* 0x000000b0b8bc723c */ /* 0x060fec00000018ff */
[----:B------:R-:W-:Y:S01]  /*63c0*/  HMMA.16816.F32 R184, R184, R178, RZ ;  /* 0x000000b2b8b8723c */ /* 0x000fe200000018ff */
        /* <DEDUP_REMOVED lines=8> */
[C---:B------:R-:W-:Y:S01]  /*6450*/  HMMA.16816.F32 R28, R12.reuse, R182, R28 ;  /* 0x000000b60c1c723c */ /* 0x040fe2000000181c */
[----:B------:R-:W-:Y:S05]  /*6460*/  LDSM.16.M88.4 R180, [R224] ;  /* 0x00000000e0b4783b */ /* 0x000fea0000000200 */
[C---:B------:R-:W-:Y:S06]  /*6470*/  HMMA.16816.F32 R188, R12.reuse, R24, R188 ;  /* 0x000000180cbc723c */ /* 0x040fec00000018bc */
[----:B------:R-:W-:Y:S01]  /*6480*/  HMMA.16816.F32 R184, R12, R26, R184 ;  /* 0x0000001a0cb8723c */ /* 0x000fe200000018b8 */
[----:B------:R-:W5:Y:S04]  /*6490*/  LDSM.16.M88.4 R12, [R233] ;  /* 0x00000000e90c783b */ /* 0x000f680000000200 */
[----:B------:R-:W5:Y:S01]  /*64a0*/  LDSM.16.M88.4 R24, [R224+0x800] ;  /* 0x00080000e018783b */ /* 0x000f620000000200 */
[C---:B-1----:R-:W-:Y:S06]  /*64b0*/  HMMA.16816.F32 R4, R8.reuse, R196, R4 ;  /* 0x000000c40804723c */ /* 0x042fec0000001804 */
[C---:B------:R-:W-:Y:S01]  /*64c0*/  HMMA.16816.F32 R16, R8.reuse, R198, R16 ;  /* 0x000000c60810723c */ /* 0x040fe20000001810 */
[----:B------:R-:W-:Y:S05]  /*64d0*/  LDSM.16.M88.4 R196, [R223] ;  /* 0x00000000dfc4783b */ /* 0x000fea0000000200 */
        /* <DEDUP_REMOVED lines=28> */
[----:B------:R-:W-:Y:S05]  /*66a0*/  LDSM.16.M88.4 R200, [R237+0xd800] ;  /* 0x00d80000edc8783b */ /* 0x000fea0000000200 */
[C---:B----4-:R-:W-:Y:S06]  /*66b0*/  HMMA.16816.F32 R32, R20.reuse, R180, R32 ;  /* 0x000000b41420723c */ /* 0x050fec0000001820 */
[C---:B------:R-:W-:Y:S01]  /*66c0*/  HMMA.16816.F32 R28, R20.reuse, R182, R28 ;  /* 0x000000b6141c723c */ /* 0x040fe2000000181c */
[----:B------:R-:W-:Y:S05]  /*66d0*/  LDSM.16.M88.4 R180, [R231+0xa000] ;  /* 0x00a00000e7b4783b */ /* 0x000fea0000000200 */
[C---:B-----5:R-:W-:Y:S06]  /*66e0*/  HMMA.16816.F32 R188, R20.reuse, R24, R188 ;  /* 0x0000001814bc723c */ /* 0x060fec00000018bc */
        /* <DEDUP_REMOVED lines=15> */
[----:B------:R-:W5:Y:S01]  /*67e0*/  LDSM.16.M88.4 R12, [R224+0x2000] ;  /* 0x00200000e00c783b */ /* 0x000f620000000200 */
[C---:B--2---:R-:W-:Y:S06]  /*67f0*/  HMMA.16816.F32 R4, R20.reuse, R180, R4 ;  /* 0x000000b41404723c */ /* 0x044fec0000001804 */
[C---:B------:R-:W-:Y:S01]  /*6800*/  HMMA.16816.F32 R16, R20.reuse, R182, R16 ;  /* 0x000000b61410723c */ /* 0x040fe20000001810 */
[----:B------:R-:W2:Y:S05]  /*6810*/  LDSM.16.M88.4 R180, [R224+0x3000] ;  /* 0x00300000e0b4783b */ /* 0x000eaa0000000200 */
[C---:B---3--:R-:W-:Y:S06]  /*6820*/  HMMA.16816.F32 R172, R20.reuse, R24, R172 ;  /* 0x0000001814ac723c */ /* 0x048fec00000018ac */
[C---:B------:R-:W-:Y:S01]  /*6830*/  HMMA.16816.F32 R168, R20.reuse, R26, R168 ;  /* 0x0000001a14a8723c */ /* 0x040fe200000018a8 */
[----:B------:R-:W3:Y:S05]  /*6840*/  LDSM.16.M88.4 R24, [R224+0x3800] ;  /* 0x00380000e018783b */ /* 0x000eea0000000200 */
[C---:B-1----:R-:W-:Y:S06]  /*6850*/  HMMA.16816.F32 R32, R20.reuse, R192, R32 ;  /* 0x000000c01420723c */ /* 0x042fec0000001820 */
[C---:B------:R-:W-:Y:S01]  /*6860*/  HMMA.16816.F32 R28, R20.reuse, R194, R28 ;  /* 0x000000c2141c723c */ /* 0x040fe2000000181c */
[----:B------:R-:W-:Y:S05]  /*6870*/  LDSM.16.M88.4 R192, [R238+0x4000] ;  /* 0x00400000eec0783b */ /* 0x000fea0000000200 */
[C---:B----4-:R-:W-:Y:S06]  /*6880*/  HMMA.16816.F32 R188, R20.reuse, R176, R188 ;  /* 0x000000b014bc723c */ /* 0x050fec00000018bc */
[----:B------:R-:W-:Y:S01]  /*6890*/  HMMA.16816.F32 R184, R20, R178, R184 ;  /* 0x000000b214b8723c */ /* 0x000fe200000018b8 */
[----:B------:R-:W1:Y:S04]  /*68a0*/  LDSM.16.M88.4 R176, [R237+0xc000] ;  /* 0x00c00000edb0783b */ /* 0x000e680000000200 */
[----:B------:R-:W-:Y:S01]  /*68b0*/  LDSM.16.M88.4 R20, [R237+0xc800] ;  /* 0x00c80000ed14783b */ /* 0x000fe20000000200 */
[C---:B-----5:R-:W-:Y:S06]  /*68c0*/  HMMA.16816.F32 R4, R8.reuse, R12, R4 ;  /* 0x0000000c0804723c */ /* 0x060fec0000001804 */
[C---:B------:R-:W-:Y:S01]  /*68d0*/  HMMA.16816.F32 R16, R8.reuse, R14, R16 ;  /* 0x0000000e0810723c */ /* 0x040fe20000001810 */
[----:B------:R-:W4:Y:S05]  /*68e0*/  LDSM.16.M88.4 R12, [R237+0xd000] ;  /* 0x00d00000ed0c783b */ /* 0x000f2a0000000200 */
[C---:B--2---:R-:W-:Y:S06]  /*68f0*/  HMMA.16816.F32 R32, R8.reuse, R180, R32 ;  /* 0x000000b40820723c */ /* 0x044fec0000001820 */
[C---:B------:R-:W-:Y:S01]  /*6900*/  HMMA.16816.F32 R28, R8.reuse, R182, R28 ;  /* 0x000000b6081c723c */ /* 0x040fe2000000181c */
[----:B------:R-:W-:Y:S05]  /*6910*/  LDSM.16.M88.4 R180, [R218] ;  /* 0x00000000dab4783b */ /* 0x000fea0000000200 */
[C---:B------:R-:W-:Y:S06]  /*6920*/  HMMA.16816.F32 R172, R8.reuse, R196, R172 ;  /* 0x000000c408ac723c */ /* 0x040fec00000018ac */
[C---:B------:R-:W-:Y:S01]  /*6930*/  HMMA.16816.F32 R168, R8.reuse, R198, R168 ;  /* 0x000000c608a8723c */ /* 0x040fe200000018a8 */
[----:B------:R-:W-:Y:S05]  /*6940*/  LDSM.16.M88.4 R196, [R231+0xc000] ;  /* 0x00c00000e7c4783b */ /* 0x000fea0000000200 */
[C---:B---3--:R-:W-:Y:S06]  /*6950*/  HMMA.16816.F32 R188, R8.reuse, R24, R188 ;  /* 0x0000001808bc723c */ /* 0x048fec00000018bc */
[----:B------:R-:W-:Y:S01]  /*6960*/  HMMA.16816.F32 R184, R8, R26, R184 ;  /* 0x0000001a08b8723c */ /* 0x000fe200000018b8 */
[----:B------:R-:W-:Y:S04]  /*6970*/  LDSM.16.M88.4 R8, [R236+0x4000] ;  /* 0x00400000ec08783b */ /* 0x000fe80000000200 */
[----:B------:R-:W2:Y:S01]  /*6980*/  LDSM.16.M88.4 R24, [R219] ;  /* 0x00000000db18783b */ /* 0x000ea20000000200 */
[C---:B-1----:R-:W-:Y:S06]  /*6990*/  HMMA.16816.F32 R4, R192.reuse, R176, R4 ;  /* 0x000000b0c004723c */ /* 0x042fec0000001804 */
[C---:B------:R-:W-:Y:S01]  /*69a0*/  HMMA.16816.F32 R16, R192.reuse, R178, R16 ;  /* 0x000000b2c010723c */ /* 0x040fe20000001810 */
[----:B------:R-:W1:Y:S05]  /*69b0*/  LDSM.16.M88.4 R176, [R217] ;  /* 0x00000000d9b0783b */ /* 0x000e6a0000000200 */
[C---:B----4-:R-:W-:Y:S06]  /*69c0*/  HMMA.16816.F32 R32, R192.reuse, R12, R32 ;  /* 0x0000000cc020723c */ /* 0x050fec0000001820 */
        /* <DEDUP_REMOVED lines=14> */
[----:B------:R-:W-:Y:S05]  /*6ab0*/  LDSM.16.M88.4 R180, [R231+0xd800] ;  /* 0x00d80000e7b4783b */ /* 0x000fea0000000200 */
[C---:B-1----:R-:W-:Y:S06]  /*6ac0*/  HMMA.16816.F32 R32, R8.reuse, R176, R32 ;  /* 0x000000b00820723c */ /* 0x042fec0000001820 */
[C---:B------:R-:W-:Y:S01]  /*6ad0*/  HMMA.16816.F32 R28, R8.reuse, R178, R28 ;  /* 0x000000b2081c723c */ /* 0x040fe2000000181c */
[----:B------:R-:W-:Y:S05]  /*6ae0*/  LDSM.16.M88.4 R176, [R233+0x4000] ;  /* 0x00400000e9b0783b */ /* 0x000fea0000000200 */
[C---:B---3--:R-:W-:Y:S06]  /*6af0*/  HMMA.16816.F32 R188, R8.reuse, R12, R188 ;  /* 0x0000000c08bc723c */ /* 0x048fec00000018bc */
[----:B------:R-:W-:Y:S01]  /*6b00*/  HMMA.16816.F32 R184, R8, R14, R184 ;  /* 0x0000000e08b8723c */ /* 0x000fe200000018b8 */
[----:B------:R-:W1:Y:S04]  /*6b10*/  LDSM.16.M88.4 R12, [R224+0x4000] ;  /* 0x00400000e00c783b */ /* 0x000e680000000200 */
[----:B------:R-:W3:Y:S01]  /*6b20*/  LDSM.16.M88.4 R8, [R224+0x4800] ;  /* 0x00480000e008783b */ /* 0x000ee20000000200 */
[C---:B----4-:R-:W-:Y:S06]  /*6b30*/  HMMA.16816.F32 R4, R20.reuse, R196, R4 ;  /* 0x000000c41404723c */ /* 0x050fec0000001804 */
[C---:B------:R-:W-:Y:S01]  /*6b40*/  HMMA.16816.F32 R16, R20.reuse, R198, R16 ;  /* 0x000000c61410723c */ /* 0x040fe20000001810 */
[----:B------:R-:W-:Y:S05]  /*6b50*/  LDSM.16.M88.4 R196, [R238+0x6000] ;  /* 0x00600000eec4783b */ /* 0x000fea0000000200 */
[C---:B-----5:R-:W-:Y:S06]  /*6b60*/  HMMA.16816.F32 R172, R20.reuse, R192, R172 ;  /* 0x000000c014ac723c */ /* 0x060fec00000018ac */
[C---:B------:R-:W-:Y:S01]  /*6b70*/  HMMA.16816.F32 R168, R20.reuse, R194, R168 ;  /* 0x000000c214a8723c */ /* 0x040fe200000018a8 */
[----:B------:R-:W-:Y:S05]  /*6b80*/  LDSM.16.M88.4 R192, [R224+0x5800] ;  /* 0x00580000e0c0783b */ /* 0x000fea0000000200 */
[C---:B--2---:R-:W-:Y:S06]  /*6b90*/  HMMA.16816.F32 R32, R20.reuse, R24, R32 ;  /* 0x000000181420723c */ /* 0x044fec0000001820 */
[----:B------:R-:W-:Y:S01]  /*6ba0*/  HMMA.16816.F32 R28, R20, R26, R28 ;  /* 0x0000001a141c723c */ /* 0x000fe2000000181c */
[----:B------:R-:W2:Y:S05]  /*6bb0*/  LDSM.16.M88.4 R24, [R237+0xe000] ;  /* 0x00e00000ed18783b */ /* 0x000eaa0000000200 */
[C---:B-1----:R-:W-:Y:S06]  /*6bc0*/  HMMA.16816.F32 R4, R176.reuse, R12, R4 ;  /* 0x0000000cb004723c */ /* 0x042fec0000001804 */
[----:B------:R-:W-:Y:S01]  /*6bd0*/  HMMA.16816.F32 R16, R176, R14, R16 ;  /* 0x0000000eb010723c */ /* 0x000fe20000001810 */
[----:B------:R-:W-:Y:S05]  /*6be0*/  LDSM.16.M88.4 R12, [R237+0xe800] ;  /* 0x00e80000ed0c783b */ /* 0x000fea0000000200 */
[C---:B------:R-:W-:Y:S06]  /*6bf0*/  HMMA.16816.F32 R188, R20.reuse, R180, R188 ;  /* 0x000000b414bc723c */ /* 0x040fec00000018bc */
[----:B------:R-:W-:Y:S01]  /*6c00*/  HMMA.16816.F32 R184, R20, R182, R184 ;  /* 0x000000b614b8723c */ /* 0x000fe200000018b8 */
[----:B------:R-:W-:Y:S04]  /*6c10*/  LDSM.16.M88.4 R180, [R236+0x6000] ;  /* 0x00600000ecb4783b */ /* 0x000fe80000000200 */
[----:B------:R-:W-:Y:S01]  /*6c20*/  LDSM.16.M88.4 R20, [R237+0xf000] ;  /* 0x00f00000ed14783b */ /* 0x000fe20000000200 */
[C---:B---3--:R-:W-:Y:S06]  /*6c30*/  HMMA.16816.F32 R172, R176.reuse, R8, R172 ;  /* 0x00000008b0ac723c */ /* 0x048fec00000018ac */
[----:B------:R-:W-:Y:S01]  /*6c40*/  HMMA.16816.F32 R168, R176, R10, R168 ;  /* 0x0000000ab0a8723c */ /* 0x000fe200000018a8 */
[----:B------:R-:W1:Y:S05]  /*6c50*/  LDSM.16.M88.4 R8, [R215] ;  /* 0x00000000d708783b */ /* 0x000e6a0000000200 */
[C---:B--2---:R-:W-:Y:S06]  /*6c60*/  HMMA.16816.F32 R4, R196.reuse, R24, R4 ;  /* 0x00000018c404723c */ /* 0x044fec0000001804 */
[----:B------:R-:W-:Y:S01]  /*6c70*/  HMMA.16816.F32 R16, R196, R26, R16 ;  /* 0x0000001ac410723c */ /* 0x000fe20000001810 */
[----:B------:R-:W-:Y:S05]  /*6c80*/  LDSM.16.M88.4 R24, [R234+0x6000] ;  /* 0x00600000ea18783b */ /* 0x000fea0000000200 */
[C---:B------:R-:W-:Y:S06]  /*6c90*/  HMMA.16816.F32 R32, R176.reuse, R200, R32 ;  /* 0x000000c8b020723c */ /* 0x040fec0000001820 */
[C---:B------:R-:W-:Y:S01]  /*6ca0*/  HMMA.16816.F32 R28, R176.reuse, R202, R28 ;  /* 0x000000cab01c723c */ /* 0x040fe2000000181c */
[----:B------:R-:W2:Y:S05]  /*6cb0*/  LDSM.16.M88.4 R200, [R231+0xe000] ;  /* 0x00e00000e7c8783b */ /* 0x000eaa0000000200 */
[C---:B------:R-:W-:Y:S06]  /*6cc0*/  HMMA.16816.F32 R188, R176.reuse, R192, R188 ;  /* 0x000000c0b0bc723c */ /* 0x040fec00000018bc */
[----:B------:R-:W-:Y:S01]  /*6cd0*/  HMMA.16816.F32 R184, R176, R194, R184 ;  /* 0x000000c2b0b8723c */ /* 0x000fe200000018b8 */
[----:B------:R-:W3:Y:S04]  /*6ce0*/  LDSM.16.M88.4 R176, [R214] ;  /* 0x00000000d6b0783b */ /* 0x000ee80000000200 */
[----:B------:R-:W4:Y:S01]  /*6cf0*/  LDSM.16.M88.4 R192, [R237+0xf800] ;  /* 0x00f80000edc0783b */ /* 0x000f220000000200 */
[C---:B-1----:R-:W-:Y:S06]  /*6d00*/  HMMA.16816.F32 R4, R180.reuse, R8, R4 ;  /* 0x00000008b404723c */ /* 0x042fec0000001804 */
[----:B------:R-:W-:Y:S01]  /*6d10*/  HMMA.16816.F32 R16, R180, R10, R16 ;  /* 0x0000000ab410723c */ /* 0x000fe20000001810 */
[----:B------:R-:W-:Y:S05]  /*6d20*/  LDSM.16.M88.4 R8, [R224+0x6000] ;  /* 0x00600000e008783b */ /* 0x000fea0000000200 */
[C---:B------:R-:W-:Y:S06]  /*6d30*/  HMMA.16816.F32 R172, R196.reuse, R12, R172 ;  /* 0x0000000cc4ac723c */ /* 0x040fec00000018ac */
[C---:B------:R-:W-:Y:S01]  /*6d40*/  HMMA.16816.F32 R168, R196.reuse, R14, R168 ;  /* 0x0000000ec4a8723c */ /* 0x040fe200000018a8 */
[----:B------:R-:W1:Y:S05]  /*6d50*/  LDSM.16.M88.4 R12, [R233+0x6000] ;  /* 0x00600000e90c783b */ /* 0x000e6a0000000200 */
[C---:B------:R-:W-:Y:S06]  /*6d60*/  HMMA.16816.F32 R32, R196.reuse, R20, R32 ;  /* 0x00000014c420723c */ /* 0x040fec0000001820 */
[----:B------:R-:W-:Y:S01]  /*6d70*/  HMMA.16816.F32 R28, R196, R22, R28 ;  /* 0x00000016c41c723c */ /* 0x000fe2000000181c */
[----:B------:R-:W5:Y:S05]  /*6d80*/  LDSM.16.M88.4 R20, [R231+0xe800] ;  /* 0x00e80000e714783b */ /* 0x000f6a0000000200 */
[C---:B--2---:R-:W-:Y:S06]  /*6d90*/  HMMA.16816.F32 R4, R24.reuse, R200, R4 ;  /* 0x000000c81804723c */ /* 0x044fec0000001804 */
[----:B------:R-:W-:Y:S01]  /*6da0*/  HMMA.16816.F32 R16, R24, R202, R16 ;  /* 0x000000ca1810723c */ /* 0x000fe20000001810 */
[----:B------:R-:W2:Y:S05]  /*6db0*/  LDSM.16.M88.4 R200, [R213] ;  /* 0x00000000d5c8783b */ /* 0x000eaa0000000200 */
[----:B---3--:R-:W-:Y:S06]  /*6dc0*/  HMMA.16816.F32 R172, R180, R176, R172 ;  /* 0x000000b0b4ac723c */ /* 0x008fec00000018ac */
[C---:B----4-:R-:W-:Y:S06]  /*6dd0*/  HMMA.16816.F32 R188, R196.reuse, R192, R188 ;  /* 0x000000c0c4bc723c */ /* 0x050fec00000018bc */
[----:B------:R-:W-:Y:S01]  /*6de0*/  HMMA.16816.F32 R192, R196, R194, R184 ;  /* 0x000000c2c4c0723c */ /* 0x000fe200000018b8 */
[----:B------:R-:W3:Y:S04]  /*6df0*/  LDSM.16.M88.4 R184, [R224+0x6800] ;  /* 0x00680000e0b8783b */ /* 0x000ee80000000200 */
[----:B------:R-:W-:Y:S01]  /*6e00*/  LDSM.16.M88.4 R196, [R212] ;  /* 0x00000000d4c4783b */ /* 0x000fe20000000200 */
[C---:B-1----:R-:W-:Y:S06]  /*6e10*/  HMMA.16816.F32 R4, R12.reuse, R8, R4 ;  /* 0x000000080c04723c */ /* 0x042fec0000001804 */
[----:B------:R-:W-:Y:S01]  /*6e20*/  HMMA.16816.F32 R16, R12, R10, R16 ;  /* 0x0000000a0c10723c */ /* 0x000fe20000001810 */
[----:B------:R-:W1:Y:S05]  /*6e30*/  LDSM.16.M88.4 R8, [R231+0xf000] ;  /* 0x00f00000e708783b */ /* 0x000e6a0000000200 */
[----:B-----5:R-:W-:Y:S06]  /*6e40*/  HMMA.16816.F32 R172, R24, R20, R172 ;  /* 0x0000001418ac723c */ /* 0x020fec00000018ac */
[C---:B------:R-:W-:Y:S06]  /*6e50*/  HMMA.16816.F32 R168, R180.reuse, R178, R168 ;  /* 0x000000b2b4a8723c */ /* 0x040fec00000018a8 */
[----:B--2---:R-:W-:Y:S01]  /*6e60*/  HMMA.16816.F32 R32, R180, R200, R32 ;  /* 0x000000c8b420723c */ /* 0x004fe20000001820 */
[----:B------:R-:W-:Y:S01]  /*6e70*/  FMUL.FTZ R0, R4, UR24 ;  /* 0x0000001804007c20 */ /* 0x000fe20008410000 */
[----:B------:R-:W-:Y:S01]  /*6e80*/  FMUL.FTZ R2, R5, UR24 ;  /* 0x0000001805027c20 */ /* 0x000fe20008410000 */
[----:B------:R-:W-:Y:S01]  /*6e90*/  FMUL.FTZ R165, R6, UR24 ;  /* 0x0000001806a57c20 */ /* 0x000fe20008410000 */
[----:B------:R-:W-:-:S02]  /*6ea0*/  FMUL.FTZ R176, R7, UR24 ;  /* 0x0000001807b07c20 */ /* 0x000fc40008410000 */
[----:B------:R-:W-:Y:S01]  /*6eb0*/  HMMA.16816.F32 R28, R180, R202, R28 ;  /* 0x000000cab41c723c */ /* 0x000fe2000000181c */
[----:B------:R-:W-:Y:S01]  /*6ec0*/  LDSM.16.M88.4 R4, [R231+0xf800] ;  /* 0x00f80000e704783b */ /* 0x000fe20000000200 */
[----:B------:R-:W2:Y:S01]  /*6ed0*/  MUFU.TANH R0, R0 ;  /* 0x0000000000007308 */ /* 0x000ea20000002400 */
[----:B------:R-:W-:Y:S01]  /*6ee0*/  FMUL.FTZ R177, R18, UR24 ;  /* 0x0000001812b17c20 */ /* 0x000fe20008410000 */
[----:B------:R-:W-:Y:S01]  /*6ef0*/  FMUL.FTZ R19, R19, UR24 ;  /* 0x0000001813137c20 */ /* 0x000fe20008410000 */
[----:B------:R-:W-:Y:S01]  /*6f00*/  FMUL.FTZ R16, R16, UR24 ;  /* 0x0000001810107c20 */ /* 0x000fe20008410000 */
[----:B---3--:R-:W-:Y:S01]  /*6f10*/  HMMA.16816.F32 R172, R12, R184, R172 ;  /* 0x000000b80cac723c */ /* 0x008fe200000018ac */
[----:B------:R-:W-:-:S03]  /*6f20*/  FMUL.FTZ R17, R17, UR24 ;  /* 0x0000001811117c20 */ /* 0x000fc60008410000 */
[----:B------:R2:W-:Y:S02]  /*6f30*/  MUFU.TANH R178, R19 ;  /* 0x0000001300b27308 */ /* 0x0005e40000002400 */
[C---:B------:R-:W-:Y:S01]  /*6f40*/  HMMA.16816.F32 R168, R24.reuse, R22, R168 ;  /* 0x0000001618a8723c */ /* 0x040fe200000018a8 */
[----:B------:R-:W3:Y:S05]  /*6f50*/  LDSM.16.M88.4 R20, [R224+0x7000] ;  /* 0x00700000e014783b */ /* 0x000eea0000000200 */
[----:B-1----:R-:W-:Y:S01]  /*6f60*/  HMMA.16816.F32 R32, R24, R8, R32 ;  /* 0x000000081820723c */ /* 0x002fe20000001820 */
[----:B------:R-:W-:Y:S05]  /*6f70*/  MUFU.TANH R2, R2 ;  /* 0x0000000200027308 */ /* 0x000fea0000002400 */
[----:B------:R-:W-:Y:S01]  /*6f80*/  HMMA.16816.F32 R188, R180, R196, R188 ;  /* 0x000000c4b4bc723c */ /* 0x000fe200000018bc */
[----:B------:R-:W-:-:S02]  /*6f90*/  IMAD.U32 R9, RZ, RZ, UR16 ;  /* 0x00000010ff097e24 */ /* 0x000fc4000f8e00ff */
[----:B------:R-:W1:Y:S02]  /*6fa0*/  MUFU.TANH R165, R165 ;  /* 0x000000a500a57308 */ /* 0x000e640000002400 */
[----:B------:R-:W-:Y:S02]  /*6fb0*/  IMAD R18, R9, 0x40, R250 ;  /* 0x0000004009127824 */ /* 0x000fe400078e02fa */
[----:B------:R-:W-:Y:S01]  /*6fc0*/  FMUL.FTZ R8, R174, UR24 ;  /* 0x00000018ae087c20 */ /* 0x000fe20008410000 */
[----:B------:R-:W-:Y:S01]  /*6fd0*/  FMUL.FTZ R174, R175, UR24 ;  /* 0x00000018afae7c20 */ /* 0x000fe20008410000 */
[----:B------:R-:W-:Y:S01]  /*6fe0*/  HMMA.16816.F32 R28, R24, R10, R28 ;  /* 0x0000000a181c723c */ /* 0x000fe2000000181c */
[----:B------:R-:W-:Y:S01]  /*6ff0*/  FMUL.FTZ R172, R172, UR24 ;  /* 0x00000018acac7c20 */ /* 0x000fe20008410000 */
[C---:B------:R-:W-:Y:S01]  /*7000*/  ISETP.GE.AND P6, PT, R18.reuse, R246, PT ;  /* 0x000000f61200720c */ /* 0x040fe20003fc6270 */
[----:B------:R4:W-:Y:S01]  /*7010*/  MUFU.TANH R175, R8 ;  /* 0x0000000800af7308 */ /* 0x0009e20000002400 */
[C---:B------:R-:W-:Y:S01]  /*7020*/  ISETP.GE.AND P1, PT, R18.reuse, R244, PT ;  /* 0x000000f41200720c */ /* 0x040fe20003f26270 */
[----:B------:R-:W-:Y:S01]  /*7030*/  FMUL.FTZ R173, R173, UR24 ;  /* 0x00000018adad7c20 */ /* 0x000fe20008410000 */
[C---:B------:R-:W-:Y:S01]  /*7040*/  ISETP.LT.OR P6, PT, R18.reuse, R247, P6 ;  /* 0x000000f71200720c */ /* 0x040fe200037c1670 */
[----:B------:R-:W-:Y:S01]  /*7050*/  HMMA.16816.F32 R168, R12, R186, R168 ;  /* 0x000000ba0ca8723c */ /* 0x000fe200000018a8 */
[----:B------:R-:W-:-:S02]  /*7060*/  ISETP.LT.OR P1, PT, R18, R245, P1 ;  /* 0x000000f51200720c */ /* 0x000fc40000f21670 */
[----:B--2---:R-:W-:Y:S01]  /*7070*/  FSEL R19, R0, -INF , !P6 ;  /* 0xff80000000137808 */ /* 0x004fe20007000000 */
[----:B------:R-:W2:Y:S01]  /*7080*/  MUFU.TANH R176, R176 ;  /* 0x000000b000b07308 */ /* 0x000ea20000002400 */
[----:B-1----:R-:W-:Y:S01]  /*7090*/  FSEL R0, R165, -INF , !P1 ;  /* 0xff800000a5007808 */ /* 0x002fe20004800000 */
[----:B------:R-:W-:Y:S06]  /*70a0*/  HMMA.16816.F32 R192, R180, R198, R192 ;  /* 0x000000c6b4c0723c */ /* 0x000fec00000018c0 */
[----:B------:R-:W1:Y:S01]  /*70b0*/  MUFU.TANH R16, R16 ;  /* 0x0000001000107308 */ /* 0x000e620000002400 */
[----:B----4-:R-:W-:Y:S01]  /*70c0*/  VIADD R8, R18, 0x9 ;  /* 0x0000000912087836 */ /* 0x010fe20000000000 */
[----:B---3--:R-:W-:Y:S04]  /*70d0*/  HMMA.16816.F32 R32, R12, R20, R32 ;  /* 0x000000140c20723c */ /* 0x008fe80000001820 */
[----:B------:R-:W-:-:S02]  /*70e0*/  ISETP.GE.AND P2, PT, R8, R246, PT ;  /* 0x000000f60800720c */ /* 0x000fc40003f46270 */
[C---:B------:R-:W-:Y:S01]  /*70f0*/  ISETP.GE.AND P6, PT, R8.reuse, R244, PT ;  /* 0x000000f40800720c */ /* 0x040fe20003fc6270 */
[----:B------:R-:W-:Y:S01]  /*7100*/  HMMA.16816.F32 R188, R24, R4, R188 ;  /* 0x0000000418bc723c */ /* 0x000fe200000018bc */
[C---:B------:R-:W-:Y:S01]  /*7110*/  ISETP.LT.OR P2, PT, R8.reuse, R247, P2 ;  /* 0x000000f70800720c */ /* 0x040fe20001741670 */
[----:B------:R-:W3:Y:S01]  /*7120*/  MUFU.TANH R17, R17 ;  /* 0x0000001100117308 */ /* 0x000ee20000002400 */
[----:B------:R-:W-:Y:S01]  /*7130*/  ISETP.LT.OR P6, PT, R8, R245, P6 ;  /* 0x000000f50800720c */ /* 0x000fe200037c1670 */
[----:B------:R-:W-:Y:S01]  /*7140*/  FMUL.FTZ R20, R168, UR24 ;  /* 0x00000018a8147c20 */ /* 0x000fe20008410000 */
[----:B------:R-:W4:Y:S01]  /*7150*/  LDSM.16.M88.4 R8, [R224+0x7800] ;  /* 0x00780000e008783b */ /* 0x000f220000000200 */
[----:B------:R-:W-:Y:S01]  /*7160*/  HMMA.16816.F32 R28, R12, R22, R28 ;  /* 0x000000160c1c723c */ /* 0x000fe2000000181c */
[C---:B------:R-:W-:Y:S02]  /*7170*/  VIADD R4, R18.reuse, 0x1 ;  /* 0x0000000112047836 */ /* 0x040fe40000000000 */
[----:B------:R-:W-:Y:S01]  /*7180*/  FMUL.FTZ R21, R169, UR24 ;  /* 0x00000018a9157c20 */ /* 0x000fe20008410000 */
[----:B------:R-:W-:Y:S01]  /*7190*/  VIADD R5, R18, 0x8 ;  /* 0x0000000812057836 */ /* 0x000fe20000000000 */
[----:B------:R-:W5:Y:S01]  /*71a0*/  MUFU.TANH R172, R172 ;  /* 0x000000ac00ac7308 */ /* 0x000f620000002400 */
[----:B------:R-:W-:Y:S01]  /*71b0*/  FMUL.FTZ R168, R170, UR24 ;  /* 0x00000018aaa87c20 */ /* 0x000fe20008410000 */
[----:B------:R-:W-:Y:S01]  /*71c0*/  ISETP.GE.AND P4, PT, R4, R246, PT ;  /* 0x000000f60400720c */ /* 0x000fe20003f86270 */
[----:B------:R-:W-:Y:S01]  /*71d0*/  VIADD R22, R18, 0x11 ;  /* 0x0000001112167836 */ /* 0x000fe20000000000 */
[----:B------:R-:W-:Y:S01]  /*71e0*/  ISETP.GE.AND P5, PT, R4, R244, PT ;  /* 0x000000f40400720c */ /* 0x000fe20003fa6270 */
[----:B------:R-:W-:Y:S01]  /*71f0*/  HMMA.16816.F32 R192, R24, R6, R192 ;  /* 0x0000000618c0723c */ /* 0x000fe200000018c0 */
[C---:B------:R-:W-:Y:S01]  /*7200*/  ISETP.GE.AND P3, PT, R5.reuse, R246, PT ;  /* 0x000000f60500720c */ /* 0x040fe20003f66270 */
[----:B------:R-:W-:Y:S01]  /*7210*/  VIADD R23, R18, 0x18 ;  /* 0x0000001812177836 */ /* 0x000fe20000000000 */
[C---:B------:R-:W-:Y:S01]  /*7220*/  ISETP.GE.AND P0, PT, R5.reuse, R244, PT ;  /* 0x000000f40500720c */ /* 0x040fe20003f06270 */
[----:B------:R-:W5:Y:S01]  /*7230*/  MUFU.TANH R21, R21 ;  /* 0x0000001500157308 */ /* 0x000f620000002400 */
[----:B------:R-:W-:Y:S01]  /*7240*/  ISETP.LT.OR P4, PT, R4, R247, P4 ;  /* 0x000000f70400720c */ /* 0x000fe20002781670 */
[----:B------:R-:W-:Y:S01]  /*7250*/  FMUL.FTZ R32, R32, UR24 ;  /* 0x0000001820207c20 */ /* 0x000fe20008410000 */
[----:B------:R-:W-:Y:S01]  /*7260*/  ISETP.LT.OR P5, PT, R4, R245, P5 ;  /* 0x000000f50400720c */ /* 0x000fe20002fa1670 */
[----:B------:R-:W-:Y:S01]  /*7270*/  VIADD R4, R18, 0x10 ;  /* 0x0000001012047836 */ /* 0x000fe20000000000 */
[----:B------:R-:W-:Y:S01]  /*7280*/  ISETP.LT.OR P3, PT, R5, R247, P3 ;  /* 0x000000f70500720c */ /* 0x000fe20001f61670 */
[----:B------:R-:W-:Y:S01]  /*7290*/  FMUL.FTZ R33, R33, UR24 ;  /* 0x0000001821217c20 */ /* 0x000fe20008410000 */
[----:B------:R-:W-:Y:S01]  /*72a0*/  ISETP.LT.OR P0, PT, R5, R245, P0 ;  /* 0x000000f50500720c */ /* 0x000fe20000701670 */
[----:B------:R-:W-:Y:S01]  /*72b0*/  MUFU.TANH R168, R168 ;  /* 0x000000a800a87308 */ /* 0x000fe20000002400 */
[----:B------:R-:W-:Y:S01]  /*72c0*/  FSEL R5, R2, -INF , !P4 ;  /* 0xff80000002057808 */ /* 0x000fe20006000000 */
[----:B------:R-:W-:Y:S01]  /*72d0*/  VIADD R7, R18, 0x19 ;  /* 0x0000001912077836 */ /* 0x000fe20000000000 */
[-C--:B------:R-:W-:Y:S01]  /*72e0*/  ISETP.GE.AND P1, PT, R4, R246.reuse, PT ;  /* 0x000000f60400720c */ /* 0x080fe20003f26270 */
[----:B------:R-:W-:Y:S01]  /*72f0*/  FMUL.FTZ R169, R171, UR24 ;  /* 0x00000018aba97c20 */ /* 0x000fe20008410000 */
[----:B--2---:R-:W-:Y:S01]  /*7300*/  FSEL R2, R176, -INF , !P5 ;  /* 0xff800000b0027808 */ /* 0x004fe20006800000 */
[----:B------:R-:W-:Y:S01]  /*7310*/  FMUL.FTZ R28, R28, UR24 ;  /* 0x000000181c1c7c20 */ /* 0x000fe20008410000 */
[----:B-1----:R-:W-:Y:S01]  /*7320*/  FSEL R165, R16, -INF , !P3 ;  /* 0xff80000010a57808 */ /* 0x002fe20005800000 */
[----:B------:R-:W1:Y:S01]  /*7330*/  MUFU.TANH R173, R173 ;  /* 0x000000ad00ad7308 */ /* 0x000e620000002400 */
[----:B------:R-:W-:Y:S01]  /*7340*/  ISETP.GE.AND P5, PT, R22, R246, PT ;  /* 0x000000f61600720c */ /* 0x000fe20003fa6270 */
[----:B------:R-:W-:Y:S01]  /*7350*/  VIADD R16, R18, 0x20 ;  /* 0x0000002012107836 */ /* 0x000fe20000000000 */
[-C--:B------:R-:W-:Y:S01]  /*7360*/  ISETP.GE.AND P3, PT, R22, R244.reuse, PT ;  /* 0x000000f41600720c */ /* 0x080fe20003f66270 */
[----:B------:R-:W-:Y:S01]  /*7370*/  FMUL.FTZ R29, R29, UR24 ;  /* 0x000000181d1d7c20 */ /* 0x000fe20008410000 */
[-C--:B------:R-:W-:Y:S01]  /*7380*/  ISETP.LT.OR P1, PT, R4, R247.reuse, P1 ;  /* 0x000000f70400720c */ /* 0x080fe20000f21670 */
[----:B------:R-:W-:Y:S01]  /*7390*/  FMUL.FTZ R30, R30, UR24 ;  /* 0x000000181e1e7c20 */ /* 0x000fe20008410000 */
[C---:B------:R-:W-:Y:S01]  /*73a0*/  ISETP.LT.OR P5, PT, R22.reuse, R247, P5 ;  /* 0x000000f71600720c */ /* 0x040fe20002fa1670 */
[----:B------:R-:W2:Y:S01]  /*73b0*/  MUFU.TANH R174, R174 ;  /* 0x000000ae00ae7308 */ /* 0x000ea20000002400 */
[-C--:B------:R-:W-:Y:S01]  /*73c0*/  ISETP.LT.OR P3, PT, R22, R245.reuse, P3 ;  /* 0x000000f51600720c */ /* 0x080fe20001f61670 */
[----:B------:R-:W-:Y:S01]  /*73d0*/  FMUL.FTZ R22, R34, UR24 ;  /* 0x0000001822167c20 */ /* 0x000fe20008410000 */
[----:B---3--:R-:W-:Y:S01]  /*73e0*/  FSEL R17, R17, -INF , !P2 ;  /* 0xff80000011117808 */ /* 0x008fe20005000000 */
[C---:B----4-:R-:W-:Y:S01]  /*73f0*/  HMMA.16816.F32 R188, R12.reuse, R8, R188 ;  /* 0x000000080cbc723c */ /* 0x050fe200000018bc */
[----:B------:R-:W-:Y:S01]  /*7400*/  FSEL R6, R178, -INF , !P6 ;  /* 0xff800000b2067808 */ /* 0x000fe20007000000 */
[----:B------:R-:W-:Y:S01]  /*7410*/  FMUL.FTZ R34, R35, UR24 ;  /* 0x0000001823227c20 */ /* 0x000fe20008410000 */
[----:B-----5:R-:W-:Y:S01]  /*7420*/  FSEL R27, R172, -INF , !P1 ;  /* 0xff800000ac1b7808 */ /* 0x020fe20004800000 */
[----:B------:R-:W3:Y:S01]  /*7430*/  MUFU.TANH R177, R177 ;  /* 0x000000b100b17308 */ /* 0x000ee20000002400 */
[----:B------:R-:W-:Y:S01]  /*7440*/  ISETP.GE.AND P2, PT, R23, R244, PT ;  /* 0x000000f41700720c */ /* 0x000fe20003f46270 */
[----:B------:R-:W-:Y:S01]  /*7450*/  HMMA.16816.F32 R192, R12, R10, R192 ;  /* 0x0000000a0cc0723c */ /* 0x000fe200000018c0 */
[C---:B------:R-:W-:Y:S01]  /*7460*/  ISETP.GE.AND P6, PT, R7.reuse, R246, PT ;  /* 0x000000f60700720c */ /* 0x040fe20003fc6270 */
[C---:B------:R-:W-:Y:S01]  /*7470*/  VIADD R8, R18.reuse, 0x28 ;  /* 0x0000002812087836 */ /* 0x040fe20000000000 */
[----:B------:R-:W-:Y:S01]  /*7480*/  ISETP.GE.AND P1, PT, R7, R244, PT ;  /* 0x000000f40700720c */ /* 0x000fe20003f26270 */
[----:B------:R-:W-:Y:S01]  /*7490*/  VIADD R9, R18, 0x29 ;  /* 0x0000002912097836 */ /* 0x000fe20000000000 */
[----:B------:R-:W-:Y:S01]  /*74a0*/  ISETP.LT.OR P2, PT, R23, R245, P2 ;  /* 0x000000f51700720c */ /* 0x000fe20001741670 */
[----:B------:R-:W-:Y:S01]  /*74b0*/  MUFU.TANH R199, R32 ;  /* 0x0000002000c77308 */ /* 0x000fe20000002400 */
[----:B------:R-:W-:Y:S01]  /*74c0*/  ISETP.LT.OR P6, PT, R7, R247, P6 ;  /* 0x000000f70700720c */ /* 0x000fe200037c1670 */
[----:B------:R-:W-:-:S04]  /*74d0*/  DEPBAR.LE SB0, 0x0 ;  /* 0x000080000000791a */ /* 0x000fc80000000000 */
[-C--:B------:R-:W-:Y:S01]  /*74e0*/  ISETP.LT.OR P1, PT, R7, R245.reuse, P1 ;  /* 0x000000f50700720c */ /* 0x080fe20000f21670 */
[----:B------:R-:W-:Y:S01]  /*74f0*/  VIADD R7, R18, 0x21 ;  /* 0x0000002112077836 */ /* 0x000fe20000000000 */
[----:B------:R-:W-:Y:S01]  /*7500*/  MUFU.TANH R33, R33 ;  /* 0x0000002100217308 */ /* 0x000fe20000002400 */
[CC--:B------:R-:W-:Y:S02]  /*7510*/  ISETP.GE.AND P4, PT, R4.reuse, R244.reuse, PT ;  /* 0x000000f40400720c */ /* 0x0c0fe40003f86270 */
[----:B------:R-:W-:Y:S01]  /*7520*/  FSEL R21, R21, -INF , !P6 ;  /* 0xff80000015157808 */ /* 0x000fe20007000000 */
[----:B------:R-:W-:Y:S01]  /*7530*/  FMUL.FTZ R183, R189, UR24 ;  /* 0x00000018bdb77c20 */ /* 0x000fe20008410000 */
[-C--:B------:R-:W-:Y:S01]  /*7540*/  ISETP.LT.OR P4, PT, R4, R245.reuse, P4 ;  /* 0x000000f50400720c */ /* 0x080fe20002781670 */
[----:B------:R-:W-:Y:S01]  /*7550*/  FMUL.FTZ R188, R188, UR24 ;  /* 0x00000018bcbc7c20 */ /* 0x000fe20008410000 */
[----:B-1----:R-:W-:Y:S01]  /*7560*/  FSEL R25, R173, -INF , !P5 ;  /* 0xff800000ad197808 */ /* 0x002fe20006800000 */
[----:B------:R1:W4:Y:S01]  /*7570*/  MUFU.TANH R32, R22 ;  /* 0x0000001600207308 */ /* 0x0003220000002400 */
[----:B--2---:R-:W-:Y:S01]  /*7580*/  FSEL R24, R174, -INF , !P3 ;  /* 0xff800000ae187808 */ /* 0x004fe20005800000 */
[----:B------:R-:W-:Y:S01]  /*7590*/  FMUL.FTZ R181, R192, UR24 ;  /* 0x00000018c0b57c20 */ /* 0x000fe20008410000 */
[-C--:B------:R-:W-:Y:S01]  /*75a0*/  ISETP.GE.AND P6, PT, R8, R244.reuse, PT ;  /* 0x000000f40800720c */ /* 0x080fe20003fc6270 */
[----:B------:R-:W-:Y:S01]  /*75b0*/  FMUL.FTZ R179, R193, UR24 ;  /* 0x00000018c1b37c20 */ /* 0x000fe20008410000 */
[----:B---3--:R-:W-:Y:S01]  /*75c0*/  FSEL R4, R177, -INF , !P0 ;  /* 0xff800000b1047808 */ /* 0x008fe20004000000 */
[----:B------:R-:W-:Y:S01]  /*75d0*/  FMUL.FTZ R180, R190, UR24 ;  /* 0x00000018beb47c20 */ /* 0x000fe20008410000 */
[----:B------:R-:W-:Y:S01]  /*75e0*/  ISETP.GE.AND P5, PT, R16, R244, PT ;  /* 0x000000f41000720c */ /* 0x000fe20003fa6270 */
[----:B------:R-:W2:Y:S01]  /*75f0*/  MUFU.TANH R20, R20 ;  /* 0x0000001400147308 */ /* 0x000ea20000002400 */
[-C--:B------:R-:W-:Y:S01]  /*7600*/  ISETP.GE.AND P3, PT, R7, R246.reuse, PT ;  /* 0x000000f60700720c */ /* 0x080fe20003f66270 */
[----:B------:R-:W-:Y:S01]  /*7610*/  FMUL.FTZ R178, R191, UR24 ;  /* 0x00000018bfb27c20 */ /* 0x000fe20008410000 */
[----:B------:R-:W-:Y:S01]  /*7620*/  ISETP.GE.AND P0, PT, R23, R246, PT ;  /* 0x000000f61700720c */ /* 0x000fe20003f06270 */
[----:B------:R-:W-:Y:S01]  /*7630*/  FMUL.FTZ R176, R194, UR24 ;  /* 0x00000018c2b07c20 */ /* 0x000fe20008410000 */
[-C--:B------:R-:W-:Y:S01]  /*7640*/  ISETP.LT.OR P6, PT, R8, R245.reuse, P6 ;  /* 0x000000f50800720c */ /* 0x080fe200037c1670 */
[----:B------:R-:W-:Y:S01]  /*7650*/  FMUL.FTZ R174, R195, UR24 ;  /* 0x00000018c3ae7c20 */ /* 0x000fe20008410000 */
[----:B------:R-:W-:Y:S01]  /*7660*/  ISETP.LT.OR P5, PT, R16, R245, P5 ;  /* 0x000000f51000720c */ /* 0x000fe20002fa1670 */
[----:B------:R-:W-:Y:S01]  /*7670*/  MUFU.TANH R34, R34 ;  /* 0x0000002200227308 */ /* 0x000fe20000002400 */
[----:B-1----:R-:W-:-:S02]  /*7680*/  FSEL R22, R168, -INF , !P2 ;  /* 0xff800000a8167808 */ /* 0x002fc40005000000 */
[C---:B------:R-:W-:Y:S02]  /*7690*/  ISETP.GE.AND P2, PT, R8.reuse, R246, PT ;  /* 0x000000f60800720c */ /* 0x040fe40003f46270 */
[-C--:B------:R-:W-:Y:S02]  /*76a0*/  ISETP.LT.OR P3, PT, R7, R247.reuse, P3 ;  /* 0x000000f70700720c */ /* 0x080fe40001f61670 */
[-C--:B------:R-:W-:Y:S01]  /*76b0*/  ISETP.LT.OR P2, PT, R8, R247.reuse, P2 ;  /* 0x000000f70800720c */ /* 0x080fe20001741670 */
[----:B------:R-:W1:Y:S01]  /*76c0*/  MUFU.TANH R197, R28 ;  /* 0x0000001c00c57308 */ /* 0x000e620000002400 */
[----:B------:R-:W-:Y:S01]  /*76d0*/  VIADD R8, R18, 0x30 ;  /* 0x0000003012087836 */ /* 0x000fe20000000000 */
[----:B------:R-:W-:Y:S02]  /*76e0*/  ISETP.LT.OR P0, PT, R23, R247, P0 ;  /* 0x000000f71700720c */ /* 0x000fe40000701670 */
[----:B----4-:R-:W-:Y:S02]  /*76f0*/  FSEL R32, R32, -INF , !P5 ;  /* 0xff80000020207808 */ /* 0x010fe40006800000 */
[----:B------:R-:W-:-:S02]  /*7700*/  FSEL R33, R33, -INF , !P3 ;  /* 0xff80000021217808 */ /* 0x000fc40005800000 */
[----:B------:R-:W3:Y:S01]  /*7710*/  MUFU.TANH R169, R169 ;  /* 0x000000a900a97308 */ /* 0x000ee20000002400 */
[----:B--2---:R-:W-:Y:S02]  /*7720*/  FSEL R23, R20, -INF , !P0 ;  /* 0xff80000014177808 */ /* 0x004fe40004000000 */
[C---:B------:R-:W-:Y:S02]  /*7730*/  ISETP.GE.AND P5, PT, R8.reuse, R246, PT ;  /* 0x000000f60800720c */ /* 0x040fe40003fa6270 */
[CC--:B------:R-:W-:Y:S02]  /*7740*/  ISETP.GE.AND P3, PT, R8.reuse, R244.reuse, PT ;  /* 0x000000f40800720c */ /* 0x0c0fe40003f66270 */
[C---:B------:R-:W-:Y:S01]  /*7750*/  ISETP.GE.AND P0, PT, R7.reuse, R244, PT ;  /* 0x000000f40700720c */ /* 0x040fe20003f06270 */
[----:B------:R-:W-:Y:S01]  /*7760*/  MUFU.TANH R35, R29 ;  /* 0x0000001d00237308 */ /* 0x000fe20000002400 */
[C---:B------:R-:W-:Y:S02]  /*7770*/  ISETP.LT.OR P5, PT, R8.reuse, R247, P5 ;  /* 0x000000f70800720c */ /* 0x040fe40002fa1670 */
[-C--:B------:R-:W-:Y:S01]  /*7780*/  ISETP.LT.OR P3, PT, R8, R245.reuse, P3 ;  /* 0x000000f50800720c */ /* 0x080fe20001f61670 */
[----:B------:R-:W-:Y:S01]  /*7790*/  VIADD R8, R18, 0x31 ;  /* 0x0000003112087836 */ /* 0x000fe20000000000 */
[----:B------:R-:W-:Y:S01]  /*77a0*/  ISETP.LT.OR P0, PT, R7, R245, P0 ;  /* 0x000000f50700720c */ /* 0x000fe20000701670 */
[----:B------:R-:W-:Y:S01]  /*77b0*/  FMUL.FTZ R7, R31, UR24 ;  /* 0x000000181f077c20 */ /* 0x000fe20008410000 */
[----:B-1----:R-:W-:Y:S01]  /*77c0*/  FSEL R197, R197, -INF , !P2 ;  /* 0xff800000c5c57808 */ /* 0x002fe20005000000 */
[----:B------:R-:W1:Y:S01]  /*77d0*/  MUFU.TANH R196, R30 ;  /* 0x0000001e00c47308 */ /* 0x000e620000002400 */
[----:B------:R-:W-:-:S02]  /*77e0*/  FSEL R34, R34, -INF , !P0 ;  /* 0xff80000022227808 */ /* 0x000fc40004000000 */
[----:B------:R-:W-:Y:S02]  /*77f0*/  FMNMX.FTZ R10, R164, R19, !PT ;  /* 0x00000013a40a7209 */ /* 0x000fe40007810000 */
[----:B---3--:R-:W-:Y:S02]  /*7800*/  FSEL R20, R169, -INF , !P1 ;  /* 0xff800000a9147808 */ /* 0x008fe40004800000 */
[C---:B------:R-:W-:Y:S01]  /*7810*/  ISETP.GE.AND P0, PT, R8.reuse, R246, PT ;  /* 0x000000f60800720c */ /* 0x040fe20003f06270 */
[----:B------:R-:W2:Y:S01]  /*7820*/  MUFU.TANH R185, R188 ;  /* 0x000000bc00b97308 */ /* 0x000ea20000002400 */
[----:B------:R-:W-:Y:S02]  /*7830*/  ISETP.GE.AND P2, PT, R8, R244, PT ;  /* 0x000000f40800720c */ /* 0x000fe40003f46270 */
[----:B------:R-:W-:Y:S02]  /*7840*/  ISETP.GE.AND P1, PT, R9, R246, PT ;  /* 0x000000f60900720c */ /* 0x000fe40003f26270 */
[----:B------:R-:W-:-:S02]  /*7850*/  FMNMX.FTZ R10, R5, R10, !PT ;  /* 0x0000000a050a7209 */ /* 0x000fc40007810000 */
[----:B------:R-:W-:Y:S01]  /*7860*/  FSEL R26, R175, -INF , !P4 ;  /* 0xff800000af1a7808 */ /* 0x000fe20006000000 */
[----:B------:R-:W3:Y:S01]  /*7870*/  MUFU.TANH R183, R183 ;  /* 0x000000b700b77308 */ /* 0x000ee20000002400 */
[C---:B------:R-:W-:Y:S02]  /*7880*/  ISETP.LT.OR P0, PT, R8.reuse, R247, P0 ;  /* 0x000000f70800720c */ /* 0x040fe40000701670 */
[----:B------:R-:W-:Y:S01]  /*7890*/  ISETP.LT.OR P2, PT, R8, R245, P2 ;  /* 0x000000f50800720c */ /* 0x000fe20001741670 */
[----:B------:R-:W-:Y:S01]  /*78a0*/  VIADD R8, R18, 0x38 ;  /* 0x0000003812087836 */ /* 0x000fe20000000000 */
[----:B------:R-:W-:Y:S01]  /*78b0*/  ISETP.GE.AND P4, PT, R16, R246, PT ;  /* 0x000000f61000720c */ /* 0x000fe20003f86270 */
[----:B------:R-:W-:Y:S01]  /*78c0*/  VIADD R18, R18, 0x39 ;  /* 0x0000003912127836 */ /* 0x000fe20000000000 */
[----:B------:R-:W-:Y:S01]  /*78d0*/  ISETP.LT.OR P1, PT, R9, R247, P1 ;  /* 0x000000f70900720c */ /* 0x000fe20000f21670 */
[----:B------:R-:W4:Y:S01]  /*78e0*/  MUFU.TANH R181, R181 ;  /* 0x000000b500b57308 */ /* 0x000f220000002400 */
[----:B------:R-:W-:-:S02]  /*78f0*/  FMNMX.FTZ R10, R165, R10, !PT ;  /* 0x0000000aa50a7209 */ /* 0x000fc40007810000 */
[----:B------:R-:W-:Y:S02]  /*7900*/  ISETP.LT.OR P4, PT, R16, R247, P4 ;  /* 0x000000f71000720c */ /* 0x000fe40002781670 */
[----:B-1----:R-:W-:Y:S02]  /*7910*/  FSEL R196, R196, -INF , !P6 ;  /* 0xff800000c4c47808 */ /* 0x002fe40007000000 */
[----:B------:R-:W-:Y:S01]  /*7920*/  FSEL R35, R35, -INF , !P1 ;  /* 0xff80000023237808 */ /* 0x000fe20004800000 */
[----:B------:R-:W1:Y:S01]  /*7930*/  MUFU.TANH R179, R179 ;  /* 0x000000b300b37308 */ /* 0x000e620000002400 */
[C---:B------:R-:W-:Y:S02]  /*7940*/  ISETP.GE.AND P6, PT, R8.reuse, R246, PT ;  /* 0x000000f60800720c */ /* 0x040fe40003fc6270 */
[----:B------:R-:W-:Y:S02]  /*7950*/  ISETP.GE.AND P1, PT, R8, R244, PT ;  /* 0x000000f40800720c */ /* 0x000fe40003f26270 */
[----:B------:R-:W-:-:S02]  /*7960*/  FMNMX.FTZ R10, R17, R10, !PT ;  /* 0x0000000a110a7209 */ /* 0x000fc40007810000 */
[----:B------:R-:W-:Y:S01]  /*7970*/  FSEL R199, R199, -INF , !P4 ;  /* 0xff800000c7c77808 */ /* 0x000fe20006000000 */
[----:B------:R-:W5:Y:S01]  /*7980*/  MUFU.TANH R7, R7 ;  /* 0x0000000700077308 */ /* 0x000f620000002400 */
[----:B------:R-:W-:Y:S02]  /*7990*/  ISETP.GE.AND P4, PT, R9, R244, PT ;  /* 0x000000f40900720c */ /* 0x000fe40003f86270 */
[C---:B------:R-:W-:Y:S02]  /*79a0*/  ISETP.LT.OR P6, PT, R8.reuse, R247, P6 ;  /* 0x000000f70800720c */ /* 0x040fe400037c1670 */
[-C--:B------:R-:W-:Y:S02]  /*79b0*/  ISETP.LT.OR P1, PT, R8, R245.reuse, P1 ;  /* 0x000000f50800720c */ /* 0x080fe40000f21670 */
[----:B------:R-:W-:Y:S01]  /*79c0*/  FMNMX.FTZ R8, R27, R10, !PT ;  /* 0x0000000a1b087209 */ /* 0x000fe20007810000 */
[----:B------:R-:W5:Y:S01]  /*79d0*/  MUFU.TANH R180, R180 ;  /* 0x000000b400b47308 */ /* 0x000f620000002400 */
[----:B------:R-:W-:-:S02]  /*79e0*/  ISETP.LT.OR P4, PT, R9, R245, P4 ;  /* 0x000000f50900720c */ /* 0x000fc40002781670 */
[----:B------:R-:W-:Y:S02]  /*79f0*/  FMNMX.FTZ R9, R3, R0, !PT ;  /* 0x0000000003097209 */ /* 0x000fe40007810000 */
[----:B------:R-:W-:Y:S02]  /*7a00*/  FMNMX.FTZ R8, R25, R8, !PT ;  /* 0x0000000819087209 */ /* 0x000fe40007810000 */
[----:B------:R-:W-:Y:S01]  /*7a10*/  FMNMX.FTZ R9, R2, R9, !PT ;  /* 0x0000000902097209 */ /* 0x000fe20007810000 */
[----:B------:R-:W1:Y:S01]  /*7a20*/  MUFU.TANH R178, R178 ;  /* 0x000000b200b27308 */ /* 0x000e620000002400 */
[----:B------:R-:W-:Y:S02]  /*7a30*/  FMNMX.FTZ R8, R23, R8, !PT ;  /* 0x0000000817087209 */ /* 0x000fe40007810000 */
[----:B------:R-:W-:Y:S02]  /*7a40*/  FMNMX.FTZ R9, R4, R9, !PT ;  /* 0x0000000904097209 */ /* 0x000fe40007810000 */
[----:B------:R-:W-:-:S02]  /*7a50*/  FMNMX.FTZ R8, R21, R8, !PT ;  /* 0x0000000815087209 */ /* 0x000fc40007810000 */
[----:B------:R-:W-:Y:S01]  /*7a60*/  FMNMX.FTZ R9, R6, R9, !PT ;  /* 0x0000000906097209 */ /* 0x000fe20007810000 */
[----:B------:R-:W1:Y:S01]  /*7a70*/  MUFU.TANH R176, R176 ;  /* 0x000000b000b07308 */ /* 0x000e620000002400 */
[----:B------:R-:W-:Y:S02]  /*7a80*/  FMNMX.FTZ R8, R199, R8, !PT ;  /* 0x00000008c7087209 */ /* 0x000fe40007810000 */
[----:B------:R-:W-:Y:S02]  /*7a90*/  FMNMX.FTZ R9, R26, R9, !PT ;  /* 0x000000091a097209 */ /* 0x000fe40007810000 */
[----:B------:R-:W-:Y:S02]  /*7aa0*/  FMNMX.FTZ R8, R33, R8, !PT ;  /* 0x0000000821087209 */ /* 0x000fe40007810000 */
[----:B------:R-:W-:Y:S01]  /*7ab0*/  FMNMX.FTZ R9, R24, R9, !PT ;  /* 0x0000000918097209 */ /* 0x000fe20007810000 */
[----:B------:R-:W1:Y:S01]  /*7ac0*/  MUFU.TANH R174, R174 ;  /* 0x000000ae00ae7308 */ /* 0x000e620000002400 */
[----:B------:R-:W-:-:S02]  /*7ad0*/  FMNMX.FTZ R8, R197, R8, !PT ;  /* 0x00000008c5087209 */ /* 0x000fc40007810000 */
[----:B--2---:R-:W-:Y:S02]  /*7ae0*/  FSEL R185, R185, -INF , !P5 ;  /* 0xff800000b9b97808 */ /* 0x004fe40006800000 */
[----:B---3--:R-:W-:Y:S02]  /*7af0*/  FSEL R183, R183, -INF , !P0 ;  /* 0xff800000b7b77808 */ /* 0x008fe40004000000 */
[----:B------:R-:W-:Y:S02]  /*7b00*/  FMNMX.FTZ R9, R22, R9, !PT ;  /* 0x0000000916097209 */ /* 0x000fe40007810000 */
[----:B------:R-:W-:Y:S01]  /*7b10*/  FMNMX.FTZ R8, R35, R8, !PT ;  /* 0x0000000823087209 */ /* 0x000fe20007810000 */
[----:B------:R-:W-:Y:S01]  /*7b20*/  BAR.SYNC.DEFER_BLOCKING 0x0 ;  /* 0x0000000000007b1d */ /* 0x000fe20000010000 */
[----:B------:R-:W-:Y:S02]  /*7b30*/  PLOP3.LUT P0, PT, PT, PT, UP0, 0x80, 0x0 ;  /* 0x000000000000781c */ /* 0x000fe40003f0f008 */
[----:B------:R-:W-:-:S02]  /*7b40*/  ISETP.GE.AND P5, PT, R18, R246, PT ;  /* 0x000000f61200720c */ /* 0x000fc40003fa6270 */
[----:B------:R-:W-:Y:S02]  /*7b50*/  FMNMX.FTZ R9, R20, R9, !PT ;  /* 0x0000000914097209 */ /* 0x000fe40007810000 */
[----:B------:R-:W-:Y:S02]  /*7b60*/  FMNMX.FTZ R8, R185, R8, !PT ;  /* 0x00000008b9087209 */ /* 0x000fe40007810000 */
[----:B------:R-:W-:Y:S02]  /*7b70*/  ISETP.LT.OR P5, PT, R18, R247, P5 ;  /* 0x000000f71200720c */ /* 0x000fe40002fa1670 */
[----:B----4-:R-:W-:Y:S02]  /*7b80*/  FSEL R181, R181, -INF , !P6 ;  /* 0xff800000b5b57808 */ /* 0x010fe40007000000 */
[----:B------:R-:W-:Y:S02]  /*7b90*/  FMNMX.FTZ R9, R32, R9, !PT ;  /* 0x0000000920097209 */ /* 0x000fe40007810000 */
[----:B------:R-:W-:-:S02]  /*7ba0*/  FMNMX.FTZ R8, R183, R8, !PT ;  /* 0x00000008b7087209 */ /* 0x000fc40007810000 */
[----:B-1----:R-:W-:Y:S02]  /*7bb0*/  FSEL R179, R179, -INF , !P5 ;  /* 0xff800000b3b37808 */ /* 0x002fe40006800000 */
[----:B------:R-:W-:Y:S02]  /*7bc0*/  FMNMX.FTZ R11, R34, R9, !PT ;  /* 0x00000009220b7209 */ /* 0x000fe40007810000 */
[----:B------:R-:W-:Y:S02]  /*7bd0*/  FMNMX.FTZ R8, R181, R8, !PT ;  /* 0x00000008b5087209 */ /* 0x000fe40007810000 */
[----:B-----5:R-:W-:Y:S02]  /*7be0*/  FSEL R192, R7, -INF , !P4 ;  /* 0xff80000007c07808 */ /* 0x020fe40006000000 */
        /* <DEDUP_REMOVED lines=46> */
.L_x_1189:
[----:B------:R-:W-:Y:S01]  /*7ed0*/  FMNMX.FTZ R9, R192, R11, !PT ;  /* 0x0000000bc0097209 */ /* 0x000fe20007810000 */
[----:B------:R-:W2:Y:S01]  /*7ee0*/  SHFL.BFLY PT, R7, R8, 0x2, 0x1f ;  /* 0x0c401f0008077f89 */ /* 0x000ea200000e0000 */
[----:B------:R-:W-:Y:S02]  /*7ef0*/  ISETP.GE.AND P0, PT, R18, R244, PT ;  /* 0x000000f41200720c */ /* 0x000fe40003f06270 */
[----:B------:R-:W-:Y:S01]  /*7f00*/  FSEL R178, R178, -INF , !P2 ;  /* 0xff800000b2b27808 */ /* 0x000fe20005000000 */
[----:B-1----:R-:W-:Y:S01]  /*7f10*/  LDSM.16.MT88.4 R12, [R232+0x10000] ;  /* 0x01000000e80c783b */ /* 0x002fe20000004200 */
[----:B------:R-:W-:Y:S02]  /*7f20*/  FMNMX.FTZ R9, R180, R9, !PT ;  /* 0x00000009b4097209 */ /* 0x000fe40007810000 */
[----:B------:R-:W-:Y:S01]  /*7f30*/  ISETP.LT.OR P0, PT, R18, R245, P0 ;  /* 0x000000f51200720c */ /* 0x000fe20000701670 */
[----:B------:R-:W-:Y:S01]  /*7f40*/  LDSM.16.MT88.4 R28, [R230+0x10800] ;  /* 0x01080000e61c783b */ /* 0x000fe20000004200 */
[----:B------:R-:W-:-:S02]  /*7f50*/  FSEL R176, R176, -INF , !P1 ;  /* 0xff800000b0b07808 */ /* 0x000fc40004800000 */
[----:B------:R-:W-:Y:S02]  /*7f60*/  FMNMX.FTZ R9, R178, R9, !PT ;  /* 0x00000009b2097209 */ /* 0x000fe40007810000 */
[----:B------:R-:W-:Y:S02]  /*7f70*/  FSEL R174, R174, -INF , !P0 ;  /* 0xff800000aeae7808 */ /* 0x000fe40004000000 */
[----:B------:R-:W-:-:S04]  /*7f80*/  FMNMX.FTZ R9, R176, R9, !PT ;  /* 0x00000009b0097209 */ /* 0x000fc80007810000 */
[----:B------:R-:W-:-:S05]  /*7f90*/  FMNMX.FTZ R10, R174, R9, !PT ;  /* 0x00000009ae0a7209 */ /* 0x000fca0007810000 */
[----:B------:R-:W1:Y:S01]  /*7fa0*/  SHFL.BFLY PT, R9, R10, 0x2, 0x1f ;  /* 0x0c401f000a097f89 */ /* 0x000e6200000e0000 */
[----:B--2---:R-:W-:-:S05]  /*7fb0*/  FMNMX.FTZ R8, R8, R7, !PT ;  /* 0x0000000708087209 */ /* 0x004fca0007810000 */
[----:B------:R-:W2:Y:S01]  /*7fc0*/  SHFL.BFLY PT, R173, R8, 0x1, 0x1f ;  /* 0x0c201f0008ad7f89 */ /* 0x000ea200000e0000 */
[----:B-1----:R-:W-:-:S05]  /*7fd0*/  FMNMX.FTZ R7, R10, R9, !PT ;  /* 0x000000090a077209 */ /* 0x002fca0007810000 */
[----:B------:R-:W1:Y:S01]  /*7fe0*/  SHFL.BFLY PT, R172, R7, 0x1, 0x1f ;  /* 0x0c201f0007ac7f89 */ /* 0x000e6200000e0000 */
[----:B--2---:R-:W-:-:S03]  /*7ff0*/  FMNMX.FTZ R173, R8, R173, !PT ;  /* 0x000000ad08ad7209 */ /* 0x004fc60007810000 */
[----:B------:R-:W-:Y:S01]  /*8000*/  LDSM.16.MT88.4 R8, [R230+0x10000] ;  /* 0x01000000e608783b */ /* 0x000fe20000004200 */
[C---:B------:R-:W-:Y:S01]  /*8010*/  FSETP.NEU.FTZ.AND P1, PT, R173.reuse, -INF , PT ;  /* 0xff800000ad00780b */ /* 0x040fe20003f3d000 */
[----:B------:R-:W-:-:S05]  /*8020*/  FMUL.FTZ R182, R173, UR18 ;  /* 0x00000012adb67c20 */ /* 0x000fca0008410000 */
[----:B------:R-:W-:-:S05]  /*8030*/  FSEL R182, R182, RZ, P1 ;  /* 0x000000ffb6b67208 */ /* 0x000fca0000800000 */
[--C-:B------:R-:W-:Y:S01]  /*8040*/  FFMA.FTZ R169, R5, UR18, -R182.reuse ;  /* 0x0000001205a97c23 */ /* 0x100fe200080108b6 */
[----:B------:R-:W-:Y:S01]  /*8050*/  FSEL R5, R173, RZ, P1 ;  /* 0x000000ffad057208 */ /* 0x000fe20000800000 */
[--C-:B------:R-:W-:Y:S01]  /*8060*/  FFMA.FTZ R170, R165, UR18, -R182.reuse ;  /* 0x00000012a5aa7c23 */ /* 0x100fe200080108b6 */
[--C-:B------:R-:W-:Y:S01]  /*8070*/  FFMA.FTZ R171, R19, UR18, -R182.reuse ;  /* 0x0000001213ab7c23 */ /* 0x100fe200080108b6 */
[--C-:B------:R-:W-:Y:S01]  /*8080*/  FFMA.FTZ R165, R17, UR18, -R182.reuse ;  /* 0x0000001211a57c23 */ /* 0x100fe200080108b6 */
[--C-:B------:R-:W-:Y:S01]  /*8090*/  FFMA.FTZ R186, R23, UR18, -R182.reuse ;  /* 0x0000001217ba7c23 */ /* 0x100fe200080108b6 */
[----:B------:R-:W2:Y:S01]  /*80a0*/  LDSM.16.MT88.4 R16, [R229+0x10000] ;  /* 0x01000000e510783b */ /* 0x000ea20000004200 */
[----:B------:R-:W-:Y:S01]  /*80b0*/  MUFU.EX2 R169, R169 ;  /* 0x000000a900a97308 */ /* 0x000fe20000000800 */
[----:B-1----:R-:W-:Y:S01]  /*80c0*/  FMNMX.FTZ R172, R7, R172, !PT ;  /* 0x000000ac07ac7209 */ /* 0x002fe20007810000 */
[--C-:B------:R-:W-:Y:S01]  /*80d0*/  FFMA.FTZ R189, R21, UR18, -R182.reuse ;  /* 0x0000001215bd7c23 */ /* 0x100fe200080108b6 */
[--C-:B------:R-:W-:Y:S01]  /*80e0*/  FFMA.FTZ R184, R27, UR18, -R182.reuse ;  /* 0x000000121bb87c23 */ /* 0x100fe200080108b6 */
[--C-:B------:R-:W-:Y:S01]  /*80f0*/  FFMA.FTZ R187, R25, UR18, -R182.reuse ;  /* 0x0000001219bb7c23 */ /* 0x100fe200080108b6 */
[C---:B------:R-:W-:Y:S01]  /*8100*/  FSETP.NEU.FTZ.AND P0, PT, R172.reuse, -INF , PT ;  /* 0xff800000ac00780b */ /* 0x040fe20003f1d000 */
[----:B------:R-:W-:Y:S01]  /*8110*/  FMUL.FTZ R177, R172, UR18 ;  /* 0x00000012acb17c20 */ /* 0x000fe20008410000 */
[--C-:B------:R-:W-:Y:S01]  /*8120*/  FFMA.FTZ R194, R199, UR18, -R182.reuse ;  /* 0x00000012c7c27c23 */ /* 0x100fe200080108b6 */
[----:B------:R-:W1:Y:S01]  /*8130*/  MUFU.EX2 R171, R171 ;  /* 0x000000ab00ab7308 */ /* 0x000e620000000800 */
[--C-:B------:R-:W-:Y:S01]  /*8140*/  FFMA.FTZ R195, R33, UR18, -R182.reuse ;  /* 0x0000001221c37c23 */ /* 0x100fe200080108b6 */
[--C-:B------:R-:W-:Y:S01]  /*8150*/  FFMA.FTZ R197, R197, UR18, -R182.reuse ;  /* 0x00000012c5c57c23 */ /* 0x100fe200080108b6 */
[----:B------:R-:W-:Y:S01]  /*8160*/  FSEL R177, R177, RZ, P0 ;  /* 0x000000ffb1b17208 */ /* 0x000fe20000000000 */
[--C-:B------:R-:W-:Y:S01]  /*8170*/  FFMA.FTZ R198, R35, UR18, -R182.reuse ;  /* 0x0000001223c67c23 */ /* 0x100fe200080108b6 */
[--C-:B------:R-:W-:Y:S01]  /*8180*/  FFMA.FTZ R185, R185, UR18, -R182.reuse ;  /* 0x00000012b9b97c23 */ /* 0x100fe200080108b6 */
[----:B------:R-:W-:-:S02]  /*8190*/  FFMA.FTZ R181, R181, UR18, -R182 ;  /* 0x00000012b5b57c23 */ /* 0x000fc400080108b6 */
[--C-:B------:R-:W-:Y:S01]  /*81a0*/  FFMA.FTZ R175, R6, UR18, -R177.reuse ;  /* 0x0000001206af7c23 */ /* 0x100fe200080108b1 */
[----:B------:R-:W-:Y:S01]  /*81b0*/  FSEL R6, R172, RZ, P0 ;  /* 0x000000ffac067208 */ /* 0x000fe20000000000 */
[--C-:B------:R-:W-:Y:S01]  /*81c0*/  FFMA.FTZ R168, R0, UR18, -R177.reuse ;  /* 0x0000001200a87c23 */ /* 0x100fe200080108b1 */
[----:B------:R-:W-:Y:S01]  /*81d0*/  FFMA.FTZ R0, R4, UR18, -R177 ;  /* 0x0000001204007c23 */ /* 0x000fe200080108b1 */
[----:B------:R-:W-:Y:S01]  /*81e0*/  FADD.FTZ R4, R164, -R5 ;  /* 0x80000005a4047221 */ /* 0x000fe20000010000 */
[--C-:B------:R-:W-:Y:S01]  /*81f0*/  FFMA.FTZ R2, R2, UR18, -R177.reuse ;  /* 0x0000001202027c23 */ /* 0x100fe200080108b1 */
[----:B------:R-:W-:Y:S01]  /*8200*/  FADD.FTZ R6, R3, -R6 ;  /* 0x8000000603067221 */ /* 0x000fe20000010000 */
[----:B------:R-:W-:Y:S01]  /*8210*/  MUFU.EX2 R170, R170 ;  /* 0x000000aa00aa7308 */ /* 0x000fe20000000800 */
[----:B------:R-:W-:Y:S01]  /*8220*/  FMUL.FTZ R164, R4, UR18 ;  /* 0x0000001204a47c20 */ /* 0x000fe20008410000 */
[----:B-1----:R-:W-:Y:S01]  /*8230*/  F2FP.F16.F32.PACK_AB R4, R169, R171 ;  /* 0x000000aba904723e */ /* 0x002fe200000000ff */
[----:B------:R-:W-:Y:S01]  /*8240*/  FMUL.FTZ R3, R6, UR18 ;  /* 0x0000001206037c20 */ /* 0x000fe20008410000 */
[--C-:B------:R-:W-:Y:S01]  /*8250*/  FFMA.FTZ R190, R22, UR18, -R177.reuse ;  /* 0x0000001216be7c23 */ /* 0x100fe200080108b1 */
[--C-:B------:R-:W-:Y:S01]  /*8260*/  FFMA.FTZ R193, R20, UR18, -R177.reuse ;  /* 0x0000001214c17c23 */ /* 0x100fe200080108b1 */
[--C-:B------:R-:W-:Y:S01]  /*8270*/  FFMA.FTZ R188, R26, UR18, -R177.reuse ;  /* 0x000000121abc7c23 */ /* 0x100fe200080108b1 */
[----:B------:R-:W-:Y:S01]  /*8280*/  LDSM.16.MT88.4 R20, [R228+0x10800] ;  /* 0x01080000e414783b */ /* 0x000fe20000004200 */
[----:B------:R-:W1:Y:S01]  /*8290*/  MUFU.EX2 R165, R165 ;  /* 0x000000a500a57308 */ /* 0x000e620000000800 */
        /* <DEDUP_REMOVED lines=9> */
[----:B------:R-:W-:Y:S01]  /*8330*/  FFMA.FTZ R182, R179, UR18, -R182 ;  /* 0x00000012b3b67c23 */ /* 0x000fe200080108b6 */
[--C-:B------:R-:W-:Y:S01]  /*8340*/  FFMA.FTZ R179, R180, UR18, -R177.reuse ;  /* 0x00000012b4b37c23 */ /* 0x100fe200080108b1 */
[--C-:B------:R-:W-:Y:S01]  /*8350*/  FFMA.FTZ R178, R178, UR18, -R177.reuse ;  /* 0x00000012b2b27c23 */ /* 0x100fe200080108b1 */
[--C-:B------:R-:W-:Y:S01]  /*8360*/  FFMA.FTZ R176, R176, UR18, -R177.reuse ;  /* 0x00000012b0b07c23 */ /* 0x100fe200080108b1 */
[----:B------:R-:W-:-:S02]  /*8370*/  FFMA.FTZ R177, R174, UR18, -R177 ;  /* 0x00000012aeb17c23 */ /* 0x000fc400080108b1 */
[----:B------:R-:W3:Y:S01]  /*8380*/  MUFU.EX2 R2, R2 ;  /* 0x0000000200027308 */ /* 0x000ee20000000800 */
[----:B-1----:R-:W-:-:S07]  /*8390*/  F2FP.F16.F32.PACK_AB R6, R165, R170 ;  /* 0x000000aaa506723e */ /* 0x002fce00000000ff */
[----:B------:R-:W-:Y:S08]  /*83a0*/  MUFU.EX2 R0, R0 ;  /* 0x0000000000007308 */ /* 0x000ff00000000800 */
[----:B------:R-:W1:Y:S01]  /*83b0*/  MUFU.EX2 R175, R175 ;  /* 0x000000af00af7308 */ /* 0x000e620000000800 */
[----:B---3--:R-:W-:-:S07]  /*83c0*/  F2FP.F16.F32.PACK_AB R5, R2, R168 ;  /* 0x000000a80205723e */ /* 0x008fce00000000ff */
[----:B------:R-:W3:Y:S08]  /*83d0*/  MUFU.EX2 R164, R164 ;  /* 0x000000a400a47308 */ /* 0x000ef00000000800 */
[----:B------:R-:W4:Y:S01]  /*83e0*/  MUFU.EX2 R3, R3 ;  /* 0x0000000300037308 */ /* 0x000f220000000800 */
[----:B-1----:R-:W-:-:S07]  /*83f0*/  F2FP.F16.F32.PACK_AB R7, R175, R0 ;  /* 0x00000000af07723e */ /* 0x002fce00000000ff */
        /* <DEDUP_REMOVED lines=223> */
[----:B------:R-:W5:Y:S02]  /*91f0*/  LDSM.16.MT88.4 R8, [R229+0x12800] ;  /* 0x01280000e508783b */ /* 0x000f640000004200 */
[----:B------:R-:W-:Y:S03]  /*9200*/  MUFU.EX2 R182, R182 ;  /* 0x000000b600b67308 */ /* 0x000fe60000000800 */
[C---:B------:R-:W-:Y:S05]  /*9210*/  HMMA.16816.F32 R136, R4.reuse, R20, R136 ;  /* 0x000000140488723c */ /* 0x040fea0000001888 */
[----:B------:R-:W-:Y:S01]  /*9220*/  MUFU.EX2 R179, R179 ;  /* 0x000000b300b37308 */ /* 0x000fe20000000800 */
[C---:B------:R-:W-:Y:S01]  /*9230*/  HMMA.16816.F32 R132, R4.reuse, R22, R132 ;  /* 0x000000160484723c */ /* 0x040fe20000001884 */
[----:B------:R-:W4:Y:S05]  /*9240*/  LDSM.16.MT88.4 R20, [R230+0x14800] ;  /* 0x01480000e614783b */ /* 0x000f2a0000004200 */
        /* <DEDUP_REMOVED lines=27> */
[C---:B-1----:R-:W-:Y:S06]  /*9400*/  HMMA.16816.F32 R92, R4.reuse, R12, R92 ;  /* 0x0000000c045c723c */ /* 0x042fec000000185c */
[C---:B------:R-:W-:Y:S01]  /*9410*/  HMMA.16816.F32 R96, R4.reuse, R14, R96 ;  /* 0x0000000e0460723c */ /* 0x040fe20000001860 */
[----:B------:R-:W-:Y:S05]  /*9420*/  LDSM.16.MT88.4 R12, [R232+0x13000] ;  /* 0x01300000e80c783b */ /* 0x000fea0000004200 */
[C---:B---3--:R-:W-:Y:S06]  /*9430*/  HMMA.16816.F32 R116, R4.reuse, R16, R116 ;  /* 0x000000100474723c */ /* 0x048fec0000001874 */
[C---:B------:R-:W-:Y:S01]  /*9440*/  HMMA.16816.F32 R120, R4.reuse, R18, R120 ;  /* 0x000000120478723c */ /* 0x040fe20000001878 */
[----:B------:R-:W1:Y:S05]  /*9450*/  LDSM.16.MT88.4 R16, [R228+0x11000] ;  /* 0x01100000e410783b */ /* 0x000e6a0000004200 */
[C---:B-----5:R-:W-:Y:S06]  /*9460*/  HMMA.16816.F32 R100, R4.reuse, R8, R100 ;  /* 0x000000080464723c */ /* 0x060fec0000001864 */
[C---:B------:R-:W-:Y:S01]  /*9470*/  HMMA.16816.F32 R104, R4.reuse, R10, R104 ;  /* 0x0000000a0468723c */ /* 0x040fe20000001868 */
[----:B------:R-:W3:Y:S05]  /*9480*/  LDSM.16.MT88.4 R8, [R230+0x13000] ;  /* 0x01300000e608783b */ /* 0x000eea0000004200 */
[C---:B----4-:R-:W-:Y:S06]  /*9490*/  HMMA.16816.F32 R124, R4.reuse, R20, R124 ;  /* 0x00000014047c723c */ /* 0x050fec000000187c */
[C---:B------:R-:W-:Y:S01]  /*94a0*/  HMMA.16816.F32 R128, R4.reuse, R22, R128 ;  /* 0x000000160480723c */ /* 0x040fe20000001880 */
[----:B------:R-:W4:Y:S05]  /*94b0*/  LDSM.16.MT88.4 R20, [R228+0x13000] ;  /* 0x01300000e414783b */ /* 0x000f2a0000004200 */
        /* <DEDUP_REMOVED lines=9> */
[----:B------:R-:W-:Y:S01]  /*9550*/  FADD.FTZ R197, R197, R0 ;  /* 0x00000000c5c57221 */ /* 0x000fe20000010000 */
[----:B------:R-:W-:Y:S01]  /*9560*/  FADD.FTZ R0, R196, R3 ;  /* 0x00000003c4007221 */ /* 0x000fe20000010000 */
[----:B------:R-:W-:Y:S02]  /*9570*/  MOV R3, R172 ;  /* 0x000000ac00037202 */ /* 0x000fe40000000f00 */
[----:B------:R-:W-:Y:S01]  /*9580*/  HMMA.16816.F32 R152, R4, R24, R152 ;  /* 0x000000180498723c */ /* 0x000fe20000001898 */
        /* <DEDUP_REMOVED lines=46> */
[C---:B------:R-:W-:Y:S06]  /*9870*/  HMMA.16816.F32 R124, R4.reuse, R12, R124 ;  /* 0x0000000c047c723c */ /* 0x040fec000000187c */
[----:B------:R-:W-:Y:S01]  /*9880*/  HMMA.16816.F32 R128, R4, R14, R128 ;  /* 0x0000000e0480723c */ /* 0x000fe20000001880 */
[----:B------:R-:W5:Y:S06]  /*9890*/  LDSM.16.MT88.4 R12, [R229+0x13800] ;  /* 0x01380000e50c783b */ /* 0x000f6c0000004200 */
        /* <DEDUP_REMOVED lines=39> */
[C---:B--2---:R-:W-:Y:S06]  /*9b10*/  HMMA.16816.F32 R68, R4.reuse, R24, R68 ;  /* 0x000000180444723c */ /* 0x044fec0000001844 */
        /* <DEDUP_REMOVED lines=9> */
[C---:B---3--:R-:W-:Y:S06]  /*9bb0*/  HMMA.16816.F32 R116, R4.reuse, R8, R116 ;  /* 0x000000080474723c */ /* 0x048fec0000001874 */
[C---:B------:R-:W-:Y:S06]  /*9bc0*/  HMMA.16816.F32 R120, R4.reuse, R10, R120 ;  /* 0x0000000a0478723c */ /* 0x040fec0000001878 */
[C---:B----4-:R-:W-:Y:S06]  /*9bd0*/  HMMA.16816.F32 R124, R4.reuse, R20, R124 ;  /* 0x00000014047c723c */ /* 0x050fec000000187c */
[----:B------:R-:W-:-:S15]  /*9be0*/  HMMA.16816.F32 R128, R4, R22, R128 ;  /* 0x000000160480723c */ /* 0x000fde0000001880 */
[----:B------:R-:W-:-:S09]  /*9bf0*/  NOP ;  /* 0x0000000000007918 */ /* 0x000fd20000000000 */
.L_x_1188:
        /* <DEDUP_REMOVED lines=13> */
[----:B------:R-:W-:Y:S01]  /*9cd0*/  ULDC UR4, c[0x0][0x2ec] ;  /* 0x0000bb0000047ab9 */ /* 0x000fe20000000800 */
[----:B------:R-:W-:Y:S01]  /*9ce0*/  ULDC.64 UR6, c[0x0][0x218] ;  /* 0x0000860000067ab9 */ /* 0x000fe20000000a00 */
[----:B------:R-:W-:Y:S01]  /*9cf0*/  ULDC.64 UR10, c[0x0][0x220] ;  /* 0x00008800000a7ab9 */ /* 0x000fe20000000a00 */
[----:B------:R-:W-:Y:S01]  /*9d00*/  ULDC.64 UR8, c[0x0][0x248] ;  /* 0x0000920000087ab9 */ /* 0x000fe20000000a00 */
[----:B------:R-:W-:Y:S06]  /*9d10*/  BRA `(.L_x_1191) ;  /* 0x0000000000a07947 */ /* 0x000fec0003800000 */
.L_x_1193:
        /* <DEDUP_REMOVED lines=9> */
[----:B-1----:R-:W-:Y:S01]  /*9db0*/  IMAD.U32 R15, RZ, RZ, UR16 ;  /* 0x00000010ff0f7e24 */ /* 0x002fe2000f8e00ff */
        /* <DEDUP_REMOVED lines=30> */
.L_x_1191:
        /* <DEDUP_REMOVED lines=11> */
[----:B------:R-:W-:Y:S02]  /*a050*/  LEA.HI.X R33, R34, UR11, R3, 0x1, P0 ;  /* 0x0000000b22217c11 */ /* 0x000fe400080f0c03 */
[----:B------:R-:W-:Y:S03]  /*a060*/  IADD3 R10, P0, R32, UR19, RZ ;  /* 0x00000013200a7c10 */ /* 0x000fe6000ff1e0ff */
[----:B------:R-:W-:Y:S01]  /*a070*/  @!PT LDS RZ, [RZ] ;  /* 0x00000000fffff984 */ /* 0x000fe20000000800 */
[----:B------:R-:W-:Y:S01]  /*a080*/  @!PT LDS RZ, [RZ] ;  /* 0x00000000fffff984 */ /* 0x000fe20000000800 */
[----:B------:R-:W-:Y:S01]  /*a090*/  @!PT LDS RZ, [RZ] ;  /* 0x00000000fffff984 */ /* 0x000fe20000000800 */
[----:B------:R-:W-:Y:S01]  /*a0a0*/  LDGSTS.E.BYPASS.LTC128B.128 [R239+0x10000], desc[UR20][R32.64] ;  /* 0x1000000020ef7fae */ /* 0x000fe2000b901d54 */
[----:B------:R-:W-:Y:S02]  /*a0b0*/  IADD3.X R11, R33, UR22, RZ, P0, !PT ;  /* 0x00000016210b7c10 */ /* 0x000fe400087fe4ff */
[----:B------:R-:W-:Y:S02]  /*a0c0*/  IADD3 R6, P0, R10, UR19, RZ ;  /* 0x000000130a067c10 */ /* 0x000fe4000ff1e0ff */
[----:B------:R-:W-:Y:S02]  /*a0d0*/  LDGSTS.E.BYPASS.LTC128B.128 [R239+0x12000], desc[UR20][R32.64+0x80] ;  /* 0x1200008020ef7fae */ /* 0x000fe4000b901d54 */
[----:B------:R-:W-:Y:S03]  /*a0e0*/  IADD3.X R7, R11, UR22, RZ, P0, !PT ;  /* 0x000000160b077c10 */ /* 0x000fe600087fe4ff */
[----:B------:R-:W-:Y:S01]  /*a0f0*/  LDGSTS.E.BYPASS.LTC128B.128 [R239+0x14000], desc[UR20][R32.64+0x100] ;  /* 0x1400010020ef7fae */ /* 0x000fe2000b901d54 */
[----:B------:R-:W-:Y:S04]  /*a100*/  IADD3 R34, P0, R6, UR19, RZ ;  /* 0x0000001306227c10 */ /* 0x000fe8000ff1e0ff */
[----:B------:R-:W-:Y:S01]  /*a110*/  LDGSTS.E.BYPASS.LTC128B.128 [R239+0x16000], desc[UR20][R32.64+0x180] ;  /* 0x1600018020ef7fae */ /* 0x000fe2000b901d54 */
[----:B------:R-:W-:Y:S04]  /*a120*/  IADD3.X R35, R7, UR22, RZ, P0, !PT ;  /* 0x0000001607237c10 */ /* 0x000fe800087fe4ff */
[----:B------:R-:W-:Y:S05]  /*a130*/  LDGSTS.E.BYPASS.LTC128B.128 [R239+0x10800], desc[UR20][R10.64] ;  /* 0x108000000aef7fae */ /* 0x000fea000b901d54 */
[----:B------:R-:W-:Y:S05]  /*a140*/  LDGSTS.E.BYPASS.LTC128B.128 [R239+0x12800], desc[UR20][R10.64+0x80] ;  /* 0x128000800aef7fae */ /* 0x000fea000b901d54 */
[----:B------:R-:W-:Y:S05]  /*a150*/  LDGSTS.E.BYPASS.LTC128B.128 [R239+0x14800], desc[UR20][R10.64+0x100] ;  /* 0x148001000aef7fae */ /* 0x000fea000b901d54 */
        /* <DEDUP_REMOVED lines=10> */
[----:B------:R-:W1:Y:S05]  /*a200*/  LDSM.16.M88.4 R168, [R237+0x8000] ;  /* 0x00800000eda8783b */ /* 0x000e6a0000000200 */
[----:B------:R-:W3:Y:S05]  /*a210*/  LDSM.16.M88.4 R172, [R237+0x8800] ;  /* 0x00880000edac783b */ /* 0x000eea0000000200 */
[----:B------:R-:W4:Y:S05]  /*a220*/  LDSM.16.M88.4 R176, [R237+0x9000] ;  /* 0x00900000edb0783b */ /* 0x000f2a0000000200 */
[----:B------:R-:W5:Y:S05]  /*a230*/  LDSM.16.M88.4 R180, [R237+0x9800] ;  /* 0x00980000edb4783b */ /* 0x000f6a0000000200 */
[----:B------:R-:W0:Y:S05]  /*a240*/  LDGDEPBAR ;  /* 0x00000000000079af */ /* 0x000e2a0000000000 */
[----:B------:R-:W-:Y:S05]  /*a250*/  LDSM.16.M88.4 R184, [R236] ;  /* 0x00000000ecb8783b */ /* 0x000fea0000000200 */
[----:B------:R-:W2:Y:S05]  /*a260*/  LDSM.16.M88.4 R188, [R235] ;  /* 0x00000000ebbc783b */ /* 0x000eaa0000000200 */
[----:B------:R-:W2:Y:S05]  /*a270*/  LDSM.16.M88.4 R192, [R227] ;  /* 0x00000000e3c0783b */ /* 0x000eaa0000000200 */
[----:B------:R-:W2:Y:S01]  /*a280*/  LDSM.16.M88.4 R196, [R226] ;  /* 0x00000000e2c4783b */ /* 0x000ea20000000200 */
[C---:B-1----:R-:W-:Y:S04]  /*a290*/  HMMA.16816.F32 R4, R164.reuse, R168, RZ ;  /* 0x000000a8a404723c */ /* 0x042fe800000018ff */
[----:B------:R-:W1:Y:S02]  /*a2a0*/  LDSM.16.M88.4 R200, [R225] ;  /* 0x00000000e1c8783b */ /* 0x000e640000000200 */
[C---:B------:R-:W-:Y:S03]  /*a2b0*/  HMMA.16816.F32 R8, R164.reuse, R170, RZ ;  /* 0x000000aaa408723c */ /* 0x040fe600000018ff */
[----:B------:R-:W-:Y:S03]  /*a2c0*/  LDSM.16.M88.4 R204, [R234] ;  /* 0x00000000eacc783b */ /* 0x000fe60000000200 */
[C---:B---3--:R-:W-:Y:S02]  /*a2d0*/  HMMA.16816.F32 R12, R164.reuse, R172, RZ ;  /* 0x000000aca40c723c */ /* 0x048fe400000018ff */
[----:B------:R-:W3:Y:S04]  /*a2e0*/  LDSM.16.M88.4 R208, [R231+0x8000] ;  /* 0x00800000e7d0783b */ /* 0x000ee80000000200 */
[C---:B------:R-:W-:Y:S01]  /*a2f0*/  HMMA.16816.F32 R16, R164.reuse, R174, RZ ;  /* 0x000000aea410723c */ /* 0x040fe200000018ff */
[----:B------:R-:W-:Y:S05]  /*a300*/  LDSM.16.M88.4 R168, [R231+0x9000] ;  /* 0x00900000e7a8783b */ /* 0x000fea0000000200 */
[C---:B----4-:R-:W-:Y:S01]  /*a310*/  HMMA.16816.F32 R20, R164.reuse, R176, RZ ;  /* 0x000000b0a414723c */ /* 0x050fe200000018ff */
[----:B------:R-:W-:Y:S05]  /*a320*/  LDSM.16.M88.4 R172, [R231+0x9800] ;  /* 0x00980000e7ac783b */ /* 0x000fea0000000200 */
[C---:B------:R-:W-:Y:S01]  /*a330*/  HMMA.16816.F32 R24, R164.reuse, R178, RZ ;  /* 0x000000b2a418723c */ /* 0x040fe200000018ff */
[----:B------:R-:W-:Y:S05]  /*a340*/  LDSM.16.M88.4 R176, [R233] ;  /* 0x00000000e9b0783b */ /* 0x000fea0000000200 */
[C---:B-----5:R-:W-:Y:S06]  /*a350*/  HMMA.16816.F32 R28, R164.reuse, R180, RZ ;  /* 0x000000b4a41c723c */ /* 0x060fec00000018ff */
[----:B--2---:R-:W-:Y:S01]  /*a360*/  HMMA.16816.F32 R32, R164, R182, RZ ;  /* 0x000000b6a420723c */ /* 0x004fe200000018ff */
[----:B------:R-:W2:Y:S05]  /*a370*/  LDSM.16.M88.4 R164, [R231+0x8800] ;  /* 0x00880000e7a4783b */ /* 0x000eaa0000000200 */
[C---:B------:R-:W-:Y:S01]  /*a380*/  HMMA.16816.F32 R4, R184.reuse, R188, R4 ;  /* 0x000000bcb804723c */ /* 0x040fe20000001804 */
[----:B------:R-:W4:Y:S05]  /*a390*/  LDSM.16.M88.4 R180, [R224] ;  /* 0x00000000e0b4783b */ /* 0x000f2a0000000200 */
        /* <DEDUP_REMOVED lines=10> */
[----:B------:R-:W1:Y:S05]  /*a440*/  LDSM.16.M88.4 R184, [R224+0x800] ;  /* 0x00080000e0b8783b */ /* 0x000e6a0000000200 */
[C---:B---3--:R-:W-:Y:S01]  /*a450*/  HMMA.16816.F32 R4, R204.reuse, R208, R4 ;  /* 0x000000d0cc04723c */ /* 0x048fe20000001804 */
[----:B------:R-:W3:Y:S05]  /*a460*/  LDSM.16.M88.4 R200, [R237+0xa000] ;  /* 0x00a00000edc8783b */ /* 0x000eea0000000200 */
        /* <DEDUP_REMOVED lines=11> */
[C---:B----4-:R-:W-:Y:S01]  /*a520*/  HMMA.16816.F32 R4, R176.reuse, R180, R4 ;  /* 0x000000b4b004723c */ /* 0x050fe20000001804 */
[----:B------:R-:W4:Y:S05]  /*a530*/  LDSM.16.M88.4 R204, [R236+0x2000] ;  /* 0x00200000eccc783b */ /* 0x000f2a0000000200 */
[C---:B------:R-:W-:Y:S01]  /*a540*/  HMMA.16816.F32 R8, R176.reuse, R182, R8 ;  /* 0x000000b6b008723c */ /* 0x040fe20000001808 */
[----:B------:R-:W-:Y:S05]  /*a550*/  LDSM.16.M88.4 R180, [R221] ;  /* 0x00000000ddb4783b */ /* 0x000fea0000000200 */
[C---:B-1----:R-:W-:Y:S06]  /*a560*/  HMMA.16816.F32 R12, R176.reuse, R184, R12 ;  /* 0x000000b8b00c723c */ /* 0x042fec000000180c */
[C---:B------:R-:W-:Y:S01]  /*a570*/  HMMA.16816.F32 R16, R176.reuse, R186, R16 ;  /* 0x000000bab010723c */ /* 0x040fe20000001810 */
[----:B------:R-:W-:Y:S05]  /*a580*/  LDSM.16.M88.4 R184, [R220] ;  /* 0x00000000dcb8783b */ /* 0x000fea0000000200 */
[C---:B------:R-:W-:Y:S06]  /*a590*/  HMMA.16816.F32 R20, R176.reuse, R188, R20 ;  /* 0x000000bcb014723c */ /* 0x040fec0000001814 */
[C---:B------:R-:W-:Y:S01]  /*a5a0*/  HMMA.16816.F32 R24, R176.reuse, R190, R24 ;  /* 0x000000beb018723c */ /* 0x040fe20000001818 */
[----:B------:R-:W-:Y:S05]  /*a5b0*/  LDSM.16.M88.4 R188, [R234+0x2000] ;  /* 0x00200000eabc783b */ /* 0x000fea0000000200 */
[C---:B------:R-:W-:Y:S06]  /*a5c0*/  HMMA.16816.F32 R28, R176.reuse, R192, R28 ;  /* 0x000000c0b01c723c */ /* 0x040fec000000181c */
[----:B------:R-:W-:Y:S01]  /*a5d0*/  HMMA.16816.F32 R32, R176, R194, R32 ;  /* 0x000000c2b020723c */ /* 0x000fe20000001820 */
[----:B------:R-:W1:Y:S05]  /*a5e0*/  LDSM.16.M88.4 R176, [R222] ;  /* 0x00000000deb0783b */ /* 0x000e6a0000000200 */
[C---:B---3--:R-:W-:Y:S01]  /*a5f0*/  HMMA.16816.F32 R4, R196.reuse, R200, R4 ;  /* 0x000000c8c404723c */ /* 0x048fe20000001804 */
[----:B------:R-:W3:Y:S05]  /*a600*/  LDSM.16.M88.4 R192, [R231+0xa000] ;  /* 0x00a00000e7c0783b */ /* 0x000eea0000000200 */
        /* <DEDUP_REMOVED lines=14> */
[----:B------:R-:W-:Y:S05]  /*a6f0*/  LDSM.16.M88.4 R208, [R237+0xc000] ;  /* 0x00c00000edd0783b */ /* 0x000fea0000000200 */
        /* <DEDUP_REMOVED lines=28> */
[----:B------:R-:W1:Y:S05]  /*a8c0*/  LDSM.16.M88.4 R176, [R218] ;  /* 0x00000000dab0783b */ /* 0x000e6a0000000200 */
[C---:B------:R-:W-:Y:S06]  /*a8d0*/  HMMA.16816.F32 R20, R196.reuse, R180, R20 ;  /* 0x000000b4c414723c */ /* 0x040fec0000001814 */
[C---:B------:R-:W-:Y:S01]  /*a8e0*/  HMMA.16816.F32 R24, R196.reuse, R182, R24 ;  /* 0x000000b6c418723c */ /* 0x040fe20000001818 */
[----:B------:R-:W1:Y:S05]  /*a8f0*/  LDSM.16.M88.4 R180, [R217] ;  /* 0x00000000d9b4783b */ /* 0x000e6a0000000200 */
        /* <DEDUP_REMOVED lines=70> */
[C---:B------:R-:W-:Y:S06]  /*ad60*/  HMMA.16816.F32 R8, R196.reuse, R202, R8 ;  /* 0x000000cac408723c */ /* 0x040fec0000001808 */
[C---:B-1----:R-:W-:Y:S06]  /*ad70*/  HMMA.16816.F32 R12, R196.reuse, R176, R12 ;  /* 0x000000b0c40c723c */ /* 0x042fec000000180c */
[C---:B------:R-:W-:Y:S06]  /*ad80*/  HMMA.16816.F32 R16, R196.reuse, R178, R16 ;  /* 0x000000b2c410723c */ /* 0x040fec0000001810 */
[C---:B------:R-:W-:Y:S06]  /*ad90*/  HMMA.16816.F32 R20, R196.reuse, R180, R20 ;  /* 0x000000b4c414723c */ /* 0x040fec0000001814 */
[C---:B------:R-:W-:Y:S06]  /*ada0*/  HMMA.16816.F32 R24, R196.reuse, R182, R24 ;  /* 0x000000b6c418723c */ /* 0x040fec0000001818 */
[C---:B------:R-:W-:Y:S06]  /*adb0*/  HMMA.16816.F32 R28, R196.reuse, R184, R28 ;  /* 0x000000b8c41c723c */ /* 0x040fec000000181c */
[----:B------:R-:W-:Y:S06]  /*adc0*/  HMMA.16816.F32 R32, R196, R186, R32 ;  /* 0x000000bac420723c */ /* 0x000fec0000001820 */
[C---:B---3--:R-:W-:Y:S06]  /*add0*/  HMMA.16816.F32 R4, R204.reuse, R208, R4 ;  /* 0x000000d0cc04723c */ /* 0x048fec0000001804 */
        /* <DEDUP_REMOVED lines=9> */
[C---:B----4-:R-:W-:Y:S06]  /*ae70*/  HMMA.16816.F32 R4, R188.reuse, R192, R4 ;  /* 0x000000c0bc04723c */ /* 0x050fec0000001804 */
        /* <DEDUP_REMOVED lines=11> */
[----:B------:R2:W-:Y:S01]  /*af30*/  MUFU.TANH R5, R3 ;  /* 0x0000000300057308 */ /* 0x0005e20000002400 */
[C---:B------:R-:W-:Y:S03]  /*af40*/  HMMA.16816.F32 R24, R188.reuse, R170, R24 ;  /* 0x000000aabc18723c */ /* 0x040fe60000001818 */
[----:B------:R-:W-:Y:S01]  /*af50*/  FMUL.FTZ R14, R14, UR24 ;  /* 0x000000180e0e7c20 */ /* 0x000fe20008410000 */
[----:B------:R-:W-:Y:S01]  /*af60*/  FMUL.FTZ R187, R8, UR24 ;  /* 0x0000001808bb7c20 */ /* 0x000fe20008410000 */
[----:B------:R-:W-:Y:S01]  /*af70*/  FMUL.FTZ R185, R4, UR24 ;  /* 0x0000001804b97c20 */ /* 0x000fe20008410000 */
[----:B------:R-:W-:Y:S03]  /*af80*/  FMUL.FTZ R7, R11, UR24 ;  /* 0x000000180b077c20 */ /* 0x000fe60008410000 */
[----:B------:R3:W-:Y:S02]  /*af90*/  MUFU.TANH R186, R9 ;  /* 0x0000000900ba7308 */ /* 0x0007e40000002400 */
[----:B------:R-:W-:Y:S01]  /*afa0*/  FMUL.FTZ R13, R13, UR24 ;  /* 0x000000180d0d7c20 */ /* 0x000fe20008410000 */
[----:B------:R-:W-:Y:S01]  /*afb0*/  FMUL.FTZ R6, R12, UR24 ;  /* 0x000000180c067c20 */ /* 0x000fe20008410000 */
[----:B------:R-:W-:Y:S01]  /*afc0*/  FMUL.FTZ R10, R10, UR24 ;  /* 0x000000180a0a7c20 */ /* 0x000fe20008410000 */
[----:B------:R-:W-:Y:S01]  /*afd0*/  FMUL.FTZ R205, R19, UR24 ;  /* 0x0000001813cd7c20 */ /* 0x000fe20008410000 */
[----:B------:R-:W-:Y:S04]  /*afe0*/  FMUL.FTZ R21, R21, UR24 ;  /* 0x0000001815157c20 */ /* 0x000fe80008410000 */
[----:B------:R-:W4:Y:S01]  /*aff0*/  MUFU.TANH R183, R183 ;  /* 0x000000b700b77308 */ /* 0x000f220000002400 */
[----:B--2---:R-:W-:Y:S02]  /*b000*/  IMAD.U32 R3, RZ, RZ, UR25 ;  /* 0x00000019ff037e24 */ /* 0x004fe4000f8e00ff */
[----:B------:R-:W-:Y:S01]  /*b010*/  FMUL.FTZ R201, R17, UR24 ;  /* 0x0000001811c97c20 */ /* 0x000fe20008410000 */
[----:B------:R-:W-:Y:S01]  /*b020*/  FMUL.FTZ R198, R18, UR24 ;  /* 0x0000001812c67c20 */ /* 0x000fe20008410000 */
[----:B------:R-:W-:Y:S01]  /*b030*/  FMUL.FTZ R15, R15, UR24 ;  /* 0x000000180f0f7c20 */ /* 0x000fe20008410000 */
[----:B------:R-:W-:Y:S02]  /*b040*/  IMAD R3, R3, 0x40, R250 ;  /* 0x0000004003037824 */ /* 0x000fe400078e02fa */
[----:B------:R-:W-:Y:S01]  /*b050*/  FMUL.FTZ R22, R22, UR24 ;  /* 0x0000001816167c20 */ /* 0x000fe20008410000 */
[----:B------:R-:W-:Y:S01]  /*b060*/  FMUL.FTZ R194, R16, UR24 ;  /* 0x0000001810c27c20 */ /* 0x000fe20008410000 */
[----:B------:R-:W2:Y:S01]  /*b070*/  MUFU.TANH R182, R182 ;  /* 0x000000b600b67308 */ /* 0x000ea20000002400 */
[C---:B------:R-:W-:Y:S01]  /*b080*/  VIADD R11, R3.reuse, 0x1 ;  /* 0x00000001030b7836 */ /* 0x040fe20000000000 */
[C---:B------:R-:W-:Y:S01]  /*b090*/  ISETP.GE.AND P3, PT, R3.reuse, R245, PT ;  /* 0x000000f50300720c */ /* 0x040fe20003f66270 */
[C---:B---3--:R-:W-:Y:S01]  /*b0a0*/  VIADD R9, R3.reuse, 0x8 ;  /* 0x0000000803097836 */ /* 0x048fe20000000000 */
[-C--:B------:R-:W-:Y:S01]  /*b0b0*/  ISETP.GE.AND P2, PT, R3, R247.reuse, PT ;  /* 0x000000f70300720c */ /* 0x080fe20003f46270 */
[C---:B-1----:R-:W-:Y:S03]  /*b0c0*/  HMMA.16816.F32 R28, R188.reuse, R164, R28 ;  /* 0x000000a4bc1c723c */ /* 0x042fe6000000181c */
[C---:B------:R-:W-:Y:S02]  /*b0d0*/  ISETP.GE.AND P6, PT, R11.reuse, R247, PT ;  /* 0x000000f70b00720c */ /* 0x040fe40003fc6270 */
[----:B------:R2:W-:Y:S01]  /*b0e0*/  MUFU.TANH R203, R14 ;  /* 0x0000000e00cb7308 */ /* 0x0005e20000002400 */
[----:B------:R-:W-:Y:S01]  /*b0f0*/  ISETP.GE.AND P4, PT, R11, R245, PT ;  /* 0x000000f50b00720c */ /* 0x000fe20003f86270 */
[----:B------:R-:W-:Y:S01]  /*b100*/  VIADD R19, R3, 0x11 ;  /* 0x0000001103137836 */ /* 0x000fe20000000000 */
[----:B------:R-:W-:Y:S03]  /*b110*/  ISETP.GE.AND P1, PT, R9, R247, PT ;  /* 0x000000f70900720c */ /* 0x000fe60003f26270 */
[----:B------:R-:W-:Y:S01]  /*b120*/  VIADD R193, R3, 0x9 ;  /* 0x0000000903c17836 */ /* 0x000fe20000000000 */
[----:B------:R-:W-:Y:S01]  /*b130*/  ISETP.GE.AND P5, PT, R9, R245, PT ;  /* 0x000000f50900720c */ /* 0x000fe20003fa6270 */
[----:B------:R-:W-:Y:S02]  /*b140*/  HMMA.16816.F32 R32, R188, R166, R32 ;  /* 0x000000a6bc20723c */ /* 0x000fe40000001820 */
[----:B------:R-:W1:Y:S01]  /*b150*/  MUFU.TANH R187, R187 ;  /* 0x000000bb00bb7308 */ /* 0x000e620000002400 */
[----:B------:R-:W-:Y:S01]  /*b160*/  ISETP.GE.OR P6, PT, R11, R246, !P6 ;  /* 0x000000f60b00720c */ /* 0x000fe200077c6670 */
[----:B------:R-:W-:Y:S01]  /*b170*/  VIADD R17, R3, 0x18 ;  /* 0x0000001803117836 */ /* 0x000fe20000000000 */
[-C--:B------:R-:W-:Y:S01]  /*b180*/  ISETP.GE.OR P4, PT, R11, R244.reuse, !P4 ;  /* 0x000000f40b00720c */ /* 0x080fe20006786670 */
[C---:B------:R-:W-:Y:S01]  /*b190*/  VIADD R11, R3.reuse, 0x10 ;  /* 0x00000010030b7836 */ /* 0x040fe20000000000 */
[----:B------:R-:W-:Y:S01]  /*b1a0*/  ISETP.GE.OR P3, PT, R3, R244, !P3 ;  /* 0x000000f40300720c */ /* 0x000fe20005f66670 */
[----:B------:R-:W-:Y:S01]  /*b1b0*/  FMUL.FTZ R25, R25, UR24 ;  /* 0x0000001819197c20 */ /* 0x000fe20008410000 */
[C---:B------:R-:W-:Y:S03]  /*b1c0*/  ISETP.GE.OR P1, PT, R9.reuse, R246, !P1 ;  /* 0x000000f60900720c */ /* 0x040fe60004f26670 */
[----:B------:R-:W3:Y:S01]  /*b1d0*/  MUFU.TANH R185, R185 ;  /* 0x000000b900b97308 */ /* 0x000ee20000002400 */
[----:B------:R-:W-:Y:S01]  /*b1e0*/  ISETP.GE.OR P5, PT, R9, R244, !P5 ;  /* 0x000000f40900720c */ /* 0x000fe20006fa6670 */
[----:B------:R-:W-:Y:S01]  /*b1f0*/  FMUL.FTZ R23, R23, UR24 ;  /* 0x0000001817177c20 */ /* 0x000fe20008410000 */
[----:B----4-:R-:W-:Y:S01]  /*b200*/  FSEL R9, R183, -INF , !P6 ;  /* 0xff800000b7097808 */ /* 0x010fe20007000000 */
[----:B------:R-:W-:Y:S01]  /*b210*/  FMUL.FTZ R197, R28, UR24 ;  /* 0x000000181cc57c20 */ /* 0x000fe20008410000 */
[----:B--2---:R-:W-:Y:S01]  /*b220*/  FSEL R14, R182, -INF , !P3 ;  /* 0xff800000b60e7808 */ /* 0x004fe20005800000 */
[----:B------:R-:W-:Y:S01]  /*b230*/  VIADD R182, R3, 0x19 ;  /* 0x0000001903b67836 */ /* 0x000fe20000000000 */
[C---:B------:R-:W-:Y:S03]  /*b240*/  ISETP.GE.AND P6, PT, R11.reuse, R247, PT ;  /* 0x000000f70b00720c */ /* 0x040fe60003fc6270 */
[----:B------:R3:W-:Y:S01]  /*b250*/  MUFU.TANH R199, R13 ;  /* 0x0000000d00c77308 */ /* 0x0007e20000002400 */
[----:B------:R-:W-:Y:S01]  /*b260*/  ISETP.GE.AND P3, PT, R11, R245, PT ;  /* 0x000000f50b00720c */ /* 0x000fe20003f66270 */
[----:B------:R-:W-:Y:S01]  /*b270*/  FMUL.FTZ R183, R20, UR24 ;  /* 0x0000001814b77c20 */ /* 0x000fe20008410000 */
[-C--:B------:R-:W-:Y:S01]  /*b280*/  ISETP.GE.OR P2, PT, R3, R246.reuse, !P2 ;  /* 0x000000f60300720c */ /* 0x080fe20005746670 */
[----:B------:R-:W-:Y:S01]  /*b290*/  FMUL.FTZ R29, R29, UR24 ;  /* 0x000000181d1d7c20 */ /* 0x000fe20008410000 */
[----:B------:R-:W-:Y:S01]  /*b2a0*/  ISETP.GE.OR P6, PT, R11, R246, !P6 ;  /* 0x000000f60b00720c */ /* 0x000fe200077c6670 */
[----:B------:R-:W-:Y:S01]  /*b2b0*/  FMUL.FTZ R33, R33, UR24 ;  /* 0x0000001821217c20 */ /* 0x000fe20008410000 */
[----:B------:R-:W-:Y:S03]  /*b2c0*/  ISETP.GE.OR P3, PT, R11, R244, !P3 ;  /* 0x000000f40b00720c */ /* 0x000fe60005f66670 */
[----:B------:R-:W2:Y:S01]  /*b2d0*/  MUFU.TANH R6, R6 ;  /* 0x0000000600067308 */ /* 0x000ea20000002400 */
[----:B------:R-:W-:Y:S01]  /*b2e0*/  FSEL R18, R5, -INF , !P4 ;  /* 0xff80000005127808 */ /* 0x000fe20006000000 */
[----:B------:R-:W-:Y:S01]  /*b2f0*/  FMUL.FTZ R27, R27, UR24 ;  /* 0x000000181b1b7c20 */ /* 0x000fe20008410000 */
[----:B-1----:R-:W-:Y:S01]  /*b300*/  FSEL R11, R187, -INF , !P1 ;  /* 0xff800000bb0b7808 */ /* 0x002fe20004800000 */
[----:B------:R-:W-:Y:S01]  /*b310*/  FMUL.FTZ R34, R34, UR24 ;  /* 0x0000001822227c20 */ /* 0x000fe20008410000 */
[C---:B------:R-:W-:Y:S01]  /*b320*/  ISETP.GE.AND P4, PT, R19.reuse, R247, PT ;  /* 0x000000f71300720c */ /* 0x040fe20003f86270 */
[----:B------:R-:W-:Y:S01]  /*b330*/  FMUL.FTZ R26, R26, UR24 ;  /* 0x000000181a1a7c20 */ /* 0x000fe20008410000 */
[-C--:B------:R-:W-:Y:S03]  /*b340*/  ISETP.GE.AND P1, PT, R19, R245.reuse, PT ;  /* 0x000000f51300720c */ /* 0x080fe60003f26270 */
[----:B------:R-:W1:Y:S01]  /*b350*/  MUFU.TANH R10, R10 ;  /* 0x0000000a000a7308 */ /* 0x000e620000002400 */
[----:B---3--:R-:W-:Y:S01]  /*b360*/  FSEL R13, R185, -INF , !P2 ;  /* 0xff800000b90d7808 */ /* 0x008fe20005000000 */
[----:B------:R-:W-:Y:S01]  /*b370*/  FMUL.FTZ R185, R32, UR24 ;  /* 0x0000001820b97c20 */ /* 0x000fe20008410000 */
[----:B------:R-:W-:Y:S01]  /*b380*/  ISETP.GE.AND P2, PT, R193, R245, PT ;  /* 0x000000f5c100720c */ /* 0x000fe20003f46270 */
[----:B------:R-:W-:Y:S01]  /*b390*/  FMUL.FTZ R32, R31, UR24 ;  /* 0x000000181f207c20 */ /* 0x000fe20008410000 */
[C---:B------:R-:W-:Y:S01]  /*b3a0*/  ISETP.GE.OR P4, PT, R19.reuse, R246, !P4 ;  /* 0x000000f61300720c */ /* 0x040fe20006786670 */
[----:B------:R-:W-:Y:S01]  /*b3b0*/  FMUL.FTZ R30, R30, UR24 ;  /* 0x000000181e1e7c20 */ /* 0x000fe20008410000 */
[-C--:B------:R-:W-:Y:S03]  /*b3c0*/  ISETP.GE.OR P1, PT, R19, R244.reuse, !P1 ;  /* 0x000000f41300720c */ /* 0x080fe60004f26670 */
[----:B------:R-:W3:Y:S01]  /*b3d0*/  MUFU.TANH R7, R7 ;  /* 0x0000000700077308 */ /* 0x000ee20000002400 */
[----:B------:R-:W-:Y:S01]  /*b3e0*/  ISETP.GE.OR P2, PT, R193, R244, !P2 ;  /* 0x000000f4c100720c */ /* 0x000fe20005746670 */
[----:B------:R-:W-:Y:S01]  /*b3f0*/  VIADD R19, R3, 0x20 ;  /* 0x0000002003137836 */ /* 0x000fe20000000000 */
[----:B--2---:R-:W-:Y:S01]  /*b400*/  FSEL R173, R6, -INF , !P6 ;  /* 0xff80000006ad7808 */ /* 0x004fe20007000000 */
[----:B------:R-:W-:Y:S01]  /*b410*/  FMUL.FTZ R6, R24, UR24 ;  /* 0x0000001818067c20 */ /* 0x000fe20008410000 */
[----:B------:R-:W-:Y:S02]  /*b420*/  FSEL R199, R199, -INF , !P4 ;  /* 0xff800000c7c77808 */ /* 0x000fe40006000000 */
[----:B------:R-:W-:Y:S03]  /*b430*/  FSEL R203, R203, -INF , !P3 ;  /* 0xff800000cbcb7808 */ /* 0x000fe60005800000 */
[----:B------:R2:W-:Y:S01]  /*b440*/  MUFU.TANH R209, R21 ;  /* 0x0000001500d17308 */ /* 0x0005e20000002400 */
[----:B-1----:R-:W-:Y:S02]  /*b450*/  FSEL R10, R10, -INF , !P5 ;  /* 0xff8000000a0a7808 */ /* 0x002fe40006800000 */
[C---:B------:R-:W-:Y:S02]  /*b460*/  ISETP.GE.AND P4, PT, R19.reuse, R247, PT ;  /* 0x000000f71300720c */ /* 0x040fe40003f86270 */
[-C--:B------:R-:W-:Y:S02]  /*b470*/  ISETP.GE.AND P3, PT, R19, R245.reuse, PT ;  /* 0x000000f51300720c */ /* 0x080fe40003f66270 */
[----:B------:R-:W-:Y:S03]  /*b480*/  ISETP.GE.AND P5, PT, R17, R245, PT ;  /* 0x000000f51100720c */ /* 0x000fe60003fa6270 */
[----:B------:R-:W1:Y:S01]  /*b490*/  MUFU.TANH R201, R201 ;  /* 0x000000c900c97308 */ /* 0x000e620000002400 */
[----:B---3--:R-:W-:Y:S02]  /*b4a0*/  FSEL R7, R7, -INF , !P2 ;  /* 0xff80000007077808 */ /* 0x008fe40005000000 */
[CC--:B------:R-:W-:Y:S02]  /*b4b0*/  ISETP.GE.AND P2, PT, R182.reuse, R247.reuse, PT ;  /* 0x000000f7b600720c */ /* 0x0c0fe40003f46270 */
[C---:B------:R-:W-:Y:S02]  /*b4c0*/  ISETP.GE.OR P4, PT, R19.reuse, R246, !P4 ;  /* 0x000000f61300720c */ /* 0x040fe40006786670 */
[-C--:B------:R-:W-:Y:S03]  /*b4d0*/  ISETP.GE.OR P3, PT, R19, R244.reuse, !P3 ;  /* 0x000000f41300720c */ /* 0x080fe60005f66670 */
[----:B------:R-:W3:Y:S01]  /*b4e0*/  MUFU.TANH R198, R198 ;  /* 0x000000c600c67308 */ /* 0x000ee20000002400 */
[-C--:B------:R-:W-:Y:S01]  /*b4f0*/  ISETP.GE.AND P0, PT, R193, R247.reuse, PT ;  /* 0x000000f7c100720c */ /* 0x080fe20003f06270 */
[----:B------:R-:W-:Y:S01]  /*b500*/  VIADD R19, R3, 0x28 ;  /* 0x0000002803137836 */ /* 0x000fe20000000000 */
[----:B------:R-:W-:Y:S01]  /*b510*/  ISETP.GE.OR P5, PT, R17, R244, !P5 ;  /* 0x000000f41100720c */ /* 0x000fe20006fa6670 */
[----:B--2---:R-:W-:Y:S01]  /*b520*/  VIADD R21, R3, 0x21 ;  /* 0x0000002103157836 */ /* 0x004fe20000000000 */
[CC--:B------:R-:W-:Y:S02]  /*b530*/  ISETP.GE.OR P2, PT, R182.reuse, R246.reuse, !P2 ;  /* 0x000000f6b600720c */ /* 0x0c0fe40005746670 */
[-C--:B------:R-:W-:Y:S03]  /*b540*/  ISETP.GE.OR P0, PT, R193, R246.reuse, !P0 ;  /* 0x000000f6c100720c */ /* 0x080fe60004706670 */
[----:B------:R-:W2:Y:S01]  /*b550*/  MUFU.TANH R15, R15 ;  /* 0x0000000f000f7308 */ /* 0x000ea20000002400 */
[----:B-1----:R-:W-:Y:S02]  /*b560*/  FSEL R201, R201, -INF , !P2 ;  /* 0xff800000c9c97808 */ /* 0x002fe40005000000 */
[C---:B------:R-:W-:Y:S02]  /*b570*/  ISETP.GE.AND P2, PT, R19.reuse, R247, PT ;  /* 0x000000f71300720c */ /* 0x040fe40003f46270 */
[-C--:B------:R-:W-:Y:S02]  /*b580*/  ISETP.GE.AND P6, PT, R182, R245.reuse, PT ;  /* 0x000000f5b600720c */ /* 0x080fe40003fc6270 */
[----:B------:R-:W-:Y:S03]  /*b590*/  FSEL R5, R186, -INF , !P0 ;  /* 0xff800000ba057808 */ /* 0x000fe60004000000 */
[----:B------:R1:W-:Y:S01]  /*b5a0*/  MUFU.TANH R206, R22 ;  /* 0x0000001600ce7308 */ /* 0x0003e20000002400 */
[----:B---3--:R-:W-:Y:S02]  /*b5b0*/  FSEL R198, R198, -INF , !P5 ;  /* 0xff800000c6c67808 */ /* 0x008fe40006800000 */
[----:B------:R-:W-:Y:S02]  /*b5c0*/  ISETP.GE.AND P5, PT, R19, R245, PT ;  /* 0x000000f51300720c */ /* 0x000fe40003fa6270 */
[-C--:B------:R-:W-:Y:S02]  /*b5d0*/  ISETP.GE.AND P0, PT, R17, R247.reuse, PT ;  /* 0x000000f71100720c */ /* 0x080fe40003f06270 */
[----:B------:R-:W-:Y:S03]  /*b5e0*/  ISETP.GE.OR P2, PT, R19, R246, !P2 ;  /* 0x000000f61300720c */ /* 0x000fe60005746670 */
[----:B------:R-:W3:Y:S01]  /*b5f0*/  MUFU.TANH R205, R205 ;  /* 0x000000cd00cd7308 */ /* 0x000ee20000002400 */
[----:B--2---:R-:W-:Y:S01]  /*b600*/  FSEL R174, R15, -INF , !P1 ;  /* 0xff8000000fae7808 */ /* 0x004fe20004800000 */
[----:B------:R-:W-:Y:S01]  /*b610*/  VIADD R15, R3, 0x30 ;  /* 0x00000030030f7836 */ /* 0x000fe20000000000 */
[-C--:B------:R-:W-:Y:S02]  /*b620*/  ISETP.GE.AND P1, PT, R21, R247.reuse, PT ;  /* 0x000000f71500720c */ /* 0x080fe40003f26270 */
[-C--:B------:R-:W-:Y:S01]  /*b630*/  ISETP.GE.OR P5, PT, R19, R244.reuse, !P5 ;  /* 0x000000f41300720c */ /* 0x080fe20006fa6670 */
[----:B------:R-:W-:Y:S01]  /*b640*/  VIADD R19, R3, 0x29 ;  /* 0x0000002903137836 */ /* 0x000fe20000000000 */
[----:B------:R-:W-:Y:S03]  /*b650*/  ISETP.GE.OR P6, PT, R182, R244, !P6 ;  /* 0x000000f4b600720c */ /* 0x000fe600077c6670 */
[----:B------:R-:W2:Y:S01]  /*b660*/  MUFU.TANH R194, R194 ;  /* 0x000000c200c27308 */ /* 0x000ea20000002400 */
[-C--:B------:R-:W-:Y:S02]  /*b670*/  ISETP.GE.OR P1, PT, R21, R246.reuse, !P1 ;  /* 0x000000f61500720c */ /* 0x080fe40004f26670 */
[----:B------:R-:W-:Y:S02]  /*b680*/  ISETP.GE.OR P0, PT, R17, R246, !P0 ;  /* 0x000000f61100720c */ /* 0x000fe40004706670 */
[----:B-1----:R-:W-:Y:S02]  /*b690*/  FMNMX.FTZ R22, R13, R0, !PT ;  /* 0x000000000d167209 */ /* 0x002fe40007810000 */
[----:B------:R-:W-:Y:S03]  /*b6a0*/  FSEL R209, R209, -INF , !P1 ;  /* 0xff800000d1d17808 */ /* 0x000fe60004800000 */
[----:B------:R-:W1:Y:S01]  /*b6b0*/  MUFU.TANH R6, R6 ;  /* 0x0000000600067308 */ /* 0x000e620000002400 */
[----:B---3--:R-:W-:Y:S02]  /*b6c0*/  FSEL R205, R205, -INF , !P6 ;  /* 0xff800000cdcd7808 */ /* 0x008fe40007000000 */
[-C--:B------:R-:W-:Y:S02]  /*b6d0*/  ISETP.GE.AND P6, PT, R19, R247.reuse, PT ;  /* 0x000000f71300720c */ /* 0x080fe40003fc6270 */
[C---:B------:R-:W-:Y:S02]  /*b6e0*/  ISETP.GE.AND P1, PT, R15.reuse, R247, PT ;  /* 0x000000f70f00720c */ /* 0x040fe40003f26270 */
[----:B------:R-:W-:Y:S03]  /*b6f0*/  FSEL R206, R206, -INF , !P3 ;  /* 0xff800000cece7808 */ /* 0x000fe60005800000 */
[----:B------:R-:W3:Y:S01]  /*b700*/  MUFU.TANH R211, R25 ;  /* 0x0000001900d37308 */ /* 0x000ee20000002400 */
[----:B--2---:R-:W-:Y:S02]  /*b710*/  FSEL R194, R194, -INF , !P0 ;  /* 0xff800000c2c27808 */ /* 0x004fe40004000000 */
[-C--:B------:R-:W-:Y:S02]  /*b720*/  ISETP.GE.AND P3, PT, R15, R245.reuse, PT ;  /* 0x000000f50f00720c */ /* 0x080fe40003f66270 */
[----:B------:R-:W-:Y:S02]  /*b730*/  FMNMX.FTZ R22, R9, R22, !PT ;  /* 0x0000001609167209 */ /* 0x000fe40007810000 */
[----:B------:R-:W-:Y:S03]  /*b740*/  ISETP.GE.AND P0, PT, R21, R245, PT ;  /* 0x000000f51500720c */ /* 0x000fe60003f06270 */
[----:B------:R-:W2:Y:S01]  /*b750*/  MUFU.TANH R197, R197 ;  /* 0x000000c500c57308 */ /* 0x000ea20000002400 */
[----:B-1----:R-:W-:Y:S01]  /*b760*/  FSEL R200, R6, -INF , !P2 ;  /* 0xff80000006c87808 */ /* 0x002fe20005000000 */
[----:B------:R-:W-:Y:S01]  /*b770*/  VIADD R6, R3, 0x38 ;  /* 0x0000003803067836 */ /* 0x000fe20000000000 */
[-C--:B------:R-:W-:Y:S02]  /*b780*/  ISETP.GE.OR P6, PT, R19, R246.reuse, !P6 ;  /* 0x000000f61300720c */ /* 0x080fe400077c6670 */
[C---:B------:R-:W-:Y:S02]  /*b790*/  ISETP.GE.OR P1, PT, R15.reuse, R246, !P1 ;  /* 0x000000f60f00720c */ /* 0x040fe40004f26670 */
[----:B------:R-:W-:Y:S03]  /*b7a0*/  ISETP.GE.OR P3, PT, R15, R244, !P3 ;  /* 0x000000f40f00720c */ /* 0x000fe60005f66670 */
[----:B------:R-:W1:Y:S01]  /*b7b0*/  MUFU.TANH R207, R23 ;  /* 0x0000001700cf7308 */ /* 0x000e620000002400 */
[----:B------:R-:W-:Y:S01]  /*b7c0*/  FMNMX.FTZ R22, R11, R22, !PT ;  /* 0x000000160b167209 */ /* 0x000fe20007810000 */
[----:B------:R-:W-:Y:S01]  /*b7d0*/  VIADD R15, R3, 0x31 ;  /* 0x00000031030f7836 */ /* 0x000fe20000000000 */
[----:B------:R-:W-:Y:S02]  /*b7e0*/  ISETP.GE.OR P0, PT, R21, R244, !P0 ;  /* 0x000000f41500720c */ /* 0x000fe40004706670 */
[----:B---3--:R-:W-:Y:S02]  /*b7f0*/  FSEL R211, R211, -INF , !P6 ;  /* 0xff800000d3d37808 */ /* 0x008fe40007000000 */
[C---:B------:R-:W-:Y:S03]  /*b800*/  ISETP.GE.AND P6, PT, R6.reuse, R247, PT ;  /* 0x000000f70600720c */ /* 0x040fe60003fc6270 */
[----:B------:R-:W3:Y:S01]  /*b810*/  MUFU.TANH R17, R183 ;  /* 0x000000b700117308 */ /* 0x000ee20000002400 */
[----:B--2---:R-:W-:Y:S02]  /*b820*/  FSEL R197, R197, -INF , !P1 ;  /* 0xff800000c5c57808 */ /* 0x004fe40004800000 */
[CC--:B------:R-:W-:Y:S02]  /*b830*/  ISETP.GE.AND P1, PT, R6.reuse, R245.reuse, PT ;  /* 0x000000f50600720c */ /* 0x0c0fe40003f26270 */
[----:B------:R-:W-:Y:S02]  /*b840*/  FMNMX.FTZ R22, R5, R22, !PT ;  /* 0x0000001605167209 */ /* 0x000fe40007810000 */
[----:B------:R-:W-:Y:S03]  /*b850*/  ISETP.GE.AND P2, PT, R15, R245, PT ;  /* 0x000000f50f00720c */ /* 0x000fe60003f46270 */
[----:B------:R-:W-:Y:S01]  /*b860*/  MUFU.TANH R183, R33 ;  /* 0x0000002100b77308 */ /* 0x000fe20000002400 */
[----:B-1----:R-:W-:Y:S02]  /*b870*/  FSEL R207, R207, -INF , !P0 ;  /* 0xff800000cfcf7808 */ /* 0x002fe40004000000 */
[----:B------:R-:W-:Y:S02]  /*b880*/  ISETP.GE.AND P0, PT, R15, R247, PT ;  /* 0x000000f70f00720c */ /* 0x000fe40003f06270 */
[C---:B------:R-:W-:Y:S02]  /*b890*/  ISETP.GE.OR P6, PT, R6.reuse, R246, !P6 ;  /* 0x000000f60600720c */ /* 0x040fe400077c6670 */
[----:B------:R-:W-:Y:S03]  /*b8a0*/  ISETP.GE.OR P1, PT, R6, R244, !P1 ;  /* 0x000000f40600720c */ /* 0x000fe60004f26670 */
[----:B------:R-:W1:Y:S01]  /*b8b0*/  MUFU.TANH R187, R29 ;  /* 0x0000001d00bb7308 */ /* 0x000e620000002400 */
[----:B------:R-:W-:Y:S02]  /*b8c0*/  FMNMX.FTZ R6, R173, R22, !PT ;  /* 0x00000016ad067209 */ /* 0x000fe40007810000 */
[C---:B------:R-:W-:Y:S02]  /*b8d0*/  ISETP.GE.OR P0, PT, R15.reuse, R246, !P0 ;  /* 0x000000f60f00720c */ /* 0x040fe40004706670 */
[----:B------:R-:W-:Y:S02]  /*b8e0*/  ISETP.GE.OR P2, PT, R15, R244, !P2 ;  /* 0x000000f40f00720c */ /* 0x000fe40005746670 */
[----:B---3--:R-:W-:Y:S03]  /*b8f0*/  FSEL R204, R17, -INF , !P4 ;  /* 0xff80000011cc7808 */ /* 0x008fe60006000000 */
[----:B------:R-:W2:Y:S01]  /*b900*/  MUFU.TANH R185, R185 ;  /* 0x000000b900b97308 */ /* 0x000ea20000002400 */
[----:B------:R-:W-:Y:S02]  /*b910*/  FMNMX.FTZ R15, R14, R2, !PT ;  /* 0x000000020e0f7209 */ /* 0x000fe40007810000 */
[----:B------:R-:W-:Y:S02]  /*b920*/  FMNMX.FTZ R17, R199, R6, !PT ;  /* 0x00000006c7117209 */ /* 0x000fe40007810000 */
[----:B------:R-:W-:Y:S02]  /*b930*/  FMNMX.FTZ R15, R18, R15, !PT ;  /* 0x0000000f120f7209 */ /* 0x000fe40007810000 */
[----:B------:R-:W-:Y:S03]  /*b940*/  FMNMX.FTZ R22, R194, R17, !PT ;  /* 0x00000011c2167209 */ /* 0x000fe60007810000 */
[----:B------:R-:W3:Y:S01]  /*b950*/  MUFU.TANH R210, R26 ;  /* 0x0000001a00d27308 */ /* 0x000ee20000002400 */
[----:B------:R-:W-:Y:S01]  /*b960*/  FMNMX.FTZ R6, R10, R15, !PT ;  /* 0x0000000f0a067209 */ /* 0x000fe20007810000 */
[----:B------:R-:W-:Y:S01]  /*b970*/  FMUL.FTZ R15, R35, UR24 ;  /* 0x00000018230f7c20 */ /* 0x000fe20008410000 */
[----:B------:R-:W-:Y:S02]  /*b980*/  FMNMX.FTZ R17, R201, R22, !PT ;  /* 0x00000016c9117209 */ /* 0x000fe40007810000 */
[----:B------:R-:W-:Y:S02]  /*b990*/  ISETP.GE.AND P4, PT, R19, R245, PT ;  /* 0x000000f51300720c */ /* 0x000fe40003f86270 */
[----:B------:R-:W-:Y:S03]  /*b9a0*/  FMNMX.FTZ R6, R7, R6, !PT ;  /* 0x0000000607067209 */ /* 0x000fe60007810000 */
[----:B------:R-:W4:Y:S01]  /*b9b0*/  MUFU.TANH R27, R27 ;  /* 0x0000001b001b7308 */ /* 0x000f220000002400 */
[----:B------:R-:W-:Y:S02]  /*b9c0*/  FMNMX.FTZ R35, R204, R17, !PT ;  /* 0x00000011cc237209 */ /* 0x000fe40007810000 */
[----:B------:R-:W-:Y:S02]  /*b9d0*/  ISETP.GE.OR P4, PT, R19, R244, !P4 ;  /* 0x000000f41300720c */ /* 0x000fe40006786670 */
[----:B------:R-:W-:Y:S02]  /*b9e0*/  FMNMX.FTZ R17, R203, R6, !PT ;  /* 0x00000006cb117209 */ /* 0x000fe40007810000 */
[----:B------:R-:W-:Y:S01]  /*b9f0*/  FMNMX.FTZ R19, R209, R35, !PT ;  /* 0x00000023d1137209 */ /* 0x000fe20007810000 */
[----:B------:R-:W-:Y:S01]  /*ba00*/  VIADD R35, R3, 0x39 ;  /* 0x0000003903237836 */ /* 0x000fe20000000000 */
[----:B------:R-:W-:Y:S01]  /*ba10*/  FMNMX.FTZ R3, R174, R17, !PT ;  /* 0x00000011ae037209 */ /* 0x000fe20007810000 */
[----:B------:R-:W5:Y:S01]  /*ba20*/  MUFU.TANH R186, R30 ;  /* 0x0000001e00ba7308 */ /* 0x000f620000002400 */
[----:B------:R-:W-:Y:S02]  /*ba30*/  FMNMX.FTZ R22, R200, R19, !PT ;  /* 0x00000013c8167209 */ /* 0x000fe40007810000 */
[----:B------:R-:W-:Y:S02]  /*ba40*/  FMNMX.FTZ R6, R198, R3, !PT ;  /* 0x00000003c6067209 */ /* 0x000fe40007810000 */
[----:B------:R-:W-:Y:S02]  /*ba50*/  FMNMX.FTZ R3, R211, R22, !PT ;  /* 0x00000016d3037209 */ /* 0x000fe40007810000 */
[----:B-1----:R-:W-:Y:S03]  /*ba60*/  FSEL R187, R187, -INF , !P0 ;  /* 0xff800000bbbb7808 */ /* 0x002fe60004000000 */
[----:B------:R-:W1:Y:S01]  /*ba70*/  MUFU.TANH R32, R32 ;  /* 0x0000002000207308 */ /* 0x000e620000002400 */
[----:B------:R-:W-:Y:S02]  /*ba80*/  FMNMX.FTZ R33, R197, R3, !PT ;  /* 0x00000003c5217209 */ /* 0x000fe40007810000 */
[----:B------:R-:W-:Y:S02]  /*ba90*/  PLOP3.LUT P0, PT, PT, PT, UP0, 0x80, 0x0 ;  /* 0x000000000000781c */ /* 0x000fe40003f0f008 */
[----:B--2---:R-:W-:Y:S02]  /*baa0*/  FSEL R185, R185, -INF , !P6 ;  /* 0xff800000b9b97808 */ /* 0x004fe40007000000 */
[----:B------:R-:W-:Y:S03]  /*bab0*/  ISETP.GE.AND P6, PT, R35, R247, PT ;  /* 0x000000f72300720c */ /* 0x000fe60003fc6270 */
[----:B------:R-:W2:Y:S01]  /*bac0*/  MUFU.TANH R34, R34 ;  /* 0x0000002200227308 */ /* 0x000ea20000002400 */
[----:B------:R-:W-:Y:S02]  /*bad0*/  FMNMX.FTZ R17, R205, R6, !PT ;  /* 0x00000006cd117209 */ /* 0x000fe40007810000 */
[----:B------:R-:W-:Y:S02]  /*bae0*/  ISETP.GE.OR P6, PT, R35, R246, !P6 ;  /* 0x000000f62300720c */ /* 0x000fe400077c6670 */
[----:B------:R-:W-:Y:S02]  /*baf0*/  FMNMX.FTZ R6, R206, R17, !PT ;  /* 0x00000011ce067209 */ /* 0x000fe40007810000 */
[----:B------:R-:W-:Y:S03]  /*bb00*/  FMNMX.FTZ R33, R187, R33, !PT ;  /* 0x00000021bb217209 */ /* 0x000fe60007810000 */
[----:B------:R1:W1:Y:S01]  /*bb10*/  MUFU.TANH R3, R15 ;  /* 0x0000000f00037308 */ /* 0x0002620000002400 */
[----:B---3--:R-:W-:Y:S02]  /*bb20*/  FSEL R210, R210, -INF , !P5 ;  /* 0xff800000d2d27808 */ /* 0x008fe40006800000 */
[----:B------:R-:W-:Y:S02]  /*bb30*/  FSEL R183, R183, -INF , !P6 ;  /* 0xff800000b7b77808 */ /* 0x000fe40007000000 */
[----:B------:R-:W-:Y:S02]  /*bb40*/  FMNMX.FTZ R17, R207, R6, !PT ;  /* 0x00000006cf117209 */ /* 0x000fe40007810000 */
[----:B------:R-:W-:Y:S02]  /*bb50*/  FMNMX.FTZ R33, R185, R33, !PT ;  /* 0x00000021b9217209 */ /* 0x000fe40007810000 */
[----:B----4-:R-:W-:Y:S02]  /*bb60*/  FSEL R202, R27, -INF , !P4 ;  /* 0xff8000001bca7808 */ /* 0x010fe40006000000 */
[----:B-----5:R-:W-:Y:S02]  /*bb70*/  FSEL R186, R186, -INF , !P3 ;  /* 0xff800000baba7808 */ /* 0x020fe40005800000 */
[----:B------:R-:W-:Y:S02]  /*bb80*/  FMNMX.FTZ R17, R210, R17, !PT ;  /* 0x00000011d2117209 */ /* 0x000fe40007810000 */
[----:B------:R-:W-:Y:S01]  /*bb90*/  FMNMX.FTZ R33, R183, R33, !PT ;  /* 0x00000021b7217209 */ /* 0x000fe20007810000 */
[----:B--2---:R-:W-:Y:S06]  /*bba0*/  @P0 BRA `(.L_x_1193) ;  /* 0xffffffe0005c0947 */ /* 0x004fec000383ffff */
.L_x_1192:
[----:B-1----:R-:W-:Y:S01]  /*bbb0*/  FMNMX.FTZ R15, R202, R17, !PT ;  /* 0x00000011ca0f7209 */ /* 0x002fe20007810000 */
[----:B------:R-:W1:Y:S01]  /*bbc0*/  SHFL.BFLY PT, R4, R33, 0x2, 0x1f ;  /* 0x0c401f0021047f89 */ /* 0x000e6200000e0000 */
[C---:B------:R-:W-:Y:S01]  /*bbd0*/  ISETP.GE.AND P0, PT, R35.reuse, R245, PT ;  /* 0x000000f52300720c */ /* 0x040fe20003f06270 */
[----:B------:R-:W-:Y:S01]  /*bbe0*/  UISETP.GT.AND UP0, UPT, UR25, UR12, UPT ;  /* 0x0000000c1900728c */ /* 0x000fe2000bf04270 */
[----:B------:R-:W-:Y:S05]  /*bbf0*/  FSEL R182, R32, -INF , !P2 ;  /* 0xff80000020b67808 */ /* 0x000fea0005000000 */
[----:B--2---:R-:W-:Y:S01]  /*bc00*/  LDSM.16.MT88.4 R24, [R230+0x10000] ;  /* 0x01000000e618783b */ /* 0x004fe20000004200 */
[----:B------:R-:W-:Y:S01]  /*bc10*/  FMNMX.FTZ R15, R186, R15, !PT ;  /* 0x0000000fba0f7209 */ /* 0x000fe20007810000 */
[----:B------:R-:W-:Y:S01]  /*bc20*/  UMOV UR16, UR25 ;  /* 0x0000001900107c82 */ /* 0x000fe20008000000 */
[----:B------:R-:W-:Y:S02]  /*bc30*/  ISETP.GE.OR P0, PT, R35, R244, !P0 ;  /* 0x000000f42300720c */ /* 0x000fe40004706670 */
[----:B------:R-:W-:Y:S02]  /*bc40*/  FSEL R180, R34, -INF , !P1 ;  /* 0xff80000022b47808 */ /* 0x000fe40004800000 */
[----:B------:R-:W-:Y:S01]  /*bc50*/  FMNMX.FTZ R15, R182, R15, !PT ;  /* 0x0000000fb60f7209 */ /* 0x000fe20007810000 */
[----:B------:R-:W-:Y:S01]  /*bc60*/  LDSM.16.MT88.4 R176, [R228+0x14800] ;  /* 0x01480000e4b0783b */ /* 0x000fe20000004200 */
[----:B------:R-:W-:Y:S02]  /*bc70*/  FSEL R165, R3, -INF , !P0 ;  /* 0xff80000003a57808 */ /* 0x000fe40004000000 */
[----:B------:R-:W-:Y:S04]  /*bc80*/  FMNMX.FTZ R8, R180, R15, !PT ;  /* 0x0000000fb4087209 */ /* 0x000fe80007810000 */
[----:B------:R-:W-:Y:S05]  /*bc90*/  FMNMX.FTZ R6, R165, R8, !PT ;  /* 0x00000008a5067209 */ /* 0x000fea0007810000 */
[----:B------:R-:W2:Y:S01]  /*bca0*/  SHFL.BFLY PT, R3, R6, 0x2, 0x1f ;  /* 0x0c401f0006037f89 */ /* 0x000ea200000e0000 */
[----:B-1----:R-:W-:Y:S07]  /*bcb0*/  FMNMX.FTZ R33, R33, R4, !PT ;  /* 0x0000000421217209 */ /* 0x002fee0007810000 */
[----:B------:R-:W1:Y:S01]  /*bcc0*/  SHFL.BFLY PT, R164, R33, 0x1, 0x1f ;  /* 0x0c201f0021a47f89 */ /* 0x000e6200000e0000 */
[----:B--2---:R-:W-:Y:S07]  /*bcd0*/  FMNMX.FTZ R4, R6, R3, !PT ;  /* 0x0000000306047209 */ /* 0x004fee0007810000 */
[----:B------:R-:W2:Y:S01]  /*bce0*/  SHFL.BFLY PT, R3, R4, 0x1, 0x1f ;  /* 0x0c201f0004037f89 */ /* 0x000ea200000e0000 */
[----:B-1----:R-:W-:Y:S07]  /*bcf0*/  FMNMX.FTZ R164, R33, R164, !PT ;  /* 0x000000a421a47209 */ /* 0x002fee0007810000 */
[----:B------:R-:W-:Y:S01]  /*bd00*/  LDSM.16.MT88.4 R32, [R229+0x10000] ;  /* 0x01000000e520783b */ /* 0x000fe20000004200 */
        /* <DEDUP_REMOVED lines=16> */
[C---:B------:R-:W-:Y:S01]  /*be10*/  FMUL.FTZ R181, R3.reuse, UR4 ;  /* 0x0000000403b57c20 */ /* 0x040fe20008410000 */
[--C-:B------:R-:W-:Y:S03]  /*be20*/  FFMA.FTZ R194, R194, UR4, -R184.reuse ;  /* 0x00000004c2c27c23 */ /* 0x100fe600080108b8 */
[----:B------:R-:W-:Y:S01]  /*be30*/  MUFU.EX2 R193, R193 ;  /* 0x000000c100c17308 */ /* 0x000fe20000000800 */
        /* <DEDUP_REMOVED lines=9> */
[----:B------:R-:W1:Y:S01]  /*bed0*/  LDSM.16.MT88.4 R16, [R232+0x10000] ;  /* 0x01000000e810783b */ /* 0x000e620000004200 */
[--C-:B------:R-:W-:Y:S01]  /*bee0*/  FFMA.FTZ R166, R10, UR4, -R181.reuse ;  /* 0x000000040aa67c23 */ /* 0x100fe200080108b5 */
[--C-:B------:R-:W-:Y:S01]  /*bef0*/  FFMA.FTZ R191, R7, UR4, -R181.reuse ;  /* 0x0000000407bf7c23 */ /* 0x100fe200080108b5 */
[----:B------:R-:W-:Y:S01]  /*bf00*/  FMUL.FTZ R8, R0, UR4 ;  /* 0x0000000400087c20 */ /* 0x000fe20008410000 */
[----:B------:R-:W2:Y:S01]  /*bf10*/  MUFU.EX2 R190, R190 ;  /* 0x000000be00be7308 */ /* 0x000ea20000000800 */
[--C-:B------:R-:W-:Y:S01]  /*bf20*/  FFMA.FTZ R186, R186, UR4, -R181.reuse ;  /* 0x00000004baba7c23 */ /* 0x100fe200080108b5 */
[--C-:B------:R-:W-:Y:S01]  /*bf30*/  FFMA.FTZ R182, R182, UR4, -R181.reuse ;  /* 0x00000004b6b67c23 */ /* 0x100fe200080108b5 */
[--C-:B------:R-:W-:Y:S01]  /*bf40*/  FFMA.FTZ R196, R203, UR4, -R181.reuse ;  /* 0x00000004cbc47c23 */ /* 0x100fe200080108b5 */
[--C-:B------:R-:W-:Y:S01]  /*bf50*/  FFMA.FTZ R203, R174, UR4, -R181.reuse ;  /* 0x00000004aecb7c23 */ /* 0x100fe200080108b5 */
[--C-:B------:R-:W-:Y:S01]  /*bf60*/  FFMA.FTZ R198, R198, UR4, -R181.reuse ;  /* 0x00000004c6c67c23 */ /* 0x100fe200080108b5 */
[----:B------:R-:W-:Y:S01]  /*bf70*/  LDSM.16.MT88.4 R172, [R232+0x14800] ;  /* 0x01480000e8ac783b */ /* 0x000fe20000004200 */
[--C-:B------:R-:W-:Y:S03]  /*bf80*/  FFMA.FTZ R205, R205, UR4, -R181.reuse ;  /* 0x00000004cdcd7c23 */ /* 0x100fe600080108b5 */
[----:B------:R-:W3:Y:S01]  /*bf90*/  MUFU.EX2 R189, R189 ;  /* 0x000000bd00bd7308 */ /* 0x000ee20000000800 */
[--C-:B------:R-:W-:Y:S01]  /*bfa0*/  FFMA.FTZ R211, R211, UR4, -R184.reuse ;  /* 0x00000004d3d37c23 */ /* 0x100fe200080108b8 */
[--C-:B------:R-:W-:Y:S01]  /*bfb0*/  FFMA.FTZ R206, R206, UR4, -R181.reuse ;  /* 0x00000004cece7c23 */ /* 0x100fe200080108b5 */
[--C-:B------:R-:W-:Y:S01]  /*bfc0*/  FFMA.FTZ R207, R207, UR4, -R181.reuse ;  /* 0x00000004cfcf7c23 */ /* 0x100fe200080108b5 */
[--C-:B------:R-:W-:Y:S01]  /*bfd0*/  FFMA.FTZ R208, R210, UR4, -R181.reuse ;  /* 0x00000004d2d07c23 */ /* 0x100fe200080108b5 */
[--C-:B------:R-:W-:Y:S01]  /*bfe0*/  FFMA.FTZ R210, R187, UR4, -R184.reuse ;  /* 0x00000004bbd27c23 */ /* 0x100fe200080108b8 */
[----:B------:R-:W-:Y:S01]  /*bff0*/  FFMA.FTZ R202, R202, UR4, -R181 ;  /* 0x00000004caca7c23 */ /* 0x000fe200080108b5 */
[--C-:B------:R-:W-:Y:S03]  /*c000*/  FFMA.FTZ R197, R197, UR4, -R184.reuse ;  /* 0x00000004c5c57c23 */ /* 0x100fe600080108b8 */
[----:B------:R-:W-:Y:S01]  /*c010*/  MUFU.EX2 R195, R195 ;  /* 0x000000c300c37308 */ /* 0x000fe20000000800 */
[----:B--2---:R-:W-:Y:S01]  /*c020*/  F2FP.F16.F32.PACK_AB R168, R190, R193 ;  /* 0x000000c1bea8723e */ /* 0x004fe200000000ff */
[----:B------:R-:W-:Y:S01]  /*c030*/  FFMA.FTZ R184, R183, UR4, -R184 ;  /* 0x00000004b7b87c23 */ /* 0x000fe200080108b8 */
[----:B------:R-:W-:Y:S07]  /*c040*/  PLOP3.LUT P0, PT, PT, PT, UP0, 0x80, 0x0 ;  /* 0x000000000000781c */ /* 0x000fee0003f0f008 */
[----:B------:R-:W2:Y:S01]  /*c050*/  MUFU.EX2 R167, R167 ;  /* 0x000000a700a77308 */ /* 0x000ea20000000800 */
[----:B---3--:R-:W-:Y:S09]  /*c060*/  F2FP.F16.F32.PACK_AB R170, R188, R189 ;  /* 0x000000bdbcaa723e */ /* 0x008ff200000000ff */
[----:B------:R-:W-:Y:S10]  /*c070*/  MUFU.EX2 R166, R166 ;  /* 0x000000a600a67308 */ /* 0x000ff40000000800 */
[----:B------:R-:W3:Y:S01]  /*c080*/  MUFU.EX2 R191, R191 ;  /* 0x000000bf00bf7308 */ /* 0x000ee20000000800 */
[----:B--2---:R-:W-:Y:S09]  /*c090*/  F2FP.F16.F32.PACK_AB R169, R167, R195 ;  /* 0x000000c3a7a9723e */ /* 0x004ff200000000ff */
[----:B------:R-:W2:Y:S10]  /*c0a0*/  MUFU.EX2 R2, R6 ;  /* 0x0000000600027308 */ /* 0x000eb40000000800 */
[----:B------:R-:W4:Y:S01]  /*c0b0*/  MUFU.EX2 R0, R8 ;  /* 0x0000000800007308 */ /* 0x000f220000000800 */
[----:B---3--:R-:W-:Y:S09]  /*c0c0*/  F2FP.F16.F32.PACK_AB R171, R191, R166 ;  /* 0x000000a6bfab723e */ /* 0x008ff200000000ff */
        /* <DEDUP_REMOVED lines=14> */
[----:B------:R-:W2:Y:S01]  /*c1b0*/  LDSM.16.MT88.4 R160, [R228+0x10000] ;  /* 0x01000000e4a0783b */ /* 0x000ea20000004200 */
[C---:B------:R-:W-:Y:S01]  /*c1c0*/  FMUL.FTZ R14, R0.reuse, R154 ;  /* 0x0000009a000e7220 */ /* 0x040fe20000410000 */
[----:B------:R-:W-:Y:S01]  /*c1d0*/  FMUL.FTZ R15, R0, R155 ;  /* 0x0000009b000f7220 */ /* 0x000fe20000410000 */
[C---:B-1----:R-:W-:Y:S01]  /*c1e0*/  HMMA.16816.F32 R4, R168.reuse, R16, R4 ;  /* 0x00000010a804723c */ /* 0x042fe20000001804 */
[----:B------:R-:W1:Y:S04]  /*c1f0*/  MUFU.EX2 R199, R199 ;  /* 0x000000c700c77308 */ /* 0x000e680000000800 */
        /* <DEDUP_REMOVED lines=25> */
[----:B------:R-:W4:Y:S01]  /*c390*/  MUFU.EX2 R203, R203 ;  /* 0x000000cb00cb7308 */ /* 0x000f220000000800 */
[C---:B------:R-:W-:Y:S01]  /*c3a0*/  FMUL.FTZ R32, R2.reuse, R132 ;  /* 0x0000008402207220 */ /* 0x040fe20000410000 */
[C---:B------:R-:W-:Y:S01]  /*c3b0*/  FMUL.FTZ R33, R2.reuse, R133 ;  /* 0x0000008502217220 */ /* 0x040fe20000410000 */
[C---:B------:R-:W-:Y:S02]  /*c3c0*/  HMMA.16816.F32 R24, R168.reuse, R34, R24 ;  /* 0x00000022a818723c */ /* 0x040fe40000001818 */
[----:B------:R-:W1:Y:S01]  /*c3d0*/  LDSM.16.MT88.4 R136, [R229+0x12000] ;  /* 0x01200000e588783b */ /* 0x000e620000004200 */
[C---:B------:R-:W-:Y:S01]  /*c3e0*/  FMUL.FTZ R36, R2.reuse, R36 ;  /* 0x0000002402247220 */ /* 0x040fe20000410000 */
[----:B------:R-:W-:Y:S02]  /*c3f0*/  FMUL.FTZ R37, R2, R37 ;  /* 0x0000002502257220 */ /* 0x000fe40000410000 */
[C---:B--2---:R-:W-:Y:S01]  /*c400*/  HMMA.16816.F32 R28, R168.reuse, R160, R28 ;  /* 0x000000a0a81c723c */ /* 0x044fe2000000181c */
[----:B------:R-:W-:Y:S04]  /*c410*/  MUFU.EX2 R198, R198 ;  /* 0x000000c600c67308 */ /* 0x000fe80000000800 */
[C---:B------:R-:W-:Y:S01]  /*c420*/  FMUL.FTZ R34, R0.reuse, R134 ;  /* 0x0000008600227220 */ /* 0x040fe20000410000 */
[C---:B------:R-:W-:Y:S01]  /*c430*/  FMUL.FTZ R35, R0.reuse, R135 ;  /* 0x0000008700237220 */ /* 0x040fe20000410000 */
[C---:B------:R-:W-:Y:S01]  /*c440*/  FMUL.FTZ R38, R0.reuse, R38 ;  /* 0x0000002600267220 */ /* 0x040fe20000410000 */
[----:B------:R-:W-:Y:S01]  /*c450*/  FMUL.FTZ R39, R0, R39 ;  /* 0x0000002700277220 */ /* 0x000fe20000410000 */
[----:B------:R-:W2:Y:S02]  /*c460*/  LDSM.16.MT88.4 R132, [R228+0x12000] ;  /* 0x01200000e484783b */ /* 0x000ea40000004200 */
[----:B------:R-:W4:Y:S01]  /*c470*/  MUFU.EX2 R205, R205 ;  /* 0x000000cd00cd7308 */ /* 0x000f220000000800 */
        /* <DEDUP_REMOVED lines=26> */
[----:B------:R-:W3:Y:S01]  /*c620*/  MUFU.EX2 R211, R211 ;  /* 0x000000d300d37308 */ /* 0x000ee20000000800 */
[----:B------:R-:W-:Y:S01]  /*c630*/  FMUL.FTZ R55, R0, R55 ;  /* 0x0000003700377220 */ /* 0x000fe20000410000 */
[C---:B------:R-:W-:Y:S01]  /*c640*/  FMUL.FTZ R56, R2.reuse, R56 ;  /* 0x0000003802387220 */ /* 0x040fe20000410000 */
[----:B------:R-:W-:Y:S03]  /*c650*/  FMUL.FTZ R57, R2, R57 ;  /* 0x0000003902397220 */ /* 0x000fe60000410000 */
        /* <DEDUP_REMOVED lines=9> */
[----:B------:R-:W3:Y:S01]  /*c6f0*/  MUFU.EX2 R207, R207 ;  /* 0x000000cf00cf7308 */ /* 0x000ee20000000800 */
[----:B------:R-:W-:Y:S01]  /*c700*/  FMUL.FTZ R63, R0, R63 ;  /* 0x0000003f003f7220 */ /* 0x000fe20000410000 */
[C---:B------:R-:W-:Y:S03]  /*c710*/  FMUL.FTZ R64, R2.reuse, R64 ;  /* 0x0000004002407220 */ /* 0x040fe60000410000 */
[----:B------:R-:W-:Y:S01]  /*c720*/  FMUL.FTZ R65, R2, R65 ;  /* 0x0000004102417220 */ /* 0x000fe20000410000 */
[C---:B------:R-:W-:Y:S01]  /*c730*/  FMUL.FTZ R66, R0.reuse, R66 ;  /* 0x0000004200427220 */ /* 0x040fe20000410000 */
[----:B------:R-:W-:Y:S01]  /*c740*/  FMUL.FTZ R67, R0, R67 ;  /* 0x0000004300437220 */ /* 0x000fe20000410000 */
[C---:B--2---:R-:W-:Y:S02]  /*c750*/  HMMA.16816.F32 R60, R168.reuse, R132, R60 ;  /* 0x00000084a83c723c */ /* 0x044fe4000000183c */
[----:B------:R-:W-:Y:S01]  /*c760*/  MUFU.EX2 R208, R208 ;  /* 0x000000d000d07308 */ /* 0x000fe20000000800 */
[C---:B------:R-:W-:Y:S01]  /*c770*/  FMUL.FTZ R68, R2.reuse, R68 ;  /* 0x0000004402447220 */ /* 0x040fe20000410000 */
[----:B------:R-:W-:Y:S01]  /*c780*/  FMUL.FTZ R69, R2, R69 ;  /* 0x0000004502457220 */ /* 0x000fe20000410000 */
[C---:B------:R-:W-:Y:S01]  /*c790*/  FMUL.FTZ R70, R0.reuse, R70 ;  /* 0x0000004600467220 */ /* 0x040fe20000410000 */
[C---:B------:R-:W-:Y:S01]  /*c7a0*/  HMMA.16816.F32 R64, R168.reuse, R134, R64 ;  /* 0x00000086a840723c */ /* 0x040fe20000001840 */
[----:B------:R-:W2:Y:S05]  /*c7b0*/  LDSM.16.MT88.4 R132, [R228+0x14000] ;  /* 0x01400000e484783b */ /* 0x000eaa0000004200 */
[----:B------:R-:W3:Y:S01]  /*c7c0*/  MUFU.EX2 R202, R202 ;  /* 0x000000ca00ca7308 */ /* 0x000ee20000000800 */
        /* <DEDUP_REMOVED lines=11> */
[----:B------:R-:W4:Y:S05]  /*c880*/  LDSM.16.MT88.4 R140, [R232+0x16000] ;  /* 0x01600000e88c783b */ /* 0x000f2a0000004200 */
[----:B------:R-:W3:Y:S01]  /*c890*/  MUFU.EX2 R210, R210 ;  /* 0x000000d200d27308 */ /* 0x000ee20000000800 */
[----:B------:R-:W-:Y:S01]  /*c8a0*/  FMUL.FTZ R79, R0, R79 ;  /* 0x0000004f004f7220 */ /* 0x000fe20000410000 */
[C---:B------:R-:W-:Y:S03]  /*c8b0*/  FMUL.FTZ R80, R2.reuse, R80 ;  /* 0x0000005002507220 */ /* 0x040fe60000410000 */
[----:B------:R-:W-:Y:S01]  /*c8c0*/  FMUL.FTZ R81, R2, R81 ;  /* 0x0000005102517220 */ /* 0x000fe20000410000 */
[C---:B------:R-:W-:Y:S01]  /*c8d0*/  FMUL.FTZ R82, R0.reuse, R82 ;  /* 0x0000005200527220 */ /* 0x040fe20000410000 */
[----:B------:R-:W-:Y:S01]  /*c8e0*/  FMUL.FTZ R83, R0, R83 ;  /* 0x0000005300537220 */ /* 0x000fe20000410000 */
[C---:B-----5:R-:W-:Y:S03]  /*c8f0*/  HMMA.16816.F32 R76, R168.reuse, R144, R76 ;  /* 0x00000090a84c723c */ /* 0x060fe6000000184c */
        /* <DEDUP_REMOVED lines=63> */
[C---:B------:R-:W-:Y:S01]  /*ccf0*/  FMUL.FTZ R131, R0.reuse, R131 ;  /* 0x0000008300837220 */ /* 0x040fe20000410000 */
[C---:B----4-:R-:W-:Y:S03]  /*cd00*/  HMMA.16816.F32 R124, R168.reuse, R140, R124 ;  /* 0x0000008ca87c723c */ /* 0x050fe6000000187c */
        /* <DEDUP_REMOVED lines=11> */
[----:B------:R-:W-:Y:S01]  /*cdc0*/  FADD.FTZ R190, R190, R193 ;  /* 0x000000c1bebe7221 */ /* 0x000fe20000010000 */
[----:B------:R-:W-:Y:S01]  /*cdd0*/  FADD.FTZ R166, R166, R195 ;  /* 0x000000c3a6a67221 */ /* 0x000fe20000010000 */
        /* <DEDUP_REMOVED lines=13> */
[----:B------:R-:W3:Y:S05]  /*ceb0*/  LDSM.16.MT88.4 R148, [R232+0x16800] ;  /* 0x01680000e894783b */ /* 0x000eea0000004200 */
        /* <DEDUP_REMOVED lines=11> */
[----:B------:R-:W2:Y:S05]  /*cf70*/  LDSM.16.MT88.4 R140, [R230+0x16800] ;  /* 0x01680000e68c783b */ /* 0x000eaa0000004200 */
[C---:B----4-:R-:W-:Y:S06]  /*cf80*/  HMMA.16816.F32 R60, R132.reuse, R168, R60 ;  /* 0x000000a8843c723c */ /* 0x050fec000000183c */
        /* <DEDUP_REMOVED lines=8> */
[C---:B-----5:R-:W-:Y:S06]  /*d010*/  HMMA.16816.F32 R84, R132.reuse, R144, R84 ;  /* 0x000000908454723c */ /* 0x060fec0000001854 */
[C---:B------:R-:W-:Y:S01]  /*d020*/  HMMA.16816.F32 R88, R132.reuse, R146, R88 ;  /* 0x000000928458723c */ /* 0x040fe20000001858 */
[----:B------:R-:W4:Y:S05]  /*d030*/  LDSM.16.MT88.4 R144, [R228+0x16800] ;  /* 0x01680000e490783b */ /* 0x000f2a0000004200 */
[C---:B------:R-:W-:Y:S01]  /*d040*/  HMMA.16816.F32 R92, R132.reuse, R176, R92 ;  /* 0x000000b0845c723c */ /* 0x040fe2000000185c */
[----:B------:R-:W-:Y:S05]  /*d050*/  MUFU.EX2 R177, R186 ;  /* 0x000000ba00b17308 */ /* 0x000fea0000000800 */
[C---:B------:R-:W-:Y:S05]  /*d060*/  HMMA.16816.F32 R96, R132.reuse, R178, R96 ;  /* 0x000000b28460723c */ /* 0x040fea0000001860 */
[----:B------:R-:W-:Y:S01]  /*d070*/  MUFU.EX2 R179, R185 ;  /* 0x000000b900b37308 */ /* 0x000fe20000000800 */
[C---:B---3--:R-:W-:Y:S09]  /*d080*/  HMMA.16816.F32 R100, R132.reuse, R148, R100 ;  /* 0x000000948464723c */ /* 0x048ff20000001864 */
[----:B------:R-:W-:Y:S01]  /*d090*/  MUFU.EX2 R176, R182 ;  /* 0x000000b600b07308 */ /* 0x000fe20000000800 */
[C---:B------:R-:W-:Y:S01]  /*d0a0*/  HMMA.16816.F32 R104, R132.reuse, R150, R104 ;  /* 0x000000968468723c */ /* 0x040fe20000001868 */
[----:B------:R-:W3:Y:S05]  /*d0b0*/  LDSM.16.MT88.4 R148, [R232+0x11000] ;  /* 0x01100000e894783b */ /* 0x000eea0000004200 */
[C---:B--2---:R-:W-:Y:S06]  /*d0c0*/  HMMA.16816.F32 R108, R132.reuse, R140, R108 ;  /* 0x0000008c846c723c */ /* 0x044fec000000186c */
[C---:B------:R-:W-:Y:S01]  /*d0d0*/  HMMA.16816.F32 R112, R132.reuse, R142, R112 ;  /* 0x0000008e8470723c */ /* 0x040fe20000001870 */
[----:B------:R-:W2:Y:S05]  /*d0e0*/  LDSM.16.MT88.4 R140, [R230+0x11000] ;  /* 0x01100000e68c783b */ /* 0x000eaa0000004200 */
[C---:B-1----:R-:W-:Y:S06]  /*d0f0*/  HMMA.16816.F32 R116, R132.reuse, R136, R116 ;  /* 0x000000888474723c */ /* 0x042fec0000001874 */
[C---:B------:R-:W-:Y:S05]  /*d100*/  HMMA.16816.F32 R120, R132.reuse, R138, R120 ;  /* 0x0000008a8478723c */ /* 0x040fea0000001878 */
[----:B------:R-:W-:Y:S01]  /*d110*/  F2FP.F16.F32.PACK_AB R136, R209, R204 ;  /* 0x000000ccd188723e */ /* 0x000fe200000000ff */
[C---:B----4-:R-:W-:Y:S05]  /*d120*/  HMMA.16816.F32 R124, R132.reuse, R144, R124 ;  /* 0x00000090847c723c */ /* 0x050fea000000187c */
[----:B------:R-:W-:Y:S01]  /*d130*/  F2FP.F16.F32.PACK_AB R138, R211, R200 ;  /* 0x000000c8d38a723e */ /* 0x000fe200000000ff */
[----:B------:R-:W-:Y:S01]  /*d140*/  HMMA.16816.F32 R128, R132, R146, R128 ;  /* 0x000000928480723c */ /* 0x000fe20000001880 */
[----:B------:R-:W1:Y:S04]  /*d150*/  LDSM.16.MT88.4 R132, [R228+0x13000] ;  /* 0x01300000e484783b */ /* 0x000e680000004200 */
[----:B------:R-:W-:Y:S01]  /*d160*/  F2FP.F16.F32.PACK_AB R137, R207, R206 ;  /* 0x000000cecf89723e */ /* 0x000fe200000000ff */
[----:B------:R-:W-:Y:S01]  /*d170*/  FADD.FTZ R206, R206, R205 ;  /* 0x000000cdcece7221 */ /* 0x000fe20000010000 */
[----:B------:R-:W-:Y:S02]  /*d180*/  F2FP.F16.F32.PACK_AB R139, R202, R208 ;  /* 0x000000d0ca8b723e */ /* 0x000fe400000000ff */
        /* <DEDUP_REMOVED lines=13> */
[C---:B------:R-:W-:Y:S01]  /*d260*/  HMMA.16816.F32 R36, R136.reuse, R160, R36 ;  /* 0x000000a08824723c */ /* 0x040fe20000001824 */
[----:B------:R1:W-:Y:S05]  /*d270*/  MUFU.EX2 R161, R184 ;  /* 0x000000b800a17308 */ /* 0x0003ea0000000800 */
[C---:B------:R-:W-:Y:S06]  /*d280*/  HMMA.16816.F32 R40, R136.reuse, R162, R40 ;  /* 0x000000a28828723c */ /* 0x040fec0000001828 */
[C---:B------:R-:W-:Y:S06]  /*d290*/  HMMA.16816.F32 R44, R136.reuse, R168, R44 ;  /* 0x000000a8882c723c */ /* 0x040fec000000182c */
[C---:B------:R-:W-:Y:S01]  /*d2a0*/  HMMA.16816.F32 R48, R136.reuse, R170, R48 ;  /* 0x000000aa8830723c */ /* 0x040fe20000001830 */
[----:B-1----:R-:W-:Y:S04]  /*d2b0*/  LDSM.16.MT88.4 R184, [R229+0x13800] ;  /* 0x01380000e5b8783b */ /* 0x002fe80000004200 */
[----:B------:R-:W-:Y:S01]  /*d2c0*/  F2FP.F16.F32.PACK_AB R168, R210, R197 ;  /* 0x000000c5d2a8723e */ /* 0x000fe200000000ff */
[C---:B------:R-:W-:Y:S06]  /*d2d0*/  HMMA.16816.F32 R52, R136.reuse, R172, R52 ;  /* 0x000000ac8834723c */ /* 0x040fec0000001834 */
[C---:B------:R-:W-:Y:S01]  /*d2e0*/  HMMA.16816.F32 R56, R136.reuse, R174, R56 ;  /* 0x000000ae8838723c */ /* 0x040fe20000001838 */
[----:B------:R-:W-:Y:S05]  /*d2f0*/  LDSM.16.MT88.4 R172, [R228+0x11800] ;  /* 0x01180000e4ac783b */ /* 0x000fea0000004200 */
[C---:B------:R-:W-:Y:S06]  /*d300*/  HMMA.16816.F32 R60, R136.reuse, R132, R60 ;  /* 0x00000084883c723c */ /* 0x040fec000000183c */
[C---:B------:R-:W-:Y:S01]  /*d310*/  HMMA.16816.F32 R64, R136.reuse, R134, R64 ;  /* 0x000000868840723c */ /* 0x040fe20000001840 */
[----:B------:R-:W1:Y:S05]  /*d320*/  LDSM.16.MT88.4 R132, [R230+0x17000] ;  /* 0x01700000e684783b */ /* 0x000e6a0000004200 */
[C---:B----4-:R-:W-:Y:S06]  /*d330*/  HMMA.16816.F32 R68, R136.reuse, R144, R68 ;  /* 0x000000908844723c */ /* 0x050fec0000001844 */
[C---:B------:R-:W-:Y:S01]  /*d340*/  HMMA.16816.F32 R72, R136.reuse, R146, R72 ;  /* 0x000000928848723c */ /* 0x040fe20000001848 */
[----:B------:R-:W-:Y:S05]  /*d350*/  LDSM.16.MT88.4 R144, [R228+0x17000] ;  /* 0x01700000e490783b */ /* 0x000fea0000004200 */
[C---:B---3--:R-:W-:Y:S06]  /*d360*/  HMMA.16816.F32 R76, R136.reuse, R148, R76 ;  /* 0x00000094884c723c */ /* 0x048fec000000184c */
[C---:B------:R-:W-:Y:S01]  /*d370*/  HMMA.16816.F32 R80, R136.reuse, R150, R80 ;  /* 0x000000968850723c */ /* 0x040fe20000001850 */
[----:B------:R-:W-:Y:S05]  /*d380*/  LDSM.16.MT88.4 R148, [R230+0x11800] ;  /* 0x01180000e694783b */ /* 0x000fea0000004200 */
[C---:B--2---:R-:W-:Y:S06]  /*d390*/  HMMA.16816.F32 R84, R136.reuse, R140, R84 ;  /* 0x0000008c8854723c */ /* 0x044fec0000001854 */
[C---:B------:R-:W-:Y:S01]  /*d3a0*/  HMMA.16816.F32 R88, R136.reuse, R142, R88 ;  /* 0x0000008e8858723c */ /* 0x040fe20000001858 */
[----:B------:R-:W2:Y:S05]  /*d3b0*/  LDSM.16.MT88.4 R140, [R229+0x17000] ;  /* 0x01700000e58c783b */ /* 0x000eaa0000004200 */
        /* <DEDUP_REMOVED lines=8> */
[----:B------:R5:W3:Y:S01]  /*d440*/  MUFU.EX2 R165, R181 ;  /* 0x000000b500a57308 */ /* 0x000ae20000000800 */
[C---:B-1----:R-:W-:Y:S06]  /*d450*/  HMMA.16816.F32 R108, R136.reuse, R132, R108 ;  /* 0x00000084886c723c */ /* 0x042fec000000186c */
[C---:B------:R-:W-:Y:S01]  /*d460*/  HMMA.16816.F32 R112, R136.reuse, R134, R112 ;  /* 0x000000868870723c */ /* 0x040fe20000001870 */
[----:B------:R-:W1:Y:S05]  /*d470*/  LDSM.16.MT88.4 R132, [R229+0x11800] ;  /* 0x01180000e584783b */ /* 0x000e6a0000004200 */
[C---:B--2---:R-:W-:Y:S03]  /*d480*/  HMMA.16816.F32 R116, R136.reuse, R140, R116 ;  /* 0x0000008c8874723c */ /* 0x044fe60000001874 */
        /* <DEDUP_REMOVED lines=8> */
[----:B------:R-:W-:Y:S02]  /*d510*/  MOV R138, R176 ;  /* 0x000000b0008a7202 */ /* 0x000fe40000000f00 */
[----:B------:R-:W-:Y:S02]  /*d520*/  MOV R139, R177 ;  /* 0x000000b1008b7202 */ /* 0x000fe40000000f00 */
[----:B------:R-:W-:Y:S01]  /*d530*/  F2FP.F16.F32.PACK_AB R170, R140, R137 ;  /* 0x000000898caa723e */ /* 0x000fe200000000ff */
[----:B------:R-:W2:Y:S01]  /*d540*/  LDSM.16.MT88.4 R176, [R232+0x13800] ;  /* 0x01380000e8b0783b */ /* 0x000ea20000004200 */
[----:B------:R-:W-:Y:S07]  /*d550*/  F2FP.F16.F32.PACK_AB R169, R138, R139 ;  /* 0x0000008b8aa9723e */ /* 0x000fee00000000ff */
[C---:B----4-:R-:W-:Y:S01]  /*d560*/  HMMA.16816.F32 R160, R168.reuse, R156, R4 ;  /* 0x0000009ca8a0723c */ /* 0x050fe20000001804 */
[----:B------:R-:W3:Y:S05]  /*d570*/  LDSM.16.MT88.4 R4, [R228+0x13800] ;  /* 0x01380000e404783b */ /* 0x000eea0000004200 */
[C---:B------:R-:W-:Y:S03]  /*d580*/  HMMA.16816.F32 R156, R168.reuse, R158, R8 ;  /* 0x0000009ea89c723c */ /* 0x040fe60000001808 */
[----:B------:R-:W4:Y:S03]  /*d590*/  LDSM.16.MT88.4 R8, [R232+0x15800] ;  /* 0x01580000e808783b */ /* 0x000f260000004200 */
[C---:B------:R-:W-:Y:S05]  /*d5a0*/  HMMA.16816.F32 R152, R168.reuse, R148, R12 ;  /* 0x00000094a898723c */ /* 0x040fea000000180c */
[----:B------:R-:W5:Y:S01]  /*d5b0*/  LDSM.16.MT88.4 R12, [R230+0x15800] ;  /* 0x01580000e60c783b */ /* 0x000f620000004200 */
[C---:B------:R-:W-:Y:S06]  /*d5c0*/  HMMA.16816.F32 R148, R168.reuse, R150, R16 ;  /* 0x00000096a894723c */ /* 0x040fec0000001810 */
[C---:B-1----:R-:W-:Y:S01]  /*d5d0*/  HMMA.16816.F32 R144, R168.reuse, R132, R20 ;  /* 0x00000084a890723c */ /* 0x042fe20000001814 */
[----:B------:R-:W1:Y:S06]  /*d5e0*/  LDSM.16.MT88.4 R16, [R229+0x15800] ;  /* 0x01580000e510783b */ /* 0x000e6c0000004200 */
[----:B------:R-:W-:Y:S02]  /*d5f0*/  MOV R132, R140 ;  /* 0x0000008c00847202 */ /* 0x000fe40000000f00 */
[----:B------:R-:W1:Y:S02]  /*d600*/  LDSM.16.MT88.4 R20, [R228+0x15800] ;  /* 0x01580000e414783b */ /* 0x000e640000004200 */
[----:B------:R-:W-:Y:S02]  /*d610*/  MOV R133, R141 ;  /* 0x0000008d00857202 */ /* 0x000fe40000000f00 */
[C---:B------:R-:W-:Y:S07]  /*d620*/  HMMA.16816.F32 R140, R168.reuse, R134, R24 ;  /* 0x00000086a88c723c */ /* 0x040fee0000001818 */
[----:B------:R-:W-:Y:S04]  /*d630*/  MOV R25, R137 ;  /* 0x0000008900197202 */ /* 0x000fe80000000f00 */
[----:B------:R-:W-:Y:S02]  /*d640*/  MOV R26, R138 ;  /* 0x0000008a001a7202 */ /* 0x000fe40000000f00 */
[----:B------:R-:W-:Y:S02]  /*d650*/  MOV R27, R139 ;  /* 0x0000008b001b7202 */ /* 0x000fe40000000f00 */
[C---:B------:R-:W-:Y:S01]  /*d660*/  HMMA.16816.F32 R136, R168.reuse, R172, R28 ;  /* 0x000000aca888723c */ /* 0x040fe2000000181c */
[----:B------:R-:W-:Y:S06]  /*d670*/  LDSM.16.MT88.4 R28, [R230+0x17800] ;  /* 0x01780000e61c783b */ /* 0x000fec0000004200 */
[----:B------:R-:W-:Y:S04]  /*d680*/  MOV R173, R132 ;  /* 0x0000008400ad7202 */ /* 0x000fe80000000f00 */
[----:B------:R-:W-:Y:S02]  /*d690*/  MOV R172, R133 ;  /* 0x0000008500ac7202 */ /* 0x000fe40000000f00 */
[C---:B------:R-:W-:Y:S06]  /*d6a0*/  HMMA.16816.F32 R132, R168.reuse, R174, R32 ;  /* 0x000000aea884723c */ /* 0x040fec0000001820 */
[C---:B--2---:R-:W-:Y:S05]  /*d6b0*/  HMMA.16816.F32 R36, R168.reuse, R176, R36 ;  /* 0x000000b0a824723c */ /* 0x044fea0000001824 */
[----:B------:R-:W-:Y:S01]  /*d6c0*/  MOV R35, R25 ;  /* 0x0000001900237202 */ /* 0x000fe20000000f00 */
[C---:B------:R-:W-:Y:S05]  /*d6d0*/  HMMA.16816.F32 R40, R168.reuse, R178, R40 ;  /* 0x000000b2a828723c */ /* 0x040fea0000001828 */
[----:B------:R-:W-:Y:S01]  /*d6e0*/  MOV R34, R26 ;  /* 0x0000001a00227202 */ /* 0x000fe20000000f00 */
[C---:B------:R-:W-:Y:S05]  /*d6f0*/  HMMA.16816.F32 R44, R168.reuse, R180, R44 ;  /* 0x000000b4a82c723c */ /* 0x040fea000000182c */
[----:B------:R-:W-:Y:S01]  /*d700*/  MOV R33, R27 ;  /* 0x0000001b00217202 */ /* 0x000fe20000000f00 */
[C---:B------:R-:W-:Y:S01]  /*d710*/  HMMA.16816.F32 R48, R168.reuse, R182, R48 ;  /* 0x000000b6a830723c */ /* 0x040fe20000001830 */
[----:B------:R-:W2:Y:S05]  /*d720*/  LDSM.16.MT88.4 R24, [R232+0x17800] ;  /* 0x01780000e818783b */ /* 0x000eaa0000004200 */
[C---:B------:R-:W-:Y:S06]  /*d730*/  HMMA.16816.F32 R52, R168.reuse, R184, R52 ;  /* 0x000000b8a834723c */ /* 0x040fec0000001834 */
[C---:B------:R-:W-:Y:S06]  /*d740*/  HMMA.16816.F32 R56, R168.reuse, R186, R56 ;  /* 0x000000baa838723c */ /* 0x040fec0000001838 */
[C---:B---3--:R-:W-:Y:S06]  /*d750*/  HMMA.16816.F32 R60, R168.reuse, R4, R60 ;  /* 0x00000004a83c723c */ /* 0x048fec000000183c */
[C---:B------:R-:W-:Y:S01]  /*d760*/  HMMA.16816.F32 R64, R168.reuse, R6, R64 ;  /* 0x00000006a840723c */ /* 0x040fe20000001840 */
[----:B------:R-:W3:Y:S05]  /*d770*/  LDSM.16.MT88.4 R4, [R229+0x17800] ;  /* 0x01780000e504783b */ /* 0x000eea0000004200 */
[C---:B----4-:R-:W-:Y:S06]  /*d780*/  HMMA.16816.F32 R68, R168.reuse, R8, R68 ;  /* 0x00000008a844723c */ /* 0x050fec0000001844 */
[C---:B------:R-:W-:Y:S01]  /*d790*/  HMMA.16816.F32 R72, R168.reuse, R10, R72 ;  /* 0x0000000aa848723c */ /* 0x040fe20000001848 */
[----:B------:R-:W4:Y:S05]  /*d7a0*/  LDSM.16.MT88.4 R8, [R228+0x17800] ;  /* 0x01780000e408783b */ /* 0x000f2a0000004200 */
[C---:B-----5:R-:W-:Y:S06]  /*d7b0*/  HMMA.16816.F32 R76, R168.reuse, R12, R76 ;  /* 0x0000000ca84c723c */ /* 0x060fec000000184c */
        /* <DEDUP_REMOVED lines=34> */
[----:B------:R-:W-:Y:S01]  /*d9e0*/  MOV R0, R164 ;  /* 0x000000a400007202 */ /* 0x000fe20000000f00 */
[----:B------:R-:W-:Y:S06]  /*d9f0*/  @P0 BRA `(.L_x_1191) ;  /* 0xffffffc400680947 */ /* 0x000fec000383ffff */
.L_x_1190:
        /* <DEDUP_REMOVED lines=272> */
.L_x_1194:
        /* <DEDUP_REMOVED lines=23> */
.L_x_1195:
        /* <DEDUP_REMOVED lines=122> */
.L_x_1197:
[----:B------:R-:W-:Y:S05]  /*f410*/  BSYNC B0 ;  /* 0x0000000000007941 */ /* 0x000fea0003800000 */
.L_x_1196:
        /* <DEDUP_REMOVED lines=32> */
.L_x_1199:
[----:B------:R-:W-:Y:S05]  /*f620*/  BSYNC B0 ;  /* 0x0000000000007941 */ /* 0x000fea0003800000 */
.L_x_1198:
        /* <DEDUP_REMOVED lines=22> */
.L_x_1201:
[----:B------:R-:W-:Y:S05]  /*f790*/  BSYNC B0 ;  /* 0x0000000000007941 */ /* 0x000fea0003800000 */
.L_x_1200:
        /* <DEDUP_REMOVED lines=22> */
.L_x_1203:
[----:B------:R-:W-:Y:S05]  /*f900*/  BSYNC B0 ;  /* 0x0000000000007941 */ /* 0x000fea0003800000 */
.L_x_1202:
        /* <DEDUP_REMOVED lines=21> */
.L_x_1204:
        /* <DEDUP_REMOVED lines=10> */
.L_x_2409:


//--------------------- .text._ZN5flash16flash_fwd_kernelI23Flash_fwd_kernel_traitsILi256ELi64ELi64ELi4ELb0ELb0EN7cutlass6half_tE19Flash_kernel_traitsILi256ELi64ELi64ELi4ES3_EELb1ELb0ELb1ELb1ELb0ELb0ELb0ELb0EEEvNS_16Flash_fwd_paramsE --------------------------
	.section	.text._ZN5flash16flash_fwd_kernelI23Flash_fwd_kernel_traitsILi256ELi64ELi64ELi4ELb0ELb0EN7cutlass6half_tE19Flash_kernel_traitsILi256ELi64ELi64ELi4ES3_EELb1ELb0ELb1ELb1ELb0ELb0ELb0ELb0EEEvNS_16Flash_fwd_paramsE,"ax",@progbits
	.align	128
        .global         _ZN5flash16flash_fwd_kernelI23Flash_fwd_kernel_traitsILi256ELi64ELi64ELi4ELb0ELb0EN7cutlass6half_tE19Flash_kernel_traitsILi256ELi64ELi64ELi4ES3_EELb1ELb0ELb1ELb1ELb0ELb0ELb0ELb0EEEvNS_16Flash_fwd_paramsE
        .type           _ZN5flash16flash_fwd_kernelI23Flash_fwd_kernel_traitsILi256ELi64ELi64ELi4ELb0ELb0EN7cutlass6half_tE19Flash_kernel_traitsILi256ELi64ELi64ELi4ES3_EELb1ELb0ELb1ELb1ELb0ELb0ELb0ELb0EEEvNS_16Flash_fwd_paramsE,@function
        .size           _ZN5flash16flash_fwd_kernelI23Flash_fwd_kernel_traitsILi256ELi64ELi64ELi4ELb0ELb0EN7cutlass6half_tE19Flash_kernel_traitsILi256ELi64ELi64ELi4ES3_EELb1ELb0ELb1ELb1ELb0ELb0ELb0ELb0EEEvNS_16Flash_fwd_paramsE,(.L_x_2410 - _ZN5flash16flash_fwd_kernelI23Flash_fwd_kernel_traitsILi256ELi64ELi64ELi4ELb0ELb0EN7cutlass6half_tE19Flash_kernel_traitsILi256ELi64ELi64ELi4ES3_EELb1ELb0ELb1ELb1ELb0ELb0ELb0ELb0EEEvNS_16Flash_fwd_paramsE)
        .other          _ZN5flash16flash_fwd_kernelI23Flash_fwd_kernel_traitsILi256ELi64ELi64ELi4ELb0ELb0EN7cutlass6half_tE19Flash_kernel_traitsILi256ELi64ELi64ELi4ES3_EELb1ELb0ELb1ELb1ELb0ELb0ELb0ELb0EEEvNS_16Flash_fwd_paramsE,@"STO_CUDA_ENTRY STV_DEFAULT"
_ZN5flash16flash_fwd_kernelI23Flash_fwd_kernel_traitsILi256ELi64ELi64ELi4ELb0ELb0EN7cutlass6half_tE19Flash_kernel_traitsILi256ELi64ELi64ELi4ES3_EELb1ELb0ELb1ELb1ELb0ELb0ELb0ELb0EEEvNS_16Flash_fwd_paramsE:
.text._ZN5flash16flash_fwd_kernelI23Flash_fwd_kernel_traitsILi256ELi64ELi64ELi4ELb0ELb0EN7cutlass6half_tE19Flash_kernel_traitsILi256ELi64ELi64ELi4ES3_EELb1ELb0ELb1ELb1ELb0ELb0ELb0ELb0EEEvNS_16Flash_fwd_paramsE:
        /* <DEDUP_REMOVED lines=57> */
[----:B------:R-:W-:-:S05]  /*0390*/  IMAD.U32 R3, RZ, RZ, UR9 ;  /* 0x00000009ff037e24 */ /* 0x000fca000f8e00ff */
[----:B------:R1:W4:Y:S02]  /*03a0*/  @P1 LDG.E R0, desc[UR34][R2.64] ;  /* 0x0000002202001981 */ /* 0x000324000c1e1900 */
[----:B-1----:R-:W-:Y:S01]  /*03b0*/  IMAD.U32 R2, RZ, RZ, UR6 ;  /* 0x00000006ff027e24 */ /* 0x002fe2000f8e00ff */
[----:B------:R-:W-:Y:S01]  /*03c0*/  SHF.R.S32.HI R29, RZ, 0x1f, R105 ;  /* 0x0000001fff1d7819 */ /* 0x000fe20000011469 */
[----:B------:R-:W-:Y:S01]  /*03d0*/  IMAD.U32 R3, RZ, RZ, UR7 ;  /* 0x00000007ff037e24 */ /* 0x000fe2000f8e00ff */
[----:B------:R-:W-:-:S04]  /*03e0*/  ULDC UR6, c[0x0][0x270] ;  /* 0x00009c0000067ab9 */ /* 0x000fc80000000800 */
        /* <DEDUP_REMOVED lines=30> */
.L_x_1205:
[----:B------:R-:W-:Y:S01]  /*05d0*/  ULDC UR7, c[0x0][0x2c8] ;  /* 0x0000b20000077ab9 */ /* 0x000fe20000000800 */
.L_x_1206:
        /* <DEDUP_REMOVED lines=80> */
[----:B------:R-:W-:Y:S01]  /*0ae0*/  @UP2 UMOV UR7, 0x1 ;  /* 0x0000000100072882 */ /* 0x000fe20000000000 */
[----:B------:R-:W-:Y:S01]  /*0af0*/  UIMAD UR12, UR12, UR4, URZ ;  /* 0x000000040c0c72a4 */ /* 0x000fe2000f8e023f */
[----:B------:R-:W-:Y:S01]  /*0b00*/  IMAD.U32 R12, RZ, RZ, UR4 ;  /* 0x00000004ff0c7e24 */ /* 0x000fe2000f8e00ff */
[----:B------:R-:W-:Y:S01]  /*0b10*/  @!UP1 UIADD3 UR9, UR15, UR8, URZ ;  /* 0x000000080f099290 */ /* 0x000fe2000fffe03f */
[----:B------:R-:W-:Y:S01]  /*0b20*/  @!UP2 ULDC UR4, c[0x0][0x2c4] ;  /* 0x0000b1000004aab9 */ /* 0x000fe20000000800 */
[----:B------:R-:W-:Y:S01]  /*0b30*/  @UP0 ULDC UR4, c[0x0][0x2e4] ;  /* 0x0000b90000040ab9 */ /* 0x000fe20000000800 */
[----:B------:R-:W-:Y:S02]  /*0b40*/  UIMAD UR5, UR32, UR5, UR12 ;  /* 0x00000005200572a4 */ /* 0x000fe4000f8e020c */
[----:B------:R-:W-:Y:S01]  /*0b50*/  @!UP2 UIMAD UR7, UR4, UR6, URZ ;  /* 0x000000060407a2a4 */ /* 0x000fe2000f8e023f */
[----:B------:R-:W-:Y:S01]  /*0b60*/  @UP1 UMOV UR12, UR10 ;  /* 0x0000000a000c1c82 */ /* 0x000fe20008000000 */
        /* <DEDUP_REMOVED lines=16> */
[----:B------:R-:W-:Y:S01]  /*0c70*/  @UP3 UMOV UR20, UR10 ;  /* 0x0000000a00143c82 */ /* 0x000fe20008000000 */
[----:B------:R-:W-:Y:S01]  /*0c80*/  @!UP3 UMOV UR21, URZ ;  /* 0x0000003f0015bc82 */ /* 0x000fe20008000000 */
[----:B------:R-:W-:Y:S01]  /*0c90*/  USHF.R.S32.HI UR4, URZ, 0x1f, UR6 ;  /* 0x0000001f3f047899 */ /* 0x000fe20008011406 */
[----:B------:R-:W-:Y:S01]  /*0ca0*/  IADD3 R9, R13, UR5, RZ ;  /* 0x000000050d097c10 */ /* 0x000fe2000fffe0ff */
[----:B------:R-:W-:-:S02]  /*0cb0*/  @UP3 USHF.R.S32.HI UR21, URZ, 0x1f, UR10 ;  /* 0x0000001f3f153899 */ /* 0x000fc4000801140a */
        /* <DEDUP_REMOVED lines=22> */
.L_x_1209:
[----:B------:R-:W-:Y:S05]  /*0e20*/  BSYNC B0 ;  /* 0x0000000000007941 */ /* 0x000fea0003800000 */
.L_x_1208:
        /* <DEDUP_REMOVED lines=25> */
.L_x_1211:
[----:B------:R-:W-:Y:S05]  /*0fc0*/  BSYNC B0 ;  /* 0x0000000000007941 */ /* 0x000fea0003800000 */
.L_x_1210:
        /* <DEDUP_REMOVED lines=24> */
.L_x_1213:
[----:B------:R-:W-:Y:S05]  /*1150*/  BSYNC B0 ;  /* 0x0000000000007941 */ /* 0x000fea0003800000 */
.L_x_1212:
        /* <DEDUP_REMOVED lines=27> */
.L_x_1215:
[----:B------:R-:W-:Y:S05]  /*1310*/  BSYNC B0 ;  /* 0x0000000000007941 */ /* 0x000fea0003800000 */
.L_x_1214:
        /* <DEDUP_REMOVED lines=10> */
.L_x_1217:
[----:B------:R-:W-:Y:S05]  /*13c0*/  BSYNC B0 ;  /* 0x0000000000007941 */ /* 0x000fea0003800000 */
.L_x_1216:
        /* <DEDUP_REMOVED lines=10> */
.L_x_1219:
[----:B------:R-:W-:Y:S05]  /*1470*/  BSYNC B0 ;  /* 0x0000000000007941 */ /* 0x000fea0003800000 */
.L_x_1218:
        /* <DEDUP_REMOVED lines=10> */
.L_x_1221:
[----:B------:R-:W-:Y:S05]  /*1520*/  BSYNC B0 ;  /* 0x0000000000007941 */ /* 0x000fea0003800000 */
.L_x_1220:
        /* <DEDUP_REMOVED lines=10> */
.L_x_1207:
        /* <DEDUP_REMOVED lines=33> */
.L_x_1222:
[----:B------:R-:W-:Y:S01]  /*17e0*/  ULDC UR6, c[0x0][0x278] ;  /* 0x00009e0000067ab9 */ /* 0x000fe20000000800 */
[----:B------:R-:W2:Y:S01]  /*17f0*/  S2R R2, SR_CTAID.Z ;  /* 0x0000000000027919 */ /* 0x000ea20000002700 */
[----:B------:R-:W-:Y:S01]  /*1800*/  IMAD.U32 R0, RZ, RZ, UR6 ;  /* 0x00000006ff007e24 */ /* 0x000fe2000f8e00ff */
[----:B------:R-:W-:Y:S01]  /*1810*/  UMOV UR20, URZ ;  /* 0x0000003f00147c82 */ /* 0x000fe20008000000 */
[----:B------:R-:W-:Y:S01]  /*1820*/  IMAD.U32 R10, RZ, RZ, UR17 ;  /* 0x00000011ff0a7e24 */ /* 0x000fe2000f8e00ff */
[----:B------:R-:W-:Y:S02]  /*1830*/  USHF.R.S32.HI UR19, URZ, 0x1f, UR32 ;  /* 0x0000001f3f137899 */ /* 0x000fe40008011420 */
[----:B------:R-:W-:-:S04]  /*1840*/  IABS R0, R0 ;  /* 0x0000000000007213 */ /* 0x000fc80000000000 */
        /* <DEDUP_REMOVED lines=20> */
[--C-:B------:R-:W-:Y:S01]  /*1990*/  SHF.R.S32.HI R57, RZ, 0x1f, R56.reuse ;  /* 0x0000001fff397819 */ /* 0x100fe20000011438 */
[----:B------:R-:W-:Y:S01]  /*19a0*/  UIMAD.WIDE.U32 UR22, UR15, UR11, URZ ;  /* 0x0000000b0f1672a5 */ /* 0x000fe2000f8e003f */
[----:B------:R-:W-:Y:S01]  /*19b0*/  LOP3.LUT R2, R0, 0x38, R56, 0xf8, !PT ;  /* 0x0000003800027812 */ /* 0x000fe200078ef838 */
[----:B------:R-:W-:Y:S01]  /*19c0*/  UIADD3 UR22, UR24, -0x1, URZ ;  /* 0xffffffff18167890 */ /* 0x000fe2000fffe03f */
[----:B------:R-:W-:Y:S01]  /*19d0*/  SHF.R.U32.HI R4, RZ, 0x3, R0 ;  /* 0x00000003ff047819 */ /* 0x000fe20000011600 */
[----:B------:R-:W-:Y:S01]  /*19e0*/  UIADD3 UR14, -UR23, URZ, URZ ;  /* 0x0000003f170e7290 */ /* 0x000fe2000fffe13f */
[----:B------:R-:W-:-:S02]  /*19f0*/  LEA.HI R0, R29, R105, RZ, 0x6 ;  /* 0x000000691d007211 */ /* 0x000fc400078f30ff */
[----:B------:R-:W-:Y:S01]  /*1a00*/  LOP3.LUT R4, R2, R4, RZ, 0x3c, !PT ;  /* 0x0000000402047212 */ /* 0x000fe200078e3cff */
        /* <DEDUP_REMOVED lines=32> */
.L_x_1223:
[----:B------:R-:W-:Y:S01]  /*1c10*/  ULDC.64 UR6, c[0x0][0x258] ;  /* 0x0000960000067ab9 */ /* 0x000fe20000000a00 */
[----:B------:R-:W-:Y:S01]  /*1c20*/  IADD3 R2, P0, R56, UR4, RZ ;  /* 0x0000000438027c10 */ /* 0x000fe2000ff1e0ff */
[----:B------:R-:W-:Y:S01]  /*1c30*/  UIMAD UR15, UR19, UR6, URZ ;  /* 0x00000006130f72a4 */ /* 0x000fe2000f8e023f */
[----:B------:R-:W2:Y:S01]  /*1c40*/  S2UR UR4, SR_CgaCtaId ;  /* 0x00000000000479c3 */ /* 0x000ea20000008800 */
[----:B------:R-:W-:Y:S01]  /*1c50*/  IMAD.SHL.U32 R5, R0, 0x8, RZ ;  /* 0x0000000800057824 */ /* 0x000fe200078e00ff */
[----:B------:R-:W-:Y:S01]  /*1c60*/  IADD3.X R3, R57, UR8, RZ, P0, !PT ;  /* 0x0000000839037c10 */ /* 0x000fe200087fe4ff */
[C---:B------:R-:W-:Y:S01]  /*1c70*/  VIADD R113, R56.reuse, 0x40 ;  /* 0x0000004038717836 */ /* 0x040fe20000000000 */
[----:B------:R-:W-:Y:S01]  /*1c80*/  UIMAD UR15, UR32, UR7, UR15 ;  /* 0x00000007200f72a4 */ /* 0x000fe2000f8e020f */
[----:B------:R-:W-:Y:S01]  /*1c90*/  IMAD.U32 R0, RZ, RZ, UR6 ;  /* 0x00000006ff007e24 */ /* 0x000fe2000f8e00ff */
[C---:B------:R-:W-:Y:S01]  /*1ca0*/  IADD3 R112, R56.reuse, 0x80, RZ ;  /* 0x0000008038707810 */ /* 0x040fe20007ffe0ff */
[----:B------:R-:W-:Y:S01]  /*1cb0*/  ULDC.64 UR8, c[0x0][0x260] ;  /* 0x0000980000087ab9 */ /* 0x000fe20000000a00 */
[----:B------:R-:W-:Y:S01]  /*1cc0*/  VIADD R109, R56, 0xc0 ;  /* 0x000000c0386d7836 */ /* 0x000fe20000000000 */
[----:B------:R-:W-:Y:S01]  /*1cd0*/  ULDC.64 UR6, c[0x0][0x268] ;  /* 0x00009a0000067ab9 */ /* 0x000fe20000000a00 */
[----:B------:R-:W-:Y:S01]  /*1ce0*/  MOV R21, UR8 ;  /* 0x0000000800157c02 */ /* 0x000fe20008000f00 */
[----:B------:R-:W-:Y:S01]  /*1cf0*/  IMAD.U32 R31, RZ, RZ, UR6 ;  /* 0x00000006ff1f7e24 */ /* 0x000fe2000f8e00ff */
[----:B------:R3:W-:Y:S01]  /*1d00*/  STL [R1+0x80], R113 ;  /* 0x0000807101007387 */ /* 0x0007e20000100800 */
[----:B------:R-:W-:Y:S01]  /*1d10*/  UIADD3 UR41, -UR33, UR18, URZ ;  /* 0x0000001221297290 */ /* 0x000fe2000fffe13f */
[----:B------:R-:W-:Y:S01]  /*1d20*/  IMAD.WIDE.U32 R16, R0, UR32, R2 ;  /* 0x0000002000107c25 */ /* 0x000fe2000f8e0002 */
[----:B------:R-:W-:Y:S01]  /*1d30*/  UMOV UR40, 0x400 ;  /* 0x0000040000287882 */ /* 0x000fe20000000000 */
[----:B------:R3:W-:Y:S01]  /*1d40*/  STL [R1+0x54], R112 ;  /* 0x0000547001007387 */ /* 0x0007e20000100800 */
[----:B------:R-:W-:Y:S01]  /*1d50*/  UIMAD UR37, UR14, UR8, URZ ;  /* 0x000000080e2572a4 */ /* 0x000fe2000f8e023f */
[C---:B------:R-:W-:Y:S01]  /*1d60*/  VIADD R24, R18.reuse, 0x20 ;  /* 0x0000002012187836 */ /* 0x040fe20000000000 */
[----:B------:R-:W-:Y:S01]  /*1d70*/  ISETP.GE.AND P1, PT, R18, UR41, PT ;  /* 0x0000002912007c0c */ /* 0x000fe2000bf26270 */
[----:B------:R3:W-:Y:S01]  /*1d80*/  STL [R1+0x84], R109 ;  /* 0x0000846d01007387 */ /* 0x0007e20000100800 */
[----:B------:R-:W-:Y:S01]  /*1d90*/  LOP3.LUT R4, R4, 0xfffffe00, R5, 0xf8, !PT ;  /* 0xfffffe0004047812 */ /* 0x000fe200078ef805 */
[----:B------:R-:W-:Y:S01]  /*1da0*/  USHF.R.S32.HI UR21, URZ, 0x1f, UR22 ;  /* 0x0000001f3f157899 */ /* 0x000fe20008011416 */
[C---:B------:R-:W-:Y:S01]  /*1db0*/  IADD3 R25, R18.reuse, 0x10, RZ ;  /* 0x0000001012197810 */ /* 0x040fe20007ffe0ff */
[----:B------:R3:W-:Y:S01]  /*1dc0*/  STL [R1+0xbc], R21 ;  /* 0x0000bc1501007387 */ /* 0x0007e20000100800 */
[----:B--2---:R-:W-:Y:S01]  /*1dd0*/  ULEA UR4, UR4, UR40, 0x18 ;  /* 0x0000002804047291 */ /* 0x004fe2000f8ec03f */
[----:B------:R-:W-:Y:S01]  /*1de0*/  IADD3 R15, R17, UR15, RZ ;  /* 0x0000000f110f7c10 */ /* 0x000fe2000fffe0ff */
[----:B------:R-:W-:Y:S01]  /*1df0*/  UIMAD UR40, UR14, UR6, URZ ;  /* 0x000000060e2872a4 */ /* 0x000fe2000f8e023f */
[----:B------:R3:W-:Y:S01]  /*1e00*/  STL [R1+0xc0], R31 ;  /* 0x0000c01f01007387 */ /* 0x0007e20000100800 */
[----:B------:R-:W-:Y:S01]  /*1e10*/  UIMAD UR20, UR22, -0x40, UR36 ;  /* 0xffffffc0161478a4 */ /* 0x000fe2000f8e0224 */
[----:B------:R-:W-:Y:S01]  /*1e20*/  BSSY B0, `(.L_x_1224) ;  /* 0x0000036000007945 */ /* 0x000fe20003800000 */
[----:B------:R-:W-:Y:S01]  /*1e30*/  UIMAD UR37, UR23, UR9, UR37 ;  /* 0x00000009172572a4 */ /* 0x000fe2000f8e0225 */
[----:B------:R-:W-:Y:S01]  /*1e40*/  IADD3 R26, R18, 0x30, RZ ;  /* 0x00000030121a7810 */ /* 0x000fe20007ffe0ff */
[----:B------:R-:W-:Y:S01]  /*1e50*/  UIMAD UR40, UR23, UR7, UR40 ;  /* 0x00000007172872a4 */ /* 0x000fe2000f8e0228 */
[----:B------:R-:W-:Y:S01]  /*1e60*/  ISETP.GE.AND P0, PT, R25, UR41, PT ;  /* 0x0000002919007c0c */ /* 0x000fe2000bf06270 */
        /* <DEDUP_REMOVED lines=49> */
.L_x_1225:
[----:B------:R-:W-:Y:S05]  /*2180*/  BSYNC B0 ;  /* 0x0000000000007941 */ /* 0x000fea0003800000 */
.L_x_1224:
[----:B--2-4-:R-:W-:Y:S01]  /*2190*/  IMAD R2, R18, UR13, R20 ;  /* 0x0000000d12027c24 */ /* 0x014fe2000f8e0214 */
        /* <DEDUP_REMOVED lines=18> */
[----:B------:R-:W2:Y:S01]  /*22c0*/  @!P3 LDC.64 R6, c[0x0][0x210] ;  /* 0x00008400ff06bb82 */ /* 0x000ea20000000a00 */
        /* <DEDUP_REMOVED lines=36> */
.L_x_1227:
[----:B------:R-:W-:Y:S05]  /*2510*/  BSYNC B0 ;  /* 0x0000000000007941 */ /* 0x000fea0003800000 */
.L_x_1226:
        /* <DEDUP_REMOVED lines=12> */
[----:B----4-:R-:W4:Y:S01]  /*25e0*/  @!P5 LDC.64 R8, c[0x0][0x210] ;  /* 0x00008400ff08db82 */ /* 0x010f220000000a00 */
[C---:B------:R-:W-:Y:S01]  /*25f0*/  IMAD.WIDE.U32 R2, R0.reuse, UR6, R2 ;  /* 0x0000000600027c25 */ /* 0x040fe2000f8e0002 */
[----:B------:R1:W-:Y:S03]  /*2600*/  @P5 STS.128 [R211+0x1000], RZ ;  /* 0x001000ffd3005388 */ /* 0x0003e60000000c00 */
[----:B------:R-:W-:-:S03]  /*2610*/  IMAD R0, R0, UR7, R20 ;  /* 0x0000000700007c24 */ /* 0x000fc6000f8e0214 */
[----:B------:R-:W5:Y:S01]  /*2620*/  @!P4 LDC.64 R6, c[0x0][0x210] ;  /* 0x00008400ff06cb82 */ /* 0x000f620000000a00 */
[----:B------:R-:W-:-:S07]  /*2630*/  IMAD.IADD R0, R3, 0x1, R0 ;  /* 0x0000000103007824 */ /* 0x000fce00078e0200 */
[----:B--2---:R-:W2:Y:S01]  /*2640*/  @!P2 LDC.64 R4, c[0x0][0x210] ;  /* 0x00008400ff04ab82 */ /* 0x004ea20000000a00 */
        /* <DEDUP_REMOVED lines=30> */
.L_x_1229:
[----:B------:R-:W-:Y:S05]  /*2830*/  BSYNC B0 ;  /* 0x0000000000007941 */ /* 0x000fea0003800000 */
.L_x_1228:
[----:B------:R-:W-:Y:S01]  /*2840*/  IMAD.WIDE.U32 R32, R21, UR23, R12 ;  /* 0x0000001715207c25 */ /* 0x000fe2000f8e000c */
[----:B------:R-:W-:Y:S01]  /*2850*/  USHF.L.U32 UR14, UR12, 0x6, URZ ;  /* 0x000000060c0e7899 */ /* 0x000fe2000800063f */
[----:B------:R-:W-:Y:S03]  /*2860*/  BSSY B0, `(.L_x_1230) ;  /* 0x0000032000007945 */ /* 0x000fe60003800000 */
[----:B------:R1:W-:Y:S01]  /*2870*/  STL.64 [R1+0x98], R32 ;  /* 0x0000982001007387 */ /* 0x0003e20000100a00 */
[----:B------:R-:W-:Y:S07]  /*2880*/  @P6 BRA `(.L_x_1231) ;  /* 0x0000000000bc6947 */ /* 0x000fee0003800000 */
        /* <DEDUP_REMOVED lines=16> */
[----:B---3--:R-:W3:Y:S01]  /*2990*/  @!P2 LDC.64 R20, c[0x0][0x210] ;  /* 0x00008400ff14ab82 */ /* 0x008ee20000000a00 */
        /* <DEDUP_REMOVED lines=30> */
.L_x_1231:
[----:B------:R-:W-:Y:S05]  /*2b80*/  BSYNC B0 ;  /* 0x0000000000007941 */ /* 0x000fea0003800000 */
.L_x_1230:
[----:B------:R-:W-:Y:S01]  /*2b90*/  VIADD R111, R33, UR37 ;  /* 0x00000025216f7c36 */ /* 0x000fe20008000000 */
[----:B------:R-:W-:Y:S01]  /*2ba0*/  MOV R110, R32 ;  /* 0x00000020006e7202 */ /* 0x000fe20000000f00 */
[----:B------:R-:W-:Y:S01]  /*2bb0*/  USHF.L.U64.HI UR15, UR12, 0x6, UR13 ;  /* 0x000000060c0f7899 */ /* 0x000fe2000801020d */
[----:B------:R-:W-:Y:S01]  /*2bc0*/  ISETP.GE.AND P1, PT, R18, UR20, PT ;  /* 0x0000001412007c0c */ /* 0x000fe2000bf26270 */
[----:B------:R-:W-:Y:S01]  /*2bd0*/  IMAD.U32 R104, RZ, RZ, UR14 ;  /* 0x0000000eff687e24 */ /* 0x000fe2000f8e00ff */
[----:B------:R-:W-:Y:S01]  /*2be0*/  BSSY B0, `(.L_x_1232) ;  /* 0x000002f000007945 */ /* 0x000fe20003800000 */
[----:B------:R3:W-:Y:S01]  /*2bf0*/  STL.64 [R1+0x90], R110 ;  /* 0x0000906e01007387 */ /* 0x0007e20000100a00 */
[----:B------:R-:W-:Y:S01]  /*2c00*/  UIMAD UR6, UR15, UR22, URZ ;  /* 0x000000160f0672a4 */ /* 0x000fe2000f8e023f */
[----:B-12---:R-:W-:Y:S01]  /*2c10*/  IMAD.WIDE.U32 R2, R104, UR22, R110 ;  /* 0x0000001668027c25 */ /* 0x006fe2000f8e006e */
[----:B------:R-:W-:Y:S02]  /*2c20*/  ISETP.GE.AND P0, PT, R25, UR20, PT ;  /* 0x0000001419007c0c */ /* 0x000fe4000bf06270 */
[----:B------:R-:W-:Y:S01]  /*2c30*/  UIMAD UR6, UR21, UR14, UR6 ;  /* 0x0000000e150672a4 */ /* 0x000fe2000f8e0206 */
[----:B------:R-:W-:-:S05]  /*2c40*/  ISETP.GE.AND P5, PT, R24, UR20, PT ;  /* 0x0000001418007c0c */ /* 0x000fca000bfa6270 */
[----:B----4-:R-:W-:Y:S01]  /*2c50*/  VIADD R5, R3, UR6 ;  /* 0x0000000603057c36 */ /* 0x010fe20008000000 */
        /* <DEDUP_REMOVED lines=39> */
.L_x_1233:
[----:B------:R-:W-:Y:S05]  /*2ed0*/  BSYNC B0 ;  /* 0x0000000000007941 */ /* 0x000fea0003800000 */
.L_x_1232:
        /* <DEDUP_REMOVED lines=45> */
.L_x_1235:
[----:B------:R-:W-:Y:S05]  /*31b0*/  BSYNC B0 ;  /* 0x0000000000007941 */ /* 0x000fea0003800000 */
.L_x_1234:
[----:B------:R-:W-:Y:S04]  /*31c0*/  BSSY B0, `(.L_x_1236) ;  /* 0x000002d000007945 */ /* 0x000fe80003800000 */
[----:B------:R-:W-:Y:S05]  /*31d0*/  @P5 BRA `(.L_x_1237) ;  /* 0x0000000000ac5947 */ /* 0x000fea0003800000 */
[----:B------:R-:W-:Y:S01]  /*31e0*/  ULDC UR6, c[0x0][0x2d0] ;  /* 0x0000b40000067ab9 */ /* 0x000fe20000000800 */
[----:B------:R-:W-:Y:S01]  /*31f0*/  IMAD.U32 R0, RZ, RZ, UR12 ;  /* 0x0000000cff007e24 */ /* 0x000fe2000f8e00ff */
[----:B------:R-:W-:Y:S01]  /*3200*/  ISETP.GE.AND P5, PT, R56, UR6, PT ;  /* 0x0000000638007c0c */ /* 0x000fe2000bfa6270 */
[----:B-12-4-:R-:W-:Y:S01]  /*3210*/  IMAD.U32 R6, RZ, RZ, UR12 ;  /* 0x0000000cff067e24 */ /* 0x016fe2000f8e00ff */
[----:B------:R-:W-:Y:S01]  /*3220*/  ISETP.GE.AND P4, PT, R113, UR6, PT ;  /* 0x0000000671007c0c */ /* 0x000fe2000bf86270 */
[----:B------:R-:W-:Y:S01]  /*3230*/  IMAD.U32 R12, RZ, RZ, UR13 ;  /* 0x0000000dff0c7e24 */ /* 0x000fe2000f8e00ff */
        /* <DEDUP_REMOVED lines=37> */
.L_x_1237:
[----:B------:R-:W-:Y:S05]  /*3490*/  BSYNC B0 ;  /* 0x0000000000007941 */ /* 0x000fea0003800000 */
.L_x_1236:
        /* <DEDUP_REMOVED lines=45> */
.L_x_1239:
[----:B------:R-:W-:Y:S05]  /*3770*/  BSYNC B0 ;  /* 0x0000000000007941 */ /* 0x000fea0003800000 */
.L_x_1238:
        /* <DEDUP_REMOVED lines=11> */
[----:B-12-4-:R-:W-:Y:S01]  /*3830*/  IMAD.SHL.U32 R6, R27, 0x40, RZ ;  /* 0x000000401b067824 */ /* 0x016fe200078e00ff */
[----:B------:R-:W-:Y:S01]  /*3840*/  @UP1 UIMAD UR7, UR31, UR7, UR43 ;  /* 0x000000071f0712a4 */ /* 0x000fe2000f8e022b */
[----:B------:R-:W-:-:S04]  /*3850*/  DEPBAR.LE SB0, 0x0 ;  /* 0x000080000000791a */ /* 0x000fc80000000000 */
[----:B------:R-:W-:Y:S02]  /*3860*/  @UP1 ULEA UR8, UP0, UR44, UR8, 0x2 ;  /* 0x000000082c081291 */ /* 0x000fe4000f80103f */
[----:B------:R-:W-:Y:S01]  /*3870*/  @UP1 UIADD3 UR7, UR45, UR7, URZ ;  /* 0x000000072d071290 */ /* 0x000fe2000fffe03f */
[----:B------:R-:W-:-:S03]  /*3880*/  @UP1 ULDC UR6, c[0x0][0x2e8] ;  /* 0x0000ba0000061ab9 */ /* 0x000fc60000000800 */
[----:B------:R-:W-:Y:S01]  /*3890*/  @UP1 ULEA.HI.X UR9, UR44, UR9, UR7, 0x2, UP0 ;  /* 0x000000092c091291 */ /* 0x000fe200080f1407 */
[----:B------:R-:W-:-:S05]  /*38a0*/  IMAD.U32 R2, RZ, RZ, UR8 ;  /* 0x00000008ff027e24 */ /* 0x000fca000f8e00ff */
[----:B------:R-:W-:-:S05]  /*38b0*/  IMAD.U32 R3, RZ, RZ, UR9 ;  /* 0x00000009ff037e24 */ /* 0x000fca000f8e00ff */
[----:B------:R1:W2:Y:S01]  /*38c0*/  @P1 LDG.E R10, desc[UR34][R2.64] ;  /* 0x00000022020a1981 */ /* 0x0002a2000c1e1900 */
[----:B------:R-:W2:Y:S01]  /*38d0*/  @P1 MUFU.RCP R9, UR6 ;  /* 0x0000000600091d08 */ /* 0x000ea20008001000 */
[----:B------:R-:W-:Y:S01]  /*38e0*/  ISETP.GE.AND P2, PT, R18, UR20, PT ;  /* 0x0000001412007c0c */ /* 0x000fe2000bf46270 */
[----:B------:R-:W-:Y:S01]  /*38f0*/  USHF.L.U64.HI UR8, UR10, 0x6, UR11 ;  /* 0x000000060a087899 */ /* 0x000fe2000801020b */
[----:B------:R-:W-:Y:S01]  /*3900*/  BAR.SYNC.DEFER_BLOCKING 0x0 ;  /* 0x0000000000007b1d */ /* 0x000fe20000010000 */
[----:B------:R-:W-:Y:S01]  /*3910*/  USHF.L.U32 UR9, UR10, 0x6, URZ ;  /* 0x000000060a097899 */ /* 0x000fe2000800063f */
[----:B------:R-:W-:Y:S01]  /*3920*/  SHF.R.S32.HI R59, RZ, 0x5, R30 ;  /* 0x00000005ff3b7819 */ /* 0x000fe2000001141e */
[----:B------:R-:W-:Y:S01]  /*3930*/  UIMAD UR7, UR8, UR22, URZ ;  /* 0x00000016080772a4 */ /* 0x000fe2000f8e023f */
[----:B------:R-:W-:Y:S02]  /*3940*/  ISETP.GE.AND P5, PT, R24, UR20, PT ;  /* 0x0000001418007c0c */ /* 0x000fe4000bfa6270 */
[----:B------:R-:W-:Y:S01]  /*3950*/  UMOV UR19, URZ ;  /* 0x0000003f00137c82 */ /* 0x000fe20008000000 */
[----:B------:R-:W-:Y:S01]  /*3960*/  UIMAD UR21, UR21, UR9, UR7 ;  /* 0x00000009151572a4 */ /* 0x000fe2000f8e0207 */
[----:B------:R-:W-:Y:S01]  /*3970*/  BSSY B0, `(.L_x_1240) ;  /* 0x0000054000007945 */ /* 0x000fe20003800000 */
[----:B-1----:R-:W-:-:S02]  /*3980*/  LEA.HI R3, R29, R105, RZ, 0x4 ;  /* 0x000000691d037211 */ /* 0x002fc400078f20ff */
[----:B------:R1:W-:Y:S02]  /*3990*/  @P2 STS.128 [R211+0x10000], RZ ;  /* 0x010000ffd3002388 */ /* 0x0003e40000000c00 */
[----:B------:R-:W-:Y:S02]  /*39a0*/  LOP3.LUT R0, R3, 0xfffffff0, RZ, 0xc0, !PT ;  /* 0xfffffff003007812 */ /* 0x000fe400078ec0ff */
[----:B------:R-:W-:Y:S01]  /*39b0*/  SHF.R.S32.HI R2, RZ, 0x4, R3 ;  /* 0x00000004ff027819 */ /* 0x000fe20000011403 */
[----:B------:R1:W-:Y:S02]  /*39c0*/  @P2 STS.128 [R211+0x12000], RZ ;  /* 0x012000ffd3002388 */ /* 0x0003e40000000c00 */
[----:B------:R-:W-:Y:S01]  /*39d0*/  IMAD.IADD R0, R105, 0x1, -R0 ;  /* 0x0000000169007824 */ /* 0x000fe200078e0a00 */
[----:B------:R-:W-:Y:S01]  /*39e0*/  LEA.HI R3, R3, R2, RZ, 0x1 ;  /* 0x0000000203037211 */ /* 0x000fe200078f08ff */
[----:B------:R1:W-:Y:S03]  /*39f0*/  @P2 STS.128 [R211+0x14000], RZ ;  /* 0x014000ffd3002388 */ /* 0x0003e60000000c00 */
[----:B------:R-:W-:Y:S01]  /*3a00*/  SHF.R.S32.HI R4, RZ, 0x1f, R0 ;  /* 0x0000001fff047819 */ /* 0x000fe20000011400 */
[----:B------:R1:W-:Y:S01]  /*3a10*/  @P2 STS.128 [R211+0x16000], RZ ;  /* 0x016000ffd3002388 */ /* 0x0003e20000000c00 */
[----:B------:R-:W-:Y:S01]  /*3a20*/  LOP3.LUT R5, R3, 0xfffffffe, RZ, 0xc0, !PT ;  /* 0xfffffffe03057812 */ /* 0x000fe200078ec0ff */
[----:B------:R-:W-:Y:S01]  /*3a30*/  IMAD.SHL.U32 R3, R18, 0x8, RZ ;  /* 0x0000000812037824 */ /* 0x000fe200078e00ff */
[----:B------:R-:W-:-:S04]  /*3a40*/  LEA.HI R8, R4, R0, RZ, 0x3 ;  /* 0x0000000004087211 */ /* 0x000fc800078f18ff */
[----:B------:R-:W-:-:S05]  /*3a50*/  LOP3.LUT R4, R8, 0xfffffff8, RZ, 0xc0, !PT ;  /* 0xfffffff808047812 */ /* 0x000fca00078ec0ff */
[----:B------:R-:W-:Y:S01]  /*3a60*/  IMAD.IADD R48, R0, 0x1, -R4 ;  /* 0x0000000100307824 */ /* 0x000fe200078e0a04 */
[----:B------:R-:W-:Y:S01]  /*3a70*/  LOP3.LUT R0, R6, 0x1c0, RZ, 0xc0, !PT ;  /* 0x000001c006007812 */ /* 0x000fe200078ec0ff */
[----:B------:R-:W-:Y:S02]  /*3a80*/  IMAD.IADD R6, R2, 0x1, -R5 ;  /* 0x0000000102067824 */ /* 0x000fe400078e0a05 */
[----:B------:R-:W-:Y:S01]  /*3a90*/  IMAD.SHL.U32 R2, R48, 0x40, RZ ;  /* 0x0000004030027824 */ /* 0x000fe200078e00ff */
[----:B------:R-:W-:Y:S01]  /*3aa0*/  LOP3.LUT R7, R0, 0x8, R3, 0xf8, !PT ;  /* 0x0000000800077812 */ /* 0x000fe200078ef803 */
[----:B------:R-:W-:Y:S01]  /*3ab0*/  IMAD.SHL.U32 R4, R6, 0x8, RZ ;  /* 0x0000000806047824 */ /* 0x000fe200078e00ff */
[----:B------:R-:W-:Y:S02]  /*3ac0*/  SHF.R.U32.HI R0, RZ, 0x3, R0 ;  /* 0x00000003ff007819 */ /* 0x000fe40000011600 */
[----:B------:R-:W-:Y:S02]  /*3ad0*/  LOP3.LUT R3, R2, 0x1c0, RZ, 0xc0, !PT ;  /* 0x000001c002037812 */ /* 0x000fe400078ec0ff */
[----:B------:R-:W-:-:S02]  /*3ae0*/  IADD3 R2, P0, R22, UR30, RZ ;  /* 0x0000001e16027c10 */ /* 0x000fc4000ff1e0ff */
[----:B------:R-:W-:Y:S02]  /*3af0*/  LOP3.LUT R4, R3, 0x8, R4, 0xf8, !PT ;  /* 0x0000000803047812 */ /* 0x000fe400078ef804 */
[----:B------:R-:W-:Y:S02]  /*3b00*/  SHF.R.U32.HI R5, RZ, 0x3, R3 ;  /* 0x00000003ff057819 */ /* 0x000fe40000011603 */
[----:B------:R-:W-:Y:S02]  /*3b10*/  IADD3.X R3, R23, UR29, R28, P0, !PT ;  /* 0x0000001d17037c10 */ /* 0x000fe400087fe41c */
[----:B------:R-:W-:Y:S02]  /*3b20*/  LOP3.LUT R0, R7, R0, RZ, 0x3c, !PT ;  /* 0x0000000007007212 */ /* 0x000fe400078e3cff */
[----:B------:R-:W-:Y:S01]  /*3b30*/  LOP3.LUT R5, R4, R5, RZ, 0x3c, !PT ;  /* 0x0000000504057212 */ /* 0x000fe200078e3cff */
[----:B------:R-:W-:Y:S01]  /*3b40*/  IMAD.WIDE.U32 R14, R31, UR23, R2 ;  /* 0x000000171f0e7c25 */ /* 0x000fe2000f8e0002 */
[----:B------:R-:W-:-:S03]  /*3b50*/  ISETP.GE.AND P0, PT, R25, UR20, PT ;  /* 0x0000001419007c0c */ /* 0x000fc6000bf06270 */
[----:B------:R-:W-:Y:S01]  /*3b60*/  VIADD R13, R15, UR40 ;  /* 0x000000280f0d7c36 */ /* 0x000fe20008000000 */
[----:B------:R1:W-:Y:S01]  /*3b70*/  STL.64 [R1+0xb0], R14 ;  /* 0x0000b00e01007387 */ /* 0x0003e20000100a00 */
[----:B------:R-:W-:Y:S02]  /*3b80*/  IMAD.MOV.U32 R12, RZ, RZ, R14 ;  /* 0x000000ffff0c7224 */ /* 0x000fe400078e000e */
[----:B------:R-:W-:Y:S02]  /*3b90*/  IMAD R0, R6, 0x200, R0 ;  /* 0x0000020006007824 */ /* 0x000fe400078e0200 */
[----:B------:R-:W-:Y:S01]  /*3ba0*/  IMAD.U32 R6, RZ, RZ, UR22 ;  /* 0x00000016ff067e24 */ /* 0x000fe2000f8e00ff */
[----:B------:R1:W-:Y:S01]  /*3bb0*/  STL.64 [R1+0xa0], R12 ;  /* 0x0000a00c01007387 */ /* 0x0003e20000100a00 */
[----:B------:R-:W-:Y:S02]  /*3bc0*/  IMAD.SHL.U32 R4, R8, 0x40, RZ ;  /* 0x0000004008047824 */ /* 0x000fe400078e00ff */
[----:B------:R-:W-:-:S03]  /*3bd0*/  IMAD.WIDE.U32 R6, R6, UR9, R12 ;  /* 0x0000000906067c25 */ /* 0x000fc6000f8e000c */
[----:B------:R-:W-:Y:S01]  /*3be0*/  LOP3.LUT R5, R5, 0xfffffe00, R4, 0xf8, !PT ;  /* 0xfffffe0005057812 */ /* 0x000fe200078ef804 */
[----:B------:R-:W-:Y:S02]  /*3bf0*/  VIADD R3, R7, UR21 ;  /* 0x0000001507037c36 */ /* 0x000fe40008000000 */
        /* <DEDUP_REMOVED lines=43> */
.L_x_1241:
[----:B------:R-:W-:Y:S05]  /*3eb0*/  BSYNC B0 ;  /* 0x0000000000007941 */ /* 0x000fea0003800000 */
.L_x_1240:
        /* <DEDUP_REMOVED lines=51> */
.L_x_1243:
[----:B------:R-:W-:Y:S05]  /*41f0*/  BSYNC B0 ;  /* 0x0000000000007941 */ /* 0x000fea0003800000 */
.L_x_1242:
        /* <DEDUP_REMOVED lines=9> */
[----:B-12---:R-:W-:Y:S01]  /*4290*/  IMAD.U32 R8, RZ, RZ, UR11 ;  /* 0x0000000bff087e24 */ /* 0x006fe2000f8e00ff */
[----:B------:R-:W-:Y:S02]  /*42a0*/  ISETP.GE.AND P4, PT, R113, UR6, PT ;  /* 0x0000000671007c0c */ /* 0x000fe4000bf86270 */
[----:B------:R-:W-:Y:S02]  /*42b0*/  ISETP.GE.AND P2, PT, R112, UR6, PT ;  /* 0x0000000670007c0c */ /* 0x000fe4000bf46270 */
[----:B------:R-:W-:-:S04]  /*42c0*/  LEA R0, P0, R4, R6, 0x5 ;  /* 0x0000000604007211 */ /* 0x000fc800078028ff */
[----:B------:R-:W-:-:S03]  /*42d0*/  LEA.HI.X R4, R4, R3, R8, 0x5, P0 ;  /* 0x0000000304047211 */ /* 0x000fc600000f2c08 */
        /* <DEDUP_REMOVED lines=34> */
.L_x_1245:
[----:B------:R-:W-:Y:S05]  /*4500*/  BSYNC B0 ;  /* 0x0000000000007941 */ /* 0x000fea0003800000 */
.L_x_1244:
        /* <DEDUP_REMOVED lines=51> */
.L_x_1247:
[----:B------:R-:W-:Y:S05]  /*4840*/  BSYNC B0 ;  /* 0x0000000000007941 */ /* 0x000fea0003800000 */
.L_x_1246:
[----:B-12---:R-:W-:Y:S01]  /*4850*/  LDSM.16.M88.4 R8, [R191] ;  /* 0x00000000bf08783b */ /* 0x006fe20000000200 */
[----:B------:R-:W-:Y:S01]  /*4860*/  R2P PR, R27, 0x6 ;  /* 0x000000061b007804 */ /* 0x000fe20000000000 */
[----:B------:R-:W-:Y:S01]  /*4870*/  IMAD.MOV.U32 R4, RZ, RZ, 0x10 ;  /* 0x00000010ff047424 */ /* 0x000fe200078e00ff */
[----:B------:R-:W-:Y:S01]  /*4880*/  LOP3.LUT P0, RZ, R48, 0x2, RZ, 0xc0, !PT ;  /* 0x0000000230ff7812 */ /* 0x000fe2000780c0ff */
[----:B---3--:R-:W1:Y:S01]  /*4890*/  LDSM.16.M88.4 R20, [R184+0x8000] ;  /* 0x00800000b814783b */ /* 0x008e620000000200 */
        /* <DEDUP_REMOVED lines=16> */
[----:B------:R-:W-:Y:S01]  /*49a0*/  IMAD.U32 R6, RZ, RZ, UR17 ;  /* 0x00000011ff067e24 */ /* 0x000fe2000f8e00ff */
[----:B------:R-:W-:Y:S01]  /*49b0*/  LOP3.LUT R114, R105, 0x6, RZ, 0xc0, !PT ;  /* 0x0000000669727812 */ /* 0x000fe200078ec0ff */
[----:B------:R-:W-:Y:S01]  /*49c0*/  IMAD.IADD R190, R184, 0x1, R2 ;  /* 0x00000001b8be7824 */ /* 0x000fe200078e0202 */
[----:B------:R-:W4:Y:S01]  /*49d0*/  LDSM.16.M88.4 R44, [R195] ;  /* 0x00000000c32c783b */ /* 0x000f220000000200 */
[----:B------:R-:W-:Y:S01]  /*49e0*/  SEL R0, R0, 0xffffffe0, !P0 ;  /* 0xffffffe000007807 */ /* 0x000fe20004000000 */
[----:B------:R-:W-:Y:S01]  /*49f0*/  IMAD.IADD R189, R2, 0x1, R195 ;  /* 0x0000000102bd7824 */ /* 0x000fe200078e02c3 */
[----:B------:R-:W-:Y:S01]  /*4a00*/  SHF.R.S32.HI R2, RZ, 0x1f, R58 ;  /* 0x0000001fff027819 */ /* 0x000fe2000001143a */
[----:B------:R-:W4:Y:S01]  /*4a10*/  LDSM.16.M88.4 R64, [R195+0x800] ;  /* 0x00080000c340783b */ /* 0x000f220000000200 */
[----:B------:R-:W-:Y:S01]  /*4a20*/  IMAD R108, R6, 0x4, R59 ;  /* 0x00000004066c7824 */ /* 0x000fe200078e023b */
[----:B------:R-:W-:Y:S01]  /*4a30*/  UIADD3 UR11, UR39, 0x646e171e, URZ ;  /* 0x646e171e270b7890 */ /* 0x000fe2000fffe03f */
[C---:B------:R-:W-:Y:S01]  /*4a40*/  IMAD R194, R0.reuse, 0x2, R191 ;  /* 0x0000000200c27824 */ /* 0x040fe200078e02bf */
[----:B------:R-:W4:Y:S01]  /*4a50*/  LDSM.16.M88.4 R76, [R195+0x1000] ;  /* 0x00100000c34c783b */ /* 0x000f220000000200 */
[----:B------:R-:W-:Y:S01]  /*4a60*/  IMAD R193, R0, 0x2, R192 ;  /* 0x0000000200c17824 */ /* 0x000fe200078e02c0 */
[----:B------:R-:W-:Y:S01]  /*4a70*/  LEA.HI R2, R2, R58, RZ, 0x2 ;  /* 0x0000003a02027211 */ /* 0x000fe200078f10ff */
[----:B------:R-:W-:Y:S01]  /*4a80*/  IMAD.U32 R3, RZ, RZ, UR22 ;  /* 0x00000016ff037e24 */ /* 0x000fe2000f8e00ff */
[----:B------:R-:W4:Y:S01]  /*4a90*/  LDSM.16.M88.4 R80, [R195+0x1800] ;  /* 0x00180000c350783b */ /* 0x000f220000000200 */
[----:B------:R-:W-:Y:S01]  /*4aa0*/  UIADD3 UR10, UR38, -0x4ab325aa, URZ ;  /* 0xb54cda56260a7890 */ /* 0x000fe2000fffe03f */
[----:B------:R-:W-:Y:S01]  /*4ab0*/  SHF.R.S32.HI R2, RZ, 0x2, R2 ;  /* 0x00000002ff027819 */ /* 0x000fe20000011402 */
[C---:B------:R-:W-:Y:S01]  /*4ac0*/  VIADD R210, R195.reuse, 0x800 ;  /* 0x00000800c3d27836 */ /* 0x040fe20000000000 */
[----:B------:R-:W-:Y:S01]  /*4ad0*/  LDSM.16.M88.4 R84, [R190+0x8000] ;  /* 0x00800000be54783b */ /* 0x000fe20000000200 */
[----:B------:R-:W-:-:S02]  /*4ae0*/  VIADD R209, R195, 0x1000 ;  /* 0x00001000c3d17836 */ /* 0x000fc40000000000 */
[----:B------:R-:W-:Y:S01]  /*4af0*/  IMAD.IADD R6, R2, 0x1, R7 ;  /* 0x0000000102067824 */ /* 0x000fe200078e0207 */
[C---:B-1----:R-:W-:Y:S01]  /*4b00*/  HMMA.16816.F32 R24, R8.reuse, R20, RZ ;  /* 0x000000140818723c */ /* 0x042fe200000018ff */
[----:B------:R-:W-:Y:S01]  /*4b10*/  LDSM.16.M88.4 R88, [R190+0x8800] ;  /* 0x00880000be58783b */ /* 0x000fe20000000200 */
[----:B------:R-:W-:Y:S01]  /*4b20*/  IMAD.U32 R7, RZ, RZ, UR36 ;  /* 0x00000024ff077e24 */ /* 0x000fe2000f8e00ff */
[----:B------:R-:W-:Y:S01]  /*4b30*/  UIADD3 UR36, UR36, -UR18, URZ ;  /* 0x8000001224247290 */ /* 0x000fe2000fffe03f */
[----:B------:R-:W-:Y:S01]  /*4b40*/  IMAD R2, R3, 0x40, R114 ;  /* 0x0000004003027824 */ /* 0x000fe200078e0272 */
[----:B------:R-:W-:Y:S01]  /*4b50*/  LDSM.16.M88.4 R96, [R190+0x9000] ;  /* 0x00900000be60783b */ /* 0x000fe20000000200 */
[C---:B------:R-:W-:Y:S01]  /*4b60*/  HMMA.16816.F32 R32, R8.reuse, R22, RZ ;  /* 0x000000160820723c */ /* 0x040fe200000018ff */
[----:B------:R-:W-:Y:S01]  /*4b70*/  VIADDMNMX R217, R6, UR25, R7, PT ;  /* 0x0000001906d97c46 */ /* 0x000fe2000b800107 */
[----:B------:R-:W-:Y:S01]  /*4b80*/  VIADD R3, R2, 0x1 ;  /* 0x0000000102037836 */ /* 0x000fe20000000000 */
[----:B------:R-:W-:Y:S01]  /*4b90*/  LDSM.16.M88.4 R92, [R189] ;  /* 0x00000000bd5c783b */ /* 0x000fe20000000200 */
[----:B------:R-:W-:Y:S01]  /*4ba0*/  VIADD R214, R6, UR36 ;  /* 0x0000002406d67c36 */ /* 0x000fe20008000000 */
[-C--:B------:R-:W-:Y:S01]  /*4bb0*/  ISETP.GE.AND P2, PT, R2, R217.reuse, PT ;  /* 0x000000d90200720c */ /* 0x080fe20003f46270 */
[C---:B--2---:R-:W-:Y:S01]  /*4bc0*/  HMMA.16816.F32 R40, R8.reuse, R16, RZ ;  /* 0x000000100828723c */ /* 0x044fe200000018ff */
[----:B------:R-:W-:Y:S01]  /*4bd0*/  LDSM.16.M88.4 R100, [R189+0x1000] ;  /* 0x00100000bd64783b */ /* 0x000fe20000000200 */
[----:B------:R-:W-:Y:S01]  /*4be0*/  ISETP.GE.AND P4, PT, R3, R217, PT ;  /* 0x000000d90300720c */ /* 0x000fe20003f86270 */
[C---:B------:R-:W-:Y:S01]  /*4bf0*/  VIADD R208, R195.reuse, 0x1800 ;  /* 0x00001800c3d07836 */ /* 0x040fe20000000000 */
[----:B------:R-:W-:Y:S01]  /*4c00*/  VIADDMNMX R213, R214, -UR26, RZ, !PT ;  /* 0x8000001ad6d57c46 */ /* 0x000fe2000f8001ff */
[----:B------:R-:W0:Y:S01]  /*4c10*/  LDGDEPBAR ;  /* 0x00000000000079af */ /* 0x000e220000000000 */
[C---:B------:R-:W-:Y:S01]  /*4c20*/  HMMA.16816.F32 R48, R8.reuse, R18, RZ ;  /* 0x000000120830723c */ /* 0x040fe200000018ff */
[----:B------:R-:W-:Y:S01]  /*4c30*/  VIADD R207, R195, 0x2000 ;  /* 0x00002000c3cf7836 */ /* 0x000fe20000000000 */
[-C--:B------:R-:W-:Y:S01]  /*4c40*/  ISETP.LT.OR P4, PT, R3, R213.reuse, P4 ;  /* 0x000000d50300720c */ /* 0x080fe20002781670 */
[----:B------:R-:W1:Y:S01]  /*4c50*/  LDSM.16.M88.4 R16, [R194] ;  /* 0x00000000c210783b */ /* 0x000e620000000200 */
[----:B------:R-:W-:Y:S01]  /*4c60*/  ISETP.LT.OR P2, PT, R2, R213, P2 ;  /* 0x000000d50200720c */ /* 0x000fe20001741670 */
[C---:B------:R-:W-:Y:S01]  /*4c70*/  VIADD R206, R195.reuse, 0x2800 ;  /* 0x00002800c3ce7836 */ /* 0x040fe20000000000 */
[----:B---3--:R-:W-:Y:S01]  /*4c80*/  HMMA.16816.F32 R60, R8, R28, RZ ;  /* 0x0000001c083c723c */ /* 0x008fe200000018ff */
[----:B------:R-:W-:Y:S01]  /*4c90*/  STL [R1+0x88], R108 ;  /* 0x0000886c01007387 */ /* 0x000fe20000100800 */
        /* <DEDUP_REMOVED lines=8> */
[----:B------:R-:W-:-:S02]  /*4d20*/  VIADD R199, R195, 0x6000 ;  /* 0x00006000c3c77836 */ /* 0x000fc40000000000 */
[C---:B------:R-:W-:Y:S01]  /*4d30*/  VIADD R198, R195.reuse, 0x6800 ;  /* 0x00006800c3c67836 */ /* 0x040fe20000000000 */
[----:B------:R-:W-:Y:S01]  /*4d40*/  HMMA.16816.F32 R52, R8, R38, RZ ;  /* 0x000000260834723c */ /* 0x000fe200000018ff */
[----:B------:R-:W-:Y:S01]  /*4d50*/  LDSM.16.M88.4 R8, [R193] ;  /* 0x00000000c108783b */ /* 0x000fe20000000200 */
[C---:B------:R-:W-:Y:S02]  /*4d60*/  VIADD R197, R195.reuse, 0x7000 ;  /* 0x00007000c3c57836 */ /* 0x040fe40000000000 */
[----:B------:R-:W-:Y:S02]  /*4d70*/  VIADD R196, R195, 0x7800 ;  /* 0x00007800c3c47836 */ /* 0x000fe40000000000 */
[C---:B----4-:R-:W-:Y:S01]  /*4d80*/  HMMA.16816.F32 R20, R12.reuse, R44, R24 ;  /* 0x0000002c0c14723c */ /* 0x050fe20000001818 */
[----:B------:R-:W2:Y:S05]  /*4d90*/  LDSM.16.M88.4 R24, [R190+0x9800] ;  /* 0x00980000be18783b */ /* 0x000eaa0000000200 */
[C---:B------:R-:W-:Y:S06]  /*4da0*/  HMMA.16816.F32 R28, R12.reuse, R46, R32 ;  /* 0x0000002e0c1c723c */ /* 0x040fec0000001820 */
[C---:B------:R-:W-:Y:S06]  /*4db0*/  HMMA.16816.F32 R32, R12.reuse, R64, R40 ;  /* 0x000000400c20723c */ /* 0x040fec0000001828 */
[C---:B------:R-:W-:Y:S01]  /*4dc0*/  HMMA.16816.F32 R36, R12.reuse, R66, R48 ;  /* 0x000000420c24723c */ /* 0x040fe20000001830 */
[----:B------:R-:W-:Y:S05]  /*4dd0*/  LDSM.16.M88.4 R48, [R189+0x1800] ;  /* 0x00180000bd30783b */ /* 0x000fea0000000200 */
[C---:B------:R-:W-:Y:S06]  /*4de0*/  HMMA.16816.F32 R40, R12.reuse, R76, R60 ;  /* 0x0000004c0c28723c */ /* 0x040fec000000183c */
[C---:B------:R-:W-:Y:S01]  /*4df0*/  HMMA.16816.F32 R60, R12.reuse, R78, R68 ;  /* 0x0000004e0c3c723c */ /* 0x040fe20000001844 */
[----:B------:R-:W3:Y:S04]  /*4e00*/  LDSM.16.M88.4 R76, [R189+0x800] ;  /* 0x00080000bd4c783b */ /* 0x000ee80000000200 */
[----:B------:R-:W-:Y:S01]  /*4e10*/  LDSM.16.M88.4 R68, [R184+0xa800] ;  /* 0x00a80000b844783b */ /* 0x000fe20000000200 */
[C---:B------:R-:W-:Y:S03]  /*4e20*/  HMMA.16816.F32 R64, R12.reuse, R80, R72 ;  /* 0x000000500c40723c */ /* 0x040fe60000001848 */
[----:B------:R-:W-:Y:S03]  /*4e30*/  LDSM.16.M88.4 R72, [R195+0x2000] ;  /* 0x00200000c348783b */ /* 0x000fe60000000200 */
[----:B------:R-:W-:Y:S01]  /*4e40*/  HMMA.16816.F32 R44, R12, R82, R52 ;  /* 0x000000520c2c723c */ /* 0x000fe20000001834 */
[----:B------:R-:W-:Y:S04]  /*4e50*/  LDSM.16.M88.4 R12, [R191+0x2000] ;  /* 0x00200000bf0c783b */ /* 0x000fe80000000200 */
[----:B------:R-:W4:Y:S01]  /*4e60*/  LDSM.16.M88.4 R52, [R184+0xa000] ;  /* 0x00a00000b834783b */ /* 0x000f220000000200 */
[C---:B-1----:R-:W-:Y:S03]  /*4e70*/  HMMA.16816.F32 R20, R16.reuse, R84, R20 ;  /* 0x000000541014723c */ /* 0x042fe60000001814 */
[----:B------:R-:W1:Y:S03]  /*4e80*/  LDSM.16.M88.4 R80, [R184+0xb000] ;  /* 0x00b00000b850783b */ /* 0x000e660000000200 */
        /* <DEDUP_REMOVED lines=8> */
[C---:B--2---:R-:W-:Y:S06]  /*4f10*/  HMMA.16816.F32 R64, R16.reuse, R24, R64 ;  /* 0x000000181040723c */ /* 0x044fec0000001840 */
[----:B------:R-:W-:Y:S01]  /*4f20*/  HMMA.16816.F32 R44, R16, R26, R44 ;  /* 0x0000001a102c723c */ /* 0x000fe2000000182c */
[----:B------:R-:W2:Y:S05]  /*4f30*/  LDSM.16.M88.4 R24, [R184+0xb800] ;  /* 0x00b80000b818783b */ /* 0x000eaa0000000200 */
[C---:B------:R-:W-:Y:S01]  /*4f40*/  HMMA.16816.F32 R16, R8.reuse, R92, R20 ;  /* 0x0000005c0810723c */ /* 0x040fe20000001814 */
[----:B------:R-:W5:Y:S05]  /*4f50*/  LDSM.16.M88.4 R20, [R192+0x2000] ;  /* 0x00200000c014783b */ /* 0x000f6a0000000200 */
[C---:B------:R-:W-:Y:S01]  /*4f60*/  HMMA.16816.F32 R28, R8.reuse, R94, R28 ;  /* 0x0000005e081c723c */ /* 0x040fe2000000181c */
[----:B------:R-:W-:Y:S05]  /*4f70*/  LDSM.16.M88.4 R92, [R195+0x5000] ;  /* 0x00500000c35c783b */ /* 0x000fea0000000200 */
[C---:B---3--:R-:W-:Y:S06]  /*4f80*/  HMMA.16816.F32 R32, R8.reuse, R76, R32 ;  /* 0x0000004c0820723c */ /* 0x048fec0000001820 */
[C---:B------:R-:W-:Y:S01]  /*4f90*/  HMMA.16816.F32 R36, R8.reuse, R78, R36 ;  /* 0x0000004e0824723c */ /* 0x040fe20000001824 */
[----:B------:R-:W3:Y:S05]  /*4fa0*/  LDSM.16.M88.4 R76, [R195+0x2800] ;  /* 0x00280000c34c783b */ /* 0x000eea0000000200 */
[C---:B------:R-:W-:Y:S06]  /*4fb0*/  HMMA.16816.F32 R40, R8.reuse, R100, R40 ;  /* 0x000000640828723c */ /* 0x040fec0000001828 */
[C---:B------:R-:W-:Y:S06]  /*4fc0*/  HMMA.16816.F32 R60, R8.reuse, R102, R60 ;  /* 0x00000066083c723c */ /* 0x040fec000000183c */
[C---:B------:R-:W-:Y:S06]  /*4fd0*/  HMMA.16816.F32 R64, R8.reuse, R48, R64 ;  /* 0x000000300840723c */ /* 0x040fec0000001840 */
        /* <DEDUP_REMOVED lines=14> */
[----:B------:R-:W2:Y:S05]  /*50c0*/  LDSM.16.M88.4 R24, [R190+0xb800] ;  /* 0x00b80000be18783b */ /* 0x000eaa0000000200 */
[C---:B-----5:R-:W-:Y:S01]  /*50d0*/  HMMA.16816.F32 R12, R20.reuse, R72, R16 ;  /* 0x00000048140c723c */ /* 0x060fe20000001810 */
[----:B------:R-:W-:Y:S05]  /*50e0*/  LDSM.16.M88.4 R16, [R193+0x2000] ;  /* 0x00200000c110783b */ /* 0x000fea0000000200 */
        /* <DEDUP_REMOVED lines=20> */
[----:B------:R-:W-:Y:S05]  /*5230*/  LDSM.16.M88.4 R80, [R195+0x4000] ;  /* 0x00400000c350783b */ /* 0x000fea0000000200 */
[C---:B--2---:R-:W-:Y:S06]  /*5240*/  HMMA.16816.F32 R64, R8.reuse, R24, R64 ;  /* 0x000000180840723c */ /* 0x044fec0000001840 */
[----:B------:R-:W-:Y:S01]  /*5250*/  HMMA.16816.F32 R44, R8, R26, R44 ;  /* 0x0000001a082c723c */ /* 0x000fe2000000182c */
[----:B------:R-:W1:Y:S05]  /*5260*/  LDSM.16.M88.4 R24, [R184+0xd800] ;  /* 0x00d80000b818783b */ /* 0x000e6a0000000200 */
[C---:B-----5:R-:W-:Y:S01]  /*5270*/  HMMA.16816.F32 R8, R16.reuse, R72, R12 ;  /* 0x000000481008723c */ /* 0x060fe2000000180c */
[----:B------:R-:W2:Y:S05]  /*5280*/  LDSM.16.M88.4 R12, [R192+0x4000] ;  /* 0x00400000c00c783b */ /* 0x000eaa0000000200 */
[C---:B------:R-:W-:Y:S01]  /*5290*/  HMMA.16816.F32 R28, R16.reuse, R74, R28 ;  /* 0x0000004a101c723c */ /* 0x040fe2000000181c */
[----:B------:R-:W-:Y:S05]  /*52a0*/  LDSM.16.M88.4 R72, [R190+0xc000] ;  /* 0x00c00000be48783b */ /* 0x000fea0000000200 */
[C---:B---3--:R-:W-:Y:S06]  /*52b0*/  HMMA.16816.F32 R32, R16.reuse, R76, R32 ;  /* 0x0000004c1020723c */ /* 0x048fec0000001820 */
[C---:B------:R-:W-:Y:S01]  /*52c0*/  HMMA.16816.F32 R36, R16.reuse, R78, R36 ;  /* 0x0000004e1024723c */ /* 0x040fe20000001824 */
[----:B------:R-:W-:Y:S05]  /*52d0*/  LDSM.16.M88.4 R76, [R190+0xc800] ;  /* 0x00c80000be4c783b */ /* 0x000fea0000000200 */
[C---:B------:R-:W-:Y:S06]  /*52e0*/  HMMA.16816.F32 R40, R16.reuse, R84, R40 ;  /* 0x000000541028723c */ /* 0x040fec0000001828 */
[C---:B------:R-:W-:Y:S01]  /*52f0*/  HMMA.16816.F32 R60, R16.reuse, R86, R60 ;  /* 0x00000056103c723c */ /* 0x040fe2000000183c */
[----:B------:R-:W3:Y:S05]  /*5300*/  LDSM.16.M88.4 R84, [R195+0x4800] ;  /* 0x00480000c354783b */ /* 0x000eea0000000200 */
[C---:B------:R-:W-:Y:S06]  /*5310*/  HMMA.16816.F32 R64, R16.reuse, R48, R64 ;  /* 0x000000301040723c */ /* 0x040fec0000001840 */
[----:B------:R-:W-:Y:S01]  /*5320*/  HMMA.16816.F32 R44, R16, R50, R44 ;  /* 0x00000032102c723c */ /* 0x000fe2000000182c */
[----:B------:R-:W-:Y:S05]  /*5330*/  LDSM.16.M88.4 R48, [R190+0xd800] ;  /* 0x00d80000be30783b */ /* 0x000fea0000000200 */
[C---:B----4-:R-:W-:Y:S01]  /*5340*/  HMMA.16816.F32 R16, R20.reuse, R52, R8 ;  /* 0x000000341410723c */ /* 0x050fe20000001808 */
[----:B------:R-:W-:Y:S05]  /*5350*/  LDSM.16.M88.4 R8, [R194+0x4000] ;  /* 0x00400000c208783b */ /* 0x000fea0000000200 */
[C---:B------:R-:W-:Y:S01]  /*5360*/  HMMA.16816.F32 R28, R20.reuse, R54, R28 ;  /* 0x00000036141c723c */ /* 0x040fe2000000181c */
[----:B------:R-:W4:Y:S05]  /*5370*/  LDSM.16.M88.4 R52, [R195+0x5800] ;  /* 0x00580000c334783b */ /* 0x000f2a0000000200 */
[C---:B------:R-:W-:Y:S06]  /*5380*/  HMMA.16816.F32 R32, R20.reuse, R68, R32 ;  /* 0x000000441420723c */ /* 0x040fec0000001820 */
[C---:B------:R-:W-:Y:S01]  /*5390*/  HMMA.16816.F32 R36, R20.reuse, R70, R36 ;  /* 0x000000461424723c */ /* 0x040fe20000001824 */
[----:B------:R-:W-:Y:S05]  /*53a0*/  LDSM.16.M88.4 R68, [R189+0x4000] ;  /* 0x00400000bd44783b */ /* 0x000fea0000000200 */
[C---:B------:R-:W-:Y:S06]  /*53b0*/  HMMA.16816.F32 R40, R20.reuse, R88, R40 ;  /* 0x000000581428723c */ /* 0x040fec0000001828 */
[C---:B-1----:R-:W-:Y:S06]  /*53c0*/  HMMA.16816.F32 R64, R20.reuse, R24, R64 ;  /* 0x000000181440723c */ /* 0x042fec0000001840 */
[C---:B------:R-:W-:Y:S01]  /*53d0*/  HMMA.16816.F32 R60, R20.reuse, R90, R60 ;  /* 0x0000005a143c723c */ /* 0x040fe2000000183c */
[----:B------:R-:W1:Y:S05]  /*53e0*/  LDSM.16.M88.4 R88, [R190+0xd000] ;  /* 0x00d00000be58783b */ /* 0x000e6a0000000200 */
[----:B------:R-:W-:Y:S01]  /*53f0*/  HMMA.16816.F32 R44, R20, R26, R44 ;  /* 0x0000001a142c723c */ /* 0x000fe2000000182c */
[----:B------:R-:W5:Y:S05]  /*5400*/  LDSM.16.M88.4 R20, [R193+0x4000] ;  /* 0x00400000c114783b */ /* 0x000f6a0000000200 */
[C---:B--2---:R-:W-:Y:S06]  /*5410*/  HMMA.16816.F32 R16, R12.reuse, R80, R16 ;  /* 0x000000500c10723c */ /* 0x044fec0000001810 */
[C---:B------:R-:W-:Y:S01]  /*5420*/  HMMA.16816.F32 R28, R12.reuse, R82, R28 ;  /* 0x000000520c1c723c */ /* 0x040fe2000000181c */
[----:B------:R-:W-:Y:S05]  /*5430*/  LDSM.16.M88.4 R80, [R184+0xe800] ;  /* 0x00e80000b850783b */ /* 0x000fea0000000200 */
[C---:B---3--:R-:W-:Y:S06]  /*5440*/  HMMA.16816.F32 R32, R12.reuse, R84, R32 ;  /* 0x000000540c20723c */ /* 0x048fec0000001820 */
[C---:B------:R-:W-:Y:S01]  /*5450*/  HMMA.16816.F32 R36, R12.reuse, R86, R36 ;  /* 0x000000560c24723c */ /* 0x040fe20000001824 */
[----:B------:R-:W2:Y:S05]  /*5460*/  LDSM.16.M88.4 R84, [R189+0x4800] ;  /* 0x00480000bd54783b */ /* 0x000eaa0000000200 */
[C---:B------:R-:W-:Y:S06]  /*5470*/  HMMA.16816.F32 R40, R12.reuse, R92, R40 ;  /* 0x0000005c0c28723c */ /* 0x040fec0000001828 */
[C---:B----4-:R-:W-:Y:S06]  /*5480*/  HMMA.16816.F32 R64, R12.reuse, R52, R64 ;  /* 0x000000340c40723c */ /* 0x050fec0000001840 */
[C---:B------:R-:W-:Y:S01]  /*5490*/  HMMA.16816.F32 R60, R12.reuse, R94, R60 ;  /* 0x0000005e0c3c723c */ /* 0x040fe2000000183c */
[----:B------:R-:W3:Y:S05]  /*54a0*/  LDSM.16.M88.4 R92, [R189+0x5000] ;  /* 0x00500000bd5c783b */ /* 0x000eea0000000200 */
[----:B------:R-:W-:Y:S01]  /*54b0*/  HMMA.16816.F32 R44, R12, R54, R44 ;  /* 0x000000360c2c723c */ /* 0x000fe2000000182c */
[----:B------:R-:W4:Y:S05]  /*54c0*/  LDSM.16.M88.4 R52, [R189+0x5800] ;  /* 0x00580000bd34783b */ /* 0x000f2a0000000200 */
[C---:B------:R-:W-:Y:S01]  /*54d0*/  HMMA.16816.F32 R24, R8.reuse, R72, R16 ;  /* 0x000000480818723c */ /* 0x040fe20000001810 */
[----:B------:R-:W-:Y:S05]  /*54e0*/  LDSM.16.M88.4 R16, [R191+0x6000] ;  /* 0x00600000bf10783b */ /* 0x000fea0000000200 */
[C---:B------:R-:W-:Y:S01]  /*54f0*/  HMMA.16816.F32 R12, R8.reuse, R74, R28 ;  /* 0x0000004a080c723c */ /* 0x040fe2000000181c */
[----:B------:R-:W-:Y:S05]  /*5500*/  LDSM.16.M88.4 R72, [R195+0x6800] ;  /* 0x00680000c348783b */ /* 0x000fea0000000200 */
[C---:B------:R-:W-:Y:S06]  /*5510*/  HMMA.16816.F32 R32, R8.reuse, R76, R32 ;  /* 0x0000004c0820723c */ /* 0x040fec0000001820 */
[C---:B------:R-:W-:Y:S01]  /*5520*/  HMMA.16816.F32 R36, R8.reuse, R78, R36 ;  /* 0x0000004e0824723c */ /* 0x040fe20000001824 */
[----:B------:R-:W4:Y:S05]  /*5530*/  LDSM.16.M88.4 R76, [R184+0xe000] ;  /* 0x00e00000b84c783b */ /* 0x000f2a0000000200 */
[C---:B-1----:R-:W-:Y:S06]  /*5540*/  HMMA.16816.F32 R40, R8.reuse, R88, R40 ;  /* 0x000000580828723c */ /* 0x042fec0000001828 */
[C---:B------:R-:W-:Y:S06]  /*5550*/  HMMA.16816.F32 R64, R8.reuse, R48, R64 ;  /* 0x000000300840723c */ /* 0x040fec0000001840 */
[C---:B------:R-:W-:Y:S01]  /*5560*/  HMMA.16816.F32 R60, R8.reuse, R90, R60 ;  /* 0x0000005a083c723c */ /* 0x040fe2000000183c */
[----:B------:R-:W1:Y:S05]  /*5570*/  LDSM.16.M88.4 R88, [R184+0xf000] ;  /* 0x00f00000b858783b */ /* 0x000e6a0000000200 */
[----:B------:R-:W-:Y:S01]  /*5580*/  HMMA.16816.F32 R44, R8, R50, R44 ;  /* 0x00000032082c723c */ /* 0x000fe2000000182c */
[----:B------:R-:W1:Y:S05]  /*5590*/  LDSM.16.M88.4 R48, [R184+0xf800] ;  /* 0x00f80000b830783b */ /* 0x000e6a0000000200 */
[C---:B-----5:R-:W-:Y:S06]  /*55a0*/  HMMA.16816.F32 R28, R20.reuse, R68, R24 ;  /* 0x00000044141c723c */ /* 0x060fec0000001818 */
[C---:B------:R-:W-:Y:S01]  /*55b0*/  HMMA.16816.F32 R24, R20.reuse, R70, R12 ;  /* 0x000000461418723c */ /* 0x040fe2000000180c */
[----:B------:R-:W-:Y:S04]  /*55c0*/  LDSM.16.M88.4 R12, [R192+0x6000] ;  /* 0x00600000c00c783b */ /* 0x000fe80000000200 */
[----:B------:R-:W5:Y:S01]  /*55d0*/  LDSM.16.M88.4 R68, [R195+0x6000] ;  /* 0x00600000c344783b */ /* 0x000f620000000200 */
[C---:B--2---:R-:W-:Y:S06]  /*55e0*/  HMMA.16816.F32 R8, R20.reuse, R84, R32 ;  /* 0x000000541408723c */ /* 0x044fec0000001820 */
[C---:B------:R-:W-:Y:S01]  /*55f0*/  HMMA.16816.F32 R36, R20.reuse, R86, R36 ;  /* 0x000000561424723c */ /* 0x040fe20000001824 */
[----:B------:R-:W-:Y:S05]  /*5600*/  LDSM.16.M88.4 R84, [R190+0xe000] ;  /* 0x00e00000be54783b */ /* 0x000fea0000000200 */
[C---:B---3--:R-:W-:Y:S06]  /*5610*/  HMMA.16816.F32 R40, R20.reuse, R92, R40 ;  /* 0x0000005c1428723c */ /* 0x048fec0000001828 */
[C---:B----4-:R-:W-:Y:S06]  /*5620*/  HMMA.16816.F32 R64, R20.reuse, R52, R64 ;  /* 0x000000341440723c */ /* 0x050fec0000001840 */
[C---:B------:R-:W-:Y:S01]  /*5630*/  HMMA.16816.F32 R60, R20.reuse, R94, R60 ;  /* 0x0000005e143c723c */ /* 0x040fe2000000183c */
[----:B------:R-:W-:Y:S05]  /*5640*/  LDSM.16.M88.4 R92, [R190+0xf000] ;  /* 0x00f00000be5c783b */ /* 0x000fea0000000200 */
[----:B------:R-:W-:Y:S01]  /*5650*/  HMMA.16816.F32 R44, R20, R54, R44 ;  /* 0x00000036142c723c */ /* 0x000fe2000000182c */
[----:B------:R-:W2:Y:S05]  /*5660*/  LDSM.16.M88.4 R52, [R195+0x7800] ;  /* 0x00780000c334783b */ /* 0x000eaa0000000200 */
[C---:B------:R-:W-:Y:S06]  /*5670*/  HMMA.16816.F32 R32, R16.reuse, R76, R28 ;  /* 0x0000004c1020723c */ /* 0x040fec000000181c */
[C---:B------:R-:W-:Y:S01]  /*5680*/  HMMA.16816.F32 R28, R16.reuse, R78, R24 ;  /* 0x0000004e101c723c */ /* 0x040fe20000001818 */
[----:B------:R-:W-:Y:S05]  /*5690*/  LDSM.16.M88.4 R76, [R189+0x6800] ;  /* 0x00680000bd4c783b */ /* 0x000fea0000000200 */
[C---:B------:R-:W-:Y:S01]  /*56a0*/  HMMA.16816.F32 R24, R16.reuse, R80, R8 ;  /* 0x000000501018723c */ /* 0x040fe20000001808 */
[----:B------:R-:W3:Y:S05]  /*56b0*/  LDSM.16.M88.4 R8, [R194+0x6000] ;  /* 0x00600000c208783b */ /* 0x000eea0000000200 */
[C---:B------:R-:W-:Y:S01]  /*56c0*/  HMMA.16816.F32 R20, R16.reuse, R82, R36 ;  /* 0x000000521014723c */ /* 0x040fe20000001824 */
[----:B------:R-:W-:Y:S05]  /*56d0*/  LDSM.16.M88.4 R80, [R189+0x7000] ;  /* 0x00700000bd50783b */ /* 0x000fea0000000200 */
[C---:B-1----:R-:W-:Y:S06]  /*56e0*/  HMMA.16816.F32 R40, R16.reuse, R88, R40 ;  /* 0x000000581028723c */ /* 0x042fec0000001828 */
[C---:B------:R-:W-:Y:S06]  /*56f0*/  HMMA.16816.F32 R64, R16.reuse, R48, R64 ;  /* 0x000000301040723c */ /* 0x040fec0000001840 */
[C---:B------:R-:W-:Y:S01]  /*5700*/  HMMA.16816.F32 R60, R16.reuse, R90, R60 ;  /* 0x0000005a103c723c */ /* 0x040fe2000000183c */
[----:B------:R-:W1:Y:S05]  /*5710*/  LDSM.16.M88.4 R88, [R190+0xe800] ;  /* 0x00e80000be58783b */ /* 0x000e6a0000000200 */
[----:B------:R-:W-:Y:S01]  /*5720*/  HMMA.16816.F32 R44, R16, R50, R44 ;  /* 0x00000032102c723c */ /* 0x000fe2000000182c */
[----:B------:R-:W-:Y:S05]  /*5730*/  LDSM.16.M88.4 R16, [R193+0x6000] ;  /* 0x00600000c110783b */ /* 0x000fea0000000200 */
[C---:B-----5:R-:W-:Y:S06]  /*5740*/  HMMA.16816.F32 R36, R12.reuse, R68, R32 ;  /* 0x000000440c24723c */ /* 0x060fec0000001820 */
[C---:B------:R-:W-:Y:S01]  /*5750*/  HMMA.16816.F32 R32, R12.reuse, R70, R28 ;  /* 0x000000460c20723c */ /* 0x040fe2000000181c */
[----:B------:R-:W4:Y:S05]  /*5760*/  LDSM.16.M88.4 R68, [R190+0xf800] ;  /* 0x00f80000be44783b */ /* 0x000f2a0000000200 */
[C---:B------:R-:W-:Y:S06]  /*5770*/  HMMA.16816.F32 R28, R12.reuse, R72, R24 ;  /* 0x000000480c1c723c */ /* 0x040fec0000001818 */
[C---:B------:R-:W-:Y:S01]  /*5780*/  HMMA.16816.F32 R24, R12.reuse, R74, R20 ;  /* 0x0000004a0c18723c */ /* 0x040fe20000001814 */
[----:B------:R-:W5:Y:S05]  /*5790*/  LDSM.16.M88.4 R72, [R189+0x6000] ;  /* 0x00600000bd48783b */ /* 0x000f6a0000000200 */
[C---:B------:R-:W-:Y:S06]  /*57a0*/  HMMA.16816.F32 R20, R12.reuse, R96, R40 ;  /* 0x000000600c14723c */ /* 0x040fec0000001828 */
[C---:B--2---:R-:W-:Y:S06]  /*57b0*/  HMMA.16816.F32 R64, R12.reuse, R52, R64 ;  /* 0x000000340c40723c */ /* 0x044fec0000001840 */
[C---:B------:R-:W-:Y:S06]  /*57c0*/  HMMA.16816.F32 R60, R12.reuse, R98, R60 ;  /* 0x000000620c3c723c */ /* 0x040fec000000183c */
[----:B------:R-:W-:Y:S01]  /*57d0*/  HMMA.16816.F32 R52, R12, R54, R44 ;  /* 0x000000360c34723c */ /* 0x000fe2000000182c */
[----:B------:R-:W2:Y:S01]  /*57e0*/  LDSM.16.M88.4 R44, [R189+0x7800] ;  /* 0x00780000bd2c783b */ /* 0x000ea20000000200 */
[----:B------:R-:W-:-:S04]  /*57f0*/  DEPBAR.LE SB0, 0x0 ;  /* 0x000080000000791a */ /* 0x000fc80000000000 */
[C---:B---3--:R-:W-:Y:S06]  /*5800*/  HMMA.16816.F32 R48, R8.reuse, R84, R36 ;  /* 0x000000540830723c */ /* 0x048fec0000001824 */
[C---:B------:R-:W-:Y:S06]  /*5810*/  HMMA.16816.F32 R40, R8.reuse, R86, R32 ;  /* 0x000000560828723c */ /* 0x040fec0000001820 */
[C---:B-1----:R-:W-:Y:S06]  /*5820*/  HMMA.16816.F32 R36, R8.reuse, R88, R28 ;  /* 0x000000580824723c */ /* 0x042fec000000181c */
[C---:B------:R-:W-:Y:S06]  /*5830*/  HMMA.16816.F32 R28, R8.reuse, R90, R24 ;  /* 0x0000005a081c723c */ /* 0x040fec0000001818 */
[C---:B------:R-:W-:Y:S06]  /*5840*/  HMMA.16816.F32 R12, R8.reuse, R92, R20 ;  /* 0x0000005c080c723c */ /* 0x040fec0000001814 */
[C---:B------:R-:W-:Y:S06]  /*5850*/  HMMA.16816.F32 R20, R8.reuse, R94, R60 ;  /* 0x0000005e0814723c */ /* 0x040fec000000183c */
[C---:B----4-:R-:W-:Y:S06]  /*5860*/  HMMA.16816.F32 R24, R8.reuse, R68, R64 ;  /* 0x000000440818723c */ /* 0x050fec0000001840 */
[----:B------:R-:W-:Y:S06]  /*5870*/  HMMA.16816.F32 R32, R8, R70, R52 ;  /* 0x000000460820723c */ /* 0x000fec0000001834 */
[----:B-----5:R-:W-:Y:S01]  /*5880*/  HMMA.16816.F32 R48, R16, R72, R48 ;  /* 0x000000481030723c */ /* 0x020fe20000001830 */
[----:B------:R-:W-:-:S02]  /*5890*/  VIADD R8, R6, 0x8 ;  /* 0x0000000806087836 */ /* 0x000fc40000000000 */
[----:B------:R-:W-:Y:S02]  /*58a0*/  IMAD.IADD R9, R214, 0x1, -R3 ;  /* 0x00000001d6097824 */ /* 0x000fe400078e0a03 */
[C---:B------:R-:W-:Y:S01]  /*58b0*/  VIADD R215, R8.reuse, UR36 ;  /* 0x0000002408d77c36 */ /* 0x040fe20008000000 */
[----:B------:R-:W-:Y:S01]  /*58c0*/  VIADDMNMX R216, R8, UR25, R7, PT ;  /* 0x0000001908d87c46 */ /* 0x000fe2000b800107 */
[--C-:B------:R-:W-:Y:S01]  /*58d0*/  IMAD.IADD R6, R214, 0x1, -R2.reuse ;  /* 0x00000001d6067824 */ /* 0x100fe200078e0a02 */
[----:B------:R-:W-:Y:S01]  /*58e0*/  IABS R9, R9 ;  /* 0x0000000900097213 */ /* 0x000fe20000000000 */
[----:B------:R-:W-:Y:S01]  /*58f0*/  IMAD.IADD R8, R215, 0x1, -R2 ;  /* 0x00000001d7087824 */ /* 0x000fe200078e0a02 */
[----:B------:R-:W-:Y:S01]  /*5900*/  ISETP.GE.AND P1, PT, R3, R216, PT ;  /* 0x000000d80300720c */ /* 0x000fe20003f26270 */
[C---:B------:R-:W-:Y:S01]  /*5910*/  IMAD.IADD R7, R215.reuse, 0x1, -R3 ;  /* 0x00000001d7077824 */ /* 0x040fe200078e0a03 */
[----:B------:R-:W-:Y:S01]  /*5920*/  VIADDMNMX R212, R215, -UR26, RZ, !PT ;  /* 0x8000001ad7d47c46 */ /* 0x000fe2000f8001ff */
[----:B------:R-:W-:Y:S01]  /*5930*/  IMAD.MOV.U32 R11, RZ, RZ, R9 ;  /* 0x000000ffff0b7224 */ /* 0x000fe200078e0009 */
[----:B------:R-:W-:Y:S01]  /*5940*/  IABS R6, R6 ;  /* 0x0000000600067213 */ /* 0x000fe20000000000 */
[----:B------:R-:W-:Y:S01]  /*5950*/  HMMA.16816.F32 R40, R16, R74, R40 ;  /* 0x0000004a1028723c */ /* 0x000fe20000001828 */
[----:B------:R-:W-:-:S02]  /*5960*/  ISETP.LT.OR P1, PT, R3, R212, P1 ;  /* 0x000000d40300720c */ /* 0x000fc40000f21670 */
[----:B------:R-:W-:Y:S02]  /*5970*/  IABS R3, R8 ;  /* 0x0000000800037213 */ /* 0x000fe40000000000 */
[----:B------:R-:W-:Y:S01]  /*5980*/  IABS R7, R7 ;  /* 0x0000000700077213 */ /* 0x000fe20000000000 */
[C---:B------:R-:W-:Y:S01]  /*5990*/  HMMA.16816.F32 R52, R16.reuse, R80, R12 ;  /* 0x000000501034723c */ /* 0x040fe2000000180c */
[----:B------:R-:W-:Y:S01]  /*59a0*/  I2FP.F32.S32 R9, R6 ;  /* 0x0000000600097245 */ /* 0x000fe20000201400 */
[----:B------:R-:W-:Y:S01]  /*59b0*/  VIADD R6, R2, 0x8 ;  /* 0x0000000802067836 */ /* 0x000fe20000000000 */
[----:B------:R-:W-:Y:S02]  /*59c0*/  I2FP.F32.S32 R8, R3 ;  /* 0x0000000300087245 */ /* 0x000fe40000201400 */
[----:B------:R-:W-:Y:S01]  /*59d0*/  I2FP.F32.S32 R11, R11 ;  /* 0x0000000b000b7245 */ /* 0x000fe20000201400 */
[----:B------:R-:W-:Y:S01]  /*59e0*/  FFMA.FTZ R10, R9, -UR19, R48 ;  /* 0x80000013090a7c23 */ /* 0x000fe20008010030 */
[----:B------:R-:W-:Y:S01]  /*59f0*/  I2FP.F32.S32 R3, R7 ;  /* 0x0000000700037245 */ /* 0x000fe20000201400 */
[----:B------:R-:W-:Y:S01]  /*5a00*/  IMAD.IADD R7, R214, 0x1, -R6 ;  /* 0x00000001d6077824 */ /* 0x000fe200078e0a06 */
[C---:B------:R-:W-:Y:S01]  /*5a10*/  ISETP.GE.AND P0, PT, R6.reuse, R217, PT ;  /* 0x000000d90600720c */ /* 0x040fe20003f06270 */
[----:B------:R-:W-:Y:S01]  /*5a20*/  FFMA.FTZ R12, R11, -UR19, R49 ;  /* 0x800000130b0c7c23 */ /* 0x000fe20008010031 */
[----:B------:R-:W-:Y:S01]  /*5a30*/  ISETP.GE.AND P6, PT, R6, R216, PT ;  /* 0x000000d80600720c */ /* 0x000fe20003fc6270 */
[----:B------:R-:W-:Y:S01]  /*5a40*/  FFMA.FTZ R11, R3, -UR19, R51 ;  /* 0x80000013030b7c23 */ /* 0x000fe20008010033 */
[----:B------:R-:W-:Y:S01]  /*5a50*/  VIADD R3, R2, 0x9 ;  /* 0x0000000902037836 */ /* 0x000fe20000000000 */
[----:B------:R-:W-:Y:S01]  /*5a60*/  ISETP.LT.OR P0, PT, R6, R213, P0 ;  /* 0x000000d50600720c */ /* 0x000fe20000701670 */
[----:B------:R-:W-:Y:S01]  /*5a70*/  FFMA.FTZ R13, R8, -UR19, R50 ;  /* 0x80000013080d7c23 */ /* 0x000fe20008010032 */
[----:B------:R-:W-:Y:S01]  /*5a80*/  ISETP.LT.OR P6, PT, R6, R212, P6 ;  /* 0x000000d40600720c */ /* 0x000fe200037c1670 */
[----:B------:R-:W-:Y:S01]  /*5a90*/  IMAD.IADD R6, R215, 0x1, -R6 ;  /* 0x00000001d7067824 */ /* 0x000fe200078e0a06 */
[C---:B------:R-:W-:Y:S01]  /*5aa0*/  ISETP.GE.AND P3, PT, R3.reuse, R217, PT ;  /* 0x000000d90300720c */ /* 0x040fe20003f66270 */
[----:B------:R-:W-:Y:S01]  /*5ab0*/  IMAD.IADD R8, R214, 0x1, -R3 ;  /* 0x00000001d6087824 */ /* 0x000fe200078e0a03 */
[----:B------:R-:W-:Y:S01]  /*5ac0*/  ISETP.GE.AND P5, PT, R3, R216, PT ;  /* 0x000000d80300720c */ /* 0x000fe20003fa6270 */
[----:B--2---:R-:W-:Y:S01]  /*5ad0*/  HMMA.16816.F32 R24, R16, R44, R24 ;  /* 0x0000002c1018723c */ /* 0x004fe20000001818 */
[----:B------:R-:W-:-:S02]  /*5ae0*/  IABS R7, R7 ;  /* 0x0000000700077213 */ /* 0x000fc40000000000 */
[C---:B------:R-:W-:Y:S01]  /*5af0*/  ISETP.LT.OR P3, PT, R3.reuse, R213, P3 ;  /* 0x000000d50300720c */ /* 0x040fe20001f61670 */
[----:B------:R-:W-:Y:S01]  /*5b00*/  BAR.SYNC.DEFER_BLOCKING 0x0 ;  /* 0x0000000000007b1d */ /* 0x000fe20000010000 */
[----:B------:R-:W-:Y:S01]  /*5b10*/  ISETP.LT.OR P5, PT, R3, R212, P5 ;  /* 0x000000d40300720c */ /* 0x000fe20002fa1670 */
[----:B------:R-:W-:Y:S01]  /*5b20*/  IMAD.IADD R3, R215, 0x1, -R3 ;  /* 0x00000001d7037824 */ /* 0x000fe200078e0a03 */
[----:B------:R-:W-:Y:S01]  /*5b30*/  IABS R6, R6 ;  /* 0x0000000600067213 */ /* 0x000fe20000000000 */
[C---:B------:R-:W-:Y:S01]  /*5b40*/  HMMA.16816.F32 R44, R16.reuse, R46, R32 ;  /* 0x0000002e102c723c */ /* 0x040fe20000001820 */
[----:B------:R-:W-:Y:S02]  /*5b50*/  I2FP.F32.S32 R7, R7 ;  /* 0x0000000700077245 */ /* 0x000fe40000201400 */
[----:B------:R-:W-:Y:S02]  /*5b60*/  I2FP.F32.S32 R6, R6 ;  /* 0x0000000600067245 */ /* 0x000fe40000201400 */
[----:B------:R-:W-:Y:S01]  /*5b70*/  IABS R3, R3 ;  /* 0x0000000300037213 */ /* 0x000fe20000000000 */
[----:B------:R-:W-:Y:S01]  /*5b80*/  FFMA.FTZ R9, R7, -UR19, R40 ;  /* 0x8000001307097c23 */ /* 0x000fe20008010028 */
[----:B------:R-:W-:Y:S01]  /*5b90*/  FSEL R35, R10, -INF , !P2 ;  /* 0xff8000000a237808 */ /* 0x000fe20005000000 */
[----:B------:R-:W-:Y:S01]  /*5ba0*/  HMMA.16816.F32 R36, R16, R76, R36 ;  /* 0x0000004c1024723c */ /* 0x000fe20000001824 */
[----:B------:R-:W-:-:S02]  /*5bb0*/  ISETP.GE.AND P2, PT, R2, R216, PT ;  /* 0x000000d80200720c */ /* 0x000fc40003f46270 */
[----:B------:R-:W-:Y:S02]  /*5bc0*/  IABS R7, R8 ;  /* 0x0000000800077213 */ /* 0x000fe40000000000 */
[----:B------:R-:W-:Y:S01]  /*5bd0*/  I2FP.F32.S32 R3, R3 ;  /* 0x0000000300037245 */ /* 0x000fe20000201400 */
[C---:B------:R-:W-:Y:S01]  /*5be0*/  HMMA.16816.F32 R28, R16.reuse, R78, R28 ;  /* 0x0000004e101c723c */ /* 0x040fe2000000181c */
[----:B------:R-:W-:Y:S02]  /*5bf0*/  ISETP.LT.OR P2, PT, R2, R212, P2 ;  /* 0x000000d40200720c */ /* 0x000fe40001741670 */
[----:B------:R-:W-:Y:S01]  /*5c00*/  I2FP.F32.S32 R7, R7 ;  /* 0x0000000700077245 */ /* 0x000fe20000201400 */
[----:B------:R-:W-:Y:S01]  /*5c10*/  FFMA.FTZ R14, R3, -UR19, R43 ;  /* 0x80000013030e7c23 */ /* 0x000fe2000801002b */
[----:B------:R-:W-:Y:S01]  /*5c20*/  FSEL R33, R12, -INF , !P4 ;  /* 0xff8000000c217808 */ /* 0x000fe20006000000 */
[----:B------:R-:W-:Y:S01]  /*5c30*/  HMMA.16816.F32 R20, R16, R82, R20 ;  /* 0x000000521014723c */ /* 0x000fe20000001814 */
[----:B------:R-:W-:-:S02]  /*5c40*/  VIADD R3, R2, 0x11 ;  /* 0x0000001102037836 */ /* 0x000fc40000000000 */
[----:B------:R-:W-:Y:S01]  /*5c50*/  FFMA.FTZ R15, R7, -UR19, R41 ;  /* 0x80000013070f7c23 */ /* 0x000fe20008010029 */
[----:B------:R-:W-:Y:S01]  /*5c60*/  VIADD R7, R2, 0x18 ;  /* 0x0000001802077836 */ /* 0x000fe20000000000 */
[----:B------:R-:W-:Y:S02]  /*5c70*/  FSEL R43, R11, -INF , !P1 ;  /* 0xff8000000b2b7808 */ /* 0x000fe40004800000 */
[----:B------:R-:W-:Y:S01]  /*5c80*/  FSEL R41, R9, -INF , !P0 ;  /* 0xff80000009297808 */ /* 0x000fe20004000000 */
[----:B------:R-:W-:Y:S01]  /*5c90*/  FFMA.FTZ R16, R6, -UR19, R42 ;  /* 0x8000001306107c23 */ /* 0x000fe2000801002a */
[----:B------:R-:W-:Y:S01]  /*5ca0*/  VIADD R6, R2, 0x10 ;  /* 0x0000001002067836 */ /* 0x000fe20000000000 */
[----:B------:R-:W-:Y:S01]  /*5cb0*/  FSEL R42, R13, -INF , !P2 ;  /* 0xff8000000d2a7808 */ /* 0x000fe20005000000 */
[C---:B------:R-:W-:Y:S01]  /*5cc0*/  IMAD.IADD R8, R214.reuse, 0x1, -R7 ;  /* 0x00000001d6087824 */ /* 0x040fe200078e0a07 */
[-C--:B------:R-:W-:Y:S01]  /*5cd0*/  ISETP.GE.AND P1, PT, R3, R217.reuse, PT ;  /* 0x000000d90300720c */ /* 0x080fe20003f26270 */
[----:B------:R-:W-:Y:S01]  /*5ce0*/  IMAD.IADD R10, R214, 0x1, -R6 ;  /* 0x00000001d60a7824 */ /* 0x000fe200078e0a06 */
[----:B------:R-:W-:Y:S01]  /*5cf0*/  ISETP.GE.AND P2, PT, R6, R217, PT ;  /* 0x000000d90600720c */ /* 0x000fe20003f46270 */
[----:B------:R-:W-:Y:S01]  /*5d00*/  IMAD.IADD R9, R214, 0x1, -R3 ;  /* 0x00000001d6097824 */ /* 0x000fe200078e0a03 */
[----:B------:R-:W-:-:S02]  /*5d10*/  ISETP.GE.AND P4, PT, R6, R216, PT ;  /* 0x000000d80600720c */ /* 0x000fc40003f86270 */
[CC--:B------:R-:W-:Y:S02]  /*5d20*/  ISETP.LT.OR P2, PT, R6.reuse, R213.reuse, P2 ;  /* 0x000000d50600720c */ /* 0x0c0fe40001741670 */
[----:B------:R-:W-:Y:S01]  /*5d30*/  ISETP.LT.OR P4, PT, R6, R212, P4 ;  /* 0x000000d40600720c */ /* 0x000fe20002781670 */
[----:B------:R-:W-:Y:S01]  /*5d40*/  IMAD.IADD R6, R215, 0x1, -R6 ;  /* 0x00000001d7067824 */ /* 0x000fe200078e0a06 */
[C---:B------:R-:W-:Y:S02]  /*5d50*/  ISETP.GE.AND P0, PT, R3.reuse, R216, PT ;  /* 0x000000d80300720c */ /* 0x040fe40003f06270 */
[C---:B------:R-:W-:Y:S02]  /*5d60*/  ISETP.LT.OR P1, PT, R3.reuse, R213, P1 ;  /* 0x000000d50300720c */ /* 0x040fe40000f21670 */
[----:B------:R-:W-:Y:S01]  /*5d70*/  ISETP.LT.OR P0, PT, R3, R212, P0 ;  /* 0x000000d40300720c */ /* 0x000fe20000701670 */
[----:B------:R-:W-:Y:S01]  /*5d80*/  IMAD.IADD R3, R215, 0x1, -R3 ;  /* 0x00000001d7037824 */ /* 0x000fe200078e0a03 */
[----:B------:R-:W-:-:S02]  /*5d90*/  IABS R6, R6 ;  /* 0x0000000600067213 */ /* 0x000fc40000000000 */
[----:B------:R-:W-:Y:S02]  /*5da0*/  IABS R8, R8 ;  /* 0x0000000800087213 */ /* 0x000fe40000000000 */
[----:B------:R-:W-:Y:S02]  /*5db0*/  IABS R11, R10 ;  /* 0x0000000a000b7213 */ /* 0x000fe40000000000 */
[----:B------:R-:W-:Y:S01]  /*5dc0*/  IABS R10, R9 ;  /* 0x00000009000a7213 */ /* 0x000fe20000000000 */
[----:B------:R-:W-:Y:S01]  /*5dd0*/  IMAD.MOV.U32 R9, RZ, RZ, R6 ;  /* 0x000000ffff097224 */ /* 0x000fe200078e0006 */
[----:B------:R-:W-:Y:S01]  /*5de0*/  IABS R3, R3 ;  /* 0x0000000300037213 */ /* 0x000fe20000000000 */
[----:B------:R-:W-:Y:S01]  /*5df0*/  IMAD.MOV.U32 R6, RZ, RZ, R8 ;  /* 0x000000ffff067224 */ /* 0x000fe200078e0008 */
        /* <DEDUP_REMOVED lines=8> */
[----:B------:R-:W-:Y:S01]  /*5e80*/  FSEL R40, R14, -INF , !P5 ;  /* 0xff8000000e287808 */ /* 0x000fe20006800000 */
[----:B------:R-:W-:Y:S01]  /*5e90*/  FFMA.FTZ R17, R3, -UR19, R28 ;  /* 0x8000001303117c23 */ /* 0x000fe2000801001c */
[----:B------:R-:W-:Y:S01]  /*5ea0*/  FSEL R150, R11, -INF , !P2 ;  /* 0xff8000000b967808 */ /* 0x000fe20005000000 */
[----:B------:R-:W-:Y:S01]  /*5eb0*/  FFMA.FTZ R10, R10, -UR19, R37 ;  /* 0x800000130a0a7c23 */ /* 0x000fe20008010025 */
[----:B------:R-:W-:Y:S01]  /*5ec0*/  ISETP.GE.AND P5, PT, R6, R217, PT ;  /* 0x000000d90600720c */ /* 0x000fe20003fa6270 */
[----:B------:R-:W-:Y:S01]  /*5ed0*/  VIADD R3, R2, 0x20 ;  /* 0x0000002002037836 */ /* 0x000fe20000000000 */
[----:B------:R-:W-:Y:S01]  /*5ee0*/  ISETP.GE.AND P2, PT, R6, R216, PT ;  /* 0x000000d80600720c */ /* 0x000fe20003f46270 */
[----:B------:R-:W-:Y:S01]  /*5ef0*/  FFMA.FTZ R18, R8, -UR19, R39 ;  /* 0x8000001308127c23 */ /* 0x000fe20008010027 */
[----:B------:R-:W-:Y:S01]  /*5f00*/  FSEL R164, R9, -INF , !P4 ;  /* 0xff80000009a47808 */ /* 0x000fe20006000000 */
[--C-:B------:R-:W-:Y:S01]  /*5f10*/  IMAD.IADD R9, R214, 0x1, -R6.reuse ;  /* 0x00000001d6097824 */ /* 0x100fe200078e0a06 */
[----:B------:R-:W-:Y:S01]  /*5f20*/  ISETP.LT.OR P5, PT, R6, R213, P5 ;  /* 0x000000d50600720c */ /* 0x000fe20002fa1670 */
[----:B------:R-:W-:Y:S01]  /*5f30*/  IMAD.IADD R8, R214, 0x1, -R3 ;  /* 0x00000001d6087824 */ /* 0x000fe200078e0a03 */
[----:B------:R-:W-:Y:S01]  /*5f40*/  ISETP.LT.OR P2, PT, R6, R212, P2 ;  /* 0x000000d40600720c */ /* 0x000fe20001741670 */
[----:B------:R-:W-:Y:S01]  /*5f50*/  IMAD.IADD R6, R215, 0x1, -R6 ;  /* 0x00000001d7067824 */ /* 0x000fe200078e0a06 */
        /* <DEDUP_REMOVED lines=9> */
[----:B------:R-:W-:Y:S01]  /*5ff0*/  IMAD.IADD R7, R215, 0x1, -R7 ;  /* 0x00000001d7077824 */ /* 0x000fe200078e0a07 */
[C---:B------:R-:W-:Y:S02]  /*6000*/  ISETP.LT.OR P4, PT, R3.reuse, R213, P4 ;  /* 0x000000d50300720c */ /* 0x040fe40002781670 */
[----:B------:R-:W-:Y:S01]  /*6010*/  ISETP.LT.OR P1, PT, R3, R212, P1 ;  /* 0x000000d40300720c */ /* 0x000fe20000f21670 */
[----:B------:R-:W-:Y:S01]  /*6020*/  IMAD.IADD R3, R215, 0x1, -R3 ;  /* 0x00000001d7037824 */ /* 0x000fe200078e0a03 */
[----:B------:R-:W-:Y:S02]  /*6030*/  IABS R6, R6 ;  /* 0x0000000600067213 */ /* 0x000fe40000000000 */
[----:B------:R-:W-:-:S02]  /*6040*/  IABS R8, R8 ;  /* 0x0000000800087213 */ /* 0x000fc40000000000 */
[----:B------:R-:W-:Y:S02]  /*6050*/  I2FP.F32.S32 R6, R6 ;  /* 0x0000000600067245 */ /* 0x000fe40000201400 */
[----:B------:R-:W-:Y:S01]  /*6060*/  IABS R7, R7 ;  /* 0x0000000700077213 */ /* 0x000fe20000000000 */
[----:B------:R-:W-:Y:S01]  /*6070*/  IMAD.MOV.U32 R10, RZ, RZ, R8 ;  /* 0x000000ffff0a7224 */ /* 0x000fe200078e0008 */
[----:B------:R-:W-:Y:S01]  /*6080*/  IABS R9, R9 ;  /* 0x0000000900097213 */ /* 0x000fe20000000000 */
[----:B------:R-:W-:Y:S01]  /*6090*/  FFMA.FTZ R14, R6, -UR19, R31 ;  /* 0x80000013060e7c23 */ /* 0x000fe2000801001f */
[----:B------:R-:W-:Y:S01]  /*60a0*/  IABS R3, R3 ;  /* 0x0000000300037213 */ /* 0x000fe20000000000 */
[----:B------:R-:W-:Y:S01]  /*60b0*/  VIADD R6, R2, 0x21 ;  /* 0x0000002102067836 */ /* 0x000fe20000000000 */
[----:B------:R-:W-:Y:S02]  /*60c0*/  I2FP.F32.S32 R7, R7 ;  /* 0x0000000700077245 */ /* 0x000fe40000201400 */
[----:B------:R-:W-:-:S02]  /*60d0*/  I2FP.F32.S32 R9, R9 ;  /* 0x0000000900097245 */ /* 0x000fc40000201400 */
[----:B------:R-:W-:Y:S01]  /*60e0*/  I2FP.F32.S32 R3, R3 ;  /* 0x0000000300037245 */ /* 0x000fe20000201400 */
[----:B------:R-:W-:Y:S01]  /*60f0*/  FFMA.FTZ R8, R7, -UR19, R30 ;  /* 0x8000001307087c23 */ /* 0x000fe2000801001e */
        /* <DEDUP_REMOVED lines=10> */
[----:B------:R-:W-:Y:S01]  /*61a0*/  IMAD.IADD R10, R214, 0x1, -R6 ;  /* 0x00000001d60a7824 */ /* 0x000fe200078e0a06 */
[----:B------:R-:W-:-:S02]  /*61b0*/  ISETP.LT.OR P0, PT, R6, R213, P0 ;  /* 0x000000d50600720c */ /* 0x000fc40000701670 */
[----:B------:R-:W-:Y:S01]  /*61c0*/  ISETP.LT.OR P6, PT, R6, R212, P6 ;  /* 0x000000d40600720c */ /* 0x000fe200037c1670 */
[----:B------:R-:W-:Y:S01]  /*61d0*/  IMAD.IADD R6, R215, 0x1, -R6 ;  /* 0x00000001d7067824 */ /* 0x000fe200078e0a06 */
[----:B------:R-:W-:Y:S01]  /*61e0*/  FSEL R149, R8, -INF , !P3 ;  /* 0xff80000008957808 */ /* 0x000fe20005800000 */
[C---:B------:R-:W-:Y:S01]  /*61f0*/  IMAD.IADD R8, R214.reuse, 0x1, -R7 ;  /* 0x00000001d6087824 */ /* 0x040fe200078e0a07 */
[----:B------:R-:W-:Y:S01]  /*6200*/  FSEL R148, R9, -INF , !P5 ;  /* 0xff80000009947808 */ /* 0x000fe20006800000 */
[----:B------:R-:W-:Y:S01]  /*6210*/  IMAD.IADD R9, R214, 0x1, -R3 ;  /* 0x00000001d6097824 */ /* 0x000fe200078e0a03 */
[C---:B------:R-:W-:Y:S02]  /*6220*/  ISETP.GE.AND P3, PT, R3.reuse, R217, PT ;  /* 0x000000d90300720c */ /* 0x040fe40003f66270 */
[C---:B------:R-:W-:Y:S02]  /*6230*/  ISETP.GE.AND P5, PT, R3.reuse, R216, PT ;  /* 0x000000d80300720c */ /* 0x040fe40003fa6270 */
[----:B------:R-:W-:-:S02]  /*6240*/  ISETP.LT.OR P3, PT, R3, R213, P3 ;  /* 0x000000d50300720c */ /* 0x000fc40001f61670 */
[----:B------:R-:W-:Y:S01]  /*6250*/  ISETP.LT.OR P5, PT, R3, R212, P5 ;  /* 0x000000d40300720c */ /* 0x000fe20002fa1670 */
[----:B------:R-:W-:Y:S01]  /*6260*/  IMAD.IADD R3, R215, 0x1, -R3 ;  /* 0x00000001d7037824 */ /* 0x000fe200078e0a03 */
[----:B------:R-:W-:Y:S02]  /*6270*/  IABS R6, R6 ;  /* 0x0000000600067213 */ /* 0x000fe40000000000 */
[----:B------:R-:W-:Y:S02]  /*6280*/  IABS R8, R8 ;  /* 0x0000000800087213 */ /* 0x000fe40000000000 */
[----:B------:R-:W-:Y:S02]  /*6290*/  IABS R11, R10 ;  /* 0x0000000a000b7213 */ /* 0x000fe40000000000 */
[----:B------:R-:W-:Y:S01]  /*62a0*/  IABS R10, R9 ;  /* 0x00000009000a7213 */ /* 0x000fe20000000000 */
[----:B------:R-:W-:Y:S01]  /*62b0*/  IMAD.MOV.U32 R9, RZ, RZ, R6 ;  /* 0x000000ffff097224 */ /* 0x000fe200078e0006 */
[----:B------:R-:W-:Y:S01]  /*62c0*/  IABS R3, R3 ;  /* 0x0000000300037213 */ /* 0x000fe20000000000 */
[----:B------:R-:W-:Y:S01]  /*62d0*/  IMAD.MOV.U32 R6, RZ, RZ, R8 ;  /* 0x000000ffff067224 */ /* 0x000fe200078e0008 */
[----:B------:R-:W-:-:S02]  /*62e0*/  I2FP.F32.S32 R10, R10 ;  /* 0x0000000a000a7245 */ /* 0x000fc40000201400 */
[----:B------:R-:W-:Y:S02]  /*62f0*/  I2FP.F32.S32 R8, R3 ;  /* 0x0000000300087245 */ /* 0x000fe40000201400 */
        /* <DEDUP_REMOVED lines=8> */
[----:B------:R-:W-:-:S02]  /*6380*/  VIADD R3, R2, 0x31 ;  /* 0x0000003102037836 */ /* 0x000fc40000000000 */
[----:B------:R-:W-:Y:S01]  /*6390*/  FFMA.FTZ R11, R11, -UR19, R53 ;  /* 0x800000130b0b7c23 */ /* 0x000fe20008010035 */
[----:B------:R-:W-:Y:S01]  /*63a0*/  FSEL R237, R9, -INF , !P6 ;  /* 0xff80000009ed7808 */ /* 0x000fe20007000000 */
[----:B------:R-:W-:Y:S01]  /*63b0*/  IMAD.IADD R9, R214, 0x1, -R6 ;  /* 0x00000001d6097824 */ /* 0x000fe200078e0a06 */
[----:B------:R-:W-:Y:S01]  /*63c0*/  FSEL R152, R14, -INF , !P2 ;  /* 0xff8000000e987808 */ /* 0x000fe20005000000 */
[----:B------:R-:W-:Y:S01]  /*63d0*/  FFMA.FTZ R16, R8, -UR19, R22 ;  /* 0x8000001308107c23 */ /* 0x000fe20008010016 */
[----:B------:R-:W-:Y:S01]  /*63e0*/  FSEL R219, R13, -INF , !P4 ;  /* 0xff8000000ddb7808 */ /* 0x000fe20006000000 */
[----:B------:R-:W-:Y:S01]  /*63f0*/  IMAD.IADD R8, R214, 0x1, -R3 ;  /* 0x00000001d6087824 */ /* 0x000fe200078e0a03 */
[CC--:B------:R-:W-:Y:S02]  /*6400*/  ISETP.GE.AND P6, PT, R3.reuse, R217.reuse, PT ;  /* 0x000000d90300720c */ /* 0x0c0fe40003fc6270 */
[----:B------:R-:W-:Y:S02]  /*6410*/  ISETP.GE.AND P3, PT, R3, R216, PT ;  /* 0x000000d80300720c */ /* 0x000fe40003f66270 */
[----:B------:R-:W-:-:S02]  /*6420*/  ISETP.GE.AND P2, PT, R7, R217, PT ;  /* 0x000000d90700720c */ /* 0x000fc40003f46270 */
[----:B------:R-:W-:Y:S02]  /*6430*/  ISETP.GE.AND P4, PT, R7, R216, PT ;  /* 0x000000d80700720c */ /* 0x000fe40003f86270 */
[----:B------:R-:W-:Y:S02]  /*6440*/  FSEL R239, R12, -INF , !P1 ;  /* 0xff8000000cef7808 */ /* 0x000fe40004800000 */
[----:B------:R-:W-:Y:S01]  /*6450*/  FSEL R252, R11, -INF , !P0 ;  /* 0xff8000000bfc7808 */ /* 0x000fe20004000000 */
[----:B------:R-:W1:Y:S01]  /*6460*/  LDC.U8 R12, c[0x0][0x388] ;  /* 0x0000e200ff0c7b82 */ /* 0x000e620000000000 */
[C---:B------:R-:W-:Y:S02]  /*6470*/  ISETP.LT.OR P6, PT, R3.reuse, R213, P6 ;  /* 0x000000d50300720c */ /* 0x040fe400037c1670 */
[----:B------:R-:W-:Y:S01]  /*6480*/  ISETP.LT.OR P3, PT, R3, R212, P3 ;  /* 0x000000d40300720c */ /* 0x000fe20001f61670 */
[----:B------:R-:W-:Y:S01]  /*6490*/  IMAD.IADD R3, R215, 0x1, -R3 ;  /* 0x00000001d7037824 */ /* 0x000fe200078e0a03 */
[----:B------:R-:W-:-:S02]  /*64a0*/  ISETP.GE.AND P1, PT, R6, R217, PT ;  /* 0x000000d90600720c */ /* 0x000fc40003f26270 */
[C---:B------:R-:W-:Y:S02]  /*64b0*/  ISETP.GE.AND P0, PT, R6.reuse, R216, PT ;  /* 0x000000d80600720c */ /* 0x040fe40003f06270 */
[C---:B------:R-:W-:Y:S02]  /*64c0*/  ISETP.LT.OR P2, PT, R7.reuse, R213, P2 ;  /* 0x000000d50700720c */ /* 0x040fe40001741670 */
[-C--:B------:R-:W-:Y:S01]  /*64d0*/  ISETP.LT.OR P4, PT, R7, R212.reuse, P4 ;  /* 0x000000d40700720c */ /* 0x080fe20002781670 */
[C---:B------:R-:W-:Y:S01]  /*64e0*/  IMAD.IADD R7, R215.reuse, 0x1, -R7 ;  /* 0x00000001d7077824 */ /* 0x040fe200078e0a07 */
[----:B------:R-:W-:Y:S02]  /*64f0*/  IABS R10, R9 ;  /* 0x00000009000a7213 */ /* 0x000fe40000000000 */
[C---:B------:R-:W-:Y:S02]  /*6500*/  ISETP.LT.OR P1, PT, R6.reuse, R213, P1 ;  /* 0x000000d50600720c */ /* 0x040fe40000f21670 */
[----:B------:R-:W-:Y:S01]  /*6510*/  ISETP.LT.OR P0, PT, R6, R212, P0 ;  /* 0x000000d40600720c */ /* 0x000fe20000701670 */
[----:B------:R-:W-:Y:S01]  /*6520*/  IMAD.IADD R6, R215, 0x1, -R6 ;  /* 0x00000001d7067824 */ /* 0x000fe200078e0a06 */
[----:B------:R-:W-:Y:S01]  /*6530*/  IABS R9, R8 ;  /* 0x0000000800097213 */ /* 0x000fe20000000000 */
[----:B------:R-:W-:Y:S01]  /*6540*/  IMAD.MOV.U32 R8, RZ, RZ, R10 ;  /* 0x000000ffff087224 */ /* 0x000fe200078e000a */
[----:B------:R-:W-:-:S02]  /*6550*/  IABS R3, R3 ;  /* 0x0000000300037213 */ /* 0x000fc40000000000 */
[----:B------:R-:W-:Y:S02]  /*6560*/  IABS R7, R7 ;  /* 0x0000000700077213 */ /* 0x000fe40000000000 */
[----:B------:R-:W-:Y:S02]  /*6570*/  I2FP.F32.S32 R9, R9 ;  /* 0x0000000900097245 */ /* 0x000fe40000201400 */
[----:B------:R-:W-:Y:S02]  /*6580*/  I2FP.F32.S32 R3, R3 ;  /* 0x0000000300037245 */ /* 0x000fe40000201400 */
[----:B------:R-:W-:Y:S01]  /*6590*/  IABS R6, R6 ;  /* 0x0000000600067213 */ /* 0x000fe20000000000 */
[----:B------:R-:W-:Y:S01]  /*65a0*/  FFMA.FTZ R11, R9, -UR19, R25 ;  /* 0x80000013090b7c23 */ /* 0x000fe20008010019 */
[----:B------:R-:W-:Y:S01]  /*65b0*/  I2FP.F32.S32 R7, R7 ;  /* 0x0000000700077245 */ /* 0x000fe20000201400 */
[----:B------:R-:W-:Y:S01]  /*65c0*/  FFMA.FTZ R9, R3, -UR19, R27 ;  /* 0x8000001303097c23 */ /* 0x000fe2000801001b */
[----:B------:R-:W-:Y:S01]  /*65d0*/  I2FP.F32.S32 R8, R8 ;  /* 0x0000000800087245 */ /* 0x000fe20000201400 */
[C---:B------:R-:W-:Y:S01]  /*65e0*/  VIADD R3, R2.reuse, 0x38 ;  /* 0x0000003802037836 */ /* 0x040fe20000000000 */
[----:B------:R-:W-:Y:S01]  /*65f0*/  I2FP.F32.S32 R6, R6 ;  /* 0x0000000600067245 */ /* 0x000fe20000201400 */
[----:B------:R-:W-:Y:S01]  /*6600*/  FFMA.FTZ R7, R7, -UR19, R23 ;  /* 0x8000001307077c23 */ /* 0x000fe20008010017 */
[----:B------:R-:W-:-:S02]  /*6610*/  VIADD R2, R2, 0x39 ;  /* 0x0000003902027836 */ /* 0x000fc40000000000 */
[----:B------:R-:W-:Y:S01]  /*6620*/  FFMA.FTZ R8, R8, -UR19, R24 ;  /* 0x8000001308087c23 */ /* 0x000fe20008010018 */
[----:B------:R-:W-:Y:S01]  /*6630*/  FSEL R238, R16, -INF , !P5 ;  /* 0xff80000010ee7808 */ /* 0x000fe20006800000 */
[----:B------:R-:W-:Y:S01]  /*6640*/  FFMA.FTZ R10, R6, -UR19, R26 ;  /* 0x80000013060a7c23 */ /* 0x000fe2000801001a */
[----:B------:R-:W-:Y:S01]  /*6650*/  FSEL R218, R15, -INF , !P2 ;  /* 0xff8000000fda7808 */ /* 0x000fe20005000000 */
[C---:B------:R-:W-:Y:S01]  /*6660*/  IMAD.IADD R6, R214.reuse, 0x1, -R3 ;  /* 0x00000001d6067824 */ /* 0x040fe200078e0a03 */
[----:B------:R-:W-:Y:S01]  /*6670*/  FSEL R225, R7, -INF , !P4 ;  /* 0xff80000007e17808 */ /* 0x000fe20006000000 */
[----:B------:R-:W-:Y:S01]  /*6680*/  IMAD.IADD R7, R214, 0x1, -R2 ;  /* 0x00000001d6077824 */ /* 0x000fe200078e0a02 */
[----:B------:R-:W-:Y:S02]  /*6690*/  FSEL R170, R8, -INF , !P1 ;  /* 0xff80000008aa7808 */ /* 0x000fe40004800000 */
[C---:B------:R-:W-:Y:S02]  /*66a0*/  ISETP.GE.AND P5, PT, R3.reuse, R217, PT ;  /* 0x000000d90300720c */ /* 0x040fe40003fa6270 */
[----:B------:R-:W-:-:S02]  /*66b0*/  ISETP.GE.AND P2, PT, R3, R216, PT ;  /* 0x000000d80300720c */ /* 0x000fc40003f46270 */
[C---:B------:R-:W-:Y:S02]  /*66c0*/  ISETP.GE.AND P4, PT, R2.reuse, R217, PT ;  /* 0x000000d90200720c */ /* 0x040fe40003f86270 */
[C---:B------:R-:W-:Y:S02]  /*66d0*/  ISETP.GE.AND P1, PT, R2.reuse, R216, PT ;  /* 0x000000d80200720c */ /* 0x040fe40003f26270 */
[CC--:B------:R-:W-:Y:S02]  /*66e0*/  ISETP.LT.OR P5, PT, R3.reuse, R213.reuse, P5 ;  /* 0x000000d50300720c */ /* 0x0c0fe40002fa1670 */
[----:B------:R-:W-:Y:S01]  /*66f0*/  ISETP.LT.OR P2, PT, R3, R212, P2 ;  /* 0x000000d40300720c */ /* 0x000fe20001741670 */
[----:B------:R-:W-:Y:S01]  /*6700*/  IMAD.IADD R3, R215, 0x1, -R3 ;  /* 0x00000001d7037824 */ /* 0x000fe200078e0a03 */
[----:B------:R-:W-:Y:S02]  /*6710*/  IABS R6, R6 ;  /* 0x0000000600067213 */ /* 0x000fe40000000000 */
[----:B------:R-:W-:-:S02]  /*6720*/  ISETP.LT.OR P4, PT, R2, R213, P4 ;  /* 0x000000d50200720c */ /* 0x000fc40002781670 */
[----:B------:R-:W-:Y:S01]  /*6730*/  ISETP.LT.OR P1, PT, R2, R212, P1 ;  /* 0x000000d40200720c */ /* 0x000fe20000f21670 */
[----:B------:R-:W-:Y:S01]  /*6740*/  IMAD.IADD R2, R215, 0x1, -R2 ;  /* 0x00000001d7027824 */ /* 0x000fe200078e0a02 */
[----:B------:R-:W-:Y:S02]  /*6750*/  I2FP.F32.S32 R6, R6 ;  /* 0x0000000600067245 */ /* 0x000fe40000201400 */
[----:B------:R-:W-:Y:S02]  /*6760*/  FSEL R226, R10, -INF , !P0 ;  /* 0xff8000000ae27808 */ /* 0x000fe40004000000 */
[----:B------:R-:W-:Y:S01]  /*6770*/  PLOP3.LUT P0, PT, PT, PT, UP0, 0x80, 0x0 ;  /* 0x000000000000781c */ /* 0x000fe20003f0f008 */
[----:B------:R-:W-:Y:S01]  /*6780*/  FFMA.FTZ R8, R6, -UR19, R44 ;  /* 0x8000001306087c23 */ /* 0x000fe2000801002c */
[----:B------:R-:W-:Y:S02]  /*6790*/  IABS R3, R3 ;  /* 0x0000000300037213 */ /* 0x000fe40000000000 */
[----:B------:R-:W-:-:S02]  /*67a0*/  IABS R7, R7 ;  /* 0x0000000700077213 */ /* 0x000fc40000000000 */
[----:B------:R-:W-:Y:S02]  /*67b0*/  IABS R2, R2 ;  /* 0x0000000200027213 */ /* 0x000fe40000000000 */
[----:B------:R-:W-:Y:S02]  /*67c0*/  I2FP.F32.S32 R3, R3 ;  /* 0x0000000300037245 */ /* 0x000fe40000201400 */
[----:B------:R-:W-:Y:S02]  /*67d0*/  I2FP.F32.S32 R6, R7 ;  /* 0x0000000700067245 */ /* 0x000fe40000201400 */
[----:B------:R-:W-:Y:S01]  /*67e0*/  I2FP.F32.S32 R2, R2 ;  /* 0x0000000200027245 */ /* 0x000fe20000201400 */
[----:B------:R-:W-:Y:S01]  /*67f0*/  FFMA.FTZ R3, R3, -UR19, R46 ;  /* 0x8000001303037c23 */ /* 0x000fe2000801002e */
[----:B-1----:R-:W-:Y:S01]  /*6800*/  PRMT R179, R12, 0x7054, R12 ;  /* 0x000070540cb37816 */ /* 0x002fe2000000000c */
[----:B------:R-:W-:Y:S01]  /*6810*/  FFMA.FTZ R6, R6, -UR19, R45 ;  /* 0x8000001306067c23 */ /* 0x000fe2000801002d */
[----:B------:R-:W-:Y:S01]  /*6820*/  FSEL R171, R11, -INF , !P6 ;  /* 0xff8000000bab7808 */ /* 0x000fe20007000000 */
[----:B------:R-:W-:Y:S01]  /*6830*/  FFMA.FTZ R2, R2, -UR19, R47 ;  /* 0x8000001302027c23 */ /* 0x000fe2000801002f */
        /* <DEDUP_REMOVED lines=153> */
.L_x_1250:
[----:B------:R-:W-:Y:S05]  /*71d0*/  BSYNC B0 ;  /* 0x0000000000007941 */ /* 0x000fea0003800000 */
.L_x_1249:
[----:B------:R-:W0:Y:S02]  /*71e0*/  LDGDEPBAR ;  /* 0x00000000000079af */ /* 0x000e240000000000 */
.L_x_1248:
[----:B-1----:R-:W-:Y:S01]  /*71f0*/  FMNMX.FTZ R2, R35, R33, !PT ;  /* 0x0000002123027209 */ /* 0x002fe20007810000 */
[----:B------:R-:W-:Y:S01]  /*7200*/  IMAD.WIDE.U32 R230, R108, -0x326172a9, RZ ;  /* 0xcd9e8d576ce67825 */ /* 0x000fe200078e00ff */
[----:B------:R-:W-:Y:S01]  /*7210*/  LOP3.LUT R6, R106, UR38, RZ, 0x3c, !PT ;  /* 0x000000266a067c12 */ /* 0x000fe2000f8e3cff */
[----:B------:R-:W-:Y:S01]  /*7220*/  USHF.L.U32 UR43, UR22, 0x1, URZ ;  /* 0x00000001162b7899 */ /* 0x000fe2000800063f */
[----:B------:R-:W-:Y:S01]  /*7230*/  FMNMX.FTZ R2, R41, R2, !PT ;  /* 0x0000000229027209 */ /* 0x000fe20007810000 */
[----:B------:R-:W-:Y:S01]  /*7240*/  UIADD3 UR6, UR39, -0x4498517b, URZ ;  /* 0xbb67ae8527067890 */ /* 0x000fe2000fffe03f */
[----:B------:R-:W-:Y:S01]  /*7250*/  IMAD.WIDE.U32 R134, R107, -0x2daee0ad, RZ ;  /* 0xd2511f536b867825 */ /* 0x000fe200078e00ff */
[----:B------:R1:W-:Y:S01]  /*7260*/  STL [R1+0xa8], R6 ;  /* 0x0000a80601007387 */ /* 0x0003e20000100800 */
[----:B------:R-:W-:Y:S01]  /*7270*/  FMNMX.FTZ R2, R32, R2, !PT ;  /* 0x0000000220027209 */ /* 0x000fe20007810000 */
[----:B------:R-:W-:Y:S01]  /*7280*/  UIADD3 UR36, UR38, -0x61c88647, URZ ;  /* 0x9e3779b926247890 */ /* 0x000fe2000fffe03f */
[----:B------:R-:W-:Y:S01]  /*7290*/  LEA R185, R5, UR4, 0x1 ;  /* 0x0000000405b97c11 */ /* 0x000fe2000f8e08ff */
[----:B------:R-:W-:Y:S01]  /*72a0*/  UIADD3 UR33, UR38, 0x3c6ef372, URZ ;  /* 0x3c6ef37226217890 */ /* 0x000fe2000fffe03f */
[----:B------:R-:W-:Y:S01]  /*72b0*/  FMNMX.FTZ R2, R150, R2, !PT ;  /* 0x0000000296027209 */ /* 0x000fe20007810000 */
[----:B------:R-:W-:-:S02]  /*72c0*/  UIADD3 UR32, UR39, 0x76cf5d0a, URZ ;  /* 0x76cf5d0a27207890 */ /* 0x000fc4000fffe03f */
[----:B------:R-:W-:Y:S01]  /*72d0*/  UIADD3 UR25, UR39, 0x32370b8f, URZ ;  /* 0x32370b8f27197890 */ /* 0x000fe2000fffe03f */
[----:B------:R-:W-:Y:S01]  /*72e0*/  FMNMX.FTZ R2, R160, R2, !PT ;  /* 0x00000002a0027209 */ /* 0x000fe20007810000 */
[----:B------:R-:W-:Y:S01]  /*72f0*/  ULDC UR20, c[0x0][0x2ec] ;  /* 0x0000bb0000147ab9 */ /* 0x000fe20000000800 */
[----:B------:R-:W-:Y:S01]  /*7300*/  UIADD3 UR26, UR38, -0x255992d5, URZ ;  /* 0xdaa66d2b261a7890 */ /* 0x000fe2000fffe03f */
[--C-:B------:R-:W-:Y:S01]  /*7310*/  IMAD R186, R4, 0x2, R185.reuse ;  /* 0x0000000204ba7824 */ /* 0x100fe200078e02b9 */
[----:B------:R-:W-:Y:S01]  /*7320*/  FMNMX.FTZ R2, R133, R2, !PT ;  /* 0x0000000285027209 */ /* 0x000fe20007810000 */
[----:B------:R-:W-:Y:S01]  /*7330*/  UIADD3 UR7, UR38, 0x78dde6e4, URZ ;  /* 0x78dde6e426077890 */ /* 0x000fe2000fffe03f */
[----:B------:R-:W-:Y:S01]  /*7340*/  IMAD R188, R0, 0x2, R185 ;  /* 0x0000000200bc7824 */ /* 0x000fe200078e02b9 */
[----:B------:R-:W-:Y:S01]  /*7350*/  UIADD3 UR14, UR39, -0x56f99767, URZ ;  /* 0xa9066899270e7890 */ /* 0x000fe2000fffe03f */
        /* <DEDUP_REMOVED lines=27> */
[----:B-1----:R-:W-:Y:S01]  /*7510*/  LOP3.LUT R6, R231, R6, RZ, 0x3c, !PT ;  /* 0x00000006e7067212 */ /* 0x002fe200078e3cff */
[----:B------:R-:W1:Y:S01]  /*7520*/  SHFL.BFLY PT, R3, R132, 0x2, 0x1f ;  /* 0x0c401f0084037f89 */ /* 0x000e6200000e0000 */
[----:B------:R-:W-:Y:S02]  /*7530*/  FMNMX.FTZ R2, R238, R2, !PT ;  /* 0x00000002ee027209 */ /* 0x000fe40007810000 */
[----:B------:R-:W-:Y:S01]  /*7540*/  LEA R187, R0, R186, 0x1 ;  /* 0x000000ba00bb7211 */ /* 0x000fe200078e08ff */
[----:B------:R-:W-:Y:S01]  /*7550*/  IMAD.WIDE.U32 R58, R6, -0x2daee0ad, RZ ;  /* 0xd2511f53063a7825 */ /* 0x000fe200078e00ff */
[----:B------:R-:W-:-:S03]  /*7560*/  FMNMX.FTZ R2, R225, R2, !PT ;  /* 0x00000002e1027209 */ /* 0x000fc60007810000 */
[----:B------:R-:W-:Y:S01]  /*7570*/  LDSM.16.MT88.4 R48, [R187+0x10000] ;  /* 0x01000000bb30783b */ /* 0x000fe20000004200 */
[----:B------:R-:W-:Y:S02]  /*7580*/  FMNMX.FTZ R2, R226, R2, !PT ;  /* 0x00000002e2027209 */ /* 0x000fe40007810000 */
[----:B------:R-:W-:Y:S01]  /*7590*/  LOP3.LUT R8, R59, UR6, R134, 0x96, !PT ;  /* 0x000000063b087c12 */ /* 0x000fe2000f8e9686 */
[----:B------:R-:W-:Y:S01]  /*75a0*/  UIADD3 UR6, UR39, -0x126145ec, URZ ;  /* 0xed9eba1427067890 */ /* 0x000fe2000fffe03f */
[----:B------:R-:W-:-:S03]  /*75b0*/  FMNMX.FTZ R2, R228, R2, !PT ;  /* 0x00000002e4027209 */ /* 0x000fc60007810000 */
[----:B------:R-:W-:Y:S01]  /*75c0*/  IMAD.WIDE.U32 R56, R8, -0x326172a9, RZ ;  /* 0xcd9e8d5708387825 */ /* 0x000fe200078e00ff */
[----:B------:R-:W-:-:S04]  /*75d0*/  FMNMX.FTZ R2, R224, R2, !PT ;  /* 0x00000002e0027209 */ /* 0x000fc80007810000 */
[----:B------:R-:W-:Y:S02]  /*75e0*/  FMNMX.FTZ R2, R235, R2, !PT ;  /* 0x00000002eb027209 */ /* 0x000fe40007810000 */
[----:B-1----:R-:W-:Y:S01]  /*75f0*/  FMNMX.FTZ R132, R132, R3, !PT ;  /* 0x0000000384847209 */ /* 0x002fe20007810000 */
[----:B------:R-:W-:Y:S02]  /*7600*/  IMAD.U32 R3, RZ, RZ, UR43 ;  /* 0x0000002bff037e24 */ /* 0x000fe4000f8e00ff */
[----:B------:R-:W1:Y:S01]  /*7610*/  SHFL.BFLY PT, R10, R2, 0x2, 0x1f ;  /* 0x0c401f00020a7f89 */ /* 0x000e6200000e0000 */
[----:B------:R-:W-:-:S03]  /*7620*/  UIADD3 UR43, UR43, 0x1, URZ ;  /* 0x000000012b2b7890 */ /* 0x000fc6000fffe03f */
[----:B------:R-:W2:Y:S01]  /*7630*/  SHFL.BFLY PT, R9, R132, 0x1, 0x1f ;  /* 0x0c201f0084097f89 */ /* 0x000ea200000e0000 */
[----:B------:R-:W-:-:S05]  /*7640*/  LOP3.LUT R3, R135, UR39, R3, 0x96, !PT ;  /* 0x0000002787037c12 */ /* 0x000fca000f8e9603 */
[----:B------:R-:W-:-:S05]  /*7650*/  IMAD.WIDE.U32 R6, R3, -0x326172a9, RZ ;  /* 0xcd9e8d5703067825 */ /* 0x000fca00078e00ff */
[----:B------:R-:W-:Y:S02]  /*7660*/  LOP3.LUT R3, R7, UR36, R230, 0x96, !PT ;  /* 0x0000002407037c12 */ /* 0x000fe4000f8e96e6 */
[----:B------:R-:W-:Y:S02]  /*7670*/  LOP3.LUT R8, R57, UR33, R6, 0x96, !PT ;  /* 0x0000002139087c12 */ /* 0x000fe4000f8e9606 */
[----:B-1----:R-:W-:Y:S01]  /*7680*/  FMNMX.FTZ R10, R2, R10, !PT ;  /* 0x0000000a020a7209 */ /* 0x002fe20007810000 */
[----:B------:R-:W-:Y:S01]  /*7690*/  IMAD.WIDE.U32 R2, R3, -0x2daee0ad, RZ ;  /* 0xd2511f5303027825 */ /* 0x000fe200078e00ff */
[----:B--2---:R-:W-:-:S03]  /*76a0*/  FMNMX.FTZ R132, R132, R9, !PT ;  /* 0x0000000984847209 */ /* 0x004fc60007810000 */
[----:B------:R-:W1:Y:S01]  /*76b0*/  SHFL.BFLY PT, R11, R10, 0x1, 0x1f ;  /* 0x0c201f000a0b7f89 */ /* 0x000e6200000e0000 */
        /* <DEDUP_REMOVED lines=9> */
[--C-:B------:R-:W-:Y:S01]  /*7750*/  FFMA.FTZ R7, R35, UR20, -R12.reuse ;  /* 0x0000001423077c23 */ /* 0x100fe2000801080c */
[--C-:B------:R-:W-:Y:S01]  /*7760*/  FFMA.FTZ R3, R33, UR20, -R12.reuse ;  /* 0x0000001421037c23 */ /* 0x100fe2000801080c */
[----:B------:R-:W-:Y:S01]  /*7770*/  FFMA.FTZ R9, R32, UR20, -R12 ;  /* 0x0000001420097c23 */ /* 0x000fe2000801080c */
[----:B------:R-:W-:Y:S01]  /*7780*/  LOP3.LUT R2, R39, UR7, R2, 0x96, !PT ;  /* 0x0000000727027c12 */ /* 0x000fe2000f8e9602 */
[----:B------:R2:W-:Y:S04]  /*7790*/  MUFU.EX2 R233, R7 ;  /* 0x0000000700e97308 */ /* 0x0005e80000000800 */
[----:B------:R-:W-:-:S04]  /*77a0*/  IMAD.WIDE.U32 R36, R2, -0x2daee0ad, RZ ;  /* 0xd2511f5302247825 */ /* 0x000fc800078e00ff */
[----:B------:R-:W-:Y:S01]  /*77b0*/  FFMA.FTZ R2, R41, UR20, -R12 ;  /* 0x0000001429027c23 */ /* 0x000fe2000801080c */
[----:B------:R1:W-:Y:S08]  /*77c0*/  MUFU.EX2 R234, R3 ;  /* 0x0000000300ea7308 */ /* 0x0003f00000000800 */
[----:B------:R3:W-:Y:S01]  /*77d0*/  MUFU.EX2 R241, R2 ;  /* 0x0000000200f17308 */ /* 0x0007e20000000800 */
[----:B--2---:R-:W-:-:S05]  /*77e0*/  IMAD.WIDE.U32 R6, R6, -0x2daee0ad, RZ ;  /* 0xd2511f5306067825 */ /* 0x004fca00078e00ff */
[----:B------:R-:W-:Y:S02]  /*77f0*/  LOP3.LUT R8, R7, UR6, R8, 0x96, !PT ;  /* 0x0000000607087c12 */ /* 0x000fe4000f8e9608 */
[----:B------:R2:W4:Y:S01]  /*7800*/  MUFU.EX2 R178, R9 ;  /* 0x0000000900b27308 */ /* 0x0005220000000800 */
[----:B-1----:R-:W-:Y:S02]  /*7810*/  FMNMX.FTZ R3, R10, R11, !PT ;  /* 0x0000000b0a037209 */ /* 0x002fe40007810000 */
[----:B------:R-:W-:Y:S01]  /*7820*/  LOP3.LUT R10, R37, UR14, R6, 0x96, !PT ;  /* 0x0000000e250a7c12 */ /* 0x000fe2000f8e9606 */
[----:B------:R-:W-:Y:S01]  /*7830*/  IMAD.WIDE.U32 R14, R8, -0x326172a9, RZ ;  /* 0xcd9e8d57080e7825 */ /* 0x000fe200078e00ff */
[----:B------:R-:W-:-:S03]  /*7840*/  FSETP.NEU.FTZ.AND P1, PT, R3, -INF , PT ;  /* 0xff8000000300780b */ /* 0x000fc60003f3d000 */
[----:B------:R-:W-:-:S05]  /*7850*/  FMUL.FTZ R6, R3, UR20 ;  /* 0x0000001403067c20 */ /* 0x000fca0008410000 */
[----:B---3--:R-:W-:Y:S01]  /*7860*/  FSEL R2, R6, RZ, P1 ;  /* 0x000000ff06027208 */ /* 0x008fe20000800000 */
[----:B------:R-:W-:-:S04]  /*7870*/  IMAD.WIDE.U32 R6, R10, -0x326172a9, RZ ;  /* 0xcd9e8d570a067825 */ /* 0x000fc800078e00ff */
[--C-:B------:R-:W-:Y:S01]  /*7880*/  FFMA.FTZ R10, R42, UR20, -R2.reuse ;  /* 0x000000142a0a7c23 */ /* 0x100fe20008010802 */
[----:B------:R-:W-:Y:S01]  /*7890*/  LOP3.LUT R8, R6, 0xffff, RZ, 0xc0, !PT ;  /* 0x0000ffff06087812 */ /* 0x000fe200078ec0ff */
[----:B------:R-:W-:Y:S01]  /*78a0*/  FFMA.FTZ R5, R40, UR20, -R2 ;  /* 0x0000001428057c23 */ /* 0x000fe20008010802 */
[----:B------:R-:W-:Y:S01]  /*78b0*/  LOP3.LUT R13, R6, 0xff, RZ, 0xc0, !PT ;  /* 0x000000ff060d7812 */ /* 0x000fe200078ec0ff */
[----:B------:R1:W-:Y:S01]  /*78c0*/  MUFU.EX2 R236, R10 ;  /* 0x0000000a00ec7308 */ /* 0x0003e20000000800 */
[----:B--2---:R-:W-:Y:S01]  /*78d0*/  SHF.R.U32.HI R9, RZ, 0x10, R6 ;  /* 0x00000010ff097819 */ /* 0x004fe20000011606 */
[----:B------:R-:W-:Y:S01]  /*78e0*/  FFMA.FTZ R0, R43, UR20, -R2 ;  /* 0x000000142b007c23 */ /* 0x000fe20008010802 */
[----:B------:R-:W-:Y:S01]  /*78f0*/  SHF.R.U32.HI R11, RZ, 0x18, R6 ;  /* 0x00000018ff0b7819 */ /* 0x000fe20000011606 */
[----:B------:R-:W2:Y:S01]  /*7900*/  LDSM.16.MT88.4 R40, [R188+0x12000] ;  /* 0x01200000bc28783b */ /* 0x000ea20000004200 */
[----:B------:R-:W-:Y:S02]  /*7910*/  LOP3.LUT R6, R7, UR10, R14, 0x96, !PT ;  /* 0x0000000a07067c12 */ /* 0x000fe4000f8e960e */
[----:B------:R-:W-:Y:S01]  /*7920*/  LOP3.LUT R9, R9, 0xff, RZ, 0xc0, !PT ;  /* 0x000000ff09097812 */ /* 0x000fe200078ec0ff */
[----:B------:R3:W-:Y:S01]  /*7930*/  MUFU.EX2 R229, R5 ;  /* 0x0000000500e57308 */ /* 0x0007e20000000800 */
[----:B------:R-:W-:-:S02]  /*7940*/  LOP3.LUT R4, R6, 0xffff, RZ, 0xc0, !PT ;  /* 0x0000ffff06047812 */ /* 0x000fc400078ec0ff */
[----:B------:R-:W-:Y:S02]  /*7950*/  LOP3.LUT R7, R6, 0xff, RZ, 0xc0, !PT ;  /* 0x000000ff06077812 */ /* 0x000fe400078ec0ff */
[----:B------:R-:W-:Y:S02]  /*7960*/  SHF.R.U32.HI R4, RZ, 0x8, R4 ;  /* 0x00000008ff047819 */ /* 0x000fe40000011604 */
[----:B------:R-:W-:Y:S01]  /*7970*/  PRMT R9, R9, 0x5410, R11 ;  /* 0x0000541009097816 */ /* 0x000fe2000000000b */
[----:B------:R5:W-:Y:S01]  /*7980*/  MUFU.EX2 R176, R0 ;  /* 0x0000000000b07308 */ /* 0x000be20000000800 */
[----:B-1----:R-:W-:Y:S01]  /*7990*/  SHF.R.U32.HI R10, RZ, 0x8, R8 ;  /* 0x00000008ff0a7819 */ /* 0x002fe20000011608 */
[----:B------:R-:W-:Y:S02]  /*79a0*/  FFMA.FTZ R8, R34, UR20, -R2 ;  /* 0x0000001422087c23 */ /* 0x000fe40008010802 */
[----:B------:R-:W-:Y:S01]  /*79b0*/  LDSM.16.MT88.4 R32, [R187+0x12000] ;  /* 0x01200000bb20783b */ /* 0x000fe20000004200 */
[----:B------:R-:W-:-:S02]  /*79c0*/  PRMT R10, R13, 0x5410, R10 ;  /* 0x000054100d0a7816 */ /* 0x000fc4000000000a */
[----:B------:R-:W-:Y:S01]  /*79d0*/  PRMT R13, R7, 0x5410, R4 ;  /* 0x00005410070d7816 */ /* 0x000fe20000000004 */
[----:B------:R1:W1:Y:S01]  /*79e0*/  MUFU.EX2 R240, R8 ;  /* 0x0000000800f07308 */ /* 0x0002620000000800 */
[----:B---3--:R-:W-:Y:S02]  /*79f0*/  HSET2.LE.AND R5, R9, R179, PT ;  /* 0x000000b309057233 */ /* 0x008fe40003803000 */
[----:B----4-:R-:W-:Y:S02]  /*7a00*/  F2FP.F16.F32.PACK_AB R4, R178, R241 ;  /* 0x000000f1b204723e */ /* 0x010fe400000000ff */
[----:B-----5:R-:W-:-:S04]  /*7a10*/  SHF.R.U32.HI R0, RZ, 0x10, R6 ;  /* 0x00000010ff007819 */ /* 0x020fc80000011606 */
[----:B------:R-:W-:Y:S02]  /*7a20*/  LOP3.LUT R7, R0, 0xff, RZ, 0xc0, !PT ;  /* 0x000000ff00077812 */ /* 0x000fe400078ec0ff */
[----:B------:R-:W-:Y:S02]  /*7a30*/  HSET2.LE.AND R0, R10, R179, PT ;  /* 0x000000b30a007233 */ /* 0x000fe40003803000 */
[----:B-1----:R-:W-:Y:S02]  /*7a40*/  SHF.R.U32.HI R8, RZ, 0x18, R6 ;  /* 0x00000018ff087819 */ /* 0x002fe40000011606 */
[----:B------:R-:W-:Y:S02]  /*7a50*/  F2FP.F16.F32.PACK_AB R6, R229, R240 ;  /* 0x000000f0e506723e */ /* 0x000fe400000000ff */
[----:B------:R-:W-:Y:S02]  /*7a60*/  PRMT R7, R7, 0x5410, R8 ;  /* 0x0000541007077816 */ /* 0x000fe40000000008 */
[----:B------:R-:W-:-:S02]  /*7a70*/  LOP3.LUT R10, R0, R4, RZ, 0xc0, !PT ;  /* 0x00000004000a7212 */ /* 0x000fc400078ec0ff */
[----:B------:R-:W-:Y:S02]  /*7a80*/  LOP3.LUT R11, R5, R6, RZ, 0xc0, !PT ;  /* 0x00000006050b7212 */ /* 0x000fe400078ec0ff */
[--C-:B------:R-:W-:Y:S02]  /*7a90*/  HSET2.LE.AND R0, R13, R179.reuse, PT ;  /* 0x000000b30d007233 */ /* 0x100fe40003803000 */
[----:B------:R-:W-:Y:S02]  /*7aa0*/  F2FP.F16.F32.PACK_AB R4, R234, R233 ;  /* 0x000000e9ea04723e */ /* 0x000fe400000000ff */
[----:B------:R-:W-:Y:S02]  /*7ab0*/  HSET2.LE.AND R5, R7, R179, PT ;  /* 0x000000b307057233 */ /* 0x000fe40003803000 */
[----:B------:R-:W-:Y:S02]  /*7ac0*/  F2FP.F16.F32.PACK_AB R6, R176, R236 ;  /* 0x000000ecb006723e */ /* 0x000fe400000000ff */
[----:B------:R-:W-:-:S02]  /*7ad0*/  LOP3.LUT R8, R0, R4, RZ, 0xc0, !PT ;  /* 0x0000000400087212 */ /* 0x000fc400078ec0ff */
[----:B------:R-:W-:Y:S02]  /*7ae0*/  LOP3.LUT R9, R5, R6, RZ, 0xc0, !PT ;  /* 0x0000000605097212 */ /* 0x000fe400078ec0ff */
[----:B------:R-:W1:Y:S01]  /*7af0*/  LDSM.16.MT88.4 R4, [R187+0x14000] ;  /* 0x01400000bb04783b */ /* 0x000e620000004200 */
[----:B------:R-:W-:-:S04]  /*7b00*/  LOP3.LUT R0, R15, UR15, R38, 0x96, !PT ;  /* 0x0000000f0f007c12 */ /* 0x000fc8000f8e9626 */
[C---:B------:R-:W-:Y:S06]  /*7b10*/  HMMA.16816.F32 R144, R8.reuse, R44, RZ ;  /* 0x0000002c0890723c */ /* 0x040fec00000018ff */
[C---:B------:R-:W-:Y:S06]  /*7b20*/  HMMA.16816.F32 R136, R8.reuse, R46, RZ ;  /* 0x0000002e0888723c */ /* 0x040fec00000018ff */
[C---:B------:R-:W-:Y:S06]  /*7b30*/  HMMA.16816.F32 R112, R8.reuse, R60, RZ ;  /* 0x0000003c0870723c */ /* 0x040fec00000018ff */
[C---:B------:R-:W-:Y:S06]  /*7b40*/  HMMA.16816.F32 R84, R8.reuse, R62, RZ ;  /* 0x0000003e0854723c */ /* 0x040fec00000018ff */
[C---:B--2---:R-:W-:Y:S06]  /*7b50*/  HMMA.16816.F32 R60, R8.reuse, R40, RZ ;  /* 0x00000028083c723c */ /* 0x044fec00000018ff */
[C---:B------:R-:W-:Y:S01]  /*7b60*/  HMMA.16816.F32 R44, R8.reuse, R42, RZ ;  /* 0x0000002a082c723c */ /* 0x040fe200000018ff */
[----:B------:R-:W-:Y:S05]  /*7b70*/  LDSM.16.MT88.4 R40, [R186+0x16000] ;  /* 0x01600000ba28783b */ /* 0x000fea0000004200 */
[C---:B------:R-:W-:Y:S06]  /*7b80*/  HMMA.16816.F32 R120, R8.reuse, R28, RZ ;  /* 0x0000001c0878723c */ /* 0x040fec00000018ff */
[C---:B------:R-:W-:Y:S01]  /*7b90*/  HMMA.16816.F32 R92, R8.reuse, R30, RZ ;  /* 0x0000001e085c723c */ /* 0x040fe200000018ff */
[----:B------:R-:W2:Y:S05]  /*7ba0*/  LDSM.16.MT88.4 R28, [R185+0x16000] ;  /* 0x01600000b91c783b */ /* 0x000eaa0000004200 */
[C---:B------:R-:W-:Y:S06]  /*7bb0*/  HMMA.16816.F32 R104, R8.reuse, R20, RZ ;  /* 0x000000140868723c */ /* 0x040fec00000018ff */
[C---:B------:R-:W-:Y:S01]  /*7bc0*/  HMMA.16816.F32 R76, R8.reuse, R22, RZ ;  /* 0x00000016084c723c */ /* 0x040fe200000018ff */
[----:B------:R-:W3:Y:S05]  /*7bd0*/  LDSM.16.MT88.4 R20, [R188+0x16000] ;  /* 0x01600000bc14783b */ /* 0x000eea0000004200 */
[C---:B------:R-:W-:Y:S06]  /*7be0*/  HMMA.16816.F32 R100, R8.reuse, R16, RZ ;  /* 0x000000100864723c */ /* 0x040fec00000018ff */
[C---:B------:R-:W-:Y:S01]  /*7bf0*/  HMMA.16816.F32 R72, R8.reuse, R18, RZ ;  /* 0x000000120848723c */ /* 0x040fe200000018ff */
[----:B------:R-:W4:Y:S05]  /*7c00*/  LDSM.16.MT88.4 R16, [R187+0x16000] ;  /* 0x01600000bb10783b */ /* 0x000f2a0000004200 */
[C---:B------:R-:W-:Y:S06]  /*7c10*/  HMMA.16816.F32 R116, R8.reuse, R64, RZ ;  /* 0x000000400874723c */ /* 0x040fec00000018ff */
[C---:B------:R-:W-:Y:S06]  /*7c20*/  HMMA.16816.F32 R88, R8.reuse, R66, RZ ;  /* 0x000000420858723c */ /* 0x040fec00000018ff */
[C---:B-1----:R-:W-:Y:S06]  /*7c30*/  HMMA.16816.F32 R64, R8.reuse, R6, RZ ;  /* 0x000000060840723c */ /* 0x042fec00000018ff */
[----:B------:R-:W-:Y:S01]  /*7c40*/  HMMA.16816.F32 R124, R8, R52, RZ ;  /* 0x00000034087c723c */ /* 0x000fe200000018ff */
[----:B------:R-:W-:Y:S01]  /*7c50*/  FFMA.FTZ R6, R133, UR20, -R12 ;  /* 0x0000001485067c23 */ /* 0x000fe2000801080c */
[----:B------:R-:W-:-:S03]  /*7c60*/  MOV R133, R232 ;  /* 0x000000e800857202 */ /* 0x000fc60000000f00 */
[----:B------:R1:W-:Y:S01]  /*7c70*/  MUFU.EX2 R172, R6 ;  /* 0x0000000600ac7308 */ /* 0x0003e20000000800 */
[C---:B------:R-:W-:Y:S06]  /*7c80*/  HMMA.16816.F32 R96, R8.reuse, R54, RZ ;  /* 0x000000360860723c */ /* 0x040fec00000018ff */
[C---:B------:R-:W-:Y:S06]  /*7c90*/  HMMA.16816.F32 R52, R8.reuse, R4, RZ ;  /* 0x000000040834723c */ /* 0x040fec00000018ff */
[----:B------:R-:W-:Y:S01]  /*7ca0*/  HMMA.16816.F32 R108, R8, R32, RZ ;  /* 0x00000020086c723c */ /* 0x000fe200000018ff */
[--C-:B------:R-:W-:Y:S01]  /*7cb0*/  FFMA.FTZ R4, R150, UR20, -R12.reuse ;  /* 0x0000001496047c23 */ /* 0x100fe2000801080c */
[----:B-1----:R-:W-:-:S03]  /*7cc0*/  FFMA.FTZ R6, R148, UR20, -R12 ;  /* 0x0000001494067c23 */ /* 0x002fc6000801080c */
[----:B------:R1:W-:Y:S01]  /*7cd0*/  MUFU.EX2 R154, R4 ;  /* 0x00000004009a7308 */ /* 0x0003e20000000800 */
[C---:B------:R-:W-:Y:S06]  /*7ce0*/  HMMA.16816.F32 R80, R8.reuse, R34, RZ ;  /* 0x000000220850723c */ /* 0x040fec00000018ff */
[C---:B------:R-:W-:Y:S01]  /*7cf0*/  HMMA.16816.F32 R68, R8.reuse, R48, RZ ;  /* 0x000000300844723c */ /* 0x040fe200000018ff */
[----:B------:R5:W3:Y:S05]  /*7d00*/  MUFU.EX2 R153, R6 ;  /* 0x0000000600997308 */ /* 0x000aea0000000800 */
[----:B--2---:R-:W-:Y:S01]  /*7d10*/  HMMA.16816.F32 R32, R8, R28, RZ ;  /* 0x0000001c0820723c */ /* 0x004fe200000018ff */
[----:B-1----:R-:W-:-:S05]  /*7d20*/  IMAD.WIDE.U32 R4, R0, -0x2daee0ad, RZ ;  /* 0xd2511f5300047825 */ /* 0x002fca00078e00ff */
[----:B------:R-:W-:Y:S01]  /*7d30*/  HMMA.16816.F32 R48, R8, R50, RZ ;  /* 0x000000320830723c */ /* 0x000fe200000018ff */
[----:B------:R-:W-:Y:S02]  /*7d40*/  LOP3.LUT R0, R5, UR11, R36, 0x96, !PT ;  /* 0x0000000b05007c12 */ /* 0x000fe4000f8e9624 */
[----:B------:R-:W-:-:S03]  /*7d50*/  LOP3.LUT R5, R4, 0xffff, RZ, 0xc0, !PT ;  /* 0x0000ffff04057812 */ /* 0x000fc600078ec0ff */
[C---:B------:R-:W-:Y:S01]  /*7d60*/  HMMA.16816.F32 R140, R8.reuse, R24, RZ ;  /* 0x00000018088c723c */ /* 0x040fe200000018ff */
[----:B------:R-:W-:Y:S02]  /*7d70*/  LOP3.LUT R15, R4, 0xff, RZ, 0xc0, !PT ;  /* 0x000000ff040f7812 */ /* 0x000fe400078ec0ff */
[--C-:B------:R-:W-:Y:S02]  /*7d80*/  SHF.R.U32.HI R7, RZ, 0x10, R4.reuse ;  /* 0x00000010ff077819 */ /* 0x100fe40000011604 */
[----:B------:R-:W-:Y:S01]  /*7d90*/  SHF.R.U32.HI R14, RZ, 0x18, R4 ;  /* 0x00000018ff0e7819 */ /* 0x000fe20000011604 */
[C---:B------:R-:W-:Y:S01]  /*7da0*/  HMMA.16816.F32 R128, R8.reuse, R26, RZ ;  /* 0x0000001a0880723c */ /* 0x040fe200000018ff */
[C---:B------:R-:W-:Y:S01]  /*7db0*/  LOP3.LUT R4, R0.reuse, 0xffff, RZ, 0xc0, !PT ;  /* 0x0000ffff00047812 */ /* 0x040fe200078ec0ff */
[----:B------:R-:W-:Y:S01]  /*7dc0*/  LDSM.16.MT88.4 R24, [R185+0x10800] ;  /* 0x01080000b918783b */ /* 0x000fe20000004200 */
[----:B-----5:R-:W-:Y:S01]  /*7dd0*/  SHF.R.U32.HI R6, RZ, 0x8, R5 ;  /* 0x00000008ff067819 */ /* 0x020fe20000011605 */
[----:B------:R-:W-:Y:S01]  /*7de0*/  FFMA.FTZ R5, R149, UR20, -R2 ;  /* 0x0000001495057c23 */ /* 0x000fe20008010802 */
[----:B------:R-:W-:Y:S01]  /*7df0*/  LOP3.LUT R7, R7, 0xff, RZ, 0xc0, !PT ;  /* 0x000000ff07077812 */ /* 0x000fe200078ec0ff */
[----:B------:R-:W-:Y:S01]  /*7e00*/  HMMA.16816.F32 R148, R8, R42, RZ ;  /* 0x0000002a0894723c */ /* 0x000fe200000018ff */
[----:B------:R-:W-:Y:S01]  /*7e10*/  LOP3.LUT R13, R0, 0xff, RZ, 0xc0, !PT ;  /* 0x000000ff000d7812 */ /* 0x000fe200078ec0ff */
[----:B------:R1:W-:Y:S01]  /*7e20*/  MUFU.EX2 R173, R5 ;  /* 0x0000000500ad7308 */ /* 0x0003e20000000800 */
[----:B------:R-:W-:-:S02]  /*7e30*/  SHF.R.U32.HI R4, RZ, 0x8, R4 ;  /* 0x00000008ff047819 */ /* 0x000fc40000011604 */
[----:B------:R-:W-:Y:S01]  /*7e40*/  PRMT R6, R15, 0x5410, R6 ;  /* 0x000054100f067816 */ /* 0x000fe20000000006 */
[----:B---3--:R-:W-:Y:S01]  /*7e50*/  IMAD.MOV.U32 R15, RZ, RZ, R153 ;  /* 0x000000ffff0f7224 */ /* 0x008fe200078e0099 */
[----:B------:R-:W-:Y:S01]  /*7e60*/  PRMT R14, R7, 0x5410, R14 ;  /* 0x00005410070e7816 */ /* 0x000fe2000000000e */
[----:B------:R-:W-:Y:S01]  /*7e70*/  IMAD.MOV.U32 R42, RZ, RZ, R154 ;  /* 0x000000ffff2a7224 */ /* 0x000fe200078e009a */
[----:B------:R-:W-:Y:S01]  /*7e80*/  PRMT R13, R13, 0x5410, R4 ;  /* 0x000054100d0d7816 */ /* 0x000fe20000000004 */
[C---:B------:R-:W-:Y:S01]  /*7e90*/  HMMA.16816.F32 R28, R8.reuse, R30, RZ ;  /* 0x0000001e081c723c */ /* 0x040fe200000018ff */
[--C-:B------:R-:W-:Y:S02]  /*7ea0*/  SHF.R.U32.HI R4, RZ, 0x10, R0.reuse ;  /* 0x00000010ff047819 */ /* 0x100fe40000011600 */
[----:B------:R-:W-:Y:S02]  /*7eb0*/  SHF.R.U32.HI R7, RZ, 0x18, R0 ;  /* 0x00000018ff077819 */ /* 0x000fe40000011600 */
[----:B------:R-:W-:Y:S01]  /*7ec0*/  HSET2.LE.AND R0, R6, R179, PT ;  /* 0x000000b306007233 */ /* 0x000fe20003803000 */
[----:B------:R-:W-:Y:S01]  /*7ed0*/  HMMA.16816.F32 R36, R8, R40, RZ ;  /* 0x000000280824723c */ /* 0x000fe200000018ff */
[----:B------:R-:W-:Y:S01]  /*7ee0*/  F2FP.F16.F32.PACK_AB R6, R15, R172 ;  /* 0x000000ac0f06723e */ /* 0x000fe200000000ff */
[----:B-1----:R-:W-:Y:S01]  /*7ef0*/  FFMA.FTZ R5, R152, UR20, -R2 ;  /* 0x0000001498057c23 */ /* 0x002fe20008010802 */
[----:B------:R-:W-:-:S02]  /*7f00*/  LOP3.LUT R4, R4, 0xff, RZ, 0xc0, !PT ;  /* 0x000000ff04047812 */ /* 0x000fc400078ec0ff */
[----:B------:R-:W-:Y:S01]  /*7f10*/  LOP3.LUT R6, R0, R6, RZ, 0xc0, !PT ;  /* 0x0000000600067212 */ /* 0x000fe200078ec0ff */
[----:B------:R1:W2:Y:S01]  /*7f20*/  MUFU.EX2 R227, R5 ;  /* 0x0000000500e37308 */ /* 0x0002a20000000800 */
[----:B------:R-:W-:Y:S01]  /*7f30*/  FFMA.FTZ R0, R164, UR20, -R2 ;  /* 0x00000014a4007c23 */ /* 0x000fe20008010802 */
[----:B------:R-:W-:Y:S01]  /*7f40*/  HMMA.16816.F32 R156, R8, R20, RZ ;  /* 0x00000014089c723c */ /* 0x000fe200000018ff */
[----:B------:R-:W-:Y:S01]  /*7f50*/  IMAD.MOV.U32 R41, RZ, RZ, R241 ;  /* 0x000000ffff297224 */ /* 0x000fe200078e00f1 */
[----:B------:R-:W-:-:S04]  /*7f60*/  MOV R40, R240 ;  /* 0x000000f000287202 */ /* 0x000fc80000000f00 */
[C---:B------:R-:W-:Y:S01]  /*7f70*/  HMMA.16816.F32 R152, R8.reuse, R22, RZ ;  /* 0x000000160898723c */ /* 0x040fe200000018ff */
[----:B------:R3:W-:Y:S01]  /*7f80*/  MUFU.EX2 R175, R0 ;  /* 0x0000000000af7308 */ /* 0x0007e20000000800 */
[----:B------:R-:W-:Y:S04]  /*7f90*/  LDSM.16.MT88.4 R20, [R186+0x10800] ;  /* 0x01080000ba14783b */ /* 0x000fe80000004200 */
[----:B----4-:R-:W-:Y:S01]  /*7fa0*/  HMMA.16816.F32 R164, R8, R18, RZ ;  /* 0x0000001208a4723c */ /* 0x010fe200000018ff */
[----:B-1----:R-:W-:-:S05]  /*7fb0*/  FFMA.FTZ R5, R160, UR20, -R12 ;  /* 0x00000014a0057c23 */ /* 0x002fca000801080c */
[----:B------:R-:W-:Y:S01]  /*7fc0*/  HMMA.16816.F32 R160, R8, R16, RZ ;  /* 0x0000001008a0723c */ /* 0x000fe200000018ff */
[----:B------:R-:W1:Y:S01]  /*7fd0*/  LDSM.16.MT88.4 R8, [R187+0x10800] ;  /* 0x01080000bb08783b */ /* 0x000e620000004200 */
[----:B------:R4:W5:Y:S03]  /*7fe0*/  MUFU.EX2 R174, R5 ;  /* 0x0000000500ae7308 */ /* 0x0009660000000800 */
[----:B------:R-:W1:Y:S01]  /*7ff0*/  LDSM.16.MT88.4 R16, [R188+0x10800] ;  /* 0x01080000bc10783b */ /* 0x000e620000004200 */
[----:B---3--:R-:W-:Y:S01]  /*8000*/  HSET2.LE.AND R0, R14, R179, PT ;  /* 0x000000b30e007233 */ /* 0x008fe20003803000 */
[----:B------:R-:W-:Y:S01]  /*8010*/  IMAD.MOV.U32 R14, RZ, RZ, R233 ;  /* 0x000000ffff0e7224 */ /* 0x000fe200078e00e9 */
[----:B----4-:R-:W-:Y:S01]  /*8020*/  PRMT R5, R4, 0x5410, R7 ;  /* 0x0000541004057816 */ /* 0x010fe20000000007 */
[----:B------:R-:W-:Y:S01]  /*8030*/  FFMA.FTZ R4, R168, UR20, -R2 ;  /* 0x00000014a8047c23 */ /* 0x000fe20008010802 */
[----:B--2---:R-:W-:-:S03]  /*8040*/  F2FP.F16.F32.PACK_AB R7, R227, R173 ;  /* 0x000000ade307723e */ /* 0x004fc600000000ff */
[----:B------:R5:W2:Y:S01]  /*8050*/  MUFU.EX2 R43, R4 ;  /* 0x00000004002b7308 */ /* 0x000aa20000000800 */
[----:B------:R-:W-:Y:S02]  /*8060*/  LOP3.LUT R7, R0, R7, RZ, 0xc0, !PT ;  /* 0x0000000700077212 */ /* 0x000fe400078ec0ff */
[----:B------:R-:W-:Y:S01]  /*8070*/  HSET2.LE.AND R0, R13, R179, PT ;  /* 0x000000b30d007233 */ /* 0x000fe20003803000 */
[----:B------:R-:W-:Y:S01]  /*8080*/  IMAD.MOV.U32 R13, RZ, RZ, R235 ;  /* 0x000000ffff0d7224 */ /* 0x000fe200078e00eb */
[----:B-----5:R-:W-:-:S04]  /*8090*/  F2FP.F16.F32.PACK_AB R4, R174, R42 ;  /* 0x0000002aae04723e */ /* 0x020fc800000000ff */
[----:B------:R-:W-:Y:S02]  /*80a0*/  LOP3.LUT R4, R0, R4, RZ, 0xc0, !PT ;  /* 0x0000000400047212 */ /* 0x000fe400078ec0ff */
[----:B------:R-:W-:Y:S02]  /*80b0*/  HSET2.LE.AND R0, R5, R179, PT ;  /* 0x000000b305007233 */ /* 0x000fe40003803000 */
[----:B--2---:R-:W-:-:S04]  /*80c0*/  F2FP.F16.F32.PACK_AB R5, R43, R175 ;  /* 0x000000af2b05723e */ /* 0x004fc800000000ff */
[----:B------:R-:W-:Y:S02]  /*80d0*/  LOP3.LUT R5, R0, R5, RZ, 0xc0, !PT ;  /* 0x0000000500057212 */ /* 0x000fe400078ec0ff */
[----:B------:R-:W-:-:S04]  /*80e0*/  MOV R0, UR43 ;  /* 0x0000002b00007c02 */ /* 0x000fc80008000f00 */
[----:B------:R-:W-:Y:S01]  /*80f0*/  LOP3.LUT R0, R135, UR39, R0, 0x96, !PT ;  /* 0x0000002787007c12 */ /* 0x000fe2000f8e9600 */
[C---:B-1----:R-:W-:Y:S06]  /*8100*/  HMMA.16816.F32 R68, R4.reuse, R8, R68 ;  /* 0x000000080444723c */ /* 0x042fec0000001844 */
[C---:B------:R-:W-:Y:S06]  /*8110*/  HMMA.16816.F32 R8, R4.reuse, R10, R48 ;  /* 0x0000000a0408723c */ /* 0x040fec0000001830 */
[----:B------:R-:W-:Y:S01]  /*8120*/  HMMA.16816.F32 R220, R4, R24, R144 ;  /* 0x0000001804dc723c */ /* 0x000fe20000001890 */
[----:B------:R-:W-:Y:S01]  /*8130*/  MOV R48, R175 ;  /* 0x000000af00307202 */ /* 0x000fe20000000f00 */
[----:B------:R-:W-:-:S02]  /*8140*/  IMAD.MOV.U32 R49, RZ, RZ, R174 ;  /* 0x000000ffff317224 */ /* 0x000fc400078e00ae */
[----:B------:R-:W-:Y:S02]  /*8150*/  IMAD.MOV.U32 R51, RZ, RZ, R173 ;  /* 0x000000ffff337224 */ /* 0x000fe400078e00ad */
[----:B------:R-:W-:Y:S01]  /*8160*/  HMMA.16816.F32 R180, R4, R26, R136 ;  /* 0x0000001a04b4723c */ /* 0x000fe20000001888 */
[----:B------:R-:W-:Y:S01]  /*8170*/  LDSM.16.MT88.4 R24, [R188+0x14800] ;  /* 0x01480000bc18783b */ /* 0x000fe20000004200 */
[----:B------:R-:W-:-:S04]  /*8180*/  IMAD.MOV.U32 R50, RZ, RZ, R172 ;  /* 0x000000ffff327224 */ /* 0x000fc800078e00ac */
[C---:B------:R-:W-:Y:S01]  /*8190*/  HMMA.16816.F32 R144, R4.reuse, R20, R124 ;  /* 0x000000140490723c */ /* 0x040fe2000000187c */
[----:B------:R-:W-:Y:S01]  /*81a0*/  IMAD.MOV.U32 R139, RZ, RZ, R68 ;  /* 0x000000ffff8b7224 */ /* 0x000fe200078e0044 */
[----:B------:R-:W-:Y:S01]  /*81b0*/  MOV R138, R69 ;  /* 0x00000045008a7202 */ /* 0x000fe20000000f00 */
[----:B------:R-:W-:Y:S02]  /*81c0*/  IMAD.MOV.U32 R137, RZ, RZ, R70 ;  /* 0x000000ffff897224 */ /* 0x000fe400078e0046 */
[----:B------:R-:W-:Y:S01]  /*81d0*/  IMAD.MOV.U32 R136, RZ, RZ, R71 ;  /* 0x000000ffff887224 */ /* 0x000fe200078e0047 */
[----:B------:R-:W-:Y:S01]  /*81e0*/  HMMA.16816.F32 R124, R4, R22, R96 ;  /* 0x00000016047c723c */ /* 0x000fe20000001860 */
[----:B------:R-:W1:Y:S01]  /*81f0*/  LDSM.16.MT88.4 R20, [R185+0x12800] ;  /* 0x01280000b914783b */ /* 0x000e620000004200 */
[----:B------:R-:W-:Y:S01]  /*8200*/  IMAD.MOV.U32 R71, RZ, RZ, R8 ;  /* 0x000000ffff477224 */ /* 0x000fe200078e0008 */
[----:B------:R-:W-:Y:S01]  /*8210*/  MOV R70, R9 ;  /* 0x0000000900467202 */ /* 0x000fe20000000f00 */
[----:B------:R-:W-:-:S02]  /*8220*/  IMAD.MOV.U32 R69, RZ, RZ, R10 ;  /* 0x000000ffff457224 */ /* 0x000fc400078e000a */
[----:B------:R-:W-:Y:S01]  /*8230*/  IMAD.MOV.U32 R68, RZ, RZ, R11 ;  /* 0x000000ffff447224 */ /* 0x000fe200078e000b */
[C---:B------:R-:W-:Y:S01]  /*8240*/  HMMA.16816.F32 R120, R4.reuse, R16, R120 ;  /* 0x000000100478723c */ /* 0x040fe20000001878 */
[----:B------:R-:W2:Y:S05]  /*8250*/  LDSM.16.MT88.4 R8, [R188+0x12800] ;  /* 0x01280000bc08783b */ /* 0x000eaa0000004200 */
[C---:B------:R-:W-:Y:S01]  /*8260*/  HMMA.16816.F32 R96, R4.reuse, R18, R92 ;  /* 0x000000120460723c */ /* 0x040fe2000000185c */
[----:B------:R-:W3:Y:S05]  /*8270*/  LDSM.16.MT88.4 R16, [R186+0x12800] ;  /* 0x01280000ba10783b */ /* 0x000eea0000004200 */
[C---:B-1----:R-:W-:Y:S06]  /*8280*/  HMMA.16816.F32 R248, R4.reuse, R20, R116 ;  /* 0x0000001404f8723c */ /* 0x042fec0000001874 */
[C---:B------:R-:W-:Y:S01]  /*8290*/  HMMA.16816.F32 R240, R4.reuse, R22, R88 ;  /* 0x0000001604f0723c */ /* 0x040fe20000001858 */
[----:B------:R-:W1:Y:S05]  /*82a0*/  LDSM.16.MT88.4 R20, [R187+0x12800] ;  /* 0x01280000bb14783b */ /* 0x000e6a0000004200 */
[----:B--2---:R-:W-:Y:S01]  /*82b0*/  HMMA.16816.F32 R116, R4, R8, R60 ;  /* 0x000000080474723c */ /* 0x004fe2000000183c */
        /* <DEDUP_REMOVED lines=10> */
[----:B------:R-:W2:Y:S05]  /*8360*/  LDSM.16.MT88.4 R16, [R185+0x14800] ;  /* 0x01480000b910783b */ /* 0x000eaa0000004200 */
[----:B------:R-:W-:Y:S01]  /*8370*/  HMMA.16816.F32 R176, R4, R10, R44 ;  /* 0x0000000a04b0723c */ /* 0x000fe2000000182c */
[----:B------:R-:W3:Y:S06]  /*8380*/  LDSM.16.MT88.4 R8, [R186+0x14800] ;  /* 0x01480000ba08783b */ /* 0x000eec0000004200 */
[----:B------:R-:W-:-:S02]  /*8390*/  IMAD.MOV.U32 R46, RZ, RZ, R239 ;  /* 0x000000ffff2e7224 */ /* 0x000fc400078e00ef */
[----:B------:R-:W-:Y:S02]  /*83a0*/  IMAD.MOV.U32 R47, RZ, RZ, R238 ;  /* 0x000000ffff2f7224 */ /* 0x000fe400078e00ee */
[----:B------:R-:W-:Y:S02]  /*83b0*/  IMAD.MOV.U32 R45, RZ, RZ, R237 ;  /* 0x000000ffff2d7224 */ /* 0x000fe400078e00ed */
[----:B------:R-:W-:Y:S01]  /*83c0*/  IMAD.MOV.U32 R44, RZ, RZ, R225 ;  /* 0x000000ffff2c7224 */ /* 0x000fe200078e00e1 */
[----:B-1----:R-:W-:Y:S07]  /*83d0*/  HMMA.16816.F32 R172, R4, R20, R108 ;  /* 0x0000001404ac723c */ /* 0x002fee000000186c */
[----:B------:R-:W-:Y:S01]  /*83e0*/  IMAD.MOV.U32 R109, RZ, RZ, R171 ;  /* 0x000000ffff6d7224 */ /* 0x000fe200078e00ab */
[----:B------:R-:W-:Y:S01]  /*83f0*/  MOV R108, R224 ;  /* 0x000000e0006c7202 */ /* 0x000fe20000000f00 */
[----:B------:R-:W-:-:S02]  /*8400*/  IMAD.MOV.U32 R110, RZ, RZ, R170 ;  /* 0x000000ffff6e7224 */ /* 0x000fc400078e00aa */
[----:B------:R-:W-:Y:S02]  /*8410*/  IMAD.MOV.U32 R111, RZ, RZ, R169 ;  /* 0x000000ffff6f7224 */ /* 0x000fe400078e00a9 */
[C---:B------:R-:W-:Y:S01]  /*8420*/  HMMA.16816.F32 R168, R4.reuse, R22, R80 ;  /* 0x0000001604a8723c */ /* 0x040fe20000001850 */
[----:B------:R-:W1:Y:S05]  /*8430*/  LDSM.16.MT88.4 R20, [R187+0x14800] ;  /* 0x01480000bb14783b */ /* 0x000e6a0000004200 */
[C---:B--2---:R-:W-:Y:S06]  /*8440*/  HMMA.16816.F32 R140, R4.reuse, R16, R140 ;  /* 0x00000010048c723c */ /* 0x044fec000000188c */
[C---:B---3--:R-:W-:Y:S06]  /*8450*/  HMMA.16816.F32 R244, R4.reuse, R8, R104 ;  /* 0x0000000804f4723c */ /* 0x048fec0000001868 */
[----:B------:R-:W-:Y:S01]  /*8460*/  HMMA.16816.F32 R236, R4, R10, R76 ;  /* 0x0000000a04ec723c */ /* 0x000fe2000000184c */
[----:B------:R-:W2:Y:S01]  /*8470*/  LDSM.16.MT88.4 R8, [R185+0x16800] ;  /* 0x01680000b908783b */ /* 0x000ea20000004200 */
[----:B------:R-:W-:Y:S01]  /*8480*/  MOV R104, R230 ;  /* 0x000000e600687202 */ /* 0x000fe20000000f00 */
[----:B------:R-:W-:-:S02]  /*8490*/  IMAD.MOV.U32 R105, RZ, RZ, R231 ;  /* 0x000000ffff697224 */ /* 0x000fc400078e00e7 */
[----:B------:R-:W-:Y:S01]  /*84a0*/  IMAD.MOV.U32 R106, RZ, RZ, R229 ;  /* 0x000000ffff6a7224 */ /* 0x000fe200078e00e5 */
[C---:B------:R-:W-:Y:S01]  /*84b0*/  HMMA.16816.F32 R224, R4.reuse, R18, R128 ;  /* 0x0000001204e0723c */ /* 0x040fe20000001880 */
[----:B------:R-:W3:Y:S01]  /*84c0*/  LDSM.16.MT88.4 R16, [R186+0x16800] ;  /* 0x01680000ba10783b */ /* 0x000ee20000004200 */
[----:B------:R-:W-:Y:S01]  /*84d0*/  IMAD.MOV.U32 R77, RZ, RZ, R45 ;  /* 0x000000ffff4d7224 */ /* 0x000fe200078e002d */
[----:B------:R-:W-:Y:S01]  /*84e0*/  MOV R78, R60 ;  /* 0x0000003c004e7202 */ /* 0x000fe20000000f00 */
[----:B------:R-:W-:Y:S02]  /*84f0*/  IMAD.MOV.U32 R45, RZ, RZ, R40 ;  /* 0x000000ffff2d7224 */ /* 0x000fe400078e0028 */
[C---:B------:R-:W-:Y:S01]  /*8500*/  HMMA.16816.F32 R128, R4.reuse, R26, R72 ;  /* 0x0000001a0480723c */ /* 0x040fe20000001848 */
[----:B------:R-:W-:Y:S02]  /*8510*/  IMAD.MOV.U32 R107, RZ, RZ, R228 ;  /* 0x000000ffff6b7224 */ /* 0x000fe400078e00e4 */
[----:B------:R-:W-:Y:S01]  /*8520*/  IMAD.MOV.U32 R76, RZ, RZ, R46 ;  /* 0x000000ffff4c7224 */ /* 0x000fe200078e002e */
[----:B------:R-:W-:Y:S01]  /*8530*/  MOV R46, R13 ;  /* 0x0000000d002e7202 */ /* 0x000fe20000000f00 */
[----:B------:R-:W-:Y:S01]  /*8540*/  IMAD.MOV.U32 R79, RZ, RZ, R62 ;  /* 0x000000ffff4f7224 */ /* 0x000fe200078e003e */
[----:B------:R-:W-:Y:S01]  /*8550*/  HMMA.16816.F32 R228, R4, R24, R100 ;  /* 0x0000001804e4723c */ /* 0x000fe20000001864 */
[----:B------:R-:W-:Y:S01]  /*8560*/  LDSM.16.MT88.4 R24, [R187+0x16800] ;  /* 0x01680000bb18783b */ /* 0x000fe20000004200 */
[----:B------:R-:W-:Y:S01]  /*8570*/  MOV R135, R76 ;  /* 0x0000004c00877202 */ /* 0x000fe20000000f00 */
[----:B------:R-:W-:-:S02]  /*8580*/  IMAD.MOV.U32 R76, RZ, RZ, R51 ;  /* 0x000000ffff4c7224 */ /* 0x000fc400078e0033 */
[----:B------:R-:W-:Y:S01]  /*8590*/  IMAD.MOV.U32 R105, RZ, RZ, R63 ;  /* 0x000000ffff697224 */ /* 0x000fe200078e003f */
[C---:B-1----:R-:W-:Y:S01]  /*85a0*/  HMMA.16816.F32 R92, R4.reuse, R20, R52 ;  /* 0x00000014045c723c */ /* 0x042fe20000001834 */
[----:B------:R-:W-:Y:S02]  /*85b0*/  IMAD.MOV.U32 R100, RZ, RZ, R77 ;  /* 0x000000ffff647224 */ /* 0x000fe400078e004d */
[----:B------:R-:W-:Y:S02]  /*85c0*/  IMAD.MOV.U32 R103, RZ, RZ, R61 ;  /* 0x000000ffff677224 */ /* 0x000fe400078e003d */
[----:B------:R-:W-:Y:S01]  /*85d0*/  IMAD.MOV.U32 R77, RZ, RZ, R15 ;  /* 0x000000ffff4d7224 */ /* 0x000fe200078e000f */
[----:B------:R-:W-:Y:S01]  /*85e0*/  HMMA.16816.F32 R84, R4, R22, R64 ;  /* 0x000000160454723c */ /* 0x000fe20000001840 */
[----:B------:R-:W1:Y:S01]  /*85f0*/  LDSM.16.MT88.4 R20, [R188+0x16800] ;  /* 0x01680000bc14783b */ /* 0x000e620000004200 */
[----:B------:R-:W-:-:S04]  /*8600*/  IMAD.MOV.U32 R102, RZ, RZ, R50 ;  /* 0x000000ffff667224 */ /* 0x000fc800078e0032 */
[C---:B--2---:R-:W-:Y:S06]  /*8610*/  HMMA.16816.F32 R80, R4.reuse, R8, R32 ;  /* 0x000000080450723c */ /* 0x044fec0000001820 */
[----:B------:R-:W-:Y:S01]  /*8620*/  HMMA.16816.F32 R72, R4, R10, R28 ;  /* 0x0000000a0448723c */ /* 0x000fe2000000181c */
[----:B------:R-:W-:-:S05]  /*8630*/  IMAD.WIDE.U32 R8, R0, -0x326172a9, RZ ;  /* 0xcd9e8d5700087825 */ /* 0x000fca00078e00ff */
[----:B------:R-:W-:Y:S01]  /*8640*/  LOP3.LUT R9, R9, UR36, R104, 0x96, !PT ;  /* 0x0000002409097c12 */ /* 0x000fe2000f8e9668 */
[----:B------:R-:W-:Y:S01]  /*8650*/  IMAD.MOV.U32 R104, RZ, RZ, R44 ;  /* 0x000000ffff687224 */ /* 0x000fe200078e002c */
[----:B------:R-:W-:Y:S01]  /*8660*/  LOP3.LUT R0, R57, UR33, R8, 0x96, !PT ;  /* 0x0000002139007c12 */ /* 0x000fe2000f8e9608 */
[----:B------:R-:W-:Y:S01]  /*8670*/  IMAD.MOV.U32 R44, RZ, RZ, R41 ;  /* 0x000000ffff2c7224 */ /* 0x000fe200078e0029 */
[----:B---3--:R-:W-:Y:S01]  /*8680*/  HMMA.16816.F32 R64, R4, R16, R36 ;  /* 0x000000100440723c */ /* 0x008fe20000001824 */
[----:B------:R-:W-:-:S04]  /*8690*/  IMAD.WIDE.U32 R8, R9, -0x2daee0ad, RZ ;  /* 0xd2511f5309087825 */ /* 0x000fc800078e00ff */
[----:B------:R-:W-:Y:S01]  /*86a0*/  IMAD.WIDE.U32 R10, R0, -0x2daee0ad, RZ ;  /* 0xd2511f53000a7825 */ /* 0x000fe200078e00ff */
[----:B------:R-:W-:Y:S01]  /*86b0*/  LOP3.LUT R9, R9, UR32, R58, 0x96, !PT ;  /* 0x0000002009097c12 */ /* 0x000fe2000f8e963a */
[----:B------:R-:W-:Y:S02]  /*86c0*/  HMMA.16816.F32 R60, R4, R18, R148 ;  /* 0x00000012043c723c */ /* 0x000fe40000001894 */
[----:B------:R-:W-:Y:S01]  /*86d0*/  IMAD.MOV.U32 R101, RZ, RZ, R104 ;  /* 0x000000ffff657224 */ /* 0x000fe200078e0068 */
[----:B------:R-:W-:Y:S01]  /*86e0*/  LOP3.LUT R0, R11, UR25, R8, 0x96, !PT ;  /* 0x000000190b007c12 */ /* 0x000fe2000f8e9608 */
[----:B------:R-:W-:-:S04]  /*86f0*/  IMAD.WIDE.U32 R8, R9, -0x326172a9, RZ ;  /* 0xcd9e8d5709087825 */ /* 0x000fc800078e00ff */
[----:B------:R-:W-:Y:S01]  /*8700*/  FFMA.FTZ R11, R219, UR20, -R12 ;  /* 0x00000014db0b7c23 */ /* 0x000fe2000801080c */
[C---:B-1----:R-:W-:Y:S01]  /*8710*/  HMMA.16816.F32 R52, R4.reuse, R20, R156 ;  /* 0x000000140434723c */ /* 0x042fe2000000189c */
[----:B------:R-:W-:Y:S01]  /*8720*/  IMAD.WIDE.U32 R40, R0, -0x326172a9, RZ ;  /* 0xcd9e8d5700287825 */ /* 0x000fe200078e00ff */
[----:B------:R-:W-:Y:S01]  /*8730*/  LOP3.LUT R9, R9, UR26, R56, 0x96, !PT ;  /* 0x0000001a09097c12 */ /* 0x000fe2000f8e9638 */
[----:B------:R1:W2:Y:S02]  /*8740*/  MUFU.EX2 R32, R11 ;  /* 0x0000000b00207308 */ /* 0x0002a40000000800 */
[----:B------:R-:W-:Y:S01]  /*8750*/  IMAD.MOV.U32 R104, RZ, RZ, R48 ;  /* 0x000000ffff687224 */ /* 0x000fe200078e0030 */
[----:B------:R-:W-:Y:S01]  /*8760*/  LOP3.LUT R0, R41, UR7, R8, 0x96, !PT ;  /* 0x0000000729007c12 */ /* 0x000fe2000f8e9608 */
[----:B------:R-:W-:Y:S01]  /*8770*/  IMAD.WIDE.U32 R8, R9, -0x2daee0ad, RZ ;  /* 0xd2511f5309087825 */ /* 0x000fe200078e00ff */
[----:B------:R-:W-:Y:S03]  /*8780*/  HMMA.16816.F32 R56, R4, R24, R160 ;  /* 0x000000180438723c */ /* 0x000fe600000018a0 */
[----:B------:R-:W-:Y:S01]  /*8790*/  IMAD.WIDE.U32 R38, R0, -0x2daee0ad, RZ ;  /* 0xd2511f5300267825 */ /* 0x000fe200078e00ff */
[----:B------:R-:W-:-:S03]  /*87a0*/  LOP3.LUT R13, R9, UR6, R10, 0x96, !PT ;  /* 0x00000006090d7c12 */ /* 0x000fc6000f8e960a */
[----:B------:R-:W-:Y:S01]  /*87b0*/  FFMA.FTZ R10, R103, UR20, -R12 ;  /* 0x00000014670a7c23 */ /* 0x000fe2000801080c */
[----:B------:R-:W-:Y:S01]  /*87c0*/  MOV R103, R49 ;  /* 0x0000003100677202 */ /* 0x000fe20000000f00 */
[----:B------:R-:W-:Y:S01]  /*87d0*/  IMAD.MOV.U32 R158, RZ, RZ, R90 ;  /* 0x000000ffff9e7224 */ /* 0x000fe200078e005a */
[----:B------:R-:W-:Y:S01]  /*87e0*/  LOP3.LUT R0, R39, UR14, R8, 0x96, !PT ;  /* 0x0000000e27007c12 */ /* 0x000fe2000f8e9608 */
[----:B------:R-:W-:Y:S01]  /*87f0*/  IMAD.WIDE.U32 R36, R13, -0x326172a9, RZ ;  /* 0xcd9e8d570d247825 */ /* 0x000fe200078e00ff */
[----:B------:R3:W-:Y:S01]  /*8800*/  MUFU.EX2 R148, R10 ;  /* 0x0000000a00947308 */ /* 0x0007e20000000800 */
[----:B------:R-:W-:Y:S02]  /*8810*/  HMMA.16816.F32 R48, R4, R22, R152 ;  /* 0x000000160430723c */ /* 0x000fe40000001898 */
[----:B-1----:R-:W-:Y:S01]  /*8820*/  FFMA.FTZ R11, R252, UR20, -R12 ;  /* 0x00000014fc0b7c23 */ /* 0x002fe2000801080c */
[----:B------:R-:W-:Y:S01]  /*8830*/  IMAD.WIDE.U32 R8, R0, -0x326172a9, RZ ;  /* 0xcd9e8d5700087825 */ /* 0x000fe200078e00ff */
[----:B------:R-:W-:Y:S01]  /*8840*/  LDSM.16.MT88.4 R20, [R185+0x11000] ;  /* 0x01100000b914783b */ /* 0x000fe20000004200 */
[----:B------:R-:W-:-:S02]  /*8850*/  MOV R161, R138 ;  /* 0x0000008a00a17202 */ /* 0x000fc40000000f00 */
[----:B--2---:R-:W-:Y:S01]  /*8860*/  IMAD.MOV.U32 R159, RZ, RZ, R32 ;  /* 0x000000ffff9f7224 */ /* 0x004fe200078e0020 */
[C---:B------:R-:W-:Y:S01]  /*8870*/  LOP3.LUT R0, R8.reuse, 0xffff, RZ, 0xc0, !PT ;  /* 0x0000ffff08007812 */ /* 0x040fe200078ec0ff */
[----:B------:R1:W-:Y:S01]  /*8880*/  MUFU.EX2 R151, R11 ;  /* 0x0000000b00977308 */ /* 0x0003e20000000800 */
[----:B------:R-:W-:Y:S01]  /*8890*/  LOP3.LUT R13, R8, 0xff, RZ, 0xc0, !PT ;  /* 0x000000ff080d7812 */ /* 0x000fe200078ec0ff */
[----:B------:R-:W-:Y:S01]  /*88a0*/  IMAD.MOV.U32 R160, RZ, RZ, R139 ;  /* 0x000000ffffa07224 */ /* 0x000fe200078e008b */
[--C-:B------:R-:W-:Y:S01]  /*88b0*/  SHF.R.U32.HI R15, RZ, 0x10, R8.reuse ;  /* 0x00000010ff0f7819 */ /* 0x100fe20000011608 */
[----:B------:R-:W-:Y:S01]  /*88c0*/  IMAD.MOV.U32 R162, RZ, RZ, R137 ;  /* 0x000000ffffa27224 */ /* 0x000fe200078e0089 */
[----:B------:R-:W-:Y:S01]  /*88d0*/  SHF.R.U32.HI R16, RZ, 0x18, R8 ;  /* 0x00000018ff107819 */ /* 0x000fe20000011608 */
[----:B------:R-:W-:Y:S01]  /*88e0*/  FFMA.FTZ R8, R135, UR20, -R2 ;  /* 0x0000001487087c23 */ /* 0x000fe20008010802 */
[----:B------:R-:W-:Y:S01]  /*88f0*/  MOV R135, R100 ;  /* 0x0000006400877202 */ /* 0x000fe20000000f00 */
[----:B------:R-:W-:Y:S01]  /*8900*/  IMAD.MOV.U32 R100, RZ, RZ, R101 ;  /* 0x000000ffff647224 */ /* 0x000fe200078e0065 */
[----:B---3--:R-:W-:Y:S01]  /*8910*/  SHF.R.U32.HI R10, RZ, 0x8, R0 ;  /* 0x00000008ff0a7819 */ /* 0x008fe20000011600 */
[----:B------:R-:W-:Y:S01]  /*8920*/  IMAD.MOV.U32 R101, RZ, RZ, R76 ;  /* 0x000000ffff657224 */ /* 0x000fe200078e004c */
[----:B------:R-:W-:Y:S01]  /*8930*/  LOP3.LUT R0, R9, UR10, R36, 0x96, !PT ;  /* 0x0000000a09007c12 */ /* 0x000fe2000f8e9624 */
[----:B------:R-:W-:Y:S01]  /*8940*/  IMAD.MOV.U32 R76, RZ, RZ, R77 ;  /* 0x000000ffff4c7224 */ /* 0x000fe200078e004d */
[----:B------:R-:W-:Y:S01]  /*8950*/  MOV R77, R78 ;  /* 0x0000004e004d7202 */ /* 0x000fe20000000f00 */
[----:B------:R-:W-:Y:S01]  /*8960*/  IMAD.MOV.U32 R78, RZ, RZ, R79 ;  /* 0x000000ffff4e7224 */ /* 0x000fe200078e004f */
[----:B------:R-:W-:Y:S01]  /*8970*/  PRMT R28, R13, 0x5410, R10 ;  /* 0x000054100d1c7816 */ /* 0x000fe2000000000a */
[----:B------:R-:W-:-:S02]  /*8980*/  IMAD.MOV.U32 R79, RZ, RZ, R44 ;  /* 0x000000ffff4f7224 */ /* 0x000fc400078e002c */
[----:B-1----:R-:W-:Y:S01]  /*8990*/  FFMA.FTZ R11, R218, UR20, -R12 ;  /* 0x00000014da0b7c23 */ /* 0x002fe2000801080c */
[----:B------:R-:W-:Y:S01]  /*89a0*/  IMAD.MOV.U32 R44, RZ, RZ, R45 ;  /* 0x000000ffff2c7224 */ /* 0x000fe200078e002d */
[----:B------:R-:W-:Y:S01]  /*89b0*/  MOV R45, R46 ;  /* 0x0000002e002d7202 */ /* 0x000fe20000000f00 */
[----:B------:R-:W-:Y:S01]  /*89c0*/  IMAD.MOV.U32 R46, RZ, RZ, R88 ;  /* 0x000000ffff2e7224 */ /* 0x000fe200078e0058 */
[C---:B------:R-:W-:Y:S01]  /*89d0*/  LOP3.LUT R9, R0.reuse, 0xffff, RZ, 0xc0, !PT ;  /* 0x0000ffff00097812 */ /* 0x040fe200078ec0ff */
[----:B------:R-:W-:Y:S01]  /*89e0*/  IMAD.MOV.U32 R88, RZ, RZ, R14 ;  /* 0x000000ffff587224 */ /* 0x000fe200078e000e */
[----:B------:R-:W-:Y:S01]  /*89f0*/  LOP3.LUT R14, R0, 0xff, RZ, 0xc0, !PT ;  /* 0x000000ff000e7812 */ /* 0x000fe200078ec0ff */
[----:B------:R1:W-:Y:S01]  /*8a00*/  MUFU.EX2 R156, R8 ;  /* 0x00000008009c7308 */ /* 0x0003e20000000800 */
[----:B------:R-:W-:Y:S01]  /*8a10*/  SHF.R.U32.HI R10, RZ, 0x10, R0 ;  /* 0x00000010ff0a7819 */ /* 0x000fe20000011600 */
[----:B------:R-:W-:Y:S01]  /*8a20*/  IMAD.MOV.U32 R34, RZ, RZ, R100 ;  /* 0x000000ffff227224 */ /* 0x000fe200078e0064 */
[----:B------:R-:W-:Y:S01]  /*8a30*/  SHF.R.U32.HI R13, RZ, 0x18, R0 ;  /* 0x00000018ff0d7819 */ /* 0x000fe20000011600 */
[----:B------:R-:W-:Y:S01]  /*8a40*/  IMAD.MOV.U32 R134, RZ, RZ, R77 ;  /* 0x000000ffff867224 */ /* 0x000fe200078e004d */
[----:B------:R-:W-:Y:S01]  /*8a50*/  LOP3.LUT R0, R15, 0xff, RZ, 0xc0, !PT ;  /* 0x000000ff0f007812 */ /* 0x000fe200078ec0ff */
[----:B------:R-:W-:Y:S01]  /*8a60*/  IMAD.MOV.U32 R35, RZ, RZ, R78 ;  /* 0x000000ffff237224 */ /* 0x000fe200078e004e */
[----:B------:R-:W-:Y:S01]  /*8a70*/  MOV R100, R76 ;  /* 0x0000004c00647202 */ /* 0x000fe20000000f00 */
[----:B------:R2:W3:Y:S01]  /*8a80*/  MUFU.EX2 R149, R11 ;  /* 0x0000000b00957308 */ /* 0x0004e20000000800 */
[----:B------:R-:W-:Y:S01]  /*8a90*/  MOV R76, R44 ;  /* 0x0000002c004c7202 */ /* 0x000fe20000000f00 */
[----:B------:R-:W-:-:S02]  /*8aa0*/  IMAD.MOV.U32 R77, RZ, RZ, R45 ;  /* 0x000000ffff4d7224 */ /* 0x000fc400078e002d */
[----:B------:R-:W-:Y:S02]  /*8ab0*/  IMAD.MOV.U32 R78, RZ, RZ, R46 ;  /* 0x000000ffff4e7224 */ /* 0x000fe400078e002e */
[----:B------:R-:W-:Y:S02]  /*8ac0*/  IMAD.MOV.U32 R163, RZ, RZ, R136 ;  /* 0x000000ffffa37224 */ /* 0x000fe400078e0088 */
[----:B------:R-:W-:Y:S01]  /*8ad0*/  IMAD.MOV.U32 R15, RZ, RZ, R76 ;  /* 0x000000ffff0f7224 */ /* 0x000fe200078e004c */
[----:B-1----:R-:W-:Y:S01]  /*8ae0*/  SHF.R.U32.HI R8, RZ, 0x8, R9 ;  /* 0x00000008ff087819 */ /* 0x002fe20000011609 */
[----:B------:R-:W-:Y:S01]  /*8af0*/  IMAD.MOV.U32 R157, RZ, RZ, R35 ;  /* 0x000000ffff9d7224 */ /* 0x000fe200078e0023 */
[----:B------:R-:W-:Y:S02]  /*8b00*/  LOP3.LUT R9, R10, 0xff, RZ, 0xc0, !PT ;  /* 0x000000ff0a097812 */ /* 0x000fe400078ec0ff */
[----:B------:R-:W-:Y:S01]  /*8b10*/  PRMT R10, R0, 0x5410, R16 ;  /* 0x00005410000a7816 */ /* 0x000fe20000000010 */
[----:B------:R-:W-:Y:S01]  /*8b20*/  FFMA.FTZ R0, R47, UR20, -R2 ;  /* 0x000000142f007c23 */ /* 0x000fe20008010802 */
[----:B------:R-:W-:Y:S01]  /*8b30*/  PRMT R8, R14, 0x5410, R8 ;  /* 0x000054100e087816 */ /* 0x000fe20000000008 */
[----:B------:R-:W-:Y:S01]  /*8b40*/  HMMA.16816.F32 R44, R4, R26, R164 ;  /* 0x0000001a042c723c */ /* 0x000fe200000018a4 */
[----:B--2---:R-:W-:Y:S01]  /*8b50*/  FFMA.FTZ R11, R135, UR20, -R2 ;  /* 0x00000014870b7c23 */ /* 0x004fe20008010802 */
[----:B------:R-:W-:Y:S01]  /*8b60*/  IMAD.MOV.U32 R135, RZ, RZ, R79 ;  /* 0x000000ffff877224 */ /* 0x000fe200078e004f */
[----:B------:R-:W1:Y:S01]  /*8b70*/  LDSM.16.MT88.4 R24, [R188+0x11000] ;  /* 0x01100000bc18783b */ /* 0x000e620000004200 */
[----:B------:R-:W-:Y:S01]  /*8b80*/  IMAD.MOV.U32 R79, RZ, RZ, R88 ;  /* 0x000000ffff4f7224 */ /* 0x000fe200078e0058 */
[----:B------:R-:W-:Y:S01]  /*8b90*/  MOV R88, R133 ;  /* 0x0000008500587202 */ /* 0x000fe20000000f00 */
[----:B------:R2:W-:Y:S01]  /*8ba0*/  MUFU.EX2 R252, R0 ;  /* 0x0000000000fc7308 */ /* 0x0005e20000000800 */
[----:B------:R-:W4:Y:S01]  /*8bb0*/  LDSM.16.MT88.4 R16, [R186+0x11000] ;  /* 0x01100000ba10783b */ /* 0x000f220000004200 */
[----:B------:R-:W-:Y:S01]  /*8bc0*/  FFMA.FTZ R4, R34, UR20, -R2 ;  /* 0x0000001422047c23 */ /* 0x000fe20008010802 */
[----:B------:R-:W-:Y:S01]  /*8bd0*/  PRMT R9, R9, 0x5410, R13 ;  /* 0x0000541009097816 */ /* 0x000fe2000000000d */
[----:B------:R-:W-:Y:S01]  /*8be0*/  IMAD.MOV.U32 R218, RZ, RZ, R135 ;  /* 0x000000ffffda7224 */ /* 0x000fe200078e0087 */
[----:B---3--:R-:W-:Y:S01]  /*8bf0*/  F2FP.F16.F32.PACK_AB R6, R149, R148 ;  /* 0x000000949506723e */ /* 0x008fe200000000ff */
[----:B------:R-:W-:Y:S01]  /*8c00*/  IMAD.MOV.U32 R219, RZ, RZ, R88 ;  /* 0x000000ffffdb7224 */ /* 0x000fe200078e0058 */
[----:B------:R-:W-:Y:S01]  /*8c10*/  MOV R135, R89 ;  /* 0x0000005900877202 */ /* 0x000fe20000000f00 */
[----:B------:R-:W3:Y:S01]  /*8c20*/  MUFU.EX2 R133, R11 ;  /* 0x0000000b00857308 */ /* 0x000ee20000000800 */
[----:B------:R-:W-:Y:S01]  /*8c30*/  IMAD.MOV.U32 R166, RZ, RZ, R91 ;  /* 0x000000ffffa67224 */ /* 0x000fe200078e005b */
[----:B------:R-:W-:Y:S01]  /*8c40*/  MOV R14, R77 ;  /* 0x0000004d000e7202 */ /* 0x000fe20000000f00 */
[----:B------:R-:W-:Y:S01]  /*8c50*/  IMAD.MOV.U32 R13, RZ, RZ, R78 ;  /* 0x000000ffff0d7224 */ /* 0x000fe200078e004e */
[----:B------:R-:W-:Y:S01]  /*8c60*/  LDSM.16.MT88.4 R32, [R185+0x15000] ;  /* 0x01500000b920783b */ /* 0x000fe20000004200 */
[----:B------:R-:W-:-:S02]  /*8c70*/  IMAD.MOV.U32 R167, RZ, RZ, R79 ;  /* 0x000000ffffa77224 */ /* 0x000fc400078e004f */
[----:B------:R-:W-:Y:S01]  /*8c80*/  IMAD.MOV.U32 R165, RZ, RZ, R157 ;  /* 0x000000ffffa57224 */ /* 0x000fe200078e009d */
[----:B------:R5:W5:Y:S01]  /*8c90*/  MUFU.EX2 R150, R4 ;  /* 0x0000000400967308 */ /* 0x000b620000000800 */
[----:B--2---:R-:W-:Y:S01]  /*8ca0*/  HSET2.LE.AND R0, R8, R105, PT ;  /* 0x0000006908007233 */ /* 0x004fe20003803000 */
[----:B------:R-:W-:Y:S02]  /*8cb0*/  IMAD.MOV.U32 R157, RZ, RZ, R100 ;  /* 0x000000ffff9d7224 */ /* 0x000fe400078e0064 */
[----:B------:R-:W-:Y:S02]  /*8cc0*/  IMAD.MOV.U32 R164, RZ, RZ, R134 ;  /* 0x000000ffffa47224 */ /* 0x000fe400078e0086 */
[----:B------:R-:W-:Y:S01]  /*8cd0*/  IMAD.MOV.U32 R134, RZ, RZ, R107 ;  /* 0x000000ffff867224 */ /* 0x000fe200078e006b */
[----:B---3--:R-:W-:Y:S02]  /*8ce0*/  F2FP.F16.F32.PACK_AB R5, R133, R156 ;  /* 0x0000009c8505723e */ /* 0x008fe400000000ff */
[----:B-----5:R-:W-:-:S02]  /*8cf0*/  F2FP.F16.F32.PACK_AB R4, R151, R159 ;  /* 0x0000009f9704723e */ /* 0x020fc400000000ff */
[----:B------:R-:W-:Y:S02]  /*8d00*/  F2FP.F16.F32.PACK_AB R7, R150, R252 ;  /* 0x000000fc9607723e */ /* 0x000fe400000000ff */
[----:B------:R-:W-:Y:S02]  /*8d10*/  LOP3.LUT R4, R0, R4, RZ, 0xc0, !PT ;  /* 0x0000000400047212 */ /* 0x000fe400078ec0ff */
[----:B------:R-:W-:-:S05]  /*8d20*/  HSET2.LE.AND R0, R9, R105, PT ;  /* 0x0000006909007233 */ /* 0x000fca0003803000 */
[----:B------:R-:W-:Y:S02]  /*8d30*/  LOP3.LUT R5, R0, R5, RZ, 0xc0, !PT ;  /* 0x0000000500057212 */ /* 0x000fe400078ec0ff */
[--C-:B------:R-:W-:Y:S02]  /*8d40*/  HSET2.LE.AND R0, R28, R105.reuse, PT ;  /* 0x000000691c007233 */ /* 0x100fe40003803000 */
[----:B------:R-:W2:Y:S03]  /*8d50*/  LDSM.16.MT88.4 R28, [R187+0x11000] ;  /* 0x01100000bb1c783b */ /* 0x000ea60000004200 */
[----:B------:R-:W-:Y:S02]  /*8d60*/  LOP3.LUT R6, R0, R6, RZ, 0xc0, !PT ;  /* 0x0000000600067212 */ /* 0x000fe400078ec0ff */
[----:B------:R-:W-:Y:S02]  /*8d70*/  HSET2.LE.AND R0, R10, R105, PT ;  /* 0x000000690a007233 */ /* 0x000fe40003803000 */
[----:B------:R-:W3:Y:S03]  /*8d80*/  LDSM.16.MT88.4 R8, [R187+0x13000] ;  /* 0x01300000bb08783b */ /* 0x000ee60000004200 */
[----:B------:R-:W-:Y:S01]  /*8d90*/  LOP3.LUT R7, R0, R7, RZ, 0xc0, !PT ;  /* 0x0000000700077212 */ /* 0x000fe200078ec0ff */
[----:B------:R-:W-:-:S04]  /*8da0*/  IMAD.MOV.U32 R0, RZ, RZ, R110 ;  /* 0x000000ffff007224 */ /* 0x000fc800078e006e */
[----:B------:R-:W-:Y:S02]  /*8db0*/  FFMA.FTZ R0, R0, UR20, -R12 ;  /* 0x0000001400007c23 */ /* 0x000fe4000801080c */
[C---:B-1----:R-:W-:Y:S06]  /*8dc0*/  HMMA.16816.F32 R152, R4.reuse, R24, R120 ;  /* 0x000000180498723c */ /* 0x042fec0000001878 */
[C---:B------:R-:W-:Y:S01]  /*8dd0*/  HMMA.16816.F32 R88, R4.reuse, R26, R96 ;  /* 0x0000001a0458723c */ /* 0x040fe20000001860 */
[----:B------:R-:W1:Y:S05]  /*8de0*/  LDSM.16.MT88.4 R24, [R185+0x13000] ;  /* 0x01300000b918783b */ /* 0x000e6a0000004200 */
[C---:B------:R-:W-:Y:S06]  /*8df0*/  HMMA.16816.F32 R136, R4.reuse, R20, R220 ;  /* 0x000000140488723c */ /* 0x040fec00000018dc */
[----:B----4-:R-:W-:Y:S01]  /*8e00*/  HMMA.16816.F32 R144, R4, R16, R144 ;  /* 0x000000100490723c */ /* 0x010fe20000001890 */
[----:B------:R-:W-:Y:S01]  /*8e10*/  IMAD.MOV.U32 R220, RZ, RZ, R71 ;  /* 0x000000ffffdc7224 */ /* 0x000fe200078e0047 */
[----:B------:R-:W-:Y:S01]  /*8e20*/  MOV R221, R70 ;  /* 0x0000004600dd7202 */ /* 0x000fe20000000f00 */
[----:B------:R-:W-:-:S02]  /*8e30*/  IMAD.MOV.U32 R222, RZ, RZ, R69 ;  /* 0x000000ffffde7224 */ /* 0x000fc400078e0045 */
[----:B------:R-:W-:Y:S01]  /*8e40*/  IMAD.MOV.U32 R223, RZ, RZ, R68 ;  /* 0x000000ffffdf7224 */ /* 0x000fe200078e0044 */
[C---:B------:R-:W-:Y:S01]  /*8e50*/  HMMA.16816.F32 R76, R4.reuse, R18, R124 ;  /* 0x00000012044c723c */ /* 0x040fe2000000187c */
[----:B------:R-:W-:Y:S05]  /*8e60*/  LDSM.16.MT88.4 R16, [R188+0x13000] ;  /* 0x01300000bc10783b */ /* 0x000fea0000004200 */
[C---:B------:R-:W-:Y:S01]  /*8e70*/  HMMA.16816.F32 R68, R4.reuse, R22, R180 ;  /* 0x000000160444723c */ /* 0x040fe200000018b4 */
[----:B------:R-:W4:Y:S05]  /*8e80*/  LDSM.16.MT88.4 R20, [R186+0x13000] ;  /* 0x01300000ba14783b */ /* 0x000f2a0000004200 */
[C---:B--2---:R-:W-:Y:S06]  /*8e90*/  HMMA.16816.F32 R96, R4.reuse, R30, R220 ;  /* 0x0000001e0460723c */ /* 0x044fec00000018dc */
        /* <DEDUP_REMOVED lines=10> */
[----:B------:R-:W2:Y:S01]  /*8f40*/  LDSM.16.MT88.4 R8, [R187+0x15000] ;  /* 0x01500000bb08783b */ /* 0x000ea20000004200 */
[----:B------:R-:W-:-:S02]  /*8f50*/  IMAD.MOV.U32 R222, RZ, RZ, R13 ;  /* 0x000000ffffde7224 */ /* 0x000fc400078e000d */
[----:B------:R-:W-:Y:S01]  /*8f60*/  IMAD.MOV.U32 R13, RZ, RZ, R104 ;  /* 0x000000ffff0d7224 */ /* 0x000fe200078e0068 */
[C---:B-1----:R-:W-:Y:S06]  /*8f70*/  HMMA.16816.F32 R100, R4.reuse, R24, R248 ;  /* 0x000000180464723c */ /* 0x042fec00000018f8 */
[C---:B------:R-:W-:Y:S01]  /*8f80*/  HMMA.16816.F32 R160, R4.reuse, R28, R160 ;  /* 0x0000001c04a0723c */ /* 0x040fe200000018a0 */
[----:B------:R-:W-:Y:S01]  /*8f90*/  MOV R251, R105 ;  /* 0x0000006900fb7202 */ /* 0x000fe20000000f00 */
[----:B------:R-:W-:Y:S01]  /*8fa0*/  IMAD.MOV.U32 R250, RZ, RZ, R106 ;  /* 0x000000fffffa7224 */ /* 0x000fe200078e006a */
[----:B------:R-:W-:Y:S01]  /*8fb0*/  MOV R248, R109 ;  /* 0x0000006d00f87202 */ /* 0x000fe20000000f00 */
[----:B------:R-:W-:Y:S01]  /*8fc0*/  IMAD.MOV.U32 R249, RZ, RZ, R108 ;  /* 0x000000fffff97224 */ /* 0x000fe200078e006c */
[----:B------:R-:W1:Y:S01]  /*8fd0*/  LDSM.16.MT88.4 R28, [R186+0x17000] ;  /* 0x01700000ba1c783b */ /* 0x000e620000004200 */
[C---:B------:R-:W-:Y:S03]  /*8fe0*/  HMMA.16816.F32 R104, R4.reuse, R26, R240 ;  /* 0x0000001a0468723c */ /* 0x040fe600000018f0 */
[----:B------:R-:W-:Y:S03]  /*8ff0*/  LDSM.16.MT88.4 R24, [R185+0x17000] ;  /* 0x01700000b918783b */ /* 0x000fe60000004200 */
[----:B----4-:R-:W-:Y:S01]  /*9000*/  HMMA.16816.F32 R112, R4, R22, R112 ;  /* 0x000000160470723c */ /* 0x010fe20000001870 */
[----:B------:R-:W-:-:S05]  /*9010*/  IMAD.MOV.U32 R243, RZ, RZ, R111 ;  /* 0x000000fffff37224 */ /* 0x000fca00078e006f */
[C---:B------:R-:W-:Y:S01]  /*9020*/  HMMA.16816.F32 R108, R4.reuse, R20, R232 ;  /* 0x00000014046c723c */ /* 0x040fe200000018e8 */
[----:B------:R-:W3:Y:S05]  /*9030*/  LDSM.16.MT88.4 R20, [R186+0x15000] ;  /* 0x01500000ba14783b */ /* 0x000eea0000004200 */
[C---:B------:R-:W-:Y:S06]  /*9040*/  HMMA.16816.F32 R116, R4.reuse, R16, R116 ;  /* 0x000000100474723c */ /* 0x040fec0000001874 */
[C---:B------:R-:W-:Y:S01]  /*9050*/  HMMA.16816.F32 R120, R4.reuse, R18, R176 ;  /* 0x000000120478723c */ /* 0x040fe200000018b0 */
[----:B------:R-:W4:Y:S05]  /*9060*/  LDSM.16.MT88.4 R16, [R188+0x15000] ;  /* 0x01500000bc10783b */ /* 0x000f2a0000004200 */
[C---:B------:R-:W-:Y:S06]  /*9070*/  HMMA.16816.F32 R172, R4.reuse, R32, R140 ;  /* 0x0000002004ac723c */ /* 0x040fec000000188c */
[----:B--2---:R-:W-:Y:S01]  /*9080*/  HMMA.16816.F32 R92, R4, R8, R92 ;  /* 0x00000008045c723c */ /* 0x004fe2000000185c */
[----:B------:R-:W-:Y:S01]  /*9090*/  IMAD.MOV.U32 R143, RZ, RZ, R220 ;  /* 0x000000ffff8f7224 */ /* 0x000fe200078e00dc */
[----:B------:R-:W-:Y:S01]  /*90a0*/  MOV R142, R221 ;  /* 0x000000dd008e7202 */ /* 0x000fe20000000f00 */
[----:B------:R-:W-:-:S02]  /*90b0*/  IMAD.MOV.U32 R141, RZ, RZ, R222 ;  /* 0x000000ffff8d7224 */ /* 0x000fc400078e00de */
[----:B------:R-:W-:Y:S01]  /*90c0*/  IMAD.MOV.U32 R140, RZ, RZ, R223 ;  /* 0x000000ffff8c7224 */ /* 0x000fe200078e00df */
[C---:B------:R-:W-:Y:S06]  /*90d0*/  HMMA.16816.F32 R32, R4.reuse, R34, R224 ;  /* 0x000000220420723c */ /* 0x040fec00000018e0 */
[C---:B-1----:R-:W-:Y:S06]  /*90e0*/  HMMA.16816.F32 R224, R4.reuse, R30, R60 ;  /* 0x0000001e04e0723c */ /* 0x042fec000000183c */
[----:B---3--:R-:W-:Y:S01]  /*90f0*/  HMMA.16816.F32 R176, R4, R20, R244 ;  /* 0x0000001404b0723c */ /* 0x008fe200000018f4 */
[----:B------:R-:W-:-:S02]  /*9100*/  IMAD.MOV.U32 R63, RZ, RZ, R42 ;  /* 0x000000ffff3f7224 */ /* 0x000fc400078e002a */
[----:B------:R-:W-:-:S03]  /*9110*/  IMAD.MOV.U32 R62, RZ, RZ, R43 ;  /* 0x000000ffff3e7224 */ /* 0x000fc600078e002b */
[C---:B------:R-:W-:Y:S01]  /*9120*/  HMMA.16816.F32 R180, R4.reuse, R22, R236 ;  /* 0x0000001604b4723c */ /* 0x040fe200000018ec */
[----:B------:R-:W-:Y:S05]  /*9130*/  LDSM.16.MT88.4 R20, [R187+0x17000] ;  /* 0x01700000bb14783b */ /* 0x000fea0000004200 */
[C---:B----4-:R-:W-:Y:S06]  /*9140*/  HMMA.16816.F32 R220, R4.reuse, R16, R228 ;  /* 0x0000001004dc723c */ /* 0x050fec00000018e4 */
[C---:B------:R-:W-:Y:S01]  /*9150*/  HMMA.16816.F32 R244, R4.reuse, R18, R128 ;  /* 0x0000001204f4723c */ /* 0x040fe20000001880 */
[----:B------:R-:W1:Y:S05]  /*9160*/  LDSM.16.MT88.4 R16, [R188+0x17000] ;  /* 0x01700000bc10783b */ /* 0x000e6a0000004200 */
[----:B------:R-:W-:Y:S01]  /*9170*/  HMMA.16816.F32 R232, R4, R26, R72 ;  /* 0x0000001a04e8723c */ /* 0x000fe20000001848 */
[----:B------:R-:W-:Y:S01]  /*9180*/  MOV R131, R249 ;  /* 0x000000f900837202 */ /* 0x000fe20000000f00 */
[----:B------:R-:W-:Y:S01]  /*9190*/  IMAD.MOV.U32 R130, RZ, RZ, R243 ;  /* 0x000000ffff827224 */ /* 0x000fe200078e00f3 */
[----:B------:R2:W-:Y:S01]  /*91a0*/  MUFU.EX2 R249, R0 ;  /* 0x0000000000f97308 */ /* 0x0005e20000000800 */
[----:B------:R-:W-:-:S02]  /*91b0*/  IMAD.MOV.U32 R128, RZ, RZ, R140 ;  /* 0x000000ffff807224 */ /* 0x000fc400078e008c */
[----:B------:R-:W-:Y:S01]  /*91c0*/  HMMA.16816.F32 R240, R4, R10, R84 ;  /* 0x0000000a04f0723c */ /* 0x000fe20000001854 */
[----:B------:R-:W-:Y:S01]  /*91d0*/  FFMA.FTZ R8, R130, UR20, -R12 ;  /* 0x0000001482087c23 */ /* 0x000fe2000801080c */
[----:B------:R-:W-:Y:S01]  /*91e0*/  MOV R130, R142 ;  /* 0x0000008e00827202 */ /* 0x000fe20000000f00 */
[----:B------:R-:W-:Y:S01]  /*91f0*/  IMAD.MOV.U32 R129, RZ, RZ, R143 ;  /* 0x000000ffff817224 */ /* 0x000fe200078e008f */
[----:B------:R-:W-:Y:S01]  /*9200*/  MOV R142, R13 ;  /* 0x0000000d008e7202 */ /* 0x000fe20000000f00 */
[----:B------:R-:W-:Y:S01]  /*9210*/  IMAD.MOV.U32 R140, RZ, RZ, R250 ;  /* 0x000000ffff8c7224 */ /* 0x000fe200078e00fa */
[----:B------:R-:W-:Y:S01]  /*9220*/  MOV R72, R133 ;  /* 0x0000008500487202 */ /* 0x000fe20000000f00 */
[----:B------:R-:W-:Y:S02]  /*9230*/  IMAD.MOV.U32 R87, RZ, RZ, R131 ;  /* 0x000000ffff577224 */ /* 0x000fe400078e0083 */
[----:B------:R-:W-:Y:S01]  /*9240*/  FFMA.FTZ R10, R134, UR20, -R2 ;  /* 0x00000014860a7c23 */ /* 0x000fe20008010802 */
[----:B------:R-:W-:-:S02]  /*9250*/  IMAD.MOV.U32 R131, RZ, RZ, R141 ;  /* 0x000000ffff837224 */ /* 0x000fc400078e008d */
[----:B------:R-:W-:Y:S01]  /*9260*/  FFMA.FTZ R11, R128, UR20, -R2 ;  /* 0x00000014800b7c23 */ /* 0x000fe20008010802 */
[----:B------:R-:W-:Y:S01]  /*9270*/  IMAD.MOV.U32 R141, RZ, RZ, R251 ;  /* 0x000000ffff8d7224 */ /* 0x000fe200078e00fb */
[----:B------:R-:W-:Y:S01]  /*9280*/  MUFU.EX2 R134, R10 ;  /* 0x0000000a00867308 */ /* 0x000fe20000000800 */
[----:B------:R-:W-:Y:S02]  /*9290*/  IMAD.MOV.U32 R251, RZ, RZ, R218 ;  /* 0x000000fffffb7224 */ /* 0x000fe400078e00da */
[----:B--2---:R-:W-:Y:S01]  /*92a0*/  FFMA.FTZ R0, R248, UR20, -R12 ;  /* 0x00000014f8007c23 */ /* 0x004fe2000801080c */
[----:B------:R-:W-:Y:S01]  /*92b0*/  IMAD.MOV.U32 R143, RZ, RZ, R14 ;  /* 0x000000ffff8f7224 */ /* 0x000fe200078e000e */
[C---:B------:R-:W-:Y:S01]  /*92c0*/  HMMA.16816.F32 R236, R4.reuse, R24, R80 ;  /* 0x0000001804ec723c */ /* 0x040fe20000001850 */
[----:B------:R-:W-:Y:S02]  /*92d0*/  IMAD.MOV.U32 R250, RZ, RZ, R15 ;  /* 0x000000fffffa7224 */ /* 0x000fe400078e000f */
[----:B------:R-:W-:Y:S01]  /*92e0*/  IMAD.MOV.U32 R75, RZ, RZ, R159 ;  /* 0x000000ffff4b7224 */ /* 0x000fe200078e009f */
[----:B------:R2:W-:Y:S01]  /*92f0*/  MUFU.EX2 R248, R0 ;  /* 0x0000000000f87308 */ /* 0x0005e20000000800 */
[----:B------:R-:W-:Y:S01]  /*9300*/  IMAD.MOV.U32 R74, RZ, RZ, R156 ;  /* 0x000000ffff4a7224 */ /* 0x000fe200078e009c */
[C---:B------:R-:W-:Y:S01]  /*9310*/  HMMA.16816.F32 R228, R4.reuse, R28, R64 ;  /* 0x0000001c04e4723c */ /* 0x040fe20000001840 */
[----:B------:R-:W-:Y:S01]  /*9320*/  IMAD.MOV.U32 R81, RZ, RZ, R157 ;  /* 0x000000ffff517224 */ /* 0x000fe200078e009d */
[----:B------:R-:W-:Y:S01]  /*9330*/  MOV R80, R158 ;  /* 0x0000009e00507202 */ /* 0x000fe20000000f00 */
[----:B------:R-:W-:Y:S01]  /*9340*/  IMAD.MOV.U32 R60, RZ, RZ, R130 ;  /* 0x000000ffff3c7224 */ /* 0x000fe200078e0082 */
[----:B------:R-:W-:Y:S01]  /*9350*/  MOV R83, R129 ;  /* 0x0000008100537202 */ /* 0x000fe20000000f00 */
[----:B------:R-:W-:Y:S01]  /*9360*/  LDSM.16.MT88.4 R156, [R188+0x11800] ;  /* 0x01180000bc9c783b */ /* 0x000fe20000004200 */
[----:B------:R-:W-:Y:S01]  /*9370*/  MUFU.EX2 R218, R8 ;  /* 0x0000000800da7308 */ /* 0x000fe20000000800 */
[C---:B-1----:R-:W-:Y:S01]  /*9380*/  HMMA.16816.F32 R24, R4.reuse, R18, R48 ;  /* 0x000000120418723c */ /* 0x042fe20000001830 */
[----:B------:R-:W-:Y:S01]  /*9390*/  IMAD.MOV.U32 R66, RZ, RZ, R141 ;  /* 0x000000ffff427224 */ /* 0x000fe200078e008d */
[----:B------:R-:W-:Y:S01]  /*93a0*/  LDSM.16.MT88.4 R48, [R186+0x13800] ;  /* 0x01380000ba30783b */ /* 0x000fe20000004200 */
[----:B------:R-:W-:Y:S01]  /*93b0*/  IMAD.MOV.U32 R67, RZ, RZ, R148 ;  /* 0x000000ffff437224 */ /* 0x000fe200078e0094 */
[----:B------:R-:W-:Y:S01]  /*93c0*/  MOV R85, R143 ;  /* 0x0000008f00557202 */ /* 0x000fe20000000f00 */
[----:B------:R-:W-:Y:S01]  /*93d0*/  IMAD.MOV.U32 R61, RZ, RZ, R131 ;  /* 0x000000ffff3d7224 */ /* 0x000fe200078e0083 */
[----:B------:R-:W-:Y:S01]  /*93e0*/  HMMA.16816.F32 R28, R4, R16, R52 ;  /* 0x00000010041c723c */ /* 0x000fe20000001834 */
[----:B------:R-:W-:Y:S01]  /*93f0*/  MUFU.EX2 R11, R11 ;  /* 0x0000000b000b7308 */ /* 0x000fe20000000800 */
[----:B--2---:R-:W-:Y:S01]  /*9400*/  FFMA.FTZ R0, R219, UR20, -R12 ;  /* 0x00000014db007c23 */ /* 0x004fe2000801080c */
[----:B------:R-:W-:-:S02]  /*9410*/  IMAD.MOV.U32 R82, RZ, RZ, R140 ;  /* 0x000000ffff527224 */ /* 0x000fc400078e008c */
[----:B------:R-:W-:Y:S01]  /*9420*/  IMAD.MOV.U32 R84, RZ, RZ, R142 ;  /* 0x000000ffff547224 */ /* 0x000fe200078e008e */
[C---:B------:R-:W-:Y:S01]  /*9430*/  HMMA.16816.F32 R16, R4.reuse, R20, R56 ;  /* 0x000000140410723c */ /* 0x040fe20000001838 */
[----:B------:R-:W-:Y:S01]  /*9440*/  LDSM.16.MT88.4 R56, [R188+0x13800] ;  /* 0x01380000bc38783b */ /* 0x000fe20000004200 */
[----:B------:R-:W-:Y:S01]  /*9450*/  MOV R55, R83 ;  /* 0x0000005300377202 */ /* 0x000fe20000000f00 */
[----:B------:R1:W-:Y:S01]  /*9460*/  MUFU.EX2 R219, R0 ;  /* 0x0000000000db7308 */ /* 0x0003e20000000800 */
[----:B------:R-:W-:Y:S01]  /*9470*/  IMAD.MOV.U32 R54, RZ, RZ, R82 ;  /* 0x000000ffff367224 */ /* 0x000fe200078e0052 */
[----:B------:R-:W-:Y:S01]  /*9480*/  MOV R83, R167 ;  /* 0x000000a700537202 */ /* 0x000fe20000000f00 */
[----:B------:R-:W-:Y:S01]  /*9490*/  HMMA.16816.F32 R20, R4, R22, R44 ;  /* 0x000000160414723c */ /* 0x000fe2000000182c */
[----:B------:R-:W-:Y:S01]  /*94a0*/  IMAD.MOV.U32 R82, RZ, RZ, R166 ;  /* 0x000000ffff527224 */ /* 0x000fe200078e00a6 */
[----:B------:R-:W-:Y:S01]  /*94b0*/  LDSM.16.MT88.4 R140, [R185+0x11800] ;  /* 0x01180000b98c783b */ /* 0x000fe20000004200 */
[----:B------:R-:W-:-:S02]  /*94c0*/  IMAD.MOV.U32 R86, RZ, RZ, R250 ;  /* 0x000000ffff567224 */ /* 0x000fc400078e00fa */
[----:B------:R-:W-:Y:S02]  /*94d0*/  IMAD.MOV.U32 R73, RZ, RZ, R151 ;  /* 0x000000ffff497224 */ /* 0x000fe400078e0097 */
[----:B------:R-:W-:Y:S01]  /*94e0*/  IMAD.MOV.U32 R250, RZ, RZ, R149 ;  /* 0x000000fffffa7224 */ /* 0x000fe200078e0095 */
[----:B-1----:R-:W-:Y:S02]  /*94f0*/  LOP3.LUT R0, R37, UR15, R40, 0x96, !PT ;  /* 0x0000000f25007c12 */ /* 0x002fe4000f8e9628 */
[----:B------:R-:W1:Y:S03]  /*9500*/  LDSM.16.MT88.4 R40, [R185+0x13800] ;  /* 0x01380000b928783b */ /* 0x000e660000004200 */
[----:B------:R-:W-:-:S04]  /*9510*/  IMAD.WIDE.U32 R8, R0, -0x2daee0ad, RZ ;  /* 0xd2511f5300087825 */ /* 0x000fc800078e00ff */
[----:B------:R-:W-:-:S04]  /*9520*/  FFMA.FTZ R0, R135, UR20, -R2 ;  /* 0x0000001487007c23 */ /* 0x000fc80008010802 */
[----:B------:R2:W3:Y:S01]  /*9530*/  MUFU.EX2 R135, R0 ;  /* 0x0000000000877308 */ /* 0x0004e20000000800 */
[C---:B------:R-:W-:Y:S02]  /*9540*/  LOP3.LUT R12, R8.reuse, 0xffff, RZ, 0xc0, !PT ;  /* 0x0000ffff080c7812 */ /* 0x040fe400078ec0ff */
[----:B------:R-:W-:Y:S02]  /*9550*/  LOP3.LUT R15, R8, 0xff, RZ, 0xc0, !PT ;  /* 0x000000ff080f7812 */ /* 0x000fe400078ec0ff */
[--C-:B------:R-:W-:Y:S02]  /*9560*/  SHF.R.U32.HI R13, RZ, 0x10, R8.reuse ;  /* 0x00000010ff0d7819 */ /* 0x100fe40000011608 */
[----:B------:R-:W-:Y:S01]  /*9570*/  SHF.R.U32.HI R14, RZ, 0x18, R8 ;  /* 0x00000018ff0e7819 */ /* 0x000fe20000011608 */
[----:B------:R-:W-:Y:S01]  /*9580*/  FFMA.FTZ R8, R87, UR20, -R2 ;  /* 0x0000001457087c23 */ /* 0x000fe20008010802 */
[----:B------:R-:W-:Y:S01]  /*9590*/  SHF.R.U32.HI R7, RZ, 0x8, R12 ;  /* 0x00000008ff077819 */ /* 0x000fe2000001160c */
[----:B------:R-:W-:Y:S01]  /*95a0*/  IMAD.MOV.U32 R87, RZ, RZ, R251 ;  /* 0x000000ffff577224 */ /* 0x000fe200078e00fb */
[----:B------:R-:W-:Y:S01]  /*95b0*/  LOP3.LUT R6, R13, 0xff, RZ, 0xc0, !PT ;  /* 0x000000ff0d067812 */ /* 0x000fe200078ec0ff */
[----:B------:R4:W5:Y:S01]  /*95c0*/  MUFU.EX2 R133, R8 ;  /* 0x0000000800857308 */ /* 0x0009620000000800 */
[----:B------:R-:W-:Y:S01]  /*95d0*/  PRMT R7, R15, 0x5410, R7 ;  /* 0x000054100f077816 */ /* 0x000fe20000000007 */
[----:B------:R-:W-:Y:S01]  /*95e0*/  IMAD.MOV.U32 R13, RZ, RZ, R74 ;  /* 0x000000ffff0d7224 */ /* 0x000fe200078e004a */
[----:B------:R-:W-:Y:S01]  /*95f0*/  PRMT R6, R6, 0x5410, R14 ;  /* 0x0000541006067816 */ /* 0x000fe2000000000e */
[----:B------:R-:W-:Y:S01]  /*9600*/  IMAD.MOV.U32 R14, RZ, RZ, R81 ;  /* 0x000000ffff0e7224 */ /* 0x000fe200078e0051 */
[----:B--2---:R-:W-:Y:S01]  /*9610*/  LOP3.LUT R0, R9, UR11, R38, 0x96, !PT ;  /* 0x0000000b09007c12 */ /* 0x004fe2000f8e9626 */
[----:B------:R-:W-:Y:S01]  /*9620*/  IMAD.MOV.U32 R81, RZ, RZ, R165 ;  /* 0x000000ffff517224 */ /* 0x000fe200078e00a5 */
[----:B---3--:R-:W-:-:S02]  /*9630*/  F2FP.F16.F32.PACK_AB R5, R134, R135 ;  /* 0x000000878605723e */ /* 0x008fc400000000ff */
[C---:B------:R-:W-:Y:S02]  /*9640*/  LOP3.LUT R2, R0.reuse, 0xffff, RZ, 0xc0, !PT ;  /* 0x0000ffff00027812 */ /* 0x040fe400078ec0ff */
[----:B------:R-:W-:Y:S02]  /*9650*/  SHF.R.U32.HI R9, RZ, 0x10, R0 ;  /* 0x00000010ff097819 */ /* 0x000fe40000011600 */
[----:B------:R-:W-:Y:S02]  /*9660*/  LOP3.LUT R10, R0, 0xff, RZ, 0xc0, !PT ;  /* 0x000000ff000a7812 */ /* 0x000fe400078ec0ff */
[----:B------:R-:W-:Y:S02]  /*9670*/  MOV R15, R80 ;  /* 0x00000050000f7202 */ /* 0x000fe40000000f00 */
[----:B----4-:R-:W-:Y:S02]  /*9680*/  SHF.R.U32.HI R8, RZ, 0x8, R2 ;  /* 0x00000008ff087819 */ /* 0x010fe40000011602 */
[----:B------:R-:W-:-:S02]  /*9690*/  SHF.R.U32.HI R2, RZ, 0x18, R0 ;  /* 0x00000018ff027819 */ /* 0x000fc40000011600 */
[----:B------:R-:W-:Y:S01]  /*96a0*/  LOP3.LUT R0, R9, 0xff, RZ, 0xc0, !PT ;  /* 0x000000ff09007812 */ /* 0x000fe200078ec0ff */
[----:B------:R-:W-:Y:S01]  /*96b0*/  IMAD.MOV.U32 R9, RZ, RZ, R67 ;  /* 0x000000ffff097224 */ /* 0x000fe200078e0043 */
[----:B------:R-:W-:Y:S01]  /*96c0*/  PRMT R8, R10, 0x5410, R8 ;  /* 0x000054100a087816 */ /* 0x000fe20000000008 */
[----:B------:R-:W-:Y:S01]  /*96d0*/  IMAD.MOV.U32 R10, RZ, RZ, R72 ;  /* 0x000000ffff0a7224 */ /* 0x000fe200078e0048 */
[----:B------:R-:W-:Y:S02]  /*96e0*/  PRMT R2, R0, 0x5410, R2 ;  /* 0x0000541000027816 */ /* 0x000fe40000000002 */
[----:B------:R-:W-:Y:S02]  /*96f0*/  MOV R80, R164 ;  /* 0x000000a400507202 */ /* 0x000fe40000000f00 */
[--C-:B------:R-:W-:Y:S01]  /*9700*/  HSET2.LE.AND R0, R8, R66.reuse, PT ;  /* 0x0000004208007233 */ /* 0x100fe20003803000 */
[----:B------:R-:W-:Y:S01]  /*9710*/  LDSM.16.MT88.4 R164, [R187+0x11800] ;  /* 0x01180000bba4783b */ /* 0x000fe20000004200 */
[----:B------:R-:W-:Y:S01]  /*9720*/  HSET2.LE.AND R4, R2, R66, PT ;  /* 0x0000004202047233 */ /* 0x000fe20003803000 */
[----:B------:R-:W-:Y:S01]  /*9730*/  IMAD.MOV.U32 R8, RZ, RZ, R75 ;  /* 0x000000ffff087224 */ /* 0x000fe200078e004b */
[----:B------:R-:W-:-:S02]  /*9740*/  F2FP.F16.F32.PACK_AB R2, R248, R249 ;  /* 0x000000f9f802723e */ /* 0x000fc400000000ff */
[----:B------:R-:W-:Y:S02]  /*9750*/  MOV R12, R73 ;  /* 0x00000049000c7202 */ /* 0x000fe40000000f00 */
[----:B------:R-:W-:Y:S01]  /*9760*/  LOP3.LUT R128, R0, R2, RZ, 0xc0, !PT ;  /* 0x0000000200807212 */ /* 0x000fe200078ec0ff */
[----:B------:R-:W-:Y:S01]  /*9770*/  LDSM.16.MT88.4 R72, [R185+0x15800] ;  /* 0x01580000b948783b */ /* 0x000fe20000004200 */
[----:B------:R-:W-:Y:S02]  /*9780*/  LOP3.LUT R129, R4, R5, RZ, 0xc0, !PT ;  /* 0x0000000504817212 */ /* 0x000fe400078ec0ff */
[--C-:B------:R-:W-:Y:S02]  /*9790*/  HSET2.LE.AND R0, R7, R66.reuse, PT ;  /* 0x0000004207007233 */ /* 0x100fe40003803000 */
[----:B------:R-:W-:Y:S02]  /*97a0*/  HSET2.LE.AND R4, R6, R66, PT ;  /* 0x0000004206047233 */ /* 0x000fe40003803000 */
[----:B------:R-:W2:Y:S01]  /*97b0*/  LDSM.16.MT88.4 R64, [R187+0x13800] ;  /* 0x01380000bb40783b */ /* 0x000ea20000004200 */
[----:B------:R-:W-:-:S02]  /*97c0*/  F2FP.F16.F32.PACK_AB R2, R218, R219 ;  /* 0x000000dbda02723e */ /* 0x000fc400000000ff */
[----:B-----5:R-:W-:Y:S02]  /*97d0*/  F2FP.F16.F32.PACK_AB R5, R11, R133 ;  /* 0x000000850b05723e */ /* 0x020fe400000000ff */
[----:B------:R-:W-:Y:S01]  /*97e0*/  LOP3.LUT R130, R0, R2, RZ, 0xc0, !PT ;  /* 0x0000000200827212 */ /* 0x000fe200078ec0ff */
[----:B------:R-:W-:Y:S01]  /*97f0*/  IMAD.MOV.U32 R0, RZ, RZ, R55 ;  /* 0x000000ffff007224 */ /* 0x000fe200078e0037 */
[----:B------:R-:W-:Y:S01]  /*9800*/  LOP3.LUT R131, R4, R5, RZ, 0xc0, !PT ;  /* 0x0000000504837212 */ /* 0x000fe200078ec0ff */
[----:B------:R-:W-:Y:S01]  /*9810*/  IMAD.MOV.U32 R2, RZ, RZ, R60 ;  /* 0x000000ffff027224 */ /* 0x000fe200078e003c */
[----:B------:R-:W-:Y:S01]  /*9820*/  MOV R251, R150 ;  /* 0x0000009600fb7202 */ /* 0x000fe20000000f00 */
[----:B------:R-:W-:Y:S04]  /*9830*/  LDSM.16.MT88.4 R4, [R187+0x17800] ;  /* 0x01780000bb04783b */ /* 0x000fe80000004200 */
[C---:B-1----:R-:W-:Y:S01]  /*9840*/  HMMA.16816.F32 R36, R128.reuse, R40, R100 ;  /* 0x000000288024723c */ /* 0x042fe20000001864 */
[----:B------:R-:W-:Y:S05]  /*9850*/  LDSM.16.MT88.4 R148, [R186+0x11800] ;  /* 0x01180000ba94783b */ /* 0x000fea0000004200 */
[----:B------:R-:W-:Y:S01]  /*9860*/  HMMA.16816.F32 R44, R128, R48, R108 ;  /* 0x00000030802c723c */ /* 0x000fe2000000186c */
        /* <DEDUP_REMOVED lines=9> */
[----:B------:R-:W-:Y:S01]  /*9900*/  FADD.FTZ R2, R108, R2 ;  /* 0x000000026c027221 */ /* 0x000fe20000010000 */
[----:B------:R-:W-:Y:S01]  /*9910*/  HMMA.16816.F32 R52, R128, R56, R116 ;  /* 0x000000388034723c */ /* 0x000fe20000001874 */
[----:B------:R-:W-:Y:S01]  /*9920*/  LDSM.16.MT88.4 R80, [R186+0x15800] ;  /* 0x01580000ba50783b */ /* 0x000fe20000004200 */
[----:B------:R-:W-:Y:S01]  /*9930*/  FADD.FTZ R0, R111, R0 ;  /* 0x000000006f007221 */ /* 0x000fe20000010000 */
[----:B------:R-:W-:-:S03]  /*9940*/  FADD.FTZ R2, R110, R2 ;  /* 0x000000026e027221 */ /* 0x000fc60000010000 */
[C---:B------:R-:W-:Y:S01]  /*9950*/  HMMA.16816.F32 R152, R128.reuse, R156, R152 ;  /* 0x0000009c8098723c */ /* 0x040fe20000001898 */
[----:B------:R-:W-:Y:S01]  /*9960*/  MOV R116, R63 ;  /* 0x0000003f00747202 */ /* 0x000fe20000000f00 */
[----:B------:R-:W-:Y:S02]  /*9970*/  IMAD.MOV.U32 R117, RZ, RZ, R84 ;  /* 0x000000ffff757224 */ /* 0x000fe400078e0054 */
[----:B------:R-:W-:Y:S02]  /*9980*/  IMAD.MOV.U32 R119, RZ, RZ, R62 ;  /* 0x000000ffff777224 */ /* 0x000fe400078e003e */
[----:B------:R-:W-:Y:S01]  /*9990*/  FADD.FTZ R0, R117, R0 ;  /* 0x0000000075007221 */ /* 0x000fe20000010000 */
[C---:B------:R-:W-:Y:S01]  /*99a0*/  HMMA.16816.F32 R156, R128.reuse, R158, R88 ;  /* 0x0000009e809c723c */ /* 0x040fe20000001858 */
[----:B------:R-:W-:Y:S02]  /*99b0*/  IMAD.MOV.U32 R118, RZ, RZ, R85 ;  /* 0x000000ffff767224 */ /* 0x000fe400078e0055 */
[----:B------:R-:W-:Y:S01]  /*99c0*/  FADD.FTZ R2, R116, R2 ;  /* 0x0000000274027221 */ /* 0x000fe20000010000 */
[----:B------:R-:W1:Y:S01]  /*99d0*/  LDSM.16.MT88.4 R88, [R188+0x15800] ;  /* 0x01580000bc58783b */ /* 0x000e620000004200 */
[----:B------:R-:W-:Y:S01]  /*99e0*/  FADD.FTZ R0, R119, R0 ;  /* 0x0000000077007221 */ /* 0x000fe20000010000 */
[----:B--2---:R-:W-:Y:S01]  /*99f0*/  HMMA.16816.F32 R60, R128, R64, R124 ;  /* 0x00000040803c723c */ /* 0x004fe2000000187c */
[----:B------:R-:W-:-:S05]  /*9a00*/  FADD.FTZ R2, R118, R2 ;  /* 0x0000000276027221 */ /* 0x000fca0000010000 */
[----:B------:R-:W-:Y:S01]  /*9a10*/  HMMA.16816.F32 R160, R128, R164, R160 ;  /* 0x000000a480a0723c */ /* 0x000fe200000018a0 */
[----:B------:R-:W-:Y:S01]  /*9a20*/  MOV R126, R86 ;  /* 0x00000056007e7202 */ /* 0x000fe20000000f00 */
[----:B------:R-:W-:-:S04]  /*9a30*/  IMAD.MOV.U32 R127, RZ, RZ, R87 ;  /* 0x000000ffff7f7224 */ /* 0x000fc800078e0057 */
[----:B------:R-:W-:Y:S01]  /*9a40*/  FADD.FTZ R0, R127, R0 ;  /* 0x000000007f007221 */ /* 0x000fe20000010000 */
[----:B------:R-:W-:Y:S01]  /*9a50*/  FADD.FTZ R2, R126, R2 ;  /* 0x000000027e027221 */ /* 0x000fe20000010000 */
[----:B------:R-:W-:Y:S01]  /*9a60*/  HMMA.16816.F32 R164, R128, R166, R96 ;  /* 0x000000a680a4723c */ /* 0x000fe20000001860 */
[----:B------:R-:W2:Y:S01]  /*9a70*/  LDSM.16.MT88.4 R96, [R187+0x15800] ;  /* 0x01580000bb60783b */ /* 0x000ea20000004200 */
[----:B------:R-:W-:Y:S01]  /*9a80*/  FADD.FTZ R0, R15, R0 ;  /* 0x000000000f007221 */ /* 0x000fe20000010000 */
[----:B------:R-:W-:-:S03]  /*9a90*/  FADD.FTZ R2, R14, R2 ;  /* 0x000000020e027221 */ /* 0x000fc60000010000 */
[----:B------:R-:W-:Y:S01]  /*9aa0*/  FADD.FTZ R0, R13, R0 ;  /* 0x000000000d007221 */ /* 0x000fe20000010000 */
[----:B------:R-:W-:Y:S01]  /*9ab0*/  FADD.FTZ R2, R8, R2 ;  /* 0x0000000208027221 */ /* 0x000fe20000010000 */
[----:B------:R-:W-:Y:S01]  /*9ac0*/  HMMA.16816.F32 R40, R128, R42, R104 ;  /* 0x0000002a8028723c */ /* 0x000fe20000001868 */
[----:B------:R-:W3:Y:S01]  /*9ad0*/  LDSM.16.MT88.4 R104, [R185+0x17800] ;  /* 0x01780000b968783b */ /* 0x000ee20000004200 */
[----:B------:R-:W-:Y:S01]  /*9ae0*/  FADD.FTZ R0, R10, R0 ;  /* 0x000000000a007221 */ /* 0x000fe20000010000 */
[----:B------:R-:W-:-:S03]  /*9af0*/  FADD.FTZ R2, R12, R2 ;  /* 0x000000020c027221 */ /* 0x000fc60000010000 */
[C---:B------:R-:W-:Y:S01]  /*9b00*/  HMMA.16816.F32 R48, R128.reuse, R50, R112 ;  /* 0x000000328030723c */ /* 0x040fe20000001870 */
[----:B------:R-:W-:Y:S01]  /*9b10*/  FADD.FTZ R0, R252, R0 ;  /* 0x00000000fc007221 */ /* 0x000fe20000010000 */
[----:B------:R-:W4:Y:S01]  /*9b20*/  LDSM.16.MT88.4 R112, [R186+0x17800] ;  /* 0x01780000ba70783b */ /* 0x000f220000004200 */
[----:B------:R-:W-:Y:S02]  /*9b30*/  FADD.FTZ R2, R9, R2 ;  /* 0x0000000209027221 */ /* 0x000fe40000010000 */
[----:B------:R-:W-:Y:S01]  /*9b40*/  FADD.FTZ R0, R251, R0 ;  /* 0x00000000fb007221 */ /* 0x000fe20000010000 */
        /* <DEDUP_REMOVED lines=10> */
[C---:B------:R-:W-:Y:S06]  /*9bf0*/  HMMA.16816.F32 R88, R128.reuse, R90, R244 ;  /* 0x0000005a8058723c */ /* 0x040fec00000018f4 */
[----:B------:R-:W-:Y:S01]  /*9c00*/  HMMA.16816.F32 R136, R128, R140, R136 ;  /* 0x0000008c8088723c */ /* 0x000fe20000001888 */
[----:B------:R-:W-:Y:S01]  /*9c10*/  FADD.FTZ R244, R11, R0 ;  /* 0x000000000bf47221 */ /* 0x000fe20000010000 */
[----:B------:R-:W-:-:S04]  /*9c20*/  FADD.FTZ R245, R218, R2 ;  /* 0x00000002daf57221 */ /* 0x000fc80000010000 */
[----:B------:R1:W-:Y:S01]  /*9c30*/  STL [R1+0x50], R244 ;  /* 0x000050f401007387 */ /* 0x0003e20000100800 */
[C---:B------:R-:W-:Y:S03]  /*9c40*/  HMMA.16816.F32 R144, R128.reuse, R148, R144 ;  /* 0x000000948090723c */ /* 0x040fe60000001890 */
[----:B------:R1:W-:Y:S03]  /*9c50*/  STL [R1+0x34], R245 ;  /* 0x000034f501007387 */ /* 0x0003e60000100800 */
[C---:B------:R-:W-:Y:S06]  /*9c60*/  HMMA.16816.F32 R140, R128.reuse, R142, R68 ;  /* 0x0000008e808c723c */ /* 0x040fec0000001844 */
[C---:B------:R-:W-:Y:S06]  /*9c70*/  HMMA.16816.F32 R148, R128.reuse, R150, R76 ;  /* 0x000000968094723c */ /* 0x040fec000000184c */
[C---:B------:R-:W-:Y:S06]  /*9c80*/  HMMA.16816.F32 R68, R128.reuse, R72, R172 ;  /* 0x000000488044723c */ /* 0x040fec00000018ac */
[C---:B------:R-:W-:Y:S06]  /*9c90*/  HMMA.16816.F32 R76, R128.reuse, R80, R176 ;  /* 0x00000050804c723c */ /* 0x040fec00000018b0 */
[C---:B--2---:R-:W-:Y:S06]  /*9ca0*/  HMMA.16816.F32 R92, R128.reuse, R96, R92 ;  /* 0x00000060805c723c */ /* 0x044fec000000185c */
[C---:B---3--:R-:W-:Y:S06]  /*9cb0*/  HMMA.16816.F32 R100, R128.reuse, R104, R236 ;  /* 0x000000688064723c */ /* 0x048fec00000018ec */
[C---:B----4-:R-:W-:Y:S06]  /*9cc0*/  HMMA.16816.F32 R108, R128.reuse, R112, R228 ;  /* 0x00000070806c723c */ /* 0x050fec00000018e4 */
        /* <DEDUP_REMOVED lines=34> */
[----:B------:R-:W1:Y:S01]  /*9ef0*/  @!P5 LDC.64 R24, c[0x0][0x220] ;  /* 0x00008800ff18db82 */ /* 0x000e620000000a00 */
[----:B--2---:R-:W-:-:S02]  /*9f00*/  ISETP.GE.AND P4, PT, R12, UR4, PT ;  /* 0x000000040c007c0c */ /* 0x004fc4000bf86270 */
[----:B---3--:R-:W-:Y:S02]  /*9f10*/  ISETP.GE.AND P3, PT, R9, UR4, PT ;  /* 0x0000000409007c0c */ /* 0x008fe4000bf66270 */
[----:B----4-:R-:W-:Y:S01]  /*9f20*/  ISETP.GE.AND P2, PT, R10, UR4, PT ;  /* 0x000000040a007c0c */ /* 0x010fe2000bf46270 */
[----:B------:R-:W-:Y:S01]  /*9f30*/  UIMAD UR4, UR8, UR22, URZ ;  /* 0x00000016080472a4 */ /* 0x000fe2000f8e023f */
[----:B-----5:R-:W-:-:S07]  /*9f40*/  IMAD.MOV.U32 R5, RZ, RZ, R15 ;  /* 0x000000ffff057224 */ /* 0x020fce00078e000f */
        /* <DEDUP_REMOVED lines=15> */
[----:B------:R-:W5:Y:S01]  /*a040*/  @!P5 LDC.64 R14, c[0x0][0x220] ;  /* 0x00008800ff0edb82 */ /* 0x000f620000000a00 */
[C---:B--2---:R-:W-:Y:S01]  /*a050*/  @!P4 LEA R8, P0, R4.reuse, R8, 0x1 ;  /* 0x000000080408c211 */ /* 0x044fe200078008ff */
[----:B------:R-:W-:Y:S03]  /*a060*/  @P4 STS.128 [R211+0x12000], RZ ;  /* 0x012000ffd3004388 */ /* 0x000fe60000000c00 */
[----:B------:R-:W-:-:S03]  /*a070*/  @!P4 LEA.HI.X R9, R4, R9, R0, 0x1, P0 ;  /* 0x000000090409c211 */ /* 0x000fc600000f0c00 */
[----:B------:R-:W2:Y:S01]  /*a080*/  @!P4 LDC.64 R16, c[0x0][0x220] ;  /* 0x00008800ff10cb82 */ /* 0x000ea20000000a00 */
[C---:B----4-:R-:W-:Y:S01]  /*a090*/  @!P3 LEA R12, P0, R4.reuse, R12, 0x1 ;  /* 0x0000000c040cb211 */ /* 0x050fe200078008ff */
[----:B------:R-:W-:Y:S01]  /*a0a0*/  @!PT LDS RZ, [RZ] ;  /* 0x00000000fffff984 */ /* 0x000fe20000000800 */
[----:B------:R-:W-:Y:S01]  /*a0b0*/  @!PT LDS RZ, [RZ] ;  /* 0x00000000fffff984 */ /* 0x000fe20000000800 */
[----:B------:R-:W-:Y:S01]  /*a0c0*/  @!PT LDS RZ, [RZ] ;  /* 0x00000000fffff984 */ /* 0x000fe20000000800 */
[----:B------:R2:W-:Y:S01]  /*a0d0*/  @!P4 LDGSTS.E.BYPASS.LTC128B.128 [R211+0x12000], desc[UR34][R8.64+0x80] ;  /* 0x1200008008d3cfae */ /* 0x0005e2000b901d62 */
[----:B---3--:R-:W-:Y:S02]  /*a0e0*/  IMAD.SHL.U32 R251, R251, 0x2, RZ ;  /* 0x00000002fbfb7824 */ /* 0x008fe400078e00ff */
[C---:B------:R-:W-:Y:S01]  /*a0f0*/  @!P3 LEA.HI.X R13, R4.reuse, R13, R0, 0x1, P0 ;  /* 0x0000000d040db211 */ /* 0x040fe200000f0c00 */
[----:B------:R-:W-:Y:S02]  /*a100*/  @P3 STS.128 [R211+0x14000], RZ ;  /* 0x014000ffd3003388 */ /* 0x000fe40000000c00 */
[----:B------:R-:W3:Y:S01]  /*a110*/  @!P3 LDC.64 R22, c[0x0][0x220] ;  /* 0x00008800ff16bb82 */ /* 0x000ee20000000a00 */
[----:B-1----:R-:W-:Y:S01]  /*a120*/  @!P2 LEA R10, P0, R4, R10, 0x1 ;  /* 0x0000000a040aa211 */ /* 0x002fe200078008ff */
[----:B------:R-:W-:Y:S01]  /*a130*/  @!PT LDS RZ, [RZ] ;  /* 0x00000000fffff984 */ /* 0x000fe20000000800 */
[----:B------:R-:W-:Y:S01]  /*a140*/  @!PT LDS RZ, [RZ] ;  /* 0x00000000fffff984 */ /* 0x000fe20000000800 */
[----:B------:R-:W-:Y:S01]  /*a150*/  @!PT LDS RZ, [RZ] ;  /* 0x00000000fffff984 */ /* 0x000fe20000000800 */
[----:B------:R1:W-:Y:S01]  /*a160*/  @!P3 LDGSTS.E.BYPASS.LTC128B.128 [R211+0x14000], desc[UR34][R12.64+0x100] ;  /* 0x140001000cd3bfae */ /* 0x0003e2000b901d62 */
[----:B------:R-:W-:-:S02]  /*a170*/  LOP3.LUT R251, R251, 0x6, RZ, 0xc0, !PT ;  /* 0x00000006fbfb7812 */ /* 0x000fc400078ec0ff */
[----:B------:R-:W-:Y:S01]  /*a180*/  @!P2 LEA.HI.X R11, R4, R11, R0, 0x1, P0 ;  /* 0x0000000b040ba211 */ /* 0x000fe200000f0c00 */
[----:B------:R-:W-:Y:S01]  /*a190*/  @P2 STS.128 [R211+0x16000], RZ ;  /* 0x016000ffd3002388 */ /* 0x000fe20000000c00 */
[----:B------:R-:W-:Y:S01]  /*a1a0*/  IADD3.X R4, R0, UR21, RZ, P1, !PT ;  /* 0x0000001500047c10 */ /* 0x000fe20008ffe4ff */
        /* <DEDUP_REMOVED lines=8> */
[----:B------:R-:W-:Y:S01]  /*a230*/  @P5 STS.128 [R211+0x10800], RZ ;  /* 0x010800ffd3005388 */ /* 0x000fe20000000c00 */
[----:B------:R-:W-:Y:S01]  /*a240*/  IADD3.X R5, R4, UR21, RZ, P1, !PT ;  /* 0x0000001504057c10 */ /* 0x000fe20008ffe4ff */
[----:B------:R-:W5:Y:S02]  /*a250*/  @!P3 LDC.64 R14, c[0x0][0x220] ;  /* 0x00008800ff0ebb82 */ /* 0x000f640000000a00 */
[----:B------:R-:W-:Y:S01]  /*a260*/  @!PT LDS RZ, [RZ] ;  /* 0x00000000fffff984 */ /* 0x000fe20000000800 */
[----:B------:R-:W-:Y:S01]  /*a270*/  @!PT LDS RZ, [RZ] ;  /* 0x00000000fffff984 */ /* 0x000fe20000000800 */
[----:B------:R-:W-:Y:S01]  /*a280*/  @!PT LDS RZ, [RZ] ;  /* 0x00000000fffff984 */ /* 0x000fe20000000800 */
[----:B------:R-:W-:Y:S01]  /*a290*/  @!P5 LDGSTS.E.BYPASS.LTC128B.128 [R211+0x10800], desc[UR34][R6.64] ;  /* 0x1080000006d3dfae */ /* 0x000fe2000b901d62 */
[----:B--2---:R-:W-:-:S03]  /*a2a0*/  @!P4 LEA R8, P0, R2, R16, 0x1 ;  /* 0x000000100208c211 */ /* 0x004fc600078008ff */
[----:B------:R-:W-:Y:S01]  /*a2b0*/  @P4 STS.128 [R211+0x12800], RZ ;  /* 0x012800ffd3004388 */ /* 0x000fe20000000c00 */
[----:B------:R-:W-:Y:S02]  /*a2c0*/  @!P4 LEA.HI.X R9, R2, R17, R4, 0x1, P0 ;  /* 0x000000110209c211 */ /* 0x000fe400000f0c04 */
[----:B------:R-:W2:Y:S01]  /*a2d0*/  @!P4 LDC.64 R16, c[0x0][0x220] ;  /* 0x00008800ff10cb82 */ /* 0x000ea20000000a00 */
[C---:B-1----:R-:W-:Y:S02]  /*a2e0*/  @!P5 LEA R12, P1, R0.reuse, R18, 0x1 ;  /* 0x00000012000cd211 */ /* 0x042fe400078208ff */
[----:B------:R-:W-:Y:S01]  /*a2f0*/  @!PT LDS RZ, [RZ] ;  /* 0x00000000fffff984 */ /* 0x000fe20000000800 */
[----:B------:R-:W-:Y:S01]  /*a300*/  @!PT LDS RZ, [RZ] ;  /* 0x00000000fffff984 */ /* 0x000fe20000000800 */
[----:B------:R-:W-:Y:S01]  /*a310*/  @!PT LDS RZ, [RZ] ;  /* 0x00000000fffff984 */ /* 0x000fe20000000800 */
[----:B------:R4:W-:Y:S02]  /*a320*/  @!P4 LDGSTS.E.BYPASS.LTC128B.128 [R211+0x12800], desc[UR34][R8.64+0x80] ;  /* 0x1280008008d3cfae */ /* 0x0009e4000b901d62 */
[----:B------:R-:W-:Y:S02]  /*a330*/  @!P5 LEA.HI.X R13, R0, R19, R5, 0x1, P1 ;  /* 0x00000013000dd211 */ /* 0x000fe400008f0c05 */
[----:B------:R-:W-:Y:S01]  /*a340*/  @P3 STS.128 [R211+0x14800], RZ ;  /* 0x014800ffd3003388 */ /* 0x000fe20000000c00 */
[----:B------:R-:W1:Y:S01]  /*a350*/  @!P3 LDC.64 R18, c[0x0][0x220] ;  /* 0x00008800ff12bb82 */ /* 0x000e620000000a00 */
[----:B---3--:R-:W-:-:S04]  /*a360*/  @!P3 LEA R10, P0, R2, R22, 0x1 ;  /* 0x00000016020ab211 */ /* 0x008fc800078008ff */
[----:B------:R-:W-:-:S03]  /*a370*/  @!P3 LEA.HI.X R11, R2, R23, R4, 0x1, P0 ;  /* 0x00000017020bb211 */ /* 0x000fc600000f0c04 */
[----:B------:R-:W3:Y:S02]  /*a380*/  @!P2 LDC.64 R22, c[0x0][0x220] ;  /* 0x00008800ff16ab82 */ /* 0x000ee40000000a00 */
[----:B------:R-:W-:Y:S01]  /*a390*/  @!PT LDS RZ, [RZ] ;  /* 0x00000000fffff984 */ /* 0x000fe20000000800 */
[----:B------:R-:W-:Y:S01]  /*a3a0*/  @!PT LDS RZ, [RZ] ;  /* 0x00000000fffff984 */ /* 0x000fe20000000800 */
[----:B------:R-:W-:Y:S01]  /*a3b0*/  @!PT LDS RZ, [RZ] ;  /* 0x00000000fffff984 */ /* 0x000fe20000000800 */
[----:B------:R5:W-:Y:S04]  /*a3c0*/  @!P3 LDGSTS.E.BYPASS.LTC128B.128 [R211+0x14800], desc[UR34][R10.64+0x100] ;  /* 0x148001000ad3bfae */ /* 0x000be8000b901d62 */
[----:B------:R-:W-:Y:S01]  /*a3d0*/  @P2 STS.128 [R211+0x16800], RZ ;  /* 0x016800ffd3002388 */ /* 0x000fe20000000c00 */
[----:B----4-:R-:W-:-:S04]  /*a3e0*/  @!P2 LEA R8, P0, R2, R20, 0x1 ;  /* 0x000000140208a211 */ /* 0x010fc800078008ff */
[----:B------:R-:W-:Y:S02]  /*a3f0*/  @!P2 LEA.HI.X R9, R2, R21, R4, 0x1, P0 ;  /* 0x000000150209a211 */ /* 0x000fe400000f0c04 */
[----:B------:R-:W4:Y:S01]  /*a400*/  @!P2 LDC.64 R20, c[0x0][0x220] ;  /* 0x00008800ff14ab82 */ /* 0x000f220000000a00 */
[C---:B--2---:R-:W-:Y:S02]  /*a410*/  @!P4 LEA R6, P0, R0.reuse, R16, 0x1 ;  /* 0x000000100006c211 */ /* 0x044fe400078008ff */
        /* <DEDUP_REMOVED lines=8> */
[----:B-----5:R-:W5:Y:S02]  /*a4a0*/  @!P4 LDC.64 R10, c[0x0][0x220] ;  /* 0x00008800ff0acb82 */ /* 0x020f640000000a00 */
        /* <DEDUP_REMOVED lines=10> */
[----:B--2---:R-:W-:-:S02]  /*a550*/  @!P3 LEA R8, P0, R0, R14, 0x1 ;  /* 0x0000000e0008b211 */ /* 0x004fc400078008ff */
[----:B------:R-:W-:Y:S02]  /*a560*/  @!P5 LEA R14, P1, R2, R24, 0x1 ;  /* 0x00000018020ed211 */ /* 0x000fe400078208ff */
[--C-:B------:R-:W-:Y:S02]  /*a570*/  @!P3 LEA.HI.X R9, R0, R15, R5.reuse, 0x1, P0 ;  /* 0x0000000f0009b211 */ /* 0x100fe400000f0c05 */
[----:B-----5:R-:W-:Y:S02]  /*a580*/  @!P4 LEA R10, P6, R2, R10, 0x1 ;  /* 0x0000000a020ac211 */ /* 0x020fe400078c08ff */
[----:B---3--:R-:W-:Y:S01]  /*a590*/  @!P2 LEA R12, P0, R0, R22, 0x1 ;  /* 0x00000016000ca211 */ /* 0x008fe200078008ff */
[----:B------:R-:W-:Y:S01]  /*a5a0*/  @!PT LDS RZ, [RZ] ;  /* 0x00000000fffff984 */ /* 0x000fe20000000800 */
[----:B------:R-:W-:Y:S01]  /*a5b0*/  @!PT LDS RZ, [RZ] ;  /* 0x00000000fffff984 */ /* 0x000fe20000000800 */
[----:B------:R-:W-:Y:S01]  /*a5c0*/  @!PT LDS RZ, [RZ] ;  /* 0x00000000fffff984 */ /* 0x000fe20000000800 */
[----:B------:R1:W-:Y:S01]  /*a5d0*/  @!P3 LDGSTS.E.BYPASS.LTC128B.128 [R211+0x15000], desc[UR34][R8.64+0x100] ;  /* 0x1500010008d3bfae */ /* 0x0003e2000b901d62 */
[--C-:B------:R-:W-:Y:S02]  /*a5e0*/  @!P5 LEA.HI.X R15, R2, R25, R4.reuse, 0x1, P1 ;  /* 0x00000019020fd211 */ /* 0x100fe400008f0c04 */
[----:B------:R-:W-:Y:S01]  /*a5f0*/  @!P2 LEA.HI.X R13, R0, R23, R5, 0x1, P0 ;  /* 0x00000017000da211 */ /* 0x000fe200000f0c05 */
[----:B------:R-:W-:Y:S01]  /*a600*/  @P2 STS.128 [R211+0x17000], RZ ;  /* 0x017000ffd3002388 */ /* 0x000fe20000000c00 */
[C-C-:B------:R-:W-:Y:S01]  /*a610*/  @!P4 LEA.HI.X R11, R2.reuse, R11, R4.reuse, 0x1, P6 ;  /* 0x0000000b020bc211 */ /* 0x140fe200030f0c04 */
[----:B------:R-:W-:Y:S01]  /*a620*/  IMAD.U32 R0, RZ, RZ, UR22 ;  /* 0x00000016ff007e24 */ /* 0x000fe2000f8e00ff */
[----:B----4-:R-:W-:Y:S01]  /*a630*/  @!P2 LEA R6, P0, R2, R20, 0x1 ;  /* 0x000000140206a211 */ /* 0x010fe200078008ff */
[----:B------:R-:W-:Y:S01]  /*a640*/  @!PT LDS RZ, [RZ] ;  /* 0x00000000fffff984 */ /* 0x000fe20000000800 */
[----:B------:R-:W-:Y:S01]  /*a650*/  @!PT LDS RZ, [RZ] ;  /* 0x00000000fffff984 */ /* 0x000fe20000000800 */
[----:B------:R-:W-:Y:S01]  /*a660*/  @!PT LDS RZ, [RZ] ;  /* 0x00000000fffff984 */ /* 0x000fe20000000800 */
[----:B------:R-:W-:Y:S02]  /*a670*/  @!P2 LDGSTS.E.BYPASS.LTC128B.128 [R211+0x17000], desc[UR34][R12.64+0x180] ;  /* 0x170001800cd3afae */ /* 0x000fe4000b901d62 */
[----:B------:R-:W-:Y:S01]  /*a680*/  IMAD R0, R0, 0x40, R251 ;  /* 0x0000004000007824 */ /* 0x000fe200078e02fb */
[----:B------:R-:W-:Y:S01]  /*a690*/  @!P2 LEA.HI.X R7, R2, R21, R4, 0x1, P0 ;  /* 0x000000150207a211 */ /* 0x000fe200000f0c04 */
[----:B------:R-:W-:Y:S03]  /*a6a0*/  @P5 STS.128 [R211+0x11800], RZ ;  /* 0x011800ffd3005388 */ /* 0x000fe60000000c00 */
[C---:B------:R-:W-:Y:S01]  /*a6b0*/  ISETP.GE.AND P6, PT, R0.reuse, R217, PT ;  /* 0x000000d90000720c */ /* 0x040fe20003fc6270 */
[----:B------:R-:W-:Y:S01]  /*a6c0*/  @!PT LDS RZ, [RZ] ;  /* 0x00000000fffff984 */ /* 0x000fe20000000800 */
[----:B------:R-:W-:Y:S01]  /*a6d0*/  @!PT LDS RZ, [RZ] ;  /* 0x00000000fffff984 */ /* 0x000fe20000000800 */
[----:B------:R-:W-:Y:S01]  /*a6e0*/  @!PT LDS RZ, [RZ] ;  /* 0x00000000fffff984 */ /* 0x000fe20000000800 */
[----:B------:R2:W-:Y:S03]  /*a6f0*/  @!P5 LDGSTS.E.BYPASS.LTC128B.128 [R211+0x11800], desc[UR34][R14.64] ;  /* 0x118000000ed3dfae */ /* 0x0005e6000b901d62 */
[----:B------:R-:W-:Y:S01]  /*a700*/  ISETP.LT.OR P6, PT, R0, R213, P6 ;  /* 0x000000d50000720c */ /* 0x000fe200037c1670 */
[----:B------:R-:W-:Y:S04]  /*a710*/  @P4 STS.128 [R211+0x13800], RZ ;  /* 0x013800ffd3004388 */ /* 0x000fe80000000c00 */
[----:B------:R-:W-:Y:S01]  /*a720*/  @!PT LDS RZ, [RZ] ;  /* 0x00000000fffff984 */ /* 0x000fe20000000800 */
[----:B------:R-:W-:Y:S01]  /*a730*/  @!PT LDS RZ, [RZ] ;  /* 0x00000000fffff984 */ /* 0x000fe20000000800 */
[----:B------:R-:W-:Y:S01]  /*a740*/  @!PT LDS RZ, [RZ] ;  /* 0x00000000fffff984 */ /* 0x000fe20000000800 */
[----:B------:R-:W-:Y:S01]  /*a750*/  @!P4 LDGSTS.E.BYPASS.LTC128B.128 [R211+0x13800], desc[UR34][R10.64+0x80] ;  /* 0x138000800ad3cfae */ /* 0x000fe2000b901d62 */
[----:B-1----:R-:W-:-:S03]  /*a760*/  @!P3 LEA R8, P1, R2, R18, 0x1 ;  /* 0x000000120208b211 */ /* 0x002fc600078208ff */
[----:B------:R-:W-:Y:S01]  /*a770*/  @P3 STS.128 [R211+0x15800], RZ ;  /* 0x015800ffd3003388 */ /* 0x000fe20000000c00 */
[----:B------:R-:W-:Y:S01]  /*a780*/  @!P3 LEA.HI.X R9, R2, R19, R4, 0x1, P1 ;  /* 0x000000130209b211 */ /* 0x000fe200008f0c04 */
[----:B------:R-:W-:Y:S01]  /*a790*/  IMAD.IADD R2, R215, 0x1, -R0 ;  /* 0x00000001d7027824 */ /* 0x000fe200078e0a00 */
[----:B------:R-:W-:-:S03]  /*a7a0*/  ISETP.GE.AND P1, PT, R0, R216, PT ;  /* 0x000000d80000720c */ /* 0x000fc60003f26270 */
[----:B------:R-:W-:Y:S01]  /*a7b0*/  @!PT LDS RZ, [RZ] ;  /* 0x00000000fffff984 */ /* 0x000fe20000000800 */
[----:B------:R-:W-:Y:S01]  /*a7c0*/  @!PT LDS RZ, [RZ] ;  /* 0x00000000fffff984 */ /* 0x000fe20000000800 */
[----:B------:R-:W-:Y:S01]  /*a7d0*/  @!PT LDS RZ, [RZ] ;  /* 0x00000000fffff984 */ /* 0x000fe20000000800 */
[----:B------:R1:W-:Y:S01]  /*a7e0*/  @!P3 LDGSTS.E.BYPASS.LTC128B.128 [R211+0x15800], desc[UR34][R8.64+0x100] ;  /* 0x1580010008d3bfae */ /* 0x0003e2000b901d62 */
[----:B------:R-:W-:Y:S02]  /*a7f0*/  IABS R2, R2 ;  /* 0x0000000200027213 */ /* 0x000fe40000000000 */
[C---:B------:R-:W-:Y:S01]  /*a800*/  ISETP.LT.OR P1, PT, R0.reuse, R212, P1 ;  /* 0x000000d40000720c */ /* 0x040fe20000f21670 */
        /* <DEDUP_REMOVED lines=14> */
[----:B------:R-:W4:Y:S04]  /*a8f0*/  LDSM.16.M88.4 R240, [R208] ;  /* 0x00000000d0f0783b */ /* 0x000f280000000200 */
[----:B------:R-:W0:Y:S01]  /*a900*/  LDGDEPBAR ;  /* 0x00000000000079af */ /* 0x000e220000000000 */
[C---:B-1----:R-:W-:Y:S06]  /*a910*/  HMMA.16816.F32 R28, R4.reuse, R24, RZ ;  /* 0x00000018041c723c */ /* 0x042fec00000018ff */
[C---:B------:R-:W-:Y:S06]  /*a920*/  HMMA.16816.F32 R32, R4.reuse, R26, RZ ;  /* 0x0000001a0420723c */ /* 0x040fec00000018ff */
[C---:B------:R-:W-:Y:S06]  /*a930*/  HMMA.16816.F32 R224, R4.reuse, R20, RZ ;  /* 0x0000001404e0723c */ /* 0x040fec00000018ff */
[C---:B------:R-:W-:Y:S01]  /*a940*/  HMMA.16816.F32 R220, R4.reuse, R22, RZ ;  /* 0x0000001604dc723c */ /* 0x040fe200000018ff */
[----:B------:R-:W-:Y:S05]  /*a950*/  LDSM.16.M88.4 R20, [R190+0x8000] ;  /* 0x00800000be14783b */ /* 0x000fea0000000200 */
[C---:B------:R-:W-:Y:S06]  /*a960*/  HMMA.16816.F32 R180, R4.reuse, R16, RZ ;  /* 0x0000001004b4723c */ /* 0x040fec00000018ff */
[C---:B------:R-:W-:Y:S06]  /*a970*/  HMMA.16816.F32 R176, R4.reuse, R18, RZ ;  /* 0x0000001204b0723c */ /* 0x040fec00000018ff */
[C---:B------:R-:W-:Y:S06]  /*a980*/  HMMA.16816.F32 R168, R4.reuse, R12, RZ ;  /* 0x0000000c04a8723c */ /* 0x040fec00000018ff */
[----:B------:R-:W-:Y:S01]  /*a990*/  HMMA.16816.F32 R24, R4, R14, RZ ;  /* 0x0000000e0418723c */ /* 0x000fe200000018ff */
[----:B------:R-:W1:Y:S05]  /*a9a0*/  LDSM.16.M88.4 R4, [R194] ;  /* 0x00000000c204783b */ /* 0x000e6a0000000200 */
[C---:B------:R-:W-:Y:S01]  /*a9b0*/  HMMA.16816.F32 R16, R8.reuse, R172, R28 ;  /* 0x000000ac0810723c */ /* 0x040fe2000000181c */
[----:B------:R-:W-:Y:S05]  /*a9c0*/  LDSM.16.M88.4 R28, [R189+0x800] ;  /* 0x00080000bd1c783b */ /* 0x000fea0000000200 */
[C---:B------:R-:W-:Y:S06]  /*a9d0*/  HMMA.16816.F32 R12, R8.reuse, R174, R32 ;  /* 0x000000ae080c723c */ /* 0x040fec0000001820 */
[C---:B--2---:R-:W-:Y:S06]  /*a9e0*/  HMMA.16816.F32 R236, R8.reuse, R232, R224 ;  /* 0x000000e808ec723c */ /* 0x044fec00000018e0 */
[C---:B---3--:R-:W-:Y:S06]  /*a9f0*/  HMMA.16816.F32 R224, R8.reuse, R228, R180 ;  /* 0x000000e408e0723c */ /* 0x048fec00000018b4 */
[C---:B------:R-:W-:Y:S01]  /*aa00*/  HMMA.16816.F32 R228, R8.reuse, R230, R176 ;  /* 0x000000e608e4723c */ /* 0x040fe200000018b0 */
[----:B------:R-:W2:Y:S05]  /*aa10*/  LDSM.16.M88.4 R176, [R190+0x8800] ;  /* 0x00880000beb0783b */ /* 0x000eaa0000000200 */
[C---:B------:R-:W-:Y:S01]  /*aa20*/  HMMA.16816.F32 R232, R8.reuse, R234, R220 ;  /* 0x000000ea08e8723c */ /* 0x040fe200000018dc */
[----:B------:R-:W3:Y:S05]  /*aa30*/  LDSM.16.M88.4 R220, [R190+0x9000] ;  /* 0x00900000bedc783b */ /* 0x000eea0000000200 */
[----:B----4-:R-:W-:Y:S01]  /*aa40*/  HMMA.16816.F32 R172, R8, R242, R24 ;  /* 0x000000f208ac723c */ /* 0x010fe20000001818 */
[----:B------:R-:W4:Y:S05]  /*aa50*/  LDSM.16.M88.4 R24, [R190+0x9800] ;  /* 0x00980000be18783b */ /* 0x000f2a0000000200 */
[----:B-1----:R-:W-:Y:S06]  /*aa60*/  HMMA.16816.F32 R32, R4, R20, R16 ;  /* 0x000000140420723c */ /* 0x002fec0000001810 */
[----:B------:R-:W-:Y:S01]  /*aa70*/  HMMA.16816.F32 R180, R8, R240, R168 ;  /* 0x000000f008b4723c */ /* 0x000fe200000018a8 */
[----:B------:R-:W-:Y:S05]  /*aa80*/  LDSM.16.M88.4 R8, [R193] ;  /* 0x00000000c108783b */ /* 0x000fea0000000200 */
[C---:B------:R-:W-:Y:S01]  /*aa90*/  HMMA.16816.F32 R16, R4.reuse, R22, R12 ;  /* 0x000000160410723c */ /* 0x040fe2000000180c */
[----:B------:R-:W1:Y:S05]  /*aaa0*/  LDSM.16.M88.4 R20, [R189] ;  /* 0x00000000bd14783b */ /* 0x000e6a0000000200 */
[C---:B--2---:R-:W-:Y:S06]  /*aab0*/  HMMA.16816.F32 R168, R4.reuse, R178, R232 ;  /* 0x000000b204a8723c */ /* 0x044fec00000018e8 */
[C---:B---3--:R-:W-:Y:S06]  /*aac0*/  HMMA.16816.F32 R232, R4.reuse, R220, R224 ;  /* 0x000000dc04e8723c */ /* 0x048fec00000018e0 */
[C---:B------:R-:W-:Y:S01]  /*aad0*/  HMMA.16816.F32 R228, R4.reuse, R222, R228 ;  /* 0x000000de04e4723c */ /* 0x040fe200000018e4 */
[----:B------:R-:W2:Y:S05]  /*aae0*/  LDSM.16.M88.4 R220, [R189+0x1000] ;  /* 0x00100000bddc783b */ /* 0x000eaa0000000200 */
[C---:B------:R-:W-:Y:S01]  /*aaf0*/  HMMA.16816.F32 R12, R4.reuse, R176, R236 ;  /* 0x000000b0040c723c */ /* 0x040fe200000018ec */
[----:B------:R-:W-:Y:S05]  /*ab00*/  LDSM.16.M88.4 R236, [R184+0xb800] ;  /* 0x00b80000b8ec783b */ /* 0x000fea0000000200 */
[C---:B----4-:R-:W-:Y:S06]  /*ab10*/  HMMA.16816.F32 R240, R4.reuse, R24, R180 ;  /* 0x0000001804f0723c */ /* 0x050fec00000018b4 */
[----:B------:R-:W-:Y:S01]  /*ab20*/  HMMA.16816.F32 R224, R4, R26, R172 ;  /* 0x0000001a04e0723c */ /* 0x000fe200000018ac */
[----:B------:R-:W-:Y:S04]  /*ab30*/  LDSM.16.M88.4 R4, [R191+0x2000] ;  /* 0x00200000bf04783b */ /* 0x000fe80000000200 */
[----:B------:R-:W-:Y:S01]  /*ab40*/  LDSM.16.M88.4 R24, [R184+0xa800] ;  /* 0x00a80000b818783b */ /* 0x000fe20000000200 */
[C---:B-1----:R-:W-:Y:S06]  /*ab50*/  HMMA.16816.F32 R180, R8.reuse, R20, R32 ;  /* 0x0000001408b4723c */ /* 0x042fec0000001820 */
[C---:B------:R-:W-:Y:S01]  /*ab60*/  HMMA.16816.F32 R176, R8.reuse, R22, R16 ;  /* 0x0000001608b0723c */ /* 0x040fe20000001810 */
[----:B------:R-:W1:Y:S04]  /*ab70*/  LDSM.16.M88.4 R20, [R189+0x1800] ;  /* 0x00180000bd14783b */ /* 0x000e680000000200 */
[----:B------:R-:W3:Y:S01]  /*ab80*/  LDSM.16.M88.4 R16, [R184+0xa000] ;  /* 0x00a00000b810783b */ /* 0x000ee20000000200 */
[C---:B------:R-:W-:Y:S03]  /*ab90*/  HMMA.16816.F32 R32, R8.reuse, R30, R168 ;  /* 0x0000001e0820723c */ /* 0x040fe600000018a8 */
[----:B------:R-:W4:Y:S03]  /*aba0*/  LDSM.16.M88.4 R168, [R184+0xb000] ;  /* 0x00b00000b8a8783b */ /* 0x000f260000000200 */
[C---:B------:R-:W-:Y:S06]  /*abb0*/  HMMA.16816.F32 R12, R8.reuse, R28, R12 ;  /* 0x0000001c080c723c */ /* 0x040fec000000180c */
[C---:B--2---:R-:W-:Y:S06]  /*abc0*/  HMMA.16816.F32 R28, R8.reuse, R220, R232 ;  /* 0x000000dc081c723c */ /* 0x044fec00000018e8 */
[C---:B------:R-:W-:Y:S06]  /*abd0*/  HMMA.16816.F32 R172, R8.reuse, R222, R228 ;  /* 0x000000de08ac723c */ /* 0x040fec00000018e4 */
[C---:B-1----:R-:W-:Y:S06]  /*abe0*/  HMMA.16816.F32 R228, R8.reuse, R20, R240 ;  /* 0x0000001408e4723c */ /* 0x042fec00000018f0 */
[----:B------:R-:W-:Y:S01]  /*abf0*/  HMMA.16816.F32 R224, R8, R22, R224 ;  /* 0x0000001608e0723c */ /* 0x000fe200000018e0 */
[----:B------:R-:W-:Y:S05]  /*ac00*/  LDSM.16.M88.4 R8, [R192+0x2000] ;  /* 0x00200000c008783b */ /* 0x000fea0000000200 */
[C---:B---3--:R-:W-:Y:S01]  /*ac10*/  HMMA.16816.F32 R232, R4.reuse, R16, R180 ;  /* 0x0000001004e8723c */ /* 0x048fe200000018b4 */
[----:B------:R-:W1:Y:S05]  /*ac20*/  LDSM.16.M88.4 R180, [R207] ;  /* 0x00000000cfb4783b */ /* 0x000e6a0000000200 */
[C---:B------:R-:W-:Y:S01]  /*ac30*/  HMMA.16816.F32 R240, R4.reuse, R24, R12 ;  /* 0x0000001804f0723c */ /* 0x040fe2000000180c */
[----:B------:R-:W2:Y:S05]  /*ac40*/  LDSM.16.M88.4 R12, [R205] ;  /* 0x00000000cd0c783b */ /* 0x000eaa0000000200 */
[C---:B------:R-:W-:Y:S06]  /*ac50*/  HMMA.16816.F32 R220, R4.reuse, R18, R176 ;  /* 0x0000001204dc723c */ /* 0x040fec00000018b0 */
[C---:B------:R-:W-:Y:S01]  /*ac60*/  HMMA.16816.F32 R176, R4.reuse, R26, R32 ;  /* 0x0000001a04b0723c */ /* 0x040fe20000001820 */
[----:B------:R-:W3:Y:S05]  /*ac70*/  LDSM.16.M88.4 R32, [R206] ;  /* 0x00000000ce20783b */ /* 0x000eea0000000200 */
[C---:B----4-:R-:W-:Y:S01]  /*ac80*/  HMMA.16816.F32 R24, R4.reuse, R168, R28 ;  /* 0x000000a80418723c */ /* 0x050fe2000000181c */
[----:B------:R-:W4:Y:S05]  /*ac90*/  LDSM.16.M88.4 R28, [R204] ;  /* 0x00000000cc1c783b */ /* 0x000f2a0000000200 */
[C---:B------:R-:W-:Y:S06]  /*aca0*/  HMMA.16816.F32 R20, R4.reuse, R170, R172 ;  /* 0x000000aa0414723c */ /* 0x040fec00000018ac */
[C---:B------:R-:W-:Y:S06]  /*acb0*/  HMMA.16816.F32 R16, R4.reuse, R236, R228 ;  /* 0x000000ec0410723c */ /* 0x040fec00000018e4 */
[----:B------:R-:W-:Y:S01]  /*acc0*/  HMMA.16816.F32 R168, R4, R238, R224 ;  /* 0x000000ee04a8723c */ /* 0x000fe200000018e0 */
[----:B------:R-:W-:Y:S05]  /*acd0*/  LDSM.16.M88.4 R4, [R194+0x2000] ;  /* 0x00200000c204783b */ /* 0x000fea0000000200 */
[C---:B-1----:R-:W-:Y:S06]  /*ace0*/  HMMA.16816.F32 R224, R8.reuse, R180, R232 ;  /* 0x000000b408e0723c */ /* 0x042fec00000018e8 */
[C---:B------:R-:W-:Y:S01]  /*acf0*/  HMMA.16816.F32 R180, R8.reuse, R182, R220 ;  /* 0x000000b608b4723c */ /* 0x040fe200000018dc */
[----:B------:R-:W1:Y:S05]  /*ad00*/  LDSM.16.M88.4 R220, [R190+0xa000] ;  /* 0x00a00000bedc783b */ /* 0x000e6a0000000200 */
[C---:B--2---:R-:W-:Y:S01]  /*ad10*/  HMMA.16816.F32 R172, R8.reuse, R12, R24 ;  /* 0x0000000c08ac723c */ /* 0x044fe20000001818 */
[----:B------:R-:W2:Y:S05]  /*ad20*/  LDSM.16.M88.4 R24, [R190+0xa800] ;  /* 0x00a80000be18783b */ /* 0x000eaa0000000200 */
[C---:B---3--:R-:W-:Y:S01]  /*ad30*/  HMMA.16816.F32 R236, R8.reuse, R32, R240 ;  /* 0x0000002008ec723c */ /* 0x048fe200000018f0 */
[----:B------:R-:W-:Y:S05]  /*ad40*/  LDSM.16.M88.4 R240, [R202] ;  /* 0x00000000caf0783b */ /* 0x000fea0000000200 */
[C---:B------:R-:W-:Y:S06]  /*ad50*/  HMMA.16816.F32 R228, R8.reuse, R34, R176 ;  /* 0x0000002208e4723c */ /* 0x040fec00000018b0 */
[C---:B------:R-:W-:Y:S01]  /*ad60*/  HMMA.16816.F32 R32, R8.reuse, R14, R20 ;  /* 0x0000000e0820723c */ /* 0x040fe20000001814 */
[----:B------:R-:W3:Y:S05]  /*ad70*/  LDSM.16.M88.4 R12, [R190+0xb800] ;  /* 0x00b80000be0c783b */ /* 0x000eea0000000200 */
[C---:B----4-:R-:W-:Y:S01]  /*ad80*/  HMMA.16816.F32 R20, R8.reuse, R28, R16 ;  /* 0x0000001c0814723c */ /* 0x050fe20000001810 */
[----:B------:R-:W4:Y:S05]  /*ad90*/  LDSM.16.M88.4 R16, [R190+0xb000] ;  /* 0x00b00000be10783b */ /* 0x000f2a0000000200 */
[----:B------:R-:W-:Y:S01]  /*ada0*/  HMMA.16816.F32 R28, R8, R30, R168 ;  /* 0x0000001e081c723c */ /* 0x000fe200000018a8 */
[----:B------:R-:W-:Y:S05]  /*adb0*/  LDSM.16.M88.4 R8, [R193+0x2000] ;  /* 0x00200000c108783b */ /* 0x000fea0000000200 */
[C---:B-1----:R-:W-:Y:S01]  /*adc0*/  HMMA.16816.F32 R176, R4.reuse, R222, R180 ;  /* 0x000000de04b0723c */ /* 0x042fe200000018b4 */
[----:B------:R-:W1:Y:S05]  /*add0*/  LDSM.16.M88.4 R180, [R189+0x2000] ;  /* 0x00200000bdb4783b */ /* 0x000e6a0000000200 */
[C---:B------:R-:W-:Y:S06]  /*ade0*/  HMMA.16816.F32 R168, R4.reuse, R220, R224 ;  /* 0x000000dc04a8723c */ /* 0x040fec00000018e0 */
[C---:B--2---:R-:W-:Y:S06]  /*adf0*/  HMMA.16816.F32 R236, R4.reuse, R24, R236 ;  /* 0x0000001804ec723c */ /* 0x044fec00000018ec */
[C---:B------:R-:W-:Y:S01]  /*ae00*/  HMMA.16816.F32 R224, R4.reuse, R26, R228 ;  /* 0x0000001a04e0723c */ /* 0x040fe200000018e4 */
[----:B------:R-:W2:Y:S05]  /*ae10*/  LDSM.16.M88.4 R24, [R189+0x3000] ;  /* 0x00300000bd18783b */ /* 0x000eaa0000000200 */
[C---:B---3--:R-:W-:Y:S06]  /*ae20*/  HMMA.16816.F32 R20, R4.reuse, R12, R20 ;  /* 0x0000000c0414723c */ /* 0x048fec0000001814 */
[C---:B----4-:R-:W-:Y:S01]  /*ae30*/  HMMA.16816.F32 R220, R4.reuse, R16, R172 ;  /* 0x0000001004dc723c */ /* 0x050fe200000018ac */
[----:B------:R-:W3:Y:S05]  /*ae40*/  LDSM.16.M88.4 R172, [R189+0x2800] ;  /* 0x00280000bdac783b */ /* 0x000eea0000000200 */
[----:B------:R-:W-:Y:S01]  /*ae50*/  HMMA.16816.F32 R32, R4, R18, R32 ;  /* 0x000000120420723c */ /* 0x000fe20000001820 */
[----:B------:R-:W4:Y:S05]  /*ae60*/  LDSM.16.M88.4 R16, [R189+0x3800] ;  /* 0x00380000bd10783b */ /* 0x000f2a0000000200 */
[----:B-1----:R-:W-:Y:S06]  /*ae70*/  HMMA.16816.F32 R168, R8, R180, R168 ;  /* 0x000000b408a8723c */ /* 0x002fec00000018a8 */
[----:B------:R-:W-:Y:S01]  /*ae80*/  HMMA.16816.F32 R12, R4, R14, R28 ;  /* 0x0000000e040c723c */ /* 0x000fe2000000181c */
[----:B------:R-:W-:Y:S04]  /*ae90*/  LDSM.16.M88.4 R4, [R191+0x4000] ;  /* 0x00400000bf04783b */ /* 0x000fe80000000200 */
[----:B------:R-:W-:Y:S01]  /*aea0*/  LDSM.16.M88.4 R28, [R184+0xd800] ;  /* 0x00d80000b81c783b */ /* 0x000fe20000000200 */
[C---:B------:R-:W-:Y:S03]  /*aeb0*/  HMMA.16816.F32 R180, R8.reuse, R182, R176 ;  /* 0x000000b608b4723c */ /* 0x040fe600000018b0 */
[----:B------:R-:W1:Y:S03]  /*aec0*/  LDSM.16.M88.4 R176, [R184+0xc000] ;  /* 0x00c00000b8b0783b */ /* 0x000e660000000200 */
[C---:B--2---:R-:W-:Y:S01]  /*aed0*/  HMMA.16816.F32 R228, R8.reuse, R24, R220 ;  /* 0x0000001808e4723c */ /* 0x044fe200000018dc */
[----:B------:R-:W2:Y:S05]  /*aee0*/  LDSM.16.M88.4 R220, [R184+0xc800] ;  /* 0x00c80000b8dc783b */ /* 0x000eaa0000000200 */
[C---:B---3--:R-:W-:Y:S06]  /*aef0*/  HMMA.16816.F32 R232, R8.reuse, R174, R224 ;  /* 0x000000ae08e8723c */ /* 0x048fec00000018e0 */
[C---:B------:R-:W-:Y:S01]  /*af00*/  HMMA.16816.F32 R224, R8.reuse, R26, R32 ;  /* 0x0000001a08e0723c */ /* 0x040fe20000001820 */
[----:B------:R-:W3:Y:S05]  /*af10*/  LDSM.16.M88.4 R32, [R184+0xd000] ;  /* 0x00d00000b820783b */ /* 0x000eea0000000200 */
[C---:B------:R-:W-:Y:S06]  /*af20*/  HMMA.16816.F32 R236, R8.reuse, R172, R236 ;  /* 0x000000ac08ec723c */ /* 0x040fec00000018ec */
[C---:B----4-:R-:W-:Y:S01]  /*af30*/  HMMA.16816.F32 R172, R8.reuse, R16, R20 ;  /* 0x0000001008ac723c */ /* 0x050fe20000001814 */
[----:B------:R-:W-:Y:S05]  /*af40*/  LDSM.16.M88.4 R20, [R203] ;  /* 0x00000000cb14783b */ /* 0x000fea0000000200 */
[----:B------:R-:W-:Y:S01]  /*af50*/  HMMA.16816.F32 R24, R8, R18, R12 ;  /* 0x000000120818723c */ /* 0x000fe2000000180c */
[----:B------:R-:W4:Y:S05]  /*af60*/  LDSM.16.M88.4 R8, [R192+0x4000] ;  /* 0x00400000c008783b */ /* 0x000f2a0000000200 */
[C---:B-1----:R-:W-:Y:S06]  /*af70*/  HMMA.16816.F32 R16, R4.reuse, R176, R168 ;  /* 0x000000b00410723c */ /* 0x042fec00000018a8 */
[C---:B------:R-:W-:Y:S01]  /*af80*/  HMMA.16816.F32 R12, R4.reuse, R178, R180 ;  /* 0x000000b2040c723c */ /* 0x040fe200000018b4 */
[----:B------:R-:W1:Y:S04]  /*af90*/  LDSM.16.M88.4 R176, [R200] ;  /* 0x00000000c8b0783b */ /* 0x000e680000000200 */
[----:B------:R-:W5:Y:S01]  /*afa0*/  LDSM.16.M88.4 R180, [R201] ;  /* 0x00000000c9b4783b */ /* 0x000f620000000200 */
[C---:B--2---:R-:W-:Y:S03]  /*afb0*/  HMMA.16816.F32 R168, R4.reuse, R220, R236 ;  /* 0x000000dc04a8723c */ /* 0x044fe600000018ec */
[----:B------:R-:W-:Y:S03]  /*afc0*/  LDSM.16.M88.4 R236, [R189+0x5000] ;  /* 0x00500000bdec783b */ /* 0x000fe60000000200 */
[C---:B------:R-:W-:Y:S06]  /*afd0*/  HMMA.16816.F32 R232, R4.reuse, R222, R232 ;  /* 0x000000de04e8723c */ /* 0x040fec00000018e8 */
[C---:B------:R-:W-:Y:S06]  /*afe0*/  HMMA.16816.F32 R220, R4.reuse, R28, R172 ;  /* 0x0000001c04dc723c */ /* 0x040fec00000018ac */
[C---:B---3--:R-:W-:Y:S06]  /*aff0*/  HMMA.16816.F32 R228, R4.reuse, R32, R228 ;  /* 0x0000002004e4723c */ /* 0x048fec00000018e4 */
[C---:B------:R-:W-:Y:S06]  /*b000*/  HMMA.16816.F32 R224, R4.reuse, R34, R224 ;  /* 0x0000002204e0723c */ /* 0x040fec00000018e0 */
[----:B------:R-:W-:Y:S01]  /*b010*/  HMMA.16816.F32 R172, R4, R30, R24 ;  /* 0x0000001e04ac723c */ /* 0x000fe20000001818 */
[----:B------:R-:W-:Y:S04]  /*b020*/  LDSM.16.M88.4 R4, [R194+0x4000] ;  /* 0x00400000c204783b */ /* 0x000fe80000000200 */
[----:B------:R-:W2:Y:S01]  /*b030*/  LDSM.16.M88.4 R28, [R190+0xc000] ;  /* 0x00c00000be1c783b */ /* 0x000ea20000000200 */
[C---:B----4-:R-:W-:Y:S03]  /*b040*/  HMMA.16816.F32 R32, R8.reuse, R20, R16 ;  /* 0x000000140820723c */ /* 0x050fe60000001810 */
[----:B------:R-:W3:Y:S03]  /*b050*/  LDSM.16.M88.4 R24, [R190+0xc800] ;  /* 0x00c80000be18783b */ /* 0x000ee60000000200 */
[C---:B------:R-:W-:Y:S06]  /*b060*/  HMMA.16816.F32 R20, R8.reuse, R22, R12 ;  /* 0x000000160814723c */ /* 0x040fec000000180c */
[C---:B------:R-:W-:Y:S06]  /*b070*/  HMMA.16816.F32 R16, R8.reuse, R240, R168 ;  /* 0x000000f00810723c */ /* 0x040fec00000018a8 */
[C---:B------:R-:W-:Y:S06]  /*b080*/  HMMA.16816.F32 R12, R8.reuse, R242, R232 ;  /* 0x000000f2080c723c */ /* 0x040fec00000018e8 */
[C---:B-1----:R-:W-:Y:S06]  /*b090*/  HMMA.16816.F32 R220, R8.reuse, R176, R220 ;  /* 0x000000b008dc723c */ /* 0x042fec00000018dc */
[C---:B------:R-:W-:Y:S01]  /*b0a0*/  HMMA.16816.F32 R176, R8.reuse, R178, R172 ;  /* 0x000000b208b0723c */ /* 0x040fe200000018ac */
[----:B------:R-:W1:Y:S05]  /*b0b0*/  LDSM.16.M88.4 R172, [R190+0xd000] ;  /* 0x00d00000beac783b */ /* 0x000e6a0000000200 */
[----:B-----5:R-:W-:Y:S06]  /*b0c0*/  HMMA.16816.F32 R228, R8, R180, R228 ;  /* 0x000000b408e4723c */ /* 0x020fec00000018e4 */
[----:B--2---:R-:W-:Y:S06]  /*b0d0*/  HMMA.16816.F32 R168, R4, R28, R32 ;  /* 0x0000001c04a8723c */ /* 0x004fec0000001820 */
[----:B------:R-:W-:Y:S06]  /*b0e0*/  HMMA.16816.F32 R224, R8, R182, R224 ;  /* 0x000000b608e0723c */ /* 0x000fec00000018e0 */
[C---:B------:R-:W-:Y:S01]  /*b0f0*/  HMMA.16816.F32 R32, R4.reuse, R30, R20 ;  /* 0x0000001e0420723c */ /* 0x040fe20000001814 */
[----:B------:R-:W-:Y:S05]  /*b100*/  LDSM.16.M88.4 R20, [R189+0x4000] ;  /* 0x00400000bd14783b */ /* 0x000fea0000000200 */
[C---:B---3--:R-:W-:Y:S01]  /*b110*/  HMMA.16816.F32 R28, R4.reuse, R24, R16 ;  /* 0x00000018041c723c */ /* 0x048fe20000001810 */
[----:B------:R-:W-:Y:S05]  /*b120*/  LDSM.16.M88.4 R16, [R189+0x4800] ;  /* 0x00480000bd10783b */ /* 0x000fea0000000200 */
[C---:B------:R-:W-:Y:S01]  /*b130*/  HMMA.16816.F32 R8, R4.reuse, R26, R12 ;  /* 0x0000001a0408723c */ /* 0x040fe2000000180c */
[----:B------:R-:W2:Y:S04]  /*b140*/  LDSM.16.M88.4 R24, [R190+0xd800] ;  /* 0x00d80000be18783b */ /* 0x000ea80000000200 */
[----:B------:R-:W3:Y:S01]  /*b150*/  LDSM.16.M88.4 R12, [R193+0x4000] ;  /* 0x00400000c10c783b */ /* 0x000ee20000000200 */
[C---:B-1----:R-:W-:Y:S06]  /*b160*/  HMMA.16816.F32 R180, R4.reuse, R172, R228 ;  /* 0x000000ac04b4723c */ /* 0x042fec00000018e4 */
[C---:B------:R-:W-:Y:S01]  /*b170*/  HMMA.16816.F32 R228, R4.reuse, R174, R224 ;  /* 0x000000ae04e4723c */ /* 0x040fe200000018e0 */
[----:B------:R-:W1:Y:S05]  /*b180*/  LDSM.16.M88.4 R172, [R189+0x5800] ;  /* 0x00580000bdac783b */ /* 0x000e6a0000000200 */
[C---:B--2---:R-:W-:Y:S06]  /*b190*/  HMMA.16816.F32 R232, R4.reuse, R24, R220 ;  /* 0x0000001804e8723c */ /* 0x044fec00000018dc */
[----:B------:R-:W-:Y:S06]  /*b1a0*/  HMMA.16816.F32 R224, R4, R26, R176 ;  /* 0x0000001a04e0723c */ /* 0x000fec00000018b0 */
[C---:B---3--:R-:W-:Y:S06]  /*b1b0*/  HMMA.16816.F32 R220, R12.reuse, R20, R168 ;  /* 0x000000140cdc723c */ /* 0x048fec00000018a8 */
[C---:B------:R-:W-:Y:S01]  /*b1c0*/  HMMA.16816.F32 R176, R12.reuse, R22, R32 ;  /* 0x000000160cb0723c */ /* 0x040fe20000001820 */
[----:B------:R-:W-:Y:S04]  /*b1d0*/  LDSM.16.M88.4 R20, [R184+0xe000] ;  /* 0x00e00000b814783b */ /* 0x000fe80000000200 */
[----:B------:R-:W-:Y:S01]  /*b1e0*/  LDSM.16.M88.4 R32, [R184+0xf000] ;  /* 0x00f00000b820783b */ /* 0x000fe20000000200 */
[C---:B------:R-:W-:Y:S03]  /*b1f0*/  HMMA.16816.F32 R4, R12.reuse, R18, R8 ;  /* 0x000000120c04723c */ /* 0x040fe60000001808 */
[----:B------:R-:W2:Y:S03]  /*b200*/  LDSM.16.M88.4 R8, [R191+0x6000] ;  /* 0x00600000bf08783b */ /* 0x000ea60000000200 */
[C---:B------:R-:W-:Y:S01]  /*b210*/  HMMA.16816.F32 R168, R12.reuse, R16, R28 ;  /* 0x000000100ca8723c */ /* 0x040fe2000000181c */
[----:B------:R-:W3:Y:S05]  /*b220*/  LDSM.16.M88.4 R16, [R184+0xe800] ;  /* 0x00e80000b810783b */ /* 0x000eea0000000200 */
[C---:B------:R-:W-:Y:S06]  /*b230*/  HMMA.16816.F32 R28, R12.reuse, R236, R180 ;  /* 0x000000ec0c1c723c */ /* 0x040fec00000018b4 */
[C---:B------:R-:W-:Y:S01]  /*b240*/  HMMA.16816.F32 R24, R12.reuse, R238, R228 ;  /* 0x000000ee0c18723c */ /* 0x040fe200000018e4 */
[----:B------:R-:W4:Y:S05]  /*b250*/  LDSM.16.M88.4 R236, [R184+0xf800] ;  /* 0x00f80000b8ec783b */ /* 0x000f2a0000000200 */
[C---:B-1----:R-:W-:Y:S06]  /*b260*/  HMMA.16816.F32 R180, R12.reuse, R172, R232 ;  /* 0x000000ac0cb4723c */ /* 0x042fec00000018e8 */
[----:B------:R-:W-:Y:S06]  /*b270*/  HMMA.16816.F32 R12, R12, R174, R224 ;  /* 0x000000ae0c0c723c */ /* 0x000fec00000018e0 */
[C---:B--2---:R-:W-:Y:S06]  /*b280*/  HMMA.16816.F32 R232, R8.reuse, R20, R220 ;  /* 0x0000001408e8723c */ /* 0x044fec00000018dc */
[C---:B------:R-:W-:Y:S01]  /*b290*/  HMMA.16816.F32 R228, R8.reuse, R22, R176 ;  /* 0x0000001608e4723c */ /* 0x040fe200000018b0 */
[----:B------:R-:W-:Y:S04]  /*b2a0*/  LDSM.16.M88.4 R176, [R199] ;  /* 0x00000000c7b0783b */ /* 0x000fe80000000200 */
[----:B------:R-:W-:Y:S01]  /*b2b0*/  LDSM.16.M88.4 R20, [R197] ;  /* 0x00000000c514783b */ /* 0x000fe20000000200 */
[C---:B---3--:R-:W-:Y:S03]  /*b2c0*/  HMMA.16816.F32 R220, R8.reuse, R18, R4 ;  /* 0x0000001208dc723c */ /* 0x048fe60000001804 */
[----:B------:R-:W1:Y:S03]  /*b2d0*/  LDSM.16.M88.4 R4, [R192+0x6000] ;  /* 0x00600000c004783b */ /* 0x000e660000000200 */
[C---:B------:R-:W-:Y:S06]  /*b2e0*/  HMMA.16816.F32 R172, R8.reuse, R32, R28 ;  /* 0x0000002008ac723c */ /* 0x040fec000000181c */
[C---:B------:R-:W-:Y:S01]  /*b2f0*/  HMMA.16816.F32 R28, R8.reuse, R34, R24 ;  /* 0x00000022081c723c */ /* 0x040fe20000001818 */
[----:B------:R-:W2:Y:S05]  /*b300*/  LDSM.16.M88.4 R32, [R198] ;  /* 0x00000000c620783b */ /* 0x000eaa0000000200 */
[C---:B------:R-:W-:Y:S01]  /*b310*/  HMMA.16816.F32 R224, R8.reuse, R16, R168 ;  /* 0x0000001008e0723c */ /* 0x040fe200000018a8 */
[----:B------:R-:W3:Y:S05]  /*b320*/  LDSM.16.M88.4 R16, [R196] ;  /* 0x00000000c410783b */ /* 0x000eea0000000200 */
[C---:B----4-:R-:W-:Y:S06]  /*b330*/  HMMA.16816.F32 R24, R8.reuse, R236, R180 ;  /* 0x000000ec0818723c */ /* 0x050fec00000018b4 */
[----:B------:R-:W-:Y:S01]  /*b340*/  HMMA.16816.F32 R12, R8, R238, R12 ;  /* 0x000000ee080c723c */ /* 0x000fe2000000180c */
[----:B------:R-:W-:Y:S04]  /*b350*/  LDSM.16.M88.4 R8, [R194+0x6000] ;  /* 0x00600000c208783b */ /* 0x000fe80000000200 */
[----:B------:R-:W4:Y:S01]  /*b360*/  LDSM.16.M88.4 R236, [R190+0xe000] ;  /* 0x00e00000beec783b */ /* 0x000f220000000200 */
[C---:B-1----:R-:W-:Y:S06]  /*b370*/  HMMA.16816.F32 R168, R4.reuse, R176, R232 ;  /* 0x000000b004a8723c */ /* 0x042fec00000018e8 */
[C---:B------:R-:W-:Y:S06]  /*b380*/  HMMA.16816.F32 R232, R4.reuse, R178, R228 ;  /* 0x000000b204e8723c */ /* 0x040fec00000018e4 */
[C---:B--2---:R-:W-:Y:S06]  /*b390*/  HMMA.16816.F32 R228, R4.reuse, R32, R224 ;  /* 0x0000002004e4723c */ /* 0x044fec00000018e0 */
[C---:B------:R-:W-:Y:S06]  /*b3a0*/  HMMA.16816.F32 R224, R4.reuse, R34, R220 ;  /* 0x0000002204e0723c */ /* 0x040fec00000018dc */
[C---:B------:R-:W-:Y:S06]  /*b3b0*/  HMMA.16816.F32 R220, R4.reuse, R20, R172 ;  /* 0x0000001404dc723c */ /* 0x040fec00000018ac */
[C---:B------:R-:W-:Y:S01]  /*b3c0*/  HMMA.16816.F32 R180, R4.reuse, R22, R28 ;  /* 0x0000001604b4723c */ /* 0x040fe2000000181c */
[----:B------:R-:W1:Y:S04]  /*b3d0*/  LDSM.16.M88.4 R20, [R190+0xf000] ;  /* 0x00f00000be14783b */ /* 0x000e680000000200 */
[----:B------:R-:W-:Y:S01]  /*b3e0*/  LDSM.16.M88.4 R28, [R190+0xf800] ;  /* 0x00f80000be1c783b */ /* 0x000fe20000000200 */
[C---:B---3--:R-:W-:Y:S03]  /*b3f0*/  HMMA.16816.F32 R176, R4.reuse, R16, R24 ;  /* 0x0000001004b0723c */ /* 0x048fe60000001818 */
[----:B------:R-:W-:Y:S03]  /*b400*/  LDSM.16.M88.4 R24, [R189+0x6000] ;  /* 0x00600000bd18783b */ /* 0x000fe60000000200 */
[----:B------:R-:W-:Y:S01]  /*b410*/  HMMA.16816.F32 R172, R4, R18, R12 ;  /* 0x0000001204ac723c */ /* 0x000fe2000000180c */
[----:B------:R-:W2:Y:S04]  /*b420*/  LDSM.16.M88.4 R4, [R193+0x6000] ;  /* 0x00600000c104783b */ /* 0x000ea80000000200 */
[----:B------:R-:W3:Y:S01]  /*b430*/  LDSM.16.M88.4 R12, [R190+0xe800] ;  /* 0x00e80000be0c783b */ /* 0x000ee20000000200 */
[C---:B----4-:R-:W-:Y:S03]  /*b440*/  HMMA.16816.F32 R16, R8.reuse, R236, R168 ;  /* 0x000000ec0810723c */ /* 0x050fe600000018a8 */
[----:B------:R-:W4:Y:S03]  /*b450*/  LDSM.16.M88.4 R168, [R189+0x6800] ;  /* 0x00680000bda8783b */ /* 0x000f260000000200 */
[C---:B------:R-:W-:Y:S06]  /*b460*/  HMMA.16816.F32 R32, R8.reuse, R238, R232 ;  /* 0x000000ee0820723c */ /* 0x040fec00000018e8 */
[C---:B-1----:R-:W-:Y:S06]  /*b470*/  HMMA.16816.F32 R220, R8.reuse, R20, R220 ;  /* 0x0000001408dc723c */ /* 0x042fec00000018dc */
[----:B------:R-:W-:Y:S06]  /*b480*/  HMMA.16816.F32 R180, R8, R22, R180 ;  /* 0x0000001608b4723c */ /* 0x000fec00000018b4 */
[----:B--2---:R-:W-:Y:S06]  /*b490*/  HMMA.16816.F32 R16, R4, R24, R16 ;  /* 0x000000180410723c */ /* 0x004fec0000001810 */
[C---:B---3--:R-:W-:Y:S06]  /*b4a0*/  HMMA.16816.F32 R228, R8.reuse, R12, R228 ;  /* 0x0000000c08e4723c */ /* 0x048fec00000018e4 */
[----:B------:R-:W-:Y:S01]  /*b4b0*/  HMMA.16816.F32 R224, R8, R14, R224 ;  /* 0x0000000e08e0723c */ /* 0x000fe200000018e0 */
[----:B------:R-:W-:-:S02]  /*b4c0*/  VIADD R12, R0, 0x1 ;  /* 0x00000001000c7836 */ /* 0x000fc40000000000 */
[----:B------:R-:W-:-:S03]  /*b4d0*/  IMAD.IADD R13, R214, 0x1, -R0 ;  /* 0x00000001d60d7824 */ /* 0x000fc600078e0a00 */
[C---:B------:R-:W-:Y:S01]  /*b4e0*/  HMMA.16816.F32 R176, R8.reuse, R28, R176 ;  /* 0x0000001c08b0723c */ /* 0x040fe200000018b0 */
[----:B------:R-:W-:Y:S01]  /*b4f0*/  IMAD.IADD R15, R214, 0x1, -R12 ;  /* 0x00000001d60f7824 */ /* 0x000fe200078e0a0c */
[----:B------:R-:W-:Y:S02]  /*b500*/  IABS R14, R13 ;  /* 0x0000000d000e7213 */ /* 0x000fe40000000000 */
[C---:B------:R-:W-:Y:S02]  /*b510*/  ISETP.GE.AND P0, PT, R12.reuse, R217, PT ;  /* 0x000000d90c00720c */ /* 0x040fe40003f06270 */
[----:B------:R-:W-:Y:S01]  /*b520*/  IABS R13, R15 ;  /* 0x0000000f000d7213 */ /* 0x000fe20000000000 */
[----:B------:R-:W-:Y:S01]  /*b530*/  IMAD.MOV.U32 R15, RZ, RZ, R14 ;  /* 0x000000ffff0f7224 */ /* 0x000fe200078e000e */
[----:B------:R-:W-:Y:S01]  /*b540*/  HMMA.16816.F32 R232, R8, R30, R172 ;  /* 0x0000001e08e8723c */ /* 0x000fe200000018ac */
[----:B------:R-:W-:Y:S01]  /*b550*/  IMAD.MOV.U32 R14, RZ, RZ, R2 ;  /* 0x000000ffff0e7224 */ /* 0x000fe200078e0002 */
[----:B------:R-:W-:Y:S01]  /*b560*/  ISETP.LT.OR P0, PT, R12, R213, P0 ;  /* 0x000000d50c00720c */ /* 0x000fe20000701670 */
[----:B------:R-:W-:Y:S01]  /*b570*/  IMAD.MOV.U32 R2, RZ, RZ, R13 ;  /* 0x000000ffff027224 */ /* 0x000fe200078e000d */
[----:B------:R-:W1:Y:S02]  /*b580*/  LDSM.16.M88.4 R28, [R189+0x7000] ;  /* 0x00700000bd1c783b */ /* 0x000e640000000200 */
[----:B------:R-:W-:Y:S01]  /*b590*/  HMMA.16816.F32 R24, R4, R26, R32 ;  /* 0x0000001a0418723c */ /* 0x000fe20000001820 */
[----:B------:R-:W-:Y:S01]  /*b5a0*/  I2FP.F32.S32 R9, R15 ;  /* 0x0000000f00097245 */ /* 0x000fe20000201400 */
[----:B------:R-:W-:Y:S01]  /*b5b0*/  IMAD.IADD R11, R215, 0x1, -R12 ;  /* 0x00000001d70b7824 */ /* 0x000fe200078e0a0c */
[----:B------:R-:W-:-:S02]  /*b5c0*/  I2FP.F32.S32 R2, R2 ;  /* 0x0000000200027245 */ /* 0x000fc40000201400 */
[----:B------:R-:W-:Y:S01]  /*b5d0*/  I2FP.F32.S32 R8, R14 ;  /* 0x0000000e00087245 */ /* 0x000fe20000201400 */
[----:B------:R-:W-:Y:S01]  /*b5e0*/  FFMA.FTZ R10, R9, -UR19, R16 ;  /* 0x80000013090a7c23 */ /* 0x000fe20008010010 */
[----:B----4-:R-:W-:Y:S01]  /*b5f0*/  HMMA.16816.F32 R20, R4, R168, R228 ;  /* 0x000000a80414723c */ /* 0x010fe200000018e4 */
[----:B------:R-:W-:Y:S01]  /*b600*/  FFMA.FTZ R9, R2, -UR19, R17 ;  /* 0x8000001302097c23 */ /* 0x000fe20008010011 */
[----:B------:R-:W-:Y:S02]  /*b610*/  VIADD R2, R0, 0x8 ;  /* 0x0000000800027836 */ /* 0x000fe40000000000 */
[----:B------:R-:W-:Y:S01]  /*b620*/  FFMA.FTZ R13, R8, -UR19, R18 ;  /* 0x80000013080d7c23 */ /* 0x000fe20008010012 */
[----:B------:R-:W-:Y:S01]  /*b630*/  FSEL R172, R10, -INF , !P6 ;  /* 0xff8000000aac7808 */ /* 0x000fe20007000000 */
[----:B------:R-:W-:Y:S01]  /*b640*/  VIADD R8, R0, 0x9 ;  /* 0x0000000900087836 */ /* 0x000fe20000000000 */
[----:B------:R-:W-:Y:S01]  /*b650*/  ISETP.GE.AND P6, PT, R12, R216, PT ;  /* 0x000000d80c00720c */ /* 0x000fe20003fc6270 */
[--C-:B------:R-:W-:Y:S01]  /*b660*/  IMAD.IADD R10, R214, 0x1, -R2.reuse ;  /* 0x00000001d60a7824 */ /* 0x100fe200078e0a02 */
[----:B------:R-:W-:Y:S01]  /*b670*/  FSEL R174, R9, -INF , !P0 ;  /* 0xff80000009ae7808 */ /* 0x000fe20004000000 */
[----:B------:R-:W-:Y:S01]  /*b680*/  IMAD.IADD R9, R215, 0x1, -R2 ;  /* 0x00000001d7097824 */ /* 0x000fe200078e0a02 */
[----:B------:R-:W-:Y:S01]  /*b690*/  ISETP.LT.OR P6, PT, R12, R212, P6 ;  /* 0x000000d40c00720c */ /* 0x000fe200037c1670 */
[----:B------:R-:W-:Y:S01]  /*b6a0*/  IMAD.IADD R12, R214, 0x1, -R8 ;  /* 0x00000001d60c7824 */ /* 0x000fe200078e0a08 */
[----:B------:R-:W-:-:S02]  /*b6b0*/  FSEL R173, R13, -INF , !P1 ;  /* 0xff8000000dad7808 */ /* 0x000fc40004800000 */
        /* <DEDUP_REMOVED lines=17> */
[----:B------:R-:W-:Y:S01]  /*b7d0*/  HMMA.16816.F32 R16, R4, R170, R224 ;  /* 0x000000aa0410723c */ /* 0x000fe200000018e0 */
        /* <DEDUP_REMOVED lines=30> */
[----:B------:R-:W2:Y:S01]  /*b9c0*/  LDSM.16.M88.4 R24, [R189+0x7800] ;  /* 0x00780000bd18783b */ /* 0x000ea20000000200 */
        /* <DEDUP_REMOVED lines=70> */
[----:B------:R-:W-:Y:S01]  /*be30*/  VIADD R8, R0, 0x29 ;  /* 0x0000002900087836 */ /* 0x000fe20000000000 */
[----:B------:R-:W-:-:S02]  /*be40*/  FSEL R237, R10, -INF , !P1 ;  /* 0xff8000000aed7808 */ /* 0x000fc40004800000 */
[C---:B------:R-:W-:Y:S02]  /*be50*/  ISETP.GE.AND P1, PT, R9.reuse, R216, PT ;  /* 0x000000d80900720c */ /* 0x040fe40003f26270 */
[----:B------:R-:W-:Y:S01]  /*be60*/  FSEL R30, R2, -INF , !P6 ;  /* 0xff800000021e7808 */ /* 0x000fe20007000000 */
[----:B------:R-:W-:Y:S01]  /*be70*/  VIADD R2, R0, 0x28 ;  /* 0x0000002800027836 */ /* 0x000fe20000000000 */
[C---:B------:R-:W-:Y:S02]  /*be80*/  ISETP.GE.AND P6, PT, R9.reuse, R217, PT ;  /* 0x000000d90900720c */ /* 0x040fe40003fc6270 */
[C---:B------:R-:W-:Y:S01]  /*be90*/  ISETP.LT.OR P1, PT, R9.reuse, R212, P1 ;  /* 0x000000d40900720c */ /* 0x040fe20000f21670 */
        /* <DEDUP_REMOVED lines=78> */
[----:B------:R-:W-:Y:S01]  /*c380*/  I2FP.F32.S32 R7, R5 ;  /* 0x0000000500077245 */ /* 0x000fe20000201400 */
[----:B------:R-:W-:Y:S01]  /*c390*/  IMAD.IADD R5, R214, 0x1, -R0 ;  /* 0x00000001d6057824 */ /* 0x000fe200078e0a00 */
[----:B------:R-:W-:-:S02]  /*c3a0*/  ISETP.LT.OR P0, PT, R2, R212, P0 ;  /* 0x000000d40200720c */ /* 0x000fc40000701670 */
[----:B------:R-:W-:Y:S01]  /*c3b0*/  ISETP.GE.AND P1, PT, R2, R217, PT ;  /* 0x000000d90200720c */ /* 0x000fe20003f26270 */
[----:B------:R-:W-:Y:S01]  /*c3c0*/  FFMA.FTZ R7, R7, -UR19, R12 ;  /* 0x8000001307077c23 */ /* 0x000fe2000801000c */
[----:B------:R-:W-:Y:S02]  /*c3d0*/  IABS R4, R5 ;  /* 0x0000000500047213 */ /* 0x000fe40000000000 */
[----:B------:R-:W-:Y:S02]  /*c3e0*/  FSEL R5, R8, -INF , !P0 ;  /* 0xff80000008057808 */ /* 0x000fe40004000000 */
[----:B------:R-:W-:Y:S02]  /*c3f0*/  I2FP.F32.S32 R6, R6 ;  /* 0x0000000600067245 */ /* 0x000fe40000201400 */
[----:B------:R-:W-:Y:S01]  /*c400*/  ISETP.LT.OR P1, PT, R2, R213, P1 ;  /* 0x000000d50200720c */ /* 0x000fe20000f21670 */
[----:B------:R1:W-:Y:S01]  /*c410*/  STL [R1+0x5c], R5 ;  /* 0x00005c0501007387 */ /* 0x0003e20000100800 */
[----:B------:R-:W-:-:S02]  /*c420*/  IMAD.IADD R2, R215, 0x1, -R0 ;  /* 0x00000001d7027824 */ /* 0x000fc400078e0a00 */
[----:B------:R-:W-:Y:S01]  /*c430*/  FFMA.FTZ R6, R6, -UR19, R23 ;  /* 0x8000001306067c23 */ /* 0x000fe20008010017 */
[----:B------:R-:W-:Y:S02]  /*c440*/  ISETP.LT.OR P6, PT, R9, R212, P6 ;  /* 0x000000d40900720c */ /* 0x000fe400037c1670 */
[----:B------:R-:W-:Y:S02]  /*c450*/  PLOP3.LUT P0, PT, PT, PT, UP0, 0x80, 0x0 ;  /* 0x000000000000781c */ /* 0x000fe40003f0f008 */
[----:B------:R-:W-:Y:S02]  /*c460*/  IABS R2, R2 ;  /* 0x0000000200027213 */ /* 0x000fe40000000000 */
[----:B------:R-:W-:Y:S02]  /*c470*/  FSEL R221, R6, -INF , !P6 ;  /* 0xff80000006dd7808 */ /* 0x000fe40007000000 */
[----:B------:R-:W-:Y:S02]  /*c480*/  FSEL R236, R7, -INF , !P1 ;  /* 0xff80000007ec7808 */ /* 0x000fe40004800000 */
[----:B------:R-:W-:-:S02]  /*c490*/  ISETP.GE.AND P6, PT, R0, R217, PT ;  /* 0x000000d90000720c */ /* 0x000fc40003fc6270 */
        /* <DEDUP_REMOVED lines=9> */
[----:B-1----:R-:W-:Y:S06]  /*c530*/  @!P0 BRA `(.L_x_1252) ;  /* 0x00000008005c8947 */ /* 0x002fec0003800000 */
        /* <DEDUP_REMOVED lines=30> */
[C---:B------:R-:W-:Y:S01]  /*c720*/  IADD3 R2, P6, R0.reuse, UR42, RZ ;  /* 0x0000002a00027c10 */ /* 0x040fe2000ffde0ff */
[----:B------:R-:W-:Y:S01]  /*c730*/  @!PT LDS RZ, [RZ] ;  /* 0x00000000fffff984 */ /* 0x000fe20000000800 */
[----:B------:R-:W-:Y:S01]  /*c740*/  @!PT LDS RZ, [RZ] ;  /* 0x00000000fffff984 */ /* 0x000fe20000000800 */
[----:B------:R-:W-:Y:S01]  /*c750*/  @!PT LDS RZ, [RZ] ;  /* 0x00000000fffff984 */ /* 0x000fe20000000800 */
[----:B------:R1:W-:Y:S01]  /*c760*/  @!P5 LDGSTS.E.BYPASS.LTC128B.128 [R211+0x8000], desc[UR34][R8.64] ;  /* 0x0800000008d3dfae */ /* 0x0003e2000b901d62 */
[----:B------:R-:W-:-:S02]  /*c770*/  @!P4 LEA.HI.X R7, R0, R7, R4, 0x1, P0 ;  /* 0x000000070007c211 */ /* 0x000fc400000f0c04 */
[C---:B------:R-:W-:Y:S01]  /*c780*/  @!P2 LEA R10, P0, R0.reuse, R10, 0x1 ;  /* 0x0000000a000aa211 */ /* 0x040fe200078008ff */
[----:B------:R2:W-:Y:S01]  /*c790*/  @P4 STS.128 [R211+0xa000], RZ ;  /* 0x00a000ffd3004388 */ /* 0x0005e20000000c00 */
[C-C-:B------:R-:W-:Y:S02]  /*c7a0*/  @!P3 LEA.HI.X R13, R0.reuse, R13, R4.reuse, 0x1, P1 ;  /* 0x0000000d000db211 */ /* 0x140fe400008f0c04 */
[----:B------:R-:W-:Y:S01]  /*c7b0*/  @!P2 LEA.HI.X R11, R0, R11, R4, 0x1, P0 ;  /* 0x0000000b000ba211 */ /* 0x000fe200000f0c04 */
[----:B------:R-:W-:Y:S01]  /*c7c0*/  @!PT LDS RZ, [RZ] ;  /* 0x00000000fffff984 */ /* 0x000fe20000000800 */
[----:B------:R-:W-:Y:S01]  /*c7d0*/  @!PT LDS RZ, [RZ] ;  /* 0x00000000fffff984 */ /* 0x000fe20000000800 */
[----:B------:R-:W-:Y:S01]  /*c7e0*/  @!PT LDS RZ, [RZ] ;  /* 0x00000000fffff984 */ /* 0x000fe20000000800 */
[----:B------:R3:W-:Y:S01]  /*c7f0*/  @!P4 LDGSTS.E.BYPASS.LTC128B.128 [R211+0xa000], desc[UR34][R6.64+0x80] ;  /* 0x0a00008006d3cfae */ /* 0x0007e2000b901d62 */
[----:B------:R-:W-:-:S03]  /*c800*/  IADD3.X R4, R4, UR41, RZ, P6, !PT ;  /* 0x0000002904047c10 */ /* 0x000fc6000b7fe4ff */
        /* <DEDUP_REMOVED lines=13> */
[----:B------:R-:W1:Y:S01]  /*c8e0*/  @!P4 LDC.64 R14, c[0x0][0x218] ;  /* 0x00008600ff0ecb82 */ /* 0x000e620000000a00 */
[C---:B---3--:R-:W-:Y:S02]  /*c8f0*/  @!P4 LEA R6, P0, R2.reuse, R16, 0x1 ;  /* 0x000000100206c211 */ /* 0x048fe400078008ff */
[----:B------:R-:W-:Y:S01]  /*c900*/  @!PT LDS RZ, [RZ] ;  /* 0x00000000fffff984 */ /* 0x000fe20000000800 */
[----:B------:R-:W-:Y:S01]  /*c910*/  @!PT LDS RZ, [RZ] ;  /* 0x00000000fffff984 */ /* 0x000fe20000000800 */
[----:B------:R-:W-:Y:S01]  /*c920*/  @!PT LDS RZ, [RZ] ;  /* 0x00000000fffff984 */ /* 0x000fe20000000800 */
[----:B------:R3:W-:Y:S02]  /*c930*/  @!P5 LDGSTS.E.BYPASS.LTC128B.128 [R211+0x8800], desc[UR34][R8.64] ;  /* 0x0880000008d3dfae */ /* 0x0007e4000b901d62 */
[C---:B------:R-:W-:Y:S02]  /*c940*/  @!P4 LEA.HI.X R7, R2.reuse, R17, R4, 0x1, P0 ;  /* 0x000000110207c211 */ /* 0x040fe400000f0c04 */
[----:B------:R2:W-:Y:S01]  /*c950*/  @P4 STS.128 [R211+0xa800], RZ ;  /* 0x00a800ffd3004388 */ /* 0x0005e20000000c00 */
[----:B------:R-:W2:Y:S01]  /*c960*/  @!P3 LDC.64 R16, c[0x0][0x218] ;  /* 0x00008600ff10bb82 */ /* 0x000ea20000000a00 */
[----:B----4-:R-:W-:-:S02]  /*c970*/  @!P2 LEA R12, P0, R2, R22, 0x1 ;  /* 0x00000016020ca211 */ /* 0x010fc400078008ff */
[----:B------:R-:W-:Y:S01]  /*c980*/  @!PT LDS RZ, [RZ] ;  /* 0x00000000fffff984 */ /* 0x000fe20000000800 */
[----:B------:R-:W-:Y:S01]  /*c990*/  @!PT LDS RZ, [RZ] ;  /* 0x00000000fffff984 */ /* 0x000fe20000000800 */
[----:B------:R-:W-:Y:S01]  /*c9a0*/  @!PT LDS RZ, [RZ] ;  /* 0x00000000fffff984 */ /* 0x000fe20000000800 */
[----:B------:R1:W-:Y:S02]  /*c9b0*/  @!P4 LDGSTS.E.BYPASS.LTC128B.128 [R211+0xa800], desc[UR34][R6.64+0x80] ;  /* 0x0a80008006d3cfae */ /* 0x0003e4000b901d62 */
[C---:B------:R-:W-:Y:S02]  /*c9c0*/  @!P2 LEA.HI.X R13, R2.reuse, R23, R4, 0x1, P0 ;  /* 0x00000017020da211 */ /* 0x040fe400000f0c04 */
[----:B------:R4:W-:Y:S01]  /*c9d0*/  @P3 STS.128 [R211+0xc800], RZ ;  /* 0x00c800ffd3003388 */ /* 0x0009e20000000c00 */
[----:B------:R-:W4:Y:S01]  /*c9e0*/  @!P4 LDC.64 R22, c[0x0][0x218] ;  /* 0x00008600ff16cb82 */ /* 0x000f220000000a00 */
[----:B-----5:R-:W-:-:S04]  /*c9f0*/  @!P3 LEA R10, P1, R2, R20, 0x1 ;  /* 0x00000014020ab211 */ /* 0x020fc800078208ff */
[----:B------:R-:W-:-:S03]  /*ca00*/  @!P3 LEA.HI.X R11, R2, R21, R4, 0x1, P1 ;  /* 0x00000015020bb211 */ /* 0x000fc600008f0c04 */
[----:B------:R-:W5:Y:S01]  /*ca10*/  @!P5 LDC.64 R20, c[0x0][0x218] ;  /* 0x00008600ff14db82 */ /* 0x000f620000000a00 */
[----:B------:R-:W-:Y:S01]  /*ca20*/  IADD3 R0, P1, R2, UR42, RZ ;  /* 0x0000002a02007c10 */ /* 0x000fe2000ff3e0ff */
[----:B------:R-:W-:Y:S01]  /*ca30*/  @!PT LDS RZ, [RZ] ;  /* 0x00000000fffff984 */ /* 0x000fe20000000800 */
[----:B------:R-:W-:Y:S01]  /*ca40*/  @!PT LDS RZ, [RZ] ;  /* 0x00000000fffff984 */ /* 0x000fe20000000800 */
[----:B------:R-:W-:Y:S01]  /*ca50*/  @!PT LDS RZ, [RZ] ;  /* 0x00000000fffff984 */ /* 0x000fe20000000800 */
[----:B------:R5:W-:Y:S03]  /*ca60*/  @!P3 LDGSTS.E.BYPASS.LTC128B.128 [R211+0xc800], desc[UR34][R10.64+0x100] ;  /* 0x0c8001000ad3bfae */ /* 0x000be6000b901d62 */
[----:B------:R-:W-:Y:S02]  /*ca70*/  IADD3.X R4, R4, UR41, RZ, P1, !PT ;  /* 0x0000002904047c10 */ /* 0x000fe40008ffe4ff */
[C---:B---3--:R-:W-:Y:S01]  /*ca80*/  @!P5 LEA R8, P0, R0.reuse, R26, 0x1 ;  /* 0x0000001a0008d211 */ /* 0x048fe200078008ff */
[----:B------:R3:W-:Y:S03]  /*ca90*/  @P2 STS.128 [R211+0xe800], RZ ;  /* 0x00e800ffd3002388 */ /* 0x0007e60000000c00 */
[C---:B------:R-:W-:Y:S01]  /*caa0*/  @!P5 LEA.HI.X R9, R0.reuse, R27, R4, 0x1, P0 ;  /* 0x0000001b0009d211 */ /* 0x040fe200000f0c04 */
[----:B------:R-:W-:Y:S01]  /*cab0*/  @!PT LDS RZ, [RZ] ;  /* 0x00000000fffff984 */ /* 0x000fe20000000800 */
[----:B------:R-:W-:Y:S01]  /*cac0*/  @!PT LDS RZ, [RZ] ;  /* 0x00000000fffff984 */ /* 0x000fe20000000800 */
[----:B------:R-:W-:Y:S01]  /*cad0*/  @!PT LDS RZ, [RZ] ;  /* 0x00000000fffff984 */ /* 0x000fe20000000800 */
[----:B------:R3:W-:Y:S01]  /*cae0*/  @!P2 LDGSTS.E.BYPASS.LTC128B.128 [R211+0xe800], desc[UR34][R12.64+0x180] ;  /* 0x0e8001800cd3afae */ /* 0x0007e2000b901d62 */
[----:B-1----:R-:W-:-:S02]  /*caf0*/  @!P4 LEA R6, P0, R0, R14, 0x1 ;  /* 0x0000000e0006c211 */ /* 0x002fc400078008ff */
[C---:B--2---:R-:W-:Y:S01]  /*cb00*/  @!P3 LEA R14, P6, R0.reuse, R16, 0x1 ;  /* 0x00000010000eb211 */ /* 0x044fe200078c08ff */
[----:B------:R1:W-:Y:S01]  /*cb10*/  @P5 STS.128 [R211+0x9000], RZ ;  /* 0x009000ffd3005388 */ /* 0x0003e20000000c00 */
[C-C-:B------:R-:W-:Y:S02]  /*cb20*/  @!P4 LEA.HI.X R7, R0.reuse, R15, R4.reuse, 0x1, P0 ;  /* 0x0000000f0007c211 */ /* 0x140fe400000f0c04 */
[C---:B------:R-:W-:Y:S01]  /*cb30*/  IADD3 R2, P0, R0.reuse, UR42, RZ ;  /* 0x0000002a00027c10 */ /* 0x040fe2000ff1e0ff */
        /* <DEDUP_REMOVED lines=9> */
[----:B------:R2:W-:Y:S01]  /*cbd0*/  @!P4 LDGSTS.E.BYPASS.LTC128B.128 [R211+0xb000], desc[UR34][R6.64+0x80] ;  /* 0x0b00008006d3cfae */ /* 0x0005e2000b901d62 */
[----:B-----5:R-:W-:-:S03]  /*cbe0*/  @!P5 LEA R10, P6, R2, R20, 0x1 ;  /* 0x00000014020ad211 */ /* 0x020fc600078c08ff */
[----:B------:R1:W-:Y:S04]  /*cbf0*/  @P3 STS.128 [R211+0xd000], RZ ;  /* 0x00d000ffd3003388 */ /* 0x0003e80000000c00 */
[----:B------:R-:W-:Y:S01]  /*cc00*/  @!PT LDS RZ, [RZ] ;  /* 0x00000000fffff984 */ /* 0x000fe20000000800 */
[----:B------:R-:W-:Y:S01]  /*cc10*/  @!PT LDS RZ, [RZ] ;  /* 0x00000000fffff984 */ /* 0x000fe20000000800 */
[----:B------:R-:W-:Y:S01]  /*cc20*/  @!PT LDS RZ, [RZ] ;  /* 0x00000000fffff984 */ /* 0x000fe20000000800 */
[----:B------:R1:W-:Y:S01]  /*cc30*/  @!P3 LDGSTS.E.BYPASS.LTC128B.128 [R211+0xd000], desc[UR34][R14.64+0x100] ;  /* 0x0d0001000ed3bfae */ /* 0x0003e2000b901d62 */
[----:B---3--:R-:W-:-:S03]  /*cc40*/  @!P2 LEA R12, P1, R0, R18, 0x1 ;  /* 0x00000012000ca211 */ /* 0x008fc600078208ff */
[----:B------:R1:W-:Y:S01]  /*cc50*/  @P2 STS.128 [R211+0xf000], RZ ;  /* 0x00f000ffd3002388 */ /* 0x0003e20000000c00 */
[----:B------:R-:W-:Y:S02]  /*cc60*/  @!P2 LEA.HI.X R13, R0, R19, R4, 0x1, P1 ;  /* 0x00000013000da211 */ /* 0x000fe400008f0c04 */
[----:B------:R-:W-:Y:S02]  /*cc70*/  IADD3.X R4, R4, UR41, RZ, P0, !PT ;  /* 0x0000002904047c10 */ /* 0x000fe400087fe4ff */
[C---:B----4-:R-:W-:Y:S01]  /*cc80*/  @!P4 LEA R8, P1, R2.reuse, R22, 0x1 ;  /* 0x000000160208c211 */ /* 0x050fe200078208ff */
[----:B------:R-:W-:Y:S01]  /*cc90*/  @!PT LDS RZ, [RZ] ;  /* 0x00000000fffff984 */ /* 0x000fe20000000800 */
[----:B------:R-:W-:Y:S01]  /*cca0*/  @!PT LDS RZ, [RZ] ;  /* 0x00000000fffff984 */ /* 0x000fe20000000800 */
[----:B------:R-:W-:Y:S01]  /*ccb0*/  @!PT LDS RZ, [RZ] ;  /* 0x00000000fffff984 */ /* 0x000fe20000000800 */
[----:B------:R1:W-:Y:S01]  /*ccc0*/  @!P2 LDGSTS.E.BYPASS.LTC128B.128 [R211+0xf000], desc[UR34][R12.64+0x180] ;  /* 0x0f0001800cd3afae */ /* 0x0003e2000b901d62 */
[C-C-:B------:R-:W-:Y:S02]  /*ccd0*/  @!P5 LEA.HI.X R11, R2.reuse, R21, R4.reuse, 0x1, P6 ;  /* 0x00000015020bd211 */ /* 0x140fe400030f0c04 */
        /* <DEDUP_REMOVED lines=27> */
.L_x_1254:
[----:B------:R-:W-:Y:S05]  /*ce90*/  BSYNC B0 ;  /* 0x0000000000007941 */ /* 0x000fea0003800000 */
.L_x_1253:
[----:B------:R-:W0:Y:S02]  /*cea0*/  LDGDEPBAR ;  /* 0x00000000000079af */ /* 0x000e240000000000 */
.L_x_1252:
[----:B-12---:R-:W2:Y:S01]  /*ceb0*/  LDL R6, [R1+0x88] ;  /* 0x0000880001067983 */ /* 0x006ea20000100800 */
[----:B------:R-:W-:Y:S01]  /*cec0*/  FMNMX.FTZ R0, R132, R172, !PT ;  /* 0x000000ac84007209 */ /* 0x000fe20007810000 */
[----:B------:R-:W-:Y:S01]  /*ced0*/  IMAD.MOV.U32 R20, RZ, RZ, R238 ;  /* 0x000000ffff147224 */ /* 0x000fe200078e00ee */
[----:B------:R-:W-:Y:S01]  /*cee0*/  MOV R21, R239 ;  /* 0x000000ef00157202 */ /* 0x000fe20000000f00 */
[----:B------:R1:W-:Y:S01]  /*cef0*/  STL [R1+0xd4], R192 ;  /* 0x0000d4c001007387 */ /* 0x0003e20000100800 */
[----:B------:R-:W-:Y:S01]  /*cf00*/  MOV R22, R219 ;  /* 0x000000db00167202 */ /* 0x000fe20000000f00 */
[----:B------:R-:W-:Y:S01]  /*cf10*/  USHF.L.U32 UR26, UR22, 0x1, URZ ;  /* 0x00000001161a7899 */ /* 0x000fe2000800063f */
[----:B------:R-:W3:Y:S01]  /*cf20*/  LDC.U8 R171, c[0x0][0x388] ;  /* 0x0000e200ffab7b82 */ /* 0x000ee20000000000 */
[----:B------:R-:W-:Y:S01]  /*cf30*/  UIADD3 UR4, UR39, -0x4498517b, URZ ;  /* 0xbb67ae8527047890 */ /* 0x000fe2000fffe03f */
[----:B------:R-:W-:Y:S01]  /*cf40*/  LDSM.16.MT88.4 R12, [R185+0x10000] ;  /* 0x01000000b90c783b */ /* 0x000fe20000004200 */
[----:B------:R-:W-:-:S02]  /*cf50*/  UIADD3 UR13, UR38, -0x61c88647, URZ ;  /* 0x9e3779b9260d7890 */ /* 0x000fc4000fffe03f */
[----:B------:R-:W-:Y:S02]  /*cf60*/  UIADD3 UR12, UR38, 0x3c6ef372, URZ ;  /* 0x3c6ef372260c7890 */ /* 0x000fe4000fffe03f */
[----:B------:R-:W-:Y:S01]  /*cf70*/  UIADD3 UR11, UR39, 0x76cf5d0a, URZ ;  /* 0x76cf5d0a270b7890 */ /* 0x000fe2000fffe03f */
[----:B------:R-:W3:Y:S01]  /*cf80*/  LDC.U8 R170, c[0x0][0x388] ;  /* 0x0000e200ffaa7b82 */ /* 0x000ee20000000000 */
[----:B-1----:R-:W4:Y:S04]  /*cf90*/  LDL.LU R192, [R1+0x5c] ;  /* 0x00005c0001c07983 */ /* 0x002f280000300800 */
[----:B------:R-:W-:Y:S04]  /*cfa0*/  STL [R1+0xd0], R191 ;  /* 0x0000d0bf01007387 */ /* 0x000fe80000100800 */
[----:B------:R-:W-:Y:S04]  /*cfb0*/  STL [R1+0xcc], R190 ;  /* 0x0000ccbe01007387 */ /* 0x000fe80000100800 */
[----:B------:R1:W-:Y:S04]  /*cfc0*/  STL [R1+0xc8], R189 ;  /* 0x0000c8bd01007387 */ /* 0x0003e80000100800 */
[----:B------:R-:W4:Y:S04]  /*cfd0*/  LDL R5, [R1+0xa8] ;  /* 0x0000a80001057983 */ /* 0x000f280000100800 */
[----:B------:R-:W4:Y:S01]  /*cfe0*/  LDL R7, [R1+0xb8] ;  /* 0x0000b80001077983 */ /* 0x000f220000100800 */
        /* <DEDUP_REMOVED lines=11> */
[----:B------:R-:W-:Y:S01]  /*d0a0*/  FMNMX.FTZ R4, R231, R4, !PT ;  /* 0x00000004e7047209 */ /* 0x000fe20007810000 */
[----:B-1----:R-:W-:Y:S01]  /*d0b0*/  IMAD.MOV.U32 R189, RZ, RZ, R218 ;  /* 0x000000ffffbd7224 */ /* 0x002fe200078e00da */
        /* <DEDUP_REMOVED lines=17> */
[----:B------:R-:W1:Y:S01]  /*d1d0*/  SHFL.BFLY PT, R10, R0, 0x2, 0x1f ;  /* 0x0c401f00000a7f89 */ /* 0x000e6200000e0000 */
[----:B------:R-:W-:Y:S02]  /*d1e0*/  UIADD3 UR7, UR39, 0x32370b8f, URZ ;  /* 0x32370b8f27077890 */ /* 0x000fe4000fffe03f */
[----:B------:R-:W-:Y:S02]  /*d1f0*/  UIADD3 UR10, UR38, -0x255992d5, URZ ;  /* 0xdaa66d2b260a7890 */ /* 0x000fe4000fffe03f */
[----:B------:R-:W-:Y:S02]  /*d200*/  UIADD3 UR6, UR38, 0x78dde6e4, URZ ;  /* 0x78dde6e426067890 */ /* 0x000fe4000fffe03f */
[----:B------:R-:W-:Y:S01]  /*d210*/  UIADD3 UR24, UR38, -0x4ab325aa, URZ ;  /* 0xb54cda5626187890 */ /* 0x000fe2000fffe03f */
[----:B------:R-:W-:Y:S01]  /*d220*/  STL [R1+0xc4], R184 ;  /* 0x0000c4b801007387 */ /* 0x000fe20000100800 */
[----:B---3--:R-:W-:Y:S01]  /*d230*/  PRMT R170, R170, 0x7054, R171 ;  /* 0x00007054aaaa7816 */ /* 0x008fe200000000ab */
[----:B--2---:R-:W-:Y:S01]  /*d240*/  IMAD.WIDE.U32 R176, R6, -0x326172a9, RZ ;  /* 0xcd9e8d5706b07825 */ /* 0x004fe200078e00ff */
[----:B------:R-:W-:-:S02]  /*d250*/  MOV R6, UR39 ;  /* 0x0000002700067c02 */ /* 0x000fc40008000f00 */
[----:B----4-:R-:W-:-:S04]  /*d260*/  FMNMX.FTZ R2, R192, R2, !PT ;  /* 0x00000002c0027209 */ /* 0x010fc80007810000 */
[----:B------:R-:W-:Y:S02]  /*d270*/  FMNMX.FTZ R8, R175, R2, !PT ;  /* 0x00000002af087209 */ /* 0x000fe40007810000 */
[----:B------:R-:W-:Y:S01]  /*d280*/  LOP3.LUT R5, R177, R5, RZ, 0x3c, !PT ;  /* 0x00000005b1057212 */ /* 0x000fe200078e3cff */
[----:B------:R-:W-:-:S04]  /*d290*/  IMAD.WIDE.U32 R178, R7, -0x2daee0ad, RZ ;  /* 0xd2511f5307b27825 */ /* 0x000fc800078e00ff */
[----:B------:R-:W-:Y:S01]  /*d2a0*/  IMAD.WIDE.U32 R34, R5, -0x2daee0ad, RZ ;  /* 0xd2511f5305227825 */ /* 0x000fe200078e00ff */
[----:B------:R-:W-:-:S04]  /*d2b0*/  LOP3.LUT R4, R179, UR26, R6, 0x96, !PT ;  /* 0x0000001ab3047c12 */ /* 0x000fc8000f8e9606 */
[----:B------:R-:W-:Y:S01]  /*d2c0*/  LOP3.LUT R6, R35, UR4, R178, 0x96, !PT ;  /* 0x0000000423067c12 */ /* 0x000fe2000f8e96b2 */
[----:B------:R-:W-:Y:S01]  /*d2d0*/  IMAD.WIDE.U32 R4, R4, -0x326172a9, RZ ;  /* 0xcd9e8d5704047825 */ /* 0x000fe200078e00ff */
[----:B------:R-:W2:Y:S03]  /*d2e0*/  SHFL.BFLY PT, R9, R8, 0x2, 0x1f ;  /* 0x0c401f0008097f89 */ /* 0x000ea600000e0000 */
[----:B------:R-:W-:Y:S01]  /*d2f0*/  IMAD.WIDE.U32 R32, R6, -0x326172a9, RZ ;  /* 0xcd9e8d5706207825 */ /* 0x000fe200078e00ff */
[----:B------:R-:W-:-:S04]  /*d300*/  LOP3.LUT R5, R5, UR13, R176, 0x96, !PT ;  /* 0x0000000d05057c12 */ /* 0x000fc8000f8e96b0 */
[----:B------:R-:W-:Y:S01]  /*d310*/  LOP3.LUT R6, R33, UR12, R4, 0x96, !PT ;  /* 0x0000000c21067c12 */ /* 0x000fe2000f8e9604 */
[----:B------:R-:W-:Y:S01]  /*d320*/  IMAD.WIDE.U32 R4, R5, -0x2daee0ad, RZ ;  /* 0xd2511f5305047825 */ /* 0x000fe200078e00ff */
[----:B-1----:R-:W-:-:S03]  /*d330*/  FMNMX.FTZ R2, R0, R10, !PT ;  /* 0x0000000a00027209 */ /* 0x002fc60007810000 */
[----:B------:R-:W-:Y:S01]  /*d340*/  IMAD.WIDE.U32 R6, R6, -0x2daee0ad, RZ ;  /* 0xd2511f5306067825 */ /* 0x000fe200078e00ff */
[----:B------:R-:W-:Y:S01]  /*d350*/  LOP3.LUT R5, R5, UR11, R34, 0x96, !PT ;  /* 0x0000000b05057c12 */ /* 0x000fe2000f8e9622 */
[----:B------:R-:W1:Y:S03]  /*d360*/  SHFL.BFLY PT, R10, R2, 0x1, 0x1f ;  /* 0x0c201f00020a7f89 */ /* 0x000e6600000e0000 */
[----:B------:R-:W-:Y:S01]  /*d370*/  LOP3.LUT R7, R7, UR7, R4, 0x96, !PT ;  /* 0x0000000707077c12 */ /* 0x000fe2000f8e9604 */
[----:B------:R-:W-:-:S04]  /*d380*/  IMAD.WIDE.U32 R4, R5, -0x326172a9, RZ ;  /* 0xcd9e8d5705047825 */ /* 0x000fc800078e00ff */
[----:B------:R-:W-:Y:S01]  /*d390*/  IMAD.WIDE.U32 R28, R7, -0x326172a9, RZ ;  /* 0xcd9e8d57071c7825 */ /* 0x000fe200078e00ff */
[----:B------:R-:W-:Y:S02]  /*d3a0*/  LOP3.LUT R5, R5, UR10, R32, 0x96, !PT ;  /* 0x0000000a05057c12 */ /* 0x000fe4000f8e9620 */
[----:B--2---:R-:W-:Y:S02]  /*d3b0*/  FMNMX.FTZ R0, R8, R9, !PT ;  /* 0x0000000908007209 */ /* 0x004fe40007810000 */
[----:B------:R-:W-:Y:S01]  /*d3c0*/  LOP3.LUT R7, R29, UR6, R4, 0x96, !PT ;  /* 0x000000061d077c12 */ /* 0x000fe2000f8e9604 */
[----:B------:R-:W-:Y:S02]  /*d3d0*/  IMAD.WIDE.U32 R4, R5, -0x2daee0ad, RZ ;  /* 0xd2511f5305047825 */ /* 0x000fe400078e00ff */
[----:B------:R-:W2:Y:S02]  /*d3e0*/  SHFL.BFLY PT, R8, R0, 0x1, 0x1f ;  /* 0x0c201f0000087f89 */ /* 0x000ea400000e0000 */
[----:B------:R-:W-:Y:S01]  /*d3f0*/  IMAD.WIDE.U32 R26, R7, -0x2daee0ad, RZ ;  /* 0xd2511f53071a7825 */ /* 0x000fe200078e00ff */
[----:B------:R-:W-:-:S04]  /*d400*/  UIADD3 UR4, UR39, -0x126145ec, URZ ;  /* 0xed9eba1427047890 */ /* 0x000fc8000fffe03f */
[----:B------:R-:W-:Y:S02]  /*d410*/  LOP3.LUT R4, R27, UR14, R4, 0x96, !PT ;  /* 0x0000000e1b047c12 */ /* 0x000fe4000f8e9604 */
[----:B------:R-:W-:Y:S02]  /*d420*/  LOP3.LUT R7, R5, UR4, R6, 0x96, !PT ;  /* 0x0000000405077c12 */ /* 0x000fe4000f8e9606 */
[----:B-1----:R-:W-:Y:S01]  /*d430*/  FMNMX.FTZ R219, R2, R10, !PT ;  /* 0x0000000a02db7209 */ /* 0x002fe20007810000 */
[----:B------:R-:W-:-:S03]  /*d440*/  IMAD.WIDE.U32 R4, R4, -0x326172a9, RZ ;  /* 0xcd9e8d5704047825 */ /* 0x000fc600078e00ff */
[C---:B------:R-:W-:Y:S01]  /*d450*/  FSETP.NEU.FTZ.AND P1, PT, R219.reuse, -INF , PT ;  /* 0xff800000db00780b */ /* 0x040fe20003f3d000 */
[----:B------:R-:W-:Y:S01]  /*d460*/  FMUL.FTZ R10, R219, UR20 ;  /* 0x00000014db0a7c20 */ /* 0x000fe20008410000 */
[----:B------:R-:W-:-:S04]  /*d470*/  LOP3.LUT R2, R4, 0xffff, RZ, 0xc0, !PT ;  /* 0x0000ffff04027812 */ /* 0x000fc800078ec0ff */
[----:B------:R-:W-:Y:S02]  /*d480*/  SHF.R.U32.HI R6, RZ, 0x8, R2 ;  /* 0x00000008ff067819 */ /* 0x000fe40000011602 */
[----:B------:R-:W-:Y:S02]  /*d490*/  LOP3.LUT R2, R4, 0xff, RZ, 0xc0, !PT ;  /* 0x000000ff04027812 */ /* 0x000fe400078ec0ff */
[----:B------:R-:W-:Y:S02]  /*d4a0*/  FSEL R10, R10, RZ, P1 ;  /* 0x000000ff0a0a7208 */ /* 0x000fe40000800000 */
[----:B------:R-:W-:Y:S01]  /*d4b0*/  PRMT R17, R2, 0x5410, R6 ;  /* 0x0000541002117816 */ /* 0x000fe20000000006 */
[----:B------:R-:W-:Y:S01]  /*d4c0*/  IMAD.WIDE.U32 R24, R7, -0x326172a9, RZ ;  /* 0xcd9e8d5707187825 */ /* 0x000fe200078e00ff */
[----:B--2---:R-:W-:-:S03]  /*d4d0*/  FMNMX.FTZ R218, R0, R8, !PT ;  /* 0x0000000800da7209 */ /* 0x004fc60007810000 */
[----:B------:R-:W-:Y:S01]  /*d4e0*/  FFMA.FTZ R2, R172, UR20, -R10 ;  /* 0x00000014ac027c23 */ /* 0x000fe2000801080a */
[----:B------:R-:W-:-:S03]  /*d4f0*/  SHF.R.U32.HI R0, RZ, 0x10, R4 ;  /* 0x00000010ff007819 */ /* 0x000fc60000011604 */
[----:B------:R1:W-:Y:S01]  /*d500*/  MUFU.EX2 R172, R2 ;  /* 0x0000000200ac7308 */ /* 0x0003e20000000800 */
[----:B------:R-:W-:Y:S01]  /*d510*/  LOP3.LUT R0, R0, 0xff, RZ, 0xc0, !PT ;  /* 0x000000ff00007812 */ /* 0x000fe200078ec0ff */
[C---:B------:R-:W-:Y:S01]  /*d520*/  FMUL.FTZ R11, R218.reuse, UR20 ;  /* 0x00000014da0b7c20 */ /* 0x040fe20008410000 */
[----:B------:R-:W-:-:S04]  /*d530*/  FSETP.NEU.FTZ.AND P0, PT, R218, -INF , PT ;  /* 0xff800000da00780b */ /* 0x000fc80003f1d000 */
[----:B------:R-:W-:Y:S02]  /*d540*/  FSEL R11, R11, RZ, P0 ;  /* 0x000000ff0b0b7208 */ /* 0x000fe40000000000 */
[----:B-1----:R-:W-:Y:S02]  /*d550*/  SHF.R.U32.HI R2, RZ, 0x18, R4 ;  /* 0x00000018ff027819 */ /* 0x002fe40000011604 */
[----:B------:R-:W-:Y:S02]  /*d560*/  LOP3.LUT R4, R5, UR24, R24, 0x96, !PT ;  /* 0x0000001805047c12 */ /* 0x000fe4000f8e9618 */
[----:B------:R-:W-:Y:S01]  /*d570*/  PRMT R16, R0, 0x5410, R2 ;  /* 0x0000541000107816 */ /* 0x000fe20000000002 */
[----:B------:R-:W-:Y:S01]  /*d580*/  FFMA.FTZ R2, R134, UR20, -R10 ;  /* 0x0000001486027c23 */ /* 0x000fe2000801080a */
[----:B------:R-:W-:-:S03]  /*d590*/  LOP3.LUT R0, R4, 0xffff, RZ, 0xc0, !PT ;  /* 0x0000ffff04007812 */ /* 0x000fc600078ec0ff */
[----:B------:R1:W-:Y:S01]  /*d5a0*/  MUFU.EX2 R191, R2 ;  /* 0x0000000200bf7308 */ /* 0x0003e20000000800 */
[----:B------:R-:W-:Y:S02]  /*d5b0*/  SHF.R.U32.HI R5, RZ, 0x8, R0 ;  /* 0x00000008ff057819 */ /* 0x000fe40000011600 */
[----:B------:R-:W-:Y:S01]  /*d5c0*/  LOP3.LUT R0, R4, 0xff, RZ, 0xc0, !PT ;  /* 0x000000ff04007812 */ /* 0x000fe200078ec0ff */
[----:B------:R-:W-:-:S03]  /*d5d0*/  FFMA.FTZ R6, R174, UR20, -R10 ;  /* 0x00000014ae067c23 */ /* 0x000fc6000801080a */
[----:B------:R-:W-:Y:S01]  /*d5e0*/  PRMT R7, R0, 0x5410, R5 ;  /* 0x0000541000077816 */ /* 0x000fe20000000005 */
[----:B------:R-:W-:Y:S01]  /*d5f0*/  FFMA.FTZ R0, R173, UR20, -R11 ;  /* 0x00000014ad007c23 */ /* 0x000fe2000801080b */
[----:B-1----:R-:W-:-:S04]  /*d600*/  FFMA.FTZ R2, R135, UR20, -R10 ;  /* 0x0000001487027c23 */ /* 0x002fc8000801080a */
[----:B------:R1:W-:Y:S08]  /*d610*/  MUFU.EX2 R18, R2 ;  /* 0x0000000200127308 */ /* 0x0003f00000000800 */
[----:B------:R2:W-:Y:S01]  /*d620*/  MUFU.EX2 R135, R0 ;  /* 0x0000000000877308 */ /* 0x0005e20000000800 */
[----:B-1----:R-:W-:-:S07]  /*d630*/  SHF.R.U32.HI R2, RZ, 0x10, R4 ;  /* 0x00000010ff027819 */ /* 0x002fce0000011604 */
[----:B------:R1:W3:Y:S01]  /*d640*/  MUFU.EX2 R180, R6 ;  /* 0x0000000600b47308 */ /* 0x0002e20000000800 */
[----:B------:R-:W-:Y:S02]  /*d650*/  SHF.R.U32.HI R4, RZ, 0x18, R4 ;  /* 0x00000018ff047819 */ /* 0x000fe40000011604 */
[----:B--2---:R-:W-:Y:S01]  /*d660*/  LOP3.LUT R0, R2, 0xff, RZ, 0xc0, !PT ;  /* 0x000000ff02007812 */ /* 0x004fe200078ec0ff */
[----:B------:R-:W-:-:S04]  /*d670*/  FFMA.FTZ R2, R168, UR20, -R11 ;  /* 0x00000014a8027c23 */ /* 0x000fc8000801080b */
[----:B------:R2:W4:Y:S01]  /*d680*/  MUFU.EX2 R184, R2 ;  /* 0x0000000200b87308 */ /* 0x0005220000000800 */
[----:B------:R-:W-:Y:S02]  /*d690*/  PRMT R5, R0, 0x5410, R4 ;  /* 0x0000541000057816 */ /* 0x000fe40000000004 */
[----:B------:R-:W-:Y:S01]  /*d6a0*/  FSEL R4, R219, RZ, P1 ;  /* 0x000000ffdb047208 */ /* 0x000fe20000800000 */
[----:B------:R-:W-:-:S04]  /*d6b0*/  FFMA.FTZ R0, R169, UR20, -R11 ;  /* 0x00000014a9007c23 */ /* 0x000fc8000801080b */
[----:B-1----:R-:W-:Y:S01]  /*d6c0*/  FADD.FTZ R6, R132, -R4 ;  /* 0x8000000484067221 */ /* 0x002fe20000010000 */
[----:B--2---:R-:W-:Y:S01]  /*d6d0*/  FSEL R2, R218, RZ, P0 ;  /* 0x000000ffda027208 */ /* 0x004fe20000000000 */
[----:B------:R3:W-:Y:S04]  /*d6e0*/  MUFU.EX2 R190, R0 ;  /* 0x0000000000be7308 */ /* 0x0007e80000000800 */
[----:B------:R-:W-:Y:S01]  /*d6f0*/  FADD.FTZ R3, R3, -R2 ;  /* 0x8000000203037221 */ /* 0x000fe20000010000 */
[----:B------:R-:W-:Y:S01]  /*d700*/  FFMA.FTZ R2, R133, UR20, -R11 ;  /* 0x0000001485027c23 */ /* 0x000fe2000801080b */
[--C-:B------:R-:W-:Y:S01]  /*d710*/  HSET2.LE.AND R4, R7, R170.reuse, PT ;  /* 0x000000aa07047233 */ /* 0x100fe20003803000 */
[----:B------:R-:W-:Y:S01]  /*d720*/  FMUL.FTZ R6, R6, UR20 ;  /* 0x0000001406067c20 */ /* 0x000fe20008410000 */
[----:B------:R-:W-:Y:S01]  /*d730*/  FMUL.FTZ R3, R3, UR20 ;  /* 0x0000001403037c20 */ /* 0x000fe20008410000 */
[----:B------:R1:W2:Y:S01]  /*d740*/  MUFU.EX2 R23, R2 ;  /* 0x0000000200177308 */ /* 0x0002a20000000800 */
[----:B------:R-:W-:-:S02]  /*d750*/  HSET2.LE.AND R5, R5, R170, PT ;  /* 0x000000aa05057233 */ /* 0x000fc40003803000 */
[----:B---3--:R-:W-:-:S05]  /*d760*/  F2FP.F16.F32.PACK_AB R0, R180, R172 ;  /* 0x000000acb400723e */ /* 0x008fca00000000ff */
[----:B------:R3:W2:Y:S01]  /*d770*/  MUFU.EX2 R9, R6 ;  /* 0x0000000600097308 */ /* 0x0006a20000000800 */
[----:B------:R-:W-:Y:S02]  /*d780*/  LOP3.LUT R4, R4, R0, RZ, 0xc0, !PT ;  /* 0x0000000004047212 */ /* 0x000fe400078ec0ff */
[----:B----4-:R-:W-:-:S05]  /*d790*/  F2FP.F16.F32.PACK_AB R0, R184, R135 ;  /* 0x00000087b800723e */ /* 0x010fca00000000ff */
[----:B------:R-:W4:Y:S01]  /*d7a0*/  MUFU.EX2 R8, R3 ;  /* 0x0000000300087308 */ /* 0x000f220000000800 */
[----:B------:R-:W-:Y:S02]  /*d7b0*/  LOP3.LUT R5, R5, R0, RZ, 0xc0, !PT ;  /* 0x0000000005057212 */ /* 0x000fe400078ec0ff */
[----:B------:R-:W-:Y:S02]  /*d7c0*/  HSET2.LE.AND R0, R17, R170, PT ;  /* 0x000000aa11007233 */ /* 0x000fe40003803000 */
[----:B-1----:R-:W-:-:S04]  /*d7d0*/  F2FP.F16.F32.PACK_AB R2, R18, R191 ;  /* 0x000000bf1202723e */ /* 0x002fc800000000ff */
[----:B---3--:R-:W-:Y:S02]  /*d7e0*/  LOP3.LUT R6, R0, R2, RZ, 0xc0, !PT ;  /* 0x0000000200067212 */ /* 0x008fe400078ec0ff */
[----:B------:R-:W-:Y:S02]  /*d7f0*/  HSET2.LE.AND R0, R16, R170, PT ;  /* 0x000000aa10007233 */ /* 0x000fe40003803000 */
[----:B--2---:R-:W-:Y:S01]  /*d800*/  F2FP.F16.F32.PACK_AB R2, R23, R190 ;  /* 0x000000be1702723e */ /* 0x004fe200000000ff */
[-C--:B------:R-:W-:Y:S01]  /*d810*/  FMUL.FTZ R136, R136, R9.reuse ;  /* 0x0000000988887220 */ /* 0x080fe20000410000 */
        /* <DEDUP_REMOVED lines=8> */
[----:B------:R-:W-:-:S02]  /*d8a0*/  IMAD.MOV.U32 R0, RZ, RZ, R18 ;  /* 0x000000ffff007224 */ /* 0x000fc400078e0012 */
[----:B------:R-:W1:Y:S01]  /*d8b0*/  LDSM.16.MT88.4 R16, [R186+0x10000] ;  /* 0x01000000ba10783b */ /* 0x000e620000004200 */
[C---:B------:R-:W-:Y:S06]  /*d8c0*/  HMMA.16816.F32 R136, R4.reuse, R12, R136 ;  /* 0x0000000c0488723c */ /* 0x040fec0000001888 */
        /* <DEDUP_REMOVED lines=17> */
[-C--:B------:R-:W-:Y:S01]  /*d9e0*/  FMUL.FTZ R159, R159, R8.reuse ;  /* 0x000000089f9f7220 */ /* 0x080fe20000410000 */
[----:B------:R-:W-:Y:S01]  /*d9f0*/  MOV R182, R245 ;  /* 0x000000f500b67202 */ /* 0x000fe20000000f00 */
[----:B------:R-:W-:Y:S01]  /*da00*/  IMAD.MOV.U32 R183, RZ, RZ, R244 ;  /* 0x000000ffffb77224 */ /* 0x000fe200078e00f4 */
        /* <DEDUP_REMOVED lines=22> */
[----:B------:R-:W-:Y:S01]  /*db70*/  MOV R174, R237 ;  /* 0x000000ed00ae7202 */ /* 0x000fe20000000f00 */
[----:B------:R-:W-:Y:S01]  /*db80*/  IMAD.MOV.U32 R134, RZ, RZ, R236 ;  /* 0x000000ffff867224 */ /* 0x000fe200078e00ec */
[C---:B-1----:R-:W-:Y:S06]  /*db90*/  HMMA.16816.F32 R160, R4.reuse, R16, R160 ;  /* 0x0000001004a0723c */ /* 0x042fec00000018a0 */
[C---:B------:R-:W-:Y:S01]  /*dba0*/  HMMA.16816.F32 R236, R4.reuse, R18, R164 ;  /* 0x0000001204ec723c */ /* 0x040fe200000018a4 */
[----:B------:R-:W1:Y:S05]  /*dbb0*/  LDSM.16.MT88.4 R16, [R186+0x12000] ;  /* 0x01200000ba10783b */ /* 0x000e6a0000004200 */
[----:B--2---:R-:W-:Y:S07]  /*dbc0*/  HMMA.16816.F32 R232, R4, R12, R36 ;  /* 0x0000000c04e8723c */ /* 0x004fee0000001824 */
[----:B------:R-:W-:Y:S01]  /*dbd0*/  MOV R39, R228 ;  /* 0x000000e400277202 */ /* 0x000fe20000000f00 */
[----:B------:R-:W-:Y:S01]  /*dbe0*/  IMAD.MOV.U32 R38, RZ, RZ, R229 ;  /* 0x000000ffff267224 */ /* 0x000fe200078e00e5 */
[----:B------:R-:W-:Y:S01]  /*dbf0*/  MOV R37, R230 ;  /* 0x000000e600257202 */ /* 0x000fe20000000f00 */
[----:B------:R-:W-:-:S02]  /*dc00*/  IMAD.MOV.U32 R36, RZ, RZ, R231 ;  /* 0x000000ffff247224 */ /* 0x000fc400078e00e7 */
[----:B------:R-:W-:Y:S01]  /*dc10*/  HMMA.16816.F32 R228, R4, R14, R40 ;  /* 0x0000000e04e4723c */ /* 0x000fe20000001828 */
        /* <DEDUP_REMOVED lines=17> */
[----:B------:R-:W-:Y:S01]  /*dd30*/  IMAD.MOV.U32 R171, RZ, RZ, R134 ;  /* 0x000000ffffab7224 */ /* 0x000fe200078e0086 */
[----:B------:R-:W-:Y:S01]  /*dd40*/  MOV R169, R174 ;  /* 0x000000ae00a97202 */ /* 0x000fe20000000f00 */
[----:B------:R-:W-:Y:S01]  /*dd50*/  IMAD.MOV.U32 R42, RZ, RZ, R224 ;  /* 0x000000ffff2a7224 */ /* 0x000fe200078e00e0 */
[----:B------:R-:W-:Y:S01]  /*dd60*/  MOV R173, R220 ;  /* 0x000000dc00ad7202 */ /* 0x000fe20000000f00 */
[----:B------:R-:W-:Y:S01]  /*dd70*/  IMAD.MOV.U32 R40, RZ, RZ, R226 ;  /* 0x000000ffff287224 */ /* 0x000fe200078e00e2 */
[----:B------:R-:W-:-:S02]  /*dd80*/  MOV R174, R182 ;  /* 0x000000b600ae7202 */ /* 0x000fc40000000f00 */
[----:B------:R-:W-:Y:S02]  /*dd90*/  MOV R41, R225 ;  /* 0x000000e100297202 */ /* 0x000fe40000000f00 */
[----:B------:R-:W-:Y:S01]  /*dda0*/  MOV R134, R227 ;  /* 0x000000e300867202 */ /* 0x000fe20000000f00 */
[----:B------:R-:W-:Y:S01]  /*ddb0*/  IMAD.MOV.U32 R168, RZ, RZ, R183 ;  /* 0x000000ffffa87224 */ /* 0x000fe200078e00b7 */
[----:B------:R-:W-:Y:S01]  /*ddc0*/  MOV R43, R135 ;  /* 0x00000087002b7202 */ /* 0x000fe20000000f00 */
[----:B-1----:R-:W-:Y:S01]  /*ddd0*/  HMMA.16816.F32 R224, R4, R16, R44 ;  /* 0x0000001004e0723c */ /* 0x002fe2000000182c */
[----:B------:R-:W-:-:S06]  /*dde0*/  IMAD.MOV.U32 R135, RZ, RZ, R221 ;  /* 0x000000ffff877224 */ /* 0x000fcc00078e00dd */
[----:B------:R-:W-:Y:S01]  /*ddf0*/  IMAD.MOV.U32 R47, RZ, RZ, R222 ;  /* 0x000000ffff2f7224 */ /* 0x000fe200078e00de */
[----:B------:R-:W-:Y:S01]  /*de00*/  MOV R46, R181 ;  /* 0x000000b5002e7202 */ /* 0x000fe20000000f00 */
[----:B------:R-:W-:Y:S01]  /*de10*/  IMAD.MOV.U32 R45, RZ, RZ, R223 ;  /* 0x000000ffff2d7224 */ /* 0x000fe200078e00df */
[----:B------:R-:W-:Y:S01]  /*de20*/  MOV R44, R180 ;  /* 0x000000b4002c7202 */ /* 0x000fe20000000f00 */
[C---:B------:R-:W-:Y:S01]  /*de30*/  HMMA.16816.F32 R220, R4.reuse, R18, R48 ;  /* 0x0000001204dc723c */ /* 0x040fe20000001830 */
[----:B------:R-:W1:Y:S05]  /*de40*/  LDSM.16.MT88.4 R16, [R187+0x12000] ;  /* 0x01200000bb10783b */ /* 0x000e6a0000004200 */
[----:B--2---:R-:W-:Y:S01]  /*de50*/  HMMA.16816.F32 R180, R4, R12, R52 ;  /* 0x0000000c04b4723c */ /* 0x004fe20000001834 */
[----:B------:R-:W-:-:S06]  /*de60*/  MOV R49, R173 ;  /* 0x000000ad00317202 */ /* 0x000fcc0000000f00 */
[----:B------:R-:W-:Y:S01]  /*de70*/  MOV R54, R174 ;  /* 0x000000ae00367202 */ /* 0x000fe20000000f00 */
[----:B------:R-:W-:Y:S01]  /*de80*/  IMAD.MOV.U32 R53, RZ, RZ, R172 ;  /* 0x000000ffff357224 */ /* 0x000fe200078e00ac */
[----:B------:R-:W-:Y:S02]  /*de90*/  MOV R52, R175 ;  /* 0x000000af00347202 */ /* 0x000fe40000000f00 */
        /* <DEDUP_REMOVED lines=29> */
[C---:B--2---:R-:W-:Y:S06]  /*e070*/  HMMA.16816.F32 R156, R4.reuse, R12, R68 ;  /* 0x0000000c049c723c */ /* 0x044fec0000001844 */
[----:B------:R-:W-:Y:S01]  /*e080*/  HMMA.16816.F32 R164, R4, R14, R72 ;  /* 0x0000000e04a4723c */ /* 0x000fe20000001848 */
[----:B------:R-:W2:Y:S01]  /*e090*/  LDSM.16.MT88.4 R12, [R188+0x14000] ;  /* 0x01400000bc0c783b */ /* 0x000ea20000004200 */
[-C--:B------:R-:W-:Y:S01]  /*e0a0*/  FMUL.FTZ R84, R84, R9.reuse ;  /* 0x0000000954547220 */ /* 0x080fe20000410000 */
[----:B------:R-:W-:Y:S01]  /*e0b0*/  FMUL.FTZ R85, R85, R9 ;  /* 0x0000000955557220 */ /* 0x000fe20000410000 */
[-C--:B------:R-:W-:Y:S01]  /*e0c0*/  FMUL.FTZ R86, R86, R8.reuse ;  /* 0x0000000856567220 */ /* 0x080fe20000410000 */
[----:B------:R-:W-:Y:S01]  /*e0d0*/  FMUL.FTZ R87, R87, R8 ;  /* 0x0000000857577220 */ /* 0x000fe20000410000 */
[----:B------:R-:W-:-:S02]  /*e0e0*/  IMAD.MOV.U32 R59, RZ, RZ, R134 ;  /* 0x000000ffff3b7224 */ /* 0x000fc400078e0086 */
        /* <DEDUP_REMOVED lines=22> */
[----:B--2---:R-:W-:Y:S07]  /*e250*/  HMMA.16816.F32 R140, R4, R12, R84 ;  /* 0x0000000c048c723c */ /* 0x004fee0000001854 */
[----:B------:R-:W-:-:S02]  /*e260*/  IMAD.MOV.U32 R87, RZ, RZ, R58 ;  /* 0x000000ffff577224 */ /* 0x000fc400078e003a */
[----:B------:R-:W-:Y:S02]  /*e270*/  IMAD.MOV.U32 R58, RZ, RZ, R38 ;  /* 0x000000ffff3a7224 */ /* 0x000fe400078e0026 */
        /* <DEDUP_REMOVED lines=25> */
[----:B-1----:R-:W-:Y:S01]  /*e410*/  HMMA.16816.F32 R92, R4, R16, R92 ;  /* 0x00000010045c723c */ /* 0x002fe2000000185c */
[----:B------:R-:W-:-:S02]  /*e420*/  IMAD.MOV.U32 R0, RZ, RZ, R20 ;  /* 0x000000ffff007224 */ /* 0x000fc400078e0014 */
[----:B------:R-:W1:Y:S03]  /*e430*/  LDSM.16.MT88.4 R20, [R186+0x16000] ;  /* 0x01600000ba14783b */ /* 0x000e660000004200 */
[C---:B------:R-:W-:Y:S01]  /*e440*/  HMMA.16816.F32 R96, R4.reuse, R18, R96 ;  /* 0x000000120460723c */ /* 0x040fe20000001860 */
[----:B------:R-:W3:Y:S05]  /*e450*/  LDSM.16.MT88.4 R16, [R188+0x16000] ;  /* 0x01600000bc10783b */ /* 0x000eea0000004200 */
[C---:B--2---:R-:W-:Y:S06]  /*e460*/  HMMA.16816.F32 R100, R4.reuse, R12, R100 ;  /* 0x0000000c0464723c */ /* 0x044fec0000001864 */
[----:B------:R-:W-:Y:S01]  /*e470*/  HMMA.16816.F32 R104, R4, R14, R104 ;  /* 0x0000000e0468723c */ /* 0x000fe20000001868 */
[----:B------:R-:W2:Y:S01]  /*e480*/  LDSM.16.MT88.4 R12, [R187+0x16000] ;  /* 0x01600000bb0c783b */ /* 0x000ea20000004200 */
[----:B------:R-:W-:Y:S01]  /*e490*/  IMAD.MOV.U32 R71, RZ, RZ, R46 ;  /* 0x000000ffff477224 */ /* 0x000fe200078e002e */
[----:B------:R-:W-:Y:S01]  /*e4a0*/  MOV R66, R55 ;  /* 0x0000003700427202 */ /* 0x000fe20000000f00 */
[----:B------:R-:W-:-:S02]  /*e4b0*/  IMAD.MOV.U32 R75, RZ, RZ, R42 ;  /* 0x000000ffff4b7224 */ /* 0x000fc400078e002a */
[----:B------:R-:W-:Y:S01]  /*e4c0*/  FFMA.FTZ R0, R0, UR20, -R10 ;  /* 0x0000001400007c23 */ /* 0x000fe2000801080a */
[----:B------:R-:W-:Y:S01]  /*e4d0*/  MOV R64, R45 ;  /* 0x0000002d00407202 */ /* 0x000fe20000000f00 */
[----:B------:R-:W-:Y:S01]  /*e4e0*/  IMAD.MOV.U32 R72, RZ, RZ, R75 ;  /* 0x000000ffff487224 */ /* 0x000fe200078e004b */
[----:B------:R-:W-:Y:S02]  /*e4f0*/  MOV R68, R41 ;  /* 0x0000002900447202 */ /* 0x000fe40000000f00 */
[----:B------:R-:W-:Y:S01]  /*e500*/  MOV R75, R71 ;  /* 0x00000047004b7202 */ /* 0x000fe20000000f00 */
[----:B------:R-:W-:Y:S01]  /*e510*/  IMAD.MOV.U32 R71, RZ, RZ, R66 ;  /* 0x000000ffff477224 */ /* 0x000fe200078e0042 */
[----:B------:R4:W-:Y:S01]  /*e520*/  MUFU.EX2 R76, R0 ;  /* 0x00000000004c7308 */ /* 0x0009e20000000800 */
[----:B------:R-:W-:Y:S01]  /*e530*/  MOV R66, R60 ;  /* 0x0000003c00427202 */ /* 0x000fe20000000f00 */
[----:B------:R-:W-:Y:S01]  /*e540*/  IMAD.MOV.U32 R65, RZ, RZ, R44 ;  /* 0x000000ffff417224 */ /* 0x000fe200078e002c */
[----:B------:R-:W-:Y:S01]  /*e550*/  MOV R60, R2 ;  /* 0x00000002003c7202 */ /* 0x000fe20000000f00 */
[----:B------:R-:W-:Y:S01]  /*e560*/  IMAD.MOV.U32 R69, RZ, RZ, R40 ;  /* 0x000000ffff457224 */ /* 0x000fe200078e0028 */
[----:B------:R-:W-:Y:S01]  /*e570*/  LOP3.LUT R2, R25, UR15, R28, 0x96, !PT ;  /* 0x0000000f19027c12 */ /* 0x000fe2000f8e961c */
[-C--:B------:R-:W-:Y:S01]  /*e580*/  FMUL.FTZ R108, R108, R9.reuse ;  /* 0x000000096c6c7220 */ /* 0x080fe20000410000 */
[----:B------:R-:W-:Y:S01]  /*e590*/  MOV R79, R74 ;  /* 0x0000004a004f7202 */ /* 0x000fe20000000f00 */
[-C--:B------:R-:W-:Y:S01]  /*e5a0*/  FMUL.FTZ R109, R109, R9.reuse ;  /* 0x000000096d6d7220 */ /* 0x080fe20000410000 */
[-C--:B------:R-:W-:Y:S01]  /*e5b0*/  FMUL.FTZ R110, R110, R8.reuse ;  /* 0x000000086e6e7220 */ /* 0x080fe20000410000 */
[-C--:B------:R-:W-:Y:S01]  /*e5c0*/  FMUL.FTZ R111, R111, R8.reuse ;  /* 0x000000086f6f7220 */ /* 0x080fe20000410000 */
[-C--:B------:R-:W-:Y:S01]  /*e5d0*/  FMUL.FTZ R112, R112, R9.reuse ;  /* 0x0000000970707220 */ /* 0x080fe20000410000 */
[----:B------:R-:W-:Y:S01]  /*e5e0*/  FMUL.FTZ R113, R113, R9 ;  /* 0x0000000971717220 */ /* 0x000fe20000410000 */
[----:B------:R-:W-:Y:S01]  /*e5f0*/  FMUL.FTZ R114, R114, R8 ;  /* 0x0000000872727220 */ /* 0x000fe20000410000 */
[----:B----4-:R-:W-:Y:S01]  /*e600*/  FFMA.FTZ R0, R73, UR20, -R10 ;  /* 0x0000001449007c23 */ /* 0x010fe2000801080a */
[----:B------:R-:W-:Y:S01]  /*e610*/  MOV R73, R68 ;  /* 0x0000004400497202 */ /* 0x000fe20000000f00 */
[----:B------:R-:W-:Y:S01]  /*e620*/  IMAD.MOV.U32 R68, RZ, RZ, R64 ;  /* 0x000000ffff447224 */ /* 0x000fe200078e0040 */
[----:B------:R-:W-:Y:S01]  /*e630*/  MOV R64, R67 ;  /* 0x0000004300407202 */ /* 0x000fe20000000f00 */
        /* <DEDUP_REMOVED lines=20> */
[----:B------:R-:W-:Y:S01]  /*e780*/  UIADD3 UR25, UR39, 0x646e171e, URZ ;  /* 0x646e171e27197890 */ /* 0x000fe2000fffe03f */
[----:B------:R-:W-:-:S02]  /*e790*/  IMAD.MOV.U32 R61, RZ, RZ, R3 ;  /* 0x000000ffff3d7224 */ /* 0x000fc400078e0003 */
[----:B------:R-:W-:Y:S01]  /*e7a0*/  IMAD.MOV.U32 R65, RZ, RZ, R62 ;  /* 0x000000ffff417224 */ /* 0x000fe200078e003e */
[----:B------:R-:W-:Y:S01]  /*e7b0*/  MOV R62, R63 ;  /* 0x0000003f003e7202 */ /* 0x000fe20000000f00 */
[----:B------:R-:W-:Y:S01]  /*e7c0*/  IMAD.WIDE.U32 R2, R2, -0x2daee0ad, RZ ;  /* 0xd2511f5302027825 */ /* 0x000fe200078e00ff */
[----:B------:R-:W-:-:S03]  /*e7d0*/  MOV R70, R47 ;  /* 0x0000002f00467202 */ /* 0x000fc60000000f00 */
[----:B------:R-:W-:Y:S01]  /*e7e0*/  IMAD.MOV.U32 R63, RZ, RZ, R56 ;  /* 0x000000ffff3f7224 */ /* 0x000fe200078e0038 */
[----:B------:R-:W-:Y:S01]  /*e7f0*/  MOV R56, R189 ;  /* 0x000000bd00387202 */ /* 0x000fe20000000f00 */
[C---:B-1----:R-:W-:Y:S01]  /*e800*/  HMMA.16816.F32 R108, R4.reuse, R20, R108 ;  /* 0x00000014046c723c */ /* 0x042fe2000000186c */
[----:B------:R-:W-:Y:S01]  /*e810*/  MOV R55, R43 ;  /* 0x0000002b00377202 */ /* 0x000fe20000000f00 */
[----:B------:R1:W4:Y:S04]  /*e820*/  MUFU.EX2 R189, R0 ;  /* 0x0000000000bd7308 */ /* 0x0003280000000800 */
[C---:B------:R-:W-:Y:S01]  /*e830*/  HMMA.16816.F32 R112, R4.reuse, R22, R112 ;  /* 0x000000160470723c */ /* 0x040fe20000001870 */
[----:B------:R-:W4:Y:S05]  /*e840*/  LDSM.16.MT88.4 R20, [R185+0x10800] ;  /* 0x01080000b914783b */ /* 0x000f2a0000004200 */
[C---:B---3--:R-:W-:Y:S06]  /*e850*/  HMMA.16816.F32 R116, R4.reuse, R16, R116 ;  /* 0x000000100474723c */ /* 0x048fec0000001874 */
[----:B------:R-:W-:Y:S01]  /*e860*/  HMMA.16816.F32 R120, R4, R18, R120 ;  /* 0x000000120478723c */ /* 0x000fe20000001878 */
[----:B-1----:R-:W-:Y:S01]  /*e870*/  LOP3.LUT R0, R3, UR25, R26, 0x96, !PT ;  /* 0x0000001903007c12 */ /* 0x002fe2000f8e961a */
[----:B------:R-:W1:Y:S01]  /*e880*/  LDSM.16.MT88.4 R16, [R186+0x10800] ;  /* 0x01080000ba10783b */ /* 0x000e620000004200 */
[----:B------:R-:W-:-:S03]  /*e890*/  LOP3.LUT R3, R2, 0xffff, RZ, 0xc0, !PT ;  /* 0x0000ffff02037812 */ /* 0x000fc600078ec0ff */
[C---:B--2---:R-:W-:Y:S01]  /*e8a0*/  HMMA.16816.F32 R40, R4.reuse, R12, R124 ;  /* 0x0000000c0428723c */ /* 0x044fe2000000187c */
[----:B------:R-:W-:Y:S01]  /*e8b0*/  SHF.R.U32.HI R3, RZ, 0x8, R3 ;  /* 0x00000008ff037819 */ /* 0x000fe20000011603 */
[----:B------:R-:W-:Y:S04]  /*e8c0*/  LDSM.16.MT88.4 R24, [R188+0x12800] ;  /* 0x01280000bc18783b */ /* 0x000fe80000004200 */
[----:B------:R-:W-:Y:S01]  /*e8d0*/  HMMA.16816.F32 R44, R4, R14, R128 ;  /* 0x0000000e042c723c */ /* 0x000fe20000001880 */
[----:B------:R-:W-:-:S06]  /*e8e0*/  SHF.R.U32.HI R12, RZ, 0x18, R2 ;  /* 0x00000018ff0c7819 */ /* 0x000fcc0000011602 */
[----:B------:R-:W-:Y:S01]  /*e8f0*/  FFMA.FTZ R4, R252, UR20, -R10 ;  /* 0x00000014fc047c23 */ /* 0x000fe2000801080a */
[----:B------:R-:W-:Y:S02]  /*e900*/  LOP3.LUT R6, R2, 0xff, RZ, 0xc0, !PT ;  /* 0x000000ff02067812 */ /* 0x000fe400078ec0ff */
[----:B------:R-:W-:Y:S01]  /*e910*/  SHF.R.U32.HI R7, RZ, 0x10, R2 ;  /* 0x00000010ff077819 */ /* 0x000fe20000011602 */
[----:B------:R2:W-:Y:S01]  /*e920*/  MUFU.EX2 R80, R4 ;  /* 0x0000000400507308 */ /* 0x0005e20000000800 */
[----:B------:R-:W-:Y:S01]  /*e930*/  LOP3.LUT R2, R0, 0xffff, RZ, 0xc0, !PT ;  /* 0x0000ffff00027812 */ /* 0x000fe200078ec0ff */
[----:B------:R-:W-:Y:S01]  /*e940*/  FFMA.FTZ R5, R72, UR20, -R11 ;  /* 0x0000001448057c23 */ /* 0x000fe2000801080b */
[----:B------:R-:W-:Y:S01]  /*e950*/  PRMT R13, R6, 0x5410, R3 ;  /* 0x00005410060d7816 */ /* 0x000fe20000000003 */
[----:B------:R-:W-:Y:S01]  /*e960*/  FFMA.FTZ R6, R73, UR20, -R11 ;  /* 0x0000001449067c23 */ /* 0x000fe2000801080b */
[----:B------:R-:W-:-:S03]  /*e970*/  SHF.R.U32.HI R2, RZ, 0x8, R2 ;  /* 0x00000008ff027819 */ /* 0x000fc60000011602 */
[----:B------:R3:W-:Y:S01]  /*e980*/  MUFU.EX2 R28, R5 ;  /* 0x00000005001c7308 */ /* 0x0007e20000000800 */
[----:B--2---:R-:W-:-:S07]  /*e990*/  FFMA.FTZ R4, R79, UR20, -R10 ;  /* 0x000000144f047c23 */ /* 0x004fce000801080a */
[----:B------:R2:W-:Y:S01]  /*e9a0*/  MUFU.EX2 R29, R4 ;  /* 0x00000004001d7308 */ /* 0x0005e20000000800 */
[----:B------:R-:W-:-:S07]  /*e9b0*/  SHF.R.U32.HI R3, RZ, 0x10, R0 ;  /* 0x00000010ff037819 */ /* 0x000fce0000011600 */
[----:B------:R-:W1:Y:S01]  /*e9c0*/  MUFU.EX2 R81, R6 ;  /* 0x0000000600517308 */ /* 0x000e620000000800 */
[----:B---3--:R-:W-:Y:S02]  /*e9d0*/  SHF.R.U32.HI R5, RZ, 0x18, R0 ;  /* 0x00000018ff057819 */ /* 0x008fe40000011600 */
[----:B--2---:R-:W-:-:S04]  /*e9e0*/  LOP3.LUT R4, R0, 0xff, RZ, 0xc0, !PT ;  /* 0x000000ff00047812 */ /* 0x004fc800078ec0ff */
[----:B------:R-:W-:Y:S02]  /*e9f0*/  PRMT R2, R4, 0x5410, R2 ;  /* 0x0000541004027816 */ /* 0x000fe40000000002 */
[----:B------:R-:W-:Y:S02]  /*ea00*/  LOP3.LUT R4, R7, 0xff, RZ, 0xc0, !PT ;  /* 0x000000ff07047812 */ /* 0x000fe400078ec0ff */
[----:B------:R-:W-:Y:S02]  /*ea10*/  LOP3.LUT R3, R3, 0xff, RZ, 0xc0, !PT ;  /* 0x000000ff03037812 */ /* 0x000fe400078ec0ff */
[----:B------:R-:W-:Y:S02]  /*ea20*/  HSET2.LE.AND R0, R2, R87, PT ;  /* 0x0000005702007233 */ /* 0x000fe40003803000 */
[----:B----4-:R-:W-:Y:S02]  /*ea30*/  F2FP.F16.F32.PACK_AB R2, R189, R76 ;  /* 0x0000004cbd02723e */ /* 0x010fe400000000ff */
[----:B------:R-:W-:Y:S01]  /*ea40*/  MOV R128, R71 ;  /* 0x0000004700807202 */ /* 0x000fe20000000f00 */
[----:B------:R-:W-:Y:S01]  /*ea50*/  IMAD.MOV.U32 R71, RZ, RZ, R64 ;  /* 0x000000ffff477224 */ /* 0x000fe200078e0040 */
[----:B------:R-:W-:Y:S01]  /*ea60*/  MOV R64, R65 ;  /* 0x0000004100407202 */ /* 0x000fe20000000f00 */
[----:B------:R-:W-:Y:S01]  /*ea70*/  IMAD.MOV.U32 R65, RZ, RZ, R62 ;  /* 0x000000ffff417224 */ /* 0x000fe200078e003e */
[----:B------:R-:W-:-:S02]  /*ea80*/  PRMT R7, R4, 0x5410, R12 ;  /* 0x0000541004077816 */ /* 0x000fc4000000000c */
[----:B------:R-:W-:Y:S02]  /*ea90*/  PRMT R3, R3, 0x5410, R5 ;  /* 0x0000541003037816 */ /* 0x000fe40000000005 */
[----:B------:R-:W-:Y:S01]  /*eaa0*/  LOP3.LUT R4, R0, R2, RZ, 0xc0, !PT ;  /* 0x0000000200047212 */ /* 0x000fe200078ec0ff */
[--C-:B------:R-:W-:Y:S01]  /*eab0*/  FFMA.FTZ R2, R74, UR20, -R11.reuse ;  /* 0x000000144a027c23 */ /* 0x100fe2000801080b */
[----:B------:R-:W-:Y:S01]  /*eac0*/  MOV R62, R63 ;  /* 0x0000003f003e7202 */ /* 0x000fe20000000f00 */
[----:B------:R-:W-:Y:S01]  /*ead0*/  IMAD.MOV.U32 R63, RZ, RZ, R56 ;  /* 0x000000ffff3f7224 */ /* 0x000fe200078e0038 */
[----:B------:R-:W-:Y:S01]  /*eae0*/  MOV R56, R57 ;  /* 0x0000003900387202 */ /* 0x000fe20000000f00 */
[----:B------:R-:W-:Y:S01]  /*eaf0*/  IMAD.MOV.U32 R57, RZ, RZ, R58 ;  /* 0x000000ffff397224 */ /* 0x000fe200078e003a */
[----:B------:R-:W-:Y:S01]  /*eb00*/  MOV R58, R59 ;  /* 0x0000003b003a7202 */ /* 0x000fe20000000f00 */
[----:B------:R-:W-:Y:S01]  /*eb10*/  IMAD.MOV.U32 R59, RZ, RZ, R52 ;  /* 0x000000ffff3b7224 */ /* 0x000fe200078e0034 */
[----:B------:R-:W-:Y:S01]  /*eb20*/  HSET2.LE.AND R0, R3, R87, PT ;  /* 0x0000005703007233 */ /* 0x000fe20003803000 */
[----:B------:R1:W-:Y:S01]  /*eb30*/  MUFU.EX2 R252, R2 ;  /* 0x0000000200fc7308 */ /* 0x0003e20000000800 */
[----:B------:R-:W-:Y:S01]  /*eb40*/  MOV R52, R53 ;  /* 0x0000003500347202 */ /* 0x000fe20000000f00 */
[----:B------:R-:W-:Y:S01]  /*eb50*/  FFMA.FTZ R3, R30, UR20, -R11 ;  /* 0x000000141e037c23 */ /* 0x000fe2000801080b */
[----:B------:R-:W-:Y:S01]  /*eb60*/  IMAD.MOV.U32 R53, RZ, RZ, R54 ;  /* 0x000000ffff357224 */ /* 0x000fe200078e0036 */
[----:B------:R-:W-:Y:S01]  /*eb70*/  MOV R54, R55 ;  /* 0x0000003700367202 */ /* 0x000fe20000000f00 */
[----:B------:R-:W-:-:S03]  /*eb80*/  IMAD.MOV.U32 R55, RZ, RZ, R184 ;  /* 0x000000ffff377224 */ /* 0x000fc600078e00b8 */
[----:B------:R-:W2:Y:S01]  /*eb90*/  MUFU.EX2 R184, R3 ;  /* 0x0000000300b87308 */ /* 0x000ea20000000800 */
[----:B-1----:R-:W-:-:S04]  /*eba0*/  F2FP.F16.F32.PACK_AB R2, R81, R28 ;  /* 0x0000001c5102723e */ /* 0x002fc800000000ff */
[----:B------:R-:W-:Y:S02]  /*ebb0*/  LOP3.LUT R5, R0, R2, RZ, 0xc0, !PT ;  /* 0x0000000200057212 */ /* 0x000fe400078ec0ff */
[----:B------:R-:W-:Y:S02]  /*ebc0*/  HSET2.LE.AND R0, R13, R87, PT ;  /* 0x000000570d007233 */ /* 0x000fe40003803000 */
[----:B------:R-:W1:Y:S01]  /*ebd0*/  LDSM.16.MT88.4 R12, [R188+0x10800] ;  /* 0x01080000bc0c783b */ /* 0x000e620000004200 */
[----:B------:R-:W-:-:S04]  /*ebe0*/  F2FP.F16.F32.PACK_AB R2, R29, R80 ;  /* 0x000000501d02723e */ /* 0x000fc800000000ff */
[----:B------:R-:W-:Y:S02]  /*ebf0*/  LOP3.LUT R6, R0, R2, RZ, 0xc0, !PT ;  /* 0x0000000200067212 */ /* 0x000fe400078ec0ff */
[----:B------:R-:W-:Y:S02]  /*ec00*/  HSET2.LE.AND R0, R7, R87, PT ;  /* 0x0000005707007233 */ /* 0x000fe40003803000 */
[----:B--2---:R-:W-:-:S04]  /*ec10*/  F2FP.F16.F32.PACK_AB R2, R184, R252 ;  /* 0x000000fcb802723e */ /* 0x004fc800000000ff */
[----:B------:R-:W-:Y:S01]  /*ec20*/  LOP3.LUT R7, R0, R2, RZ, 0xc0, !PT ;  /* 0x0000000200077212 */ /* 0x000fe200078ec0ff */
[----:B------:R-:W-:Y:S01]  /*ec30*/  IMAD.MOV.U32 R79, RZ, RZ, R49 ;  /* 0x000000ffff4f7224 */ /* 0x000fe200078e0031 */
[----:B------:R-:W-:Y:S01]  /*ec40*/  MOV R78, R48 ;  /* 0x00000030004e7202 */ /* 0x000fe20000000f00 */
[----:B------:R-:W-:Y:S01]  /*ec50*/  IMAD.MOV.U32 R73, RZ, RZ, R51 ;  /* 0x000000ffff497224 */ /* 0x000fe200078e0033 */
[----:B------:R-:W-:-:S03]  /*ec60*/  MOV R72, R50 ;  /* 0x0000003200487202 */ /* 0x000fc60000000f00 */
[C---:B------:R-:W-:Y:S06]  /*ec70*/  HMMA.16816.F32 R136, R4.reuse, R20, R136 ;  /* 0x000000140488723c */ /* 0x040fec0000001888 */
[C---:B------:R-:W-:Y:S01]  /*ec80*/  HMMA.16816.F32 R48, R4.reuse, R22, R248 ;  /* 0x000000160430723c */ /* 0x040fe200000018f8 */
[----:B------:R-:W2:Y:S01]  /*ec90*/  LDSM.16.MT88.4 R20, [R187+0x10800] ;  /* 0x01080000bb14783b */ /* 0x000ea20000004200 */
        /* <DEDUP_REMOVED lines=9> */
[C---:B------:R-:W-:Y:S01]  /*ed30*/  HMMA.16816.F32 R52, R4.reuse, R18, R244 ;  /* 0x000000120434723c */ /* 0x040fe200000018f4 */
[----:B------:R-:W3:Y:S01]  /*ed40*/  LDSM.16.MT88.4 R16, [R185+0x12800] ;  /* 0x01280000b910783b */ /* 0x000ee20000004200 */
[----:B------:R-:W-:Y:S01]  /*ed50*/  MOV R71, R56 ;  /* 0x0000003800477202 */ /* 0x000fe20000000f00 */
[----:B------:R-:W-:Y:S01]  /*ed60*/  IMAD.MOV.U32 R70, RZ, RZ, R57 ;  /* 0x000000ffff467224 */ /* 0x000fe200078e0039 */
[----:B------:R-:W-:Y:S01]  /*ed70*/  MOV R69, R58 ;  /* 0x0000003a00457202 */ /* 0x000fe20000000f00 */
[----:B------:R-:W-:Y:S01]  /*ed80*/  IMAD.MOV.U32 R82, RZ, RZ, R59 ;  /* 0x000000ffff527224 */ /* 0x000fe200078e003b */
[C---:B-1----:R-:W-:Y:S06]  /*ed90*/  HMMA.16816.F32 R152, R4.reuse, R12, R152 ;  /* 0x0000000c0498723c */ /* 0x042fec0000001898 */
        /* <DEDUP_REMOVED lines=8> */
[C---:B--2---:R-:W-:Y:S06]  /*ee20*/  HMMA.16816.F32 R160, R4.reuse, R20, R160 ;  /* 0x0000001404a0723c */ /* 0x044fec00000018a0 */
[C---:B------:R-:W-:Y:S01]  /*ee30*/  HMMA.16816.F32 R60, R4.reuse, R22, R236 ;  /* 0x00000016043c723c */ /* 0x040fe200000018ec */
[----:B------:R-:W2:Y:S01]  /*ee40*/  LDSM.16.MT88.4 R20, [R187+0x12800] ;  /* 0x01280000bb14783b */ /* 0x000ea20000004200 */
[----:B------:R-:W-:Y:S01]  /*ee50*/  IMAD.MOV.U32 R89, RZ, RZ, R65 ;  /* 0x000000ffff597224 */ /* 0x000fe200078e0041 */
[----:B------:R-:W-:Y:S01]  /*ee60*/  MOV R91, R67 ;  /* 0x00000043005b7202 */ /* 0x000fe20000000f00 */
[----:B------:R-:W-:Y:S01]  /*ee70*/  IMAD.MOV.U32 R90, RZ, RZ, R66 ;  /* 0x000000ffff5a7224 */ /* 0x000fe200078e0042 */
[----:B------:R-:W-:Y:S01]  /*ee80*/  MOV R241, R71 ;  /* 0x0000004700f17202 */ /* 0x000fe20000000f00 */
[----:B------:R-:W-:Y:S01]  /*ee90*/  IMAD.MOV.U32 R244, RZ, RZ, R68 ;  /* 0x000000fffff47224 */ /* 0x000fe200078e0044 */
[----:B---3--:R-:W-:Y:S01]  /*eea0*/  HMMA.16816.F32 R64, R4, R16, R232 ;  /* 0x000000100440723c */ /* 0x008fe200000018e8 */
[----:B------:R-:W-:Y:S01]  /*eeb0*/  IMAD.MOV.U32 R237, RZ, RZ, R70 ;  /* 0x000000ffffed7224 */ /* 0x000fe200078e0046 */
[----:B------:R-:W-:Y:S01]  /*eec0*/  MOV R236, R86 ;  /* 0x0000005600ec7202 */ /* 0x000fe20000000f00 */
[----:B------:R-:W-:Y:S01]  /*eed0*/  IMAD.MOV.U32 R126, RZ, RZ, R84 ;  /* 0x000000ffff7e7224 */ /* 0x000fe200078e0054 */
[----:B------:R-:W-:Y:S01]  /*eee0*/  MOV R127, R85 ;  /* 0x00000055007f7202 */ /* 0x000fe20000000f00 */
[----:B------:R-:W-:-:S02]  /*eef0*/  IMAD.MOV.U32 R247, RZ, RZ, R76 ;  /* 0x000000fffff77224 */ /* 0x000fc400078e004c */
[----:B------:R-:W-:Y:S01]  /*ef00*/  MOV R233, R69 ;  /* 0x0000004500e97202 */ /* 0x000fe20000000f00 */
[----:B------:R-:W-:Y:S01]  /*ef10*/  IMAD.MOV.U32 R232, RZ, RZ, R87 ;  /* 0x000000ffffe87224 */ /* 0x000fe200078e0057 */
[C---:B------:R-:W-:Y:S01]  /*ef20*/  HMMA.16816.F32 R68, R4.reuse, R18, R228 ;  /* 0x000000120444723c */ /* 0x040fe200000018e4 */
[----:B------:R-:W-:Y:S01]  /*ef30*/  IMAD.MOV.U32 R240, RZ, RZ, R77 ;  /* 0x000000fffff07224 */ /* 0x000fe200078e004d */
[----:B------:R-:W-:Y:S01]  /*ef40*/  MOV R238, R78 ;  /* 0x0000004e00ee7202 */ /* 0x000fe20000000f00 */
[----:B------:R-:W-:Y:S01]  /*ef50*/  IMAD.MOV.U32 R239, RZ, RZ, R79 ;  /* 0x000000ffffef7224 */ /* 0x000fe200078e004f */
[----:B------:R-:W3:Y:S02]  /*ef60*/  LDSM.16.MT88.4 R16, [R185+0x14800] ;  /* 0x01480000b910783b */ /* 0x000ee40000004200 */
[C---:B-1----:R-:W-:Y:S06]  /*ef70*/  HMMA.16816.F32 R76, R4.reuse, R12, R224 ;  /* 0x0000000c044c723c */ /* 0x042fec00000018e0 */
[C---:B------:R-:W-:Y:S01]  /*ef80*/  HMMA.16816.F32 R84, R4.reuse, R14, R220 ;  /* 0x0000000e0454723c */ /* 0x040fe200000018dc */
[----:B------:R-:W1:Y:S01]  /*ef90*/  LDSM.16.MT88.4 R12, [R186+0x14800] ;  /* 0x01480000ba0c783b */ /* 0x000e620000004200 */
[----:B------:R-:W-:Y:S01]  /*efa0*/  MOV R235, R88 ;  /* 0x0000005800eb7202 */ /* 0x000fe20000000f00 */
[----:B------:R-:W-:Y:S01]  /*efb0*/  IMAD.MOV.U32 R234, RZ, RZ, R89 ;  /* 0x000000ffffea7224 */ /* 0x000fe200078e0059 */
[----:B------:R-:W-:Y:S01]  /*efc0*/  MOV R125, R91 ;  /* 0x0000005b007d7202 */ /* 0x000fe20000000f00 */
[----:B------:R-:W-:Y:S01]  /*efd0*/  IMAD.MOV.U32 R124, RZ, RZ, R90 ;  /* 0x000000ffff7c7224 */ /* 0x000fe200078e005a */
[----:B------:R-:W-:Y:S01]  /*efe0*/  MOV R251, R29 ;  /* 0x0000001d00fb7202 */ /* 0x000fe20000000f00 */
[----:B------:R-:W-:Y:S01]  /*eff0*/  HMMA.16816.F32 R88, R4, R24, R180 ;  /* 0x000000180458723c */ /* 0x000fe200000018b4 */
[----:B------:R-:W-:Y:S01]  /*f000*/  MOV R248, R28 ;  /* 0x0000001c00f87202 */ /* 0x000fe20000000f00 */
[----:B------:R-:W-:-:S05]  /*f010*/  IMAD.MOV.U32 R250, RZ, RZ, R80 ;  /* 0x000000fffffa7224 */ /* 0x000fca00078e0050 */
[----:B------:R-:W-:Y:S02]  /*f020*/  MOV R25, R31 ;  /* 0x0000001f00197202 */ /* 0x000fe40000000f00 */
[----:B------:R-:W4:Y:S01]  /*f030*/  LDSM.16.MT88.4 R28, [R188+0x14800] ;  /* 0x01480000bc1c783b */ /* 0x000f220000004200 */
[----:B------:R-:W-:Y:S01]  /*f040*/  MOV R249, R81 ;  /* 0x0000005100f97202 */ /* 0x000fe20000000f00 */
[----:B------:R-:W-:Y:S01]  /*f050*/  IMAD.MOV.U32 R245, RZ, RZ, R82 ;  /* 0x000000fffff57224 */ /* 0x000fe200078e0052 */
[----:B------:R-:W-:Y:S02]  /*f060*/  MOV R246, R83 ;  /* 0x0000005300f67202 */ /* 0x000fe40000000f00 */
[----:B--2---:R-:W-:Y:S07]  /*f070*/  HMMA.16816.F32 R80, R4, R20, R176 ;  /* 0x000000140450723c */ /* 0x004fee00000018b0 */
[----:B------:R-:W-:Y:S01]  /*f080*/  IMAD.MOV.U32 R176, RZ, RZ, R124 ;  /* 0x000000ffffb07224 */ /* 0x000fe200078e007c */
[----:B------:R-:W-:Y:S01]  /*f090*/  MOV R177, R125 ;  /* 0x0000007d00b17202 */ /* 0x000fe20000000f00 */
[----:B------:R-:W-:Y:S01]  /*f0a0*/  IMAD.MOV.U32 R178, RZ, RZ, R126 ;  /* 0x000000ffffb27224 */ /* 0x000fe200078e007e */
[----:B------:R-:W-:-:S02]  /*f0b0*/  MOV R179, R127 ;  /* 0x0000007f00b37202 */ /* 0x000fc40000000f00 */
[C---:B------:R-:W-:Y:S01]  /*f0c0*/  HMMA.16816.F32 R124, R4.reuse, R22, R168 ;  /* 0x00000016047c723c */ /* 0x040fe200000018a8 */
[----:B------:R-:W2:Y:S05]  /*f0d0*/  LDSM.16.MT88.4 R20, [R187+0x14800] ;  /* 0x01480000bb14783b */ /* 0x000eaa0000004200 */
[C---:B---3--:R-:W-:Y:S06]  /*f0e0*/  HMMA.16816.F32 R156, R4.reuse, R16, R156 ;  /* 0x00000010049c723c */ /* 0x048fec000000189c */
[C---:B------:R-:W-:Y:S01]  /*f0f0*/  HMMA.16816.F32 R224, R4.reuse, R18, R164 ;  /* 0x0000001204e0723c */ /* 0x040fe200000018a4 */
[----:B------:R-:W3:Y:S05]  /*f100*/  LDSM.16.MT88.4 R16, [R185+0x16800] ;  /* 0x01680000b910783b */ /* 0x000eea0000004200 */
[C---:B-1----:R-:W-:Y:S06]  /*f110*/  HMMA.16816.F32 R228, R4.reuse, R12, R148 ;  /* 0x0000000c04e4723c */ /* 0x042fec0000001894 */
[----:B------:R-:W-:Y:S01]  /*f120*/  HMMA.16816.F32 R220, R4, R14, R132 ;  /* 0x0000000e04dc723c */ /* 0x000fe20000001884 */
[----:B------:R-:W1:Y:S01]  /*f130*/  LDSM.16.MT88.4 R12, [R186+0x16800] ;  /* 0x01680000ba0c783b */ /* 0x000e620000004200 */
[----:B------:R-:W-:Y:S01]  /*f140*/  UIADD3 UR26, UR26, 0x1, URZ ;  /* 0x000000011a1a7890 */ /* 0x000fe2000fffe03f */
[----:B------:R-:W-:Y:S01]  /*f150*/  IMAD.MOV.U32 R0, RZ, RZ, R73 ;  /* 0x000000ffff007224 */ /* 0x000fe200078e0049 */
[----:B------:R-:W-:Y:S01]  /*f160*/  MOV R242, R72 ;  /* 0x0000004800f27202 */ /* 0x000fe20000000f00 */
[----:B------:R-:W-:Y:S01]  /*f170*/  IMAD.MOV.U32 R24, RZ, RZ, R75 ;  /* 0x000000ffff187224 */ /* 0x000fe200078e004b */
[----:B------:R-:W-:-:S02]  /*f180*/  MOV R243, R74 ;  /* 0x0000004a00f37202 */ /* 0x000fc40000000f00 */
[C---:B------:R-:W-:Y:S06]  /*f190*/  HMMA.16816.F32 R72, R4.reuse, R26, R172 ;  /* 0x0000001a0448723c */ /* 0x040fec00000018ac */
[----:B----4-:R-:W-:Y:S07]  /*f1a0*/  HMMA.16816.F32 R172, R4, R30, R36 ;  /* 0x0000001e04ac723c */ /* 0x010fee0000001824 */
[----:B------:R-:W-:Y:S01]  /*f1b0*/  IMAD.MOV.U32 R39, RZ, RZ, R0 ;  /* 0x000000ffff277224 */ /* 0x000fe200078e0000 */
[----:B------:R-:W-:-:S02]  /*f1c0*/  MOV R31, R177 ;  /* 0x000000b1001f7202 */ /* 0x000fc40000000f00 */
[----:B------:R-:W-:Y:S02]  /*f1d0*/  MOV R0, UR26 ;  /* 0x0000001a00007c02 */ /* 0x000fe40008000f00 */
[----:B------:R-:W-:Y:S01]  /*f1e0*/  MOV R37, R179 ;  /* 0x000000b300257202 */ /* 0x000fe20000000f00 */
[----:B------:R-:W-:Y:S01]  /*f1f0*/  IMAD.MOV.U32 R36, RZ, RZ, R178 ;  /* 0x000000ffff247224 */ /* 0x000fe200078e00b2 */
[----:B------:R-:W-:Y:S01]  /*f200*/  LOP3.LUT R0, R31, UR39, R0, 0x96, !PT ;  /* 0x000000271f007c12 */ /* 0x000fe2000f8e9600 */
[----:B------:R-:W-:Y:S01]  /*f210*/  HMMA.16816.F32 R180, R4, R28, R140 ;  /* 0x0000001c04b4723c */ /* 0x000fe2000000188c */
[----:B------:R-:W-:-:S05]  /*f220*/  IMAD.MOV.U32 R38, RZ, RZ, R2 ;  /* 0x000000ffff267224 */ /* 0x000fca00078e0002 */
[----:B--2---:R-:W-:Y:S01]  /*f230*/  HMMA.16816.F32 R168, R4, R20, R92 ;  /* 0x0000001404a8723c */ /* 0x004fe2000000185c */
[----:B------:R-:W-:Y:S01]  /*f240*/  IMAD.MOV.U32 R28, RZ, RZ, R24 ;  /* 0x000000ffff1c7224 */ /* 0x000fe200078e0018 */
[----:B------:R-:W-:Y:S01]  /*f250*/  MOV R29, R25 ;  /* 0x00000019001d7202 */ /* 0x000fe20000000f00 */
[----:B------:R-:W-:Y:S01]  /*f260*/  IMAD.MOV.U32 R30, RZ, RZ, R176 ;  /* 0x000000ffff1e7224 */ /* 0x000fe200078e00b0 */
[----:B------:R-:W-:Y:S01]  /*f270*/  MOV R31, R232 ;  /* 0x000000e8001f7202 */ /* 0x000fe20000000f00 */
[----:B------:R-:W2:Y:S02]  /*f280*/  LDSM.16.MT88.4 R24, [R188+0x16800] ;  /* 0x01680000bc18783b */ /* 0x000ea40000004200 */
[----:B------:R-:W-:Y:S01]  /*f290*/  MOV R93, R37 ;  /* 0x00000025005d7202 */ /* 0x000fe20000000f00 */
[----:B------:R-:W-:Y:S01]  /*f2a0*/  IMAD.MOV.U32 R92, RZ, RZ, R36 ;  /* 0x000000ffff5c7224 */ /* 0x000fe200078e0024 */
[----:B------:R-:W-:Y:S01]  /*f2b0*/  MOV R37, R3 ;  /* 0x0000000300257202 */ /* 0x000fe20000000f00 */
[----:B------:R-:W-:Y:S01]  /*f2c0*/  IMAD.WIDE.U32 R2, R0, -0x326172a9, RZ ;  /* 0xcd9e8d5700027825 */ /* 0x000fe200078e00ff */
[----:B------:R-:W-:-:S03]  /*f2d0*/  MOV R95, R28 ;  /* 0x0000001c005f7202 */ /* 0x000fc60000000f00 */
[----:B------:R-:W-:Y:S01]  /*f2e0*/  IMAD.MOV.U32 R94, RZ, RZ, R39 ;  /* 0x000000ffff5e7224 */ /* 0x000fe200078e0027 */
[----:B------:R-:W-:Y:S01]  /*f2f0*/  LOP3.LUT R3, R3, UR13, R92, 0x96, !PT ;  /* 0x0000000d03037c12 */ /* 0x000fe2000f8e965c */
[----:B------:R-:W-:Y:S01]  /*f300*/  IMAD.MOV.U32 R30, RZ, RZ, R29 ;  /* 0x000000ffff1e7224 */ /* 0x000fe200078e001d */
[----:B------:R-:W-:Y:S01]  /*f310*/  LOP3.LUT R0, R33, UR12, R2, 0x96, !PT ;  /* 0x0000000c21007c12 */ /* 0x000fe2000f8e9602 */
[----:B------:R-:W-:Y:S01]  /*f320*/  IMAD.MOV.U32 R36, RZ, RZ, R234 ;  /* 0x000000ffff247224 */ /* 0x000fe200078e00ea */
[C---:B---3--:R-:W-:Y:S01]  /*f330*/  HMMA.16816.F32 R164, R4.reuse, R16, R100 ;  /* 0x0000001004a4723c */ /* 0x048fe20000001864 */
[----:B------:R-:W-:Y:S01]  /*f340*/  MOV R93, R94 ;  /* 0x0000005e005d7202 */ /* 0x000fe20000000f00 */
[----:B------:R-:W-:Y:S01]  /*f350*/  IMAD.MOV.U32 R94, RZ, RZ, R95 ;  /* 0x000000ffff5e7224 */ /* 0x000fe200078e005f */
[----:B------:R-:W-:Y:S01]  /*f360*/  MOV R28, R129 ;  /* 0x00000081001c7202 */ /* 0x000fe20000000f00 */
[----:B------:R-:W-:Y:S02]  /*f370*/  IMAD.MOV.U32 R29, RZ, RZ, R130 ;  /* 0x000000ffff1d7224 */ /* 0x000fe400078e0082 */
[----:B------:R-:W-:Y:S01]  /*f380*/  HMMA.16816.F32 R148, R4, R18, R104 ;  /* 0x000000120494723c */ /* 0x000fe20000001868 */
[----:B------:R-:W3:Y:S01]  /*f390*/  LDSM.16.MT88.4 R16, [R187+0x16800] ;  /* 0x01680000bb10783b */ /* 0x000ee20000004200 */
[----:B------:R-:W-:Y:S01]  /*f3a0*/  MOV R95, R30 ;  /* 0x0000001e005f7202 */ /* 0x000fe20000000f00 */
[----:B------:R-:W-:-:S02]  /*f3b0*/  IMAD.MOV.U32 R232, RZ, RZ, R192 ;  /* 0x000000ffffe87224 */ /* 0x000fc400078e00c0 */
[----:B------:R-:W-:Y:S01]  /*f3c0*/  IMAD.MOV.U32 R30, RZ, RZ, R31 ;  /* 0x000000ffff1e7224 */ /* 0x000fe200078e001f */
[----:B-1----:R-:W-:Y:S01]  /*f3d0*/  HMMA.16816.F32 R140, R4, R12, R108 ;  /* 0x0000000c048c723c */ /* 0x002fe2000000186c */
[----:B------:R-:W-:Y:S01]  /*f3e0*/  IMAD.WIDE.U32 R2, R3, -0x2daee0ad, RZ ;  /* 0xd2511f5303027825 */ /* 0x000fe200078e00ff */
[----:B------:R-:W-:Y:S01]  /*f3f0*/  MOV R31, R36 ;  /* 0x00000024001f7202 */ /* 0x000fe20000000f00 */
[----:B------:R1:W5:Y:S01]  /*f400*/  LDL.LU R192, [R1+0xd4] ;  /* 0x0000d40001c07983 */ /* 0x0003620000300800 */
[----:B------:R-:W-:-:S03]  /*f410*/  MOV R36, R37 ;  /* 0x0000002500247202 */ /* 0x000fc60000000f00 */
[----:B------:R-:W-:Y:S01]  /*f420*/  IMAD.WIDE.U32 R12, R0, -0x2daee0ad, RZ ;  /* 0xd2511f53000c7825 */ /* 0x000fe200078e00ff */
[----:B------:R-:W-:-:S03]  /*f430*/  MOV R92, R94 ;  /* 0x0000005e005c7202 */ /* 0x000fc60000000f00 */
[----:B------:R-:W-:Y:S01]  /*f440*/  IMAD.MOV.U32 R37, RZ, RZ, R28 ;  /* 0x000000ffff257224 */ /* 0x000fe200078e001c */
[----:B------:R-:W-:Y:S02]  /*f450*/  MOV R28, R29 ;  /* 0x0000001d001c7202 */ /* 0x000fe40000000f00 */
[----:B------:R-:W-:Y:S01]  /*f460*/  MOV R29, R232 ;  /* 0x000000e8001d7202 */ /* 0x000fe20000000f00 */
[----:B------:R-:W-:Y:S01]  /*f470*/  IMAD.MOV.U32 R232, RZ, RZ, R233 ;  /* 0x000000ffffe87224 */ /* 0x000fe200078e00e9 */
[----:B------:R-:W-:Y:S01]  /*f480*/  LOP3.LUT R0, R13, UR7, R2, 0x96, !PT ;  /* 0x000000070d007c12 */ /* 0x000fe2000f8e9602 */
[----:B------:R-:W-:Y:S01]  /*f490*/  FFMA.FTZ R13, R93, UR20, -R10 ;  /* 0x000000145d0d7c23 */ /* 0x000fe2000801080a */
[----:B------:R-:W-:Y:S01]  /*f4a0*/  MOV R233, R237 ;  /* 0x000000ed00e97202 */ /* 0x000fe20000000f00 */
[----:B------:R-:W-:Y:S01]  /*f4b0*/  IMAD.MOV.U32 R94, RZ, RZ, R30 ;  /* 0x000000ffff5e7224 */ /* 0x000fe200078e001e */
[----:B------:R-:W-:Y:S02]  /*f4c0*/  LOP3.LUT R3, R3, UR11, R34, 0x96, !PT ;  /* 0x0000000b03037c12 */ /* 0x000fe4000f8e9622 */
[----:B------:R-:W-:-:S02]  /*f4d0*/  MOV R93, R95 ;  /* 0x0000005f005d7202 */ /* 0x000fc40000000f00 */
[----:B------:R-:W-:Y:S02]  /*f4e0*/  MOV R237, R241 ;  /* 0x000000f100ed7202 */ /* 0x000fe40000000f00 */
[----:B------:R-:W-:Y:S01]  /*f4f0*/  MOV R30, R31 ;  /* 0x0000001f001e7202 */ /* 0x000fe20000000f00 */
[----:B------:R-:W-:Y:S01]  /*f500*/  IMAD.MOV.U32 R31, RZ, RZ, R37 ;  /* 0x000000ffff1f7224 */ /* 0x000fe200078e0025 */
[----:B------:R-:W-:Y:S01]  /*f510*/  MOV R95, R36 ;  /* 0x00000024005f7202 */ /* 0x000fe20000000f00 */
[----:B------:R-:W-:Y:S01]  /*f520*/  IMAD.MOV.U32 R37, RZ, RZ, R232 ;  /* 0x000000ffff257224 */ /* 0x000fe200078e00e8 */
[----:B------:R-:W-:Y:S01]  /*f530*/  MOV R36, R28 ;  /* 0x0000001c00247202 */ /* 0x000fe20000000f00 */
[----:B------:R-:W-:Y:S01]  /*f540*/  IMAD.WIDE.U32 R34, R0, -0x326172a9, RZ ;  /* 0xcd9e8d5700227825 */ /* 0x000fe200078e00ff */
[----:B------:R-:W-:-:S03]  /*f550*/  MOV R28, R29 ;  /* 0x0000001d001c7202 */ /* 0x000fc60000000f00 */
[----:B------:R-:W-:Y:S01]  /*f560*/  FFMA.FTZ R0, R92, UR20, -R10 ;  /* 0x000000145c007c23 */ /* 0x000fe2000801080a */
[----:B------:R-:W-:Y:S01]  /*f570*/  MOV R29, R233 ;  /* 0x000000e9001d7202 */ /* 0x000fe20000000f00 */
[----:B------:R-:W-:Y:S01]  /*f580*/  IMAD.WIDE.U32 R2, R3, -0x326172a9, RZ ;  /* 0xcd9e8d5703027825 */ /* 0x000fe200078e00ff */
[----:B------:R-:W-:Y:S02]  /*f590*/  MOV R232, R237 ;  /* 0x000000ed00e87202 */ /* 0x000fe40000000f00 */
        /* <DEDUP_REMOVED lines=9> */
[----:B------:R-:W-:Y:S02]  /*f630*/  LOP3.LUT R3, R3, UR10, R32, 0x96, !PT ;  /* 0x0000000a03037c12 */ /* 0x000fe4000f8e9620 */
[----:B------:R-:W-:Y:S01]  /*f640*/  LOP3.LUT R14, R35, UR6, R2, 0x96, !PT ;  /* 0x00000006230e7c12 */ /* 0x000fe2000f8e9602 */
[----:B------:R-:W-:Y:S01]  /*f650*/  HMMA.16816.F32 R176, R4, R22, R96 ;  /* 0x0000001604b0723c */ /* 0x000fe20000001860 */
[----:B------:R-:W-:Y:S01]  /*f660*/  MOV R237, R239 ;  /* 0x000000ef00ed7202 */ /* 0x000fe20000000f00 */
[----:B------:R-:W-:Y:S01]  /*f670*/  IMAD.MOV.U32 R233, RZ, RZ, R238 ;  /* 0x000000ffffe97224 */ /* 0x000fe200078e00ee */
[----:B------:R4:W-:Y:S01]  /*f680*/  MUFU.EX2 R239, R13 ;  /* 0x0000000d00ef7308 */ /* 0x0009e20000000800 */
[----:B------:R-:W-:Y:S01]  /*f690*/  MOV R238, R242 ;  /* 0x000000f200ee7202 */ /* 0x000fe20000000f00 */
[----:B------:R-:W-:Y:S02]  /*f6a0*/  IMAD.WIDE.U32 R2, R3, -0x2daee0ad, RZ ;  /* 0xd2511f5303027825 */ /* 0x000fe400078e00ff */
[----:B------:R-:W-:-:S02]  /*f6b0*/  MOV R99, R93 ;  /* 0x0000005d00637202 */ /* 0x000fc40000000f00 */
[----:B------:R-:W-:Y:S01]  /*f6c0*/  MOV R93, R36 ;  /* 0x00000024005d7202 */ /* 0x000fe20000000f00 */
[----:B------:R-:W-:Y:S02]  /*f6d0*/  IMAD.MOV.U32 R232, RZ, RZ, R238 ;  /* 0x000000ffffe87224 */ /* 0x000fe400078e00ee */
[----:B------:R2:W1:Y:S01]  /*f6e0*/  MUFU.EX2 R238, R0 ;  /* 0x0000000000ee7308 */ /* 0x0004620000000800 */
[----:B----4-:R-:W-:Y:S01]  /*f6f0*/  FFMA.FTZ R13, R21, UR20, -R10 ;  /* 0x00000014150d7c23 */ /* 0x010fe2000801080a */
[----:B------:R-:W-:Y:S02]  /*f700*/  IMAD.MOV.U32 R21, RZ, RZ, R37 ;  /* 0x000000ffff157224 */ /* 0x000fe400078e0025 */
[----:B------:R-:W-:Y:S01]  /*f710*/  IMAD.WIDE.U32 R36, R14, -0x2daee0ad, RZ ;  /* 0xd2511f530e247825 */ /* 0x000fe200078e00ff */
[----:B------:R-:W-:-:S04]  /*f720*/  MOV R29, R237 ;  /* 0x000000ed001d7202 */ /* 0x000fc80000000f00 */
[----:B------:R-:W-:Y:S02]  /*f730*/  LOP3.LUT R2, R37, UR14, R2, 0x96, !PT ;  /* 0x0000000e25027c12 */ /* 0x000fe4000f8e9602 */
[----:B--2---:R-:W-:Y:S01]  /*f740*/  LOP3.LUT R0, R3, UR4, R12, 0x96, !PT ;  /* 0x0000000403007c12 */ /* 0x004fe2000f8e960c */
[----:B------:R-:W-:Y:S01]  /*f750*/  IMAD.MOV.U32 R20, RZ, RZ, R95 ;  /* 0x000000ffff147224 */ /* 0x000fe200078e005f */
[----:B------:R-:W-:Y:S01]  /*f760*/  MOV R95, R29 ;  /* 0x0000001d005f7202 */ /* 0x000fe20000000f00 */
[----:B------:R-:W-:-:S04]  /*f770*/  IMAD.WIDE.U32 R2, R2, -0x326172a9, RZ ;  /* 0xcd9e8d5702027825 */ /* 0x000fc800078e00ff */
[----:B------:R-:W-:Y:S01]  /*f780*/  FFMA.FTZ R12, R99, UR20, -R10 ;  /* 0x00000014630c7c23 */ /* 0x000fe2000801080a */
[----:B------:R-:W-:Y:S01]  /*f790*/  IMAD.WIDE.U32 R32, R0, -0x326172a9, RZ ;  /* 0xcd9e8d5700207825 */ /* 0x000fe200078e00ff */
[----:B------:R-:W-:-:S03]  /*f7a0*/  MOV R39, R235 ;  /* 0x000000eb00277202 */ /* 0x000fc60000000f00 */
        /* <DEDUP_REMOVED lines=8> */
[----:B------:R-:W-:Y:S01]  /*f830*/  HMMA.16816.F32 R128, R4, R24, R116 ;  /* 0x000000180480723c */ /* 0x000fe20000001874 */
[----:B------:R-:W-:Y:S02]  /*f840*/  LOP3.LUT R0, R3, UR24, R32, 0x96, !PT ;  /* 0x0000001803007c12 */ /* 0x000fe4000f8e9620 */
[----:B------:R-:W-:-:S03]  /*f850*/  MOV R237, R242 ;  /* 0x000000f200ed7202 */ /* 0x000fc60000000f00 */
[----:B------:R-:W-:Y:S01]  /*f860*/  HMMA.16816.F32 R120, R4, R26, R120 ;  /* 0x0000001a0478723c */ /* 0x000fe20000001878 */
[----:B------:R-:W-:-:S05]  /*f870*/  MOV R243, R244 ;  /* 0x000000f400f37202 */ /* 0x000fca0000000f00 */
[C---:B---3--:R-:W-:Y:S06]  /*f880*/  HMMA.16816.F32 R40, R4.reuse, R16, R40 ;  /* 0x000000100428723c */ /* 0x048fec0000001828 */
[----:B------:R-:W-:Y:S01]  /*f890*/  HMMA.16816.F32 R44, R4, R18, R44 ;  /* 0x00000012042c723c */ /* 0x000fe2000000182c */
[----:B------:R-:W-:Y:S01]  /*f8a0*/  MOV R94, R31 ;  /* 0x0000001f005e7202 */ /* 0x000fe20000000f00 */
[----:B------:R-:W-:Y:S01]  /*f8b0*/  IMAD.MOV.U32 R95, RZ, RZ, R236 ;  /* 0x000000ffff5f7224 */ /* 0x000fe200078e00ec */
[----:B------:R-:W-:Y:S01]  /*f8c0*/  MOV R242, R243 ;  /* 0x000000f300f27202 */ /* 0x000fe20000000f00 */
[----:B------:R-:W-:Y:S03]  /*f8d0*/  LDSM.16.MT88.4 R24, [R185+0x11000] ;  /* 0x01100000b918783b */ /* 0x000fe60000004200 */
[----:B------:R-:W-:Y:S01]  /*f8e0*/  FFMA.FTZ R4, R99, UR20, -R11 ;  /* 0x0000001463047c23 */ /* 0x000fe2000801080b */
[----:B------:R-:W-:Y:S01]  /*f8f0*/  MOV R99, R20 ;  /* 0x0000001400637202 */ /* 0x000fe20000000f00 */
[----:B------:R-:W2:Y:S01]  /*f900*/  LDSM.16.MT88.4 R16, [R188+0x11000] ;  /* 0x01100000bc10783b */ /* 0x000ea20000004200 */
[----:B------:R-:W-:-:S02]  /*f910*/  LOP3.LUT R5, R2, 0xffff, RZ, 0xc0, !PT ;  /* 0x0000ffff02057812 */ /* 0x000fc400078ec0ff */
[----:B------:R-:W-:Y:S01]  /*f920*/  MOV R20, R21 ;  /* 0x0000001500147202 */ /* 0x000fe20000000f00 */
[----:B------:R-:W-:Y:S01]  /*f930*/  IMAD.MOV.U32 R21, RZ, RZ, R92 ;  /* 0x000000ffff157224 */ /* 0x000fe200078e005c */
[----:B------:R-:W-:Y:S02]  /*f940*/  LOP3.LUT R3, R0, 0xffff, RZ, 0xc0, !PT ;  /* 0x0000ffff00037812 */ /* 0x000fe400078ec0ff */
[----:B------:R-:W-:Y:S02]  /*f950*/  MOV R92, R235 ;  /* 0x000000eb005c7202 */ /* 0x000fe40000000f00 */
[----:B------:R3:W-:Y:S01]  /*f960*/  MUFU.EX2 R235, R4 ;  /* 0x0000000400eb7308 */ /* 0x0007e20000000800 */
[----:B------:R-:W-:Y:S01]  /*f970*/  SHF.R.U32.HI R3, RZ, 0x8, R3 ;  /* 0x00000008ff037819 */ /* 0x000fe20000011603 */
[----:B------:R-:W-:Y:S01]  /*f980*/  IMAD.MOV.U32 R31, RZ, RZ, R237 ;  /* 0x000000ffff1f7224 */ /* 0x000fe200078e00ed */
[----:B------:R-:W-:Y:S01]  /*f990*/  MOV R98, R20 ;  /* 0x0000001400627202 */ /* 0x000fe20000000f00 */
[----:B------:R-:W-:Y:S01]  /*f9a0*/  FFMA.FTZ R6, R99, UR20, -R11 ;  /* 0x0000001463067c23 */ /* 0x000fe2000801080b */
[----:B------:R-:W-:Y:S01]  /*f9b0*/  IMAD.MOV.U32 R99, RZ, RZ, R21 ;  /* 0x000000ffff637224 */ /* 0x000fe200078e0015 */
[----:B------:R-:W-:-:S02]  /*f9c0*/  SHF.R.U32.HI R7, RZ, 0x10, R2 ;  /* 0x00000010ff077819 */ /* 0x000fc40000011602 */
[----:B------:R4:W-:Y:S01]  /*f9d0*/  MUFU.EX2 R237, R13 ;  /* 0x0000000d00ed7308 */ /* 0x0009e20000000800 */
[----:B------:R-:W-:Y:S02]  /*f9e0*/  MOV R29, R232 ;  /* 0x000000e8001d7202 */ /* 0x000fe40000000f00 */
[----:B------:R-:W-:Y:S02]  /*f9f0*/  SHF.R.U32.HI R5, RZ, 0x8, R5 ;  /* 0x00000008ff057819 */ /* 0x000fe40000011605 */
[----:B------:R-:W-:Y:S02]  /*fa00*/  MOV R20, R92 ;  /* 0x0000005c00147202 */ /* 0x000fe40000000f00 */
[----:B---3--:R-:W-:Y:S01]  /*fa10*/  LOP3.LUT R4, R0, 0xff, RZ, 0xc0, !PT ;  /* 0x000000ff00047812 */ /* 0x008fe200078ec0ff */
[----:B------:R3:W2:Y:S01]  /*fa20*/  MUFU.EX2 R236, R12 ;  /* 0x0000000c00ec7308 */ /* 0x0006a20000000800 */
[----:B------:R-:W-:Y:S01]  /*fa30*/  MOV R232, R242 ;  /* 0x000000f200e87202 */ /* 0x000fe20000000f00 */
[----:B------:R-:W-:Y:S01]  /*fa40*/  IMAD.MOV.U32 R92, RZ, RZ, R94 ;  /* 0x000000ffff5c7224 */ /* 0x000fe200078e005e */
[----:B------:R-:W-:-:S02]  /*fa50*/  MOV R21, R93 ;  /* 0x0000005d00157202 */ /* 0x000fc40000000f00 */
[----:B----4-:R-:W-:Y:S02]  /*fa60*/  SHF.R.U32.HI R13, RZ, 0x18, R2 ;  /* 0x00000018ff0d7819 */ /* 0x010fe40000011602 */
[----:B------:R-:W-:Y:S02]  /*fa70*/  MOV R93, R28 ;  /* 0x0000001c005d7202 */ /* 0x000fe40000000f00 */
[----:B------:R-:W-:Y:S02]  /*fa80*/  MOV R94, R234 ;  /* 0x000000ea005e7202 */ /* 0x000fe40000000f00 */
[----:B---3--:R-:W-:Y:S02]  /*fa90*/  LOP3.LUT R12, R2, 0xff, RZ, 0xc0, !PT ;  /* 0x000000ff020c7812 */ /* 0x008fe400078ec0ff */
[----:B------:R-:W-:Y:S01]  /*faa0*/  PRMT R2, R4, 0x5410, R3 ;  /* 0x0000541004027816 */ /* 0x000fe20000000003 */
[----:B------:R-:W-:Y:S01]  /*fab0*/  FFMA.FTZ R4, R98, UR20, -R11 ;  /* 0x0000001462047c23 */ /* 0x000fe2000801080b */
[----:B------:R-:W-:Y:S01]  /*fac0*/  SHF.R.U32.HI R3, RZ, 0x10, R0 ;  /* 0x00000010ff037819 */ /* 0x000fe20000011600 */
[----:B------:R-:W-:Y:S01]  /*fad0*/  IMAD.MOV.U32 R98, RZ, RZ, R99 ;  /* 0x000000ffff627224 */ /* 0x000fe200078e0063 */
[----:B------:R-:W-:-:S02]  /*fae0*/  PRMT R28, R12, 0x5410, R5 ;  /* 0x000054100c1c7816 */ /* 0x000fc40000000005 */
[----:B------:R-:W-:Y:S01]  /*faf0*/  MOV R99, R20 ;  /* 0x0000001400637202 */ /* 0x000fe20000000f00 */
[----:B------:R3:W-:Y:S01]  /*fb00*/  MUFU.EX2 R234, R6 ;  /* 0x0000000600ea7308 */ /* 0x0007e20000000800 */
[----:B------:R-:W-:Y:S01]  /*fb10*/  MOV R20, R21 ;  /* 0x0000001500147202 */ /* 0x000fe20000000f00 */
[----:B------:R-:W-:Y:S01]  /*fb20*/  IMAD.MOV.U32 R21, RZ, RZ, R92 ;  /* 0x000000ffff157224 */ /* 0x000fe200078e005c */
[----:B------:R-:W-:Y:S01]  /*fb30*/  LOP3.LUT R5, R3, 0xff, RZ, 0xc0, !PT ;  /* 0x000000ff03057812 */ /* 0x000fe200078ec0ff */
[----:B------:R-:W-:Y:S01]  /*fb40*/  FFMA.FTZ R3, R232, UR20, -R11 ;  /* 0x00000014e8037c23 */ /* 0x000fe2000801080b */
[----:B------:R-:W-:Y:S02]  /*fb50*/  SHF.R.U32.HI R12, RZ, 0x18, R0 ;  /* 0x00000018ff0c7819 */ /* 0x000fe40000011600 */
[----:B------:R-:W-:Y:S02]  /*fb60*/  MOV R92, R93 ;  /* 0x0000005d005c7202 */ /* 0x000fe40000000f00 */
[----:B------:R-:W-:Y:S01]  /*fb70*/  MOV R93, R94 ;  /* 0x0000005e005d7202 */ /* 0x000fe20000000f00 */
[----:B------:R-:W-:Y:S01]  /*fb80*/  IMAD.MOV.U32 R94, RZ, RZ, R233 ;  /* 0x000000ffff5e7224 */ /* 0x000fe200078e00e9 */
[----:B------:R-:W-:Y:S01]  /*fb90*/  MUFU.EX2 R232, R3 ;  /* 0x0000000300e87308 */ /* 0x000fe20000000800 */
[----:B------:R-:W-:-:S02]  /*fba0*/  PRMT R5, R5, 0x5410, R12 ;  /* 0x0000541005057816 */ /* 0x000fc4000000000c */
[----:B---3--:R-:W-:-:S05]  /*fbb0*/  LOP3.LUT R6, R7, 0xff, RZ, 0xc0, !PT ;  /* 0x000000ff07067812 */ /* 0x008fca00078ec0ff */
[----:B------:R3:W4:Y:S01]  /*fbc0*/  MUFU.EX2 R233, R4 ;  /* 0x0000000400e97308 */ /* 0x0007220000000800 */
[----:B------:R-:W-:Y:S01]  /*fbd0*/  IMAD.MOV.U32 R110, RZ, RZ, R20 ;  /* 0x000000ffff6e7224 */ /* 0x000fe200078e0014 */
[----:B------:R-:W-:Y:S02]  /*fbe0*/  PRMT R7, R6, 0x5410, R13 ;  /* 0x0000541006077816 */ /* 0x000fe4000000000d */
[----:B------:R-:W-:Y:S01]  /*fbf0*/  MOV R103, R21 ;  /* 0x0000001500677202 */ /* 0x000fe20000000f00 */
[----:B------:R-:W4:Y:S01]  /*fc00*/  LDSM.16.MT88.4 R12, [R187+0x11000] ;  /* 0x01100000bb0c783b */ /* 0x000f220000004200 */
[----:B------:R-:W-:-:S03]  /*fc10*/  HSET2.LE.AND R0, R2, R97, PT ;  /* 0x0000006102007233 */ /* 0x000fc60003803000 */
[----:B------:R-:W4:Y:S01]  /*fc20*/  LDSM.16.MT88.4 R20, [R186+0x11000] ;  /* 0x01100000ba14783b */ /* 0x000f220000004200 */
[----:B-1----:R-:W-:-:S04]  /*fc30*/  F2FP.F16.F32.PACK_AB R2, R238, R239 ;  /* 0x000000efee02723e */ /* 0x002fc800000000ff */
[----:B---3--:R-:W-:Y:S02]  /*fc40*/  LOP3.LUT R4, R0, R2, RZ, 0xc0, !PT ;  /* 0x0000000200047212 */ /* 0x008fe400078ec0ff */
[----:B------:R-:W-:Y:S02]  /*fc50*/  HSET2.LE.AND R0, R28, R97, PT ;  /* 0x000000611c007233 */ /* 0x000fe40003803000 */
[----:B--2---:R-:W-:-:S04]  /*fc60*/  F2FP.F16.F32.PACK_AB R2, R236, R237 ;  /* 0x000000edec02723e */ /* 0x004fc800000000ff */
[----:B------:R-:W-:Y:S02]  /*fc70*/  LOP3.LUT R6, R0, R2, RZ, 0xc0, !PT ;  /* 0x0000000200067212 */ /* 0x000fe400078ec0ff */
[----:B------:R-:W-:Y:S02]  /*fc80*/  HSET2.LE.AND R0, R7, R97, PT ;  /* 0x0000006107007233 */ /* 0x000fe40003803000 */
[----:B----4-:R-:W-:-:S04]  /*fc90*/  F2FP.F16.F32.PACK_AB R2, R232, R233 ;  /* 0x000000e9e802723e */ /* 0x010fc800000000ff */
[----:B------:R-:W-:Y:S02]  /*fca0*/  LOP3.LUT R7, R0, R2, RZ, 0xc0, !PT ;  /* 0x0000000200077212 */ /* 0x000fe400078ec0ff */
[----:B------:R-:W-:Y:S02]  /*fcb0*/  HSET2.LE.AND R0, R5, R97, PT ;  /* 0x0000006105007233 */ /* 0x000fe40003803000 */
[----:B------:R-:W-:-:S04]  /*fcc0*/  F2FP.F16.F32.PACK_AB R2, R234, R235 ;  /* 0x000000ebea02723e */ /* 0x000fc800000000ff */
[----:B------:R-:W-:-:S07]  /*fcd0*/  LOP3.LUT R5, R0, R2, RZ, 0xc0, !PT ;  /* 0x0000000200057212 */ /* 0x000fce00078ec0ff */
[C---:B------:R-:W-:Y:S06]  /*fce0*/  HMMA.16816.F32 R152, R4.reuse, R16, R152 ;  /* 0x000000100498723c */ /* 0x040fec0000001898 */
        /* <DEDUP_REMOVED lines=8> */
[C---:B------:R-:W-:Y:S06]  /*fd70*/  HMMA.16816.F32 R144, R4.reuse, R20, R144 ;  /* 0x000000140490723c */ /* 0x040fec0000001890 */
[----:B------:R-:W-:Y:S01]  /*fd80*/  HMMA.16816.F32 R52, R4, R22, R52 ;  /* 0x000000160434723c */ /* 0x000fe20000001834 */
[----:B------:R-:W4:Y:S01]  /*fd90*/  LDSM.16.MT88.4 R20, [R186+0x13000] ;  /* 0x01300000ba14783b */ /* 0x000f220000004200 */
[----:B------:R-:W-:Y:S01]  /*fda0*/  MOV R3, R98 ;  /* 0x0000006200037202 */ /* 0x000fe20000000f00 */
[----:B------:R-:W-:Y:S01]  /*fdb0*/  IMAD.MOV.U32 R98, RZ, RZ, R30 ;  /* 0x000000ffff627224 */ /* 0x000fe200078e001e */
[----:B------:R-:W-:-:S02]  /*fdc0*/  MOV R96, R31 ;  /* 0x0000001f00607202 */ /* 0x000fc40000000f00 */
[----:B------:R-:W-:Y:S02]  /*fdd0*/  MOV R107, R29 ;  /* 0x0000001d006b7202 */ /* 0x000fe40000000f00 */
[----:B------:R-:W4:Y:S01]  /*fde0*/  LDSM.16.MT88.4 R28, [R185+0x15000] ;  /* 0x01500000b91c783b */ /* 0x000f220000004200 */
[----:B------:R-:W-:Y:S01]  /*fdf0*/  MOV R111, R99 ;  /* 0x00000063006f7202 */ /* 0x000fe20000000f00 */
[----:B------:R-:W-:Y:S01]  /*fe00*/  IMAD.MOV.U32 R101, RZ, RZ, R93 ;  /* 0x000000ffff657224 */ /* 0x000fe200078e005d */
[----:B------:R-:W-:Y:S01]  /*fe10*/  MOV R102, R92 ;  /* 0x0000005c00667202 */ /* 0x000fe20000000f00 */
[----:B-1----:R-:W-:Y:S01]  /*fe20*/  HMMA.16816.F32 R88, R4, R16, R88 ;  /* 0x000000100458723c */ /* 0x002fe20000001858 */
[----:B------:R-:W-:Y:S02]  /*fe30*/  MOV R100, R94 ;  /* 0x0000005e00647202 */ /* 0x000fe40000000f00 */
[----:B------:R-:W-:-:S03]  /*fe40*/  MOV R99, R95 ;  /* 0x0000005f00637202 */ /* 0x000fc60000000f00 */
[----:B------:R-:W-:Y:S01]  /*fe50*/  HMMA.16816.F32 R92, R4, R18, R72 ;  /* 0x00000012045c723c */ /* 0x000fe20000001848 */
[----:B------:R-:W1:Y:S01]  /*fe60*/  LDSM.16.MT88.4 R16, [R187+0x15000] ;  /* 0x01500000bb10783b */ /* 0x000e620000004200 */
[----:B------:R-:W-:-:S04]  /*fe70*/  MOV R0, R99 ;  /* 0x0000006300007202 */ /* 0x000fc80000000f00 */
[----:B--2---:R-:W-:Y:S01]  /*fe80*/  HMMA.16816.F32 R64, R4, R24, R64 ;  /* 0x000000180440723c */ /* 0x004fe20000001840 */
[----:B------:R-:W-:Y:S01]  /*fe90*/  MOV R75, R96 ;  /* 0x00000060004b7202 */ /* 0x000fe20000000f00 */
[----:B------:R-:W-:Y:S01]  /*fea0*/  IMAD.MOV.U32 R72, RZ, RZ, R98 ;  /* 0x000000ffff487224 */ /* 0x000fe200078e0062 */
[----:B------:R-:W-:-:S03]  /*feb0*/  MOV R73, R97 ;  /* 0x0000006100497202 */ /* 0x000fc60000000f00 */
[C---:B------:R-:W-:Y:S01]  /*fec0*/  HMMA.16816.F32 R68, R4.reuse, R26, R68 ;  /* 0x0000001a0444723c */ /* 0x040fe20000001844 */
[----:B------:R-:W2:Y:S05]  /*fed0*/  LDSM.16.MT88.4 R24, [R186+0x15000] ;  /* 0x01500000ba18783b */ /* 0x000eaa0000004200 */
[C---:B---3--:R-:W-:Y:S06]  /*fee0*/  HMMA.16816.F32 R96, R4.reuse, R12, R80 ;  /* 0x0000000c0460723c */ /* 0x048fec0000001850 */
[----:B----4-:R-:W-:Y:S01]  /*fef0*/  HMMA.16816.F32 R76, R4, R20, R76 ;  /* 0x00000014044c723c */ /* 0x010fe2000000184c */
[----:B------:R-:W-:Y:S01]  /*ff00*/  MOV R81, R100 ;  /* 0x0000006400517202 */ /* 0x000fe20000000f00 */
[----:B------:R-:W-:Y:S01]  /*ff10*/  IMAD.MOV.U32 R80, RZ, RZ, R101 ;  /* 0x000000ffff507224 */ /* 0x000fe200078e0065 */
[----:B------:R-:W-:-:S02]  /*ff20*/  MOV R82, R102 ;  /* 0x0000006600527202 */ /* 0x000fc40000000f00 */
[----:B------:R-:W-:Y:S01]  /*ff30*/  MOV R83, R103 ;  /* 0x0000006700537202 */ /* 0x000fe20000000f00 */
[C---:B------:R-:W-:Y:S01]  /*ff40*/  HMMA.16816.F32 R84, R4.reuse, R22, R84 ;  /* 0x000000160454723c */ /* 0x040fe20000001854 */
[----:B------:R-:W3:Y:S05]  /*ff50*/  LDSM.16.MT88.4 R20, [R188+0x15000] ;  /* 0x01500000bc14783b */ /* 0x000eea0000004200 */
[----:B------:R-:W-:Y:S01]  /*ff60*/  HMMA.16816.F32 R100, R4, R14, R124 ;  /* 0x0000000e0464723c */ /* 0x000fe2000000187c */
[----:B------:R-:W4:Y:S01]  /*ff70*/  LDSM.16.MT88.4 R12, [R185+0x17000] ;  /* 0x01700000b90c783b */ /* 0x000f220000004200 */
[----:B------:R-:W-:-:S04]  /*ff80*/  IMAD.MOV.U32 R74, RZ, RZ, R107 ;  /* 0x000000ffff4a7224 */ /* 0x000fc800078e006b */
[C---:B------:R-:W-:Y:S07]  /*ff90*/  HMMA.16816.F32 R104, R4.reuse, R28, R156 ;  /* 0x0000001c0468723c */ /* 0x040fee000000189c */
[----:B------:R-:W-:Y:S01]  /*ffa0*/  IMAD.MOV.U32 R158, RZ, RZ, R110 ;  /* 0x000000ffff9e7224 */ /* 0x000fe200078e006e */
[----:B------:R-:W-:Y:S02]  /*ffb0*/  MOV R159, R111 ;  /* 0x0000006f009f7202 */ /* 0x000fe40000000f00 */
[C---:B------:R-:W-:Y:S01]  /*ffc0*/  HMMA.16816.F32 R108, R4.reuse, R30, R224 ;  /* 0x0000001e046c723c */ /* 0x040fe200000018e0 */
[----:B------:R-:W4:Y:S05]  /*ffd0*/  LDSM.16.MT88.4 R28, [R186+0x17000] ;  /* 0x01700000ba1c783b */ /* 0x000f2a0000004200 */
[C---:B-1----:R-:W-:Y:S06]  /*ffe0*/  HMMA.16816.F32 R124, R4.reuse, R16, R168 ;  /* 0x00000010047c723c */ /* 0x042fec00000018a8 */
[C---:B------:R-:W-:Y:S01]  /*fff0*/  HMMA.16816.F32 R176, R4.reuse, R18, R176 ;  /* 0x0000001204b0723c */ /* 0x040fe200000018b0 */
[----:B------:R-:W1:Y:S05]  /*10000*/  LDSM.16.MT88.4 R16, [R187+0x17000] ;  /* 0x01700000bb10783b */ /* 0x000e6a0000004200 */
[C---:B--2---:R-:W-:Y:S06]  /*10010*/  HMMA.16816.F32 R112, R4.reuse, R24, R228 ;  /* 0x000000180470723c */ /* 0x044fec00000018e4 */
[C---:B------:R-:W-:Y:S06]  /*10020*/  HMMA.16816.F32 R24, R4.reuse, R26, R220 ;  /* 0x0000001a0418723c */ /* 0x040fec00000018dc */
[----:B---3--:R-:W-:Y:S01]  /*10030*/  HMMA.16816.F32 R116, R4, R20, R180 ;  /* 0x000000140474723c */ /* 0x008fe200000018b4 */
[----:B------:R-:W-:-:S05]  /*10040*/  FFMA.FTZ R0, R0, UR20, -R10 ;  /* 0x0000001400007c23 */ /* 0x000fca000801080a */
[C---:B----4-:R-:W-:Y:S06]  /*10050*/  HMMA.16816.F32 R220, R4.reuse, R12, R164 ;  /* 0x0000000c04dc723c */ /* 0x050fec00000018a4 */
[C---:B------:R-:W-:Y:S01]  /*10060*/  HMMA.16816.F32 R180, R4.reuse, R14, R148 ;  /* 0x0000000e04b4723c */ /* 0x040fe20000001894 */
[----:B------:R-:W2:Y:S01]  /*10070*/  LDSM.16.MT88.4 R12, [R188+0x17000] ;  /* 0x01700000bc0c783b */ /* 0x000ea20000004200 */
[----:B------:R3:W-:Y:S01]  /*10080*/  MUFU.EX2 R226, R0 ;  /* 0x0000000000e27308 */ /* 0x0007e20000000800 */
[----:B------:R-:W-:Y:S02]  /*10090*/  LOP3.LUT R2, R33, UR15, R34, 0x96, !PT ;  /* 0x0000000f21027c12 */ /* 0x000fe4000f8e9622 */
[----:B------:R-:W-:Y:S01]  /*100a0*/  LDSM.16.MT88.4 R148, [R186+0x11800] ;  /* 0x01180000ba94783b */ /* 0x000fe20000004200 */
[C---:B------:R-:W-:Y:S06]  /*100b0*/  HMMA.16816.F32 R20, R4.reuse, R22, R172 ;  /* 0x000000160414723c */ /* 0x040fec00000018ac */
[----:B------:R-:W-:Y:S01]  /*100c0*/  HMMA.16816.F32 R168, R4, R30, R132 ;  /* 0x0000001e04a8723c */ /* 0x000fe20000001884 */
[----:B------:R-:W-:Y:S01]  /*100d0*/  LDSM.16.MT88.4 R164, [R187+0x11800] ;  /* 0x01180000bba4783b */ /* 0x000fe20000004200 */
[----:B---3--:R-:W-:-:S04]  /*100e0*/  FFMA.FTZ R0, R158, UR20, -R10 ;  /* 0x000000149e007c23 */ /* 0x008fc8000801080a */
[----:B------:R3:W4:Y:S01]  /*100f0*/  MUFU.EX2 R227, R0 ;  /* 0x0000000000e37308 */ /* 0x0007220000000800 */
[----:B------:R-:W-:Y:S01]  /*10100*/  HMMA.16816.F32 R172, R4, R28, R140 ;  /* 0x0000001c04ac723c */ /* 0x000fe2000000188c */
[----:B------:R-:W4:Y:S01]  /*10110*/  LDSM.16.MT88.4 R140, [R185+0x11800] ;  /* 0x01180000b98c783b */ /* 0x000f220000004200 */
[----:B---3--:R-:W-:-:S04]  /*10120*/  FFMA.FTZ R0, R159, UR20, -R10 ;  /* 0x000000149f007c23 */ /* 0x008fc8000801080a */
[----:B-1----:R-:W-:Y:S01]  /*10130*/  HMMA.16816.F32 R28, R4, R16, R40 ;  /* 0x00000010041c723c */ /* 0x002fe20000001828 */
[----:B------:R-:W1:Y:S01]  /*10140*/  LDSM.16.MT88.4 R156, [R188+0x11800] ;  /* 0x01180000bc9c783b */ /* 0x000e620000004200 */
[----:B------:R3:W-:Y:S03]  /*10150*/  MUFU.EX2 R229, R0 ;  /* 0x0000000000e57308 */ /* 0x0007e60000000800 */
[----:B------:R-:W1:Y:S01]  /*10160*/  LDSM.16.MT88.4 R40, [R185+0x13800] ;  /* 0x01380000b928783b */ /* 0x000e620000004200 */
[----:B---3--:R-:W-:-:S04]  /*10170*/  FFMA.FTZ R0, R80, UR20, -R10 ;  /* 0x0000001450007c23 */ /* 0x008fc8000801080a */
[----:B------:R3:W-:Y:S01]  /*10180*/  MUFU.EX2 R228, R0 ;  /* 0x0000000000e47308 */ /* 0x0007e20000000800 */
[----:B------:R-:W-:-:S07]  /*10190*/  FFMA.FTZ R10, R81, UR20, -R11 ;  /* 0x00000014510a7c23 */ /* 0x000fce000801080b */
[----:B------:R2:W-:Y:S01]  /*101a0*/  MUFU.EX2 R224, R10 ;  /* 0x0000000a00e07308 */ /* 0x0005e20000000800 */
[----:B---3--:R-:W-:Y:S01]  /*101b0*/  FFMA.FTZ R0, R83, UR20, -R11 ;  /* 0x0000001453007c23 */ /* 0x008fe2000801080b */
[----:B------:R-:W-:Y:S01]  /*101c0*/  MOV R83, R72 ;  /* 0x0000004800537202 */ /* 0x000fe20000000f00 */
[----:B------:R-:W-:Y:S01]  /*101d0*/  IMAD.MOV.U32 R72, RZ, RZ, R73 ;  /* 0x000000ffff487224 */ /* 0x000fe200078e0049 */
[----:B------:R-:W-:Y:S01]  /*101e0*/  MOV R73, R3 ;  /* 0x0000000300497202 */ /* 0x000fe20000000f00 */
[----:B------:R-:W-:-:S03]  /*101f0*/  IMAD.WIDE.U32 R2, R2, -0x2daee0ad, RZ ;  /* 0xd2511f5302027825 */ /* 0x000fc600078e00ff */
[----:B------:R3:W1:Y:S01]  /*10200*/  MUFU.EX2 R225, R0 ;  /* 0x0000000000e17308 */ /* 0x0006620000000800 */
[----:B--2---:R-:W-:Y:S01]  /*10210*/  LOP3.LUT R10, R2, 0xffff, RZ, 0xc0, !PT ;  /* 0x0000ffff020a7812 */ /* 0x004fe200078ec0ff */
[C---:B------:R-:W-:Y:S06]  /*10220*/  HMMA.16816.F32 R32, R4.reuse, R14, R120 ;  /* 0x0000000e0420723c */ /* 0x040fec0000001878 */
[----:B------:R-:W-:Y:S01]  /*10230*/  HMMA.16816.F32 R132, R4, R12, R128 ;  /* 0x0000000c0484723c */ /* 0x000fe20000001880 */
[----:B---3--:R-:W-:Y:S01]  /*10240*/  LOP3.LUT R0, R3, UR25, R36, 0x96, !PT ;  /* 0x0000001903007c12 */ /* 0x008fe2000f8e9624 */
[--C-:B------:R-:W-:Y:S01]  /*10250*/  FFMA.FTZ R3, R82, UR20, -R11.reuse ;  /* 0x0000001452037c23 */ /* 0x100fe2000801080b */
[----:B------:R-:W-:Y:S01]  /*10260*/  FFMA.FTZ R11, R83, UR20, -R11 ;  /* 0x00000014530b7c23 */ /* 0x000fe2000801080b */
[----:B------:R-:W-:-:S02]  /*10270*/  LOP3.LUT R14, R2, 0xff, RZ, 0xc0, !PT ;  /* 0x000000ff020e7812 */ /* 0x000fc400078ec0ff */
[----:B------:R-:W-:Y:S01]  /*10280*/  HMMA.16816.F32 R16, R4, R18, R44 ;  /* 0x000000120410723c */ /* 0x000fe2000000182c */
[----:B------:R2:W-:Y:S01]  /*10290*/  MUFU.EX2 R15, R3 ;  /* 0x00000003000f7308 */ /* 0x0005e20000000800 */
[----:B------:R-:W-:Y:S01]  /*102a0*/  SHF.R.U32.HI R12, RZ, 0x10, R2 ;  /* 0x00000010ff0c7819 */ /* 0x000fe20000011602 */
[----:B------:R-:W-:Y:S01]  /*102b0*/  IMAD.MOV.U32 R230, RZ, RZ, R74 ;  /* 0x000000ffffe67224 */ /* 0x000fe200078e004a */
[----:B------:R-:W-:Y:S01]  /*102c0*/  SHF.R.U32.HI R13, RZ, 0x18, R2 ;  /* 0x00000018ff0d7819 */ /* 0x000fe20000011602 */
[----:B------:R-:W-:Y:S01]  /*102d0*/  LDSM.16.MT88.4 R80, [R186+0x15800] ;  /* 0x01580000ba50783b */ /* 0x000fe20000004200 */
[----:B------:R-:W-:-:S03]  /*102e0*/  LOP3.LUT R2, R0, 0xffff, RZ, 0xc0, !PT ;  /* 0x0000ffff00027812 */ /* 0x000fc600078ec0ff */
[----:B------:R-:W3:Y:S01]  /*102f0*/  MUFU.EX2 R11, R11 ;  /* 0x0000000b000b7308 */ /* 0x000ee20000000800 */
[----:B------:R-:W-:Y:S01]  /*10300*/  LOP3.LUT R7, R0, 0xff, RZ, 0xc0, !PT ;  /* 0x000000ff00077812 */ /* 0x000fe200078ec0ff */
[----:B------:R-:W-:Y:S01]  /*10310*/  IMAD.MOV.U32 R241, RZ, RZ, R191 ;  /* 0x000000fffff17224 */ /* 0x000fe200078e00bf */
[--C-:B------:R-:W-:Y:S01]  /*10320*/  SHF.R.U32.HI R6, RZ, 0x18, R0.reuse ;  /* 0x00000018ff067819 */ /* 0x100fe20000011600 */
[----:B------:R-:W-:Y:S01]  /*10330*/  LDSM.16.MT88.4 R120, [R188+0x17800] ;  /* 0x01780000bc78783b */ /* 0x000fe20000004200 */
[----:B------:R-:W-:Y:S02]  /*10340*/  LOP3.LUT R4, R12, 0xff, RZ, 0xc0, !PT ;  /* 0x000000ff0c047812 */ /* 0x000fe400078ec0ff */
[----:B--2---:R-:W-:Y:S01]  /*10350*/  SHF.R.U32.HI R3, RZ, 0x10, R0 ;  /* 0x00000010ff037819 */ /* 0x004fe20000011600 */
[----:B------:R2:W5:Y:S01]  /*10360*/  LDL.LU R191, [R1+0xd0] ;  /* 0x0000d00001bf7983 */ /* 0x0005620000300800 */
[----:B------:R-:W-:Y:S02]  /*10370*/  SHF.R.U32.HI R0, RZ, 0x8, R10 ;  /* 0x00000008ff007819 */ /* 0x000fe4000001160a */
[----:B------:R-:W-:-:S02]  /*10380*/  SHF.R.U32.HI R5, RZ, 0x8, R2 ;  /* 0x00000008ff057819 */ /* 0x000fc40000011602 */
[----:B------:R-:W-:Y:S02]  /*10390*/  LOP3.LUT R3, R3, 0xff, RZ, 0xc0, !PT ;  /* 0x000000ff03037812 */ /* 0x000fe400078ec0ff */
[----:B------:R-:W-:Y:S02]  /*103a0*/  PRMT R0, R14, 0x5410, R0 ;  /* 0x000054100e007816 */ /* 0x000fe40000000000 */
[----:B------:R-:W-:Y:S02]  /*103b0*/  PRMT R2, R4, 0x5410, R13 ;  /* 0x0000541004027816 */ /* 0x000fe4000000000d */
[----:B------:R-:W-:Y:S02]  /*103c0*/  PRMT R4, R7, 0x5410, R5 ;  /* 0x0000541007047816 */ /* 0x000fe40000000005 */
[----:B------:R-:W-:Y:S02]  /*103d0*/  PRMT R3, R3, 0x5410, R6 ;  /* 0x0000541003037816 */ /* 0x000fe40000000006 */
[----:B------:R-:W-:-:S02]  /*103e0*/  HSET2.LE.AND R5, R0, R72, PT ;  /* 0x0000004800057233 */ /* 0x000fc40003803000 */
[--C-:B------:R-:W-:Y:S02]  /*103f0*/  HSET2.LE.AND R7, R2, R72.reuse, PT ;  /* 0x0000004802077233 */ /* 0x100fe40003803000 */
[--C-:B------:R-:W-:Y:S02]  /*10400*/  HSET2.LE.AND R0, R4, R72.reuse, PT ;  /* 0x0000004804007233 */ /* 0x100fe40003803000 */
[----:B------:R-:W-:Y:S02]  /*10410*/  HSET2.LE.AND R3, R3, R72, PT ;  /* 0x0000004803037233 */ /* 0x000fe40003803000 */
[----:B----4-:R-:W-:Y:S02]  /*10420*/  F2FP.F16.F32.PACK_AB R2, R227, R226 ;  /* 0x000000e2e302723e */ /* 0x010fe400000000ff */
[----:B-1----:R-:W-:Y:S02]  /*10430*/  F2FP.F16.F32.PACK_AB R4, R224, R225 ;  /* 0x000000e1e004723e */ /* 0x002fe400000000ff */
[----:B------:R-:W-:-:S02]  /*10440*/  F2FP.F16.F32.PACK_AB R6, R228, R229 ;  /* 0x000000e5e406723e */ /* 0x000fc400000000ff */
[----:B---3--:R-:W-:Y:S02]  /*10450*/  F2FP.F16.F32.PACK_AB R10, R11, R15 ;  /* 0x0000000f0b0a723e */ /* 0x008fe400000000ff */
[----:B------:R-:W-:Y:S02]  /*10460*/  LOP3.LUT R128, R0, R2, RZ, 0xc0, !PT ;  /* 0x0000000200807212 */ /* 0x000fe400078ec0ff */
[----:B------:R-:W-:Y:S02]  /*10470*/  LOP3.LUT R129, R3, R4, RZ, 0xc0, !PT ;  /* 0x0000000403817212 */ /* 0x000fe400078ec0ff */
[----:B------:R-:W-:Y:S02]  /*10480*/  LOP3.LUT R130, R5, R6, RZ, 0xc0, !PT ;  /* 0x0000000605827212 */ /* 0x000fe400078ec0ff */
[----:B------:R-:W-:Y:S01]  /*10490*/  LOP3.LUT R131, R7, R10, RZ, 0xc0, !PT ;  /* 0x0000000a07837212 */ /* 0x000fe200078ec0ff */
[----:B------:R-:W-:Y:S01]  /*104a0*/  IMAD.MOV.U32 R13, RZ, RZ, R39 ;  /* 0x000000ffff0d7224 */ /* 0x000fe200078e0027 */
[----:B------:R-:W-:Y:S01]  /*104b0*/  MOV R14, R38 ;  /* 0x00000026000e7202 */ /* 0x000fe20000000f00 */
[----:B------:R-:W-:Y:S01]  /*104c0*/  LDSM.16.MT88.4 R4, [R187+0x17800] ;  /* 0x01780000bb04783b */ /* 0x000fe20000004200 */
[----:B------:R-:W-:-:S03]  /*104d0*/  MOV R231, R73 ;  /* 0x0000004900e77202 */ /* 0x000fc60000000f00 */
[C---:B------:R-:W-:Y:S01]  /*104e0*/  HMMA.16816.F32 R136, R128.reuse, R140, R136 ;  /* 0x0000008c8088723c */ /* 0x040fe20000001888 */
[----:B------:R-:W-:Y:S02]  /*104f0*/  MOV R12, R75 ;  /* 0x0000004b000c7202 */ /* 0x000fe40000000f00 */
[----:B------:R-:W-:Y:S03]  /*10500*/  LDSM.16.MT88.4 R72, [R185+0x15800] ;  /* 0x01580000b948783b */ /* 0x000fe60000004200 */
[C---:B------:R-:W-:Y:S06]  /*10510*/  HMMA.16816.F32 R152, R128.reuse, R156, R152 ;  /* 0x0000009c8098723c */ /* 0x040fec0000001898 */
[C---:B------:R-:W-:Y:S01]  /*10520*/  HMMA.16816.F32 R140, R128.reuse, R142, R48 ;  /* 0x0000008e808c723c */ /* 0x040fe20000001830 */
[----:B------:R-:W1:Y:S05]  /*10530*/  LDSM.16.MT88.4 R48, [R186+0x13800] ;  /* 0x01380000ba30783b */ /* 0x000e6a0000004200 */
[C---:B------:R-:W-:Y:S01]  /*10540*/  HMMA.16816.F32 R156, R128.reuse, R158, R56 ;  /* 0x0000009e809c723c */ /* 0x040fe20000001838 */
[----:B------:R-:W3:Y:S05]  /*10550*/  LDSM.16.MT88.4 R56, [R188+0x13800] ;  /* 0x01380000bc38783b */ /* 0x000eea0000004200 */
[----:B------:R-:W-:Y:S01]  /*10560*/  HMMA.16816.F32 R36, R128, R40, R64 ;  /* 0x000000288024723c */ /* 0x000fe20000001840 */
[----:B------:R-:W4:Y:S01]  /*10570*/  LDSM.16.MT88.4 R64, [R187+0x13800] ;  /* 0x01380000bb40783b */ /* 0x000f220000004200 */
[----:B------:R-:W-:Y:S01]  /*10580*/  MOV R244, R190 ;  /* 0x000000be00f47202 */ /* 0x000fe20000000f00 */
[----:B------:R-:W-:Y:S01]  /*10590*/  FFMA.FTZ R2, R14, R9, R13 ;  /* 0x000000090e027223 */ /* 0x000fe2000001000d */
[----:B------:R-:W-:Y:S01]  /*105a0*/  FFMA.FTZ R0, R230, R8, R12 ;  /* 0x00000008e6007223 */ /* 0x000fe2000001000c */
[----:B------:R2:W5:Y:S02]  /*105b0*/  LDL.LU R190, [R1+0xcc] ;  /* 0x0000cc0001be7983 */ /* 0x0005640000300800 */
        /* <DEDUP_REMOVED lines=8> */
[----:B------:R-:W-:Y:S01]  /*10640*/  IMAD.MOV.U32 R243, RZ, RZ, R244 ;  /* 0x000000fffff37224 */ /* 0x000fe200078e00f4 */
[----:B------:R-:W-:Y:S01]  /*10650*/  MOV R244, R245 ;  /* 0x000000f500f47202 */ /* 0x000fe20000000f00 */
[----:B------:R-:W-:Y:S01]  /*10660*/  FADD.FTZ R2, R241, R2 ;  /* 0x00000002f1027221 */ /* 0x000fe20000010000 */
[----:B------:R-:W-:Y:S01]  /*10670*/  FADD.FTZ R0, R242, R0 ;  /* 0x00000000f2007221 */ /* 0x000fe20000010000 */
[----:B------:R-:W-:-:S02]  /*10680*/  MOV R248, R189 ;  /* 0x000000bd00f87202 */ /* 0x000fc40000000f00 */
[----:B------:R-:W-:Y:S01]  /*10690*/  MOV R245, R246 ;  /* 0x000000f600f57202 */ /* 0x000fe20000000f00 */
[----:B------:R-:W-:Y:S01]  /*106a0*/  FADD.FTZ R2, R243, R2 ;  /* 0x00000002f3027221 */ /* 0x000fe20000010000 */
[----:B------:R-:W-:Y:S02]  /*106b0*/  IMAD.MOV.U32 R246, RZ, RZ, R247 ;  /* 0x000000fffff67224 */ /* 0x000fe400078e00f7 */
[----:B------:R-:W-:Y:S01]  /*106c0*/  FADD.FTZ R0, R244, R0 ;  /* 0x00000000f4007221 */ /* 0x000fe20000010000 */
[----:B------:R-:W-:Y:S01]  /*106d0*/  MOV R247, R248 ;  /* 0x000000f800f77202 */ /* 0x000fe20000000f00 */
[----:B------:R-:W-:Y:S01]  /*106e0*/  FADD.FTZ R2, R245, R2 ;  /* 0x00000002f5027221 */ /* 0x000fe20000010000 */
[----:B------:R-:W-:Y:S01]  /*106f0*/  MOV R248, R249 ;  /* 0x000000f900f87202 */ /* 0x000fe20000000f00 */
[----:B------:R-:W-:Y:S01]  /*10700*/  FADD.FTZ R0, R246, R0 ;  /* 0x00000000f6007221 */ /* 0x000fe20000010000 */
[----:B------:R-:W-:Y:S02]  /*10710*/  IMAD.MOV.U32 R249, RZ, RZ, R250 ;  /* 0x000000fffff97224 */ /* 0x000fe400078e00fa */
[----:B------:R-:W-:Y:S01]  /*10720*/  FADD.FTZ R2, R247, R2 ;  /* 0x00000002f7027221 */ /* 0x000fe20000010000 */
[C---:B------:R-:W-:Y:S01]  /*10730*/  HMMA.16816.F32 R144, R128.reuse, R148, R144 ;  /* 0x000000948090723c */ /* 0x040fe20000001890 */
[----:B------:R-:W-:Y:S01]  /*10740*/  FADD.FTZ R0, R248, R0 ;  /* 0x00000000f8007221 */ /* 0x000fe20000010000 */
[----:B------:R-:W-:Y:S01]  /*10750*/  MOV R250, R251 ;  /* 0x000000fb00fa7202 */ /* 0x000fe20000000f00 */
[----:B------:R-:W-:Y:S01]  /*10760*/  FADD.FTZ R2, R249, R2 ;  /* 0x00000002f9027221 */ /* 0x000fe20000010000 */
[----:B------:R-:W-:Y:S01]  /*10770*/  MOV R251, R184 ;  /* 0x000000b800fb7202 */ /* 0x000fe20000000f00 */
[----:B------:R2:W5:Y:S01]  /*10780*/  LDL.LU R189, [R1+0xc8] ;  /* 0x0000c80001bd7983 */ /* 0x0005620000300800 */
[----:B------:R-:W-:Y:S01]  /*10790*/  HMMA.16816.F32 R148, R128, R150, R52 ;  /* 0x000000968094723c */ /* 0x000fe20000001834 */
[----:B------:R-:W-:-:S05]  /*107a0*/  FADD.FTZ R0, R252, R0 ;  /* 0x00000000fc007221 */ /* 0x000fca0000010000 */
[C---:B------:R-:W-:Y:S01]  /*107b0*/  HMMA.16816.F32 R160, R128.reuse, R164, R160 ;  /* 0x000000a480a0723c */ /* 0x040fe200000018a0 */
[----:B------:R-:W-:Y:S01]  /*107c0*/  FADD.FTZ R2, R250, R2 ;  /* 0x00000002fa027221 */ /* 0x000fe20000010000 */
[----:B------:R2:W5:Y:S04]  /*107d0*/  LDL.LU R184, [R1+0xc4] ;  /* 0x0000c40001b87983 */ /* 0x0005680000300800 */
[----:B------:R-:W-:Y:S01]  /*107e0*/  HMMA.16816.F32 R164, R128, R166, R60 ;  /* 0x000000a680a4723c */ /* 0x000fe2000000183c */
[----:B------:R-:W-:-:S05]  /*107f0*/  FADD.FTZ R0, R251, R0 ;  /* 0x00000000fb007221 */ /* 0x000fca0000010000 */
[C---:B------:R-:W-:Y:S06]  /*10800*/  HMMA.16816.F32 R40, R128.reuse, R42, R68 ;  /* 0x0000002a8028723c */ /* 0x040fec0000001844 */
[C---:B-1----:R-:W-:Y:S06]  /*10810*/  HMMA.16816.F32 R44, R128.reuse, R48, R76 ;  /* 0x00000030802c723c */ /* 0x042fec000000184c */
[C---:B---3--:R-:W-:Y:S01]  /*10820*/  HMMA.16816.F32 R52, R128.reuse, R56, R88 ;  /* 0x000000388034723c */ /* 0x048fe20000001858 */
[----:B------:R-:W1:Y:S05]  /*10830*/  LDSM.16.MT88.4 R88, [R188+0x15800] ;  /* 0x01580000bc58783b */ /* 0x000e6a0000004200 */
[C---:B----4-:R-:W-:Y:S01]  /*10840*/  HMMA.16816.F32 R60, R128.reuse, R64, R96 ;  /* 0x00000040803c723c */ /* 0x050fe20000001860 */
[----:B------:R-:W3:Y:S05]  /*10850*/  LDSM.16.MT88.4 R96, [R187+0x15800] ;  /* 0x01580000bb60783b */ /* 0x000eea0000004200 */
[C---:B------:R-:W-:Y:S01]  /*10860*/  HMMA.16816.F32 R68, R128.reuse, R72, R104 ;  /* 0x000000488044723c */ /* 0x040fe20000001868 */
[----:B------:R-:W4:Y:S05]  /*10870*/  LDSM.16.MT88.4 R104, [R185+0x17800] ;  /* 0x01780000b968783b */ /* 0x000f2a0000004200 */
[----:B------:R-:W-:Y:S01]  /*10880*/  HMMA.16816.F32 R76, R128, R80, R112 ;  /* 0x00000050804c723c */ /* 0x000fe20000001870 */
[----:B------:R-:W2:Y:S01]  /*10890*/  LDSM.16.MT88.4 R112, [R186+0x17800] ;  /* 0x01780000ba70783b */ /* 0x000ea20000004200 */
        /* <DEDUP_REMOVED lines=22> */
[C---:B-1----:R-:W-:Y:S06]  /*10a00*/  HMMA.16816.F32 R84, R128.reuse, R88, R116 ;  /* 0x000000588054723c */ /* 0x042fec0000001874 */
[C---:B---3--:R-:W-:Y:S06]  /*10a10*/  HMMA.16816.F32 R92, R128.reuse, R96, R124 ;  /* 0x00000060805c723c */ /* 0x048fec000000187c */
[C---:B----4-:R-:W-:Y:S06]  /*10a20*/  HMMA.16816.F32 R100, R128.reuse, R104, R220 ;  /* 0x000000688064723c */ /* 0x050fec00000018dc */
[C---:B--2---:R-:W-:Y:S06]  /*10a30*/  HMMA.16816.F32 R108, R128.reuse, R112, R172 ;  /* 0x00000070806c723c */ /* 0x044fec00000018ac */
        /* <DEDUP_REMOVED lines=9> */
[----:B------:R-:W-:-:S02]  /*10ad0*/  MOV R3, R218 ;  /* 0x000000da00037202 */ /* 0x000fc40000000f00 */
[----:B------:R-:W-:-:S15]  /*10ae0*/  MOV R132, R219 ;  /* 0x000000db00847202 */ /* 0x000fde0000000f00 */
[----:B------:R-:W-:-:S06]  /*10af0*/  NOP ;  /* 0x0000000000007918 */ /* 0x000fcc0000000000 */
.L_x_1251:
[----:B------:R-:W-:-:S06]  /*10b00*/  UISETP.GT.AND UP0, UPT, UR22, UR5, UPT ;  /* 0x000000051600728c */ /* 0x000fcc000bf04270 */
[----:B------:R-:W-:-:S13]  /*10b10*/  PLOP3.LUT P0, PT, PT, PT, UP0, 0x80, 0x0 ;  /* 0x000000000000781c */ /* 0x000fda0003f0f008 */
[----:B------:R-:W-:Y:S05]  /*10b20*/  @!P0 BRA `(.L_x_1255) ;  /* 0x0000005c00b48947 */ /* 0x000fea0003800000 */
[----:B------:R-:W2:Y:S01]  /*10b30*/  LDL.LU R6, [R1+0xbc] ;  /* 0x0000bc0001067983 */ /* 0x000ea20000300800 */
[----:B------:R-:W-:Y:S01]  /*10b40*/  ULDC UR4, c[0x0][0x2d0] ;  /* 0x0000b40000047ab9 */ /* 0x000fe20000000800 */
[----:B------:R-:W-:Y:S01]  /*10b50*/  ULDC.64 UR10, c[0x0][0x218] ;  /* 0x00008600000a7ab9 */ /* 0x000fe20000000a00 */
[----:B------:R-:W-:Y:S01]  /*10b60*/  ULDC.64 UR6, c[0x0][0x220] ;  /* 0x0000880000067ab9 */ /* 0x000fe20000000a00 */
[----:B------:R-:W3:Y:S01]  /*10b70*/  LDL.LU R9, [R1+0xa8] ;  /* 0x0000a80001097983 */ /* 0x000ee20000300800 */
[----:B------:R-:W1:Y:S01]  /*10b80*/  S2R R0, SR_TID.X ;  /* 0x0000000000007919 */ /* 0x000e620000002100 */
[----:B------:R-:W-:Y:S01]  /*10b90*/  IMAD.MOV.U32 R134, RZ, RZ, R3 ;  /* 0x000000ffff867224 */ /* 0x000fe200078e0003 */
[----:B------:R-:W-:Y:S01]  /*10ba0*/  UIADD3 UR12, UR22, -0x2, URZ ;  /* 0xfffffffe160c7890 */ /* 0x000fe2000fffe03f */
[----:B------:R-:W4:Y:S01]  /*10bb0*/  LDL.LU R8, [R1+0xc0] ;  /* 0x0000c00001087983 */ /* 0x000f220000300800 */
[----:B------:R-:W-:Y:S01]  /*10bc0*/  IMAD.MOV.U32 R133, RZ, RZ, R132 ;  /* 0x000000ffff857224 */ /* 0x000fe200078e0084 */
[----:B------:R-:W-:Y:S01]  /*10bd0*/  UMOV UR24, URZ ;  /* 0x0000003f00187c82 */ /* 0x000fe20008000000 */
[----:B------:R-:W-:Y:S01]  /*10be0*/  ULDC UR13, c[0x0][0x2d0] ;  /* 0x0000b400000d7ab9 */ /* 0x000fe20000000800 */
[----:B------:R-:W4:Y:S04]  /*10bf0*/  LDL.LU R2, [R1+0xb8] ;  /* 0x0000b80001027983 */ /* 0x000f280000300800 */
[----:B------:R-:W4:Y:S01]  /*10c00*/  LDL.LU R13, [R1+0x88] ;  /* 0x00008800010d7983 */ /* 0x000f220000300800 */
        /* <DEDUP_REMOVED lines=13> */
[----:B------:R-:W-:-:S03]  /*10ce0*/  UIADD3 UR23, UR22, -0x1, URZ ;  /* 0xffffffff16177890 */ /* 0x000fc6000fffe03f */
[----:B------:R-:W-:Y:S01]  /*10cf0*/  IMAD.MOV.U32 R11, RZ, RZ, R2 ;  /* 0x000000ffff0b7224 */ /* 0x000fe200078e0002 */
[----:B------:R-:W-:Y:S01]  /*10d00*/  IADD3 R2, P0, R6, UR28, RZ ;  /* 0x0000001c06027c10 */ /* 0x000fe2000ff1e0ff */
[----:B------:R-:W-:-:S03]  /*10d10*/  IMAD.U32 R4, RZ, RZ, UR29 ;  /* 0x0000001dff047e24 */ /* 0x000fc6000f8e00ff */
[----:B------:R-:W-:Y:S02]  /*10d20*/  LEA R14, P1, R2, UR10, 0x1 ;  /* 0x0000000a020e7c11 */ /* 0x000fe4000f8208ff */
[----:B------:R-:W-:Y:S02]  /*10d30*/  IADD3.X R6, R0, UR37, R7, P0, !PT ;  /* 0x0000002500067c10 */ /* 0x000fe400087fe407 */
[----:B------:R-:W-:Y:S01]  /*10d40*/  IADD3 R0, P0, R8, UR30, RZ ;  /* 0x0000001e08007c10 */ /* 0x000fe2000ff1e0ff */
[----:B------:R2:W-:Y:S01]  /*10d50*/  STL [R1+0x30], R14 ;  /* 0x0000300e01007387 */ /* 0x0005e20000100800 */
[----:B------:R-:W-:Y:S01]  /*10d60*/  LEA.HI.X R2, R2, UR11, R6, 0x1, P1 ;  /* 0x0000000b02027c11 */ /* 0x000fe200088f0c06 */
[----:B------:R-:W-:Y:S01]  /*10d70*/  ULDC.64 UR10, c[0x0][0x248] ;  /* 0x00009200000a7ab9 */ /* 0x000fe20000000a00 */
[----:B------:R-:W-:Y:S02]  /*10d80*/  IADD3.X R4, R4, UR40, R9, P0, !PT ;  /* 0x0000002804047c10 */ /* 0x000fe400087fe409 */
[----:B------:R-:W-:-:S04]  /*10d90*/  LEA R7, P0, R0, UR6, 0x1 ;  /* 0x0000000600077c11 */ /* 0x000fc8000f8008ff */
[----:B------:R-:W-:Y:S01]  /*10da0*/  LEA.HI.X R0, R0, UR7, R4, 0x1, P0 ;  /* 0x0000000700007c11 */ /* 0x000fe200080f0c04 */
[----:B------:R3:W-:Y:S01]  /*10db0*/  STL [R1+0x28], R7 ;  /* 0x0000280701007387 */ /* 0x0007e20000100800 */
[----:B------:R-:W-:Y:S01]  /*10dc0*/  SHF.R.S32.HI R4, RZ, 0x3, R10 ;  /* 0x00000003ff047819 */ /* 0x000fe2000001140a */
[----:B------:R-:W-:Y:S01]  /*10dd0*/  IMAD.WIDE.U32 R10, R11, -0x2daee0ad, RZ ;  /* 0xd2511f530b0a7825 */ /* 0x000fe200078e00ff */
[----:B------:R-:W-:Y:S01]  /*10de0*/  ULDC.64 UR6, c[0x0][0x250] ;  /* 0x0000940000067ab9 */ /* 0x000fe20000000a00 */
[----:B------:R4:W-:Y:S01]  /*10df0*/  STL [R1+0x2c], R2 ;  /* 0x00002c0201007387 */ /* 0x0009e20000100800 */
[----:B------:R-:W-:Y:S02]  /*10e00*/  SHF.R.S32.HI R5, RZ, 0x1f, R4 ;  /* 0x0000001fff057819 */ /* 0x000fe40000011404 */
[C---:B------:R-:W-:Y:S01]  /*10e10*/  IADD3 R8, P1, R4.reuse, 0x20, RZ ;  /* 0x0000002004087810 */ /* 0x040fe20007f3e0ff */
[----:B------:R-:W-:Y:S01]  /*10e20*/  STL [R1], R0 ;  /* 0x0000000001007387 */ /* 0x000fe20000100800 */
        /* <DEDUP_REMOVED lines=11> */
[----:B------:R-:W-:Y:S04]  /*10ee0*/  STL.64 [R1+0x8], R4 ;  /* 0x0000080401007387 */ /* 0x000fe80000100a00 */
        /* <DEDUP_REMOVED lines=19> */
.L_x_1258:
        /* <DEDUP_REMOVED lines=16> */
[----:B---3--:R-:W-:Y:S04]  /*11120*/  LEA.HI.X R135, R0, R183, R135, 0x6, P1 ;  /* 0x000000b700877211 */ /* 0x008fe800008f3487 */
[C---:B------:R-:W-:Y:S02]  /*11130*/  @!P2 LEA.HI.X R175, R132.reuse, R175, R135, 0x1, P0 ;  /* 0x000000af84afa211 */ /* 0x040fe400000f0c87 */
[----:B------:R-:W-:Y:S03]  /*11140*/  IADD3 R132, P1, R132, UR42, RZ ;  /* 0x0000002a84847c10 */ /* 0x000fe6000ff3e0ff */
[----:B------:R-:W-:Y:S01]  /*11150*/  @!PT LDS RZ, [RZ] ;  /* 0x00000000fffff984 */ /* 0x000fe20000000800 */
[----:B------:R-:W-:Y:S01]  /*11160*/  @!PT LDS RZ, [RZ] ;  /* 0x00000000fffff984 */ /* 0x000fe20000000800 */
[----:B------:R-:W-:Y:S01]  /*11170*/  @!PT LDS RZ, [RZ] ;  /* 0x00000000fffff984 */ /* 0x000fe20000000800 */
[----:B------:R1:W-:Y:S01]  /*11180*/  @!P2 LDGSTS.E.BYPASS.LTC128B.128 [R211+0x8000], desc[UR34][R174.64] ;  /* 0x08000000aed3afae */ /* 0x0003e2000b901d62 */
[C---:B-----5:R-:W-:Y:S02]  /*11190*/  @!P2 LEA R176, P0, R132.reuse, R176, 0x1 ;  /* 0x000000b084b0a211 */ /* 0x060fe400078008ff */
[----:B------:R-:W-:Y:S01]  /*111a0*/  IADD3.X R135, R135, UR41, RZ, P1, !PT ;  /* 0x0000002987877c10 */ /* 0x000fe20008ffe4ff */
[----:B------:R4:W-:Y:S01]  /*111b0*/  @P6 STS.128 [R211+0xa000], RZ ;  /* 0x00a000ffd3006388 */ /* 0x0009e20000000c00 */
[C---:B------:R-:W-:Y:S02]  /*111c0*/  IADD3 R0, P1, R132.reuse, UR42, RZ ;  /* 0x0000002a84007c10 */ /* 0x040fe4000ff3e0ff */
[----:B------:R-:W-:Y:S01]  /*111d0*/  @!P2 LEA.HI.X R177, R132, R177, R135, 0x1, P0 ;  /* 0x000000b184b1a211 */ /* 0x000fe200000f0c87 */
[----:B------:R-:W-:Y:S01]  /*111e0*/  @!PT LDS RZ, [RZ] ;  /* 0x00000000fffff984 */ /* 0x000fe20000000800 */
[----:B------:R-:W-:Y:S01]  /*111f0*/  @!PT LDS RZ, [RZ] ;  /* 0x00000000fffff984 */ /* 0x000fe20000000800 */
[----:B------:R-:W-:Y:S01]  /*11200*/  @!PT LDS RZ, [RZ] ;  /* 0x00000000fffff984 */ /* 0x000fe20000000800 */
[----:B------:R-:W-:Y:S01]  /*11210*/  @!P6 LDGSTS.E.BYPASS.LTC128B.128 [R211+0xa000], desc[UR34][R172.64+0x80] ;  /* 0x0a000080acd3efae */ /* 0x000fe2000b901d62 */
[----:B------:R-:W-:Y:S02]  /*11220*/  IADD3.X R135, R135, UR41, RZ, P1, !PT ;  /* 0x0000002987877c10 */ /* 0x000fe40008ffe4ff */
[C---:B------:R-:W-:Y:S01]  /*11230*/  IADD3 R132, P1, R0.reuse, UR42, RZ ;  /* 0x0000002a00847c10 */ /* 0x040fe2000ff3e0ff */
        /* <DEDUP_REMOVED lines=10> */
[----:B-1----:R-:W1:Y:S03]  /*112e0*/  @!P2 LDC.64 R174, c[0x0][0x218] ;  /* 0x00008600ffaeab82 */ /* 0x002e660000000a00 */
        /* <DEDUP_REMOVED lines=17> */
[C---:B-1----:R-:W-:Y:S03]  /*11400*/  @!P2 LEA R174, P0, R0.reuse, R174, 0x1 ;  /* 0x000000ae00aea211 */ /* 0x042fe600078008ff */
[----:B------:R-:W-:Y:S01]  /*11410*/  @!PT LDS RZ, [RZ] ;  /* 0x00000000fffff984 */ /* 0x000fe20000000800 */
[----:B------:R-:W-:Y:S01]  /*11420*/  @!PT LDS RZ, [RZ] ;  /* 0x00000000fffff984 */ /* 0x000fe20000000800 */
[----:B------:R-:W-:Y:S01]  /*11430*/  @!PT LDS RZ, [RZ] ;  /* 0x00000000fffff984 */ /* 0x000fe20000000800 */
[----:B------:R4:W-:Y:S01]  /*11440*/  @!P4 LDGSTS.E.BYPASS.LTC128B.128 [R211+0xe800], desc[UR34][R170.64+0x180] ;  /* 0x0e800180aad3cfae */ /* 0x0009e2000b901d62 */
[----:B------:R-:W-:Y:S02]  /*11450*/  @!P2 LEA.HI.X R175, R0, R175, R135, 0x1, P0 ;  /* 0x000000af00afa211 */ /* 0x000fe400000f0c87 */
[----:B------:R-:W-:Y:S01]  /*11460*/  IADD3.X R135, R135, UR41, RZ, P1, !PT ;  /* 0x0000002987877c10 */ /* 0x000fe20008ffe4ff */
        /* <DEDUP_REMOVED lines=10> */
[C---:B--2---:R-:W-:Y:S03]  /*11510*/  @!P2 LEA R172, P0, R132.reuse, R172, 0x1 ;  /* 0x000000ac84aca211 */ /* 0x044fe600078008ff */
        /* <DEDUP_REMOVED lines=33> */
.L_x_1256:
[----:B-12---:R-:W2:Y:S01]  /*11730*/  LDL.64 R2, [R1+0x58] ;  /* 0x0000580001027983 */ /* 0x006ea20000100a00 */
[----:B------:R-:W-:Y:S01]  /*11740*/  UIADD3 UR20, UR22, -0x1, URZ ;  /* 0xffffffff16147890 */ /* 0x000fe2000fffe03f */
[----:B------:R-:W-:Y:S04]  /*11750*/  DEPBAR.LE SB0, 0x0 ;  /* 0x000080000000791a */ /* 0x000fe80000000000 */
[----:B------:R-:W3:Y:S01]  /*11760*/  LDL.64 R226, [R1+0x8] ;  /* 0x0000080001e27983 */ /* 0x000ee20000100a00 */
        /* <DEDUP_REMOVED lines=14> */
[----:B------:R-:W4:Y:S04]  /*11850*/  LDL R24, [R1] ;  /* 0x0000000001187983 */ /* 0x000f280000100800 */
[----:B------:R-:W4:Y:S04]  /*11860*/  LDL R21, [R1+0x84] ;  /* 0x0000840001157983 */ /* 0x000f280000100800 */
[----:B------:R-:W4:Y:S04]  /*11870*/  LDL R11, [R1+0x70] ;  /* 0x00007000010b7983 */ /* 0x000f280000100800 */
[----:B------:R-:W4:Y:S04]  /*11880*/  LDL R28, [R1+0x74] ;  /* 0x00007400011c7983 */ /* 0x000f280000100800 */
[----:B------:R-:W4:Y:S04]  /*11890*/  LDL.64 R224, [R1+0x20] ;  /* 0x0000200001e07983 */ /* 0x000f280000100a00 */
[----:B------:R-:W4:Y:S04]  /*118a0*/  LDL R27, [R1+0x6c] ;  /* 0x00006c00011b7983 */ /* 0x000f280000100800 */
[----:B------:R-:W4:Y:S04]  /*118b0*/  LDL R26, [R1+0x64] ;  /* 0x00006400011a7983 */ /* 0x000f280000100800 */
[----:B------:R-:W4:Y:S04]  /*118c0*/  LDL.64 R222, [R1+0x18] ;  /* 0x0000180001de7983 */ /* 0x000f280000100a00 */
[----:B------:R-:W4:Y:S01]  /*118d0*/  LDL.64 R220, [R1+0x10] ;  /* 0x0000100001dc7983 */ /* 0x000f220000100a00 */
[----:B------:R-:W-:Y:S06]  /*118e0*/  BAR.SYNC.DEFER_BLOCKING 0x0 ;  /* 0x0000000000007b1d */ /* 0x000fec0000010000 */
[----:B------:R-:W-:Y:S04]  /*118f0*/  @P2 STS.128 [R211+0x10000], RZ ;  /* 0x010000ffd3002388 */ /* 0x000fe80000000c00 */
[----:B------:R-:W4:Y:S04]  /*11900*/  LDL R219, [R1+0x30] ;  /* 0x0000300001db7983 */ /* 0x000f280000100800 */
[----:B------:R-:W4:Y:S01]  /*11910*/  LDL R218, [R1+0x2c] ;  /* 0x00002c0001da7983 */ /* 0x000f220000100800 */
        /* <DEDUP_REMOVED lines=9> */
[----:B------:R-:W-:Y:S01]  /*119b0*/  ISETP.GE.AND P6, PT, R23, UR13, PT ;  /* 0x0000000d17007c0c */ /* 0x000fe2000bfc6270 */
[----:B------:R-:W-:Y:S01]  /*119c0*/  IMAD R8, R3, UR6, RZ ;  /* 0x0000000603087c24 */ /* 0x000fe2000f8e02ff */
[----:B------:R-:W-:Y:S02]  /*119d0*/  IADD3 R0, P1, R5, UR31, RZ ;  /* 0x0000001f05007c10 */ /* 0x000fe4000ff3e0ff */
        /* <DEDUP_REMOVED lines=76> */
[----:B------:R-:W-:Y:S01]  /*11ea0*/  @!P4 LDGSTS.E.BYPASS.LTC128B.128 [R211+0x16800], desc[UR34][R6.64+0x180] ;  /* 0x1680018006d3cfae */ /* 0x000fe2000b901d62 */
[----:B------:R-:W-:Y:S02]  /*11eb0*/  IMAD.U32 R0, RZ, RZ, UR25 ;  /* 0x00000019ff007e24 */ /* 0x000fe4000f8e00ff */
[----:B------:R-:W-:Y:S01]  /*11ec0*/  IMAD.IADD R3, R19, 0x1, R3 ;  /* 0x0000000113037824 */ /* 0x000fe200078e0203 */
[----:B------:R-:W-:Y:S04]  /*11ed0*/  @P2 STS.128 [R211+0x11000], RZ ;  /* 0x011000ffd3002388 */ /* 0x000fe80000000c00 */
[----:B------:R-:W-:Y:S01]  /*11ee0*/  @!PT LDS RZ, [RZ] ;  /* 0x00000000fffff984 */ /* 0x000fe20000000800 */
[----:B------:R-:W-:Y:S01]  /*11ef0*/  @!PT LDS RZ, [RZ] ;  /* 0x00000000fffff984 */ /* 0x000fe20000000800 */
[----:B------:R-:W-:Y:S01]  /*11f00*/  @!PT LDS RZ, [RZ] ;  /* 0x00000000fffff984 */ /* 0x000fe20000000800 */
[----:B------:R-:W-:Y:S01]  /*11f10*/  @!P2 LDGSTS.E.BYPASS.LTC128B.128 [R211+0x11000], desc[UR34][R12.64] ;  /* 0x110000000cd3afae */ /* 0x000fe2000b901d62 */
[----:B------:R-:W-:Y:S03]  /*11f20*/  LEA.HI.X R3, R18, R24, R3, 0x1, P0 ;  /* 0x0000001812037211 */ /* 0x000fe600000f0c03 */
        /* <DEDUP_REMOVED lines=60> */
[C---:B------:R-:W-:Y:S06]  /*122f0*/  HMMA.16816.F32 R12, R172.reuse, R180, R12 ;  /* 0x000000b4ac0c723c */ /* 0x040fec000000180c */
[C---:B------:R-:W-:Y:S01]  /*12300*/  HMMA.16816.F32 R16, R172.reuse, R182, R16 ;  /* 0x000000b6ac10723c */ /* 0x040fe20000001810 */
[----:B------:R-:W-:Y:S05]  /*12310*/  LDSM.16.M88.4 R180, [R190+0x8000] ;  /* 0x00800000beb4783b */ /* 0x000fea0000000200 */
[C---:B-1----:R-:W-:Y:S06]  /*12320*/  HMMA.16816.F32 R20, R172.reuse, R168, R20 ;  /* 0x000000a8ac14723c */ /* 0x042fec0000001814 */
[C---:B------:R-:W-:Y:S01]  /*12330*/  HMMA.16816.F32 R24, R172.reuse, R170, R24 ;  /* 0x000000aaac18723c */ /* 0x040fe20000001818 */
[----:B------:R-:W1:Y:S05]  /*12340*/  LDSM.16.M88.4 R168, [R194] ;  /* 0x00000000c2a8783b */ /* 0x000e6a0000000200 */
        /* <DEDUP_REMOVED lines=16> */
[----:B------:R-:W-:Y:S01]  /*12450*/  LDSM.16.M88.4 R180, [R189+0x1800] ;  /* 0x00180000bdb4783b */ /* 0x000fe20000000200 */
[C---:B--2---:R-:W-:Y:S06]  /*12460*/  HMMA.16816.F32 R4, R172.reuse, R176, R4 ;  /* 0x000000b0ac04723c */ /* 0x044fec0000001804 */
[C---:B------:R-:W-:Y:S01]  /*12470*/  HMMA.16816.F32 R8, R172.reuse, R178, R8 ;  /* 0x000000b2ac08723c */ /* 0x040fe20000001808 */
[----:B------:R-:W2:Y:S05]  /*12480*/  LDSM.16.M88.4 R176, [R189+0x1000] ;  /* 0x00100000bdb0783b */ /* 0x000eaa0000000200 */
        /* <DEDUP_REMOVED lines=10> */
[C---:B-1----:R-:W-:Y:S06]  /*12530*/  HMMA.16816.F32 R4, R168.reuse, R176, R4 ;  /* 0x000000b0a804723c */ /* 0x042fec0000001804 */
[C---:B------:R-:W-:Y:S01]  /*12540*/  HMMA.16816.F32 R8, R168.reuse, R178, R8 ;  /* 0x000000b2a808723c */ /* 0x040fe20000001808 */
[----:B------:R-:W1:Y:S05]  /*12550*/  LDSM.16.M88.4 R176, [R184+0xb000] ;  /* 0x00b00000b8b0783b */ /* 0x000e6a0000000200 */
[C---:B--2---:R-:W-:Y:S06]  /*12560*/  HMMA.16816.F32 R12, R168.reuse, R172, R12 ;  /* 0x000000aca80c723c */ /* 0x044fec000000180c */
[C---:B------:R-:W-:Y:S01]  /*12570*/  HMMA.16816.F32 R16, R168.reuse, R174, R16 ;  /* 0x000000aea810723c */ /* 0x040fe20000001810 */
[----:B------:R-:W-:Y:S05]  /*12580*/  LDSM.16.M88.4 R172, [R192+0x2000] ;  /* 0x00200000c0ac783b */ /* 0x000fea0000000200 */
[C---:B-1----:R-:W-:Y:S06]  /*12590*/  HMMA.16816.F32 R20, R168.reuse, R176, R20 ;  /* 0x000000b0a814723c */ /* 0x042fec0000001814 */
[C---:B------:R-:W-:Y:S01]  /*125a0*/  HMMA.16816.F32 R24, R168.reuse, R178, R24 ;  /* 0x000000b2a818723c */ /* 0x040fe20000001818 */
[----:B------:R-:W1:Y:S05]  /*125b0*/  LDSM.16.M88.4 R176, [R207] ;  /* 0x00000000cfb0783b */ /* 0x000e6a0000000200 */
[C---:B------:R-:W-:Y:S06]  /*125c0*/  HMMA.16816.F32 R28, R168.reuse, R180, R28 ;  /* 0x000000b4a81c723c */ /* 0x040fec000000181c */
[----:B------:R-:W-:Y:S01]  /*125d0*/  HMMA.16816.F32 R32, R168, R182, R32 ;  /* 0x000000b6a820723c */ /* 0x000fe20000001820 */
[----:B------:R-:W2:Y:S04]  /*125e0*/  LDSM.16.M88.4 R168, [R206] ;  /* 0x00000000cea8783b */ /* 0x000ea80000000200 */
[----:B------:R-:W-:Y:S01]  /*125f0*/  LDSM.16.M88.4 R180, [R204] ;  /* 0x00000000ccb4783b */ /* 0x000fe20000000200 */
[C---:B-1----:R-:W-:Y:S06]  /*12600*/  HMMA.16816.F32 R4, R172.reuse, R176, R4 ;  /* 0x000000b0ac04723c */ /* 0x042fec0000001804 */
[C---:B------:R-:W-:Y:S01]  /*12610*/  HMMA.16816.F32 R8, R172.reuse, R178, R8 ;  /* 0x000000b2ac08723c */ /* 0x040fe20000001808 */
[----:B------:R-:W1:Y:S05]  /*12620*/  LDSM.16.M88.4 R176, [R205] ;  /* 0x00000000cdb0783b */ /* 0x000e6a0000000200 */
[C---:B--2---:R-:W-:Y:S06]  /*12630*/  HMMA.16816.F32 R12, R172.reuse, R168, R12 ;  /* 0x000000a8ac0c723c */ /* 0x044fec000000180c */
[C---:B------:R-:W-:Y:S01]  /*12640*/  HMMA.16816.F32 R16, R172.reuse, R170, R16 ;  /* 0x000000aaac10723c */ /* 0x040fe20000001810 */
[----:B------:R-:W-:Y:S05]  /*12650*/  LDSM.16.M88.4 R168, [R194+0x2000] ;  /* 0x00200000c2a8783b */ /* 0x000fea0000000200 */
[C---:B-1----:R-:W-:Y:S06]  /*12660*/  HMMA.16816.F32 R20, R172.reuse, R176, R20 ;  /* 0x000000b0ac14723c */ /* 0x042fec0000001814 */
        /* <DEDUP_REMOVED lines=122> */
[----:B------:R-:W3:Y:S01]  /*12e10*/  LDSM.16.M88.4 R180, [R189+0x7000] ;  /* 0x00700000bdb4783b */ /* 0x000ee20000000200 */
[C---:B-1----:R-:W-:Y:S06]  /*12e20*/  HMMA.16816.F32 R4, R172.reuse, R176, R4 ;  /* 0x000000b0ac04723c */ /* 0x042fec0000001804 */
[C---:B------:R-:W-:Y:S01]  /*12e30*/  HMMA.16816.F32 R8, R172.reuse, R178, R8 ;  /* 0x000000b2ac08723c */ /* 0x040fe20000001808 */
[----:B------:R-:W1:Y:S01]  /*12e40*/  LDSM.16.M88.4 R176, [R189+0x7800] ;  /* 0x00780000bdb0783b */ /* 0x000e620000000200 */
[----:B------:R-:W-:Y:S04]  /*12e50*/  DEPBAR.LE SB0, 0x0 ;  /* 0x000080000000791a */ /* 0x000fe80000000000 */
[C---:B--2---:R-:W-:Y:S01]  /*12e60*/  HMMA.16816.F32 R12, R172.reuse, R168, R12 ;  /* 0x000000a8ac0c723c */ /* 0x044fe2000000180c */
[----:B------:R-:W-:Y:S05]  /*12e70*/  BAR.SYNC.DEFER_BLOCKING 0x0 ;  /* 0x0000000000007b1d */ /* 0x000fea0000010000 */
[C---:B------:R-:W-:Y:S06]  /*12e80*/  HMMA.16816.F32 R16, R172.reuse, R170, R16 ;  /* 0x000000aaac10723c */ /* 0x040fec0000001810 */
[C---:B---3--:R-:W-:Y:S05]  /*12e90*/  HMMA.16816.F32 R20, R172.reuse, R180, R20 ;  /* 0x000000b4ac14723c */ /* 0x048fea0000001814 */
[C---:B------:R-:W-:Y:S01]  /*12ea0*/  LEA R170, P1, R0.reuse, R222, 0x6 ;  /* 0x000000de00aa7211 */ /* 0x040fe200078230ff */
[C---:B------:R-:W-:Y:S05]  /*12eb0*/  HMMA.16816.F32 R24, R172.reuse, R182, R24 ;  /* 0x000000b6ac18723c */ /* 0x040fea0000001818 */
[C---:B------:R-:W-:Y:S02]  /*12ec0*/  LEA R180, P0, R0.reuse, R226, 0x6 ;  /* 0x000000e200b47211 */ /* 0x040fe400078030ff */
[C---:B------:R-:W-:Y:S04]  /*12ed0*/  LEA.HI.X.SX32 R171, R0.reuse, R223, 0x6, P1 ;  /* 0x000000df00ab7211 */ /* 0x040fe800008f36ff */
[C---:B------:R-:W-:Y:S01]  /*12ee0*/  LEA.HI.X.SX32 R181, R0.reuse, R227, 0x6, P0 ;  /* 0x000000e300b57211 */ /* 0x040fe200000f36ff */
[----:B------:R-:W-:Y:S01]  /*12ef0*/  IMAD R3, R171, UR10, RZ ;  /* 0x0000000aab037c24 */ /* 0x000fe2000f8e02ff */
[----:B------:R-:W-:Y:S03]  /*12f00*/  LEA R168, P0, R0, R220, 0x6 ;  /* 0x000000dc00a87211 */ /* 0x000fe600078030ff */
[----:B------:R-:W-:Y:S01]  /*12f10*/  IMAD R3, R170, UR11, R3 ;  /* 0x0000000baa037c24 */ /* 0x000fe2000f8e0203 */
[C---:B-1----:R-:W-:Y:S03]  /*12f20*/  HMMA.16816.F32 R28, R172.reuse, R176, R28 ;  /* 0x000000b0ac1c723c */ /* 0x042fe6000000181c */
[----:B------:R-:W-:Y:S01]  /*12f30*/  LEA.HI.X.SX32 R169, R0, R221, 0x6, P0 ;  /* 0x000000dd00a97211 */ /* 0x000fe200000f36ff */
[----:B------:R-:W-:Y:S02]  /*12f40*/  IMAD R0, R181, UR10, RZ ;  /* 0x0000000ab5007c24 */ /* 0x000fe4000f8e02ff */
[----:B------:R-:W-:Y:S05]  /*12f50*/  HMMA.16816.F32 R32, R172, R178, R32 ;  /* 0x000000b2ac20723c */ /* 0x000fea0000001820 */
[C---:B------:R-:W-:Y:S06]  /*12f60*/  IMAD R0, R180.reuse, UR11, R0 ;  /* 0x0000000bb4007c24 */ /* 0x040fec000f8e0200 */
[----:B------:R-:W-:Y:S04]  /*12f70*/  IMAD.WIDE.U32 R180, R180, UR10, RZ ;  /* 0x0000000ab4b47c25 */ /* 0x000fe8000f8e00ff */
[----:B------:R-:W-:Y:S01]  /*12f80*/  IMAD.WIDE.U32 R178, R2, UR10, RZ ;  /* 0x0000000a02b27c25 */ /* 0x000fe2000f8e00ff */
[-C--:B------:R-:W-:Y:S03]  /*12f90*/  LEA R172, P0, R180, R219.reuse, 0x1 ;  /* 0x000000dbb4ac7211 */ /* 0x080fe600078008ff */
[----:B------:R-:W-:Y:S02]  /*12fa0*/  IMAD R2, R169, UR10, RZ ;  /* 0x0000000aa9027c24 */ /* 0x000fe4000f8e02ff */
[----:B------:R-:W-:Y:S02]  /*12fb0*/  IMAD.IADD R135, R181, 0x1, R0 ;  /* 0x00000001b5877824 */ /* 0x000fe400078e0200 */
[----:B------:R-:W-:Y:S01]  /*12fc0*/  IMAD.WIDE.U32 R176, R170, UR10, RZ ;  /* 0x0000000aaab07c25 */ /* 0x000fe2000f8e00ff */
[-C--:B------:R-:W-:Y:S02]  /*12fd0*/  LEA R170, P3, R178, R219.reuse, 0x1 ;  /* 0x000000dbb2aa7211 */ /* 0x080fe400078608ff */
[-C--:B------:R-:W-:Y:S01]  /*12fe0*/  LEA.HI.X R173, R180, R218.reuse, R135, 0x1, P0 ;  /* 0x000000dab4ad7211 */ /* 0x080fe200000f0c87 */
[C---:B------:R-:W-:Y:S02]  /*12ff0*/  IMAD R0, R168.reuse, UR11, R2 ;  /* 0x0000000ba8007c24 */ /* 0x040fe4000f8e0202 */
[----:B------:R-:W-:Y:S01]  /*13000*/  IMAD.WIDE.U32 R174, R168, UR10, RZ ;  /* 0x0000000aa8ae7c25 */ /* 0x000fe2000f8e00ff */
[-C--:B------:R-:W-:Y:S03]  /*13010*/  LEA R168, P1, R176, R219.reuse, 0x1 ;  /* 0x000000dbb0a87211 */ /* 0x080fe600078208ff */
[----:B------:R-:W-:Y:S01]  /*13020*/  IMAD.IADD R3, R177, 0x1, R3 ;  /* 0x00000001b1037824 */ /* 0x000fe200078e0203 */
[----:B------:R-:W-:Y:S01]  /*13030*/  LEA R2, P0, R174, R219, 0x1 ;  /* 0x000000dbae027211 */ /* 0x000fe200078008ff */
[----:B------:R-:W-:Y:S02]  /*13040*/  IMAD.IADD R0, R175, 0x1, R0 ;  /* 0x00000001af007824 */ /* 0x000fe400078e0200 */
[----:B------:R-:W-:Y:S01]  /*13050*/  IMAD.IADD R132, R179, 0x1, R132 ;  /* 0x00000001b3847824 */ /* 0x000fe200078e0284 */
[-C--:B------:R-:W-:Y:S02]  /*13060*/  LEA.HI.X R169, R176, R218.reuse, R3, 0x1, P1 ;  /* 0x000000dab0a97211 */ /* 0x080fe400008f0c03 */
[-C--:B------:R-:W-:Y:S02]  /*13070*/  LEA.HI.X R3, R174, R218.reuse, R0, 0x1, P0 ;  /* 0x000000daae037211 */ /* 0x080fe400000f0c00 */
[----:B------:R-:W-:Y:S02]  /*13080*/  PLOP3.LUT P0, PT, PT, PT, UP0, 0x80, 0x0 ;  /* 0x000000000000781c */ /* 0x000fe40003f0f008 */
[----:B------:R-:W-:Y:S11]  /*13090*/  LEA.HI.X R171, R178, R218, R132, 0x1, P3 ;  /* 0x000000dab2ab7211 */ /* 0x000ff600018f0c84 */
[----:B------:R-:W-:Y:S05]  /*130a0*/  @P0 BRA `(.L_x_1258) ;  /* 0xffffffdc00dc0947 */ /* 0x000fea000383ffff */
.L_x_1257:
[----:B------:R-:W2:Y:S01]  /*130b0*/  LDL.64 R250, [R1+0x40] ;  /* 0x0000400001fa7983 */ /* 0x000ea20000100a00 */
[----:B------:R-:W-:Y:S01]  /*130c0*/  IMAD.U32 R0, RZ, RZ, UR20 ;  /* 0x00000014ff007e24 */ /* 0x000fe2000f8e00ff */
[----:B------:R-:W-:Y:S01]  /*130d0*/  USHF.L.U32 UR36, UR20, 0x1, URZ ;  /* 0x0000000114247899 */ /* 0x000fe2000800063f */
[----:B------:R-:W1:Y:S01]  /*130e0*/  LDC.U8 R226, c[0x0][0x388] ;  /* 0x0000e200ffe27b82 */ /* 0x000e620000000000 */
[----:B------:R-:W-:Y:S01]  /*130f0*/  UIADD3 UR22, UR39, -0x4498517b, URZ ;  /* 0xbb67ae8527167890 */ /* 0x000fe2000fffe03f */
[----:B----4-:R-:W3:Y:S01]  /*13100*/  S2R R2, SR_TID.X ;  /* 0x0000000000027919 */ /* 0x010ee20000002100 */
[----:B------:R-:W-:Y:S05]  /*13110*/  UIADD3 UR33, UR38, -0x61c88647, URZ ;  /* 0x9e3779b926217890 */ /* 0x000fea000fffe03f */
[----:B------:R-:W1:Y:S01]  /*13120*/  LDC.U8 R225, c[0x0][0x388] ;  /* 0x0000e200ffe17b82 */ /* 0x000e620000000000 */
[----:B------:R-:W-:Y:S01]  /*13130*/  UIADD3 UR32, UR38, 0x3c6ef372, URZ ;  /* 0x3c6ef37226207890 */ /* 0x000fe2000fffe03f */
[----:B------:R-:W4:Y:S01]  /*13140*/  LDL.64 R228, [R1+0x38] ;  /* 0x0000380001e47983 */ /* 0x000f220000100a00 */
[----:B------:R-:W-:Y:S02]  /*13150*/  UIADD3 UR30, UR39, 0x76cf5d0a, URZ ;  /* 0x76cf5d0a271e7890 */ /* 0x000fe4000fffe03f */
[----:B------:R-:W-:Y:S02]  /*13160*/  UIADD3 UR28, UR39, 0x32370b8f, URZ ;  /* 0x32370b8f271c7890 */ /* 0x000fe4000fffe03f */
[----:B------:R-:W-:Y:S01]  /*13170*/  UIADD3 UR29, UR38, -0x255992d5, URZ ;  /* 0xdaa66d2b261d7890 */ /* 0x000fe2000fffe03f */
[----:B------:R-:W5:Y:S01]  /*13180*/  LDL.64 R238, [R1+0x48] ;  /* 0x0000480001ee7983 */ /* 0x000f620000100a00 */
[----:B------:R-:W-:Y:S02]  /*13190*/  UIADD3 UR27, UR38, 0x78dde6e4, URZ ;  /* 0x78dde6e4261b7890 */ /* 0x000fe4000fffe03f */
[----:B------:R-:W-:Y:S02]  /*131a0*/  UIADD3 UR26, UR39, -0x126145ec, URZ ;  /* 0xed9eba14271a7890 */ /* 0x000fe4000fffe03f */
[----:B------:R-:W-:Y:S02]  /*131b0*/  UIADD3 UR25, UR38, -0x4ab325aa, URZ ;  /* 0xb54cda5626197890 */ /* 0x000fe4000fffe03f */
[----:B------:R-:W-:Y:S02]  /*131c0*/  UISETP.GT.AND UP0, UPT, UR20, UR5, UPT ;  /* 0x000000051400728c */ /* 0x000fe4000bf04270 */
[----:B------:R-:W-:Y:S01]  /*131d0*/  UIADD3 UR24, UR24, 0x1, URZ ;  /* 0x0000000118187890 */ /* 0x000fe2000fffe03f */
[----:B-1----:R-:W-:Y:S01]  /*131e0*/  PRMT R225, R225, 0x7054, R226 ;  /* 0x00007054e1e17816 */ /* 0x002fe200000000e2 */
[----:B---3--:R-:W-:Y:S05]  /*131f0*/  IMAD.SHL.U32 R2, R2, 0x2, RZ ;  /* 0x0000000202027824 */ /* 0x008fea00078e00ff */
[----:B------:R-:W-:Y:S05]  /*13200*/  LOP3.LUT R2, R2, 0x6, RZ, 0xc0, !PT ;  /* 0x0000000602027812 */ /* 0x000fea00078ec0ff */
[----:B------:R-:W-:Y:S04]  /*13210*/  IMAD R0, R0, 0x40, R2 ;  /* 0x0000004000007824 */ /* 0x000fe800078e0202 */
[--C-:B------:R-:W-:Y:S01]  /*13220*/  IMAD.IADD R2, R214, 0x1, -R0.reuse ;  /* 0x00000001d6027824 */ /* 0x100fe200078e0a00 */
[CC--:B------:R-:W-:Y:S01]  /*13230*/  ISETP.GE.AND P1, PT, R0.reuse, R213.reuse, PT ;  /* 0x000000d50000720c */ /* 0x0c0fe20003f26270 */
[----:B------:R-:W-:Y:S01]  /*13240*/  IMAD.IADD R132, R215, 0x1, -R0 ;  /* 0x00000001d7847824 */ /* 0x000fe200078e0a00 */
[C---:B------:R-:W-:Y:S01]  /*13250*/  ISETP.GE.AND P5, PT, R0.reuse, R212, PT ;  /* 0x000000d40000720c */ /* 0x040fe20003fa6270 */
[----:B------:R-:W-:Y:S01]  /*13260*/  VIADD R135, R0, 0x8 ;  /* 0x0000000800877836 */ /* 0x000fe20000000000 */
[----:B------:R-:W-:Y:S02]  /*13270*/  IABS R2, R2 ;  /* 0x0000000200027213 */ /* 0x000fe40000000000 */
[----:B------:R-:W-:Y:S01]  /*13280*/  IABS R168, R132 ;  /* 0x0000008400a87213 */ /* 0x000fe20000000000 */
[----:B------:R-:W-:Y:S01]  /*13290*/  IMAD.IADD R132, R214, 0x1, -R135 ;  /* 0x00000001d6847824 */ /* 0x000fe200078e0a87 */
[----:B------:R-:W-:Y:S01]  /*132a0*/  I2FP.F32.S32 R3, R2 ;  /* 0x0000000200037245 */ /* 0x000fe20000201400 */
[----:B------:R-:W-:Y:S01]  /*132b0*/  VIADD R2, R0, 0x1 ;  /* 0x0000000100027836 */ /* 0x000fe20000000000 */
[----:B------:R-:W-:Y:S02]  /*132c0*/  I2FP.F32.S32 R168, R168 ;  /* 0x000000a800a87245 */ /* 0x000fe40000201400 */
[----:B------:R-:W-:Y:S01]  /*132d0*/  IABS R132, R132 ;  /* 0x0000008400847213 */ /* 0x000fe20000000000 */
[----:B------:R-:W-:Y:S01]  /*132e0*/  FFMA.FTZ R4, R3, -UR19, R4 ;  /* 0x8000001303047c23 */ /* 0x000fe20008010004 */
[----:B------:R-:W-:Y:S01]  /*132f0*/  ISETP.GE.AND P3, PT, R2, R213, PT ;  /* 0x000000d50200720c */ /* 0x000fe20003f66270 */
[----:B------:R-:W-:Y:S01]  /*13300*/  VIADD R3, R0, 0x9 ;  /* 0x0000000900037836 */ /* 0x000fe20000000000 */
[----:B------:R-:W-:Y:S01]  /*13310*/  ISETP.GE.AND P4, PT, R2, R212, PT ;  /* 0x000000d40200720c */ /* 0x000fe20003f86270 */
[--C-:B------:R-:W-:Y:S01]  /*13320*/  IMAD.IADD R170, R214, 0x1, -R2.reuse ;  /* 0x00000001d6aa7824 */ /* 0x100fe200078e0a02 */
[-C--:B------:R-:W-:Y:S01]  /*13330*/  ISETP.GE.OR P3, PT, R2, R217.reuse, !P3 ;  /* 0x000000d90200720c */ /* 0x080fe20005f66670 */
[----:B------:R-:W-:Y:S01]  /*13340*/  IMAD.IADD R169, R214, 0x1, -R3 ;  /* 0x00000001d6a97824 */ /* 0x000fe200078e0a03 */
[----:B------:R-:W-:Y:S01]  /*13350*/  ISETP.GE.OR P4, PT, R2, R216, !P4 ;  /* 0x000000d80200720c */ /* 0x000fe20006786670 */
[----:B------:R-:W-:Y:S01]  /*13360*/  IMAD.IADD R2, R215, 0x1, -R2 ;  /* 0x00000001d7027824 */ /* 0x000fe200078e0a02 */
[----:B------:R-:W-:Y:S01]  /*13370*/  IABS R171, R170 ;  /* 0x000000aa00ab7213 */ /* 0x000fe20000000000 */
[----:B------:R-:W-:Y:S01]  /*13380*/  FFMA.FTZ R6, R168, -UR19, R6 ;  /* 0x80000013a8067c23 */ /* 0x000fe20008010006 */
[----:B------:R-:W-:Y:S02]  /*13390*/  ISETP.GE.OR P1, PT, R0, R217, !P1 ;  /* 0x000000d90000720c */ /* 0x000fe40004f26670 */
[----:B------:R-:W-:Y:S02]  /*133a0*/  IABS R170, R2 ;  /* 0x0000000200aa7213 */ /* 0x000fe40000000000 */
[----:B------:R-:W-:Y:S01]  /*133b0*/  IABS R2, R169 ;  /* 0x000000a900027213 */ /* 0x000fe20000000000 */
[----:B------:R-:W-:Y:S01]  /*133c0*/  IMAD.MOV.U32 R169, RZ, RZ, R171 ;  /* 0x000000ffffa97224 */ /* 0x000fe200078e00ab */
[----:B------:R-:W-:Y:S02]  /*133d0*/  I2FP.F32.S32 R170, R170 ;  /* 0x000000aa00aa7245 */ /* 0x000fe40000201400 */
[----:B------:R-:W-:Y:S02]  /*133e0*/  I2FP.F32.S32 R2, R2 ;  /* 0x0000000200027245 */ /* 0x000fe40000201400 */
[----:B------:R-:W-:Y:S01]  /*133f0*/  I2FP.F32.S32 R169, R169 ;  /* 0x000000a900a97245 */ /* 0x000fe20000201400 */
[----:B------:R-:W-:Y:S01]  /*13400*/  FFMA.FTZ R7, R170, -UR19, R7 ;  /* 0x80000013aa077c23 */ /* 0x000fe20008010007 */
[C---:B------:R-:W-:Y:S01]  /*13410*/  ISETP.GE.AND P0, PT, R135.reuse, R213, PT ;  /* 0x000000d58700720c */ /* 0x040fe20003f06270 */
[----:B------:R-:W-:Y:S01]  /*13420*/  FFMA.FTZ R9, R2, -UR19, R9 ;  /* 0x8000001302097c23 */ /* 0x000fe20008010009 */
[----:B------:R-:W-:Y:S01]  /*13430*/  ISETP.GE.AND P6, PT, R135, R212, PT ;  /* 0x000000d48700720c */ /* 0x000fe20003fc6270 */
[----:B------:R-:W-:Y:S01]  /*13440*/  FFMA.FTZ R5, R169, -UR19, R5 ;  /* 0x80000013a9057c23 */ /* 0x000fe20008010005 */
[----:B------:R-:W-:Y:S01]  /*13450*/  I2FP.F32.S32 R132, R132 ;  /* 0x0000008400847245 */ /* 0x000fe20000201400 */
[C---:B------:R-:W-:Y:S01]  /*13460*/  VIADD R2, R0.reuse, 0x10 ;  /* 0x0000001000027836 */ /* 0x040fe20000000000 */
[----:B------:R-:W-:Y:S02]  /*13470*/  ISETP.GE.OR P5, PT, R0, R216, !P5 ;  /* 0x000000d80000720c */ /* 0x000fe40006fa6670 */
[----:B------:R-:W-:Y:S01]  /*13480*/  FSEL R175, R5, -INF , !P3 ;  /* 0xff80000005af7808 */ /* 0x000fe20005800000 */
[----:B------:R-:W-:Y:S01]  /*13490*/  FFMA.FTZ R8, R132, -UR19, R8 ;  /* 0x8000001384087c23 */ /* 0x000fe20008010008 */
[----:B------:R-:W-:Y:S01]  /*134a0*/  FSEL R174, R4, -INF , !P1 ;  /* 0xff80000004ae7808 */ /* 0x000fe20004800000 */
[----:B------:R-:W-:Y:S01]  /*134b0*/  VIADD R132, R0, 0x11 ;  /* 0x0000001100847836 */ /* 0x000fe20000000000 */
[----:B------:R-:W-:Y:S01]  /*134c0*/  ISETP.GE.AND P3, PT, R3, R212, PT ;  /* 0x000000d40300720c */ /* 0x000fe20003f66270 */
[----:B------:R-:W-:Y:S01]  /*134d0*/  IMAD.IADD R4, R215, 0x1, -R3 ;  /* 0x00000001d7047824 */ /* 0x000fe200078e0a03 */
[C---:B------:R-:W-:Y:S01]  /*134e0*/  ISETP.GE.OR P0, PT, R135.reuse, R217, !P0 ;  /* 0x000000d98700720c */ /* 0x040fe20004706670 */
[--C-:B------:R-:W-:Y:S01]  /*134f0*/  IMAD.IADD R5, R214, 0x1, -R2.reuse ;  /* 0x00000001d6057824 */ /* 0x100fe200078e0a02 */
[----:B------:R-:W-:Y:S01]  /*13500*/  ISETP.GE.OR P6, PT, R135, R216, !P6 ;  /* 0x000000d88700720c */ /* 0x000fe200077c6670 */
[----:B------:R-:W-:Y:S01]  /*13510*/  IMAD.IADD R135, R215, 0x1, -R135 ;  /* 0x00000001d7877824 */ /* 0x000fe200078e0a87 */
[-C--:B------:R-:W-:Y:S02]  /*13520*/  ISETP.GE.AND P1, PT, R3, R213.reuse, PT ;  /* 0x000000d50300720c */ /* 0x080fe40003f26270 */
[----:B------:R-:W-:Y:S02]  /*13530*/  FSEL R176, R6, -INF , !P5 ;  /* 0xff80000006b07808 */ /* 0x000fe40006800000 */
[----:B------:R-:W-:Y:S02]  /*13540*/  FSEL R177, R7, -INF , !P4 ;  /* 0xff80000007b17808 */ /* 0x000fe40006000000 */
[C---:B------:R-:W-:Y:S02]  /*13550*/  ISETP.GE.AND P4, PT, R2.reuse, R212, PT ;  /* 0x000000d40200720c */ /* 0x040fe40003f86270 */
[C---:B------:R-:W-:Y:S02]  /*13560*/  ISETP.GE.AND P5, PT, R2.reuse, R213, PT ;  /* 0x000000d50200720c */ /* 0x040fe40003fa6270 */
[CC--:B------:R-:W-:Y:S02]  /*13570*/  ISETP.GE.OR P3, PT, R3.reuse, R216.reuse, !P3 ;  /* 0x000000d80300720c */ /* 0x0c0fe40005f66670 */
[----:B------:R-:W-:Y:S01]  /*13580*/  ISETP.GE.OR P1, PT, R3, R217, !P1 ;  /* 0x000000d90300720c */ /* 0x000fe20004f26670 */
[----:B------:R-:W-:Y:S01]  /*13590*/  IMAD.IADD R3, R215, 0x1, -R2 ;  /* 0x00000001d7037824 */ /* 0x000fe200078e0a02 */
[C---:B------:R-:W-:Y:S02]  /*135a0*/  ISETP.GE.OR P4, PT, R2.reuse, R216, !P4 ;  /* 0x000000d80200720c */ /* 0x040fe40006786670 */
[----:B------:R-:W-:Y:S02]  /*135b0*/  IABS R135, R135 ;  /* 0x0000008700877213 */ /* 0x000fe40000000000 */
[----:B------:R-:W-:Y:S01]  /*135c0*/  ISETP.GE.OR P5, PT, R2, R217, !P5 ;  /* 0x000000d90200720c */ /* 0x000fe20006fa6670 */
[----:B------:R-:W-:Y:S01]  /*135d0*/  IMAD.IADD R2, R214, 0x1, -R132 ;  /* 0x00000001d6027824 */ /* 0x000fe200078e0a84 */
[----:B------:R-:W-:Y:S01]  /*135e0*/  IABS R6, R3 ;  /* 0x0000000300067213 */ /* 0x000fe20000000000 */
[----:B------:R-:W-:Y:S01]  /*135f0*/  IMAD.MOV.U32 R3, RZ, RZ, R135 ;  /* 0x000000ffff037224 */ /* 0x000fe200078e0087 */
        /* <DEDUP_REMOVED lines=15> */
[----:B------:R-:W-:Y:S01]  /*136f0*/  ISETP.GE.OR P0, PT, R132, R217, !P0 ;  /* 0x000000d98400720c */ /* 0x000fe20004706670 */
[----:B------:R-:W-:Y:S01]  /*13700*/  VIADD R2, R0, 0x19 ;  /* 0x0000001900027836 */ /* 0x000fe20000000000 */
[----:B------:R-:W-:Y:S01]  /*13710*/  ISETP.GE.AND P1, PT, R132, R212, PT ;  /* 0x000000d48400720c */ /* 0x000fe20003f26270 */
[C-C-:B------:R-:W-:Y:S01]  /*13720*/  IMAD.IADD R5, R214.reuse, 0x1, -R3.reuse ;  /* 0x00000001d6057824 */ /* 0x140fe200078e0a03 */
[----:B------:R-:W-:Y:S01]  /*13730*/  FSEL R220, R13, -INF , !P0 ;  /* 0xff8000000ddc7808 */ /* 0x000fe20004000000 */
[----:B------:R-:W-:Y:S01]  /*13740*/  IMAD.IADD R4, R214, 0x1, -R2 ;  /* 0x00000001d6047824 */ /* 0x000fe200078e0a02 */
[----:B------:R-:W-:Y:S02]  /*13750*/  FSEL R171, R11, -INF , !P3 ;  /* 0xff8000000bab7808 */ /* 0x000fe40005800000 */
[----:B------:R-:W-:Y:S02]  /*13760*/  FSEL R170, R10, -INF , !P6 ;  /* 0xff8000000aaa7808 */ /* 0x000fe40007000000 */
[----:B------:R-:W-:Y:S02]  /*13770*/  FSEL R219, R12, -INF , !P5 ;  /* 0xff8000000cdb7808 */ /* 0x000fe40006800000 */
[----:B------:R-:W-:Y:S01]  /*13780*/  ISETP.GE.OR P1, PT, R132, R216, !P1 ;  /* 0x000000d88400720c */ /* 0x000fe20004f26670 */
[----:B------:R-:W-:Y:S01]  /*13790*/  IMAD.IADD R132, R215, 0x1, -R132 ;  /* 0x00000001d7847824 */ /* 0x000fe200078e0a84 */
[CC--:B------:R-:W-:Y:S02]  /*137a0*/  ISETP.GE.AND P6, PT, R3.reuse, R213.reuse, PT ;  /* 0x000000d50300720c */ /* 0x0c0fe40003fc6270 */
[CC--:B------:R-:W-:Y:S02]  /*137b0*/  ISETP.GE.AND P3, PT, R3.reuse, R212.reuse, PT ;  /* 0x000000d40300720c */ /* 0x0c0fe40003f66270 */
[C---:B------:R-:W-:Y:S02]  /*137c0*/  ISETP.GE.AND P5, PT, R2.reuse, R213, PT ;  /* 0x000000d50200720c */ /* 0x040fe40003fa6270 */
[C---:B------:R-:W-:Y:S02]  /*137d0*/  ISETP.GE.AND P0, PT, R2.reuse, R212, PT ;  /* 0x000000d40200720c */ /* 0x040fe40003f06270 */
[----:B------:R-:W-:Y:S02]  /*137e0*/  I2FP.F32.S32 R6, R6 ;  /* 0x0000000600067245 */ /* 0x000fe40000201400 */
[CC--:B------:R-:W-:Y:S02]  /*137f0*/  ISETP.GE.OR P6, PT, R3.reuse, R217.reuse, !P6 ;  /* 0x000000d90300720c */ /* 0x0c0fe400077c6670 */
[-C--:B------:R-:W-:Y:S01]  /*13800*/  ISETP.GE.OR P3, PT, R3, R216.reuse, !P3 ;  /* 0x000000d80300720c */ /* 0x080fe20005f66670 */
[C---:B------:R-:W-:Y:S01]  /*13810*/  IMAD.IADD R3, R215.reuse, 0x1, -R3 ;  /* 0x00000001d7037824 */ /* 0x040fe200078e0a03 */
[----:B------:R-:W-:Y:S01]  /*13820*/  ISETP.GE.OR P5, PT, R2, R217, !P5 ;  /* 0x000000d90200720c */ /* 0x000fe20006fa6670 */
[----:B------:R-:W-:Y:S01]  /*13830*/  FFMA.FTZ R14, R6, -UR19, R14 ;  /* 0x80000013060e7c23 */ /* 0x000fe2000801000e */
[----:B------:R-:W-:Y:S01]  /*13840*/  ISETP.GE.OR P0, PT, R2, R216, !P0 ;  /* 0x000000d80200720c */ /* 0x000fe20004706670 */
        /* <DEDUP_REMOVED lines=8> */
[----:B------:R-:W-:Y:S02]  /*138d0*/  I2FP.F32.S32 R5, R5 ;  /* 0x0000000500057245 */ /* 0x000fe40000201400 */
[----:B------:R-:W-:Y:S02]  /*138e0*/  I2FP.F32.S32 R2, R2 ;  /* 0x0000000200027245 */ /* 0x000fe40000201400 */
[----:B------:R-:W-:Y:S01]  /*138f0*/  I2FP.F32.S32 R3, R3 ;  /* 0x0000000300037245 */ /* 0x000fe20000201400 */
[----:B------:R-:W-:Y:S01]  /*13900*/  FFMA.FTZ R18, R5, -UR19, R18 ;  /* 0x8000001305127c23 */ /* 0x000fe20008010012 */
[----:B------:R-:W-:Y:S01]  /*13910*/  I2FP.F32.S32 R4, R4 ;  /* 0x0000000400047245 */ /* 0x000fe20000201400 */
[----:B------:R-:W-:Y:S01]  /*13920*/  FFMA.FTZ R15, R2, -UR19, R15 ;  /* 0x80000013020f7c23 */ /* 0x000fe2000801000f */
[C---:B------:R-:W-:Y:S02]  /*13930*/  VIADD R2, R0.reuse, 0x21 ;  /* 0x0000002100027836 */ /* 0x040fe40000000000 */
[----:B------:R-:W-:Y:S01]  /*13940*/  FFMA.FTZ R16, R3, -UR19, R16 ;  /* 0x8000001303107c23 */ /* 0x000fe20008010010 */
[----:B------:R-:W-:Y:S02]  /*13950*/  VIADD R3, R0, 0x20 ;  /* 0x0000002000037836 */ /* 0x000fe40000000000 */
[----:B------:R-:W-:Y:S01]  /*13960*/  FFMA.FTZ R17, R4, -UR19, R17 ;  /* 0x8000001304117c23 */ /* 0x000fe20008010011 */
[----:B------:R-:W-:Y:S01]  /*13970*/  I2FP.F32.S32 R6, R6 ;  /* 0x0000000600067245 */ /* 0x000fe20000201400 */
[----:B------:R-:W-:Y:S01]  /*13980*/  VIADD R5, R0, 0x28 ;  /* 0x0000002800057836 */ /* 0x000fe20000000000 */
[----:B------:R-:W-:Y:S01]  /*13990*/  FSEL R181, R16, -INF , !P6 ;  /* 0xff80000010b57808 */ /* 0x000fe20007000000 */
[----:B------:R-:W-:Y:S01]  /*139a0*/  IMAD.IADD R7, R214, 0x1, -R3 ;  /* 0x00000001d6077824 */ /* 0x000fe200078e0a03 */
[----:B------:R-:W-:Y:S01]  /*139b0*/  FSEL R180, R17, -INF , !P5 ;  /* 0xff80000011b47808 */ /* 0x000fe20006800000 */
[----:B------:R-:W-:Y:S01]  /*139c0*/  FFMA.FTZ R19, R6, -UR19, R19 ;  /* 0x8000001306137c23 */ /* 0x000fe20008010013 */
[----:B------:R-:W-:Y:S01]  /*139d0*/  FSEL R182, R14, -INF , !P4 ;  /* 0xff8000000eb67808 */ /* 0x000fe20006000000 */
[--C-:B------:R-:W-:Y:S01]  /*139e0*/  IMAD.IADD R6, R214, 0x1, -R2.reuse ;  /* 0x00000001d6067824 */ /* 0x100fe200078e0a02 */
[----:B------:R-:W-:Y:S01]  /*139f0*/  FSEL R183, R15, -INF , !P1 ;  /* 0xff8000000fb77808 */ /* 0x000fe20004800000 */
[----:B------:R-:W-:Y:S01]  /*13a00*/  IMAD.IADD R4, R215, 0x1, -R3 ;  /* 0x00000001d7047824 */ /* 0x000fe200078e0a03 */
[CC--:B------:R-:W-:Y:S02]  /*13a10*/  ISETP.GE.AND P6, PT, R2.reuse, R213.reuse, PT ;  /* 0x000000d50200720c */ /* 0x0c0fe40003fc6270 */
[CC--:B------:R-:W-:Y:S02]  /*13a20*/  ISETP.GE.AND P5, PT, R2.reuse, R212.reuse, PT ;  /* 0x000000d40200720c */ /* 0x0c0fe40003fa6270 */
[C---:B------:R-:W-:Y:S02]  /*13a30*/  ISETP.GE.AND P4, PT, R3.reuse, R213, PT ;  /* 0x000000d50300720c */ /* 0x040fe40003f86270 */
[----:B------:R-:W-:Y:S02]  /*13a40*/  ISETP.GE.AND P1, PT, R3, R212, PT ;  /* 0x000000d40300720c */ /* 0x000fe40003f26270 */
[CC--:B------:R-:W-:Y:S02]  /*13a50*/  ISETP.GE.OR P6, PT, R2.reuse, R217.reuse, !P6 ;  /* 0x000000d90200720c */ /* 0x0c0fe400077c6670 */
[-C--:B------:R-:W-:Y:S01]  /*13a60*/  ISETP.GE.OR P5, PT, R2, R216.reuse, !P5 ;  /* 0x000000d80200720c */ /* 0x080fe20006fa6670 */
[----:B------:R-:W-:Y:S01]  /*13a70*/  IMAD.IADD R2, R215, 0x1, -R2 ;  /* 0x00000001d7027824 */ /* 0x000fe200078e0a02 */
[C---:B------:R-:W-:Y:S02]  /*13a80*/  ISETP.GE.OR P4, PT, R3.reuse, R217, !P4 ;  /* 0x000000d90300720c */ /* 0x040fe40006786670 */
        /* <DEDUP_REMOVED lines=13> */
[----:B------:R-:W-:Y:S01]  /*13b60*/  VIADD R2, R0, 0x29 ;  /* 0x0000002900027836 */ /* 0x000fe20000000000 */
[----:B------:R-:W-:Y:S01]  /*13b70*/  I2FP.F32.S32 R6, R6 ;  /* 0x0000000600067245 */ /* 0x000fe20000201400 */
[----:B------:R-:W-:Y:S01]  /*13b80*/  FFMA.FTZ R20, R3, -UR19, R20 ;  /* 0x8000001303147c23 */ /* 0x000fe20008010014 */
[----:B------:R-:W-:Y:S01]  /*13b90*/  FFMA.FTZ R21, R4, -UR19, R21 ;  /* 0x8000001304157c23 */ /* 0x000fe20008010015 */
[----:B------:R-:W-:Y:S01]  /*13ba0*/  IMAD.IADD R8, R214, 0x1, -R2 ;  /* 0x00000001d6087824 */ /* 0x000fe200078e0a02 */
[----:B------:R-:W-:Y:S01]  /*13bb0*/  I2FP.F32.S32 R7, R7 ;  /* 0x0000000700077245 */ /* 0x000fe20000201400 */
[----:B------:R-:W-:Y:S01]  /*13bc0*/  FFMA.FTZ R22, R6, -UR19, R22 ;  /* 0x8000001306167c23 */ /* 0x000fe20008010016 */
[----:B------:R-:W-:Y:S01]  /*13bd0*/  IMAD.IADD R6, R215, 0x1, -R5 ;  /* 0x00000001d7067824 */ /* 0x000fe200078e0a05 */
[----:B------:R-:W-:Y:S01]  /*13be0*/  FSEL R242, R20, -INF , !P4 ;  /* 0xff80000014f27808 */ /* 0x000fe20006000000 */
[----:B------:R-:W-:Y:S01]  /*13bf0*/  VIADD R3, R0, 0x31 ;  /* 0x0000003100037836 */ /* 0x000fe20000000000 */
[----:B------:R-:W-:Y:S01]  /*13c00*/  FSEL R241, R21, -INF , !P6 ;  /* 0xff80000015f17808 */ /* 0x000fe20007000000 */
[----:B------:R-:W-:Y:S01]  /*13c10*/  FFMA.FTZ R23, R7, -UR19, R23 ;  /* 0x8000001307177c23 */ /* 0x000fe20008010017 */
[----:B------:R-:W-:Y:S01]  /*13c20*/  IABS R10, R8 ;  /* 0x00000008000a7213 */ /* 0x000fe20000000000 */
[----:B------:R-:W-:Y:S01]  /*13c30*/  IMAD.IADD R7, R214, 0x1, -R3 ;  /* 0x00000001d6077824 */ /* 0x000fe200078e0a03 */
[----:B------:R-:W-:Y:S01]  /*13c40*/  ISETP.GE.AND P4, PT, R2, R213, PT ;  /* 0x000000d50200720c */ /* 0x000fe20003f86270 */
[----:B------:R-:W-:Y:S01]  /*13c50*/  VIADD R4, R0, 0x30 ;  /* 0x0000003000047836 */ /* 0x000fe20000000000 */
[C---:B------:R-:W-:Y:S02]  /*13c60*/  ISETP.GE.AND P6, PT, R2.reuse, R212, PT ;  /* 0x000000d40200720c */ /* 0x040fe40003fc6270 */
[----:B------:R-:W-:Y:S01]  /*13c70*/  IABS R9, R6 ;  /* 0x0000000600097213 */ /* 0x000fe20000000000 */
[----:B------:R-:W-:Y:S01]  /*13c80*/  IMAD.MOV.U32 R6, RZ, RZ, R10 ;  /* 0x000000ffff067224 */ /* 0x000fe200078e000a */
[C---:B------:R-:W-:Y:S02]  /*13c90*/  ISETP.GE.OR P4, PT, R2.reuse, R217, !P4 ;  /* 0x000000d90200720c */ /* 0x040fe40006786670 */
[----:B------:R-:W-:Y:S01]  /*13ca0*/  ISETP.GE.OR P6, PT, R2, R216, !P6 ;  /* 0x000000d80200720c */ /* 0x000fe200077c6670 */
[----:B------:R-:W-:Y:S01]  /*13cb0*/  IMAD.IADD R2, R215, 0x1, -R2 ;  /* 0x00000001d7027824 */ /* 0x000fe200078e0a02 */
[----:B------:R-:W-:Y:S02]  /*13cc0*/  I2FP.F32.S32 R6, R6 ;  /* 0x0000000600067245 */ /* 0x000fe40000201400 */
[----:B------:R-:W-:Y:S02]  /*13cd0*/  FSEL R179, R18, -INF , !P3 ;  /* 0xff80000012b37808 */ /* 0x000fe40005800000 */
[----:B------:R-:W-:Y:S01]  /*13ce0*/  IABS R8, R2 ;  /* 0x0000000200087213 */ /* 0x000fe20000000000 */
[----:B------:R-:W-:Y:S01]  /*13cf0*/  FFMA.FTZ R25, R6, -UR19, R25 ;  /* 0x8000001306197c23 */ /* 0x000fe20008010019 */
[----:B------:R-:W-:Y:S01]  /*13d00*/  IABS R2, R7 ;  /* 0x0000000700027213 */ /* 0x000fe20000000000 */
[----:B------:R-:W-:Y:S01]  /*13d10*/  IMAD.MOV.U32 R7, RZ, RZ, R9 ;  /* 0x000000ffff077224 */ /* 0x000fe200078e0009 */
[-C--:B------:R-:W-:Y:S02]  /*13d20*/  ISETP.GE.AND P3, PT, R5, R213.reuse, PT ;  /* 0x000000d50500720c */ /* 0x080fe40003f66270 */
[----:B------:R-:W-:Y:S02]  /*13d30*/  FSEL R178, R19, -INF , !P0 ;  /* 0xff80000013b27808 */ /* 0x000fe40004000000 */
[----:B------:R-:W-:Y:S02]  /*13d40*/  FSEL R237, R22, -INF , !P1 ;  /* 0xff80000016ed7808 */ /* 0x000fe40004800000 */
[----:B------:R-:W-:Y:S02]  /*13d50*/  FSEL R240, R23, -INF , !P5 ;  /* 0xff80000017f07808 */ /* 0x000fe40006800000 */
[C---:B------:R-:W-:Y:S01]  /*13d60*/  ISETP.GE.AND P0, PT, R5.reuse, R212, PT ;  /* 0x000000d40500720c */ /* 0x040fe20003f06270 */
[----:B------:R-:W-:Y:S01]  /*13d70*/  LDSM.16.MT88.4 R20, [R186+0x10000] ;  /* 0x01000000ba14783b */ /* 0x000fe20000004200 */
[----:B------:R-:W-:Y:S02]  /*13d80*/  I2FP.F32.S32 R2, R2 ;  /* 0x0000000200027245 */ /* 0x000fe40000201400 */
[C---:B------:R-:W-:Y:S02]  /*13d90*/  ISETP.GE.AND P1, PT, R4.reuse, R213, PT ;  /* 0x000000d50400720c */ /* 0x040fe40003f26270 */
[----:B------:R-:W-:Y:S01]  /*13da0*/  ISETP.GE.AND P5, PT, R4, R212, PT ;  /* 0x000000d40400720c */ /* 0x000fe20003fa6270 */
[----:B------:R-:W-:Y:S01]  /*13db0*/  FFMA.FTZ R29, R2, -UR19, R29 ;  /* 0x80000013021d7c23 */ /* 0x000fe2000801001d */
[CC--:B------:R-:W-:Y:S01]  /*13dc0*/  ISETP.GE.OR P3, PT, R5.reuse, R217.reuse, !P3 ;  /* 0x000000d90500720c */ /* 0x0c0fe20005f66670 */
[----:B------:R-:W-:Y:S01]  /*13dd0*/  VIADD R2, R0, 0x38 ;  /* 0x0000003800027836 */ /* 0x000fe20000000000 */
[-C--:B------:R-:W-:Y:S01]  /*13de0*/  ISETP.GE.OR P0, PT, R5, R216.reuse, !P0 ;  /* 0x000000d80500720c */ /* 0x080fe20004706670 */
[--C-:B------:R-:W-:Y:S01]  /*13df0*/  IMAD.IADD R5, R214, 0x1, -R4.reuse ;  /* 0x00000001d6057824 */ /* 0x100fe200078e0a04 */
[----:B------:R-:W-:Y:S01]  /*13e00*/  FSEL R236, R25, -INF , !P4 ;  /* 0xff80000019ec7808 */ /* 0x000fe20006000000 */
[----:B------:R-:W-:Y:S01]  /*13e10*/  VIADD R0, R0, 0x39 ;  /* 0x0000003900007836 */ /* 0x000fe20000000000 */
[C---:B------:R-:W-:Y:S02]  /*13e20*/  ISETP.GE.OR P1, PT, R4.reuse, R217, !P1 ;  /* 0x000000d90400720c */ /* 0x040fe40004f26670 */
[----:B------:R-:W-:Y:S01]  /*13e30*/  ISETP.GE.OR P5, PT, R4, R216, !P5 ;  /* 0x000000d80400720c */ /* 0x000fe20006fa6670 */
[----:B------:R-:W-:Y:S01]  /*13e40*/  IMAD.IADD R4, R215, 0x1, -R4 ;  /* 0x00000001d7047824 */ /* 0x000fe200078e0a04 */
[----:B------:R-:W-:Y:S02]  /*13e50*/  FSEL R235, R24, -INF , !P3 ;  /* 0xff80000018eb7808 */ /* 0x000fe40005800000 */
[C---:B------:R-:W-:Y:S02]  /*13e60*/  ISETP.GE.AND P3, PT, R3.reuse, R213, PT ;  /* 0x000000d50300720c */ /* 0x040fe40003f66270 */
[C---:B------:R-:W-:Y:S02]  /*13e70*/  ISETP.GE.AND P4, PT, R3.reuse, R212, PT ;  /* 0x000000d40300720c */ /* 0x040fe40003f86270 */
[C---:B------:R-:W-:Y:S02]  /*13e80*/  ISETP.GE.OR P3, PT, R3.reuse, R217, !P3 ;  /* 0x000000d90300720c */ /* 0x040fe40005f66670 */
[----:B------:R-:W-:Y:S01]  /*13e90*/  ISETP.GE.OR P4, PT, R3, R216, !P4 ;  /* 0x000000d80300720c */ /* 0x000fe20006786670 */
[----:B------:R-:W-:Y:S01]  /*13ea0*/  IMAD.IADD R3, R215, 0x1, -R3 ;  /* 0x00000001d7037824 */ /* 0x000fe200078e0a03 */
[----:B------:R-:W-:Y:S02]  /*13eb0*/  I2FP.F32.S32 R7, R7 ;  /* 0x0000000700077245 */ /* 0x000fe40000201400 */
[----:B------:R-:W-:Y:S02]  /*13ec0*/  IABS R5, R5 ;  /* 0x0000000500057213 */ /* 0x000fe40000000000 */
[----:B------:R-:W-:Y:S01]  /*13ed0*/  IABS R6, R4 ;  /* 0x0000000400067213 */ /* 0x000fe20000000000 */
[----:B------:R-:W-:Y:S01]  /*13ee0*/  IMAD.IADD R4, R214, 0x1, -R0 ;  /* 0x00000001d6047824 */ /* 0x000fe200078e0a00 */
[----:B------:R-:W-:Y:S01]  /*13ef0*/  I2FP.F32.S32 R5, R5 ;  /* 0x0000000500057245 */ /* 0x000fe20000201400 */
[----:B------:R-:W-:Y:S01]  /*13f00*/  FFMA.FTZ R26, R7, -UR19, R26 ;  /* 0x80000013071a7c23 */ /* 0x000fe2000801001a */
[----:B------:R-:W-:Y:S02]  /*13f10*/  IABS R7, R3 ;  /* 0x0000000300077213 */ /* 0x000fe40000000000 */
[----:B------:R-:W-:Y:S01]  /*13f20*/  IABS R3, R4 ;  /* 0x0000000400037213 */ /* 0x000fe20000000000 */
[----:B------:R-:W-:Y:S01]  /*13f30*/  FFMA.FTZ R28, R5, -UR19, R28 ;  /* 0x80000013051c7c23 */ /* 0x000fe2000801001c */
[----:B------:R-:W-:Y:S01]  /*13f40*/  FMNMX.FTZ R4, R174, R133, !PT ;  /* 0x00000085ae047209 */ /* 0x000fe20007810000 */
[----:B------:R-:W-:Y:S01]  /*13f50*/  IMAD.IADD R5, R214, 0x1, -R2 ;  /* 0x00000001d6057824 */ /* 0x000fe200078e0a02 */
[----:B------:R-:W-:Y:S02]  /*13f60*/  I2FP.F32.S32 R6, R6 ;  /* 0x0000000600067245 */ /* 0x000fe40000201400 */
[----:B------:R-:W-:Y:S02]  /*13f70*/  FMNMX.FTZ R4, R175, R4, !PT ;  /* 0x00000004af047209 */ /* 0x000fe40007810000 */
[----:B------:R-:W-:Y:S01]  /*13f80*/  IABS R5, R5 ;  /* 0x0000000500057213 */ /* 0x000fe20000000000 */
[----:B------:R-:W-:Y:S01]  /*13f90*/  FFMA.FTZ R30, R6, -UR19, R30 ;  /* 0x80000013061e7c23 */ /* 0x000fe2000801001e */
[----:B------:R-:W-:Y:S02]  /*13fa0*/  FMNMX.FTZ R4, R168, R4, !PT ;  /* 0x00000004a8047209 */ /* 0x000fe40007810000 */
[----:B------:R-:W-:Y:S02]  /*13fb0*/  I2FP.F32.S32 R6, R5 ;  /* 0x0000000500067245 */ /* 0x000fe40000201400 */
[----:B------:R-:W-:Y:S02]  /*13fc0*/  FMNMX.FTZ R4, R169, R4, !PT ;  /* 0x00000004a9047209 */ /* 0x000fe40007810000 */
[----:B------:R-:W-:Y:S01]  /*13fd0*/  I2FP.F32.S32 R5, R3 ;  /* 0x0000000300057245 */ /* 0x000fe20000201400 */
[----:B------:R-:W-:Y:S01]  /*13fe0*/  FFMA.FTZ R32, R6, -UR19, R32 ;  /* 0x8000001306207c23 */ /* 0x000fe20008010020 */
[----:B------:R-:W-:Y:S02]  /*13ff0*/  FMNMX.FTZ R3, R176, R134, !PT ;  /* 0x00000086b0037209 */ /* 0x000fe40007810000 */
[----:B------:R-:W-:Y:S01]  /*14000*/  FMNMX.FTZ R4, R219, R4, !PT ;  /* 0x00000004db047209 */ /* 0x000fe20007810000 */
[----:B------:R-:W-:Y:S01]  /*14010*/  FFMA.FTZ R33, R5, -UR19, R33 ;  /* 0x8000001305217c23 */ /* 0x000fe20008010021 */
[----:B------:R-:W-:Y:S01]  /*14020*/  FMNMX.FTZ R3, R177, R3, !PT ;  /* 0x00000003b1037209 */ /* 0x000fe20007810000 */
[----:B------:R-:W-:Y:S01]  /*14030*/  IMAD.IADD R5, R215, 0x1, -R2 ;  /* 0x00000001d7057824 */ /* 0x000fe200078e0a02 */
[----:B------:R-:W-:Y:S02]  /*14040*/  FMNMX.FTZ R4, R220, R4, !PT ;  /* 0x00000004dc047209 */ /* 0x000fe40007810000 */
[----:B------:R-:W-:Y:S02]  /*14050*/  FMNMX.FTZ R3, R170, R3, !PT ;  /* 0x00000003aa037209 */ /* 0x000fe40007810000 */
[----:B------:R-:W-:Y:S02]  /*14060*/  FMNMX.FTZ R4, R181, R4, !PT ;  /* 0x00000004b5047209 */ /* 0x000fe40007810000 */
[----:B------:R-:W-:Y:S02]  /*14070*/  FMNMX.FTZ R3, R171, R3, !PT ;  /* 0x00000003ab037209 */ /* 0x000fe40007810000 */
[----:B------:R-:W-:Y:S02]  /*14080*/  FSEL R232, R26, -INF , !P0 ;  /* 0xff8000001ae87808 */ /* 0x000fe40004000000 */
[----:B------:R-:W-:Y:S02]  /*14090*/  ISETP.GE.AND P0, PT, R2, R213, PT ;  /* 0x000000d50200720c */ /* 0x000fe40003f06270 */
[----:B------:R-:W-:Y:S02]  /*140a0*/  FMNMX.FTZ R4, R180, R4, !PT ;  /* 0x00000004b4047209 */ /* 0x000fe40007810000 */
[----:B------:R-:W-:Y:S02]  /*140b0*/  FMNMX.FTZ R3, R182, R3, !PT ;  /* 0x00000003b6037209 */ /* 0x000fe40007810000 */
[----:B------:R-:W-:Y:S02]  /*140c0*/  FSEL R234, R28, -INF , !P1 ;  /* 0xff8000001cea7808 */ /* 0x000fe40004800000 */
[----:B------:R-:W-:Y:S02]  /*140d0*/  ISETP.GE.OR P0, PT, R2, R217, !P0 ;  /* 0x000000d90200720c */ /* 0x000fe40004706670 */
[----:B------:R-:W-:Y:S02]  /*140e0*/  FMNMX.FTZ R4, R242, R4, !PT ;  /* 0x00000004f2047209 */ /* 0x000fe40007810000 */
[----:B------:R-:W-:Y:S02]  /*140f0*/  ISETP.GE.AND P1, PT, R2, R212, PT ;  /* 0x000000d40200720c */ /* 0x000fe40003f26270 */
[----:B------:R-:W-:Y:S02]  /*14100*/  FMNMX.FTZ R3, R183, R3, !PT ;  /* 0x00000003b7037209 */ /* 0x000fe40007810000 */
[----:B------:R-:W-:Y:S02]  /*14110*/  FSEL R233, R29, -INF , !P3 ;  /* 0xff8000001de97808 */ /* 0x000fe40005800000 */
[----:B------:R-:W-:Y:S02]  /*14120*/  FSEL R231, R32, -INF , !P0 ;  /* 0xff80000020e77808 */ /* 0x000fe40004000000 */
[----:B------:R-:W-:Y:S02]  /*14130*/  FMNMX.FTZ R4, R241, R4, !PT ;  /* 0x00000004f1047209 */ /* 0x000fe40007810000 */
[----:B------:R-:W-:Y:S02]  /*14140*/  ISETP.GE.OR P1, PT, R2, R216, !P1 ;  /* 0x000000d80200720c */ /* 0x000fe40004f26670 */
[C---:B------:R-:W-:Y:S02]  /*14150*/  ISETP.GE.AND P3, PT, R0.reuse, R213, PT ;  /* 0x000000d50000720c */ /* 0x040fe40003f66270 */
[C---:B------:R-:W-:Y:S02]  /*14160*/  ISETP.GE.AND P0, PT, R0.reuse, R212, PT ;  /* 0x000000d40000720c */ /* 0x040fe40003f06270 */
[----:B------:R-:W-:Y:S02]  /*14170*/  FMNMX.FTZ R2, R179, R3, !PT ;  /* 0x00000003b3027209 */ /* 0x000fe40007810000 */
[----:B------:R-:W-:Y:S01]  /*14180*/  FMNMX.FTZ R3, R235, R4, !PT ;  /* 0x00000004eb037209 */ /* 0x000fe20007810000 */
[----:B------:R-:W-:Y:S01]  /*14190*/  IMAD.IADD R4, R215, 0x1, -R0 ;  /* 0x00000001d7047824 */ /* 0x000fe200078e0a00 */
[C---:B------:R-:W-:Y:S02]  /*141a0*/  ISETP.GE.OR P3, PT, R0.reuse, R217, !P3 ;  /* 0x000000d90000720c */ /* 0x040fe40005f66670 */
[----:B------:R-:W-:Y:S02]  /*141b0*/  ISETP.GE.OR P0, PT, R0, R216, !P0 ;  /* 0x000000d80000720c */ /* 0x000fe40004706670 */
[----:B------:R-:W-:Y:S02]  /*141c0*/  FMNMX.FTZ R0, R178, R2, !PT ;  /* 0x00000002b2007209 */ /* 0x000fe40007810000 */
[----:B------:R-:W-:Y:S02]  /*141d0*/  I2FP.F32.S32 R8, R8 ;  /* 0x0000000800087245 */ /* 0x000fe40000201400 */
[----:B------:R-:W-:Y:S02]  /*141e0*/  FMNMX.FTZ R3, R236, R3, !PT ;  /* 0x00000003ec037209 */ /* 0x000fe40007810000 */
[----:B------:R-:W-:Y:S01]  /*141f0*/  IABS R5, R5 ;  /* 0x0000000500057213 */ /* 0x000fe20000000000 */
[----:B------:R-:W-:Y:S01]  /*14200*/  FFMA.FTZ R27, R8, -UR19, R27 ;  /* 0x80000013081b7c23 */ /* 0x000fe2000801001b */
[----:B------:R-:W-:Y:S02]  /*14210*/  FMNMX.FTZ R0, R237, R0, !PT ;  /* 0x00000000ed007209 */ /* 0x000fe40007810000 */
[----:B------:R-:W-:Y:S02]  /*14220*/  FMNMX.FTZ R3, R234, R3, !PT ;  /* 0x00000003ea037209 */ /* 0x000fe40007810000 */
[----:B------:R-:W-:Y:S01]  /*14230*/  IABS R2, R4 ;  /* 0x0000000400027213 */ /* 0x000fe20000000000 */
[----:B------:R-:W-:Y:S01]  /*14240*/  IMAD.MOV.U32 R4, RZ, RZ, R5 ;  /* 0x000000ffff047224 */ /* 0x000fe200078e0005 */
[----:B------:R-:W-:Y:S02]  /*14250*/  FMNMX.FTZ R0, R240, R0, !PT ;  /* 0x00000000f0007209 */ /* 0x000fe40007810000 */
[----:B------:R-:W-:Y:S02]  /*14260*/  I2FP.F32.S32 R7, R7 ;  /* 0x0000000700077245 */ /* 0x000fe40000201400 */
[----:B------:R-:W-:Y:S02]  /*14270*/  FMNMX.FTZ R3, R233, R3, !PT ;  /* 0x00000003e9037209 */ /* 0x000fe40007810000 */
[----:B------:R-:W-:Y:S01]  /*14280*/  FSEL R223, R27, -INF , !P6 ;  /* 0xff8000001bdf7808 */ /* 0x000fe20007000000 */
[----:B------:R-:W-:Y:S01]  /*14290*/  FFMA.FTZ R31, R7, -UR19, R31 ;  /* 0x80000013071f7c23 */ /* 0x000fe2000801001f */
[----:B------:R-:W-:Y:S02]  /*142a0*/  FMNMX.FTZ R0, R232, R0, !PT ;  /* 0x00000000e8007209 */ /* 0x000fe40007810000 */
[----:B------:R-:W-:Y:S02]  /*142b0*/  FSEL R230, R33, -INF , !P3 ;  /* 0xff80000021e67808 */ /* 0x000fe40005800000 */
[----:B------:R-:W-:Y:S02]  /*142c0*/  I2FP.F32.S32 R4, R4 ;  /* 0x0000000400047245 */ /* 0x000fe40000201400 */
[----:B------:R-:W-:Y:S02]  /*142d0*/  FMNMX.FTZ R3, R231, R3, !PT ;  /* 0x00000003e7037209 */ /* 0x000fe40007810000 */
[----:B------:R-:W-:Y:S01]  /*142e0*/  FSEL R247, R30, -INF , !P5 ;  /* 0xff8000001ef77808 */ /* 0x000fe20006800000 */
[----:B------:R-:W-:Y:S01]  /*142f0*/  FFMA.FTZ R34, R4, -UR19, R34 ;  /* 0x8000001304227c23 */ /* 0x000fe20008010022 */
[----:B------:R-:W-:Y:S01]  /*14300*/  FMNMX.FTZ R0, R223, R0, !PT ;  /* 0x00000000df007209 */ /* 0x000fe20007810000 */
[----:B------:R-:W-:Y:S01]  /*14310*/  IMAD.U32 R4, RZ, RZ, UR39 ;  /* 0x00000027ff047e24 */ /* 0x000fe2000f8e00ff */
[----:B------:R-:W-:Y:S02]  /*14320*/  FMNMX.FTZ R3, R230, R3, !PT ;  /* 0x00000003e6037209 */ /* 0x000fe40007810000 */
[----:B------:R-:W-:Y:S02]  /*14330*/  I2FP.F32.S32 R2, R2 ;  /* 0x0000000200027245 */ /* 0x000fe40000201400 */
[----:B------:R-:W-:Y:S01]  /*14340*/  FSEL R249, R31, -INF , !P4 ;  /* 0xff8000001ff97808 */ /* 0x000fe20006000000 */
[----:B------:R-:W1:Y:S01]  /*14350*/  SHFL.BFLY PT, R6, R3, 0x2, 0x1f ;  /* 0x0c401f0003067f89 */ /* 0x000e6200000e0000 */
[----:B------:R-:W-:Y:S01]  /*14360*/  FMNMX.FTZ R0, R247, R0, !PT ;  /* 0x00000000f7007209 */ /* 0x000fe20007810000 */
[----:B------:R-:W-:Y:S01]  /*14370*/  FFMA.FTZ R35, R2, -UR19, R35 ;  /* 0x8000001302237c23 */ /* 0x000fe20008010023 */
[----:B------:R-:W-:Y:S05]  /*14380*/  FSEL R248, R34, -INF , !P1 ;  /* 0xff80000022f87808 */ /* 0x000fea0004800000 */
[----:B------:R-:W-:Y:S01]  /*14390*/  LDSM.16.MT88.4 R28, [R188+0x10000] ;  /* 0x01000000bc1c783b */ /* 0x000fe20000004200 */
[----:B------:R-:W-:Y:S02]  /*143a0*/  FMNMX.FTZ R0, R249, R0, !PT ;  /* 0x00000000f9007209 */ /* 0x000fe40007810000 */
[----:B------:R-:W-:Y:S02]  /*143b0*/  FSEL R135, R35, -INF , !P0 ;  /* 0xff80000023877808 */ /* 0x000fe40004000000 */
[----:B------:R-:W-:Y:S02]  /*143c0*/  FMNMX.FTZ R0, R248, R0, !PT ;  /* 0x00000000f8007209 */ /* 0x000fe40007810000 */
[----:B--2---:R-:W-:Y:S01]  /*143d0*/  LOP3.LUT R5, R251, UR36, R4, 0x96, !PT ;  /* 0x00000024fb057c12 */ /* 0x004fe2000f8e9604 */
[----:B------:R-:W-:Y:S01]  /*143e0*/  UIADD3 UR36, UR36, 0x1, URZ ;  /* 0x0000000124247890 */ /* 0x000fe2000fffe03f */
[----:B------:R-:W-:Y:S02]  /*143f0*/  FMNMX.FTZ R0, R135, R0, !PT ;  /* 0x0000000087007209 */ /* 0x000fe40007810000 */
[----:B----4-:R-:W-:Y:S01]  /*14400*/  LOP3.LUT R4, R229, UR22, R250, 0x96, !PT ;  /* 0x00000016e5047c12 */ /* 0x010fe2000f8e96fa */
[----:B------:R-:W-:Y:S01]  /*14410*/  IMAD.WIDE.U32 R8, R5, -0x326172a9, RZ ;  /* 0xcd9e8d5705087825 */ /* 0x000fe200078e00ff */
[----:B------:R-:W-:Y:S01]  /*14420*/  UIADD3 UR22, UR39, 0x646e171e, URZ ;  /* 0x646e171e27167890 */ /* 0x000fe2000fffe03f */
[----:B------:R-:W2:Y:S02]  /*14430*/  SHFL.BFLY PT, R2, R0, 0x2, 0x1f ;  /* 0x0c401f0000027f89 */ /* 0x000ea400000e0000 */
[----:B------:R-:W-:Y:S01]  /*14440*/  IMAD.WIDE.U32 R14, R4, -0x326172a9, RZ ;  /* 0xcd9e8d57040e7825 */ /* 0x000fe200078e00ff */
[----:B-----5:R-:W-:Y:S02]  /*14450*/  LOP3.LUT R4, R9, UR33, R238, 0x96, !PT ;  /* 0x0000002109047c12 */ /* 0x020fe4000f8e96ee */
[----:B-1----:R-:W-:Y:S02]  /*14460*/  FMNMX.FTZ R3, R3, R6, !PT ;  /* 0x0000000603037209 */ /* 0x002fe40007810000 */
[----:B------:R-:W-:Y:S01]  /*14470*/  LOP3.LUT R6, R15, UR32, R8, 0x96, !PT ;  /* 0x000000200f067c12 */ /* 0x000fe2000f8e9608 */
[----:B------:R-:W-:Y:S02]  /*14480*/  IMAD.WIDE.U32 R4, R4, -0x2daee0ad, RZ ;  /* 0xd2511f5304047825 */ /* 0x000fe400078e00ff */
[----:B------:R-:W1:Y:S02]  /*14490*/  SHFL.BFLY PT, R132, R3, 0x1, 0x1f ;  /* 0x0c201f0003847f89 */ /* 0x000e6400000e0000 */
[----:B------:R-:W-:Y:S01]  /*144a0*/  IMAD.WIDE.U32 R6, R6, -0x2daee0ad, RZ ;  /* 0xd2511f5306067825 */ /* 0x000fe200078e00ff */
[----:B------:R-:W-:Y:S04]  /*144b0*/  LOP3.LUT R5, R5, UR30, R228, 0x96, !PT ;  /* 0x0000001e05057c12 */ /* 0x000fe8000f8e96e4 */
[----:B------:R-:W-:Y:S01]  /*144c0*/  LOP3.LUT R8, R7, UR28, R4, 0x96, !PT ;  /* 0x0000001c07087c12 */ /* 0x000fe2000f8e9604 */
[----:B------:R-:W-:Y:S04]  /*144d0*/  IMAD.WIDE.U32 R4, R5, -0x326172a9, RZ ;  /* 0xcd9e8d5705047825 */ /* 0x000fe800078e00ff */
[----:B------:R-:W-:Y:S01]  /*144e0*/  IMAD.WIDE.U32 R8, R8, -0x326172a9, RZ ;  /* 0xcd9e8d5708087825 */ /* 0x000fe200078e00ff */
[----:B--2---:R-:W-:Y:S02]  /*144f0*/  FMNMX.FTZ R0, R0, R2, !PT ;  /* 0x0000000200007209 */ /* 0x004fe40007810000 */
[----:B------:R-:W-:Y:S02]  /*14500*/  LOP3.LUT R5, R5, UR29, R14, 0x96, !PT ;  /* 0x0000001d05057c12 */ /* 0x000fe4000f8e960e */
[----:B------:R-:W-:Y:S01]  /*14510*/  LOP3.LUT R10, R9, UR27, R4, 0x96, !PT ;  /* 0x0000001b090a7c12 */ /* 0x000fe2000f8e9604 */
[----:B------:R-:W2:Y:S02]  /*14520*/  SHFL.BFLY PT, R2, R0, 0x1, 0x1f ;  /* 0x0c201f0000027f89 */ /* 0x000ea400000e0000 */
[----:B------:R-:W-:Y:S01]  /*14530*/  IMAD.WIDE.U32 R4, R5, -0x2daee0ad, RZ ;  /* 0xd2511f5305047825 */ /* 0x000fe200078e00ff */
[----:B-1----:R-:W-:Y:S03]  /*14540*/  FMNMX.FTZ R132, R3, R132, !PT ;  /* 0x0000008403847209 */ /* 0x002fe60007810000 */
[----:B------:R-:W-:Y:S01]  /*14550*/  IMAD.WIDE.U32 R10, R10, -0x2daee0ad, RZ ;  /* 0xd2511f530a0a7825 */ /* 0x000fe200078e00ff */
[----:B------:R-:W-:Y:S02]  /*14560*/  LOP3.LUT R6, R5, UR26, R6, 0x96, !PT ;  /* 0x0000001a05067c12 */ /* 0x000fe4000f8e9606 */
[C---:B------:R-:W-:Y:S01]  /*14570*/  FSETP.NEU.FTZ.AND P1, PT, R132.reuse, -INF , PT ;  /* 0xff8000008400780b */ /* 0x040fe20003f3d000 */
[----:B------:R-:W-:Y:S01]  /*14580*/  FMUL.FTZ R172, R132, UR4 ;  /* 0x0000000484ac7c20 */ /* 0x000fe20008410000 */
[----:B------:R-:W-:Y:S01]  /*14590*/  LOP3.LUT R4, R11, UR14, R4, 0x96, !PT ;  /* 0x0000000e0b047c12 */ /* 0x000fe2000f8e9604 */
[----:B------:R-:W-:Y:S03]  /*145a0*/  IMAD.WIDE.U32 R6, R6, -0x326172a9, RZ ;  /* 0xcd9e8d5706067825 */ /* 0x000fe600078e00ff */
[----:B------:R-:W-:Y:S01]  /*145b0*/  FSEL R172, R172, RZ, P1 ;  /* 0x000000ffacac7208 */ /* 0x000fe20000800000 */
[----:B------:R-:W-:Y:S01]  /*145c0*/  IMAD.WIDE.U32 R4, R4, -0x326172a9, RZ ;  /* 0xcd9e8d5704047825 */ /* 0x000fe200078e00ff */
[----:B------:R-:W-:Y:S03]  /*145d0*/  LOP3.LUT R9, R7, UR15, R8, 0x96, !PT ;  /* 0x0000000f07097c12 */ /* 0x000fe6000f8e9608 */
[----:B------:R-:W-:Y:S01]  /*145e0*/  FFMA.FTZ R7, R168, UR4, -R172 ;  /* 0x00000004a8077c23 */ /* 0x000fe200080108ac */
[----:B------:R-:W-:Y:S02]  /*145f0*/  SHF.R.U32.HI R12, RZ, 0x18, R4 ;  /* 0x00000018ff0c7819 */ /* 0x000fe40000011604 */
[----:B--2---:R-:W-:Y:S01]  /*14600*/  FMNMX.FTZ R3, R0, R2, !PT ;  /* 0x0000000200037209 */ /* 0x004fe20007810000 */
[----:B------:R-:W-:Y:S01]  /*14610*/  FFMA.FTZ R2, R169, UR4, -R172 ;  /* 0x00000004a9027c23 */ /* 0x000fe200080108ac */
[----:B------:R1:W-:Y:S01]  /*14620*/  MUFU.EX2 R245, R7 ;  /* 0x0000000700f57308 */ /* 0x0003e20000000800 */
[C---:B------:R-:W-:Y:S02]  /*14630*/  LOP3.LUT R0, R4.reuse, 0xffff, RZ, 0xc0, !PT ;  /* 0x0000ffff04007812 */ /* 0x040fe400078ec0ff */
[C---:B------:R-:W-:Y:S01]  /*14640*/  FMUL.FTZ R173, R3.reuse, UR4 ;  /* 0x0000000403ad7c20 */ /* 0x040fe20008410000 */
[----:B------:R-:W-:Y:S02]  /*14650*/  FSETP.NEU.FTZ.AND P0, PT, R3, -INF , PT ;  /* 0xff8000000300780b */ /* 0x000fe40003f1d000 */
[----:B------:R-:W-:Y:S04]  /*14660*/  LOP3.LUT R6, R5, UR25, R6, 0x96, !PT ;  /* 0x0000001905067c12 */ /* 0x000fe8000f8e9606 */
[----:B------:R2:W3:Y:S01]  /*14670*/  MUFU.EX2 R244, R2 ;  /* 0x0000000200f47308 */ /* 0x0004e20000000800 */
[----:B------:R-:W-:Y:S02]  /*14680*/  FSEL R173, R173, RZ, P0 ;  /* 0x000000ffadad7208 */ /* 0x000fe40000000000 */
[----:B------:R-:W-:Y:S02]  /*14690*/  SHF.R.U32.HI R8, RZ, 0x10, R4 ;  /* 0x00000010ff087819 */ /* 0x000fe40000011604 */
[----:B------:R-:W-:Y:S02]  /*146a0*/  SHF.R.U32.HI R0, RZ, 0x8, R0 ;  /* 0x00000008ff007819 */ /* 0x000fe40000011600 */
[----:B-1----:R-:W-:Y:S01]  /*146b0*/  LOP3.LUT R7, R4, 0xff, RZ, 0xc0, !PT ;  /* 0x000000ff04077812 */ /* 0x002fe200078ec0ff */
[----:B------:R-:W-:Y:S03]  /*146c0*/  IMAD.WIDE.U32 R4, R9, -0x2daee0ad, RZ ;  /* 0xd2511f5309047825 */ /* 0x000fe600078e00ff */
[----:B------:R-:W-:Y:S01]  /*146d0*/  LOP3.LUT R9, R4, 0xff, RZ, 0xc0, !PT ;  /* 0x000000ff04097812 */ /* 0x000fe200078ec0ff */
[--C-:B--2---:R-:W-:Y:S01]  /*146e0*/  FFMA.FTZ R2, R170, UR4, -R173.reuse ;  /* 0x00000004aa027c23 */ /* 0x104fe200080108ad */
[----:B------:R-:W-:Y:S02]  /*146f0*/  PRMT R170, R7, 0x5410, R0 ;  /* 0x0000541007aa7816 */ /* 0x000fe40000000000 */
[----:B------:R-:W-:Y:S01]  /*14700*/  LOP3.LUT R7, R5, UR22, R10, 0x96, !PT ;  /* 0x0000001605077c12 */ /* 0x000fe2000f8e960a */
[----:B------:R1:W-:Y:S01]  /*14710*/  MUFU.EX2 R243, R2 ;  /* 0x0000000200f37308 */ /* 0x0003e20000000800 */
[----:B------:R-:W-:Y:S01]  /*14720*/  LOP3.LUT R0, R4, 0xffff, RZ, 0xc0, !PT ;  /* 0x0000ffff04007812 */ /* 0x000fe200078ec0ff */
[--C-:B------:R-:W-:Y:S01]  /*14730*/  FFMA.FTZ R5, R171, UR4, -R173.reuse ;  /* 0x00000004ab057c23 */ /* 0x100fe200080108ad */
[--C-:B------:R-:W-:Y:S02]  /*14740*/  SHF.R.U32.HI R11, RZ, 0x10, R4.reuse ;  /* 0x00000010ff0b7819 */ /* 0x100fe40000011604 */
[----:B------:R-:W-:Y:S02]  /*14750*/  SHF.R.U32.HI R10, RZ, 0x18, R4 ;  /* 0x00000018ff0a7819 */ /* 0x000fe40000011604 */
[--C-:B------:R-:W-:Y:S03]  /*14760*/  HSET2.LE.AND R170, R170, R225.reuse, PT ;  /* 0x000000e1aaaa7233 */ /* 0x100fe60003803000 */
[----:B------:R2:W4:Y:S01]  /*14770*/  MUFU.EX2 R246, R5 ;  /* 0x0000000500f67308 */ /* 0x0005220000000800 */
[----:B-1----:R-:W-:Y:S02]  /*14780*/  LOP3.LUT R2, R8, 0xff, RZ, 0xc0, !PT ;  /* 0x000000ff08027812 */ /* 0x002fe400078ec0ff */
[----:B------:R-:W-:Y:S02]  /*14790*/  SHF.R.U32.HI R8, RZ, 0x8, R0 ;  /* 0x00000008ff087819 */ /* 0x000fe40000011600 */
[C---:B------:R-:W-:Y:S02]  /*147a0*/  LOP3.LUT R0, R6.reuse, 0xffff, RZ, 0xc0, !PT ;  /* 0x0000ffff06007812 */ /* 0x040fe400078ec0ff */
[----:B------:R-:W-:Y:S01]  /*147b0*/  PRMT R224, R9, 0x5410, R8 ;  /* 0x0000541009e07816 */ /* 0x000fe20000000008 */
[----:B------:R-:W-:Y:S01]  /*147c0*/  FFMA.FTZ R8, R175, UR4, -R172 ;  /* 0x00000004af087c23 */ /* 0x000fe200080108ac */
[----:B--2---:R-:W-:Y:S02]  /*147d0*/  LOP3.LUT R5, R6, 0xff, RZ, 0xc0, !PT ;  /* 0x000000ff06057812 */ /* 0x004fe400078ec0ff */
[----:B------:R-:W-:Y:S01]  /*147e0*/  SHF.R.U32.HI R4, RZ, 0x8, R0 ;  /* 0x00000008ff047819 */ /* 0x000fe20000011600 */
[----:B------:R1:W-:Y:S01]  /*147f0*/  MUFU.EX2 R218, R8 ;  /* 0x0000000800da7308 */ /* 0x0003e20000000800 */
[----:B------:R-:W-:Y:S01]  /*14800*/  PRMT R12, R2, 0x5410, R12 ;  /* 0x00005410020c7816 */ /* 0x000fe2000000000c */
[----:B------:R-:W-:Y:S01]  /*14810*/  FFMA.FTZ R2, R174, UR4, -R172 ;  /* 0x00000004ae027c23 */ /* 0x000fe200080108ac */
[----:B------:R-:W-:Y:S02]  /*14820*/  PRMT R168, R5, 0x5410, R4 ;  /* 0x0000541005a87816 */ /* 0x000fe40000000004 */
[--C-:B------:R-:W-:Y:S02]  /*14830*/  SHF.R.U32.HI R5, RZ, 0x10, R6.reuse ;  /* 0x00000010ff057819 */ /* 0x100fe40000011606 */
[----:B---3--:R-:W-:Y:S03]  /*14840*/  F2FP.F16.F32.PACK_AB R4, R244, R245 ;  /* 0x000000f5f404723e */ /* 0x008fe600000000ff */
[----:B------:R-:W2:Y:S01]  /*14850*/  MUFU.EX2 R174, R2 ;  /* 0x0000000200ae7308 */ /* 0x000ea20000000800 */
[----:B------:R-:W-:Y:S02]  /*14860*/  LOP3.LUT R5, R5, 0xff, RZ, 0xc0, !PT ;  /* 0x000000ff05057812 */ /* 0x000fe400078ec0ff */
[--C-:B------:R-:W-:Y:S02]  /*14870*/  HSET2.LE.AND R171, R12, R225.reuse, PT ;  /* 0x000000e10cab7233 */ /* 0x100fe40003803000 */
[----:B------:R-:W-:Y:S02]  /*14880*/  LOP3.LUT R170, R170, R4, RZ, 0xc0, !PT ;  /* 0x00000004aaaa7212 */ /* 0x000fe400078ec0ff */
[----:B----4-:R-:W-:Y:S02]  /*14890*/  F2FP.F16.F32.PACK_AB R4, R246, R243 ;  /* 0x000000f3f604723e */ /* 0x010fe400000000ff */
[----:B-1----:R-:W-:Y:S01]  /*148a0*/  SHF.R.U32.HI R8, RZ, 0x18, R6 ;  /* 0x00000018ff087819 */ /* 0x002fe20000011606 */
[--C-:B------:R-:W-:Y:S01]  /*148b0*/  FFMA.FTZ R6, R176, UR4, -R173.reuse ;  /* 0x00000004b0067c23 */ /* 0x100fe200080108ad */
[----:B------:R-:W-:Y:S02]  /*148c0*/  LOP3.LUT R171, R171, R4, RZ, 0xc0, !PT ;  /* 0x00000004abab7212 */ /* 0x000fe400078ec0ff */
[----:B------:R-:W-:Y:S01]  /*148d0*/  PRMT R169, R5, 0x5410, R8 ;  /* 0x0000541005a97816 */ /* 0x000fe20000000008 */
[----:B------:R1:W-:Y:S01]  /*148e0*/  MUFU.EX2 R175, R6 ;  /* 0x0000000600af7308 */ /* 0x0003e20000000800 */
[----:B------:R-:W-:Y:S01]  /*148f0*/  FFMA.FTZ R5, R177, UR4, -R173 ;  /* 0x00000004b1057c23 */ /* 0x000fe200080108ad */
[--C-:B------:R-:W-:Y:S02]  /*14900*/  HSET2.LE.AND R168, R168, R225.reuse, PT ;  /* 0x000000e1a8a87233 */ /* 0x100fe40003803000 */
[----:B--2---:R-:W-:Y:S02]  /*14910*/  F2FP.F16.F32.PACK_AB R4, R218, R174 ;  /* 0x000000aeda04723e */ /* 0x004fe400000000ff */
[----:B------:R-:W-:Y:S04]  /*14920*/  LOP3.LUT R8, R7, 0xff, RZ, 0xc0, !PT ;  /* 0x000000ff07087812 */ /* 0x000fe800078ec0ff */
[----:B------:R2:W3:Y:S01]  /*14930*/  MUFU.EX2 R176, R5 ;  /* 0x0000000500b07308 */ /* 0x0004e20000000800 */
[----:B------:R-:W-:Y:S02]  /*14940*/  LOP3.LUT R168, R168, R4, RZ, 0xc0, !PT ;  /* 0x00000004a8a87212 */ /* 0x000fe400078ec0ff */
[--C-:B------:R-:W-:Y:S02]  /*14950*/  SHF.R.U32.HI R4, RZ, 0x10, R7.reuse ;  /* 0x00000010ff047819 */ /* 0x100fe40000011607 */
[----:B------:R-:W-:Y:S02]  /*14960*/  HSET2.LE.AND R169, R169, R225, PT ;  /* 0x000000e1a9a97233 */ /* 0x000fe40003803000 */
[----:B------:R-:W-:Y:S02]  /*14970*/  LOP3.LUT R2, R11, 0xff, RZ, 0xc0, !PT ;  /* 0x000000ff0b027812 */ /* 0x000fe400078ec0ff */
[----:B-1----:R-:W-:Y:S02]  /*14980*/  LOP3.LUT R6, R7, 0xffff, RZ, 0xc0, !PT ;  /* 0x0000ffff07067812 */ /* 0x002fe400078ec0ff */
[----:B------:R-:W-:Y:S02]  /*14990*/  SHF.R.U32.HI R7, RZ, 0x18, R7 ;  /* 0x00000018ff077819 */ /* 0x000fe40000011607 */
[----:B------:R-:W-:Y:S02]  /*149a0*/  FSEL R0, R132, RZ, P1 ;  /* 0x000000ff84007208 */ /* 0x000fe40000800000 */
[----:B------:R-:W-:Y:S02]  /*149b0*/  PRMT R222, R2, 0x5410, R10 ;  /* 0x0000541002de7816 */ /* 0x000fe4000000000a */
[----:B--2---:R-:W-:Y:S01]  /*149c0*/  SHF.R.U32.HI R5, RZ, 0x8, R6 ;  /* 0x00000008ff057819 */ /* 0x004fe20000011606 */
[----:B------:R-:W-:Y:S01]  /*149d0*/  FADD.FTZ R2, -R0, R133 ;  /* 0x0000008500027221 */ /* 0x000fe20000010100 */
[----:B------:R-:W-:Y:S01]  /*149e0*/  FSEL R0, R3, RZ, P0 ;  /* 0x000000ff03007208 */ /* 0x000fe20000000000 */
[----:B------:R-:W-:Y:S01]  /*149f0*/  FFMA.FTZ R133, R181, UR4, -R172 ;  /* 0x00000004b5857c23 */ /* 0x000fe200080108ac */
[----:B------:R-:W-:Y:S01]  /*14a00*/  PRMT R221, R8, 0x5410, R5 ;  /* 0x0000541008dd7816 */ /* 0x000fe20000000005 */
[----:B------:R-:W-:Y:S01]  /*14a10*/  FMUL.FTZ R2, R2, UR4 ;  /* 0x0000000402027c20 */ /* 0x000fe20008410000 */
[----:B------:R-:W-:Y:S01]  /*14a20*/  LOP3.LUT R5, R4, 0xff, RZ, 0xc0, !PT ;  /* 0x000000ff04057812 */ /* 0x000fe200078ec0ff */
[----:B------:R-:W-:Y:S01]  /*14a30*/  FADD.FTZ R0, -R0, R134 ;  /* 0x0000008600007221 */ /* 0x000fe20000010100 */
[----:B---3--:R-:W-:Y:S01]  /*14a40*/  F2FP.F16.F32.PACK_AB R4, R176, R175 ;  /* 0x000000afb004723e */ /* 0x008fe200000000ff */
[----:B------:R1:W-:Y:S01]  /*14a50*/  MUFU.EX2 R226, R133 ;  /* 0x0000008500e27308 */ /* 0x0003e20000000800 */
[----:B------:R-:W-:Y:S01]  /*14a60*/  PRMT R177, R5, 0x5410, R7 ;  /* 0x0000541005b17816 */ /* 0x000fe20000000007 */
[----:B------:R-:W-:Y:S01]  /*14a70*/  FMUL.FTZ R0, R0, UR4 ;  /* 0x0000000400007c20 */ /* 0x000fe20008410000 */
[----:B------:R-:W-:Y:S01]  /*14a80*/  LOP3.LUT R169, R169, R4, RZ, 0xc0, !PT ;  /* 0x00000004a9a97212 */ /* 0x000fe200078ec0ff */
[----:B------:R-:W-:Y:S02]  /*14a90*/  IMAD.U32 R4, RZ, RZ, UR36 ;  /* 0x00000024ff047e24 */ /* 0x000fe4000f8e00ff */
[--C-:B------:R-:W-:Y:S01]  /*14aa0*/  FFMA.FTZ R134, R220, UR4, -R172.reuse ;  /* 0x00000004dc867c23 */ /* 0x100fe200080108ac */
[----:B------:R-:W-:Y:S01]  /*14ab0*/  FFMA.FTZ R181, R233, UR4, -R172 ;  /* 0x00000004e9b57c23 */ /* 0x000fe200080108ac */
[----:B------:R-:W-:Y:S02]  /*14ac0*/  PLOP3.LUT P0, PT, PT, PT, UP0, 0x80, 0x0 ;  /* 0x000000000000781c */ /* 0x000fe40003f0f008 */
[----:B------:R-:W2:Y:S01]  /*14ad0*/  MUFU.EX2 R2, R2 ;  /* 0x0000000200027308 */ /* 0x000ea20000000800 */
[----:B------:R-:W-:Y:S05]  /*14ae0*/  LOP3.LUT R4, R251, UR39, R4, 0x96, !PT ;  /* 0x00000027fb047c12 */ /* 0x000fea000f8e9604 */
[----:B------:R-:W-:Y:S04]  /*14af0*/  IMAD.WIDE.U32 R8, R4, -0x326172a9, RZ ;  /* 0xcd9e8d5704087825 */ /* 0x000fe800078e00ff */
[----:B------:R-:W3:Y:S01]  /*14b00*/  MUFU.EX2 R0, R0 ;  /* 0x0000000000007308 */ /* 0x000ee20000000800 */
[--C-:B-1----:R-:W-:Y:S01]  /*14b10*/  FFMA.FTZ R133, R180, UR4, -R172.reuse ;  /* 0x00000004b4857c23 */ /* 0x102fe200080108ac */
[----:B------:R-:W-:Y:S01]  /*14b20*/  FFMA.FTZ R180, R231, UR4, -R172 ;  /* 0x00000004e7b47c23 */ /* 0x000fe200080108ac */
[----:B------:R-:W-:Y:S02]  /*14b30*/  LOP3.LUT R4, R9, UR33, R238, 0x96, !PT ;  /* 0x0000002109047c12 */ /* 0x000fe4000f8e96ee */
[----:B------:R-:W-:Y:S03]  /*14b40*/  LOP3.LUT R8, R15, UR32, R8, 0x96, !PT ;  /* 0x000000200f087c12 */ /* 0x000fe6000f8e9608 */
[----:B------:R-:W-:Y:S04]  /*14b50*/  IMAD.WIDE.U32 R4, R4, -0x2daee0ad, RZ ;  /* 0xd2511f5304047825 */ /* 0x000fe800078e00ff */
[C---:B--2---:R-:W-:Y:S01]  /*14b60*/  FMUL.FTZ R16, R2.reuse, R148 ;  /* 0x0000009402107220 */ /* 0x044fe20000410000 */
[----:B------:R1:W-:Y:S01]  /*14b70*/  MUFU.EX2 R229, R133 ;  /* 0x0000008500e57308 */ /* 0x0003e20000000800 */
[----:B------:R-:W-:Y:S01]  /*14b80*/  FMUL.FTZ R17, R2, R149 ;  /* 0x0000009502117220 */ /* 0x000fe20000410000 */
[----:B------:R-:W-:Y:S01]  /*14b90*/  IMAD.WIDE.U32 R8, R8, -0x2daee0ad, RZ ;  /* 0xd2511f5308087825 */ /* 0x000fe200078e00ff */
[----:B------:R-:W-:Y:S03]  /*14ba0*/  LOP3.LUT R6, R5, UR30, R228, 0x96, !PT ;  /* 0x0000001e05067c12 */ /* 0x000fe6000f8e96e4 */
[C---:B------:R-:W-:Y:S01]  /*14bb0*/  FMUL.FTZ R25, R2.reuse, R157 ;  /* 0x0000009d02197220 */ /* 0x040fe20000410000 */
[----:B------:R-:W-:Y:S01]  /*14bc0*/  FMUL.FTZ R24, R2, R156 ;  /* 0x0000009c02187220 */ /* 0x000fe20000410000 */
[----:B------:R-:W-:Y:S01]  /*14bd0*/  LOP3.LUT R9, R9, UR28, R4, 0x96, !PT ;  /* 0x0000001c09097c12 */ /* 0x000fe2000f8e9604 */
[----:B------:R-:W-:Y:S04]  /*14be0*/  IMAD.WIDE.U32 R6, R6, -0x326172a9, RZ ;  /* 0xcd9e8d5706067825 */ /* 0x000fe800078e00ff */
[C---:B---3--:R-:W-:Y:S01]  /*14bf0*/  FMUL.FTZ R11, R0.reuse, R143 ;  /* 0x0000008f000b7220 */ /* 0x048fe20000410000 */
[----:B------:R-:W-:Y:S01]  /*14c00*/  MUFU.EX2 R180, R180 ;  /* 0x000000b400b47308 */ /* 0x000fe20000000800 */
[C---:B------:R-:W-:Y:S01]  /*14c10*/  FMUL.FTZ R18, R0.reuse, R150 ;  /* 0x0000009600127220 */ /* 0x040fe20000410000 */
[C---:B------:R-:W-:Y:S01]  /*14c20*/  FMUL.FTZ R19, R0.reuse, R151 ;  /* 0x0000009700137220 */ /* 0x040fe20000410000 */
[----:B------:R-:W-:Y:S01]  /*14c30*/  LOP3.LUT R4, R7, UR29, R14, 0x96, !PT ;  /* 0x0000001d07047c12 */ /* 0x000fe2000f8e960e */
[C---:B------:R-:W-:Y:S01]  /*14c40*/  FMUL.FTZ R26, R0.reuse, R158 ;  /* 0x0000009e001a7220 */ /* 0x040fe20000410000 */
[----:B------:R-:W2:Y:S01]  /*14c50*/  LDSM.16.MT88.4 R12, [R185+0x10000] ;  /* 0x01000000b90c783b */ /* 0x000ea20000004200 */
[C---:B------:R-:W-:Y:S01]  /*14c60*/  FMUL.FTZ R27, R0.reuse, R159 ;  /* 0x0000009f001b7220 */ /* 0x040fe20000410000 */
[----:B------:R-:W-:Y:S01]  /*14c70*/  FMUL.FTZ R34, R0, R166 ;  /* 0x000000a600227220 */ /* 0x000fe20000410000 */
[----:B------:R-:W-:Y:S04]  /*14c80*/  IMAD.WIDE.U32 R4, R4, -0x2daee0ad, RZ ;  /* 0xd2511f5304047825 */ /* 0x000fe800078e00ff */
[----:B------:R-:W-:Y:S01]  /*14c90*/  FMUL.FTZ R35, R0, R167 ;  /* 0x000000a700237220 */ /* 0x000fe20000410000 */
[----:B------:R-:W-:Y:S01]  /*14ca0*/  MUFU.EX2 R181, R181 ;  /* 0x000000b500b57308 */ /* 0x000fe20000000800 */
[C---:B------:R-:W-:Y:S01]  /*14cb0*/  FMUL.FTZ R32, R2.reuse, R164 ;  /* 0x000000a402207220 */ /* 0x040fe20000410000 */
[C---:B------:R-:W-:Y:S01]  /*14cc0*/  FMUL.FTZ R33, R2.reuse, R165 ;  /* 0x000000a502217220 */ /* 0x040fe20000410000 */
[----:B------:R-:W-:Y:S01]  /*14cd0*/  LOP3.LUT R7, R5, UR26, R8, 0x96, !PT ;  /* 0x0000001a05077c12 */ /* 0x000fe2000f8e9608 */
[----:B------:R-:W-:Y:S04]  /*14ce0*/  IMAD.WIDE.U32 R8, R9, -0x326172a9, RZ ;  /* 0xcd9e8d5709087825 */ /* 0x000fe800078e00ff */
[C---:B------:R-:W-:Y:S01]  /*14cf0*/  FMUL.FTZ R36, R2.reuse, R36 ;  /* 0x0000002402247220 */ /* 0x040fe20000410000 */
[----:B------:R-:W-:Y:S01]  /*14d00*/  LDSM.16.MT88.4 R148, [R185+0x11000] ;  /* 0x01100000b994783b */ /* 0x000fe20000004200 */
[----:B------:R-:W-:Y:S01]  /*14d10*/  FMUL.FTZ R37, R2, R37 ;  /* 0x0000002502257220 */ /* 0x000fe20000410000 */
[----:B------:R-:W-:Y:S01]  /*14d20*/  FMUL.FTZ R38, R0, R38 ;  /* 0x0000002600267220 */ /* 0x000fe20000410000 */
[----:B------:R-:W-:Y:S01]  /*14d30*/  LOP3.LUT R6, R9, UR27, R6, 0x96, !PT ;  /* 0x0000001b09067c12 */ /* 0x000fe2000f8e9606 */
[----:B------:R-:W-:Y:S01]  /*14d40*/  FMUL.FTZ R9, R2, R141 ;  /* 0x0000008d02097220 */ /* 0x000fe20000410000 */
[----:B------:R-:W-:Y:S01]  /*14d50*/  FMUL.FTZ R39, R0, R39 ;  /* 0x0000002700277220 */ /* 0x000fe20000410000 */
[C---:B------:R-:W-:Y:S01]  /*14d60*/  FMUL.FTZ R40, R2.reuse, R40 ;  /* 0x0000002802287220 */ /* 0x040fe20000410000 */
[----:B------:R-:W-:Y:S01]  /*14d70*/  FMUL.FTZ R41, R2, R41 ;  /* 0x0000002902297220 */ /* 0x000fe20000410000 */
[----:B------:R-:W-:Y:S04]  /*14d80*/  IMAD.WIDE.U32 R238, R6, -0x2daee0ad, RZ ;  /* 0xd2511f5306ee7825 */ /* 0x000fe800078e00ff */
[C---:B------:R-:W-:Y:S01]  /*14d90*/  FMUL.FTZ R42, R0.reuse, R42 ;  /* 0x0000002a002a7220 */ /* 0x040fe20000410000 */
[----:B------:R-:W-:Y:S01]  /*14da0*/  MUFU.EX2 R165, R134 ;  /* 0x0000008600a57308 */ /* 0x000fe20000000800 */
[----:B------:R-:W-:Y:S01]  /*14db0*/  FMUL.FTZ R43, R0, R43 ;  /* 0x0000002b002b7220 */ /* 0x000fe20000410000 */
[----:B------:R-:W-:Y:S01]  /*14dc0*/  IMAD.WIDE.U32 R6, R7, -0x326172a9, RZ ;  /* 0xcd9e8d5707067825 */ /* 0x000fe200078e00ff */
[----:B------:R-:W-:Y:S03]  /*14dd0*/  LOP3.LUT R4, R239, UR14, R4, 0x96, !PT ;  /* 0x0000000eef047c12 */ /* 0x000fe6000f8e9604 */
[C---:B------:R-:W-:Y:S01]  /*14de0*/  FMUL.FTZ R44, R2.reuse, R44 ;  /* 0x0000002c022c7220 */ /* 0x040fe20000410000 */
[----:B------:R-:W-:Y:S01]  /*14df0*/  FMUL.FTZ R45, R2, R45 ;  /* 0x0000002d022d7220 */ /* 0x000fe20000410000 */
[----:B------:R-:W-:Y:S01]  /*14e00*/  LOP3.LUT R10, R7, UR15, R8, 0x96, !PT ;  /* 0x0000000f070a7c12 */ /* 0x000fe2000f8e9608 */
[----:B------:R-:W-:Y:S04]  /*14e10*/  IMAD.WIDE.U32 R4, R4, -0x326172a9, RZ ;  /* 0xcd9e8d5704047825 */ /* 0x000fe800078e00ff */
[----:B------:R-:W-:Y:S01]  /*14e20*/  FMUL.FTZ R8, R2, R140 ;  /* 0x0000008c02087220 */ /* 0x000fe20000410000 */
[C---:B------:R-:W-:Y:S01]  /*14e30*/  FMUL.FTZ R46, R0.reuse, R46 ;  /* 0x0000002e002e7220 */ /* 0x040fe20000410000 */
[----:B------:R-:W-:Y:S01]  /*14e40*/  IMAD.MOV.U32 R140, RZ, RZ, R10 ;  /* 0x000000ffff8c7224 */ /* 0x000fe200078e000a */
[----:B------:R-:W-:Y:S01]  /*14e50*/  LOP3.LUT R6, R5, UR25, R6, 0x96, !PT ;  /* 0x0000001905067c12 */ /* 0x000fe2000f8e9606 */
[----:B------:R-:W-:Y:S01]  /*14e60*/  FMUL.FTZ R10, R0, R142 ;  /* 0x0000008e000a7220 */ /* 0x000fe20000410000 */
[----:B------:R-:W-:Y:S01]  /*14e70*/  LOP3.LUT R5, R4, 0xffff, RZ, 0xc0, !PT ;  /* 0x0000ffff04057812 */ /* 0x000fe200078ec0ff */
[----:B------:R-:W-:Y:S01]  /*14e80*/  FMUL.FTZ R47, R0, R47 ;  /* 0x0000002f002f7220 */ /* 0x000fe20000410000 */
[C---:B------:R-:W-:Y:S01]  /*14e90*/  FMUL.FTZ R48, R2.reuse, R48 ;  /* 0x0000003002307220 */ /* 0x040fe20000410000 */
[----:B------:R-:W-:Y:S01]  /*14ea0*/  FMUL.FTZ R49, R2, R49 ;  /* 0x0000003102317220 */ /* 0x000fe20000410000 */
[----:B------:R-:W-:Y:S01]  /*14eb0*/  SHF.R.U32.HI R7, RZ, 0x8, R5 ;  /* 0x00000008ff077819 */ /* 0x000fe20000011605 */
[----:B------:R-:W-:Y:S01]  /*14ec0*/  FMUL.FTZ R50, R0, R50 ;  /* 0x0000003200327220 */ /* 0x000fe20000410000 */
[----:B------:R-:W-:Y:S01]  /*14ed0*/  LOP3.LUT R5, R4, 0xff, RZ, 0xc0, !PT ;  /* 0x000000ff04057812 */ /* 0x000fe200078ec0ff */
[----:B------:R-:W-:Y:S01]  /*14ee0*/  FMUL.FTZ R51, R0, R51 ;  /* 0x0000003300337220 */ /* 0x000fe20000410000 */
[C---:B------:R-:W-:Y:S01]  /*14ef0*/  FMUL.FTZ R52, R2.reuse, R52 ;  /* 0x0000003402347220 */ /* 0x040fe20000410000 */
[----:B------:R-:W-:Y:S01]  /*14f00*/  FMUL.FTZ R53, R2, R53 ;  /* 0x0000003502357220 */ /* 0x000fe20000410000 */
[----:B------:R-:W-:Y:S01]  /*14f10*/  PRMT R239, R5, 0x5410, R7 ;  /* 0x0000541005ef7816 */ /* 0x000fe20000000007 */
[C---:B------:R-:W-:Y:S01]  /*14f20*/  FMUL.FTZ R54, R0.reuse, R54 ;  /* 0x0000003600367220 */ /* 0x040fe20000410000 */
[--C-:B------:R-:W-:Y:S01]  /*14f30*/  SHF.R.U32.HI R7, RZ, 0x10, R4.reuse ;  /* 0x00000010ff077819 */ /* 0x100fe20000011604 */
[----:B------:R-:W-:Y:S01]  /*14f40*/  FMUL.FTZ R55, R0, R55 ;  /* 0x0000003700377220 */ /* 0x000fe20000410000 */
[----:B------:R-:W-:Y:S01]  /*14f50*/  SHF.R.U32.HI R5, RZ, 0x18, R4 ;  /* 0x00000018ff057819 */ /* 0x000fe20000011604 */
[----:B------:R-:W-:Y:S01]  /*14f60*/  FMUL.FTZ R56, R2, R56 ;  /* 0x0000003802387220 */ /* 0x000fe20000410000 */
[----:B------:R-:W-:Y:S01]  /*14f70*/  LOP3.LUT R4, R7, 0xff, RZ, 0xc0, !PT ;  /* 0x000000ff07047812 */ /* 0x000fe200078ec0ff */
[----:B------:R-:W-:Y:S01]  /*14f80*/  FMUL.FTZ R7, R0, R139 ;  /* 0x0000008b00077220 */ /* 0x000fe20000410000 */
[----:B------:R-:W-:Y:S01]  /*14f90*/  FMUL.FTZ R57, R2, R57 ;  /* 0x0000003902397220 */ /* 0x000fe20000410000 */
[----:B------:R-:W-:Y:S01]  /*14fa0*/  FMUL.FTZ R58, R0, R58 ;  /* 0x0000003a003a7220 */ /* 0x000fe20000410000 */
[----:B------:R-:W-:Y:S01]  /*14fb0*/  PRMT R252, R4, 0x5410, R5 ;  /* 0x0000541004fc7816 */ /* 0x000fe20000000005 */
[----:B------:R-:W-:Y:S01]  /*14fc0*/  FMUL.FTZ R59, R0, R59 ;  /* 0x0000003b003b7220 */ /* 0x000fe20000410000 */
[----:B------:R-:W-:Y:S01]  /*14fd0*/  LOP3.LUT R4, R6, 0xffff, RZ, 0xc0, !PT ;  /* 0x0000ffff06047812 */ /* 0x000fe200078ec0ff */
[C---:B------:R-:W-:Y:S01]  /*14fe0*/  FMUL.FTZ R60, R2.reuse, R60 ;  /* 0x0000003c023c7220 */ /* 0x040fe20000410000 */
[----:B------:R-:W-:Y:S01]  /*14ff0*/  FMUL.FTZ R61, R2, R61 ;  /* 0x0000003d023d7220 */ /* 0x000fe20000410000 */
[C---:B------:R-:W-:Y:S01]  /*15000*/  FMUL.FTZ R62, R0.reuse, R62 ;  /* 0x0000003e003e7220 */ /* 0x040fe20000410000 */
[----:B------:R-:W-:Y:S01]  /*15010*/  SHF.R.U32.HI R5, RZ, 0x8, R4 ;  /* 0x00000008ff057819 */ /* 0x000fe20000011604 */
[----:B------:R-:W-:Y:S01]  /*15020*/  FMUL.FTZ R63, R0, R63 ;  /* 0x0000003f003f7220 */ /* 0x000fe20000410000 */
[----:B------:R-:W-:Y:S01]  /*15030*/  LOP3.LUT R4, R6, 0xff, RZ, 0xc0, !PT ;  /* 0x000000ff06047812 */ /* 0x000fe200078ec0ff */
[C---:B------:R-:W-:Y:S01]  /*15040*/  FMUL.FTZ R64, R2.reuse, R64 ;  /* 0x0000004002407220 */ /* 0x040fe20000410000 */
[----:B------:R-:W-:Y:S01]  /*15050*/  FMUL.FTZ R65, R2, R65 ;  /* 0x0000004102417220 */ /* 0x000fe20000410000 */
[----:B------:R-:W-:Y:S01]  /*15060*/  FMUL.FTZ R66, R0, R66 ;  /* 0x0000004200427220 */ /* 0x000fe20000410000 */
[----:B------:R-:W-:Y:S01]  /*15070*/  PRMT R251, R4, 0x5410, R5 ;  /* 0x0000541004fb7816 */ /* 0x000fe20000000005 */
[----:B------:R-:W-:Y:S01]  /*15080*/  FMUL.FTZ R5, R2, R137 ;  /* 0x0000008902057220 */ /* 0x000fe20000410000 */
[--C-:B------:R-:W-:Y:S01]  /*15090*/  SHF.R.U32.HI R4, RZ, 0x10, R6.reuse ;  /* 0x00000010ff047819 */ /* 0x100fe20000011606 */
        /* <DEDUP_REMOVED lines=8> */
[----:B------:R-:W-:Y:S01]  /*15120*/  FMUL.FTZ R4, R2, R136 ;  /* 0x0000008802047220 */ /* 0x000fe20000410000 */
[----:B------:R-:W-:Y:S01]  /*15130*/  FMUL.FTZ R6, R0, R138 ;  /* 0x0000008a00067220 */ /* 0x000fe20000410000 */
[----:B------:R-:W3:Y:S01]  /*15140*/  LDL.LU R142, [R1+0x34] ;  /* 0x00003400018e7983 */ /* 0x000ee20000300800 */
[----:B------:R-:W-:Y:S02]  /*15150*/  IMAD.MOV.U32 R141, RZ, RZ, R225 ;  /* 0x000000ffff8d7224 */ /* 0x000fe400078e00e1 */
[C---:B------:R-:W-:Y:S01]  /*15160*/  FMUL.FTZ R72, R2.reuse, R72 ;  /* 0x0000004802487220 */ /* 0x040fe20000410000 */
[----:B------:R-:W-:Y:S01]  /*15170*/  FMUL.FTZ R73, R2, R73 ;  /* 0x0000004902497220 */ /* 0x000fe20000410000 */
[----:B------:R-:W4:Y:S01]  /*15180*/  LDSM.16.MT88.4 R136, [R187+0x10000] ;  /* 0x01000000bb88783b */ /* 0x000f220000004200 */
[C---:B------:R-:W-:Y:S01]  /*15190*/  FMUL.FTZ R74, R0.reuse, R74 ;  /* 0x0000004a004a7220 */ /* 0x040fe20000410000 */
[C---:B--2---:R-:W-:Y:S05]  /*151a0*/  HMMA.16816.F32 R4, R168.reuse, R12, R4 ;  /* 0x0000000ca804723c */ /* 0x044fea0000001804 */
[----:B------:R-:W-:Y:S01]  /*151b0*/  FMUL.FTZ R75, R0, R75 ;  /* 0x0000004b004b7220 */ /* 0x000fe20000410000 */
[C---:B------:R-:W-:Y:S05]  /*151c0*/  HMMA.16816.F32 R8, R168.reuse, R14, R8 ;  /* 0x0000000ea808723c */ /* 0x040fea0000001808 */
[C---:B------:R-:W-:Y:S01]  /*151d0*/  FMUL.FTZ R13, R2.reuse, R145 ;  /* 0x00000091020d7220 */ /* 0x040fe20000410000 */
[----:B------:R-:W-:Y:S01]  /*151e0*/  FMUL.FTZ R12, R2, R144 ;  /* 0x00000090020c7220 */ /* 0x000fe20000410000 */
[C---:B------:R-:W-:Y:S01]  /*151f0*/  FMUL.FTZ R14, R0.reuse, R146 ;  /* 0x00000092000e7220 */ /* 0x040fe20000410000 */
[----:B------:R-:W-:Y:S01]  /*15200*/  FMUL.FTZ R15, R0, R147 ;  /* 0x00000093000f7220 */ /* 0x000fe20000410000 */
[----:B------:R-:W2:Y:S02]  /*15210*/  LDL.LU R145, [R1+0x50] ;  /* 0x0000500001917983 */ /* 0x000ea40000300800 */
[----:B------:R-:W-:Y:S02]  /*15220*/  IMAD.MOV.U32 R144, RZ, RZ, R140 ;  /* 0x000000ffff907224 */ /* 0x000fe400078e008c */
[C---:B------:R-:W-:Y:S01]  /*15230*/  FMUL.FTZ R76, R2.reuse, R76 ;  /* 0x0000004c024c7220 */ /* 0x040fe20000410000 */
[----:B------:R-:W-:Y:S01]  /*15240*/  FMUL.FTZ R77, R2, R77 ;  /* 0x0000004d024d7220 */ /* 0x000fe20000410000 */
[C---:B------:R-:W-:Y:S01]  /*15250*/  FMUL.FTZ R78, R0.reuse, R78 ;  /* 0x0000004e004e7220 */ /* 0x040fe20000410000 */
[C---:B------:R-:W-:Y:S03]  /*15260*/  HMMA.16816.F32 R12, R168.reuse, R20, R12 ;  /* 0x00000014a80c723c */ /* 0x040fe6000000180c */
[----:B------:R-:W-:Y:S01]  /*15270*/  FMUL.FTZ R79, R0, R79 ;  /* 0x0000004f004f7220 */ /* 0x000fe20000410000 */
[C---:B------:R-:W-:Y:S01]  /*15280*/  FMUL.FTZ R80, R2.reuse, R80 ;  /* 0x0000005002507220 */ /* 0x040fe20000410000 */
[C---:B------:R-:W-:Y:S01]  /*15290*/  FMUL.FTZ R81, R2.reuse, R81 ;  /* 0x0000005102517220 */ /* 0x040fe20000410000 */
[C---:B------:R-:W-:Y:S05]  /*152a0*/  HMMA.16816.F32 R16, R168.reuse, R22, R16 ;  /* 0x00000016a810723c */ /* 0x040fea0000001810 */
[C---:B------:R-:W-:Y:S01]  /*152b0*/  FMUL.FTZ R20, R2.reuse, R152 ;  /* 0x0000009802147220 */ /* 0x040fe20000410000 */
[----:B------:R-:W-:Y:S01]  /*152c0*/  FMUL.FTZ R21, R2, R153 ;  /* 0x0000009902157220 */ /* 0x000fe20000410000 */
[C---:B------:R-:W-:Y:S01]  /*152d0*/  FMUL.FTZ R23, R0.reuse, R155 ;  /* 0x0000009b00177220 */ /* 0x040fe20000410000 */
[C---:B------:R-:W-:Y:S03]  /*152e0*/  FMUL.FTZ R22, R0.reuse, R154 ;  /* 0x0000009a00167220 */ /* 0x040fe60000410000 */
[----:B------:R-:W-:Y:S02]  /*152f0*/  IMAD.MOV.U32 R154, RZ, RZ, R144 ;  /* 0x000000ffff9a7224 */ /* 0x000fe400078e0090 */
[C---:B------:R-:W-:Y:S01]  /*15300*/  FMUL.FTZ R82, R0.reuse, R82 ;  /* 0x0000005200527220 */ /* 0x040fe20000410000 */
[----:B------:R-:W-:Y:S01]  /*15310*/  FMUL.FTZ R83, R0, R83 ;  /* 0x0000005300537220 */ /* 0x000fe20000410000 */
[C---:B------:R-:W-:Y:S01]  /*15320*/  FMUL.FTZ R84, R2.reuse, R84 ;  /* 0x0000005402547220 */ /* 0x040fe20000410000 */
        /* <DEDUP_REMOVED lines=8> */
[----:B------:R-:W-:Y:S02]  /*153b0*/  FMUL.FTZ R31, R0, R163 ;  /* 0x000000a3001f7220 */ /* 0x000fe40000410000 */
[----:B------:R-:W-:Y:S01]  /*153c0*/  LDSM.16.MT88.4 R160, [R188+0x11800] ;  /* 0x01180000bca0783b */ /* 0x000fe20000004200 */
        /* <DEDUP_REMOVED lines=40> */
[----:B------:R1:W-:Y:S01]  /*15650*/  MUFU.EX2 R228, R133 ;  /* 0x0000008500e47308 */ /* 0x0003e20000000800 */
[C---:B------:R-:W-:Y:S01]  /*15660*/  FMUL.FTZ R124, R2.reuse, R124 ;  /* 0x0000007c027c7220 */ /* 0x040fe20000410000 */
[----:B------:R-:W-:Y:S01]  /*15670*/  FMUL.FTZ R125, R2, R125 ;  /* 0x0000007d027d7220 */ /* 0x000fe20000410000 */
[C---:B------:R-:W-:Y:S01]  /*15680*/  FMUL.FTZ R126, R0.reuse, R126 ;  /* 0x0000007e007e7220 */ /* 0x040fe20000410000 */
[C---:B----4-:R-:W-:Y:S03]  /*15690*/  HMMA.16816.F32 R36, R168.reuse, R136, R36 ;  /* 0x00000088a824723c */ /* 0x050fe60000001824 */
[----:B------:R-:W-:Y:S01]  /*156a0*/  FMUL.FTZ R127, R0, R127 ;  /* 0x0000007f007f7220 */ /* 0x000fe20000410000 */
[C---:B------:R-:W-:Y:S01]  /*156b0*/  FMUL.FTZ R128, R2.reuse, R128 ;  /* 0x0000008002807220 */ /* 0x040fe20000410000 */
[----:B------:R-:W-:Y:S01]  /*156c0*/  FMUL.FTZ R129, R2, R129 ;  /* 0x0000008102817220 */ /* 0x000fe20000410000 */
[C---:B------:R-:W-:Y:S01]  /*156d0*/  HMMA.16816.F32 R40, R168.reuse, R138, R40 ;  /* 0x0000008aa828723c */ /* 0x040fe20000001828 */
[----:B------:R-:W4:Y:S04]  /*156e0*/  LDSM.16.MT88.4 R136, [R186+0x12000] ;  /* 0x01200000ba88783b */ /* 0x000f280000004200 */
[C---:B------:R-:W-:Y:S01]  /*156f0*/  FMUL.FTZ R130, R0.reuse, R130 ;  /* 0x0000008200827220 */ /* 0x040fe20000410000 */
[----:B------:R-:W-:Y:S01]  /*15700*/  FMUL.FTZ R131, R0, R131 ;  /* 0x0000008300837220 */ /* 0x000fe20000410000 */
[--C-:B-1----:R-:W-:Y:S04]  /*15710*/  FFMA.FTZ R133, R178, UR4, -R173.reuse ;  /* 0x00000004b2857c23 */ /* 0x102fe800080108ad */
[----:B------:R1:W5:Y:S02]  /*15720*/  MUFU.EX2 R227, R133 ;  /* 0x0000008500e37308 */ /* 0x0003640000000800 */
[--C-:B-1----:R-:W-:Y:S01]  /*15730*/  FFMA.FTZ R133, R182, UR4, -R173.reuse ;  /* 0x00000004b6857c23 */ /* 0x102fe200080108ad */
[----:B------:R-:W-:Y:S07]  /*15740*/  FFMA.FTZ R182, R234, UR4, -R172 ;  /* 0x00000004eab67c23 */ /* 0x000fee00080108ac */
[----:B------:R1:W-:Y:S10]  /*15750*/  MUFU.EX2 R164, R133 ;  /* 0x0000008500a47308 */ /* 0x0003f40000000800 */
[----:B------:R-:W-:Y:S01]  /*15760*/  MUFU.EX2 R182, R182 ;  /* 0x000000b600b67308 */ /* 0x000fe20000000800 */
[C---:B----4-:R-:W-:Y:S06]  /*15770*/  HMMA.16816.F32 R44, R168.reuse, R136, R44 ;  /* 0x00000088a82c723c */ /* 0x050fec000000182c */
[C---:B------:R-:W-:Y:S01]  /*15780*/  HMMA.16816.F32 R48, R168.reuse, R138, R48 ;  /* 0x0000008aa830723c */ /* 0x040fe20000001830 */
[----:B------:R-:W4:Y:S04]  /*15790*/  LDSM.16.MT88.4 R136, [R188+0x12000] ;  /* 0x01200000bc88783b */ /* 0x000f280000004200 */
[----:B-1----:R-:W-:Y:S04]  /*157a0*/  FFMA.FTZ R133, R183, UR4, -R173 ;  /* 0x00000004b7857c23 */ /* 0x002fe800080108ad */
[----:B------:R5:W1:Y:S02]  /*157b0*/  MUFU.EX2 R225, R133 ;  /* 0x0000008500e17308 */ /* 0x000a640000000800 */
[----:B-----5:R-:W-:Y:S01]  /*157c0*/  F2FP.F16.F32.PACK_AB R133, R227, R228 ;  /* 0x000000e4e385723e */ /* 0x020fe200000000ff */
[C---:B----4-:R-:W-:Y:S06]  /*157d0*/  HMMA.16816.F32 R52, R168.reuse, R136, R52 ;  /* 0x00000088a834723c */ /* 0x050fec0000001834 */
[C---:B------:R-:W-:Y:S01]  /*157e0*/  HMMA.16816.F32 R56, R168.reuse, R138, R56 ;  /* 0x0000008aa838723c */ /* 0x040fe20000001838 */
[----:B------:R-:W4:Y:S05]  /*157f0*/  LDSM.16.MT88.4 R136, [R187+0x12000] ;  /* 0x01200000bb88783b */ /* 0x000f2a0000004200 */
[C---:B----4-:R-:W-:Y:S06]  /*15800*/  HMMA.16816.F32 R60, R168.reuse, R136, R60 ;  /* 0x00000088a83c723c */ /* 0x050fec000000183c */
[C---:B------:R-:W-:Y:S01]  /*15810*/  HMMA.16816.F32 R64, R168.reuse, R138, R64 ;  /* 0x0000008aa840723c */ /* 0x040fe20000001840 */
[----:B------:R-:W4:Y:S04]  /*15820*/  LDSM.16.MT88.4 R136, [R185+0x14000] ;  /* 0x01400000b988783b */ /* 0x000f280000004200 */
[----:B---3--:R-:W-:Y:S01]  /*15830*/  FFMA.FTZ R134, R2, R142, R174 ;  /* 0x0000008e02867223 */ /* 0x008fe200000100ae */
[----:B------:R-:W-:Y:S01]  /*15840*/  IMAD.MOV.U32 R174, RZ, RZ, R141 ;  /* 0x000000ffffae7224 */ /* 0x000fe200078e008d */
[----:B------:R-:W-:Y:S02]  /*15850*/  F2FP.F16.F32.PACK_AB R2, R229, R226 ;  /* 0x000000e2e502723e */ /* 0x000fe400000000ff */
[----:B------:R-:W-:Y:S01]  /*15860*/  LDSM.16.MT88.4 R140, [R185+0x10800] ;  /* 0x01080000b98c783b */ /* 0x000fe20000004200 */
[C---:B----4-:R-:W-:Y:S03]  /*15870*/  HMMA.16816.F32 R68, R168.reuse, R136, R68 ;  /* 0x00000088a844723c */ /* 0x050fe60000001844 */
[--C-:B------:R-:W-:Y:S01]  /*15880*/  HSET2.LE.AND R146, R239, R174.reuse, PT ;  /* 0x000000aeef927233 */ /* 0x100fe20003803000 */
[----:B------:R-:W-:Y:S01]  /*15890*/  FADD.FTZ R153, R218, R134 ;  /* 0x00000086da997221 */ /* 0x000fe20000010000 */
[--C-:B------:R-:W-:Y:S01]  /*158a0*/  HSET2.LE.AND R147, R252, R174.reuse, PT ;  /* 0x000000aefc937233 */ /* 0x100fe20003803000 */
[C---:B------:R-:W-:Y:S01]  /*158b0*/  HMMA.16816.F32 R72, R168.reuse, R138, R72 ;  /* 0x0000008aa848723c */ /* 0x040fe20000001848 */
[----:B------:R-:W3:Y:S04]  /*158c0*/  LDSM.16.MT88.4 R136, [R186+0x14000] ;  /* 0x01400000ba88783b */ /* 0x000ee80000004200 */
[--C-:B------:R-:W-:Y:S01]  /*158d0*/  HSET2.LE.AND R144, R251, R174.reuse, PT ;  /* 0x000000aefb907233 */ /* 0x100fe20003803000 */
[C---:B---3--:R-:W-:Y:S06]  /*158e0*/  HMMA.16816.F32 R76, R168.reuse, R136, R76 ;  /* 0x00000088a84c723c */ /* 0x048fec000000184c */
[C---:B------:R-:W-:Y:S01]  /*158f0*/  HMMA.16816.F32 R80, R168.reuse, R138, R80 ;  /* 0x0000008aa850723c */ /* 0x040fe20000001850 */
[----:B------:R-:W3:Y:S05]  /*15900*/  LDSM.16.MT88.4 R136, [R188+0x14000] ;  /* 0x01400000bc88783b */ /* 0x000eea0000004200 */
        /* <DEDUP_REMOVED lines=16> */
[----:B------:R-:W-:Y:S05]  /*15a10*/  HMMA.16816.F32 R128, R168, R138, R128 ;  /* 0x0000008aa880723c */ /* 0x000fea0000001880 */
[--C-:B------:R-:W-:Y:S01]  /*15a20*/  FFMA.FTZ R136, R219, UR4, -R172.reuse ;  /* 0x00000004db887c23 */ /* 0x100fe200080108ac */
[--C-:B------:R-:W-:Y:S02]  /*15a30*/  HSET2.LE.AND R137, R177, R174.reuse, PT ;  /* 0x000000aeb1897233 */ /* 0x100fe40003803000 */
[--C-:B------:R-:W-:Y:S01]  /*15a40*/  HSET2.LE.AND R138, R224, R174.reuse, PT ;  /* 0x000000aee08a7233 */ /* 0x100fe20003803000 */
[----:B------:R3:W4:Y:S02]  /*15a50*/  MUFU.EX2 R156, R136 ;  /* 0x00000088009c7308 */ /* 0x0007240000000800 */
[--C-:B------:R-:W-:Y:S02]  /*15a60*/  HSET2.LE.AND R139, R222, R174.reuse, PT ;  /* 0x000000aede8b7233 */ /* 0x100fe40003803000 */
[----:B------:R-:W-:Y:S03]  /*15a70*/  LOP3.LUT R138, R138, R2, RZ, 0xc0, !PT ;  /* 0x000000028a8a7212 */ /* 0x000fe600078ec0ff */
[----:B------:R-:W-:Y:S02]  /*15a80*/  LOP3.LUT R139, R139, R133, RZ, 0xc0, !PT ;  /* 0x000000858b8b7212 */ /* 0x000fe400078ec0ff */
[----:B-1----:R-:W-:Y:S04]  /*15a90*/  F2FP.F16.F32.PACK_AB R133, R225, R164 ;  /* 0x000000a4e185723e */ /* 0x002fe800000000ff */
[----:B------:R-:W-:Y:S01]  /*15aa0*/  LOP3.LUT R137, R137, R133, RZ, 0xc0, !PT ;  /* 0x0000008589897212 */ /* 0x000fe200078ec0ff */
[----:B--2---:R-:W-:Y:S01]  /*15ab0*/  FFMA.FTZ R133, R0, R145, R175 ;  /* 0x0000009100857223 */ /* 0x004fe200000100af */
[--C-:B------:R-:W-:Y:S01]  /*15ac0*/  FFMA.FTZ R0, R235, UR4, -R172.reuse ;  /* 0x00000004eb007c23 */ /* 0x100fe200080108ac */
[--C-:B------:R-:W-:Y:S02]  /*15ad0*/  HSET2.LE.AND R145, R250, R174.reuse, PT ;  /* 0x000000aefa917233 */ /* 0x100fe40003803000 */
[--C-:B---3--:R-:W-:Y:S01]  /*15ae0*/  HSET2.LE.AND R136, R221, R174.reuse, PT ;  /* 0x000000aedd887233 */ /* 0x108fe20003803000 */
[----:B------:R1:W-:Y:S01]  /*15af0*/  MUFU.EX2 R222, R0 ;  /* 0x0000000000de7308 */ /* 0x0003e20000000800 */
[----:B----4-:R-:W-:Y:S01]  /*15b00*/  F2FP.F16.F32.PACK_AB R2, R165, R156 ;  /* 0x0000009ca502723e */ /* 0x010fe200000000ff */
[----:B------:R-:W-:Y:S03]  /*15b10*/  FADD.FTZ R152, R176, R133 ;  /* 0x00000085b0987221 */ /* 0x000fe60000010000 */
[----:B------:R-:W-:Y:S01]  /*15b20*/  LOP3.LUT R136, R136, R2, RZ, 0xc0, !PT ;  /* 0x0000000288887212 */ /* 0x000fe200078ec0ff */
[--C-:B------:R-:W-:Y:S04]  /*15b30*/  FFMA.FTZ R2, R241, UR4, -R172.reuse ;  /* 0x00000004f1027c23 */ /* 0x100fe800080108ac */
[----:B------:R-:W-:Y:S02]  /*15b40*/  MUFU.EX2 R218, R2 ;  /* 0x0000000200da7308 */ /* 0x000fe40000000800 */
[C---:B------:R-:W-:Y:S05]  /*15b50*/  HMMA.16816.F32 R4, R136.reuse, R140, R4 ;  /* 0x0000008c8804723c */ /* 0x040fea0000001804 */
[--C-:B-1----:R-:W-:Y:S01]  /*15b60*/  FFMA.FTZ R0, R236, UR4, -R172.reuse ;  /* 0x00000004ec007c23 */ /* 0x102fe200080108ac */
[C---:B------:R-:W-:Y:S01]  /*15b70*/  HMMA.16816.F32 R8, R136.reuse, R142, R8 ;  /* 0x0000008e8808723c */ /* 0x040fe20000001808 */
[----:B------:R-:W1:Y:S02]  /*15b80*/  LDSM.16.MT88.4 R140, [R186+0x10800] ;  /* 0x01080000ba8c783b */ /* 0x000e640000004200 */
[----:B------:R2:W-:Y:S02]  /*15b90*/  MUFU.EX2 R224, R0 ;  /* 0x0000000000e07308 */ /* 0x0005e40000000800 */
[--C-:B--2---:R-:W-:Y:S08]  /*15ba0*/  FFMA.FTZ R0, R232, UR4, -R173.reuse ;  /* 0x00000004e8007c23 */ /* 0x104ff000080108ad */
[----:B------:R2:W-:Y:S01]  /*15bb0*/  MUFU.EX2 R221, R0 ;  /* 0x0000000000dd7308 */ /* 0x0005e20000000800 */
[C---:B-1----:R-:W-:Y:S03]  /*15bc0*/  HMMA.16816.F32 R12, R136.reuse, R140, R12 ;  /* 0x0000008c880c723c */ /* 0x042fe6000000180c */
[--C-:B--2---:R-:W-:Y:S03]  /*15bd0*/  FFMA.FTZ R0, R223, UR4, -R173.reuse ;  /* 0x00000004df007c23 */ /* 0x104fe600080108ad */
[C---:B------:R-:W-:Y:S01]  /*15be0*/  HMMA.16816.F32 R16, R136.reuse, R142, R16 ;  /* 0x0000008e8810723c */ /* 0x040fe20000001810 */
[----:B------:R-:W1:Y:S02]  /*15bf0*/  LDSM.16.MT88.4 R140, [R188+0x10800] ;  /* 0x01080000bc8c783b */ /* 0x000e640000004200 */
[----:B------:R2:W-:Y:S02]  /*15c00*/  MUFU.EX2 R223, R0 ;  /* 0x0000000000df7308 */ /* 0x0005e40000000800 */
[--C-:B--2---:R-:W-:Y:S01]  /*15c10*/  FFMA.FTZ R0, R242, UR4, -R172.reuse ;  /* 0x00000004f2007c23 */ /* 0x104fe200080108ac */
[----:B------:R-:W-:Y:S07]  /*15c20*/  FFMA.FTZ R172, R230, UR4, -R172 ;  /* 0x00000004e6ac7c23 */ /* 0x000fee00080108ac */
[----:B------:R-:W2:Y:S10]  /*15c30*/  MUFU.EX2 R220, R0 ;  /* 0x0000000000dc7308 */ /* 0x000eb40000000800 */
[----:B------:R-:W-:Y:S01]  /*15c40*/  MUFU.EX2 R179, R172 ;  /* 0x000000ac00b37308 */ /* 0x000fe20000000800 */
[----:B--2---:R-:W-:Y:S01]  /*15c50*/  F2FP.F16.F32.PACK_AB R2, R218, R220 ;  /* 0x000000dcda02723e */ /* 0x004fe200000000ff */
[C---:B-1----:R-:W-:Y:S03]  /*15c60*/  HMMA.16816.F32 R20, R136.reuse, R140, R20 ;  /* 0x0000008c8814723c */ /* 0x042fe60000001814 */
[----:B------:R-:W-:Y:S02]  /*15c70*/  LOP3.LUT R144, R144, R2, RZ, 0xc0, !PT ;  /* 0x0000000290907212 */ /* 0x000fe400078ec0ff */
[----:B------:R-:W-:Y:S01]  /*15c80*/  F2FP.F16.F32.PACK_AB R0, R224, R222 ;  /* 0x000000dee000723e */ /* 0x000fe200000000ff */
[C---:B------:R-:W-:Y:S01]  /*15c90*/  HMMA.16816.F32 R24, R136.reuse, R142, R24 ;  /* 0x0000008e8818723c */ /* 0x040fe20000001818 */
[----:B------:R-:W1:Y:S04]  /*15ca0*/  LDSM.16.MT88.4 R140, [R187+0x10800] ;  /* 0x01080000bb8c783b */ /* 0x000e680000004200 */
[----:B------:R-:W-:Y:S01]  /*15cb0*/  LOP3.LUT R146, R146, R0, RZ, 0xc0, !PT ;  /* 0x0000000092927212 */ /* 0x000fe200078ec0ff */
[--C-:B------:R-:W-:Y:S04]  /*15cc0*/  FFMA.FTZ R0, R237, UR4, -R173.reuse ;  /* 0x00000004ed007c23 */ /* 0x100fe800080108ad */
[----:B------:R2:W-:Y:S02]  /*15cd0*/  MUFU.EX2 R183, R0 ;  /* 0x0000000000b77308 */ /* 0x0005e40000000800 */
[--C-:B--2---:R-:W-:Y:S08]  /*15ce0*/  FFMA.FTZ R0, R240, UR4, -R173.reuse ;  /* 0x00000004f0007c23 */ /* 0x104ff000080108ad */
[----:B------:R2:W3:Y:S01]  /*15cf0*/  MUFU.EX2 R219, R0 ;  /* 0x0000000000db7308 */ /* 0x0004e20000000800 */
[C---:B-1----:R-:W-:Y:S06]  /*15d00*/  HMMA.16816.F32 R28, R136.reuse, R140, R28 ;  /* 0x0000008c881c723c */ /* 0x042fec000000181c */
[C---:B------:R-:W-:Y:S01]  /*15d10*/  HMMA.16816.F32 R32, R136.reuse, R142, R32 ;  /* 0x0000008e8820723c */ /* 0x040fe20000001820 */
[----:B------:R-:W1:Y:S04]  /*15d20*/  LDSM.16.MT88.4 R140, [R185+0x12800] ;  /* 0x01280000b98c783b */ /* 0x000e680000004200 */
[----:B--2---:R-:W-:Y:S02]  /*15d30*/  F2FP.F16.F32.PACK_AB R0, R223, R221 ;  /* 0x000000dddf00723e */ /* 0x004fe400000000ff */
[----:B---3--:R-:W-:Y:S04]  /*15d40*/  F2FP.F16.F32.PACK_AB R133, R219, R183 ;  /* 0x000000b7db85723e */ /* 0x008fe800000000ff */
[----:B------:R-:W-:Y:S02]  /*15d50*/  LOP3.LUT R147, R147, R0, RZ, 0xc0, !PT ;  /* 0x0000000093937212 */ /* 0x000fe400078ec0ff */
[----:B------:R-:W-:Y:S01]  /*15d60*/  LOP3.LUT R145, R145, R133, RZ, 0xc0, !PT ;  /* 0x0000008591917212 */ /* 0x000fe200078ec0ff */
        /* <DEDUP_REMOVED lines=108> */
[----:B------:R3:W3:Y:S01]  /*16430*/  MUFU.EX2 R133, R173 ;  /* 0x000000ad00857308 */ /* 0x0006e20000000800 */
[----:B--2---:R-:W-:Y:S01]  /*16440*/  FADD.FTZ R134, R243, R152 ;  /* 0x00000098f3867221 */ /* 0x004fe20000010000 */
[----:B----4-:R-:W-:Y:S01]  /*16450*/  FADD.FTZ R0, R245, R153 ;  /* 0x00000099f5007221 */ /* 0x010fe20000010000 */
[C---:B-1----:R-:W-:Y:S01]  /*16460*/  HMMA.16816.F32 R116, R144.reuse, R140, R116 ;  /* 0x0000008c9074723c */ /* 0x042fe20000001874 */
[----:B------:R-:W1:Y:S02]  /*16470*/  LDSM.16.MT88.4 R152, [R185+0x11800] ;  /* 0x01180000b998783b */ /* 0x000e640000004200 */
[----:B-----5:R-:W-:Y:S01]  /*16480*/  F2FP.F16.F32.PACK_AB R2, R178, R177 ;  /* 0x000000b1b202723e */ /* 0x020fe200000000ff */
[----:B------:R-:W-:Y:S01]  /*16490*/  FADD.FTZ R135, R244, R0 ;  /* 0x00000000f4877221 */ /* 0x000fe20000010000 */
[----:B------:R-:W-:Y:S01]  /*164a0*/  F2FP.F16.F32.PACK_AB R0, R181, R182 ;  /* 0x000000b6b500723e */ /* 0x000fe200000000ff */
[C---:B------:R-:W-:Y:S03]  /*164b0*/  HMMA.16816.F32 R120, R144.reuse, R142, R120 ;  /* 0x0000008e9078723c */ /* 0x040fe60000001878 */
[----:B---3--:R-:W-:Y:S02]  /*164c0*/  LDSM.16.MT88.4 R172, [R185+0x13800] ;  /* 0x01380000b9ac783b */ /* 0x008fe40000004200 */
[----:B------:R-:W-:Y:S01]  /*164d0*/  LOP3.LUT R169, R169, R2, RZ, 0xc0, !PT ;  /* 0x00000002a9a97212 */ /* 0x000fe200078ec0ff */
[----:B------:R-:W-:Y:S01]  /*164e0*/  FADD.FTZ R2, R156, R135 ;  /* 0x000000879c027221 */ /* 0x000fe20000010000 */
[----:B------:R-:W-:Y:S01]  /*164f0*/  LOP3.LUT R168, R168, R0, RZ, 0xc0, !PT ;  /* 0x00000000a8a87212 */ /* 0x000fe200078ec0ff */
[----:B------:R-:W-:Y:S01]  /*16500*/  FADD.FTZ R0, R246, R134 ;  /* 0x00000086f6007221 */ /* 0x000fe20000010000 */
[C---:B------:R-:W-:Y:S02]  /*16510*/  HMMA.16816.F32 R124, R144.reuse, R148, R124 ;  /* 0x00000094907c723c */ /* 0x040fe4000000187c */
[----:B------:R-:W2:Y:S01]  /*16520*/  LDSM.16.MT88.4 R156, [R186+0x11800] ;  /* 0x01180000ba9c783b */ /* 0x000ea20000004200 */
[----:B------:R-:W-:Y:S01]  /*16530*/  FADD.FTZ R134, R164, R0 ;  /* 0x00000000a4867221 */ /* 0x000fe20000010000 */
[----:B------:R-:W-:Y:S01]  /*16540*/  FADD.FTZ R135, R165, R2 ;  /* 0x00000002a5877221 */ /* 0x000fe20000010000 */
[----:B------:R-:W-:Y:S01]  /*16550*/  F2FP.F16.F32.PACK_AB R0, R179, R180 ;  /* 0x000000b4b300723e */ /* 0x000fe200000000ff */
[----:B------:R-:W-:Y:S04]  /*16560*/  HMMA.16816.F32 R128, R144, R150, R128 ;  /* 0x000000969080723c */ /* 0x000fe80000001880 */
[----:B------:R-:W3:Y:S01]  /*16570*/  LDSM.16.MT88.4 R164, [R187+0x11800] ;  /* 0x01180000bba4783b */ /* 0x000ee20000004200 */
[----:B------:R-:W-:Y:S02]  /*16580*/  F2FP.F16.F32.PACK_AB R2, R133, R176 ;  /* 0x000000b08502723e */ /* 0x000fe400000000ff */
[----:B------:R-:W-:Y:S01]  /*16590*/  LOP3.LUT R170, R170, R0, RZ, 0xc0, !PT ;  /* 0x00000000aaaa7212 */ /* 0x000fe200078ec0ff */
[----:B------:R-:W-:Y:S03]  /*165a0*/  FADD.FTZ R0, R225, R134 ;  /* 0x00000086e1007221 */ /* 0x000fe60000010000 */
[----:B------:R-:W-:Y:S01]  /*165b0*/  LOP3.LUT R171, R171, R2, RZ, 0xc0, !PT ;  /* 0x00000002abab7212 */ /* 0x000fe200078ec0ff */
[----:B------:R-:W-:Y:S01]  /*165c0*/  FADD.FTZ R0, R228, R0 ;  /* 0x00000000e4007221 */ /* 0x000fe20000010000 */
[----:B------:R-:W-:Y:S03]  /*165d0*/  IMAD.MOV.U32 R134, RZ, RZ, R3 ;  /* 0x000000ffff867224 */ /* 0x000fe600078e0003 */
[----:B------:R-:W-:Y:S02]  /*165e0*/  FADD.FTZ R2, R227, R0 ;  /* 0x00000000e3027221 */ /* 0x000fe40000010000 */
[C---:B-1----:R-:W-:Y:S01]  /*165f0*/  HMMA.16816.F32 R136, R168.reuse, R152, R4 ;  /* 0x00000098a888723c */ /* 0x042fe20000001804 */
[----:B------:R-:W1:Y:S04]  /*16600*/  LDSM.16.MT88.4 R4, [R186+0x13800] ;  /* 0x01380000ba04783b */ /* 0x000e680000004200 */
[----:B------:R-:W-:Y:S01]  /*16610*/  FADD.FTZ R2, R183, R2 ;  /* 0x00000002b7027221 */ /* 0x000fe20000010000 */
[C---:B------:R-:W-:Y:S03]  /*16620*/  HMMA.16816.F32 R140, R168.reuse, R154, R8 ;  /* 0x0000009aa88c723c */ /* 0x040fe60000001808 */
[----:B------:R-:W4:Y:S03]  /*16630*/  LDSM.16.MT88.4 R8, [R188+0x13800] ;  /* 0x01380000bc08783b */ /* 0x000f260000004200 */
[C---:B--2---:R-:W-:Y:S05]  /*16640*/  HMMA.16816.F32 R144, R168.reuse, R156, R12 ;  /* 0x0000009ca890723c */ /* 0x044fea000000180c */
[----:B------:R-:W2:Y:S01]  /*16650*/  LDSM.16.MT88.4 R12, [R187+0x13800] ;  /* 0x01380000bb0c783b */ /* 0x000ea20000004200 */
[C---:B------:R-:W-:Y:S07]  /*16660*/  HMMA.16816.F32 R148, R168.reuse, R158, R16 ;  /* 0x0000009ea894723c */ /* 0x040fee0000001810 */
[----:B------:R-:W5:Y:S01]  /*16670*/  LDSM.16.MT88.4 R16, [R185+0x15800] ;  /* 0x01580000b910783b */ /* 0x000f620000004200 */
[C---:B------:R-:W-:Y:S07]  /*16680*/  HMMA.16816.F32 R152, R168.reuse, R160, R20 ;  /* 0x000000a0a898723c */ /* 0x040fee0000001814 */
[----:B------:R-:W5:Y:S01]  /*16690*/  LDSM.16.MT88.4 R20, [R186+0x15800] ;  /* 0x01580000ba14783b */ /* 0x000f620000004200 */
[C---:B------:R-:W-:Y:S06]  /*166a0*/  HMMA.16816.F32 R156, R168.reuse, R162, R24 ;  /* 0x000000a2a89c723c */ /* 0x040fec0000001818 */
[C---:B---3--:R-:W-:Y:S01]  /*166b0*/  HMMA.16816.F32 R160, R168.reuse, R164, R28 ;  /* 0x000000a4a8a0723c */ /* 0x048fe2000000181c */
[----:B------:R-:W3:Y:S05]  /*166c0*/  LDSM.16.MT88.4 R24, [R188+0x15800] ;  /* 0x01580000bc18783b */ /* 0x000eea0000004200 */
[C---:B------:R-:W-:Y:S06]  /*166d0*/  HMMA.16816.F32 R164, R168.reuse, R166, R32 ;  /* 0x000000a6a8a4723c */ /* 0x040fec0000001820 */
[C---:B------:R-:W-:Y:S06]  /*166e0*/  HMMA.16816.F32 R36, R168.reuse, R172, R36 ;  /* 0x000000aca824723c */ /* 0x040fec0000001824 */
[C---:B------:R-:W-:Y:S06]  /*166f0*/  HMMA.16816.F32 R40, R168.reuse, R174, R40 ;  /* 0x000000aea828723c */ /* 0x040fec0000001828 */
        /* <DEDUP_REMOVED lines=14> */
[----:B------:R-:W5:Y:S05]  /*167e0*/  LDSM.16.MT88.4 R20, [R187+0x17800] ;  /* 0x01780000bb14783b */ /* 0x000f6a0000004200 */
[C---:B---3--:R-:W-:Y:S06]  /*167f0*/  HMMA.16816.F32 R84, R168.reuse, R24, R84 ;  /* 0x00000018a854723c */ /* 0x048fec0000001854 */
[C---:B------:R-:W-:Y:S06]  /*16800*/  HMMA.16816.F32 R88, R168.reuse, R26, R88 ;  /* 0x0000001aa858723c */ /* 0x040fec0000001858 */
[C---:B-1----:R-:W-:Y:S06]  /*16810*/  HMMA.16816.F32 R92, R168.reuse, R4, R92 ;  /* 0x00000004a85c723c */ /* 0x042fec000000185c */
[C---:B------:R-:W-:Y:S05]  /*16820*/  HMMA.16816.F32 R96, R168.reuse, R6, R96 ;  /* 0x00000006a860723c */ /* 0x040fea0000001860 */
[----:B------:R-:W-:Y:S01]  /*16830*/  FADD.FTZ R4, R226, R135 ;  /* 0x00000087e2047221 */ /* 0x000fe20000010000 */
[C---:B----4-:R-:W-:Y:S05]  /*16840*/  HMMA.16816.F32 R100, R168.reuse, R8, R100 ;  /* 0x00000008a864723c */ /* 0x050fea0000001864 */
[----:B------:R-:W-:Y:S01]  /*16850*/  FADD.FTZ R4, R229, R4 ;  /* 0x00000004e5047221 */ /* 0x000fe20000010000 */
[C---:B------:R-:W-:Y:S05]  /*16860*/  HMMA.16816.F32 R104, R168.reuse, R10, R104 ;  /* 0x0000000aa868723c */ /* 0x040fea0000001868 */
[----:B------:R-:W-:Y:S01]  /*16870*/  FADD.FTZ R0, R220, R4 ;  /* 0x00000004dc007221 */ /* 0x000fe20000010000 */
[C---:B--2---:R-:W-:Y:S05]  /*16880*/  HMMA.16816.F32 R108, R168.reuse, R12, R108 ;  /* 0x0000000ca86c723c */ /* 0x044fea000000186c */
        /* <DEDUP_REMOVED lines=19> */
[----:B------:R-:W-:Y:S01]  /*169c0*/  IMAD.MOV.U32 R133, RZ, RZ, R132 ;  /* 0x000000ffff857224 */ /* 0x000fe200078e0084 */
[----:B------:R2:W-:Y:S04]  /*169d0*/  STL [R1+0x34], R2 ;  /* 0x0000340201007387 */ /* 0x0005e80000100800 */
[----:B------:R2:W-:Y:S01]  /*169e0*/  STL [R1+0x50], R0 ;  /* 0x0000500001007387 */ /* 0x0005e20000100800 */
[----:B------:R-:W-:Y:S05]  /*169f0*/  @P0 BRA `(.L_x_1256) ;  /* 0xffffffac004c0947 */ /* 0x000fea000383ffff */
.L_x_1255:
        /* <DEDUP_REMOVED lines=305> */
.L_x_1259:
        /* <DEDUP_REMOVED lines=28> */
[----:B-1----:R-:W1:Y:S01]  /*17ed0*/  @P1 LDC.64 R4, c[0x0][0x2c0] ;  /* 0x0000b000ff041b82 */ /* 0x002e620000000a00 */
[----:B------:R-:W-:Y:S02]  /*17ee0*/  SHF.R.S32.HI R18, RZ, 0x1f, R23 ;  /* 0x0000001fff127819 */ /* 0x000fe40000011417 */
[----:B------:R4:W-:Y:S02]  /*17ef0*/  STS [R7+0x6400], R12 ;  /* 0x0064000c07007388 */ /* 0x0009e40000000800 */
[----:B------:R-:W-:Y:S02]  /*17f00*/  LEA.HI R2, R18, R23, RZ, 0x5 ;  /* 0x0000001712027211 */ /* 0x000fe400078f28ff */
[----:B------:R2:W-:Y:S01]  /*17f10*/  STS [R6+0x6400], R10 ;  /* 0x0064000a06007388 */ /* 0x0005e20000000800 */
[----:B---3--:R-:W-:-:S03]  /*17f20*/  SHF.R.S32.HI R9, RZ, 0x3, R19 ;  /* 0x00000003ff097819 */ /* 0x008fc60000011413 */
[----:B------:R3:W-:Y:S01]  /*17f30*/  STS [R6+0x6000], R11 ;  /* 0x0060000b06007388 */ /* 0x0007e20000000800 */
[----:B------:R-:W1:Y:S01]  /*17f40*/  S2R R15, SR_CTAID.Y ;  /* 0x00000000000f7919 */ /* 0x000e620000002600 */
[----:B------:R-:W3:Y:S08]  /*17f50*/  @P5 LDC R14, c[0x0][0x2e8] ;  /* 0x0000ba00ff0e5b82 */ /* 0x000ef00000000800 */
[----:B------:R-:W3:Y:S01]  /*17f60*/  @P1 LDC R8, c[0x0][0x2c0] ;  /* 0x0000b000ff081b82 */ /* 0x000ee20000000800 */
[----:B----4-:R-:W-:Y:S01]  /*17f70*/  IMAD.IADD R7, R171, 0x1, -R0 ;  /* 0x00000001ab077824 */ /* 0x010fe200078e0a00 */
[----:B------:R-:W-:Y:S01]  /*17f80*/  LEA.HI.SX32 R12, R19, 0x10, 0x1d ;  /* 0x00000010130c7811 */ /* 0x000fe200078feaff */
[----:B-1----:R-:W-:Y:S01]  /*17f90*/  @P1 IMAD R0, R5, R4, RZ ;  /* 0x0000000405001224 */ /* 0x002fe200078e02ff */
[----:B------:R-:W-:Y:S01]  /*17fa0*/  @!P0 CS2R R4, SRZ ;  /* 0x0000000000048805 */ /* 0x000fe2000001ff00 */
[----:B--2---:R1:W2:Y:S01]  /*17fb0*/  @P5 MUFU.LG2 R10, R133 ;  /* 0x00000085000a5308 */ /* 0x0042a20000000c00 */
        /* <DEDUP_REMOVED lines=10> */
.L_x_1260:
[----:B------:R-:W-:Y:S05]  /*18060*/  @P1 BRA `(.L_x_1261) ;  /* 0x0000000000181947 */ /* 0x000fea0003800000 */
[----:B------:R-:W3:Y:S01]  /*18070*/  LDC R0, c[0x0][0x2c4] ;  /* 0x0000b100ff007b82 */ /* 0x000ee20000000800 */
[----:B------:R-:W-:Y:S02]  /*18080*/  ISETP.NE.AND P0, PT, RZ, UR8, PT ;  /* 0x00000008ff007c0c */ /* 0x000fe4000bf05270 */
[----:B------:R-:W-:-:S05]  /*18090*/  MOV R8, 0x1 ;  /* 0x0000000100087802 */ /* 0x000fca0000000f00 */
[----:B------:R-:W4:Y:S08]  /*180a0*/  LDC R6, c[0x0][0x270] ;  /* 0x00009c00ff067b82 */ /* 0x000f300000000800 */
[----:B---3--:R-:W4:Y:S02]  /*180b0*/  @P0 LDC R0, c[0x0][0x2e4] ;  /* 0x0000b900ff000b82 */ /* 0x008f240000000800 */
[----:B----4-:R-:W-:-:S07]  /*180c0*/  IMAD R6, R0, R6, RZ ;  /* 0x0000000600067224 */ /* 0x010fce00078e02ff */
.L_x_1261:
[----:B------:R-:W-:Y:S01]  /*180d0*/  BAR.SYNC.DEFER_BLOCKING 0x0 ;  /* 0x0000000000007b1d */ /* 0x000fe20000010000 */
[----:B------:R-:W-:Y:S01]  /*180e0*/  LOP3.LUT R2, R2, 0xffffffe0, RZ, 0xc0, !PT ;  /* 0xffffffe002027812 */ /* 0x000fe200078ec0ff */
[----:B------:R-:W-:Y:S01]  /*180f0*/  IMAD R6, R15, R6, RZ ;  /* 0x000000060f067224 */ /* 0x000fe200078e02ff */
[----:B------:R-:W-:Y:S01]  /*18100*/  ISETP.GE.AND P0, PT, R9, UR4, PT ;  /* 0x0000000409007c0c */ /* 0x000fe2000bf06270 */
[----:B------:R-:W-:Y:S01]  /*18110*/  IMAD.MOV.U32 R16, RZ, RZ, 0x7f800000 ;  /* 0x7f800000ff107424 */ /* 0x000fe200078e00ff */
[----:B------:R-:W-:Y:S01]  /*18120*/  SHF.R.S32.HI R9, RZ, 0x1f, R46 ;  /* 0x0000001fff097819 */ /* 0x000fe2000001142e */
[----:B------:R-:W-:Y:S02]  /*18130*/  IMAD.IADD R2, R23, 0x1, -R2 ;  /* 0x0000000117027824 */ /* 0x000fe400078e0a02 */
[----:B------:R-:W3:Y:S01]  /*18140*/  @P3 LDC R17, c[0x0][0x2e8] ;  /* 0x0000ba00ff113b82 */ /* 0x000ee20000000800 */
[----:B------:R-:W-:Y:S01]  /*18150*/  ISETP.GE.AND P6, PT, R11, UR4, PT ;  /* 0x000000040b007c0c */ /* 0x000fe2000bfc6270 */
[----:B------:R-:W4:Y:S01]  /*18160*/  @P3 MUFU.LG2 R13, R134 ;  /* 0x00000086000d3308 */ /* 0x000f220000000c00 */
[----:B------:R-:W-:Y:S01]  /*18170*/  LEA.HI R9, R9, R46, RZ, 0x2 ;  /* 0x0000002e09097211 */ /* 0x000fe200078f10ff */
[----:B------:R-:W-:Y:S01]  /*18180*/  BSSY B0, `(.L_x_1262) ;  /* 0x000002d000007945 */ /* 0x000fe20003800000 */
[----:B------:R-:W-:Y:S01]  /*18190*/  SHF.R.S32.HI R11, RZ, 0x1f, R2 ;  /* 0x0000001fff0b7819 */ /* 0x000fe20000011402 */
[----:B------:R-:W-:Y:S01]  /*181a0*/  IMAD.MOV.U32 R15, RZ, RZ, 0x7f800000 ;  /* 0x7f800000ff0f7424 */ /* 0x000fe200078e00ff */
[----:B------:R-:W-:-:S02]  /*181b0*/  LOP3.LUT P1, RZ, R7, 0x3, RZ, 0xc0, !PT ;  /* 0x0000000307ff7812 */ /* 0x000fc4000782c0ff */
[----:B------:R-:W-:Y:S02]  /*181c0*/  LEA.HI R11, R11, R2, RZ, 0x2 ;  /* 0x000000020b0b7211 */ /* 0x000fe400078f10ff */
[----:B------:R-:W-:Y:S01]  /*181d0*/  LOP3.LUT R2, R9, 0xffffffc, RZ, 0xc0, !PT ;  /* 0x0ffffffc09027812 */ /* 0x000fe200078ec0ff */
[----:B--2---:R-:W-:Y:S01]  /*181e0*/  @P5 FMUL.FTZ R9, R10, 0.69314718246459960938 ;  /* 0x3f3172180a095820 */ /* 0x004fe20000410000 */
        /* <DEDUP_REMOVED lines=10> */
[----:B----4-:R-:W-:Y:S01]  /*18290*/  @P3 FMUL.FTZ R10, R13, 0.69314718246459960938 ;  /* 0x3f3172180d0a3820 */ /* 0x010fe20000410000 */
[----:B------:R-:W-:Y:S02]  /*182a0*/  LOP3.LUT R6, R18, 0xfffffff8, RZ, 0xc0, !PT ;  /* 0xfffffff812067812 */ /* 0x000fe400078ec0ff */
[----:B------:R-:W-:Y:S01]  /*182b0*/  IADD3 R4, P5, P2, R0, R4, R2 ;  /* 0x0000000400047210 */ /* 0x000fe20007abe002 */
[----:B---3--:R-:W-:Y:S01]  /*182c0*/  @P3 FFMA.FTZ R15, R3, R17, R10 ;  /* 0x00000011030f3223 */ /* 0x008fe2000001000a */
[----:B------:R-:W-:Y:S01]  /*182d0*/  SHF.R.S32.HI R9, RZ, 0x1f, R0 ;  /* 0x0000001fff097819 */ /* 0x000fe20000011400 */
[----:B------:R-:W-:Y:S01]  /*182e0*/  IMAD.IADD R14, R23, 0x1, -R6 ;  /* 0x00000001170e7824 */ /* 0x000fe200078e0a06 */
[----:B------:R-:W-:Y:S01]  /*182f0*/  SHF.R.S32.HI R2, RZ, 0x1f, R2 ;  /* 0x0000001fff027819 */ /* 0x000fe20000011402 */
[----:B------:R-:W-:-:S03]  /*18300*/  IMAD R0, R12, 0x10, R7 ;  /* 0x000000100c007824 */ /* 0x000fc600078e0207 */
[----:B------:R-:W-:Y:S01]  /*18310*/  IADD3.X R5, R9, R5, R2, P5, P2 ;  /* 0x0000000509057210 */ /* 0x000fe20002fe4402 */
[----:B--2---:R-:W-:Y:S06]  /*18320*/  @P1 BRA `(.L_x_1263) ;  /* 0x0000000000481947 */ /* 0x004fec0003800000 */
        /* <DEDUP_REMOVED lines=18> */
.L_x_1263:
[----:B------:R-:W-:Y:S05]  /*18450*/  BSYNC B0 ;  /* 0x0000000000007941 */ /* 0x000fea0003800000 */
.L_x_1262:
        /* <DEDUP_REMOVED lines=43> */
.L_x_1265:
[----:B------:R-:W-:Y:S05]  /*18710*/  BSYNC B0 ;  /* 0x0000000000007941 */ /* 0x000fea0003800000 */
.L_x_1264:
        /* <DEDUP_REMOVED lines=27> */
.L_x_1267:
[----:B------:R-:W-:Y:S05]  /*188d0*/  BSYNC B0 ;  /* 0x0000000000007941 */ /* 0x000fea0003800000 */
.L_x_1266:
        /* <DEDUP_REMOVED lines=27> */
.L_x_1269:
[----:B------:R-:W-:Y:S05]  /*18a90*/  BSYNC B0 ;  /* 0x0000000000007941 */ /* 0x000fea0003800000 */
.L_x_1268:
        /* <DEDUP_REMOVED lines=27> */
.L_x_1270:
        /* <DEDUP_REMOVED lines=11> */
.L_x_2410:


//--------------------- .text._ZN5flash16flash_fwd_kernelI23Flash_fwd_kernel_traitsILi256ELi64ELi64ELi4ELb0ELb0EN7cutlass6half_tE19Flash_kernel_traitsILi256ELi64ELi64ELi4ES3_EELb1ELb0ELb1ELb0ELb0ELb0ELb0ELb1EEEvNS_16Flash_fwd_paramsE --------------------------
	.section	.text._ZN5flash16flash_fwd_kernelI23Flash_fwd_kernel_traitsILi256ELi64ELi64ELi4ELb0ELb0EN7cutlass6half_tE19Flash_kernel_traitsILi256ELi64ELi64ELi4ES3_EELb1ELb0ELb1ELb0ELb0ELb0ELb0ELb1EEEvNS_16Flash_fwd_paramsE,"ax",@progbits
	.align	128
        .global         _ZN5flash16flash_fwd_kernelI23Flash_fwd_kernel_traitsILi256ELi64ELi64ELi4ELb0ELb0EN7cutlass6half_tE19Flash_kernel_traitsILi256ELi64ELi64ELi4ES3_EELb1ELb0ELb1ELb0ELb0ELb0ELb0ELb1EEEvNS_16Flash_fwd_paramsE
        .type           _ZN5flash16flash_fwd_kernelI23Flash_fwd_kernel_traitsILi256ELi64ELi64ELi4ELb0ELb0EN7cutlass6half_tE19Flash_kernel_traitsILi256ELi64ELi64ELi4ES3_EELb1ELb0ELb1ELb0ELb0ELb0ELb0ELb1EEEvNS_16Flash_fwd_paramsE,@function
        .size           _ZN5flash16flash_fwd_kernelI23Flash_fwd_kernel_traitsILi256ELi64ELi64ELi4ELb0ELb0EN7cutlass6half_tE19Flash_kernel_traitsILi256ELi64ELi64ELi4ES3_EELb1ELb0ELb1ELb0ELb0ELb0ELb0ELb1EEEvNS_16Flash_fwd_paramsE,(.L_x_2411 - _ZN5flash16flash_fwd_kernelI23Flash_fwd_kernel_traitsILi256ELi64ELi64ELi4ELb0ELb0EN7cutlass6half_tE19Flash_kernel_traitsILi256ELi64ELi64ELi4ES3_EELb1ELb0ELb1ELb0ELb0ELb0ELb0ELb1EEEvNS_16Flash_fwd_paramsE)
        .other          _ZN5flash16flash_fwd_kernelI23Flash_fwd_kernel_traitsILi256ELi64ELi64ELi4ELb0ELb0EN7cutlass6half_tE19Flash_kernel_traitsILi256ELi64ELi64ELi4ES3_EELb1ELb0ELb1ELb0ELb0ELb0ELb0ELb1EEEvNS_16Flash_fwd_paramsE,@"STO_CUDA_ENTRY STV_DEFAULT"
_ZN5flash16flash_fwd_kernelI23Flash_fwd_kernel_traitsILi256ELi64ELi64ELi4ELb0ELb0EN7cutlass6half_tE19Flash_kernel_traitsILi256ELi64ELi64ELi4ES3_EELb1ELb0ELb1ELb0ELb0ELb0ELb0ELb1EEEvNS_16Flash_fwd_paramsE:
.text._ZN5flash16flash_fwd_kernelI23Flash_fwd_kernel_traitsILi256ELi64ELi64ELi4ELb0ELb0EN7cutlass6half_tE19Flash_kernel_traitsILi256ELi64ELi64ELi4ES3_EELb1ELb0ELb1ELb0ELb0ELb0ELb0ELb1EEEvNS_16Flash_fwd_paramsE:
        /* <DEDUP_REMOVED lines=15> */
[----:B------:R-:W-:Y:S01]  /*00f0*/  S2UR UR12, SR_CTAID.Y ;  /* 0x00000000000c79c3 */ /* 0x000fe20000002600 */
[----:B------:R-:W-:Y:S01]  /*0100*/  UMOV UR15, 0xffffffff ;  /* 0xffffffff000f7882 */ /* 0x000fe20000000000 */
[----:B------:R-:W-:Y:S01]  /*0110*/  UMOV UR13, URZ ;  /* 0x0000003f000d7c82 */ /* 0x000fe20008000000 */
[----:B------:R-:W-:Y:S01]  /*0120*/  UMOV UR18, 0xffffffff ;  /* 0xffffffff00127882 */ /* 0x000fe20000000000 */
[----:B------:R-:W-:-:S04]  /*0130*/  ULDC.U8 UR14, c[0x0][0x388] ;  /* 0x0000e200000e7ab9 */ /* 0x000fc80000000000 */
[----:B------:R-:W1:Y:S08]  /*0140*/  S2UR UR4, SR_CTAID.Z ;  /* 0x00000000000479c3 */ /* 0x000e700000002700 */
[----:B------:R-:W5:Y:S01]  /*0150*/  @P2 LDC R0, c[0x0][0x3b0] ;  /* 0x0000ec00ff002b82 */ /* 0x000f620000000800 */
[----:B--2---:R-:W-:Y:S02]  /*0160*/  @P2 IMAD.MOV.U32 R2, RZ, RZ, R9 ;  /* 0x000000ffff022224 */ /* 0x004fe400078e0009 */
[----:B---3--:R-:W-:-:S06]  /*0170*/  @P2 IMAD.MOV.U32 R3, RZ, RZ, R8 ;  /* 0x000000ffff032224 */ /* 0x008fcc00078e0008 */
[----:B------:R-:W2:Y:S01]  /*0180*/  @P2 LDG.E.64 R2, desc[UR28][R2.64] ;  /* 0x0000001c02022981 */ /* 0x000ea2000c1e1b00 */
[----:B------:R-:W-:Y:S02]  /*0190*/  UISETP.NE.U32.AND UP2, UPT, UR8, URZ, UPT ;  /* 0x0000003f0800728c */ /* 0x000fe4000bf45070 */
[----:B------:R-:W-:Y:S02]  /*01a0*/  UISETP.NE.U32.AND UP1, UPT, UR6, URZ, UPT ;  /* 0x0000003f0600728c */ /* 0x000fe4000bf25070 */
[----:B------:R-:W-:Y:S02]  /*01b0*/  UISETP.NE.AND.EX UP2, UPT, UR9, URZ, UPT, UP2 ;  /* 0x0000003f0900728c */ /* 0x000fe4000bf45320 */
[----:B-1----:R-:W-:Y:S01]  /*01c0*/  ULOP3.LUT UR5, UR4, UR16, UR12, 0xfe, !UPT ;  /* 0x0000001004057292 */ /* 0x002fe2000f8efe0c */
[----:B------:R-:W-:Y:S01]  /*01d0*/  ULDC.64 UR8, c[0x0][0x2f0] ;  /* 0x0000bc0000087ab9 */ /* 0x000fe20000000a00 */
[----:B------:R-:W-:Y:S02]  /*01e0*/  UISETP.NE.AND.EX UP1, UPT, UR7, URZ, UPT, UP1 ;  /* 0x0000003f0700728c */ /* 0x000fe4000bf25310 */
[----:B------:R-:W-:Y:S01]  /*01f0*/  PLOP3.LUT P0, PT, PT, PT, UP2, 0x80, 0x0 ;  /* 0x000000000000781c */ /* 0x000fe20003f0f028 */
[----:B------:R-:W-:Y:S01]  /*0200*/  UIMAD.WIDE UR8, UR12, 0x4, UR8 ;  /* 0x000000040c0878a5 */ /* 0x000fe2000f8e0208 */
[----:B----4-:R-:W-:Y:S01]  /*0210*/  LOP3.LUT P3, RZ, R107, UR5, RZ, 0xfc, !PT ;  /* 0x000000056bff7c12 */ /* 0x010fe2000f86fcff */
[----:B------:R-:W-:Y:S01]  /*0220*/  ULDC.U8 UR5, c[0x0][0x3c2] ;  /* 0x0000f08000057ab9 */ /* 0x000fe20000000000 */
[----:B------:R-:W-:Y:S01]  /*0230*/  ULDC.64 UR6, c[0x0][0x2f8] ;  /* 0x0000be0000067ab9 */ /* 0x000fe20000000a00 */
[----:B------:R-:W-:-:S02]  /*0240*/  UISETP.NE.AND UP3, UPT, UR5, URZ, UPT ;  /* 0x0000003f0500728c */ /* 0x000fc4000bf65270 */
[----:B------:R-:W-:Y:S02]  /*0250*/  UISETP.EQ.U32.AND UP0, UPT, UR6, URZ, UPT ;  /* 0x0000003f0600728c */ /* 0x000fe4000bf02070 */
[----:B------:R-:W-:Y:S02]  /*0260*/  @UP1 ULDC.64 UR10, c[0x0][0x300] ;  /* 0x0000c000000a1ab9 */ /* 0x000fe40000000a00 */
[----:B------:R-:W-:-:S04]  /*0270*/  UISETP.EQ.OR.EX UP0, UPT, UR7, URZ, !UP3, UP0 ;  /* 0x0000003f0700728c */ /* 0x000fc8000df02700 */
[----:B------:R-:W1:Y:S01]  /*0280*/  @!P3 LDC.64 R6, c[0x0][0x3b8] ;  /* 0x0000ee00ff06bb82 */ /* 0x000e620000000a00 */
[----:B------:R-:W-:Y:S01]  /*0290*/  @UP1 UIMAD.WIDE UR10, UR12, 0x4, UR10 ;  /* 0x000000040c0a18a5 */ /* 0x000fe2000f8e020a */
        /* <DEDUP_REMOVED lines=12> */
[----:B------:R-:W-:-:S05]  /*0360*/  @!P3 IMAD.MOV.U32 R5, RZ, RZ, R8 ;  /* 0x000000ffff05b224 */ /* 0x000fca00078e0008 */
[----:B------:R1:W-:Y:S01]  /*0370*/  @!P3 STG.E.64 desc[UR28][R6.64+0x8], R4 ;  /* 0x000008040600b986 */ /* 0x0003e2000c101b1c */
[----:B------:R-:W-:Y:S01]  /*0380*/  PLOP3.LUT P2, PT, PT, PT, UP0, 0x80, 0x0 ;  /* 0x000000000000781c */ /* 0x000fe20003f4f008 */
[----:B------:R-:W-:Y:S02]  /*0390*/  UIMAD.WIDE UR8, UR12, 0x4, UR8 ;  /* 0x000000040c0878a5 */ /* 0x000fe4000f8e0208 */
        /* <DEDUP_REMOVED lines=26> */
.L_x_1271:
[----:B------:R-:W-:-:S05]  /*0540*/  ULDC UR5, c[0x0][0x2c8] ;  /* 0x0000b20000057ab9 */ /* 0x000fca0000000800 */
.L_x_1272:
        /* <DEDUP_REMOVED lines=21> */
[----:B------:R-:W-:Y:S01]  /*06a0*/  LOP3.LUT R0, R7, 0xffffffe0, RZ, 0xc0, !PT ;  /* 0xffffffe007007812 */ /* 0x000fe200078ec0ff */
[----:B------:R-:W-:Y:S02]  /*06b0*/  UIADD3 UR6, -UR17, 0x7f, UR27 ;  /* 0x0000007f11067890 */ /* 0x000fe4000fffe11b */
[----:B------:R-:W-:Y:S01]  /*06c0*/  UIADD3 UR10, UR30, UR27, -UR17 ;  /* 0x0000001b1e0a7290 */ /* 0x000fe2000fffe811 */
[----:B------:R-:W-:Y:S01]  /*06d0*/  ULDC UR21, c[0x0][0x398] ;  /* 0x0000e60000157ab9 */ /* 0x000fe20000000800 */
[----:B------:R-:W-:Y:S01]  /*06e0*/  ULDC UR22, c[0x0][0x394] ;  /* 0x0000e50000167ab9 */ /* 0x000fe20000000800 */
[----:B------:R-:W-:Y:S01]  /*06f0*/  UIADD3 UR8, UR30, 0x3f, URZ ;  /* 0x0000003f1e087890 */ /* 0x000fe2000fffe03f */
[----:B------:R-:W-:Y:S01]  /*0700*/  IMAD.IADD R2, R107, 0x1, -R0 ;  /* 0x000000016b027824 */ /* 0x000fe200078e0a00 */
        /* <DEDUP_REMOVED lines=18> */
[----:B------:R-:W-:Y:S01]  /*0830*/  ULDC.U8 UR5, c[0x0][0x3d8] ;  /* 0x0000f60000057ab9 */ /* 0x000fe20000000000 */
[----:B------:R-:W-:Y:S01]  /*0840*/  UISETP.NE.AND UP0, UPT, UR15, -0x1, UPT ;  /* 0xffffffff0f00788c */ /* 0x000fe2000bf05270 */
[----:B------:R-:W-:Y:S01]  /*0850*/  LEA.HI R8, R12, R107, RZ, 0x3 ;  /* 0x0000006b0c087211 */ /* 0x000fe200078f18ff */
[----:B------:R-:W-:Y:S01]  /*0860*/  UISETP.NE.AND UP2, UPT, UR5, URZ, UPT ;  /* 0x0000003f0500728c */ /* 0x000fe2000bf45270 */
[----:B------:R-:W-:Y:S02]  /*0870*/  ULDC.U8 UR6, c[0x0][0x3d9] ;  /* 0x0000f64000067ab9 */ /* 0x000fe40000000000 */
[----:B------:R-:W-:Y:S01]  /*0880*/  LOP3.LUT R0, R8, 0xfffffff8, RZ, 0xc0, !PT ;  /* 0xfffffff808007812 */ /* 0x000fe200078ec0ff */
[----:B------:R-:W-:Y:S02]  /*0890*/  UISETP.EQ.AND UP2, UPT, UR6, URZ, UP2 ;  /* 0x0000003f0600728c */ /* 0x000fe40009742270 */
[----:B------:R-:W-:Y:S02]  /*08a0*/  UISETP.NE.AND UP1, UPT, UR6, URZ, UPT ;  /* 0x0000003f0600728c */ /* 0x000fe4000bf25270 */
[----:B------:R-:W-:Y:S01]  /*08b0*/  IMAD.IADD R0, R107, 0x1, -R0 ;  /* 0x000000016b007824 */ /* 0x000fe200078e0a00 */
[----:B------:R-:W-:Y:S01]  /*08c0*/  @!UP0 USHF.R.S32.HI UR13, URZ, 0x1f, UR12 ;  /* 0x0000001f3f0d8899 */ /* 0x000fe2000801140c */
[----:B------:R-:W-:Y:S01]  /*08d0*/  @UP0 ULDC.64 UR8, c[0x0][0x298] ;  /* 0x0000a60000080ab9 */ /* 0x000fe20000000a00 */
[----:B------:R-:W-:Y:S01]  /*08e0*/  @!UP0 ULDC.64 UR6, c[0x0][0x290] ;  /* 0x0000a40000068ab9 */ /* 0x000fe20000000a00 */
[----:B------:R-:W-:Y:S01]  /*08f0*/  @UP0 UIMAD.WIDE.U32 UR10, UR15, UR8, URZ ;  /* 0x000000080f0a02a5 */ /* 0x000fe2000f8e003f */
[----:B------:R-:W-:-:S02]  /*0900*/  PLOP3.LUT P0, PT, PT, PT, UP1, 0x80, 0x0 ;  /* 0x000000000000781c */ /* 0x000fc40003f0f018 */
[----:B------:R-:W-:Y:S01]  /*0910*/  @UP2 ULDC UR14, c[0x0][0x2c4] ;  /* 0x0000b100000e2ab9 */ /* 0x000fe20000000800 */
[----:B------:R-:W-:Y:S02]  /*0920*/  @!UP0 UIMAD UR8, UR13, UR6, URZ ;  /* 0x000000060d0882a4 */ /* 0x000fe4000f8e023f */
[----:B------:R-:W-:Y:S02]  /*0930*/  @UP2 UIMAD UR14, UR12, UR14, URZ ;  /* 0x0000000e0c0e22a4 */ /* 0x000fe4000f8e023f */
[----:B------:R-:W-:Y:S02]  /*0940*/  @UP0 UIMAD UR9, UR15, UR9, UR11 ;  /* 0x000000090f0902a4 */ /* 0x000fe4000f8e020b */
[----:B------:R-:W-:Y:S02]  /*0950*/  @!UP0 UIMAD.WIDE.U32 UR18, UR12, UR6, URZ ;  /* 0x000000060c1282a5 */ /* 0x000fe4000f8e003f */
[----:B------:R-:W-:Y:S02]  /*0960*/  @!UP0 UIMAD UR8, UR12, UR7, UR8 ;  /* 0x000000070c0882a4 */ /* 0x000fe4000f8e0208 */
[----:B------:R-:W-:Y:S01]  /*0970*/  @UP2 USEL UR15, UR14, UR15, !UP0 ;  /* 0x0000000f0e0f2287 */ /* 0x000fe2000c000000 */
[----:B------:R-:W-:Y:S01]  /*0980*/  @UP1 ULDC.64 UR6, c[0x0][0x2c0] ;  /* 0x0000b00000061ab9 */ /* 0x000fe20000000a00 */
[----:B------:R-:W-:Y:S01]  /*0990*/  @!UP2 UMOV UR20, URZ ;  /* 0x0000003f0014ac82 */ /* 0x000fe20008000000 */
[----:B------:R-:W-:-:S02]  /*09a0*/  @UP1 UIMAD UR11, UR7, UR6, URZ ;  /* 0x00000006070b12a4 */ /* 0x000fc4000f8e023f */
[----:B------:R-:W-:Y:S01]  /*09b0*/  @UP2 USHF.R.S32.HI UR6, URZ, 0x1f, UR15 ;  /* 0x0000001f3f062899 */ /* 0x000fe2000801140f */
[----:B------:R-:W-:Y:S01]  /*09c0*/  @!UP2 UMOV UR21, URZ ;  /* 0x0000003f0015ac82 */ /* 0x000fe20008000000 */
[----:B------:R-:W-:Y:S01]  /*09d0*/  @UP1 ULDC UR13, c[0x0][0x2c0] ;  /* 0x0000b000000d1ab9 */ /* 0x000fe20000000800 */
[----:B------:R-:W-:Y:S01]  /*09e0*/  @UP1 UMOV UR14, 0x1 ;  /* 0x00000001000e1882 */ /* 0x000fe20000000000 */
[----:B------:R-:W-:Y:S01]  /*09f0*/  @!UP0 UIADD3 UR9, UR19, UR8, URZ ;  /* 0x0000000813098290 */ /* 0x000fe2000fffe03f */
[----:B------:R-:W-:Y:S01]  /*0a00*/  @!UP0 UMOV UR10, UR18 ;  /* 0x00000012000a8c82 */ /* 0x000fe20008000000 */
[----:B------:R-:W-:Y:S01]  /*0a10*/  @UP2 UMOV UR20, UR15 ;  /* 0x0000000f00142c82 */ /* 0x000fe20008000000 */
[----:B------:R-:W-:Y:S01]  /*0a20*/  @UP2 UMOV UR21, UR6 ;  /* 0x0000000600152c82 */ /* 0x000fe20008000000 */
[----:B------:R-:W-:Y:S08]  /*0a30*/  @P0 BRA `(.L_x_1274) ;  /* 0x0000000000180947 */ /* 0x000ff00003800000 */
[----:B------:R-:W-:Y:S01]  /*0a40*/  UISETP.NE.AND UP0, UPT, UR5, URZ, UPT ;  /* 0x0000003f0500728c */ /* 0x000fe2000bf05270 */
[----:B------:R-:W-:Y:S01]  /*0a50*/  ULDC UR11, c[0x0][0x2c4] ;  /* 0x0000b100000b7ab9 */ /* 0x000fe20000000800 */
[----:B------:R-:W-:Y:S01]  /*0a60*/  ULDC UR14, c[0x0][0x270] ;  /* 0x00009c00000e7ab9 */ /* 0x000fe20000000800 */
[----:B------:R-:W-:-:S08]  /*0a70*/  UMOV UR13, 0x1 ;  /* 0x00000001000d7882 */ /* 0x000fd00000000000 */
[----:B------:R-:W-:Y:S02]  /*0a80*/  @UP0 ULDC UR11, c[0x0][0x2e4] ;  /* 0x0000b900000b0ab9 */ /* 0x000fe40000000800 */
[----:B------:R-:W-:-:S12]  /*0a90*/  UIMAD UR14, UR11, UR14, URZ ;  /* 0x0000000e0b0e72a4 */ /* 0x000fd8000f8e023f */
.L_x_1274:
[C---:B------:R-:W-:Y:S01]  /*0aa0*/  ISETP.NE.AND P3, PT, R0.reuse, RZ, PT ;  /* 0x000000ff0000720c */ /* 0x040fe20003f65270 */
[----:B------:R-:W-:Y:S01]  /*0ab0*/  IMAD.SHL.U32 R0, R0, 0x8, RZ ;  /* 0x0000000800007824 */ /* 0x000fe200078e00ff */
[----:B------:R-:W-:Y:S01]  /*0ac0*/  UIADD3 UR17, -UR27, UR17, URZ ;  /* 0x000000111b117290 */ /* 0x000fe2000fffe13f */
[----:B------:R-:W-:Y:S01]  /*0ad0*/  SHF.R.S32.HI R8, RZ, 0x3, R8 ;  /* 0x00000003ff087819 */ /* 0x000fe20000011408 */
[----:B------:R-:W-:Y:S01]  /*0ae0*/  UIMAD UR14, UR12, UR14, URZ ;  /* 0x0000000e0c0e72a4 */ /* 0x000fe2000f8e023f */
[----:B------:R-:W-:Y:S01]  /*0af0*/  IMAD.U32 R6, RZ, RZ, UR16 ;  /* 0x00000010ff067e24 */ /* 0x000fe2000f8e00ff */
[----:B------:R-:W-:Y:S01]  /*0b00*/  IADD3 R2, P0, R0, UR10, RZ ;  /* 0x0000000a00027c10 */ /* 0x000fe2000ff1e0ff */
[----:B------:R-:W-:Y:S01]  /*0b10*/  USHF.R.S32.HI UR5, URZ, 0x1f, UR4 ;  /* 0x0000001f3f057899 */ /* 0x000fe20008011404 */
[----:B------:R-:W-:Y:S01]  /*0b20*/  ISETP.GE.AND P1, PT, R8, UR17, PT ;  /* 0x0000001108007c0c */ /* 0x000fe2000bf26270 */
[----:B------:R-:W-:Y:S01]  /*0b30*/  ULDC.64 UR6, c[0x0][0x2a0] ;  /* 0x0000a80000067ab9 */ /* 0x000fe20000000a00 */
[----:B------:R-:W-:Y:S01]  /*0b40*/  USEL UR14, UR14, URZ, !UP2 ;  /* 0x0000003f0e0e7287 */ /* 0x000fe2000d000000 */
[----:B------:R-:W-:Y:S01]  /*0b50*/  LEA.HI.X.SX32 R3, R0, UR9, 0x1, P0 ;  /* 0x0000000900037c11 */ /* 0x000fe200080f0eff */
[----:B------:R-:W-:Y:S01]  /*0b60*/  UIMAD UR5, UR5, UR6, URZ ;  /* 0x00000006050572a4 */ /* 0x000fe2000f8e023f */
[----:B------:R-:W-:Y:S01]  /*0b70*/  IMAD.U32 R12, RZ, RZ, UR6 ;  /* 0x00000006ff0c7e24 */ /* 0x000fe2000f8e00ff */
[----:B------:R-:W-:Y:S01]  /*0b80*/  UIMAD UR6, UR27, UR13, URZ ;  /* 0x0000000d1b0672a4 */ /* 0x000fe2000f8e023f */
[----:B------:R-:W-:Y:S01]  /*0b90*/  SHF.R.S32.HI R9, RZ, 0x1f, R8 ;  /* 0x0000001fff097819 */ /* 0x000fe20000011408 */
[----:B------:R-:W-:Y:S01]  /*0ba0*/  UIMAD UR14, UR4, UR11, UR14 ;  /* 0x0000000b040e72a4 */ /* 0x000fe2000f8e020e */
[----:B------:R-:W-:Y:S01]  /*0bb0*/  IMAD.WIDE.U32 R12, R12, UR4, R2 ;  /* 0x000000040c0c7c25 */ /* 0x000fe2000f8e0002 */
[----:B------:R-:W-:Y:S01]  /*0bc0*/  UIMAD UR5, UR4, UR7, UR5 ;  /* 0x00000007040572a4 */ /* 0x000fe2000f8e0205 */
[----:B------:R-:W-:Y:S01]  /*0bd0*/  IADD3 R14, R8, 0x10, RZ ;  /* 0x00000010080e7810 */ /* 0x000fe20007ffe0ff */
[----:B------:R-:W-:Y:S01]  /*0be0*/  USHF.R.S32.HI UR4, URZ, 0x1f, UR6 ;  /* 0x0000001f3f047899 */ /* 0x000fe20008011406 */
[----:B------:R-:W-:Y:S01]  /*0bf0*/  BSSY B0, `(.L_x_1275) ;  /* 0x000001e000007945 */ /* 0x000fe20003800000 */
[----:B------:R-:W-:Y:S01]  /*0c00*/  USHF.R.S32.HI UR7, URZ, 0x1f, UR14 ;  /* 0x0000001f3f077899 */ /* 0x000fe2000801140e */
[----:B------:R-:W-:Y:S01]  /*0c10*/  IMAD.WIDE R6, R6, 0x40, R8 ;  /* 0x0000004006067825 */ /* 0x000fe200078e0208 */
[----:B------:R-:W-:Y:S01]  /*0c20*/  UIADD3 UR6, UP1, UP0, UR6, UR20, UR14 ;  /* 0x0000001406067290 */ /* 0x000fe2000f83e00e */
[----:B------:R-:W-:-:S02]  /*0c30*/  IADD3 R11, R13, UR5, RZ ;  /* 0x000000050d0b7c10 */ /* 0x000fc4000fffe0ff */
[----:B------:R-:W-:Y:S01]  /*0c40*/  ISETP.GE.AND P0, PT, R14, UR17, PT ;  /* 0x000000110e007c0c */ /* 0x000fe2000bf06270 */
[----:B------:R-:W-:Y:S01]  /*0c50*/  UIADD3.X UR20, UR4, UR21, UR7, UP1, UP0 ;  /* 0x0000001504147290 */ /* 0x000fe20008fe0407 */
[----:B------:R-:W-:Y:S01]  /*0c60*/  VIADD R16, R8, 0x20 ;  /* 0x0000002008107836 */ /* 0x000fe20000000000 */
[C---:B------:R-:W-:Y:S01]  /*0c70*/  IADD3 R18, R0.reuse, 0x80, RZ ;  /* 0x0000008000127810 */ /* 0x040fe20007ffe0ff */
        /* <DEDUP_REMOVED lines=21> */
.L_x_1276:
[----:B------:R-:W-:Y:S05]  /*0dd0*/  BSYNC B0 ;  /* 0x0000000000007941 */ /* 0x000fea0003800000 */
.L_x_1275:
        /* <DEDUP_REMOVED lines=25> */
.L_x_1278:
[----:B------:R-:W-:Y:S05]  /*0f70*/  BSYNC B0 ;  /* 0x0000000000007941 */ /* 0x000fea0003800000 */
.L_x_1277:
        /* <DEDUP_REMOVED lines=24> */
.L_x_1280:
[----:B------:R-:W-:Y:S05]  /*1100*/  BSYNC B0 ;  /* 0x0000000000007941 */ /* 0x000fea0003800000 */
.L_x_1279:
        /* <DEDUP_REMOVED lines=27> */
.L_x_1282:
[----:B------:R-:W-:Y:S05]  /*12c0*/  BSYNC B0 ;  /* 0x0000000000007941 */ /* 0x000fea0003800000 */
.L_x_1281:
        /* <DEDUP_REMOVED lines=10> */
.L_x_1284:
[----:B------:R-:W-:Y:S05]  /*1370*/  BSYNC B0 ;  /* 0x0000000000007941 */ /* 0x000fea0003800000 */
.L_x_1283:
        /* <DEDUP_REMOVED lines=10> */
.L_x_1286:
[----:B------:R-:W-:Y:S05]  /*1420*/  BSYNC B0 ;  /* 0x0000000000007941 */ /* 0x000fea0003800000 */
.L_x_1285:
        /* <DEDUP_REMOVED lines=10> */
.L_x_1288:
[----:B------:R-:W-:Y:S05]  /*14d0*/  BSYNC B0 ;  /* 0x0000000000007941 */ /* 0x000fea0003800000 */
.L_x_1287:
        /* <DEDUP_REMOVED lines=10> */
.L_x_1273:
[----:B------:R-:W-:Y:S01]  /*1580*/  ULDC UR24, c[0x0][0x270] ;  /* 0x00009c0000187ab9 */ /* 0x000fe20000000800 */
[----:B------:R-:W-:Y:S01]  /*1590*/  UISETP.NE.AND UP1, UPT, UR15, -0x1, UPT ;  /* 0xffffffff0f00788c */ /* 0x000fe2000bf25270 */
[----:B------:R-:W-:Y:S01]  /*15a0*/  SHF.R.S32.HI R0, RZ, 0x1f, R2 ;  /* 0x0000001fff007819 */ /* 0x000fe20000011402 */
[----:B------:R-:W-:Y:S01]  /*15b0*/  UIMAD UR24, UR12, UR24, UR4 ;  /* 0x000000180c1872a4 */ /* 0x000fe2000f8e0204 */
[----:B------:R-:W-:Y:S01]  /*15c0*/  ULDC UR36, c[0x0][0x2d4] ;  /* 0x0000b50000247ab9 */ /* 0x000fe20000000800 */
[----:B------:R-:W-:Y:S02]  /*15d0*/  UISETP.NE.AND UP0, UPT, UR18, -0x1, UPT ;  /* 0xffffffff1200788c */ /* 0x000fe4000bf05270 */
[----:B------:R-:W-:Y:S02]  /*15e0*/  UIMAD UR36, UR24, UR36, UR27 ;  /* 0x00000024182472a4 */ /* 0x000fe4000f8e021b */
[----:B------:R-:W-:-:S03]  /*15f0*/  USHF.L.U32 UR24, UR24, 0x5, URZ ;  /* 0x0000000518187899 */ /* 0x000fc6000800063f */
[----:B------:R-:W-:Y:S01]  /*1600*/  @!UP1 USHF.R.S32.HI UR10, URZ, 0x1f, UR12 ;  /* 0x0000001f3f0a9899 */ /* 0x000fe2000801140c */
[----:B------:R-:W-:Y:S01]  /*1610*/  PLOP3.LUT P0, PT, PT, PT, UP0, 0x80, 0x0 ;  /* 0x000000000000781c */ /* 0x000fe20003f0f008 */
[----:B------:R-:W-:Y:S01]  /*1620*/  @!UP1 ULDC.64 UR6, c[0x0][0x228] ;  /* 0x00008a0000069ab9 */ /* 0x000fe20000000a00 */
[----:B------:R-:W-:Y:S01]  /*1630*/  @UP1 ULDC.64 UR8, c[0x0][0x240] ;  /* 0x0000900000081ab9 */ /* 0x000fe20000000a00 */
[----:B------:R-:W-:Y:S01]  /*1640*/  IADD3 R123, P2, P1, R9, UR24, R2 ;  /* 0x00000018097b7c10 */ /* 0x000fe2000f95e002 */
[----:B------:R-:W-:Y:S02]  /*1650*/  @!UP1 UIMAD UR10, UR10, UR6, URZ ;  /* 0x000000060a0a92a4 */ /* 0x000fe4000f8e023f */
[----:B------:R-:W-:Y:S02]  /*1660*/  @UP1 UIMAD.WIDE.U32 UR38, UR15, UR8, URZ ;  /* 0x000000080f2612a5 */ /* 0x000fe4000f8e003f */
[----:B------:R1:W-:Y:S01]  /*1670*/  STL [R1+0xe0], R123 ;  /* 0x0000e07b01007387 */ /* 0x0003e20000100800 */
[----:B------:R-:W-:-:S02]  /*1680*/  @UP0 UIADD3 UR23, UR13, UR18, URZ ;  /* 0x000000120d170290 */ /* 0x000fc4000fffe03f */
[----:B------:R-:W-:Y:S02]  /*1690*/  @!UP1 UIMAD UR7, UR12, UR7, UR10 ;  /* 0x000000070c0792a4 */ /* 0x000fe4000f8e020a */
[----:B------:R-:W-:Y:S01]  /*16a0*/  @UP1 UIMAD UR31, UR15, UR9, UR39 ;  /* 0x000000090f1f12a4 */ /* 0x000fe2000f8e0227 */
[----:B------:R-:W-:Y:S01]  /*16b0*/  @UP0 ULDC.64 UR10, c[0x0][0x248] ;  /* 0x00009200000a0ab9 */ /* 0x000fe20000000a00 */
[----:B------:R-:W-:Y:S02]  /*16c0*/  @!UP1 UIMAD.WIDE.U32 UR8, UR12, UR6, URZ ;  /* 0x000000060c0892a5 */ /* 0x000fe4000f8e003f */
[----:B------:R-:W-:Y:S02]  /*16d0*/  @UP0 UIMAD.WIDE.U32 UR34, UR23, UR10, URZ ;  /* 0x0000000a172202a5 */ /* 0x000fe4000f8e003f */
[----:B------:R-:W-:Y:S02]  /*16e0*/  USHF.R.S32.HI UR6, URZ, 0x1f, UR24 ;  /* 0x0000001f3f067899 */ /* 0x000fe40008011418 */
[----:B------:R-:W-:Y:S01]  /*16f0*/  @UP0 UIMAD UR23, UR23, UR11, URZ ;  /* 0x0000000b171702a4 */ /* 0x000fe2000f8e023f */
[----:B------:R-:W-:-:S02]  /*1700*/  ULDC UR20, c[0x0][0x2d8] ;  /* 0x0000b60000147ab9 */ /* 0x000fc40000000800 */
[----:B------:R-:W-:Y:S01]  /*1710*/  @UP0 UMOV UR24, UR34 ;  /* 0x0000002200180c82 */ /* 0x000fe20008000000 */
[----:B------:R-:W-:Y:S01]  /*1720*/  UIMAD UR36, UR36, UR20, URZ ;  /* 0x00000014242472a4 */ /* 0x000fe2000f8e023f */
        /* <DEDUP_REMOVED lines=17> */
.L_x_1289:
[----:B------:R-:W-:Y:S01]  /*1840*/  ULDC UR6, c[0x0][0x278] ;  /* 0x00009e0000067ab9 */ /* 0x000fe20000000800 */
[----:B------:R-:W2:Y:S01]  /*1850*/  S2R R3, SR_CTAID.Z ;  /* 0x0000000000037919 */ /* 0x000ea20000002700 */
[----:B------:R-:W-:Y:S01]  /*1860*/  IMAD.U32 R0, RZ, RZ, UR6 ;  /* 0x00000006ff007e24 */ /* 0x000fe2000f8e00ff */
[----:B------:R-:W-:Y:S01]  /*1870*/  UMOV UR34, URZ ;  /* 0x0000003f00227c82 */ /* 0x000fe20008000000 */
[----:B------:R-:W-:Y:S01]  /*1880*/  LEA.HI R5, R12, R107, RZ, 0x3 ;  /* 0x0000006b0c057211 */ /* 0x000fe200078f18ff */
[----:B------:R-:W-:Y:S01]  /*1890*/  IMAD.U32 R4, RZ, RZ, UR16 ;  /* 0x00000010ff047e24 */ /* 0x000fe2000f8e00ff */
[----:B------:R-:W-:Y:S02]  /*18a0*/  SHF.R.S32.HI R104, RZ, 0x5, R7 ;  /* 0x00000005ff687819 */ /* 0x000fe40000011407 */
[----:B------:R-:W-:Y:S02]  /*18b0*/  IABS R0, R0 ;  /* 0x0000000000007213 */ /* 0x000fe40000000000 */
[----:B------:R-:W-:-:S02]  /*18c0*/  SHF.R.S32.HI R32, RZ, 0x3, R5 ;  /* 0x00000003ff207819 */ /* 0x000fc40000011405 */
[----:B------:R-:W-:Y:S02]  /*18d0*/  R2UR UR7, R0 ;  /* 0x00000000000772ca */ /* 0x000fe400000e0000 */
[----:B------:R-:W-:-:S03]  /*18e0*/  SHF.R.S32.HI R33, RZ, 0x1f, R32 ;  /* 0x0000001fff217819 */ /* 0x000fc60000011420 */
[----:B------:R-:W-:Y:S01]  /*18f0*/  IMAD.WIDE R14, R4, 0x40, R32 ;  /* 0x00000040040e7825 */ /* 0x000fe200078e0220 */
[----:B------:R-:W-:Y:S01]  /*1900*/  SHF.R.S32.HI R4, RZ, 0x1f, R7 ;  /* 0x0000001fff047819 */ /* 0x000fe20000011407 */
[----:B------:R3:W-:Y:S06]  /*1910*/  STL.64 [R1], R32 ;  /* 0x0000002001007387 */ /* 0x0007ec0000100a00 */
[----:B------:R-:W4:Y:S08]  /*1920*/  I2F.RP R0, UR7 ;  /* 0x0000000700007d06 */ /* 0x000f300008209400 */
[----:B----4-:R-:W4:Y:S02]  /*1930*/  MUFU.RCP R0, R0 ;  /* 0x0000000000007308 */ /* 0x010f240000001000 */
[----:B----4-:R-:W-:-:S06]  /*1940*/  VIADD R0, R0, 0xffffffe ;  /* 0x0ffffffe00007836 */ /* 0x010fcc0000000000 */
[----:B------:R-:W4:Y:S02]  /*1950*/  F2I.FTZ.U32.TRUNC.NTZ R0, R0 ;  /* 0x0000000000007305 */ /* 0x000f24000021f000 */
[----:B----4-:R-:W-:Y:S02]  /*1960*/  R2UR UR35, R0 ;  /* 0x00000000002372ca */ /* 0x010fe400000e0000 */
[----:B--2---:R-:W-:-:S04]  /*1970*/  IABS R0, R3 ;  /* 0x0000000300007213 */ /* 0x004fc80000000000 */
[----:B------:R-:W-:Y:S02]  /*1980*/  R2UR UR8, R0 ;  /* 0x00000000000872ca */ /* 0x000fe400000e0000 */
[----:B------:R-:W-:-:S04]  /*1990*/  SHF.R.S32.HI R0, RZ, 0x1f, R2 ;  /* 0x0000001fff007819 */ /* 0x000fc80000011402 */
[----:B------:R-:W-:Y:S01]  /*19a0*/  LEA.HI R3, R0, R2, RZ, 0x2 ;  /* 0x0000000200037211 */ /* 0x000fe200078f10ff */
[----:B------:R-:W-:-:S03]  /*19b0*/  UIADD3 UR9, URZ, -UR35, URZ ;  /* 0x800000233f097290 */ /* 0x000fc6000fffe03f */
[----:B------:R-:W-:Y:S01]  /*19c0*/  LOP3.LUT R0, R3, 0x7ffffffc, RZ, 0xc0, !PT ;  /* 0x7ffffffc03007812 */ /* 0x000fe200078ec0ff */
[----:B------:R-:W-:Y:S01]  /*19d0*/  UIMAD UR9, UR9, UR7, URZ ;  /* 0x00000007090972a4 */ /* 0x000fe2000f8e023f */
[----:B------:R-:W-:-:S03]  /*19e0*/  SHF.R.S32.HI R105, RZ, 0x2, R3 ;  /* 0x00000002ff697819 */ /* 0x000fc60000011403 */
[----:B------:R-:W-:Y:S01]  /*19f0*/  UIMAD.WIDE.U32 UR34, UR35, UR9, UR34 ;  /* 0x00000009232272a5 */ /* 0x000fe2000f8e0022 */
[----:B------:R-:W-:Y:S01]  /*1a00*/  IMAD.IADD R6, R2, 0x1, -R0 ;  /* 0x0000000102067824 */ /* 0x000fe200078e0a00 */
[----:B------:R-:W-:Y:S01]  /*1a10*/  LOP3.LUT R0, R5, 0xfffffff8, RZ, 0xc0, !PT ;  /* 0xfffffff805007812 */ /* 0x000fe200078ec0ff */
[----:B------:R-:W-:-:S04]  /*1a20*/  IMAD.SHL.U32 R2, R32, 0x40, RZ ;  /* 0x0000004020027824 */ /* 0x000fc800078e00ff */
[----:B------:R-:W-:Y:S01]  /*1a30*/  UMOV UR9, UR35 ;  /* 0x0000002300097c82 */ /* 0x000fe20008000000 */
[----:B------:R-:W-:Y:S01]  /*1a40*/  IMAD.IADD R36, R107, 0x1, -R0 ;  /* 0x000000016b247824 */ /* 0x000fe200078e0a00 */
[----:B------:R-:W-:Y:S01]  /*1a50*/  UIMAD.WIDE.U32 UR34, UR9, UR8, URZ ;  /* 0x00000008092272a5 */ /* 0x000fe2000f8e003f */
[----:B------:R-:W-:Y:S01]  /*1a60*/  LEA.HI R0, R4, R104, RZ, 0x2 ;  /* 0x0000006804007211 */ /* 0x000fe200078f10ff */
[----:B------:R-:W-:Y:S01]  /*1a70*/  USHF.R.S32.HI UR34, URZ, 0x1f, UR4 ;  /* 0x0000001f3f227899 */ /* 0x000fe20008011404 */
[----:B------:R-:W-:Y:S01]  /*1a80*/  IMAD.SHL.U32 R24, R36, 0x8, RZ ;  /* 0x0000000824187824 */ /* 0x000fe200078e00ff */
[----:B------:R-:W-:Y:S02]  /*1a90*/  LOP3.LUT R2, R2, 0x1c0, RZ, 0xc0, !PT ;  /* 0x000001c002027812 */ /* 0x000fe400078ec0ff */
[----:B------:R-:W-:Y:S01]  /*1aa0*/  LOP3.LUT R0, R0, 0xffffffc, RZ, 0xc0, !PT ;  /* 0x0ffffffc00007812 */ /* 0x000fe200078ec0ff */
[----:B------:R-:W-:Y:S01]  /*1ab0*/  UMOV UR25, UR35 ;  /* 0x0000002300197c82 */ /* 0x000fe20008000000 */
[----:B------:R-:W-:Y:S01]  /*1ac0*/  LOP3.LUT R3, R2, 0x38, R24, 0xf8, !PT ;  /* 0x0000003802037812 */ /* 0x000fe200078ef818 */
[----:B------:R-:W-:Y:S01]  /*1ad0*/  UIADD3 UR9, -UR25, URZ, URZ ;  /* 0x0000003f19097290 */ /* 0x000fe2000fffe13f */
[----:B------:R-:W-:Y:S01]  /*1ae0*/  SHF.R.U32.HI R2, RZ, 0x3, R2 ;  /* 0x00000003ff027819 */ /* 0x000fe20000011602 */
[----:B------:R-:W-:Y:S01]  /*1af0*/  IMAD.IADD R0, R104, 0x1, -R0 ;  /* 0x0000000168007824 */ /* 0x000fe200078e0a00 */
[----:B------:R-:W-:Y:S01]  /*1b00*/  LEA.HI R4, R12, R107, RZ, 0x6 ;  /* 0x0000006b0c047211 */ /* 0x000fe200078f30ff */
[----:B------:R-:W-:Y:S01]  /*1b10*/  UIMAD UR8, UR7, UR9, UR8 ;  /* 0x00000009070872a4 */ /* 0x000fe2000f8e0208 */
[----:B------:R-:W-:Y:S01]  /*1b20*/  LOP3.LUT R3, R3, R2, RZ, 0x3c, !PT ;  /* 0x0000000203037212 */ /* 0x000fe200078e3cff */
[----:B------:R-:W-:Y:S01]  /*1b30*/  IMAD R2, R0, 0x10, R105 ;  /* 0x0000001000027824 */ /* 0x000fe200078e0269 */
[----:B------:R-:W-:Y:S01]  /*1b40*/  UIADD3 UR35, -UR27, UR17, URZ ;  /* 0x000000111b237290 */ /* 0x000fe2000fffe13f */
[----:B------:R-:W-:Y:S01]  /*1b50*/  IMAD.SHL.U32 R0, R6, 0x2, RZ ;  /* 0x0000000206007824 */ /* 0x000fe200078e00ff */
[----:B------:R-:W-:Y:S01]  /*1b60*/  UISETP.GT.U32.AND UP1, UPT, UR7, UR8, UPT ;  /* 0x000000080700728c */ /* 0x000fe2000bf24070 */
[----:B------:R-:W-:-:S02]  /*1b70*/  SHF.R.S32.HI R25, RZ, 0x1f, R24 ;  /* 0x0000001fff197819 */ /* 0x000fc40000011418 */
[----:B------:R-:W-:Y:S02]  /*1b80*/  IMAD R106, R2, UR20, R0 ;  /* 0x00000014026a7c24 */ /* 0x000fe4000f8e0200 */
[----:B------:R-:W-:-:S05]  /*1b90*/  IMAD.SHL.U32 R0, R4, 0x8, RZ ;  /* 0x0000000804007824 */ /* 0x000fca00078e00ff */
[----:B------:R-:W-:Y:S01]  /*1ba0*/  LOP3.LUT R213, R3, 0xfffffe00, R0, 0xf8, !PT ;  /* 0xfffffe0003d57812 */ /* 0x000fe200078ef800 */
[----:B------:R-:W-:Y:S02]  /*1bb0*/  @!UP1 UIADD3 UR8, UR8, -UR7, URZ ;  /* 0x8000000708089290 */ /* 0x000fe4000fffe03f */
[----:B------:R-:W-:Y:S02]  /*1bc0*/  @!UP1 UIADD3 UR25, UR25, 0x1, URZ ;  /* 0x0000000119199890 */ /* 0x000fe4000fffe03f */
[----:B------:R-:W-:Y:S02]  /*1bd0*/  UISETP.GE.U32.AND UP2, UPT, UR8, UR7, UPT ;  /* 0x000000070800728c */ /* 0x000fe4000bf46070 */
[----:B------:R-:W-:Y:S02]  /*1be0*/  ULOP3.LUT UR8, UR4, UR6, URZ, 0x3c, !UPT ;  /* 0x0000000604087292 */ /* 0x000fe4000f8e3c3f */
[----:B------:R-:W-:Y:S02]  /*1bf0*/  @UP0 UIADD3 UR7, UR13, UR18, URZ ;  /* 0x000000120d070290 */ /* 0x000fe4000fffe03f */
[----:B------:R-:W-:-:S03]  /*1c00*/  UISETP.GE.AND UP1, UPT, UR8, URZ, UPT ;  /* 0x0000003f0800728c */ /* 0x000fc6000bf26270 */
[----:B------:R-:W-:Y:S02]  /*1c10*/  @UP0 ULDC.64 UR8, c[0x0][0x250] ;  /* 0x0000940000080ab9 */ /* 0x000fe40000000a00 */
[----:B------:R-:W-:Y:S02]  /*1c20*/  @UP2 UIADD3 UR25, UR25, 0x1, URZ ;  /* 0x0000000119192890 */ /* 0x000fe4000fffe03f */
[----:B------:R-:W-:Y:S02]  /*1c30*/  UISETP.NE.AND UP2, UPT, UR6, URZ, UPT ;  /* 0x0000003f0600728c */ /* 0x000fe4000bf45270 */
[----:B------:R-:W-:Y:S02]  /*1c40*/  @UP0 UIMAD.WIDE.U32 UR40, UR7, UR8, URZ ;  /* 0x00000008072802a5 */ /* 0x000fe4000f8e003f */
[----:B------:R-:W-:Y:S01]  /*1c50*/  @UP0 UIMAD UR7, UR7, UR9, URZ ;  /* 0x00000009070702a4 */ /* 0x000fe2000f8e023f */
[----:B------:R-:W-:Y:S02]  /*1c60*/  UMOV UR18, UR25 ;  /* 0x0000001900127c82 */ /* 0x000fe40008000000 */
[----:B------:R-:W-:-:S02]  /*1c70*/  @!UP1 UIADD3 UR18, -UR18, URZ, URZ ;  /* 0x0000003f12129290 */ /* 0x000fc4000fffe13f */
[----:B------:R-:W-:Y:S02]  /*1c80*/  @UP0 UIADD3 UR25, UR41, UR7, URZ ;  /* 0x0000000729190290 */ /* 0x000fe4000fffe03f */
[----:B------:R-:W-:Y:S01]  /*1c90*/  @!UP2 ULOP3.LUT UR18, URZ, UR6, URZ, 0x33, !UPT ;  /* 0x000000063f12a292 */ /* 0x000fe2000f8e333f */
[----:B------:R-:W-:-:S03]  /*1ca0*/  @UP0 UMOV UR26, UR40 ;  /* 0x00000028001a0c82 */ /* 0x000fc60008000000 */
[----:B------:R-:W-:Y:S01]  /*1cb0*/  USHF.R.S32.HI UR37, URZ, 0x1f, UR18 ;  /* 0x0000001f3f257899 */ /* 0x000fe20008011412 */
[----:B---3--:R-:W-:Y:S11]  /*1cc0*/  @P0 BRA `(.L_x_1290) ;  /* 0x0000000000340947 */ /* 0x008ff60003800000 */
        /* <DEDUP_REMOVED lines=13> */
.L_x_1290:
[C---:B------:R-:W-:Y:S01]  /*1da0*/  IADD3 R2, P0, R24.reuse, UR38, RZ ;  /* 0x0000002618027c10 */ /* 0x040fe2000ff1e0ff */
[----:B------:R-:W-:Y:S01]  /*1db0*/  ULDC.64 UR12, c[0x0][0x260] ;  /* 0x00009800000c7ab9 */ /* 0x000fe20000000a00 */
[----:B------:R-:W2:Y:S01]  /*1dc0*/  S2UR UR39, SR_CgaCtaId ;  /* 0x00000000002779c3 */ /* 0x000ea20000008800 */
[----:B------:R-:W-:Y:S01]  /*1dd0*/  IMAD.U32 R18, RZ, RZ, UR12 ;  /* 0x0000000cff127e24 */ /* 0x000fe2000f8e00ff */
[----:B------:R-:W-:Y:S01]  /*1de0*/  IADD3.X R3, R25, UR31, RZ, P0, !PT ;  /* 0x0000001f19037c10 */ /* 0x000fe200087fe4ff */
[----:B------:R-:W-:Y:S01]  /*1df0*/  UIMAD UR31, UR37, UR12, URZ ;  /* 0x0000000c251f72a4 */ /* 0x000fe2000f8e023f */
[C---:B------:R-:W-:Y:S01]  /*1e00*/  IADD3 R124, R24.reuse, 0x40, RZ ;  /* 0x00000040187c7810 */ /* 0x040fe20007ffe0ff */
[C---:B------:R-:W-:Y:S01]  /*1e10*/  VIADD R122, R24.reuse, 0x80 ;  /* 0x00000080187a7836 */ /* 0x040fe20000000000 */
[----:B------:R-:W-:Y:S01]  /*1e20*/  IADD3 R119, R24, 0xc0, RZ ;  /* 0x000000c018777810 */ /* 0x000fe20007ffe0ff */
[----:B------:R-:W-:Y:S01]  /*1e30*/  UIMAD UR31, UR18, UR13, UR31 ;  /* 0x0000000d121f72a4 */ /* 0x000fe2000f8e021f */
[----:B------:R-:W-:Y:S01]  /*1e40*/  IMAD R0, R33, UR10, RZ ;  /* 0x0000000a21007c24 */ /* 0x000fe2000f8e02ff */
[----:B------:R3:W-:Y:S01]  /*1e50*/  STL [R1+0xac], R124 ;  /* 0x0000ac7c01007387 */ /* 0x0007e20000100800 */
[----:B------:R-:W-:Y:S01]  /*1e60*/  ULDC.64 UR12, c[0x0][0x268] ;  /* 0x00009a00000c7ab9 */ /* 0x000fe20000000a00 */
[----:B------:R-:W-:Y:S01]  /*1e70*/  IMAD.WIDE.U32 R4, R32, UR10, R24 ;  /* 0x0000000a20047c25 */ /* 0x000fe2000f8e0018 */
[----:B------:R-:W-:Y:S01]  /*1e80*/  ULDC.64 UR6, c[0x0][0x258] ;  /* 0x0000960000067ab9 */ /* 0x000fe20000000a00 */
[----:B------:R3:W-:Y:S01]  /*1e90*/  STL [R1+0xa8], R122 ;  /* 0x0000a87a01007387 */ /* 0x0007e20000100800 */
[----:B------:R-:W-:Y:S01]  /*1ea0*/  UIMAD UR34, UR34, UR6, URZ ;  /* 0x00000006222272a4 */ /* 0x000fe2000f8e023f */
[----:B------:R-:W-:Y:S01]  /*1eb0*/  IMAD.U32 R31, RZ, RZ, UR12 ;  /* 0x0000000cff1f7e24 */ /* 0x000fe2000f8e00ff */
[----:B------:R-:W-:Y:S01]  /*1ec0*/  IADD3 R10, P1, R4, UR24, RZ ;  /* 0x00000018040a7c10 */ /* 0x000fe2000ff3e0ff */
[----:B------:R-:W-:Y:S01]  /*1ed0*/  IMAD R6, R32, UR11, R0 ;  /* 0x0000000b20067c24 */ /* 0x000fe2000f8e0200 */
[----:B------:R-:W-:Y:S01]  /*1ee0*/  UIMAD UR7, UR4, UR7, UR34 ;  /* 0x00000007040772a4 */ /* 0x000fe2000f8e0222 */
[----:B------:R-:W-:Y:S01]  /*1ef0*/  IMAD.U32 R0, RZ, RZ, UR6 ;  /* 0x00000006ff007e24 */ /* 0x000fe2000f8e00ff */
[----:B------:R3:W-:Y:S01]  /*1f00*/  STL [R1+0xe4], R31 ;  /* 0x0000e41f01007387 */ /* 0x0007e20000100800 */
[----:B------:R-:W-:Y:S01]  /*1f10*/  UIMAD UR37, UR37, UR12, URZ ;  /* 0x0000000c252572a4 */ /* 0x000fe2000f8e023f */
[----:B------:R-:W-:Y:S01]  /*1f20*/  IADD3.X R11, R5, UR23, R6, P1, !PT ;  /* 0x00000017050b7c10 */ /* 0x000fe20008ffe406 */
[----:B------:R-:W-:Y:S01]  /*1f30*/  IMAD.WIDE.U32 R16, R0, UR4, R2 ;  /* 0x0000000400107c25 */ /* 0x000fe2000f8e0002 */
[----:B------:R3:W-:Y:S01]  /*1f40*/  STL [R1+0xb0], R119 ;  /* 0x0000b07701007387 */ /* 0x0007e20000100800 */
[C---:B------:R-:W-:Y:S01]  /*1f50*/  ISETP.GE.AND P1, PT, R32.reuse, UR35, PT ;  /* 0x0000002320007c0c */ /* 0x040fe2000bf26270 */
[----:B------:R-:W-:Y:S01]  /*1f60*/  UMOV UR4, 0x400 ;  /* 0x0000040000047882 */ /* 0x000fe20000000000 */
[----:B------:R-:W-:Y:S01]  /*1f70*/  IADD3 R26, R32, 0x10, RZ ;  /* 0x00000010201a7810 */ /* 0x000fe20007ffe0ff */
[----:B--2---:R-:W-:Y:S01]  /*1f80*/  ULEA UR4, UR39, UR4, 0x18 ;  /* 0x0000000427047291 */ /* 0x004fe2000f8ec03f */
[----:B------:R-:W-:Y:S01]  /*1f90*/  IADD3 R13, R17, UR7, RZ ;  /* 0x00000007110d7c10 */ /* 0x000fe2000fffe0ff */
[----:B------:R-:W-:Y:S01]  /*1fa0*/  UIADD3 UR34, UR19, -0x1, URZ ;  /* 0xffffffff13227890 */ /* 0x000fe2000fffe03f */
[----:B------:R-:W-:Y:S01]  /*1fb0*/  BSSY B0, `(.L_x_1291) ;  /* 0x0000034000007945 */ /* 0x000fe20003800000 */
[----:B------:R-:W-:Y:S01]  /*1fc0*/  UIMAD UR13, UR18, UR13, UR37 ;  /* 0x0000000d120d72a4 */ /* 0x000fe2000f8e0225 */
[----:B------:R-:W-:Y:S01]  /*1fd0*/  LEA.HI R23, R12, R107, RZ, 0x4 ;  /* 0x0000006b0c177211 */ /* 0x000fe200078f20ff */
[----:B------:R-:W-:Y:S01]  /*1fe0*/  VIADD R28, R32, 0x20 ;  /* 0x00000020201c7836 */ /* 0x000fe20000000000 */
[----:B------:R-:W-:Y:S01]  /*1ff0*/  ISETP.GE.AND P0, PT, R26, UR35, PT ;  /* 0x000000231a007c0c */ /* 0x000fe2000bf06270 */
[----:B------:R-:W-:Y:S01]  /*2000*/  VIADD R29, R32, 0x30 ;  /* 0x00000030201d7836 */ /* 0x000fe20000000000 */
        /* <DEDUP_REMOVED lines=12> */
[----:B------:R-:W2:Y:S01]  /*20d0*/  @!P6 LDC.64 R6, c[0x0][0x210] ;  /* 0x00008400ff06eb82 */ /* 0x000ea20000000a00 */
[----:B------:R4:W-:Y:S07]  /*20e0*/  @P6 STS.128 [R213], RZ ;  /* 0x000000ffd5006388 */ /* 0x0009ee0000000c00 */
[----:B------:R-:W5:Y:S08]  /*20f0*/  @!P5 LDC.64 R4, c[0x0][0x210] ;  /* 0x00008400ff04db82 */ /* 0x000f700000000a00 */
[----:B------:R-:W1:Y:S01]  /*2100*/  @!P4 LDC.64 R2, c[0x0][0x210] ;  /* 0x00008400ff02cb82 */ /* 0x000e620000000a00 */
[----:B--2---:R-:W-:-:S04]  /*2110*/  @!P6 LEA R6, P3, R8, R6, 0x1 ;  /* 0x000000060806e211 */ /* 0x004fc800078608ff */
[C-C-:B------:R-:W-:Y:S02]  /*2120*/  @!P6 LEA.HI.X R7, R8.reuse, R7, R0.reuse, 0x1, P3 ;  /* 0x000000070807e211 */ /* 0x140fe400018f0c00 */
[----:B------:R-:W-:Y:S02]  /*2130*/  ISETP.GE.AND P3, PT, R119, UR37, PT ;  /* 0x0000002577007c0c */ /* 0x000fe4000bf66270 */
[C---:B-----5:R-:W-:Y:S01]  /*2140*/  @!P5 LEA R4, P2, R8.reuse, R4, 0x1 ;  /* 0x000000040804d211 */ /* 0x060fe200078408ff */
[----:B------:R-:W-:Y:S01]  /*2150*/  @!PT LDS RZ, [RZ] ;  /* 0x00000000fffff984 */ /* 0x000fe20000000800 */
[----:B------:R-:W-:Y:S01]  /*2160*/  @!PT LDS RZ, [RZ] ;  /* 0x00000000fffff984 */ /* 0x000fe20000000800 */
[----:B------:R-:W-:Y:S01]  /*2170*/  @!PT LDS RZ, [RZ] ;  /* 0x00000000fffff984 */ /* 0x000fe20000000800 */
[----:B------:R4:W-:Y:S03]  /*2180*/  @!P6 LDGSTS.E.BYPASS.LTC128B.128 [R213], desc[UR28][R6.64] ;  /* 0x0000000006d5efae */ /* 0x0009e6000b901d5c */
        /* <DEDUP_REMOVED lines=22> */
.L_x_1292:
[----:B------:R-:W-:Y:S05]  /*22f0*/  BSYNC B0 ;  /* 0x0000000000007941 */ /* 0x000fea0003800000 */
.L_x_1291:
[----:B------:R-:W-:Y:S01]  /*2300*/  IMAD.WIDE.U32 R34, R18, UR18, R10 ;  /* 0x0000001212227c25 */ /* 0x000fe2000f8e000a */
[----:B------:R-:W-:Y:S01]  /*2310*/  ULEA UR6, UR19, UR36, 0x6 ;  /* 0x0000002413067291 */ /* 0x000fe2000f8e303f */
[----:B------:R-:W-:Y:S01]  /*2320*/  BSSY B0, `(.L_x_1293) ;  /* 0x000003b000007945 */ /* 0x000fe20003800000 */
[----:B------:R-:W-:Y:S01]  /*2330*/  ISETP.GE.AND P4, PT, R28, UR35, PT ;  /* 0x000000231c007c0c */ /* 0x000fe2000bf86270 */
[----:B------:R-:W-:Y:S01]  /*2340*/  IMAD R0, R33, UR8, RZ ;  /* 0x0000000821007c24 */ /* 0x000fe2000f8e02ff */
[----:B------:R1:W-:Y:S01]  /*2350*/  STL.64 [R1+0xc0], R34 ;  /* 0x0000c02201007387 */ /* 0x0003e20000100a00 */
[----:B------:R-:W-:Y:S01]  /*2360*/  UIADD3 UR6, UR6, -0x40, URZ ;  /* 0xffffffc006067890 */ /* 0x000fe2000fffe03f */
[----:B------:R-:W-:Y:S01]  /*2370*/  ISETP.GE.AND P5, PT, R29, UR35, PT ;  /* 0x000000231d007c0c */ /* 0x000fe2000bfa6270 */
[----:B------:R-:W-:Y:S01]  /*2380*/  IMAD.WIDE.U32 R20, R32, UR8, R24 ;  /* 0x0000000820147c25 */ /* 0x000fe2000f8e0018 */
[----:B------:R-:W-:-:S03]  /*2390*/  LOP3.LUT R22, R23, 0xfffffff0, RZ, 0xc0, !PT ;  /* 0xfffffff017167812 */ /* 0x000fc600078ec0ff */
[----:B------:R-:W-:Y:S01]  /*23a0*/  IADD3 R217, P6, R106, UR6, RZ ;  /* 0x000000066ad97c10 */ /* 0x000fe2000ffde0ff */
[----:B------:R-:W-:Y:S01]  /*23b0*/  IMAD R30, R32, UR9, R0 ;  /* 0x00000009201e7c24 */ /* 0x000fe2000f8e0200 */
[----:B------:R-:W-:Y:S01]  /*23c0*/  MOV R143, UR6 ;  /* 0x00000006008f7c02 */ /* 0x000fe20008000f00 */
[----:B------:R-:W-:Y:S10]  /*23d0*/  @P0 BRA `(.L_x_1294) ;  /* 0x0000000000bc0947 */ /* 0x000ff40003800000 */
        /* <DEDUP_REMOVED lines=47> */
.L_x_1294:
[----:B------:R-:W-:Y:S05]  /*26d0*/  BSYNC B0 ;  /* 0x0000000000007941 */ /* 0x000fea0003800000 */
.L_x_1293:
        /* <DEDUP_REMOVED lines=49> */
.L_x_1296:
[----:B------:R-:W-:Y:S05]  /*29f0*/  BSYNC B0 ;  /* 0x0000000000007941 */ /* 0x000fea0003800000 */
.L_x_1295:
        /* <DEDUP_REMOVED lines=49> */
.L_x_1298:
[----:B------:R-:W-:Y:S05]  /*2d10*/  BSYNC B0 ;  /* 0x0000000000007941 */ /* 0x000fea0003800000 */
.L_x_1297:
[----:B------:R-:W-:Y:S01]  /*2d20*/  VIADD R121, R35, UR31 ;  /* 0x0000001f23797c36 */ /* 0x000fe20008000000 */
[----:B------:R-:W-:Y:S01]  /*2d30*/  UIMAD UR38, UR34, -0x40, UR30 ;  /* 0xffffffc0222678a4 */ /* 0x000fe2000f8e021e */
[----:B------:R-:W-:Y:S01]  /*2d40*/  IMAD.MOV.U32 R120, RZ, RZ, R34 ;  /* 0x000000ffff787224 */ /* 0x000fe200078e0022 */
[----:B-12-4-:R-:W-:Y:S01]  /*2d50*/  SHF.R.S32.HI R5, RZ, 0x4, R23 ;  /* 0x00000004ff057819 */ /* 0x016fe20000011417 */
[----:B------:R-:W-:Y:S01]  /*2d60*/  IMAD.IADD R6, R107, 0x1, -R22 ;  /* 0x000000016b067824 */ /* 0x000fe200078e0a16 */
[----:B------:R-:W-:Y:S01]  /*2d70*/  USHF.L.U64.HI UR12, UR10, 0x6, UR11 ;  /* 0x000000060a0c7899 */ /* 0x000fe2000801020b */
[----:B------:R-:W-:Y:S01]  /*2d80*/  IMAD.U32 R22, RZ, RZ, UR34 ;  /* 0x00000022ff167e24 */ /* 0x000fe2000f8e00ff */
[----:B------:R1:W-:Y:S01]  /*2d90*/  STL.64 [R1+0xb8], R120 ;  /* 0x0000b87801007387 */ /* 0x0003e20000100a00 */
[----:B------:R-:W-:Y:S01]  /*2da0*/  ISETP.GE.AND P1, PT, R32, UR38, PT ;  /* 0x0000002620007c0c */ /* 0x000fe2000bf26270 */
[----:B------:R-:W-:Y:S01]  /*2db0*/  USHF.R.S32.HI UR39, URZ, 0x1f, UR34 ;  /* 0x0000001f3f277899 */ /* 0x000fe20008011422 */
[----:B------:R-:W-:Y:S01]  /*2dc0*/  SHF.R.S32.HI R2, RZ, 0x1f, R6 ;  /* 0x0000001fff027819 */ /* 0x000fe20000011406 */
[----:B------:R-:W-:Y:S01]  /*2dd0*/  USHF.L.U32 UR35, UR10, 0x6, URZ ;  /* 0x000000060a237899 */ /* 0x000fe2000800063f */
[----:B------:R-:W-:Y:S01]  /*2de0*/  LEA.HI R0, R23, R5, RZ, 0x1 ;  /* 0x0000000517007211 */ /* 0x000fe200078f08ff */
[----:B------:R-:W-:Y:S01]  /*2df0*/  UIMAD UR6, UR12, UR34, URZ ;  /* 0x000000220c0672a4 */ /* 0x000fe2000f8e023f */
[----:B------:R-:W-:Y:S01]  /*2e00*/  LEA.HI R19, R2, R6, RZ, 0x3 ;  /* 0x0000000602137211 */ /* 0x000fe200078f18ff */
[----:B------:R-:W-:Y:S01]  /*2e10*/  BSSY B0, `(.L_x_1299) ;  /* 0x0000030000007945 */ /* 0x000fe20003800000 */
[----:B------:R-:W-:Y:S01]  /*2e20*/  LOP3.LUT R0, R0, 0xfffffffe, RZ, 0xc0, !PT ;  /* 0xfffffffe00007812 */ /* 0x000fe200078ec0ff */
[----:B------:R-:W-:Y:S01]  /*2e30*/  UIMAD UR6, UR39, UR35, UR6 ;  /* 0x00000023270672a4 */ /* 0x000fe2000f8e0206 */
[----:B------:R-:W-:Y:S01]  /*2e40*/  IMAD.WIDE.U32 R2, R22, UR35, R120 ;  /* 0x0000002316027c25 */ /* 0x000fe2000f8e0078 */
[----:B------:R-:W-:-:S02]  /*2e50*/  LOP3.LUT R4, R19, 0xfffffff8, RZ, 0xc0, !PT ;  /* 0xfffffff813047812 */ /* 0x000fc400078ec0ff */
[----:B------:R-:W-:Y:S01]  /*2e60*/  ISETP.GE.AND P0, PT, R26, UR38, PT ;  /* 0x000000261a007c0c */ /* 0x000fe2000bf06270 */
[----:B------:R-:W-:Y:S02]  /*2e70*/  IMAD.IADD R23, R5, 0x1, -R0 ;  /* 0x0000000105177824 */ /* 0x000fe400078e0a00 */
[----:B------:R-:W-:Y:S02]  /*2e80*/  VIADD R5, R3, UR6 ;  /* 0x0000000603057c36 */ /* 0x000fe40008000000 */
[----:B------:R-:W-:Y:S01]  /*2e90*/  IMAD.IADD R27, R6, 0x1, -R4 ;  /* 0x00000001061b7824 */ /* 0x000fe200078e0a04 */
[----:B------:R-:W-:Y:S07]  /*2ea0*/  @P1 BRA `(.L_x_1300) ;  /* 0x0000000000981947 */ /* 0x000fee0003800000 */
[----:B------:R-:W-:Y:S02]  /*2eb0*/  ULDC UR6, c[0x0][0x2d0] ;  /* 0x0000b40000067ab9 */ /* 0x000fe40000000800 */
[----:B------:R-:W-:Y:S02]  /*2ec0*/  ISETP.GE.AND P4, PT, R124, UR6, PT ;  /* 0x000000067c007c0c */ /* 0x000fe4000bf86270 */
[----:B------:R-:W-:Y:S02]  /*2ed0*/  ISETP.GE.AND P5, PT, R24, UR6, PT ;  /* 0x0000000618007c0c */ /* 0x000fe4000bfa6270 */
[----:B------:R-:W-:-:S09]  /*2ee0*/  ISETP.GE.AND P3, PT, R122, UR6, PT ;  /* 0x000000067a007c0c */ /* 0x000fd2000bf66270 */
[----:B------:R-:W2:Y:S02]  /*2ef0*/  @!P4 LDC.64 R8, c[0x0][0x218] ;  /* 0x00008600ff08cb82 */ /* 0x000ea40000000a00 */
[----:B------:R4:W-:Y:S06]  /*2f00*/  @P5 STS.128 [R213+0x8000], RZ ;  /* 0x008000ffd5005388 */ /* 0x0009ec0000000c00 */
        /* <DEDUP_REMOVED lines=32> */
.L_x_1300:
[----:B------:R-:W-:Y:S05]  /*3110*/  BSYNC B0 ;  /* 0x0000000000007941 */ /* 0x000fea0003800000 */
.L_x_1299:
[----:B--2-4-:R-:W-:Y:S01]  /*3120*/  IMAD.SHL.U32 R6, R27, 0x40, RZ ;  /* 0x000000401b067824 */ /* 0x014fe200078e00ff */
[----:B------:R-:W-:Y:S01]  /*3130*/  IADD3 R16, P1, R20, UR26, RZ ;  /* 0x0000001a14107c10 */ /* 0x000fe2000ff3e0ff */
[----:B------:R-:W-:Y:S01]  /*3140*/  IMAD.SHL.U32 R0, R23, 0x8, RZ ;  /* 0x0000000817007824 */ /* 0x000fe200078e00ff */
[----:B------:R-:W-:Y:S01]  /*3150*/  USHF.L.U64.HI UR36, UR10, 0x4, UR11 ;  /* 0x000000040a247899 */ /* 0x000fe2000801020b */
[----:B------:R-:W-:Y:S01]  /*3160*/  BSSY B0, `(.L_x_1301) ;  /* 0x0000030000007945 */ /* 0x000fe20003800000 */
[----:B------:R-:W-:Y:S01]  /*3170*/  LOP3.LUT R18, R6, 0x1c0, RZ, 0xc0, !PT ;  /* 0x000001c006127812 */ /* 0x000fe200078ec0ff */
[----:B------:R-:W-:Y:S01]  /*3180*/  USHF.L.U32 UR37, UR10, 0x4, URZ ;  /* 0x000000040a257899 */ /* 0x000fe2000800063f */
[----:B------:R-:W-:Y:S02]  /*3190*/  ISETP.GE.AND P4, PT, R28, UR38, PT ;  /* 0x000000261c007c0c */ /* 0x000fe4000bf86270 */
[----:B------:R-:W-:Y:S02]  /*31a0*/  ISETP.GE.AND P5, PT, R29, UR38, PT ;  /* 0x000000261d007c0c */ /* 0x000fe4000bfa6270 */
[----:B------:R-:W-:-:S02]  /*31b0*/  IADD3.X R17, R21, UR25, R30, P1, !PT ;  /* 0x0000001915117c10 */ /* 0x000fc40008ffe41e */
[----:B------:R-:W-:Y:S01]  /*31c0*/  LOP3.LUT R20, R18, 0x8, R0, 0xf8, !PT ;  /* 0x0000000812147812 */ /* 0x000fe200078ef800 */
[----:B------:R-:W-:Y:S08]  /*31d0*/  @P0 BRA `(.L_x_1302) ;  /* 0x0000000000a00947 */ /* 0x000ff00003800000 */
[----:B------:R-:W-:Y:S01]  /*31e0*/  ULDC UR6, c[0x0][0x2d0] ;  /* 0x0000b40000067ab9 */ /* 0x000fe20000000800 */
[----:B------:R-:W-:Y:S02]  /*31f0*/  IADD3 R0, P0, R2, UR37, RZ ;  /* 0x0000002502007c10 */ /* 0x000fe4000ff1e0ff */
[----:B------:R-:W-:Y:S02]  /*3200*/  ISETP.GE.AND P1, PT, R24, UR6, PT ;  /* 0x0000000618007c0c */ /* 0x000fe4000bf26270 */
[----:B------:R-:W-:Y:S02]  /*3210*/  ISETP.GE.AND P3, PT, R124, UR6, PT ;  /* 0x000000067c007c0c */ /* 0x000fe4000bf66270 */
[----:B------:R-:W-:Y:S02]  /*3220*/  ISETP.GE.AND P2, PT, R122, UR6, PT ;  /* 0x000000067a007c0c */ /* 0x000fe4000bf46270 */
[----:B------:R-:W-:-:S07]  /*3230*/  IADD3.X R10, R5, UR36, RZ, P0, !PT ;  /* 0x00000024050a7c10 */ /* 0x000fce00087fe4ff */
[----:B------:R-:W2:Y:S01]  /*3240*/  @!P1 LDC.64 R6, c[0x0][0x218] ;  /* 0x00008600ff069b82 */ /* 0x000ea20000000a00 */
[----:B------:R4:W-:Y:S07]  /*3250*/  @P1 STS.128 [R213+0x8800], RZ ;  /* 0x008800ffd5001388 */ /* 0x0009ee0000000c00 */
        /* <DEDUP_REMOVED lines=32> */
.L_x_1302:
[----:B------:R-:W-:Y:S05]  /*3460*/  BSYNC B0 ;  /* 0x0000000000007941 */ /* 0x000fea0003800000 */
.L_x_1301:
[----:B------:R-:W-:Y:S04]  /*3470*/  BSSY B0, `(.L_x_1303) ;  /* 0x000002c000007945 */ /* 0x000fe80003800000 */
[----:B------:R-:W-:Y:S05]  /*3480*/  @P4 BRA `(.L_x_1304) ;  /* 0x0000000000a84947 */ /* 0x000fea0003800000 */
[----:B------:R-:W-:Y:S01]  /*3490*/  ULDC UR6, c[0x0][0x2d0] ;  /* 0x0000b40000067ab9 */ /* 0x000fe20000000800 */
[----:B--2-4-:R-:W-:Y:S01]  /*34a0*/  IMAD.U32 R6, RZ, RZ, UR10 ;  /* 0x0000000aff067e24 */ /* 0x014fe2000f8e00ff */
[----:B------:R-:W-:Y:S01]  /*34b0*/  ISETP.GE.AND P3, PT, R124, UR6, PT ;  /* 0x000000067c007c0c */ /* 0x000fe2000bf66270 */
[----:B------:R-:W-:Y:S01]  /*34c0*/  IMAD.U32 R12, RZ, RZ, UR11 ;  /* 0x0000000bff0c7e24 */ /* 0x000fe2000f8e00ff */
[----:B------:R-:W-:Y:S02]  /*34d0*/  ISETP.GE.AND P4, PT, R24, UR6, PT ;  /* 0x0000000618007c0c */ /* 0x000fe4000bf86270 */
[----:B------:R-:W-:Y:S02]  /*34e0*/  ISETP.GE.AND P2, PT, R122, UR6, PT ;  /* 0x000000067a007c0c */ /* 0x000fe4000bf46270 */
[----:B------:R-:W-:-:S04]  /*34f0*/  LEA R0, P0, R6, R2, 0x5 ;  /* 0x0000000206007211 */ /* 0x000fc800078028ff */
[----:B------:R-:W-:-:S03]  /*3500*/  LEA.HI.X R12, R6, R5, R12, 0x5, P0 ;  /* 0x00000005060c7211 */ /* 0x000fc600000f2c0c */
        /* <DEDUP_REMOVED lines=34> */
.L_x_1304:
[----:B------:R-:W-:Y:S05]  /*3730*/  BSYNC B0 ;  /* 0x0000000000007941 */ /* 0x000fea0003800000 */
.L_x_1303:
        /* <DEDUP_REMOVED lines=13> */
[----:B-12---:R-:W1:Y:S08]  /*3810*/  @!P4 LDC.64 R6, c[0x0][0x218] ;  /* 0x00008600ff06cb82 */ /* 0x006e700000000a00 */
[----:B------:R-:W2:Y:S01]  /*3820*/  @!P2 LDC.64 R10, c[0x0][0x218] ;  /* 0x00008600ff0aab82 */ /* 0x000ea20000000a00 */
[----:B----4-:R-:W-:-:S04]  /*3830*/  @!P5 LEA R8, P0, R2, R8, 0x1 ;  /* 0x000000080208d211 */ /* 0x010fc800078008ff */
        /* <DEDUP_REMOVED lines=29> */
.L_x_1306:
[----:B------:R-:W-:Y:S05]  /*3a10*/  BSYNC B0 ;  /* 0x0000000000007941 */ /* 0x000fea0003800000 */
.L_x_1305:
[----:B------:R-:W0:Y:S01]  /*3a20*/  LDGDEPBAR ;  /* 0x00000000000079af */ /* 0x000e220000000000 */
[----:B------:R-:W-:Y:S01]  /*3a30*/  ISETP.GE.AND P1, PT, R32, UR38, PT ;  /* 0x0000002620007c0c */ /* 0x000fe2000bf26270 */
[----:B----4-:R-:W-:Y:S01]  /*3a40*/  IMAD.WIDE.U32 R10, R31, UR18, R16 ;  /* 0x000000121f0a7c25 */ /* 0x010fe2000f8e0010 */
[----:B------:R-:W-:Y:S01]  /*3a50*/  USHF.L.U64.HI UR10, UR8, 0x6, UR9 ;  /* 0x00000006080a7899 */ /* 0x000fe20008010209 */
[----:B------:R-:W-:Y:S01]  /*3a60*/  SHF.R.U32.HI R0, RZ, 0x3, R18 ;  /* 0x00000003ff007819 */ /* 0x000fe20000011612 */
[----:B------:R-:W-:Y:S01]  /*3a70*/  USHF.L.U32 UR11, UR8, 0x6, URZ ;  /* 0x00000006080b7899 */ /* 0x000fe2000800063f */
[----:B------:R-:W-:Y:S01]  /*3a80*/  IMAD.SHL.U32 R3, R36, 0x40, RZ ;  /* 0x0000004024037824 */ /* 0x000fe200078e00ff */
[----:B------:R-:W-:Y:S01]  /*3a90*/  UIMAD UR6, UR10, UR34, URZ ;  /* 0x000000220a0672a4 */ /* 0x000fe2000f8e023f */
[----:B-1-3--:R-:W-:Y:S01]  /*3aa0*/  VIADD R5, R11, UR13 ;  /* 0x0000000d0b057c36 */ /* 0x00afe20008000000 */
[----:B--2---:R-:W-:Y:S01]  /*3ab0*/  LOP3.LUT R6, R20, R0, RZ, 0x3c, !PT ;  /* 0x0000000014067212 */ /* 0x004fe200078e3cff */
[----:B------:R-:W-:Y:S01]  /*3ac0*/  IMAD.MOV.U32 R4, RZ, RZ, R10 ;  /* 0x000000ffff047224 */ /* 0x000fe200078e000a */
[----:B------:R-:W-:Y:S01]  /*3ad0*/  LOP3.LUT R0, R3, 0x1c0, RZ, 0xc0, !PT ;  /* 0x000001c003007812 */ /* 0x000fe200078ec0ff */
[----:B------:R-:W-:Y:S01]  /*3ae0*/  IMAD.SHL.U32 R2, R32, 0x8, RZ ;  /* 0x0000000820027824 */ /* 0x000fe200078e00ff */
[----:B------:R-:W-:Y:S01]  /*3af0*/  STL.64 [R1+0xd8], R10 ;  /* 0x0000d80a01007387 */ /* 0x000fe20000100a00 */
[----:B------:R-:W-:Y:S01]  /*3b00*/  UIMAD UR6, UR39, UR11, UR6 ;  /* 0x0000000b270672a4 */ /* 0x000fe2000f8e0206 */
[----:B------:R-:W-:Y:S01]  /*3b10*/  IMAD.SHL.U32 R3, R19, 0x40, RZ ;  /* 0x0000004013037824 */ /* 0x000fe200078e00ff */
[----:B------:R-:W-:Y:S01]  /*3b20*/  BSSY B0, `(.L_x_1307) ;  /* 0x0000037000007945 */ /* 0x000fe20003800000 */
[----:B------:R1:W-:Y:S01]  /*3b30*/  STL.64 [R1+0xd0], R4 ;  /* 0x0000d00401007387 */ /* 0x0003e20000100a00 */
[----:B------:R-:W-:-:S02]  /*3b40*/  LOP3.LUT R2, R0, 0x8, R2, 0xf8, !PT ;  /* 0x0000000800027812 */ /* 0x000fc400078ef802 */
[----:B------:R-:W-:Y:S02]  /*3b50*/  SHF.R.U32.HI R0, RZ, 0x3, R0 ;  /* 0x00000003ff007819 */ /* 0x000fe40000011600 */
[----:B------:R-:W-:Y:S01]  /*3b60*/  ISETP.GE.AND P0, PT, R26, UR38, PT ;  /* 0x000000261a007c0c */ /* 0x000fe2000bf06270 */
[----:B------:R-:W-:-:S04]  /*3b70*/  DEPBAR.LE SB0, 0x0 ;  /* 0x000080000000791a */ /* 0x000fc80000000000 */
[----:B------:R-:W-:Y:S01]  /*3b80*/  BAR.SYNC.DEFER_BLOCKING 0x0 ;  /* 0x0000000000007b1d */ /* 0x000fe20000010000 */
[----:B------:R-:W-:Y:S02]  /*3b90*/  LOP3.LUT R0, R2, R0, RZ, 0x3c, !PT ;  /* 0x0000000002007212 */ /* 0x000fe400078e3cff */
[----:B------:R-:W-:Y:S02]  /*3ba0*/  LOP3.LUT R6, R6, 0xfffffe00, R3, 0xf8, !PT ;  /* 0xfffffe0006067812 */ /* 0x000fe400078ef803 */
[----:B------:R-:W-:Y:S01]  /*3bb0*/  LEA R26, R104, UR27, 0x4 ;  /* 0x0000001b681a7c11 */ /* 0x000fe2000f8e20ff */
[----:B-1----:R-:W-:-:S04]  /*3bc0*/  IMAD.WIDE.U32 R4, R22, UR11, R4 ;  /* 0x0000000b16047c25 */ /* 0x002fc8000f8e0004 */
[----:B------:R-:W-:Y:S01]  /*3bd0*/  VIADD R9, R5, UR6 ;  /* 0x0000000605097c36 */ /* 0x000fe20008000000 */
        /* <DEDUP_REMOVED lines=43> */
.L_x_1308:
[----:B------:R-:W-:Y:S05]  /*3e90*/  BSYNC B0 ;  /* 0x0000000000007941 */ /* 0x000fea0003800000 */
.L_x_1307:
[----:B------:R4:W-:Y:S01]  /*3ea0*/  @P0 STS.128 [R213+0x10800], RZ ;  /* 0x010800ffd5000388 */ /* 0x0009e20000000c00 */
[----:B--23--:R-:W-:Y:S01]  /*3eb0*/  IMAD R2, R104, 0x400, R6 ;  /* 0x0000040068027824 */ /* 0x00cfe200078e0206 */
[----:B------:R-:W-:Y:S01]  /*3ec0*/  UIADD3 UR40, UR30, -UR22, -UR17 ;  /* 0x800000161e287290 */ /* 0x000fe2000fffe811 */
[----:B------:R-:W-:Y:S01]  /*3ed0*/  IMAD R0, R23, 0x200, R0 ;  /* 0x0000020017007824 */ /* 0x000fe200078e0200 */
[----:B------:R4:W-:Y:S01]  /*3ee0*/  @P0 STS.128 [R213+0x12800], RZ ;  /* 0x012800ffd5000388 */ /* 0x0009e20000000c00 */
[----:B------:R-:W-:Y:S01]  /*3ef0*/  USHF.L.U64.HI UR27, UR8, 0x4, UR9 ;  /* 0x00000004081b7899 */ /* 0x000fe20008010209 */
[----:B------:R-:W-:Y:S01]  /*3f00*/  BSSY B0, `(.L_x_1309) ;  /* 0x0000031000007945 */ /* 0x000fe20003800000 */
[----:B------:R-:W-:Y:S01]  /*3f10*/  USHF.L.U32 UR39, UR8, 0x4, URZ ;  /* 0x0000000408277899 */ /* 0x000fe2000800063f */
[----:B------:R4:W-:Y:S01]  /*3f20*/  @P0 STS.128 [R213+0x14800], RZ ;  /* 0x014800ffd5000388 */ /* 0x0009e20000000c00 */
[----:B------:R-:W-:Y:S02]  /*3f30*/  ISETP.GE.AND P4, PT, R28, UR38, PT ;  /* 0x000000261c007c0c */ /* 0x000fe4000bf86270 */
[----:B------:R-:W-:Y:S01]  /*3f40*/  ISETP.GE.AND P5, PT, R29, UR38, PT ;  /* 0x000000261d007c0c */ /* 0x000fe2000bfa6270 */
[----:B------:R4:W-:Y:S01]  /*3f50*/  @P0 STS.128 [R213+0x16800], RZ ;  /* 0x016800ffd5000388 */ /* 0x0009e20000000c00 */
[----:B------:R-:W-:-:S02]  /*3f60*/  LEA R193, R2, UR4, 0x1 ;  /* 0x0000000402c17c11 */ /* 0x000fc4000f8e08ff */
[----:B------:R-:W-:Y:S01]  /*3f70*/  LEA R184, R0, UR4, 0x1 ;  /* 0x0000000400b87c11 */ /* 0x000fe2000f8e08ff */
        /* <DEDUP_REMOVED lines=41> */
.L_x_1310:
[----:B------:R-:W-:Y:S05]  /*4210*/  BSYNC B0 ;  /* 0x0000000000007941 */ /* 0x000fea0003800000 */
.L_x_1309:
[----:B------:R1:W-:Y:S01]  /*4220*/  @P4 STS.128 [R213+0x11000], RZ ;  /* 0x011000ffd5004388 */ /* 0x0003e20000000c00 */
[----:B------:R-:W-:Y:S03]  /*4230*/  BSSY B0, `(.L_x_1311) ;  /* 0x000002f000007945 */ /* 0x000fe60003800000 */
[----:B------:R1:W-:Y:S04]  /*4240*/  @P4 STS.128 [R213+0x13000], RZ ;  /* 0x013000ffd5004388 */ /* 0x0003e80000000c00 */
[----:B------:R1:W-:Y:S04]  /*4250*/  @P4 STS.128 [R213+0x15000], RZ ;  /* 0x015000ffd5004388 */ /* 0x0003e80000000c00 */
[----:B------:R1:W-:Y:S01]  /*4260*/  @P4 STS.128 [R213+0x17000], RZ ;  /* 0x017000ffd5004388 */ /* 0x0003e20000000c00 */
[----:B------:R-:W-:Y:S05]  /*4270*/  @P4 BRA `(.L_x_1312) ;  /* 0x0000000000a84947 */ /* 0x000fea0003800000 */
[----:B------:R-:W-:Y:S01]  /*4280*/  ULDC UR6, c[0x0][0x2d0] ;  /* 0x0000b40000067ab9 */ /* 0x000fe20000000800 */
[----:B--23--:R-:W-:Y:S01]  /*4290*/  IMAD.U32 R2, RZ, RZ, UR8 ;  /* 0x00000008ff027e24 */ /* 0x00cfe2000f8e00ff */
        /* <DEDUP_REMOVED lines=9> */
[----:B------:R-:W4:Y:S01]  /*4330*/  @!P2 LDC.64 R10, c[0x0][0x220] ;  /* 0x00008800ff0aab82 */ /* 0x000f220000000a00 */
[----:B--2---:R-:W-:-:S04]  /*4340*/  @!P3 LEA R12, P0, R0, R12, 0x1 ;  /* 0x0000000c000cb211 */ /* 0x004fc800078008ff */
[C---:B------:R-:W-:Y:S02]  /*4350*/  @!P3 LEA.HI.X R13, R0.reuse, R13, R2, 0x1, P0 ;  /* 0x0000000d000db211 */ /* 0x040fe400000f0c02 */
[----:B------:R-:W-:Y:S02]  /*4360*/  ISETP.GE.AND P0, PT, R119, UR6, PT ;  /* 0x0000000677007c0c */ /* 0x000fe4000bf06270 */
[----:B-----5:R-:W-:-:S04]  /*4370*/  @!P4 LEA R14, P1, R0, R14, 0x1 ;  /* 0x0000000e000ec211 */ /* 0x020fc800078208ff */
        /* <DEDUP_REMOVED lines=26> */
.L_x_1312:
[----:B------:R-:W-:Y:S05]  /*4520*/  BSYNC B0 ;  /* 0x0000000000007941 */ /* 0x000fea0003800000 */
.L_x_1311:
        /* <DEDUP_REMOVED lines=9> */
[----:B--23--:R-:W-:Y:S01]  /*45c0*/  IMAD.U32 R2, RZ, RZ, UR8 ;  /* 0x00000008ff027e24 */ /* 0x00cfe2000f8e00ff */
[----:B------:R-:W-:Y:S01]  /*45d0*/  ISETP.GE.AND P5, PT, R24, UR6, PT ;  /* 0x0000000618007c0c */ /* 0x000fe2000bfa6270 */
[----:B------:R-:W-:Y:S01]  /*45e0*/  IMAD.MOV.U32 R8, RZ, RZ, R4 ;  /* 0x000000ffff087224 */ /* 0x000fe200078e0004 */
[----:B------:R-:W-:Y:S01]  /*45f0*/  ISETP.GE.AND P4, PT, R124, UR6, PT ;  /* 0x000000067c007c0c */ /* 0x000fe2000bf86270 */
[----:B------:R-:W-:Y:S01]  /*4600*/  UIMAD UR7, UR9, 0x30, URZ ;  /* 0x00000030090778a4 */ /* 0x000fe2000f8e023f */
[----:B------:R-:W-:Y:S01]  /*4610*/  ISETP.GE.AND P2, PT, R122, UR6, PT ;  /* 0x000000067a007c0c */ /* 0x000fe2000bf46270 */
[----:B------:R-:W-:-:S04]  /*4620*/  IMAD.WIDE.U32 R2, R2, 0x30, R8 ;  /* 0x0000003002027825 */ /* 0x000fc800078e0008 */
[----:B------:R-:W-:-:S04]  /*4630*/  VIADD R0, R3, UR7 ;  /* 0x0000000703007c36 */ /* 0x000fc80008000000 */
[----:B------:R-:W2:Y:S01]  /*4640*/  @!P5 LDC.64 R10, c[0x0][0x220] ;  /* 0x00008800ff0adb82 */ /* 0x000ea20000000a00 */
[----:B------:R3:W-:Y:S07]  /*4650*/  @P5 STS.128 [R213+0x11800], RZ ;  /* 0x011800ffd5005388 */ /* 0x0007ee0000000c00 */
[----:B------:R-:W5:Y:S08]  /*4660*/  @!P4 LDC.64 R12, c[0x0][0x220] ;  /* 0x00008800ff0ccb82 */ /* 0x000f700000000a00 */
[----:B------:R-:W4:Y:S01]  /*4670*/  @!P2 LDC.64 R14, c[0x0][0x220] ;  /* 0x00008800ff0eab82 */ /* 0x000f220000000a00 */
        /* <DEDUP_REMOVED lines=30> */
.L_x_1314:
[----:B------:R-:W-:Y:S05]  /*4860*/  BSYNC B0 ;  /* 0x0000000000007941 */ /* 0x000fea0003800000 */
.L_x_1313:
[----:B--23--:R-:W-:Y:S01]  /*4870*/  LDSM.16.M88.4 R8, [R193] ;  /* 0x00000000c108783b */ /* 0x00cfe20000000200 */
[----:B------:R-:W-:Y:S01]  /*4880*/  LOP3.LUT P0, RZ, R36, 0x2, RZ, 0xc0, !PT ;  /* 0x0000000224ff7812 */ /* 0x000fe2000780c0ff */
[----:B------:R-:W-:Y:S01]  /*4890*/  IMAD.MOV.U32 R5, RZ, RZ, 0x10 ;  /* 0x00000010ff057424 */ /* 0x000fe200078e00ff */
[----:B------:R-:W-:Y:S01]  /*48a0*/  LOP3.LUT P1, RZ, R27, 0x2, RZ, 0xc0, !PT ;  /* 0x000000021bff7812 */ /* 0x000fe2000782c0ff */
[----:B------:R-:W2:Y:S01]  /*48b0*/  LDSM.16.M88.4 R16, [R184+0x8000] ;  /* 0x00800000b810783b */ /* 0x000ea20000000200 */
[C---:B------:R-:W-:Y:S01]  /*48c0*/  VIADD R0, R184.reuse, 0x8000 ;  /* 0x00008000b8007836 */ /* 0x040fe20000000000 */
[----:B------:R-:W-:Y:S01]  /*48d0*/  UISETP.GT.AND UP0, UPT, UR34, UR5, UPT ;  /* 0x000000052200728c */ /* 0x000fe2000bf04270 */
[----:B------:R-:W-:Y:S01]  /*48e0*/  SEL R5, R5, 0xfffffff0, !P1 ;  /* 0xfffffff005057807 */ /* 0x000fe20004800000 */
[----:B------:R-:W-:Y:S01]  /*48f0*/  VIADD R197, R184, 0x8020 ;  /* 0x00008020b8c57836 */ /* 0x000fe20000000000 */
[----:B------:R-:W3:Y:S01]  /*4900*/  LDSM.16.M88.4 R32, [R184+0x8800] ;  /* 0x00880000b820783b */ /* 0x000ee20000000200 */
[----:B------:R-:W-:Y:S01]  /*4910*/  IMAD.MOV.U32 R4, RZ, RZ, 0x20 ;  /* 0x00000020ff047424 */ /* 0x000fe200078e00ff */
[----:B------:R-:W-:Y:S01]  /*4920*/  LOP3.LUT P1, RZ, R27, 0x4, RZ, 0xc0, !PT ;  /* 0x000000041bff7812 */ /* 0x000fe2000782c0ff */
[----:B------:R-:W-:Y:S01]  /*4930*/  IMAD R194, R5, 0x2, R193 ;  /* 0x0000000205c27824 */ /* 0x000fe200078e02c1 */
[----:B------:R-:W5:Y:S01]  /*4940*/  LDSM.16.M88.4 R28, [R184+0x9000] ;  /* 0x00900000b81c783b */ /* 0x000f620000000200 */
[----:B------:R-:W-:Y:S01]  /*4950*/  @P0 VIADD R197, R0, 0xffffffe0 ;  /* 0xffffffe000c50836 */ /* 0x000fe20000000000 */
[----:B------:R-:W-:Y:S01]  /*4960*/  LOP3.LUT P0, RZ, R36, 0x4, RZ, 0xc0, !PT ;  /* 0x0000000424ff7812 */ /* 0x000fe2000780c0ff */
[----:B------:R-:W-:Y:S01]  /*4970*/  IMAD.SHL.U32 R107, R107, 0x2, RZ ;  /* 0x000000026b6b7824 */ /* 0x000fe200078e00ff */
[----:B------:R-:W4:Y:S01]  /*4980*/  LDSM.16.M88.4 R20, [R184+0x9800] ;  /* 0x00980000b814783b */ /* 0x000f220000000200 */
[----:B------:R-:W-:Y:S01]  /*4990*/  IMAD.IADD R3, R105, 0x1, R26 ;  /* 0x0000000169037824 */ /* 0x000fe200078e021a */
[C---:B------:R-:W-:Y:S01]  /*49a0*/  SEL R0, R4.reuse, 0xffffffe0, !P0 ;  /* 0xffffffe004007807 */ /* 0x040fe20004000000 */
[----:B------:R-:W-:Y:S01]  /*49b0*/  IMAD.U32 R7, RZ, RZ, UR30 ;  /* 0x0000001eff077e24 */ /* 0x000fe2000f8e00ff */
[----:B------:R-:W-:Y:S01]  /*49c0*/  LDSM.16.M88.4 R12, [R194] ;  /* 0x00000000c20c783b */ /* 0x000fe20000000200 */
[----:B------:R-:W-:Y:S01]  /*49d0*/  SEL R4, R4, 0xffffffe0, !P1 ;  /* 0xffffffe004047807 */ /* 0x000fe20004800000 */
[----:B------:R-:W-:Y:S01]  /*49e0*/  UIADD3 UR9, UR32, -0x4ab325aa, URZ ;  /* 0xb54cda5620097890 */ /* 0x000fe2000fffe03f */
[C---:B------:R-:W-:Y:S01]  /*49f0*/  IMAD R190, R0.reuse, 0x2, R184 ;  /* 0x0000000200be7824 */ /* 0x040fe200078e02b8 */
[----:B------:R-:W1:Y:S01]  /*4a00*/  LDSM.16.M88.4 R44, [R197] ;  /* 0x00000000c52c783b */ /* 0x000e620000000200 */
[----:B------:R-:W-:Y:S01]  /*4a10*/  IMAD R189, R0, 0x2, R197 ;  /* 0x0000000200bd7824 */ /* 0x000fe200078e02c5 */
[----:B------:R-:W-:Y:S01]  /*4a20*/  LOP3.LUT R2, R107, 0x6, RZ, 0xc0, !PT ;  /* 0x000000066b027812 */ /* 0x000fe200078ec0ff */
[C---:B------:R-:W-:Y:S01]  /*4a30*/  IMAD R196, R4.reuse, 0x2, R193 ;  /* 0x0000000204c47824 */ /* 0x040fe200078e02c1 */
[----:B------:R-:W1:Y:S01]  /*4a40*/  LDSM.16.M88.4 R64, [R197+0x800] ;  /* 0x00080000c540783b */ /* 0x000e620000000200 */
[----:B------:R-:W-:Y:S01]  /*4a50*/  IMAD R195, R4, 0x2, R194 ;  /* 0x0000000204c37824 */ /* 0x000fe200078e02c2 */
[C---:B------:R-:W-:Y:S01]  /*4a60*/  VIADDMNMX R223, R3.reuse, UR21, R7, PT ;  /* 0x0000001503df7c46 */ /* 0x040fe2000b800107 */
[----:B------:R-:W-:Y:S01]  /*4a70*/  IMAD.U32 R0, RZ, RZ, UR34 ;  /* 0x00000022ff007e24 */ /* 0x000fe2000f8e00ff */
[----:B------:R-:W1:Y:S01]  /*4a80*/  LDSM.16.M88.4 R68, [R197+0x1000] ;  /* 0x00100000c544783b */ /* 0x000e620000000200 */
[----:B------:R-:W-:Y:S01]  /*4a90*/  VIADDMNMX R221, R3, UR40, RZ, !PT ;  /* 0x0000002803dd7c46 */ /* 0x000fe2000f8001ff */
[----:B------:R-:W-:-:S02]  /*4aa0*/  VIADD R212, R197, 0x800 ;  /* 0x00000800c5d47836 */ /* 0x000fc40000000000 */
[----:B------:R-:W1:Y:S01]  /*4ab0*/  LDSM.16.M88.4 R72, [R197+0x1800] ;  /* 0x00180000c548783b */ /* 0x000e620000000200 */
[----:B------:R-:W-:Y:S02]  /*4ac0*/  IMAD R0, R0, 0x40, R2 ;  /* 0x0000004000007824 */ /* 0x000fe400078e0202 */
[C---:B------:R-:W-:Y:S01]  /*4ad0*/  VIADD R211, R197.reuse, 0x1000 ;  /* 0x00001000c5d37836 */ /* 0x040fe20000000000 */
[----:B------:R-:W-:Y:S01]  /*4ae0*/  LDSM.16.M88.4 R80, [R190+0x8000] ;  /* 0x00800000be50783b */ /* 0x000fe20000000200 */
[----:B------:R-:W-:Y:S01]  /*4af0*/  VIADD R2, R0, 0x1 ;  /* 0x0000000100027836 */ /* 0x000fe20000000000 */
[C---:B--2---:R-:W-:Y:S02]  /*4b00*/  HMMA.16816.F32 R36, R8.reuse, R16, RZ ;  /* 0x000000100824723c */ /* 0x044fe400000018ff */
[----:B------:R-:W-:Y:S01]  /*4b10*/  LDSM.16.M88.4 R76, [R190+0x8800] ;  /* 0x00880000be4c783b */ /* 0x000fe20000000200 */
[C---:B------:R-:W-:Y:S01]  /*4b20*/  VIADD R210, R197.reuse, 0x1800 ;  /* 0x00001800c5d27836 */ /* 0x040fe20000000000 */
[----:B------:R-:W-:Y:S01]  /*4b30*/  ISETP.GE.AND P0, PT, R2, R223, PT ;  /* 0x000000df0200720c */ /* 0x000fe20003f06270 */
[C---:B------:R-:W-:Y:S01]  /*4b40*/  VIADD R209, R197.reuse, 0x2000 ;  /* 0x00002000c5d17836 */ /* 0x040fe20000000000 */
[----:B------:R-:W-:Y:S01]  /*4b50*/  LDSM.16.M88.4 R84, [R190+0x9000] ;  /* 0x00900000be54783b */ /* 0x000fe20000000200 */
[----:B------:R-:W-:Y:S01]  /*4b60*/  HMMA.16816.F32 R40, R8, R18, RZ ;  /* 0x000000120828723c */ /* 0x000fe200000018ff */
[----:B------:R-:W-:-:S02]  /*4b70*/  VIADD R208, R197, 0x2800 ;  /* 0x00002800c5d07836 */ /* 0x000fc40000000000 */
[----:B------:R-:W2:Y:S01]  /*4b80*/  LDSM.16.M88.4 R16, [R196] ;  /* 0x00000000c410783b */ /* 0x000ea20000000200 */
[C---:B------:R-:W-:Y:S02]  /*4b90*/  VIADD R207, R197.reuse, 0x3000 ;  /* 0x00003000c5cf7836 */ /* 0x040fe40000000000 */
[C---:B---3--:R-:W-:Y:S01]  /*4ba0*/  HMMA.16816.F32 R48, R8.reuse, R32, RZ ;  /* 0x000000200830723c */ /* 0x048fe200000018ff */
[----:B------:R-:W3:Y:S01]  /*4bb0*/  LDSM.16.M88.4 R88, [R190+0x9800] ;  /* 0x00980000be58783b */ /* 0x000ee20000000200 */
[C---:B------:R-:W-:Y:S02]  /*4bc0*/  VIADD R206, R197.reuse, 0x3800 ;  /* 0x00003800c5ce7836 */ /* 0x040fe40000000000 */
[C---:B------:R-:W-:Y:S01]  /*4bd0*/  VIADD R205, R197.reuse, 0x4000 ;  /* 0x00004000c5cd7836 */ /* 0x040fe20000000000 */
[----:B------:R-:W-:Y:S01]  /*4be0*/  LDSM.16.M88.4 R92, [R189] ;  /* 0x00000000bd5c783b */ /* 0x000fe20000000200 */
[----:B------:R-:W-:Y:S01]  /*4bf0*/  HMMA.16816.F32 R52, R8, R34, RZ ;  /* 0x000000220834723c */ /* 0x000fe200000018ff */
[----:B------:R-:W-:-:S02]  /*4c00*/  VIADD R204, R197, 0x4800 ;  /* 0x00004800c5cc7836 */ /* 0x000fc40000000000 */
[----:B------:R-:W-:Y:S01]  /*4c10*/  LDSM.16.M88.4 R100, [R197+0x6000] ;  /* 0x00600000c564783b */ /* 0x000fe20000000200 */
[C---:B------:R-:W-:Y:S02]  /*4c20*/  VIADD R203, R197.reuse, 0x5000 ;  /* 0x00005000c5cb7836 */ /* 0x040fe40000000000 */
[C---:B-----5:R-:W-:Y:S01]  /*4c30*/  HMMA.16816.F32 R56, R8.reuse, R28, RZ ;  /* 0x0000001c0838723c */ /* 0x060fe200000018ff */
        /* <DEDUP_REMOVED lines=8> */
[C---:B----4-:R-:W-:Y:S06]  /*4cc0*/  HMMA.16816.F32 R28, R8.reuse, R20, RZ ;  /* 0x00000014081c723c */ /* 0x050fec00000018ff */
[----:B------:R-:W-:Y:S01]  /*4cd0*/  HMMA.16816.F32 R20, R8, R22, RZ ;  /* 0x000000160814723c */ /* 0x000fe200000018ff */
[----:B------:R-:W4:Y:S05]  /*4ce0*/  LDSM.16.M88.4 R8, [R195] ;  /* 0x00000000c308783b */ /* 0x000f2a0000000200 */
[C---:B-1----:R-:W-:Y:S06]  /*4cf0*/  HMMA.16816.F32 R32, R12.reuse, R44, R36 ;  /* 0x0000002c0c20723c */ /* 0x042fec0000001824 */
[C---:B------:R-:W-:Y:S01]  /*4d00*/  HMMA.16816.F32 R36, R12.reuse, R46, R40 ;  /* 0x0000002e0c24723c */ /* 0x040fe20000001828 */
[----:B------:R-:W-:Y:S05]  /*4d10*/  LDSM.16.M88.4 R44, [R184+0xa800] ;  /* 0x00a80000b82c783b */ /* 0x000fea0000000200 */
[C---:B------:R-:W-:Y:S06]  /*4d20*/  HMMA.16816.F32 R40, R12.reuse, R64, R48 ;  /* 0x000000400c28723c */ /* 0x040fec0000001830 */
[C---:B------:R-:W-:Y:S06]  /*4d30*/  HMMA.16816.F32 R48, R12.reuse, R66, R52 ;  /* 0x000000420c30723c */ /* 0x040fec0000001834 */
[C---:B------:R-:W-:Y:S01]  /*4d40*/  HMMA.16816.F32 R52, R12.reuse, R68, R56 ;  /* 0x000000440c34723c */ /* 0x040fe20000001838 */
[----:B------:R-:W-:Y:S05]  /*4d50*/  LDSM.16.M88.4 R56, [R189+0x1000] ;  /* 0x00100000bd38783b */ /* 0x000fea0000000200 */
[C---:B------:R-:W-:Y:S01]  /*4d60*/  HMMA.16816.F32 R60, R12.reuse, R70, R60 ;  /* 0x000000460c3c723c */ /* 0x040fe2000000183c */
[----:B------:R-:W-:Y:S05]  /*4d70*/  LDSM.16.M88.4 R68, [R184+0xb000] ;  /* 0x00b00000b844783b */ /* 0x000fea0000000200 */
[C---:B------:R-:W-:Y:S01]  /*4d80*/  HMMA.16816.F32 R64, R12.reuse, R72, R28 ;  /* 0x000000480c40723c */ /* 0x040fe2000000181c */
[----:B------:R-:W1:Y:S05]  /*4d90*/  LDSM.16.M88.4 R28, [R189+0x800] ;  /* 0x00080000bd1c783b */ /* 0x000e6a0000000200 */
        /* <DEDUP_REMOVED lines=11> */
[----:B------:R-:W-:Y:S05]  /*4e50*/  LDSM.16.M88.4 R84, [R190+0xa000] ;  /* 0x00a00000be54783b */ /* 0x000fea0000000200 */
[C---:B---3--:R-:W-:Y:S06]  /*4e60*/  HMMA.16816.F32 R64, R16.reuse, R88, R64 ;  /* 0x000000581040723c */ /* 0x048fec0000001840 */
[----:B------:R-:W-:Y:S01]  /*4e70*/  HMMA.16816.F32 R16, R16, R90, R20 ;  /* 0x0000005a1010723c */ /* 0x000fe20000001814 */
[----:B------:R-:W-:Y:S04]  /*4e80*/  LDSM.16.M88.4 R20, [R194+0x2000] ;  /* 0x00200000c214783b */ /* 0x000fe80000000200 */
        /* <DEDUP_REMOVED lines=36> */
[C---:B-----5:R-:W-:Y:S06]  /*50d0*/  HMMA.16816.F32 R64, R20.reuse, R72, R64 ;  /* 0x000000481440723c */ /* 0x060fec0000001840 */
[----:B------:R-:W-:Y:S01]  /*50e0*/  HMMA.16816.F32 R12, R20, R74, R12 ;  /* 0x0000004a140c723c */ /* 0x000fe2000000180c */
[----:B------:R-:W4:Y:S04]  /*50f0*/  LDSM.16.M88.4 R20, [R193+0x4000] ;  /* 0x00400000c114783b */ /* 0x000f280000000200 */
[----:B------:R-:W-:Y:S01]  /*5100*/  LDSM.16.M88.4 R72, [R184+0xd000] ;  /* 0x00d00000b848783b */ /* 0x000fe20000000200 */
[C---:B------:R-:W-:Y:S06]  /*5110*/  HMMA.16816.F32 R32, R8.reuse, R84, R32 ;  /* 0x000000540820723c */ /* 0x040fec0000001820 */
[C---:B------:R-:W-:Y:S01]  /*5120*/  HMMA.16816.F32 R36, R8.reuse, R86, R36 ;  /* 0x000000560824723c */ /* 0x040fe20000001824 */
[----:B------:R-:W-:Y:S05]  /*5130*/  LDSM.16.M88.4 R84, [R184+0xd800] ;  /* 0x00d80000b854783b */ /* 0x000fea0000000200 */
[C---:B--2---:R-:W-:Y:S06]  /*5140*/  HMMA.16816.F32 R40, R8.reuse, R44, R40 ;  /* 0x0000002c0828723c */ /* 0x044fec0000001828 */
        /* <DEDUP_REMOVED lines=10> */
[C---:B------:R-:W-:Y:S01]  /*51f0*/  HMMA.16816.F32 R36, R16.reuse, R94, R36 ;  /* 0x0000005e1024723c */ /* 0x040fe20000001824 */
[----:B------:R-:W5:Y:S05]  /*5200*/  LDSM.16.M88.4 R92, [R197+0x4000] ;  /* 0x00400000c55c783b */ /* 0x000f6a0000000200 */
[C---:B-1----:R-:W-:Y:S06]  /*5210*/  HMMA.16816.F32 R40, R16.reuse, R28, R40 ;  /* 0x0000001c1028723c */ /* 0x042fec0000001828 */
[C---:B------:R-:W-:Y:S01]  /*5220*/  HMMA.16816.F32 R48, R16.reuse, R30, R48 ;  /* 0x0000001e1030723c */ /* 0x040fe20000001830 */
[----:B------:R-:W1:Y:S05]  /*5230*/  LDSM.16.M88.4 R28, [R197+0x4800] ;  /* 0x00480000c51c783b */ /* 0x000e6a0000000200 */
[C---:B---3--:R-:W-:Y:S06]  /*5240*/  HMMA.16816.F32 R52, R16.reuse, R56, R52 ;  /* 0x000000381034723c */ /* 0x048fec0000001834 */
        /* <DEDUP_REMOVED lines=9> */
[C---:B--2---:R-:W-:Y:S06]  /*52e0*/  HMMA.16816.F32 R40, R20.reuse, R44, R40 ;  /* 0x0000002c1428723c */ /* 0x044fec0000001828 */
[C---:B------:R-:W-:Y:S01]  /*52f0*/  HMMA.16816.F32 R48, R20.reuse, R46, R48 ;  /* 0x0000002e1430723c */ /* 0x040fe20000001830 */
[----:B------:R-:W-:Y:S05]  /*5300*/  LDSM.16.M88.4 R44, [R189+0x4800] ;  /* 0x00480000bd2c783b */ /* 0x000fea0000000200 */
[C---:B------:R-:W-:Y:S06]  /*5310*/  HMMA.16816.F32 R52, R20.reuse, R72, R52 ;  /* 0x000000481434723c */ /* 0x040fec0000001834 */
[C---:B------:R-:W-:Y:S01]  /*5320*/  HMMA.16816.F32 R60, R20.reuse, R74, R60 ;  /* 0x0000004a143c723c */ /* 0x040fe2000000183c */
[----:B------:R-:W-:Y:S05]  /*5330*/  LDSM.16.M88.4 R72, [R189+0x5000] ;  /* 0x00500000bd48783b */ /* 0x000fea0000000200 */
[C---:B------:R-:W-:Y:S06]  /*5340*/  HMMA.16816.F32 R64, R20.reuse, R84, R64 ;  /* 0x000000541440723c */ /* 0x040fec0000001840 */
[----:B------:R-:W-:Y:S01]  /*5350*/  HMMA.16816.F32 R16, R20, R86, R16 ;  /* 0x000000561410723c */ /* 0x000fe20000001810 */
[----:B------:R-:W2:Y:S04]  /*5360*/  LDSM.16.M88.4 R84, [R190+0xd800] ;  /* 0x00d80000be54783b */ /* 0x000ea80000000200 */
[----:B------:R-:W-:Y:S01]  /*5370*/  LDSM.16.M88.4 R20, [R195+0x4000] ;  /* 0x00400000c314783b */ /* 0x000fe20000000200 */
[C---:B-----5:R-:W-:Y:S06]  /*5380*/  HMMA.16816.F32 R32, R12.reuse, R92, R32 ;  /* 0x0000005c0c20723c */ /* 0x060fec0000001820 */
[C---:B------:R-:W-:Y:S01]  /*5390*/  HMMA.16816.F32 R36, R12.reuse, R94, R36 ;  /* 0x0000005e0c24723c */ /* 0x040fe20000001824 */
[----:B------:R-:W4:Y:S05]  /*53a0*/  LDSM.16.M88.4 R92, [R189+0x4000] ;  /* 0x00400000bd5c783b */ /* 0x000f2a0000000200 */
[C---:B-1----:R-:W-:Y:S06]  /*53b0*/  HMMA.16816.F32 R40, R12.reuse, R28, R40 ;  /* 0x0000001c0c28723c */ /* 0x042fec0000001828 */
[C---:B------:R-:W-:Y:S06]  /*53c0*/  HMMA.16816.F32 R48, R12.reuse, R30, R48 ;  /* 0x0000001e0c30723c */ /* 0x040fec0000001830 */
[C---:B------:R-:W-:Y:S06]  /*53d0*/  HMMA.16816.F32 R52, R12.reuse, R68, R52 ;  /* 0x000000440c34723c */ /* 0x040fec0000001834 */
[C---:B------:R-:W-:Y:S01]  /*53e0*/  HMMA.16816.F32 R60, R12.reuse, R70, R60 ;  /* 0x000000460c3c723c */ /* 0x040fe2000000183c */
[----:B------:R-:W-:Y:S05]  /*53f0*/  LDSM.16.M88.4 R68, [R184+0xf000] ;  /* 0x00f00000b844783b */ /* 0x000fea0000000200 */
[C---:B------:R-:W-:Y:S06]  /*5400*/  HMMA.16816.F32 R64, R12.reuse, R80, R64 ;  /* 0x000000500c40723c */ /* 0x040fec0000001840 */
        /* <DEDUP_REMOVED lines=8> */
[----:B------:R-:W5:Y:S05]  /*5490*/  LDSM.16.M88.4 R56, [R184+0xe800] ;  /* 0x00e80000b838783b */ /* 0x000f6a0000000200 */
[C---:B------:R-:W-:Y:S06]  /*54a0*/  HMMA.16816.F32 R52, R8.reuse, R76, R52 ;  /* 0x0000004c0834723c */ /* 0x040fec0000001834 */
[C---:B------:R-:W-:Y:S01]  /*54b0*/  HMMA.16816.F32 R60, R8.reuse, R78, R60 ;  /* 0x0000004e083c723c */ /* 0x040fe2000000183c */
[----:B------:R-:W5:Y:S05]  /*54c0*/  LDSM.16.M88.4 R76, [R184+0xf800] ;  /* 0x00f80000b84c783b */ /* 0x000f6a0000000200 */
[C---:B--2---:R-:W-:Y:S06]  /*54d0*/  HMMA.16816.F32 R64, R8.reuse, R84, R64 ;  /* 0x000000540840723c */ /* 0x044fec0000001840 */
[----:B------:R-:W-:Y:S01]  /*54e0*/  HMMA.16816.F32 R32, R8, R86, R28 ;  /* 0x000000560820723c */ /* 0x000fe2000000181c */
[----:B------:R-:W-:Y:S05]  /*54f0*/  LDSM.16.M88.4 R84, [R197+0x7000] ;  /* 0x00700000c554783b */ /* 0x000fea0000000200 */
[C---:B----4-:R-:W-:Y:S01]  /*5500*/  HMMA.16816.F32 R28, R20.reuse, R92, R12 ;  /* 0x0000005c141c723c */ /* 0x050fe2000000180c */
[----:B------:R-:W2:Y:S05]  /*5510*/  LDSM.16.M88.4 R12, [R194+0x6000] ;  /* 0x00600000c20c783b */ /* 0x000eaa0000000200 */
[C---:B------:R-:W-:Y:S01]  /*5520*/  HMMA.16816.F32 R8, R20.reuse, R94, R36 ;  /* 0x0000005e1408723c */ /* 0x040fe20000001824 */
[----:B------:R-:W-:Y:S05]  /*5530*/  LDSM.16.M88.4 R92, [R197+0x7800] ;  /* 0x00780000c55c783b */ /* 0x000fea0000000200 */
[C---:B------:R-:W-:Y:S06]  /*5540*/  HMMA.16816.F32 R36, R20.reuse, R44, R40 ;  /* 0x0000002c1424723c */ /* 0x040fec0000001828 */
[C---:B------:R-:W-:Y:S06]  /*5550*/  HMMA.16816.F32 R48, R20.reuse, R46, R48 ;  /* 0x0000002e1430723c */ /* 0x040fec0000001830 */
[C---:B------:R-:W-:Y:S06]  /*5560*/  HMMA.16816.F32 R52, R20.reuse, R72, R52 ;  /* 0x000000481434723c */ /* 0x040fec0000001834 */
[C---:B------:R-:W-:Y:S01]  /*5570*/  HMMA.16816.F32 R60, R20.reuse, R74, R60 ;  /* 0x0000004a143c723c */ /* 0x040fe2000000183c */
[----:B------:R-:W4:Y:S05]  /*5580*/  LDSM.16.M88.4 R72, [R197+0x6800] ;  /* 0x00680000c548783b */ /* 0x000f2a0000000200 */
[C---:B-1----:R-:W-:Y:S06]  /*5590*/  HMMA.16816.F32 R64, R20.reuse, R80, R64 ;  /* 0x000000501440723c */ /* 0x042fec0000001840 */
[----:B------:R-:W-:Y:S01]  /*55a0*/  HMMA.16816.F32 R44, R20, R82, R32 ;  /* 0x00000052142c723c */ /* 0x000fe20000001820 */
[----:B------:R-:W-:Y:S05]  /*55b0*/  LDSM.16.M88.4 R80, [R190+0xf800] ;  /* 0x00f80000be50783b */ /* 0x000fea0000000200 */
[C---:B---3--:R-:W-:Y:S06]  /*55c0*/  HMMA.16816.F32 R40, R16.reuse, R88, R28 ;  /* 0x000000581028723c */ /* 0x048fec000000181c */
[C---:B------:R-:W-:Y:S01]  /*55d0*/  HMMA.16816.F32 R20, R16.reuse, R90, R8 ;  /* 0x0000005a1014723c */ /* 0x040fe20000001808 */
[----:B------:R-:W1:Y:S04]  /*55e0*/  LDSM.16.M88.4 R8, [R196+0x6000] ;  /* 0x00600000c408783b */ /* 0x000e680000000200 */
[----:B------:R-:W-:Y:S01]  /*55f0*/  LDSM.16.M88.4 R88, [R189+0x6000] ;  /* 0x00600000bd58783b */ /* 0x000fe20000000200 */
[C---:B-----5:R-:W-:Y:S06]  /*5600*/  HMMA.16816.F32 R36, R16.reuse, R56, R36 ;  /* 0x000000381024723c */ /* 0x060fec0000001824 */
[C---:B------:R-:W-:Y:S06]  /*5610*/  HMMA.16816.F32 R32, R16.reuse, R58, R48 ;  /* 0x0000003a1020723c */ /* 0x040fec0000001830 */
[C---:B------:R-:W-:Y:S06]  /*5620*/  HMMA.16816.F32 R28, R16.reuse, R68, R52 ;  /* 0x00000044101c723c */ /* 0x040fec0000001834 */
[C---:B------:R-:W-:Y:S01]  /*5630*/  HMMA.16816.F32 R60, R16.reuse, R70, R60 ;  /* 0x00000046103c723c */ /* 0x040fe2000000183c */
[----:B------:R-:W3:Y:S05]  /*5640*/  LDSM.16.M88.4 R68, [R190+0xe800] ;  /* 0x00e80000be44783b */ /* 0x000eea0000000200 */
[C---:B------:R-:W-:Y:S06]  /*5650*/  HMMA.16816.F32 R64, R16.reuse, R76, R64 ;  /* 0x0000004c1040723c */ /* 0x040fec0000001840 */
[----:B------:R-:W-:Y:S01]  /*5660*/  HMMA.16816.F32 R56, R16, R78, R44 ;  /* 0x0000004e1038723c */ /* 0x000fe2000000182c */
[----:B------:R-:W5:Y:S04]  /*5670*/  LDSM.16.M88.4 R16, [R195+0x6000] ;  /* 0x00600000c310783b */ /* 0x000f680000000200 */
[----:B------:R-:W5:Y:S01]  /*5680*/  LDSM.16.M88.4 R76, [R190+0xf000] ;  /* 0x00f00000be4c783b */ /* 0x000f620000000200 */
[C---:B--2---:R-:W-:Y:S06]  /*5690*/  HMMA.16816.F32 R52, R12.reuse, R100, R40 ;  /* 0x000000640c34723c */ /* 0x044fec0000001828 */
[C---:B------:R-:W-:Y:S06]  /*56a0*/  HMMA.16816.F32 R40, R12.reuse, R102, R20 ;  /* 0x000000660c28723c */ /* 0x040fec0000001814 */
[C---:B----4-:R-:W-:Y:S06]  /*56b0*/  HMMA.16816.F32 R48, R12.reuse, R72, R36 ;  /* 0x000000480c30723c */ /* 0x050fec0000001824 */
[C---:B------:R-:W-:Y:S06]  /*56c0*/  HMMA.16816.F32 R44, R12.reuse, R74, R32 ;  /* 0x0000004a0c2c723c */ /* 0x040fec0000001820 */
[C---:B------:R-:W-:Y:S06]  /*56d0*/  HMMA.16816.F32 R36, R12.reuse, R84, R28 ;  /* 0x000000540c24723c */ /* 0x040fec000000181c */
[C---:B------:R-:W-:Y:S06]  /*56e0*/  HMMA.16816.F32 R32, R12.reuse, R86, R60 ;  /* 0x000000560c20723c */ /* 0x040fec000000183c */
[C---:B------:R-:W-:Y:S01]  /*56f0*/  HMMA.16816.F32 R28, R12.reuse, R92, R64 ;  /* 0x0000005c0c1c723c */ /* 0x040fe20000001840 */
[----:B------:R-:W2:Y:S05]  /*5700*/  LDSM.16.M88.4 R64, [R189+0x6800] ;  /* 0x00680000bd40783b */ /* 0x000eaa0000000200 */
[----:B------:R-:W-:Y:S06]  /*5710*/  HMMA.16816.F32 R20, R12, R94, R56 ;  /* 0x0000005e0c14723c */ /* 0x000fec0000001838 */
[C---:B-1----:R-:W-:Y:S06]  /*5720*/  HMMA.16816.F32 R12, R8.reuse, R96, R52 ;  /* 0x00000060080c723c */ /* 0x042fec0000001834 */
[C---:B------:R-:W-:Y:S06]  /*5730*/  HMMA.16816.F32 R40, R8.reuse, R98, R40 ;  /* 0x000000620828723c */ /* 0x040fec0000001828 */
[C---:B---3--:R-:W-:Y:S06]  /*5740*/  HMMA.16816.F32 R48, R8.reuse, R68, R48 ;  /* 0x000000440830723c */ /* 0x048fec0000001830 */
[----:B------:R-:W-:Y:S01]  /*5750*/  HMMA.16816.F32 R56, R8, R82, R20 ;  /* 0x000000520838723c */ /* 0x000fe20000001814 */
[----:B------:R-:W1:Y:S05]  /*5760*/  LDSM.16.M88.4 R20, [R189+0x7000] ;  /* 0x00700000bd14783b */ /* 0x000e6a0000000200 */
[----:B-----5:R-:W-:Y:S06]  /*5770*/  HMMA.16816.F32 R12, R16, R88, R12 ;  /* 0x00000058100c723c */ /* 0x020fec000000180c */
[C---:B------:R-:W-:Y:S06]  /*5780*/  HMMA.16816.F32 R44, R8.reuse, R70, R44 ;  /* 0x00000046082c723c */ /* 0x040fec000000182c */
[C---:B------:R-:W-:Y:S06]  /*5790*/  HMMA.16816.F32 R52, R8.reuse, R76, R36 ;  /* 0x0000004c0834723c */ /* 0x040fec0000001824 */
[C---:B------:R-:W-:Y:S06]  /*57a0*/  HMMA.16816.F32 R60, R8.reuse, R78, R32 ;  /* 0x0000004e083c723c */ /* 0x040fec0000001820 */
[----:B------:R-:W-:Y:S06]  /*57b0*/  HMMA.16816.F32 R68, R8, R80, R28 ;  /* 0x000000500844723c */ /* 0x000fec000000181c */
[----:B------:R-:W-:Y:S01]  /*57c0*/  HMMA.16816.F32 R40, R16, R90, R40 ;  /* 0x0000005a1028723c */ /* 0x000fe20000001828 */
[----:B------:R-:W-:Y:S01]  /*57d0*/  VIADD R8, R3, 0x8 ;  /* 0x0000000803087836 */ /* 0x000fe20000000000 */
[----:B------:R-:W-:Y:S01]  /*57e0*/  SHF.R.S32.HI R3, RZ, 0x1f, R106 ;  /* 0x0000001fff037819 */ /* 0x000fe2000001146a */
[----:B------:R-:W-:-:S03]  /*57f0*/  IMAD.U32 R9, RZ, RZ, UR16 ;  /* 0x00000010ff097e24 */ /* 0x000fc6000f8e00ff */
[C---:B------:R-:W-:Y:S01]  /*5800*/  VIADDMNMX R222, R8.reuse, UR21, R7, PT ;  /* 0x0000001508de7c46 */ /* 0x040fe2000b800107 */
[----:B------:R-:W-:Y:S01]  /*5810*/  IMAD R72, R9, 0x4, R104 ;  /* 0x0000000409487824 */ /* 0x000fe200078e0268 */
[----:B------:R-:W-:Y:S01]  /*5820*/  LEA.HI.X.SX32 R143, R143, R3, 0x1, P6 ;  /* 0x000000038f8f7211 */ /* 0x000fe200030f0eff */
[C---:B--2---:R-:W-:Y:S01]  /*5830*/  HMMA.16816.F32 R28, R16.reuse, R64, R48 ;  /* 0x00000040101c723c */ /* 0x044fe20000001830 */
[----:B------:R-:W-:Y:S01]  /*5840*/  VIADDMNMX R220, R8, UR40, RZ, !PT ;  /* 0x0000002808dc7c46 */ /* 0x000fe2000f8001ff */
[----:B------:R-:W-:Y:S01]  /*5850*/  VIADD R3, R0, 0x8 ;  /* 0x0000000800037836 */ /* 0x000fe20000000000 */
[C---:B------:R-:W-:Y:S01]  /*5860*/  ISETP.GE.AND P2, PT, R2.reuse, R222, PT ;  /* 0x000000de0200720c */ /* 0x040fe20003f46270 */
[----:B------:R-:W2:Y:S01]  /*5870*/  LDSM.16.M88.4 R8, [R189+0x7800] ;  /* 0x00780000bd08783b */ /* 0x000ea20000000200 */
[----:B------:R-:W-:Y:S01]  /*5880*/  ISETP.LT.OR P6, PT, R2, R221, P0 ;  /* 0x000000dd0200720c */ /* 0x000fe200007c1670 */
[C---:B------:R-:W-:Y:S01]  /*5890*/  HMMA.16816.F32 R36, R16.reuse, R66, R44 ;  /* 0x000000421024723c */ /* 0x040fe2000000182c */
[----:B------:R-:W-:Y:S01]  /*58a0*/  ISETP.GE.AND P0, PT, R0, R223, PT ;  /* 0x000000df0000720c */ /* 0x000fe20003f06270 */
[----:B------:R3:W-:Y:S01]  /*58b0*/  STL [R1+0xc8], R72 ;  /* 0x0000c84801007387 */ /* 0x0007e20000100800 */
[----:B------:R-:W-:Y:S01]  /*58c0*/  ISETP.LT.OR P2, PT, R2, R220, P2 ;  /* 0x000000dc0200720c */ /* 0x000fe20001741670 */
[C---:B------:R-:W-:Y:S01]  /*58d0*/  VIADD R2, R0.reuse, 0x9 ;  /* 0x0000000900027836 */ /* 0x040fe20000000000 */
[----:B------:R-:W-:Y:S01]  /*58e0*/  ISETP.LT.OR P0, PT, R0, R221, P0 ;  /* 0x000000dd0000720c */ /* 0x000fe20000701670 */
[----:B-1----:R-:W-:Y:S01]  /*58f0*/  HMMA.16816.F32 R32, R16, R20, R52 ;  /* 0x000000141020723c */ /* 0x002fe20000001834 */
[----:B------:R-:W-:Y:S01]  /*5900*/  ISETP.GE.AND P1, PT, R3, R223, PT ;  /* 0x000000df0300720c */ /* 0x000fe20003f26270 */
[----:B------:R-:W-:-:S04]  /*5910*/  DEPBAR.LE SB0, 0x0 ;  /* 0x000080000000791a */ /* 0x000fc80000000000 */
[----:B------:R-:W-:Y:S01]  /*5920*/  FSEL R48, R12, -INF , !P0 ;  /* 0xff8000000c307808 */ /* 0x000fe20004000000 */
[----:B------:R-:W-:Y:S01]  /*5930*/  HMMA.16816.F32 R20, R16, R22, R60 ;  /* 0x000000161014723c */ /* 0x000fe2000000183c */
[C---:B------:R-:W-:Y:S01]  /*5940*/  ISETP.GE.AND P5, PT, R2.reuse, R223, PT ;  /* 0x000000df0200720c */ /* 0x040fe20003fa6270 */
[----:B------:R-:W-:Y:S01]  /*5950*/  UIADD3 UR21, UR33, 0x646e171e, URZ ;  /* 0x646e171e21157890 */ /* 0x000fe2000fffe03f */
[----:B------:R-:W-:Y:S01]  /*5960*/  BAR.SYNC.DEFER_BLOCKING 0x0 ;  /* 0x0000000000007b1d */ /* 0x000fe20000010000 */
[-C--:B------:R-:W-:Y:S02]  /*5970*/  ISETP.GE.AND P0, PT, R2, R222.reuse, PT ;  /* 0x000000de0200720c */ /* 0x080fe40003f06270 */
[-C--:B------:R-:W-:Y:S02]  /*5980*/  ISETP.GE.AND P4, PT, R3, R222.reuse, PT ;  /* 0x000000de0300720c */ /* 0x080fe40003f86270 */
[----:B------:R-:W-:Y:S02]  /*5990*/  ISETP.GE.AND P3, PT, R0, R222, PT ;  /* 0x000000de0000720c */ /* 0x000fe40003f66270 */
[----:B------:R-:W-:-:S02]  /*59a0*/  ISETP.LT.OR P5, PT, R2, R221, P5 ;  /* 0x000000dd0200720c */ /* 0x000fc40002fa1670 */
[-C--:B------:R-:W-:Y:S01]  /*59b0*/  ISETP.LT.OR P0, PT, R2, R220.reuse, P0 ;  /* 0x000000dc0200720c */ /* 0x080fe20000701670 */
[C---:B------:R-:W-:Y:S01]  /*59c0*/  VIADD R2, R0.reuse, 0x11 ;  /* 0x0000001100027836 */ /* 0x040fe20000000000 */
[C---:B------:R-:W-:Y:S02]  /*59d0*/  ISETP.LT.OR P1, PT, R3.reuse, R221, P1 ;  /* 0x000000dd0300720c */ /* 0x040fe40000f21670 */
[-C--:B------:R-:W-:Y:S01]  /*59e0*/  ISETP.LT.OR P4, PT, R3, R220.reuse, P4 ;  /* 0x000000dc0300720c */ /* 0x080fe20002781670 */
[C---:B------:R-:W-:Y:S01]  /*59f0*/  VIADD R3, R0.reuse, 0x10 ;  /* 0x0000001000037836 */ /* 0x040fe20000000000 */
[----:B------:R-:W-:Y:S02]  /*5a00*/  ISETP.LT.OR P3, PT, R0, R220, P3 ;  /* 0x000000dc0000720c */ /* 0x000fe40001f61670 */
        /* <DEDUP_REMOVED lines=13> */
[C---:B------:R-:W-:Y:S02]  /*5ae0*/  ISETP.LT.OR P2, PT, R3.reuse, R221, P2 ;  /* 0x000000dd0300720c */ /* 0x040fe40001741670 */
[----:B------:R-:W-:Y:S01]  /*5af0*/  ISETP.LT.OR P3, PT, R3, R220, P3 ;  /* 0x000000dc0300720c */ /* 0x000fe20001f61670 */
[----:B------:R-:W-:Y:S01]  /*5b00*/  VIADD R3, R0, 0x18 ;  /* 0x0000001800037836 */ /* 0x000fe20000000000 */
[----:B------:R-:W-:Y:S02]  /*5b10*/  FSEL R41, R41, -INF , !P5 ;  /* 0xff80000029297808 */ /* 0x000fe40006800000 */
[----:B------:R-:W-:Y:S02]  /*5b20*/  FSEL R28, R28, -INF , !P2 ;  /* 0xff8000001c1c7808 */ /* 0x000fe40005000000 */
[----:B------:R-:W-:-:S02]  /*5b30*/  FSEL R42, R42, -INF , !P4 ;  /* 0xff8000002a2a7808 */ /* 0x000fc40006000000 */
[----:B------:R-:W-:Y:S02]  /*5b40*/  FSEL R43, R43, -INF , !P0 ;  /* 0xff8000002b2b7808 */ /* 0x000fe40004000000 */
[CC--:B------:R-:W-:Y:S02]  /*5b50*/  ISETP.GE.AND P5, PT, R2.reuse, R223.reuse, PT ;  /* 0x000000df0200720c */ /* 0x0c0fe40003fa6270 */
[CC--:B------:R-:W-:Y:S02]  /*5b60*/  ISETP.GE.AND P2, PT, R2.reuse, R222.reuse, PT ;  /* 0x000000de0200720c */ /* 0x0c0fe40003f46270 */
[C---:B------:R-:W-:Y:S02]  /*5b70*/  ISETP.GE.AND P0, PT, R3.reuse, R223, PT ;  /* 0x000000df0300720c */ /* 0x040fe40003f06270 */
[----:B------:R-:W-:Y:S02]  /*5b80*/  ISETP.GE.AND P4, PT, R3, R222, PT ;  /* 0x000000de0300720c */ /* 0x000fe40003f86270 */
        /* <DEDUP_REMOVED lines=23> */
[CC--:B------:R-:W-:Y:S02]  /*5d00*/  ISETP.GE.AND P5, PT, R2.reuse, R223.reuse, PT ;  /* 0x000000df0200720c */ /* 0x0c0fe40003fa6270 */
[-C--:B------:R-:W-:Y:S02]  /*5d10*/  ISETP.GE.AND P1, PT, R2, R222.reuse, PT ;  /* 0x000000de0200720c */ /* 0x080fe40003f26270 */
[----:B------:R-:W-:Y:S02]  /*5d20*/  FSEL R38, R38, -INF , !P4 ;  /* 0xff80000026267808 */ /* 0x000fe40006000000 */
        /* <DEDUP_REMOVED lines=10> */
[----:B------:R-:W-:-:S02]  /*5dd0*/  ISETP.GE.AND P6, PT, R2, R223, PT ;  /* 0x000000df0200720c */ /* 0x000fc40003fc6270 */
[C---:B------:R-:W-:Y:S02]  /*5de0*/  ISETP.GE.AND P2, PT, R2.reuse, R222, PT ;  /* 0x000000de0200720c */ /* 0x040fe40003f46270 */
[----:B------:R-:W-:Y:S02]  /*5df0*/  FSEL R109, R35, -INF , !P0 ;  /* 0xff800000236d7808 */ /* 0x000fe40004000000 */
[C---:B------:R-:W-:Y:S02]  /*5e00*/  ISETP.GE.AND P0, PT, R3.reuse, R223, PT ;  /* 0x000000df0300720c */ /* 0x040fe40003f06270 */
[CC--:B------:R-:W-:Y:S02]  /*5e10*/  ISETP.LT.OR P6, PT, R2.reuse, R221.reuse, P6 ;  /* 0x000000dd0200720c */ /* 0x0c0fe400037c1670 */
[----:B------:R-:W-:Y:S01]  /*5e20*/  ISETP.LT.OR P2, PT, R2, R220, P2 ;  /* 0x000000dc0200720c */ /* 0x000fe20001741670 */
[C---:B------:R-:W-:Y:S01]  /*5e30*/  VIADD R2, R0.reuse, 0x38 ;  /* 0x0000003800027836 */ /* 0x040fe20000000000 */
[----:B------:R-:W-:Y:S01]  /*5e40*/  ISETP.LT.OR P0, PT, R3, R221, P0 ;  /* 0x000000dd0300720c */ /* 0x000fe20000701670 */
[----:B------:R-:W-:Y:S01]  /*5e50*/  VIADD R0, R0, 0x39 ;  /* 0x0000003900007836 */ /* 0x000fe20000000000 */
[----:B------:R-:W-:-:S02]  /*5e60*/  FSEL R108, R34, -INF , !P3 ;  /* 0xff800000226c7808 */ /* 0x000fc40005800000 */
[----:B------:R-:W-:Y:S02]  /*5e70*/  FSEL R115, R12, -INF , !P0 ;  /* 0xff8000000c737808 */ /* 0x000fe40004000000 */
[----:B------:R-:W-:Y:S02]  /*5e80*/  ISETP.GE.AND P0, PT, R0, R222, PT ;  /* 0x000000de0000720c */ /* 0x000fe40003f06270 */
[----:B------:R-:W-:Y:S02]  /*5e90*/  FSEL R113, R22, -INF , !P4 ;  /* 0xff80000016717808 */ /* 0x000fe40006000000 */
[----:B------:R-:W-:Y:S02]  /*5ea0*/  ISETP.LT.OR P0, PT, R0, R220, P0 ;  /* 0x000000dc0000720c */ /* 0x000fe40000701670 */
[----:B------:R-:W-:Y:S02]  /*5eb0*/  FSEL R110, R21, -INF , !P5 ;  /* 0xff800000156e7808 */ /* 0x000fe40006800000 */
[----:B------:R-:W-:-:S02]  /*5ec0*/  FSEL R140, R19, -INF , !P0 ;  /* 0xff800000138c7808 */ /* 0x000fc40004000000 */
[----:B------:R-:W-:Y:S02]  /*5ed0*/  PLOP3.LUT P0, PT, PT, PT, UP0, 0x80, 0x0 ;  /* 0x000000000000781c */ /* 0x000fe40003f0f008 */
[----:B------:R-:W-:Y:S02]  /*5ee0*/  FSEL R112, R23, -INF , !P1 ;  /* 0xff80000017707808 */ /* 0x000fe40004800000 */
[-C--:B------:R-:W-:Y:S02]  /*5ef0*/  ISETP.GE.AND P3, PT, R3, R222.reuse, PT ;  /* 0x000000de0300720c */ /* 0x080fe40003f66270 */
[CC--:B------:R-:W-:Y:S02]  /*5f00*/  ISETP.GE.AND P5, PT, R2.reuse, R223.reuse, PT ;  /* 0x000000df0200720c */ /* 0x0c0fe40003fa6270 */
[----:B------:R-:W-:Y:S02]  /*5f10*/  ISETP.GE.AND P1, PT, R2, R222, PT ;  /* 0x000000de0200720c */ /* 0x000fe40003f26270 */
[----:B------:R-:W-:-:S02]  /*5f20*/  ISETP.GE.AND P4, PT, R0, R223, PT ;  /* 0x000000df0000720c */ /* 0x000fc40003f86270 */
[-C--:B------:R-:W-:Y:S02]  /*5f30*/  ISETP.LT.OR P3, PT, R3, R220.reuse, P3 ;  /* 0x000000dc0300720c */ /* 0x080fe40001f61670 */
[CC--:B------:R-:W-:Y:S02]  /*5f40*/  ISETP.LT.OR P5, PT, R2.reuse, R221.reuse, P5 ;  /* 0x000000dd0200720c */ /* 0x0c0fe40002fa1670 */
        /* <DEDUP_REMOVED lines=8> */
[----:B---3--:R-:W-:Y:S06]  /*5fd0*/  @!P0 BRA `(.L_x_1315) ;  /* 0x0000000800588947 */ /* 0x008fec0003800000 */
[----:B------:R-:W-:Y:S01]  /*5fe0*/  ULDC UR6, c[0x0][0x2d0] ;  /* 0x0000b40000067ab9 */ /* 0x000fe20000000800 */
[----:B------:R-:W-:Y:S01]  /*5ff0*/  UIADD3 UR8, UR19, -0x2, URZ ;  /* 0xfffffffe13087890 */ /* 0x000fe2000fffe03f */
[----:B------:R-:W-:Y:S01]  /*6000*/  ISETP.GE.AND P6, PT, R24, UR6, PT ;  /* 0x0000000618007c0c */ /* 0x000fe2000bfc6270 */
[----:B------:R-:W-:Y:S01]  /*6010*/  BSSY B0, `(.L_x_1316) ;  /* 0x0000091000007945 */ /* 0x000fe20003800000 */
[----:B------:R-:W-:Y:S01]  /*6020*/  ISETP.GE.AND P5, PT, R124, UR6, PT ;  /* 0x000000067c007c0c */ /* 0x000fe2000bfa6270 */
[----:B------:R-:W-:Y:S01]  /*6030*/  USHF.R.S32.HI UR7, URZ, 0x1f, UR8 ;  /* 0x0000001f3f077899 */ /* 0x000fe20008011408 */
[----:B------:R-:W-:Y:S01]  /*6040*/  ISETP.GE.AND P4, PT, R122, UR6, PT ;  /* 0x000000067a007c0c */ /* 0x000fe2000bf86270 */
[----:B------:R-:W-:Y:S01]  /*6050*/  IMAD.U32 R8, RZ, RZ, UR8 ;  /* 0x00000008ff087e24 */ /* 0x000fe2000f8e00ff */
[----:B------:R-:W-:Y:S01]  /*6060*/  ISETP.GE.AND P3, PT, R119, UR6, PT ;  /* 0x0000000677007c0c */ /* 0x000fe2000bf66270 */
[----:B------:R-:W-:Y:S02]  /*6070*/  UIMAD UR6, UR12, UR8, URZ ;  /* 0x000000080c0672a4 */ /* 0x000fe4000f8e023f */
[----:B------:R-:W-:-:S02]  /*6080*/  IMAD.WIDE.U32 R8, R8, UR35, R120 ;  /* 0x0000002308087c25 */ /* 0x000fc4000f8e0078 */
        /* <DEDUP_REMOVED lines=39> */
[----:B------:R5:W-:Y:S01]  /*6300*/  @!P3 LDGSTS.E.BYPASS.LTC128B.128 [R213+0xe000], desc[UR28][R14.64+0x180] ;  /* 0x0e0001800ed5bfae */ /* 0x000be2000b901d5c */
[----:B-1----:R-:W-:-:S03]  /*6310*/  @!P6 LEA R10, P1, R2, R18, 0x1 ;  /* 0x00000012020ae211 */ /* 0x002fc600078208ff */
[----:B------:R1:W-:Y:S02]  /*6320*/  @P6 STS.128 [R213+0x8800], RZ ;  /* 0x008800ffd5006388 */ /* 0x0003e40000000c00 */
        /* <DEDUP_REMOVED lines=11> */
[C---:B------:R-:W-:Y:S01]  /*63e0*/  @!P4 LEA.HI.X R13, R2.reuse, R21, R3, 0x1, P2 ;  /* 0x00000015020dc211 */ /* 0x040fe200010f0c03 */
[----:B------:R-:W-:Y:S01]  /*63f0*/  @!PT LDS RZ, [RZ] ;  /* 0x00000000fffff984 */ /* 0x000fe20000000800 */
[----:B------:R-:W-:Y:S01]  /*6400*/  @!PT LDS RZ, [RZ] ;  /* 0x00000000fffff984 */ /* 0x000fe20000000800 */
[----:B------:R-:W-:Y:S01]  /*6410*/  @!PT LDS RZ, [RZ] ;  /* 0x00000000fffff984 */ /* 0x000fe20000000800 */
[----:B------:R4:W-:Y:S01]  /*6420*/  @!P5 LDGSTS.E.BYPASS.LTC128B.128 [R213+0xa800], desc[UR28][R8.64+0x80] ;  /* 0x0a80008008d5dfae */ /* 0x0009e2000b901d5c */
[C---:B------:R-:W-:Y:S01]  /*6430*/  IADD3 R0, P2, R2.reuse, UR37, RZ ;  /* 0x0000002502007c10 */ /* 0x040fe2000ff5e0ff */
[----:B-----5:R-:W4:Y:S02]  /*6440*/  @!P6 LDC.64 R16, c[0x0][0x218] ;  /* 0x00008600ff10eb82 */ /* 0x020f240000000a00 */
[----:B------:R1:W-:Y:S04]  /*6450*/  @P4 STS.128 [R213+0xc800], RZ ;  /* 0x00c800ffd5004388 */ /* 0x0003e80000000c00 */
[----:B------:R-:W-:Y:S01]  /*6460*/  @!PT LDS RZ, [RZ] ;  /* 0x00000000fffff984 */ /* 0x000fe20000000800 */
[----:B------:R-:W-:Y:S01]  /*6470*/  @!PT LDS RZ, [RZ] ;  /* 0x00000000fffff984 */ /* 0x000fe20000000800 */
[----:B------:R-:W-:Y:S01]  /*6480*/  @!PT LDS RZ, [RZ] ;  /* 0x00000000fffff984 */ /* 0x000fe20000000800 */
[----:B------:R5:W-:Y:S02]  /*6490*/  @!P4 LDGSTS.E.BYPASS.LTC128B.128 [R213+0xc800], desc[UR28][R12.64+0x100] ;  /* 0x0c8001000cd5cfae */ /* 0x000be4000b901d5c */
[----:B------:R-:W1:Y:S02]  /*64a0*/  @!P5 LDC.64 R14, c[0x0][0x218] ;  /* 0x00008600ff0edb82 */ /* 0x000e640000000a00 */
[----:B------:R1:W-:Y:S06]  /*64b0*/  @P3 STS.128 [R213+0xe800], RZ ;  /* 0x00e800ffd5003388 */ /* 0x0003ec0000000c00 */
[----:B------:R-:W5:Y:S01]  /*64c0*/  @!P6 LDC.64 R20, c[0x0][0x218] ;  /* 0x00008600ff14eb82 */ /* 0x000f620000000a00 */
[----:B--2---:R-:W-:-:S04]  /*64d0*/  @!P3 LEA R10, P1, R2, R22, 0x1 ;  /* 0x00000016020ab211 */ /* 0x004fc800078208ff */
[----:B------:R-:W-:Y:S02]  /*64e0*/  @!P3 LEA.HI.X R11, R2, R23, R3, 0x1, P1 ;  /* 0x00000017020bb211 */ /* 0x000fe400008f0c03 */
[----:B------:R-:W-:Y:S01]  /*64f0*/  IADD3.X R3, R3, UR36, RZ, P2, !PT ;  /* 0x0000002403037c10 */ /* 0x000fe200097fe4ff */
        /* <DEDUP_REMOVED lines=8> */
[C---:B---3--:R-:W-:Y:S01]  /*6580*/  @!P4 LEA R18, P1, R0.reuse, R18, 0x1 ;  /* 0x000000120012c211 */ /* 0x048fe200078208ff */
[----:B------:R-:W3:Y:S01]  /*6590*/  @!P4 LDC.64 R24, c[0x0][0x218] ;  /* 0x00008600ff18cb82 */ /* 0x000ee20000000a00 */
[C---:B-1----:R-:W-:Y:S01]  /*65a0*/  @!P5 LEA R14, P2, R0.reuse, R14, 0x1 ;  /* 0x0000000e000ed211 */ /* 0x042fe200078408ff */
[----:B------:R-:W-:Y:S01]  /*65b0*/  @!PT LDS RZ, [RZ] ;  /* 0x00000000fffff984 */ /* 0x000fe20000000800 */
[----:B------:R-:W-:Y:S01]  /*65c0*/  @!PT LDS RZ, [RZ] ;  /* 0x00000000fffff984 */ /* 0x000fe20000000800 */
[----:B------:R-:W-:Y:S01]  /*65d0*/  @!PT LDS RZ, [RZ] ;  /* 0x00000000fffff984 */ /* 0x000fe20000000800 */
[----:B------:R3:W-:Y:S01]  /*65e0*/  @!P6 LDGSTS.E.BYPASS.LTC128B.128 [R213+0x9000], desc[UR28][R8.64] ;  /* 0x0900000008d5efae */ /* 0x0007e2000b901d5c */
[----:B------:R-:W-:-:S02]  /*65f0*/  @!P4 LEA.HI.X R19, R0, R19, R3, 0x1, P1 ;  /* 0x000000130013c211 */ /* 0x000fc400008f0c03 */
[C-C-:B------:R-:W-:Y:S01]  /*6600*/  @!P5 LEA.HI.X R15, R0.reuse, R15, R3.reuse, 0x1, P2 ;  /* 0x0000000f000fd211 */ /* 0x140fe200010f0c03 */
[----:B------:R4:W-:Y:S01]  /*6610*/  @P5 STS.128 [R213+0xb000], RZ ;  /* 0x00b000ffd5005388 */ /* 0x0009e20000000c00 */
[C---:B------:R-:W-:Y:S02]  /*6620*/  @!P3 LEA R16, P1, R0.reuse, R26, 0x1 ;  /* 0x0000001a0010b211 */ /* 0x040fe400078208ff */
[C---:B------:R-:W-:Y:S01]  /*6630*/  IADD3 R2, P2, R0.reuse, UR37, RZ ;  /* 0x0000002500027c10 */ /* 0x040fe2000ff5e0ff */
[----:B------:R-:W-:Y:S01]  /*6640*/  @!PT LDS RZ, [RZ] ;  /* 0x00000000fffff984 */ /* 0x000fe20000000800 */
[----:B------:R-:W-:Y:S01]  /*6650*/  @!PT LDS RZ, [RZ] ;  /* 0x00000000fffff984 */ /* 0x000fe20000000800 */
[----:B------:R-:W-:Y:S01]  /*6660*/  @!PT LDS RZ, [RZ] ;  /* 0x00000000fffff984 */ /* 0x000fe20000000800 */
[----:B------:R4:W-:Y:S01]  /*6670*/  @!P5 LDGSTS.E.BYPASS.LTC128B.128 [R213+0xb000], desc[UR28][R14.64+0x80] ;  /* 0x0b0000800ed5dfae */ /* 0x0009e2000b901d5c */
[----:B------:R-:W-:Y:S02]  /*6680*/  @!P3 LEA.HI.X R17, R0, R27, R3, 0x1, P1 ;  /* 0x0000001b0011b211 */ /* 0x000fe400008f0c03 */
[----:B------:R-:W-:Y:S01]  /*6690*/  IADD3.X R3, R3, UR36, RZ, P2, !PT ;  /* 0x0000002403037c10 */ /* 0x000fe200097fe4ff */
[----:B------:R4:W-:Y:S01]  /*66a0*/  @P4 STS.128 [R213+0xd000], RZ ;  /* 0x00d000ffd5004388 */ /* 0x0009e20000000c00 */
[----:B-----5:R-:W-:-:S03]  /*66b0*/  @!P6 LEA R12, P1, R2, R20, 0x1 ;  /* 0x00000014020ce211 */ /* 0x020fc600078208ff */
        /* <DEDUP_REMOVED lines=12> */
[----:B---3--:R-:W-:-:S03]  /*6780*/  @!P4 LEA R8, P1, R2, R24, 0x1 ;  /* 0x000000180208c211 */ /* 0x008fc600078208ff */
        /* <DEDUP_REMOVED lines=25> */
.L_x_1317:
[----:B------:R-:W-:Y:S05]  /*6920*/  BSYNC B0 ;  /* 0x0000000000007941 */ /* 0x000fea0003800000 */
.L_x_1316:
[----:B------:R-:W0:Y:S02]  /*6930*/  LDGDEPBAR ;  /* 0x00000000000079af */ /* 0x000e240000000000 */
.L_x_1315:
[----:B------:R-:W-:Y:S01]  /*6940*/  FMNMX.FTZ R0, R44, R45, !PT ;  /* 0x0000002d2c007209 */ /* 0x000fe20007810000 */
[----:B------:R-:W-:Y:S01]  /*6950*/  IMAD.WIDE.U32 R124, R72, -0x326172a9, RZ ;  /* 0xcd9e8d57487c7825 */ /* 0x000fe200078e00ff */
[----:B------:R-:W-:Y:S01]  /*6960*/  FMNMX.FTZ R2, R48, R46, !PT ;  /* 0x0000002e30027209 */ /* 0x000fe20007810000 */
[----:B------:R-:W-:Y:S01]  /*6970*/  STL [R1+0x114], R201 ;  /* 0x000114c901007387 */ /* 0x000fe20000100800 */
[----:B------:R-:W-:Y:S01]  /*6980*/  FMNMX.FTZ R0, R42, R0, !PT ;  /* 0x000000002a007209 */ /* 0x000fe20007810000 */
[----:B------:R-:W-:Y:S01]  /*6990*/  USHF.L.U32 UR44, UR34, 0x1, URZ ;  /* 0x00000001222c7899 */ /* 0x000fe2000800063f */
[----:B------:R-:W-:Y:S01]  /*69a0*/  FMNMX.FTZ R2, R40, R2, !PT ;  /* 0x0000000228027209 */ /* 0x000fe20007810000 */
[----:B------:R-:W-:Y:S01]  /*69b0*/  STL [R1+0x110], R200 ;  /* 0x000110c801007387 */ /* 0x000fe20000100800 */
        /* <DEDUP_REMOVED lines=9> */
[----:B------:R-:W-:Y:S01]  /*6a50*/  IMAD.WIDE.U32 R104, R123, -0x2daee0ad, RZ ;  /* 0xd2511f537b687825 */ /* 0x000fe200078e00ff */
        /* <DEDUP_REMOVED lines=9> */
[----:B------:R-:W-:Y:S01]  /*6af0*/  STL [R1+0xfc], R195 ;  /* 0x0000fcc301007387 */ /* 0x000fe20000100800 */
[----:B------:R-:W-:Y:S01]  /*6b00*/  FMNMX.FTZ R0, R108, R0, !PT ;  /* 0x000000006c007209 */ /* 0x000fe20007810000 */
[----:B------:R-:W-:Y:S01]  /*6b10*/  ULDC UR8, c[0x0][0x2ec] ;  /* 0x0000bb0000087ab9 */ /* 0x000fe20000000800 */
[----:B------:R-:W-:Y:S01]  /*6b20*/  FMNMX.FTZ R2, R107, R2, !PT ;  /* 0x000000026b027209 */ /* 0x000fe20007810000 */
[----:B------:R-:W-:Y:S01]  /*6b30*/  STL [R1+0xf8], R194 ;  /* 0x0000f8c201007387 */ /* 0x000fe20000100800 */
[----:B------:R-:W-:Y:S01]  /*6b40*/  FMNMX.FTZ R0, R109, R0, !PT ;  /* 0x000000006d007209 */ /* 0x000fe20007810000 */
[----:B------:R-:W-:Y:S01]  /*6b50*/  UIADD3 UR41, UR33, 0x76cf5d0a, URZ ;  /* 0x76cf5d0a21297890 */ /* 0x000fe2000fffe03f */
[----:B------:R-:W-:Y:S01]  /*6b60*/  FMNMX.FTZ R2, R106, R2, !PT ;  /* 0x000000026a027209 */ /* 0x000fe20007810000 */
[----:B------:R-:W-:Y:S01]  /*6b70*/  STL [R1+0xf4], R193 ;  /* 0x0000f4c101007387 */ /* 0x000fe20000100800 */
[----:B------:R-:W-:Y:S01]  /*6b80*/  FMNMX.FTZ R0, R113, R0, !PT ;  /* 0x0000000071007209 */ /* 0x000fe20007810000 */
[----:B------:R-:W-:Y:S01]  /*6b90*/  UIADD3 UR38, UR33, 0x32370b8f, URZ ;  /* 0x32370b8f21267890 */ /* 0x000fe2000fffe03f */
        /* <DEDUP_REMOVED lines=12> */
[----:B------:R-:W-:-:S02]  /*6c60*/  FMNMX.FTZ R2, R114, R2, !PT ;  /* 0x0000000272027209 */ /* 0x000fc40007810000 */
[----:B------:R-:W-:Y:S02]  /*6c70*/  FMNMX.FTZ R0, R139, R0, !PT ;  /* 0x000000008b007209 */ /* 0x000fe40007810000 */
[----:B------:R-:W-:Y:S02]  /*6c80*/  FMNMX.FTZ R2, R138, R2, !PT ;  /* 0x000000028a027209 */ /* 0x000fe40007810000 */
[----:B------:R-:W-:Y:S02]  /*6c90*/  FMNMX.FTZ R0, R140, R0, !PT ;  /* 0x000000008c007209 */ /* 0x000fe40007810000 */
[----:B------:R-:W-:Y:S02]  /*6ca0*/  LOP3.LUT R7, R118, UR32, RZ, 0x3c, !PT ;  /* 0x0000002076077c12 */ /* 0x000fe4000f8e3cff */
[----:B------:R-:W-:Y:S01]  /*6cb0*/  FMNMX.FTZ R2, R137, R2, !PT ;  /* 0x0000000289027209 */ /* 0x000fe20007810000 */
[----:B------:R-:W2:Y:S01]  /*6cc0*/  SHFL.BFLY PT, R3, R0, 0x2, 0x1f ;  /* 0x0c401f0000037f89 */ /* 0x000ea200000e0000 */
[----:B-1--4-:R-:W-:Y:S01]  /*6cd0*/  LOP3.LUT R8, R105, UR7, RZ, 0x3c, !PT ;  /* 0x0000000769087c12 */ /* 0x012fe2000f8e3cff */
[----:B------:R-:W-:Y:S01]  /*6ce0*/  UIADD3 UR7, UR32, 0x1715609d, URZ ;  /* 0x1715609d20077890 */ /* 0x000fe2000fffe03f */
[----:B------:R-:W-:Y:S01]  /*6cf0*/  LEA R185, R6, UR4, 0x1 ;  /* 0x0000000406b97c11 */ /* 0x000fe2000f8e08ff */
[----:B------:R-:W1:Y:S01]  /*6d00*/  SHFL.BFLY PT, R12, R2, 0x2, 0x1f ;  /* 0x0c401f00020c7f89 */ /* 0x000e6200000e0000 */
[----:B------:R-:W-:Y:S01]  /*6d10*/  UIADD3 UR4, UR44, 0x1, URZ ;  /* 0x000000012c047890 */ /* 0x000fe2000fffe03f */
[----:B------:R-:W-:-:S02]  /*6d20*/  IMAD.WIDE.U32 R8, R8, -0x326172a9, RZ ;  /* 0xcd9e8d5708087825 */ /* 0x000fc400078e00ff */
[----:B------:R3:W-:Y:S01]  /*6d30*/  STL [R1+0xcc], R7 ;  /* 0x0000cc0701007387 */ /* 0x0007e20000100800 */
[----:B------:R-:W-:Y:S01]  /*6d40*/  ULOP3.LUT UR4, UR4, UR33, URZ, 0x3c, !UPT ;  /* 0x0000002104047292 */ /* 0x000fe2000f8e3c3f */
[--C-:B------:R-:W-:Y:S01]  /*6d50*/  IMAD R186, R5, 0x2, R185.reuse ;  /* 0x0000000205ba7824 */ /* 0x100fe200078e02b9 */
[----:B------:R-:W-:Y:S01]  /*6d60*/  LOP3.LUT R9, R9, UR43, R124, 0x96, !PT ;  /* 0x0000002b09097c12 */ /* 0x000fe2000f8e967c */
[C---:B------:R-:W-:Y:S01]  /*6d70*/  IMAD R188, R4.reuse, 0x2, R185 ;  /* 0x0000000204bc7824 */ /* 0x040fe200078e02b9 */
[----:B------:R-:W-:Y:S01]  /*6d80*/  LDSM.16.MT88.4 R72, [R185+0x12000] ;  /* 0x01200000b948783b */ /* 0x000fe20000004200 */
[----:B------:R-:W-:-:S03]  /*6d90*/  IMAD R187, R4, 0x2, R186 ;  /* 0x0000000204bb7824 */ /* 0x000fc600078e02ba */
[----:B------:R-:W-:Y:S04]  /*6da0*/  LDSM.16.MT88.4 R80, [R186+0x12000] ;  /* 0x01200000ba50783b */ /* 0x000fe80000004200 */
[----:B------:R-:W-:Y:S01]  /*6db0*/  LDSM.16.MT88.4 R76, [R187+0x10000] ;  /* 0x01000000bb4c783b */ /* 0x000fe20000004200 */
[----:B--2---:R-:W-:-:S03]  /*6dc0*/  FMNMX.FTZ R0, R0, R3, !PT ;  /* 0x0000000300007209 */ /* 0x004fc60007810000 */
[----:B------:R-:W-:Y:S01]  /*6dd0*/  LDSM.16.MT88.4 R92, [R187+0x10800] ;  /* 0x01080000bb5c783b */ /* 0x000fe20000004200 */
[----:B------:R-:W-:Y:S02]  /*6de0*/  LOP3.LUT R3, R125, R7, RZ, 0x3c, !PT ;  /* 0x000000077d037212 */ /* 0x000fe400078e3cff */
[----:B-1----:R-:W-:Y:S01]  /*6df0*/  FMNMX.FTZ R2, R2, R12, !PT ;  /* 0x0000000c02027209 */ /* 0x002fe20007810000 */
[----:B------:R-:W1:Y:S02]  /*6e00*/  SHFL.BFLY PT, R10, R0, 0x1, 0x1f ;  /* 0x0c201f00000a7f89 */ /* 0x000e6400000e0000 */
[----:B------:R-:W-:Y:S02]  /*6e10*/  IMAD.WIDE.U32 R62, R3, -0x2daee0ad, RZ ;  /* 0xd2511f53033e7825 */ /* 0x000fe400078e00ff */
[----:B------:R-:W2:Y:S03]  /*6e20*/  SHFL.BFLY PT, R14, R2, 0x1, 0x1f ;  /* 0x0c201f00020e7f89 */ /* 0x000ea600000e0000 */
[----:B---3--:R-:W-:Y:S01]  /*6e30*/  LOP3.LUT R7, R63, UR6, R104, 0x96, !PT ;  /* 0x000000063f077c12 */ /* 0x008fe2000f8e9668 */
[----:B------:R-:W-:Y:S01]  /*6e40*/  UIADD3 UR6, UR33, -0x56f99767, URZ ;  /* 0xa906689921067890 */ /* 0x000fe2000fffe03f */
[----:B------:R-:W-:Y:S03]  /*6e50*/  LDSM.16.MT88.4 R84, [R188+0x10800] ;  /* 0x01080000bc54783b */ /* 0x000fe60000004200 */
[----:B------:R-:W-:Y:S01]  /*6e60*/  IMAD.WIDE.U32 R60, R7, -0x326172a9, RZ ;  /* 0xcd9e8d57073c7825 */ /* 0x000fe200078e00ff */
[----:B------:R-:W-:Y:S04]  /*6e70*/  LDSM.16.MT88.4 R68, [R187+0x12000] ;  /* 0x01200000bb44783b */ /* 0x000fe80000004200 */
[----:B------:R-:W-:Y:S04]  /*6e80*/  LDSM.16.MT88.4 R88, [R185+0x14000] ;  /* 0x01400000b958783b */ /* 0x000fe80000004200 */
[----:B------:R-:W-:Y:S01]  /*6e90*/  LDSM.16.MT88.4 R100, [R186+0x14000] ;  /* 0x01400000ba64783b */ /* 0x000fe20000004200 */
[----:B-1----:R-:W-:-:S03]  /*6ea0*/  FMNMX.FTZ R3, R0, R10, !PT ;  /* 0x0000000a00037209 */ /* 0x002fc60007810000 */
[----:B------:R-:W-:Y:S01]  /*6eb0*/  LDSM.16.MT88.4 R64, [R188+0x12000] ;  /* 0x01200000bc40783b */ /* 0x000fe20000004200 */
[----:B------:R-:W-:Y:S01]  /*6ec0*/  LOP3.LUT R10, R61, UR42, R8, 0x96, !PT ;  /* 0x0000002a3d0a7c12 */ /* 0x000fe2000f8e9608 */
[----:B------:R-:W-:Y:S01]  /*6ed0*/  IMAD.WIDE.U32 R8, R9, -0x2daee0ad, RZ ;  /* 0xd2511f5309087825 */ /* 0x000fe200078e00ff */
[----:B------:R-:W-:-:S03]  /*6ee0*/  FSETP.NEU.FTZ.AND P1, PT, R3, -INF , PT ;  /* 0xff8000000300780b */ /* 0x000fc60003f3d000 */
[----:B------:R-:W-:Y:S01]  /*6ef0*/  FMUL.FTZ R0, R3, UR8 ;  /* 0x0000000803007c20 */ /* 0x000fe20008410000 */
[----:B--2---:R-:W-:Y:S01]  /*6f00*/  FMNMX.FTZ R2, R2, R14, !PT ;  /* 0x0000000e02027209 */ /* 0x004fe20007810000 */
[----:B------:R-:W-:Y:S01]  /*6f10*/  IMAD.WIDE.U32 R10, R10, -0x2daee0ad, RZ ;  /* 0xd2511f530a0a7825 */ /* 0x000fe200078e00ff */
[----:B------:R-:W-:Y:S02]  /*6f20*/  LOP3.LUT R9, R9, UR41, R62, 0x96, !PT ;  /* 0x0000002909097c12 */ /* 0x000fe4000f8e963e */
[----:B------:R-:W-:Y:S02]  /*6f30*/  FSEL R0, R0, RZ, P1 ;  /* 0x000000ff00007208 */ /* 0x000fe40000800000 */
[----:B------:R-:W-:Y:S01]  /*6f40*/  LOP3.LUT R12, R11, UR38, R8, 0x96, !PT ;  /* 0x000000260b0c7c12 */ /* 0x000fe2000f8e9608 */
[----:B------:R-:W-:Y:S01]  /*6f50*/  IMAD.WIDE.U32 R8, R9, -0x326172a9, RZ ;  /* 0xcd9e8d5709087825 */ /* 0x000fe200078e00ff */
[----:B------:R-:W-:-:S03]  /*6f60*/  FSETP.NEU.FTZ.AND P1, PT, R2, -INF , PT ;  /* 0xff8000000200780b */ /* 0x000fc60003f3d000 */
[--C-:B------:R-:W-:Y:S01]  /*6f70*/  FFMA.FTZ R7, R44, UR8, -R0.reuse ;  /* 0x000000082c077c23 */ /* 0x100fe20008010800 */
[----:B------:R-:W-:Y:S01]  /*6f80*/  FFMA.FTZ R11, R42, UR8, -R0 ;  /* 0x000000082a0b7c23 */ /* 0x000fe20008010800 */
[----:B------:R-:W-:Y:S01]  /*6f90*/  IMAD.WIDE.U32 R12, R12, -0x326172a9, RZ ;  /* 0xcd9e8d570c0c7825 */ /* 0x000fe200078e00ff */
[----:B------:R-:W-:Y:S01]  /*6fa0*/  LOP3.LUT R9, R9, UR40, R60, 0x96, !PT ;  /* 0x0000002809097c12 */ /* 0x000fe2000f8e963c */
[----:B------:R1:W-:Y:S08]  /*6fb0*/  MUFU.EX2 R126, R7 ;  /* 0x00000007007e7308 */ /* 0x0003f00000000800 */
[----:B------:R2:W-:Y:S01]  /*6fc0*/  MUFU.EX2 R252, R11 ;  /* 0x0000000b00fc7308 */ /* 0x0005e20000000800 */
[----:B-1----:R-:W-:-:S07]  /*6fd0*/  FFMA.FTZ R7, R45, UR8, -R0 ;  /* 0x000000082d077c23 */ /* 0x002fce0008010800 */
[----:B------:R1:W3:Y:S01]  /*6fe0*/  MUFU.EX2 R123, R7 ;  /* 0x00000007007b7308 */ /* 0x0002e20000000800 */
[----:B--2---:R-:W-:-:S07]  /*6ff0*/  FFMA.FTZ R11, R31, UR8, -R0 ;  /* 0x000000081f0b7c23 */ /* 0x004fce0008010800 */
[----:B------:R2:W-:Y:S01]  /*7000*/  MUFU.EX2 R180, R11 ;  /* 0x0000000b00b47308 */ /* 0x0005e20000000800 */
[----:B-1----:R-:W-:Y:S01]  /*7010*/  LOP3.LUT R7, R13, UR30, R8, 0x96, !PT ;  /* 0x0000001e0d077c12 */ /* 0x002fe2000f8e9608 */
[----:B------:R-:W-:Y:S01]  /*7020*/  IMAD.WIDE.U32 R8, R9, -0x2daee0ad, RZ ;  /* 0xd2511f5309087825 */ /* 0x000fe200078e00ff */
[----:B---3--:R-:W-:-:S03]  /*7030*/  F2FP.F16.F32.PACK_AB R6, R123, R126 ;  /* 0x0000007e7b06723e */ /* 0x008fc600000000ff */
[----:B------:R-:W-:-:S04]  /*7040*/  IMAD.WIDE.U32 R98, R7, -0x2daee0ad, RZ ;  /* 0xd2511f5307627825 */ /* 0x000fc800078e00ff */
[----:B------:R-:W-:Y:S01]  /*7050*/  FFMA.FTZ R7, R43, UR8, -R0 ;  /* 0x000000082b077c23 */ /* 0x000fe20008010800 */
[----:B------:R-:W-:Y:S02]  /*7060*/  PRMT R104, R6, 0x7610, R104 ;  /* 0x0000761006687816 */ /* 0x000fe40000000068 */
[----:B------:R-:W-:Y:S01]  /*7070*/  LOP3.LUT R16, R99, UR6, R8, 0x96, !PT ;  /* 0x0000000663107c12 */ /* 0x000fe2000f8e9608 */
[----:B------:R1:W-:Y:S01]  /*7080*/  MUFU.EX2 R162, R7 ;  /* 0x0000000700a27308 */ /* 0x0003e20000000800 */
[----:B------:R-:W-:Y:S01]  /*7090*/  LOP3.LUT R8, R9, UR22, R10, 0x96, !PT ;  /* 0x0000001609087c12 */ /* 0x000fe2000f8e960a */
[----:B------:R-:W-:Y:S01]  /*70a0*/  FFMA.FTZ R9, R30, UR8, -R0 ;  /* 0x000000081e097c23 */ /* 0x000fe20008010800 */
[----:B------:R-:W-:Y:S01]  /*70b0*/  PRMT R99, R6, 0x7632, R99 ;  /* 0x0000763206637816 */ /* 0x000fe20000000063 */
[----:B------:R-:W-:-:S04]  /*70c0*/  IMAD.WIDE.U32 R16, R16, -0x326172a9, RZ ;  /* 0xcd9e8d5710107825 */ /* 0x000fc800078e00ff */
[----:B------:R3:W4:Y:S01]  /*70d0*/  MUFU.EX2 R154, R9 ;  /* 0x00000009009a7308 */ /* 0x0007220000000800 */
[----:B------:R-:W-:Y:S01]  /*70e0*/  IMAD.WIDE.U32 R96, R8, -0x326172a9, RZ ;  /* 0xcd9e8d5708607825 */ /* 0x000fe200078e00ff */
[C---:B------:R-:W-:Y:S02]  /*70f0*/  LOP3.LUT R10, R16.reuse, 0xff, RZ, 0xc0, !PT ;  /* 0x000000ff100a7812 */ /* 0x040fe400078ec0ff */
[----:B--2---:R-:W-:Y:S02]  /*7100*/  SHF.R.U32.HI R11, RZ, 0x10, R16 ;  /* 0x00000010ff0b7819 */ /* 0x004fe40000011610 */
[----:B------:R-:W-:Y:S02]  /*7110*/  LOP3.LUT R18, R97, UR7, R12, 0x96, !PT ;  /* 0x0000000761127c12 */ /* 0x000fe4000f8e960c */
[----:B------:R-:W-:Y:S02]  /*7120*/  SHF.R.U32.HI R14, RZ, 0x18, R16 ;  /* 0x00000018ff0e7819 */ /* 0x000fe40000011610 */
[----:B-1----:R-:W-:Y:S01]  /*7130*/  LOP3.LUT R7, R16, 0xffff, RZ, 0xc0, !PT ;  /* 0x0000ffff10077812 */ /* 0x002fe200078ec0ff */
[----:B------:R-:W-:Y:S01]  /*7140*/  IMAD.WIDE.U32 R18, R18, -0x2daee0ad, RZ ;  /* 0xd2511f5312127825 */ /* 0x000fe200078e00ff */
[----:B------:R-:W-:-:S02]  /*7150*/  LOP3.LUT R11, R11, 0xff, RZ, 0xc0, !PT ;  /* 0x000000ff0b0b7812 */ /* 0x000fc400078ec0ff */
[----:B------:R-:W-:Y:S02]  /*7160*/  SHF.R.U32.HI R8, RZ, 0x8, R7 ;  /* 0x00000008ff087819 */ /* 0x000fe40000011607 */
[----:B------:R-:W-:Y:S01]  /*7170*/  PRMT R22, R11, 0x5410, R14 ;  /* 0x000054100b167816 */ /* 0x000fe2000000000e */
[----:B---3--:R-:W-:Y:S01]  /*7180*/  FMUL.FTZ R9, R2, UR8 ;  /* 0x0000000802097c20 */ /* 0x008fe20008410000 */
[----:B------:R-:W-:Y:S02]  /*7190*/  PRMT R23, R10, 0x5410, R8 ;  /* 0x000054100a177816 */ /* 0x000fe40000000008 */
[----:B------:R-:W-:Y:S02]  /*71a0*/  LOP3.LUT R8, R17, UR9, R96, 0x96, !PT ;  /* 0x0000000911087c12 */ /* 0x000fe4000f8e9660 */
[----:B------:R-:W-:Y:S02]  /*71b0*/  FSEL R7, R9, RZ, P1 ;  /* 0x000000ff09077208 */ /* 0x000fe40000800000 */
[----:B------:R-:W-:-:S02]  /*71c0*/  LOP3.LUT R10, R8, 0xffff, RZ, 0xc0, !PT ;  /* 0x0000ffff080a7812 */ /* 0x000fc400078ec0ff */
[----:B------:R-:W-:Y:S01]  /*71d0*/  LOP3.LUT R13, R8, 0xff, RZ, 0xc0, !PT ;  /* 0x000000ff080d7812 */ /* 0x000fe200078ec0ff */
[--C-:B------:R-:W-:Y:S01]  /*71e0*/  FFMA.FTZ R9, R48, UR8, -R7.reuse ;  /* 0x0000000830097c23 */ /* 0x100fe20008010807 */
[----:B------:R-:W-:Y:S01]  /*71f0*/  SHF.R.U32.HI R12, RZ, 0x18, R8 ;  /* 0x00000018ff0c7819 */ /* 0x000fe20000011608 */
[----:B------:R-:W1:Y:S01]  /*7200*/  LDSM.16.MT88.4 R48, [R186+0x10000] ;  /* 0x01000000ba30783b */ /* 0x000e620000004200 */
[----:B------:R-:W-:Y:S01]  /*7210*/  SHF.R.U32.HI R10, RZ, 0x8, R10 ;  /* 0x00000008ff0a7819 */ /* 0x000fe2000001160a */
[----:B------:R2:W-:Y:S01]  /*7220*/  MUFU.EX2 R242, R9 ;  /* 0x0000000900f27308 */ /* 0x0005e20000000800 */
[----:B------:R-:W-:Y:S02]  /*7230*/  SHF.R.U32.HI R15, RZ, 0x18, R18 ;  /* 0x00000018ff0f7819 */ /* 0x000fe40000011612 */
[----:B------:R-:W-:Y:S01]  /*7240*/  PRMT R21, R13, 0x5410, R10 ;  /* 0x000054100d157816 */ /* 0x000fe2000000000a */
[----:B------:R-:W-:Y:S01]  /*7250*/  FFMA.FTZ R10, R40, UR8, -R7 ;  /* 0x00000008280a7c23 */ /* 0x000fe20008010807 */
[----:B------:R-:W-:-:S02]  /*7260*/  LOP3.LUT R13, R18, 0xff, RZ, 0xc0, !PT ;  /* 0x000000ff120d7812 */ /* 0x000fc400078ec0ff */
[----:B----4-:R-:W-:Y:S01]  /*7270*/  F2FP.F16.F32.PACK_AB R4, R180, R154 ;  /* 0x0000009ab404723e */ /* 0x010fe200000000ff */
[----:B------:R3:W-:Y:S03]  /*7280*/  MUFU.EX2 R243, R10 ;  /* 0x0000000a00f37308 */ /* 0x0007e60000000800 */
[C---:B------:R-:W-:Y:S02]  /*7290*/  PRMT R229, R4.reuse, 0x7610, R229 ;  /* 0x0000761004e57816 */ /* 0x040fe400000000e5 */
[----:B------:R-:W-:Y:S02]  /*72a0*/  PRMT R215, R4, 0x7632, R215 ;  /* 0x0000763204d77816 */ /* 0x000fe400000000d7 */
[----:B--2---:R-:W-:Y:S01]  /*72b0*/  SHF.R.U32.HI R9, RZ, 0x10, R8 ;  /* 0x00000010ff097819 */ /* 0x004fe20000011608 */
[----:B------:R-:W-:-:S03]  /*72c0*/  FFMA.FTZ R8, R46, UR8, -R7 ;  /* 0x000000082e087c23 */ /* 0x000fc60008010807 */
[----:B------:R-:W-:Y:S01]  /*72d0*/  LOP3.LUT R9, R9, 0xff, RZ, 0xc0, !PT ;  /* 0x000000ff09097812 */ /* 0x000fe200078ec0ff */
[----:B------:R2:W4:Y:S03]  /*72e0*/  MUFU.EX2 R240, R8 ;  /* 0x0000000800f07308 */ /* 0x0005260000000800 */
[----:B------:R-:W-:Y:S01]  /*72f0*/  PRMT R20, R9, 0x5410, R12 ;  /* 0x0000541009147816 */ /* 0x000fe2000000000c */
[----:B------:R-:W-:Y:S01]  /*7300*/  FFMA.FTZ R12, R41, UR8, -R7 ;  /* 0x00000008290c7c23 */ /* 0x000fe20008010807 */
[----:B------:R-:W-:Y:S01]  /*7310*/  LOP3.LUT R9, R18, 0xffff, RZ, 0xc0, !PT ;  /* 0x0000ffff12097812 */ /* 0x000fe200078ec0ff */
[----:B------:R-:W-:Y:S01]  /*7320*/  LDSM.16.MT88.4 R40, [R185+0x10800] ;  /* 0x01080000b928783b */ /* 0x000fe20000004200 */
[----:B---3--:R-:W-:Y:S01]  /*7330*/  SHF.R.U32.HI R10, RZ, 0x10, R18 ;  /* 0x00000010ff0a7819 */ /* 0x008fe20000011612 */
[----:B------:R3:W1:Y:S01]  /*7340*/  MUFU.EX2 R198, R12 ;  /* 0x0000000c00c67308 */ /* 0x0006620000000800 */
[----:B------:R-:W-:-:S02]  /*7350*/  SHF.R.U32.HI R11, RZ, 0x8, R9 ;  /* 0x00000008ff0b7819 */ /* 0x000fc40000011609 */
[----:B------:R-:W-:Y:S02]  /*7360*/  LOP3.LUT R10, R10, 0xff, RZ, 0xc0, !PT ;  /* 0x000000ff0a0a7812 */ /* 0x000fe400078ec0ff */
[----:B------:R-:W-:Y:S01]  /*7370*/  PRMT R53, R13, 0x5410, R11 ;  /* 0x000054100d357816 */ /* 0x000fe2000000000b */
[----:B------:R-:W-:Y:S01]  /*7380*/  FFMA.FTZ R11, R38, UR8, -R0 ;  /* 0x00000008260b7c23 */ /* 0x000fe20008010800 */
[----:B------:R-:W-:Y:S01]  /*7390*/  PRMT R54, R10, 0x5410, R15 ;  /* 0x000054100a367816 */ /* 0x000fe2000000000f */
[----:B------:R-:W-:Y:S01]  /*73a0*/  IMAD.U32 R10, RZ, RZ, UR14 ;  /* 0x0000000eff0a7e24 */ /* 0x000fe2000f8e00ff */
[----:B--2---:R-:W-:Y:S01]  /*73b0*/  LOP3.LUT R8, R19, UR21, R98, 0x96, !PT ;  /* 0x0000001513087c12 */ /* 0x004fe2000f8e9662 */
[----:B------:R2:W-:Y:S03]  /*73c0*/  MUFU.EX2 R216, R11 ;  /* 0x0000000b00d87308 */ /* 0x0005e60000000800 */
[----:B------:R-:W-:-:S02]  /*73d0*/  LOP3.LUT R9, R8, 0xffff, RZ, 0xc0, !PT ;  /* 0x0000ffff08097812 */ /* 0x000fc400078ec0ff */
[----:B------:R-:W-:Y:S01]  /*73e0*/  LEA R6, R10, UR14, 0x10 ;  /* 0x0000000e0a067c11 */ /* 0x000fe2000f8e80ff */
[----:B------:R-:W-:Y:S01]  /*73f0*/  FFMA.FTZ R10, R47, UR8, -R7 ;  /* 0x000000082f0a7c23 */ /* 0x000fe20008010807 */
[----:B---3--:R-:W-:Y:S01]  /*7400*/  SHF.R.U32.HI R12, RZ, 0x8, R9 ;  /* 0x00000008ff0c7819 */ /* 0x008fe20000011609 */
[----:B------:R-:W-:Y:S01]  /*7410*/  LDSM.16.MT88.4 R44, [R188+0x10000] ;  /* 0x01000000bc2c783b */ /* 0x000fe20000004200 */
[----:B----4-:R-:W-:Y:S01]  /*7420*/  F2FP.F16.F32.PACK_AB R9, R240, R242 ;  /* 0x000000f2f009723e */ /* 0x010fe200000000ff */
[----:B------:R3:W-:Y:S01]  /*7430*/  MUFU.EX2 R196, R10 ;  /* 0x0000000a00c47308 */ /* 0x0007e20000000800 */
[----:B------:R-:W-:Y:S02]  /*7440*/  LOP3.LUT R14, R8, 0xff, RZ, 0xc0, !PT ;  /* 0x000000ff080e7812 */ /* 0x000fe400078ec0ff */
[C---:B------:R-:W-:Y:S02]  /*7450*/  PRMT R97, R9.reuse, 0x7610, R97 ;  /* 0x0000761009617816 */ /* 0x040fe40000000061 */
[----:B------:R-:W-:Y:S01]  /*7460*/  PRMT R63, R9, 0x7632, R63 ;  /* 0x00007632093f7816 */ /* 0x000fe2000000003f */
[--C-:B------:R-:W-:Y:S01]  /*7470*/  FFMA.FTZ R9, R28, UR8, -R7.reuse ;  /* 0x000000081c097c23 */ /* 0x100fe20008010807 */
[--C-:B------:R-:W-:Y:S01]  /*7480*/  HSET2.LE.AND R5, R21, R6.reuse, PT ;  /* 0x0000000615057233 */ /* 0x100fe20003803000 */
[----:B--2---:R-:W-:Y:S01]  /*7490*/  FFMA.FTZ R11, R39, UR8, -R0 ;  /* 0x00000008270b7c23 */ /* 0x004fe20008010800 */
[----:B------:R-:W-:Y:S01]  /*74a0*/  PRMT R52, R14, 0x5410, R12 ;  /* 0x000054100e347816 */ /* 0x000fe2000000000c */
[----:B------:R1:W2:Y:S01]  /*74b0*/  MUFU.EX2 R241, R9 ;  /* 0x0000000900f17308 */ /* 0x0002a20000000800 */
[----:B------:R-:W4:Y:S03]  /*74c0*/  LDSM.16.MT88.4 R28, [R185+0x10000] ;  /* 0x01000000b91c783b */ /* 0x000f260000004200 */
[----:B------:R-:W-:Y:S01]  /*74d0*/  HSET2.LE.AND R4, R52, R6, PT ;  /* 0x0000000634047233 */ /* 0x000fe20003803000 */
[----:B---3--:R-:W-:-:S03]  /*74e0*/  FFMA.FTZ R10, R36, UR8, -R7 ;  /* 0x00000008240a7c23 */ /* 0x008fc60008010807 */
[----:B------:R-:W-:Y:S08]  /*74f0*/  MUFU.EX2 R127, R11 ;  /* 0x0000000b007f7308 */ /* 0x000ff00000000800 */
[----:B------:R3:W-:Y:S01]  /*7500*/  MUFU.EX2 R194, R10 ;  /* 0x0000000a00c27308 */ /* 0x0007e20000000800 */
[----:B-1----:R-:W-:-:S04]  /*7510*/  F2FP.F16.F32.PACK_AB R9, R198, R243 ;  /* 0x000000f3c609723e */ /* 0x002fc800000000ff */
[C---:B------:R-:W-:Y:S02]  /*7520*/  PRMT R239, R9.reuse, 0x7610, R239 ;  /* 0x0000761009ef7816 */ /* 0x040fe400000000ef */
[----:B------:R-:W-:Y:S02]  /*7530*/  PRMT R238, R9, 0x7632, R238 ;  /* 0x0000763209ee7816 */ /* 0x000fe400000000ee */
[----:B------:R-:W-:-:S04]  /*7540*/  F2FP.F16.F32.PACK_AB R9, R162, R252 ;  /* 0x000000fca209723e */ /* 0x000fc800000000ff */
[C---:B------:R-:W-:Y:S02]  /*7550*/  PRMT R237, R9.reuse, 0x7610, R237 ;  /* 0x0000761009ed7816 */ /* 0x040fe400000000ed */
[----:B------:R-:W-:Y:S02]  /*7560*/  PRMT R236, R9, 0x7632, R236 ;  /* 0x0000763209ec7816 */ /* 0x000fe400000000ec */
[----:B---3--:R-:W-:Y:S02]  /*7570*/  PRMT R10, R97, 0x5410, R63 ;  /* 0x00005410610a7816 */ /* 0x008fe4000000003f */
[----:B------:R-:W-:Y:S02]  /*7580*/  HSET2.LE.AND R9, R20, R6, PT ;  /* 0x0000000614097233 */ /* 0x000fe40003803000 */
[----:B------:R-:W-:Y:S02]  /*7590*/  LOP3.LUT R12, R5, R10, RZ, 0xc0, !PT ;  /* 0x0000000a050c7212 */ /* 0x000fe400078ec0ff */
[----:B------:R-:W-:-:S02]  /*75a0*/  PRMT R5, R104, 0x5410, R99 ;  /* 0x0000541068057816 */ /* 0x000fc40000000063 */
[--C-:B------:R-:W-:Y:S02]  /*75b0*/  SHF.R.U32.HI R10, RZ, 0x10, R8.reuse ;  /* 0x00000010ff0a7819 */ /* 0x100fe40000011608 */
[----:B------:R-:W-:Y:S01]  /*75c0*/  LOP3.LUT R13, R9, R5, RZ, 0xc0, !PT ;  /* 0x00000005090d7212 */ /* 0x000fe200078ec0ff */
[----:B------:R-:W-:Y:S01]  /*75d0*/  FFMA.FTZ R9, R37, UR8, -R7 ;  /* 0x0000000825097c23 */ /* 0x000fe20008010807 */
[--C-:B------:R-:W-:Y:S01]  /*75e0*/  HSET2.LE.AND R5, R23, R6.reuse, PT ;  /* 0x0000000617057233 */ /* 0x100fe20003803000 */
[----:B------:R-:W1:Y:S01]  /*75f0*/  LDSM.16.MT88.4 R36, [R186+0x10800] ;  /* 0x01080000ba24783b */ /* 0x000e620000004200 */
[----:B------:R-:W-:Y:S01]  /*7600*/  SHF.R.U32.HI R20, RZ, 0x18, R8 ;  /* 0x00000018ff147819 */ /* 0x000fe20000011608 */
[----:B------:R3:W4:Y:S01]  /*7610*/  MUFU.EX2 R163, R9 ;  /* 0x0000000900a37308 */ /* 0x0007220000000800 */
[----:B------:R-:W-:Y:S02]  /*7620*/  HSET2.LE.AND R8, R22, R6, PT ;  /* 0x0000000616087233 */ /* 0x000fe40003803000 */
[----:B------:R-:W-:-:S04]  /*7630*/  LOP3.LUT R10, R10, 0xff, RZ, 0xc0, !PT ;  /* 0x000000ff0a0a7812 */ /* 0x000fc800078ec0ff */
[----:B------:R-:W-:Y:S02]  /*7640*/  PRMT R10, R10, 0x5410, R20 ;  /* 0x000054100a0a7816 */ /* 0x000fe40000000014 */
[----:B---3--:R-:W-:-:S04]  /*7650*/  PRMT R9, R239, 0x5410, R238 ;  /* 0x00005410ef097816 */ /* 0x008fc800000000ee */
[----:B------:R-:W-:Y:S02]  /*7660*/  LOP3.LUT R14, R5, R9, RZ, 0xc0, !PT ;  /* 0x00000009050e7212 */ /* 0x000fe400078ec0ff */
[----:B------:R-:W-:Y:S02]  /*7670*/  PRMT R5, R237, 0x5410, R236 ;  /* 0x00005410ed057816 */ /* 0x000fe400000000ec */
[----:B------:R-:W-:Y:S02]  /*7680*/  PRMT R9, R229, 0x5410, R215 ;  /* 0x00005410e5097816 */ /* 0x000fe400000000d7 */
[----:B------:R-:W-:Y:S02]  /*7690*/  LOP3.LUT R15, R8, R5, RZ, 0xc0, !PT ;  /* 0x00000005080f7212 */ /* 0x000fe400078ec0ff */
[----:B--2---:R-:W-:Y:S02]  /*76a0*/  F2FP.F16.F32.PACK_AB R5, R196, R241 ;  /* 0x000000f1c405723e */ /* 0x004fe400000000ff */
[----:B----4-:R-:W-:-:S02]  /*76b0*/  F2FP.F16.F32.PACK_AB R8, R163, R194 ;  /* 0x000000c2a308723e */ /* 0x010fc400000000ff */
[C---:B------:R-:W-:Y:S01]  /*76c0*/  PRMT R231, R5.reuse, 0x7610, R231 ;  /* 0x0000761005e77816 */ /* 0x040fe200000000e7 */
[C---:B------:R-:W-:Y:S01]  /*76d0*/  HMMA.16816.F32 R24, R12.reuse, R48, RZ ;  /* 0x000000300c18723c */ /* 0x040fe200000018ff */
[----:B------:R-:W-:Y:S02]  /*76e0*/  PRMT R230, R5, 0x7632, R230 ;  /* 0x0000763205e67816 */ /* 0x000fe400000000e6 */
[----:B------:R-:W-:Y:S02]  /*76f0*/  F2FP.F16.F32.PACK_AB R5, R127, R216 ;  /* 0x000000d87f05723e */ /* 0x000fe400000000ff */
[----:B------:R-:W-:Y:S01]  /*7700*/  PRMT R228, R8, 0x7610, R228 ;  /* 0x0000761008e47816 */ /* 0x000fe200000000e4 */
[----:B------:R-:W-:Y:S01]  /*7710*/  HMMA.16816.F32 R20, R12, R50, RZ ;  /* 0x000000320c14723c */ /* 0x000fe200000018ff */
[C---:B------:R-:W-:Y:S01]  /*7720*/  PRMT R192, R5.reuse, 0x7610, R192 ;  /* 0x0000761005c07816 */ /* 0x040fe200000000c0 */
[----:B------:R-:W-:Y:S01]  /*7730*/  LDSM.16.MT88.4 R48, [R186+0x12800] ;  /* 0x01280000ba30783b */ /* 0x000fe20000004200 */
[----:B------:R-:W-:-:S02]  /*7740*/  PRMT R191, R5, 0x7632, R191 ;  /* 0x0000763205bf7816 */ /* 0x000fc400000000bf */
[----:B------:R-:W-:Y:S01]  /*7750*/  PRMT R5, R231, 0x5410, R230 ;  /* 0x00005410e7057816 */ /* 0x000fe200000000e6 */
[C---:B------:R-:W-:Y:S01]  /*7760*/  HMMA.16816.F32 R32, R12.reuse, R28, RZ ;  /* 0x0000001c0c20723c */ /* 0x040fe200000018ff */
[----:B------:R-:W-:Y:S02]  /*7770*/  PRMT R214, R8, 0x7632, R214 ;  /* 0x0000763208d67816 */ /* 0x000fe400000000d6 */
[----:B------:R-:W-:Y:S02]  /*7780*/  LOP3.LUT R8, R4, R5, RZ, 0xc0, !PT ;  /* 0x0000000504087212 */ /* 0x000fe400078ec0ff */
[--C-:B------:R-:W-:Y:S01]  /*7790*/  HSET2.LE.AND R4, R10, R6.reuse, PT ;  /* 0x000000060a047233 */ /* 0x100fe20003803000 */
[----:B------:R-:W-:Y:S01]  /*77a0*/  HMMA.16816.F32 R28, R12, R30, RZ ;  /* 0x0000001e0c1c723c */ /* 0x000fe200000018ff */
[----:B------:R-:W-:Y:S02]  /*77b0*/  HSET2.LE.AND R5, R53, R6, PT ;  /* 0x0000000635057233 */ /* 0x000fe40003803000 */
[----:B------:R-:W-:-:S02]  /*77c0*/  PRMT R10, R228, 0x5410, R214 ;  /* 0x00005410e40a7816 */ /* 0x000fc400000000d6 */
[----:B------:R-:W-:Y:S02]  /*77d0*/  LOP3.LUT R9, R4, R9, RZ, 0xc0, !PT ;  /* 0x0000000904097212 */ /* 0x000fe400078ec0ff */
[----:B------:R-:W-:Y:S02]  /*77e0*/  HSET2.LE.AND R4, R54, R6, PT ;  /* 0x0000000636047233 */ /* 0x000fe40003803000 */
[----:B------:R-:W-:Y:S01]  /*77f0*/  LOP3.LUT R10, R5, R10, RZ, 0xc0, !PT ;  /* 0x0000000a050a7212 */ /* 0x000fe200078ec0ff */
[----:B------:R-:W2:Y:S01]  /*7800*/  LDSM.16.MT88.4 R52, [R185+0x12800] ;  /* 0x01280000b934783b */ /* 0x000ea20000004200 */
[----:B------:R-:W-:-:S04]  /*7810*/  PRMT R5, R192, 0x5410, R191 ;  /* 0x00005410c0057816 */ /* 0x000fc800000000bf */
[----:B------:R-:W-:-:S07]  /*7820*/  LOP3.LUT R11, R4, R5, RZ, 0xc0, !PT ;  /* 0x00000005040b7212 */ /* 0x000fce00078ec0ff */
[C---:B-1----:R-:W-:Y:S06]  /*7830*/  HMMA.16816.F32 R56, R8.reuse, R36, R24 ;  /* 0x000000240838723c */ /* 0x042fec0000001818 */
[----:B------:R-:W-:Y:S06]  /*7840*/  HMMA.16816.F32 R20, R8, R38, R20 ;  /* 0x000000260814723c */ /* 0x000fec0000001814 */
[----:B------:R-:W-:Y:S06]  /*7850*/  HMMA.16816.F32 R36, R12, R78, RZ ;  /* 0x0000004e0c24723c */ /* 0x000fec00000018ff */
[----:B------:R-:W-:Y:S06]  /*7860*/  HMMA.16816.F32 R164, R8, R40, R32 ;  /* 0x0000002808a4723c */ /* 0x000fec0000001820 */
[----:B------:R-:W-:Y:S01]  /*7870*/  HMMA.16816.F32 R32, R12, R72, RZ ;  /* 0x000000480c20723c */ /* 0x000fe200000018ff */
[----:B------:R-:W-:-:S02]  /*7880*/  IMAD.MOV.U32 R183, RZ, RZ, R56 ;  /* 0x000000ffffb77224 */ /* 0x000fc400078e0038 */
[----:B------:R-:W-:Y:S02]  /*7890*/  IMAD.MOV.U32 R182, RZ, RZ, R57 ;  /* 0x000000ffffb67224 */ /* 0x000fe400078e0039 */
[----:B------:R-:W-:Y:S01]  /*78a0*/  IMAD.MOV.U32 R181, RZ, RZ, R58 ;  /* 0x000000ffffb57224 */ /* 0x000fe200078e003a */
[----:B------:R-:W-:Y:S01]  /*78b0*/  HMMA.16816.F32 R24, R12, R80, RZ ;  /* 0x000000500c18723c */ /* 0x000fe200000018ff */
[----:B------:R-:W-:Y:S02]  /*78c0*/  IMAD.MOV.U32 R153, RZ, RZ, R20 ;  /* 0x000000ffff997224 */ /* 0x000fe400078e0014 */
[----:B------:R-:W-:Y:S02]  /*78d0*/  IMAD.MOV.U32 R152, RZ, RZ, R21 ;  /* 0x000000ffff987224 */ /* 0x000fe400078e0015 */
[----:B------:R-:W-:Y:S01]  /*78e0*/  IMAD.MOV.U32 R147, RZ, RZ, R22 ;  /* 0x000000ffff937224 */ /* 0x000fe200078e0016 */
[----:B------:R-:W-:Y:S01]  /*78f0*/  HMMA.16816.F32 R36, R8, R94, R36 ;  /* 0x0000005e0824723c */ /* 0x000fe20000001824 */
[----:B------:R-:W-:-:S02]  /*7900*/  IMAD.MOV.U32 R146, RZ, RZ, R23 ;  /* 0x000000ffff927224 */ /* 0x000fc400078e0017 */
[----:B------:R-:W-:-:S03]  /*7910*/  IMAD.MOV.U32 R195, RZ, RZ, R59 ;  /* 0x000000ffffc37224 */ /* 0x000fc600078e003b */
[C---:B------:R-:W-:Y:S01]  /*7920*/  HMMA.16816.F32 R20, R12.reuse, R82, RZ ;  /* 0x000000520c14723c */ /* 0x040fe200000018ff */
[----:B------:R-:W-:Y:S05]  /*7930*/  LDSM.16.MT88.4 R80, [R186+0x14800] ;  /* 0x01480000ba50783b */ /* 0x000fea0000004200 */
[----:B------:R-:W-:Y:S06]  /*7940*/  HMMA.16816.F32 R56, R12, R44, RZ ;  /* 0x0000002c0c38723c */ /* 0x000fec00000018ff */
[----:B------:R-:W-:Y:S06]  /*7950*/  HMMA.16816.F32 R156, R8, R42, R28 ;  /* 0x0000002a089c723c */ /* 0x000fec000000181c */
[----:B------:R-:W-:Y:S01]  /*7960*/  HMMA.16816.F32 R40, R12, R76, RZ ;  /* 0x0000004c0c28723c */ /* 0x000fe200000018ff */
[----:B------:R-:W-:Y:S01]  /*7970*/  IMAD.MOV.U32 R145, RZ, RZ, R39 ;  /* 0x000000ffff917224 */ /* 0x000fe200078e0027 */
[----:B------:R-:W-:Y:S01]  /*7980*/  LDSM.16.MT88.4 R76, [R188+0x12800] ;  /* 0x01280000bc4c783b */ /* 0x000fe20000004200 */
[----:B------:R-:W-:-:S02]  /*7990*/  IMAD.MOV.U32 R4, RZ, RZ, R38 ;  /* 0x000000ffff047224 */ /* 0x000fc400078e0026 */
[----:B------:R-:W-:Y:S01]  /*79a0*/  IMAD.MOV.U32 R144, RZ, RZ, R36 ;  /* 0x000000ffff907224 */ /* 0x000fe200078e0024 */
[----:B------:R-:W-:Y:S01]  /*79b0*/  HMMA.16816.F32 R28, R12, R74, RZ ;  /* 0x0000004a0c1c723c */ /* 0x000fe200000018ff */
[----:B------:R-:W-:Y:S01]  /*79c0*/  IMAD.MOV.U32 R5, RZ, RZ, R37 ;  /* 0x000000ffff057224 */ /* 0x000fe200078e0025 */
[----:B------:R-:W1:Y:S04]  /*79d0*/  LDSM.16.MT88.4 R72, [R187+0x12800] ;  /* 0x01280000bb48783b */ /* 0x000e680000004200 */
[C---:B--2---:R-:W-:Y:S06]  /*79e0*/  HMMA.16816.F32 R36, R8.reuse, R52, R32 ;  /* 0x000000340824723c */ /* 0x044fec0000001820 */
[----:B------:R-:W-:Y:S01]  /*79f0*/  HMMA.16816.F32 R20, R8, R50, R20 ;  /* 0x000000320814723c */ /* 0x000fe20000001814 */
[----:B------:R-:W-:-:S02]  /*7a00*/  IMAD.MOV.U32 R52, RZ, RZ, R198 ;  /* 0x000000ffff347224 */ /* 0x000fc400078e00c6 */
[----:B------:R-:W-:-:S03]  /*7a10*/  IMAD.MOV.U32 R53, RZ, RZ, R154 ;  /* 0x000000ffff357224 */ /* 0x000fc600078e009a */
[----:B------:R-:W-:Y:S01]  /*7a20*/  HMMA.16816.F32 R148, R8, R84, R56 ;  /* 0x000000540894723c */ /* 0x000fe20000001838 */
[----:B------:R-:W2:Y:S05]  /*7a30*/  LDSM.16.MT88.4 R56, [R185+0x14800] ;  /* 0x01480000b938783b */ /* 0x000eaa0000004200 */
[----:B------:R-:W-:Y:S06]  /*7a40*/  HMMA.16816.F32 R44, R12, R46, RZ ;  /* 0x0000002e0c2c723c */ /* 0x000fec00000018ff */
[----:B------:R-:W-:Y:S01]  /*7a50*/  HMMA.16816.F32 R24, R8, R48, R24 ;  /* 0x000000300818723c */ /* 0x000fe20000001818 */
[----:B------:R-:W-:Y:S01]  /*7a60*/  IMAD.MOV.U32 R33, RZ, RZ, R39 ;  /* 0x000000ffff217224 */ /* 0x000fe200078e0027 */
[----:B------:R-:W3:Y:S01]  /*7a70*/  LDSM.16.MT88.4 R48, [R188+0x14000] ;  /* 0x01400000bc30783b */ /* 0x000ee20000004200 */
[----:B------:R-:W-:-:S02]  /*7a80*/  IMAD.MOV.U32 R32, RZ, RZ, R38 ;  /* 0x000000ffff207224 */ /* 0x000fc400078e0026 */
[----:B------:R-:W-:Y:S01]  /*7a90*/  IMAD.MOV.U32 R201, RZ, RZ, R37 ;  /* 0x000000ffffc97224 */ /* 0x000fe200078e0025 */
[C---:B------:R-:W-:Y:S01]  /*7aa0*/  HMMA.16816.F32 R40, R8.reuse, R92, R40 ;  /* 0x0000005c0828723c */ /* 0x040fe20000001828 */
[----:B------:R-:W-:Y:S02]  /*7ab0*/  IMAD.MOV.U32 R200, RZ, RZ, R20 ;  /* 0x000000ffffc87224 */ /* 0x000fe400078e0014 */
[----:B------:R-:W-:Y:S02]  /*7ac0*/  IMAD.MOV.U32 R199, RZ, RZ, R22 ;  /* 0x000000ffffc77224 */ /* 0x000fe400078e0016 */
[----:B------:R-:W-:Y:S01]  /*7ad0*/  IMAD.MOV.U32 R198, RZ, RZ, R23 ;  /* 0x000000ffffc67224 */ /* 0x000fe200078e0017 */
[----:B------:R-:W-:Y:S01]  /*7ae0*/  HMMA.16816.F32 R248, R8, R54, R28 ;  /* 0x0000003608f8723c */ /* 0x000fe2000000181c */
[----:B------:R-:W-:-:S05]  /*7af0*/  IMAD.MOV.U32 R92, RZ, RZ, R36 ;  /* 0x000000ffff5c7224 */ /* 0x000fca00078e0024 */
[----:B------:R-:W-:Y:S01]  /*7b00*/  HMMA.16816.F32 R36, R12, R68, RZ ;  /* 0x000000440c24723c */ /* 0x000fe200000018ff */
[----:B------:R-:W-:Y:S02]  /*7b10*/  IMAD.MOV.U32 R54, RZ, RZ, R127 ;  /* 0x000000ffff367224 */ /* 0x000fe400078e007f */
[----:B------:R-:W-:-:S03]  /*7b20*/  IMAD.MOV.U32 R127, RZ, RZ, R21 ;  /* 0x000000ffff7f7224 */ /* 0x000fc600078e0015 */
[C---:B------:R-:W-:Y:S01]  /*7b30*/  HMMA.16816.F32 R28, R12.reuse, R88, RZ ;  /* 0x000000580c1c723c */ /* 0x040fe200000018ff */
[----:B------:R-:W-:Y:S02]  /*7b40*/  IMAD.MOV.U32 R154, RZ, RZ, R27 ;  /* 0x000000ffff9a7224 */ /* 0x000fe400078e001b */
        /* <DEDUP_REMOVED lines=8> */
[----:B------:R-:W-:Y:S02]  /*7bd0*/  IMAD.MOV.U32 R197, RZ, RZ, R43 ;  /* 0x000000ffffc57224 */ /* 0x000fe400078e002b */
[----:B------:R-:W-:Y:S01]  /*7be0*/  IMAD.MOV.U32 R68, RZ, RZ, R52 ;  /* 0x000000ffff447224 */ /* 0x000fe200078e0034 */
[C---:B------:R-:W-:Y:S01]  /*7bf0*/  HMMA.16816.F32 R24, R12.reuse, R90, RZ ;  /* 0x0000005a0c18723c */ /* 0x040fe200000018ff */
[----:B------:R-:W-:Y:S02]  /*7c00*/  IMAD.MOV.U32 R52, RZ, RZ, R163 ;  /* 0x000000ffff347224 */ /* 0x000fe400078e00a3 */
[----:B------:R-:W-:Y:S02]  /*7c10*/  IMAD.MOV.U32 R69, RZ, RZ, R162 ;  /* 0x000000ffff457224 */ /* 0x000fe400078e00a2 */
[----:B------:R-:W-:Y:S01]  /*7c20*/  IMAD.MOV.U32 R101, RZ, RZ, R153 ;  /* 0x000000ffff657224 */ /* 0x000fe200078e0099 */
[----:B------:R-:W-:Y:S01]  /*7c30*/  HMMA.16816.F32 R44, R12, R64, RZ ;  /* 0x000000400c2c723c */ /* 0x000fe200000018ff */
[----:B------:R-:W-:-:S05]  /*7c40*/  IMAD.MOV.U32 R100, RZ, RZ, R146 ;  /* 0x000000ffff647224 */ /* 0x000fca00078e0092 */
[----:B-1----:R-:W-:Y:S01]  /*7c50*/  HMMA.16816.F32 R244, R8, R72, R36 ;  /* 0x0000004808f4723c */ /* 0x002fe20000001824 */
[----:B------:R-:W-:Y:S02]  /*7c60*/  IMAD.MOV.U32 R64, RZ, RZ, R33 ;  /* 0x000000ffff407224 */ /* 0x000fe400078e0021 */
[----:B------:R-:W-:-:S03]  /*7c70*/  IMAD.MOV.U32 R65, RZ, RZ, R32 ;  /* 0x000000ffff417224 */ /* 0x000fc600078e0020 */
[C---:B------:R-:W-:Y:S01]  /*7c80*/  HMMA.16816.F32 R232, R8.reuse, R80, R20 ;  /* 0x0000005008e8723c */ /* 0x040fe20000001814 */
[----:B------:R-:W-:Y:S01]  /*7c90*/  IMAD.MOV.U32 R72, RZ, RZ, R92 ;  /* 0x000000ffff487224 */ /* 0x000fe200078e005c */
[----:B------:R-:W-:Y:S01]  /*7ca0*/  LOP3.LUT R39, R18, 0xffff, RZ, 0xc0, !PT ;  /* 0x0000ffff12277812 */ /* 0x000fe200078ec0ff */
[----:B------:R-:W-:Y:S01]  /*7cb0*/  IMAD.MOV.U32 R193, RZ, RZ, R224 ;  /* 0x000000ffffc17224 */ /* 0x000fe200078e00e0 */
[----:B------:R-:W-:Y:S01]  /*7cc0*/  SHF.R.U32.HI R38, RZ, 0x10, R18 ;  /* 0x00000010ff267819 */ /* 0x000fe20000011612 */
[----:B------:R-:W-:Y:S01]  /*7cd0*/  IMAD.MOV.U32 R190, RZ, RZ, R225 ;  /* 0x000000ffffbe7224 */ /* 0x000fe200078e00e1 */
[----:B--2---:R-:W-:Y:S01]  /*7ce0*/  HMMA.16816.F32 R92, R8, R56, R28 ;  /* 0x00000038085c723c */ /* 0x004fe2000000181c */
[----:B------:R-:W1:Y:S01]  /*7cf0*/  LDSM.16.MT88.4 R28, [R188+0x14800] ;  /* 0x01480000bc1c783b */ /* 0x000e620000004200 */
[----:B------:R-:W-:Y:S02]  /*7d00*/  IMAD.MOV.U32 R189, RZ, RZ, R226 ;  /* 0x000000ffffbd7224 */ /* 0x000fe400078e00e2 */
[----:B------:R-:W-:-:S02]  /*7d10*/  IMAD.MOV.U32 R184, RZ, RZ, R227 ;  /* 0x000000ffffb87224 */ /* 0x000fc400078e00e3 */
        /* <DEDUP_REMOVED lines=8> */
[----:B---3--:R-:W-:Y:S01]  /*7da0*/  HMMA.16816.F32 R24, R12, R48, RZ ;  /* 0x000000300c18723c */ /* 0x008fe200000018ff */
[----:B------:R-:W-:-:S02]  /*7db0*/  IMAD.MOV.U32 R59, RZ, RZ, R64 ;  /* 0x000000ffff3b7224 */ /* 0x000fc400078e0040 */
[----:B------:R-:W-:-:S03]  /*7dc0*/  IMAD.MOV.U32 R64, RZ, RZ, R219 ;  /* 0x000000ffff407224 */ /* 0x000fc600078e00db */
[----:B------:R-:W-:Y:S01]  /*7dd0*/  HMMA.16816.F32 R32, R12, R70, RZ ;  /* 0x000000460c20723c */ /* 0x000fe200000018ff */
[----:B------:R-:W-:-:S05]  /*7de0*/  IMAD.MOV.U32 R48, RZ, RZ, R100 ;  /* 0x000000ffff307224 */ /* 0x000fca00078e0064 */
[----:B------:R-:W-:Y:S01]  /*7df0*/  HMMA.16816.F32 R84, R8, R76, R44 ;  /* 0x0000004c0854723c */ /* 0x000fe2000000182c */
[----:B------:R-:W-:Y:S02]  /*7e00*/  IMAD.MOV.U32 R70, RZ, RZ, R152 ;  /* 0x000000ffff467224 */ /* 0x000fe400078e0098 */
[----:B------:R-:W-:-:S03]  /*7e10*/  IMAD.MOV.U32 R71, RZ, RZ, R147 ;  /* 0x000000ffff477224 */ /* 0x000fc600078e0093 */
[----:B------:R-:W-:Y:S01]  /*7e20*/  HMMA.16816.F32 R40, R12, R66, RZ ;  /* 0x000000420c28723c */ /* 0x000fe200000018ff */
[----:B------:R-:W-:Y:S01]  /*7e30*/  IMAD.MOV.U32 R47, RZ, RZ, R4 ;  /* 0x000000ffff2f7224 */ /* 0x000fe200078e0004 */
[----:B------:R-:W-:Y:S01]  /*7e40*/  LOP3.LUT R4, R105, UR4, RZ, 0x3c, !PT ;  /* 0x0000000469047c12 */ /* 0x000fe2000f8e3cff */
[----:B------:R-:W-:Y:S02]  /*7e50*/  IMAD.MOV.U32 R46, RZ, RZ, R145 ;  /* 0x000000ffff2e7224 */ /* 0x000fe400078e0091 */
[----:B------:R-:W-:Y:S02]  /*7e60*/  IMAD.MOV.U32 R105, RZ, RZ, R216 ;  /* 0x000000ffff697224 */ /* 0x000fe400078e00d8 */
[----:B------:R-:W-:Y:S02]  /*7e70*/  IMAD.MOV.U32 R66, RZ, RZ, R160 ;  /* 0x000000ffff427224 */ /* 0x000fe400078e00a0 */
[----:B------:R-:W-:Y:S01]  /*7e80*/  HMMA.16816.F32 R160, R8, R82, R20 ;  /* 0x0000005208a0723c */ /* 0x000fe20000001814 */
[----:B------:R-:W-:-:S02]  /*7e90*/  IMAD.MOV.U32 R67, RZ, RZ, R155 ;  /* 0x000000ffff437224 */ /* 0x000fc400078e009b */
[----:B------:R-:W-:Y:S02]  /*7ea0*/  IMAD.MOV.U32 R49, RZ, RZ, R66 ;  /* 0x000000ffff317224 */ /* 0x000fe400078e0042 */
[----:B------:R-:W-:Y:S01]  /*7eb0*/  IMAD.MOV.U32 R66, RZ, RZ, R55 ;  /* 0x000000ffff427224 */ /* 0x000fe200078e0037 */
[----:B-1----:R-:W-:Y:S01]  /*7ec0*/  HMMA.16816.F32 R152, R8, R28, R24 ;  /* 0x0000001c0898723c */ /* 0x002fe20000001818 */
[----:B------:R-:W-:Y:S02]  /*7ed0*/  IMAD.MOV.U32 R83, RZ, RZ, R5 ;  /* 0x000000ffff537224 */ /* 0x000fe400078e0005 */
[----:B------:R-:W-:-:S03]  /*7ee0*/  IMAD.WIDE.U32 R4, R4, -0x326172a9, RZ ;  /* 0xcd9e8d5704047825 */ /* 0x000fc600078e00ff */
[----:B------:R-:W-:Y:S01]  /*7ef0*/  HMMA.16816.F32 R88, R8, R74, R32 ;  /* 0x0000004a0858723c */ /* 0x000fe20000001820 */
[----:B------:R-:W-:Y:S01]  /*7f00*/  IMAD.MOV.U32 R82, RZ, RZ, R144 ;  /* 0x000000ffff527224 */ /* 0x000fe200078e0090 */
[----:B------:R-:W-:Y:S01]  /*7f10*/  LOP3.LUT R5, R5, UR43, R124, 0x96, !PT ;  /* 0x0000002b05057c12 */ /* 0x000fe2000f8e967c */
[----:B------:R-:W-:Y:S01]  /*7f20*/  IMAD.MOV.U32 R55, RZ, RZ, R181 ;  /* 0x000000ffff377224 */ /* 0x000fe200078e00b5 */
[----:B------:R-:W-:Y:S01]  /*7f30*/  LOP3.LUT R20, R61, UR42, R4, 0x96, !PT ;  /* 0x0000002a3d147c12 */ /* 0x000fe2000f8e9604 */
[----:B------:R-:W-:Y:S01]  /*7f40*/  IMAD.MOV.U32 R61, RZ, RZ, R46 ;  /* 0x000000ffff3d7224 */ /* 0x000fe200078e002e */
[----:B------:R-:W-:Y:S01]  /*7f50*/  HMMA.16816.F32 R32, R12, R50, RZ ;  /* 0x000000320c20723c */ /* 0x000fe200000018ff */
[----:B------:R-:W-:-:S04]  /*7f60*/  IMAD.WIDE.U32 R4, R5, -0x2daee0ad, RZ ;  /* 0xd2511f5305047825 */ /* 0x000fc800078e00ff */
[----:B------:R-:W-:Y:S01]  /*7f70*/  IMAD.WIDE.U32 R20, R20, -0x2daee0ad, RZ ;  /* 0xd2511f5314147825 */ /* 0x000fe200078e00ff */
[----:B------:R-:W-:Y:S01]  /*7f80*/  LOP3.LUT R22, R5, UR41, R62, 0x96, !PT ;  /* 0x0000002905167c12 */ /* 0x000fe2000f8e963e */
[----:B------:R-:W-:Y:S02]  /*7f90*/  HMMA.16816.F32 R76, R8, R78, R40 ;  /* 0x0000004e084c723c */ /* 0x000fe40000001828 */
[----:B------:R-:W-:Y:S01]  /*7fa0*/  IMAD.MOV.U32 R51, RZ, RZ, R71 ;  /* 0x000000ffff337224 */ /* 0x000fe200078e0047 */
[C-C-:B------:R-:W-:Y:S01]  /*7fb0*/  LOP3.LUT R24, R21.reuse, UR38, R4.reuse, 0x96, !PT ;  /* 0x0000002615187c12 */ /* 0x140fe2000f8e9604 */
[----:B------:R-:W-:Y:S01]  /*7fc0*/  IMAD.WIDE.U32 R22, R22, -0x326172a9, RZ ;  /* 0xcd9e8d5716167825 */ /* 0x000fe200078e00ff */
[----:B------:R-:W-:Y:S02]  /*7fd0*/  LOP3.LUT R21, R21, UR38, R4, 0x96, !PT ;  /* 0x0000002615157c12 */ /* 0x000fe4000f8e9604 */
[----:B------:R-:W-:Y:S01]  /*7fe0*/  LOP3.LUT R43, R16, 0xffff, RZ, 0xc0, !PT ;  /* 0x0000ffff102b7812 */ /* 0x000fe200078ec0ff */
[----:B------:R-:W-:Y:S01]  /*7ff0*/  IMAD.WIDE.U32 R24, R24, -0x326172a9, RZ ;  /* 0xcd9e8d5718187825 */ /* 0x000fe200078e00ff */
[----:B------:R-:W-:-:S03]  /*8000*/  LOP3.LUT R23, R23, UR40, R60, 0x96, !PT ;  /* 0x0000002817177c12 */ /* 0x000fc6000f8e963c */
[----:B------:R-:W-:Y:S01]  /*8010*/  IMAD.WIDE.U32 R26, R21, -0x326172a9, RZ ;  /* 0xcd9e8d57151a7825 */ /* 0x000fe200078e00ff */
[----:B------:R-:W-:Y:S02]  /*8020*/  LOP3.LUT R22, R25, UR30, R22, 0x96, !PT ;  /* 0x0000001e19167c12 */ /* 0x000fe4000f8e9616 */
[----:B------:R-:W-:Y:S01]  /*8030*/  LOP3.LUT R25, R5, UR41, R62, 0x96, !PT ;  /* 0x0000002905197c12 */ /* 0x000fe2000f8e963e */
[----:B------:R-:W-:Y:S01]  /*8040*/  IMAD.WIDE.U32 R4, R23, -0x2daee0ad, RZ ;  /* 0xd2511f5317047825 */ /* 0x000fe200078e00ff */
[----:B------:R-:W-:Y:S03]  /*8050*/  HMMA.16816.F32 R144, R8, R30, R32 ;  /* 0x0000001e0890723c */ /* 0x000fe60000001820 */
[----:B------:R-:W-:Y:S01]  /*8060*/  IMAD.WIDE.U32 R28, R22, -0x2daee0ad, RZ ;  /* 0xd2511f53161c7825 */ /* 0x000fe200078e00ff */
[----:B------:R-:W-:-:S03]  /*8070*/  LOP3.LUT R22, R5, UR22, R20, 0x96, !PT ;  /* 0x0000001605167c12 */ /* 0x000fc6000f8e9614 */
[----:B------:R-:W-:Y:S01]  /*8080*/  IMAD.MOV.U32 R62, RZ, RZ, R101 ;  /* 0x000000ffff3e7224 */ /* 0x000fe200078e0065 */
[----:B------:R-:W-:Y:S01]  /*8090*/  LOP3.LUT R29, R29, UR6, R4, 0x96, !PT ;  /* 0x000000061d1d7c12 */ /* 0x000fe2000f8e9604 */
[----:B------:R-:W-:-:S04]  /*80a0*/  IMAD.WIDE.U32 R4, R25, -0x326172a9, RZ ;  /* 0xcd9e8d5719047825 */ /* 0x000fc800078e00ff */
[----:B------:R-:W-:Y:S01]  /*80b0*/  IMAD.WIDE.U32 R22, R22, -0x326172a9, RZ ;  /* 0xcd9e8d5716167825 */ /* 0x000fe200078e00ff */
[----:B------:R-:W-:Y:S02]  /*80c0*/  LOP3.LUT R30, R5, UR40, R60, 0x96, !PT ;  /* 0x00000028051e7c12 */ /* 0x000fe4000f8e963c */
[----:B------:R-:W-:Y:S01]  /*80d0*/  LOP3.LUT R25, R27, UR30, R4, 0x96, !PT ;  /* 0x0000001e1b197c12 */ /* 0x000fe2000f8e9604 */
[----:B------:R-:W-:Y:S01]  /*80e0*/  IMAD.WIDE.U32 R4, R29, -0x326172a9, RZ ;  /* 0xcd9e8d571d047825 */ /* 0x000fe200078e00ff */
[----:B------:R-:W-:-:S03]  /*80f0*/  LOP3.LUT R31, R23, UR7, R24, 0x96, !PT ;  /* 0x00000007171f7c12 */ /* 0x000fc6000f8e9618 */
[----:B------:R-:W-:Y:S01]  /*8100*/  IMAD.WIDE.U32 R32, R25, -0x2daee0ad, RZ ;  /* 0xd2511f5319207825 */ /* 0x000fe200078e00ff */
[----:B------:R-:W-:Y:S02]  /*8110*/  LOP3.LUT R21, R5, UR9, R22, 0x96, !PT ;  /* 0x0000000905157c12 */ /* 0x000fe4000f8e9616 */
[C---:B------:R-:W-:Y:S01]  /*8120*/  LOP3.LUT R24, R4.reuse, 0xff, RZ, 0xc0, !PT ;  /* 0x000000ff04187812 */ /* 0x040fe200078ec0ff */
[----:B------:R-:W-:Y:S01]  /*8130*/  IMAD.MOV.U32 R60, RZ, RZ, R47 ;  /* 0x000000ffff3c7224 */ /* 0x000fe200078e002f */
[----:B------:R-:W-:Y:S01]  /*8140*/  LOP3.LUT R29, R4, 0xffff, RZ, 0xc0, !PT ;  /* 0x0000ffff041d7812 */ /* 0x000fe200078ec0ff */
[----:B------:R-:W-:Y:S01]  /*8150*/  IMAD.MOV.U32 R71, RZ, RZ, R54 ;  /* 0x000000ffff477224 */ /* 0x000fe200078e0036 */
[----:B------:R-:W-:Y:S01]  /*8160*/  SHF.R.U32.HI R27, RZ, 0x10, R4 ;  /* 0x00000010ff1b7819 */ /* 0x000fe20000011604 */
[----:B------:R-:W-:Y:S01]  /*8170*/  IMAD.MOV.U32 R50, RZ, RZ, R70 ;  /* 0x000000ffff327224 */ /* 0x000fe200078e0046 */
[----:B------:R-:W-:Y:S01]  /*8180*/  SHF.R.U32.HI R23, RZ, 0x18, R4 ;  /* 0x00000018ff177819 */ /* 0x000fe20000011604 */
[----:B------:R-:W-:Y:S01]  /*8190*/  IMAD.WIDE.U32 R4, R30, -0x2daee0ad, RZ ;  /* 0xd2511f531e047825 */ /* 0x000fe200078e00ff */
[----:B------:R-:W-:-:S02]  /*81a0*/  LOP3.LUT R22, R17, UR9, R96, 0x96, !PT ;  /* 0x0000000911167c12 */ /* 0x000fc4000f8e9660 */
[----:B------:R-:W-:Y:S01]  /*81b0*/  LOP3.LUT R30, R16, 0xff, RZ, 0xc0, !PT ;  /* 0x000000ff101e7812 */ /* 0x000fe200078ec0ff */
[----:B------:R-:W-:Y:S01]  /*81c0*/  IMAD.MOV.U32 R70, RZ, RZ, R53 ;  /* 0x000000ffff467224 */ /* 0x000fe200078e0035 */
[----:B------:R-:W-:Y:S01]  /*81d0*/  LOP3.LUT R5, R5, UR22, R20, 0x96, !PT ;  /* 0x0000001605057c12 */ /* 0x000fe2000f8e9614 */
[----:B------:R-:W-:Y:S01]  /*81e0*/  IMAD.MOV.U32 R58, RZ, RZ, R67 ;  /* 0x000000ffff3a7224 */ /* 0x000fe200078e0043 */
[----:B------:R-:W-:Y:S01]  /*81f0*/  LOP3.LUT R4, R33, UR6, R4, 0x96, !PT ;  /* 0x0000000621047c12 */ /* 0x000fe2000f8e9604 */
[----:B------:R-:W-:Y:S01]  /*8200*/  IMAD.MOV.U32 R67, RZ, RZ, R65 ;  /* 0x000000ffff437224 */ /* 0x000fe200078e0041 */
[----:B------:R-:W-:Y:S01]  /*8210*/  SHF.R.U32.HI R33, RZ, 0x10, R16 ;  /* 0x00000010ff217819 */ /* 0x000fe20000011610 */
[----:B------:R-:W-:Y:S01]  /*8220*/  IMAD.MOV.U32 R65, RZ, RZ, R218 ;  /* 0x000000ffff417224 */ /* 0x000fe200078e00da */
[----:B------:R-:W-:Y:S01]  /*8230*/  SHF.R.U32.HI R25, RZ, 0x18, R16 ;  /* 0x00000018ff197819 */ /* 0x000fe20000011610 */
[----:B------:R-:W-:Y:S01]  /*8240*/  IMAD.WIDE.U32 R16, R5, -0x326172a9, RZ ;  /* 0xcd9e8d5705107825 */ /* 0x000fe200078e00ff */
[----:B------:R-:W-:-:S03]  /*8250*/  ISETP.LE.U32.AND P2, PT, R23, UR14, PT ;  /* 0x0000000e17007c0c */ /* 0x000fc6000bf43070 */
[----:B------:R-:W-:Y:S01]  /*8260*/  FFMA.FTZ R23, R110, UR8, -R7 ;  /* 0x000000086e177c23 */ /* 0x000fe20008010807 */
[----:B------:R-:W-:Y:S01]  /*8270*/  ISETP.LE.U32.AND P5, PT, R24, UR14, PT ;  /* 0x0000000e18007c0c */ /* 0x000fe2000bfa3070 */
[----:B------:R-:W-:Y:S01]  /*8280*/  IMAD.WIDE.U32 R4, R4, -0x326172a9, RZ ;  /* 0xcd9e8d5704047825 */ /* 0x000fe200078e00ff */
[----:B------:R-:W-:Y:S01]  /*8290*/  LOP3.LUT R42, R17, UR7, R26, 0x96, !PT ;  /* 0x00000007112a7c12 */ /* 0x000fe2000f8e961a */
[----:B------:R1:W-:Y:S01]  /*82a0*/  MUFU.EX2 R74, R23 ;  /* 0x00000017004a7308 */ /* 0x0003e20000000800 */
[----:B------:R-:W-:Y:S01]  /*82b0*/  LOP3.LUT R17, R19, UR21, R98, 0x96, !PT ;  /* 0x0000001513117c12 */ /* 0x000fe2000f8e9662 */
[----:B------:R-:W-:Y:S01]  /*82c0*/  IMAD.MOV.U32 R96, RZ, RZ, R217 ;  /* 0x000000ffff607224 */ /* 0x000fe200078e00d9 */
[----:B------:R-:W-:Y:S01]  /*82d0*/  LOP3.LUT R20, R5, UR9, R16, 0x96, !PT ;  /* 0x0000000905147c12 */ /* 0x000fe2000f8e9610 */
[----:B------:R-:W-:Y:S01]  /*82e0*/  FFMA.FTZ R16, R107, UR8, -R7 ;  /* 0x000000086b107c23 */ /* 0x000fe20008010807 */
[C---:B------:R-:W-:Y:S01]  /*82f0*/  LOP3.LUT R34, R4.reuse, 0xffff, RZ, 0xc0, !PT ;  /* 0x0000ffff04227812 */ /* 0x040fe200078ec0ff */
[----:B------:R-:W-:Y:S01]  /*8300*/  ULDC.64 UR6, c[0x0][0x2a8] ;  /* 0x0000aa0000067ab9 */ /* 0x000fe20000000a00 */
[----:B------:R-:W-:Y:S01]  /*8310*/  LOP3.LUT R35, R4, 0xff, RZ, 0xc0, !PT ;  /* 0x000000ff04237812 */ /* 0x000fe200078ec0ff */
[----:B------:R-:W-:Y:S01]  /*8320*/  MUFU.EX2 R101, R16 ;  /* 0x0000001000657308 */ /* 0x000fe20000000800 */
[----:B------:R-:W-:-:S02]  /*8330*/  SHF.R.U32.HI R41, RZ, 0x10, R4 ;  /* 0x00000010ff297819 */ /* 0x000fc40000011604 */
[----:B------:R-:W-:Y:S01]  /*8340*/  SHF.R.U32.HI R40, RZ, 0x18, R4 ;  /* 0x00000018ff287819 */ /* 0x000fe20000011604 */
[----:B------:R-:W-:Y:S01]  /*8350*/  FFMA.FTZ R4, R106, UR8, -R7 ;  /* 0x000000086a047c23 */ /* 0x000fe20008010807 */
[----:B------:R-:W-:-:S03]  /*8360*/  LOP3.LUT R5, R21, 0xff, RZ, 0xc0, !PT ;  /* 0x000000ff15057812 */ /* 0x000fc600078ec0ff */
[----:B------:R2:W3:Y:S01]  /*8370*/  MUFU.EX2 R103, R4 ;  /* 0x0000000400677308 */ /* 0x0004e20000000800 */
[----:B------:R-:W-:Y:S01]  /*8380*/  ISETP.LE.U32.AND P1, PT, R5, UR14, PT ;  /* 0x0000000e05007c0c */ /* 0x000fe2000bf23070 */
[----:B-1----:R-:W-:Y:S01]  /*8390*/  FFMA.FTZ R23, R113, UR8, -R0 ;  /* 0x0000000871177c23 */ /* 0x002fe20008010800 */
[----:B------:R-:W-:-:S04]  /*83a0*/  LOP3.LUT R5, R27, 0xff, RZ, 0xc0, !PT ;  /* 0x000000ff1b057812 */ /* 0x000fc800078ec0ff */
[----:B------:R-:W-:Y:S01]  /*83b0*/  ISETP.LE.U32.AND P3, PT, R5, UR14, PT ;  /* 0x0000000e05007c0c */ /* 0x000fe2000bf63070 */
[----:B------:R-:W-:-:S04]  /*83c0*/  FFMA.FTZ R5, R108, UR8, -R0 ;  /* 0x000000086c057c23 */ /* 0x000fc80008010800 */
[----:B------:R1:W-:Y:S01]  /*83d0*/  MUFU.EX2 R98, R5 ;  /* 0x0000000500627308 */ /* 0x0003e20000000800 */
[----:B--2---:R-:W-:Y:S02]  /*83e0*/  LOP3.LUT R4, R21, 0xffff, RZ, 0xc0, !PT ;  /* 0x0000ffff15047812 */ /* 0x004fe400078ec0ff */
[----:B---3--:R-:W-:Y:S02]  /*83f0*/  F2FP.F16.F32.PACK_AB R16, R103, R101 ;  /* 0x000000656710723e */ /* 0x008fe400000000ff */
[----:B------:R-:W-:Y:S02]  /*8400*/  SHF.R.U32.HI R4, RZ, 0x8, R4 ;  /* 0x00000008ff047819 */ /* 0x000fe40000011604 */
[----:B------:R-:W-:Y:S02]  /*8410*/  PRMT R179, R16, 0x7610, R179 ;  /* 0x0000761010b37816 */ /* 0x000fe400000000b3 */
[----:B------:R-:W-:Y:S02]  /*8420*/  LOP3.LUT R4, R4, 0xffff, RZ, 0xc0, !PT ;  /* 0x0000ffff04047812 */ /* 0x000fe400078ec0ff */
[----:B------:R-:W-:Y:S01]  /*8430*/  PRMT R178, R16, 0x7632, R178 ;  /* 0x0000763210b27816 */ /* 0x000fe200000000b2 */
[----:B------:R-:W-:-:S02]  /*8440*/  @!P1 HADD2 R106, -R179.H0_H0, -RZ.H0_H0 ;  /* 0xa00000ffb36a9230 */ /* 0x000fc40000000900 */
[----:B-1----:R-:W-:Y:S01]  /*8450*/  FFMA.FTZ R5, R109, UR8, -R0 ;  /* 0x000000086d057c23 */ /* 0x002fe20008010800 */
[----:B------:R-:W-:Y:S02]  /*8460*/  ISETP.LE.U32.AND P6, PT, R4, UR14, PT ;  /* 0x0000000e04007c0c */ /* 0x000fe4000bfc3070 */
[--C-:B------:R-:W-:Y:S01]  /*8470*/  SHF.R.U32.HI R4, RZ, 0x18, R21.reuse ;  /* 0x00000018ff047819 */ /* 0x100fe20000011615 */
[----:B------:R-:W1:Y:S01]  /*8480*/  MUFU.EX2 R100, R5 ;  /* 0x0000000500647308 */ /* 0x000e620000000800 */
[----:B------:R-:W-:Y:S02]  /*8490*/  PRMT R47, R179, 0x5410, R178 ;  /* 0x00005410b32f7816 */ /* 0x000fe400000000b2 */
[----:B------:R-:W-:Y:S02]  /*84a0*/  ISETP.LE.U32.AND P4, PT, R4, UR14, PT ;  /* 0x0000000e04007c0c */ /* 0x000fe4000bf83070 */
[----:B------:R-:W-:Y:S02]  /*84b0*/  SHF.R.U32.HI R4, RZ, 0x10, R21 ;  /* 0x00000010ff047819 */ /* 0x000fe40000011615 */
[----:B------:R-:W-:-:S02]  /*84c0*/  @!P1 PRMT R179, R106, 0x5410, RZ ;  /* 0x000054106ab39816 */ /* 0x000fc400000000ff */
[----:B------:R-:W-:Y:S01]  /*84d0*/  LOP3.LUT R4, R4, 0xff, RZ, 0xc0, !PT ;  /* 0x000000ff04047812 */ /* 0x000fe200078ec0ff */
[----:B------:R-:W-:-:S03]  /*84e0*/  @!P6 HADD2 R107, -R178.H0_H0, -RZ.H0_H0 ;  /* 0xa00000ffb26be230 */ /* 0x000fc60000000900 */
[----:B------:R-:W-:Y:S02]  /*84f0*/  ISETP.LE.U32.AND P1, PT, R4, UR14, PT ;  /* 0x0000000e04007c0c */ /* 0x000fe4000bf23070 */
[----:B------:R-:W-:Y:S02]  /*8500*/  SHF.R.U32.HI R4, RZ, 0x8, R29 ;  /* 0x00000008ff047819 */ /* 0x000fe4000001161d */
[----:B-1----:R-:W-:Y:S02]  /*8510*/  F2FP.F16.F32.PACK_AB R21, R100, R98 ;  /* 0x000000626415723e */ /* 0x002fe400000000ff */
[----:B------:R-:W-:Y:S02]  /*8520*/  LOP3.LUT R4, R4, 0xffff, RZ, 0xc0, !PT ;  /* 0x0000ffff04047812 */ /* 0x000fe400078ec0ff */
[C---:B------:R-:W-:Y:S02]  /*8530*/  PRMT R177, R21.reuse, 0x7632, R177 ;  /* 0x0000763215b17816 */ /* 0x040fe400000000b1 */
[----:B------:R-:W-:Y:S01]  /*8540*/  PRMT R176, R21, 0x7610, R176 ;  /* 0x0000761015b07816 */ /* 0x000fe200000000b0 */
[----:B------:R-:W-:Y:S01]  /*8550*/  FFMA.FTZ R21, R111, UR8, -R7 ;  /* 0x000000086f157c23 */ /* 0x000fe20008010807 */
[----:B------:R-:W-:Y:S01]  /*8560*/  @!P6 PRMT R178, R107, 0x5410, RZ ;  /* 0x000054106bb2e816 */ /* 0x000fe200000000ff */
[----:B------:R-:W-:Y:S01]  /*8570*/  @!P4 HADD2 R108, -R177.H0_H0, -RZ.H0_H0 ;  /* 0xa00000ffb16cc230 */ /* 0x000fe20000000900 */
[----:B------:R-:W-:Y:S01]  /*8580*/  ISETP.LE.U32.AND P6, PT, R4, UR14, PT ;  /* 0x0000000e04007c0c */ /* 0x000fe2000bfc3070 */
[----:B------:R1:W2:Y:S01]  /*8590*/  MUFU.EX2 R73, R21 ;  /* 0x0000001500497308 */ /* 0x0002a20000000800 */
[----:B------:R-:W-:Y:S01]  /*85a0*/  IMAD.WIDE.U32 R4, R31, -0x2daee0ad, RZ ;  /* 0xd2511f531f047825 */ /* 0x000fe200078e00ff */
[----:B------:R-:W-:-:S03]  /*85b0*/  PRMT R54, R176, 0x5410, R177 ;  /* 0x00005410b0367816 */ /* 0x000fc600000000b1 */
[----:B------:R-:W-:Y:S01]  /*85c0*/  @!P1 HADD2 R109, -R176.H0_H0, -RZ.H0_H0 ;  /* 0xa00000ffb06d9230 */ /* 0x000fe20000000900 */
[----:B------:R-:W-:Y:S02]  /*85d0*/  @!P4 PRMT R177, R108, 0x5410, RZ ;  /* 0x000054106cb1c816 */ /* 0x000fe400000000ff */
[----:B------:R-:W-:Y:S02]  /*85e0*/  LOP3.LUT R16, R5, UR21, R28, 0x96, !PT ;  /* 0x0000001505107c12 */ /* 0x000fe4000f8e961c */
[----:B------:R-:W-:Y:S02]  /*85f0*/  @!P1 PRMT R176, R109, 0x5410, RZ ;  /* 0x000054106db09816 */ /* 0x000fe400000000ff */
[----:B------:R2:W-:Y:S01]  /*8600*/  MUFU.EX2 R109, R23 ;  /* 0x00000017006d7308 */ /* 0x0005e20000000800 */
[----:B------:R-:W-:Y:S02]  /*8610*/  LOP3.LUT R37, R4, 0xffff, RZ, 0xc0, !PT ;  /* 0x0000ffff04257812 */ /* 0x000fe400078ec0ff */
[----:B------:R-:W-:-:S02]  /*8620*/  SHF.R.U32.HI R36, RZ, 0x10, R4 ;  /* 0x00000010ff247819 */ /* 0x000fc40000011604 */
[----:B------:R-:W-:Y:S02]  /*8630*/  LOP3.LUT R5, R41, 0xff, RZ, 0xc0, !PT ;  /* 0x000000ff29057812 */ /* 0x000fe400078ec0ff */
[----:B-1----:R-:W-:Y:S02]  /*8640*/  SHF.R.U32.HI R21, RZ, 0x10, R17 ;  /* 0x00000010ff157819 */ /* 0x002fe40000011611 */
[----:B------:R-:W-:Y:S02]  /*8650*/  PRMT R41, R5, 0x5410, R40 ;  /* 0x0000541005297816 */ /* 0x000fe40000000028 */
[----:B------:R-:W-:-:S04]  /*8660*/  LOP3.LUT R21, R21, 0xff, RZ, 0xc0, !PT ;  /* 0x000000ff15157812 */ /* 0x000fc800078ec0ff */
[----:B------:R-:W-:Y:S02]  /*8670*/  ISETP.LE.U32.AND P4, PT, R21, UR14, PT ;  /* 0x0000000e15007c0c */ /* 0x000fe4000bf83070 */
[----:B------:R-:W-:Y:S02]  /*8680*/  SHF.R.U32.HI R21, RZ, 0x10, R16 ;  /* 0x00000010ff157819 */ /* 0x000fe40000011610 */
[----:B--2---:R-:W-:Y:S02]  /*8690*/  F2FP.F16.F32.PACK_AB R23, R74, R73 ;  /* 0x000000494a17723e */ /* 0x004fe400000000ff */
[----:B------:R-:W-:Y:S02]  /*86a0*/  LOP3.LUT R21, R21, 0xff, RZ, 0xc0, !PT ;  /* 0x000000ff15157812 */ /* 0x000fe400078ec0ff */
[----:B------:R-:W-:Y:S02]  /*86b0*/  PRMT R175, R23, 0x7610, R175 ;  /* 0x0000761017af7816 */ /* 0x000fe400000000af */
[----:B------:R-:W-:Y:S01]  /*86c0*/  ISETP.LE.U32.AND P1, PT, R21, UR14, PT ;  /* 0x0000000e15007c0c */ /* 0x000fe2000bf23070 */
[----:B------:R-:W-:Y:S01]  /*86d0*/  FFMA.FTZ R21, R112, UR8, -R0 ;  /* 0x0000000870157c23 */ /* 0x000fe20008010800 */
[----:B------:R-:W-:Y:S01]  /*86e0*/  PRMT R174, R23, 0x7632, R174 ;  /* 0x0000763217ae7816 */ /* 0x000fe200000000ae */
[----:B------:R-:W-:-:S02]  /*86f0*/  @!P5 HADD2 R110, -R175.H0_H0, -RZ.H0_H0 ;  /* 0xa00000ffaf6ed230 */ /* 0x000fc40000000900 */
[----:B------:R-:W-:Y:S01]  /*8700*/  FFMA.FTZ R23, R114, UR8, -R7 ;  /* 0x0000000872177c23 */ /* 0x000fe20008010807 */
[----:B------:R1:W2:Y:S01]  /*8710*/  MUFU.EX2 R75, R21 ;  /* 0x00000015004b7308 */ /* 0x0002a20000000800 */
[----:B------:R-:W-:Y:S01]  /*8720*/  PRMT R53, R175, 0x5410, R174 ;  /* 0x00005410af357816 */ /* 0x000fe200000000ae */
[----:B------:R-:W-:Y:S01]  /*8730*/  @!P6 HADD2 R111, -R174.H0_H0, -RZ.H0_H0 ;  /* 0xa00000ffae6fe230 */ /* 0x000fe20000000900 */
[----:B------:R-:W-:Y:S01]  /*8740*/  @!P5 PRMT R175, R110, 0x5410, RZ ;  /* 0x000054106eafd816 */ /* 0x000fe200000000ff */
[----:B------:R-:W-:Y:S02]  /*8750*/  IMAD.MOV.U32 R110, RZ, RZ, R70 ;  /* 0x000000ffff6e7224 */ /* 0x000fe400078e0046 */
[----:B------:R-:W-:Y:S02]  /*8760*/  @!P4 HADD2 R119, -R229.H0_H0, -RZ.H0_H0 ;  /* 0xa00000ffe577c230 */ /* 0x000fe40000000900 */
[----:B------:R-:W-:Y:S01]  /*8770*/  IMAD.MOV.U32 R70, RZ, RZ, R71 ;  /* 0x000000ffff467224 */ /* 0x000fe200078e0047 */
[----:B------:R-:W-:Y:S01]  /*8780*/  @!P6 PRMT R174, R111, 0x5410, RZ ;  /* 0x000054106faee816 */ /* 0x000fe200000000ff */
[----:B------:R-:W-:Y:S01]  /*8790*/  IMAD.MOV.U32 R71, RZ, RZ, R52 ;  /* 0x000000ffff477224 */ /* 0x000fe200078e0034 */
[----:B------:R3:W-:Y:S01]  /*87a0*/  MUFU.EX2 R102, R23 ;  /* 0x0000001700667308 */ /* 0x0007e20000000800 */
[----:B------:R-:W-:Y:S01]  /*87b0*/  @!P4 PRMT R229, R119, 0x5410, RZ ;  /* 0x0000541077e5c816 */ /* 0x000fe200000000ff */
[----:B------:R-:W-:-:S02]  /*87c0*/  IMAD.MOV.U32 R111, RZ, RZ, R68 ;  /* 0x000000ffff6f7224 */ /* 0x000fc400078e0044 */
[----:B------:R-:W-:Y:S01]  /*87d0*/  IMAD.MOV.U32 R68, RZ, RZ, R180 ;  /* 0x000000ffff447224 */ /* 0x000fe200078e00b4 */
[----:B-1----:R-:W-:-:S04]  /*87e0*/  LOP3.LUT R21, R17, 0xffff, RZ, 0xc0, !PT ;  /* 0x0000ffff11157812 */ /* 0x002fc800078ec0ff */
[----:B------:R-:W-:-:S04]  /*87f0*/  SHF.R.U32.HI R21, RZ, 0x8, R21 ;  /* 0x00000008ff157819 */ /* 0x000fc80000011615 */
[----:B------:R-:W-:Y:S02]  /*8800*/  LOP3.LUT R21, R21, 0xffff, RZ, 0xc0, !PT ;  /* 0x0000ffff15157812 */ /* 0x000fe400078ec0ff */
[----:B---3--:R-:W-:Y:S02]  /*8810*/  LOP3.LUT R23, R18, 0xff, RZ, 0xc0, !PT ;  /* 0x000000ff12177812 */ /* 0x008fe400078ec0ff */
[----:B------:R-:W-:Y:S02]  /*8820*/  ISETP.LE.U32.AND P5, PT, R21, UR14, PT ;  /* 0x0000000e15007c0c */ /* 0x000fe4000bfa3070 */
[----:B--2---:R-:W-:-:S04]  /*8830*/  F2FP.F16.F32.PACK_AB R21, R75, R109 ;  /* 0x0000006d4b15723e */ /* 0x004fc800000000ff */
[C---:B------:R-:W-:Y:S02]  /*8840*/  PRMT R172, R21.reuse, 0x7610, R172 ;  /* 0x0000761015ac7816 */ /* 0x040fe400000000ac */
[----:B------:R-:W-:Y:S01]  /*8850*/  PRMT R173, R21, 0x7632, R173 ;  /* 0x0000763215ad7816 */ /* 0x000fe200000000ad */
[----:B------:R-:W-:Y:S02]  /*8860*/  FFMA.FTZ R21, R115, UR8, -R7 ;  /* 0x0000000873157c23 */ /* 0x000fe40008010807 */
[----:B------:R-:W-:Y:S01]  /*8870*/  @!P3 HADD2 R113, -R172.H0_H0, -RZ.H0_H0 ;  /* 0xa00000ffac71b230 */ /* 0x000fe20000000900 */
[----:B------:R-:W-:Y:S01]  /*8880*/  PRMT R52, R172, 0x5410, R173 ;  /* 0x00005410ac347816 */ /* 0x000fe200000000ad */
[----:B------:R1:W2:Y:S01]  /*8890*/  MUFU.EX2 R108, R21 ;  /* 0x00000015006c7308 */ /* 0x0002a20000000800 */
[----:B------:R-:W-:Y:S02]  /*88a0*/  @!P2 HADD2 R112, -R173.H0_H0, -RZ.H0_H0 ;  /* 0xa00000ffad70a230 */ /* 0x000fe40000000900 */
[----:B------:R-:W-:Y:S01]  /*88b0*/  @!P3 PRMT R172, R113, 0x5410, RZ ;  /* 0x0000541071acb816 */ /* 0x000fe200000000ff */
[----:B------:R-:W-:-:S02]  /*88c0*/  @!P5 HADD2 R120, -R230.H0_H0, -RZ.H0_H0 ;  /* 0xa00000ffe678d230 */ /* 0x000fc40000000900 */
[----:B------:R-:W-:Y:S01]  /*88d0*/  IMAD.MOV.U32 R113, RZ, RZ, R126 ;  /* 0x000000ffff717224 */ /* 0x000fe200078e007e */
[----:B------:R-:W-:Y:S01]  /*88e0*/  @!P2 PRMT R173, R112, 0x5410, RZ ;  /* 0x0000541070ada816 */ /* 0x000fe200000000ff */
[----:B------:R-:W-:Y:S01]  /*88f0*/  IMAD.MOV.U32 R112, RZ, RZ, R69 ;  /* 0x000000ffff707224 */ /* 0x000fe200078e0045 */
[----:B------:R-:W-:Y:S01]  /*8900*/  @!P5 PRMT R230, R120, 0x5410, RZ ;  /* 0x0000541078e6d816 */ /* 0x000fe200000000ff */
[----:B------:R-:W-:Y:S01]  /*8910*/  IMAD.MOV.U32 R69, RZ, RZ, R127 ;  /* 0x000000ffff457224 */ /* 0x000fe200078e007f */
[----:B-1----:R-:W-:-:S04]  /*8920*/  LOP3.LUT R21, R16, 0xff, RZ, 0xc0, !PT ;  /* 0x000000ff10157812 */ /* 0x002fc800078ec0ff */
        /* <DEDUP_REMOVED lines=9> */
[----:B--2---:R-:W-:-:S04]  /*89c0*/  F2FP.F16.F32.PACK_AB R16, R102, R108 ;  /* 0x0000006c6610723e */ /* 0x004fc800000000ff */
        /* <DEDUP_REMOVED lines=11> */
[----:B------:R-:W-:-:S02]  /*8a80*/  ISETP.LE.U32.AND P3, PT, R16, UR14, PT ;  /* 0x0000000e10007c0c */ /* 0x000fc4000bf63070 */
[----:B------:R-:W-:Y:S01]  /*8a90*/  @!P2 PRMT R170, R115, 0x5410, RZ ;  /* 0x0000541073aaa816 */ /* 0x000fe200000000ff */
[----:B------:R-:W-:Y:S01]  /*8aa0*/  IMAD.MOV.U32 R115, RZ, RZ, R81 ;  /* 0x000000ffff737224 */ /* 0x000fe200078e0051 */
[----:B------:R-:W-:Y:S02]  /*8ab0*/  ISETP.LE.U32.AND P2, PT, R17, UR14, PT ;  /* 0x0000000e11007c0c */ /* 0x000fe4000bf43070 */
[----:B------:R-:W-:-:S04]  /*8ac0*/  SHF.R.U32.HI R17, RZ, 0x10, R22 ;  /* 0x00000010ff117819 */ /* 0x000fc80000011616 */
[----:B------:R-:W-:-:S03]  /*8ad0*/  LOP3.LUT R17, R17, 0xff, RZ, 0xc0, !PT ;  /* 0x000000ff11117812 */ /* 0x000fc600078ec0ff */
[----:B------:R-:W-:Y:S01]  /*8ae0*/  @!P3 HADD2 R121, -R231.H0_H0, -RZ.H0_H0 ;  /* 0xa00000ffe779b230 */ /* 0x000fe20000000900 */
[----:B-1----:R-:W-:Y:S02]  /*8af0*/  F2FP.F16.F32.PACK_AB R16, R106, R107 ;  /* 0x0000006b6a10723e */ /* 0x002fe400000000ff */
[----:B------:R-:W-:Y:S01]  /*8b00*/  SHF.R.U32.HI R21, RZ, 0x18, R18 ;  /* 0x00000018ff157819 */ /* 0x000fe20000011612 */
[----:B------:R-:W-:Y:S01]  /*8b10*/  @!P2 HADD2 R118, -R215.H0_H0, -RZ.H0_H0 ;  /* 0xa00000ffd776a230 */ /* 0x000fe20000000900 */
[C---:B------:R-:W-:Y:S02]  /*8b20*/  PRMT R169, R16.reuse, 0x7632, R169 ;  /* 0x0000763210a97816 */ /* 0x040fe400000000a9 */
[----:B------:R-:W-:Y:S02]  /*8b30*/  PRMT R168, R16, 0x7610, R168 ;  /* 0x0000761010a87816 */ /* 0x000fe400000000a8 */
[----:B------:R-:W-:Y:S01]  /*8b40*/  LOP3.LUT R16, R33, 0xff, RZ, 0xc0, !PT ;  /* 0x000000ff21107812 */ /* 0x000fe200078ec0ff */
[----:B------:R-:W-:Y:S01]  /*8b50*/  @!P6 HADD2 R116, -R169.H0_H0, -RZ.H0_H0 ;  /* 0xa00000ffa974e230 */ /* 0x000fe20000000900 */
[----:B------:R-:W-:Y:S01]  /*8b60*/  PRMT R45, R168, 0x5410, R169 ;  /* 0x00005410a82d7816 */ /* 0x000fe200000000a9 */
[----:B------:R-:W-:Y:S01]  /*8b70*/  @!P1 HADD2 R117, -R168.H0_H0, -RZ.H0_H0 ;  /* 0xa00000ffa8759230 */ /* 0x000fe20000000900 */
[----:B------:R-:W-:-:S02]  /*8b80*/  @!P3 PRMT R231, R121, 0x5410, RZ ;  /* 0x0000541079e7b816 */ /* 0x000fc400000000ff */
[----:B------:R-:W-:Y:S02]  /*8b90*/  @!P6 PRMT R169, R116, 0x5410, RZ ;  /* 0x0000541074a9e816 */ /* 0x000fe400000000ff */
[----:B------:R-:W-:Y:S02]  /*8ba0*/  ISETP.LE.U32.AND P6, PT, R30, UR14, PT ;  /* 0x0000000e1e007c0c */ /* 0x000fe4000bfc3070 */
[----:B------:R-:W1:Y:S01]  /*8bb0*/  LDSM.16.MT88.4 R28, [R187+0x14000] ;  /* 0x01400000bb1c783b */ /* 0x000e620000004200 */
[----:B------:R-:W-:Y:S02]  /*8bc0*/  ISETP.LE.U32.AND P3, PT, R16, UR14, PT ;  /* 0x0000000e10007c0c */ /* 0x000fe4000bf63070 */
[----:B------:R-:W-:Y:S02]  /*8bd0*/  LOP3.LUT R16, R22, 0xff, RZ, 0xc0, !PT ;  /* 0x000000ff16107812 */ /* 0x000fe400078ec0ff */
[----:B------:R-:W-:Y:S02]  /*8be0*/  @!P2 PRMT R215, R118, 0x5410, RZ ;  /* 0x0000541076d7a816 */ /* 0x000fe400000000ff */
[----:B------:R-:W-:-:S02]  /*8bf0*/  ISETP.LE.U32.AND P2, PT, R16, UR14, PT ;  /* 0x0000000e10007c0c */ /* 0x000fc4000bf43070 */
[----:B------:R-:W-:Y:S02]  /*8c00*/  @!P1 PRMT R168, R117, 0x5410, RZ ;  /* 0x0000541075a89816 */ /* 0x000fe400000000ff */
[----:B------:R-:W-:Y:S01]  /*8c10*/  SHF.R.U32.HI R16, RZ, 0x18, R22 ;  /* 0x00000018ff107819 */ /* 0x000fe20000011616 */
[----:B------:R-:W-:Y:S01]  /*8c20*/  @!P6 HADD2 R131, -R239.H0_H0, -RZ.H0_H0 ;  /* 0xa00000ffef83e230 */ /* 0x000fe20000000900 */
[----:B------:R-:W-:Y:S01]  /*8c30*/  ISETP.LE.U32.AND P1, PT, R25, UR14, PT ;  /* 0x0000000e19007c0c */ /* 0x000fe2000bf23070 */
[----:B------:R-:W-:Y:S01]  /*8c40*/  @!P3 HADD2 R133, -R237.H0_H0, -RZ.H0_H0 ;  /* 0xa00000ffed85b230 */ /* 0x000fe20000000900 */
[----:B------:R-:W2:Y:S01]  /*8c50*/  LDSM.16.MT88.4 R24, [R187+0x14800] ;  /* 0x01480000bb18783b */ /* 0x000ea20000004200 */
[----:B------:R-:W-:Y:S02]  /*8c60*/  ISETP.LE.U32.AND P4, PT, R16, UR14, PT ;  /* 0x0000000e10007c0c */ /* 0x000fe4000bf83070 */
[----:B------:R-:W-:Y:S02]  /*8c70*/  LOP3.LUT R16, R22, 0xffff, RZ, 0xc0, !PT ;  /* 0x0000ffff16107812 */ /* 0x000fe400078ec0ff */
[----:B------:R-:W-:Y:S01]  /*8c80*/  @!P2 HADD2 R122, -R97.H0_H0, -RZ.H0_H0 ;  /* 0xa00000ff617aa230 */ /* 0x000fe20000000900 */
[----:B------:R-:W-:-:S02]  /*8c90*/  ISETP.LE.U32.AND P5, PT, R17, UR14, PT ;  /* 0x0000000e11007c0c */ /* 0x000fc4000bfa3070 */
[----:B------:R-:W-:Y:S02]  /*8ca0*/  SHF.R.U32.HI R16, RZ, 0x8, R16 ;  /* 0x00000008ff107819 */ /* 0x000fe40000011610 */
[----:B------:R-:W-:Y:S01]  /*8cb0*/  @!P2 PRMT R97, R122, 0x5410, RZ ;  /* 0x000054107a61a816 */ /* 0x000fe200000000ff */
[----:B------:R-:W-:Y:S01]  /*8cc0*/  @!P1 HADD2 R132, -R236.H0_H0, -RZ.H0_H0 ;  /* 0xa00000ffec849230 */ /* 0x000fe20000000900 */
[----:B------:R-:W-:Y:S02]  /*8cd0*/  LOP3.LUT R16, R16, 0xffff, RZ, 0xc0, !PT ;  /* 0x0000ffff10107812 */ /* 0x000fe400078ec0ff */
[----:B------:R-:W-:Y:S01]  /*8ce0*/  @!P4 HADD2 R130, -R99.H0_H0, -RZ.H0_H0 ;  /* 0xa00000ff6382c230 */ /* 0x000fe20000000900 */
[----:B------:R-:W-:Y:S02]  /*8cf0*/  @!P6 PRMT R239, R131, 0x5410, RZ ;  /* 0x0000541083efe816 */ /* 0x000fe400000000ff */
[----:B------:R-:W-:Y:S02]  /*8d00*/  ISETP.LE.U32.AND P2, PT, R16, UR14, PT ;  /* 0x0000000e10007c0c */ /* 0x000fe4000bf43070 */
[----:B------:R-:W-:Y:S01]  /*8d10*/  @!P5 HADD2 R128, -R104.H0_H0, -RZ.H0_H0 ;  /* 0xa00000ff6880d230 */ /* 0x000fe20000000900 */
[----:B------:R-:W-:-:S02]  /*8d20*/  @!P4 PRMT R99, R130, 0x5410, RZ ;  /* 0x000054108263c816 */ /* 0x000fc400000000ff */
[----:B------:R-:W-:Y:S02]  /*8d30*/  @!P3 PRMT R237, R133, 0x5410, RZ ;  /* 0x0000541085edb816 */ /* 0x000fe400000000ff */
[----:B------:R-:W-:Y:S01]  /*8d40*/  @!P5 PRMT R104, R128, 0x5410, RZ ;  /* 0x000054108068d816 */ /* 0x000fe200000000ff */
[----:B-1----:R-:W-:Y:S01]  /*8d50*/  HMMA.16816.F32 R16, R12, R28, RZ ;  /* 0x0000001c0c10723c */ /* 0x002fe200000018ff */
[----:B------:R-:W-:Y:S01]  /*8d60*/  ISETP.LE.U32.AND P5, PT, R21, UR14, PT ;  /* 0x0000000e15007c0c */ /* 0x000fe2000bfa3070 */
[----:B------:R-:W-:Y:S01]  /*8d70*/  IMAD.MOV.U32 R128, RZ, RZ, R111 ;  /* 0x000000ffff807224 */ /* 0x000fe200078e006f */
[----:B------:R-:W-:Y:S01]  /*8d80*/  SHF.R.U32.HI R21, RZ, 0x18, R4 ;  /* 0x00000018ff157819 */ /* 0x000fe20000011604 */
[----:B------:R-:W-:Y:S02]  /*8d90*/  IMAD.MOV.U32 R111, RZ, RZ, R82 ;  /* 0x000000ffff6f7224 */ /* 0x000fe400078e0052 */
[----:B------:R-:W-:Y:S01]  /*8da0*/  @!P2 HADD2 R129, -R63.H0_H0, -RZ.H0_H0 ;  /* 0xa00000ff3f81a230 */ /* 0x000fe20000000900 */
[----:B------:R-:W-:-:S02]  /*8db0*/  @!P1 PRMT R236, R132, 0x5410, RZ ;  /* 0x0000541084ec9816 */ /* 0x000fc400000000ff */
[----:B------:R-:W-:Y:S02]  /*8dc0*/  ISETP.LE.U32.AND P1, PT, R21, UR14, PT ;  /* 0x0000000e15007c0c */ /* 0x000fe4000bf23070 */
[----:B------:R-:W-:Y:S01]  /*8dd0*/  @!P2 PRMT R63, R129, 0x5410, RZ ;  /* 0x00005410813fa816 */ /* 0x000fe200000000ff */
[----:B------:R-:W-:Y:S01]  /*8de0*/  IMAD.MOV.U32 R129, RZ, RZ, R110 ;  /* 0x000000ffff817224 */ /* 0x000fe200078e006e */
[----:B------:R-:W-:Y:S01]  /*8df0*/  ISETP.LE.U32.AND P2, PT, R23, UR14, PT ;  /* 0x0000000e17007c0c */ /* 0x000fe2000bf43070 */
[----:B------:R-:W-:-:S10]  /*8e00*/  IMAD.MOV.U32 R110, RZ, RZ, R83 ;  /* 0x000000ffff6e7224 */ /* 0x000fd400078e0053 */
[----:B--2---:R-:W-:Y:S02]  /*8e10*/  HMMA.16816.F32 R120, R8, R24, R16 ;  /* 0x000000180878723c */ /* 0x004fe40000001810 */
[----:B------:R-:W-:-:S04]  /*8e20*/  @!P2 HADD2 R135, -R228.H0_H0, -RZ.H0_H0 ;  /* 0xa00000ffe487a230 */ /* 0x000fc80000000900 */
[----:B------:R-:W-:Y:S01]  /*8e30*/  HMMA.16816.F32 R16, R12, R30, RZ ;  /* 0x0000001e0c10723c */ /* 0x000fe200000018ff */
[----:B------:R-:W1:Y:S01]  /*8e40*/  LDSM.16.MT88.4 R28, [R185+0x16000] ;  /* 0x01600000b91c783b */ /* 0x000e620000004200 */
[----:B------:R-:W-:-:S15]  /*8e50*/  @!P2 PRMT R228, R135, 0x5410, RZ ;  /* 0x0000541087e4a816 */ /* 0x000fde00000000ff */
[----:B------:R-:W-:-:S07]  /*8e60*/  NOP ;  /* 0x0000000000007918 */ /* 0x000fce0000000000 */
[----:B------:R-:W-:Y:S01]  /*8e70*/  HMMA.16816.F32 R124, R8, R26, R16 ;  /* 0x0000001a087c723c */ /* 0x000fe20000001810 */
[----:B------:R-:W2:Y:S06]  /*8e80*/  LDSM.16.MT88.4 R24, [R185+0x16800] ;  /* 0x01680000b918783b */ /* 0x000eac0000004200 */
[----:B------:R-:W-:Y:S02]  /*8e90*/  LOP3.LUT R17, R4, 0xff, RZ, 0xc0, !PT ;  /* 0x000000ff04117812 */ /* 0x000fe400078ec0ff */
[----:B------:R-:W-:Y:S01]  /*8ea0*/  SHF.R.U32.HI R4, RZ, 0x8, R43 ;  /* 0x00000008ff047819 */ /* 0x000fe2000001162b */
[----:B------:R-:W-:Y:S01]  /*8eb0*/  IMAD.MOV.U32 R43, RZ, RZ, R112 ;  /* 0x000000ffff2b7224 */ /* 0x000fe200078e0070 */
[----:B------:R-:W-:Y:S01]  /*8ec0*/  SHF.R.U32.HI R16, RZ, 0x8, R34 ;  /* 0x00000008ff107819 */ /* 0x000fe20000011622 */
[----:B------:R-:W-:Y:S01]  /*8ed0*/  IMAD.MOV.U32 R112, RZ, RZ, R72 ;  /* 0x000000ffff707224 */ /* 0x000fe200078e0048 */
[----:B------:R-:W-:-:S02]  /*8ee0*/  LOP3.LUT R4, R4, 0xffff, RZ, 0xc0, !PT ;  /* 0x0000ffff04047812 */ /* 0x000fc400078ec0ff */
[----:B------:R-:W-:Y:S02]  /*8ef0*/  PRMT R44, R35, 0x5410, R16 ;  /* 0x00005410232c7816 */ /* 0x000fe40000000010 */
[----:B------:R-:W-:Y:S01]  /*8f00*/  ISETP.LE.U32.AND P4, PT, R4, UR14, PT ;  /* 0x0000000e04007c0c */ /* 0x000fe2000bf83070 */
[----:B------:R-:W-:Y:S01]  /*8f10*/  IMAD.WIDE.U32 R4, R42, -0x2daee0ad, RZ ;  /* 0xd2511f532a047825 */ /* 0x000fe200078e00ff */
[----:B------:R-:W-:Y:S02]  /*8f20*/  SHF.R.U32.HI R18, RZ, 0x10, R20 ;  /* 0x00000010ff127819 */ /* 0x000fe40000011614 */
[----:B------:R-:W-:Y:S02]  /*8f30*/  LOP3.LUT R19, R20, 0xff, RZ, 0xc0, !PT ;  /* 0x000000ff14137812 */ /* 0x000fe400078ec0ff */
[----:B------:R-:W-:Y:S02]  /*8f40*/  LOP3.LUT R16, R5, UR21, R32, 0x96, !PT ;  /* 0x0000001505107c12 */ /* 0x000fe4000f8e9620 */
[----:B------:R-:W-:-:S02]  /*8f50*/  LOP3.LUT R32, R4, 0xffff, RZ, 0xc0, !PT ;  /* 0x0000ffff04207812 */ /* 0x000fc400078ec0ff */
[----:B------:R-:W-:Y:S02]  /*8f60*/  LOP3.LUT R35, R4, 0xff, RZ, 0xc0, !PT ;  /* 0x000000ff04237812 */ /* 0x000fe400078ec0ff */
[--C-:B------:R-:W-:Y:S01]  /*8f70*/  SHF.R.U32.HI R34, RZ, 0x10, R4.reuse ;  /* 0x00000010ff227819 */ /* 0x100fe20000011604 */
[----:B------:R-:W-:Y:S01]  /*8f80*/  @!P4 HADD2 R134, -R238.H0_H0, -RZ.H0_H0 ;  /* 0xa00000ffee86c230 */ /* 0x000fe20000000900 */
[----:B------:R-:W-:Y:S02]  /*8f90*/  SHF.R.U32.HI R33, RZ, 0x18, R4 ;  /* 0x00000018ff217819 */ /* 0x000fe40000011604 */
[----:B------:R-:W-:Y:S02]  /*8fa0*/  LOP3.LUT R4, R38, 0xff, RZ, 0xc0, !PT ;  /* 0x000000ff26047812 */ /* 0x000fe400078ec0ff */
[----:B------:R-:W-:Y:S02]  /*8fb0*/  @!P4 PRMT R238, R134, 0x5410, RZ ;  /* 0x0000541086eec816 */ /* 0x000fe400000000ff */
[----:B------:R-:W-:-:S02]  /*8fc0*/  ISETP.LE.U32.AND P6, PT, R4, UR14, PT ;  /* 0x0000000e04007c0c */ /* 0x000fc4000bfc3070 */
[----:B------:R-:W-:Y:S02]  /*8fd0*/  SHF.R.U32.HI R4, RZ, 0x8, R39 ;  /* 0x00000008ff047819 */ /* 0x000fe40000011627 */
[----:B------:R-:W-:Y:S02]  /*8fe0*/  ISETP.LE.U32.AND P4, PT, R17, UR14, PT ;  /* 0x0000000e11007c0c */ /* 0x000fe4000bf83070 */
[----:B------:R-:W-:Y:S02]  /*8ff0*/  LOP3.LUT R4, R4, 0xffff, RZ, 0xc0, !PT ;  /* 0x0000ffff04047812 */ /* 0x000fe400078ec0ff */
[----:B------:R-:W-:Y:S02]  /*9000*/  SHF.R.U32.HI R17, RZ, 0x18, R20 ;  /* 0x00000018ff117819 */ /* 0x000fe40000011614 */
[----:B------:R-:W-:Y:S02]  /*9010*/  ISETP.LE.U32.AND P3, PT, R4, UR14, PT ;  /* 0x0000000e04007c0c */ /* 0x000fe4000bf63070 */
[----:B------:R-:W-:-:S02]  /*9020*/  LOP3.LUT R4, R20, 0xffff, RZ, 0xc0, !PT ;  /* 0x0000ffff14047812 */ /* 0x000fc400078ec0ff */
[----:B-1----:R-:W-:Y:S02]  /*9030*/  HMMA.16816.F32 R20, R12, R28, RZ ;  /* 0x0000001c0c14723c */ /* 0x002fe400000018ff */
[----:B------:R-:W-:Y:S02]  /*9040*/  SHF.R.U32.HI R5, RZ, 0x8, R4 ;  /* 0x00000008ff057819 */ /* 0x000fe40000011604 */
[----:B------:R-:W-:Y:S02]  /*9050*/  LOP3.LUT R4, R18, 0xff, RZ, 0xc0, !PT ;  /* 0x000000ff12047812 */ /* 0x000fe400078ec0ff */
[----:B------:R-:W-:Y:S02]  /*9060*/  PRMT R39, R19, 0x5410, R5 ;  /* 0x0000541013277816 */ /* 0x000fe40000000005 */
[----:B------:R-:W-:Y:S01]  /*9070*/  PRMT R40, R4, 0x5410, R17 ;  /* 0x0000541004287816 */ /* 0x000fe20000000011 */
[----:B------:R-:W-:Y:S01]  /*9080*/  @!P3 HADD2 R136, -R214.H0_H0, -RZ.H0_H0 ;  /* 0xa00000ffd688b230 */ /* 0x000fe20000000900 */
[----:B------:R-:W-:-:S02]  /*9090*/  SHF.R.U32.HI R5, RZ, 0x8, R32 ;  /* 0x00000008ff057819 */ /* 0x000fc40000011620 */
[----:B------:R-:W-:Y:S02]  /*90a0*/  LOP3.LUT R4, R34, 0xff, RZ, 0xc0, !PT ;  /* 0x000000ff22047812 */ /* 0x000fe400078ec0ff */
[----:B------:R-:W-:Y:S02]  /*90b0*/  LOP3.LUT R17, R36, 0xff, RZ, 0xc0, !PT ;  /* 0x000000ff24117812 */ /* 0x000fe400078ec0ff */
[----:B------:R-:W-:Y:S02]  /*90c0*/  PRMT R38, R35, 0x5410, R5 ;  /* 0x0000541023267816 */ /* 0x000fe40000000005 */
[----:B------:R-:W-:Y:S02]  /*90d0*/  PRMT R36, R4, 0x5410, R33 ;  /* 0x0000541004247816 */ /* 0x000fe40000000021 */
[----:B------:R-:W-:Y:S02]  /*90e0*/  SHF.R.U32.HI R5, RZ, 0x8, R37 ;  /* 0x00000008ff057819 */ /* 0x000fe40000011625 */
[----:B------:R-:W-:-:S02]  /*90f0*/  LOP3.LUT R4, R16, 0xffff, RZ, 0xc0, !PT ;  /* 0x0000ffff10047812 */ /* 0x000fc400078ec0ff */
[----:B--2---:R-:W-:Y:S01]  /*9100*/  HMMA.16816.F32 R180, R8, R24, R20 ;  /* 0x0000001808b4723c */ /* 0x004fe20000001814 */
[----:B------:R-:W-:Y:S02]  /*9110*/  ISETP.LE.U32.AND P2, PT, R17, UR14, PT ;  /* 0x0000000e11007c0c */ /* 0x000fe4000bf43070 */
[--C-:B------:R-:W-:Y:S02]  /*9120*/  SHF.R.U32.HI R18, RZ, 0x10, R16.reuse ;  /* 0x00000010ff127819 */ /* 0x100fe40000011610 */
[----:B------:R-:W-:Y:S01]  /*9130*/  LOP3.LUT R19, R16, 0xff, RZ, 0xc0, !PT ;  /* 0x000000ff10137812 */ /* 0x000fe200078ec0ff */
[----:B------:R-:W-:Y:S01]  /*9140*/  HMMA.16816.F32 R20, R12, R30, RZ ;  /* 0x0000001e0c14723c */ /* 0x000fe200000018ff */
[----:B------:R-:W-:Y:S02]  /*9150*/  SHF.R.U32.HI R17, RZ, 0x18, R16 ;  /* 0x00000018ff117819 */ /* 0x000fe40000011610 */
[----:B------:R-:W-:Y:S02]  /*9160*/  LOP3.LUT R16, R5, 0xffff, RZ, 0xc0, !PT ;  /* 0x0000ffff05107812 */ /* 0x000fe400078ec0ff */
[----:B------:R-:W-:-:S02]  /*9170*/  SHF.R.U32.HI R5, RZ, 0x8, R4 ;  /* 0x00000008ff057819 */ /* 0x000fc40000011604 */
[----:B------:R-:W-:Y:S02]  /*9180*/  LOP3.LUT R4, R18, 0xff, RZ, 0xc0, !PT ;  /* 0x000000ff12047812 */ /* 0x000fe400078ec0ff */
[----:B------:R-:W-:Y:S02]  /*9190*/  @!P3 PRMT R214, R136, 0x5410, RZ ;  /* 0x0000541088d6b816 */ /* 0x000fe400000000ff */
[----:B------:R-:W-:Y:S02]  /*91a0*/  ISETP.LE.U32.AND P3, PT, R16, UR14, PT ;  /* 0x0000000e10007c0c */ /* 0x000fe4000bf63070 */
[----:B------:R-:W-:Y:S01]  /*91b0*/  PRMT R35, R19, 0x5410, R5 ;  /* 0x0000541013237816 */ /* 0x000fe20000000005 */
[----:B------:R-:W-:Y:S01]  /*91c0*/  FADD.FTZ R5, R113, R114 ;  /* 0x0000007271057221 */ /* 0x000fe20000010000 */
[----:B------:R-:W-:-:S09]  /*91d0*/  PRMT R34, R4, 0x5410, R17 ;  /* 0x0000541004227816 */ /* 0x000fd20000000011 */
[----:B------:R-:W-:Y:S01]  /*91e0*/  HMMA.16816.F32 R216, R8, R26, R20 ;  /* 0x0000001a08d8723c */ /* 0x000fe20000001814 */
[----:B------:R-:W1:Y:S01]  /*91f0*/  LDSM.16.MT88.4 R20, [R186+0x16000] ;  /* 0x01600000ba14783b */ /* 0x000e620000004200 */
[----:B------:R-:W-:Y:S01]  /*9200*/  FADD.FTZ R28, R242, R240 ;  /* 0x000000f0f21c7221 */ /* 0x000fe20000010000 */
[----:B------:R-:W-:Y:S02]  /*9210*/  IMAD.MOV.U32 R114, RZ, RZ, R80 ;  /* 0x000000ffff727224 */ /* 0x000fe400078e0050 */
[----:B------:R-:W2:Y:S01]  /*9220*/  LDSM.16.MT88.4 R24, [R186+0x16800] ;  /* 0x01680000ba18783b */ /* 0x000ea20000004200 */
[--C-:B------:R-:W-:Y:S01]  /*9230*/  FFMA.FTZ R4, R138, UR8, -R7.reuse ;  /* 0x000000088a047c23 */ /* 0x100fe20008010807 */
[----:B------:R-:W-:Y:S01]  /*9240*/  FFMA.FTZ R7, R137, UR8, -R7 ;  /* 0x0000000889077c23 */ /* 0x000fe20008010807 */
[----:B------:R-:W-:Y:S01]  /*9250*/  FADD.FTZ R5, R252, R5 ;  /* 0x00000005fc057221 */ /* 0x000fe20000010000 */
[----:B------:R-:W-:Y:S01]  /*9260*/  USHF.L.U32 UR20, UR20, 0x3, URZ ;  /* 0x0000000314147899 */ /* 0x000fe2000800063f */
[----:B------:R3:W-:Y:S01]  /*9270*/  MUFU.EX2 R72, R4 ;  /* 0x0000000400487308 */ /* 0x0007e20000000800 */
[----:B------:R-:W-:Y:S01]  /*9280*/  IMAD.MOV.U32 R113, RZ, RZ, R201 ;  /* 0x000000ffff717224 */ /* 0x000fe200078e00c9 */
[----:B-1----:R-:W-:Y:S06]  /*9290*/  HMMA.16816.F32 R16, R12, R20, RZ ;  /* 0x000000140c10723c */ /* 0x002fec00000018ff */
[----:B------:R1:W4:Y:S01]  /*92a0*/  MUFU.EX2 R252, R7 ;  /* 0x0000000700fc7308 */ /* 0x0003220000000800 */
[--C-:B---3--:R-:W-:Y:S01]  /*92b0*/  FFMA.FTZ R4, R139, UR8, -R0.reuse ;  /* 0x000000088b047c23 */ /* 0x108fe20008010800 */
[----:B------:R-:W-:Y:S01]  /*92c0*/  FFMA.FTZ R0, R140, UR8, -R0 ;  /* 0x000000088c007c23 */ /* 0x000fe20008010800 */
[----:B------:R-:W-:Y:S01]  /*92d0*/  FADD.FTZ R5, R43, R5 ;  /* 0x000000052b057221 */ /* 0x000fe20000010000 */
[----:B------:R-:W-:Y:S01]  /*92e0*/  @!P6 HADD2 R137, -R192.H0_H0, -RZ.H0_H0 ;  /* 0xa00000ffc089e230 */ /* 0x000fe20000000900 */
[----:B------:R3:W5:Y:S01]  /*92f0*/  LDL.LU R201, [R1+0x114] ;  /* 0x0001140001c97983 */ /* 0x0007620000300800 */
[----:B------:R-:W-:-:S12]  /*9300*/  IMAD.MOV.U32 R43, RZ, RZ, R128 ;  /* 0x000000ffff2b7224 */ /* 0x000fd800078e0080 */
[----:B--2---:R-:W-:Y:S01]  /*9310*/  HMMA.16816.F32 R116, R8, R24, R16 ;  /* 0x000000180874723c */ /* 0x004fe20000001810 */
[----:B------:R4:W-:Y:S01]  /*9320*/  MUFU.EX2 R242, R0 ;  /* 0x0000000000f27308 */ /* 0x0009e20000000800 */
[----:B-1----:R-:W-:Y:S01]  /*9330*/  FADD.FTZ R7, R243, R28 ;  /* 0x0000001cf3077221 */ /* 0x002fe20000010000 */
[----:B------:R-:W-:Y:S01]  /*9340*/  IMAD.MOV.U32 R128, RZ, RZ, R129 ;  /* 0x000000ffff807224 */ /* 0x000fe200078e0081 */
[----:B------:R-:W-:Y:S01]  /*9350*/  LDSM.16.MT88.4 R28, [R188+0x16800] ;  /* 0x01680000bc1c783b */ /* 0x000fe20000004200 */
[----:B------:R-:W-:Y:S01]  /*9360*/  IMAD.MOV.U32 R129, RZ, RZ, R96 ;  /* 0x000000ffff817224 */ /* 0x000fe200078e0060 */
[----:B------:R-:W-:Y:S01]  /*9370*/  HMMA.16816.F32 R16, R12, R22, RZ ;  /* 0x000000160c10723c */ /* 0x000fe200000018ff */
[----:B------:R-:W-:Y:S01]  /*9380*/  IMAD.MOV.U32 R96, RZ, RZ, R105 ;  /* 0x000000ffff607224 */ /* 0x000fe200078e0069 */
[----:B------:R-:W1:Y:S01]  /*9390*/  LDSM.16.MT88.4 R20, [R188+0x16000] ;  /* 0x01600000bc14783b */ /* 0x000e620000004200 */
[----:B------:R2:W3:Y:S01]  /*93a0*/  MUFU.EX2 R243, R4 ;  /* 0x0000000400f37308 */ /* 0x0004e20000000800 */
[----:B------:R-:W-:-:S02]  /*93b0*/  IMAD.MOV.U32 R105, RZ, RZ, R68 ;  /* 0x000000ffff697224 */ /* 0x000fc400078e0044 */
[----:B------:R-:W-:Y:S01]  /*93c0*/  @!P5 HADD2 R138, -R191.H0_H0, -RZ.H0_H0 ;  /* 0xa00000ffbf8ad230 */ /* 0x000fe20000000900 */
[----:B------:R-:W-:Y:S01]  /*93d0*/  @!P6 PRMT R192, R137, 0x5410, RZ ;  /* 0x0000541089c0e816 */ /* 0x000fe200000000ff */
[----:B------:R-:W-:Y:S02]  /*93e0*/  IMAD.MOV.U32 R68, RZ, RZ, R200 ;  /* 0x000000ffff447224 */ /* 0x000fe400078e00c8 */
[----:B------:R1:W5:Y:S01]  /*93f0*/  LDL.LU R200, [R1+0x110] ;  /* 0x0001100001c87983 */ /* 0x0003620000300800 */
[----:B----4-:R-:W-:-:S04]  /*9400*/  F2FP.F16.F32.PACK_AB R0, R252, R72 ;  /* 0x00000048fc00723e */ /* 0x010fc800000000ff */
[C---:B------:R-:W-:Y:S01]  /*9410*/  PRMT R134, R0.reuse, 0x7632, R134 ;  /* 0x0000763200867816 */ /* 0x040fe20000000086 */
[----:B--2---:R-:W-:Y:S01]  /*9420*/  FADD.FTZ R4, R43, R7 ;  /* 0x000000072b047221 */ /* 0x004fe20000010000 */
[----:B------:R-:W-:Y:S02]  /*9430*/  IMAD.MOV.U32 R43, RZ, RZ, R128 ;  /* 0x000000ffff2b7224 */ /* 0x000fe400078e0080 */
[----:B------:R-:W-:Y:S01]  /*9440*/  IMAD.MOV.U32 R128, RZ, RZ, R129 ;  /* 0x000000ffff807224 */ /* 0x000fe200078e0081 */
[----:B------:R-:W-:Y:S01]  /*9450*/  PRMT R135, R0, 0x7610, R135 ;  /* 0x0000761000877816 */ /* 0x000fe20000000087 */
[----:B------:R-:W-:Y:S01]  /*9460*/  FADD.FTZ R5, R43, R5 ;  /* 0x000000052b057221 */ /* 0x000fe20000010000 */
[----:B------:R-:W-:Y:S02]  /*9470*/  @!P3 HADD2 R140, -R134.H0_H0, -RZ.H0_H0 ;  /* 0xa00000ff868cb230 */ /* 0x000fe40000000900 */
[----:B------:R-:W-:Y:S01]  /*9480*/  IMAD.MOV.U32 R43, RZ, RZ, R128 ;  /* 0x000000ffff2b7224 */ /* 0x000fe200078e0080 */
[----:B------:R-:W-:Y:S01]  /*9490*/  HMMA.16816.F32 R80, R8, R26, R16 ;  /* 0x0000001a0850723c */ /* 0x000fe20000001810 */
[----:B------:R-:W-:-:S02]  /*94a0*/  IMAD.MOV.U32 R129, RZ, RZ, R96 ;  /* 0x000000ffff817224 */ /* 0x000fc400078e0060 */
[----:B------:R-:W-:-:S04]  /*94b0*/  IMAD.MOV.U32 R96, RZ, RZ, R105 ;  /* 0x000000ffff607224 */ /* 0x000fc800078e0069 */
[----:B------:R-:W-:Y:S02]  /*94c0*/  PRMT R27, R135, 0x5410, R134 ;  /* 0x00005410871b7816 */ /* 0x000fe40000000086 */
[----:B------:R-:W-:Y:S01]  /*94d0*/  @!P3 PRMT R134, R140, 0x5410, RZ ;  /* 0x000054108c86b816 */ /* 0x000fe200000000ff */
[----:B------:R-:W-:Y:S01]  /*94e0*/  IMAD.MOV.U32 R128, RZ, RZ, R96 ;  /* 0x000000ffff807224 */ /* 0x000fe200078e0060 */
[C---:B------:R-:W-:Y:S02]  /*94f0*/  LEA R24, P3, R43.reuse, UR6, 0x1 ;  /* 0x000000062b187c11 */ /* 0x040fe4000f8608ff */
[----:B---3--:R-:W-:Y:S02]  /*9500*/  F2FP.F16.F32.PACK_AB R0, R242, R243 ;  /* 0x000000f3f200723e */ /* 0x008fe400000000ff */
[----:B------:R-:W-:Y:S01]  /*9510*/  LEA.HI.X R25, R43, UR7, R143, 0x1, P3 ;  /* 0x000000072b197c11 */ /* 0x000fe200098f0c8f */
[----:B------:R-:W-:Y:S01]  /*9520*/  IMAD.MOV.U32 R43, RZ, RZ, R128 ;  /* 0x000000ffff2b7224 */ /* 0x000fe200078e0080 */
[----:B-1----:R-:W-:Y:S01]  /*9530*/  HMMA.16816.F32 R16, R12, R20, RZ ;  /* 0x000000140c10723c */ /* 0x002fe200000018ff */
[----:B------:R-:W-:Y:S01]  /*9540*/  IMAD.MOV.U32 R128, RZ, RZ, R129 ;  /* 0x000000ffff807224 */ /* 0x000fe200078e0081 */
[C---:B------:R-:W-:Y:S01]  /*9550*/  PRMT R133, R0.reuse, 0x7610, R133 ;  /* 0x0000761000857816 */ /* 0x040fe20000000085 */
[----:B------:R-:W-:Y:S01]  /*9560*/  IMAD.MOV.U32 R129, RZ, RZ, R111 ;  /* 0x000000ffff817224 */ /* 0x000fe200078e006f */
[----:B------:R-:W-:Y:S01]  /*9570*/  PRMT R132, R0, 0x7632, R132 ;  /* 0x0000763200847816 */ /* 0x000fe20000000084 */
[----:B------:R-:W-:-:S02]  /*9580*/  IMAD.MOV.U32 R111, RZ, RZ, R110 ;  /* 0x000000ffff6f7224 */ /* 0x000fc400078e006e */
[----:B------:R-:W-:Y:S01]  /*9590*/  FADD.FTZ R0, R43, R5 ;  /* 0x000000052b007221 */ /* 0x000fe20000010000 */
        /* <DEDUP_REMOVED lines=21> */
[----:B------:R-:W-:Y:S02]  /*96f0*/  @!P4 HADD2 R139, -R135.H0_H0, -RZ.H0_H0 ;  /* 0xa00000ff878bc230 */ /* 0x000fe40000000900 */
[----:B------:R-:W-:Y:S02]  /*9700*/  IMAD.MOV.U32 R49, RZ, RZ, R58 ;  /* 0x000000ffff317224 */ /* 0x000fe400078e003a */
[----:B------:R-:W-:-:S02]  /*9710*/  IMAD.MOV.U32 R58, RZ, RZ, R59 ;  /* 0x000000ffff3a7224 */ /* 0x000fc400078e003b */
[----:B------:R-:W-:Y:S02]  /*9720*/  IMAD.MOV.U32 R59, RZ, RZ, R56 ;  /* 0x000000ffff3b7224 */ /* 0x000fe400078e0038 */
[----:B------:R-:W-:Y:S02]  /*9730*/  IMAD.MOV.U32 R56, RZ, RZ, R57 ;  /* 0x000000ffff387224 */ /* 0x000fe400078e0039 */
[----:B------:R-:W-:Y:S01]  /*9740*/  IMAD.MOV.U32 R57, RZ, RZ, R55 ;  /* 0x000000ffff397224 */ /* 0x000fe200078e0037 */
[----:B------:R-:W-:Y:S01]  /*9750*/  @!P5 PRMT R191, R138, 0x5410, RZ ;  /* 0x000054108abfd816 */ /* 0x000fe200000000ff */
[----:B------:R-:W-:Y:S01]  /*9760*/  IMAD.MOV.U32 R137, RZ, RZ, R129 ;  /* 0x000000ffff897224 */ /* 0x000fe200078e0081 */
[----:B------:R-:W-:Y:S01]  /*9770*/  @!P4 PRMT R135, R139, 0x5410, RZ ;  /* 0x000054108b87c816 */ /* 0x000fe200000000ff */
[----:B------:R-:W-:Y:S02]  /*9780*/  IMAD.MOV.U32 R138, RZ, RZ, R111 ;  /* 0x000000ffff8a7224 */ /* 0x000fe400078e006f */
[----:B------:R-:W-:-:S02]  /*9790*/  IMAD.MOV.U32 R139, RZ, RZ, R110 ;  /* 0x000000ffff8b7224 */ /* 0x000fc400078e006e */
[----:B------:R-:W-:Y:S02]  /*97a0*/  IMAD.MOV.U32 R143, RZ, RZ, R58 ;  /* 0x000000ffff8f7224 */ /* 0x000fe400078e003a */
[----:B------:R-:W-:Y:S02]  /*97b0*/  IMAD.MOV.U32 R129, RZ, RZ, R59 ;  /* 0x000000ffff817224 */ /* 0x000fe400078e003b */
[----:B------:R-:W-:Y:S02]  /*97c0*/  IMAD.MOV.U32 R111, RZ, RZ, R56 ;  /* 0x000000ffff6f7224 */ /* 0x000fe400078e0038 */
[----:B------:R-:W-:Y:S02]  /*97d0*/  IMAD.MOV.U32 R110, RZ, RZ, R57 ;  /* 0x000000ffff6e7224 */ /* 0x000fe400078e0039 */
[----:B------:R-:W-:Y:S06]  /*97e0*/  HMMA.16816.F32 R56, R8, R28, R16 ;  /* 0x0000001c0838723c */ /* 0x000fec0000001810 */
[----:B------:R-:W-:Y:S01]  /*97f0*/  HMMA.16816.F32 R16, R12, R22, RZ ;  /* 0x000000160c10723c */ /* 0x000fe200000018ff */
[----:B------:R-:W1:Y:S01]  /*9800*/  LDSM.16.MT88.4 R20, [R187+0x16000] ;  /* 0x01600000bb14783b */ /* 0x000e620000004200 */
[----:B------:R-:W-:-:S02]  /*9810*/  @!P2 HADD2 R142, -R133.H0_H0, -RZ.H0_H0 ;  /* 0xa00000ff858ea230 */ /* 0x000fc40000000900 */
[----:B------:R-:W-:Y:S01]  /*9820*/  @!P1 HADD2 R141, -R132.H0_H0, -RZ.H0_H0 ;  /* 0xa00000ff848d9230 */ /* 0x000fe20000000900 */
[----:B------:R-:W-:Y:S01]  /*9830*/  PRMT R26, R133, 0x5410, R132 ;  /* 0x00005410851a7816 */ /* 0x000fe20000000084 */
[----:B------:R-:W-:Y:S01]  /*9840*/  IMAD.MOV.U32 R136, RZ, RZ, R128 ;  /* 0x000000ffff887224 */ /* 0x000fe200078e0080 */
[----:B------:R-:W-:Y:S01]  /*9850*/  @!P2 PRMT R133, R142, 0x5410, RZ ;  /* 0x000054108e85a816 */ /* 0x000fe200000000ff */
[----:B------:R-:W-:Y:S01]  /*9860*/  IMAD.MOV.U32 R128, RZ, RZ, R50 ;  /* 0x000000ffff807224 */ /* 0x000fe200078e0032 */
[----:B------:R-:W-:Y:S01]  /*9870*/  @!P1 PRMT R132, R141, 0x5410, RZ ;  /* 0x000054108d849816 */ /* 0x000fe200000000ff */
[----:B------:R-:W-:Y:S02]  /*9880*/  IMAD.MOV.U32 R140, RZ, RZ, R51 ;  /* 0x000000ffff8c7224 */ /* 0x000fe400078e0033 */
[----:B------:R-:W-:Y:S02]  /*9890*/  IMAD.MOV.U32 R141, RZ, RZ, R48 ;  /* 0x000000ffff8d7224 */ /* 0x000fe400078e0030 */
[----:B------:R-:W-:-:S10]  /*98a0*/  IMAD.MOV.U32 R142, RZ, RZ, R49 ;  /* 0x000000ffff8e7224 */ /* 0x000fd400078e0031 */
[----:B------:R-:W-:Y:S06]  /*98b0*/  HMMA.16816.F32 R48, R8, R30, R16 ;  /* 0x0000001e0830723c */ /* 0x000fec0000001810 */
[C---:B-1----:R-:W-:Y:S06]  /*98c0*/  HMMA.16816.F32 R28, R12.reuse, R20, RZ ;  /* 0x000000140c1c723c */ /* 0x042fec00000018ff */
[----:B------:R-:W-:Y:S01]  /*98d0*/  HMMA.16816.F32 R20, R12, R22, RZ ;  /* 0x000000160c14723c */ /* 0x000fe200000018ff */
[----:B------:R-:W1:Y:S01]  /*98e0*/  LDSM.16.MT88.4 R12, [R187+0x16800] ;  /* 0x01680000bb0c783b */ /* 0x000e620000004200 */
[----:B------:R-:W-:Y:S01]  /*98f0*/  FADD.FTZ R240, R43, R0 ;  /* 0x000000002bf07221 */ /* 0x000fe20000010000 */
[----:B------:R-:W-:-:S02]  /*9900*/  IMAD.U32 R0, RZ, RZ, UR20 ;  /* 0x00000014ff007e24 */ /* 0x000fc4000f8e00ff */
[----:B------:R-:W-:Y:S02]  /*9910*/  FADD.FTZ R4, R241, R4 ;  /* 0x00000004f1047221 */ /* 0x000fe40000010000 */
[----:B------:R-:W-:-:S04]  /*9920*/  IMAD.WIDE R32, R0, 0x2, R24 ;  /* 0x0000000200207825 */ /* 0x000fc800078e0218 */
[----:B------:R-:W-:Y:S01]  /*9930*/  FADD.FTZ R4, R196, R4 ;  /* 0x00000004c4047221 */ /* 0x000fe20000010000 */
[----:B------:R-:W-:-:S03]  /*9940*/  HSET2.LE.AND R0, R39, R6, PT ;  /* 0x0000000627007233 */ /* 0x000fc60003803000 */
[----:B------:R-:W-:Y:S02]  /*9950*/  FADD.FTZ R241, R194, R4 ;  /* 0x00000004c2f17221 */ /* 0x000fe40000010000 */
[----:B------:R-:W-:Y:S02]  /*9960*/  LOP3.LUT R4, R0, R47, RZ, 0xc0, !PT ;  /* 0x0000002f00047212 */ /* 0x000fe400078ec0ff */
[----:B------:R-:W-:Y:S01]  /*9970*/  HSET2.LE.AND R0, R40, R6, PT ;  /* 0x0000000628007233 */ /* 0x000fe20003803000 */
[C---:B-1----:R-:W-:Y:S06]  /*9980*/  HMMA.16816.F32 R28, R8.reuse, R12, R28 ;  /* 0x0000000c081c723c */ /* 0x042fec000000181c */
[----:B------:R-:W-:Y:S01]  /*9990*/  HMMA.16816.F32 R20, R8, R14, R20 ;  /* 0x0000000e0814723c */ /* 0x000fe20000001814 */
[----:B------:R-:W1:Y:S01]  /*99a0*/  LDSM.16.MT88.4 R8, [R185+0x11000] ;  /* 0x01100000b908783b */ /* 0x000e620000004200 */
[----:B------:R-:W-:-:S02]  /*99b0*/  LOP3.LUT R5, R0, R54, RZ, 0xc0, !PT ;  /* 0x0000003600057212 */ /* 0x000fc400078ec0ff */
[--C-:B------:R-:W-:Y:S02]  /*99c0*/  HSET2.LE.AND R0, R44, R6.reuse, PT ;  /* 0x000000062c007233 */ /* 0x100fe40003803000 */
[--C-:B------:R-:W-:Y:S01]  /*99d0*/  HSET2.LE.AND R7, R41, R6.reuse, PT ;  /* 0x0000000629077233 */ /* 0x100fe20003803000 */
[----:B------:R-:W-:Y:S01]  /*99e0*/  IMAD.MOV.U32 R42, RZ, RZ, R60 ;  /* 0x000000ffff2a7224 */ /* 0x000fe200078e003c */
[--C-:B------:R-:W-:Y:S01]  /*99f0*/  HSET2.LE.AND R18, R38, R6.reuse, PT ;  /* 0x0000000626127233 */ /* 0x100fe20003803000 */
[----:B------:R-:W-:Y:S01]  /*9a00*/  IMAD.MOV.U32 R43, RZ, RZ, R62 ;  /* 0x000000ffff2b7224 */ /* 0x000fe200078e003e */
[--C-:B------:R-:W-:Y:S01]  /*9a10*/  HSET2.LE.AND R19, R36, R6.reuse, PT ;  /* 0x0000000624137233 */ /* 0x100fe20003803000 */
[----:B------:R-:W-:Y:S01]  /*9a20*/  IMAD.MOV.U32 R130, RZ, RZ, R61 ;  /* 0x000000ffff827224 */ /* 0x000fe200078e003d */
[--C-:B------:R-:W-:Y:S01]  /*9a30*/  HSET2.LE.AND R17, R35, R6.reuse, PT ;  /* 0x0000000623117233 */ /* 0x100fe20003803000 */
[----:B------:R-:W2:Y:S01]  /*9a40*/  LDSM.16.MT88.4 R12, [R186+0x11000] ;  /* 0x01100000ba0c783b */ /* 0x000ea20000004200 */
[----:B------:R-:W-:-:S02]  /*9a50*/  HSET2.LE.AND R16, R34, R6, PT ;  /* 0x0000000622107233 */ /* 0x000fc40003803000 */
[----:B------:R-:W-:Y:S02]  /*9a60*/  LOP3.LUT R6, R0, R53, RZ, 0xc0, !PT ;  /* 0x0000003500067212 */ /* 0x000fe400078ec0ff */
[----:B------:R-:W-:Y:S01]  /*9a70*/  LOP3.LUT R7, R7, R52, RZ, 0xc0, !PT ;  /* 0x0000003407077212 */ /* 0x000fe200078ec0ff */
[----:B------:R-:W-:Y:S02]  /*9a80*/  IMAD.MOV.U32 R40, RZ, RZ, R42 ;  /* 0x000000ffff287224 */ /* 0x000fe400078e002a */
[----:B------:R-:W-:Y:S01]  /*9a90*/  IMAD.MOV.U32 R42, RZ, RZ, R43 ;  /* 0x000000ffff2a7224 */ /* 0x000fe200078e002b */
[----:B------:R-:W-:Y:S01]  /*9aa0*/  LOP3.LUT R131, R19, R26, RZ, 0xc0, !PT ;  /* 0x0000001a13837212 */ /* 0x000fe200078ec0ff */
[----:B------:R-:W-:Y:S01]  /*9ab0*/  IMAD.MOV.U32 R41, RZ, RZ, R130 ;  /* 0x000000ffff297224 */ /* 0x000fe200078e0082 */
[----:B------:R-:W-:Y:S01]  /*9ac0*/  LOP3.LUT R130, R18, R27, RZ, 0xc0, !PT ;  /* 0x0000001b12827212 */ /* 0x000fe200078ec0ff */
[----:B------:R-:W-:Y:S01]  /*9ad0*/  IMAD.MOV.U32 R43, RZ, RZ, R128 ;  /* 0x000000ffff2b7224 */ /* 0x000fe200078e0080 */
[----:B------:R-:W-:Y:S01]  /*9ae0*/  LOP3.LUT R128, R17, R46, RZ, 0xc0, !PT ;  /* 0x0000002e11807212 */ /* 0x000fe200078ec0ff */
[----:B------:R-:W-:Y:S01]  /*9af0*/  IMAD.MOV.U32 R36, RZ, RZ, R129 ;  /* 0x000000ffff247224 */ /* 0x000fe200078e0081 */
[----:B------:R-:W-:Y:S01]  /*9b00*/  LOP3.LUT R129, R16, R45, RZ, 0xc0, !PT ;  /* 0x0000002d10817212 */ /* 0x000fe200078ec0ff */
[C---:B-1----:R-:W-:Y:S06]  /*9b10*/  HMMA.16816.F32 R164, R4.reuse, R8, R164 ;  /* 0x0000000804a4723c */ /* 0x042fec00000018a4 */
[----:B------:R-:W-:Y:S01]  /*9b20*/  HMMA.16816.F32 R16, R4, R10, R156 ;  /* 0x0000000a0410723c */ /* 0x000fe2000000189c */
[----:B------:R-:W1:Y:S01]  /*9b30*/  LDSM.16.MT88.4 R8, [R188+0x11000] ;  /* 0x01100000bc08783b */ /* 0x000e620000004200 */
[----:B------:R-:W-:-:S02]  /*9b40*/  IMAD.MOV.U32 R55, RZ, RZ, R195 ;  /* 0x000000ffff377224 */ /* 0x000fc400078e00c3 */
[----:B------:R-:W-:Y:S01]  /*9b50*/  IMAD.MOV.U32 R37, RZ, RZ, R111 ;  /* 0x000000ffff257224 */ /* 0x000fe200078e006f */
[----:B------:R3:W-:Y:S01]  /*9b60*/  STG.E.U16 desc[UR28][R24.64+0x2], R63 ;  /* 0x0000023f18007986 */ /* 0x0007e2000c10151c */
[----:B------:R-:W-:Y:S02]  /*9b70*/  IMAD.MOV.U32 R38, RZ, RZ, R110 ;  /* 0x000000ffff267224 */ /* 0x000fe400078e006e */
[----:B------:R-:W-:Y:S02]  /*9b80*/  IMAD.MOV.U32 R39, RZ, RZ, R55 ;  /* 0x000000ffff277224 */ /* 0x000fe400078e0037 */
[----:B------:R-:W-:Y:S02]  /*9b90*/  IMAD.MOV.U32 R60, RZ, RZ, R193 ;  /* 0x000000ffff3c7224 */ /* 0x000fe400078e00c1 */
[----:B------:R-:W-:Y:S02]  /*9ba0*/  IMAD.MOV.U32 R61, RZ, RZ, R190 ;  /* 0x000000ffff3d7224 */ /* 0x000fe400078e00be */
[----:B------:R-:W-:Y:S01]  /*9bb0*/  IMAD.MOV.U32 R62, RZ, RZ, R189 ;  /* 0x000000ffff3e7224 */ /* 0x000fe200078e00bd */
[C---:B--2---:R-:W-:Y:S06]  /*9bc0*/  HMMA.16816.F32 R156, R4.reuse, R12, R36 ;  /* 0x0000000c049c723c */ /* 0x044fec0000001824 */
[----:B------:R-:W-:Y:S01]  /*9bd0*/  HMMA.16816.F32 R36, R4, R14, R40 ;  /* 0x0000000e0424723c */ /* 0x000fe20000001828 */
[----:B------:R-:W2:Y:S01]  /*9be0*/  LDSM.16.MT88.4 R12, [R187+0x11000] ;  /* 0x01100000bb0c783b */ /* 0x000ea20000004200 */
[----:B---3--:R-:W-:-:S04]  /*9bf0*/  IMAD.MOV.U32 R63, RZ, RZ, R184 ;  /* 0x000000ffff3f7224 */ /* 0x008fc800078e00b8 */
[C---:B-1----:R-:W-:Y:S06]  /*9c00*/  HMMA.16816.F32 R148, R4.reuse, R8, R148 ;  /* 0x000000080494723c */ /* 0x042fec0000001894 */
[C---:B------:R-:W-:Y:S01]  /*9c10*/  HMMA.16816.F32 R40, R4.reuse, R10, R60 ;  /* 0x0000000a0428723c */ /* 0x040fe2000000183c */
[----:B------:R-:W1:Y:S05]  /*9c20*/  LDSM.16.MT88.4 R8, [R185+0x13000] ;  /* 0x01300000b908783b */ /* 0x000e6a0000004200 */
[C---:B--2---:R-:W-:Y:S06]  /*9c30*/  HMMA.16816.F32 R140, R4.reuse, R12, R140 ;  /* 0x0000000c048c723c */ /* 0x044fec000000188c */
[C---:B------:R-:W-:Y:S01]  /*9c40*/  HMMA.16816.F32 R44, R4.reuse, R14, R136 ;  /* 0x0000000e042c723c */ /* 0x040fe20000001888 */
[----:B------:R-:W2:Y:S05]  /*9c50*/  LDSM.16.MT88.4 R12, [R186+0x13000] ;  /* 0x01300000ba0c783b */ /* 0x000eaa0000004200 */
[C---:B-1----:R-:W-:Y:S06]  /*9c60*/  HMMA.16816.F32 R52, R4.reuse, R8, R112 ;  /* 0x000000080434723c */ /* 0x042fec0000001870 */
[----:B------:R-:W-:Y:S01]  /*9c70*/  HMMA.16816.F32 R60, R4, R10, R248 ;  /* 0x0000000a043c723c */ /* 0x000fe200000018f8 */
[----:B------:R-:W1:Y:S01]  /*9c80*/  LDSM.16.MT88.4 R8, [R188+0x13000] ;  /* 0x01300000bc08783b */ /* 0x000e620000004200 */
[----:B------:R-:W-:-:S02]  /*9c90*/  IMAD.MOV.U32 R105, RZ, RZ, R71 ;  /* 0x000000ffff697224 */ /* 0x000fc400078e0047 */
[----:B------:R-:W-:Y:S02]  /*9ca0*/  IMAD.MOV.U32 R71, RZ, RZ, R199 ;  /* 0x000000ffff477224 */ /* 0x000fe400078e00c7 */
[----:B------:R-:W-:Y:S01]  /*9cb0*/  IMAD.MOV.U32 R96, RZ, RZ, R105 ;  /* 0x000000ffff607224 */ /* 0x000fe200078e0069 */
[----:B------:R-:W-:Y:S01]  /*9cc0*/  STG.E.U16 desc[UR28][R24.64], R97 ;  /* 0x0000006118007986 */ /* 0x000fe2000c10151c */
[----:B------:R-:W-:Y:S02]  /*9cd0*/  IMAD.MOV.U32 R105, RZ, RZ, R70 ;  /* 0x000000ffff697224 */ /* 0x000fe400078e0046 */
[----:B------:R-:W-:Y:S01]  /*9ce0*/  IMAD.MOV.U32 R70, RZ, RZ, R71 ;  /* 0x000000ffff467224 */ /* 0x000fe200078e0047 */
[----:B------:R3:W5:Y:S01]  /*9cf0*/  LDL.LU R199, [R1+0x10c] ;  /* 0x00010c0001c77983 */ /* 0x0007620000300800 */
[----:B------:R-:W-:Y:S02]  /*9d00*/  IMAD.MOV.U32 R71, RZ, RZ, R198 ;  /* 0x000000ffff477224 */ /* 0x000fe400078e00c6 */
[----:B------:R-:W-:Y:S01]  /*9d10*/  IMAD.MOV.U32 R250, RZ, RZ, R74 ;  /* 0x000000fffffa7224 */ /* 0x000fe200078e004a */
[----:B--2---:R-:W-:Y:S01]  /*9d20*/  HMMA.16816.F32 R64, R4, R12, R64 ;  /* 0x0000000c0440723c */ /* 0x004fe20000001840 */
[----:B------:R-:W-:-:S02]  /*9d30*/  IMAD.MOV.U32 R249, RZ, RZ, R75 ;  /* 0x000000fffff97224 */ /* 0x000fc400078e004b */
[----:B------:R-:W-:Y:S02]  /*9d40*/  IMAD.MOV.U32 R35, RZ, RZ, R72 ;  /* 0x000000ffff237224 */ /* 0x000fe400078e0048 */
[----:B------:R-:W-:Y:S01]  /*9d50*/  IMAD.MOV.U32 R248, RZ, RZ, R73 ;  /* 0x000000fffff87224 */ /* 0x000fe200078e0049 */
[C---:B------:R-:W-:Y:S01]  /*9d60*/  HMMA.16816.F32 R68, R4.reuse, R14, R68 ;  /* 0x0000000e0444723c */ /* 0x040fe20000001844 */
[----:B------:R-:W2:Y:S05]  /*9d70*/  LDSM.16.MT88.4 R12, [R187+0x13000] ;  /* 0x01300000bb0c783b */ /* 0x000eaa0000004200 */
[----:B-1----:R-:W-:Y:S01]  /*9d80*/  HMMA.16816.F32 R76, R4, R10, R76 ;  /* 0x0000000a044c723c */ /* 0x002fe2000000184c */
[----:B------:R-:W-:Y:S01]  /*9d90*/  STG.E.U16 desc[UR28][R32.64+0x2], R99 ;  /* 0x0000026320007986 */ /* 0x000fe2000c10151c */
[----:B------:R-:W-:-:S02]  /*9da0*/  IMAD.MOV.U32 R138, RZ, RZ, R98 ;  /* 0x000000ffff8a7224 */ /* 0x000fc400078e0062 */
[----:B------:R-:W-:Y:S01]  /*9db0*/  IMAD.MOV.U32 R137, RZ, RZ, R96 ;  /* 0x000000ffff897224 */ /* 0x000fe200078e0060 */
[----:B------:R3:W5:Y:S01]  /*9dc0*/  LDL.LU R198, [R1+0x108] ;  /* 0x0001080001c67983 */ /* 0x0007620000300800 */
[----:B------:R-:W-:Y:S03]  /*9dd0*/  HMMA.16816.F32 R72, R4, R8, R84 ;  /* 0x000000080448723c */ /* 0x000fe60000001854 */
[----:B------:R-:W1:Y:S04]  /*9de0*/  LDSM.16.MT88.4 R8, [R185+0x15000] ;  /* 0x01500000b908783b */ /* 0x000e680000004200 */
[----:B------:R3:W5:Y:S01]  /*9df0*/  LDL.LU R197, [R1+0x104] ;  /* 0x0001040001c57983 */ /* 0x0007620000300800 */
[----:B------:R-:W-:-:S03]  /*9e00*/  IMAD.MOV.U32 R251, RZ, RZ, R107 ;  /* 0x000000fffffb7224 */ /* 0x000fc600078e006b */
[----:B------:R3:W5:Y:S01]  /*9e10*/  LDL.LU R196, [R1+0x100] ;  /* 0x0001000001c47983 */ /* 0x0007620000300800 */
[C---:B--2---:R-:W-:Y:S03]  /*9e20*/  HMMA.16816.F32 R84, R4.reuse, R12, R244 ;  /* 0x0000000c0454723c */ /* 0x044fe600000018f4 */
[----:B------:R3:W5:Y:S01]  /*9e30*/  LDL.LU R195, [R1+0xfc] ;  /* 0x0000fc0001c37983 */ /* 0x0007620000300800 */
[----:B------:R-:W-:Y:S02]  /*9e40*/  IMAD.MOV.U32 R27, RZ, RZ, R106 ;  /* 0x000000ffff1b7224 */ /* 0x000fe400078e006a */
[----:B------:R-:W-:Y:S01]  /*9e50*/  IMAD.MOV.U32 R136, RZ, RZ, R105 ;  /* 0x000000ffff887224 */ /* 0x000fe200078e0069 */
[----:B------:R3:W5:Y:S01]  /*9e60*/  LDL.LU R194, [R1+0xf8] ;  /* 0x0000f80001c27983 */ /* 0x0007620000300800 */
[C---:B------:R-:W-:Y:S03]  /*9e70*/  HMMA.16816.F32 R88, R4.reuse, R14, R88 ;  /* 0x0000000e0458723c */ /* 0x040fe60000001858 */
[----:B------:R-:W2:Y:S03]  /*9e80*/  LDSM.16.MT88.4 R12, [R186+0x15000] ;  /* 0x01500000ba0c783b */ /* 0x000ea60000004200 */
[C---:B-1----:R-:W-:Y:S01]  /*9e90*/  HMMA.16816.F32 R92, R4.reuse, R8, R92 ;  /* 0x00000008045c723c */ /* 0x042fe2000000185c */
[----:B------:R3:W5:Y:S05]  /*9ea0*/  LDL.LU R193, [R1+0xf4] ;  /* 0x0000f40001c17983 */ /* 0x00076a0000300800 */
[----:B------:R-:W-:Y:S01]  /*9eb0*/  HMMA.16816.F32 R96, R4, R10, R224 ;  /* 0x0000000a0460723c */ /* 0x000fe200000018e0 */
[----:B------:R-:W1:Y:S01]  /*9ec0*/  LDSM.16.MT88.4 R8, [R188+0x15000] ;  /* 0x01500000bc08783b */ /* 0x000e620000004200 */
[----:B------:R-:W-:-:S02]  /*9ed0*/  IMAD.MOV.U32 R34, RZ, RZ, R102 ;  /* 0x000000ffff227224 */ /* 0x000fc400078e0066 */
[----:B------:R-:W-:Y:S01]  /*9ee0*/  IMAD.MOV.U32 R246, RZ, RZ, R103 ;  /* 0x000000fffff67224 */ /* 0x000fe200078e0067 */
[----:B------:R4:W-:Y:S01]  /*9ef0*/  STG.E.U16 desc[UR28][R32.64], R104 ;  /* 0x0000006820007986 */ /* 0x0009e2000c10151c */
[----:B------:R-:W-:Y:S02]  /*9f00*/  IMAD.MOV.U32 R245, RZ, RZ, R100 ;  /* 0x000000fffff57224 */ /* 0x000fe400078e0064 */
[----:B------:R-:W-:Y:S01]  /*9f10*/  IMAD.MOV.U32 R244, RZ, RZ, R101 ;  /* 0x000000fffff47224 */ /* 0x000fe200078e0065 */
[----:B------:R3:W5:Y:S01]  /*9f20*/  LDL.LU R190, [R1+0xf0] ;  /* 0x0000f00001be7983 */ /* 0x0007620000300800 */
[----:B------:R-:W-:Y:S02]  /*9f30*/  IMAD.MOV.U32 R247, RZ, RZ, R109 ;  /* 0x000000fffff77224 */ /* 0x000fe400078e006d */
[----:B------:R-:W-:Y:S01]  /*9f40*/  IMAD.MOV.U32 R26, RZ, RZ, R108 ;  /* 0x000000ffff1a7224 */ /* 0x000fe200078e006c */
[----:B------:R3:W5:Y:S01]  /*9f50*/  LDL.LU R189, [R1+0xec] ;  /* 0x0000ec0001bd7983 */ /* 0x0007620000300800 */
[C---:B--2---:R-:W-:Y:S03]  /*9f60*/  HMMA.16816.F32 R100, R4.reuse, R12, R232 ;  /* 0x0000000c0464723c */ /* 0x044fe600000018e8 */
[----:B------:R3:W5:Y:S03]  /*9f70*/  LDL.LU R184, [R1+0xe8] ;  /* 0x0000e80001b87983 */ /* 0x0007660000300800 */
[----:B----4-:R-:W-:Y:S01]  /*9f80*/  HMMA.16816.F32 R104, R4, R14, R160 ;  /* 0x0000000e0468723c */ /* 0x010fe200000018a0 */
[----:B------:R-:W2:Y:S01]  /*9f90*/  LDSM.16.MT88.4 R12, [R187+0x15000] ;  /* 0x01500000bb0c783b */ /* 0x000ea20000004200 */
[----:B------:R-:W-:-:S03]  /*9fa0*/  IMAD.MOV.U32 R0, RZ, RZ, R136 ;  /* 0x000000ffff007224 */ /* 0x000fc600078e0088 */
[----:B------:R-:W-:Y:S01]  /*9fb0*/  LDSM.16.MT88.4 R160, [R185+0x11800] ;  /* 0x01180000b9a0783b */ /* 0x000fe20000004200 */
[C---:B-1----:R-:W-:Y:S03]  /*9fc0*/  HMMA.16816.F32 R108, R4.reuse, R8, R152 ;  /* 0x00000008046c723c */ /* 0x042fe60000001898 */
[----:B------:R-:W-:Y:S03]  /*9fd0*/  LDSM.16.MT88.4 R152, [R186+0x11800] ;  /* 0x01180000ba98783b */ /* 0x000fe60000004200 */
[C---:B------:R-:W-:Y:S01]  /*9fe0*/  HMMA.16816.F32 R112, R4.reuse, R10, R144 ;  /* 0x0000000a0470723c */ /* 0x040fe20000001890 */
[----:B------:R-:W1:Y:S04]  /*9ff0*/  LDSM.16.MT88.4 R8, [R185+0x17000] ;  /* 0x01700000b908783b */ /* 0x000e680000004200 */
[----:B------:R-:W-:Y:S01]  /*a000*/  LDSM.16.MT88.4 R144, [R188+0x11800] ;  /* 0x01180000bc90783b */ /* 0x000fe20000004200 */
[C---:B--2---:R-:W-:Y:S06]  /*a010*/  HMMA.16816.F32 R120, R4.reuse, R12, R120 ;  /* 0x0000000c0478723c */ /* 0x044fec0000001878 */
[C---:B------:R-:W-:Y:S01]  /*a020*/  HMMA.16816.F32 R124, R4.reuse, R14, R124 ;  /* 0x0000000e047c723c */ /* 0x040fe2000000187c */
[----:B------:R-:W2:Y:S05]  /*a030*/  LDSM.16.MT88.4 R12, [R186+0x17000] ;  /* 0x01700000ba0c783b */ /* 0x000eaa0000004200 */
[C---:B-1----:R-:W-:Y:S06]  /*a040*/  HMMA.16816.F32 R180, R4.reuse, R8, R180 ;  /* 0x0000000804b4723c */ /* 0x042fec00000018b4 */
[C---:B------:R-:W-:Y:S01]  /*a050*/  HMMA.16816.F32 R216, R4.reuse, R10, R216 ;  /* 0x0000000a04d8723c */ /* 0x040fe200000018d8 */
[----:B------:R-:W1:Y:S05]  /*a060*/  LDSM.16.MT88.4 R8, [R188+0x17000] ;  /* 0x01700000bc08783b */ /* 0x000e6a0000004200 */
[C---:B--2---:R-:W-:Y:S06]  /*a070*/  HMMA.16816.F32 R232, R4.reuse, R12, R116 ;  /* 0x0000000c04e8723c */ /* 0x044fec0000001874 */
[C---:B------:R-:W-:Y:S01]  /*a080*/  HMMA.16816.F32 R224, R4.reuse, R14, R80 ;  /* 0x0000000e04e0723c */ /* 0x040fe20000001850 */
[----:B------:R-:W-:Y:S05]  /*a090*/  LDSM.16.MT88.4 R80, [R186+0x15800] ;  /* 0x01580000ba50783b */ /* 0x000fea0000004200 */
[C---:B-1----:R-:W-:Y:S01]  /*a0a0*/  HMMA.16816.F32 R116, R4.reuse, R8, R56 ;  /* 0x000000080474723c */ /* 0x042fe20000001838 */
[----:B------:R-:W-:Y:S05]  /*a0b0*/  LDSM.16.MT88.4 R56, [R188+0x13800] ;  /* 0x01380000bc38783b */ /* 0x000fea0000004200 */
[----:B------:R-:W-:Y:S01]  /*a0c0*/  HMMA.16816.F32 R12, R4, R10, R48 ;  /* 0x0000000a040c723c */ /* 0x000fe20000001830 */
[----:B------:R-:W1:Y:S04]  /*a0d0*/  LDSM.16.MT88.4 R8, [R187+0x17000] ;  /* 0x01700000bb08783b */ /* 0x000e680000004200 */
[----:B------:R-:W-:Y:S01]  /*a0e0*/  LDSM.16.MT88.4 R48, [R186+0x13800] ;  /* 0x01380000ba30783b */ /* 0x000fe20000004200 */
[C---:B------:R-:W-:Y:S06]  /*a0f0*/  HMMA.16816.F32 R148, R128.reuse, R144, R148 ;  /* 0x000000908094723c */ /* 0x040fec0000001894 */
[----:B------:R-:W-:Y:S01]  /*a100*/  HMMA.16816.F32 R144, R128, R146, R40 ;  /* 0x000000928090723c */ /* 0x000fe20000001828 */
[----:B------:R-:W2:Y:S05]  /*a110*/  LDSM.16.MT88.4 R40, [R185+0x13800] ;  /* 0x01380000b928783b */ /* 0x000eaa0000004200 */
[----:B-1----:R-:W-:Y:S07]  /*a120*/  HMMA.16816.F32 R28, R4, R8, R28 ;  /* 0x00000008041c723c */ /* 0x002fee000000181c */
[----:B------:R-:W-:-:S02]  /*a130*/  IMAD.MOV.U32 R9, RZ, RZ, R138 ;  /* 0x000000ffff097224 */ /* 0x000fc400078e008a */
[----:B------:R-:W-:Y:S02]  /*a140*/  IMAD.MOV.U32 R8, RZ, RZ, R137 ;  /* 0x000000ffff087224 */ /* 0x000fe400078e0089 */
[----:B------:R-:W1:Y:S01]  /*a150*/  LDSM.16.MT88.4 R136, [R187+0x11800] ;  /* 0x01180000bb88783b */ /* 0x000e620000004200 */
[C---:B------:R-:W-:Y:S06]  /*a160*/  HMMA.16816.F32 R156, R128.reuse, R152, R156 ;  /* 0x00000098809c723c */ /* 0x040fec000000189c */
[C---:B------:R-:W-:Y:S06]  /*a170*/  HMMA.16816.F32 R152, R128.reuse, R154, R36 ;  /* 0x0000009a8098723c */ /* 0x040fec0000001824 */
[C---:B--2---:R-:W-:Y:S06]  /*a180*/  HMMA.16816.F32 R36, R128.reuse, R40, R52 ;  /* 0x000000288024723c */ /* 0x044fec0000001834 */
[C---:B------:R-:W-:Y:S01]  /*a190*/  HMMA.16816.F32 R52, R128.reuse, R56, R72 ;  /* 0x000000388034723c */ /* 0x040fe20000001848 */
[----:B------:R-:W2:Y:S05]  /*a1a0*/  LDSM.16.MT88.4 R72, [R185+0x15800] ;  /* 0x01580000b948783b */ /* 0x000eaa0000004200 */
[C---:B-1----:R-:W-:Y:S06]  /*a1b0*/  HMMA.16816.F32 R140, R128.reuse, R136, R140 ;  /* 0x00000088808c723c */ /* 0x042fec000000188c */
        /* <DEDUP_REMOVED lines=8> */
[C---:B-1----:R-:W-:Y:S06]  /*a240*/  HMMA.16816.F32 R60, R128.reuse, R64, R84 ;  /* 0x00000040803c723c */ /* 0x042fec0000001854 */
[----:B------:R-:W-:Y:S01]  /*a250*/  HMMA.16816.F32 R64, R128, R66, R88 ;  /* 0x000000428040723c */ /* 0x000fe20000001858 */
[----:B------:R-:W1:Y:S05]  /*a260*/  LDSM.16.MT88.4 R88, [R188+0x15800] ;  /* 0x01580000bc58783b */ /* 0x000e6a0000004200 */
[----:B------:R-:W-:Y:S01]  /*a270*/  HMMA.16816.F32 R20, R4, R10, R20 ;  /* 0x0000000a0414723c */ /* 0x000fe20000001814 */
[----:B------:R-:W4:Y:S05]  /*a280*/  LDSM.16.MT88.4 R4, [R187+0x17800] ;  /* 0x01780000bb04783b */ /* 0x000f2a0000004200 */
[C---:B------:R-:W-:Y:S06]  /*a290*/  HMMA.16816.F32 R56, R128.reuse, R58, R76 ;  /* 0x0000003a8038723c */ /* 0x040fec000000184c */
[C---:B------:R-:W-:Y:S06]  /*a2a0*/  HMMA.16816.F32 R76, R128.reuse, R80, R100 ;  /* 0x00000050804c723c */ /* 0x040fec0000001864 */
[C---:B------:R-:W-:Y:S01]  /*a2b0*/  HMMA.16816.F32 R80, R128.reuse, R82, R104 ;  /* 0x000000528050723c */ /* 0x040fe20000001868 */
[----:B------:R-:W3:Y:S05]  /*a2c0*/  LDSM.16.MT88.4 R104, [R185+0x17800] ;  /* 0x01780000b968783b */ /* 0x000eea0000004200 */
[C---:B--2---:R-:W-:Y:S01]  /*a2d0*/  HMMA.16816.F32 R92, R128.reuse, R96, R120 ;  /* 0x00000060805c723c */ /* 0x044fe20000001878 */
[----:B------:R-:W-:Y:S05]  /*a2e0*/  LDSM.16.MT88.4 R120, [R188+0x17800] ;  /* 0x01780000bc78783b */ /* 0x000fea0000004200 */
[C---:B-1----:R-:W-:Y:S06]  /*a2f0*/  HMMA.16816.F32 R84, R128.reuse, R88, R108 ;  /* 0x000000588054723c */ /* 0x042fec000000186c */
[----:B------:R-:W-:Y:S01]  /*a300*/  HMMA.16816.F32 R88, R128, R90, R112 ;  /* 0x0000005a8058723c */ /* 0x000fe20000001870 */
[----:B------:R-:W1:Y:S01]  /*a310*/  LDSM.16.MT88.4 R112, [R186+0x17800] ;  /* 0x01780000ba70783b */ /* 0x000e620000004200 */
[----:B------:R-:W-:-:S03]  /*a320*/  FADD.FTZ R0, R0, R240 ;  /* 0x000000f000007221 */ /* 0x000fc60000010000 */
[----:B------:R2:W-:Y:S01]  /*a330*/  STG.E.U16 desc[UR28][R24.64+0x10], R239 ;  /* 0x000010ef18007986 */ /* 0x0005e2000c10151c */
[C---:B------:R-:W-:Y:S03]  /*a340*/  HMMA.16816.F32 R96, R128.reuse, R98, R124 ;  /* 0x000000628060723c */ /* 0x040fe6000000187c */
[----:B------:R2:W-:Y:S03]  /*a350*/  STG.E.U16 desc[UR28][R24.64+0x12], R238 ;  /* 0x000012ee18007986 */ /* 0x0005e6000c10151c */
[----:B----4-:R-:W-:Y:S01]  /*a360*/  HMMA.16816.F32 R124, R128, R4, R28 ;  /* 0x00000004807c723c */ /* 0x010fe2000000181c */
[----:B------:R2:W-:Y:S04]  /*a370*/  STG.E.U16 desc[UR28][R32.64+0x10], R237 ;  /* 0x000010ed20007986 */ /* 0x0005e8000c10151c */
[----:B------:R2:W-:Y:S02]  /*a380*/  STG.E.U16 desc[UR28][R32.64+0x12], R236 ;  /* 0x000012ec20007986 */ /* 0x0005e4000c10151c */
[----:B------:R-:W-:-:S02]  /*a390*/  FADD.FTZ R4, R8, R241 ;  /* 0x000000f108047221 */ /* 0x000fc40000010000 */
[----:B------:R2:W-:Y:S01]  /*a3a0*/  STG.E.U16 desc[UR28][R24.64+0x20], R231 ;  /* 0x000020e718007986 */ /* 0x0005e2000c10151c */
[----:B------:R-:W-:-:S03]  /*a3b0*/  FADD.FTZ R0, R9, R0 ;  /* 0x0000000009007221 */ /* 0x000fc60000010000 */
[----:B------:R2:W-:Y:S01]  /*a3c0*/  STG.E.U16 desc[UR28][R24.64+0x22], R230 ;  /* 0x000022e618007986 */ /* 0x0005e2000c10151c */
[----:B------:R-:W-:-:S03]  /*a3d0*/  FADD.FTZ R4, R244, R4 ;  /* 0x00000004f4047221 */ /* 0x000fc60000010000 */
[----:B------:R2:W-:Y:S04]  /*a3e0*/  STG.E.U16 desc[UR28][R32.64+0x20], R229 ;  /* 0x000020e520007986 */ /* 0x0005e8000c10151c */
[----:B------:R2:W-:Y:S04]  /*a3f0*/  STG.E.U16 desc[UR28][R32.64+0x22], R215 ;  /* 0x000022d720007986 */ /* 0x0005e8000c10151c */
[----:B------:R2:W-:Y:S04]  /*a400*/  STG.E.U16 desc[UR28][R24.64+0x30], R228 ;  /* 0x000030e418007986 */ /* 0x0005e8000c10151c */
[----:B------:R2:W-:Y:S04]  /*a410*/  STG.E.U16 desc[UR28][R24.64+0x32], R214 ;  /* 0x000032d618007986 */ /* 0x0005e8000c10151c */
[----:B------:R2:W-:Y:S04]  /*a420*/  STG.E.U16 desc[UR28][R32.64+0x30], R192 ;  /* 0x000030c020007986 */ /* 0x0005e8000c10151c */
        /* <DEDUP_REMOVED lines=29> */
[----:B------:R-:W-:-:S05]  /*a600*/  FADD.FTZ R0, R243, R0 ;  /* 0x00000000f3007221 */ /* 0x000fca0000010000 */
[C---:B------:R-:W-:Y:S06]  /*a610*/  HMMA.16816.F32 R104, R128.reuse, R106, R216 ;  /* 0x0000006a8068723c */ /* 0x040fec00000018d8 */
[----:B-1----:R-:W-:Y:S01]  /*a620*/  HMMA.16816.F32 R108, R128, R112, R232 ;  /* 0x00000070806c723c */ /* 0x002fe200000018e8 */
[----:B------:R-:W-:Y:S01]  /*a630*/  IADD3 R216, P1, R24, -0x80, RZ ;  /* 0xffffff8018d87810 */ /* 0x000fe20007f3e0ff */
[----:B------:R-:W-:-:S04]  /*a640*/  FADD.FTZ R218, R35, R4 ;  /* 0x0000000423da7221 */ /* 0x000fc80000010000 */
[----:B------:R-:W-:Y:S01]  /*a650*/  HMMA.16816.F32 R116, R128, R120, R116 ;  /* 0x000000788074723c */ /* 0x000fe20000001874 */
[----:B------:R-:W-:Y:S01]  /*a660*/  FADD.FTZ R232, R242, R0 ;  /* 0x00000000f2e87221 */ /* 0x000fe20000010000 */
[----:B------:R-:W-:-:S04]  /*a670*/  FADD.FTZ R218, R252, R218 ;  /* 0x000000dafcda7221 */ /* 0x000fc80000010000 */
[----:B------:R-:W-:Y:S01]  /*a680*/  HMMA.16816.F32 R160, R128, R162, R16 ;  /* 0x000000a280a0723c */ /* 0x000fe20000001810 */
[----:B------:R-:W-:-:S05]  /*a690*/  IADD3.X R217, R25, -0x1, RZ, P1, !PT ;  /* 0xffffffff19d97810 */ /* 0x000fca0000ffe4ff */
[C---:B------:R-:W-:Y:S06]  /*a6a0*/  HMMA.16816.F32 R112, R128.reuse, R114, R224 ;  /* 0x000000728070723c */ /* 0x040fec00000018e0 */
[C---:B------:R-:W-:Y:S06]  /*a6b0*/  HMMA.16816.F32 R120, R128.reuse, R122, R12 ;  /* 0x0000007a8078723c */ /* 0x040fec000000180c */
[----:B------:R-:W-:Y:S01]  /*a6c0*/  HMMA.16816.F32 R128, R128, R6, R20 ;  /* 0x000000068080723c */ /* 0x000fe20000001814 */
[----:B------:R-:W-:-:S08]  /*a6d0*/  NOP ;  /* 0x0000000000007918 */ /* 0x000fd00000000000 */
[----:B--2---:R-:W-:-:S15]  /*a6e0*/  @!P0 BRA `(.L_x_1318) ;  /* 0x0000007c00d88947 */ /* 0x004fde0003800000 */
        /* <DEDUP_REMOVED lines=11> */
[----:B------:R-:W1:Y:S02]  /*a7a0*/  S2R R219, SR_TID.X ;  /* 0x0000000000db7919 */ /* 0x000e640000002100 */
[----:B-1----:R-:W-:-:S04]  /*a7b0*/  SHF.R.S32.HI R0, RZ, 0x1f, R4 ;  /* 0x0000001fff007819 */ /* 0x002fc80000011404 */
[----:B------:R-:W-:Y:S01]  /*a7c0*/  LEA.HI R0, R0, R4, RZ, 0x3 ;  /* 0x0000000400007211 */ /* 0x000fe200078f18ff */
[----:B------:R-:W-:-:S03]  /*a7d0*/  IMAD.SHL.U32 R219, R219, 0x2, RZ ;  /* 0x00000002dbdb7824 */ /* 0x000fc600078e00ff */
[----:B------:R-:W-:Y:S02]  /*a7e0*/  LOP3.LUT R0, R0, 0xfffffff8, RZ, 0xc0, !PT ;  /* 0xfffffff800007812 */ /* 0x000fe400078ec0ff */
[----:B------:R-:W-:-:S03]  /*a7f0*/  LOP3.LUT R219, R219, 0x6, RZ, 0xc0, !PT ;  /* 0x00000006dbdb7812 */ /* 0x000fc600078ec0ff */
        /* <DEDUP_REMOVED lines=40> */
[----:B------:R-:W-:Y:S02]  /*aa80*/  @P4 STS.128 [R213+0x14000], RZ ;  /* 0x014000ffd5004388 */ /* 0x000fe40000000c00 */
[----:B------:R-:W2:Y:S01]  /*aa90*/  @!P3 LDC.64 R22, c[0x0][0x220] ;  /* 0x00008800ff16bb82 */ /* 0x000ea20000000a00 */
[C---:B-1----:R-:W-:Y:S01]  /*aaa0*/  @!P3 LEA R10, P0, R4.reuse, R10, 0x1 ;  /* 0x0000000a040ab211 */ /* 0x042fe200078008ff */
[----:B------:R-:W-:Y:S01]  /*aab0*/  @!PT LDS RZ, [RZ] ;  /* 0x00000000fffff984 */ /* 0x000fe20000000800 */
[----:B------:R-:W-:Y:S01]  /*aac0*/  @!PT LDS RZ, [RZ] ;  /* 0x00000000fffff984 */ /* 0x000fe20000000800 */
[----:B------:R-:W-:Y:S01]  /*aad0*/  @!PT LDS RZ, [RZ] ;  /* 0x00000000fffff984 */ /* 0x000fe20000000800 */
[----:B------:R2:W-:Y:S03]  /*aae0*/  @!P4 LDGSTS.E.BYPASS.LTC128B.128 [R213+0x14000], desc[UR28][R12.64+0x100] ;  /* 0x140001000cd5cfae */ /* 0x0005e6000b901d5c */
[----:B------:R-:W-:Y:S01]  /*aaf0*/  @!P3 LEA.HI.X R11, R4, R11, R0, 0x1, P0 ;  /* 0x0000000b040bb211 */ /* 0x000fe200000f0c00 */
[----:B------:R-:W-:Y:S01]  /*ab00*/  @P3 STS.128 [R213+0x16000], RZ ;  /* 0x016000ffd5003388 */ /* 0x000fe20000000c00 */
[----:B------:R-:W-:Y:S01]  /*ab10*/  IADD3.X R4, R0, UR27, RZ, P1, !PT ;  /* 0x0000001b00047c10 */ /* 0x000fe20008ffe4ff */
[----:B------:R-:W1:Y:S01]  /*ab20*/  @!P5 LDC.64 R18, c[0x0][0x220] ;  /* 0x00008800ff12db82 */ /* 0x000e620000000a00 */
[C---:B----4-:R-:W-:Y:S01]  /*ab30*/  @!P6 LEA R6, P0, R5.reuse, R14, 0x1 ;  /* 0x0000000e0506e211 */ /* 0x050fe200078008ff */
[----:B------:R-:W-:Y:S01]  /*ab40*/  @!PT LDS RZ, [RZ] ;  /* 0x00000000fffff984 */ /* 0x000fe20000000800 */
[----:B------:R-:W-:Y:S01]  /*ab50*/  @!PT LDS RZ, [RZ] ;  /* 0x00000000fffff984 */ /* 0x000fe20000000800 */
[----:B------:R-:W-:Y:S01]  /*ab60*/  @!PT LDS RZ, [RZ] ;  /* 0x00000000fffff984 */ /* 0x000fe20000000800 */
[----:B------:R4:W-:Y:S01]  /*ab70*/  @!P3 LDGSTS.E.BYPASS.LTC128B.128 [R213+0x16000], desc[UR28][R10.64+0x180] ;  /* 0x160001800ad5bfae */ /* 0x0009e2000b901d5c */
[----:B------:R-:W-:-:S02]  /*ab80*/  IADD3 R0, P1, R5, UR39, RZ ;  /* 0x0000002705007c10 */ /* 0x000fc4000ff3e0ff */
[C---:B------:R-:W-:Y:S01]  /*ab90*/  @!P6 LEA.HI.X R7, R5.reuse, R15, R4, 0x1, P0 ;  /* 0x0000000f0507e211 */ /* 0x040fe200000f0c04 */
[----:B------:R-:W-:Y:S02]  /*aba0*/  @P6 STS.128 [R213+0x10800], RZ ;  /* 0x010800ffd5006388 */ /* 0x000fe40000000c00 */
[----:B------:R-:W1:Y:S02]  /*abb0*/  @!P3 LDC.64 R28, c[0x0][0x220] ;  /* 0x00008800ff1cbb82 */ /* 0x000e640000000a00 */
[----:B------:R-:W-:Y:S01]  /*abc0*/  @!PT LDS RZ, [RZ] ;  /* 0x00000000fffff984 */ /* 0x000fe20000000800 */
[----:B------:R-:W-:Y:S01]  /*abd0*/  @!PT LDS RZ, [RZ] ;  /* 0x00000000fffff984 */ /* 0x000fe20000000800 */
[----:B------:R-:W-:Y:S01]  /*abe0*/  @!PT LDS RZ, [RZ] ;  /* 0x00000000fffff984 */ /* 0x000fe20000000800 */
[----:B------:R4:W-:Y:S01]  /*abf0*/  @!P6 LDGSTS.E.BYPASS.LTC128B.128 [R213+0x10800], desc[UR28][R6.64] ;  /* 0x1080000006d5efae */ /* 0x0009e2000b901d5c */
[----:B---3--:R-:W-:-:S03]  /*ac00*/  @!P5 LEA R8, P0, R5, R16, 0x1 ;  /* 0x000000100508d211 */ /* 0x008fc600078008ff */
[----:B------:R-:W-:Y:S01]  /*ac10*/  @P5 STS.128 [R213+0x12800], RZ ;  /* 0x012800ffd5005388 */ /* 0x000fe20000000c00 */
[C-C-:B------:R-:W-:Y:S02]  /*ac20*/  @!P5 LEA.HI.X R9, R5.reuse, R17, R4.reuse, 0x1, P0 ;  /* 0x000000110509d211 */ /* 0x140fe400000f0c04 */
[----:B------:R-:W3:Y:S01]  /*ac30*/  @!P4 LDC.64 R16, c[0x0][0x220] ;  /* 0x00008800ff10cb82 */ /* 0x000ee20000000a00 */
[C---:B--2---:R-:W-:Y:S02]  /*ac40*/  @!P4 LEA R12, P0, R5.reuse, R26, 0x1 ;  /* 0x0000001a050cc211 */ /* 0x044fe400078008ff */
[----:B------:R-:W-:Y:S01]  /*ac50*/  @!PT LDS RZ, [RZ] ;  /* 0x00000000fffff984 */ /* 0x000fe20000000800 */
[----:B------:R-:W-:Y:S01]  /*ac60*/  @!PT LDS RZ, [RZ] ;  /* 0x00000000fffff984 */ /* 0x000fe20000000800 */
[----:B------:R-:W-:Y:S01]  /*ac70*/  @!PT LDS RZ, [RZ] ;  /* 0x00000000fffff984 */ /* 0x000fe20000000800 */
[----:B------:R1:W-:Y:S02]  /*ac80*/  @!P5 LDGSTS.E.BYPASS.LTC128B.128 [R213+0x12800], desc[UR28][R8.64+0x80] ;  /* 0x1280008008d5dfae */ /* 0x0003e4000b901d5c */
[C---:B------:R-:W-:Y:S02]  /*ac90*/  @!P4 LEA.HI.X R13, R5.reuse, R27, R4, 0x1, P0 ;  /* 0x0000001b050dc211 */ /* 0x040fe400000f0c04 */
[----:B------:R-:W-:Y:S01]  /*aca0*/  @P4 STS.128 [R213+0x14800], RZ ;  /* 0x014800ffd5004388 */ /* 0x000fe20000000c00 */
[----:B------:R-:W2:Y:S01]  /*acb0*/  @!P3 LDC.64 R26, c[0x0][0x220] ;  /* 0x00008800ff1abb82 */ /* 0x000ea20000000a00 */
[----:B----4-:R-:W-:-:S02]  /*acc0*/  @!P3 LEA R10, P0, R5, R22, 0x1 ;  /* 0x00000016050ab211 */ /* 0x010fc400078008ff */
[----:B------:R-:W-:Y:S01]  /*acd0*/  @!PT LDS RZ, [RZ] ;  /* 0x00000000fffff984 */ /* 0x000fe20000000800 */
[----:B------:R-:W-:Y:S01]  /*ace0*/  @!PT LDS RZ, [RZ] ;  /* 0x00000000fffff984 */ /* 0x000fe20000000800 */
[----:B------:R-:W-:Y:S01]  /*acf0*/  @!PT LDS RZ, [RZ] ;  /* 0x00000000fffff984 */ /* 0x000fe20000000800 */
[----:B------:R-:W-:Y:S02]  /*ad00*/  @!P4 LDGSTS.E.BYPASS.LTC128B.128 [R213+0x14800], desc[UR28][R12.64+0x100] ;  /* 0x148001000cd5cfae */ /* 0x000fe4000b901d5c */
[----:B------:R-:W-:Y:S02]  /*ad10*/  @!P3 LEA.HI.X R11, R5, R23, R4, 0x1, P0 ;  /* 0x00000017050bb211 */ /* 0x000fe400000f0c04 */
[----:B------:R-:W-:Y:S01]  /*ad20*/  @P3 STS.128 [R213+0x16800], RZ ;  /* 0x016800ffd5003388 */ /* 0x000fe20000000c00 */
[----:B------:R-:W4:Y:S01]  /*ad30*/  @!P4 LDC.64 R22, c[0x0][0x220] ;  /* 0x00008800ff16cb82 */ /* 0x000f220000000a00 */
[----:B------:R-:W-:Y:S02]  /*ad40*/  IADD3.X R6, R4, UR27, RZ, P1, !PT ;  /* 0x0000001b04067c10 */ /* 0x000fe40008ffe4ff */
[----:B------:R-:W-:Y:S01]  /*ad50*/  @!PT LDS RZ, [RZ] ;  /* 0x00000000fffff984 */ /* 0x000fe20000000800 */
[----:B------:R-:W-:Y:S01]  /*ad60*/  @!PT LDS RZ, [RZ] ;  /* 0x00000000fffff984 */ /* 0x000fe20000000800 */
[----:B------:R-:W-:Y:S01]  /*ad70*/  @!PT LDS RZ, [RZ] ;  /* 0x00000000fffff984 */ /* 0x000fe20000000800 */
[----:B------:R3:W-:Y:S01]  /*ad80*/  @!P3 LDGSTS.E.BYPASS.LTC128B.128 [R213+0x16800], desc[UR28][R10.64+0x180] ;  /* 0x168001800ad5bfae */ /* 0x0007e2000b901d5c */
[----:B------:R-:W-:-:S03]  /*ad90*/  @!P6 LEA R14, P1, R0, R20, 0x1 ;  /* 0x00000014000ee211 */ /* 0x000fc600078208ff */
[----:B------:R-:W-:Y:S01]  /*ada0*/  @P6 STS.128 [R213+0x11000], RZ ;  /* 0x011000ffd5006388 */ /* 0x000fe20000000c00 */
[C-C-:B------:R-:W-:Y:S02]  /*adb0*/  @!P6 LEA.HI.X R15, R0.reuse, R21, R6.reuse, 0x1, P1 ;  /* 0x00000015000fe211 */ /* 0x140fe400008f0c06 */
[----:B------:R-:W4:Y:S01]  /*adc0*/  @!P5 LDC.64 R20, c[0x0][0x220] ;  /* 0x00008800ff14db82 */ /* 0x000f220000000a00 */
[C---:B------:R-:W-:Y:S02]  /*add0*/  IADD3 R4, P1, R0.reuse, UR39, RZ ;  /* 0x0000002700047c10 */ /* 0x040fe4000ff3e0ff */
[----:B------:R-:W-:Y:S01]  /*ade0*/  @!PT LDS RZ, [RZ] ;  /* 0x00000000fffff984 */ /* 0x000fe20000000800 */
[----:B------:R-:W-:Y:S01]  /*adf0*/  @!PT LDS RZ, [RZ] ;  /* 0x00000000fffff984 */ /* 0x000fe20000000800 */
[----:B------:R-:W-:Y:S01]  /*ae00*/  @!PT LDS RZ, [RZ] ;  /* 0x00000000fffff984 */ /* 0x000fe20000000800 */
[----:B------:R2:W-:Y:S01]  /*ae10*/  @!P6 LDGSTS.E.BYPASS.LTC128B.128 [R213+0x11000], desc[UR28][R14.64] ;  /* 0x110000000ed5efae */ /* 0x0005e2000b901d5c */
[----:B-1----:R-:W-:Y:S02]  /*ae20*/  @!P5 LEA R8, P0, R0, R18, 0x1 ;  /* 0x000000120008d211 */ /* 0x002fe400078008ff */
[----:B------:R-:W-:Y:S01]  /*ae30*/  IADD3.X R5, R6, UR27, RZ, P1, !PT ;  /* 0x0000001b06057c10 */ /* 0x000fe20008ffe4ff */
[----:B------:R-:W-:Y:S01]  /*ae40*/  @P5 STS.128 [R213+0x13000], RZ ;  /* 0x013000ffd5005388 */ /* 0x000fe20000000c00 */
[----:B------:R-:W-:-:S05]  /*ae50*/  @!P5 LEA.HI.X R9, R0, R19, R6, 0x1, P0 ;  /* 0x000000130009d211 */ /* 0x000fca00000f0c06 */
[----:B------:R-:W-:Y:S01]  /*ae60*/  @!PT LDS RZ, [RZ] ;  /* 0x00000000fffff984 */ /* 0x000fe20000000800 */
[----:B------:R-:W-:Y:S01]  /*ae70*/  @!PT LDS RZ, [RZ] ;  /* 0x00000000fffff984 */ /* 0x000fe20000000800 */
[----:B------:R-:W-:Y:S01]  /*ae80*/  @!PT LDS RZ, [RZ] ;  /* 0x00000000fffff984 */ /* 0x000fe20000000800 */
[----:B------:R4:W-:Y:S04]  /*ae90*/  @!P5 LDGSTS.E.BYPASS.LTC128B.128 [R213+0x13000], desc[UR28][R8.64+0x80] ;  /* 0x1300008008d5dfae */ /* 0x0009e8000b901d5c */
[----:B------:R-:W-:Y:S01]  /*aea0*/  @P4 STS.128 [R213+0x15000], RZ ;  /* 0x015000ffd5004388 */ /* 0x000fe20000000c00 */
[----:B---3--:R-:W-:-:S04]  /*aeb0*/  @!P4 LEA R10, P0, R0, R16, 0x1 ;  /* 0x00000010000ac211 */ /* 0x008fc800078008ff */
[C---:B------:R-:W-:Y:S02]  /*aec0*/  @!P4 LEA.HI.X R11, R0.reuse, R17, R6, 0x1, P0 ;  /* 0x00000011000bc211 */ /* 0x040fe400000f0c06 */
[----:B------:R-:W-:-:S03]  /*aed0*/  @!P3 LEA R12, P0, R0, R28, 0x1 ;  /* 0x0000001c000cb211 */ /* 0x000fc600078008ff */
[----:B------:R-:W-:Y:S01]  /*aee0*/  @!PT LDS RZ, [RZ] ;  /* 0x00000000fffff984 */ /* 0x000fe20000000800 */
[----:B------:R-:W-:Y:S01]  /*aef0*/  @!PT LDS RZ, [RZ] ;  /* 0x00000000fffff984 */ /* 0x000fe20000000800 */
[----:B------:R-:W-:Y:S01]  /*af00*/  @!PT LDS RZ, [RZ] ;  /* 0x00000000fffff984 */ /* 0x000fe20000000800 */
[----:B------:R1:W-:Y:S01]  /*af10*/  @!P4 LDGSTS.E.BYPASS.LTC128B.128 [R213+0x15000], desc[UR28][R10.64+0x100] ;  /* 0x150001000ad5cfae */ /* 0x0003e2000b901d5c */
[----:B--2---:R-:W-:Y:S02]  /*af20*/  @!P6 LEA R14, P1, R4, R30, 0x1 ;  /* 0x0000001e040ee211 */ /* 0x004fe400078208ff */
[----:B------:R-:W-:Y:S01]  /*af30*/  @!P3 LEA.HI.X R13, R0, R29, R6, 0x1, P0 ;  /* 0x0000001d000db211 */ /* 0x000fe200000f0c06 */
[----:B------:R-:W-:Y:S01]  /*af40*/  @P3 STS.128 [R213+0x17000], RZ ;  /* 0x017000ffd5003388 */ /* 0x000fe20000000c00 */
[C---:B------:R-:W-:Y:S01]  /*af50*/  @!P6 LEA.HI.X R15, R4.reuse, R31, R5, 0x1, P1 ;  /* 0x0000001f040fe211 */ /* 0x040fe200008f0c05 */
[----:B------:R-:W-:Y:S01]  /*af60*/  IMAD.U32 R0, RZ, RZ, UR34 ;  /* 0x00000022ff007e24 */ /* 0x000fe2000f8e00ff */
[----:B------:R-:W-:Y:S01]  /*af70*/  @!P3 LEA R6, P0, R4, R26, 0x1 ;  /* 0x0000001a0406b211 */ /* 0x000fe200078008ff */
[----:B------:R-:W-:Y:S01]  /*af80*/  @!PT LDS RZ, [RZ] ;  /* 0x00000000fffff984 */ /* 0x000fe20000000800 */
[----:B------:R-:W-:Y:S01]  /*af90*/  @!PT LDS RZ, [RZ] ;  /* 0x00000000fffff984 */ /* 0x000fe20000000800 */
[----:B------:R-:W-:Y:S01]  /*afa0*/  @!PT LDS RZ, [RZ] ;  /* 0x00000000fffff984 */ /* 0x000fe20000000800 */
[----:B------:R-:W-:Y:S02]  /*afb0*/  @!P3 LDGSTS.E.BYPASS.LTC128B.128 [R213+0x17000], desc[UR28][R12.64+0x180] ;  /* 0x170001800cd5bfae */ /* 0x000fe4000b901d5c */
[----:B------:R-:W-:Y:S01]  /*afc0*/  IMAD R0, R0, 0x40, R219 ;  /* 0x0000004000007824 */ /* 0x000fe200078e02db */
[C---:B----4-:R-:W-:Y:S01]  /*afd0*/  @!P4 LEA R8, P1, R4.reuse, R22, 0x1 ;  /* 0x000000160408c211 */ /* 0x050fe200078208ff */
[----:B------:R-:W-:Y:S01]  /*afe0*/  @P6 STS.128 [R213+0x11800], RZ ;  /* 0x011800ffd5006388 */ /* 0x000fe20000000c00 */
[----:B------:R-:W-:-:S02]  /*aff0*/  @!P3 LEA.HI.X R7, R4, R27, R5, 0x1, P0 ;  /* 0x0000001b0407b211 */ /* 0x000fc400000f0c05 */
[----:B------:R-:W-:Y:S01]  /*b000*/  @!P4 LEA.HI.X R9, R4, R23, R5, 0x1, P1 ;  /* 0x000000170409c211 */ /* 0x000fe200008f0c05 */
[----:B------:R-:W-:Y:S01]  /*b010*/  @!PT LDS RZ, [RZ] ;  /* 0x00000000fffff984 */ /* 0x000fe20000000800 */
[----:B------:R-:W-:Y:S01]  /*b020*/  @!PT LDS RZ, [RZ] ;  /* 0x00000000fffff984 */ /* 0x000fe20000000800 */
[----:B------:R-:W-:Y:S01]  /*b030*/  @!PT LDS RZ, [RZ] ;  /* 0x00000000fffff984 */ /* 0x000fe20000000800 */
[----:B------:R2:W-:Y:S01]  /*b040*/  @!P6 LDGSTS.E.BYPASS.LTC128B.128 [R213+0x11800], desc[UR28][R14.64] ;  /* 0x118000000ed5efae */ /* 0x0005e2000b901d5c */
[----:B------:R-:W-:-:S03]  /*b050*/  ISETP.GE.AND P0, PT, R0, R223, PT ;  /* 0x000000df0000720c */ /* 0x000fc60003f06270 */
[----:B------:R-:W-:Y:S01]  /*b060*/  @P5 STS.128 [R213+0x13800], RZ ;  /* 0x013800ffd5005388 */ /* 0x000fe20000000c00 */
[----:B------:R-:W-:Y:S02]  /*b070*/  ISETP.LT.OR P0, PT, R0, R221, P0 ;  /* 0x000000dd0000720c */ /* 0x000fe40000701670 */
[----:B-1----:R-:W-:-:S04]  /*b080*/  @!P5 LEA R10, P2, R4, R20, 0x1 ;  /* 0x00000014040ad211 */ /* 0x002fc800078408ff */
[----:B------:R-:W-:Y:S02]  /*b090*/  @!P5 LEA.HI.X R11, R4, R21, R5, 0x1, P2 ;  /* 0x00000015040bd211 */ /* 0x000fe400010f0c05 */
[----:B------:R-:W-:-:S03]  /*b0a0*/  ISETP.GE.AND P2, PT, R0, R222, PT ;  /* 0x000000de0000720c */ /* 0x000fc60003f46270 */
[----:B------:R-:W-:Y:S01]  /*b0b0*/  @!PT LDS RZ, [RZ] ;  /* 0x00000000fffff984 */ /* 0x000fe20000000800 */
[----:B------:R-:W-:Y:S01]  /*b0c0*/  @!PT LDS RZ, [RZ] ;  /* 0x00000000fffff984 */ /* 0x000fe20000000800 */
[----:B------:R-:W-:Y:S01]  /*b0d0*/  @!PT LDS RZ, [RZ] ;  /* 0x00000000fffff984 */ /* 0x000fe20000000800 */
[----:B------:R-:W-:Y:S01]  /*b0e0*/  @!P5 LDGSTS.E.BYPASS.LTC128B.128 [R213+0x13800], desc[UR28][R10.64+0x80] ;  /* 0x138000800ad5dfae */ /* 0x000fe2000b901d5c */
[----:B------:R-:W-:-:S03]  /*b0f0*/  ISETP.LT.OR P2, PT, R0, R220, P2 ;  /* 0x000000dc0000720c */ /* 0x000fc60001741670 */
        /* <DEDUP_REMOVED lines=10> */
[----:B-----5:R-:W-:Y:S04]  /*b1a0*/  LDSM.16.M88.4 R20, [R184+0x8000] ;  /* 0x00800000b814783b */ /* 0x020fe80000000200 */
[----:B------:R-:W-:Y:S04]  /*b1b0*/  LDSM.16.M88.4 R16, [R184+0x8800] ;  /* 0x00880000b810783b */ /* 0x000fe80000000200 */
[----:B--2---:R-:W-:Y:S04]  /*b1c0*/  LDSM.16.M88.4 R12, [R184+0x9000] ;  /* 0x00900000b80c783b */ /* 0x004fe80000000200 */
[----:B------:R-:W-:Y:S04]  /*b1d0*/  LDSM.16.M88.4 R168, [R184+0x9800] ;  /* 0x00980000b8a8783b */ /* 0x000fe80000000200 */
[----:B-1----:R-:W-:Y:S04]  /*b1e0*/  LDSM.16.M88.4 R8, [R194] ;  /* 0x00000000c208783b */ /* 0x002fe80000000200 */
        /* <DEDUP_REMOVED lines=15> */
[----:B------:R-:W1:Y:S04]  /*b2e0*/  LDSM.16.M88.4 R4, [R196] ;  /* 0x00000000c404783b */ /* 0x000e680000000200 */
[----:B------:R-:W1:Y:S01]  /*b2f0*/  LDSM.16.M88.4 R168, [R190+0x8800] ;  /* 0x00880000bea8783b */ /* 0x000e620000000200 */
[C---:B------:R-:W-:Y:S06]  /*b300*/  HMMA.16816.F32 R180, R8.reuse, R228, R180 ;  /* 0x000000e408b4723c */ /* 0x040fec00000018b4 */
[C---:B------:R-:W-:Y:S06]  /*b310*/  HMMA.16816.F32 R224, R8.reuse, R230, R224 ;  /* 0x000000e608e0723c */ /* 0x040fec00000018e0 */
[C---:B--2---:R-:W-:Y:S06]  /*b320*/  HMMA.16816.F32 R240, R8.reuse, R32, R176 ;  /* 0x0000002008f0723c */ /* 0x044fec00000018b0 */
[C---:B------:R-:W-:Y:S01]  /*b330*/  HMMA.16816.F32 R228, R8.reuse, R34, R172 ;  /* 0x0000002208e4723c */ /* 0x040fe200000018ac */
[----:B------:R-:W-:Y:S05]  /*b340*/  LDSM.16.M88.4 R32, [R189] ;  /* 0x00000000bd20783b */ /* 0x000fea0000000200 */
[C---:B---3--:R-:W-:Y:S06]  /*b350*/  HMMA.16816.F32 R176, R8.reuse, R28, R132 ;  /* 0x0000001c08b0723c */ /* 0x048fec0000001884 */
[C---:B------:R-:W-:Y:S01]  /*b360*/  HMMA.16816.F32 R172, R8.reuse, R30, R20 ;  /* 0x0000001e08ac723c */ /* 0x040fe20000001814 */
[----:B------:R-:W2:Y:S04]  /*b370*/  LDSM.16.M88.4 R28, [R190+0x9000] ;  /* 0x00900000be1c783b */ /* 0x000ea80000000200 */
[----:B------:R-:W3:Y:S01]  /*b380*/  LDSM.16.M88.4 R20, [R190+0x9800] ;  /* 0x00980000be14783b */ /* 0x000ee20000000200 */
[C---:B----4-:R-:W-:Y:S06]  /*b390*/  HMMA.16816.F32 R132, R8.reuse, R236, R16 ;  /* 0x000000ec0884723c */ /* 0x050fec0000001810 */
[----:B------:R-:W-:Y:S01]  /*b3a0*/  HMMA.16816.F32 R16, R8, R238, R12 ;  /* 0x000000ee0810723c */ /* 0x000fe2000000180c */
[----:B------:R-:W4:Y:S05]  /*b3b0*/  LDSM.16.M88.4 R8, [R195] ;  /* 0x00000000c308783b */ /* 0x000f2a0000000200 */
[C---:B-1----:R-:W-:Y:S06]  /*b3c0*/  HMMA.16816.F32 R12, R4.reuse, R244, R180 ;  /* 0x000000f4040c723c */ /* 0x042fec00000018b4 */
        /* <DEDUP_REMOVED lines=8> */
[C---:B---3--:R-:W-:Y:S01]  /*b450*/  HMMA.16816.F32 R228, R4.reuse, R20, R132 ;  /* 0x0000001404e4723c */ /* 0x048fe20000001884 */
[----:B------:R-:W3:Y:S05]  /*b460*/  LDSM.16.M88.4 R132, [R189+0x1800] ;  /* 0x00180000bd84783b */ /* 0x000eea0000000200 */
[----:B------:R-:W-:Y:S01]  /*b470*/  HMMA.16816.F32 R172, R4, R22, R16 ;  /* 0x0000001604ac723c */ /* 0x000fe20000001810 */
[----:B------:R-:W3:Y:S05]  /*b480*/  LDSM.16.M88.4 R4, [R193+0x2000] ;  /* 0x00200000c104783b */ /* 0x000eea0000000200 */
[C---:B----4-:R-:W-:Y:S06]  /*b490*/  HMMA.16816.F32 R20, R8.reuse, R32, R12 ;  /* 0x000000200814723c */ /* 0x050fec000000180c */
[C---:B------:R-:W-:Y:S01]  /*b4a0*/  HMMA.16816.F32 R16, R8.reuse, R34, R180 ;  /* 0x000000220810723c */ /* 0x040fe200000018b4 */
[----:B------:R-:W4:Y:S04]  /*b4b0*/  LDSM.16.M88.4 R32, [R184+0xa800] ;  /* 0x00a80000b820783b */ /* 0x000f280000000200 */
[----:B------:R-:W4:Y:S01]  /*b4c0*/  LDSM.16.M88.4 R180, [R184+0xb000] ;  /* 0x00b00000b8b4783b */ /* 0x000f220000000200 */
[C---:B-1----:R-:W-:Y:S06]  /*b4d0*/  HMMA.16816.F32 R12, R8.reuse, R244, R224 ;  /* 0x000000f4080c723c */ /* 0x042fec00000018e0 */
[C---:B------:R-:W-:Y:S06]  /*b4e0*/  HMMA.16816.F32 R168, R8.reuse, R246, R168 ;  /* 0x000000f608a8723c */ /* 0x040fec00000018a8 */
[C---:B--2---:R-:W-:Y:S06]  /*b4f0*/  HMMA.16816.F32 R240, R8.reuse, R176, R240 ;  /* 0x000000b008f0723c */ /* 0x044fec00000018f0 */
[C---:B------:R-:W-:Y:S06]  /*b500*/  HMMA.16816.F32 R236, R8.reuse, R178, R236 ;  /* 0x000000b208ec723c */ /* 0x040fec00000018ec */
[C---:B---3--:R-:W-:Y:S06]  /*b510*/  HMMA.16816.F32 R224, R8.reuse, R134, R172 ;  /* 0x0000008608e0723c */ /* 0x048fec00000018ac */
[----:B------:R-:W-:Y:S01]  /*b520*/  HMMA.16816.F32 R228, R8, R132, R228 ;  /* 0x0000008408e4723c */ /* 0x000fe200000018e4 */
[----:B------:R-:W-:Y:S05]  /*b530*/  LDSM.16.M88.4 R8, [R194+0x2000] ;  /* 0x00200000c208783b */ /* 0x000fea0000000200 */
[C---:B------:R-:W-:Y:S01]  /*b540*/  HMMA.16816.F32 R176, R4.reuse, R28, R20 ;  /* 0x0000001c04b0723c */ /* 0x040fe20000001814 */
[----:B------:R-:W1:Y:S05]  /*b550*/  LDSM.16.M88.4 R20, [R208] ;  /* 0x00000000d014783b */ /* 0x000e6a0000000200 */
[C---:B------:R-:W-:Y:S01]  /*b560*/  HMMA.16816.F32 R172, R4.reuse, R30, R16 ;  /* 0x0000001e04ac723c */ /* 0x040fe20000001810 */
[----:B------:R-:W2:Y:S05]  /*b570*/  LDSM.16.M88.4 R28, [R209] ;  /* 0x00000000d11c783b */ /* 0x000eaa0000000200 */
[C---:B----4-:R-:W-:Y:S06]  /*b580*/  HMMA.16816.F32 R16, R4.reuse, R32, R12 ;  /* 0x000000200410723c */ /* 0x050fec000000180c */
[C---:B------:R-:W-:Y:S01]  /*b590*/  HMMA.16816.F32 R12, R4.reuse, R34, R168 ;  /* 0x00000022040c723c */ /* 0x040fe200000018a8 */
[----:B------:R-:W3:Y:S04]  /*b5a0*/  LDSM.16.M88.4 R32, [R184+0xb800] ;  /* 0x00b80000b820783b */ /* 0x000ee80000000200 */
[----:B------:R-:W4:Y:S01]  /*b5b0*/  LDSM.16.M88.4 R168, [R207] ;  /* 0x00000000cfa8783b */ /* 0x000f220000000200 */
[C---:B------:R-:W-:Y:S06]  /*b5c0*/  HMMA.16816.F32 R132, R4.reuse, R180, R240 ;  /* 0x000000b40484723c */ /* 0x040fec00000018f0 */
[----:B------:R-:W-:-:S12]  /*b5d0*/  HMMA.16816.F32 R240, R4, R182, R236 ;  /* 0x000000b604f0723c */ /* 0x000fd800000018ec */
[C---:B-1----:R-:W-:Y:S06]  /*b5e0*/  HMMA.16816.F32 R12, R8.reuse, R22, R12 ;  /* 0x00000016080c723c */ /* 0x042fec000000180c */
[----:B--2---:R-:W-:Y:S01]  /*b5f0*/  HMMA.16816.F32 R180, R8, R30, R172 ;  /* 0x0000001e08b4723c */ /* 0x004fe200000018ac */
[----:B------:R-:W1:Y:S05]  /*b600*/  LDSM.16.M88.4 R172, [R206] ;  /* 0x00000000ceac783b */ /* 0x000e6a0000000200 */
[----:B---3--:R-:W-:Y:S06]  /*b610*/  HMMA.16816.F32 R244, R4, R32, R228 ;  /* 0x0000002004f4723c */ /* 0x008fec00000018e4 */
[----:B------:R-:W-:Y:S06]  /*b620*/  HMMA.16816.F32 R228, R8, R28, R176 ;  /* 0x0000001c08e4723c */ /* 0x000fec00000018b0 */
[----:B------:R-:W-:Y:S01]  /*b630*/  HMMA.16816.F32 R236, R4, R34, R224 ;  /* 0x0000002204ec723c */ /* 0x000fe200000018e0 */
[----:B------:R-:W-:Y:S04]  /*b640*/  LDSM.16.M88.4 R4, [R196+0x2000] ;  /* 0x00200000c404783b */ /* 0x000fe80000000200 */
[----:B------:R-:W-:Y:S01]  /*b650*/  LDSM.16.M88.4 R224, [R190+0xb800] ;  /* 0x00b80000bee0783b */ /* 0x000fe20000000200 */
[C---:B------:R-:W-:Y:S03]  /*b660*/  HMMA.16816.F32 R176, R8.reuse, R20, R16 ;  /* 0x0000001408b0723c */ /* 0x040fe60000001810 */
[----:B------:R-:W2:Y:S03]  /*b670*/  LDSM.16.M88.4 R16, [R190+0xa800] ;  /* 0x00a80000be10783b */ /* 0x000ea60000000200 */
[C---:B----4-:R-:W-:Y:S01]  /*b680*/  HMMA.16816.F32 R32, R8.reuse, R168, R132 ;  /* 0x000000a80820723c */ /* 0x050fe20000001884 */
[----:B------:R-:W3:Y:S04]  /*b690*/  LDSM.16.M88.4 R20, [R190+0xa000] ;  /* 0x00a00000be14783b */ /* 0x000ee80000000200 */
[----:B------:R-:W4:Y:S01]  /*b6a0*/  LDSM.16.M88.4 R132, [R190+0xb000] ;  /* 0x00b00000be84783b */ /* 0x000f220000000200 */
[C---:B------:R-:W-:Y:S06]  /*b6b0*/  HMMA.16816.F32 R28, R8.reuse, R170, R240 ;  /* 0x000000aa081c723c */ /* 0x040fec00000018f0 */
[C---:B-1----:R-:W-:Y:S06]  /*b6c0*/  HMMA.16816.F32 R168, R8.reuse, R172, R244 ;  /* 0x000000ac08a8723c */ /* 0x042fec00000018f4 */
[----:B------:R-:W-:Y:S01]  /*b6d0*/  HMMA.16816.F32 R172, R8, R174, R236 ;  /* 0x000000ae08ac723c */ /* 0x000fe200000018ec */
[----:B------:R-:W-:Y:S05]  /*b6e0*/  LDSM.16.M88.4 R8, [R195+0x2000] ;  /* 0x00200000c308783b */ /* 0x000fea0000000200 */
[C---:B--2---:R-:W-:Y:S06]  /*b6f0*/  HMMA.16816.F32 R236, R4.reuse, R16, R176 ;  /* 0x0000001004ec723c */ /* 0x044fec00000018b0 */
[C---:B---3--:R-:W-:Y:S01]  /*b700*/  HMMA.16816.F32 R240, R4.reuse, R22, R180 ;  /* 0x0000001604f0723c */ /* 0x048fe200000018b4 */
[----:B------:R-:W1:Y:S05]  /*b710*/  LDSM.16.M88.4 R180, [R189+0x2000] ;  /* 0x00200000bdb4783b */ /* 0x000e6a0000000200 */
[C---:B----4-:R-:W-:Y:S06]  /*b720*/  HMMA.16816.F32 R176, R4.reuse, R132, R32 ;  /* 0x0000008404b0723c */ /* 0x050fec0000001820 */
[C---:B------:R-:W-:Y:S01]  /*b730*/  HMMA.16816.F32 R32, R4.reuse, R224, R168 ;  /* 0x000000e00420723c */ /* 0x040fe200000018a8 */
[----:B------:R-:W2:Y:S05]  /*b740*/  LDSM.16.M88.4 R168, [R189+0x2800] ;  /* 0x00280000bda8783b */ /* 0x000eaa0000000200 */
[C---:B------:R-:W-:Y:S01]  /*b750*/  HMMA.16816.F32 R132, R4.reuse, R134, R28 ;  /* 0x000000860484723c */ /* 0x040fe2000000181c */
[----:B------:R-:W3:Y:S05]  /*b760*/  LDSM.16.M88.4 R28, [R189+0x3000] ;  /* 0x00300000bd1c783b */ /* 0x000eea0000000200 */
[C---:B------:R-:W-:Y:S01]  /*b770*/  HMMA.16816.F32 R244, R4.reuse, R20, R228 ;  /* 0x0000001404f4723c */ /* 0x040fe200000018e4 */
[----:B------:R-:W4:Y:S05]  /*b780*/  LDSM.16.M88.4 R20, [R189+0x3800] ;  /* 0x00380000bd14783b */ /* 0x000f2a0000000200 */
[C---:B------:R-:W-:Y:S06]  /*b790*/  HMMA.16816.F32 R228, R4.reuse, R18, R12 ;  /* 0x0000001204e4723c */ /* 0x040fec000000180c */
[----:B------:R-:W-:Y:S01]  /*b7a0*/  HMMA.16816.F32 R16, R4, R226, R172 ;  /* 0x000000e20410723c */ /* 0x000fe200000018ac */
[----:B------:R-:W-:Y:S04]  /*b7b0*/  LDSM.16.M88.4 R4, [R193+0x4000] ;  /* 0x00400000c104783b */ /* 0x000fe80000000200 */
[----:B------:R-:W4:Y:S01]  /*b7c0*/  LDSM.16.M88.4 R172, [R184+0xc000] ;  /* 0x00c00000b8ac783b */ /* 0x000f220000000200 */
        /* <DEDUP_REMOVED lines=9> */
[C---:B----4-:R-:W-:Y:S01]  /*b860*/  HMMA.16816.F32 R176, R8.reuse, R20, R32 ;  /* 0x0000001408b0723c */ /* 0x050fe20000001820 */
[----:B------:R-:W3:Y:S05]  /*b870*/  LDSM.16.M88.4 R32, [R184+0xd000] ;  /* 0x00d00000b820783b */ /* 0x000eea0000000200 */
[----:B------:R-:W-:Y:S01]  /*b880*/  HMMA.16816.F32 R132, R8, R22, R16 ;  /* 0x000000160884723c */ /* 0x000fe20000001810 */
[----:B------:R-:W-:Y:S04]  /*b890*/  LDSM.16.M88.4 R8, [R194+0x4000] ;  /* 0x00400000c208783b */ /* 0x000fe80000000200 */
[----:B------:R-:W4:Y:S01]  /*b8a0*/  LDSM.16.M88.4 R20, [R205] ;  /* 0x00000000cd14783b */ /* 0x000f220000000200 */
[C---:B------:R-:W-:Y:S06]  /*b8b0*/  HMMA.16816.F32 R16, R4.reuse, R172, R12 ;  /* 0x000000ac0410723c */ /* 0x040fec000000180c */
[C---:B------:R-:W-:Y:S06]  /*b8c0*/  HMMA.16816.F32 R12, R4.reuse, R174, R224 ;  /* 0x000000ae040c723c */ /* 0x040fec00000018e0 */
[C---:B-1----:R-:W-:Y:S06]  /*b8d0*/  HMMA.16816.F32 R172, R4.reuse, R168, R240 ;  /* 0x000000a804ac723c */ /* 0x042fec00000018f0 */
[C---:B------:R-:W-:Y:S01]  /*b8e0*/  HMMA.16816.F32 R240, R4.reuse, R170, R236 ;  /* 0x000000aa04f0723c */ /* 0x040fe200000018ec */
[----:B------:R-:W-:Y:S05]  /*b8f0*/  LDSM.16.M88.4 R168, [R202] ;  /* 0x00000000caa8783b */ /* 0x000fea0000000200 */
[C---:B--2---:R-:W-:Y:S06]  /*b900*/  HMMA.16816.F32 R224, R4.reuse, R28, R176 ;  /* 0x0000001c04e0723c */ /* 0x044fec00000018b0 */
[C---:B---3--:R-:W-:Y:S06]  /*b910*/  HMMA.16816.F32 R236, R4.reuse, R32, R228 ;  /* 0x0000002004ec723c */ /* 0x048fec00000018e4 */
[C---:B------:R-:W-:Y:S01]  /*b920*/  HMMA.16816.F32 R228, R4.reuse, R34, R180 ;  /* 0x0000002204e4723c */ /* 0x040fe200000018b4 */
[----:B------:R-:W1:Y:S04]  /*b930*/  LDSM.16.M88.4 R180, [R203] ;  /* 0x00000000cbb4783b */ /* 0x000e680000000200 */
[----:B------:R-:W-:Y:S01]  /*b940*/  LDSM.16.M88.4 R32, [R190+0xc000] ;  /* 0x00c00000be20783b */ /* 0x000fe20000000200 */
[----:B------:R-:W-:Y:S03]  /*b950*/  HMMA.16816.F32 R176, R4, R30, R132 ;  /* 0x0000001e04b0723c */ /* 0x000fe60000001884 */
[----:B------:R-:W2:Y:S03]  /*b960*/  LDSM.16.M88.4 R4, [R196+0x4000] ;  /* 0x00400000c404783b */ /* 0x000ea60000000200 */
[C---:B----4-:R-:W-:Y:S01]  /*b970*/  HMMA.16816.F32 R132, R8.reuse, R20, R16 ;  /* 0x000000140884723c */ /* 0x050fe20000001810 */
[----:B------:R-:W3:Y:S05]  /*b980*/  LDSM.16.M88.4 R28, [R190+0xc800] ;  /* 0x00c80000be1c783b */ /* 0x000eea0000000200 */
[C---:B------:R-:W-:Y:S06]  /*b990*/  HMMA.16816.F32 R20, R8.reuse, R22, R12 ;  /* 0x000000160814723c */ /* 0x040fec000000180c */
[C---:B------:R-:W-:Y:S06]  /*b9a0*/  HMMA.16816.F32 R16, R8.reuse, R244, R172 ;  /* 0x000000f40810723c */ /* 0x040fec00000018ac */
[C---:B------:R-:W-:Y:S06]  /*b9b0*/  HMMA.16816.F32 R12, R8.reuse, R246, R240 ;  /* 0x000000f6080c723c */ /* 0x040fec00000018f0 */
[C---:B-1----:R-:W-:Y:S06]  /*b9c0*/  HMMA.16816.F32 R236, R8.reuse, R180, R236 ;  /* 0x000000b408ec723c */ /* 0x042fec00000018ec */
[----:B------:R-:W-:Y:S06]  /*b9d0*/  HMMA.16816.F32 R244, R8, R182, R228 ;  /* 0x000000b608f4723c */ /* 0x000fec00000018e4 */
[----:B--2---:R-:W-:Y:S06]  /*b9e0*/  HMMA.16816.F32 R172, R4, R32, R132 ;  /* 0x0000002004ac723c */ /* 0x004fec0000001884 */
[C---:B------:R-:W-:Y:S01]  /*b9f0*/  HMMA.16816.F32 R228, R8.reuse, R168, R224 ;  /* 0x000000a808e4723c */ /* 0x040fe200000018e0 */
[----:B------:R-:W-:Y:S05]  /*ba00*/  LDSM.16.M88.4 R224, [R189+0x5000] ;  /* 0x00500000bde0783b */ /* 0x000fea0000000200 */
[----:B------:R-:W-:Y:S01]  /*ba10*/  HMMA.16816.F32 R180, R8, R170, R176 ;  /* 0x000000aa08b4723c */ /* 0x000fe200000018b0 */
[----:B------:R-:W1:Y:S04]  /*ba20*/  LDSM.16.M88.4 R176, [R190+0xd000] ;  /* 0x00d00000beb0783b */ /* 0x000e680000000200 */
[----:B------:R-:W-:Y:S01]  /*ba30*/  LDSM.16.M88.4 R8, [R195+0x4000] ;  /* 0x00400000c308783b */ /* 0x000fe20000000200 */
[C---:B---3--:R-:W-:Y:S03]  /*ba40*/  HMMA.16816.F32 R132, R4.reuse, R28, R16 ;  /* 0x0000001c0484723c */ /* 0x048fe60000001810 */
[----:B------:R-:W-:Y:S03]  /*ba50*/  LDSM.16.M88.4 R16, [R189+0x4800] ;  /* 0x00480000bd10783b */ /* 0x000fe60000000200 */
[C---:B------:R-:W-:Y:S01]  /*ba60*/  HMMA.16816.F32 R12, R4.reuse, R30, R12 ;  /* 0x0000001e040c723c */ /* 0x040fe2000000180c */
[----:B------:R-:W2:Y:S05]  /*ba70*/  LDSM.16.M88.4 R28, [R190+0xd800] ;  /* 0x00d80000be1c783b */ /* 0x000eaa0000000200 */
[C---:B------:R-:W-:Y:S01]  /*ba80*/  HMMA.16816.F32 R168, R4.reuse, R34, R20 ;  /* 0x0000002204a8723c */ /* 0x040fe20000001814 */
[----:B------:R-:W3:Y:S05]  /*ba90*/  LDSM.16.M88.4 R20, [R189+0x4000] ;  /* 0x00400000bd14783b */ /* 0x000eea0000000200 */
[C---:B-1----:R-:W-:Y:S06]  /*baa0*/  HMMA.16816.F32 R32, R4.reuse, R176, R236 ;  /* 0x000000b00420723c */ /* 0x042fec00000018ec */
[C---:B------:R-:W-:Y:S06]  /*bab0*/  HMMA.16816.F32 R244, R4.reuse, R178, R244 ;  /* 0x000000b204f4723c */ /* 0x040fec00000018f4 */
[----:B--2---:R-:W-:Y:S06]  /*bac0*/  HMMA.16816.F32 R240, R4, R30, R180 ;  /* 0x0000001e04f0723c */ /* 0x004fec00000018b4 */
[----:B---3--:R-:W-:Y:S01]  /*bad0*/  HMMA.16816.F32 R180, R8, R22, R168 ;  /* 0x0000001608b4723c */ /* 0x008fe200000018a8 */
[----:B------:R-:W1:Y:S05]  /*bae0*/  LDSM.16.M88.4 R168, [R189+0x5800] ;  /* 0x00580000bda8783b */ /* 0x000e6a0000000200 */
[----:B------:R-:W-:Y:S01]  /*baf0*/  HMMA.16816.F32 R248, R4, R28, R228 ;  /* 0x0000001c04f8723c */ /* 0x000fe200000018e4 */
[----:B------:R-:W-:Y:S04]  /*bb00*/  LDSM.16.M88.4 R4, [R193+0x6000] ;  /* 0x00600000c104783b */ /* 0x000fe80000000200 */
[----:B------:R-:W-:Y:S01]  /*bb10*/  LDSM.16.M88.4 R228, [R184+0xf800] ;  /* 0x00f80000b8e4783b */ /* 0x000fe20000000200 */
[C---:B------:R-:W-:Y:S03]  /*bb20*/  HMMA.16816.F32 R236, R8.reuse, R20, R172 ;  /* 0x0000001408ec723c */ /* 0x040fe600000018ac */
[----:B------:R-:W2:Y:S03]  /*bb30*/  LDSM.16.M88.4 R20, [R184+0xe000] ;  /* 0x00e00000b814783b */ /* 0x000ea60000000200 */
[C---:B------:R-:W-:Y:S01]  /*bb40*/  HMMA.16816.F32 R176, R8.reuse, R16, R132 ;  /* 0x0000001008b0723c */ /* 0x040fe20000001884 */
[----:B------:R-:W-:Y:S05]  /*bb50*/  LDSM.16.M88.4 R132, [R184+0xf000] ;  /* 0x00f00000b884783b */ /* 0x000fea0000000200 */
[C---:B------:R-:W-:Y:S01]  /*bb60*/  HMMA.16816.F32 R12, R8.reuse, R18, R12 ;  /* 0x00000012080c723c */ /* 0x040fe2000000180c */
[----:B------:R-:W3:Y:S05]  /*bb70*/  LDSM.16.M88.4 R16, [R184+0xe800] ;  /* 0x00e80000b810783b */ /* 0x000eea0000000200 */
[C---:B------:R-:W-:Y:S06]  /*bb80*/  HMMA.16816.F32 R32, R8.reuse, R224, R32 ;  /* 0x000000e00820723c */ /* 0x040fec0000001820 */
[C---:B------:R-:W-:Y:S06]  /*bb90*/  HMMA.16816.F32 R28, R8.reuse, R226, R244 ;  /* 0x000000e2081c723c */ /* 0x040fec00000018f4 */
[C---:B-1----:R-:W-:Y:S06]  /*bba0*/  HMMA.16816.F32 R172, R8.reuse, R168, R248 ;  /* 0x000000a808ac723c */ /* 0x042fec00000018f8 */
[----:B------:R-:W-:Y:S01]  /*bbb0*/  HMMA.16816.F32 R168, R8, R170, R240 ;  /* 0x000000aa08a8723c */ /* 0x000fe200000018f0 */
[----:B------:R-:W-:Y:S05]  /*bbc0*/  LDSM.16.M88.4 R8, [R194+0x6000] ;  /* 0x00600000c208783b */ /* 0x000fea0000000200 */
[C---:B--2---:R-:W-:Y:S01]  /*bbd0*/  HMMA.16816.F32 R240, R4.reuse, R22, R180 ;  /* 0x0000001604f0723c */ /* 0x044fe200000018b4 */
[----:B------:R-:W1:Y:S05]  /*bbe0*/  LDSM.16.M88.4 R180, [R201] ;  /* 0x00000000c9b4783b */ /* 0x000e6a0000000200 */
[C---:B------:R-:W-:Y:S01]  /*bbf0*/  HMMA.16816.F32 R244, R4.reuse, R20, R236 ;  /* 0x0000001404f4723c */ /* 0x040fe200000018ec */
[----:B------:R-:W2:Y:S05]  /*bc00*/  LDSM.16.M88.4 R20, [R199] ;  /* 0x00000000c714783b */ /* 0x000eaa0000000200 */
[C---:B---3--:R-:W-:Y:S06]  /*bc10*/  HMMA.16816.F32 R236, R4.reuse, R16, R176 ;  /* 0x0000001004ec723c */ /* 0x048fec00000018b0 */
[C---:B------:R-:W-:Y:S06]  /*bc20*/  HMMA.16816.F32 R176, R4.reuse, R132, R32 ;  /* 0x0000008404b0723c */ /* 0x040fec0000001820 */
[C---:B------:R-:W-:Y:S01]  /*bc30*/  HMMA.16816.F32 R32, R4.reuse, R134, R28 ;  /* 0x000000860420723c */ /* 0x040fe2000000181c */
[----:B------:R-:W3:Y:S05]  /*bc40*/  LDSM.16.M88.4 R132, [R200] ;  /* 0x00000000c884783b */ /* 0x000eea0000000200 */
[C---:B------:R-:W-:Y:S01]  /*bc50*/  HMMA.16816.F32 R224, R4.reuse, R18, R12 ;  /* 0x0000001204e0723c */ /* 0x040fe2000000180c */
[----:B------:R-:W4:Y:S05]  /*bc60*/  LDSM.16.M88.4 R16, [R198] ;  /* 0x00000000c610783b */ /* 0x000f2a0000000200 */
[C---:B------:R-:W-:Y:S01]  /*bc70*/  HMMA.16816.F32 R28, R4.reuse, R228, R172 ;  /* 0x000000e4041c723c */ /* 0x040fe200000018ac */
[----:B------:R-:W-:Y:S05]  /*bc80*/  LDSM.16.M88.4 R172, [R190+0xe000] ;  /* 0x00e00000beac783b */ /* 0x000fea0000000200 */
[----:B------:R-:W-:Y:S01]  /*bc90*/  HMMA.16816.F32 R12, R4, R230, R168 ;  /* 0x000000e6040c723c */ /* 0x000fe200000018a8 */
[----:B------:R-:W4:Y:S05]  /*bca0*/  LDSM.16.M88.4 R4, [R196+0x6000] ;  /* 0x00600000c404783b */ /* 0x000f2a0000000200 */
[C---:B-1----:R-:W-:Y:S06]  /*bcb0*/  HMMA.16816.F32 R168, R8.reuse, R180, R244 ;  /* 0x000000b408a8723c */ /* 0x042fec00000018f4 */
[C---:B------:R-:W-:Y:S06]  /*bcc0*/  HMMA.16816.F32 R240, R8.reuse, R182, R240 ;  /* 0x000000b608f0723c */ /* 0x040fec00000018f0 */
[C---:B--2---:R-:W-:Y:S01]  /*bcd0*/  HMMA.16816.F32 R228, R8.reuse, R22, R32 ;  /* 0x0000001608e4723c */ /* 0x044fe20000001820 */
[----:B------:R-:W1:Y:S05]  /*bce0*/  LDSM.16.M88.4 R32, [R190+0xe800] ;  /* 0x00e80000be20783b */ /* 0x000e6a0000000200 */
[C---:B---3--:R-:W-:Y:S06]  /*bcf0*/  HMMA.16816.F32 R180, R8.reuse, R134, R224 ;  /* 0x0000008608b4723c */ /* 0x048fec00000018e0 */
[C---:B------:R-:W-:Y:S01]  /*bd00*/  HMMA.16816.F32 R244, R8.reuse, R132, R236 ;  /* 0x0000008408f4723c */ /* 0x040fe200000018ec */
[----:B------:R-:W-:Y:S05]  /*bd10*/  LDSM.16.M88.4 R132, [R189+0x6000] ;  /* 0x00600000bd84783b */ /* 0x000fea0000000200 */
[C---:B----4-:R-:W-:Y:S01]  /*bd20*/  HMMA.16816.F32 R224, R8.reuse, R16, R28 ;  /* 0x0000001008e0723c */ /* 0x050fe2000000181c */
[----:B------:R-:W2:Y:S05]  /*bd30*/  LDSM.16.M88.4 R28, [R190+0xf000] ;  /* 0x00f00000be1c783b */ /* 0x000eaa0000000200 */
[C---:B------:R-:W-:Y:S01]  /*bd40*/  HMMA.16816.F32 R236, R8.reuse, R20, R176 ;  /* 0x0000001408ec723c */ /* 0x040fe200000018b0 */
[----:B------:R-:W3:Y:S04]  /*bd50*/  LDSM.16.M88.4 R20, [R190+0xf800] ;  /* 0x00f80000be14783b */ /* 0x000ee80000000200 */
[----:B------:R-:W-:Y:S01]  /*bd60*/  LDSM.16.M88.4 R176, [R189+0x6800] ;  /* 0x00680000bdb0783b */ /* 0x000fe20000000200 */
[----:B------:R-:W-:Y:S03]  /*bd70*/  HMMA.16816.F32 R16, R8, R18, R12 ;  /* 0x000000120810723c */ /* 0x000fe6000000180c */
[----:B------:R-:W4:Y:S03]  /*bd80*/  LDSM.16.M88.4 R8, [R195+0x6000] ;  /* 0x00600000c308783b */ /* 0x000f260000000200 */
[C---:B------:R-:W-:Y:S06]  /*bd90*/  HMMA.16816.F32 R12, R4.reuse, R172, R168 ;  /* 0x000000ac040c723c */ /* 0x040fec00000018a8 */
[C---:B------:R-:W-:Y:S06]  /*bda0*/  HMMA.16816.F32 R168, R4.reuse, R174, R240 ;  /* 0x000000ae04a8723c */ /* 0x040fec00000018f0 */
[C---:B-1----:R-:W-:Y:S06]  /*bdb0*/  HMMA.16816.F32 R172, R4.reuse, R32, R244 ;  /* 0x0000002004ac723c */ /* 0x042fec00000018f4 */
[C---:B------:R-:W-:Y:S06]  /*bdc0*/  HMMA.16816.F32 R180, R4.reuse, R34, R180 ;  /* 0x0000002204b4723c */ /* 0x040fec00000018b4 */
[C---:B--2---:R-:W-:Y:S06]  /*bdd0*/  HMMA.16816.F32 R236, R4.reuse, R28, R236 ;  /* 0x0000001c04ec723c */ /* 0x044fec00000018ec */
[C---:B---3--:R-:W-:Y:S06]  /*bde0*/  HMMA.16816.F32 R240, R4.reuse, R20, R224 ;  /* 0x0000001404f0723c */ /* 0x048fec00000018e0 */
[----:B------:R-:W-:Y:S01]  /*bdf0*/  HMMA.16816.F32 R224, R4, R22, R16 ;  /* 0x0000001604e0723c */ /* 0x000fe20000001810 */
[----:B------:R-:W1:Y:S05]  /*be00*/  LDSM.16.M88.4 R20, [R189+0x7000] ;  /* 0x00700000bd14783b */ /* 0x000e6a0000000200 */
[C---:B----4-:R-:W-:Y:S06]  /*be10*/  HMMA.16816.F32 R32, R8.reuse, R132, R12 ;  /* 0x000000840820723c */ /* 0x050fec000000180c */
[----:B------:R-:W-:Y:S06]  /*be20*/  HMMA.16816.F32 R12, R8, R134, R168 ;  /* 0x00000086080c723c */ /* 0x000fec00000018a8 */
[----:B------:R-:W-:Y:S06]  /*be30*/  HMMA.16816.F32 R228, R4, R30, R228 ;  /* 0x0000001e04e4723c */ /* 0x000fec00000018e4 */
[----:B------:R-:W-:Y:S01]  /*be40*/  HMMA.16816.F32 R16, R8, R176, R172 ;  /* 0x000000b00810723c */ /* 0x000fe200000018ac */
[----:B------:R-:W-:-:S02]  /*be50*/  VIADD R4, R0, 0x1 ;  /* 0x0000000100047836 */ /* 0x000fc40000000000 */
[C---:B------:R-:W-:Y:S02]  /*be60*/  VIADD R5, R0.reuse, 0x8 ;  /* 0x0000000800057836 */ /* 0x040fe40000000000 */
[----:B------:R-:W-:Y:S01]  /*be70*/  VIADD R6, R0, 0x29 ;  /* 0x0000002900067836 */ /* 0x000fe20000000000 */
[----:B------:R-:W-:Y:S01]  /*be80*/  FSEL R192, R32, -INF , !P0 ;  /* 0xff80000020c07808 */ /* 0x000fe20004000000 */
[----:B------:R-:W-:Y:S01]  /*be90*/  HMMA.16816.F32 R28, R8, R178, R180 ;  /* 0x000000b2081c723c */ /* 0x000fe200000018b4 */
[C---:B------:R-:W-:Y:S02]  /*bea0*/  ISETP.GE.AND P1, PT, R4.reuse, R223, PT ;  /* 0x000000df0400720c */ /* 0x040fe40003f26270 */
[C---:B------:R-:W-:Y:S02]  /*beb0*/  ISETP.GE.AND P0, PT, R4.reuse, R222, PT ;  /* 0x000000de0400720c */ /* 0x040fe40003f06270 */
[C---:B------:R-:W-:Y:S02]  /*bec0*/  ISETP.LT.OR P1, PT, R4.reuse, R221, P1 ;  /* 0x000000dd0400720c */ /* 0x040fe40000f21670 */
[----:B------:R-:W-:Y:S01]  /*bed0*/  ISETP.LT.OR P0, PT, R4, R220, P0 ;  /* 0x000000dc0400720c */ /* 0x000fe20000701670 */
[----:B------:R-:W-:Y:S01]  /*bee0*/  VIADD R4, R0, 0x9 ;  /* 0x0000000900047836 */ /* 0x000fe20000000000 */
[----:B------:R-:W-:-:S02]  /*bef0*/  FSEL R214, R34, -INF , !P2 ;  /* 0xff80000022d67808 */ /* 0x000fc40005000000 */
[----:B------:R-:W-:Y:S02]  /*bf00*/  FSEL R215, R33, -INF , !P1 ;  /* 0xff80000021d77808 */ /* 0x000fe40004800000 */
[CC--:B------:R-:W-:Y:S02]  /*bf10*/  ISETP.GE.AND P2, PT, R5.reuse, R223.reuse, PT ;  /* 0x000000df0500720c */ /* 0x0c0fe40003f46270 */
[----:B------:R-:W-:Y:S02]  /*bf20*/  ISETP.GE.AND P1, PT, R5, R222, PT ;  /* 0x000000de0500720c */ /* 0x000fe40003f26270 */
[----:B------:R-:W-:Y:S02]  /*bf30*/  FSEL R191, R35, -INF , !P0 ;  /* 0xff80000023bf7808 */ /* 0x000fe40004000000 */
[----:B------:R-:W-:Y:S01]  /*bf40*/  ISETP.GE.AND P0, PT, R4, R223, PT ;  /* 0x000000df0400720c */ /* 0x000fe20003f06270 */
[----:B------:R-:W2:Y:S01]  /*bf50*/  LDSM.16.M88.4 R32, [R189+0x7800] ;  /* 0x00780000bd20783b */ /* 0x000ea20000000200 */
[----:B------:R-:W-:Y:S01]  /*bf60*/  ISETP.LT.OR P2, PT, R5, R221, P2 ;  /* 0x000000dd0500720c */ /* 0x000fe20001741670 */
[----:B------:R-:W-:-:S04]  /*bf70*/  DEPBAR.LE SB0, 0x0 ;  /* 0x000080000000791a */ /* 0x000fc80000000000 */
[----:B------:R-:W-:Y:S01]  /*bf80*/  BAR.SYNC.DEFER_BLOCKING 0x0 ;  /* 0x0000000000007b1d */ /* 0x000fe20000010000 */
[----:B------:R-:W-:Y:S01]  /*bf90*/  ISETP.LT.OR P1, PT, R5, R220, P1 ;  /* 0x000000dc0500720c */ /* 0x000fe20000f21670 */
[----:B------:R-:W-:Y:S01]  /*bfa0*/  VIADD R5, R0, 0x10 ;  /* 0x0000001000057836 */ /* 0x000fe20000000000 */
[----:B------:R-:W-:Y:S02]  /*bfb0*/  ISETP.LT.OR P0, PT, R4, R221, P0 ;  /* 0x000000dd0400720c */ /* 0x000fe40000701670 */
[----:B------:R-:W-:Y:S02]  /*bfc0*/  FSEL R183, R12, -INF , !P2 ;  /* 0xff8000000cb77808 */ /* 0x000fe40005000000 */
[----:B------:R-:W-:Y:S02]  /*bfd0*/  ISETP.GE.AND P2, PT, R4, R222, PT ;  /* 0x000000de0400720c */ /* 0x000fe40003f46270 */
[----:B------:R-:W-:Y:S02]  /*bfe0*/  FSEL R182, R14, -INF , !P1 ;  /* 0xff8000000eb67808 */ /* 0x000fe40004800000 */
[----:B------:R-:W-:-:S02]  /*bff0*/  FSEL R181, R13, -INF , !P0 ;  /* 0xff8000000db57808 */ /* 0x000fc40004000000 */
[C---:B------:R-:W-:Y:S02]  /*c000*/  ISETP.GE.AND P1, PT, R5.reuse, R223, PT ;  /* 0x000000df0500720c */ /* 0x040fe40003f26270 */
[C---:B------:R-:W-:Y:S02]  /*c010*/  ISETP.GE.AND P0, PT, R5.reuse, R222, PT ;  /* 0x000000de0500720c */ /* 0x040fe40003f06270 */
[-C--:B------:R-:W-:Y:S01]  /*c020*/  ISETP.LT.OR P2, PT, R4, R220.reuse, P2 ;  /* 0x000000dc0400720c */ /* 0x080fe20001741670 */
[C---:B------:R-:W-:Y:S01]  /*c030*/  VIADD R4, R0.reuse, 0x11 ;  /* 0x0000001100047836 */ /* 0x040fe20000000000 */
[C---:B------:R-:W-:Y:S02]  /*c040*/  ISETP.LT.OR P1, PT, R5.reuse, R221, P1 ;  /* 0x000000dd0500720c */ /* 0x040fe40000f21670 */
[----:B------:R-:W-:Y:S01]  /*c050*/  ISETP.LT.OR P0, PT, R5, R220, P0 ;  /* 0x000000dc0500720c */ /* 0x000fe20000701670 */
[----:B------:R-:W-:Y:S01]  /*c060*/  VIADD R5, R0, 0x18 ;  /* 0x0000001800057836 */ /* 0x000fe20000000000 */
[----:B------:R-:W-:-:S02]  /*c070*/  FSEL R180, R15, -INF , !P2 ;  /* 0xff8000000fb47808 */ /* 0x000fc40005000000 */
[----:B------:R-:W-:Y:S01]  /*c080*/  FSEL R179, R16, -INF , !P1 ;  /* 0xff80000010b37808 */ /* 0x000fe20004800000 */
[C---:B-1----:R-:W-:Y:S01]  /*c090*/  HMMA.16816.F32 R12, R8.reuse, R20, R236 ;  /* 0x00000014080c723c */ /* 0x042fe200000018ec */
[CC--:B------:R-:W-:Y:S02]  /*c0a0*/  ISETP.GE.AND P2, PT, R4.reuse, R223.reuse, PT ;  /* 0x000000df0400720c */ /* 0x0c0fe40003f46270 */
[----:B------:R-:W-:Y:S02]  /*c0b0*/  ISETP.GE.AND P1, PT, R4, R222, PT ;  /* 0x000000de0400720c */ /* 0x000fe40003f26270 */
[----:B------:R-:W-:Y:S01]  /*c0c0*/  FSEL R178, R18, -INF , !P0 ;  /* 0xff80000012b27808 */ /* 0x000fe20004000000 */
[----:B------:R-:W-:Y:S01]  /*c0d0*/  HMMA.16816.F32 R20, R8, R22, R228 ;  /* 0x000000160814723c */ /* 0x000fe200000018e4 */
[----:B------:R-:W-:Y:S02]  /*c0e0*/  ISETP.GE.AND P0, PT, R5, R223, PT ;  /* 0x000000df0500720c */ /* 0x000fe40003f06270 */
[----:B------:R-:W-:-:S02]  /*c0f0*/  ISETP.LT.OR P2, PT, R4, R221, P2 ;  /* 0x000000dd0400720c */ /* 0x000fc40001741670 */
[----:B------:R-:W-:Y:S01]  /*c100*/  ISETP.LT.OR P1, PT, R4, R220, P1 ;  /* 0x000000dc0400720c */ /* 0x000fe20000f21670 */
[----:B------:R-:W-:Y:S01]  /*c110*/  VIADD R4, R0, 0x19 ;  /* 0x0000001900047836 */ /* 0x000fe20000000000 */
[----:B------:R-:W-:Y:S02]  /*c120*/  ISETP.LT.OR P0, PT, R5, R221, P0 ;  /* 0x000000dd0500720c */ /* 0x000fe40000701670 */
[----:B------:R-:W-:Y:S02]  /*c130*/  FSEL R176, R19, -INF , !P1 ;  /* 0xff80000013b07808 */ /* 0x000fe40004800000 */
[----:B------:R-:W-:Y:S02]  /*c140*/  FSEL R175, R28, -INF , !P0 ;  /* 0xff8000001caf7808 */ /* 0x000fe40004000000 */
[----:B------:R-:W-:Y:S02]  /*c150*/  FSEL R177, R17, -INF , !P2 ;  /* 0xff80000011b17808 */ /* 0x000fe40005000000 */
[C---:B------:R-:W-:Y:S01]  /*c160*/  ISETP.GE.AND P1, PT, R4.reuse, R223, PT ;  /* 0x000000df0400720c */ /* 0x040fe20003f26270 */
[----:B--2---:R-:W-:Y:S01]  /*c170*/  HMMA.16816.F32 R16, R8, R32, R240 ;  /* 0x000000200810723c */ /* 0x004fe200000018f0 */
[----:B------:R-:W-:-:S02]  /*c180*/  ISETP.GE.AND P0, PT, R4, R222, PT ;  /* 0x000000de0400720c */ /* 0x000fc40003f06270 */
[C---:B------:R-:W-:Y:S02]  /*c190*/  ISETP.GE.AND P2, PT, R5.reuse, R222, PT ;  /* 0x000000de0500720c */ /* 0x040fe40003f46270 */
[C---:B------:R-:W-:Y:S01]  /*c1a0*/  ISETP.LT.OR P1, PT, R4.reuse, R221, P1 ;  /* 0x000000dd0400720c */ /* 0x040fe20000f21670 */
[----:B------:R-:W-:Y:S01]  /*c1b0*/  HMMA.16816.F32 R8, R8, R34, R224 ;  /* 0x000000220808723c */ /* 0x000fe200000018e0 */
[-C--:B------:R-:W-:Y:S01]  /*c1c0*/  ISETP.LT.OR P0, PT, R4, R220.reuse, P0 ;  /* 0x000000dc0400720c */ /* 0x080fe20000701670 */
[C---:B------:R-:W-:Y:S01]  /*c1d0*/  VIADD R4, R0.reuse, 0x20 ;  /* 0x0000002000047836 */ /* 0x040fe20000000000 */
[----:B------:R-:W-:Y:S01]  /*c1e0*/  ISETP.LT.OR P2, PT, R5, R220, P2 ;  /* 0x000000dc0500720c */ /* 0x000fe20001741670 */
[----:B------:R-:W-:Y:S01]  /*c1f0*/  VIADD R5, R0, 0x21 ;  /* 0x0000002100057836 */ /* 0x000fe20000000000 */
[----:B------:R-:W-:Y:S02]  /*c200*/  FSEL R173, R29, -INF , !P1 ;  /* 0xff8000001dad7808 */ /* 0x000fe40004800000 */
[----:B------:R-:W-:-:S02]  /*c210*/  FSEL R174, R30, -INF , !P2 ;  /* 0xff8000001eae7808 */ /* 0x000fc40005000000 */
[CC--:B------:R-:W-:Y:S02]  /*c220*/  ISETP.GE.AND P2, PT, R4.reuse, R223.reuse, PT ;  /* 0x000000df0400720c */ /* 0x0c0fe40003f46270 */
[C---:B------:R-:W-:Y:S02]  /*c230*/  ISETP.GE.AND P1, PT, R4.reuse, R222, PT ;  /* 0x000000de0400720c */ /* 0x040fe40003f26270 */
[----:B------:R-:W-:Y:S02]  /*c240*/  FSEL R172, R31, -INF , !P0 ;  /* 0xff8000001fac7808 */ /* 0x000fe40004000000 */
[C---:B------:R-:W-:Y:S02]  /*c250*/  ISETP.GE.AND P0, PT, R5.reuse, R223, PT ;  /* 0x000000df0500720c */ /* 0x040fe40003f06270 */
[CC--:B------:R-:W-:Y:S02]  /*c260*/  ISETP.LT.OR P2, PT, R4.reuse, R221.reuse, P2 ;  /* 0x000000dd0400720c */ /* 0x0c0fe40001741670 */
[----:B------:R-:W-:Y:S01]  /*c270*/  ISETP.LT.OR P1, PT, R4, R220, P1 ;  /* 0x000000dc0400720c */ /* 0x000fe20000f21670 */
[----:B------:R-:W-:Y:S01]  /*c280*/  VIADD R4, R0, 0x28 ;  /* 0x0000002800047836 */ /* 0x000fe20000000000 */
[----:B------:R-:W-:-:S02]  /*c290*/  ISETP.LT.OR P0, PT, R5, R221, P0 ;  /* 0x000000dd0500720c */ /* 0x000fc40000701670 */
[----:B------:R-:W-:Y:S02]  /*c2a0*/  FSEL R33, R12, -INF , !P2 ;  /* 0xff8000000c217808 */ /* 0x000fe40005000000 */
[----:B------:R-:W-:Y:S02]  /*c2b0*/  FSEL R32, R14, -INF , !P1 ;  /* 0xff8000000e207808 */ /* 0x000fe40004800000 */
[-C--:B------:R-:W-:Y:S02]  /*c2c0*/  ISETP.GE.AND P2, PT, R5, R222.reuse, PT ;  /* 0x000000de0500720c */ /* 0x080fe40003f46270 */
[C---:B------:R-:W-:Y:S02]  /*c2d0*/  ISETP.GE.AND P1, PT, R4.reuse, R223, PT ;  /* 0x000000df0400720c */ /* 0x040fe40003f26270 */
[----:B------:R-:W-:Y:S02]  /*c2e0*/  FSEL R31, R13, -INF , !P0 ;  /* 0xff8000000d1f7808 */ /* 0x000fe40004000000 */
[----:B------:R-:W-:-:S02]  /*c2f0*/  ISETP.GE.AND P0, PT, R4, R222, PT ;  /* 0x000000de0400720c */ /* 0x000fc40003f06270 */
[-C--:B------:R-:W-:Y:S01]  /*c300*/  ISETP.LT.OR P2, PT, R5, R220.reuse, P2 ;  /* 0x000000dc0500720c */ /* 0x080fe20001741670 */
[----:B------:R-:W-:Y:S01]  /*c310*/  VIADD R5, R0, 0x30 ;  /* 0x0000003000057836 */ /* 0x000fe20000000000 */
[C---:B------:R-:W-:Y:S02]  /*c320*/  ISETP.LT.OR P1, PT, R4.reuse, R221, P1 ;  /* 0x000000dd0400720c */ /* 0x040fe40000f21670 */
[----:B------:R-:W-:Y:S01]  /*c330*/  ISETP.LT.OR P0, PT, R4, R220, P0 ;  /* 0x000000dc0400720c */ /* 0x000fe20000701670 */
[----:B------:R-:W-:Y:S01]  /*c340*/  VIADD R4, R0, 0x31 ;  /* 0x0000003100047836 */ /* 0x000fe20000000000 */
[----:B------:R-:W-:Y:S02]  /*c350*/  FSEL R30, R20, -INF , !P1 ;  /* 0xff800000141e7808 */ /* 0x000fe40004800000 */
[----:B------:R-:W-:Y:S02]  /*c360*/  ISETP.GE.AND P1, PT, R6, R222, PT ;  /* 0x000000de0600720c */ /* 0x000fe40003f26270 */
[----:B------:R-:W-:-:S02]  /*c370*/  FSEL R28, R22, -INF , !P0 ;  /* 0xff800000161c7808 */ /* 0x000fc40004000000 */
[C---:B------:R-:W-:Y:S02]  /*c380*/  ISETP.GE.AND P0, PT, R5.reuse, R223, PT ;  /* 0x000000df0500720c */ /* 0x040fe40003f06270 */
[C---:B------:R-:W-:Y:S02]  /*c390*/  ISETP.LT.OR P1, PT, R6.reuse, R220, P1 ;  /* 0x000000dc0600720c */ /* 0x040fe40000f21670 */
[----:B------:R-:W-:Y:S02]  /*c3a0*/  ISETP.LT.OR P0, PT, R5, R221, P0 ;  /* 0x000000dd0500720c */ /* 0x000fe40000701670 */
[----:B------:R-:W-:Y:S02]  /*c3b0*/  FSEL R29, R15, -INF , !P2 ;  /* 0xff8000000f1d7808 */ /* 0x000fe40005000000 */
[----:B------:R-:W-:Y:S02]  /*c3c0*/  FSEL R23, R23, -INF , !P1 ;  /* 0xff80000017177808 */ /* 0x000fe40004800000 */
[----:B------:R-:W-:-:S02]  /*c3d0*/  ISETP.GE.AND P2, PT, R6, R223, PT ;  /* 0x000000df0600720c */ /* 0x000fc40003f46270 */
[CC--:B------:R-:W-:Y:S02]  /*c3e0*/  ISETP.GE.AND P1, PT, R5.reuse, R222.reuse, PT ;  /* 0x000000de0500720c */ /* 0x0c0fe40003f26270 */
[----:B------:R-:W-:Y:S02]  /*c3f0*/  FSEL R26, R16, -INF , !P0 ;  /* 0xff800000101a7808 */ /* 0x000fe40004000000 */
[----:B------:R-:W-:Y:S02]  /*c400*/  ISETP.GE.AND P0, PT, R4, R222, PT ;  /* 0x000000de0400720c */ /* 0x000fe40003f06270 */
[----:B------:R-:W-:Y:S02]  /*c410*/  ISETP.LT.OR P2, PT, R6, R221, P2 ;  /* 0x000000dd0600720c */ /* 0x000fe40001741670 */
[-C--:B------:R-:W-:Y:S01]  /*c420*/  ISETP.LT.OR P1, PT, R5, R220.reuse, P1 ;  /* 0x000000dc0500720c */ /* 0x080fe20000f21670 */
[----:B------:R-:W-:Y:S01]  /*c430*/  VIADD R5, R0, 0x38 ;  /* 0x0000003800057836 */ /* 0x000fe20000000000 */
[----:B------:R-:W-:Y:S01]  /*c440*/  ISETP.LT.OR P0, PT, R4, R220, P0 ;  /* 0x000000dc0400720c */ /* 0x000fe20000701670 */
[----:B------:R-:W-:Y:S01]  /*c450*/  VIADD R0, R0, 0x39 ;  /* 0x0000003900007836 */ /* 0x000fe20000000000 */
[----:B------:R-:W-:-:S02]  /*c460*/  FSEL R27, R21, -INF , !P2 ;  /* 0xff800000151b7808 */ /* 0x000fc40005000000 */
[C---:B------:R-:W-:Y:S02]  /*c470*/  ISETP.GE.AND P2, PT, R4.reuse, R223, PT ;  /* 0x000000df0400720c */ /* 0x040fe40003f46270 */
[----:B------:R-:W-:Y:S02]  /*c480*/  FSEL R20, R19, -INF , !P0 ;  /* 0xff80000013147808 */ /* 0x000fe40004000000 */
[C---:B------:R-:W-:Y:S02]  /*c490*/  ISETP.GE.AND P0, PT, R5.reuse, R222, PT ;  /* 0x000000de0500720c */ /* 0x040fe40003f06270 */
[----:B------:R-:W-:Y:S02]  /*c4a0*/  ISETP.LT.OR P2, PT, R4, R221, P2 ;  /* 0x000000dd0400720c */ /* 0x000fe40001741670 */
[----:B------:R-:W-:Y:S02]  /*c4b0*/  ISETP.LT.OR P0, PT, R5, R220, P0 ;  /* 0x000000dc0500720c */ /* 0x000fe40000701670 */
[----:B------:R-:W-:-:S02]  /*c4c0*/  FSEL R21, R18, -INF , !P1 ;  /* 0xff80000012157808 */ /* 0x000fc40004800000 */
[----:B------:R-:W-:Y:S02]  /*c4d0*/  ISETP.GE.AND P1, PT, R5, R223, PT ;  /* 0x000000df0500720c */ /* 0x000fe40003f26270 */
[----:B------:R-:W-:Y:S02]  /*c4e0*/  FSEL R22, R17, -INF , !P2 ;  /* 0xff80000011167808 */ /* 0x000fe40005000000 */
[----:B------:R-:W-:Y:S02]  /*c4f0*/  FSEL R17, R10, -INF , !P0 ;  /* 0xff8000000a117808 */ /* 0x000fe40004000000 */
[----:B------:R-:W-:Y:S02]  /*c500*/  PLOP3.LUT P0, PT, PT, PT, UP0, 0x80, 0x0 ;  /* 0x000000000000781c */ /* 0x000fe40003f0f008 */
[----:B------:R-:W-:Y:S02]  /*c510*/  ISETP.LT.OR P1, PT, R5, R221, P1 ;  /* 0x000000dd0500720c */ /* 0x000fe40000f21670 */
[----:B------:R-:W-:-:S02]  /*c520*/  ISETP.GE.AND P2, PT, R0, R223, PT ;  /* 0x000000df0000720c */ /* 0x000fc40003f46270 */
[----:B------:R-:W-:Y:S02]  /*c530*/  FSEL R19, R8, -INF , !P1 ;  /* 0xff80000008137808 */ /* 0x000fe40004800000 */
[C---:B------:R-:W-:Y:S02]  /*c540*/  ISETP.GE.AND P1, PT, R0.reuse, R222, PT ;  /* 0x000000de0000720c */ /* 0x040fe40003f26270 */
[C---:B------:R-:W-:Y:S02]  /*c550*/  ISETP.LT.OR P2, PT, R0.reuse, R221, P2 ;  /* 0x000000dd0000720c */ /* 0x040fe40001741670 */
[----:B------:R-:W-:Y:S02]  /*c560*/  ISETP.LT.OR P1, PT, R0, R220, P1 ;  /* 0x000000dc0000720c */ /* 0x000fe40000f21670 */
[----:B------:R-:W-:Y:S02]  /*c570*/  FSEL R18, R9, -INF , !P2 ;  /* 0xff80000009127808 */ /* 0x000fe40005000000 */
[----:B------:R-:W-:Y:S01]  /*c580*/  FSEL R16, R11, -INF , !P1 ;  /* 0xff8000000b107808 */ /* 0x000fe20004800000 */
[----:B------:R-:W-:Y:S08]  /*c590*/  @!P0 BRA `(.L_x_1319) ;  /* 0x0000000800488947 */ /* 0x000ff00003800000 */
[----:B------:R-:W2:Y:S01]  /*c5a0*/  LDL.64 R234, [R1+0xb8] ;  /* 0x0000b80001ea7983 */ /* 0x000ea20000100a00 */
[----:B------:R-:W1:Y:S01]  /*c5b0*/  @!P6 LDC.64 R6, c[0x0][0x218] ;  /* 0x00008600ff06eb82 */ /* 0x000e620000000a00 */
[----:B------:R-:W-:Y:S01]  /*c5c0*/  UIADD3 UR19, UR19, -0x3, URZ ;  /* 0xfffffffd13137890 */ /* 0x000fe2000fffe03f */
[----:B------:R-:W-:Y:S01]  /*c5d0*/  BSSY B0, `(.L_x_1320) ;  /* 0x000008d000007945 */ /* 0x000fe20003800000 */
[----:B------:R3:W-:Y:S02]  /*c5e0*/  @P6 STS.128 [R213+0x8000], RZ ;  /* 0x008000ffd5006388 */ /* 0x0007e40000000c00 */
[----:B------:R-:W-:Y:S02]  /*c5f0*/  USHF.R.S32.HI UR4, URZ, 0x1f, UR19 ;  /* 0x0000001f3f047899 */ /* 0x000fe40008011413 */
[----:B------:R-:W-:Y:S01]  /*c600*/  UIMAD UR12, UR12, UR19, URZ ;  /* 0x000000130c0c72a4 */ /* 0x000fe2000f8e023f */
[----:B------:R-:W4:Y:S01]  /*c610*/  @!P5 LDC.64 R8, c[0x0][0x218] ;  /* 0x00008600ff08db82 */ /* 0x000f220000000a00 */
[----:B------:R-:W-:-:S02]  /*c620*/  IMAD.U32 R4, RZ, RZ, UR19 ;  /* 0x00000013ff047e24 */ /* 0x000fc4000f8e00ff */
[----:B------:R-:W-:-:S05]  /*c630*/  UIMAD UR4, UR4, UR35, UR12 ;  /* 0x00000023040472a4 */ /* 0x000fca000f8e020c */
[----:B------:R-:W5:Y:S08]  /*c640*/  @!P4 LDC.64 R10, c[0x0][0x218] ;  /* 0x00008600ff0acb82 */ /* 0x000f700000000a00 */
[----:B------:R-:W3:Y:S08]  /*c650*/  @!P3 LDC.64 R12, c[0x0][0x218] ;  /* 0x00008600ff0cbb82 */ /* 0x000ef00000000a00 */
[----:B------:R-:W3:Y:S08]  /*c660*/  @!P6 LDC.64 R14, c[0x0][0x218] ;  /* 0x00008600ff0eeb82 */ /* 0x000ef00000000a00 */
[----:B------:R-:W3:Y:S08]  /*c670*/  @!P5 LDC.64 R34, c[0x0][0x218] ;  /* 0x00008600ff22db82 */ /* 0x000ef00000000a00 */
[----:B------:R-:W3:Y:S08]  /*c680*/  @!P4 LDC.64 R134, c[0x0][0x218] ;  /* 0x00008600ff86cb82 */ /* 0x000ef00000000a00 */
[----:B------:R-:W3:Y:S08]  /*c690*/  @!P3 LDC.64 R168, c[0x0][0x218] ;  /* 0x00008600ffa8bb82 */ /* 0x000ef00000000a00 */
[----:B------:R-:W3:Y:S08]  /*c6a0*/  @!P3 LDC.64 R132, c[0x0][0x218] ;  /* 0x00008600ff84bb82 */ /* 0x000ef00000000a00 */
[----:B------:R-:W3:Y:S01]  /*c6b0*/  @!P4 LDC.64 R170, c[0x0][0x218] ;  /* 0x00008600ffaacb82 */ /* 0x000ee20000000a00 */
[----:B--2---:R-:W-:-:S04]  /*c6c0*/  IMAD.WIDE.U32 R4, R4, UR35, R234 ;  /* 0x0000002304047c25 */ /* 0x004fc8000f8e00ea */
[----:B------:R-:W-:Y:S01]  /*c6d0*/  VIADD R5, R5, UR4 ;  /* 0x0000000405057c36 */ /* 0x000fe20008000000 */
        /* <DEDUP_REMOVED lines=10> */
[C---:B------:R-:W-:Y:S01]  /*c780*/  IADD3 R0, P1, R4.reuse, UR37, RZ ;  /* 0x0000002504007c10 */ /* 0x040fe2000ff3e0ff */
        /* <DEDUP_REMOVED lines=10> */
[----:B------:R1:W-:Y:S01]  /*c830*/  @P3 STS.128 [R213+0xe000], RZ ;  /* 0x00e000ffd5003388 */ /* 0x0003e20000000c00 */
[----:B---3--:R-:W-:-:S04]  /*c840*/  @!P3 LEA R6, P0, R4, R12, 0x1 ;  /* 0x0000000c0406b211 */ /* 0x008fc800078008ff */
[----:B------:R-:W-:Y:S02]  /*c850*/  @!P3 LEA.HI.X R7, R4, R13, R5, 0x1, P0 ;  /* 0x0000000d0407b211 */ /* 0x000fe400000f0c05 */
[----:B------:R-:W-:Y:S01]  /*c860*/  IADD3.X R5, R5, UR36, RZ, P1, !PT ;  /* 0x0000002405057c10 */ /* 0x000fe20008ffe4ff */
[----:B------:R-:W3:Y:S01]  /*c870*/  @!P5 LDC.64 R12, c[0x0][0x218] ;  /* 0x00008600ff0cdb82 */ /* 0x000ee20000000a00 */
[C---:B--2---:R-:W-:Y:S01]  /*c880*/  @!P6 LEA R8, P0, R0.reuse, R14, 0x1 ;  /* 0x0000000e0008e211 */ /* 0x044fe200078008ff */
[----:B------:R-:W-:Y:S01]  /*c890*/  @!PT LDS RZ, [RZ] ;  /* 0x00000000fffff984 */ /* 0x000fe20000000800 */
[----:B------:R-:W-:Y:S01]  /*c8a0*/  @!PT LDS RZ, [RZ] ;  /* 0x00000000fffff984 */ /* 0x000fe20000000800 */
[----:B------:R-:W-:Y:S01]  /*c8b0*/  @!PT LDS RZ, [RZ] ;  /* 0x00000000fffff984 */ /* 0x000fe20000000800 */
[----:B------:R2:W-:Y:S03]  /*c8c0*/  @!P3 LDGSTS.E.BYPASS.LTC128B.128 [R213+0xe000], desc[UR28][R6.64+0x180] ;  /* 0x0e00018006d5bfae */ /* 0x0005e6000b901d5c */
[C---:B------:R-:W-:Y:S01]  /*c8d0*/  @!P6 LEA.HI.X R9, R0.reuse, R15, R5, 0x1, P0 ;  /* 0x0000000f0009e211 */ /* 0x040fe200000f0c05 */
[----:B------:R1:W-:Y:S02]  /*c8e0*/  @P6 STS.128 [R213+0x8800], RZ ;  /* 0x008800ffd5006388 */ /* 0x0003e40000000c00 */
[----:B------:R-:W4:Y:S02]  /*c8f0*/  @!P6 LDC.64 R14, c[0x0][0x218] ;  /* 0x00008600ff0eeb82 */ /* 0x000f240000000a00 */
[----:B------:R-:W-:Y:S01]  /*c900*/  @!PT LDS RZ, [RZ] ;  /* 0x00000000fffff984 */ /* 0x000fe20000000800 */
[----:B------:R-:W-:Y:S01]  /*c910*/  @!PT LDS RZ, [RZ] ;  /* 0x00000000fffff984 */ /* 0x000fe20000000800 */
[----:B------:R-:W-:Y:S01]  /*c920*/  @!PT LDS RZ, [RZ] ;  /* 0x00000000fffff984 */ /* 0x000fe20000000800 */
[----:B------:R5:W-:Y:S04]  /*c930*/  @!P6 LDGSTS.E.BYPASS.LTC128B.128 [R213+0x8800], desc[UR28][R8.64] ;  /* 0x0880000008d5efae */ /* 0x000be8000b901d5c */
[----:B------:R1:W-:Y:S01]  /*c940*/  @P5 STS.128 [R213+0xa800], RZ ;  /* 0x00a800ffd5005388 */ /* 0x0003e20000000c00 */
[----:B--2---:R-:W-:-:S04]  /*c950*/  @!P5 LEA R6, P0, R0, R34, 0x1 ;  /* 0x000000220006d211 */ /* 0x004fc800078008ff */
[C-C-:B------:R-:W-:Y:S02]  /*c960*/  @!P5 LEA.HI.X R7, R0.reuse, R35, R5.reuse, 0x1, P0 ;  /* 0x000000230007d211 */ /* 0x140fe400000f0c05 */
[----:B------:R-:W2:Y:S01]  /*c970*/  @!P4 LDC.64 R34, c[0x0][0x218] ;  /* 0x00008600ff22cb82 */ /* 0x000ea20000000a00 */
[C---:B------:R-:W-:Y:S02]  /*c980*/  @!P3 LEA R10, P0, R0.reuse, R168, 0x1 ;  /* 0x000000a8000ab211 */ /* 0x040fe400078008ff */
[C---:B-----5:R-:W-:Y:S01]  /*c990*/  @!P4 LEA R8, P1, R0.reuse, R134, 0x1 ;  /* 0x000000860008c211 */ /* 0x060fe200078208ff */
[----:B------:R-:W-:Y:S01]  /*c9a0*/  @!PT LDS RZ, [RZ] ;  /* 0x00000000fffff984 */ /* 0x000fe20000000800 */
[----:B------:R-:W-:Y:S01]  /*c9b0*/  @!PT LDS RZ, [RZ] ;  /* 0x00000000fffff984 */ /* 0x000fe20000000800 */
[----:B------:R-:W-:Y:S01]  /*c9c0*/  @!PT LDS RZ, [RZ] ;  /* 0x00000000fffff984 */ /* 0x000fe20000000800 */
[----:B------:R4:W-:Y:S01]  /*c9d0*/  @!P5 LDGSTS.E.BYPASS.LTC128B.128 [R213+0xa800], desc[UR28][R6.64+0x80] ;  /* 0x0a80008006d5dfae */ /* 0x0009e2000b901d5c */
[C-C-:B------:R-:W-:Y:S02]  /*c9e0*/  @!P3 LEA.HI.X R11, R0.reuse, R169, R5.reuse, 0x1, P0 ;  /* 0x000000a9000bb211 */ /* 0x140fe400000f0c05 */
[C---:B------:R-:W-:Y:S01]  /*c9f0*/  @!P4 LEA.HI.X R9, R0.reuse, R135, R5, 0x1, P1 ;  /* 0x000000870009c211 */ /* 0x040fe200008f0c05 */
[----:B------:R-:W5:Y:S01]  /*ca00*/  @!P5 LDC.64 R168, c[0x0][0x218] ;  /* 0x00008600ffa8db82 */ /* 0x000f620000000a00 */
[----:B------:R-:W-:Y:S01]  /*ca10*/  IADD3 R0, P0, R0, UR37, RZ ;  /* 0x0000002500007c10 */ /* 0x000fe2000ff1e0ff */
[----:B------:R1:W-:Y:S03]  /*ca20*/  @P4 STS.128 [R213+0xc800], RZ ;  /* 0x00c800ffd5004388 */ /* 0x0003e60000000c00 */
[----:B------:R-:W-:Y:S01]  /*ca30*/  IADD3.X R5, R5, UR36, RZ, P0, !PT ;  /* 0x0000002405057c10 */ /* 0x000fe200087fe4ff */
[----:B------:R-:W-:Y:S01]  /*ca40*/  @!PT LDS RZ, [RZ] ;  /* 0x00000000fffff984 */ /* 0x000fe20000000800 */
[----:B------:R-:W-:Y:S01]  /*ca50*/  @!PT LDS RZ, [RZ] ;  /* 0x00000000fffff984 */ /* 0x000fe20000000800 */
[----:B------:R-:W-:Y:S01]  /*ca60*/  @!PT LDS RZ, [RZ] ;  /* 0x00000000fffff984 */ /* 0x000fe20000000800 */
[----:B------:R3:W-:Y:S01]  /*ca70*/  @!P4 LDGSTS.E.BYPASS.LTC128B.128 [R213+0xc800], desc[UR28][R8.64+0x100] ;  /* 0x0c80010008d5cfae */ /* 0x0007e2000b901d5c */
[C---:B------:R-:W-:Y:S01]  /*ca80*/  IADD3 R4, P2, R0.reuse, UR37, RZ ;  /* 0x0000002500047c10 */ /* 0x040fe2000ff5e0ff */
[----:B------:R-:W1:Y:S02]  /*ca90*/  @!P6 LDC.64 R134, c[0x0][0x218] ;  /* 0x00008600ff86eb82 */ /* 0x000e640000000a00 */
[----:B------:R1:W-:Y:S04]  /*caa0*/  @P3 STS.128 [R213+0xe800], RZ ;  /* 0x00e800ffd5003388 */ /* 0x0003e80000000c00 */
[----:B------:R-:W-:Y:S01]  /*cab0*/  @!PT LDS RZ, [RZ] ;  /* 0x00000000fffff984 */ /* 0x000fe20000000800 */
[----:B------:R-:W-:Y:S01]  /*cac0*/  @!PT LDS RZ, [RZ] ;  /* 0x00000000fffff984 */ /* 0x000fe20000000800 */
[----:B------:R-:W-:Y:S01]  /*cad0*/  @!PT LDS RZ, [RZ] ;  /* 0x00000000fffff984 */ /* 0x000fe20000000800 */
[----:B------:R1:W-:Y:S04]  /*cae0*/  @!P3 LDGSTS.E.BYPASS.LTC128B.128 [R213+0xe800], desc[UR28][R10.64+0x180] ;  /* 0x0e8001800ad5bfae */ /* 0x0003e8000b901d5c */
[----:B------:R1:W-:Y:S01]  /*caf0*/  @P6 STS.128 [R213+0x9000], RZ ;  /* 0x009000ffd5006388 */ /* 0x0003e20000000c00 */
[----:B----4-:R-:W-:-:S02]  /*cb00*/  @!P6 LEA R6, P0, R0, R14, 0x1 ;  /* 0x0000000e0006e211 */ /* 0x010fc400078008ff */
[C---:B--2---:R-:W-:Y:S02]  /*cb10*/  @!P4 LEA R14, P1, R0.reuse, R34, 0x1 ;  /* 0x00000022000ec211 */ /* 0x044fe400078208ff */
[C-C-:B------:R-:W-:Y:S02]  /*cb20*/  @!P6 LEA.HI.X R7, R0.reuse, R15, R5.reuse, 0x1, P0 ;  /* 0x0000000f0007e211 */ /* 0x140fe400000f0c05 */
[----:B------:R-:W-:-:S03]  /*cb30*/  @!P4 LEA.HI.X R15, R0, R35, R5, 0x1, P1 ;  /* 0x00000023000fc211 */ /* 0x000fc600008f0c05 */
[----:B------:R-:W-:Y:S01]  /*cb40*/  @!PT LDS RZ, [RZ] ;  /* 0x00000000fffff984 */ /* 0x000fe20000000800 */
[----:B------:R-:W-:Y:S01]  /*cb50*/  @!PT LDS RZ, [RZ] ;  /* 0x00000000fffff984 */ /* 0x000fe20000000800 */
[----:B------:R-:W-:Y:S01]  /*cb60*/  @!PT LDS RZ, [RZ] ;  /* 0x00000000fffff984 */ /* 0x000fe20000000800 */
[----:B------:R2:W-:Y:S01]  /*cb70*/  @!P6 LDGSTS.E.BYPASS.LTC128B.128 [R213+0x9000], desc[UR28][R6.64] ;  /* 0x0900000006d5efae */ /* 0x0005e2000b901d5c */
[----:B---3--:R-:W-:-:S03]  /*cb80*/  @!P5 LEA R8, P0, R0, R12, 0x1 ;  /* 0x0000000c0008d211 */ /* 0x008fc600078008ff */
[----:B------:R3:W-:Y:S01]  /*cb90*/  @P5 STS.128 [R213+0xb000], RZ ;  /* 0x00b000ffd5005388 */ /* 0x0007e20000000c00 */
[C---:B------:R-:W-:Y:S02]  /*cba0*/  @!P5 LEA.HI.X R9, R0.reuse, R13, R5, 0x1, P0 ;  /* 0x0000000d0009d211 */ /* 0x040fe400000f0c05 */
[----:B------:R-:W-:-:S03]  /*cbb0*/  @!P3 LEA R12, P0, R0, R132, 0x1 ;  /* 0x00000084000cb211 */ /* 0x000fc600078008ff */
[----:B------:R-:W-:Y:S01]  /*cbc0*/  @!PT LDS RZ, [RZ] ;  /* 0x00000000fffff984 */ /* 0x000fe20000000800 */
[----:B------:R-:W-:Y:S01]  /*cbd0*/  @!PT LDS RZ, [RZ] ;  /* 0x00000000fffff984 */ /* 0x000fe20000000800 */
[----:B------:R-:W-:Y:S01]  /*cbe0*/  @!PT LDS RZ, [RZ] ;  /* 0x00000000fffff984 */ /* 0x000fe20000000800 */
[----:B------:R5:W-:Y:S01]  /*cbf0*/  @!P5 LDGSTS.E.BYPASS.LTC128B.128 [R213+0xb000], desc[UR28][R8.64+0x80] ;  /* 0x0b00008008d5dfae */ /* 0x000be2000b901d5c */
[----:B------:R-:W-:Y:S02]  /*cc00*/  @!P3 LEA.HI.X R13, R0, R133, R5, 0x1, P0 ;  /* 0x00000085000db211 */ /* 0x000fe400000f0c05 */
[----:B------:R-:W-:Y:S01]  /*cc10*/  IADD3.X R5, R5, UR36, RZ, P2, !PT ;  /* 0x0000002405057c10 */ /* 0x000fe200097fe4ff */
        /* <DEDUP_REMOVED lines=18> */
[----:B------:R3:W-:Y:S01]  /*cd40*/  @!P6 LDGSTS.E.BYPASS.LTC128B.128 [R213+0x9800], desc[UR28][R10.64] ;  /* 0x098000000ad5efae */ /* 0x0007e2000b901d5c */
[----:B-----5:R-:W-:-:S03]  /*cd50*/  @!P5 LEA R8, P1, R4, R168, 0x1 ;  /* 0x000000a80408d211 */ /* 0x020fc600078208ff */
        /* <DEDUP_REMOVED lines=20> */
.L_x_1321:
[----:B------:R-:W-:Y:S05]  /*cea0*/  BSYNC B0 ;  /* 0x0000000000007941 */ /* 0x000fea0003800000 */
.L_x_1320:
[----:B------:R-:W0:Y:S02]  /*ceb0*/  LDGDEPBAR ;  /* 0x00000000000079af */ /* 0x000e240000000000 */
.L_x_1319:
[----:B---3--:R-:W2:Y:S04]  /*cec0*/  LDL R11, [R1+0xc8] ;  /* 0x0000c800010b7983 */ /* 0x008ea80000100800 */
[----:B------:R-:W3:Y:S04]  /*ced0*/  LDL R10, [R1+0xcc] ;  /* 0x0000cc00010a7983 */ /* 0x000ee80000100800 */
[----:B------:R-:W4:Y:S01]  /*cee0*/  LDL R9, [R1+0xe0] ;  /* 0x0000e00001097983 */ /* 0x000f220000100800 */
[----:B------:R-:W-:Y:S01]  /*cef0*/  FMNMX.FTZ R4, R2, R192, !PT ;  /* 0x000000c002047209 */ /* 0x000fe20007810000 */
[----:B------:R-:W-:Y:S01]  /*cf00*/  USHF.L.U32 UR7, UR34, 0x1, URZ ;  /* 0x0000000122077899 */ /* 0x000fe2000800063f */
        /* <DEDUP_REMOVED lines=11> */
[----:B------:R-:W-:Y:S01]  /*cfc0*/  ULOP3.LUT UR7, UR7, UR33, URZ, 0x3c, !UPT ;  /* 0x0000002107077292 */ /* 0x000fe2000f8e3c3f */
        /* <DEDUP_REMOVED lines=17> */
[----:B------:R-:W-:Y:S01]  /*d0e0*/  STL.64 [R1+0x138], R210 ;  /* 0x000138d201007387 */ /* 0x000fe20000100a00 */
        /* <DEDUP_REMOVED lines=16> */
[----:B------:R-:W-:-:S02]  /*d1f0*/  FMNMX.FTZ R4, R26, R4, !PT ;  /* 0x000000041a047209 */ /* 0x000fc40007810000 */
[----:B------:R-:W-:Y:S01]  /*d200*/  FMNMX.FTZ R0, R21, R0, !PT ;  /* 0x0000000015007209 */ /* 0x000fe20007810000 */
[----:B------:R-:W-:Y:S01]  /*d210*/  STL [R1+0x120], R204 ;  /* 0x000120cc01007387 */ /* 0x000fe20000100800 */
[----:B------:R-:W-:Y:S02]  /*d220*/  FMNMX.FTZ R4, R22, R4, !PT ;  /* 0x0000000416047209 */ /* 0x000fe40007810000 */
[----:B------:R-:W-:Y:S01]  /*d230*/  FMNMX.FTZ R0, R20, R0, !PT ;  /* 0x0000000014007209 */ /* 0x000fe20007810000 */
[----:B------:R-:W-:Y:S01]  /*d240*/  STL [R1+0x11c], R203 ;  /* 0x00011ccb01007387 */ /* 0x000fe20000100800 */
[----:B------:R-:W-:Y:S02]  /*d250*/  FMNMX.FTZ R4, R19, R4, !PT ;  /* 0x0000000413047209 */ /* 0x000fe40007810000 */
[----:B------:R-:W-:Y:S01]  /*d260*/  FMNMX.FTZ R5, R17, R0, !PT ;  /* 0x0000000011057209 */ /* 0x000fe20007810000 */
[----:B------:R-:W-:Y:S01]  /*d270*/  STL [R1+0x118], R202 ;  /* 0x000118ca01007387 */ /* 0x000fe20000100800 */
[----:B------:R-:W-:-:S02]  /*d280*/  FMNMX.FTZ R0, R18, R4, !PT ;  /* 0x0000000412007209 */ /* 0x000fc40007810000 */
[----:B------:R-:W-:Y:S01]  /*d290*/  FMNMX.FTZ R5, R16, R5, !PT ;  /* 0x0000000510057209 */ /* 0x000fe20007810000 */
[----:B------:R-:W-:Y:S04]  /*d2a0*/  STL [R1+0x114], R201 ;  /* 0x000114c901007387 */ /* 0x000fe80000100800 */
[----:B------:R-:W1:Y:S04]  /*d2b0*/  SHFL.BFLY PT, R4, R0, 0x2, 0x1f ;  /* 0x0c401f0000047f89 */ /* 0x000e6800000e0000 */
[----:B-1----:R-:W1:Y:S04]  /*d2c0*/  SHFL.BFLY PT, R6, R5, 0x2, 0x1f ;  /* 0x0c401f0005067f89 */ /* 0x002e6800000e0000 */
[----:B------:R-:W-:Y:S04]  /*d2d0*/  STL [R1+0x110], R200 ;  /* 0x000110c801007387 */ /* 0x000fe80000100800 */
[----:B------:R-:W-:Y:S04]  /*d2e0*/  STL [R1+0x10c], R199 ;  /* 0x00010cc701007387 */ /* 0x000fe80000100800 */
[----:B------:R-:W-:Y:S04]  /*d2f0*/  STL [R1+0x108], R198 ;  /* 0x000108c601007387 */ /* 0x000fe80000100800 */
[----:B------:R-:W-:Y:S01]  /*d300*/  STL [R1+0x104], R197 ;  /* 0x000104c501007387 */ /* 0x000fe20000100800 */
[----:B------:R-:W-:-:S03]  /*d310*/  FMNMX.FTZ R4, R0, R4, !PT ;  /* 0x0000000400047209 */ /* 0x000fc60007810000 */
[----:B------:R-:W-:Y:S01]  /*d320*/  STL [R1+0x100], R196 ;  /* 0x000100c401007387 */ /* 0x000fe20000100800 */
[----:B-1----:R-:W-:-:S03]  /*d330*/  FMNMX.FTZ R0, R5, R6, !PT ;  /* 0x0000000605007209 */ /* 0x002fc60007810000 */
[----:B------:R-:W-:Y:S04]  /*d340*/  STL [R1+0xfc], R195 ;  /* 0x0000fcc301007387 */ /* 0x000fe80000100800 */
[----:B------:R-:W1:Y:S04]  /*d350*/  SHFL.BFLY PT, R6, R4, 0x1, 0x1f ;  /* 0x0c201f0004067f89 */ /* 0x000e6800000e0000 */
[----:B------:R-:W1:Y:S04]  /*d360*/  SHFL.BFLY PT, R5, R0, 0x1, 0x1f ;  /* 0x0c201f0000057f89 */ /* 0x000e6800000e0000 */
[----:B------:R-:W-:Y:S04]  /*d370*/  STL [R1+0xf8], R194 ;  /* 0x0000f8c201007387 */ /* 0x000fe80000100800 */
[----:B------:R-:W-:Y:S04]  /*d380*/  STL [R1+0xf4], R193 ;  /* 0x0000f4c101007387 */ /* 0x000fe80000100800 */
[----:B------:R1:W-:Y:S04]  /*d390*/  STL [R1+0xf0], R190 ;  /* 0x0000f0be01007387 */ /* 0x0003e80000100800 */
[----:B------:R-:W-:Y:S01]  /*d3a0*/  STL [R1+0xec], R189 ;  /* 0x0000ecbd01007387 */ /* 0x000fe20000100800 */
[----:B-1----:R-:W-:-:S03]  /*d3b0*/  FMNMX.FTZ R200, R4, R6, !PT ;  /* 0x0000000604c87209 */ /* 0x002fc60007810000 */
[----:B------:R-:W-:Y:S01]  /*d3c0*/  STL [R1+0xe8], R184 ;  /* 0x0000e8b801007387 */ /* 0x000fe20000100800 */
[----:B------:R-:W-:Y:S01]  /*d3d0*/  FMNMX.FTZ R233, R0, R5, !PT ;  /* 0x0000000500e97209 */ /* 0x000fe20007810000 */
[C---:B------:R-:W-:Y:S01]  /*d3e0*/  FMUL.FTZ R4, R200.reuse, UR8 ;  /* 0x00000008c8047c20 */ /* 0x040fe20008410000 */
[----:B------:R-:W-:Y:S02]  /*d3f0*/  FSETP.NEU.FTZ.AND P1, PT, R200, -INF , PT ;  /* 0xff800000c800780b */ /* 0x000fe40003f3d000 */
[C---:B------:R-:W-:Y:S01]  /*d400*/  FSETP.NEU.FTZ.AND P0, PT, R233.reuse, -INF , PT ;  /* 0xff800000e900780b */ /* 0x040fe20003f1d000 */
[----:B------:R-:W-:Y:S01]  /*d410*/  FMUL.FTZ R0, R233, UR8 ;  /* 0x00000008e9007c20 */ /* 0x000fe20008410000 */
[----:B------:R-:W-:Y:S01]  /*d420*/  FSEL R4, R4, RZ, P1 ;  /* 0x000000ff04047208 */ /* 0x000fe20000800000 */
[----:B------:R1:W-:Y:S01]  /*d430*/  STL [R1+0x78], R233 ;  /* 0x000078e901007387 */ /* 0x0003e20000100800 */
[----:B------:R-:W-:Y:S02]  /*d440*/  FSEL R6, R200, RZ, P1 ;  /* 0x000000ffc8067208 */ /* 0x000fe40000800000 */
[----:B------:R-:W-:Y:S01]  /*d450*/  FSEL R0, R0, RZ, P0 ;  /* 0x000000ff00007208 */ /* 0x000fe20000000000 */
[--C-:B------:R-:W-:Y:S01]  /*d460*/  FFMA.FTZ R252, R30, UR8, -R4.reuse ;  /* 0x000000081efc7c23 */ /* 0x100fe20008010804 */
[--C-:B------:R-:W-:Y:S01]  /*d470*/  FFMA.FTZ R239, R22, UR8, -R4.reuse ;  /* 0x0000000816ef7c23 */ /* 0x100fe20008010804 */
[--C-:B------:R-:W-:Y:S01]  /*d480*/  FFMA.FTZ R7, R192, UR8, -R4.reuse ;  /* 0x00000008c0077c23 */ /* 0x100fe20008010804 */
[----:B------:R-:W-:Y:S01]  /*d490*/  FFMA.FTZ R8, R215, UR8, -R4 ;  /* 0x00000008d7087c23 */ /* 0x000fe20008010804 */
        /* <DEDUP_REMOVED lines=28> */
[----:B------:R-:W-:Y:S01]  /*d660*/  FADD.FTZ R2, R2, -R6 ;  /* 0x8000000602027221 */ /* 0x000fe20000010000 */
[----:B------:R-:W-:Y:S01]  /*d670*/  MUFU.EX2 R17, R8 ;  /* 0x0000000800117308 */ /* 0x000fe20000000800 */
[----:B------:R1:W-:Y:S02]  /*d680*/  STL [R1+0x15c], R200 ;  /* 0x00015cc801007387 */ /* 0x0003e40000100800 */
[----:B------:R-:W-:-:S05]  /*d690*/  FMUL.FTZ R2, R2, UR8 ;  /* 0x0000000802027c20 */ /* 0x000fca0008410000 */
[----:B------:R-:W-:Y:S08]  /*d6a0*/  MUFU.EX2 R183, R183 ;  /* 0x000000b700b77308 */ /* 0x000ff00000000800 */
[----:B------:R-:W1:Y:S08]  /*d6b0*/  MUFU.EX2 R2, R2 ;  /* 0x0000000200027308 */ /* 0x000e700000000800 */
[----:B------:R-:W-:Y:S08]  /*d6c0*/  MUFU.EX2 R214, R214 ;  /* 0x000000d600d67308 */ /* 0x000ff00000000800 */
[----:B------:R-:W-:Y:S01]  /*d6d0*/  MUFU.EX2 R182, R182 ;  /* 0x000000b600b67308 */ /* 0x000fe20000000800 */
[-C--:B-1----:R-:W-:Y:S01]  /*d6e0*/  FMUL.FTZ R240, R88, R2.reuse ;  /* 0x0000000258f07220 */ /* 0x082fe20000410000 */
[-C--:B------:R-:W-:Y:S01]  /*d6f0*/  FMUL.FTZ R236, R84, R2.reuse ;  /* 0x0000000254ec7220 */ /* 0x080fe20000410000 */
[----:B------:R-:W-:Y:S01]  /*d700*/  FMUL.FTZ R237, R85, R2 ;  /* 0x0000000255ed7220 */ /* 0x000fe20000410000 */
[----:B------:R-:W-:-:S02]  /*d710*/  IMAD.MOV.U32 R88, RZ, RZ, R241 ;  /* 0x000000ffff587224 */ /* 0x000fc400078e00f1 */
        /* <DEDUP_REMOVED lines=53> */
[----:B------:R-:W-:-:S06]  /*da70*/  FMUL.FTZ R129, R129, R2 ;  /* 0x0000000281817220 */ /* 0x000fcc0000410000 */
[----:B------:R-:W-:Y:S08]  /*da80*/  MUFU.EX2 R173, R173 ;  /* 0x000000ad00ad7308 */ /* 0x000ff00000000800 */
[----:B------:R-:W-:Y:S08]  /*da90*/  MUFU.EX2 R174, R174 ;  /* 0x000000ae00ae7308 */ /* 0x000ff00000000800 */
[----:B------:R-:W-:Y:S01]  /*daa0*/  MUFU.EX2 R172, R172 ;  /* 0x000000ac00ac7308 */ /* 0x000fe20000000800 */
[----:B--2---:R-:W-:-:S07]  /*dab0*/  IMAD.WIDE.U32 R210, R11, -0x326172a9, RZ ;  /* 0xcd9e8d570bd27825 */ /* 0x004fce00078e00ff */
[----:B------:R-:W-:Y:S01]  /*dac0*/  MUFU.EX2 R22, R22 ;  /* 0x0000001600167308 */ /* 0x000fe20000000800 */
[----:B---3--:R-:W-:Y:S01]  /*dad0*/  LOP3.LUT R0, R211, R10, RZ, 0x3c, !PT ;  /* 0x0000000ad3007212 */ /* 0x008fe200078e3cff */
[----:B----4-:R-:W-:-:S06]  /*dae0*/  IMAD.WIDE.U32 R4, R9, -0x2daee0ad, RZ ;  /* 0xd2511f5309047825 */ /* 0x010fcc00078e00ff */
[----:B------:R-:W-:Y:S01]  /*daf0*/  MUFU.EX2 R30, R30 ;  /* 0x0000001e001e7308 */ /* 0x000fe20000000800 */
[----:B------:R-:W-:Y:S01]  /*db00*/  IMAD.WIDE.U32 R168, R0, -0x2daee0ad, RZ ;  /* 0xd2511f5300a87825 */ /* 0x000fe200078e00ff */
[C---:B------:R-:W-:Y:S01]  /*db10*/  LOP3.LUT R0, R5.reuse, UR7, RZ, 0x3c, !PT ;  /* 0x0000000705007c12 */ /* 0x040fe2000f8e3cff */
[----:B------:R-:W-:Y:S01]  /*db20*/  UIADD3 UR7, UR33, -0x56f99767, URZ ;  /* 0xa906689921077890 */ /* 0x000fe2000fffe03f */
[----:B------:R-:W-:Y:S01]  /*db30*/  LOP3.LUT R170, R5, UR6, RZ, 0x3c, !PT ;  /* 0x0000000605aa7c12 */ /* 0x000fe2000f8e3cff */
[----:B------:R-:W-:Y:S01]  /*db40*/  UIADD3 UR6, UR32, -0x4ab325aa, URZ ;  /* 0xb54cda5620067890 */ /* 0x000fe2000fffe03f */
[----:B------:R-:W-:Y:S01]  /*db50*/  LOP3.LUT R20, R169, UR4, R4, 0x96, !PT ;  /* 0x00000004a9147c12 */ /* 0x000fe2000f8e9604 */
[----:B------:R-:W-:Y:S01]  /*db60*/  IMAD.WIDE.U32 R4, R0, -0x326172a9, RZ ;  /* 0xcd9e8d5700047825 */ /* 0x000fe200078e00ff */
[----:B------:R-:W-:Y:S01]  /*db70*/  UIADD3 UR4, UR33, 0x76cf5d0a, URZ ;  /* 0x76cf5d0a21047890 */ /* 0x000fe2000fffe03f */
[----:B------:R1:W2:Y:S02]  /*db80*/  MUFU.EX2 R0, R7 ;  /* 0x0000000700007308 */ /* 0x0002a40000000800 */
[----:B------:R-:W-:Y:S01]  /*db90*/  IMAD.WIDE.U32 R20, R20, -0x326172a9, RZ ;  /* 0xcd9e8d5714147825 */ /* 0x000fe200078e00ff */
[----:B------:R-:W-:-:S04]  /*dba0*/  LOP3.LUT R5, R5, UR30, R210, 0x96, !PT ;  /* 0x0000001e05057c12 */ /* 0x000fc8000f8e96d2 */
[----:B------:R-:W-:Y:S01]  /*dbb0*/  LOP3.LUT R6, R21, UR22, R4, 0x96, !PT ;  /* 0x0000001615067c12 */ /* 0x000fe2000f8e9604 */
[----:B------:R-:W-:Y:S01]  /*dbc0*/  IMAD.WIDE.U32 R4, R5, -0x2daee0ad, RZ ;  /* 0xd2511f5305047825 */ /* 0x000fe200078e00ff */
[----:B------:R-:W-:Y:S04]  /*dbd0*/  MUFU.EX2 R23, R23 ;  /* 0x0000001700177308 */ /* 0x000fe80000000800 */
[----:B------:R-:W-:Y:S01]  /*dbe0*/  LOP3.LUT R12, R5, UR4, R168, 0x96, !PT ;  /* 0x00000004050c7c12 */ /* 0x000fe2000f8e96a8 */
[----:B-1----:R-:W-:-:S04]  /*dbf0*/  IMAD.WIDE.U32 R6, R6, -0x2daee0ad, RZ ;  /* 0xd2511f5306067825 */ /* 0x002fc800078e00ff */
[----:B--2---:R-:W-:Y:S01]  /*dc00*/  FFMA.FTZ R218, R218, R2, R0 ;  /* 0x00000002dada7223 */ /* 0x004fe20000010000 */
[----:B------:R-:W-:Y:S01]  /*dc10*/  MUFU.EX2 R222, R222 ;  /* 0x000000de00de7308 */ /* 0x000fe20000000800 */
[----:B------:R-:W-:Y:S01]  /*dc20*/  IMAD.WIDE.U32 R12, R12, -0x326172a9, RZ ;  /* 0xcd9e8d570c0c7825 */ /* 0x000fe200078e00ff */
[----:B------:R-:W-:-:S04]  /*dc30*/  LOP3.LUT R10, R7, UR19, R4, 0x96, !PT ;  /* 0x00000013070a7c12 */ /* 0x000fc8000f8e9604 */
[C-C-:B------:R-:W-:Y:S01]  /*dc40*/  LOP3.LUT R4, R13.reuse, UR21, R20.reuse, 0x96, !PT ;  /* 0x000000150d047c12 */ /* 0x140fe2000f8e9614 */
[----:B------:R-:W-:Y:S01]  /*dc50*/  IMAD.WIDE.U32 R10, R10, -0x326172a9, RZ ;  /* 0xcd9e8d570a0a7825 */ /* 0x000fe200078e00ff */
[----:B------:R1:W2:Y:S01]  /*dc60*/  MUFU.EX2 R7, R181 ;  /* 0x000000b500077308 */ /* 0x0002a20000000800 */
[----:B------:R-:W-:Y:S02]  /*dc70*/  LOP3.LUT R13, R13, UR21, R20, 0x96, !PT ;  /* 0x000000150d0d7c12 */ /* 0x000fe4000f8e9614 */
[----:B------:R-:W-:Y:S01]  /*dc80*/  IMAD.WIDE.U32 R4, R4, -0x2daee0ad, RZ ;  /* 0xd2511f5304047825 */ /* 0x000fe200078e00ff */
[C-C-:B------:R-:W-:Y:S02]  /*dc90*/  LOP3.LUT R8, R11.reuse, UR12, R12.reuse, 0x96, !PT ;  /* 0x0000000c0b087c12 */ /* 0x140fe4000f8e960c */
[----:B------:R-:W-:Y:S02]  /*dca0*/  LOP3.LUT R11, R11, UR12, R12, 0x96, !PT ;  /* 0x0000000c0b0b7c12 */ /* 0x000fe4000f8e960c */
[----:B------:R-:W-:Y:S01]  /*dcb0*/  LOP3.LUT R14, R5, UR9, R6, 0x96, !PT ;  /* 0x00000009050e7c12 */ /* 0x000fe2000f8e9606 */
[----:B------:R-:W-:Y:S01]  /*dcc0*/  IMAD.WIDE.U32 R8, R8, -0x2daee0ad, RZ ;  /* 0xd2511f5308087825 */ /* 0x000fe200078e00ff */
[----:B------:R-:W-:Y:S03]  /*dcd0*/  MUFU.EX2 R223, R223 ;  /* 0x000000df00df7308 */ /* 0x000fe60000000800 */
[----:B------:R-:W-:Y:S01]  /*dce0*/  IMAD.WIDE.U32 R14, R14, -0x326172a9, RZ ;  /* 0xcd9e8d570e0e7825 */ /* 0x000fe200078e00ff */
[----:B------:R-:W-:-:S03]  /*dcf0*/  LOP3.LUT R4, R9, UR7, R4, 0x96, !PT ;  /* 0x0000000709047c12 */ /* 0x000fc6000f8e9604 */
[C---:B------:R-:W-:Y:S01]  /*dd00*/  FADD.FTZ R9, R17.reuse, R218 ;  /* 0x000000da11097221 */ /* 0x040fe20000010000 */
[----:B------:R-:W-:Y:S01]  /*dd10*/  F2FP.F16.F32.PACK_AB R17, R17, R0 ;  /* 0x000000001111723e */ /* 0x000fe200000000ff */
[----:B-1----:R-:W-:Y:S01]  /*dd20*/  FMUL.FTZ R181, R41, R2 ;  /* 0x0000000229b57220 */ /* 0x002fe20000410000 */
[----:B------:R-:W-:Y:S01]  /*dd30*/  FSEL R0, R233, RZ, P0 ;  /* 0x000000ffe9007208 */ /* 0x000fe20000000000 */
[----:B------:R-:W-:Y:S01]  /*dd40*/  IMAD.WIDE.U32 R4, R4, -0x326172a9, RZ ;  /* 0xcd9e8d5704047825 */ /* 0x000fe200078e00ff */
[----:B------:R-:W-:-:S03]  /*dd50*/  PRMT R16, R17, 0x7632, R16 ;  /* 0x0000763211107816 */ /* 0x000fc60000000010 */
[----:B------:R-:W-:Y:S01]  /*dd60*/  FADD.FTZ R9, R183, R9 ;  /* 0x00000009b7097221 */ /* 0x000fe20000010000 */
[----:B------:R-:W-:Y:S01]  /*dd70*/  FMUL.FTZ R233, R77, R2 ;  /* 0x000000024de97220 */ /* 0x000fe20000410000 */
[----:B------:R-:W-:Y:S01]  /*dd80*/  FADD.FTZ R6, R3, -R0 ;  /* 0x8000000003067221 */ /* 0x000fe20000010000 */
[----:B------:R-:W-:Y:S01]  /*dd90*/  LOP3.LUT R0, R5, UR6, R14, 0x96, !PT ;  /* 0x0000000605007c12 */ /* 0x000fe2000f8e960e */
[----:B--2---:R-:W-:Y:S01]  /*dda0*/  FADD.FTZ R9, R7, R9 ;  /* 0x0000000907097221 */ /* 0x004fe20000010000 */
[----:B------:R-:W-:Y:S01]  /*ddb0*/  LOP3.LUT R5, R4, 0xffff, RZ, 0xc0, !PT ;  /* 0x0000ffff04057812 */ /* 0x000fe200078ec0ff */
[----:B------:R-:W-:Y:S01]  /*ddc0*/  FMUL.FTZ R6, R6, UR8 ;  /* 0x0000000806067c20 */ /* 0x000fe20008410000 */
[----:B------:R-:W-:Y:S01]  /*ddd0*/  LOP3.LUT R3, R0, 0xff, RZ, 0xc0, !PT ;  /* 0x000000ff00037812 */ /* 0x000fe200078ec0ff */
[----:B------:R-:W-:Y:S01]  /*dde0*/  UIADD3 UR8, UR33, 0x646e171e, URZ ;  /* 0x646e171e21087890 */ /* 0x000fe2000fffe03f */
[----:B------:R-:W-:Y:S01]  /*ddf0*/  PRMT R193, R17, 0x5410, R16 ;  /* 0x0000541011c17816 */ /* 0x000fe20000000010 */
[----:B------:R-:W-:Y:S01]  /*de00*/  IMAD.MOV.U32 R77, RZ, RZ, R234 ;  /* 0x000000ffff4d7224 */ /* 0x000fe200078e00ea */
[----:B------:R-:W-:-:S02]  /*de10*/  ISETP.LE.U32.AND P2, PT, R3, UR14, PT ;  /* 0x0000000e03007c0c */ /* 0x000fc4000bf43070 */
[----:B------:R-:W-:Y:S02]  /*de20*/  LOP3.LUT R3, R0, 0xffff, RZ, 0xc0, !PT ;  /* 0x0000ffff00037812 */ /* 0x000fe400078ec0ff */
[----:B------:R-:W-:Y:S02]  /*de30*/  F2FP.F16.F32.PACK_AB R7, R7, R183 ;  /* 0x000000b70707723e */ /* 0x000fe400000000ff */
[----:B------:R-:W-:Y:S02]  /*de40*/  SHF.R.U32.HI R3, RZ, 0x8, R3 ;  /* 0x00000008ff037819 */ /* 0x000fe40000011603 */
[----:B------:R-:W-:Y:S02]  /*de50*/  PRMT R220, R7, 0x7610, R220 ;  /* 0x0000761007dc7816 */ /* 0x000fe400000000dc */
[----:B------:R-:W-:Y:S02]  /*de60*/  LOP3.LUT R3, R3, 0xffff, RZ, 0xc0, !PT ;  /* 0x0000ffff03037812 */ /* 0x000fe400078ec0ff */
[----:B------:R-:W-:Y:S01]  /*de70*/  PRMT R221, R7, 0x7632, R221 ;  /* 0x0000763207dd7816 */ /* 0x000fe200000000dd */
[----:B------:R-:W-:Y:S01]  /*de80*/  @!P2 HADD2 R19, -R17.H0_H0, -RZ.H0_H0 ;  /* 0xa00000ff1113a230 */ /* 0x000fe20000000900 */
[----:B------:R-:W-:-:S02]  /*de90*/  ISETP.LE.U32.AND P5, PT, R3, UR14, PT ;  /* 0x0000000e03007c0c */ /* 0x000fc4000bfa3070 */
[--C-:B------:R-:W-:Y:S02]  /*dea0*/  SHF.R.U32.HI R3, RZ, 0x18, R0.reuse ;  /* 0x00000018ff037819 */ /* 0x100fe40000011600 */
[----:B------:R-:W-:Y:S02]  /*deb0*/  SHF.R.U32.HI R0, RZ, 0x10, R0 ;  /* 0x00000010ff007819 */ /* 0x000fe40000011600 */
[----:B------:R-:W-:Y:S02]  /*dec0*/  ISETP.LE.U32.AND P4, PT, R3, UR14, PT ;  /* 0x0000000e03007c0c */ /* 0x000fe4000bf83070 */
[----:B------:R-:W-:Y:S02]  /*ded0*/  LOP3.LUT R3, R4, 0xff, RZ, 0xc0, !PT ;  /* 0x000000ff04037812 */ /* 0x000fe400078ec0ff */
[----:B------:R-:W-:Y:S02]  /*dee0*/  LOP3.LUT R0, R0, 0xff, RZ, 0xc0, !PT ;  /* 0x000000ff00007812 */ /* 0x000fe400078ec0ff */
[----:B------:R-:W-:Y:S01]  /*def0*/  ISETP.LE.U32.AND P3, PT, R3, UR14, PT ;  /* 0x0000000e03007c0c */ /* 0x000fe2000bf63070 */
[----:B------:R-:W-:Y:S01]  /*df00*/  @!P5 HADD2 R133, -R16.H0_H0, -RZ.H0_H0 ;  /* 0xa00000ff1085d230 */ /* 0x000fe20000000900 */
[----:B------:R-:W-:-:S02]  /*df10*/  SHF.R.U32.HI R3, RZ, 0x10, R4 ;  /* 0x00000010ff037819 */ /* 0x000fc40000011604 */
[----:B------:R-:W-:Y:S02]  /*df20*/  SHF.R.U32.HI R4, RZ, 0x18, R4 ;  /* 0x00000018ff047819 */ /* 0x000fe40000011604 */
[----:B------:R-:W-:Y:S02]  /*df30*/  LOP3.LUT R3, R3, 0xff, RZ, 0xc0, !PT ;  /* 0x000000ff03037812 */ /* 0x000fe400078ec0ff */
[----:B------:R-:W-:Y:S02]  /*df40*/  ISETP.LE.U32.AND P0, PT, R4, UR14, PT ;  /* 0x0000000e04007c0c */ /* 0x000fe4000bf03070 */
[----:B------:R-:W-:Y:S02]  /*df50*/  ISETP.LE.U32.AND P1, PT, R3, UR14, PT ;  /* 0x0000000e03007c0c */ /* 0x000fe4000bf23070 */
[----:B------:R-:W-:Y:S01]  /*df60*/  LOP3.LUT R4, R15, UR35, R10, 0x96, !PT ;  /* 0x000000230f047c12 */ /* 0x000fe2000f8e960a */
[----:B------:R-:W-:Y:S01]  /*df70*/  @!P3 HADD2 R216, -R220.H0_H0, -RZ.H0_H0 ;  /* 0xa00000ffdcd8b230 */ /* 0x000fe20000000900 */
[----:B------:R-:W-:-:S02]  /*df80*/  SHF.R.U32.HI R3, RZ, 0x8, R5 ;  /* 0x00000008ff037819 */ /* 0x000fc40000011605 */
[----:B------:R-:W-:Y:S01]  /*df90*/  ISETP.LE.U32.AND P6, PT, R0, UR14, PT ;  /* 0x0000000e00007c0c */ /* 0x000fe2000bfc3070 */
[----:B------:R-:W-:Y:S01]  /*dfa0*/  IMAD.WIDE.U32 R4, R4, -0x2daee0ad, RZ ;  /* 0xd2511f5304047825 */ /* 0x000fe200078e00ff */
[----:B------:R1:W2:Y:S01]  /*dfb0*/  MUFU.EX2 R0, R6 ;  /* 0x0000000600007308 */ /* 0x0002a20000000800 */
[----:B------:R-:W-:Y:S02]  /*dfc0*/  LOP3.LUT R3, R3, 0xffff, RZ, 0xc0, !PT ;  /* 0x0000ffff03037812 */ /* 0x000fe400078ec0ff */
[----:B------:R-:W-:Y:S02]  /*dfd0*/  @!P2 PRMT R17, R19, 0x5410, RZ ;  /* 0x000054101311a816 */ /* 0x000fe400000000ff */
[----:B------:R-:W-:Y:S02]  /*dfe0*/  ISETP.LE.U32.AND P2, PT, R3, UR14, PT ;  /* 0x0000000e03007c0c */ /* 0x000fe4000bf43070 */
[----:B------:R-:W-:Y:S01]  /*dff0*/  LOP3.LUT R3, R5, UR8, R8, 0x96, !PT ;  /* 0x0000000805037c12 */ /* 0x000fe2000f8e9608 */
[----:B------:R-:W-:Y:S01]  /*e000*/  STG.E.U16 desc[UR28][R24.64+-0x80], R17 ;  /* 0xffff801118007986 */ /* 0x000fe2000c10151c */
[----:B------:R-:W-:-:S02]  /*e010*/  @!P5 PRMT R16, R133, 0x5410, RZ ;  /* 0x000054108510d816 */ /* 0x000fc400000000ff */
[----:B------:R-:W-:Y:S02]  /*e020*/  PRMT R169, R220, 0x5410, R221 ;  /* 0x00005410dca97816 */ /* 0x000fe400000000dd */
[----:B------:R-:W-:Y:S01]  /*e030*/  @!P3 PRMT R220, R216, 0x5410, RZ ;  /* 0x00005410d8dcb816 */ /* 0x000fe200000000ff */
[----:B------:R-:W-:Y:S01]  /*e040*/  FMUL.FTZ R216, R56, R2 ;  /* 0x0000000238d87220 */ /* 0x000fe20000410000 */
[----:B------:R-:W-:Y:S01]  /*e050*/  F2FP.F16.F32.PACK_AB R133, R30, R22 ;  /* 0x000000161e85723e */ /* 0x000fe200000000ff */
[----:B------:R-:W-:Y:S01]  /*e060*/  IMAD.MOV.U32 R56, RZ, RZ, R235 ;  /* 0x000000ffff387224 */ /* 0x000fe200078e00eb */
[----:B-1----:R-:W-:Y:S01]  /*e070*/  SHF.R.U32.HI R6, RZ, 0x10, R3 ;  /* 0x00000010ff067819 */ /* 0x002fe20000011603 */
[----:B--2---:R-:W-:Y:S01]  /*e080*/  FFMA.FTZ R232, R232, R0, R214 ;  /* 0x00000000e8e87223 */ /* 0x004fe200000100d6 */
[----:B------:R-:W-:Y:S01]  /*e090*/  @!P2 HADD2 R215, -R221.H0_H0, -RZ.H0_H0 ;  /* 0xa00000ffddd7a230 */ /* 0x000fe20000000900 */
[----:B------:R-:W-:Y:S01]  /*e0a0*/  STL [R1+0x160], R220 ;  /* 0x000160dc01007387 */ /* 0x000fe20000100800 */
[----:B------:R-:W-:Y:S01]  /*e0b0*/  LOP3.LUT R6, R6, 0xff, RZ, 0xc0, !PT ;  /* 0x000000ff06067812 */ /* 0x000fe200078ec0ff */
[C---:B------:R-:W-:Y:S01]  /*e0c0*/  FADD.FTZ R232, R18.reuse, R232 ;  /* 0x000000e812e87221 */ /* 0x040fe20000010000 */
[----:B------:R-:W-:Y:S01]  /*e0d0*/  F2FP.F16.F32.PACK_AB R18, R18, R214 ;  /* 0x000000d61212723e */ /* 0x000fe200000000ff */
[----:B------:R-:W-:Y:S01]  /*e0e0*/  FMUL.FTZ R166, R166, R0 ;  /* 0x00000000a6a67220 */ /* 0x000fe20000410000 */
[----:B------:R-:W-:Y:S01]  /*e0f0*/  ISETP.LE.U32.AND P5, PT, R6, UR14, PT ;  /* 0x0000000e06007c0c */ /* 0x000fe2000bfa3070 */
[----:B------:R-:W-:Y:S01]  /*e100*/  FADD.FTZ R8, R182, R232 ;  /* 0x000000e8b6087221 */ /* 0x000fe20000010000 */
[----:B------:R-:W-:Y:S01]  /*e110*/  F2FP.F16.F32.PACK_AB R6, R180, R182 ;  /* 0x000000b6b406723e */ /* 0x000fe200000000ff */
[----:B------:R-:W-:Y:S01]  /*e120*/  @!P6 HADD2 R192, -R18.H0_H0, -RZ.H0_H0 ;  /* 0xa00000ff12c0e230 */ /* 0x000fe20000000900 */
[----:B------:R-:W-:Y:S01]  /*e130*/  PRMT R19, R18, 0x7632, R19 ;  /* 0x0000763212137816 */ /* 0x000fe20000000013 */
[----:B------:R-:W-:Y:S01]  /*e140*/  FADD.FTZ R7, R180, R8 ;  /* 0x00000008b4077221 */ /* 0x000fe20000010000 */
[----:B------:R-:W-:Y:S01]  /*e150*/  PRMT R199, R6, 0x7610, R199 ;  /* 0x0000761006c77816 */ /* 0x000fe200000000c7 */
[-C--:B------:R-:W-:Y:S01]  /*e160*/  FMUL.FTZ R232, R76, R2.reuse ;  /* 0x000000024ce87220 */ /* 0x080fe20000410000 */
[----:B------:R-:W-:Y:S01]  /*e170*/  PRMT R201, R6, 0x7632, R201 ;  /* 0x0000763206c97816 */ /* 0x000fe200000000c9 */
[----:B------:R-:W-:Y:S01]  /*e180*/  @!P4 HADD2 R171, -R19.H0_H0, -RZ.H0_H0 ;  /* 0xa00000ff13abc230 */ /* 0x000fe20000000900 */
[----:B------:R-:W-:Y:S01]  /*e190*/  LOP3.LUT R6, R4, 0xff, RZ, 0xc0, !PT ;  /* 0x000000ff04067812 */ /* 0x000fe200078ec0ff */
[----:B------:R-:W-:Y:S01]  /*e1a0*/  @!P1 HADD2 R135, -R199.H0_H0, -RZ.H0_H0 ;  /* 0xa00000ffc7879230 */ /* 0x000fe20000000900 */
[----:B------:R-:W-:Y:S01]  /*e1b0*/  @!P2 PRMT R221, R215, 0x5410, RZ ;  /* 0x00005410d7dda816 */ /* 0x000fe200000000ff */
[----:B------:R-:W-:Y:S01]  /*e1c0*/  @!P0 HADD2 R134, -R201.H0_H0, -RZ.H0_H0 ;  /* 0xa00000ffc9868230 */ /* 0x000fe20000000900 */
[----:B------:R-:W-:Y:S01]  /*e1d0*/  ISETP.LE.U32.AND P3, PT, R6, UR14, PT ;  /* 0x0000000e06007c0c */ /* 0x000fe2000bf63070 */
[-C--:B------:R-:W-:Y:S01]  /*e1e0*/  FMUL.FTZ R180, R40, R2.reuse ;  /* 0x0000000228b47220 */ /* 0x080fe20000410000 */
[----:B------:R-:W-:Y:S01]  /*e1f0*/  LOP3.LUT R6, R3, 0xff, RZ, 0xc0, !PT ;  /* 0x000000ff03067812 */ /* 0x000fe200078ec0ff */
[----:B------:R-:W-:Y:S01]  /*e200*/  FMUL.FTZ R76, R109, R2 ;  /* 0x000000026d4c7220 */ /* 0x000fe20000410000 */
[----:B------:R-:W-:Y:S01]  /*e210*/  PRMT R209, R18, 0x5410, R19 ;  /* 0x0000541012d17816 */ /* 0x000fe20000000013 */
[-C--:B------:R-:W-:Y:S01]  /*e220*/  FMUL.FTZ R167, R167, R0.reuse ;  /* 0x00000000a7a77220 */ /* 0x080fe20000410000 */
[----:B------:R-:W-:Y:S01]  /*e230*/  ISETP.LE.U32.AND P2, PT, R6, UR14, PT ;  /* 0x0000000e06007c0c */ /* 0x000fe2000bf43070 */
[-C--:B------:R-:W-:Y:S01]  /*e240*/  FMUL.FTZ R162, R162, R0.reuse ;  /* 0x00000000a2a27220 */ /* 0x080fe20000410000 */
[----:B------:R-:W-:Y:S01]  /*e250*/  SHF.R.U32.HI R6, RZ, 0x18, R3 ;  /* 0x00000018ff067819 */ /* 0x000fe20000011603 */
[-C--:B------:R-:W-:Y:S01]  /*e260*/  FMUL.FTZ R163, R163, R0.reuse ;  /* 0x00000000a3a37220 */ /* 0x080fe20000410000 */
[----:B------:R-:W-:Y:S01]  /*e270*/  @!P4 PRMT R19, R171, 0x5410, RZ ;  /* 0x00005410ab13c816 */ /* 0x000fe200000000ff */
[-C--:B------:R-:W-:Y:S01]  /*e280*/  FMUL.FTZ R158, R158, R0.reuse ;  /* 0x000000009e9e7220 */ /* 0x080fe20000410000 */
[----:B------:R-:W-:Y:S01]  /*e290*/  ISETP.LE.U32.AND P4, PT, R6, UR14, PT ;  /* 0x0000000e06007c0c */ /* 0x000fe2000bf83070 */
[-C--:B------:R-:W-:Y:S01]  /*e2a0*/  FMUL.FTZ R159, R159, R0.reuse ;  /* 0x000000009f9f7220 */ /* 0x080fe20000410000 */
[----:B------:R-:W-:Y:S01]  /*e2b0*/  LOP3.LUT R6, R4, 0xffff, RZ, 0xc0, !PT ;  /* 0x0000ffff04067812 */ /* 0x000fe200078ec0ff */
[-C--:B------:R-:W-:Y:S01]  /*e2c0*/  FMUL.FTZ R154, R154, R0.reuse ;  /* 0x000000009a9a7220 */ /* 0x080fe20000410000 */
[--C-:B------:R-:W-:Y:S01]  /*e2d0*/  SHF.R.U32.HI R5, RZ, 0x10, R4.reuse ;  /* 0x00000010ff057819 */ /* 0x100fe20000011604 */
[-C--:B------:R-:W-:Y:S01]  /*e2e0*/  FMUL.FTZ R155, R155, R0.reuse ;  /* 0x000000009b9b7220 */ /* 0x080fe20000410000 */
[----:B------:R-:W-:Y:S01]  /*e2f0*/  LOP3.LUT R3, R3, 0xffff, RZ, 0xc0, !PT ;  /* 0x0000ffff03037812 */ /* 0x000fe200078ec0ff */
[-C--:B------:R-:W-:Y:S01]  /*e300*/  FMUL.FTZ R150, R150, R0.reuse ;  /* 0x0000000096967220 */ /* 0x080fe20000410000 */
[----:B------:R-:W-:Y:S01]  /*e310*/  SHF.R.U32.HI R4, RZ, 0x18, R4 ;  /* 0x00000018ff047819 */ /* 0x000fe20000011604 */
[-C--:B------:R-:W-:Y:S01]  /*e320*/  FMUL.FTZ R151, R151, R0.reuse ;  /* 0x0000000097977220 */ /* 0x080fe20000410000 */
[----:B------:R-:W-:Y:S01]  /*e330*/  PRMT R171, R199, 0x5410, R201 ;  /* 0x00005410c7ab7816 */ /* 0x000fe200000000c9 */
[-C--:B------:R-:W-:Y:S01]  /*e340*/  FMUL.FTZ R146, R146, R0.reuse ;  /* 0x0000000092927220 */ /* 0x080fe20000410000 */
[----:B------:R-:W-:Y:S01]  /*e350*/  @!P0 PRMT R201, R134, 0x5410, RZ ;  /* 0x0000541086c98816 */ /* 0x000fe200000000ff */
[-C--:B------:R-:W-:Y:S01]  /*e360*/  FMUL.FTZ R147, R147, R0.reuse ;  /* 0x0000000093937220 */ /* 0x080fe20000410000 */
[----:B------:R-:W-:Y:S01]  /*e370*/  SHF.R.U32.HI R3, RZ, 0x8, R3 ;  /* 0x00000008ff037819 */ /* 0x000fe20000011603 */
[----:B------:R1:W2:Y:S01]  /*e380*/  MUFU.EX2 R134, R132 ;  /* 0x0000008400867308 */ /* 0x0002a20000000800 */
[----:B------:R-:W-:Y:S01]  /*e390*/  ISETP.LE.U32.AND P0, PT, R4, UR14, PT ;  /* 0x0000000e04007c0c */ /* 0x000fe2000bf03070 */
[-C--:B------:R-:W-:Y:S01]  /*e3a0*/  FMUL.FTZ R142, R142, R0.reuse ;  /* 0x000000008e8e7220 */ /* 0x080fe20000410000 */
[----:B------:R-:W-:Y:S01]  /*e3b0*/  LOP3.LUT R4, R5, 0xff, RZ, 0xc0, !PT ;  /* 0x000000ff05047812 */ /* 0x000fe200078ec0ff */
[-C--:B------:R-:W-:Y:S01]  /*e3c0*/  FMUL.FTZ R143, R143, R0.reuse ;  /* 0x000000008f8f7220 */ /* 0x080fe20000410000 */
[----:B------:R-:W-:Y:S01]  /*e3d0*/  LOP3.LUT R3, R3, 0xffff, RZ, 0xc0, !PT ;  /* 0x0000ffff03037812 */ /* 0x000fe200078ec0ff */
[-C--:B------:R-:W-:Y:S01]  /*e3e0*/  FMUL.FTZ R138, R138, R0.reuse ;  /* 0x000000008a8a7220 */ /* 0x080fe20000410000 */
[----:B------:R-:W-:Y:S01]  /*e3f0*/  @!P1 PRMT R199, R135, 0x5410, RZ ;  /* 0x0000541087c79816 */ /* 0x000fe200000000ff */
[-C--:B------:R-:W-:Y:S01]  /*e400*/  FMUL.FTZ R139, R139, R0.reuse ;  /* 0x000000008b8b7220 */ /* 0x080fe20000410000 */
[----:B------:R-:W-:Y:S01]  /*e410*/  ISETP.LE.U32.AND P1, PT, R4, UR14, PT ;  /* 0x0000000e04007c0c */ /* 0x000fe2000bf23070 */
[-C--:B------:R-:W-:Y:S01]  /*e420*/  FMUL.FTZ R182, R42, R0.reuse ;  /* 0x000000002ab67220 */ /* 0x080fe20000410000 */
[----:B------:R-:W-:Y:S01]  /*e430*/  @!P6 PRMT R18, R192, 0x5410, RZ ;  /* 0x00005410c012e816 */ /* 0x000fe200000000ff */
[----:B------:R3:W-:Y:S01]  /*e440*/  STL [R1+0x164], R199 ;  /* 0x000164c701007387 */ /* 0x0007e20000100800 */
[----:B------:R-:W-:Y:S01]  /*e450*/  F2FP.F16.F32.PACK_AB R4, R177, R179 ;  /* 0x000000b3b104723e */ /* 0x000fe200000000ff */
[-C--:B------:R-:W-:Y:S01]  /*e460*/  FMUL.FTZ R183, R43, R0.reuse ;  /* 0x000000002bb77220 */ /* 0x080fe20000410000 */
[----:B------:R-:W-:Y:S01]  /*e470*/  ISETP.LE.U32.AND P6, PT, R3, UR14, PT ;  /* 0x0000000e03007c0c */ /* 0x000fe2000bfc3070 */
[----:B------:R-:W-:Y:S01]  /*e480*/  FADD.FTZ R3, R179, R9 ;  /* 0x00000009b3037221 */ /* 0x000fe20000010000 */
[----:B------:R-:W-:Y:S01]  /*e490*/  PRMT R200, R4, 0x7610, R200 ;  /* 0x0000761004c87816 */ /* 0x000fe200000000c8 */
[----:B------:R4:W-:Y:S01]  /*e4a0*/  STL [R1+0x68], R201 ;  /* 0x000068c901007387 */ /* 0x0009e20000100800 */
[----:B------:R-:W-:Y:S01]  /*e4b0*/  FMUL.FTZ R46, R46, R0 ;  /* 0x000000002e2e7220 */ /* 0x000fe20000410000 */
[----:B------:R-:W-:Y:S01]  /*e4c0*/  FADD.FTZ R5, R177, R3 ;  /* 0x00000003b1057221 */ /* 0x000fe20000010000 */
[----:B------:R-:W-:Y:S01]  /*e4d0*/  SHF.R.U32.HI R3, RZ, 0x8, R6 ;  /* 0x00000008ff037819 */ /* 0x000fe20000011606 */
[----:B------:R-:W-:-:S02]  /*e4e0*/  @!P2 HADD2 R217, -R200.H0_H0, -RZ.H0_H0 ;  /* 0xa00000ffc8d9a230 */ /* 0x000fc40000000900 */
[-C--:B------:R-:W-:Y:S01]  /*e4f0*/  FMUL.FTZ R47, R47, R0.reuse ;  /* 0x000000002f2f7220 */ /* 0x080fe20000410000 */
[-C--:B------:R-:W-:Y:S01]  /*e500*/  FMUL.FTZ R50, R50, R0.reuse ;  /* 0x0000000032327220 */ /* 0x080fe20000410000 */
[----:B------:R-:W-:Y:S01]  /*e510*/  LOP3.LUT R3, R3, 0xffff, RZ, 0xc0, !PT ;  /* 0x0000ffff03037812 */ /* 0x000fe200078ec0ff */
        /* <DEDUP_REMOVED lines=11> */
[----:B---3--:R-:W-:Y:S01]  /*e5d0*/  PRMT R199, R4, 0x7632, R199 ;  /* 0x0000763204c77816 */ /* 0x008fe200000000c7 */
[----:B------:R-:W-:Y:S01]  /*e5e0*/  FADD.FTZ R4, R178, R7 ;  /* 0x00000007b2047221 */ /* 0x000fe20000010000 */
[-C--:B------:R-:W-:Y:S01]  /*e5f0*/  FMUL.FTZ R83, R83, R0.reuse ;  /* 0x0000000053537220 */ /* 0x080fe20000410000 */
[----:B------:R-:W-:Y:S01]  /*e600*/  FMUL.FTZ R242, R90, R0 ;  /* 0x000000005af27220 */ /* 0x000fe20000410000 */
[----:B------:R-:W-:Y:S01]  /*e610*/  PRMT R206, R200, 0x5410, R199 ;  /* 0x00005410c8ce7816 */ /* 0x000fe200000000c7 */
[----:B------:R-:W-:Y:S01]  /*e620*/  @!P6 HADD2 R225, -R199.H0_H0, -RZ.H0_H0 ;  /* 0xa00000ffc7e1e230 */ /* 0x000fe20000000900 */
[----:B------:R-:W-:Y:S01]  /*e630*/  @!P2 PRMT R200, R217, 0x5410, RZ ;  /* 0x00005410d9c8a816 */ /* 0x000fe200000000ff */
[-C--:B------:R-:W-:Y:S01]  /*e640*/  FMUL.FTZ R217, R57, R2.reuse ;  /* 0x0000000239d97220 */ /* 0x080fe20000410000 */
[----:B------:R-:W-:Y:S01]  /*e650*/  ISETP.LE.U32.AND P2, PT, R3, UR14, PT ;  /* 0x0000000e03007c0c */ /* 0x000fe2000bf43070 */
[----:B------:R-:W-:Y:S01]  /*e660*/  FMUL.FTZ R57, R108, R2 ;  /* 0x000000026c397220 */ /* 0x000fe20000410000 */
[C---:B------:R-:W-:Y:S01]  /*e670*/  F2FP.F16.F32.PACK_AB R3, R176.reuse, R178 ;  /* 0x000000b2b003723e */ /* 0x040fe200000000ff */
[----:B------:R-:W-:Y:S01]  /*e680*/  FMUL.FTZ R243, R91, R0 ;  /* 0x000000005bf37220 */ /* 0x000fe20000410000 */
[----:B------:R-:W-:Y:S01]  /*e690*/  @!P6 PRMT R199, R225, 0x5410, RZ ;  /* 0x00005410e1c7e816 */ /* 0x000fe200000000ff */
[----:B------:R-:W-:Y:S01]  /*e6a0*/  FMUL.FTZ R225, R61, R2 ;  /* 0x000000023de17220 */ /* 0x000fe20000410000 */
[C---:B------:R-:W-:Y:S01]  /*e6b0*/  PRMT R220, R3.reuse, 0x7610, R220 ;  /* 0x0000761003dc7816 */ /* 0x040fe200000000dc */
[----:B------:R-:W-:Y:S01]  /*e6c0*/  IMAD.MOV.U32 R61, RZ, RZ, R239 ;  /* 0x000000ffff3d7224 */ /* 0x000fe200078e00ef */
[----:B------:R-:W-:Y:S01]  /*e6d0*/  PRMT R204, R3, 0x7632, R204 ;  /* 0x0000763203cc7816 */ /* 0x000fe200000000cc */
[----:B------:R-:W-:Y:S01]  /*e6e0*/  FADD.FTZ R3, R176, R4 ;  /* 0x00000004b0037221 */ /* 0x000fe20000010000 */
[----:B------:R-:W-:Y:S01]  /*e6f0*/  F2FP.F16.F32.PACK_AB R4, R173, R175 ;  /* 0x000000afad04723e */ /* 0x000fe200000000ff */
[----:B------:R-:W-:Y:S01]  /*e700*/  @!P5 HADD2 R224, -R220.H0_H0, -RZ.H0_H0 ;  /* 0xa00000ffdce0d230 */ /* 0x000fe20000000900 */
[----:B------:R-:W-:Y:S01]  /*e710*/  PRMT R203, R220, 0x5410, R204 ;  /* 0x00005410dccb7816 */ /* 0x000fe200000000cc */
[----:B------:R-:W-:Y:S01]  /*e720*/  FADD.FTZ R3, R174, R3 ;  /* 0x00000003ae037221 */ /* 0x000fe20000010000 */
[C---:B------:R-:W-:Y:S01]  /*e730*/  PRMT R189, R4.reuse, 0x7610, R189 ;  /* 0x0000761004bd7816 */ /* 0x040fe200000000bd */
[----:B------:R-:W-:Y:S01]  /*e740*/  @!P4 HADD2 R219, -R204.H0_H0, -RZ.H0_H0 ;  /* 0xa00000ffccdbc230 */ /* 0x000fe20000000900 */
[----:B------:R-:W-:Y:S01]  /*e750*/  PRMT R184, R4, 0x7632, R184 ;  /* 0x0000763204b87816 */ /* 0x000fe200000000b8 */
[C---:B------:R-:W-:Y:S01]  /*e760*/  FADD.FTZ R4, R172.reuse, R3 ;  /* 0x00000003ac047221 */ /* 0x040fe20000010000 */
[----:B------:R-:W-:Y:S01]  /*e770*/  F2FP.F16.F32.PACK_AB R3, R172, R174 ;  /* 0x000000aeac03723e */ /* 0x000fe200000000ff */
[----:B------:R-:W-:Y:S01]  /*e780*/  @!P3 HADD2 R228, -R189.H0_H0, -RZ.H0_H0 ;  /* 0xa00000ffbde4b230 */ /* 0x000fe20000000900 */
[----:B------:R-:W-:Y:S01]  /*e790*/  PRMT R202, R189, 0x5410, R184 ;  /* 0x00005410bdca7816 */ /* 0x000fe200000000b8 */
[----:B------:R-:W-:Y:S01]  /*e7a0*/  @!P2 HADD2 R229, -R184.H0_H0, -RZ.H0_H0 ;  /* 0xa00000ffb8e5a230 */ /* 0x000fe20000000900 */
[C---:B------:R-:W-:Y:S01]  /*e7b0*/  PRMT R197, R3.reuse, 0x7610, R197 ;  /* 0x0000761003c57816 */ /* 0x040fe200000000c5 */
[-C--:B------:R-:W-:Y:S01]  /*e7c0*/  FMUL.FTZ R172, R36, R2.reuse ;  /* 0x0000000224ac7220 */ /* 0x080fe20000410000 */
[----:B------:R-:W-:Y:S01]  /*e7d0*/  PRMT R194, R3, 0x7632, R194 ;  /* 0x0000763203c27816 */ /* 0x000fe200000000c2 */
[----:B------:R-:W-:Y:S01]  /*e7e0*/  FADD.FTZ R3, R22, R4 ;  /* 0x0000000416037221 */ /* 0x000fe20000010000 */
[----:B------:R-:W-:Y:S01]  /*e7f0*/  FADD.FTZ R4, R175, R5 ;  /* 0x00000005af047221 */ /* 0x000fe20000010000 */
[----:B------:R-:W-:Y:S01]  /*e800*/  @!P5 PRMT R220, R224, 0x5410, RZ ;  /* 0x00005410e0dcd816 */ /* 0x000fe200000000ff */
[----:B------:R-:W-:Y:S01]  /*e810*/  FMUL.FTZ R224, R60, R2 ;  /* 0x000000023ce07220 */ /* 0x000fe20000410000 */
[----:B------:R-:W-:Y:S01]  /*e820*/  FADD.FTZ R3, R30, R3 ;  /* 0x000000031e037221 */ /* 0x000fe20000010000 */
[----:B------:R-:W-:Y:S01]  /*e830*/  @!P3 PRMT R189, R228, 0x5410, RZ ;  /* 0x00005410e4bdb816 */ /* 0x000fe200000000ff */
[----:B-1----:R-:W-:Y:S01]  /*e840*/  FADD.FTZ R132, R173, R4 ;  /* 0x00000004ad847221 */ /* 0x002fe20000010000 */
[----:B------:R-:W-:Y:S01]  /*e850*/  @!P2 PRMT R184, R229, 0x5410, RZ ;  /* 0x00005410e5b8a816 */ /* 0x000fe200000000ff */
[----:B--2---:R-:W-:Y:S01]  /*e860*/  FADD.FTZ R3, R134, R3 ;  /* 0x0000000386037221 */ /* 0x004fe20000010000 */
[----:B------:R-:W-:Y:S01]  /*e870*/  F2FP.F16.F32.PACK_AB R134, R23, R134 ;  /* 0x000000861786723e */ /* 0x000fe200000000ff */
[-C--:B------:R-:W-:Y:S01]  /*e880*/  FMUL.FTZ R173, R37, R2.reuse ;  /* 0x0000000225ad7220 */ /* 0x080fe20000410000 */
[----:B------:R-:W-:Y:S01]  /*e890*/  FMUL.FTZ R228, R72, R2 ;  /* 0x0000000248e47220 */ /* 0x000fe20000410000 */
[----:B------:R-:W-:Y:S01]  /*e8a0*/  FADD.FTZ R135, R23, R3 ;  /* 0x0000000317877221 */ /* 0x000fe20000010000 */
[----:B------:R-:W-:-:S04]  /*e8b0*/  IMAD.WIDE.U32 R22, R170, -0x326172a9, RZ ;  /* 0xcd9e8d57aa167825 */ /* 0x000fc800078e00ff */
[----:B------:R-:W-:Y:S01]  /*e8c0*/  FMUL.FTZ R229, R73, R2 ;  /* 0x0000000249e57220 */ /* 0x000fe20000410000 */
[----:B------:R-:W-:Y:S01]  /*e8d0*/  @!P4 PRMT R204, R219, 0x5410, RZ ;  /* 0x00005410dbccc816 */ /* 0x000fe200000000ff */
[----:B------:R-:W-:Y:S01]  /*e8e0*/  @!P0 HADD2 R226, -R194.H0_H0, -RZ.H0_H0 ;  /* 0xa00000ffc2e28230 */ /* 0x000fe20000000900 */
[----:B----4-:R-:W-:Y:S01]  /*e8f0*/  PRMT R201, R197, 0x5410, R194 ;  /* 0x00005410c5c97816 */ /* 0x010fe200000000c2 */
[----:B------:R1:W2:Y:S01]  /*e900*/  MUFU.EX2 R30, R230 ;  /* 0x000000e6001e7308 */ /* 0x0002a20000000800 */
[----:B------:R-:W-:Y:S01]  /*e910*/  LOP3.LUT R2, R23, UR30, R210, 0x96, !PT ;  /* 0x0000001e17027c12 */ /* 0x000fe2000f8e96d2 */
[----:B------:R-:W-:Y:S01]  /*e920*/  @!P1 HADD2 R227, -R197.H0_H0, -RZ.H0_H0 ;  /* 0xa00000ffc5e39230 */ /* 0x000fe20000000900 */
[----:B------:R-:W-:Y:S01]  /*e930*/  LOP3.LUT R4, R21, UR22, R22, 0x96, !PT ;  /* 0x0000001615047c12 */ /* 0x000fe2000f8e9616 */
[----:B------:R-:W-:Y:S01]  /*e940*/  FMUL.FTZ R174, R38, R0 ;  /* 0x0000000026ae7220 */ /* 0x000fe20000410000 */
[----:B------:R-:W-:Y:S01]  /*e950*/  @!P0 PRMT R194, R226, 0x5410, RZ ;  /* 0x00005410e2c28816 */ /* 0x000fe200000000ff */
[----:B------:R-:W-:Y:S01]  /*e960*/  IMAD.WIDE.U32 R2, R2, -0x2daee0ad, RZ ;  /* 0xd2511f5302027825 */ /* 0x000fe200078e00ff */
[----:B------:R-:W-:-:S03]  /*e970*/  @!P1 PRMT R197, R227, 0x5410, RZ ;  /* 0x00005410e3c59816 */ /* 0x000fc600000000ff */
[----:B------:R-:W-:Y:S01]  /*e980*/  FMUL.FTZ R175, R39, R0 ;  /* 0x0000000027af7220 */ /* 0x000fe20000410000 */
[----:B------:R-:W-:Y:S01]  /*e990*/  MOV R60, R238 ;  /* 0x000000ee003c7202 */ /* 0x000fe20000000f00 */
[----:B------:R-:W-:Y:S01]  /*e9a0*/  IMAD.WIDE.U32 R4, R4, -0x2daee0ad, RZ ;  /* 0xd2511f5304047825 */ /* 0x000fe200078e00ff */
[----:B------:R-:W-:-:S03]  /*e9b0*/  LOP3.LUT R3, R3, UR4, R168, 0x96, !PT ;  /* 0x0000000403037c12 */ /* 0x000fc6000f8e96a8 */
[-C--:B------:R-:W-:Y:S01]  /*e9c0*/  FMUL.FTZ R219, R59, R0.reuse ;  /* 0x000000003bdb7220 */ /* 0x080fe20000410000 */
[-C--:B------:R-:W-:Y:S01]  /*e9d0*/  FMUL.FTZ R226, R62, R0.reuse ;  /* 0x000000003ee27220 */ /* 0x080fe20000410000 */
[----:B------:R-:W-:Y:S01]  /*e9e0*/  FMUL.FTZ R227, R63, R0 ;  /* 0x000000003fe37220 */ /* 0x000fe20000410000 */
[----:B------:R-:W-:Y:S01]  /*e9f0*/  LOP3.LUT R6, R5, UR19, R2, 0x96, !PT ;  /* 0x0000001305067c12 */ /* 0x000fe2000f8e9602 */
[----:B------:R-:W-:-:S04]  /*ea00*/  IMAD.WIDE.U32 R8, R3, -0x326172a9, RZ ;  /* 0xcd9e8d5703087825 */ /* 0x000fc800078e00ff */
[-C--:B-1----:R-:W-:Y:S01]  /*ea10*/  FMUL.FTZ R230, R74, R0.reuse ;  /* 0x000000004ae67220 */ /* 0x082fe20000410000 */
[-C--:B------:R-:W-:Y:S01]  /*ea20*/  FMUL.FTZ R238, R86, R0.reuse ;  /* 0x0000000056ee7220 */ /* 0x080fe20000410000 */
[----:B------:R-:W-:Y:S01]  /*ea30*/  FMUL.FTZ R239, R87, R0 ;  /* 0x0000000057ef7220 */ /* 0x000fe20000410000 */
[----:B------:R-:W-:Y:S01]  /*ea40*/  IMAD.WIDE.U32 R6, R6, -0x326172a9, RZ ;  /* 0xcd9e8d5706067825 */ /* 0x000fe200078e00ff */
[----:B------:R-:W-:-:S03]  /*ea50*/  LOP3.LUT R3, R9, UR21, R20, 0x96, !PT ;  /* 0x0000001509037c12 */ /* 0x000fc6000f8e9614 */
[-C--:B------:R-:W-:Y:S01]  /*ea60*/  FMUL.FTZ R246, R94, R0.reuse ;  /* 0x000000005ef67220 */ /* 0x080fe20000410000 */
[-C--:B------:R-:W-:Y:S01]  /*ea70*/  FMUL.FTZ R247, R95, R0.reuse ;  /* 0x000000005ff77220 */ /* 0x080fe20000410000 */
[-C--:B------:R-:W-:Y:S01]  /*ea80*/  FMUL.FTZ R250, R98, R0.reuse ;  /* 0x0000000062fa7220 */ /* 0x080fe20000410000 */
[----:B------:R-:W-:Y:S01]  /*ea90*/  FMUL.FTZ R251, R99, R0 ;  /* 0x0000000063fb7220 */ /* 0x000fe20000410000 */
[----:B------:R-:W-:-:S04]  /*eaa0*/  IMAD.WIDE.U32 R2, R3, -0x2daee0ad, RZ ;  /* 0xd2511f5303027825 */ /* 0x000fc800078e00ff */
[-C--:B------:R-:W-:Y:S01]  /*eab0*/  FMUL.FTZ R102, R102, R0.reuse ;  /* 0x0000000066667220 */ /* 0x080fe20000410000 */
[-C--:B------:R-:W-:Y:S01]  /*eac0*/  FMUL.FTZ R103, R103, R0.reuse ;  /* 0x0000000067677220 */ /* 0x080fe20000410000 */
[-C--:B------:R-:W-:Y:S01]  /*ead0*/  FMUL.FTZ R106, R106, R0.reuse ;  /* 0x000000006a6a7220 */ /* 0x080fe20000410000 */
[-C--:B------:R-:W-:Y:S01]  /*eae0*/  FMUL.FTZ R107, R107, R0.reuse ;  /* 0x000000006b6b7220 */ /* 0x080fe20000410000 */
[----:B------:R-:W-:Y:S01]  /*eaf0*/  LOP3.LUT R4, R3, UR9, R4, 0x96, !PT ;  /* 0x0000000903047c12 */ /* 0x000fe2000f8e9604 */
[-C--:B------:R-:W-:Y:S01]  /*eb00*/  FMUL.FTZ R73, R110, R0.reuse ;  /* 0x000000006e497220 */ /* 0x080fe20000410000 */
[----:B------:R-:W-:Y:S01]  /*eb10*/  LOP3.LUT R3, R7, UR12, R8, 0x96, !PT ;  /* 0x0000000c07037c12 */ /* 0x000fe2000f8e9608 */
[-C--:B------:R-:W-:Y:S01]  /*eb20*/  FMUL.FTZ R72, R111, R0.reuse ;  /* 0x000000006f487220 */ /* 0x080fe20000410000 */
[----:B------:R-:W-:Y:S01]  /*eb30*/  FMUL.FTZ R114, R114, R0 ;  /* 0x0000000072727220 */ /* 0x000fe20000410000 */
[----:B------:R-:W-:-:S04]  /*eb40*/  IMAD.WIDE.U32 R4, R4, -0x326172a9, RZ ;  /* 0xcd9e8d5704047825 */ /* 0x000fc800078e00ff */
[-C--:B------:R-:W-:Y:S01]  /*eb50*/  FMUL.FTZ R115, R115, R0.reuse ;  /* 0x0000000073737220 */ /* 0x080fe20000410000 */
[-C--:B------:R-:W-:Y:S01]  /*eb60*/  FMUL.FTZ R118, R118, R0.reuse ;  /* 0x0000000076767220 */ /* 0x080fe20000410000 */
[----:B------:R-:W-:Y:S01]  /*eb70*/  FMUL.FTZ R119, R119, R0 ;  /* 0x0000000077777220 */ /* 0x000fe20000410000 */
[----:B------:R-:W-:Y:S01]  /*eb80*/  IMAD.WIDE.U32 R8, R3, -0x2daee0ad, RZ ;  /* 0xd2511f5303087825 */ /* 0x000fe200078e00ff */
[----:B------:R-:W-:-:S03]  /*eb90*/  LOP3.LUT R7, R5, UR35, R6, 0x96, !PT ;  /* 0x0000002305077c12 */ /* 0x000fc6000f8e9606 */
[-C--:B------:R-:W-:Y:S01]  /*eba0*/  FMUL.FTZ R122, R122, R0.reuse ;  /* 0x000000007a7a7220 */ /* 0x080fe20000410000 */
[-C--:B------:R-:W-:Y:S01]  /*ebb0*/  FMUL.FTZ R123, R123, R0.reuse ;  /* 0x000000007b7b7220 */ /* 0x080fe20000410000 */
[-C--:B------:R-:W-:Y:S01]  /*ebc0*/  FMUL.FTZ R126, R126, R0.reuse ;  /* 0x000000007e7e7220 */ /* 0x080fe20000410000 */
[----:B------:R-:W-:Y:S01]  /*ebd0*/  LOP3.LUT R2, R9, UR7, R2, 0x96, !PT ;  /* 0x0000000709027c12 */ /* 0x000fe2000f8e9602 */
[-C--:B------:R-:W-:Y:S01]  /*ebe0*/  FMUL.FTZ R127, R127, R0.reuse ;  /* 0x000000007f7f7220 */ /* 0x080fe20000410000 */
[-C--:B------:R-:W-:Y:S01]  /*ebf0*/  FMUL.FTZ R130, R130, R0.reuse ;  /* 0x0000000082827220 */ /* 0x080fe20000410000 */
[----:B------:R-:W-:Y:S01]  /*ec00*/  FMUL.FTZ R131, R131, R0 ;  /* 0x0000000083837220 */ /* 0x000fe20000410000 */
[C---:B------:R-:W-:Y:S01]  /*ec10*/  PRMT R195, R133.reuse, 0x7632, R195 ;  /* 0x0000763285c37816 */ /* 0x040fe200000000c3 */
[----:B------:R-:W-:Y:S01]  /*ec20*/  IMAD.WIDE.U32 R2, R2, -0x326172a9, RZ ;  /* 0xcd9e8d5702027825 */ /* 0x000fe200078e00ff */
[----:B------:R-:W-:Y:S01]  /*ec30*/  PRMT R208, R133, 0x7610, R208 ;  /* 0x0000761085d07816 */ /* 0x000fe200000000d0 */
[----:B------:R-:W-:Y:S01]  /*ec40*/  STG.E.U16 desc[UR28][R24.64+-0x7e], R16 ;  /* 0xffff821018007986 */ /* 0x000fe2000c10151c */
[----:B------:R-:W-:-:S02]  /*ec50*/  PRMT R214, R134, 0x7632, R214 ;  /* 0x0000763286d67816 */ /* 0x000fc400000000d6 */
[----:B------:R-:W-:Y:S02]  /*ec60*/  LOP3.LUT R4, R3, UR6, R4, 0x96, !PT ;  /* 0x0000000603047c12 */ /* 0x000fe4000f8e9604 */
[----:B------:R-:W-:Y:S02]  /*ec70*/  LOP3.LUT R6, R2, 0xffff, RZ, 0xc0, !PT ;  /* 0x0000ffff02067812 */ /* 0x000fe400078ec0ff */
[----:B------:R-:W-:Y:S02]  /*ec80*/  LOP3.LUT R5, R4, 0xff, RZ, 0xc0, !PT ;  /* 0x000000ff04057812 */ /* 0x000fe400078ec0ff */
[----:B------:R-:W-:Y:S02]  /*ec90*/  PRMT R192, R134, 0x7610, R192 ;  /* 0x0000761086c07816 */ /* 0x000fe400000000c0 */
[----:B------:R-:W-:Y:S02]  /*eca0*/  ISETP.LE.U32.AND P4, PT, R5, UR14, PT ;  /* 0x0000000e05007c0c */ /* 0x000fe4000bf83070 */
[----:B------:R-:W-:-:S02]  /*ecb0*/  LOP3.LUT R5, R4, 0xffff, RZ, 0xc0, !PT ;  /* 0x0000ffff04057812 */ /* 0x000fc400078ec0ff */
[----:B------:R-:W-:Y:S02]  /*ecc0*/  PRMT R170, R192, 0x5410, R214 ;  /* 0x00005410c0aa7816 */ /* 0x000fe400000000d6 */
[----:B------:R-:W-:Y:S02]  /*ecd0*/  SHF.R.U32.HI R5, RZ, 0x8, R5 ;  /* 0x00000008ff057819 */ /* 0x000fe40000011605 */
[----:B------:R-:W-:Y:S02]  /*ece0*/  LOP3.LUT R15, R15, UR35, R10, 0x96, !PT ;  /* 0x000000230f0f7c12 */ /* 0x000fe4000f8e960a */
[----:B------:R-:W-:Y:S02]  /*ecf0*/  LOP3.LUT R5, R5, 0xffff, RZ, 0xc0, !PT ;  /* 0x0000ffff05057812 */ /* 0x000fe400078ec0ff */
[----:B------:R-:W-:Y:S02]  /*ed00*/  F2FP.F16.F32.PACK_AB R134, R223, R222 ;  /* 0x000000dedf86723e */ /* 0x000fe400000000ff */
[----:B------:R-:W-:-:S02]  /*ed10*/  ISETP.LE.U32.AND P3, PT, R5, UR14, PT ;  /* 0x0000000e05007c0c */ /* 0x000fc4000bf63070 */
[--C-:B------:R-:W-:Y:S02]  /*ed20*/  SHF.R.U32.HI R5, RZ, 0x10, R4.reuse ;  /* 0x00000010ff057819 */ /* 0x100fe40000011604 */
[----:B------:R-:W-:Y:S02]  /*ed30*/  SHF.R.U32.HI R4, RZ, 0x18, R4 ;  /* 0x00000018ff047819 */ /* 0x000fe40000011604 */
[----:B------:R-:W-:Y:S02]  /*ed40*/  LOP3.LUT R5, R5, 0xff, RZ, 0xc0, !PT ;  /* 0x000000ff05057812 */ /* 0x000fe400078ec0ff */
[----:B------:R-:W-:Y:S02]  /*ed50*/  ISETP.LE.U32.AND P0, PT, R4, UR14, PT ;  /* 0x0000000e04007c0c */ /* 0x000fe4000bf03070 */
[----:B------:R-:W-:Y:S02]  /*ed60*/  LOP3.LUT R4, R2, 0xff, RZ, 0xc0, !PT ;  /* 0x000000ff02047812 */ /* 0x000fe400078ec0ff */
[----:B------:R-:W-:-:S02]  /*ed70*/  ISETP.LE.U32.AND P5, PT, R5, UR14, PT ;  /* 0x0000000e05007c0c */ /* 0x000fc4000bfa3070 */
[----:B------:R-:W-:Y:S01]  /*ed80*/  ISETP.LE.U32.AND P2, PT, R4, UR14, PT ;  /* 0x0000000e04007c0c */ /* 0x000fe2000bf43070 */
[----:B------:R1:W3:Y:S01]  /*ed90*/  MUFU.EX2 R5, R231 ;  /* 0x000000e700057308 */ /* 0x0002e20000000800 */
[--C-:B------:R-:W-:Y:S02]  /*eda0*/  SHF.R.U32.HI R4, RZ, 0x10, R2.reuse ;  /* 0x00000010ff047819 */ /* 0x100fe40000011602 */
[----:B------:R-:W-:Y:S02]  /*edb0*/  SHF.R.U32.HI R2, RZ, 0x18, R2 ;  /* 0x00000018ff027819 */ /* 0x000fe40000011602 */
[----:B------:R-:W-:Y:S01]  /*edc0*/  LOP3.LUT R3, R4, 0xff, RZ, 0xc0, !PT ;  /* 0x000000ff04037812 */ /* 0x000fe200078ec0ff */
[----:B------:R-:W-:Y:S01]  /*edd0*/  @!P0 HADD2 R27, -R195.H0_H0, -RZ.H0_H0 ;  /* 0xa00000ffc31b8230 */ /* 0x000fe20000000900 */
[----:B------:R-:W-:Y:S02]  /*ede0*/  ISETP.LE.U32.AND P1, PT, R2, UR14, PT ;  /* 0x0000000e02007c0c */ /* 0x000fe4000bf23070 */
[----:B------:R-:W-:Y:S01]  /*edf0*/  ISETP.LE.U32.AND P6, PT, R3, UR14, PT ;  /* 0x0000000e03007c0c */ /* 0x000fe2000bfc3070 */
[----:B------:R-:W-:-:S04]  /*ee00*/  IMAD.WIDE.U32 R2, R7, -0x2daee0ad, RZ ;  /* 0xd2511f5307027825 */ /* 0x000fc800078e00ff */
[----:B------:R-:W-:Y:S01]  /*ee10*/  @!P5 HADD2 R28, -R208.H0_H0, -RZ.H0_H0 ;  /* 0xa00000ffd01cd230 */ /* 0x000fe20000000900 */
[----:B------:R-:W-:Y:S02]  /*ee20*/  LOP3.LUT R4, R3, UR8, R8, 0x96, !PT ;  /* 0x0000000803047c12 */ /* 0x000fe4000f8e9608 */
[C---:B------:R-:W-:Y:S01]  /*ee30*/  LOP3.LUT R9, R2.reuse, 0xffff, RZ, 0xc0, !PT ;  /* 0x0000ffff02097812 */ /* 0x040fe200078ec0ff */
[----:B-1----:R-:W-:Y:S01]  /*ee40*/  FMUL.FTZ R231, R75, R0 ;  /* 0x000000004be77220 */ /* 0x002fe20000410000 */
[----:B------:R-:W-:Y:S01]  /*ee50*/  LOP3.LUT R7, R2, 0xff, RZ, 0xc0, !PT ;  /* 0x000000ff02077812 */ /* 0x000fe200078ec0ff */
[----:B------:R-:W-:Y:S01]  /*ee60*/  @!P1 HADD2 R33, -R214.H0_H0, -RZ.H0_H0 ;  /* 0xa00000ffd6219230 */ /* 0x000fe20000000900 */
[--C-:B------:R-:W-:Y:S01]  /*ee70*/  SHF.R.U32.HI R8, RZ, 0x10, R2.reuse ;  /* 0x00000010ff087819 */ /* 0x100fe20000011602 */
[----:B------:R-:W-:Y:S01]  /*ee80*/  @!P6 HADD2 R34, -R192.H0_H0, -RZ.H0_H0 ;  /* 0xa00000ffc022e230 */ /* 0x000fe20000000900 */
[----:B------:R-:W-:Y:S01]  /*ee90*/  SHF.R.U32.HI R3, RZ, 0x18, R2 ;  /* 0x00000018ff037819 */ /* 0x000fe20000011602 */
[----:B--2---:R-:W-:Y:S01]  /*eea0*/  FADD.FTZ R2, R30, R132 ;  /* 0x000000841e027221 */ /* 0x004fe20000010000 */
[----:B---3--:R-:W-:Y:S01]  /*eeb0*/  F2FP.F16.F32.PACK_AB R0, R5, R30 ;  /* 0x0000001e0500723e */ /* 0x008fe200000000ff */
[----:B------:R-:W-:Y:S01]  /*eec0*/  IMAD.MOV.U32 R30, RZ, RZ, R106 ;  /* 0x000000ffff1e7224 */ /* 0x000fe200078e006a */
[----:B------:R-:W-:Y:S01]  /*eed0*/  @!P1 PRMT R214, R33, 0x5410, RZ ;  /* 0x0000541021d69816 */ /* 0x000fe200000000ff */
[----:B------:R-:W-:Y:S01]  /*eee0*/  FADD.FTZ R2, R5, R2 ;  /* 0x0000000205027221 */ /* 0x000fe20000010000 */
[C---:B------:R-:W-:Y:S01]  /*eef0*/  PRMT R205, R0.reuse, 0x7610, R205 ;  /* 0x0000761000cd7816 */ /* 0x040fe200000000cd */
[----:B------:R-:W1:Y:S01]  /*ef00*/  MUFU.EX2 R5, R252 ;  /* 0x000000fc00057308 */ /* 0x000e620000000800 */
[----:B------:R-:W-:-:S02]  /*ef10*/  PRMT R207, R0, 0x7632, R207 ;  /* 0x0000763200cf7816 */ /* 0x000fc400000000cf */
[----:B------:R-:W-:Y:S01]  /*ef20*/  SHF.R.U32.HI R0, RZ, 0x8, R6 ;  /* 0x00000008ff007819 */ /* 0x000fe20000011606 */
[----:B------:R-:W-:Y:S01]  /*ef30*/  @!P4 HADD2 R26, -R205.H0_H0, -RZ.H0_H0 ;  /* 0xa00000ffcd1ac230 */ /* 0x000fe20000000900 */
[----:B------:R-:W-:Y:S01]  /*ef40*/  PRMT R212, R205, 0x5410, R207 ;  /* 0x00005410cdd47816 */ /* 0x000fe200000000cf */
[----:B------:R-:W-:Y:S01]  /*ef50*/  @!P3 HADD2 R29, -R207.H0_H0, -RZ.H0_H0 ;  /* 0xa00000ffcf1db230 */ /* 0x000fe20000000900 */
[----:B------:R-:W-:Y:S01]  /*ef60*/  LOP3.LUT R0, R0, 0xffff, RZ, 0xc0, !PT ;  /* 0x0000ffff00007812 */ /* 0x000fe200078ec0ff */
[----:B------:R2:W3:Y:S01]  /*ef70*/  MUFU.EX2 R6, R77 ;  /* 0x0000004d00067308 */ /* 0x0004e20000000800 */
[----:B------:R-:W-:Y:S02]  /*ef80*/  @!P4 PRMT R205, R26, 0x5410, RZ ;  /* 0x000054101acdc816 */ /* 0x000fe400000000ff */
[----:B------:R-:W-:Y:S02]  /*ef90*/  ISETP.LE.U32.AND P4, PT, R0, UR14, PT ;  /* 0x0000000e00007c0c */ /* 0x000fe4000bf83070 */
[----:B------:R-:W-:-:S02]  /*efa0*/  SHF.R.U32.HI R0, RZ, 0x10, R4 ;  /* 0x00000010ff007819 */ /* 0x000fc40000011604 */
[----:B------:R-:W-:Y:S02]  /*efb0*/  @!P3 PRMT R207, R29, 0x5410, RZ ;  /* 0x000054101dcfb816 */ /* 0x000fe400000000ff */
[----:B------:R-:W-:Y:S02]  /*efc0*/  LOP3.LUT R0, R0, 0xff, RZ, 0xc0, !PT ;  /* 0x000000ff00007812 */ /* 0x000fe400078ec0ff */
[----:B------:R-:W-:Y:S02]  /*efd0*/  ISETP.LE.U32.AND P3, PT, R7, UR14, PT ;  /* 0x0000000e07007c0c */ /* 0x000fe4000bf63070 */
[----:B------:R-:W-:Y:S02]  /*efe0*/  @!P6 PRMT R192, R34, 0x5410, RZ ;  /* 0x0000541022c0e816 */ /* 0x000fe400000000ff */
[----:B------:R-:W-:Y:S02]  /*eff0*/  MOV R29, R105 ;  /* 0x00000069001d7202 */ /* 0x000fe40000000f00 */
[----:B--2---:R-:W-:Y:S01]  /*f000*/  MOV R77, R61 ;  /* 0x0000003d004d7202 */ /* 0x004fe20000000f00 */
[----:B------:R-:W-:Y:S01]  /*f010*/  IMAD.MOV.U32 R61, RZ, RZ, R213 ;  /* 0x000000ffff3d7224 */ /* 0x000fe200078e00d5 */
[----:B------:R-:W-:-:S02]  /*f020*/  PRMT R213, R208, 0x5410, R195 ;  /* 0x00005410d0d57816 */ /* 0x000fc400000000c3 */
[----:B------:R-:W-:Y:S01]  /*f030*/  @!P0 PRMT R195, R27, 0x5410, RZ ;  /* 0x000054101bc38816 */ /* 0x000fe200000000ff */
[----:B------:R2:W-:Y:S01]  /*f040*/  MUFU.EX2 R7, R61 ;  /* 0x0000003d00077308 */ /* 0x0005e20000000800 */
[----:B------:R-:W-:Y:S01]  /*f050*/  ISETP.LE.U32.AND P0, PT, R3, UR14, PT ;  /* 0x0000000e03007c0c */ /* 0x000fe2000bf03070 */
[----:B-1----:R-:W-:Y:S01]  /*f060*/  FADD.FTZ R3, R5, R2 ;  /* 0x0000000205037221 */ /* 0x002fe20000010000 */
[----:B---3--:R-:W-:Y:S02]  /*f070*/  F2FP.F16.F32.PACK_AB R2, R6, R5 ;  /* 0x000000050602723e */ /* 0x008fe400000000ff */
[----:B------:R-:W-:Y:S01]  /*f080*/  @!P5 PRMT R208, R28, 0x5410, RZ ;  /* 0x000054101cd0d816 */ /* 0x000fe200000000ff */
[----:B------:R-:W-:Y:S01]  /*f090*/  FADD.FTZ R3, R6, R3 ;  /* 0x0000000306037221 */ /* 0x000fe20000010000 */
[C---:B------:R-:W-:Y:S01]  /*f0a0*/  PRMT R252, R2.reuse, 0x7610, R252 ;  /* 0x0000761002fc7816 */ /* 0x040fe200000000fc */
[----:B------:R1:W-:Y:S01]  /*f0b0*/  MUFU.EX2 R6, R77 ;  /* 0x0000004d00067308 */ /* 0x0003e20000000800 */
[----:B------:R-:W-:-:S02]  /*f0c0*/  PRMT R215, R2, 0x7632, R215 ;  /* 0x0000763202d77816 */ /* 0x000fc400000000d7 */
[----:B------:R-:W-:Y:S01]  /*f0d0*/  ISETP.LE.U32.AND P5, PT, R0, UR14, PT ;  /* 0x0000000e00007c0c */ /* 0x000fe2000bfa3070 */
[----:B------:R-:W-:Y:S01]  /*f0e0*/  @!P2 HADD2 R32, -R252.H0_H0, -RZ.H0_H0 ;  /* 0xa00000fffc20a230 */ /* 0x000fe20000000900 */
[----:B------:R-:W-:Y:S01]  /*f0f0*/  LOP3.LUT R0, R4, 0xff, RZ, 0xc0, !PT ;  /* 0x000000ff04007812 */ /* 0x000fe200078ec0ff */
[----:B------:R-:W-:Y:S01]  /*f100*/  @!P4 HADD2 R31, -R215.H0_H0, -RZ.H0_H0 ;  /* 0xa00000ffd71fc230 */ /* 0x000fe20000000900 */
[----:B------:R-:W-:Y:S01]  /*f110*/  PRMT R26, R252, 0x5410, R215 ;  /* 0x00005410fc1a7816 */ /* 0x000fe200000000d7 */
[----:B------:R-:W3:Y:S01]  /*f120*/  MUFU.EX2 R2, R88 ;  /* 0x0000005800027308 */ /* 0x000ee20000000800 */
[----:B------:R-:W-:Y:S01]  /*f130*/  @!P2 PRMT R252, R32, 0x5410, RZ ;  /* 0x0000541020fca816 */ /* 0x000fe200000000ff */
[----:B--2---:R-:W-:Y:S01]  /*f140*/  IMAD.MOV.U32 R61, RZ, RZ, R194 ;  /* 0x000000ffff3d7224 */ /* 0x004fe200078e00c2 */
[----:B------:R-:W-:Y:S01]  /*f150*/  ISETP.LE.U32.AND P2, PT, R0, UR14, PT ;  /* 0x0000000e00007c0c */ /* 0x000fe2000bf43070 */
[----:B------:R-:W-:Y:S01]  /*f160*/  @!P0 HADD2 R36, -R134.H1_H1, -RZ.H0_H0 ;  /* 0xa00000ff86248230 */ /* 0x000fe20000000d00 */
[----:B------:R-:W-:-:S02]  /*f170*/  SHF.R.U32.HI R0, RZ, 0x18, R4 ;  /* 0x00000018ff007819 */ /* 0x000fc40000011604 */
[----:B------:R-:W-:Y:S01]  /*f180*/  @!P4 PRMT R215, R31, 0x5410, RZ ;  /* 0x000054101fd7c816 */ /* 0x000fe200000000ff */
[----:B------:R2:W-:Y:S01]  /*f190*/  MUFU.EX2 R5, R56 ;  /* 0x0000003800057308 */ /* 0x0005e20000000800 */
[----:B------:R-:W-:Y:S01]  /*f1a0*/  ISETP.LE.U32.AND P4, PT, R0, UR14, PT ;  /* 0x0000000e00007c0c */ /* 0x000fe2000bf83070 */
[----:B-1----:R-:W-:Y:S01]  /*f1b0*/  IMAD.MOV.U32 R77, RZ, RZ, R193 ;  /* 0x000000ffff4d7224 */ /* 0x002fe200078e00c1 */
[----:B------:R-:W-:Y:S01]  /*f1c0*/  LOP3.LUT R0, R8, 0xff, RZ, 0xc0, !PT ;  /* 0x000000ff08007812 */ /* 0x000fe200078ec0ff */
[----:B------:R-:W-:Y:S01]  /*f1d0*/  IMAD.MOV.U32 R31, RZ, RZ, R107 ;  /* 0x000000ffff1f7224 */ /* 0x000fe200078e006b */
[----:B------:R-:W-:Y:S02]  /*f1e0*/  MOV R28, R104 ;  /* 0x00000068001c7202 */ /* 0x000fe40000000f00 */
[----:B------:R-:W-:Y:S01]  /*f1f0*/  ISETP.LE.U32.AND P1, PT, R0, UR14, PT ;  /* 0x0000000e00007c0c */ /* 0x000fe2000bf23070 */
[----:B------:R1:W-:Y:S01]  /*f200*/  MUFU.EX2 R27, R190 ;  /* 0x000000be001b7308 */ /* 0x0003e20000000800 */
[----:B------:R-:W-:Y:S01]  /*f210*/  LOP3.LUT R0, R4, 0xffff, RZ, 0xc0, !PT ;  /* 0x0000ffff04007812 */ /* 0x000fe200078ec0ff */
[----:B---3--:R-:W-:Y:S01]  /*f220*/  FADD.FTZ R3, R2, R3 ;  /* 0x0000000302037221 */ /* 0x008fe20000010000 */
[----:B------:R-:W-:-:S02]  /*f230*/  F2FP.F16.F32.PACK_AB R2, R6, R2 ;  /* 0x000000020602723e */ /* 0x000fc400000000ff */
[----:B------:R-:W-:Y:S01]  /*f240*/  SHF.R.U32.HI R0, RZ, 0x8, R0 ;  /* 0x00000008ff007819 */ /* 0x000fe20000011600 */
[----:B------:R-:W-:Y:S01]  /*f250*/  FADD.FTZ R3, R6, R3 ;  /* 0x0000000306037221 */ /* 0x000fe20000010000 */
[----:B------:R-:W-:Y:S01]  /*f260*/  PRMT R191, R2, 0x7610, R191 ;  /* 0x0000761002bf7816 */ /* 0x000fe200000000bf */
[----:B------:R-:W3:Y:S01]  /*f270*/  MUFU.EX2 R4, R60 ;  /* 0x0000003c00047308 */ /* 0x000ee20000000800 */
[----:B------:R-:W-:Y:S01]  /*f280*/  LOP3.LUT R0, R0, 0xffff, RZ, 0xc0, !PT ;  /* 0x0000ffff00007812 */ /* 0x000fe200078ec0ff */
[----:B--2---:R-:W-:Y:S01]  /*f290*/  IMAD.MOV.U32 R56, RZ, RZ, R221 ;  /* 0x000000ffff387224 */ /* 0x004fe200078e00dd */
[----:B------:R-:W-:Y:S01]  /*f2a0*/  PRMT R179, R2, 0x7632, R179 ;  /* 0x0000763202b37816 */ /* 0x000fe200000000b3 */
[----:B------:R-:W-:Y:S01]  /*f2b0*/  @!P2 HADD2 R35, -R191.H0_H0, -RZ.H0_H0 ;  /* 0xa00000ffbf23a230 */ /* 0x000fe20000000900 */
[----:B------:R-:W-:Y:S01]  /*f2c0*/  ISETP.LE.U32.AND P6, PT, R0, UR14, PT ;  /* 0x0000000e00007c0c */ /* 0x000fe2000bfc3070 */
[----:B------:R-:W-:Y:S01]  /*f2d0*/  FADD.FTZ R221, R7, R3 ;  /* 0x0000000307dd7221 */ /* 0x000fe20000010000 */
[----:B------:R-:W-:Y:S01]  /*f2e0*/  SHF.R.U32.HI R0, RZ, 0x8, R9 ;  /* 0x00000008ff007819 */ /* 0x000fe20000011609 */
[----:B------:R-:W-:Y:S01]  /*f2f0*/  @!P1 HADD2 R38, -R134.H0_H0, -RZ.H0_H0 ;  /* 0xa00000ff86269230 */ /* 0x000fe20000000900 */
[----:B-1----:R-:W-:-:S02]  /*f300*/  PRMT R190, R191, 0x5410, R179 ;  /* 0x00005410bfbe7816 */ /* 0x002fc400000000b3 */
[----:B------:R-:W-:Y:S02]  /*f310*/  LOP3.LUT R0, R0, 0xffff, RZ, 0xc0, !PT ;  /* 0x0000ffff00007812 */ /* 0x000fe400078ec0ff */
[----:B------:R-:W-:Y:S02]  /*f320*/  @!P2 PRMT R191, R35, 0x5410, RZ ;  /* 0x0000541023bfa816 */ /* 0x000fe400000000ff */
[----:B------:R-:W-:Y:S01]  /*f330*/  ISETP.LE.U32.AND P2, PT, R0, UR14, PT ;  /* 0x0000000e00007c0c */ /* 0x000fe2000bf43070 */
[----:B---3--:R-:W-:Y:S01]  /*f340*/  FADD.FTZ R2, R4, R135 ;  /* 0x0000008704027221 */ /* 0x008fe20000010000 */
[----:B------:R-:W-:Y:S01]  /*f350*/  MOV R60, R209 ;  /* 0x000000d1003c7202 */ /* 0x000fe20000000f00 */
[----:B------:R-:W-:Y:S01]  /*f360*/  @!P6 HADD2 R41, -R179.H0_H0, -RZ.H0_H0 ;  /* 0xa00000ffb329e230 */ /* 0x000fe20000000900 */
[C---:B------:R-:W-:Y:S01]  /*f370*/  F2FP.F16.F32.PACK_AB R0, R5.reuse, R4 ;  /* 0x000000040500723e */ /* 0x040fe200000000ff */
[----:B------:R-:W-:Y:S01]  /*f380*/  FADD.FTZ R209, R5, R2 ;  /* 0x0000000205d17221 */ /* 0x000fe20000010000 */
[----:B------:R-:W-:Y:S01]  /*f390*/  IMAD R2, R13, -0x2daee0ad, RZ ;  /* 0xd2511f530d027824 */ /* 0x000fe200078e02ff */
[----:B------:R-:W-:Y:S01]  /*f3a0*/  MOV R4, UR20 ;  /* 0x0000001400047c02 */ /* 0x000fe20008000f00 */
[----:B------:R-:W-:Y:S01]  /*f3b0*/  IMAD.WIDE.U32 R12, R11, -0x2daee0ad, RZ ;  /* 0xd2511f530b0c7825 */ /* 0x000fe200078e00ff */
[----:B------:R-:W-:-:S02]  /*f3c0*/  PRMT R178, R0, 0x7610, R178 ;  /* 0x0000761000b27816 */ /* 0x000fc400000000b2 */
[----:B------:R-:W-:Y:S01]  /*f3d0*/  PRMT R177, R0, 0x7632, R177 ;  /* 0x0000763200b17816 */ /* 0x000fe200000000b1 */
[----:B------:R-:W-:Y:S01]  /*f3e0*/  IMAD.WIDE R132, R4, 0x2, R24 ;  /* 0x0000000204847825 */ /* 0x000fe200078e0218 */
[----:B------:R-:W-:-:S03]  /*f3f0*/  LOP3.LUT R2, R13, UR7, R2, 0x96, !PT ;  /* 0x000000070d027c12 */ /* 0x000fc6000f8e9602 */
[----:B------:R-:W-:Y:S01]  /*f400*/  @!P5 HADD2 R39, -R178.H0_H0, -RZ.H0_H0 ;  /* 0xa00000ffb227d230 */ /* 0x000fe20000000900 */
[----:B------:R-:W-:Y:S01]  /*f410*/  F2FP.F16.F32.PACK_AB R0, R27, R7 ;  /* 0x000000071b00723e */ /* 0x000fe200000000ff */
[----:B------:R-:W-:Y:S01]  /*f420*/  @!P4 HADD2 R37, -R177.H0_H0, -RZ.H0_H0 ;  /* 0xa00000ffb125c230 */ /* 0x000fe20000000900 */
[----:B------:R-:W-:Y:S01]  /*f430*/  STG.E.U16 desc[UR28][R132.64+-0x80], R18 ;  /* 0xffff801284007986 */ /* 0x000fe2000c10151c */
[----:B------:R-:W-:Y:S01]  /*f440*/  IMAD.WIDE.U32 R2, R2, -0x326172a9, RZ ;  /* 0xcd9e8d5702027825 */ /* 0x000fe200078e00ff */
[C---:B------:R-:W-:Y:S02]  /*f450*/  PRMT R176, R0.reuse, 0x7610, R176 ;  /* 0x0000761000b07816 */ /* 0x040fe400000000b0 */
[----:B------:R-:W-:Y:S01]  /*f460*/  PRMT R135, R0, 0x7632, R135 ;  /* 0x0000763200877816 */ /* 0x000fe20000000087 */
[----:B------:R-:W-:Y:S01]  /*f470*/  STG.E.U16 desc[UR28][R132.64+-0x7e], R19 ;  /* 0xffff821384007986 */ /* 0x000fe2000c10151c */
[----:B------:R-:W-:Y:S01]  /*f480*/  LOP3.LUT R0, R3, UR6, R14, 0x96, !PT ;  /* 0x0000000603007c12 */ /* 0x000fe2000f8e960e */
[----:B------:R-:W-:Y:S01]  /*f490*/  @!P3 HADD2 R42, -R176.H0_H0, -RZ.H0_H0 ;  /* 0xa00000ffb02ab230 */ /* 0x000fe20000000900 */
[----:B------:R-:W-:Y:S01]  /*f4a0*/  LOP3.LUT R3, R2, 0xffff, RZ, 0xc0, !PT ;  /* 0x0000ffff02037812 */ /* 0x000fe200078ec0ff */
[----:B------:R-:W-:Y:S01]  /*f4b0*/  @!P2 HADD2 R40, -R135.H0_H0, -RZ.H0_H0 ;  /* 0xa00000ff8728a230 */ /* 0x000fe20000000900 */
[----:B------:R-:W-:-:S02]  /*f4c0*/  LOP3.LUT R4, R0, 0xffff, RZ, 0xc0, !PT ;  /* 0x0000ffff00047812 */ /* 0x000fc400078ec0ff */
[----:B------:R-:W-:Y:S02]  /*f4d0*/  PRMT R194, R176, 0x5410, R135 ;  /* 0x00005410b0c27816 */ /* 0x000fe40000000087 */
[----:B------:R-:W-:Y:S02]  /*f4e0*/  SHF.R.U32.HI R5, RZ, 0x8, R4 ;  /* 0x00000008ff057819 */ /* 0x000fe40000011604 */
[----:B------:R-:W-:Y:S02]  /*f4f0*/  LOP3.LUT R4, R0, 0xff, RZ, 0xc0, !PT ;  /* 0x000000ff00047812 */ /* 0x000fe400078ec0ff */
[----:B------:R-:W-:Y:S02]  /*f500*/  @!P6 PRMT R179, R41, 0x5410, RZ ;  /* 0x0000541029b3e816 */ /* 0x000fe400000000ff */
[----:B------:R-:W-:Y:S02]  /*f510*/  PRMT R7, R4, 0x5410, R5 ;  /* 0x0000541004077816 */ /* 0x000fe40000000005 */
[----:B------:R-:W-:-:S02]  /*f520*/  SHF.R.U32.HI R5, RZ, 0x10, R0 ;  /* 0x00000010ff057819 */ /* 0x000fc40000011600 */
[----:B------:R-:W-:Y:S02]  /*f530*/  SHF.R.U32.HI R4, RZ, 0x18, R0 ;  /* 0x00000018ff047819 */ /* 0x000fe40000011600 */
[----:B------:R-:W-:Y:S01]  /*f540*/  LOP3.LUT R0, R5, 0xff, RZ, 0xc0, !PT ;  /* 0x000000ff05007812 */ /* 0x000fe200078ec0ff */
[----:B------:R-:W-:Y:S01]  /*f550*/  IMAD.MOV.U32 R5, RZ, RZ, 0x7054 ;  /* 0x00007054ff057424 */ /* 0x000fe200078e00ff */
[----:B------:R-:W-:Y:S02]  /*f560*/  @!P3 PRMT R176, R42, 0x5410, RZ ;  /* 0x000054102ab0b816 */ /* 0x000fe400000000ff */
[----:B------:R-:W-:Y:S01]  /*f570*/  PRMT R8, R0, 0x5410, R4 ;  /* 0x0000541000087816 */ /* 0x000fe20000000004 */
[----:B------:R-:W-:Y:S01]  /*f580*/  IMAD.U32 R0, RZ, RZ, UR14 ;  /* 0x0000000eff007e24 */ /* 0x000fe2000f8e00ff */
[----:B------:R-:W-:Y:S02]  /*f590*/  SHF.R.U32.HI R4, RZ, 0x8, R3 ;  /* 0x00000008ff047819 */ /* 0x000fe40000011603 */
[----:B------:R-:W-:-:S02]  /*f5a0*/  LOP3.LUT R3, R2, 0xff, RZ, 0xc0, !PT ;  /* 0x000000ff02037812 */ /* 0x000fc400078ec0ff */
[----:B------:R-:W-:Y:S02]  /*f5b0*/  PRMT R0, R0, R5, UR14 ;  /* 0x0000000e00007e16 */ /* 0x000fe40008000005 */
[----:B------:R-:W-:Y:S02]  /*f5c0*/  PRMT R6, R3, 0x5410, R4 ;  /* 0x0000541003067816 */ /* 0x000fe40000000004 */
[--C-:B------:R-:W-:Y:S02]  /*f5d0*/  SHF.R.U32.HI R5, RZ, 0x10, R2.reuse ;  /* 0x00000010ff057819 */ /* 0x100fe40000011602 */
[--C-:B------:R-:W-:Y:S02]  /*f5e0*/  HSET2.LE.AND R3, R7, R0.reuse, PT ;  /* 0x0000000007037233 */ /* 0x100fe40003803000 */
[----:B------:R-:W-:Y:S02]  /*f5f0*/  SHF.R.U32.HI R7, RZ, 0x18, R2 ;  /* 0x00000018ff077819 */ /* 0x000fe40000011602 */
[----:B------:R-:W-:-:S02]  /*f600*/  HSET2.LE.AND R2, R8, R0, PT ;  /* 0x0000000008027233 */ /* 0x000fc40003803000 */
[----:B------:R-:W1:Y:S01]  /*f610*/  LDSM.16.MT88.4 R8, [R185+0x10000] ;  /* 0x01000000b908783b */ /* 0x000e620000004200 */
[----:B------:R-:W-:Y:S02]  /*f620*/  LOP3.LUT R5, R5, 0xff, RZ, 0xc0, !PT ;  /* 0x000000ff05057812 */ /* 0x000fe400078ec0ff */
[----:B------:R-:W-:Y:S02]  /*f630*/  LOP3.LUT R4, R3, R77, RZ, 0xc0, !PT ;  /* 0x0000004d03047212 */ /* 0x000fe400078ec0ff */
[----:B------:R-:W-:Y:S02]  /*f640*/  PRMT R7, R5, 0x5410, R7 ;  /* 0x0000541005077816 */ /* 0x000fe40000000007 */
[----:B------:R-:W-:Y:S02]  /*f650*/  LOP3.LUT R5, R2, R60, RZ, 0xc0, !PT ;  /* 0x0000003c02057212 */ /* 0x000fe400078ec0ff */
[--C-:B------:R-:W-:Y:S02]  /*f660*/  HSET2.LE.AND R3, R6, R0.reuse, PT ;  /* 0x0000000006037233 */ /* 0x100fe40003803000 */
[----:B------:R-:W-:-:S02]  /*f670*/  HSET2.LE.AND R2, R7, R0, PT ;  /* 0x0000000007027233 */ /* 0x000fc40003803000 */
[----:B------:R-:W-:Y:S02]  /*f680*/  MOV R77, R61 ;  /* 0x0000003d004d7202 */ /* 0x000fe40000000f00 */
[----:B------:R-:W-:Y:S01]  /*f690*/  LOP3.LUT R6, R3, R169, RZ, 0xc0, !PT ;  /* 0x000000a903067212 */ /* 0x000fe200078ec0ff */
[----:B------:R-:W-:Y:S01]  /*f6a0*/  IMAD.MOV.U32 R3, RZ, RZ, R56 ;  /* 0x000000ffff037224 */ /* 0x000fe200078e0038 */
[----:B------:R-:W-:Y:S01]  /*f6b0*/  LOP3.LUT R7, R2, R171, RZ, 0xc0, !PT ;  /* 0x000000ab02077212 */ /* 0x000fe200078ec0ff */
[----:B------:R-:W-:Y:S01]  /*f6c0*/  IMAD.MOV.U32 R14, RZ, RZ, R77 ;  /* 0x000000ffff0e7224 */ /* 0x000fe200078e004d */
[----:B------:R-:W-:Y:S01]  /*f6d0*/  @!P2 PRMT R135, R40, 0x5410, RZ ;  /* 0x000054102887a816 */ /* 0x000fe200000000ff */
[----:B------:R-:W-:Y:S01]  /*f6e0*/  IMAD.MOV.U32 R2, RZ, RZ, R130 ;  /* 0x000000ffff027224 */ /* 0x000fe200078e0082 */
[----:B------:R-:W-:Y:S01]  /*f6f0*/  PRMT R193, R178, 0x5410, R177 ;  /* 0x00005410b2c17816 */ /* 0x000fe200000000b1 */
[----:B------:R-:W-:Y:S01]  /*f700*/  IMAD.MOV.U32 R171, RZ, RZ, R131 ;  /* 0x000000ffffab7224 */ /* 0x000fe200078e0083 */
[----:B------:R-:W-:Y:S01]  /*f710*/  MOV R131, R72 ;  /* 0x0000004800837202 */ /* 0x000fe20000000f00 */
[----:B------:R-:W-:Y:S01]  /*f720*/  IMAD.MOV.U32 R130, RZ, RZ, R73 ;  /* 0x000000ffff827224 */ /* 0x000fe200078e0049 */
[----:B------:R-:W-:-:S02]  /*f730*/  @P1 PRMT R198, R134, 0x7610, R198 ;  /* 0x0000761086c61816 */ /* 0x000fc400000000c6 */
[----:B------:R-:W-:Y:S02]  /*f740*/  @P0 PRMT R196, R134, 0x7632, R196 ;  /* 0x0000763286c40816 */ /* 0x000fe400000000c4 */
[----:B------:R-:W-:Y:S02]  /*f750*/  @!P5 PRMT R178, R39, 0x5410, RZ ;  /* 0x0000541027b2d816 */ /* 0x000fe400000000ff */
[----:B------:R-:W-:Y:S02]  /*f760*/  @!P4 PRMT R177, R37, 0x5410, RZ ;  /* 0x0000541025b1c816 */ /* 0x000fe400000000ff */
[----:B------:R-:W-:Y:S02]  /*f770*/  @!P1 PRMT R198, R38, 0x5410, RZ ;  /* 0x0000541026c69816 */ /* 0x000fe400000000ff */
[----:B------:R-:W-:Y:S01]  /*f780*/  @!P0 PRMT R196, R36, 0x5410, RZ ;  /* 0x0000541024c48816 */ /* 0x000fe200000000ff */
[C---:B-1----:R-:W-:Y:S06]  /*f790*/  HMMA.16816.F32 R60, R4.reuse, R8, R164 ;  /* 0x00000008043c723c */ /* 0x042fec00000018a4 */
[----:B------:R-:W-:Y:S01]  /*f7a0*/  HMMA.16816.F32 R16, R4, R10, R160 ;  /* 0x0000000a0410723c */ /* 0x000fe200000018a0 */
[----:B------:R-:W1:Y:S01]  /*f7b0*/  LDSM.16.MT88.4 R8, [R186+0x10000] ;  /* 0x01000000ba08783b */ /* 0x000e620000004200 */
[----:B------:R-:W-:Y:S01]  /*f7c0*/  MOV R167, R129 ;  /* 0x0000008100a77202 */ /* 0x000fe20000000f00 */
[----:B------:R-:W-:Y:S01]  /*f7d0*/  IMAD.MOV.U32 R129, RZ, RZ, R76 ;  /* 0x000000ffff817224 */ /* 0x000fe200078e004c */
[----:B------:R-:W-:Y:S01]  /*f7e0*/  MOV R165, R123 ;  /* 0x0000007b00a57202 */ /* 0x000fe20000000f00 */
[----:B------:R-:W-:-:S02]  /*f7f0*/  IMAD.MOV.U32 R166, RZ, RZ, R128 ;  /* 0x000000ffffa67224 */ /* 0x000fc400078e0080 */
[----:B------:R-:W-:Y:S01]  /*f800*/  MOV R160, R126 ;  /* 0x0000007e00a07202 */ /* 0x000fe20000000f00 */
[----:B------:R-:W-:Y:S02]  /*f810*/  IMAD.MOV.U32 R161, RZ, RZ, R127 ;  /* 0x000000ffffa17224 */ /* 0x000fe400078e007f */
[----:B------:R-:W-:Y:S02]  /*f820*/  IMAD.MOV.U32 R128, RZ, RZ, R57 ;  /* 0x000000ffff807224 */ /* 0x000fe400078e0039 */
[----:B------:R-:W-:Y:S02]  /*f830*/  IMAD.MOV.U32 R164, RZ, RZ, R122 ;  /* 0x000000ffffa47224 */ /* 0x000fe400078e007a */
[----:B------:R-:W-:Y:S02]  /*f840*/  IMAD.MOV.U32 R163, RZ, RZ, R121 ;  /* 0x000000ffffa37224 */ /* 0x000fe400078e0079 */
[----:B------:R-:W-:Y:S01]  /*f850*/  IMAD.MOV.U32 R162, RZ, RZ, R120 ;  /* 0x000000ffffa27224 */ /* 0x000fe200078e0078 */
        /* <DEDUP_REMOVED lines=9> */
[----:B------:R-:W-:Y:S01]  /*f8f0*/  MOV R152, R114 ;  /* 0x0000007200987202 */ /* 0x000fe20000000f00 */
        /* <DEDUP_REMOVED lines=11> */
[----:B------:R-:W-:Y:S02]  /*f9b0*/  IMAD.MOV.U32 R145, RZ, RZ, R101 ;  /* 0x000000ffff917224 */ /* 0x000fe400078e0065 */
[----:B------:R-:W-:Y:S02]  /*f9c0*/  IMAD.MOV.U32 R147, RZ, RZ, R103 ;  /* 0x000000ffff937224 */ /* 0x000fe400078e0067 */
[----:B------:R-:W-:Y:S01]  /*f9d0*/  IMAD.MOV.U32 R152, RZ, RZ, R156 ;  /* 0x000000ffff987224 */ /* 0x000fe200078e009c */
[----:B------:R-:W-:Y:S01]  /*f9e0*/  MOV R156, R160 ;  /* 0x000000a0009c7202 */ /* 0x000fe20000000f00 */
[----:B------:R-:W-:-:S02]  /*f9f0*/  IMAD.MOV.U32 R157, RZ, RZ, R161 ;  /* 0x000000ffff9d7224 */ /* 0x000fc400078e00a1 */
[----:B------:R-:W-:Y:S02]  /*fa00*/  IMAD.MOV.U32 R160, RZ, RZ, R164 ;  /* 0x000000ffffa07224 */ /* 0x000fe400078e00a4 */
[----:B------:R-:W-:Y:S01]  /*fa10*/  IMAD.MOV.U32 R161, RZ, RZ, R165 ;  /* 0x000000ffffa17224 */ /* 0x000fe200078e00a5 */
[----:B------:R-:W-:Y:S01]  /*fa20*/  MOV R165, R171 ;  /* 0x000000ab00a57202 */ /* 0x000fe20000000f00 */
[----:B------:R-:W-:Y:S01]  /*fa30*/  IMAD.MOV.U32 R164, RZ, RZ, R2 ;  /* 0x000000ffffa47224 */ /* 0x000fe200078e0002 */
        /* <DEDUP_REMOVED lines=27> */
[----:B-1----:R-:W-:Y:S07]  /*fbf0*/  HMMA.16816.F32 R44, R4, R8, R144 ;  /* 0x00000008042c723c */ /* 0x002fee0000001890 */
[----:B------:R-:W-:Y:S01]  /*fc00*/  IMAD.MOV.U32 R146, RZ, RZ, R150 ;  /* 0x000000ffff927224 */ /* 0x000fe200078e0096 */
[----:B------:R-:W-:Y:S01]  /*fc10*/  MOV R150, R154 ;  /* 0x0000009a00967202 */ /* 0x000fe20000000f00 */
[----:B------:R-:W-:Y:S01]  /*fc20*/  IMAD.MOV.U32 R154, RZ, RZ, R158 ;  /* 0x000000ffff9a7224 */ /* 0x000fe200078e009e */
[----:B------:R-:W-:Y:S01]  /*fc30*/  MOV R147, R151 ;  /* 0x0000009700937202 */ /* 0x000fe20000000f00 */
[----:B------:R-:W-:Y:S01]  /*fc40*/  IMAD.MOV.U32 R158, RZ, RZ, R162 ;  /* 0x000000ffff9e7224 */ /* 0x000fe200078e00a2 */
[----:B------:R-:W-:Y:S01]  /*fc50*/  MOV R162, R166 ;  /* 0x000000a600a27202 */ /* 0x000fe20000000f00 */
[----:B------:R-:W-:Y:S01]  /*fc60*/  IMAD.MOV.U32 R151, RZ, RZ, R155 ;  /* 0x000000ffff977224 */ /* 0x000fe200078e009b */
[----:B------:R-:W2:Y:S01]  /*fc70*/  LDL.LU R166, [R1+0x68] ;  /* 0x0000680001a67983 */ /* 0x000ea20000300800 */
[----:B------:R-:W-:Y:S01]  /*fc80*/  IMAD.MOV.U32 R155, RZ, RZ, R159 ;  /* 0x000000ffff9b7224 */ /* 0x000fe200078e009f */
[----:B------:R-:W-:Y:S01]  /*fc90*/  MOV R159, R163 ;  /* 0x000000a3009f7202 */ /* 0x000fe20000000f00 */
[----:B------:R-:W-:-:S02]  /*fca0*/  IMAD.MOV.U32 R163, RZ, RZ, R167 ;  /* 0x000000ffffa37224 */ /* 0x000fc400078e00a7 */
[----:B------:R-:W-:Y:S02]  /*fcb0*/  IMAD.MOV.U32 R142, RZ, RZ, R146 ;  /* 0x000000ffff8e7224 */ /* 0x000fe400078e0092 */
[----:B------:R-:W-:Y:S02]  /*fcc0*/  IMAD.MOV.U32 R167, RZ, RZ, R199 ;  /* 0x000000ffffa77224 */ /* 0x000fe400078e00c7 */
[----:B------:R-:W-:Y:S01]  /*fcd0*/  IMAD.MOV.U32 R146, RZ, RZ, R150 ;  /* 0x000000ffff927224 */ /* 0x000fe200078e0096 */
[----:B------:R-:W3:Y:S01]  /*fce0*/  LDL.LU R199, [R1+0x164] ;  /* 0x0001640001c77983 */ /* 0x000ee20000300800 */
[----:B------:R-:W-:Y:S01]  /*fcf0*/  IMAD.MOV.U32 R2, RZ, RZ, R220 ;  /* 0x000000ffff027224 */ /* 0x000fe200078e00dc */
[----:B------:R-:W-:Y:S01]  /*fd00*/  MOV R171, R200 ;  /* 0x000000c800ab7202 */ /* 0x000fe20000000f00 */
[----:B------:R-:W-:Y:S01]  /*fd10*/  IMAD.MOV.U32 R150, RZ, RZ, R158 ;  /* 0x000000ffff967224 */ /* 0x000fe200078e009e */
[----:B------:R-:W4:Y:S01]  /*fd20*/  LDL.LU R220, [R1+0x160] ;  /* 0x0001600001dc7983 */ /* 0x000f220000300800 */
[----:B------:R-:W-:-:S03]  /*fd30*/  IMAD.MOV.U32 R158, RZ, RZ, R162 ;  /* 0x000000ffff9e7224 */ /* 0x000fc600078e00a2 */
[----:B------:R-:W4:Y:S01]  /*fd40*/  LDL.LU R200, [R1+0x15c] ;  /* 0x00015c0001c87983 */ /* 0x000f220000300800 */
[----:B------:R-:W-:Y:S03]  /*fd50*/  HMMA.16816.F32 R28, R4, R10, R28 ;  /* 0x0000000a041c723c */ /* 0x000fe6000000181c */
[----:B------:R-:W1:Y:S01]  /*fd60*/  LDSM.16.MT88.4 R8, [R186+0x16000] ;  /* 0x01600000ba08783b */ /* 0x000e620000004200 */
[----:B------:R-:W-:Y:S01]  /*fd70*/  IMAD.MOV.U32 R143, RZ, RZ, R147 ;  /* 0x000000ffff8f7224 */ /* 0x000fe200078e0093 */
[----:B------:R-:W-:Y:S01]  /*fd80*/  MOV R144, R148 ;  /* 0x0000009400907202 */ /* 0x000fe20000000f00 */
[----:B------:R-:W-:Y:S02]  /*fd90*/  IMAD.MOV.U32 R145, RZ, RZ, R149 ;  /* 0x000000ffff917224 */ /* 0x000fe400078e0095 */
[----:B------:R-:W-:Y:S01]  /*fda0*/  IMAD.MOV.U32 R136, RZ, RZ, R142 ;  /* 0x000000ffff887224 */ /* 0x000fe200078e008e */
[----:B------:R-:W-:Y:S01]  /*fdb0*/  MOV R138, R144 ;  /* 0x00000090008a7202 */ /* 0x000fe20000000f00 */
[----:B------:R-:W-:-:S02]  /*fdc0*/  IMAD.MOV.U32 R137, RZ, RZ, R143 ;  /* 0x000000ffff897224 */ /* 0x000fc400078e008f */
[----:B------:R-:W-:Y:S01]  /*fdd0*/  IMAD.MOV.U32 R139, RZ, RZ, R145 ;  /* 0x000000ffff8b7224 */ /* 0x000fe200078e0091 */
[----:B------:R-:W-:Y:S01]  /*fde0*/  MOV R147, R151 ;  /* 0x0000009700937202 */ /* 0x000fe20000000f00 */
[----:B------:R-:W-:Y:S01]  /*fdf0*/  IMAD.MOV.U32 R149, RZ, RZ, R153 ;  /* 0x000000ffff957224 */ /* 0x000fe200078e0099 */
[----:B--2---:R-:W-:Y:S02]  /*fe00*/  MOV R162, R166 ;  /* 0x000000a600a27202 */ /* 0x004fe40000000f00 */
[----:B------:R-:W2:Y:S01]  /*fe10*/  LDL.LU R166, [R1+0x78] ;  /* 0x0000780001a67983 */ /* 0x000ea20000300800 */
[C---:B-1----:R-:W-:Y:S06]  /*fe20*/  HMMA.16816.F32 R128, R4.reuse, R8, R128 ;  /* 0x000000080480723c */ /* 0x042fec0000001880 */
[----:B------:R-:W-:Y:S01]  /*fe30*/  HMMA.16816.F32 R136, R4, R10, R136 ;  /* 0x0000000a0488723c */ /* 0x000fe20000001888 */
        /* <DEDUP_REMOVED lines=23> */
[----:B------:R-:W-:-:S03]  /*ffb0*/  IMAD.MOV.U32 R160, RZ, RZ, R164 ;  /* 0x000000ffffa07224 */ /* 0x000fc600078e00a4 */
[C---:B-1----:R-:W-:Y:S06]  /*ffc0*/  HMMA.16816.F32 R140, R4.reuse, R8, R140 ;  /* 0x00000008048c723c */ /* 0x042fec000000188c */
[----:B------:R-:W-:Y:S01]  /*ffd0*/  HMMA.16816.F32 R148, R4, R10, R148 ;  /* 0x0000000a0494723c */ /* 0x000fe20000001894 */
[----:B------:R-:W1:Y:S01]  /*ffe0*/  LDSM.16.MT88.4 R8, [R187+0x16000] ;  /* 0x01600000bb08783b */ /* 0x000e620000004200 */
        /* <DEDUP_REMOVED lines=13> */
[----:B------:R1:W5:Y:S01]  /*100c0*/  LDL.LU R223, [R1+0x158] ;  /* 0x0001580001df7983 */ /* 0x0003620000300800 */
[----:B------:R-:W-:-:S02]  /*100d0*/  IMAD.MOV.U32 R157, RZ, RZ, R161 ;  /* 0x000000ffff9d7224 */ /* 0x000fc400078e00a1 */
[----:B------:R-:W-:Y:S01]  /*100e0*/  IMAD.MOV.U32 R159, RZ, RZ, R162 ;  /* 0x000000ffff9f7224 */ /* 0x000fe200078e00a2 */
[----:B------:R1:W5:Y:S01]  /*100f0*/  LDL.LU R222, [R1+0x154] ;  /* 0x0001540001de7983 */ /* 0x0003620000300800 */
[----:B------:R-:W-:Y:S02]  /*10100*/  IMAD.MOV.U32 R167, RZ, RZ, R3 ;  /* 0x000000ffffa77224 */ /* 0x000fe400078e0003 */
[----:B------:R-:W-:Y:S01]  /*10110*/  IMAD.MOV.U32 R160, RZ, RZ, R164 ;  /* 0x000000ffffa07224 */ /* 0x000fe200078e00a4 */
[----:B------:R1:W5:Y:S01]  /*10120*/  LDL.LU R221, [R1+0x150] ;  /* 0x0001500001dd7983 */ /* 0x0003620000300800 */
        /* <DEDUP_REMOVED lines=27> */
[----:B---3--:R-:W-:Y:S01]  /*102e0*/  MOV R171, R199 ;  /* 0x000000c700ab7202 */ /* 0x008fe20000000f00 */
[----:B------:R-:W-:Y:S01]  /*102f0*/  IMAD.MOV.U32 R14, RZ, RZ, R197 ;  /* 0x000000ffff0e7224 */ /* 0x000fe200078e00c5 */
[----:B-1----:R-:W-:Y:S01]  /*10300*/  HMMA.16816.F32 R152, R4, R8, R152 ;  /* 0x000000080498723c */ /* 0x002fe20000001898 */
[----:B------:R-:W-:-:S02]  /*10310*/  IMAD.MOV.U32 R227, RZ, RZ, R218 ;  /* 0x000000ffffe37224 */ /* 0x000fc400078e00da */
[----:B------:R-:W-:-:S03]  /*10320*/  IMAD.MOV.U32 R218, RZ, RZ, R171 ;  /* 0x000000ffffda7224 */ /* 0x000fc600078e00ab */
[----:B------:R-:W-:Y:S01]  /*10330*/  HMMA.16816.F32 R144, R4, R10, R144 ;  /* 0x0000000a0490723c */ /* 0x000fe20000001890 */
[----:B------:R-:W-:Y:S01]  /*10340*/  IMAD.MOV.U32 R171, RZ, RZ, R14 ;  /* 0x000000ffffab7224 */ /* 0x000fe200078e000e */
[----:B------:R-:W-:Y:S01]  /*10350*/  MOV R156, R161 ;  /* 0x000000a1009c7202 */ /* 0x000fe20000000f00 */
[----:B------:R-:W-:Y:S01]  /*10360*/  IMAD.MOV.U32 R157, RZ, RZ, R160 ;  /* 0x000000ffff9d7224 */ /* 0x000fe200078e00a0 */
[----:B------:R-:W-:Y:S01]  /*10370*/  MOV R161, R211 ;  /* 0x000000d300a17202 */ /* 0x000fe20000000f00 */
[----:B------:R-:W-:Y:S02]  /*10380*/  IMAD.MOV.U32 R172, RZ, RZ, R204 ;  /* 0x000000ffffac7224 */ /* 0x000fe400078e00cc */
[----:B------:R-:W-:Y:S02]  /*10390*/  IMAD.MOV.U32 R160, RZ, RZ, R210 ;  /* 0x000000ffffa07224 */ /* 0x000fe400078e00d2 */
[----:B------:R-:W-:Y:S02]  /*103a0*/  IMAD.MOV.U32 R229, RZ, RZ, R174 ;  /* 0x000000ffffe57224 */ /* 0x000fe400078e00ae */
[----:B------:R-:W-:Y:S01]  /*103b0*/  IMAD.MOV.U32 R174, RZ, RZ, R160 ;  /* 0x000000ffffae7224 */ /* 0x000fe200078e00a0 */
[----:B------:R-:W-:Y:S01]  /*103c0*/  MOV R160, R163 ;  /* 0x000000a300a07202 */ /* 0x000fe20000000f00 */
[----:B------:R-:W-:-:S02]  /*103d0*/  IMAD.MOV.U32 R163, RZ, RZ, R167 ;  /* 0x000000ffffa37224 */ /* 0x000fc400078e00a7 */
[----:B------:R-:W-:Y:S01]  /*103e0*/  IMAD.MOV.U32 R224, RZ, RZ, R157 ;  /* 0x000000ffffe07224 */ /* 0x000fe200078e009d */
[----:B------:R-:W-:Y:S01]  /*103f0*/  MOV R231, R218 ;  /* 0x000000da00e77202 */ /* 0x000fe20000000f00 */
[----:B------:R-:W-:Y:S01]  /*10400*/  IMAD.MOV.U32 R228, RZ, RZ, R219 ;  /* 0x000000ffffe47224 */ /* 0x000fe200078e00db */
[----:B--2---:R-:W-:-:S05]  /*10410*/  MOV R162, R166 ;  /* 0x000000a600a27202 */ /* 0x004fca0000000f00 */
[----:B------:R-:W-:Y:S02]  /*10420*/  IMAD.MOV.U32 R173, RZ, RZ, R162 ;  /* 0x000000ffffad7224 */ /* 0x000fe400078e00a2 */
[----:B------:R-:W-:Y:S02]  /*10430*/  IMAD.MOV.U32 R162, RZ, RZ, R165 ;  /* 0x000000ffffa27224 */ /* 0x000fe400078e00a5 */
[----:B------:R-:W-:Y:S02]  /*10440*/  IMAD.MOV.U32 R165, RZ, RZ, R2 ;  /* 0x000000ffffa57224 */ /* 0x000fe400078e0002 */
[----:B------:R-:W-:Y:S02]  /*10450*/  IMAD.MOV.U32 R2, RZ, RZ, R208 ;  /* 0x000000ffff027224 */ /* 0x000fe400078e00d0 */
[----:B------:R-:W-:Y:S02]  /*10460*/  IMAD.MOV.U32 R180, RZ, RZ, R162 ;  /* 0x000000ffffb47224 */ /* 0x000fe400078e00a2 */
[----:B------:R-:W-:-:S02]  /*10470*/  IMAD.MOV.U32 R162, RZ, RZ, R2 ;  /* 0x000000ffffa27224 */ /* 0x000fc400078e0002 */
[----:B----4-:R-:W-:-:S04]  /*10480*/  IMAD.MOV.U32 R2, RZ, RZ, R200 ;  /* 0x000000ffff027224 */ /* 0x010fc800078e00c8 */
[----:B------:R-:W-:Y:S02]  /*10490*/  IMAD.MOV.U32 R217, RZ, RZ, R2 ;  /* 0x000000ffffd97224 */ /* 0x000fe400078e0002 */
[----:B------:R-:W-:-:S05]  /*104a0*/  IMAD.WIDE.U32 R2, R15, -0x2daee0ad, RZ ;  /* 0xd2511f530f027825 */ /* 0x000fca00078e00ff */
[----:B------:R-:W-:Y:S02]  /*104b0*/  LOP3.LUT R4, R3, UR8, R12, 0x96, !PT ;  /* 0x0000000803047c12 */ /* 0x000fe4000f8e960c */
[C---:B------:R-:W-:Y:S01]  /*104c0*/  LOP3.LUT R3, R2.reuse, 0xffff, RZ, 0xc0, !PT ;  /* 0x0000ffff02037812 */ /* 0x040fe200078ec0ff */
[----:B------:R-:W1:Y:S01]  /*104d0*/  LDSM.16.MT88.4 R12, [R185+0x10800] ;  /* 0x01080000b90c783b */ /* 0x000e620000004200 */
[--C-:B------:R-:W-:Y:S02]  /*104e0*/  SHF.R.U32.HI R6, RZ, 0x10, R2.reuse ;  /* 0x00000010ff067819 */ /* 0x100fe40000011602 */
[----:B------:R-:W-:Y:S02]  /*104f0*/  SHF.R.U32.HI R5, RZ, 0x8, R3 ;  /* 0x00000008ff057819 */ /* 0x000fe40000011603 */
[----:B------:R-:W-:Y:S02]  /*10500*/  LOP3.LUT R3, R2, 0xff, RZ, 0xc0, !PT ;  /* 0x000000ff02037812 */ /* 0x000fe400078ec0ff */
[----:B------:R-:W-:-:S02]  /*10510*/  SHF.R.U32.HI R7, RZ, 0x18, R2 ;  /* 0x00000018ff077819 */ /* 0x000fc40000011602 */
[C---:B------:R-:W-:Y:S02]  /*10520*/  LOP3.LUT R2, R4.reuse, 0xffff, RZ, 0xc0, !PT ;  /* 0x0000ffff04027812 */ /* 0x040fe400078ec0ff */
[----:B------:R-:W-:Y:S02]  /*10530*/  PRMT R8, R3, 0x5410, R5 ;  /* 0x0000541003087816 */ /* 0x000fe40000000005 */
[----:B------:R-:W-:Y:S02]  /*10540*/  SHF.R.U32.HI R3, RZ, 0x8, R2 ;  /* 0x00000008ff037819 */ /* 0x000fe40000011602 */
[----:B------:R-:W-:-:S04]  /*10550*/  LOP3.LUT R2, R4, 0xff, RZ, 0xc0, !PT ;  /* 0x000000ff04027812 */ /* 0x000fc800078ec0ff */
[----:B------:R-:W-:Y:S02]  /*10560*/  PRMT R2, R2, 0x5410, R3 ;  /* 0x0000541002027816 */ /* 0x000fe40000000003 */
[--C-:B------:R-:W-:Y:S02]  /*10570*/  SHF.R.U32.HI R3, RZ, 0x10, R4.reuse ;  /* 0x00000010ff037819 */ /* 0x100fe40000011604 */
[----:B------:R-:W-:Y:S02]  /*10580*/  SHF.R.U32.HI R5, RZ, 0x18, R4 ;  /* 0x00000018ff057819 */ /* 0x000fe40000011604 */
[----:B------:R-:W-:Y:S02]  /*10590*/  LOP3.LUT R3, R3, 0xff, RZ, 0xc0, !PT ;  /* 0x000000ff03037812 */ /* 0x000fe400078ec0ff */
[----:B------:R-:W-:Y:S02]  /*105a0*/  LOP3.LUT R4, R6, 0xff, RZ, 0xc0, !PT ;  /* 0x000000ff06047812 */ /* 0x000fe400078ec0ff */
[----:B------:R-:W-:-:S02]  /*105b0*/  HSET2.LE.AND R2, R2, R0, PT ;  /* 0x0000000002027233 */ /* 0x000fc40003803000 */
[----:B------:R-:W-:Y:S02]  /*105c0*/  PRMT R3, R3, 0x5410, R5 ;  /* 0x0000541003037816 */ /* 0x000fe40000000005 */
[----:B------:R-:W-:Y:S02]  /*105d0*/  PRMT R7, R4, 0x5410, R7 ;  /* 0x0000541004077816 */ /* 0x000fe40000000007 */
[----:B------:R-:W-:Y:S02]  /*105e0*/  LOP3.LUT R4, R2, R225, RZ, 0xc0, !PT ;  /* 0x000000e102047212 */ /* 0x000fe400078ec0ff */
[--C-:B------:R-:W-:Y:S02]  /*105f0*/  HSET2.LE.AND R2, R3, R0.reuse, PT ;  /* 0x0000000003027233 */ /* 0x100fe40003803000 */
[--C-:B------:R-:W-:Y:S02]  /*10600*/  HSET2.LE.AND R3, R8, R0.reuse, PT ;  /* 0x0000000008037233 */ /* 0x100fe40003803000 */
[----:B------:R-:W-:Y:S01]  /*10610*/  HSET2.LE.AND R7, R7, R0, PT ;  /* 0x0000000007077233 */ /* 0x000fe20003803000 */
[----:B------:R-:W-:Y:S01]  /*10620*/  IMAD.MOV.U32 R182, RZ, RZ, R173 ;  /* 0x000000ffffb67224 */ /* 0x000fe200078e00ad */
[----:B------:R-:W-:Y:S01]  /*10630*/  LOP3.LUT R5, R2, R226, RZ, 0xc0, !PT ;  /* 0x000000e202057212 */ /* 0x000fe200078ec0ff */
[----:B------:R-:W-:Y:S01]  /*10640*/  IMAD.MOV.U32 R166, RZ, RZ, R220 ;  /* 0x000000ffffa67224 */ /* 0x000fe200078e00dc */
[----:B------:R-:W-:Y:S01]  /*10650*/  LOP3.LUT R6, R3, R227, RZ, 0xc0, !PT ;  /* 0x000000e303067212 */ /* 0x000fe200078ec0ff */
[----:B------:R-:W-:Y:S01]  /*10660*/  IMAD.MOV.U32 R230, RZ, RZ, R165 ;  /* 0x000000ffffe67224 */ /* 0x000fe200078e00a5 */
[----:B------:R-:W-:Y:S01]  /*10670*/  LOP3.LUT R7, R7, R216, RZ, 0xc0, !PT ;  /* 0x000000d807077212 */ /* 0x000fe200078ec0ff */
[----:B------:R-:W-:Y:S01]  /*10680*/  LDSM.16.MT88.4 R8, [R187+0x10800] ;  /* 0x01080000bb08783b */ /* 0x000fe20000004200 */
[----:B------:R-:W-:Y:S01]  /*10690*/  MOV R173, R205 ;  /* 0x000000cd00ad7202 */ /* 0x000fe20000000f00 */
[----:B------:R-:W-:-:S02]  /*106a0*/  IMAD.MOV.U32 R226, RZ, RZ, R172 ;  /* 0x000000ffffe27224 */ /* 0x000fc400078e00ac */
[----:B------:R-:W-:Y:S01]  /*106b0*/  IMAD.MOV.U32 R172, RZ, RZ, R175 ;  /* 0x000000ffffac7224 */ /* 0x000fe200078e00af */
[----:B------:R-:W-:Y:S01]  /*106c0*/  MOV R227, R173 ;  /* 0x000000ad00e37202 */ /* 0x000fe20000000f00 */
[----:B------:R-:W-:Y:S01]  /*106d0*/  IMAD.MOV.U32 R175, RZ, RZ, R161 ;  /* 0x000000ffffaf7224 */ /* 0x000fe200078e00a1 */
[----:B------:R-:W-:Y:S01]  /*106e0*/  MOV R173, R162 ;  /* 0x000000a200ad7202 */ /* 0x000fe20000000f00 */
[----:B------:R-:W-:Y:S01]  /*106f0*/  IMAD.MOV.U32 R161, RZ, RZ, R164 ;  /* 0x000000ffffa17224 */ /* 0x000fe200078e00a4 */
[----:B------:R-:W-:Y:S01]  /*10700*/  MOV R162, R166 ;  /* 0x000000a600a27202 */ /* 0x000fe20000000f00 */
[C---:B-1----:R-:W-:Y:S01]  /*10710*/  HMMA.16816.F32 R240, R4.reuse, R14, R16 ;  /* 0x0000000e04f0723c */ /* 0x042fe20000001810 */
[----:B------:R-:W1:Y:S01]  /*10720*/  LDSM.16.MT88.4 R16, [R186+0x10800] ;  /* 0x01080000ba10783b */ /* 0x000e620000004200 */
[----:B------:R-:W-:Y:S01]  /*10730*/  MOV R225, R158 ;  /* 0x0000009e00e17202 */ /* 0x000fe20000000f00 */
[----:B------:R-:W-:Y:S02]  /*10740*/  IMAD.MOV.U32 R2, RZ, RZ, R217 ;  /* 0x000000ffff027224 */ /* 0x000fe400078e00d9 */
[----:B------:R2:W5:Y:S01]  /*10750*/  LDL.LU R220, [R1+0x14c] ;  /* 0x00014c0001dc7983 */ /* 0x0005620000300800 */
[----:B------:R-:W-:Y:S03]  /*10760*/  HMMA.16816.F32 R164, R4, R12, R60 ;  /* 0x0000000c04a4723c */ /* 0x000fe6000000183c */
[----:B------:R-:W3:Y:S04]  /*10770*/  LDSM.16.MT88.4 R12, [R188+0x10800] ;  /* 0x01080000bc0c783b */ /* 0x000ee80000004200 */
[----:B------:R-:W-:Y:S01]  /*10780*/  IMAD.MOV.U32 R61, RZ, RZ, R180 ;  /* 0x000000ffff3d7224 */ /* 0x000fe200078e00b4 */
[----:B------:R-:W-:Y:S01]  /*10790*/  MOV R60, R181 ;  /* 0x000000b5003c7202 */ /* 0x000fe20000000f00 */
[----:B------:R-:W-:Y:S01]  /*107a0*/  IMAD.MOV.U32 R181, RZ, RZ, R156 ;  /* 0x000000ffffb57224 */ /* 0x000fe200078e009c */
[----:B------:R2:W5:Y:S01]  /*107b0*/  LDL.LU R213, [R1+0x148] ;  /* 0x0001480001d57983 */ /* 0x0005620000300800 */
[----:B------:R-:W-:-:S03]  /*107c0*/  IMAD.MOV.U32 R180, RZ, RZ, R159 ;  /* 0x000000ffffb47224 */ /* 0x000fc600078e009f */
[----:B------:R2:W5:Y:S04]  /*107d0*/  LDL.LU R212, [R1+0x144] ;  /* 0x0001440001d47983 */ /* 0x0005680000300800 */
[----:B------:R2:W5:Y:S04]  /*107e0*/  LDL.LU R209, [R1+0x140] ;  /* 0x0001400001d17983 */ /* 0x0005680000300800 */
[----:B------:R2:W5:Y:S04]  /*107f0*/  LDL.LU.64 R210, [R1+0x138] ;  /* 0x0001380001d27983 */ /* 0x0005680000300a00 */
[----:B------:R2:W5:Y:S04]  /*10800*/  LDL.LU R208, [R1+0x130] ;  /* 0x0001300001d07983 */ /* 0x0005680000300800 */
[----:B------:R2:W5:Y:S04]  /*10810*/  LDL.LU R207, [R1+0x12c] ;  /* 0x00012c0001cf7983 */ /* 0x0005680000300800 */
[----:B------:R2:W5:Y:S01]  /*10820*/  LDL.LU R206, [R1+0x128] ;  /* 0x0001280001ce7983 */ /* 0x0005620000300800 */
[C---:B-1----:R-:W-:Y:S03]  /*10830*/  HMMA.16816.F32 R156, R4.reuse, R16, R124 ;  /* 0x00000010049c723c */ /* 0x042fe6000000187c */
[----:B------:R2:W5:Y:S03]  /*10840*/  LDL.LU R205, [R1+0x124] ;  /* 0x0001240001cd7983 */ /* 0x0005660000300800 */
[C---:B------:R-:W-:Y:S01]  /*10850*/  HMMA.16816.F32 R216, R4.reuse, R18, R108 ;  /* 0x0000001204d8723c */ /* 0x040fe2000000186c */
[----:B------:R-:W1:Y:S04]  /*10860*/  LDSM.16.MT88.4 R16, [R185+0x12800] ;  /* 0x01280000b910783b */ /* 0x000e680000004200 */
[----:B------:R2:W5:Y:S01]  /*10870*/  LDL.LU R204, [R1+0x120] ;  /* 0x0001200001cc7983 */ /* 0x0005620000300800 */
[C---:B---3--:R-:W-:Y:S03]  /*10880*/  HMMA.16816.F32 R124, R4.reuse, R12, R92 ;  /* 0x0000000c047c723c */ /* 0x048fe6000000185c */
[----:B------:R2:W5:Y:S03]  /*10890*/  LDL.LU R203, [R1+0x11c] ;  /* 0x00011c0001cb7983 */ /* 0x0005660000300800 */
[C---:B------:R-:W-:Y:S01]  /*108a0*/  HMMA.16816.F32 R92, R4.reuse, R8, R56 ;  /* 0x00000008045c723c */ /* 0x040fe20000001838 */
[----:B------:R2:W5:Y:S04]  /*108b0*/  LDL.LU R202, [R1+0x118] ;  /* 0x0001180001ca7983 */ /* 0x0005680000300800 */
[----:B------:R2:W5:Y:S01]  /*108c0*/  LDL.LU R201, [R1+0x114] ;  /* 0x0001140001c97983 */ /* 0x0005620000300800 */
[C---:B------:R-:W-:Y:S06]  /*108d0*/  HMMA.16816.F32 R8, R4.reuse, R10, R40 ;  /* 0x0000000a0408723c */ /* 0x040fec0000001828 */
[C---:B------:R-:W-:Y:S01]  /*108e0*/  HMMA.16816.F32 R76, R4.reuse, R14, R76 ;  /* 0x0000000e044c723c */ /* 0x040fe2000000184c */
[----:B------:R-:W3:Y:S01]  /*108f0*/  LDSM.16.MT88.4 R12, [R186+0x12800] ;  /* 0x01280000ba0c783b */ /* 0x000ee20000004200 */
[----:B------:R-:W-:Y:S01]  /*10900*/  IMAD.MOV.U32 R59, RZ, RZ, R228 ;  /* 0x000000ffff3b7224 */ /* 0x000fe200078e00e4 */
[----:B------:R-:W-:Y:S01]  /*10910*/  MOV R58, R229 ;  /* 0x000000e5003a7202 */ /* 0x000fe20000000f00 */
[----:B------:R-:W-:Y:S01]  /*10920*/  IMAD.MOV.U32 R57, RZ, RZ, R230 ;  /* 0x000000ffff397224 */ /* 0x000fe200078e00e6 */
[----:B------:R2:W5:Y:S01]  /*10930*/  LDL.LU R200, [R1+0x110] ;  /* 0x0001100001c87983 */ /* 0x0005620000300800 */
[----:B------:R-:W-:Y:S01]  /*10940*/  IMAD.MOV.U32 R56, RZ, RZ, R231 ;  /* 0x000000ffff387224 */ /* 0x000fe200078e00e7 */
[----:B------:R-:W-:Y:S01]  /*10950*/  MOV R41, R180 ;  /* 0x000000b400297202 */ /* 0x000fe20000000f00 */
[----:B------:R-:W-:Y:S01]  /*10960*/  IMAD.MOV.U32 R40, RZ, RZ, R181 ;  /* 0x000000ffff287224 */ /* 0x000fe200078e00b5 */
[----:B------:R2:W5:Y:S01]  /*10970*/  LDL.LU R199, [R1+0x10c] ;  /* 0x00010c0001c77983 */ /* 0x0005620000300800 */
[C---:B-1----:R-:W-:Y:S08]  /*10980*/  HMMA.16816.F32 R248, R4.reuse, R16, R120 ;  /* 0x0000001004f8723c */ /* 0x042ff00000001878 */
[----:B------:R-:W-:Y:S01]  /*10990*/  MOV R108, R11 ;  /* 0x0000000b006c7202 */ /* 0x000fe20000000f00 */
[----:B------:R-:W-:Y:S01]  /*109a0*/  IMAD.MOV.U32 R63, RZ, RZ, R8 ;  /* 0x000000ffff3f7224 */ /* 0x000fe200078e0008 */
[----:B------:R-:W-:Y:S01]  /*109b0*/  MOV R3, R9 ;  /* 0x0000000900037202 */ /* 0x000fe20000000f00 */
[----:B------:R-:W-:Y:S01]  /*109c0*/  IMAD.MOV.U32 R62, RZ, RZ, R10 ;  /* 0x000000ffff3e7224 */ /* 0x000fe200078e000a */
[----:B------:R2:W5:Y:S04]  /*109d0*/  LDL.LU R198, [R1+0x108] ;  /* 0x0001080001c67983 */ /* 0x0005680000300800 */
[----:B------:R-:W1:Y:S01]  /*109e0*/  LDSM.16.MT88.4 R8, [R188+0x12800] ;  /* 0x01280000bc08783b */ /* 0x000e620000004200 */
[----:B------:R-:W-:Y:S03]  /*109f0*/  HMMA.16816.F32 R236, R4, R18, R104 ;  /* 0x0000001204ec723c */ /* 0x000fe60000001868 */
[----:B------:R-:W4:Y:S01]  /*10a00*/  LDSM.16.MT88.4 R16, [R187+0x12800] ;  /* 0x01280000bb10783b */ /* 0x000f220000004200 */
[----:B------:R-:W-:-:S02]  /*10a10*/  IMAD.MOV.U32 R43, RZ, RZ, R224 ;  /* 0x000000ffff2b7224 */ /* 0x000fc400078e00e0 */
[----:B------:R-:W-:Y:S01]  /*10a20*/  IMAD.MOV.U32 R42, RZ, RZ, R225 ;  /* 0x000000ffff2a7224 */ /* 0x000fe200078e00e1 */
[----:B------:R2:W5:Y:S01]  /*10a30*/  LDL.LU R197, [R1+0x104] ;  /* 0x0001040001c57983 */ /* 0x0005620000300800 */
[C---:B---3--:R-:W-:Y:S07]  /*10a40*/  HMMA.16816.F32 R228, R4.reuse, R12, R88 ;  /* 0x0000000c04e4723c */ /* 0x048fee0000001858 */
[----:B------:R-:W-:Y:S01]  /*10a50*/  IMAD.MOV.U32 R91, RZ, RZ, R182 ;  /* 0x000000ffff5b7224 */ /* 0x000fe200078e00b6 */
[----:B------:R-:W-:Y:S01]  /*10a60*/  MOV R90, R183 ;  /* 0x000000b7005a7202 */ /* 0x000fe20000000f00 */
[----:B------:R-:W-:Y:S01]  /*10a70*/  IMAD.MOV.U32 R88, RZ, RZ, R108 ;  /* 0x000000ffff587224 */ /* 0x000fe200078e006c */
[C---:B------:R-:W-:Y:S01]  /*10a80*/  HMMA.16816.F32 R180, R4.reuse, R14, R72 ;  /* 0x0000000e04b4723c */ /* 0x040fe20000001848 */
[----:B------:R-:W3:Y:S05]  /*10a90*/  LDSM.16.MT88.4 R12, [R185+0x14800] ;  /* 0x01480000b90c783b */ /* 0x000eea0000004200 */
[C---:B-1----:R-:W-:Y:S06]  /*10aa0*/  HMMA.16816.F32 R104, R4.reuse, R8, R52 ;  /* 0x000000080468723c */ /* 0x042fec0000001834 */
[C---:B------:R-:W-:Y:S01]  /*10ab0*/  HMMA.16816.F32 R108, R4.reuse, R10, R36 ;  /* 0x0000000a046c723c */ /* 0x040fe20000001824 */
[----:B------:R-:W1:Y:S01]  /*10ac0*/  LDSM.16.MT88.4 R8, [R186+0x14800] ;  /* 0x01480000ba08783b */ /* 0x000e620000004200 */
[----:B------:R-:W-:Y:S01]  /*10ad0*/  IMAD.MOV.U32 R89, RZ, RZ, R63 ;  /* 0x000000ffff597224 */ /* 0x000fe200078e003f */
[----:B------:R-:W-:Y:S01]  /*10ae0*/  MOV R75, R62 ;  /* 0x0000003e004b7202 */ /* 0x000fe20000000f00 */
[----:B------:R-:W-:Y:S01]  /*10af0*/  IMAD.MOV.U32 R73, RZ, RZ, R226 ;  /* 0x000000ffff497224 */ /* 0x000fe200078e00e2 */
[----:B------:R-:W-:Y:S01]  /*10b00*/  MOV R72, R227 ;  /* 0x000000e300487202 */ /* 0x000fe20000000f00 */
[----:B----4-:R-:W-:Y:S01]  /*10b10*/  HMMA.16816.F32 R116, R4, R16, R116 ;  /* 0x000000100474723c */ /* 0x010fe20000001874 */
[----:B------:R-:W-:Y:S01]  /*10b20*/  IMAD.MOV.U32 R55, RZ, RZ, R172 ;  /* 0x000000ffff377224 */ /* 0x000fe200078e00ac */
[----:B------:R-:W-:Y:S01]  /*10b30*/  MOV R62, R174 ;  /* 0x000000ae003e7202 */ /* 0x000fe20000000f00 */
[----:B------:R-:W-:-:S02]  /*10b40*/  IMAD.MOV.U32 R54, RZ, RZ, R173 ;  /* 0x000000ffff367224 */ /* 0x000fc400078e00ad */
[----:B------:R-:W-:Y:S01]  /*10b50*/  IMAD.MOV.U32 R63, RZ, RZ, R175 ;  /* 0x000000ffff3f7224 */ /* 0x000fe200078e00af */
[C---:B------:R-:W-:Y:S01]  /*10b60*/  HMMA.16816.F32 R100, R4.reuse, R18, R100 ;  /* 0x000000120464723c */ /* 0x040fe20000001864 */
[----:B------:R-:W4:Y:S05]  /*10b70*/  LDSM.16.MT88.4 R16, [R188+0x14800] ;  /* 0x01480000bc10783b */ /* 0x000f2a0000004200 */
[C---:B---3--:R-:W-:Y:S06]  /*10b80*/  HMMA.16816.F32 R244, R4.reuse, R12, R84 ;  /* 0x0000000c04f4723c */ /* 0x048fec0000001854 */
[C---:B------:R-:W-:Y:S01]  /*10b90*/  HMMA.16816.F32 R232, R4.reuse, R14, R68 ;  /* 0x0000000e04e8723c */ /* 0x040fe20000001844 */
[----:B------:R-:W3:Y:S05]  /*10ba0*/  LDSM.16.MT88.4 R12, [R187+0x14800] ;  /* 0x01480000bb0c783b */ /* 0x000eea0000004200 */
[C---:B-1----:R-:W-:Y:S06]  /*10bb0*/  HMMA.16816.F32 R224, R4.reuse, R8, R48 ;  /* 0x0000000804e0723c */ /* 0x042fec0000001830 */
[----:B------:R-:W-:Y:S01]  /*10bc0*/  HMMA.16816.F32 R172, R4, R10, R32 ;  /* 0x0000000a04ac723c */ /* 0x000fe20000001820 */
[----:B------:R-:W1:Y:S01]  /*10bd0*/  LDSM.16.MT88.4 R8, [R185+0x16800] ;  /* 0x01680000b908783b */ /* 0x000e620000004200 */
[----:B------:R-:W-:-:S02]  /*10be0*/  IMAD.MOV.U32 R38, RZ, RZ, R163 ;  /* 0x000000ffff267224 */ /* 0x000fc400078e00a3 */
[----:B------:R-:W-:Y:S01]  /*10bf0*/  IMAD.MOV.U32 R74, RZ, RZ, R3 ;  /* 0x000000ffff4a7224 */ /* 0x000fe200078e0003 */
[----:B------:R-:W-:Y:S01]  /*10c00*/  MOV R53, R161 ;  /* 0x000000a100357202 */ /* 0x000fe20000000f00 */
[----:B------:R-:W-:Y:S02]  /*10c10*/  IMAD.MOV.U32 R52, RZ, RZ, R160 ;  /* 0x000000ffff347224 */ /* 0x000fe400078e00a0 */
[----:B------:R-:W-:Y:S02]  /*10c20*/  IMAD.MOV.U32 R37, RZ, RZ, R162 ;  /* 0x000000ffff257224 */ /* 0x000fe400078e00a2 */
[C---:B----4-:R-:W-:Y:S01]  /*10c30*/  HMMA.16816.F32 R160, R4.reuse, R16, R112 ;  /* 0x0000001004a0723c */ /* 0x050fe20000001870 */
[----:B------:R-:W-:Y:S02]  /*10c40*/  IMAD.MOV.U32 R33, RZ, RZ, R38 ;  /* 0x000000ffff217224 */ /* 0x000fe400078e0026 */
[----:B------:R-:W-:Y:S02]  /*10c50*/  IMAD.MOV.U32 R38, RZ, RZ, R72 ;  /* 0x000000ffff267224 */ /* 0x000fe400078e0048 */
[----:B------:R-:W-:Y:S01]  /*10c60*/  IMAD.MOV.U32 R85, RZ, RZ, R74 ;  /* 0x000000ffff557224 */ /* 0x000fe200078e004a */
[C---:B------:R-:W-:Y:S01]  /*10c70*/  HMMA.16816.F32 R120, R4.reuse, R18, R96 ;  /* 0x000000120478723c */ /* 0x040fe20000001860 */
[----:B------:R-:W-:Y:S01]  /*10c80*/  MOV R112, R73 ;  /* 0x0000004900707202 */ /* 0x000fe20000000f00 */
[----:B------:R-:W-:Y:S01]  /*10c90*/  IMAD.MOV.U32 R86, RZ, RZ, R75 ;  /* 0x000000ffff567224 */ /* 0x000fe200078e004b */
[----:B------:R-:W4:Y:S03]  /*10ca0*/  LDSM.16.MT88.4 R16, [R186+0x16800] ;  /* 0x01680000ba10783b */ /* 0x000f260000004200 */
[C---:B---3--:R-:W-:Y:S06]  /*10cb0*/  HMMA.16816.F32 R80, R4.reuse, R12, R80 ;  /* 0x0000000c0450723c */ /* 0x048fec0000001850 */
        /* <DEDUP_REMOVED lines=32> */
[----:B------:R-:W-:Y:S02]  /*10ec0*/  IMAD.MOV.U32 R90, RZ, RZ, R43 ;  /* 0x000000ffff5a7224 */ /* 0x000fe400078e002b */
[----:B------:R-:W-:Y:S01]  /*10ed0*/  IMAD.MOV.U32 R91, RZ, RZ, R56 ;  /* 0x000000ffff5b7224 */ /* 0x000fe200078e0038 */
[C---:B---3--:R-:W-:Y:S01]  /*10ee0*/  HMMA.16816.F32 R52, R4.reuse, R14, R148 ;  /* 0x0000000e0434723c */ /* 0x048fe20000001894 */
[----:B------:R-:W-:Y:S02]  /*10ef0*/  IMAD.MOV.U32 R39, RZ, RZ, R58 ;  /* 0x000000ffff277224 */ /* 0x000fe400078e003a */
[----:B------:R-:W-:Y:S02]  /*10f00*/  IMAD.MOV.U32 R44, RZ, RZ, R59 ;  /* 0x000000ffff2c7224 */ /* 0x000fe400078e003b */
[----:B------:R-:W-:Y:S01]  /*10f10*/  IMAD.MOV.U32 R46, RZ, RZ, R61 ;  /* 0x000000ffff2e7224 */ /* 0x000fe200078e003d */
[----:B------:R-:W-:Y:S01]  /*10f20*/  HMMA.16816.F32 R56, R4, R12, R140 ;  /* 0x0000000c0438723c */ /* 0x000fe2000000188c */
[----:B------:R-:W-:-:S02]  /*10f30*/  IMAD.MOV.U32 R31, RZ, RZ, R63 ;  /* 0x000000ffff1f7224 */ /* 0x000fc400078e003f */
[----:B------:R-:W-:Y:S01]  /*10f40*/  IMAD.MOV.U32 R47, RZ, RZ, R2 ;  /* 0x000000ffff2f7224 */ /* 0x000fe200078e0002 */
[----:B------:R-:W-:Y:S02]  /*10f50*/  LOP3.LUT R2, R23, UR30, R30, 0x96, !PT ;  /* 0x0000001e17027c12 */ /* 0x000fe4000f8e961e */
[C---:B-1----:R-:W-:Y:S01]  /*10f60*/  HMMA.16816.F32 R48, R4.reuse, R8, R152 ;  /* 0x000000080430723c */ /* 0x042fe20000001898 */
[----:B------:R-:W-:Y:S02]  /*10f70*/  IMAD.MOV.U32 R130, RZ, RZ, R114 ;  /* 0x000000ffff827224 */ /* 0x000fe400078e0072 */
[----:B------:R-:W-:Y:S01]  /*10f80*/  IMAD.MOV.U32 R28, RZ, RZ, R112 ;  /* 0x000000ffff1c7224 */ /* 0x000fe200078e0070 */
[----:B------:R-:W-:Y:S01]  /*10f90*/  MOV R131, R113 ;  /* 0x0000007100837202 */ /* 0x000fe20000000f00 */
[----:B------:R-:W1:Y:S01]  /*10fa0*/  LDSM.16.MT88.4 R12, [R186+0x11000] ;  /* 0x01100000ba0c783b */ /* 0x000e620000004200 */
[----:B------:R-:W-:Y:S01]  /*10fb0*/  HMMA.16816.F32 R60, R4, R18, R136 ;  /* 0x00000012043c723c */ /* 0x000fe20000001888 */
[----:B------:R-:W-:-:S05]  /*10fc0*/  IMAD.MOV.U32 R114, RZ, RZ, R3 ;  /* 0x000000ffff727224 */ /* 0x000fca00078e0003 */
[----:B------:R-:W-:Y:S01]  /*10fd0*/  HMMA.16816.F32 R40, R4, R10, R144 ;  /* 0x0000000a0428723c */ /* 0x000fe20000001890 */
[----:B------:R-:W-:Y:S01]  /*10fe0*/  IMAD.WIDE.U32 R2, R2, -0x2daee0ad, RZ ;  /* 0xd2511f5302027825 */ /* 0x000fe200078e00ff */
[----:B------:R-:W-:Y:S01]  /*10ff0*/  MOV R30, R46 ;  /* 0x0000002e001e7202 */ /* 0x000fe20000000f00 */
[----:B------:R-:W3:Y:S04]  /*11000*/  LDSM.16.MT88.4 R8, [R188+0x11000] ;  /* 0x01100000bc08783b */ /* 0x000ee80000004200 */
[----:B------:R-:W-:Y:S01]  /*11010*/  LOP3.LUT R6, R21, UR22, R22, 0x96, !PT ;  /* 0x0000001615067c12 */ /* 0x000fe2000f8e9616 */
[----:B------:R-:W-:Y:S01]  /*11020*/  IMAD.MOV.U32 R29, RZ, RZ, R47 ;  /* 0x000000ffff1d7224 */ /* 0x000fe200078e002f */
[----:B------:R-:W-:Y:S01]  /*11030*/  MOV R129, R26 ;  /* 0x0000001a00817202 */ /* 0x000fe20000000f00 */
[----:B------:R-:W-:Y:S01]  /*11040*/  IMAD.MOV.U32 R31, RZ, RZ, R45 ;  /* 0x000000ffff1f7224 */ /* 0x000fe200078e002d */
[----:B------:R-:W4:Y:S01]  /*11050*/  LDSM.16.MT88.4 R16, [R185+0x11000] ;  /* 0x01100000b910783b */ /* 0x000f220000004200 */
[----:B------:R-:W-:Y:S01]  /*11060*/  IMAD.WIDE.U32 R6, R6, -0x2daee0ad, RZ ;  /* 0xd2511f5306067825 */ /* 0x000fe200078e00ff */
[----:B------:R-:W-:-:S04]  /*11070*/  LOP3.LUT R3, R3, UR4, R168, 0x96, !PT ;  /* 0x0000000403037c12 */ /* 0x000fc8000f8e96a8 */
[----:B------:R-:W-:Y:S01]  /*11080*/  LOP3.LUT R4, R7, UR19, R2, 0x96, !PT ;  /* 0x0000001307047c12 */ /* 0x000fe2000f8e9602 */
[----:B------:R-:W-:Y:S01]  /*11090*/  IMAD.MOV.U32 R47, RZ, RZ, R33 ;  /* 0x000000ffff2f7224 */ /* 0x000fe200078e0021 */
[----:B------:R-:W-:Y:S01]  /*110a0*/  MOV R46, R32 ;  /* 0x00000020002e7202 */ /* 0x000fe20000000f00 */
[----:B------:R-:W-:-:S04]  /*110b0*/  IMAD.WIDE.U32 R2, R3, -0x326172a9, RZ ;  /* 0xcd9e8d5703027825 */ /* 0x000fc800078e00ff */
[----:B------:R-:W-:Y:S01]  /*110c0*/  IMAD.WIDE.U32 R32, R4, -0x326172a9, RZ ;  /* 0xcd9e8d5704207825 */ /* 0x000fe200078e00ff */
[----:B------:R-:W-:-:S04]  /*110d0*/  LOP3.LUT R3, R3, UR21, R20, 0x96, !PT ;  /* 0x0000001503037c12 */ /* 0x000fc8000f8e9614 */
[----:B------:R-:W-:Y:S01]  /*110e0*/  LOP3.LUT R2, R33, UR12, R2, 0x96, !PT ;  /* 0x0000000c21027c12 */ /* 0x000fe2000f8e9602 */
[----:B------:R-:W-:Y:S01]  /*110f0*/  IMAD.MOV.U32 R45, RZ, RZ, R115 ;  /* 0x000000ffff2d7224 */ /* 0x000fe200078e0073 */
[----:B------:R-:W-:Y:S01]  /*11100*/  MOV R115, R35 ;  /* 0x0000002300737202 */ /* 0x000fe20000000f00 */
[----:B------:R-:W-:Y:S02]  /*11110*/  IMAD.MOV.U32 R112, RZ, RZ, R34 ;  /* 0x000000ffff707224 */ /* 0x000fe400078e0022 */
[----:B------:R-:W-:-:S04]  /*11120*/  IMAD.WIDE.U32 R4, R3, -0x2daee0ad, RZ ;  /* 0xd2511f5303047825 */ /* 0x000fc800078e00ff */
[----:B------:R-:W-:-:S05]  /*11130*/  IMAD.WIDE.U32 R34, R2, -0x2daee0ad, RZ ;  /* 0xd2511f5302227825 */ /* 0x000fca00078e00ff */
[----:B------:R-:W-:Y:S02]  /*11140*/  LOP3.LUT R2, R35, UR7, R4, 0x96, !PT ;  /* 0x0000000723027c12 */ /* 0x000fe4000f8e9604 */
[----:B------:R-:W-:-:S03]  /*11150*/  LOP3.LUT R4, R5, UR9, R6, 0x96, !PT ;  /* 0x0000000905047c12 */ /* 0x000fc6000f8e9606 */
[----:B------:R-:W-:-:S04]  /*11160*/  IMAD.WIDE.U32 R2, R2, -0x326172a9, RZ ;  /* 0xcd9e8d5702027825 */ /* 0x000fc800078e00ff */
[----:B------:R-:W-:Y:S01]  /*11170*/  IMAD.MOV.U32 R113, RZ, RZ, R27 ;  /* 0x000000ffff717224 */ /* 0x000fe200078e001b */
[----:B------:R-:W-:Y:S01]  /*11180*/  LOP3.LUT R5, R2, 0xffff, RZ, 0xc0, !PT ;  /* 0x0000ffff02057812 */ /* 0x000fe200078ec0ff */
[----:B------:R-:W-:Y:S01]  /*11190*/  IMAD.WIDE.U32 R26, R4, -0x326172a9, RZ ;  /* 0xcd9e8d57041a7825 */ /* 0x000fe200078e00ff */
[--C-:B------:R-:W-:Y:S02]  /*111a0*/  SHF.R.U32.HI R6, RZ, 0x10, R2.reuse ;  /* 0x00000010ff067819 */ /* 0x100fe40000011602 */
[----:B------:R-:W-:Y:S02]  /*111b0*/  SHF.R.U32.HI R7, RZ, 0x8, R5 ;  /* 0x00000008ff077819 */ /* 0x000fe40000011605 */
[----:B------:R-:W-:Y:S02]  /*111c0*/  LOP3.LUT R5, R2, 0xff, RZ, 0xc0, !PT ;  /* 0x000000ff02057812 */ /* 0x000fe400078ec0ff */
[----:B------:R-:W-:Y:S02]  /*111d0*/  SHF.R.U32.HI R4, RZ, 0x18, R2 ;  /* 0x00000018ff047819 */ /* 0x000fe40000011602 */
[----:B------:R-:W-:-:S02]  /*111e0*/  LOP3.LUT R2, R3, UR6, R26, 0x96, !PT ;  /* 0x0000000603027c12 */ /* 0x000fc4000f8e961a */
[----:B------:R-:W-:Y:S02]  /*111f0*/  LOP3.LUT R6, R6, 0xff, RZ, 0xc0, !PT ;  /* 0x000000ff06067812 */ /* 0x000fe400078ec0ff */
[----:B------:R-:W-:Y:S02]  /*11200*/  LOP3.LUT R3, R2, 0xffff, RZ, 0xc0, !PT ;  /* 0x0000ffff02037812 */ /* 0x000fe400078ec0ff */
[----:B------:R-:W-:Y:S02]  /*11210*/  PRMT R6, R6, 0x5410, R4 ;  /* 0x0000541006067816 */ /* 0x000fe40000000004 */
[----:B------:R-:W-:Y:S02]  /*11220*/  SHF.R.U32.HI R4, RZ, 0x8, R3 ;  /* 0x00000008ff047819 */ /* 0x000fe40000011603 */
[----:B------:R-:W-:-:S04]  /*11230*/  LOP3.LUT R3, R2, 0xff, RZ, 0xc0, !PT ;  /* 0x000000ff02037812 */ /* 0x000fc800078ec0ff */
[----:B------:R-:W-:Y:S02]  /*11240*/  PRMT R20, R3, 0x5410, R4 ;  /* 0x0000541003147816 */ /* 0x000fe40000000004 */
[--C-:B------:R-:W-:Y:S02]  /*11250*/  SHF.R.U32.HI R3, RZ, 0x10, R2.reuse ;  /* 0x00000010ff037819 */ /* 0x100fe40000011602 */
[----:B------:R-:W-:Y:S02]  /*11260*/  PRMT R7, R5, 0x5410, R7 ;  /* 0x0000541005077816 */ /* 0x000fe40000000007 */
[----:B------:R-:W-:Y:S02]  /*11270*/  SHF.R.U32.HI R5, RZ, 0x18, R2 ;  /* 0x00000018ff057819 */ /* 0x000fe40000011602 */
[----:B------:R-:W-:Y:S02]  /*11280*/  LOP3.LUT R4, R3, 0xff, RZ, 0xc0, !PT ;  /* 0x000000ff03047812 */ /* 0x000fe400078ec0ff */
[----:B------:R-:W-:-:S02]  /*11290*/  HSET2.LE.AND R2, R7, R0, PT ;  /* 0x0000000007027233 */ /* 0x000fc40003803000 */
[--C-:B------:R-:W-:Y:S02]  /*112a0*/  HSET2.LE.AND R3, R6, R0.reuse, PT ;  /* 0x0000000006037233 */ /* 0x100fe40003803000 */
[----:B------:R-:W-:Y:S01]  /*112b0*/  PRMT R4, R4, 0x5410, R5 ;  /* 0x0000541004047816 */ /* 0x000fe20000000005 */
[----:B------:R-:W-:Y:S01]  /*112c0*/  IMAD.MOV.U32 R137, RZ, RZ, R130 ;  /* 0x000000ffff897224 */ /* 0x000fe200078e0082 */
[----:B------:R-:W-:Y:S01]  /*112d0*/  LOP3.LUT R6, R2, R129, RZ, 0xc0, !PT ;  /* 0x0000008102067212 */ /* 0x000fe200078ec0ff */
[----:B------:R-:W-:Y:S01]  /*112e0*/  IMAD.MOV.U32 R138, RZ, RZ, R131 ;  /* 0x000000ffff8a7224 */ /* 0x000fe200078e0083 */
[----:B------:R-:W-:Y:S02]  /*112f0*/  LOP3.LUT R7, R3, R170, RZ, 0xc0, !PT ;  /* 0x000000aa03077212 */ /* 0x000fe400078ec0ff */
[--C-:B------:R-:W-:Y:S02]  /*11300*/  HSET2.LE.AND R2, R20, R0.reuse, PT ;  /* 0x0000000014027233 */ /* 0x100fe40003803000 */
[----:B------:R-:W-:Y:S01]  /*11310*/  HSET2.LE.AND R3, R4, R0, PT ;  /* 0x0000000004037233 */ /* 0x000fe20003803000 */
[----:B------:R-:W-:Y:S01]  /*11320*/  IMAD.MOV.U32 R131, RZ, RZ, R44 ;  /* 0x000000ffff837224 */ /* 0x000fe200078e002c */
[----:B------:R-:W-:Y:S01]  /*11330*/  MOV R139, R28 ;  /* 0x0000001c008b7202 */ /* 0x000fe20000000f00 */
[----:B------:R-:W-:Y:S01]  /*11340*/  IMAD.MOV.U32 R128, RZ, RZ, R29 ;  /* 0x000000ffff807224 */ /* 0x000fe200078e001d */
[----:B------:R-:W-:Y:S01]  /*11350*/  LOP3.LUT R4, R2, R137, RZ, 0xc0, !PT ;  /* 0x0000008902047212 */ /* 0x000fe200078ec0ff */
[----:B------:R-:W-:Y:S01]  /*11360*/  IMAD.MOV.U32 R129, RZ, RZ, R30 ;  /* 0x000000ffff817224 */ /* 0x000fe200078e001e */
[----:B------:R-:W-:Y:S01]  /*11370*/  LOP3.LUT R5, R3, R138, RZ, 0xc0, !PT ;  /* 0x0000008a03057212 */ /* 0x000fe200078ec0ff */
[----:B------:R-:W-:Y:S01]  /*11380*/  IMAD.MOV.U32 R44, RZ, RZ, R196 ;  /* 0x000000ffff2c7224 */ /* 0x000fe200078e00c4 */
        /* <DEDUP_REMOVED lines=9> */
[----:B------:R2:W5:Y:S02]  /*11420*/  LDL.LU R196, [R1+0x100] ;  /* 0x0001000001c47983 */ /* 0x0005640000300800 */
[C---:B------:R-:W-:Y:S02]  /*11430*/  HMMA.16816.F32 R44, R4.reuse, R14, R216 ;  /* 0x0000000e042c723c */ /* 0x040fe400000018d8 */
        /* <DEDUP_REMOVED lines=24> */
[----:B------:R2:W5:Y:S01]  /*115c0*/  LDL.LU R195, [R1+0xfc] ;  /* 0x0000fc0001c37983 */ /* 0x0005620000300800 */
[----:B------:R-:W-:Y:S01]  /*115d0*/  MOV R130, R194 ;  /* 0x000000c200827202 */ /* 0x000fe20000000f00 */
[----:B------:R-:W-:Y:S01]  /*115e0*/  IMAD.MOV.U32 R152, RZ, RZ, R100 ;  /* 0x000000ffff987224 */ /* 0x000fe200078e0064 */
[----:B------:R-:W-:Y:S01]  /*115f0*/  MOV R126, R131 ;  /* 0x00000083007e7202 */ /* 0x000fe20000000f00 */
[----:B------:R-:W-:Y:S01]  /*11600*/  IMAD.MOV.U32 R243, RZ, RZ, R102 ;  /* 0x000000fffff37224 */ /* 0x000fe200078e0066 */
[----:B------:R-:W-:Y:S01]  /*11610*/  MOV R242, R101 ;  /* 0x0000006500f27202 */ /* 0x000fe20000000f00 */
[----:B------:R2:W5:Y:S01]  /*11620*/  LDL.LU R194, [R1+0xf8] ;  /* 0x0000f80001c27983 */ /* 0x0005620000300800 */
[----:B------:R-:W-:Y:S01]  /*11630*/  MOV R2, R103 ;  /* 0x0000006700027202 */ /* 0x000fe20000000f00 */
[----:B------:R-:W-:Y:S01]  /*11640*/  IMAD.MOV.U32 R129, RZ, RZ, R193 ;  /* 0x000000ffff817224 */ /* 0x000fe200078e00c1 */
[----:B------:R-:W-:Y:S01]  /*11650*/  MOV R131, R190 ;  /* 0x000000be00837202 */ /* 0x000fe20000000f00 */
[----:B------:R2:W5:Y:S04]  /*11660*/  LDL.LU R193, [R1+0xf4] ;  /* 0x0000f40001c17983 */ /* 0x0005680000300800 */
[----:B------:R2:W5:Y:S01]  /*11670*/  LDL.LU R190, [R1+0xf0] ;  /* 0x0000f00001be7983 */ /* 0x0005620000300800 */
[----:B-1----:R-:W-:Y:S03]  /*11680*/  HMMA.16816.F32 R100, R4, R14, R180 ;  /* 0x0000000e0464723c */ /* 0x002fe600000018b4 */
[----:B------:R-:W1:Y:S01]  /*11690*/  LDSM.16.MT88.4 R28, [R187+0x11000] ;  /* 0x01100000bb1c783b */ /* 0x000e620000004200 */
[----:B------:R-:W-:-:S03]  /*116a0*/  MOV R170, R91 ;  /* 0x0000005b00aa7202 */ /* 0x000fc60000000f00 */
[----:B------:R-:W-:Y:S01]  /*116b0*/  LDSM.16.MT88.4 R20, [R187+0x13000] ;  /* 0x01300000bb14783b */ /* 0x000fe20000004200 */
[----:B------:R-:W-:Y:S01]  /*116c0*/  IMAD.MOV.U32 R182, RZ, RZ, R189 ;  /* 0x000000ffffb67224 */ /* 0x000fe200078e00bd */
[----:B------:R-:W-:Y:S02]  /*116d0*/  MOV R183, R184 ;  /* 0x000000b800b77202 */ /* 0x000fe40000000f00 */
[----:B------:R2:W5:Y:S04]  /*116e0*/  LDL.LU R189, [R1+0xec] ;  /* 0x0000ec0001bd7983 */ /* 0x0005680000300800 */
[----:B------:R2:W5:Y:S01]  /*116f0*/  LDL.LU R184, [R1+0xe8] ;  /* 0x0000e80001b87983 */ /* 0x0005620000300800 */
[C---:B------:R-:W-:Y:S03]  /*11700*/  HMMA.16816.F32 R164, R4.reuse, R16, R164 ;  /* 0x0000001004a4723c */ /* 0x040fe600000018a4 */
[----:B------:R-:W3:Y:S03]  /*11710*/  LDSM.16.MT88.4 R16, [R185+0x13000] ;  /* 0x01300000b910783b */ /* 0x000ee60000004200 */
[----:B------:R-:W-:Y:S01]  /*11720*/  HMMA.16816.F32 R76, R4, R10, R76 ;  /* 0x0000000a044c723c */ /* 0x000fe2000000184c */
[----:B------:R-:W4:Y:S01]  /*11730*/  LDSM.16.MT88.4 R8, [R188+0x13000] ;  /* 0x01300000bc08783b */ /* 0x000f220000004200 */
[----:B------:R-:W-:Y:S01]  /*11740*/  IMAD.MOV.U32 R3, RZ, RZ, R88 ;  /* 0x000000ffff037224 */ /* 0x000fe200078e0058 */
[----:B------:R-:W-:Y:S01]  /*11750*/  MOV R219, R89 ;  /* 0x0000005900db7202 */ /* 0x000fe20000000f00 */
[----:B------:R-:W-:Y:S01]  /*11760*/  IMAD.MOV.U32 R218, RZ, RZ, R90 ;  /* 0x000000ffffda7224 */ /* 0x000fe200078e005a */
[----:B------:R-:W-:Y:S01]  /*11770*/  MOV R217, R98 ;  /* 0x0000006200d97202 */ /* 0x000fe20000000f00 */
[----:B------:R-:W-:Y:S01]  /*11780*/  IMAD.MOV.U32 R216, RZ, RZ, R99 ;  /* 0x000000ffffd87224 */ /* 0x000fe200078e0063 */
[----:B------:R-:W-:Y:S01]  /*11790*/  MOV R241, R96 ;  /* 0x0000006000f17202 */ /* 0x000fe20000000f00 */
[----:B------:R-:W-:-:S02]  /*117a0*/  IMAD.MOV.U32 R240, RZ, RZ, R97 ;  /* 0x000000fffff07224 */ /* 0x000fc400078e0061 */
[C---:B------:R-:W-:Y:S01]  /*117b0*/  HMMA.16816.F32 R96, R4.reuse, R12, R228 ;  /* 0x0000000c0460723c */ /* 0x040fe200000018e4 */
[----:B------:R-:W-:Y:S05]  /*117c0*/  LDSM.16.MT88.4 R12, [R186+0x15000] ;  /* 0x01500000ba0c783b */ /* 0x000fea0000004200 */
[C---:B-1----:R-:W-:Y:S06]  /*117d0*/  HMMA.16816.F32 R140, R4.reuse, R28, R92 ;  /* 0x0000001c048c723c */ /* 0x042fec000000185c */
[C---:B---3--:R-:W-:Y:S06]  /*117e0*/  HMMA.16816.F32 R88, R4.reuse, R16, R248 ;  /* 0x000000100458723c */ /* 0x048fec00000018f8 */
[C---:B------:R-:W-:Y:S01]  /*117f0*/  HMMA.16816.F32 R92, R4.reuse, R18, R236 ;  /* 0x00000012045c723c */ /* 0x040fe200000018ec */
[----:B------:R-:W1:Y:S05]  /*11800*/  LDSM.16.MT88.4 R16, [R185+0x15000] ;  /* 0x01500000b910783b */ /* 0x000e6a0000004200 */
[C---:B----4-:R-:W-:Y:S06]  /*11810*/  HMMA.16816.F32 R104, R4.reuse, R8, R104 ;  /* 0x000000080468723c */ /* 0x050fec0000001868 */
[----:B------:R-:W-:Y:S01]  /*11820*/  HMMA.16816.F32 R108, R4, R10, R108 ;  /* 0x0000000a046c723c */ /* 0x000fe2000000186c */
[----:B------:R-:W3:Y:S01]  /*11830*/  LDSM.16.MT88.4 R8, [R188+0x15000] ;  /* 0x01500000bc08783b */ /* 0x000ee20000004200 */
[----:B------:R-:W-:Y:S01]  /*11840*/  IMAD.MOV.U32 R127, RZ, RZ, R112 ;  /* 0x000000ffff7f7224 */ /* 0x000fe200078e0070 */
[----:B------:R-:W-:-:S03]  /*11850*/  MOV R144, R153 ;  /* 0x0000009900907202 */ /* 0x000fc60000000f00 */
[C---:B------:R-:W-:Y:S01]  /*11860*/  HMMA.16816.F32 R84, R4.reuse, R30, R84 ;  /* 0x0000001e0454723c */ /* 0x040fe20000001854 */
[----:B------:R-:W4:Y:S01]  /*11870*/  LDSM.16.MT88.4 R28, [R187+0x15000] ;  /* 0x01500000bb1c783b */ /* 0x000f220000004200 */
[----:B------:R-:W-:Y:S01]  /*11880*/  IMAD.MOV.U32 R145, RZ, RZ, R154 ;  /* 0x000000ffff917224 */ /* 0x000fe200078e009a */
[----:B------:R-:W-:Y:S01]  /*11890*/  MOV R146, R155 ;  /* 0x0000009b00927202 */ /* 0x000fe20000000f00 */
[----:B------:R-:W-:Y:S01]  /*118a0*/  IMAD.MOV.U32 R154, RZ, RZ, R114 ;  /* 0x000000ffff9a7224 */ /* 0x000fe200078e0072 */
[----:B------:R-:W-:Y:S01]  /*118b0*/  MOV R155, R113 ;  /* 0x00000071009b7202 */ /* 0x000fe20000000f00 */
[----:B------:R-:W-:Y:S01]  /*118c0*/  IMAD.MOV.U32 R250, RZ, RZ, R216 ;  /* 0x000000fffffa7224 */ /* 0x000fe200078e00d8 */
[----:B------:R-:W-:Y:S02]  /*118d0*/  MOV R153, R115 ;  /* 0x0000007300997202 */ /* 0x000fe40000000f00 */
[----:B------:R-:W-:Y:S01]  /*118e0*/  MOV R251, R217 ;  /* 0x000000d900fb7202 */ /* 0x000fe20000000f00 */
[----:B------:R-:W-:Y:S01]  /*118f0*/  HMMA.16816.F32 R112, R4, R20, R116 ;  /* 0x000000140470723c */ /* 0x000fe20000001874 */
[----:B------:R-:W-:Y:S01]  /*11900*/  IMAD.MOV.U32 R217, RZ, RZ, R170 ;  /* 0x000000ffffd97224 */ /* 0x000fe200078e00aa */
[----:B------:R-:W-:Y:S01]  /*11910*/  MOV R180, R168 ;  /* 0x000000a800b47202 */ /* 0x000fe20000000f00 */
[----:B------:R-:W-:Y:S01]  /*11920*/  IMAD.MOV.U32 R181, RZ, RZ, R169 ;  /* 0x000000ffffb57224 */ /* 0x000fe200078e00a9 */
[----:B------:R-:W-:-:S02]  /*11930*/  MOV R216, R171 ;  /* 0x000000ab00d87202 */ /* 0x000fc40000000f00 */
[C---:B------:R-:W-:Y:S01]  /*11940*/  HMMA.16816.F32 R116, R4.reuse, R22, R124 ;  /* 0x000000160474723c */ /* 0x040fe2000000187c */
[----:B------:R-:W-:Y:S05]  /*11950*/  LDSM.16.MT88.4 R20, [R187+0x17000] ;  /* 0x01700000bb14783b */ /* 0x000fea0000004200 */
[C---:B-1----:R-:W-:Y:S06]  /*11960*/  HMMA.16816.F32 R124, R4.reuse, R16, R244 ;  /* 0x00000010047c723c */ /* 0x042fec00000018f4 */
[C---:B------:R-:W-:Y:S01]  /*11970*/  HMMA.16816.F32 R168, R4.reuse, R18, R232 ;  /* 0x0000001204a8723c */ /* 0x040fe200000018e8 */
[----:B------:R-:W1:Y:S05]  /*11980*/  LDSM.16.MT88.4 R16, [R185+0x17000] ;  /* 0x01700000b910783b */ /* 0x000e6a0000004200 */
[----:B------:R-:W-:Y:S01]  /*11990*/  HMMA.16816.F32 R244, R4, R14, R172 ;  /* 0x0000000e04f4723c */ /* 0x000fe200000018ac */
[----:B------:R-:W-:Y:S01]  /*119a0*/  IMAD.MOV.U32 R232, RZ, RZ, R250 ;  /* 0x000000ffffe87224 */ /* 0x000fe200078e00fa */
[----:B------:R-:W-:Y:S01]  /*119b0*/  MOV R233, R251 ;  /* 0x000000fb00e97202 */ /* 0x000fe20000000f00 */
[----:B------:R-:W-:Y:S01]  /*119c0*/  IMAD.MOV.U32 R234, RZ, RZ, R240 ;  /* 0x000000ffffea7224 */ /* 0x000fe200078e00f0 */
[----:B------:R-:W-:-:S02]  /*119d0*/  MOV R235, R241 ;  /* 0x000000f100eb7202 */ /* 0x000fc40000000f00 */
[C---:B------:R-:W-:Y:S01]  /*119e0*/  HMMA.16816.F32 R248, R4.reuse, R12, R224 ;  /* 0x0000000c04f8723c */ /* 0x040fe200000018e0 */
[----:B------:R-:W2:Y:S05]  /*119f0*/  LDSM.16.MT88.4 R12, [R186+0x17000] ;  /* 0x01700000ba0c783b */ /* 0x000eaa0000004200 */
[----:B---3--:R-:W-:Y:S01]  /*11a00*/  HMMA.16816.F32 R236, R4, R10, R120 ;  /* 0x0000000a04ec723c */ /* 0x008fe20000001878 */
[----:B------:R-:W-:Y:S01]  /*11a10*/  IMAD.MOV.U32 R226, RZ, RZ, R242 ;  /* 0x000000ffffe27224 */ /* 0x000fe200078e00f2 */
[----:B------:R-:W-:-:S04]  /*11a20*/  MOV R227, R243 ;  /* 0x000000f300e37202 */ /* 0x000fc80000000f00 */
[C---:B------:R-:W-:Y:S01]  /*11a30*/  HMMA.16816.F32 R240, R4.reuse, R8, R160 ;  /* 0x0000000804f0723c */ /* 0x040fe200000018a0 */
[----:B------:R-:W3:Y:S05]  /*11a40*/  LDSM.16.MT88.4 R8, [R188+0x17000] ;  /* 0x01700000bc08783b */ /* 0x000eea0000004200 */
[----:B----4-:R-:W-:Y:S01]  /*11a50*/  HMMA.16816.F32 R228, R4, R28, R80 ;  /* 0x0000001c04e4723c */ /* 0x010fe20000001850 */
[----:B------:R-:W-:Y:S01]  /*11a60*/  IMAD.MOV.U32 R123, RZ, RZ, R226 ;  /* 0x000000ffff7b7224 */ /* 0x000fe200078e00e2 */
[----:B------:R-:W-:Y:S01]  /*11a70*/  MOV R122, R227 ;  /* 0x000000e3007a7202 */ /* 0x000fe20000000f00 */
[----:B------:R-:W-:Y:S01]  /*11a80*/  IMAD.MOV.U32 R121, RZ, RZ, R180 ;  /* 0x000000ffff797224 */ /* 0x000fe200078e00b4 */
[----:B------:R-:W-:Y:S01]  /*11a90*/  MOV R120, R181 ;  /* 0x000000b500787202 */ /* 0x000fe20000000f00 */
[----:B------:R-:W4:Y:S02]  /*11aa0*/  LDSM.16.MT88.4 R160, [R185+0x11800] ;  /* 0x01180000b9a0783b */ /* 0x000f240000004200 */
[----:B------:R-:W-:-:S02]  /*11ab0*/  MOV R83, R2 ;  /* 0x0000000200537202 */ /* 0x000fc40000000f00 */
[----:B------:R-:W-:Y:S01]  /*11ac0*/  LOP3.LUT R2, R27, UR35, R32, 0x96, !PT ;  /* 0x000000231b027c12 */ /* 0x000fe2000f8e9620 */
[----:B------:R-:W-:Y:S01]  /*11ad0*/  IMAD.MOV.U32 R82, RZ, RZ, R3 ;  /* 0x000000ffff527224 */ /* 0x000fe200078e0003 */
[----:B-1----:R-:W-:Y:S01]  /*11ae0*/  HMMA.16816.F32 R224, R4, R16, R72 ;  /* 0x0000001004e0723c */ /* 0x002fe20000001848 */
[----:B------:R-:W-:Y:S02]  /*11af0*/  IMAD.MOV.U32 R80, RZ, RZ, R218 ;  /* 0x000000ffff507224 */ /* 0x000fe400078e00da */
[----:B------:R-:W-:Y:S01]  /*11b00*/  IMAD.WIDE.U32 R2, R2, -0x2daee0ad, RZ ;  /* 0xd2511f5302027825 */ /* 0x000fe200078e00ff */
[----:B------:R-:W-:-:S03]  /*11b10*/  MOV R81, R219 ;  /* 0x000000db00517202 */ /* 0x000fc60000000f00 */
[----:B------:R-:W-:Y:S01]  /*11b20*/  IMAD.MOV.U32 R75, RZ, RZ, R182 ;  /* 0x000000ffff4b7224 */ /* 0x000fe200078e00b6 */
[----:B------:R-:W-:Y:S01]  /*11b30*/  MOV R74, R183 ;  /* 0x000000b7004a7202 */ /* 0x000fe20000000f00 */
[----:B------:R-:W-:Y:S01]  /*11b40*/  IMAD.MOV.U32 R73, RZ, RZ, R216 ;  /* 0x000000ffff497224 */ /* 0x000fe200078e00d8 */
[----:B------:R-:W-:Y:S01]  /*11b50*/  MOV R72, R217 ;  /* 0x000000d900487202 */ /* 0x000fe20000000f00 */
[C---:B------:R-:W-:Y:S06]  /*11b60*/  HMMA.16816.F32 R232, R4.reuse, R30, R232 ;  /* 0x0000001e04e8723c */ /* 0x040fec00000018e8 */
[C---:B--2---:R-:W-:Y:S06]  /*11b70*/  HMMA.16816.F32 R180, R4.reuse, R12, R64 ;  /* 0x0000000c04b4723c */ /* 0x044fec0000001840 */
[C---:B------:R-:W-:Y:S06]  /*11b80*/  HMMA.16816.F32 R172, R4.reuse, R14, R60 ;  /* 0x0000000e04ac723c */ /* 0x040fec000000183c */
[C---:B------:R-:W-:Y:S06]  /*11b90*/  HMMA.16816.F32 R216, R4.reuse, R18, R68 ;  /* 0x0000001204d8723c */ /* 0x040fec0000001844 */
[C---:B------:R-:W-:Y:S06]  /*11ba0*/  HMMA.16816.F32 R12, R4.reuse, R20, R48 ;  /* 0x00000014040c723c */ /* 0x040fec0000001830 */
[C---:B---3--:R-:W-:Y:S06]  /*11bb0*/  HMMA.16816.F32 R28, R4.reuse, R8, R56 ;  /* 0x00000008041c723c */ /* 0x048fec0000001838 */
[C---:B------:R-:W-:Y:S06]  /*11bc0*/  HMMA.16816.F32 R16, R4.reuse, R10, R52 ;  /* 0x0000000a0410723c */ /* 0x040fec0000001834 */
[----:B------:R-:W-:Y:S01]  /*11bd0*/  HMMA.16816.F32 R20, R4, R22, R40 ;  /* 0x000000160414723c */ /* 0x000fe20000001828 */
[----:B------:R-:W-:Y:S01]  /*11be0*/  SHF.R.U32.HI R9, RZ, 0x18, R2 ;  /* 0x00000018ff097819 */ /* 0x000fe20000011602 */
[----:B------:R-:W-:Y:S01]  /*11bf0*/  IMAD.MOV.U32 R67, RZ, RZ, R128 ;  /* 0x000000ffff437224 */ /* 0x000fe200078e0080 */
[----:B------:R-:W-:Y:S01]  /*11c00*/  MOV R70, R153 ;  /* 0x0000009900467202 */ /* 0x000fe20000000f00 */
[----:B------:R-:W-:Y:S01]  /*11c10*/  IMAD.MOV.U32 R71, RZ, RZ, R152 ;  /* 0x000000ffff477224 */ /* 0x000fe200078e0098 */
[----:B------:R-:W-:Y:S01]  /*11c20*/  MOV R63, R123 ;  /* 0x0000007b003f7202 */ /* 0x000fe20000000f00 */
[----:B------:R-:W-:Y:S01]  /*11c30*/  IMAD.MOV.U32 R62, RZ, RZ, R122 ;  /* 0x000000ffff3e7224 */ /* 0x000fe200078e007a */
[----:B------:R-:W-:Y:S01]  /*11c40*/  LOP3.LUT R4, R2, 0xffff, RZ, 0xc0, !PT ;  /* 0x0000ffff02047812 */ /* 0x000fe200078ec0ff */
[----:B------:R-:W1:Y:S01]  /*11c50*/  LDSM.16.MT88.4 R40, [R185+0x13800] ;  /* 0x01380000b928783b */ /* 0x000e620000004200 */
[----:B------:R-:W-:-:S02]  /*11c60*/  LOP3.LUT R3, R3, UR8, R34, 0x96, !PT ;  /* 0x0000000803037c12 */ /* 0x000fc4000f8e9622 */
[----:B------:R-:W-:Y:S01]  /*11c70*/  SHF.R.U32.HI R5, RZ, 0x8, R4 ;  /* 0x00000008ff057819 */ /* 0x000fe20000011604 */
[----:B------:R-:W-:Y:S01]  /*11c80*/  IMAD.MOV.U32 R69, RZ, RZ, R154 ;  /* 0x000000ffff457224 */ /* 0x000fe200078e009a */
[----:B------:R-:W-:Y:S01]  /*11c90*/  LOP3.LUT R4, R2, 0xff, RZ, 0xc0, !PT ;  /* 0x000000ff02047812 */ /* 0x000fe200078ec0ff */
[----:B------:R-:W-:Y:S01]  /*11ca0*/  LDSM.16.MT88.4 R48, [R186+0x13800] ;  /* 0x01380000ba30783b */ /* 0x000fe20000004200 */
[----:B------:R-:W-:Y:S02]  /*11cb0*/  SHF.R.U32.HI R6, RZ, 0x10, R2 ;  /* 0x00000010ff067819 */ /* 0x000fe40000011602 */
[----:B------:R-:W-:Y:S01]  /*11cc0*/  PRMT R10, R4, 0x5410, R5 ;  /* 0x00005410040a7816 */ /* 0x000fe20000000005 */
[----:B------:R-:W-:Y:S01]  /*11cd0*/  LDSM.16.MT88.4 R56, [R188+0x13800] ;  /* 0x01380000bc38783b */ /* 0x000fe20000004200 */
[----:B------:R-:W-:Y:S02]  /*11ce0*/  LOP3.LUT R4, R3, 0xffff, RZ, 0xc0, !PT ;  /* 0x0000ffff03047812 */ /* 0x000fe400078ec0ff */
[----:B------:R-:W-:-:S02]  /*11cf0*/  SHF.R.U32.HI R5, RZ, 0x10, R3 ;  /* 0x00000010ff057819 */ /* 0x000fc40000011603 */
[----:B------:R-:W-:Y:S02]  /*11d00*/  LOP3.LUT R8, R3, 0xff, RZ, 0xc0, !PT ;  /* 0x000000ff03087812 */ /* 0x000fe400078ec0ff */
[----:B------:R-:W-:Y:S02]  /*11d10*/  SHF.R.U32.HI R7, RZ, 0x18, R3 ;  /* 0x00000018ff077819 */ /* 0x000fe40000011603 */
[----:B------:R-:W-:Y:S02]  /*11d20*/  SHF.R.U32.HI R4, RZ, 0x8, R4 ;  /* 0x00000008ff047819 */ /* 0x000fe40000011604 */
[----:B------:R-:W-:Y:S02]  /*11d30*/  LOP3.LUT R2, R6, 0xff, RZ, 0xc0, !PT ;  /* 0x000000ff06027812 */ /* 0x000fe400078ec0ff */
[----:B------:R-:W-:Y:S02]  /*11d40*/  LOP3.LUT R3, R5, 0xff, RZ, 0xc0, !PT ;  /* 0x000000ff05037812 */ /* 0x000fe400078ec0ff */
[----:B------:R-:W-:-:S02]  /*11d50*/  PRMT R5, R8, 0x5410, R4 ;  /* 0x0000541008057816 */ /* 0x000fc40000000004 */
[----:B------:R-:W-:Y:S02]  /*11d60*/  PRMT R2, R2, 0x5410, R9 ;  /* 0x0000541002027816 */ /* 0x000fe40000000009 */
[----:B------:R-:W-:Y:S02]  /*11d70*/  PRMT R4, R3, 0x5410, R7 ;  /* 0x0000541003047816 */ /* 0x000fe40000000007 */
[--C-:B------:R-:W-:Y:S02]  /*11d80*/  HSET2.LE.AND R3, R5, R0.reuse, PT ;  /* 0x0000000005037233 */ /* 0x100fe40003803000 */
[--C-:B------:R-:W-:Y:S02]  /*11d90*/  HSET2.LE.AND R2, R2, R0.reuse, PT ;  /* 0x0000000002027233 */ /* 0x100fe40003803000 */
[--C-:B------:R-:W-:Y:S02]  /*11da0*/  HSET2.LE.AND R4, R4, R0.reuse, PT ;  /* 0x0000000004047233 */ /* 0x100fe40003803000 */
[----:B------:R-:W-:-:S02]  /*11db0*/  HSET2.LE.AND R0, R10, R0, PT ;  /* 0x000000000a007233 */ /* 0x000fc40003803000 */
[----:B------:R-:W-:Y:S01]  /*11dc0*/  MOV R128, R131 ;  /* 0x0000008300807202 */ /* 0x000fe20000000f00 */
[----:B------:R-:W-:Y:S02]  /*11dd0*/  IMAD.MOV.U32 R122, RZ, RZ, R136 ;  /* 0x000000ffff7a7224 */ /* 0x000fe400078e0088 */
[----:B------:R-:W-:Y:S02]  /*11de0*/  LOP3.LUT R130, R0, R130, RZ, 0xc0, !PT ;  /* 0x0000008200827212 */ /* 0x000fe400078ec0ff */
[----:B------:R-:W-:Y:S01]  /*11df0*/  LOP3.LUT R128, R3, R128, RZ, 0xc0, !PT ;  /* 0x0000008003807212 */ /* 0x000fe200078ec0ff */
[----:B------:R-:W-:Y:S01]  /*11e00*/  IMAD.MOV.U32 R3, RZ, RZ, R70 ;  /* 0x000000ffff037224 */ /* 0x000fe200078e0046 */
[----:B------:R-:W-:Y:S01]  /*11e10*/  MOV R0, R71 ;  /* 0x0000004700007202 */ /* 0x000fe20000000f00 */
[----:B------:R-:W-:Y:S01]  /*11e20*/  IMAD.MOV.U32 R70, RZ, RZ, R138 ;  /* 0x000000ffff467224 */ /* 0x000fe200078e008a */
[----:B------:R-:W-:Y:S02]  /*11e30*/  MOV R123, R137 ;  /* 0x00000089007b7202 */ /* 0x000fe40000000f00 */
[----:B------:R-:W-:-:S02]  /*11e40*/  MOV R71, R139 ;  /* 0x0000008b00477202 */ /* 0x000fc40000000f00 */
[----:B------:R-:W2:Y:S01]  /*11e50*/  LDSM.16.MT88.4 R136, [R187+0x11800] ;  /* 0x01180000bb88783b */ /* 0x000ea20000004200 */
[----:B------:R-:W-:Y:S01]  /*11e60*/  IMAD.MOV.U32 R52, RZ, RZ, R72 ;  /* 0x000000ffff347224 */ /* 0x000fe200078e0048 */
[----:B------:R-:W-:Y:S01]  /*11e70*/  MOV R53, R73 ;  /* 0x0000004900357202 */ /* 0x000fe20000000f00 */
[----:B------:R-:W-:Y:S01]  /*11e80*/  IMAD.MOV.U32 R54, RZ, RZ, R74 ;  /* 0x000000ffff367224 */ /* 0x000fe200078e004a */
[----:B------:R-:W-:Y:S02]  /*11e90*/  MOV R55, R75 ;  /* 0x0000004b00377202 */ /* 0x000fe40000000f00 */
[----:B------:R-:W3:Y:S01]  /*11ea0*/  LDSM.16.MT88.4 R72, [R185+0x15800] ;  /* 0x01580000b948783b */ /* 0x000ee20000004200 */
[----:B------:R-:W-:Y:S02]  /*11eb0*/  MOV R68, R155 ;  /* 0x0000009b00447202 */ /* 0x000fe40000000f00 */
[----:B------:R-:W-:Y:S01]  /*11ec0*/  MOV R10, R67 ;  /* 0x00000043000a7202 */ /* 0x000fe20000000f00 */
[----:B------:R-:W3:Y:S04]  /*11ed0*/  LDSM.16.MT88.4 R152, [R186+0x11800] ;  /* 0x01180000ba98783b */ /* 0x000ee80000004200 */
[----:B------:R-:W3:Y:S01]  /*11ee0*/  LDSM.16.MT88.4 R64, [R187+0x13800] ;  /* 0x01380000bb40783b */ /* 0x000ee20000004200 */
[----:B------:R-:W-:Y:S01]  /*11ef0*/  IMAD.MOV.U32 R5, RZ, RZ, R134 ;  /* 0x000000ffff057224 */ /* 0x000fe200078e0086 */
[----:B------:R-:W-:-:S04]  /*11f00*/  LOP3.LUT R129, R4, R129, RZ, 0xc0, !PT ;  /* 0x0000008104817212 */ /* 0x000fc800078ec0ff */
[----:B------:R-:W-:Y:S01]  /*11f10*/  LOP3.LUT R131, R2, R5, RZ, 0xc0, !PT ;  /* 0x0000000502837212 */ /* 0x000fe200078ec0ff */
[----:B------:R-:W-:Y:S01]  /*11f20*/  IMAD.MOV.U32 R134, RZ, RZ, R68 ;  /* 0x000000ffff867224 */ /* 0x000fe200078e0044 */
[----:B------:R-:W-:Y:S01]  /*11f30*/  MOV R2, R69 ;  /* 0x0000004500027202 */ /* 0x000fe20000000f00 */
[----:B------:R-:W-:Y:S01]  /*11f40*/  IMAD.MOV.U32 R60, RZ, RZ, R120 ;  /* 0x000000ffff3c7224 */ /* 0x000fe200078e0078 */
[----:B------:R-:W-:Y:S01]  /*11f50*/  MOV R61, R121 ;  /* 0x00000079003d7202 */ /* 0x000fe20000000f00 */
[----:B------:R-:W-:Y:S02]  /*11f60*/  IMAD.MOV.U32 R68, RZ, RZ, R144 ;  /* 0x000000ffff447224 */ /* 0x000fe400078e0090 */
[----:B----4-:R-:W-:Y:S01]  /*11f70*/  HMMA.16816.F32 R164, R128, R160, R164 ;  /* 0x000000a080a4723c */ /* 0x010fe200000018a4 */
[----:B------:R-:W-:Y:S01]  /*11f80*/  MOV R69, R145 ;  /* 0x0000009100457202 */ /* 0x000fe20000000f00 */
[----:B------:R-:W-:Y:S01]  /*11f90*/  IMAD.MOV.U32 R120, RZ, RZ, R146 ;  /* 0x000000ffff787224 */ /* 0x000fe200078e0092 */
[----:B------:R-:W-:-:S02]  /*11fa0*/  MOV R121, R147 ;  /* 0x0000009300797202 */ /* 0x000fc40000000f00 */
[----:B------:R-:W4:Y:S01]  /*11fb0*/  LDSM.16.MT88.4 R144, [R188+0x11800] ;  /* 0x01180000bc90783b */ /* 0x000f220000004200 */
[C---:B------:R-:W-:Y:S06]  /*11fc0*/  HMMA.16816.F32 R160, R128.reuse, R162, R36 ;  /* 0x000000a280a0723c */ /* 0x040fec0000001824 */
[C---:B-1----:R-:W-:Y:S06]  /*11fd0*/  HMMA.16816.F32 R36, R128.reuse, R40, R88 ;  /* 0x000000288024723c */ /* 0x042fec0000001858 */
[C---:B--2---:R-:W-:Y:S01]  /*11fe0*/  HMMA.16816.F32 R140, R128.reuse, R136, R140 ;  /* 0x00000088808c723c */ /* 0x044fe2000000188c */
        /* <DEDUP_REMOVED lines=8> */
[----:B------:R-:W-:Y:S01]  /*12070*/  MOV R11, R61 ;  /* 0x0000003d000b7202 */ /* 0x000fe20000000f00 */
[----:B------:R-:W-:Y:S02]  /*12080*/  LDSM.16.MT88.4 R88, [R188+0x15800] ;  /* 0x01580000bc58783b */ /* 0x000fe40000004200 */
[----:B------:R-:W-:Y:S01]  /*12090*/  HMMA.16816.F32 R40, R128, R42, R92 ;  /* 0x0000002a8028723c */ /* 0x000fe2000000185c */
[----:B------:R-:W-:-:S06]  /*120a0*/  IMAD.MOV.U32 R84, RZ, RZ, R80 ;  /* 0x000000ffff547224 */ /* 0x000fcc00078e0050 */
[----:B------:R-:W-:Y:S01]  /*120b0*/  MOV R95, R81 ;  /* 0x00000051005f7202 */ /* 0x000fe20000000f00 */
[----:B------:R-:W-:Y:S01]  /*120c0*/  IMAD.MOV.U32 R93, RZ, RZ, R82 ;  /* 0x000000ffff5d7224 */ /* 0x000fe200078e0052 */
[----:B------:R-:W-:Y:S02]  /*120d0*/  MOV R94, R83 ;  /* 0x00000053005e7202 */ /* 0x000fe40000000f00 */
[----:B------:R-:W1:Y:S01]  /*120e0*/  LDSM.16.MT88.4 R80, [R186+0x15800] ;  /* 0x01580000ba50783b */ /* 0x000e620000004200 */
[----:B------:R-:W-:Y:S01]  /*120f0*/  IMAD.MOV.U32 R86, RZ, RZ, R70 ;  /* 0x000000ffff567224 */ /* 0x000fe200078e0046 */
[----:B------:R-:W-:Y:S02]  /*12100*/  MOV R85, R71 ;  /* 0x0000004700557202 */ /* 0x000fe40000000f00 */
[----:B---3--:R-:W-:Y:S01]  /*12110*/  HMMA.16816.F32 R68, R128, R72, R124 ;  /* 0x000000488044723c */ /* 0x008fe2000000187c */
[----:B------:R-:W-:Y:S01]  /*12120*/  IMAD.MOV.U32 R87, RZ, RZ, R52 ;  /* 0x000000ffff577224 */ /* 0x000fe200078e0034 */
[----:B------:R-:W-:-:S04]  /*12130*/  MOV R32, R63 ;  /* 0x0000003f00207202 */ /* 0x000fc80000000f00 */
[----:B------:R-:W-:Y:S01]  /*12140*/  HMMA.16816.F32 R72, R128, R74, R168 ;  /* 0x0000004a8048723c */ /* 0x000fe200000018a8 */
[----:B------:R-:W-:-:S05]  /*12150*/  MOV R8, R120 ;  /* 0x0000007800087202 */ /* 0x000fca0000000f00 */
[C---:B------:R-:W-:Y:S01]  /*12160*/  HMMA.16816.F32 R156, R128.reuse, R152, R156 ;  /* 0x00000098809c723c */ /* 0x040fe2000000189c */
[----:B------:R-:W-:Y:S01]  /*12170*/  MOV R168, R35 ;  /* 0x0000002300a87202 */ /* 0x000fe20000000f00 */
[----:B------:R-:W-:Y:S02]  /*12180*/  IMAD.MOV.U32 R171, RZ, RZ, R9 ;  /* 0x000000ffffab7224 */ /* 0x000fe400078e0009 */
[----:B------:R-:W-:Y:S01]  /*12190*/  IMAD.MOV.U32 R169, RZ, RZ, R34 ;  /* 0x000000ffffa97224 */ /* 0x000fe200078e0022 */
[----:B------:R-:W-:Y:S01]  /*121a0*/  MOV R34, R122 ;  /* 0x0000007a00227202 */ /* 0x000fe20000000f00 */
[C---:B------:R-:W-:Y:S01]  /*121b0*/  HMMA.16816.F32 R152, R128.reuse, R154, R44 ;  /* 0x0000009a8098723c */ /* 0x040fe2000000182c */
[----:B------:R-:W-:Y:S01]  /*121c0*/  IMAD.MOV.U32 R35, RZ, RZ, R27 ;  /* 0x000000ffff237224 */ /* 0x000fe200078e001b */
[----:B------:R-:W-:Y:S01]  /*121d0*/  MOV R170, R6 ;  /* 0x0000000600aa7202 */ /* 0x000fe20000000f00 */
[----:B------:R-:W-:Y:S01]  /*121e0*/  IMAD.MOV.U32 R9, RZ, RZ, R121 ;  /* 0x000000ffff097224 */ /* 0x000fe200078e0079 */
[----:B------:R-:W-:Y:S01]  /*121f0*/  LDSM.16.MT88.4 R4, [R187+0x17800] ;  /* 0x01780000bb04783b */ /* 0x000fe20000004200 */
[----:B------:R-:W-:Y:S01]  /*12200*/  IMAD.MOV.U32 R27, RZ, RZ, R123 ;  /* 0x000000ffff1b7224 */ /* 0x000fe200078e007b */
[C---:B------:R-:W-:Y:S02]  /*12210*/  HMMA.16816.F32 R44, R128.reuse, R48, R96 ;  /* 0x00000030802c723c */ /* 0x040fe40000001860 */
[----:B------:R-:W2:Y:S04]  /*12220*/  LDSM.16.MT88.4 R96, [R187+0x15800] ;  /* 0x01580000bb60783b */ /* 0x000ea80000004200 */
[C---:B------:R-:W-:Y:S01]  /*12230*/  HMMA.16816.F32 R52, R128.reuse, R56, R104 ;  /* 0x000000388034723c */ /* 0x040fe20000001868 */
[----:B------:R-:W3:Y:S04]  /*12240*/  LDSM.16.MT88.4 R104, [R185+0x17800] ;  /* 0x01780000b968783b */ /* 0x000ee80000004200 */
[----:B------:R-:W-:Y:S01]  /*12250*/  LDSM.16.MT88.4 R120, [R188+0x17800] ;  /* 0x01780000bc78783b */ /* 0x000fe20000004200 */
[C---:B------:R-:W-:Y:S03]  /*12260*/  HMMA.16816.F32 R60, R128.reuse, R64, R112 ;  /* 0x00000040803c723c */ /* 0x040fe60000001870 */
[----:B------:R-:W3:Y:S03]  /*12270*/  LDSM.16.MT88.4 R112, [R186+0x17800] ;  /* 0x01780000ba70783b */ /* 0x000ee60000004200 */
[C---:B----4-:R-:W-:Y:S06]  /*12280*/  HMMA.16816.F32 R148, R128.reuse, R144, R148 ;  /* 0x000000908094723c */ /* 0x050fec0000001894 */
[C---:B------:R-:W-:Y:S06]  /*12290*/  HMMA.16816.F32 R144, R128.reuse, R146, R76 ;  /* 0x000000928090723c */ /* 0x040fec000000184c */
[C---:B-1----:R-:W-:Y:S06]  /*122a0*/  HMMA.16816.F32 R76, R128.reuse, R80, R248 ;  /* 0x00000050804c723c */ /* 0x042fec00000018f8 */
[----:B------:R-:W-:Y:S01]  /*122b0*/  HMMA.16816.F32 R80, R128, R82, R244 ;  /* 0x000000528050723c */ /* 0x000fe200000018f4 */
[----:B------:R-:W-:Y:S01]  /*122c0*/  MOV R248, R93 ;  /* 0x0000005d00f87202 */ /* 0x000fe20000000f00 */
[----:B------:R-:W-:Y:S01]  /*122d0*/  IMAD.MOV.U32 R249, RZ, RZ, R94 ;  /* 0x000000fffff97224 */ /* 0x000fe200078e005e */
[----:B------:R-:W-:Y:S01]  /*122e0*/  MOV R250, R95 ;  /* 0x0000005f00fa7202 */ /* 0x000fe20000000f00 */
[----:B------:R-:W-:-:S03]  /*122f0*/  IMAD.MOV.U32 R251, RZ, RZ, R84 ;  /* 0x000000fffffb7224 */ /* 0x000fc600078e0054 */
[----:B------:R-:W-:Y:S01]  /*12300*/  MOV R245, R85 ;  /* 0x0000005500f57202 */ /* 0x000fe20000000f00 */
[----:B------:R-:W-:Y:S01]  /*12310*/  IMAD.MOV.U32 R246, RZ, RZ, R86 ;  /* 0x000000fffff67224 */ /* 0x000fe200078e0056 */
[----:B------:R-:W-:-:S03]  /*12320*/  MOV R247, R87 ;  /* 0x0000005700f77202 */ /* 0x000fc60000000f00 */
[----:B------:R-:W-:Y:S04]  /*12330*/  STG.E.U16 desc[UR28][R24.64+-0x70], R245 ;  /* 0xffff90f518007986 */ /* 0x000fe8000c10151c */
        /* <DEDUP_REMOVED lines=11> */
[----:B------:R1:W-:Y:S04]  /*123f0*/  STG.E.U16 desc[UR28][R24.64+-0x40], R3 ;  /* 0xffffc00318007986 */ /* 0x0003e8000c10151c */
[----:B------:R4:W-:Y:S04]  /*12400*/  STG.E.U16 desc[UR28][R24.64+-0x3e], R2 ;  /* 0xffffc20218007986 */ /* 0x0009e8000c10151c */
[----:B------:R1:W-:Y:S04]  /*12410*/  STG.E.U16 desc[UR28][R132.64+-0x40], R134 ;  /* 0xffffc08684007986 */ /* 0x0003e8000c10151c */
[----:B------:R1:W-:Y:S04]  /*12420*/  STG.E.U16 desc[UR28][R132.64+-0x3e], R10 ;  /* 0xffffc20a84007986 */ /* 0x0003e8000c10151c */
[----:B------:R1:W-:Y:S04]  /*12430*/  STG.E.U16 desc[UR28][R24.64+-0x30], R252 ;  /* 0xffffd0fc18007986 */ /* 0x0003e8000c10151c */
[----:B------:R1:W-:Y:S01]  /*12440*/  STG.E.U16 desc[UR28][R24.64+-0x2e], R215 ;  /* 0xffffd2d718007986 */ /* 0x0003e2000c10151c */
[C---:B------:R-:W-:Y:S03]  /*12450*/  HMMA.16816.F32 R48, R128.reuse, R50, R100 ;  /* 0x000000328030723c */ /* 0x040fe60000001864 */
        /* <DEDUP_REMOVED lines=9> */
[----:B------:R1:W-:Y:S03]  /*124f0*/  STG.E.U16 desc[UR28][R24.64+-0x10], R176 ;  /* 0xfffff0b018007986 */ /* 0x0003e6000c10151c */
[C---:B--2---:R-:W-:Y:S01]  /*12500*/  HMMA.16816.F32 R92, R128.reuse, R96, R228 ;  /* 0x00000060805c723c */ /* 0x044fe200000018e4 */
[----:B------:R2:W-:Y:S04]  /*12510*/  STG.E.U16 desc[UR28][R24.64+-0xe], R135 ;  /* 0xfffff28718007986 */ /* 0x0005e8000c10151c */
[----:B------:R2:W-:Y:S01]  /*12520*/  STG.E.U16 desc[UR28][R132.64+-0x10], R8 ;  /* 0xfffff00884007986 */ /* 0x0005e2000c10151c */
[C---:B---3--:R-:W-:Y:S03]  /*12530*/  HMMA.16816.F32 R100, R128.reuse, R104, R224 ;  /* 0x000000688064723c */ /* 0x048fe600000018e0 */
[----:B------:R2:W-:Y:S03]  /*12540*/  STG.E.U16 desc[UR28][R132.64+-0xe], R9 ;  /* 0xfffff20984007986 */ /* 0x0005e6000c10151c */
        /* <DEDUP_REMOVED lines=9> */
[----:B------:R-:W-:Y:S01]  /*125e0*/  FADD.FTZ R232, R35, R34 ;  /* 0x0000002223e87221 */ /* 0x000fe20000010000 */
[----:B------:R-:W-:Y:S01]  /*125f0*/  IADD3 R216, P0, R24, -0x100, RZ ;  /* 0xffffff0018d87810 */ /* 0x000fe20007f1e0ff */
[----:B------:R-:W-:Y:S01]  /*12600*/  FADD.FTZ R218, R27, R26 ;  /* 0x0000001a1bda7221 */ /* 0x000fe20000010000 */
[----:B-1----:R-:W-:-:S02]  /*12610*/  IMAD.MOV.U32 R3, RZ, RZ, R33 ;  /* 0x000000ffff037224 */ /* 0x002fc400078e0021 */
[----:B------:R-:W-:Y:S01]  /*12620*/  FADD.FTZ R232, R32, R232 ;  /* 0x000000e820e87221 */ /* 0x000fe20000010000 */
[----:B------:R-:W-:Y:S02]  /*12630*/  IADD3.X R217, R25, -0x1, RZ, P0, !PT ;  /* 0xffffffff19d97810 */ /* 0x000fe400007fe4ff */
[----:B--2-4-:R-:W-:-:S15]  /*12640*/  MOV R2, R11 ;  /* 0x0000000b00027202 */ /* 0x014fde0000000f00 */
.L_x_1318:
[----:B------:R-:W-:-:S06]  /*12650*/  UISETP.GT.AND UP0, UPT, UR34, UR5, UPT ;  /* 0x000000052200728c */ /* 0x000fcc000bf04270 */
[----:B------:R-:W-:-:S13]  /*12660*/  PLOP3.LUT P0, PT, PT, PT, UP0, 0x80, 0x0 ;  /* 0x000000000000781c */ /* 0x000fda0003f0f008 */
[----:B------:R-:W-:Y:S05]  /*12670*/  @!P0 BRA `(.L_x_1322) ;  /* 0x00000068003c8947 */ /* 0x000fea0003800000 */
[----:B------:R-:W2:Y:S01]  /*12680*/  LDL.LU R7, [R1+0xcc] ;  /* 0x0000cc0001077983 */ /* 0x000ea20000300800 */
[----:B------:R-:W-:Y:S01]  /*12690*/  ULDC UR4, c[0x0][0x260] ;  /* 0x0000980000047ab9 */ /* 0x000fe20000000800 */
[----:B------:R-:W-:Y:S01]  /*126a0*/  ULDC.64 UR8, c[0x0][0x218] ;  /* 0x0000860000087ab9 */ /* 0x000fe20000000a00 */
[----:B------:R-:W-:Y:S01]  /*126b0*/  ULDC.64 UR6, c[0x0][0x220] ;  /* 0x0000880000067ab9 */ /* 0x000fe20000000a00 */
[----:B------:R-:W3:Y:S04]  /*126c0*/  LDL.LU R4, [R1+0xe0] ;  /* 0x0000e00001047983 */ /* 0x000ee80000300800 */
[----:B------:R-:W4:Y:S04]  /*126d0*/  LDL.LU R0, [R1+0xc8] ;  /* 0x0000c80001007983 */ /* 0x000f280000300800 */
[----:B------:R-:W4:Y:S01]  /*126e0*/  LDL.LU R6, [R1+0xe4] ;  /* 0x0000e40001067983 */ /* 0x000f220000300800 */
[----:B------:R-:W-:Y:S01]  /*126f0*/  MOV R8, UR4 ;  /* 0x0000000400087c02 */ /* 0x000fe20008000f00 */
[----:B------:R-:W-:-:S02]  /*12700*/  ULDC UR4, c[0x0][0x2d0] ;  /* 0x0000b40000047ab9 */ /* 0x000fc40000000800 */
[----:B------:R-:W4:Y:S01]  /*12710*/  LDL.64 R10, [R1] ;  /* 0x00000000010a7983 */ /* 0x000f220000100a00 */
[----:B--2---:R-:W-:Y:S02]  /*12720*/  IMAD.MOV.U32 R12, RZ, RZ, R7 ;  /* 0x000000ffff0c7224 */ /* 0x004fe400078e0007 */
[----:B---3--:R-:W-:Y:S02]  /*12730*/  IMAD.MOV.U32 R13, RZ, RZ, R4 ;  /* 0x000000ffff0d7224 */ /* 0x008fe400078e0004 */
[----:B----4-:R-:W-:Y:S02]  /*12740*/  IMAD.MOV.U32 R14, RZ, RZ, R0 ;  /* 0x000000ffff0e7224 */ /* 0x010fe400078e0000 */
[----:B------:R-:W1:Y:S02]  /*12750*/  S2R R0, SR_TID.X ;  /* 0x0000000000007919 */ /* 0x000e640000002100 */
[----:B-1----:R-:W-:-:S04]  /*12760*/  SHF.R.S32.HI R4, RZ, 0x1f, R0 ;  /* 0x0000001fff047819 */ /* 0x002fc80000011400 */
[----:B------:R-:W-:-:S04]  /*12770*/  LEA.HI R4, R4, R0, RZ, 0x3 ;  /* 0x0000000004047211 */ /* 0x000fc800078f18ff */
[----:B------:R-:W-:-:S05]  /*12780*/  LOP3.LUT R4, R4, 0xfffffff8, RZ, 0xc0, !PT ;  /* 0xfffffff804047812 */ /* 0x000fca00078ec0ff */
[----:B------:R-:W-:-:S04]  /*12790*/  IMAD.IADD R4, R0, 0x1, -R4 ;  /* 0x0000000100047824 */ /* 0x000fc800078e0a04 */
[----:B------:R-:W-:-:S05]  /*127a0*/  IMAD.SHL.U32 R4, R4, 0x8, RZ ;  /* 0x0000000804047824 */ /* 0x000fca00078e00ff */
[--C-:B------:R-:W-:Y:S02]  /*127b0*/  SHF.R.S32.HI R5, RZ, 0x1f, R4.reuse ;  /* 0x0000001fff057819 */ /* 0x100fe40000011404 */
[----:B------:R-:W-:Y:S01]  /*127c0*/  ISETP.GE.AND P1, PT, R4, UR4, PT ;  /* 0x0000000404007c0c */ /* 0x000fe2000bf26270 */
[----:B------:R-:W-:Y:S01]  /*127d0*/  IMAD.U32 R0, RZ, RZ, UR23 ;  /* 0x00000017ff007e24 */ /* 0x000fe2000f8e00ff */
[----:B------:R-:W-:Y:S01]  /*127e0*/  MOV R132, R2 ;  /* 0x0000000200847202 */ /* 0x000fe20000000f00 */
[----:B------:R-:W-:-:S04]  /*127f0*/  IMAD.WIDE.U32 R6, R6, UR18, R4 ;  /* 0x0000001206067c25 */ /* 0x000fc8000f8e0004 */
[----:B------:R-:W-:Y:S02]  /*12800*/  IMAD.MOV.U32 R133, RZ, RZ, R3 ;  /* 0x000000ffff857224 */ /* 0x000fe400078e0003 */
[----:B------:R-:W-:Y:S01]  /*12810*/  IMAD.WIDE.U32 R8, R8, UR18, R4 ;  /* 0x0000001208087c25 */ /* 0x000fe2000f8e0004 */
[----:B------:R-:W-:Y:S01]  /*12820*/  IADD3 R233, P0, R6, UR26, RZ ;  /* 0x0000001a06e97c10 */ /* 0x000fe2000ff1e0ff */
[----:B------:R-:W-:Y:S02]  /*12830*/  USHF.R.S32.HI UR22, URZ, 0x1f, UR20 ;  /* 0x0000001f3f167899 */ /* 0x000fe40008011414 */
[----:B------:R-:W-:Y:S01]  /*12840*/  IMAD.U32 R5, RZ, RZ, UR25 ;  /* 0x00000019ff057e24 */ /* 0x000fe2000f8e00ff */
[--C-:B------:R-:W-:Y:S01]  /*12850*/  SHF.R.S32.HI R235, RZ, 0x1f, R10.reuse ;  /* 0x0000001fffeb7819 */ /* 0x100fe2000001140a */
[----:B------:R-:W-:Y:S01]  /*12860*/  IMAD.WIDE.U32 R250, R13, -0x2daee0ad, RZ ;  /* 0xd2511f530dfa7825 */ /* 0x000fe200078e00ff */
[----:B------:R-:W-:Y:S01]  /*12870*/  IADD3 R240, P3, R10, 0x10, RZ ;  /* 0x000000100af07810 */ /* 0x000fe20007f7e0ff */
[----:B------:R-:W-:Y:S01]  /*12880*/  UIADD3 UR12, UR34, -0x2, URZ ;  /* 0xfffffffe220c7890 */ /* 0x000fe2000fffe03f */
[----:B------:R-:W-:Y:S01]  /*12890*/  IADD3.X R6, R5, UR13, R7, P0, !PT ;  /* 0x0000000d05067c10 */ /* 0x000fe200087fe407 */
[----:B------:R-:W-:Y:S01]  /*128a0*/  IMAD.MOV.U32 R234, RZ, RZ, R10 ;  /* 0x000000ffffea7224 */ /* 0x000fe200078e000a */
[----:B------:R-:W1:Y:S01]  /*128b0*/  @!P1 LDC.64 R4, c[0x0][0x220] ;  /* 0x00008800ff049b82 */ /* 0x000e620000000a00 */
[----:B------:R-:W-:Y:S01]  /*128c0*/  IADD3 R243, P2, R8, UR24, RZ ;  /* 0x0000001808f37c10 */ /* 0x000fe2000ff5e0ff */
[----:B------:R-:W-:Y:S01]  /*128d0*/  USHF.L.U32 UR19, UR20, 0x1, URZ ;  /* 0x0000000114137899 */ /* 0x000fe2000800063f */
[----:B------:R-:W-:Y:S01]  /*128e0*/  LEA R242, P0, R233, UR6, 0x1 ;  /* 0x00000006e9f27c11 */ /* 0x000fe2000f8008ff */
[----:B------:R-:W-:Y:S01]  /*128f0*/  UMOV UR21, URZ ;  /* 0x0000003f00157c82 */ /* 0x000fe20008000000 */
[----:B------:R-:W-:Y:S01]  /*12900*/  IADD3.X R8, R0, UR31, R9, P2, !PT ;  /* 0x0000001f00087c10 */ /* 0x000fe200097fe409 */
[----:B------:R-:W-:Y:S01]  /*12910*/  ULDC UR18, c[0x0][0x2d0] ;  /* 0x0000b40000127ab9 */ /* 0x000fe20000000800 */
[----:B------:R-:W-:Y:S01]  /*12920*/  LEA R244, P2, R243, UR8, 0x1 ;  /* 0x00000008f3f47c11 */ /* 0x000fe2000f8408ff */
[----:B------:R-:W-:Y:S01]  /*12930*/  ULDC UR4, c[0x0][0x2ec] ;  /* 0x0000bb0000047ab9 */ /* 0x000fe20000000800 */
[----:B------:R-:W-:Y:S01]  /*12940*/  LEA.HI.X R233, R233, UR7, R6, 0x1, P0 ;  /* 0x00000007e9e97c11 */ /* 0x000fe200080f0c06 */
[----:B------:R-:W-:Y:S01]  /*12950*/  IMAD.X R241, RZ, RZ, R235, P3 ;  /* 0x000000fffff17224 */ /* 0x000fe200018e06eb */
[----:B------:R-:W-:Y:S01]  /*12960*/  LEA.HI.X R243, R243, UR9, R8, 0x1, P2 ;  /* 0x00000009f3f37c11 */ /* 0x000fe200090f0c08 */
[----:B------:R-:W2:Y:S01]  /*12970*/  @!P1 LDC.64 R6, c[0x0][0x220] ;  /* 0x00008800ff069b82 */ /* 0x000ea20000000a00 */
[----:B-1----:R1:W-:Y:S07]  /*12980*/  @!P1 STL.64 [R1+0xa0], R4 ;  /* 0x0000a00401009387 */ /* 0x0023ee0000100a00 */
[----:B------:R-:W3:Y:S01]  /*12990*/  @!P1 LDC.64 R8, c[0x0][0x220] ;  /* 0x00008800ff089b82 */ /* 0x000ee20000000a00 */
[----:B------:R-:W-:Y:S01]  /*129a0*/  IADD3 R236, P0, R10, 0x30, RZ ;  /* 0x000000300aec7810 */ /* 0x000fe20007f1e0ff */
[----:B------:R-:W-:-:S02]  /*129b0*/  UIADD3 UR13, UR34, -0x1, URZ ;  /* 0xffffffff220d7890 */ /* 0x000fc4000fffe03f */
[----:B------:R-:W-:Y:S01]  /*129c0*/  USHF.L.U64.HI UR22, UR20, 0x1, UR22 ;  /* 0x0000000114167899 */ /* 0x000fe20008010216 */
[----:B------:R-:W-:Y:S01]  /*129d0*/  ULDC.64 UR6, c[0x0][0x250] ;  /* 0x0000940000067ab9 */ /* 0x000fe20000000a00 */
[----:B------:R-:W-:Y:S02]  /*129e0*/  ULDC.64 UR8, c[0x0][0x248] ;  /* 0x0000920000087ab9 */ /* 0x000fe40000000a00 */
[----:B-1----:R-:W1:Y:S01]  /*129f0*/  @!P1 LDC.64 R4, c[0x0][0x220] ;  /* 0x00008800ff049b82 */ /* 0x002e620000000a00 */
[----:B---3--:R-:W-:Y:S04]  /*12a00*/  @!P1 STL.64 [R1+0x98], R8 ;  /* 0x0000980801009387 */ /* 0x008fe80000100a00 */
[----:B--2---:R-:W-:Y:S04]  /*12a10*/  @!P1 STL.64 [R1+0x90], R6 ;  /* 0x0000900601009387 */ /* 0x004fe80000100a00 */
[----:B-1----:R1:W-:Y:S02]  /*12a20*/  @!P1 STL.64 [R1+0x88], R4 ;  /* 0x0000880401009387 */ /* 0x0023e40000100a00 */
[----:B-1----:R-:W-:-:S05]  /*12a30*/  IMAD.WIDE.U32 R4, R14, -0x326172a9, RZ ;  /* 0xcd9e8d570e047825 */ /* 0x002fca00078e00ff */
[----:B------:R1:W-:Y:S01]  /*12a40*/  STL.64 [R1+0x78], R4 ;  /* 0x0000780401007387 */ /* 0x0003e20000100a00 */
[----:B------:R-:W-:-:S03]  /*12a50*/  LOP3.LUT R248, R5, R12, RZ, 0x3c, !PT ;  /* 0x0000000c05f87212 */ /* 0x000fc600078e3cff */
[----:B------:R-:W2:Y:S04]  /*12a60*/  LDL.LU.64 R14, [R1+0xd0] ;  /* 0x0000d000010e7983 */ /* 0x000ea80000300a00 */
[----:B------:R-:W3:Y:S01]  /*12a70*/  LDL.LU.64 R12, [R1+0xd8] ;  /* 0x0000d800010c7983 */ /* 0x000ee20000300a00 */
[----:B------:R-:W-:Y:S01]  /*12a80*/  IADD3 R238, P2, R10, 0x20, RZ ;  /* 0x000000200aee7810 */ /* 0x000fe20007f5e0ff */
[----:B------:R-:W-:Y:S02]  /*12a90*/  IMAD.X R237, RZ, RZ, R235, P0 ;  /* 0x000000ffffed7224 */ /* 0x000fe400000e06eb */
[----:B------:R-:W-:-:S04]  /*12aa0*/  IMAD.WIDE.U32 R248, R248, -0x2daee0ad, RZ ;  /* 0xd2511f53f8f87825 */ /* 0x000fc800078e00ff */
[----:B------:R-:W-:Y:S02]  /*12ab0*/  IMAD.X R239, RZ, RZ, R235, P2 ;  /* 0x000000ffffef7224 */ /* 0x000fe400010e06eb */
[----:B--2---:R-:W-:Y:S01]  /*12ac0*/  IMAD.MOV.U32 R3, RZ, RZ, R15 ;  /* 0x000000ffff037224 */ /* 0x004fe200078e000f */
[----:B---3--:R-:W-:-:S05]  /*12ad0*/  MOV R2, R12 ;  /* 0x0000000c00027202 */ /* 0x008fca0000000f00 */
[----:B------:R1:W-:Y:S01]  /*12ae0*/  STL.64 [R1+0x80], R2 ;  /* 0x0000800201007387 */ /* 0x0003e20000100a00 */
[----:B------:R-:W-:Y:S05]  /*12af0*/  BRA `(.L_x_1323) ;  /* 0x0000000400c47947 */ /* 0x000fea0003800000 */
.L_x_1325:
        /* <DEDUP_REMOVED lines=113> */
.L_x_1323:
[----:B-1----:R-:W2:Y:S01]  /*13210*/  LDL.64 R2, [R1+0x80] ;  /* 0x0000800001027983 */ /* 0x002ea20000100a00 */
[----:B------:R-:W-:Y:S01]  /*13220*/  UIADD3 UR20, UR34, -0x1, URZ ;  /* 0xffffffff22147890 */ /* 0x000fe2000fffe03f */
[----:B------:R-:W-:Y:S04]  /*13230*/  DEPBAR.LE SB0, 0x0 ;  /* 0x000080000000791a */ /* 0x000fe80000000000 */
[----:B---3--:R-:W3:Y:S01]  /*13240*/  LDL R0, [R1+0xa0] ;  /* 0x0000a00001007983 */ /* 0x008ee20000100800 */
        /* <DEDUP_REMOVED lines=16> */
[----:B------:R-:W4:Y:S01]  /*13350*/  LDL R24, [R1+0x8c] ;  /* 0x00008c0001187983 */ /* 0x000f220000100800 */
[----:B------:R-:W-:Y:S06]  /*13360*/  BAR.SYNC.DEFER_BLOCKING 0x0 ;  /* 0x0000000000007b1d */ /* 0x000fec0000010000 */
[----:B-----5:R-:W-:Y:S01]  /*13370*/  @P1 STS.128 [R213+0x10000], RZ ;  /* 0x010000ffd5001388 */ /* 0x020fe20000000c00 */
        /* <DEDUP_REMOVED lines=10> */
[----:B------:R-:W-:Y:S02]  /*13420*/  IADD3.X R7, R6, UR27, RZ, P2, !PT ;  /* 0x0000001b06077c10 */ /* 0x000fe400097fe4ff */
        /* <DEDUP_REMOVED lines=17> */
[----:B------:R-:W-:Y:S02]  /*13540*/  ISETP.GE.AND P4, PT, R21, UR18, PT ;  /* 0x0000001215007c0c */ /* 0x000fe4000bf86270 */
[C---:B------:R-:W-:Y:S01]  /*13550*/  @!P1 LEA R14, P3, R5.reuse, R11, 0x1 ;  /* 0x0000000b050e9211 */ /* 0x040fe200078608ff */
[----:B------:R-:W-:Y:S01]  /*13560*/  @!PT LDS RZ, [RZ] ;  /* 0x00000000fffff984 */ /* 0x000fe20000000800 */
[----:B------:R-:W-:Y:S01]  /*13570*/  @!PT LDS RZ, [RZ] ;  /* 0x00000000fffff984 */ /* 0x000fe20000000800 */
[----:B------:R-:W-:Y:S01]  /*13580*/  @!PT LDS RZ, [RZ] ;  /* 0x00000000fffff984 */ /* 0x000fe20000000800 */
[----:B------:R-:W-:Y:S03]  /*13590*/  @!P6 LDGSTS.E.BYPASS.LTC128B.128 [R213+0x12000], desc[UR28][R8.64+0x80] ;  /* 0x1200008008d5efae */ /* 0x000fe6000b901d5c */
[----:B------:R-:W-:Y:S01]  /*135a0*/  @!P1 LEA.HI.X R15, R5, R26, R7, 0x1, P3 ;  /* 0x0000001a050f9211 */ /* 0x000fe200018f0c07 */
[----:B------:R-:W-:Y:S01]  /*135b0*/  @P5 STS.128 [R213+0x14000], RZ ;  /* 0x014000ffd5005388 */ /* 0x000fe20000000c00 */
[----:B------:R-:W-:Y:S02]  /*135c0*/  LEA R6, P3, R20, R240, 0x6 ;  /* 0x000000f014067211 */ /* 0x000fe400078630ff */
[----:B------:R-:W-:Y:S01]  /*135d0*/  @!P1 LEA.HI.X R13, R0, R25, R3, 0x1, P2 ;  /* 0x00000019000d9211 */ /* 0x000fe200010f0c03 */
[----:B------:R-:W-:Y:S01]  /*135e0*/  @!PT LDS RZ, [RZ] ;  /* 0x00000000fffff984 */ /* 0x000fe20000000800 */
[----:B------:R-:W-:Y:S01]  /*135f0*/  @!PT LDS RZ, [RZ] ;  /* 0x00000000fffff984 */ /* 0x000fe20000000800 */
[----:B------:R-:W-:Y:S01]  /*13600*/  @!PT LDS RZ, [RZ] ;  /* 0x00000000fffff984 */ /* 0x000fe20000000800 */
[----:B------:R-:W-:Y:S01]  /*13610*/  @!P5 LDGSTS.E.BYPASS.LTC128B.128 [R213+0x14000], desc[UR28][R8.64+0x100] ;  /* 0x1400010008d5dfae */ /* 0x000fe2000b901d5c */
[----:B------:R-:W-:Y:S01]  /*13620*/  LEA.HI.X.SX32 R7, R20, R241, 0x6, P3 ;  /* 0x000000f114077211 */ /* 0x000fe200018f36ff */
[----:B------:R-:W-:Y:S01]  /*13630*/  IMAD.WIDE.U32 R22, R6, UR6, RZ ;  /* 0x0000000606167c25 */ /* 0x000fe2000f8e00ff */
[----:B------:R-:W-:Y:S01]  /*13640*/  @!P1 LEA.HI.X R11, R4, R24, R2, 0x1, P0 ;  /* 0x00000018040b9211 */ /* 0x000fe200000f0c02 */
[----:B------:R-:W-:Y:S01]  /*13650*/  @P4 STS.128 [R213+0x16000], RZ ;  /* 0x016000ffd5004388 */ /* 0x000fe20000000c00 */
[C---:B------:R-:W-:Y:S01]  /*13660*/  LEA R4, P2, R20.reuse, R238, 0x6 ;  /* 0x000000ee14047211 */ /* 0x040fe200078430ff */
[----:B------:R-:W-:Y:S01]  /*13670*/  IMAD R0, R7, UR6, RZ ;  /* 0x0000000607007c24 */ /* 0x000fe2000f8e02ff */
[C---:B------:R-:W-:Y:S01]  /*13680*/  LEA R2, P0, R20.reuse, R236, 0x6 ;  /* 0x000000ec14027211 */ /* 0x040fe200078030ff */
[----:B------:R-:W-:Y:S01]  /*13690*/  @!PT LDS RZ, [RZ] ;  /* 0x00000000fffff984 */ /* 0x000fe20000000800 */
[----:B------:R-:W-:Y:S01]  /*136a0*/  @!PT LDS RZ, [RZ] ;  /* 0x00000000fffff984 */ /* 0x000fe20000000800 */
[----:B------:R-:W-:Y:S01]  /*136b0*/  @!PT LDS RZ, [RZ] ;  /* 0x00000000fffff984 */ /* 0x000fe20000000800 */
[----:B------:R-:W-:Y:S01]  /*136c0*/  @!P4 LDGSTS.E.BYPASS.LTC128B.128 [R213+0x16000], desc[UR28][R8.64+0x180] ;  /* 0x1600018008d5cfae */ /* 0x000fe2000b901d5c */
[----:B------:R-:W-:Y:S01]  /*136d0*/  LEA.HI.X.SX32 R5, R20, R239, 0x6, P2 ;  /* 0x000000ef14057211 */ /* 0x000fe200010f36ff */
[----:B------:R-:W-:Y:S01]  /*136e0*/  IMAD R0, R6, UR7, R0 ;  /* 0x0000000706007c24 */ /* 0x000fe2000f8e0200 */
[-C--:B------:R-:W-:Y:S01]  /*136f0*/  LEA R6, P3, R22, R242.reuse, 0x1 ;  /* 0x000000f216067211 */ /* 0x080fe200078608ff */
[----:B------:R-:W-:Y:S01]  /*13700*/  @P1 STS.128 [R213+0x10800], RZ ;  /* 0x010800ffd5001388 */ /* 0x000fe20000000c00 */
[----:B------:R-:W-:Y:S01]  /*13710*/  LEA.HI.X.SX32 R3, R20, R237, 0x6, P0 ;  /* 0x000000ed14037211 */ /* 0x000fe200000f36ff */
[----:B------:R-:W-:Y:S02]  /*13720*/  IMAD.IADD R0, R23, 0x1, R0 ;  /* 0x0000000117007824 */ /* 0x000fe400078e0200 */
[----:B------:R-:W-:Y:S01]  /*13730*/  @!PT LDS RZ, [RZ] ;  /* 0x00000000fffff984 */ /* 0x000fe20000000800 */
[----:B------:R-:W-:Y:S01]  /*13740*/  @!PT LDS RZ, [RZ] ;  /* 0x00000000fffff984 */ /* 0x000fe20000000800 */
[----:B------:R-:W-:Y:S01]  /*13750*/  @!PT LDS RZ, [RZ] ;  /* 0x00000000fffff984 */ /* 0x000fe20000000800 */
[----:B------:R-:W-:Y:S01]  /*13760*/  @!P1 LDGSTS.E.BYPASS.LTC128B.128 [R213+0x10800], desc[UR28][R14.64] ;  /* 0x108000000ed59fae */ /* 0x000fe2000b901d5c */
[----:B------:R-:W-:Y:S02]  /*13770*/  IMAD R5, R5, UR6, RZ ;  /* 0x0000000605057c24 */ /* 0x000fe4000f8e02ff */
[-C--:B------:R-:W-:Y:S01]  /*13780*/  LEA.HI.X R7, R22, R233.reuse, R0, 0x1, P3 ;  /* 0x000000e916077211 */ /* 0x080fe200018f0c00 */
[----:B------:R-:W-:Y:S01]  /*13790*/  @P6 STS.128 [R213+0x12800], RZ ;  /* 0x012800ffd5006388 */ /* 0x000fe20000000c00 */
[C---:B------:R-:W-:Y:S02]  /*137a0*/  IMAD R5, R4.reuse, UR7, R5 ;  /* 0x0000000704057c24 */ /* 0x040fe4000f8e0205 */
[----:B------:R-:W-:Y:S01]  /*137b0*/  IMAD.WIDE.U32 R20, R4, UR6, RZ ;  /* 0x0000000604147c25 */ /* 0x000fe2000f8e00ff */
[----:B------:R-:W-:Y:S01]  /*137c0*/  @!PT LDS RZ, [RZ] ;  /* 0x00000000fffff984 */ /* 0x000fe20000000800 */
[----:B------:R-:W-:Y:S01]  /*137d0*/  @!PT LDS RZ, [RZ] ;  /* 0x00000000fffff984 */ /* 0x000fe20000000800 */
[----:B------:R-:W-:Y:S01]  /*137e0*/  @!PT LDS RZ, [RZ] ;  /* 0x00000000fffff984 */ /* 0x000fe20000000800 */
[----:B------:R-:W-:Y:S03]  /*137f0*/  @!P6 LDGSTS.E.BYPASS.LTC128B.128 [R213+0x12800], desc[UR28][R6.64+0x80] ;  /* 0x1280008006d5efae */ /* 0x000fe6000b901d5c */
[----:B------:R-:W-:Y:S01]  /*13800*/  IMAD.IADD R5, R21, 0x1, R5 ;  /* 0x0000000115057824 */ /* 0x000fe200078e0205 */
[----:B------:R-:W-:Y:S01]  /*13810*/  @P5 STS.128 [R213+0x14800], RZ ;  /* 0x014800ffd5005388 */ /* 0x000fe20000000c00 */
[CC--:B------:R-:W-:Y:S01]  /*13820*/  LEA R4, P2, R20.reuse, R242.reuse, 0x1 ;  /* 0x000000f214047211 */ /* 0x0c0fe200078408ff */
[----:B------:R-:W-:Y:S02]  /*13830*/  IMAD R3, R3, UR6, RZ ;  /* 0x0000000603037c24 */ /* 0x000fe4000f8e02ff */
[----:B------:R-:W-:Y:S01]  /*13840*/  @!PT LDS RZ, [RZ] ;  /* 0x00000000fffff984 */ /* 0x000fe20000000800 */
[----:B------:R-:W-:Y:S01]  /*13850*/  @!PT LDS RZ, [RZ] ;  /* 0x00000000fffff984 */ /* 0x000fe20000000800 */
[----:B------:R-:W-:Y:S01]  /*13860*/  @!PT LDS RZ, [RZ] ;  /* 0x00000000fffff984 */ /* 0x000fe20000000800 */
[----:B------:R-:W-:Y:S01]  /*13870*/  @!P5 LDGSTS.E.BYPASS.LTC128B.128 [R213+0x14800], desc[UR28][R6.64+0x100] ;  /* 0x1480010006d5dfae */ /* 0x000fe2000b901d5c */
[-C--:B------:R-:W-:Y:S01]  /*13880*/  LEA.HI.X R5, R20, R233.reuse, R5, 0x1, P2 ;  /* 0x000000e914057211 */ /* 0x080fe200010f0c05 */
[C---:B------:R-:W-:Y:S02]  /*13890*/  IMAD.WIDE.U32 R18, R2.reuse, UR6, RZ ;  /* 0x0000000602127c25 */ /* 0x040fe4000f8e00ff */
[----:B------:R-:W-:Y:S02]  /*138a0*/  @P4 STS.128 [R213+0x16800], RZ ;  /* 0x016800ffd5004388 */ /* 0x000fe40000000c00 */
        /* <DEDUP_REMOVED lines=53> */
[----:B------:R-:W4:Y:S04]  /*13c00*/  LDSM.16.M88.4 R168, [R184+0x9800] ;  /* 0x00980000b8a8783b */ /* 0x000f280000000200 */
[----:B------:R-:W0:Y:S01]  /*13c10*/  LDGDEPBAR ;  /* 0x00000000000079af */ /* 0x000e220000000000 */
[C---:B--2---:R-:W-:Y:S03]  /*13c20*/  LEA R2, P3, R0.reuse, R240, 0x6 ;  /* 0x000000f000027211 */ /* 0x044fe600078630ff */
[----:B------:R-:W-:Y:S01]  /*13c30*/  LDSM.16.M88.4 R172, [R194] ;  /* 0x00000000c2ac783b */ /* 0x000fe20000000200 */
[C---:B------:R-:W-:Y:S03]  /*13c40*/  LEA.HI.X.SX32 R3, R0.reuse, R241, 0x6, P3 ;  /* 0x000000f100037211 */ /* 0x040fe600018f36ff */
[----:B------:R-:W2:Y:S04]  /*13c50*/  LDSM.16.M88.4 R176, [R197] ;  /* 0x00000000c5b0783b */ /* 0x000ea80000000200 */
[----:B------:R-:W2:Y:S01]  /*13c60*/  LDSM.16.M88.4 R180, [R212] ;  /* 0x00000000d4b4783b */ /* 0x000ea20000000200 */
        /* <DEDUP_REMOVED lines=197> */
[C---:B------:R-:W-:Y:S05]  /*148c0*/  HMMA.16816.F32 R16, R172.reuse, R170, R16 ;  /* 0x000000aaac10723c */ /* 0x040fea0000001810 */
[C---:B------:R-:W-:Y:S01]  /*148d0*/  LEA R168, P2, R0.reuse, R238, 0x6 ;  /* 0x000000ee00a87211 */ /* 0x040fe200078430ff */
[C---:B---3--:R-:W-:Y:S05]  /*148e0*/  HMMA.16816.F32 R20, R172.reuse, R180, R20 ;  /* 0x000000b4ac14723c */ /* 0x048fea0000001814 */
[C---:B------:R-:W-:Y:S01]  /*148f0*/  LEA R170, P0, R0.reuse, R234, 0x6 ;  /* 0x000000ea00aa7211 */ /* 0x040fe200078030ff */
[C---:B------:R-:W-:Y:S05]  /*14900*/  HMMA.16816.F32 R24, R172.reuse, R182, R24 ;  /* 0x000000b6ac18723c */ /* 0x040fea0000001818 */
[C---:B------:R-:W-:Y:S02]  /*14910*/  LEA.HI.X.SX32 R171, R0.reuse, R235, 0x6, P0 ;  /* 0x000000eb00ab7211 */ /* 0x040fe400000f36ff */
[C---:B------:R-:W-:Y:S04]  /*14920*/  LEA R134, P0, R0.reuse, R236, 0x6 ;  /* 0x000000ec00867211 */ /* 0x040fe800078030ff */
[C---:B------:R-:W-:Y:S02]  /*14930*/  LEA.HI.X.SX32 R169, R0.reuse, R239, 0x6, P2 ;  /* 0x000000ef00a97211 */ /* 0x040fe400010f36ff */
[----:B------:R-:W-:Y:S01]  /*14940*/  LEA.HI.X.SX32 R135, R0, R237, 0x6, P0 ;  /* 0x000000ed00877211 */ /* 0x000fe200000f36ff */
[----:B------:R-:W-:Y:S02]  /*14950*/  IMAD R0, R171, UR8, RZ ;  /* 0x00000008ab007c24 */ /* 0x000fe4000f8e02ff */
[----:B------:R-:W-:Y:S01]  /*14960*/  IMAD R171, R3, UR8, RZ ;  /* 0x0000000803ab7c24 */ /* 0x000fe2000f8e02ff */
[C---:B-1----:R-:W-:Y:S03]  /*14970*/  HMMA.16816.F32 R28, R172.reuse, R176, R28 ;  /* 0x000000b0ac1c723c */ /* 0x042fe6000000181c */
[----:B------:R-:W-:Y:S02]  /*14980*/  IMAD R3, R169, UR8, RZ ;  /* 0x00000008a9037c24 */ /* 0x000fe4000f8e02ff */
[----:B------:R-:W-:Y:S01]  /*14990*/  IMAD R0, R170, UR9, R0 ;  /* 0x00000009aa007c24 */ /* 0x000fe2000f8e0200 */
[----:B------:R-:W-:Y:S05]  /*149a0*/  HMMA.16816.F32 R32, R172, R178, R32 ;  /* 0x000000b2ac20723c */ /* 0x000fea0000001820 */
[----:B------:R-:W-:Y:S02]  /*149b0*/  IMAD R169, R2, UR9, R171 ;  /* 0x0000000902a97c24 */ /* 0x000fe4000f8e02ab */
[----:B------:R-:W-:Y:S04]  /*149c0*/  IMAD R3, R168, UR9, R3 ;  /* 0x00000009a8037c24 */ /* 0x000fe8000f8e0203 */
        /* <DEDUP_REMOVED lines=20> */
.L_x_1324:
[----:B------:R-:W2:Y:S01]  /*14b10*/  S2R R0, SR_TID.X ;  /* 0x0000000000007919 */ /* 0x000ea20000002100 */
[----:B-1----:R-:W-:Y:S01]  /*14b20*/  IMAD.U32 R135, RZ, RZ, UR20 ;  /* 0x00000014ff877e24 */ /* 0x002fe2000f8e00ff */
[----:B------:R-:W-:Y:S01]  /*14b30*/  USHF.L.U32 UR42, UR20, 0x1, URZ ;  /* 0x00000001142a7899 */ /* 0x000fe2000800063f */
[----:B------:R3:W4:Y:S01]  /*14b40*/  LDL.S16 R229, [R1+0x64] ;  /* 0x0000640001e57983 */ /* 0x0007220000100600 */
[----:B------:R-:W-:Y:S02]  /*14b50*/  UIADD3 UR23, UR33, -0x4498517b, URZ ;  /* 0xbb67ae8521177890 */ /* 0x000fe4000fffe03f */
[----:B------:R-:W-:Y:S02]  /*14b60*/  ULOP3.LUT UR25, UR42, UR33, URZ, 0x3c, !UPT ;  /* 0x000000212a197292 */ /* 0x000fe4000f8e3c3f */
[----:B------:R-:W-:Y:S02]  /*14b70*/  UIADD3 UR24, UR32, -0x61c88647, URZ ;  /* 0x9e3779b920187890 */ /* 0x000fe4000fffe03f */
[----:B------:R-:W-:Y:S02]  /*14b80*/  UIADD3 UR31, UR32, 0x3c6ef372, URZ ;  /* 0x3c6ef372201f7890 */ /* 0x000fe4000fffe03f */
[----:B------:R-:W-:Y:S02]  /*14b90*/  UIADD3 UR38, UR33, 0x76cf5d0a, URZ ;  /* 0x76cf5d0a21267890 */ /* 0x000fe4000fffe03f */
[----:B------:R-:W-:Y:S02]  /*14ba0*/  UIADD3 UR26, UR33, 0x32370b8f, URZ ;  /* 0x32370b8f211a7890 */ /* 0x000fe4000fffe03f */
[----:B------:R-:W-:Y:S02]  /*14bb0*/  UIADD3 UR41, UR32, 0x78dde6e4, URZ ;  /* 0x78dde6e420297890 */ /* 0x000fe4000fffe03f */
[----:B------:R-:W-:Y:S02]  /*14bc0*/  UIADD3 UR30, UR33, -0x56f99767, URZ ;  /* 0xa9066899211e7890 */ /* 0x000fe4000fffe03f */
[----:B------:R-:W-:Y:S02]  /*14bd0*/  UIADD3 UR34, UR33, -0x126145ec, URZ ;  /* 0xed9eba1421227890 */ /* 0x000fe4000fffe03f */
[----:B------:R-:W-:Y:S02]  /*14be0*/  UIADD3 UR40, UR32, -0x4ab325aa, URZ ;  /* 0xb54cda5620287890 */ /* 0x000fe4000fffe03f */
[----:B------:R-:W-:Y:S02]  /*14bf0*/  UIADD3 UR35, UR33, 0x646e171e, URZ ;  /* 0x646e171e21237890 */ /* 0x000fe4000fffe03f */
[----:B------:R-:W-:Y:S02]  /*14c00*/  UIADD3 UR42, UR42, 0x1, URZ ;  /* 0x000000012a2a7890 */ /* 0x000fe4000fffe03f */
[----:B------:R-:W-:Y:S02]  /*14c10*/  UISETP.GT.AND UP0, UPT, UR20, UR5, UPT ;  /* 0x000000051400728c */ /* 0x000fe4000bf04270 */
[----:B------:R-:W-:Y:S02]  /*14c20*/  ULOP3.LUT UR42, UR42, UR33, URZ, 0x3c, !UPT ;  /* 0x000000212a2a7292 */ /* 0x000fe4000f8e3c3f */
[----:B------:R-:W-:Y:S01]  /*14c30*/  UIADD3 UR21, UR21, 0x1, URZ ;  /* 0x0000000115157890 */ /* 0x000fe2000fffe03f */
[----:B--2---:R-:W-:Y:S05]  /*14c40*/  IMAD.SHL.U32 R0, R0, 0x2, RZ ;  /* 0x0000000200007824 */ /* 0x004fea00078e00ff */
[----:B------:R-:W-:Y:S05]  /*14c50*/  LOP3.LUT R0, R0, 0x6, RZ, 0xc0, !PT ;  /* 0x0000000600007812 */ /* 0x000fea00078ec0ff */
[----:B------:R-:W-:Y:S04]  /*14c60*/  IMAD R135, R135, 0x40, R0 ;  /* 0x0000004087877824 */ /* 0x000fe800078e0200 */
[C---:B------:R-:W-:Y:S01]  /*14c70*/  VIADD R182, R135.reuse, 0x1 ;  /* 0x0000000187b67836 */ /* 0x040fe20000000000 */
[CC--:B------:R-:W-:Y:S01]  /*14c80*/  ISETP.GE.AND P0, PT, R135.reuse, R221.reuse, PT ;  /* 0x000000dd8700720c */ /* 0x0c0fe20003f06270 */
[C---:B------:R-:W-:Y:S02]  /*14c90*/  VIADD R181, R135.reuse, 0x8 ;  /* 0x0000000887b57836 */ /* 0x040fe40000000000 */
[C---:B------:R-:W-:Y:S01]  /*14ca0*/  VIADD R171, R135.reuse, 0x30 ;  /* 0x0000003087ab7836 */ /* 0x040fe20000000000 */
[C---:B------:R-:W-:Y:S01]  /*14cb0*/  ISETP.GE.AND P3, PT, R182.reuse, R221, PT ;  /* 0x000000ddb600720c */ /* 0x040fe20003f66270 */
[C---:B------:R-:W-:Y:S01]  /*14cc0*/  VIADD R175, R135.reuse, 0x20 ;  /* 0x0000002087af7836 */ /* 0x040fe20000000000 */
[C---:B------:R-:W-:Y:S01]  /*14cd0*/  ISETP.GE.OR P0, PT, R135.reuse, R223, !P0 ;  /* 0x000000df8700720c */ /* 0x040fe20004706670 */
[----:B------:R-:W-:Y:S01]  /*14ce0*/  VIADD R180, R135, 0x9 ;  /* 0x0000000987b47836 */ /* 0x000fe20000000000 */
[----:B------:R-:W-:Y:S01]  /*14cf0*/  ISETP.GE.AND P2, PT, R181, R221, PT ;  /* 0x000000ddb500720c */ /* 0x000fe20003f46270 */
[C---:B------:R-:W-:Y:S01]  /*14d00*/  VIADD R174, R135.reuse, 0x21 ;  /* 0x0000002187ae7836 */ /* 0x040fe20000000000 */
[----:B------:R-:W-:Y:S01]  /*14d10*/  ISETP.GE.OR P3, PT, R182, R223, !P3 ;  /* 0x000000dfb600720c */ /* 0x000fe20005f66670 */
[C---:B------:R-:W-:Y:S01]  /*14d20*/  VIADD R173, R135.reuse, 0x28 ;  /* 0x0000002887ad7836 */ /* 0x040fe20000000000 */
[----:B------:R-:W-:Y:S01]  /*14d30*/  FSEL R4, R4, -INF , !P0 ;  /* 0xff80000004047808 */ /* 0x000fe20004000000 */
[C---:B------:R-:W-:Y:S01]  /*14d40*/  VIADD R179, R135.reuse, 0x10 ;  /* 0x0000001087b37836 */ /* 0x040fe20000000000 */
[----:B------:R-:W-:Y:S01]  /*14d50*/  ISETP.GE.AND P0, PT, R180, R221, PT ;  /* 0x000000ddb400720c */ /* 0x000fe20003f06270 */
[----:B------:R-:W-:Y:S01]  /*14d60*/  VIADD R172, R135, 0x29 ;  /* 0x0000002987ac7836 */ /* 0x000fe20000000000 */
[----:B------:R-:W-:Y:S01]  /*14d70*/  ISETP.GE.OR P2, PT, R181, R223, !P2 ;  /* 0x000000dfb500720c */ /* 0x000fe20005746670 */
[----:B------:R-:W-:Y:S01]  /*14d80*/  VIADD R170, R135, 0x31 ;  /* 0x0000003187aa7836 */ /* 0x000fe20000000000 */
[----:B------:R-:W-:Y:S01]  /*14d90*/  FSEL R5, R5, -INF , !P3 ;  /* 0xff80000005057808 */ /* 0x000fe20005800000 */
[C---:B------:R-:W-:Y:S01]  /*14da0*/  VIADD R178, R135.reuse, 0x11 ;  /* 0x0000001187b27836 */ /* 0x040fe20000000000 */
[----:B------:R-:W-:Y:S01]  /*14db0*/  FMNMX.FTZ R2, R4, R132, !PT ;  /* 0x0000008404027209 */ /* 0x000fe20007810000 */
[----:B------:R-:W-:Y:S01]  /*14dc0*/  VIADD R177, R135, 0x18 ;  /* 0x0000001887b17836 */ /* 0x000fe20000000000 */
[----:B------:R-:W-:Y:S01]  /*14dd0*/  ISETP.GE.AND P3, PT, R179, R221, PT ;  /* 0x000000ddb300720c */ /* 0x000fe20003f66270 */
[C---:B------:R-:W-:Y:S01]  /*14de0*/  VIADD R176, R135.reuse, 0x19 ;  /* 0x0000001987b07836 */ /* 0x040fe20000000000 */
[----:B------:R-:W-:Y:S01]  /*14df0*/  ISETP.GE.OR P0, PT, R180, R223, !P0 ;  /* 0x000000dfb400720c */ /* 0x000fe20004706670 */
[C---:B------:R-:W-:Y:S01]  /*14e00*/  VIADD R169, R135.reuse, 0x38 ;  /* 0x0000003887a97836 */ /* 0x040fe20000000000 */
[----:B------:R-:W-:Y:S01]  /*14e10*/  FSEL R8, R8, -INF , !P2 ;  /* 0xff80000008087808 */ /* 0x000fe20005000000 */
[----:B------:R-:W-:Y:S01]  /*14e20*/  VIADD R168, R135, 0x39 ;  /* 0x0000003987a87836 */ /* 0x000fe20000000000 */
[----:B------:R-:W-:Y:S02]  /*14e30*/  FMNMX.FTZ R2, R5, R2, !PT ;  /* 0x0000000205027209 */ /* 0x000fe40007810000 */
[----:B------:R-:W-:Y:S02]  /*14e40*/  ISETP.GE.AND P2, PT, R178, R221, PT ;  /* 0x000000ddb200720c */ /* 0x000fe40003f46270 */
[----:B------:R-:W-:Y:S02]  /*14e50*/  ISETP.GE.OR P3, PT, R179, R223, !P3 ;  /* 0x000000dfb300720c */ /* 0x000fe40005f66670 */
[----:B------:R-:W-:Y:S02]  /*14e60*/  FSEL R9, R9, -INF , !P0 ;  /* 0xff80000009097808 */ /* 0x000fe40004000000 */
[----:B------:R-:W-:Y:S02]  /*14e70*/  FMNMX.FTZ R2, R8, R2, !PT ;  /* 0x0000000208027209 */ /* 0x000fe40007810000 */
[----:B------:R-:W-:Y:S02]  /*14e80*/  ISETP.GE.AND P0, PT, R177, R221, PT ;  /* 0x000000ddb100720c */ /* 0x000fe40003f06270 */
[----:B------:R-:W-:Y:S02]  /*14e90*/  FSEL R12, R12, -INF , !P3 ;  /* 0xff8000000c0c7808 */ /* 0x000fe40005800000 */
[----:B------:R-:W-:Y:S02]  /*14ea0*/  ISETP.GE.OR P2, PT, R178, R223, !P2 ;  /* 0x000000dfb200720c */ /* 0x000fe40005746670 */
[----:B------:R-:W-:Y:S02]  /*14eb0*/  FMNMX.FTZ R2, R9, R2, !PT ;  /* 0x0000000209027209 */ /* 0x000fe40007810000 */
[----:B------:R-:W-:Y:S02]  /*14ec0*/  FSEL R13, R13, -INF , !P2 ;  /* 0xff8000000d0d7808 */ /* 0x000fe40005000000 */
[----:B------:R-:W-:Y:S02]  /*14ed0*/  FMNMX.FTZ R2, R12, R2, !PT ;  /* 0x000000020c027209 */ /* 0x000fe40007810000 */
[C---:B------:R-:W-:Y:S02]  /*14ee0*/  ISETP.GE.AND P3, PT, R176.reuse, R221, PT ;  /* 0x000000ddb000720c */ /* 0x040fe40003f66270 */
[----:B------:R-:W-:Y:S02]  /*14ef0*/  ISETP.GE.OR P0, PT, R177, R223, !P0 ;  /* 0x000000dfb100720c */ /* 0x000fe40004706670 */
[----:B------:R-:W-:Y:S02]  /*14f00*/  ISETP.GE.AND P2, PT, R175, R221, PT ;  /* 0x000000ddaf00720c */ /* 0x000fe40003f46270 */
[----:B------:R-:W-:Y:S02]  /*14f10*/  FMNMX.FTZ R2, R13, R2, !PT ;  /* 0x000000020d027209 */ /* 0x000fe40007810000 */
[----:B------:R-:W-:Y:S02]  /*14f20*/  ISETP.GE.OR P3, PT, R176, R223, !P3 ;  /* 0x000000dfb000720c */ /* 0x000fe40005f66670 */
[----:B------:R-:W-:Y:S02]  /*14f30*/  FSEL R16, R16, -INF , !P0 ;  /* 0xff80000010107808 */ /* 0x000fe40004000000 */
[----:B------:R-:W-:Y:S02]  /*14f40*/  ISETP.GE.AND P0, PT, R174, R221, PT ;  /* 0x000000ddae00720c */ /* 0x000fe40003f06270 */
[----:B------:R-:W-:Y:S02]  /*14f50*/  ISETP.GE.OR P2, PT, R175, R223, !P2 ;  /* 0x000000dfaf00720c */ /* 0x000fe40005746670 */
[----:B------:R-:W-:Y:S02]  /*14f60*/  FSEL R17, R17, -INF , !P3 ;  /* 0xff80000011117808 */ /* 0x000fe40005800000 */
[----:B------:R-:W-:Y:S02]  /*14f70*/  FMNMX.FTZ R2, R16, R2, !PT ;  /* 0x0000000210027209 */ /* 0x000fe40007810000 */
        /* <DEDUP_REMOVED lines=9> */
[-C--:B------:R-:W-:Y:S02]  /*15010*/  ISETP.GE.OR P2, PT, R172, R223.reuse, !P2 ;  /* 0x000000dfac00720c */ /* 0x080fe40005746670 */
[----:B------:R-:W-:Y:S02]  /*15020*/  FSEL R24, R24, -INF , !P3 ;  /* 0xff80000018187808 */ /* 0x000fe40005800000 */
[----:B------:R-:W-:Y:S02]  /*15030*/  FMNMX.FTZ R2, R21, R2, !PT ;  /* 0x0000000215027209 */ /* 0x000fe40007810000 */
[----:B------:R-:W-:Y:S02]  /*15040*/  ISETP.GE.OR P0, PT, R171, R223, !P0 ;  /* 0x000000dfab00720c */ /* 0x000fe40004706670 */
[----:B------:R-:W-:Y:S02]  /*15050*/  ISETP.GE.AND P3, PT, R170, R221, PT ;  /* 0x000000ddaa00720c */ /* 0x000fe40003f66270 */
[----:B------:R-:W-:Y:S02]  /*15060*/  FSEL R25, R25, -INF , !P2 ;  /* 0xff80000019197808 */ /* 0x000fe40005000000 */
[----:B------:R-:W-:Y:S02]  /*15070*/  FMNMX.FTZ R2, R24, R2, !PT ;  /* 0x0000000218027209 */ /* 0x000fe40007810000 */
[----:B------:R-:W-:Y:S02]  /*15080*/  ISETP.GE.OR P3, PT, R170, R223, !P3 ;  /* 0x000000dfaa00720c */ /* 0x000fe40005f66670 */
[-C--:B------:R-:W-:Y:S02]  /*15090*/  ISETP.GE.AND P2, PT, R169, R221.reuse, PT ;  /* 0x000000dda900720c */ /* 0x080fe40003f46270 */
[----:B------:R-:W-:Y:S02]  /*150a0*/  FSEL R28, R28, -INF , !P0 ;  /* 0xff8000001c1c7808 */ /* 0x000fe40004000000 */
[----:B------:R-:W-:Y:S02]  /*150b0*/  FMNMX.FTZ R2, R25, R2, !PT ;  /* 0x0000000219027209 */ /* 0x000fe40007810000 */
[----:B------:R-:W-:Y:S02]  /*150c0*/  ISETP.GE.AND P0, PT, R168, R221, PT ;  /* 0x000000dda800720c */ /* 0x000fe40003f06270 */
[-C--:B------:R-:W-:Y:S02]  /*150d0*/  ISETP.GE.OR P2, PT, R169, R223.reuse, !P2 ;  /* 0x000000dfa900720c */ /* 0x080fe40005746670 */
[----:B------:R-:W-:Y:S02]  /*150e0*/  FSEL R29, R29, -INF , !P3 ;  /* 0xff8000001d1d7808 */ /* 0x000fe40005800000 */
[----:B------:R-:W-:Y:S02]  /*150f0*/  FMNMX.FTZ R2, R28, R2, !PT ;  /* 0x000000021c027209 */ /* 0x000fe40007810000 */
[----:B------:R-:W-:Y:S02]  /*15100*/  FSEL R32, R32, -INF , !P2 ;  /* 0xff80000020207808 */ /* 0x000fe40005000000 */
[----:B------:R-:W-:Y:S02]  /*15110*/  ISETP.GE.OR P0, PT, R168, R223, !P0 ;  /* 0x000000dfa800720c */ /* 0x000fe40004706670 */
[----:B------:R-:W-:Y:S02]  /*15120*/  FMNMX.FTZ R2, R29, R2, !PT ;  /* 0x000000021d027209 */ /* 0x000fe40007810000 */
[----:B------:R-:W-:Y:S02]  /*15130*/  FSEL R33, R33, -INF , !P0 ;  /* 0xff80000021217808 */ /* 0x000fe40004000000 */
[----:B------:R-:W-:Y:S02]  /*15140*/  FMNMX.FTZ R2, R32, R2, !PT ;  /* 0x0000000220027209 */ /* 0x000fe40007810000 */
[----:B------:R-:W-:Y:S02]  /*15150*/  ISETP.GE.AND P3, PT, R135, R220, PT ;  /* 0x000000dc8700720c */ /* 0x000fe40003f66270 */
[----:B------:R-:W-:Y:S02]  /*15160*/  FMNMX.FTZ R2, R33, R2, !PT ;  /* 0x0000000221027209 */ /* 0x000fe40007810000 */
[C---:B------:R-:W-:Y:S02]  /*15170*/  ISETP.GE.AND P2, PT, R182.reuse, R220, PT ;  /* 0x000000dcb600720c */ /* 0x040fe40003f46270 */
[-C--:B------:R-:W-:Y:S01]  /*15180*/  ISETP.GE.OR P3, PT, R135, R222.reuse, !P3 ;  /* 0x000000de8700720c */ /* 0x080fe20005f66670 */
[----:B------:R-:W1:Y:S01]  /*15190*/  SHFL.BFLY PT, R0, R2, 0x2, 0x1f ;  /* 0x0c401f0002007f89 */ /* 0x000e6200000e0000 */
[----:B------:R-:W-:Y:S02]  /*151a0*/  ISETP.GE.OR P2, PT, R182, R222, !P2 ;  /* 0x000000deb600720c */ /* 0x000fe40005746670 */
[C---:B------:R-:W-:Y:S04]  /*151b0*/  ISETP.GE.AND P4, PT, R180.reuse, R220, PT ;  /* 0x000000dcb400720c */ /* 0x040fe80003f86270 */
[----:B------:R-:W-:Y:S02]  /*151c0*/  ISETP.GE.OR P4, PT, R180, R222, !P4 ;  /* 0x000000deb400720c */ /* 0x000fe40006786670 */
[----:B-1----:R-:W-:Y:S05]  /*151d0*/  FMNMX.FTZ R2, R2, R0, !PT ;  /* 0x0000000002027209 */ /* 0x002fea0007810000 */
[----:B------:R-:W1:Y:S02]  /*151e0*/  SHFL.BFLY PT, R0, R2, 0x1, 0x1f ;  /* 0x0c201f0002007f89 */ /* 0x000e6400000e0000 */
[----:B-1----:R-:W-:Y:S04]  /*151f0*/  FMNMX.FTZ R2, R2, R0, !PT ;  /* 0x0000000002027209 */ /* 0x002fe80007810000 */
[C---:B------:R-:W-:Y:S01]  /*15200*/  FSETP.NEU.FTZ.AND P0, PT, R2.reuse, -INF , PT ;  /* 0xff8000000200780b */ /* 0x040fe20003f1d000 */
[C---:B------:R-:W-:Y:S03]  /*15210*/  FMUL.FTZ R3, R2.reuse, UR4 ;  /* 0x0000000402037c20 */ /* 0x040fe60008410000 */
[----:B------:R-:W-:Y:S02]  /*15220*/  FSEL R0, R2, RZ, P0 ;  /* 0x000000ff02007208 */ /* 0x000fe40000000000 */
[----:B------:R-:W-:Y:S02]  /*15230*/  FSEL R3, R3, RZ, P0 ;  /* 0x000000ff03037208 */ /* 0x000fe40000000000 */
[----:B------:R-:W-:Y:S01]  /*15240*/  ISETP.GE.AND P0, PT, R181, R220, PT ;  /* 0x000000dcb500720c */ /* 0x000fe20003f06270 */
[----:B------:R-:W-:Y:S02]  /*15250*/  FADD.FTZ R0, -R0, R132 ;  /* 0x0000008400007221 */ /* 0x000fe40000010100 */
[--C-:B------:R-:W-:Y:S01]  /*15260*/  FFMA.FTZ R214, R12, UR4, -R3.reuse ;  /* 0x000000040cd67c23 */ /* 0x100fe20008010803 */
[--C-:B------:R-:W-:Y:S01]  /*15270*/  FFMA.FTZ R192, R13, UR4, -R3.reuse ;  /* 0x000000040dc07c23 */ /* 0x100fe20008010803 */
[----:B------:R-:W-:Y:S01]  /*15280*/  FMUL.FTZ R0, R0, UR4 ;  /* 0x0000000400007c20 */ /* 0x000fe20008410000 */
        /* <DEDUP_REMOVED lines=15> */
[----:B------:R-:W-:Y:S01]  /*15380*/  MUFU.EX2 R134, R134 ;  /* 0x0000008600867308 */ /* 0x000fe20000000800 */
[----:B------:R-:W-:Y:S01]  /*15390*/  ISETP.GE.OR P0, PT, R181, R222, !P0 ;  /* 0x000000deb500720c */ /* 0x000fe20004706670 */
[C---:B-1----:R-:W-:Y:S01]  /*153a0*/  FMUL.FTZ R12, R0.reuse, R156 ;  /* 0x0000009c000c7220 */ /* 0x042fe20000410000 */
[C---:B------:R-:W-:Y:S01]  /*153b0*/  FMUL.FTZ R13, R0.reuse, R157 ;  /* 0x0000009d000d7220 */ /* 0x040fe20000410000 */
[C---:B------:R-:W-:Y:S01]  /*153c0*/  FMUL.FTZ R5, R0.reuse, R165 ;  /* 0x000000a500057220 */ /* 0x040fe20000410000 */
[----:B------:R-:W2:Y:S01]  /*153d0*/  LDL.64 R156, [R1+0x78] ;  /* 0x00007800019c7983 */ /* 0x000ea20000100a00 */
[C---:B------:R-:W-:Y:S01]  /*153e0*/  FMUL.FTZ R8, R0.reuse, R160 ;  /* 0x000000a000087220 */ /* 0x040fe20000410000 */
[C---:B------:R-:W-:Y:S01]  /*153f0*/  FMUL.FTZ R9, R0.reuse, R161 ;  /* 0x000000a100097220 */ /* 0x040fe20000410000 */
[C---:B------:R-:W-:Y:S01]  /*15400*/  FMUL.FTZ R16, R0.reuse, R152 ;  /* 0x0000009800107220 */ /* 0x040fe20000410000 */
[C---:B------:R-:W-:Y:S01]  /*15410*/  FMUL.FTZ R17, R0.reuse, R153 ;  /* 0x0000009900117220 */ /* 0x040fe20000410000 */
[C---:B------:R-:W-:Y:S01]  /*15420*/  FMUL.FTZ R20, R0.reuse, R148 ;  /* 0x0000009400147220 */ /* 0x040fe20000410000 */
[----:B------:R3:W5:Y:S01]  /*15430*/  LDL.S16 R165, [R1+0x68] ;  /* 0x0000680001a57983 */ /* 0x0007620000100600 */
[----:B------:R1:W4:Y:S01]  /*15440*/  MUFU.EX2 R3, R4 ;  /* 0x0000000400037308 */ /* 0x0003220000000800 */
        /* <DEDUP_REMOVED lines=16> */
[C---:B-1----:R-:W-:Y:S01]  /*15550*/  FMUL.FTZ R4, R0.reuse, R164 ;  /* 0x000000a400047220 */ /* 0x042fe20000410000 */
        /* <DEDUP_REMOVED lines=39> */
[----:B----4-:R-:W-:Y:S01]  /*157d0*/  FFMA.FTZ R0, R0, R218, R3 ;  /* 0x000000da00007223 */ /* 0x010fe20000010003 */
[----:B------:R-:W-:Y:S02]  /*157e0*/  FSEL R141, R6, -INF , !P3 ;  /* 0xff800000068d7808 */ /* 0x000fe40005800000 */
[----:B------:R-:W-:Y:S01]  /*157f0*/  FSEL R153, R7, -INF , !P2 ;  /* 0xff80000007997808 */ /* 0x000fe20005000000 */
[----:B------:R-:W-:Y:S01]  /*15800*/  FADD.FTZ R164, R134, R0 ;  /* 0x0000000086a47221 */ /* 0x000fe20000010000 */
[----:B------:R-:W-:Y:S02]  /*15810*/  FMNMX.FTZ R0, R141, R133, !PT ;  /* 0x000000858d007209 */ /* 0x000fe40007810000 */
[----:B------:R-:W-:Y:S02]  /*15820*/  FSEL R152, R10, -INF , !P0 ;  /* 0xff8000000a987808 */ /* 0x000fe40004000000 */
[----:B------:R-:W-:Y:S02]  /*15830*/  ISETP.GE.AND P3, PT, R179, R220, PT ;  /* 0x000000dcb300720c */ /* 0x000fe40003f66270 */
[----:B------:R-:W-:Y:S02]  /*15840*/  FMNMX.FTZ R0, R153, R0, !PT ;  /* 0x0000000099007209 */ /* 0x000fe40007810000 */
[----:B------:R-:W-:Y:S02]  /*15850*/  ISETP.GE.OR P3, PT, R179, R222, !P3 ;  /* 0x000000deb300720c */ /* 0x000fe40005f66670 */
[----:B------:R-:W-:Y:S02]  /*15860*/  FMNMX.FTZ R0, R152, R0, !PT ;  /* 0x0000000098007209 */ /* 0x000fe40007810000 */
[CC--:B------:R-:W-:Y:S02]  /*15870*/  ISETP.GE.AND P2, PT, R178.reuse, R220.reuse, PT ;  /* 0x000000dcb200720c */ /* 0x0c0fe40003f46270 */
[----:B------:R-:W-:Y:S02]  /*15880*/  FSEL R149, R11, -INF , !P4 ;  /* 0xff8000000b957808 */ /* 0x000fe40006000000 */
[----:B------:R-:W-:Y:S02]  /*15890*/  ISETP.GE.AND P0, PT, R177, R220, PT ;  /* 0x000000dcb100720c */ /* 0x000fe40003f06270 */
[----:B------:R-:W-:Y:S02]  /*158a0*/  ISETP.GE.OR P2, PT, R178, R222, !P2 ;  /* 0x000000deb200720c */ /* 0x000fe40005746670 */
[----:B------:R-:W-:Y:S02]  /*158b0*/  FSEL R148, R14, -INF , !P3 ;  /* 0xff8000000e947808 */ /* 0x000fe40005800000 */
[----:B------:R-:W-:Y:S02]  /*158c0*/  FMNMX.FTZ R0, R149, R0, !PT ;  /* 0x0000000095007209 */ /* 0x000fe40007810000 */
[----:B------:R-:W-:Y:S02]  /*158d0*/  ISETP.GE.OR P0, PT, R177, R222, !P0 ;  /* 0x000000deb100720c */ /* 0x000fe40004706670 */
[----:B------:R-:W-:Y:S02]  /*158e0*/  ISETP.GE.AND P4, PT, R176, R220, PT ;  /* 0x000000dcb000720c */ /* 0x000fe40003f86270 */
[----:B------:R-:W-:Y:S02]  /*158f0*/  FSEL R144, R15, -INF , !P2 ;  /* 0xff8000000f907808 */ /* 0x000fe40005000000 */
[----:B------:R-:W-:Y:S02]  /*15900*/  FMNMX.FTZ R0, R148, R0, !PT ;  /* 0x0000000094007209 */ /* 0x000fe40007810000 */
[C---:B------:R-:W-:Y:S02]  /*15910*/  ISETP.GE.AND P3, PT, R175.reuse, R220, PT ;  /* 0x000000dcaf00720c */ /* 0x040fe40003f66270 */
[----:B------:R-:W-:Y:S02]  /*15920*/  ISETP.GE.OR P4, PT, R176, R222, !P4 ;  /* 0x000000deb000720c */ /* 0x000fe40006786670 */
[----:B------:R-:W-:Y:S02]  /*15930*/  FSEL R140, R18, -INF , !P0 ;  /* 0xff800000128c7808 */ /* 0x000fe40004000000 */
[----:B------:R-:W-:Y:S02]  /*15940*/  FMNMX.FTZ R0, R144, R0, !PT ;  /* 0x0000000090007209 */ /* 0x000fe40007810000 */
[----:B------:R-:W-:Y:S02]  /*15950*/  ISETP.GE.OR P3, PT, R175, R222, !P3 ;  /* 0x000000deaf00720c */ /* 0x000fe40005f66670 */
[----:B------:R-:W-:Y:S02]  /*15960*/  ISETP.GE.AND P2, PT, R174, R220, PT ;  /* 0x000000dcae00720c */ /* 0x000fe40003f46270 */
[----:B------:R-:W-:Y:S02]  /*15970*/  FSEL R135, R19, -INF , !P4 ;  /* 0xff80000013877808 */ /* 0x000fe40006000000 */
[----:B------:R-:W-:Y:S02]  /*15980*/  FMNMX.FTZ R0, R140, R0, !PT ;  /* 0x000000008c007209 */ /* 0x000fe40007810000 */
        /* <DEDUP_REMOVED lines=12> */
[----:B------:R-:W-:Y:S02]  /*15a50*/  F2FP.F16.F32.PACK_AB R134, R134, R3 ;  /* 0x000000038686723e */ /* 0x000fe400000000ff */
[----:B------:R-:W-:Y:S02]  /*15a60*/  ISETP.GE.OR P3, PT, R171, R222, !P3 ;  /* 0x000000deab00720c */ /* 0x000fe40005f66670 */
[----:B------:R-:W-:Y:S02]  /*15a70*/  ISETP.GE.AND P2, PT, R170, R220, PT ;  /* 0x000000dcaa00720c */ /* 0x000fe40003f46270 */
[----:B------:R-:W-:Y:S02]  /*15a80*/  FSEL R27, R27, -INF , !P4 ;  /* 0xff8000001b1b7808 */ /* 0x000fe40006000000 */
[----:B------:R-:W-:Y:S02]  /*15a90*/  FMNMX.FTZ R0, R26, R0, !PT ;  /* 0x000000001a007209 */ /* 0x000fe40007810000 */
[----:B------:R-:W-:Y:S01]  /*15aa0*/  LOP3.LUT R6, R251, UR25, RZ, 0x3c, !PT ;  /* 0x00000019fb067c12 */ /* 0x000fe2000f8e3cff */
[----:B------:R-:W-:Y:S01]  /*15ab0*/  UIADD3 UR25, UR32, -0x255992d5, URZ ;  /* 0xdaa66d2b20197890 */ /* 0x000fe2000fffe03f */
[----:B------:R-:W-:Y:S01]  /*15ac0*/  LOP3.LUT R3, R249, UR23, R250, 0x96, !PT ;  /* 0x00000017f9037c12 */ /* 0x000fe2000f8e96fa */
[----:B------:R-:W-:Y:S01]  /*15ad0*/  UIADD3 UR23, UR32, 0x1715609d, URZ ;  /* 0x1715609d20177890 */ /* 0x000fe2000fffe03f */
[----:B------:R-:W-:Y:S01]  /*15ae0*/  ISETP.GE.OR P2, PT, R170, R222, !P2 ;  /* 0x000000deaa00720c */ /* 0x000fe20005746670 */
[----:B------:R-:W-:Y:S01]  /*15af0*/  IMAD.WIDE.U32 R10, R6, -0x326172a9, RZ ;  /* 0xcd9e8d57060a7825 */ /* 0x000fe200078e00ff */
[----:B------:R-:W-:Y:S02]  /*15b00*/  FMNMX.FTZ R0, R27, R0, !PT ;  /* 0x000000001b007209 */ /* 0x000fe40007810000 */
[----:B------:R-:W-:Y:S01]  /*15b10*/  ISETP.GE.AND P0, PT, R169, R220, PT ;  /* 0x000000dca900720c */ /* 0x000fe20003f06270 */
[----:B------:R-:W-:Y:S01]  /*15b20*/  IMAD.WIDE.U32 R176, R3, -0x326172a9, RZ ;  /* 0xcd9e8d5703b07825 */ /* 0x000fe200078e00ff */
[----:B------:R-:W-:Y:S02]  /*15b30*/  FSEL R30, R30, -INF , !P3 ;  /* 0xff8000001e1e7808 */ /* 0x000fe40005800000 */
[----:B------:R-:W-:Y:S02]  /*15b40*/  ISETP.GE.OR P0, PT, R169, R222, !P0 ;  /* 0x000000dea900720c */ /* 0x000fe40004706670 */
[----:B------:R-:W-:Y:S02]  /*15b50*/  FSEL R31, R31, -INF , !P2 ;  /* 0xff8000001f1f7808 */ /* 0x000fe40005000000 */
[----:B------:R-:W-:Y:S02]  /*15b60*/  ISETP.GE.AND P3, PT, R168, R220, PT ;  /* 0x000000dca800720c */ /* 0x000fe40003f66270 */
[----:B------:R-:W-:Y:S02]  /*15b70*/  FMNMX.FTZ R0, R30, R0, !PT ;  /* 0x000000001e007209 */ /* 0x000fe40007810000 */
[----:B------:R-:W-:Y:S02]  /*15b80*/  LOP3.LUT R10, R177, UR31, R10, 0x96, !PT ;  /* 0x0000001fb10a7c12 */ /* 0x000fe4000f8e960a */
[----:B------:R-:W-:Y:S02]  /*15b90*/  ISETP.GE.OR P3, PT, R168, R222, !P3 ;  /* 0x000000dea800720c */ /* 0x000fe40005f66670 */
[----:B------:R-:W-:Y:S02]  /*15ba0*/  FSEL R34, R34, -INF , !P0 ;  /* 0xff80000022227808 */ /* 0x000fe40004000000 */
[----:B------:R-:W-:Y:S02]  /*15bb0*/  FMNMX.FTZ R0, R31, R0, !PT ;  /* 0x000000001f007209 */ /* 0x000fe40007810000 */
[----:B------:R-:W-:Y:S02]  /*15bc0*/  FSEL R35, R35, -INF , !P3 ;  /* 0xff80000023237808 */ /* 0x000fe40005800000 */
[----:B------:R-:W-:Y:S02]  /*15bd0*/  FMNMX.FTZ R0, R34, R0, !PT ;  /* 0x0000000022007209 */ /* 0x000fe40007810000 */
[----:B------:R-:W-:Y:S02]  /*15be0*/  PRMT R132, R134, 0x7632, R132 ;  /* 0x0000763286847816 */ /* 0x000fe40000000084 */
[----:B------:R-:W-:Y:S02]  /*15bf0*/  FMNMX.FTZ R0, R35, R0, !PT ;  /* 0x0000000023007209 */ /* 0x000fe40007810000 */
[----:B------:R-:W-:Y:S03]  /*15c00*/  IADD3 R218, P0, R216, UR19, RZ ;  /* 0x00000013d8da7c10 */ /* 0x000fe6000ff1e0ff */
[----:B------:R-:W1:Y:S01]  /*15c10*/  SHFL.BFLY PT, R3, R0, 0x2, 0x1f ;  /* 0x0c401f0000037f89 */ /* 0x000e6200000e0000 */
[----:B------:R-:W-:Y:S02]  /*15c20*/  IADD3.X R219, R217, UR22, RZ, P0, !PT ;  /* 0x00000016d9db7c10 */ /* 0x000fe400087fe4ff */
[----:B-1----:R-:W-:Y:S02]  /*15c30*/  FMNMX.FTZ R3, R0, R3, !PT ;  /* 0x0000000300037209 */ /* 0x002fe40007810000 */
[----:B--2---:R-:W-:Y:S01]  /*15c40*/  LOP3.LUT R6, R11, UR24, R156, 0x96, !PT ;  /* 0x000000180b067c12 */ /* 0x004fe2000f8e969c */
[----:B------:R-:W-:Y:S04]  /*15c50*/  IMAD.WIDE.U32 R10, R10, -0x2daee0ad, RZ ;  /* 0xd2511f530a0a7825 */ /* 0x000fe800078e00ff */
[----:B------:R-:W-:Y:S03]  /*15c60*/  IMAD.WIDE.U32 R6, R6, -0x2daee0ad, RZ ;  /* 0xd2511f5306067825 */ /* 0x000fe600078e00ff */
[----:B------:R-:W-:Y:S02]  /*15c70*/  LOP3.LUT R18, R11, UR26, R6, 0x96, !PT ;  /* 0x0000001a0b127c12 */ /* 0x000fe4000f8e9606 */
[----:B------:R-:W-:Y:S03]  /*15c80*/  LOP3.LUT R7, R7, UR38, R248, 0x96, !PT ;  /* 0x0000002607077c12 */ /* 0x000fe6000f8e96f8 */
[----:B------:R-:W-:Y:S04]  /*15c90*/  IMAD.WIDE.U32 R18, R18, -0x326172a9, RZ ;  /* 0xcd9e8d5712127825 */ /* 0x000fe800078e00ff */
[----:B------:R-:W-:Y:S05]  /*15ca0*/  IMAD.WIDE.U32 R6, R7, -0x326172a9, RZ ;  /* 0xcd9e8d5707067825 */ /* 0x000fea00078e00ff */
[----:B------:R-:W-:Y:S02]  /*15cb0*/  LOP3.LUT R7, R7, UR25, R176, 0x96, !PT ;  /* 0x0000001907077c12 */ /* 0x000fe4000f8e96b0 */
[----:B------:R-:W-:Y:S02]  /*15cc0*/  LOP3.LUT R14, R19, UR41, R6, 0x96, !PT ;  /* 0x00000029130e7c12 */ /* 0x000fe4000f8e9606 */
[----:B------:R-:W1:Y:S01]  /*15cd0*/  SHFL.BFLY PT, R19, R3, 0x1, 0x1f ;  /* 0x0c201f0003137f89 */ /* 0x000e6200000e0000 */
[----:B------:R-:W-:Y:S04]  /*15ce0*/  IMAD.WIDE.U32 R6, R7, -0x2daee0ad, RZ ;  /* 0xd2511f5307067825 */ /* 0x000fe800078e00ff */
[----:B------:R-:W-:Y:S01]  /*15cf0*/  IMAD.WIDE.U32 R14, R14, -0x2daee0ad, RZ ;  /* 0xd2511f530e0e7825 */ /* 0x000fe200078e00ff */
[----:B------:R-:W-:Y:S04]  /*15d00*/  LOP3.LUT R10, R7, UR34, R10, 0x96, !PT ;  /* 0x00000022070a7c12 */ /* 0x000fe8000f8e960a */
[----:B------:R-:W-:Y:S01]  /*15d10*/  LOP3.LUT R136, R15, UR30, R6, 0x96, !PT ;  /* 0x0000001e0f887c12 */ /* 0x000fe2000f8e9606 */
[----:B------:R-:W-:Y:S04]  /*15d20*/  IMAD.WIDE.U32 R10, R10, -0x326172a9, RZ ;  /* 0xcd9e8d570a0a7825 */ /* 0x000fe800078e00ff */
[----:B------:R-:W-:Y:S01]  /*15d30*/  IMAD.WIDE.U32 R136, R136, -0x326172a9, RZ ;  /* 0xcd9e8d5788887825 */ /* 0x000fe200078e00ff */
[----:B------:R-:W-:Y:S04]  /*15d40*/  LOP3.LUT R160, R11, UR23, R18, 0x96, !PT ;  /* 0x000000170ba07c12 */ /* 0x000fe8000f8e9612 */
[----:B------:R-:W-:Y:S01]  /*15d50*/  LOP3.LUT R0, R137, UR40, R10, 0x96, !PT ;  /* 0x0000002889007c12 */ /* 0x000fe2000f8e960a */
[----:B------:R-:W-:Y:S01]  /*15d60*/  IMAD.WIDE.U32 R160, R160, -0x2daee0ad, RZ ;  /* 0xd2511f53a0a07825 */ /* 0x000fe200078e00ff */
[----:B------:R-:W-:Y:S02]  /*15d70*/  LOP3.LUT R7, R136, 0xff, RZ, 0xc0, !PT ;  /* 0x000000ff88077812 */ /* 0x000fe400078ec0ff */
[C---:B------:R-:W-:Y:S02]  /*15d80*/  LOP3.LUT R6, R0.reuse, 0xffff, RZ, 0xc0, !PT ;  /* 0x0000ffff00067812 */ /* 0x040fe400078ec0ff */
[----:B------:R-:W-:Y:S02]  /*15d90*/  LOP3.LUT R15, R0, 0xff, RZ, 0xc0, !PT ;  /* 0x000000ff000f7812 */ /* 0x000fe400078ec0ff */
[----:B------:R-:W-:Y:S02]  /*15da0*/  SHF.R.U32.HI R6, RZ, 0x8, R6 ;  /* 0x00000008ff067819 */ /* 0x000fe40000011606 */
[----:B------:R-:W-:Y:S02]  /*15db0*/  ISETP.LE.U32.AND P2, PT, R7, UR14, PT ;  /* 0x0000000e07007c0c */ /* 0x000fe4000bf43070 */
[----:B------:R-:W-:Y:S02]  /*15dc0*/  ISETP.LE.U32.AND P6, PT, R15, UR14, PT ;  /* 0x0000000e0f007c0c */ /* 0x000fe4000bfc3070 */
[----:B------:R-:W-:Y:S02]  /*15dd0*/  LOP3.LUT R7, R6, 0xffff, RZ, 0xc0, !PT ;  /* 0x0000ffff06077812 */ /* 0x000fe400078ec0ff */
[--C-:B------:R-:W-:Y:S02]  /*15de0*/  SHF.R.U32.HI R11, RZ, 0x18, R0.reuse ;  /* 0x00000018ff0b7819 */ /* 0x100fe40000011600 */
[----:B------:R-:W-:Y:S02]  /*15df0*/  ISETP.LE.U32.AND P5, PT, R7, UR14, PT ;  /* 0x0000000e07007c0c */ /* 0x000fe4000bfa3070 */
[----:B------:R-:W-:Y:S02]  /*15e00*/  SHF.R.U32.HI R6, RZ, 0x10, R0 ;  /* 0x00000010ff067819 */ /* 0x000fe40000011600 */
[----:B------:R-:W-:Y:S02]  /*15e10*/  LOP3.LUT R0, R136, 0xffff, RZ, 0xc0, !PT ;  /* 0x0000ffff88007812 */ /* 0x000fe400078ec0ff */
[----:B-1----:R-:W-:Y:S01]  /*15e20*/  FMNMX.FTZ R3, R3, R19, !PT ;  /* 0x0000001303037209 */ /* 0x002fe20007810000 */
[----:B-----5:R-:W-:Y:S01]  /*15e30*/  @!P6 HADD2 R165, -R134.H0_H0, -RZ.H0_H0 ;  /* 0xa00000ff86a5e230 */ /* 0x020fe20000000900 */
[----:B------:R-:W-:Y:S02]  /*15e40*/  ISETP.LE.U32.AND P3, PT, R11, UR14, PT ;  /* 0x0000000e0b007c0c */ /* 0x000fe4000bf63070 */
[C---:B------:R-:W-:Y:S01]  /*15e50*/  FSETP.NEU.FTZ.AND P0, PT, R3.reuse, -INF , PT ;  /* 0xff8000000300780b */ /* 0x040fe20003f1d000 */
[----:B------:R-:W-:Y:S01]  /*15e60*/  FMUL.FTZ R11, R3, UR4 ;  /* 0x00000004030b7c20 */ /* 0x000fe20008410000 */
[----:B------:R1:W-:Y:S01]  /*15e70*/  @!P6 STL.S16 [R1+0x68], R165 ;  /* 0x000068a50100e387 */ /* 0x0003e20000100600 */
[----:B------:R-:W-:Y:S01]  /*15e80*/  @!P5 HADD2 R229, -R132.H0_H0, -RZ.H0_H0 ;  /* 0xa00000ff84e5d230 */ /* 0x000fe20000000900 */
[----:B------:R-:W-:Y:S02]  /*15e90*/  LOP3.LUT R6, R6, 0xff, RZ, 0xc0, !PT ;  /* 0x000000ff06067812 */ /* 0x000fe400078ec0ff */
[----:B------:R-:W-:Y:S02]  /*15ea0*/  PRMT R19, R165, 0x7610, R19 ;  /* 0x00007610a5137816 */ /* 0x000fe40000000013 */
[----:B------:R2:W-:Y:S01]  /*15eb0*/  @!P5 STL.S16 [R1+0x64], R229 ;  /* 0x000064e50100d387 */ /* 0x0005e20000100600 */
[----:B------:R-:W-:Y:S02]  /*15ec0*/  SHF.R.U32.HI R0, RZ, 0x8, R0 ;  /* 0x00000008ff007819 */ /* 0x000fe40000011600 */
[----:B------:R-:W-:Y:S01]  /*15ed0*/  ISETP.LE.U32.AND P4, PT, R6, UR14, PT ;  /* 0x0000000e06007c0c */ /* 0x000fe2000bf83070 */
[----:B------:R3:W4:Y:S01]  /*15ee0*/  LDL.S16 R171, [R1+0x5c] ;  /* 0x00005c0001ab7983 */ /* 0x0007220000100600 */
[----:B------:R-:W-:Y:S02]  /*15ef0*/  LOP3.LUT R7, R0, 0xffff, RZ, 0xc0, !PT ;  /* 0x0000ffff00077812 */ /* 0x000fe400078ec0ff */
[----:B------:R-:W-:Y:S02]  /*15f00*/  FSEL R0, R3, RZ, P0 ;  /* 0x000000ff03007208 */ /* 0x000fe40000000000 */
[----:B------:R-:W-:Y:S02]  /*15f10*/  FSEL R6, R11, RZ, P0 ;  /* 0x000000ff0b067208 */ /* 0x000fe40000000000 */
[----:B------:R-:W-:Y:S01]  /*15f20*/  SHF.R.U32.HI R11, RZ, 0x10, R136 ;  /* 0x00000010ff0b7819 */ /* 0x000fe20000011688 */
[----:B------:R-:W-:Y:S01]  /*15f30*/  FADD.FTZ R0, -R0, R133 ;  /* 0x0000008500007221 */ /* 0x000fe20000010100 */
[----:B------:R-:W-:Y:S01]  /*15f40*/  PRMT R133, R134, 0x5410, R132 ;  /* 0x0000541086857816 */ /* 0x000fe20000000084 */
[--C-:B------:R-:W-:Y:S01]  /*15f50*/  FFMA.FTZ R170, R135, UR4, -R6.reuse ;  /* 0x0000000487aa7c23 */ /* 0x100fe20008010806 */
[----:B------:R-:W-:Y:S01]  /*15f60*/  LOP3.LUT R11, R11, 0xff, RZ, 0xc0, !PT ;  /* 0x000000ff0b0b7812 */ /* 0x000fe200078ec0ff */
[----:B------:R-:W-:Y:S01]  /*15f70*/  FMUL.FTZ R0, R0, UR4 ;  /* 0x0000000400007c20 */ /* 0x000fe20008410000 */
[----:B------:R-:W-:Y:S01]  /*15f80*/  @!P6 PRMT R134, R19, 0x5410, RZ ;  /* 0x000054101386e816 */ /* 0x000fe200000000ff */
[----:B------:R-:W-:Y:S01]  /*15f90*/  FFMA.FTZ R172, R22, UR4, -R6 ;  /* 0x0000000416ac7c23 */ /* 0x000fe20008010806 */
[----:B------:R-:W-:Y:S01]  /*15fa0*/  LOP3.LUT R145, R137, UR40, R10, 0x96, !PT ;  /* 0x0000002889917c12 */ /* 0x000fe2000f8e960a */
[----:B------:R-:W-:Y:S01]  /*15fb0*/  FFMA.FTZ R173, R23, UR4, -R6 ;  /* 0x0000000417ad7c23 */ /* 0x000fe20008010806 */
[----:B------:R-:W-:Y:S01]  /*15fc0*/  ISETP.LE.U32.AND P6, PT, R11, UR14, PT ;  /* 0x0000000e0b007c0c */ /* 0x000fe2000bfc3070 */
[----:B------:R5:W-:Y:S01]  /*15fd0*/  STG.E.U16 desc[UR28][R216.64], R134 ;  /* 0x00000086d8007986 */ /* 0x000be2000c10151c */
[----:B------:R-:W-:Y:S01]  /*15fe0*/  PRMT R18, R229, 0x7610, R18 ;  /* 0x00007610e5127816 */ /* 0x000fe20000000012 */
[----:B------:R-:W3:Y:S01]  /*15ff0*/  MUFU.EX2 R0, R0 ;  /* 0x0000000000007308 */ /* 0x000ee20000000800 */
[----:B------:R-:W-:Y:S01]  /*16000*/  SHF.R.U32.HI R11, RZ, 0x18, R136 ;  /* 0x00000018ff0b7819 */ /* 0x000fe20000011688 */
[--C-:B------:R-:W-:Y:S01]  /*16010*/  FFMA.FTZ R174, R26, UR4, -R6.reuse ;  /* 0x000000041aae7c23 */ /* 0x100fe20008010806 */
[----:B------:R-:W-:Y:S01]  /*16020*/  LOP3.LUT R10, R145, 0xffff, RZ, 0xc0, !PT ;  /* 0x0000ffff910a7812 */ /* 0x000fe200078ec0ff */
[--C-:B------:R-:W-:Y:S01]  /*16030*/  FFMA.FTZ R175, R27, UR4, -R6.reuse ;  /* 0x000000041baf7c23 */ /* 0x100fe20008010806 */
[----:B------:R-:W-:Y:S01]  /*16040*/  @!P5 PRMT R132, R18, 0x5410, RZ ;  /* 0x000054101284d816 */ /* 0x000fe200000000ff */
[--C-:B------:R-:W-:Y:S01]  /*16050*/  FFMA.FTZ R152, R152, UR4, -R6.reuse ;  /* 0x0000000498987c23 */ /* 0x100fe20008010806 */
[----:B------:R-:W-:Y:S01]  /*16060*/  ISETP.LE.U32.AND P0, PT, R7, UR14, PT ;  /* 0x0000000e07007c0c */ /* 0x000fe2000bf03070 */
[--C-:B------:R-:W-:Y:S01]  /*16070*/  FFMA.FTZ R168, R148, UR4, -R6.reuse ;  /* 0x0000000494a87c23 */ /* 0x100fe20008010806 */
[----:B------:R-:W-:Y:S01]  /*16080*/  ISETP.LE.U32.AND P5, PT, R11, UR14, PT ;  /* 0x0000000e0b007c0c */ /* 0x000fe2000bfa3070 */
[----:B------:R5:W-:Y:S01]  /*16090*/  STG.E.U16 desc[UR28][R216.64+0x2], R132 ;  /* 0x00000284d8007986 */ /* 0x000be2000c10151c */
[--C-:B-1----:R-:W-:Y:S01]  /*160a0*/  FFMA.FTZ R165, R144, UR4, -R6.reuse ;  /* 0x0000000490a57c23 */ /* 0x102fe20008010806 */
[--C-:B------:R-:W-:Y:S01]  /*160b0*/  FFMA.FTZ R169, R140, UR4, -R6.reuse ;  /* 0x000000048ca97c23 */ /* 0x100fe20008010806 */
[--C-:B------:R-:W-:Y:S01]  /*160c0*/  FFMA.FTZ R7, R141, UR4, -R6.reuse ;  /* 0x000000048d077c23 */ /* 0x100fe20008010806 */
[--C-:B------:R-:W-:Y:S01]  /*160d0*/  FFMA.FTZ R11, R149, UR4, -R6.reuse ;  /* 0x00000004950b7c23 */ /* 0x100fe20008010806 */
[--C-:B--2---:R-:W-:Y:S01]  /*160e0*/  FFMA.FTZ R229, R30, UR4, -R6.reuse ;  /* 0x000000041ee57c23 */ /* 0x104fe20008010806 */
[--C-:B------:R-:W-:Y:S01]  /*160f0*/  FFMA.FTZ R178, R31, UR4, -R6.reuse ;  /* 0x000000041fb27c23 */ /* 0x100fe20008010806 */
[--C-:B------:R-:W-:Y:S01]  /*16100*/  FFMA.FTZ R179, R34, UR4, -R6.reuse ;  /* 0x0000000422b37c23 */ /* 0x100fe20008010806 */
[--C-:B------:R-:W-:Y:S01]  /*16110*/  FFMA.FTZ R180, R35, UR4, -R6.reuse ;  /* 0x0000000423b47c23 */ /* 0x100fe20008010806 */
[----:B------:R-:W-:Y:S01]  /*16120*/  FFMA.FTZ R153, R153, UR4, -R6 ;  /* 0x0000000499997c23 */ /* 0x000fe20008010806 */
[----:B------:R-:W-:Y:S01]  /*16130*/  LOP3.LUT R6, R145, 0xff, RZ, 0xc0, !PT ;  /* 0x000000ff91067812 */ /* 0x000fe200078ec0ff */
[----:B------:R-:W-:Y:S01]  /*16140*/  IMAD.MOV.U32 R18, RZ, RZ, R156 ;  /* 0x000000ffff127224 */ /* 0x000fe200078e009c */
[----:B------:R-:W-:Y:S01]  /*16150*/  SHF.R.U32.HI R10, RZ, 0x8, R10 ;  /* 0x00000008ff0a7819 */ /* 0x000fe2000001160a */
[----:B------:R-:W-:Y:S01]  /*16160*/  IMAD.MOV.U32 R19, RZ, RZ, R157 ;  /* 0x000000ffff137224 */ /* 0x000fe200078e009d */
[----:B------:R-:W-:Y:S01]  /*16170*/  MUFU.EX2 R7, R7 ;  /* 0x0000000700077308 */ /* 0x000fe20000000800 */
[C---:B------:R-:W-:Y:S01]  /*16180*/  LOP3.LUT R149, R161.reuse, UR35, R14, 0x96, !PT ;  /* 0x00000023a1957c12 */ /* 0x040fe2000f8e960e */
[----:B---3--:R-:W-:Y:S01]  /*16190*/  FMUL.FTZ R27, R0, R147 ;  /* 0x00000093001b7220 */ /* 0x008fe20000410000 */
[----:B------:R-:W-:Y:S01]  /*161a0*/  PRMT R156, R6, 0x5410, R10 ;  /* 0x00005410069c7816 */ /* 0x000fe2000000000a */
[----:B------:R-:W-:Y:S01]  /*161b0*/  FMUL.FTZ R15, R0, R159 ;  /* 0x0000009f000f7220 */ /* 0x000fe20000410000 */
[----:B------:R-:W-:Y:S01]  /*161c0*/  LOP3.LUT R6, R136, 0xffff, RZ, 0xc0, !PT ;  /* 0x0000ffff88067812 */ /* 0x000fe200078ec0ff */
[----:B------:R-:W-:Y:S01]  /*161d0*/  FMUL.FTZ R22, R0, R150 ;  /* 0x0000009600167220 */ /* 0x000fe20000410000 */
[----:B------:R-:W-:Y:S03]  /*161e0*/  LOP3.LUT R10, R136, 0xff, RZ, 0xc0, !PT ;  /* 0x000000ff880a7812 */ /* 0x000fe600078ec0ff */
[----:B------:R-:W1:Y:S01]  /*161f0*/  MUFU.EX2 R153, R153 ;  /* 0x0000009900997308 */ /* 0x000e620000000800 */
[----:B------:R-:W-:Y:S01]  /*16200*/  SHF.R.U32.HI R6, RZ, 0x8, R6 ;  /* 0x00000008ff067819 */ /* 0x000fe20000011606 */
[C---:B------:R-:W-:Y:S01]  /*16210*/  FMUL.FTZ R23, R0.reuse, R151 ;  /* 0x0000009700177220 */ /* 0x040fe20000410000 */
[----:B------:R-:W-:Y:S01]  /*16220*/  LOP3.LUT R148, R161, UR35, R14, 0x96, !PT ;  /* 0x00000023a1947c12 */ /* 0x000fe2000f8e960e */
[----:B------:R-:W-:Y:S01]  /*16230*/  FMUL.FTZ R14, R0, R158 ;  /* 0x0000009e000e7220 */ /* 0x000fe20000410000 */
[----:B------:R-:W-:Y:S01]  /*16240*/  PRMT R157, R10, 0x5410, R6 ;  /* 0x000054100a9d7816 */ /* 0x000fe20000000006 */
[C---:B------:R-:W-:Y:S01]  /*16250*/  FMUL.FTZ R6, R0.reuse, R166 ;  /* 0x000000a600067220 */ /* 0x040fe20000410000 */
[C---:B------:R-:W-:Y:S01]  /*16260*/  FMUL.FTZ R10, R0.reuse, R162 ;  /* 0x000000a2000a7220 */ /* 0x040fe20000410000 */
[----:B------:R2:W3:Y:S02]  /*16270*/  LDL.S16 R166, [R1+0x60] ;  /* 0x0000600001a67983 */ /* 0x0004e40000100600 */
[----:B------:R5:W-:Y:S01]  /*16280*/  MUFU.EX2 R137, R11 ;  /* 0x0000000b00897308 */ /* 0x000be20000000800 */
[----:B------:R-:W-:Y:S02]  /*16290*/  IMAD.MOV.U32 R162, RZ, RZ, R18 ;  /* 0x000000ffffa27224 */ /* 0x000fe400078e0012 */
[C---:B------:R-:W-:Y:S01]  /*162a0*/  FMUL.FTZ R18, R0.reuse, R154 ;  /* 0x0000009a00127220 */ /* 0x040fe20000410000 */
[C---:B------:R-:W-:Y:S01]  /*162b0*/  FMUL.FTZ R26, R0.reuse, R146 ;  /* 0x00000092001a7220 */ /* 0x040fe20000410000 */
[C---:B------:R-:W-:Y:S01]  /*162c0*/  FMUL.FTZ R30, R0.reuse, R142 ;  /* 0x0000008e001e7220 */ /* 0x040fe20000410000 */
[C---:B------:R-:W-:Y:S01]  /*162d0*/  FMUL.FTZ R31, R0.reuse, R143 ;  /* 0x0000008f001f7220 */ /* 0x040fe20000410000 */
[C---:B------:R-:W-:Y:S01]  /*162e0*/  FMUL.FTZ R34, R0.reuse, R138 ;  /* 0x0000008a00227220 */ /* 0x040fe20000410000 */
[C---:B------:R-:W-:Y:S02]  /*162f0*/  FMUL.FTZ R35, R0.reuse, R139 ;  /* 0x0000008b00237220 */ /* 0x040fe40000410000 */
[----:B------:R2:W-:Y:S01]  /*16300*/  MUFU.EX2 R144, R152 ;  /* 0x0000009800907308 */ /* 0x0005e20000000800 */
[C---:B-1----:R-:W-:Y:S01]  /*16310*/  F2FP.F16.F32.PACK_AB R140, R153.reuse, R7 ;  /* 0x00000007998c723e */ /* 0x042fe200000000ff */
[C---:B------:R-:W-:Y:S01]  /*16320*/  FMUL.FTZ R38, R0.reuse, R38 ;  /* 0x0000002600267220 */ /* 0x040fe20000410000 */
[C---:B------:R-:W-:Y:S01]  /*16330*/  FMUL.FTZ R39, R0.reuse, R39 ;  /* 0x0000002700277220 */ /* 0x040fe20000410000 */
[C---:B------:R-:W-:Y:S01]  /*16340*/  FMUL.FTZ R42, R0.reuse, R42 ;  /* 0x0000002a002a7220 */ /* 0x040fe20000410000 */
[C---:B------:R-:W-:Y:S01]  /*16350*/  FMUL.FTZ R43, R0.reuse, R43 ;  /* 0x0000002b002b7220 */ /* 0x040fe20000410000 */
[C---:B------:R-:W-:Y:S01]  /*16360*/  FMUL.FTZ R46, R0.reuse, R46 ;  /* 0x0000002e002e7220 */ /* 0x040fe20000410000 */
[C---:B------:R-:W-:Y:S03]  /*16370*/  FMUL.FTZ R47, R0.reuse, R47 ;  /* 0x0000002f002f7220 */ /* 0x040fe60000410000 */
[----:B------:R1:W-:Y:S01]  /*16380*/  MUFU.EX2 R135, R183 ;  /* 0x000000b700877308 */ /* 0x0003e20000000800 */
[C---:B-----5:R-:W-:Y:S01]  /*16390*/  FMUL.FTZ R11, R0.reuse, R163 ;  /* 0x000000a3000b7220 */ /* 0x060fe20000410000 */
[----:B------:R-:W-:Y:S02]  /*163a0*/  IMAD.MOV.U32 R163, RZ, RZ, R19 ;  /* 0x000000ffffa37224 */ /* 0x000fe400078e0013 */
[C---:B------:R-:W-:Y:S01]  /*163b0*/  FMUL.FTZ R19, R0.reuse, R155 ;  /* 0x0000009b00137220 */ /* 0x040fe20000410000 */
[C---:B------:R-:W-:Y:S01]  /*163c0*/  FMUL.FTZ R50, R0.reuse, R50 ;  /* 0x0000003200327220 */ /* 0x040fe20000410000 */
[C---:B------:R-:W-:Y:S01]  /*163d0*/  FMUL.FTZ R51, R0.reuse, R51 ;  /* 0x0000003300337220 */ /* 0x040fe20000410000 */
[C---:B------:R-:W-:Y:S01]  /*163e0*/  FMUL.FTZ R54, R0.reuse, R54 ;  /* 0x0000003600367220 */ /* 0x040fe20000410000 */
[C---:B------:R-:W-:Y:S02]  /*163f0*/  FMUL.FTZ R55, R0.reuse, R55 ;  /* 0x0000003700377220 */ /* 0x040fe40000410000 */
[----:B------:R-:W5:Y:S01]  /*16400*/  MUFU.EX2 R141, R191 ;  /* 0x000000bf008d7308 */ /* 0x000f620000000800 */
[C---:B--2---:R-:W-:Y:S01]  /*16410*/  FFMA.FTZ R152, R0.reuse, R232, R7 ;  /* 0x000000e800987223 */ /* 0x044fe20000010007 */
[C---:B------:R-:W-:Y:S01]  /*16420*/  FMUL.FTZ R7, R0.reuse, R167 ;  /* 0x000000a700077220 */ /* 0x040fe20000410000 */
[----:B------:R2:W2:Y:S01]  /*16430*/  LDL.S16 R232, [R1+0x74] ;  /* 0x0000740001e87983 */ /* 0x0004a20000100600 */
[C---:B------:R-:W-:Y:S01]  /*16440*/  FMUL.FTZ R58, R0.reuse, R58 ;  /* 0x0000003a003a7220 */ /* 0x040fe20000410000 */
[C---:B------:R-:W-:Y:S01]  /*16450*/  FMUL.FTZ R59, R0.reuse, R59 ;  /* 0x0000003b003b7220 */ /* 0x040fe20000410000 */
[C---:B------:R-:W-:Y:S01]  /*16460*/  FMUL.FTZ R62, R0.reuse, R62 ;  /* 0x0000003e003e7220 */ /* 0x040fe20000410000 */
[C---:B------:R-:W-:Y:S01]  /*16470*/  FMUL.FTZ R63, R0.reuse, R63 ;  /* 0x0000003f003f7220 */ /* 0x040fe20000410000 */
[C---:B------:R-:W-:Y:S01]  /*16480*/  FMUL.FTZ R66, R0.reuse, R66 ;  /* 0x0000004200427220 */ /* 0x040fe20000410000 */
[----:B-1----:R1:W2:Y:S01]  /*16490*/  LDL.S16 R183, [R1+0x70] ;  /* 0x0000700001b77983 */ /* 0x0022a20000100600 */
        /* <DEDUP_REMOVED lines=33> */
[C---:B------:R-:W-:Y:S01]  /*166b0*/  PRMT R0, R140.reuse, 0x7610, R0 ;  /* 0x000076108c007816 */ /* 0x040fe20000000000 */
[----:B------:R-:W-:Y:S01]  /*166c0*/  FADD.FTZ R138, R153, R152 ;  /* 0x00000098998a7221 */ /* 0x000fe20000010000 */
[----:B------:R-:W-:Y:S01]  /*166d0*/  SHF.R.U32.HI R139, RZ, 0x10, R136 ;  /* 0x00000010ff8b7819 */ /* 0x000fe20000011688 */
[----:B------:R-:W-:Y:S01]  /*166e0*/  IMAD.MOV.U32 R154, RZ, RZ, R162 ;  /* 0x000000ffff9a7224 */ /* 0x000fe200078e00a2 */
[----:B------:R-:W-:Y:S01]  /*166f0*/  SHF.R.U32.HI R142, RZ, 0x18, R136 ;  /* 0x00000018ff8e7819 */ /* 0x000fe20000011688 */
[----:B-----5:R-:W-:Y:S01]  /*16700*/  FADD.FTZ R136, R141, R164 ;  /* 0x000000a48d887221 */ /* 0x020fe20000010000 */
[----:B------:R-:W-:Y:S01]  /*16710*/  PRMT R140, R140, 0x7632, R140 ;  /* 0x000076328c8c7816 */ /* 0x000fe2000000008c */
[----:B------:R-:W-:Y:S01]  /*16720*/  FADD.FTZ R138, R144, R138 ;  /* 0x0000008a908a7221 */ /* 0x000fe20000010000 */
[C---:B------:R-:W-:Y:S01]  /*16730*/  F2FP.F16.F32.PACK_AB R141, R135.reuse, R141 ;  /* 0x0000008d878d723e */ /* 0x040fe200000000ff */
[----:B------:R-:W-:Y:S01]  /*16740*/  FADD.FTZ R150, R135, R136 ;  /* 0x0000008887967221 */ /* 0x000fe20000010000 */
[----:B------:R-:W-:Y:S01]  /*16750*/  PRMT R135, R0, 0x5410, R140 ;  /* 0x0000541000877816 */ /* 0x000fe2000000008c */
[----:B------:R-:W-:Y:S01]  /*16760*/  FADD.FTZ R153, R137, R138 ;  /* 0x0000008a89997221 */ /* 0x000fe20000010000 */
[----:B------:R-:W-:Y:S01]  /*16770*/  LOP3.LUT R138, R139, 0xff, RZ, 0xc0, !PT ;  /* 0x000000ff8b8a7812 */ /* 0x000fe200078ec0ff */
[----:B------:R-:W-:Y:S01]  /*16780*/  IMAD.U32 R162, RZ, RZ, UR14 ;  /* 0x0000000effa27e24 */ /* 0x000fe2000f8e00ff */
[----:B------:R-:W-:Y:S01]  /*16790*/  F2FP.F16.F32.PACK_AB R144, R137, R144 ;  /* 0x000000908990723e */ /* 0x000fe200000000ff */
[----:B------:R-:W-:Y:S01]  /*167a0*/  IMAD.MOV.U32 R155, RZ, RZ, R163 ;  /* 0x000000ffff9b7224 */ /* 0x000fe200078e00a3 */
[----:B------:R-:W-:Y:S01]  /*167b0*/  PRMT R139, R138, 0x5410, R142 ;  /* 0x000054108a8b7816 */ /* 0x000fe2000000008e */
[----:B------:R-:W-:Y:S01]  /*167c0*/  IMAD.MOV.U32 R164, RZ, RZ, R154 ;  /* 0x000000ffffa47224 */ /* 0x000fe200078e009a */
[--C-:B------:R-:W-:Y:S01]  /*167d0*/  SHF.R.U32.HI R137, RZ, 0x10, R145.reuse ;  /* 0x00000010ff897819 */ /* 0x100fe20000011691 */
[----:B------:R-:W-:Y:S01]  /*167e0*/  MUFU.EX2 R154, R224 ;  /* 0x000000e0009a7308 */ /* 0x000fe20000000800 */
[----:B------:R-:W-:Y:S02]  /*167f0*/  PRMT R142, R141, 0x7632, R142 ;  /* 0x000076328d8e7816 */ /* 0x000fe4000000008e */
[----:B------:R-:W-:Y:S02]  /*16800*/  SHF.R.U32.HI R145, RZ, 0x18, R145 ;  /* 0x00000018ff917819 */ /* 0x000fe40000011691 */
[----:B------:R-:W-:Y:S02]  /*16810*/  LOP3.LUT R137, R137, 0xff, RZ, 0xc0, !PT ;  /* 0x000000ff89897812 */ /* 0x000fe400078ec0ff */
[----:B------:R-:W-:Y:S03]  /*16820*/  LOP3.LUT R136, R149, 0xff, RZ, 0xc0, !PT ;  /* 0x000000ff95887812 */ /* 0x000fe600078ec0ff */
[----:B------:R-:W-:Y:S01]  /*16830*/  MUFU.EX2 R229, R229 ;  /* 0x000000e500e57308 */ /* 0x000fe20000000800 */
[--C-:B------:R-:W-:Y:S02]  /*16840*/  PRMT R138, R137, 0x5410, R145.reuse ;  /* 0x00005410898a7816 */ /* 0x100fe40000000091 */
[----:B------:R-:W-:Y:S02]  /*16850*/  PRMT R145, R144, 0x7632, R145 ;  /* 0x0000763290917816 */ /* 0x000fe40000000091 */
[----:B------:R-:W-:Y:S02]  /*16860*/  SHF.R.U32.HI R137, RZ, 0x18, R149 ;  /* 0x00000018ff897819 */ /* 0x000fe40000011695 */
[----:B------:R-:W-:Y:S03]  /*16870*/  LOP3.LUT R134, R160, 0xff, RZ, 0xc0, !PT ;  /* 0x000000ffa0867812 */ /* 0x000fe600078ec0ff */
[----:B------:R-:W-:Y:S01]  /*16880*/  MUFU.EX2 R224, R180 ;  /* 0x000000b400e07308 */ /* 0x000fe20000000800 */
[----:B------:R-:W-:Y:S01]  /*16890*/  SHF.R.U32.HI R132, RZ, 0x10, R160 ;  /* 0x00000010ff847819 */ /* 0x000fe200000116a0 */
[----:B----4-:R-:W-:Y:S05]  /*168a0*/  @!P0 HADD2 R171, -R142.H0_H0, -RZ.H0_H0 ;  /* 0xa00000ff8eab8230 */ /* 0x010fea0000000900 */
[----:B------:R-:W-:Y:S01]  /*168b0*/  PRMT R151, R171, 0x7610, R151 ;  /* 0x00007610ab977816 */ /* 0x000fe20000000097 */
[----:B---3--:R-:W-:Y:S05]  /*168c0*/  @!P4 HADD2 R166, -R0.H0_H0, -RZ.H0_H0 ;  /* 0xa00000ff00a6c230 */ /* 0x008fea0000000900 */
[----:B------:R-:W-:Y:S01]  /*168d0*/  @!P4 STL.S16 [R1+0x60], R166 ;  /* 0x000060a60100c387 */ /* 0x000fe20000100600 */
[----:B------:R-:W-:Y:S03]  /*168e0*/  PRMT R146, R166, 0x7610, R146 ;  /* 0x00007610a6927816 */ /* 0x000fe60000000092 */
[----:B------:R1:W3:Y:S01]  /*168f0*/  LDL.S16 R147, [R1+0x58] ;  /* 0x0000580001937983 */ /* 0x0002e20000100600 */
[----:B------:R-:W-:Y:S02]  /*16900*/  @!P4 PRMT R0, R146, 0x5410, RZ ;  /* 0x000054109200c816 */ /* 0x000fe400000000ff */
[----:B------:R-:W-:Y:S01]  /*16910*/  ISETP.LE.U32.AND P4, PT, R136, UR14, PT ;  /* 0x0000000e88007c0c */ /* 0x000fe2000bf83070 */
[----:B------:R1:W4:Y:S01]  /*16920*/  LDL.S16 R146, [R1+0x54] ;  /* 0x0000540001927983 */ /* 0x0003220000100600 */
[----:B------:R-:W-:Y:S03]  /*16930*/  LOP3.LUT R136, R149, 0xffff, RZ, 0xc0, !PT ;  /* 0x0000ffff95887812 */ /* 0x000fe600078ec0ff */
[----:B------:R5:W-:Y:S01]  /*16940*/  STG.E.U16 desc[UR28][R218.64], R0 ;  /* 0x00000000da007986 */ /* 0x000be2000c10151c */
[----:B------:R-:W-:Y:S04]  /*16950*/  SHF.R.U32.HI R136, RZ, 0x8, R136 ;  /* 0x00000008ff887819 */ /* 0x000fe80000011688 */
[----:B------:R-:W-:Y:S01]  /*16960*/  LOP3.LUT R136, R136, 0xffff, RZ, 0xc0, !PT ;  /* 0x0000ffff88887812 */ /* 0x000fe200078ec0ff */
[----:B--2---:R-:W-:Y:S05]  /*16970*/  @!P3 HADD2 R232, -R140.H0_H0, -RZ.H0_H0 ;  /* 0xa00000ff8ce8b230 */ /* 0x004fea0000000900 */
[----:B------:R-:W-:Y:S01]  /*16980*/  @!P3 STL.S16 [R1+0x74], R232 ;  /* 0x000074e80100b387 */ /* 0x000fe20000100600 */
[----:B------:R-:W-:Y:S01]  /*16990*/  @!P2 HADD2 R183, -R141.H0_H0, -RZ.H0_H0 ;  /* 0xa00000ff8db7a230 */ /* 0x000fe20000000900 */
[----:B------:R-:W-:Y:S04]  /*169a0*/  PRMT R158, R232, 0x7610, R158 ;  /* 0x00007610e89e7816 */ /* 0x000fe8000000009e */
[----:B------:R2:W-:Y:S01]  /*169b0*/  @!P2 STL.S16 [R1+0x70], R183 ;  /* 0x000070b70100a387 */ /* 0x0005e20000100600 */
[----:B------:R-:W-:Y:S02]  /*169c0*/  @!P3 PRMT R140, R158, 0x5410, RZ ;  /* 0x000054109e8cb816 */ /* 0x000fe400000000ff */
[----:B------:R-:W-:Y:S01]  /*169d0*/  ISETP.LE.U32.AND P3, PT, R136, UR14, PT ;  /* 0x0000000e88007c0c */ /* 0x000fe2000bf63070 */
[----:B------:R-:W-:Y:S01]  /*169e0*/  @!P0 STL.S16 [R1+0x5c], R171 ;  /* 0x00005cab01008387 */ /* 0x000fe20000100600 */
[----:B------:R-:W-:Y:S02]  /*169f0*/  PRMT R152, R183, 0x7610, R152 ;  /* 0x00007610b7987816 */ /* 0x000fe40000000098 */
[----:B------:R-:W-:Y:S01]  /*16a00*/  PRMT R136, R141, 0x5410, R142 ;  /* 0x000054108d887816 */ /* 0x000fe2000000008e */
[----:B------:R1:W-:Y:S01]  /*16a10*/  STG.E.U16 desc[UR28][R218.64+0x2], R140 ;  /* 0x0000028cda007986 */ /* 0x0003e2000c10151c */
[----:B------:R-:W-:Y:S02]  /*16a20*/  @!P2 PRMT R141, R152, 0x5410, RZ ;  /* 0x00005410988da816 */ /* 0x000fe400000000ff */
[----:B------:R-:W-:Y:S02]  /*16a30*/  ISETP.LE.U32.AND P2, PT, R137, UR14, PT ;  /* 0x0000000e89007c0c */ /* 0x000fe4000bf43070 */
[----:B------:R-:W-:Y:S01]  /*16a40*/  @!P0 PRMT R142, R151, 0x5410, RZ ;  /* 0x00005410978e8816 */ /* 0x000fe200000000ff */
[----:B------:R-:W-:Y:S01]  /*16a50*/  STG.E.U16 desc[UR28][R216.64+0x10], R141 ;  /* 0x0000108dd8007986 */ /* 0x000fe2000c10151c */
[----:B------:R-:W-:Y:S02]  /*16a60*/  ISETP.LE.U32.AND P0, PT, R134, UR14, PT ;  /* 0x0000000e86007c0c */ /* 0x000fe4000bf03070 */
[----:B------:R-:W-:Y:S01]  /*16a70*/  LOP3.LUT R134, R132, 0xff, RZ, 0xc0, !PT ;  /* 0x000000ff84867812 */ /* 0x000fe200078ec0ff */
[----:B------:R-:W-:Y:S01]  /*16a80*/  STG.E.U16 desc[UR28][R216.64+0x12], R142 ;  /* 0x0000128ed8007986 */ /* 0x000fe2000c10151c */
[----:B------:R-:W-:Y:S02]  /*16a90*/  LOP3.LUT R132, R148, 0xffff, RZ, 0xc0, !PT ;  /* 0x0000ffff94847812 */ /* 0x000fe400078ec0ff */
[----:B-----5:R-:W-:Y:S02]  /*16aa0*/  PRMT R0, R144, 0x5410, R145 ;  /* 0x0000541090007816 */ /* 0x020fe40000000091 */
[----:B------:R-:W-:Y:S01]  /*16ab0*/  SHF.R.U32.HI R132, RZ, 0x8, R132 ;  /* 0x00000008ff847819 */ /* 0x000fe20000011684 */
[----:B--2---:R-:W-:Y:S10]  /*16ac0*/  MUFU.EX2 R183, R230 ;  /* 0x000000e600b77308 */ /* 0x004ff40000000800 */
[----:B------:R-:W-:Y:S10]  /*16ad0*/  MUFU.EX2 R230, R231 ;  /* 0x000000e700e67308 */ /* 0x000ff40000000800 */
[----:B-1----:R-:W-:Y:S01]  /*16ae0*/  MUFU.EX2 R140, R192 ;  /* 0x000000c0008c7308 */ /* 0x002fe20000000800 */
[----:B---3--:R-:W-:Y:S02]  /*16af0*/  @!P6 HADD2 R147, -R144.H0_H0, -RZ.H0_H0 ;  /* 0xa00000ff9093e230 */ /* 0x008fe40000000900 */
[----:B----4-:R-:W-:Y:S03]  /*16b00*/  @!P5 HADD2 R146, -R145.H0_H0, -RZ.H0_H0 ;  /* 0xa00000ff9192d230 */ /* 0x010fe60000000900 */
[----:B------:R-:W-:Y:S01]  /*16b10*/  @!P6 STL.S16 [R1+0x58], R147 ;  /* 0x000058930100e387 */ /* 0x000fe20000100600 */
[----:B------:R-:W-:Y:S03]  /*16b20*/  PRMT R137, R147, 0x7610, R137 ;  /* 0x0000761093897816 */ /* 0x000fe60000000089 */
[----:B------:R1:W-:Y:S01]  /*16b30*/  @!P5 STL.S16 [R1+0x54], R146 ;  /* 0x000054920100d387 */ /* 0x0003e20000100600 */
[----:B------:R-:W-:Y:S02]  /*16b40*/  PRMT R143, R146, 0x7610, R143 ;  /* 0x00007610928f7816 */ /* 0x000fe4000000008f */
[----:B------:R-:W-:Y:S02]  /*16b50*/  @!P6 PRMT R144, R137, 0x5410, RZ ;  /* 0x000054108990e816 */ /* 0x000fe400000000ff */
[----:B------:R-:W-:Y:S02]  /*16b60*/  ISETP.LE.U32.AND P6, PT, R134, UR14, PT ;  /* 0x0000000e86007c0c */ /* 0x000fe4000bfc3070 */
[----:B------:R-:W-:Y:S01]  /*16b70*/  LOP3.LUT R134, R148, 0xff, RZ, 0xc0, !PT ;  /* 0x000000ff94867812 */ /* 0x000fe200078ec0ff */
[----:B------:R-:W-:Y:S01]  /*16b80*/  STG.E.U16 desc[UR28][R218.64+0x10], R144 ;  /* 0x00001090da007986 */ /* 0x000fe2000c10151c */
[----:B------:R-:W-:Y:S02]  /*16b90*/  LOP3.LUT R137, R160, 0xff, RZ, 0xc0, !PT ;  /* 0x000000ffa0897812 */ /* 0x000fe400078ec0ff */
[----:B------:R-:W-:Y:S02]  /*16ba0*/  PRMT R151, R134, 0x5410, R132 ;  /* 0x0000541086977816 */ /* 0x000fe40000000084 */
[--C-:B------:R-:W-:Y:S02]  /*16bb0*/  SHF.R.U32.HI R134, RZ, 0x10, R148.reuse ;  /* 0x00000010ff867819 */ /* 0x100fe40000011694 */
[----:B------:R-:W-:Y:S02]  /*16bc0*/  SHF.R.U32.HI R148, RZ, 0x18, R148 ;  /* 0x00000018ff947819 */ /* 0x000fe40000011694 */
[----:B------:R-:W-:Y:S02]  /*16bd0*/  LOP3.LUT R134, R134, 0xff, RZ, 0xc0, !PT ;  /* 0x000000ff86867812 */ /* 0x000fe400078ec0ff */
[----:B------:R-:W-:Y:S02]  /*16be0*/  @!P5 PRMT R145, R143, 0x5410, RZ ;  /* 0x000054108f91d816 */ /* 0x000fe400000000ff */
[----:B------:R-:W-:Y:S01]  /*16bf0*/  PRMT R152, R134, 0x5410, R148 ;  /* 0x0000541086987816 */ /* 0x000fe20000000094 */
[----:B------:R2:W-:Y:S02]  /*16c00*/  MUFU.EX2 R143, R165 ;  /* 0x000000a5008f7308 */ /* 0x0005e40000000800 */
[----:B------:R-:W-:Y:S01]  /*16c10*/  STG.E.U16 desc[UR28][R218.64+0x12], R145 ;  /* 0x00001291da007986 */ /* 0x000fe2000c10151c */
[----:B-1----:R-:W-:Y:S05]  /*16c20*/  IMAD.MOV.U32 R146, RZ, RZ, 0x7054 ;  /* 0x00007054ff927424 */ /* 0x002fea00078e00ff */
[----:B------:R-:W-:Y:S02]  /*16c30*/  PRMT R162, R162, R146, UR14 ;  /* 0x0000000ea2a27e16 */ /* 0x000fe40008000092 */
[----:B------:R-:W-:Y:S01]  /*16c40*/  MUFU.EX2 R147, R215 ;  /* 0x000000d700937308 */ /* 0x000fe20000000800 */
[----:B------:R3:W4:Y:S02]  /*16c50*/  LDL.S16 R146, [R1+0x6c] ;  /* 0x00006c0001927983 */ /* 0x0007240000100600 */
[--C-:B------:R-:W-:Y:S07]  /*16c60*/  HSET2.LE.AND R132, R156, R162.reuse, PT ;  /* 0x000000a29c847233 */ /* 0x100fee0003803000 */
[----:B------:R-:W1:Y:S01]  /*16c70*/  MUFU.EX2 R148, R214 ;  /* 0x000000d600947308 */ /* 0x000e620000000800 */
[----:B------:R-:W-:Y:S01]  /*16c80*/  LOP3.LUT R132, R132, R133, RZ, 0xc0, !PT ;  /* 0x0000008584847212 */ /* 0x000fe200078ec0ff */
[----:B--2---:R-:W-:Y:S01]  /*16c90*/  IMAD.MOV.U32 R165, RZ, RZ, R155 ;  /* 0x000000ffffa57224 */ /* 0x004fe200078e009b */
[----:B------:R-:W-:Y:S04]  /*16ca0*/  LOP3.LUT R133, R160, 0xffff, RZ, 0xc0, !PT ;  /* 0x0000ffffa0857812 */ /* 0x000fe800078ec0ff */
[----:B------:R-:W-:Y:S02]  /*16cb0*/  SHF.R.U32.HI R134, RZ, 0x8, R133 ;  /* 0x00000008ff867819 */ /* 0x000fe40000011685 */
[--C-:B------:R-:W-:Y:S02]  /*16cc0*/  HSET2.LE.AND R133, R138, R162.reuse, PT ;  /* 0x000000a28a857233 */ /* 0x100fe40003803000 */
[----:B------:R-:W-:Y:S02]  /*16cd0*/  PRMT R156, R137, 0x5410, R134 ;  /* 0x00005410899c7816 */ /* 0x000fe40000000086 */
[--C-:B------:R-:W-:Y:S02]  /*16ce0*/  SHF.R.U32.HI R134, RZ, 0x10, R160.reuse ;  /* 0x00000010ff867819 */ /* 0x100fe400000116a0 */
[----:B------:R-:W-:Y:S02]  /*16cf0*/  SHF.R.U32.HI R138, RZ, 0x18, R160 ;  /* 0x00000018ff8a7819 */ /* 0x000fe400000116a0 */
[----:B------:R-:W-:Y:S01]  /*16d00*/  LOP3.LUT R137, R134, 0xff, RZ, 0xc0, !PT ;  /* 0x000000ff86897812 */ /* 0x000fe200078ec0ff */
[----:B-1----:R-:W-:Y:S01]  /*16d10*/  FADD.FTZ R150, R148, R150 ;  /* 0x0000009694967221 */ /* 0x002fe20000010000 */
[--C-:B------:R-:W-:Y:S02]  /*16d20*/  HSET2.LE.AND R134, R157, R162.reuse, PT ;  /* 0x000000a29d867233 */ /* 0x100fe40003803000 */
[----:B------:R-:W-:Y:S01]  /*16d30*/  LOP3.LUT R133, R133, R135, RZ, 0xc0, !PT ;  /* 0x0000008785857212 */ /* 0x000fe200078ec0ff */
[----:B------:R-:W-:Y:S01]  /*16d40*/  FADD.FTZ R155, R140, R150 ;  /* 0x000000968c9b7221 */ /* 0x000fe20000010000 */
[--C-:B------:R-:W-:Y:S02]  /*16d50*/  HSET2.LE.AND R135, R139, R162.reuse, PT ;  /* 0x000000a28b877233 */ /* 0x100fe40003803000 */
[----:B------:R-:W-:Y:S01]  /*16d60*/  PRMT R158, R137, 0x5410, R138 ;  /* 0x00005410899e7816 */ /* 0x000fe2000000008a */
[----:B------:R-:W-:Y:S01]  /*16d70*/  FADD.FTZ R155, R147, R155 ;  /* 0x0000009b939b7221 */ /* 0x000fe20000010000 */
[----:B------:R-:W-:Y:S02]  /*16d80*/  LOP3.LUT R134, R134, R136, RZ, 0xc0, !PT ;  /* 0x0000008886867212 */ /* 0x000fe400078ec0ff */
[----:B------:R-:W1:Y:S01]  /*16d90*/  LDSM.16.MT88.4 R136, [R185+0x10000] ;  /* 0x01000000b988783b */ /* 0x000e620000004200 */
[----:B------:R-:W-:Y:S01]  /*16da0*/  LOP3.LUT R135, R135, R0, RZ, 0xc0, !PT ;  /* 0x0000000087877212 */ /* 0x000fe200078ec0ff */
[----:B------:R-:W-:Y:S01]  /*16db0*/  FADD.FTZ R166, R154, R155 ;  /* 0x0000009b9aa67221 */ /* 0x000fe20000010000 */
[----:B------:R-:W-:Y:S02]  /*16dc0*/  F2FP.F16.F32.PACK_AB R148, R140, R148 ;  /* 0x000000948c94723e */ /* 0x000fe400000000ff */
[----:B------:R-:W-:Y:S02]  /*16dd0*/  SHF.R.U32.HI R0, RZ, 0x10, R149 ;  /* 0x00000010ff007819 */ /* 0x000fe40000011695 */
[----:B------:R-:W2:Y:S02]  /*16de0*/  MUFU.EX2 R149, R168 ;  /* 0x000000a800957308 */ /* 0x000ea40000000800 */
[----:B------:R-:W-:Y:S04]  /*16df0*/  LOP3.LUT R0, R0, 0xff, RZ, 0xc0, !PT ;  /* 0x000000ff00007812 */ /* 0x000fe800078ec0ff */
[----:B------:R-:W-:Y:S02]  /*16e00*/  ISETP.LE.U32.AND P5, PT, R0, UR14, PT ;  /* 0x0000000e00007c0c */ /* 0x000fe4000bfa3070 */
[----:B------:R-:W-:Y:S02]  /*16e10*/  LOP3.LUT R0, R160, 0xffff, RZ, 0xc0, !PT ;  /* 0x0000ffffa0007812 */ /* 0x000fe400078ec0ff */
[----:B------:R-:W-:Y:S01]  /*16e20*/  SHF.R.U32.HI R160, RZ, 0x18, R160 ;  /* 0x00000018ffa07819 */ /* 0x000fe200000116a0 */
        /* <DEDUP_REMOVED lines=17> */
[----:B------:R-:W-:Y:S03]  /*16f40*/  PRMT R157, R146, 0x7610, R157 ;  /* 0x00007610929d7816 */ /* 0x000fe6000000009d */
[----:B------:R3:W5:Y:S01]  /*16f50*/  LDL.S16 R163, [R1+0x50] ;  /* 0x0000500001a37983 */ /* 0x0007620000100600 */
[C---:B-1----:R-:W-:Y:S06]  /*16f60*/  HMMA.16816.F32 R44, R132.reuse, R136, R44 ;  /* 0x00000088842c723c */ /* 0x042fec000000182c */
[C---:B------:R-:W-:Y:S01]  /*16f70*/  HMMA.16816.F32 R48, R132.reuse, R138, R48 ;  /* 0x0000008a8430723c */ /* 0x040fe20000001830 */
[----:B------:R-:W1:Y:S01]  /*16f80*/  LDSM.16.MT88.4 R136, [R188+0x12000] ;  /* 0x01200000bc88783b */ /* 0x000e620000004200 */
[----:B----4-:R-:W4:Y:S04]  /*16f90*/  MUFU.EX2 R146, R169 ;  /* 0x000000a900927308 */ /* 0x010f280000000800 */
        /* <DEDUP_REMOVED lines=29> */
[--C-:B------:R-:W-:Y:S02]  /*17170*/  SHF.R.U32.HI R136, RZ, 0x8, R0.reuse ;  /* 0x00000008ff887819 */ /* 0x100fe40000011600 */
[--C-:B------:R-:W-:Y:S01]  /*17180*/  HSET2.LE.AND R132, R151, R162.reuse, PT ;  /* 0x000000a297847233 */ /* 0x100fe20003803000 */
[----:B--2---:R-:W-:Y:S01]  /*17190*/  FADD.FTZ R135, R149, R153 ;  /* 0x0000009995877221 */ /* 0x004fe20000010000 */
[----:B------:R-:W1:Y:S02]  /*171a0*/  MUFU.EX2 R151, R170 ;  /* 0x000000aa00977308 */ /* 0x000e640000000800 */
[C---:B------:R-:W-:Y:S01]  /*171b0*/  PRMT R0, R148.reuse, 0x7632, R0 ;  /* 0x0000763294007816 */ /* 0x040fe20000000000 */
[C---:B------:R-:W-:Y:S01]  /*171c0*/  FADD.FTZ R135, R143.reuse, R135 ;  /* 0x000000878f877221 */ /* 0x040fe20000010000 */
[----:B------:R-:W-:Y:S02]  /*171d0*/  F2FP.F16.F32.PACK_AB R149, R143, R149 ;  /* 0x000000958f95723e */ /* 0x000fe400000000ff */
[----:B------:R-:W-:Y:S01]  /*171e0*/  LDSM.16.MT88.4 R140, [R186+0x10800] ;  /* 0x01080000ba8c783b */ /* 0x000fe20000004200 */
[----:B------:R-:W-:Y:S01]  /*171f0*/  PRMT R133, R148, 0x5410, R0 ;  /* 0x0000541094857816 */ /* 0x000fe20000000000 */
[----:B-----5:R-:W-:Y:S01]  /*17200*/  @!P3 HADD2 R163, -R0.H0_H0, -RZ.H0_H0 ;  /* 0xa00000ff00a3b230 */ /* 0x020fe20000000900 */
[----:B------:R-:W-:Y:S02]  /*17210*/  LOP3.LUT R134, R136, 0xffff, RZ, 0xc0, !PT ;  /* 0x0000ffff88867812 */ /* 0x000fe400078ec0ff */
[----:B------:R-:W-:Y:S02]  /*17220*/  PRMT R150, R149, 0x7632, R150 ;  /* 0x0000763295967816 */ /* 0x000fe40000000096 */
[----:B------:R-:W-:Y:S01]  /*17230*/  @!P4 PRMT R148, R157, 0x5410, RZ ;  /* 0x000054109d94c816 */ /* 0x000fe200000000ff */
[----:B------:R-:W2:Y:S01]  /*17240*/  LDSM.16.MT88.4 R136, [R185+0x10800] ;  /* 0x01080000b988783b */ /* 0x000ea20000004200 */
[----:B------:R-:W-:Y:S01]  /*17250*/  LOP3.LUT R132, R132, R133, RZ, 0xc0, !PT ;  /* 0x0000008584847212 */ /* 0x000fe200078ec0ff */
[----:B----4-:R-:W-:Y:S01]  /*17260*/  FADD.FTZ R157, R146, R135 ;  /* 0x00000087929d7221 */ /* 0x010fe20000010000 */
[----:B------:R-:W-:Y:S02]  /*17270*/  ISETP.LE.U32.AND P4, PT, R134, UR14, PT ;  /* 0x0000000e86007c0c */ /* 0x000fe4000bf83070 */
[--C-:B------:R-:W-:Y:S01]  /*17280*/  HSET2.LE.AND R133, R152, R162.reuse, PT ;  /* 0x000000a298857233 */ /* 0x100fe20003803000 */
[----:B-1----:R-:W-:Y:S01]  /*17290*/  FADD.FTZ R157, R151, R157 ;  /* 0x0000009d979d7221 */ /* 0x002fe20000010000 */
[----:B------:R-:W-:Y:S01]  /*172a0*/  F2FP.F16.F32.PACK_AB R152, R154, R147 ;  /* 0x000000939a98723e */ /* 0x000fe200000000ff */
[----:B------:R1:W-:Y:S01]  /*172b0*/  @!P3 STL.S16 [R1+0x50], R163 ;  /* 0x000050a30100b387 */ /* 0x0003e20000100600 */
[----:B------:R-:W-:Y:S02]  /*172c0*/  PRMT R134, R149, 0x5410, R150 ;  /* 0x0000541095867816 */ /* 0x000fe40000000096 */
[C---:B------:R-:W-:Y:S01]  /*172d0*/  PRMT R153, R152.reuse, 0x7632, R153 ;  /* 0x0000763298997816 */ /* 0x040fe20000000099 */
[----:B------:R3:W4:Y:S01]  /*172e0*/  LDL.S16 R170, [R1+0x4c] ;  /* 0x00004c0001aa7983 */ /* 0x0007220000100600 */
[----:B------:R-:W-:Y:S02]  /*172f0*/  LOP3.LUT R133, R133, R134, RZ, 0xc0, !PT ;  /* 0x0000008685857212 */ /* 0x000fe400078ec0ff */
[--C-:B------:R-:W-:Y:S01]  /*17300*/  HSET2.LE.AND R134, R156, R162.reuse, PT ;  /* 0x000000a29c867233 */ /* 0x100fe20003803000 */
[----:B------:R-:W-:Y:S01]  /*17310*/  STG.E.U16 desc[UR28][R216.64+0x20], R148 ;  /* 0x00002094d8007986 */ /* 0x000fe2000c10151c */
[----:B------:R-:W-:Y:S02]  /*17320*/  F2FP.F16.F32.PACK_AB R156, R151, R146 ;  /* 0x00000092979c723e */ /* 0x000fe400000000ff */
[----:B------:R-:W-:Y:S01]  /*17330*/  PRMT R135, R152, 0x5410, R153 ;  /* 0x0000541098877816 */ /* 0x000fe20000000099 */
[----:B------:R3:W5:Y:S01]  /*17340*/  LDL.S16 R151, [R1+0x40] ;  /* 0x0000400001977983 */ /* 0x0007620000100600 */
[----:B------:R-:W-:Y:S02]  /*17350*/  PRMT R159, R156, 0x7632, R159 ;  /* 0x000076329c9f7816 */ /* 0x000fe4000000009f */
[----:B------:R-:W-:Y:S02]  /*17360*/  LOP3.LUT R134, R134, R135, RZ, 0xc0, !PT ;  /* 0x0000008786867212 */ /* 0x000fe400078ec0ff */
[--C-:B------:R-:W-:Y:S02]  /*17370*/  HSET2.LE.AND R135, R158, R162.reuse, PT ;  /* 0x000000a29e877233 */ /* 0x100fe40003803000 */
[----:B------:R-:W-:Y:S02]  /*17380*/  PRMT R158, R163, 0x7610, R158 ;  /* 0x00007610a39e7816 */ /* 0x000fe4000000009e */
[----:B------:R-:W-:Y:S02]  /*17390*/  PRMT R144, R156, 0x5410, R159 ;  /* 0x000054109c907816 */ /* 0x000fe4000000009f */
[----:B------:R-:W-:Y:S01]  /*173a0*/  @!P3 PRMT R0, R158, 0x5410, RZ ;  /* 0x000054109e00b816 */ /* 0x000fe200000000ff */
[----:B-1----:R3:W3:Y:S01]  /*173b0*/  LDL.S16 R163, [R1+0x48] ;  /* 0x0000480001a37983 */ /* 0x0026e20000100600 */
[----:B------:R-:W-:Y:S02]  /*173c0*/  LOP3.LUT R135, R135, R144, RZ, 0xc0, !PT ;  /* 0x0000009087877212 */ /* 0x000fe400078ec0ff */
[----:B------:R-:W-:Y:S01]  /*173d0*/  ISETP.LE.U32.AND P3, PT, R160, UR14, PT ;  /* 0x0000000ea0007c0c */ /* 0x000fe2000bf63070 */
[----:B------:R1:W3:Y:S01]  /*173e0*/  LDL.S16 R158, [R1+0x2c] ;  /* 0x00002c00019e7983 */ /* 0x0002e20000100600 */
[----:B------:R-:W-:Y:S03]  /*173f0*/  LOP3.LUT R154, R251, UR42, RZ, 0x3c, !PT ;  /* 0x0000002afb9a7c12 */ /* 0x000fe6000f8e3cff */
[----:B------:R-:W-:Y:S01]  /*17400*/  LDSM.16.MT88.4 R144, [R186+0x12800] ;  /* 0x01280000ba90783b */ /* 0x000fe20000004200 */
[C---:B--2---:R-:W-:Y:S03]  /*17410*/  HMMA.16816.F32 R4, R132.reuse, R136, R4 ;  /* 0x000000888404723c */ /* 0x044fe60000001804 */
[----:B------:R-:W-:Y:S03]  /*17420*/  IMAD.WIDE.U32 R160, R154, -0x326172a9, RZ ;  /* 0xcd9e8d579aa07825 */ /* 0x000fe600078e00ff */
[C---:B------:R-:W-:Y:S01]  /*17430*/  HMMA.16816.F32 R8, R132.reuse, R138, R8 ;  /* 0x0000008a8408723c */ /* 0x040fe20000001808 */
[----:B------:R-:W2:Y:S04]  /*17440*/  LDSM.16.MT88.4 R136, [R188+0x10800] ;  /* 0x01080000bc88783b */ /* 0x000ea80000004200 */
[----:B------:R-:W-:Y:S01]  /*17450*/  LOP3.LUT R154, R161, UR24, R164, 0x96, !PT ;  /* 0x00000018a19a7c12 */ /* 0x000fe2000f8e96a4 */
[C---:B------:R-:W-:Y:S03]  /*17460*/  HMMA.16816.F32 R12, R132.reuse, R140, R12 ;  /* 0x0000008c840c723c */ /* 0x040fe6000000180c */
[----:B------:R-:W-:Y:S02]  /*17470*/  STG.E.U16 desc[UR28][R216.64+0x22], R0 ;  /* 0x00002200d8007986 */ /* 0x000fe4000c10151c */
[----:B------:R-:W-:Y:S01]  /*17480*/  IMAD.WIDE.U32 R154, R154, -0x2daee0ad, RZ ;  /* 0xd2511f539a9a7825 */ /* 0x000fe200078e00ff */
[C---:B------:R-:W-:Y:S01]  /*17490*/  HMMA.16816.F32 R16, R132.reuse, R142, R16 ;  /* 0x0000008e8410723c */ /* 0x040fe20000001810 */
[----:B------:R-:W1:Y:S04]  /*174a0*/  LDSM.16.MT88.4 R140, [R187+0x10800] ;  /* 0x01080000bb8c783b */ /* 0x000e680000004200 */
[----:B------:R-:W-:Y:S02]  /*174b0*/  LOP3.LUT R160, R177, UR31, R160, 0x96, !PT ;  /* 0x0000001fb1a07c12 */ /* 0x000fe4000f8e96a0 */
[----:B------:R-:W-:Y:S04]  /*174c0*/  LOP3.LUT R164, R155, UR38, R248, 0x96, !PT ;  /* 0x000000269ba47c12 */ /* 0x000fe8000f8e96f8 */
[----:B------:R-:W-:Y:S04]  /*174d0*/  IMAD.WIDE.U32 R160, R160, -0x2daee0ad, RZ ;  /* 0xd2511f53a0a07825 */ /* 0x000fe800078e00ff */
[----:B------:R-:W-:Y:S01]  /*174e0*/  IMAD.WIDE.U32 R164, R164, -0x326172a9, RZ ;  /* 0xcd9e8d57a4a47825 */ /* 0x000fe200078e00ff */
[----:B------:R-:W-:Y:S04]  /*174f0*/  LOP3.LUT R161, R161, UR26, R154, 0x96, !PT ;  /* 0x0000001aa1a17c12 */ /* 0x000fe8000f8e969a */
[----:B------:R-:W-:Y:S05]  /*17500*/  LOP3.LUT R154, R165, UR25, R176, 0x96, !PT ;  /* 0x00000019a59a7c12 */ /* 0x000fea000f8e96b0 */
[----:B------:R-:W-:Y:S01]  /*17510*/  IMAD.WIDE.U32 R154, R154, -0x2daee0ad, RZ ;  /* 0xd2511f539a9a7825 */ /* 0x000fe200078e00ff */
[C---:B--2---:R-:W-:Y:S04]  /*17520*/  HMMA.16816.F32 R20, R132.reuse, R136, R20 ;  /* 0x000000888414723c */ /* 0x044fe80000001814 */
[----:B------:R-:W-:Y:S01]  /*17530*/  LOP3.LUT R155, R155, UR34, R160, 0x96, !PT ;  /* 0x000000229b9b7c12 */ /* 0x000fe2000f8e96a0 */
[----:B------:R-:W-:Y:S01]  /*17540*/  IMAD.WIDE.U32 R160, R161, -0x326172a9, RZ ;  /* 0xcd9e8d57a1a07825 */ /* 0x000fe200078e00ff */
[----:B------:R-:W-:Y:S01]  /*17550*/  UMOV UR34, UR20 ;  /* 0x0000001400227c82 */ /* 0x000fe20008000000 */
[C---:B------:R-:W-:Y:S01]  /*17560*/  HMMA.16816.F32 R24, R132.reuse, R138, R24 ;  /* 0x0000008a8418723c */ /* 0x040fe20000001818 */
[----:B------:R-:W2:Y:S03]  /*17570*/  LDSM.16.MT88.4 R136, [R185+0x12800] ;  /* 0x01280000b988783b */ /* 0x000ea60000004200 */
[----:B------:R-:W-:Y:S02]  /*17580*/  LOP3.LUT R164, R161, UR41, R164, 0x96, !PT ;  /* 0x00000029a1a47c12 */ /* 0x000fe4000f8e96a4 */
[C---:B-1----:R-:W-:Y:S05]  /*17590*/  HMMA.16816.F32 R28, R132.reuse, R140, R28 ;  /* 0x0000008c841c723c */ /* 0x042fea000000181c */
[----:B------:R-:W-:Y:S01]  /*175a0*/  IMAD.WIDE.U32 R168, R164, -0x2daee0ad, RZ ;  /* 0xd2511f53a4a87825 */ /* 0x000fe200078e00ff */
[C---:B------:R-:W-:Y:S01]  /*175b0*/  HMMA.16816.F32 R32, R132.reuse, R142, R32 ;  /* 0x0000008e8420723c */ /* 0x040fe20000001820 */
[----:B------:R-:W1:Y:S04]  /*175c0*/  LDSM.16.MT88.4 R140, [R188+0x12800] ;  /* 0x01280000bc8c783b */ /* 0x000e680000004200 */
[----:B------:R-:W-:Y:S01]  /*175d0*/  LOP3.LUT R161, R169, UR30, R154, 0x96, !PT ;  /* 0x0000001ea9a17c12 */ /* 0x000fe2000f8e969a */
[----:B------:R-:W-:Y:S05]  /*175e0*/  IMAD.WIDE.U32 R154, R155, -0x326172a9, RZ ;  /* 0xcd9e8d579b9a7825 */ /* 0x000fea00078e00ff */
[----:B------:R-:W-:Y:S01]  /*175f0*/  LOP3.LUT R214, R155, UR23, R160, 0x96, !PT ;  /* 0x000000179bd67c12 */ /* 0x000fe2000f8e96a0 */
[----:B------:R-:W-:Y:S04]  /*17600*/  IMAD.WIDE.U32 R160, R161, -0x326172a9, RZ ;  /* 0xcd9e8d57a1a07825 */ /* 0x000fe800078e00ff */
[----:B------:R-:W-:Y:S01]  /*17610*/  IMAD.WIDE.U32 R214, R214, -0x2daee0ad, RZ ;  /* 0xd2511f53d6d67825 */ /* 0x000fe200078e00ff */
        /* <DEDUP_REMOVED lines=19> */
[C---:B------:R-:W-:Y:S06]  /*17750*/  HMMA.16816.F32 R88, R132.reuse, R138, R88 ;  /* 0x0000008a8458723c */ /* 0x040fec0000001858 */
[C---:B------:R-:W-:Y:S06]  /*17760*/  HMMA.16816.F32 R92, R132.reuse, R144, R92 ;  /* 0x00000090845c723c */ /* 0x040fec000000185c */
[C---:B------:R-:W-:Y:S05]  /*17770*/  HMMA.16816.F32 R96, R132.reuse, R146, R96 ;  /* 0x000000928460723c */ /* 0x040fea0000001860 */
[----:B------:R-:W-:Y:S01]  /*17780*/  LOP3.LUT R144, R160, 0xff, RZ, 0xc0, !PT ;  /* 0x000000ffa0907812 */ /* 0x000fe200078ec0ff */
[C---:B-1----:R-:W-:Y:S05]  /*17790*/  HMMA.16816.F32 R100, R132.reuse, R140, R100 ;  /* 0x0000008c8464723c */ /* 0x042fea0000001864 */
[--C-:B------:R-:W-:Y:S01]  /*177a0*/  SHF.R.U32.HI R145, RZ, 0x10, R160.reuse ;  /* 0x00000010ff917819 */ /* 0x100fe200000116a0 */
[C---:B------:R-:W-:Y:S05]  /*177b0*/  HMMA.16816.F32 R104, R132.reuse, R142, R104 ;  /* 0x0000008e8468723c */ /* 0x040fea0000001868 */
[--C-:B------:R-:W-:Y:S02]  /*177c0*/  SHF.R.U32.HI R147, RZ, 0x18, R160.reuse ;  /* 0x00000018ff937819 */ /* 0x100fe400000116a0 */
[----:B------:R-:W-:Y:S04]  /*177d0*/  LOP3.LUT R145, R145, 0xff, RZ, 0xc0, !PT ;  /* 0x000000ff91917812 */ /* 0x000fe800078ec0ff */
[----:B------:R-:W-:Y:S02]  /*177e0*/  SHF.R.U32.HI R146, RZ, 0x10, R160 ;  /* 0x00000010ff927819 */ /* 0x000fe400000116a0 */
[----:B------:R-:W-:Y:S02]  /*177f0*/  PRMT R171, R145, 0x5410, R147 ;  /* 0x0000541091ab7816 */ /* 0x000fe40000000093 */
[----:B------:R-:W-:Y:S01]  /*17800*/  LOP3.LUT R140, R146, 0xff, RZ, 0xc0, !PT ;  /* 0x000000ff928c7812 */ /* 0x000fe200078ec0ff */
[----:B----4-:R-:W-:Y:S05]  /*17810*/  @!P5 HADD2 R170, -R149.H0_H0, -RZ.H0_H0 ;  /* 0xa00000ff95aad230 */ /* 0x010fea0000000900 */
[----:B------:R-:W-:Y:S01]  /*17820*/  @!P5 STL.S16 [R1+0x4c], R170 ;  /* 0x00004caa0100d387 */ /* 0x000fe20000100600 */
[----:B------:R-:W-:Y:S01]  /*17830*/  PRMT R148, R170, 0x7610, R148 ;  /* 0x00007610aa947816 */ /* 0x000fe20000000094 */
[----:B-----5:R-:W-:Y:S03]  /*17840*/  @!P2 HADD2 R151, -R150.H0_H0, -RZ.H0_H0 ;  /* 0xa00000ff9697a230 */ /* 0x020fe60000000900 */
[----:B------:R-:W-:Y:S02]  /*17850*/  @!P5 PRMT R149, R148, 0x5410, RZ ;  /* 0x000054109495d816 */ /* 0x000fe400000000ff */
[----:B------:R-:W-:Y:S01]  /*17860*/  LOP3.LUT R148, R161, UR40, R154, 0x96, !PT ;  /* 0x00000028a1947c12 */ /* 0x000fe2000f8e969a */
[----:B------:R1:W-:Y:S01]  /*17870*/  @!P2 STL.S16 [R1+0x40], R151 ;  /* 0x000040970100a387 */ /* 0x0003e20000100600 */
[----:B------:R-:W-:Y:S03]  /*17880*/  PRMT R0, R151, 0x7610, R0 ;  /* 0x0000761097007816 */ /* 0x000fe60000000000 */
[----:B------:R2:W-:Y:S01]  /*17890*/  STG.E.U16 desc[UR28][R218.64+0x20], R149 ;  /* 0x00002095da007986 */ /* 0x0005e2000c10151c */
[----:B------:R-:W-:Y:S02]  /*178a0*/  @!P2 PRMT R150, R0, 0x5410, RZ ;  /* 0x000054100096a816 */ /* 0x000fe400000000ff */
[----:B------:R-:W-:Y:S01]  /*178b0*/  LOP3.LUT R0, R148, 0xff, RZ, 0xc0, !PT ;  /* 0x000000ff94007812 */ /* 0x000fe200078ec0ff */
[----:B---3--:R-:W-:Y:S02]  /*178c0*/  @!P0 HADD2 R163, -R152.H0_H0, -RZ.H0_H0 ;  /* 0xa00000ff98a38230 */ /* 0x008fe40000000900 */
[----:B------:R3:W-:Y:S01]  /*178d0*/  STG.E.U16 desc[UR28][R218.64+0x22], R150 ;  /* 0x00002296da007986 */ /* 0x0007e2000c10151c */
[----:B------:R-:W-:Y:S01]  /*178e0*/  ISETP.LE.U32.AND P5, PT, R0, UR14, PT ;  /* 0x0000000e00007c0c */ /* 0x000fe2000bfa3070 */
[----:B------:R-:W-:Y:S01]  /*178f0*/  @!P4 HADD2 R158, -R153.H0_H0, -RZ.H0_H0 ;  /* 0xa00000ff999ec230 */ /* 0x000fe20000000900 */
[----:B------:R-:W-:Y:S02]  /*17900*/  PRMT R136, R163, 0x7610, R136 ;  /* 0x00007610a3887816 */ /* 0x000fe40000000088 */
[----:B------:R-:W-:Y:S02]  /*17910*/  LOP3.LUT R0, R148, 0xffff, RZ, 0xc0, !PT ;  /* 0x0000ffff94007812 */ /* 0x000fe400078ec0ff */
[----:B------:R-:W-:Y:S02]  /*17920*/  @!P0 PRMT R152, R136, 0x5410, RZ ;  /* 0x0000541088988816 */ /* 0x000fe400000000ff */
[----:B------:R-:W4:Y:S01]  /*17930*/  LDSM.16.MT88.4 R136, [R186+0x16800] ;  /* 0x01680000ba88783b */ /* 0x000f220000004200 */
[----:B------:R-:W-:Y:S04]  /*17940*/  SHF.R.U32.HI R0, RZ, 0x8, R0 ;  /* 0x00000008ff007819 */ /* 0x000fe80000011600 */
[----:B------:R-:W-:Y:S03]  /*17950*/  LOP3.LUT R0, R0, 0xffff, RZ, 0xc0, !PT ;  /* 0x0000ffff00007812 */ /* 0x000fe600078ec0ff */
[----:B-1----:R1:W5:Y:S01]  /*17960*/  LDL.S16 R151, [R1+0x34] ;  /* 0x0000340001977983 */ /* 0x0023620000100600 */
[----:B------:R-:W-:Y:S02]  /*17970*/  ISETP.LE.U32.AND P2, PT, R0, UR14, PT ;  /* 0x0000000e00007c0c */ /* 0x000fe4000bf43070 */
[----:B------:R-:W-:Y:S01]  /*17980*/  SHF.R.U32.HI R0, RZ, 0x18, R148 ;  /* 0x00000018ff007819 */ /* 0x000fe20000011694 */
[----:B------:R1:W-:Y:S01]  /*17990*/  @!P0 STL.S16 [R1+0x48], R163 ;  /* 0x000048a301008387 */ /* 0x0003e20000100600 */
[----:B--2---:R-:W-:Y:S02]  /*179a0*/  PRMT R149, R158, 0x7610, R149 ;  /* 0x000076109e957816 */ /* 0x004fe40000000095 */
[----:B------:R-:W-:Y:S01]  /*179b0*/  ISETP.LE.U32.AND P0, PT, R0, UR14, PT ;  /* 0x0000000e00007c0c */ /* 0x000fe2000bf03070 */
[----:B------:R2:W-:Y:S01]  /*179c0*/  @!P4 STL.S16 [R1+0x2c], R158 ;  /* 0x00002c9e0100c387 */ /* 0x0005e20000100600 */
[----:B------:R-:W-:Y:S01]  /*179d0*/  @!P4 PRMT R153, R149, 0x5410, RZ ;  /* 0x000054109599c816 */ /* 0x000fe200000000ff */
[----:B---3--:R-:W-:Y:S01]  /*179e0*/  MUFU.EX2 R150, R226 ;  /* 0x000000e200967308 */ /* 0x008fe20000000800 */
[----:B------:R-:W-:Y:S01]  /*179f0*/  ISETP.LE.U32.AND P4, PT, R144, UR14, PT ;  /* 0x0000000e90007c0c */ /* 0x000fe2000bf83070 */
[----:B------:R3:W3:Y:S01]  /*17a00*/  LDL.S16 R165, [R1+0x44] ;  /* 0x0000440001a57983 */ /* 0x0006e20000100600 */
[----:B------:R-:W-:Y:S02]  /*17a10*/  LOP3.LUT R0, R161, UR40, R154, 0x96, !PT ;  /* 0x00000028a1007c12 */ /* 0x000fe4000f8e969a */
[----:B------:R-:W-:Y:S01]  /*17a20*/  LOP3.LUT R144, R160, 0xffff, RZ, 0xc0, !PT ;  /* 0x0000ffffa0907812 */ /* 0x000fe200078ec0ff */
[----:B------:R-:W-:Y:S01]  /*17a30*/  STG.E.U16 desc[UR28][R216.64+0x30], R152 ;  /* 0x00003098d8007986 */ /* 0x000fe2000c10151c */
[--C-:B------:R-:W-:Y:S03]  /*17a40*/  SHF.R.U32.HI R145, RZ, 0x10, R0.reuse ;  /* 0x00000010ff917819 */ /* 0x100fe60000011600 */
[----:B------:R-:W-:Y:S01]  /*17a50*/  MUFU.EX2 R226, R246 ;  /* 0x000000f600e27308 */ /* 0x000fe20000000800 */
[----:B------:R-:W-:Y:S01]  /*17a60*/  LOP3.LUT R147, R0, 0xff, RZ, 0xc0, !PT ;  /* 0x000000ff00937812 */ /* 0x000fe200078ec0ff */
[----:B------:R-:W-:Y:S01]  /*17a70*/  STG.E.U16 desc[UR28][R216.64+0x32], R153 ;  /* 0x00003299d8007986 */ /* 0x000fe2000c10151c */
[----:B------:R-:W-:Y:S02]  /*17a80*/  SHF.R.U32.HI R146, RZ, 0x18, R0 ;  /* 0x00000018ff927819 */ /* 0x000fe40000011600 */
[----:B------:R-:W-:Y:S02]  /*17a90*/  LOP3.LUT R149, R160, 0xff, RZ, 0xc0, !PT ;  /* 0x000000ffa0957812 */ /* 0x000fe400078ec0ff */
[----:B------:R-:W-:Y:S01]  /*17aa0*/  SHF.R.U32.HI R144, RZ, 0x8, R144 ;  /* 0x00000008ff907819 */ /* 0x000fe20000011690 */
[----:B-1----:R1:W3:Y:S03]  /*17ab0*/  LDL.S16 R163, [R1+0x3c] ;  /* 0x00003c0001a37983 */ /* 0x0022e60000100600 */
[----:B------:R-:W-:Y:S02]  /*17ac0*/  PRMT R170, R149, 0x5410, R144 ;  /* 0x0000541095aa7816 */ /* 0x000fe40000000090 */
[----:B------:R-:W-:Y:S01]  /*17ad0*/  LOP3.LUT R144, R0, 0xffff, RZ, 0xc0, !PT ;  /* 0x0000ffff00907812 */ /* 0x000fe200078ec0ff */
[C---:B----4-:R-:W-:Y:S01]  /*17ae0*/  HMMA.16816.F32 R108, R132.reuse, R136, R108 ;  /* 0x00000088846c723c */ /* 0x050fe2000000186c */
[----:B------:R-:W-:Y:S02]  /*17af0*/  MUFU.EX2 R149, R173 ;  /* 0x000000ad00957308 */ /* 0x000fe40000000800 */
[----:B------:R-:W-:Y:S02]  /*17b00*/  LOP3.LUT R0, R145, 0xff, RZ, 0xc0, !PT ;  /* 0x000000ff91007812 */ /* 0x000fe400078ec0ff */
[----:B------:R-:W-:Y:S01]  /*17b10*/  SHF.R.U32.HI R144, RZ, 0x8, R144 ;  /* 0x00000008ff907819 */ /* 0x000fe20000011690 */
[C---:B------:R-:W-:Y:S05]  /*17b20*/  HMMA.16816.F32 R112, R132.reuse, R138, R112 ;  /* 0x0000008a8470723c */ /* 0x040fea0000001870 */
[----:B------:R-:W-:Y:S02]  /*17b30*/  PRMT R169, R0, 0x5410, R146 ;  /* 0x0000541000a97816 */ /* 0x000fe40000000092 */
[----:B------:R-:W-:Y:S04]  /*17b40*/  SHF.R.U32.HI R136, RZ, 0x10, R148 ;  /* 0x00000010ff887819 */ /* 0x000fe80000011694 */
[----:B------:R-:W-:Y:S02]  /*17b50*/  LOP3.LUT R136, R136, 0xff, RZ, 0xc0, !PT ;  /* 0x000000ff88887812 */ /* 0x000fe400078ec0ff */
[----:B--2---:R-:W-:Y:S02]  /*17b60*/  PRMT R158, R147, 0x5410, R144 ;  /* 0x00005410939e7816 */ /* 0x004fe40000000090 */
[----:B------:R-:W-:Y:S01]  /*17b70*/  LDSM.16.MT88.4 R144, [R187+0x16800] ;  /* 0x01680000bb90783b */ /* 0x000fe20000004200 */
[----:B-----5:R-:W-:Y:S07]  /*17b80*/  @!P6 HADD2 R151, -R156.H0_H0, -RZ.H0_H0 ;  /* 0xa00000ff9c97e230 */ /* 0x020fee0000000900 */
[----:B------:R2:W-:Y:S01]  /*17b90*/  @!P6 STL.S16 [R1+0x34], R151 ;  /* 0x000034970100e387 */ /* 0x0005e20000100600 */
[----:B------:R-:W-:Y:S04]  /*17ba0*/  PRMT R154, R151, 0x7610, R154 ;  /* 0x00007610979a7816 */ /* 0x000fe8000000009a */
[----:B------:R-:W-:Y:S02]  /*17bb0*/  @!P6 PRMT R156, R154, 0x5410, RZ ;  /* 0x000054109a9ce816 */ /* 0x000fe400000000ff */
[----:B------:R-:W-:Y:S01]  /*17bc0*/  ISETP.LE.U32.AND P6, PT, R140, UR14, PT ;  /* 0x0000000e8c007c0c */ /* 0x000fe2000bfc3070 */
[----:B------:R-:W-:Y:S01]  /*17bd0*/  MUFU.EX2 R154, R172 ;  /* 0x000000ac009a7308 */ /* 0x000fe20000000800 */
[----:B------:R-:W4:Y:S08]  /*17be0*/  LDSM.16.MT88.4 R140, [R188+0x16800] ;  /* 0x01680000bc8c783b */ /* 0x000f300000004200 */
[----:B------:R5:W-:Y:S01]  /*17bf0*/  STG.E.U16 desc[UR28][R218.64+0x30], R156 ;  /* 0x0000309cda007986 */ /* 0x000be2000c10151c */
[----:B---3--:R-:W-:Y:S01]  /*17c00*/  @!P3 HADD2 R163, -R159.H0_H0, -RZ.H0_H0 ;  /* 0xa00000ff9fa3b230 */ /* 0x008fe20000000900 */
[----:B--2---:R-:W2:Y:S04]  /*17c10*/  MUFU.EX2 R151, R225 ;  /* 0x000000e100977308 */ /* 0x004ea80000000800 */
[----:B------:R3:W-:Y:S01]  /*17c20*/  @!P3 STL.S16 [R1+0x3c], R163 ;  /* 0x00003ca30100b387 */ /* 0x0007e20000100600 */
[----:B------:R-:W-:Y:S05]  /*17c30*/  PRMT R167, R163, 0x7610, R167 ;  /* 0x00007610a3a77816 */ /* 0x000fea00000000a7 */
[----:B------:R-:W-:Y:S01]  /*17c40*/  MUFU.EX2 R225, R179 ;  /* 0x000000b300e17308 */ /* 0x000fe20000000800 */
[----:B------:R-:W-:Y:S02]  /*17c50*/  @!P3 PRMT R159, R167, 0x5410, RZ ;  /* 0x00005410a79fb816 */ /* 0x000fe400000000ff */
[----:B------:R-:W-:Y:S02]  /*17c60*/  ISETP.LE.U32.AND P3, PT, R136, UR14, PT ;  /* 0x0000000e88007c0c */ /* 0x000fe4000bf63070 */
[----:B------:R-:W-:Y:S01]  /*17c70*/  LOP3.LUT R136, R160, 0xffff, RZ, 0xc0, !PT ;  /* 0x0000ffffa0887812 */ /* 0x000fe200078ec0ff */
[----:B------:R-:W-:Y:S01]  /*17c80*/  STG.E.U16 desc[UR28][R218.64+0x32], R159 ;  /* 0x0000329fda007986 */ /* 0x000fe2000c10151c */
[----:B------:R-:W-:Y:S03]  /*17c90*/  SHF.R.U32.HI R160, RZ, 0x18, R160 ;  /* 0x00000018ffa07819 */ /* 0x000fe600000116a0 */
[----:B------:R1:W1:Y:S01]  /*17ca0*/  MUFU.EX2 R161, R174 ;  /* 0x000000ae00a17308 */ /* 0x0002620000000800 */
[----:B--2---:R-:W-:Y:S01]  /*17cb0*/  F2FP.F16.F32.PACK_AB R0, R150, R151 ;  /* 0x000000979600723e */ /* 0x004fe200000000ff */
[----:B------:R-:W-:Y:S01]  /*17cc0*/  FADD.FTZ R137, R151, R166 ;  /* 0x000000a697897221 */ /* 0x000fe20000010000 */
[----:B------:R-:W-:Y:S02]  /*17cd0*/  SHF.R.U32.HI R136, RZ, 0x8, R136 ;  /* 0x00000008ff887819 */ /* 0x000fe40000011688 */
[----:B-----5:R-:W-:Y:S01]  /*17ce0*/  LOP3.LUT R156, R214, 0xff, RZ, 0xc0, !PT ;  /* 0x000000ffd69c7812 */ /* 0x020fe200078ec0ff */
[----:B------:R-:W-:Y:S02]  /*17cf0*/  @!P5 HADD2 R165, -R0.H0_H0, -RZ.H0_H0 ;  /* 0xa00000ff00a5d230 */ /* 0x000fe40000000900 */
[----:B------:R-:W-:Y:S01]  /*17d00*/  FADD.FTZ R164, R150, R137 ;  /* 0x0000008996a47221 */ /* 0x000fe20000010000 */
[C---:B----4-:R-:W-:Y:S01]  /*17d10*/  HMMA.16816.F32 R116, R132.reuse, R140, R116 ;  /* 0x0000008c8474723c */ /* 0x050fe20000001874 */
[----:B------:R-:W-:Y:S01]  /*17d20*/  MUFU.EX2 R166, R228 ;  /* 0x000000e400a67308 */ /* 0x000fe20000000800 */
[----:B------:R2:W-:Y:S01]  /*17d30*/  @!P5 STL.S16 [R1+0x44], R165 ;  /* 0x000044a50100d387 */ /* 0x0005e20000100600 */
[----:B------:R-:W-:Y:S01]  /*17d40*/  PRMT R148, R165, 0x7610, R148 ;  /* 0x00007610a5947816 */ /* 0x000fe20000000094 */
[--C-:B------:R-:W-:Y:S01]  /*17d50*/  FADD.FTZ R137, R154, R157.reuse ;  /* 0x0000009d9a897221 */ /* 0x100fe20000010000 */
[C---:B------:R-:W-:Y:S01]  /*17d60*/  F2FP.F16.F32.PACK_AB R154, R149.reuse, R154 ;  /* 0x0000009a959a723e */ /* 0x040fe200000000ff */
[----:B------:R4:W5:Y:S01]  /*17d70*/  LDL.S16 R173, [R1+0x14] ;  /* 0x0000140001ad7983 */ /* 0x0009620000100600 */
[C---:B------:R-:W-:Y:S04]  /*17d80*/  HMMA.16816.F32 R120, R132.reuse, R142, R120 ;  /* 0x0000008e8478723c */ /* 0x040fe80000001878 */
[----:B---3--:R-:W3:Y:S01]  /*17d90*/  MUFU.EX2 R163, R227 ;  /* 0x000000e300a37308 */ /* 0x008ee20000000800 */
[----:B-1----:R4:W4:Y:S01]  /*17da0*/  LDL.S16 R174, [R1+0x28] ;  /* 0x0000280001ae7983 */ /* 0x0029220000100600 */
[----:B------:R-:W-:Y:S01]  /*17db0*/  PRMT R157, R0, 0x7632, R157 ;  /* 0x00007632009d7816 */ /* 0x000fe2000000009d */
[----:B------:R-:W-:Y:S01]  /*17dc0*/  FADD.FTZ R167, R149, R137 ;  /* 0x0000008995a77221 */ /* 0x000fe20000010000 */
[----:B------:R-:W-:Y:S01]  /*17dd0*/  LOP3.LUT R136, R136, 0xffff, RZ, 0xc0, !PT ;  /* 0x0000ffff88887812 */ /* 0x000fe200078ec0ff */
[----:B------:R-:W-:Y:S02]  /*17de0*/  LDSM.16.MT88.4 R140, [R186+0x11000] ;  /* 0x01100000ba8c783b */ /* 0x000fe40000004200 */
[----:B------:R-:W-:Y:S01]  /*17df0*/  PRMT R137, R0, 0x5410, R157 ;  /* 0x0000541000897816 */ /* 0x000fe2000000009d */
[C---:B------:R-:W-:Y:S02]  /*17e00*/  HMMA.16816.F32 R124, R132.reuse, R144, R124 ;  /* 0x00000090847c723c */ /* 0x040fe4000000187c */
[----:B------:R-:W-:Y:S01]  /*17e10*/  MUFU.EX2 R227, R245 ;  /* 0x000000f500e37308 */ /* 0x000fe20000000800 */
[----:B------:R-:W-:Y:S01]  /*17e20*/  @!P5 PRMT R0, R148, 0x5410, RZ ;  /* 0x000054109400d816 */ /* 0x000fe200000000ff */
[----:B------:R-:W-:Y:S01]  /*17e30*/  FADD.FTZ R167, R161, R167 ;  /* 0x000000a7a1a77221 */ /* 0x000fe20000010000 */
[----:B------:R-:W-:Y:S01]  /*17e40*/  ISETP.LE.U32.AND P5, PT, R136, UR14, PT ;  /* 0x0000000e88007c0c */ /* 0x000fe2000bfa3070 */
[----:B------:R-:W1:Y:S01]  /*17e50*/  LDSM.16.MT88.4 R148, [R185+0x11000] ;  /* 0x01100000b994783b */ /* 0x000e620000004200 */
[--C-:B------:R-:W-:Y:S01]  /*17e60*/  HSET2.LE.AND R136, R158, R162.reuse, PT ;  /* 0x000000a29e887233 */ /* 0x100fe20003803000 */
[----:B------:R-:W-:Y:S04]  /*17e70*/  HMMA.16816.F32 R128, R132, R146, R128 ;  /* 0x000000928480723c */ /* 0x000fe80000001880 */
[----:B------:R-:W2:Y:S01]  /*17e80*/  MUFU.EX2 R228, R178 ;  /* 0x000000b200e47308 */ /* 0x000ea20000000800 */
[----:B------:R-:W-:Y:S01]  /*17e90*/  PRMT R155, R154, 0x7632, R155 ;  /* 0x000076329a9b7816 */ /* 0x000fe2000000009b */
[----:B---3--:R-:W-:Y:S01]  /*17ea0*/  FADD.FTZ R164, R163, R164 ;  /* 0x000000a4a3a47221 */ /* 0x008fe20000010000 */
[----:B------:R-:W-:Y:S01]  /*17eb0*/  F2FP.F16.F32.PACK_AB R152, R166, R163 ;  /* 0x000000a3a698723e */ /* 0x000fe200000000ff */
[----:B------:R-:W3:Y:S03]  /*17ec0*/  LDSM.16.MT88.4 R132, [R188+0x11000] ;  /* 0x01100000bc84783b */ /* 0x000ee60000004200 */
[----:B------:R-:W-:Y:S01]  /*17ed0*/  LOP3.LUT R136, R136, R137, RZ, 0xc0, !PT ;  /* 0x0000008988887212 */ /* 0x000fe200078ec0ff */
[----:B------:R-:W-:Y:S02]  /*17ee0*/  FADD.FTZ R166, R166, R164 ;  /* 0x000000a4a6a67221 */ /* 0x000fe40000010000 */
[----:B--2---:R2:W2:Y:S01]  /*17ef0*/  MUFU.EX2 R165, R175 ;  /* 0x000000af00a57308 */ /* 0x0044a20000000800 */
[--C-:B------:R-:W-:Y:S01]  /*17f00*/  HSET2.LE.AND R137, R169, R162.reuse, PT ;  /* 0x000000a2a9897233 */ /* 0x100fe20003803000 */
[----:B------:R-:W-:Y:S01]  /*17f10*/  FADD.FTZ R231, R183, R166 ;  /* 0x000000a6b7e77221 */ /* 0x000fe20000010000 */
[----:B------:R-:W-:Y:S01]  /*17f20*/  PRMT R138, R154, 0x5410, R155 ;  /* 0x000054109a8a7816 */ /* 0x000fe2000000009b */
[----:B------:R-:W3:Y:S01]  /*17f30*/  LDSM.16.MT88.4 R144, [R187+0x11000] ;  /* 0x01100000bb90783b */ /* 0x000ee20000004200 */
[C---:B------:R-:W-:Y:S02]  /*17f40*/  PRMT R158, R152.reuse, 0x7632, R158 ;  /* 0x00007632989e7816 */ /* 0x040fe4000000009e */
[----:B------:R-:W-:Y:S02]  /*17f50*/  LOP3.LUT R137, R137, R138, RZ, 0xc0, !PT ;  /* 0x0000008a89897212 */ /* 0x000fe400078ec0ff */
[--C-:B------:R-:W-:Y:S02]  /*17f60*/  HSET2.LE.AND R138, R170, R162.reuse, PT ;  /* 0x000000a2aa8a7233 */ /* 0x100fe40003803000 */
[----:B------:R-:W-:Y:S01]  /*17f70*/  PRMT R139, R152, 0x5410, R158 ;  /* 0x00005410988b7816 */ /* 0x000fe2000000009e */
[----:B------:R1:W4:Y:S01]  /*17f80*/  LDL.S16 R172, [R1+0x10] ;  /* 0x0000100001ac7983 */ /* 0x0003220000100600 */
[----:B------:R-:W-:Y:S02]  /*17f90*/  F2FP.F16.F32.PACK_AB R181, R228, R229 ;  /* 0x000000e5e4b5723e */ /* 0x000fe400000000ff */
[----:B------:R-:W-:Y:S01]  /*17fa0*/  LOP3.LUT R138, R138, R139, RZ, 0xc0, !PT ;  /* 0x0000008b8a8a7212 */ /* 0x000fe200078ec0ff */
[----:B--2---:R2:W2:Y:S01]  /*17fb0*/  LDL.S16 R175, [R1+0x30] ;  /* 0x0000300001af7983 */ /* 0x0044a20000100600 */
[C---:B------:R-:W-:Y:S01]  /*17fc0*/  F2FP.F16.F32.PACK_AB R192, R165.reuse, R161 ;  /* 0x000000a1a5c0723e */ /* 0x040fe200000000ff */
[----:B------:R-:W-:Y:S01]  /*17fd0*/  FADD.FTZ R232, R165, R167 ;  /* 0x000000a7a5e87221 */ /* 0x000fe20000010000 */
[--C-:B------:R-:W-:Y:S01]  /*17fe0*/  HSET2.LE.AND R139, R171, R162.reuse, PT ;  /* 0x000000a2ab8b7233 */ /* 0x100fe20003803000 */
[----:B------:R-:W-:Y:S01]  /*17ff0*/  STG.E.U16 desc[UR28][R216.64+0x40], R0 ;  /* 0x00004000d8007986 */ /* 0x000fe2000c10151c */
[----:B------:R-:W-:Y:S02]  /*18000*/  PRMT R191, R192, 0x7632, R191 ;  /* 0x00007632c0bf7816 */ /* 0x000fe400000000bf */
[----:B------:R-:W-:Y:S02]  /*18010*/  F2FP.F16.F32.PACK_AB R176, R226, R227 ;  /* 0x000000e3e2b0723e */ /* 0x000fe400000000ff */
[----:B------:R-:W-:Y:S02]  /*18020*/  PRMT R153, R192, 0x5410, R191 ;  /* 0x00005410c0997816 */ /* 0x000fe400000000bf */
[----:B------:R-:W-:Y:S02]  /*18030*/  PRMT R180, R181, 0x7632, R180 ;  /* 0x00007632b5b47816 */ /* 0x000fe400000000b4 */
[----:B------:R-:W-:Y:S02]  /*18040*/  LOP3.LUT R139, R139, R153, RZ, 0xc0, !PT ;  /* 0x000000998b8b7212 */ /* 0x000fe400078ec0ff */
[----:B------:R-:W-:Y:S02]  /*18050*/  SHF.R.U32.HI R153, RZ, 0x18, R214 ;  /* 0x00000018ff997819 */ /* 0x000fe400000116d6 */
[----:B------:R-:W-:Y:S02]  /*18060*/  PRMT R177, R176, 0x7632, R177 ;  /* 0x00007632b0b17816 */ /* 0x000fe400000000b1 */
[----:B------:R-:W-:Y:S01]  /*18070*/  F2FP.F16.F32.PACK_AB R183, R230, R183 ;  /* 0x000000b7e6b7723e */ /* 0x000fe200000000ff */
[C---:B-1----:R-:W-:Y:S05]  /*18080*/  HMMA.16816.F32 R4, R136.reuse, R148, R4 ;  /* 0x000000948804723c */ /* 0x042fea0000001804 */
[----:B------:R-:W-:Y:S01]  /*18090*/  F2FP.F16.F32.PACK_AB R179, R224, R225 ;  /* 0x000000e1e0b3723e */ /* 0x000fe200000000ff */
[C---:B------:R-:W-:Y:S01]  /*180a0*/  HMMA.16816.F32 R8, R136.reuse, R150, R8 ;  /* 0x000000968808723c */ /* 0x040fe20000001808 */
[----:B------:R-:W1:Y:S04]  /*180b0*/  LDSM.16.MT88.4 R148, [R185+0x13000] ;  /* 0x01300000b994783b */ /* 0x000e680000004200 */
[----:B------:R-:W-:Y:S01]  /*180c0*/  PRMT R182, R183, 0x7632, R182 ;  /* 0x00007632b7b67816 */ /* 0x000fe200000000b6 */
[C---:B------:R-:W-:Y:S05]  /*180d0*/  HMMA.16816.F32 R12, R136.reuse, R140, R12 ;  /* 0x0000008c880c723c */ /* 0x040fea000000180c */
[----:B------:R-:W-:Y:S01]  /*180e0*/  PRMT R178, R179, 0x7632, R178 ;  /* 0x00007632b3b27816 */ /* 0x000fe200000000b2 */
        /* <DEDUP_REMOVED lines=17> */
[C---:B------:R-:W-:Y:S06]  /*18200*/  HMMA.16816.F32 R60, R136.reuse, R144, R60 ;  /* 0x00000090883c723c */ /* 0x040fec000000183c */
[C---:B------:R-:W-:Y:S06]  /*18210*/  HMMA.16816.F32 R64, R136.reuse, R146, R64 ;  /* 0x000000928840723c */ /* 0x040fec0000001840 */
[C---:B-1----:R-:W-:Y:S06]  /*18220*/  HMMA.16816.F32 R68, R136.reuse, R148, R68 ;  /* 0x000000948844723c */ /* 0x042fec0000001844 */
[C---:B------:R-:W-:Y:S05]  /*18230*/  HMMA.16816.F32 R72, R136.reuse, R150, R72 ;  /* 0x000000968848723c */ /* 0x040fea0000001848 */
[----:B------:R-:W-:Y:S01]  /*18240*/  LOP3.LUT R148, R215, UR35, R168, 0x96, !PT ;  /* 0x00000023d7947c12 */ /* 0x000fe2000f8e96a8 */
[C---:B------:R-:W-:Y:S05]  /*18250*/  HMMA.16816.F32 R76, R136.reuse, R140, R76 ;  /* 0x0000008c884c723c */ /* 0x040fea000000184c */
[----:B------:R-:W-:Y:S01]  /*18260*/  LOP3.LUT R0, R148, 0xff, RZ, 0xc0, !PT ;  /* 0x000000ff94007812 */ /* 0x000fe200078ec0ff */
[C---:B------:R-:W-:Y:S01]  /*18270*/  HMMA.16816.F32 R80, R136.reuse, R142, R80 ;  /* 0x0000008e8850723c */ /* 0x040fe20000001850 */
[----:B------:R-:W-:Y:S05]  /*18280*/  LDSM.16.MT88.4 R140, [R185+0x17000] ;  /* 0x01700000b98c783b */ /* 0x000fea0000004200 */
[C---:B---3--:R-:W-:Y:S06]  /*18290*/  HMMA.16816.F32 R84, R136.reuse, R132, R84 ;  /* 0x000000848854723c */ /* 0x048fec0000001854 */
[C---:B------:R-:W-:Y:S05]  /*182a0*/  HMMA.16816.F32 R88, R136.reuse, R134, R88 ;  /* 0x000000868858723c */ /* 0x040fea0000001858 */
[----:B------:R-:W-:Y:S02]  /*182b0*/  LOP3.LUT R132, R214, 0xffff, RZ, 0xc0, !PT ;  /* 0x0000ffffd6847812 */ /* 0x000fe400078ec0ff */
[----:B------:R-:W-:Y:S04]  /*182c0*/  SHF.R.U32.HI R133, RZ, 0x10, R214 ;  /* 0x00000010ff857819 */ /* 0x000fe800000116d6 */
[----:B------:R-:W-:Y:S04]  /*182d0*/  SHF.R.U32.HI R151, RZ, 0x8, R132 ;  /* 0x00000008ff977819 */ /* 0x000fe80000011684 */
[----:B------:R-:W-:Y:S01]  /*182e0*/  PRMT R163, R156, 0x5410, R151 ;  /* 0x000054109ca37816 */ /* 0x000fe20000000097 */
[----:B-----5:R-:W-:Y:S02]  /*182f0*/  @!P0 HADD2 R173, -R155.H0_H0, -RZ.H0_H0 ;  /* 0xa00000ff9bad8230 */ /* 0x020fe40000000900 */
[----:B----4-:R-:W-:Y:S03]  /*18300*/  @!P3 HADD2 R174, -R154.H0_H0, -RZ.H0_H0 ;  /* 0xa00000ff9aaeb230 */ /* 0x010fe60000000900 */
[----:B------:R-:W-:Y:S02]  /*18310*/  PRMT R150, R173, 0x7610, R150 ;  /* 0x00007610ad967816 */ /* 0x000fe40000000096 */
[----:B------:R-:W-:Y:S02]  /*18320*/  PRMT R149, R174, 0x7610, R149 ;  /* 0x00007610ae957816 */ /* 0x000fe40000000095 */
[----:B------:R-:W-:Y:S02]  /*18330*/  @!P0 PRMT R155, R150, 0x5410, RZ ;  /* 0x00005410969b8816 */ /* 0x000fe400000000ff */
[----:B------:R-:W-:Y:S02]  /*18340*/  @!P3 PRMT R154, R149, 0x5410, RZ ;  /* 0x00005410959ab816 */ /* 0x000fe400000000ff */
[----:B------:R-:W-:Y:S02]  /*18350*/  LOP3.LUT R149, R148, 0xffff, RZ, 0xc0, !PT ;  /* 0x0000ffff94957812 */ /* 0x000fe400078ec0ff */
[----:B------:R-:W-:Y:S02]  /*18360*/  LOP3.LUT R150, R133, 0xff, RZ, 0xc0, !PT ;  /* 0x000000ff85967812 */ /* 0x000fe400078ec0ff */
[----:B------:R-:W-:Y:S01]  /*18370*/  LDSM.16.MT88.4 R132, [R186+0x17000] ;  /* 0x01700000ba84783b */ /* 0x000fe20000004200 */
[----:B------:R-:W-:Y:S02]  /*18380*/  SHF.R.U32.HI R149, RZ, 0x8, R149 ;  /* 0x00000008ff957819 */ /* 0x000fe40000011695 */
[----:B------:R-:W-:Y:S02]  /*18390*/  PRMT R161, R150, 0x5410, R153 ;  /* 0x0000541096a17816 */ /* 0x000fe40000000099 */
[----:B------:R-:W-:Y:S01]  /*183a0*/  LOP3.LUT R149, R149, 0xffff, RZ, 0xc0, !PT ;  /* 0x0000ffff95957812 */ /* 0x000fe200078ec0ff */
[----:B------:R-:W-:Y:S02]  /*183b0*/  @!P4 HADD2 R172, -R152.H0_H0, -RZ.H0_H0 ;  /* 0xa00000ff98acc230 */ /* 0x000fe40000000900 */
[----:B--2---:R-:W-:Y:S03]  /*183c0*/  @!P2 HADD2 R175, -R157.H0_H0, -RZ.H0_H0 ;  /* 0xa00000ff9dafa230 */ /* 0x004fe60000000900 */
[----:B------:R-:W-:Y:S02]  /*183d0*/  PRMT R159, R172, 0x7610, R159 ;  /* 0x00007610ac9f7816 */ /* 0x000fe4000000009f */
[----:B------:R-:W-:Y:S01]  /*183e0*/  @!P2 STL.S16 [R1+0x30], R175 ;  /* 0x000030af0100a387 */ /* 0x000fe20000100600 */
[----:B------:R-:W-:Y:S02]  /*183f0*/  PRMT R144, R175, 0x7610, R144 ;  /* 0x00007610af907816 */ /* 0x000fe40000000090 */
[----:B------:R-:W-:Y:S01]  /*18400*/  @!P4 PRMT R152, R159, 0x5410, RZ ;  /* 0x000054109f98c816 */ /* 0x000fe200000000ff */
[----:B------:R-:W-:Y:S01]  /*18410*/  @!P3 STL.S16 [R1+0x28], R174 ;  /* 0x000028ae0100b387 */ /* 0x000fe20000100600 */
[----:B------:R-:W-:Y:S02]  /*18420*/  @!P2 PRMT R157, R144, 0x5410, RZ ;  /* 0x00005410909da816 */ /* 0x000fe400000000ff */
[----:B------:R-:W-:Y:S01]  /*18430*/  ISETP.LE.U32.AND P2, PT, R160, UR14, PT ;  /* 0x0000000ea0007c0c */ /* 0x000fe2000bf43070 */
[----:B------:R-:W1:Y:S01]  /*18440*/  LDSM.16.MT88.4 R144, [R187+0x15000] ;  /* 0x01500000bb90783b */ /* 0x000e620000004200 */
[----:B------:R-:W-:Y:S02]  /*18450*/  ISETP.LE.U32.AND P3, PT, R0, UR14, PT ;  /* 0x0000000e00007c0c */ /* 0x000fe4000bf63070 */
[----:B------:R-:W-:Y:S02]  /*18460*/  LOP3.LUT R0, R215, UR35, R168, 0x96, !PT ;  /* 0x00000023d7007c12 */ /* 0x000fe4000f8e96a8 */
[----:B------:R-:W-:Y:S02]  /*18470*/  SHF.R.U32.HI R159, RZ, 0x10, R148 ;  /* 0x00000010ff9f7819 */ /* 0x000fe40000011694 */
[C---:B------:R-:W-:Y:S01]  /*18480*/  LOP3.LUT R153, R0.reuse, 0xff, RZ, 0xc0, !PT ;  /* 0x000000ff00997812 */ /* 0x040fe200078ec0ff */
[----:B------:R-:W-:Y:S01]  /*18490*/  LDSM.16.MT88.4 R168, [R187+0x11800] ;  /* 0x01180000bba8783b */ /* 0x000fe20000004200 */
[----:B------:R-:W-:Y:S07]  /*184a0*/  SHF.R.U32.HI R156, RZ, 0x18, R0 ;  /* 0x00000018ff9c7819 */ /* 0x000fee0000011600 */
[----:B------:R-:W-:Y:S01]  /*184b0*/  @!P0 STL.S16 [R1+0x14], R173 ;  /* 0x000014ad01008387 */ /* 0x000fe20000100600 */
[----:B------:R-:W-:Y:S02]  /*184c0*/  ISETP.LE.U32.AND P0, PT, R149, UR14, PT ;  /* 0x0000000e95007c0c */ /* 0x000fe4000bf03070 */
[----:B------:R-:W-:Y:S01]  /*184d0*/  SHF.R.U32.HI R149, RZ, 0x18, R148 ;  /* 0x00000018ff957819 */ /* 0x000fe20000011694 */
[----:B------:R2:W3:Y:S04]  /*184e0*/  LDL.S16 R160, [R1+0x38] ;  /* 0x0000380001a07983 */ /* 0x0004e80000100600 */
[----:B------:R-:W-:Y:S01]  /*184f0*/  @!P4 STL.S16 [R1+0x10], R172 ;  /* 0x000010ac0100c387 */ /* 0x000fe20000100600 */
[----:B------:R-:W-:Y:S03]  /*18500*/  ISETP.LE.U32.AND P4, PT, R149, UR14, PT ;  /* 0x0000000e95007c0c */ /* 0x000fe6000bf83070 */
[----:B------:R-:W4:Y:S08]  /*18510*/  LDSM.16.MT88.4 R148, [R188+0x17000] ;  /* 0x01700000bc94783b */ /* 0x000f300000004200 */
[----:B------:R-:W-:Y:S01]  /*18520*/  LDSM.16.MT88.4 R172, [R185+0x13800] ;  /* 0x01380000b9ac783b */ /* 0x000fe20000004200 */
[C---:B-1----:R-:W-:Y:S07]  /*18530*/  HMMA.16816.F32 R92, R136.reuse, R144, R92 ;  /* 0x00000090885c723c */ /* 0x042fee000000185c */
[----:B------:R-:W-:Y:S01]  /*18540*/  STG.E.U16 desc[UR28][R216.64+0x42], R157 ;  /* 0x0000429dd8007986 */ /* 0x000fe2000c10151c */
[C---:B------:R-:W-:Y:S03]  /*18550*/  HMMA.16816.F32 R96, R136.reuse, R146, R96 ;  /* 0x000000928860723c */ /* 0x040fe60000001860 */
[----:B------:R-:W-:Y:S01]  /*18560*/  STG.E.U16 desc[UR28][R218.64+0x40], R154 ;  /* 0x0000409ada007986 */ /* 0x000fe2000c10151c */
[----:B------:R-:W-:Y:S02]  /*18570*/  LOP3.LUT R144, R0, 0xffff, RZ, 0xc0, !PT ;  /* 0x0000ffff00907812 */ /* 0x000fe400078ec0ff */
[C---:B------:R-:W-:Y:S01]  /*18580*/  HMMA.16816.F32 R100, R136.reuse, R140, R100 ;  /* 0x0000008c8864723c */ /* 0x040fe20000001864 */
[----:B------:R-:W-:Y:S04]  /*18590*/  STG.E.U16 desc[UR28][R218.64+0x42], R155 ;  /* 0x0000429bda007986 */ /* 0x000fe8000c10151c */
[----:B------:R-:W-:Y:S01]  /*185a0*/  STG.E.U16 desc[UR28][R216.64+0x50], R152 ;  /* 0x00005098d8007986 */ /* 0x000fe2000c10151c */
[C---:B------:R-:W-:Y:S05]  /*185b0*/  HMMA.16816.F32 R104, R136.reuse, R142, R104 ;  /* 0x0000008e8868723c */ /* 0x040fea0000001868 */
[----:B------:R-:W-:Y:S01]  /*185c0*/  SHF.R.U32.HI R145, RZ, 0x10, R0 ;  /* 0x00000010ff917819 */ /* 0x000fe20000011600 */
[C---:B------:R-:W-:Y:S05]  /*185d0*/  HMMA.16816.F32 R108, R136.reuse, R132, R108 ;  /* 0x00000084886c723c */ /* 0x040fea000000186c */
[----:B------:R-:W-:Y:S01]  /*185e0*/  SHF.R.U32.HI R144, RZ, 0x8, R144 ;  /* 0x00000008ff907819 */ /* 0x000fe20000011690 */
[C---:B------:R-:W-:Y:S05]  /*185f0*/  HMMA.16816.F32 R112, R136.reuse, R134, R112 ;  /* 0x000000868870723c */ /* 0x040fea0000001870 */
[----:B------:R-:W-:Y:S01]  /*18600*/  LOP3.LUT R145, R145, 0xff, RZ, 0xc0, !PT ;  /* 0x000000ff91917812 */ /* 0x000fe200078ec0ff */
[C---:B----4-:R-:W-:Y:S05]  /*18610*/  HMMA.16816.F32 R116, R136.reuse, R148, R116 ;  /* 0x000000948874723c */ /* 0x050fea0000001874 */
[----:B------:R-:W-:Y:S01]  /*18620*/  LOP3.LUT R0, R159, 0xff, RZ, 0xc0, !PT ;  /* 0x000000ff9f007812 */ /* 0x000fe200078ec0ff */
[C---:B------:R-:W-:Y:S05]  /*18630*/  HMMA.16816.F32 R120, R136.reuse, R150, R120 ;  /* 0x000000968878723c */ /* 0x040fea0000001878 */
[--C-:B------:R-:W-:Y:S02]  /*18640*/  HSET2.LE.AND R141, R163, R162.reuse, PT ;  /* 0x000000a2a38d7233 */ /* 0x100fe40003803000 */
[----:B------:R-:W-:Y:S04]  /*18650*/  PRMT R133, R181, 0x5410, R180 ;  /* 0x00005410b5857816 */ /* 0x000fe800000000b4 */
[----:B------:R-:W-:Y:S02]  /*18660*/  PRMT R134, R176, 0x5410, R177 ;  /* 0x00005410b0867816 */ /* 0x000fe400000000b1 */
[----:B------:R-:W-:Y:S02]  /*18670*/  PRMT R132, R183, 0x5410, R182 ;  /* 0x00005410b7847816 */ /* 0x000fe400000000b6 */
[----:B------:R-:W-:Y:S02]  /*18680*/  LOP3.LUT R134, R141, R134, RZ, 0xc0, !PT ;  /* 0x000000868d867212 */ /* 0x000fe400078ec0ff */
[----:B------:R-:W-:Y:S01]  /*18690*/  PRMT R135, R179, 0x5410, R178 ;  /* 0x00005410b3877816 */ /* 0x000fe200000000b2 */
[----:B---3--:R-:W-:Y:S05]  /*186a0*/  @!P5 HADD2 R160, -R158.H0_H0, -RZ.H0_H0 ;  /* 0xa00000ff9ea0d230 */ /* 0x008fea0000000900 */
[----:B------:R1:W-:Y:S01]  /*186b0*/  @!P5 STL.S16 [R1+0x38], R160 ;  /* 0x000038a00100d387 */ /* 0x0003e20000100600 */
[----:B------:R-:W-:Y:S03]  /*186c0*/  PRMT R164, R160, 0x7610, R164 ;  /* 0x00007610a0a47816 */ /* 0x000fe600000000a4 */
[----:B------:R2:W3:Y:S01]  /*186d0*/  LDL.S16 R246, [R1+0x4] ;  /* 0x0000040001f67983 */ /* 0x0004e20000100600 */
[----:B------:R-:W-:Y:S02]  /*186e0*/  @!P5 PRMT R158, R164, 0x5410, RZ ;  /* 0x00005410a49ed816 */ /* 0x000fe400000000ff */
[----:B------:R-:W-:Y:S01]  /*186f0*/  ISETP.LE.U32.AND P5, PT, R0, UR14, PT ;  /* 0x0000000e00007c0c */ /* 0x000fe2000bfa3070 */
[----:B------:R2:W4:Y:S04]  /*18700*/  LDL.S16 R245, [R1] ;  /* 0x0000000001f57983 */ /* 0x0005280000100600 */
[----:B------:R-:W-:Y:S01]  /*18710*/  STG.E.U16 desc[UR28][R216.64+0x52], R158 ;  /* 0x0000529ed8007986 */ /* 0x000fe2000c10151c */
[----:B-1----:R-:W-:Y:S02]  /*18720*/  PRMT R160, R153, 0x5410, R144 ;  /* 0x0000541099a07816 */ /* 0x002fe40000000090 */
[----:B------:R-:W-:Y:S02]  /*18730*/  PRMT R153, R145, 0x5410, R156 ;  /* 0x0000541091997816 */ /* 0x000fe4000000009c */
[----:B------:R-:W1:Y:S01]  /*18740*/  LDSM.16.MT88.4 R144, [R187+0x17000] ;  /* 0x01700000bb90783b */ /* 0x000e620000004200 */
[--C-:B------:R-:W-:Y:S02]  /*18750*/  HSET2.LE.AND R156, R161, R162.reuse, PT ;  /* 0x000000a2a19c7233 */ /* 0x100fe40003803000 */
[--C-:B------:R-:W-:Y:S02]  /*18760*/  HSET2.LE.AND R0, R160, R162.reuse, PT ;  /* 0x000000a2a0007233 */ /* 0x100fe40003803000 */
[----:B------:R-:W-:Y:S02]  /*18770*/  HSET2.LE.AND R140, R153, R162, PT ;  /* 0x000000a2998c7233 */ /* 0x000fe40003803000 */
[----:B------:R-:W-:Y:S01]  /*18780*/  LOP3.LUT R135, R156, R135, RZ, 0xc0, !PT ;  /* 0x000000879c877212 */ /* 0x000fe200078ec0ff */
[----:B------:R-:W5:Y:S01]  /*18790*/  LDSM.16.MT88.4 R160, [R185+0x11800] ;  /* 0x01180000b9a0783b */ /* 0x000f620000004200 */
[----:B------:R-:W-:Y:S02]  /*187a0*/  LOP3.LUT R132, R0, R132, RZ, 0xc0, !PT ;  /* 0x0000008400847212 */ /* 0x000fe400078ec0ff */
[----:B------:R-:W-:Y:S05]  /*187b0*/  LOP3.LUT R133, R140, R133, RZ, 0xc0, !PT ;  /* 0x000000858c857212 */ /* 0x000fea00078ec0ff */
[----:B------:R-:W2:Y:S08]  /*187c0*/  LDSM.16.MT88.4 R152, [R186+0x11800] ;  /* 0x01180000ba98783b */ /* 0x000eb00000004200 */
[----:B------:R-:W2:Y:S08]  /*187d0*/  LDSM.16.MT88.4 R140, [R188+0x11800] ;  /* 0x01180000bc8c783b */ /* 0x000eb00000004200 */
[----:B------:R2:W3:Y:S01]  /*187e0*/  LDL.S16 R0, [R1+0x18] ;  /* 0x0000180001007983 */ /* 0x0004e20000100600 */
[C---:B-1----:R-:W-:Y:S06]  /*187f0*/  HMMA.16816.F32 R124, R136.reuse, R144, R124 ;  /* 0x00000090887c723c */ /* 0x042fec000000187c */
[----:B------:R-:W-:Y:S06]  /*18800*/  HMMA.16816.F32 R128, R136, R146, R128 ;  /* 0x000000928880723c */ /* 0x000fec0000001880 */
[C---:B-----5:R-:W-:Y:S01]  /*18810*/  HMMA.16816.F32 R164, R132.reuse, R160, R4 ;  /* 0x000000a084a4723c */ /* 0x060fe20000001804 */
[----:B------:R-:W1:Y:S05]  /*18820*/  LDSM.16.MT88.4 R4, [R186+0x13800] ;  /* 0x01380000ba04783b */ /* 0x000e6a0000004200 */
[C---:B------:R-:W-:Y:S03]  /*18830*/  HMMA.16816.F32 R160, R132.reuse, R162, R8 ;  /* 0x000000a284a0723c */ /* 0x040fe60000001808 */
[----:B------:R-:W5:Y:S03]  /*18840*/  LDSM.16.MT88.4 R8, [R188+0x13800] ;  /* 0x01380000bc08783b */ /* 0x000f660000004200 */
[C---:B--2---:R-:W-:Y:S05]  /*18850*/  HMMA.16816.F32 R156, R132.reuse, R152, R12 ;  /* 0x00000098849c723c */ /* 0x044fea000000180c */
[----:B------:R-:W2:Y:S01]  /*18860*/  LDSM.16.MT88.4 R12, [R187+0x13800] ;  /* 0x01380000bb0c783b */ /* 0x000ea20000004200 */
[C---:B------:R-:W-:Y:S06]  /*18870*/  HMMA.16816.F32 R152, R132.reuse, R154, R16 ;  /* 0x0000009a8498723c */ /* 0x040fec0000001810 */
[C---:B------:R-:W-:Y:S01]  /*18880*/  HMMA.16816.F32 R148, R132.reuse, R140, R20 ;  /* 0x0000008c8494723c */ /* 0x040fe20000001814 */
[----:B------:R-:W2:Y:S05]  /*18890*/  LDSM.16.MT88.4 R16, [R185+0x15800] ;  /* 0x01580000b910783b */ /* 0x000eaa0000004200 */
[C---:B------:R-:W-:Y:S03]  /*188a0*/  HMMA.16816.F32 R144, R132.reuse, R142, R24 ;  /* 0x0000008e8490723c */ /* 0x040fe60000001818 */
[----:B------:R-:W2:Y:S03]  /*188b0*/  LDSM.16.MT88.4 R20, [R186+0x15800] ;  /* 0x01580000ba14783b */ /* 0x000ea60000004200 */
[C---:B------:R-:W-:Y:S05]  /*188c0*/  HMMA.16816.F32 R140, R132.reuse, R168, R28 ;  /* 0x000000a8848c723c */ /* 0x040fea000000181c */
[----:B------:R2:W4:Y:S01]  /*188d0*/  LDL.S16 R169, [R1+0x24] ;  /* 0x0000240001a97983 */ /* 0x0005220000100600 */
[C---:B------:R-:W-:Y:S03]  /*188e0*/  HMMA.16816.F32 R136, R132.reuse, R170, R32 ;  /* 0x000000aa8488723c */ /* 0x040fe60000001820 */
[----:B------:R2:W4:Y:S03]  /*188f0*/  LDL.S16 R28, [R1+0x20] ;  /* 0x00002000011c7983 */ /* 0x0005260000100600 */
[C---:B------:R-:W-:Y:S01]  /*18900*/  HMMA.16816.F32 R36, R132.reuse, R172, R36 ;  /* 0x000000ac8424723c */ /* 0x040fe20000001824 */
[----:B------:R2:W4:Y:S04]  /*18910*/  LDL.S16 R29, [R1+0x1c] ;  /* 0x00001c00011d7983 */ /* 0x0005280000100600 */
[----:B------:R2:W4:Y:S01]  /*18920*/  LDL.S16 R30, [R1+0xc] ;  /* 0x00000c00011e7983 */ /* 0x0005220000100600 */
[C---:B------:R-:W-:Y:S03]  /*18930*/  HMMA.16816.F32 R40, R132.reuse, R174, R40 ;  /* 0x000000ae8428723c */ /* 0x040fe60000001828 */
[----:B------:R2:W4:Y:S03]  /*18940*/  LDL.S16 R31, [R1+0x8] ;  /* 0x00000800011f7983 */ /* 0x0005260000100600 */
[C---:B-1----:R-:W-:Y:S01]  /*18950*/  HMMA.16816.F32 R44, R132.reuse, R4, R44 ;  /* 0x00000004842c723c */ /* 0x042fe2000000182c */
[----:B------:R-:W1:Y:S05]  /*18960*/  LDSM.16.MT88.4 R24, [R188+0x15800] ;  /* 0x01580000bc18783b */ /* 0x000e6a0000004200 */
[C---:B------:R-:W-:Y:S03]  /*18970*/  HMMA.16816.F32 R48, R132.reuse, R6, R48 ;  /* 0x000000068430723c */ /* 0x040fe60000001830 */
[----:B------:R-:W1:Y:S03]  /*18980*/  LDSM.16.MT88.4 R4, [R187+0x15800] ;  /* 0x01580000bb04783b */ /* 0x000e660000004200 */
        /* <DEDUP_REMOVED lines=9> */
[C---:B------:R-:W-:Y:S06]  /*18a20*/  HMMA.16816.F32 R76, R132.reuse, R20, R76 ;  /* 0x00000014844c723c */ /* 0x040fec000000184c */
[C---:B------:R-:W-:Y:S06]  /*18a30*/  HMMA.16816.F32 R80, R132.reuse, R22, R80 ;  /* 0x000000168450723c */ /* 0x040fec0000001850 */
[C---:B-1----:R-:W-:Y:S06]  /*18a40*/  HMMA.16816.F32 R84, R132.reuse, R24, R84 ;  /* 0x000000188454723c */ /* 0x042fec0000001854 */
[C---:B------:R-:W-:Y:S06]  /*18a50*/  HMMA.16816.F32 R88, R132.reuse, R26, R88 ;  /* 0x0000001a8458723c */ /* 0x040fec0000001858 */
[C---:B------:R-:W-:Y:S06]  /*18a60*/  HMMA.16816.F32 R92, R132.reuse, R4, R92 ;  /* 0x00000004845c723c */ /* 0x040fec000000185c */
[C---:B------:R-:W-:Y:S05]  /*18a70*/  HMMA.16816.F32 R96, R132.reuse, R6, R96 ;  /* 0x000000068460723c */ /* 0x040fea0000001860 */
[----:B------:R-:W-:Y:S01]  /*18a80*/  SHF.R.U32.HI R5, RZ, 0x10, R214 ;  /* 0x00000010ff057819 */ /* 0x000fe200000116d6 */
[C---:B-----5:R-:W-:Y:S05]  /*18a90*/  HMMA.16816.F32 R100, R132.reuse, R8, R100 ;  /* 0x000000088464723c */ /* 0x060fea0000001864 */
[----:B------:R-:W-:Y:S01]  /*18aa0*/  LOP3.LUT R4, R214, 0xffff, RZ, 0xc0, !PT ;  /* 0x0000ffffd6047812 */ /* 0x000fe200078ec0ff */
[C---:B------:R-:W-:Y:S06]  /*18ab0*/  HMMA.16816.F32 R104, R132.reuse, R10, R104 ;  /* 0x0000000a8468723c */ /* 0x040fec0000001868 */
[C---:B--2---:R-:W-:Y:S06]  /*18ac0*/  HMMA.16816.F32 R108, R132.reuse, R12, R108 ;  /* 0x0000000c846c723c */ /* 0x044fec000000186c */
[C---:B------:R-:W-:Y:S06]  /*18ad0*/  HMMA.16816.F32 R112, R132.reuse, R14, R112 ;  /* 0x0000000e8470723c */ /* 0x040fec0000001870 */
[C---:B------:R-:W-:Y:S06]  /*18ae0*/  HMMA.16816.F32 R116, R132.reuse, R16, R116 ;  /* 0x000000108474723c */ /* 0x040fec0000001874 */
[C---:B------:R-:W-:Y:S05]  /*18af0*/  HMMA.16816.F32 R120, R132.reuse, R18, R120 ;  /* 0x000000128478723c */ /* 0x040fea0000001878 */
[----:B---3--:R-:W-:Y:S05]  /*18b00*/  @!P6 HADD2 R0, -R192.H0_H0, -RZ.H0_H0 ;  /* 0xa00000ffc000e230 */ /* 0x008fea0000000900 */
[----:B------:R1:W-:Y:S01]  /*18b10*/  @!P6 STL.S16 [R1+0x18], R0 ;  /* 0x000018000100e387 */ /* 0x0003e20000100600 */
[----:B------:R-:W-:Y:S04]  /*18b20*/  PRMT R20, R0, 0x7610, R20 ;  /* 0x0000761000147816 */ /* 0x000fe80000000014 */
[----:B------:R-:W-:Y:S02]  /*18b30*/  @!P6 PRMT R192, R20, 0x5410, RZ ;  /* 0x0000541014c0e816 */ /* 0x000fe400000000ff */
[----:B------:R-:W2:Y:S08]  /*18b40*/  LDSM.16.MT88.4 R20, [R187+0x17800] ;  /* 0x01780000bb14783b */ /* 0x000eb00000004200 */
[----:B------:R-:W-:Y:S01]  /*18b50*/  STG.E.U16 desc[UR28][R218.64+0x50], R192 ;  /* 0x000050c0da007986 */ /* 0x000fe2000c10151c */
[----:B-1----:R-:W-:Y:S02]  /*18b60*/  LOP3.LUT R0, R214, 0xff, RZ, 0xc0, !PT ;  /* 0x000000ffd6007812 */ /* 0x002fe400078ec0ff */
[----:B------:R-:W-:Y:S02]  /*18b70*/  SHF.R.U32.HI R214, RZ, 0x18, R214 ;  /* 0x00000018ffd67819 */ /* 0x000fe400000116d6 */
[----:B------:R-:W-:Y:S02]  /*18b80*/  ISETP.LE.U32.AND P6, PT, R0, UR14, PT ;  /* 0x0000000e00007c0c */ /* 0x000fe4000bfc3070 */
[----:B------:R-:W-:Y:S02]  /*18b90*/  SHF.R.U32.HI R0, RZ, 0x8, R4 ;  /* 0x00000008ff007819 */ /* 0x000fe40000011604 */
[----:B------:R-:W-:Y:S02]  /*18ba0*/  LOP3.LUT R4, R5, 0xff, RZ, 0xc0, !PT ;  /* 0x000000ff05047812 */ /* 0x000fe400078ec0ff */
[----:B------:R-:W-:Y:S07]  /*18bb0*/  LOP3.LUT R0, R0, 0xffff, RZ, 0xc0, !PT ;  /* 0x0000ffff00007812 */ /* 0x000fee00078ec0ff */
[----:B------:R-:W-:Y:S01]  /*18bc0*/  @!P6 HADD2 R246, -R176.H0_H0, -RZ.H0_H0 ;  /* 0xa00000ffb0f6e230 */ /* 0x000fe20000000900 */
[C---:B--2---:R-:W-:Y:S06]  /*18bd0*/  HMMA.16816.F32 R124, R132.reuse, R20, R124 ;  /* 0x00000014847c723c */ /* 0x044fec000000187c */
[----:B------:R-:W-:Y:S05]  /*18be0*/  HMMA.16816.F32 R128, R132, R22, R128 ;  /* 0x000000168480723c */ /* 0x000fea0000001880 */
[----:B----4-:R-:W-:Y:S02]  /*18bf0*/  @!P2 HADD2 R169, -R191.H0_H0, -RZ.H0_H0 ;  /* 0xa00000ffbfa9a230 */ /* 0x010fe40000000900 */
[----:B------:R-:W-:Y:S04]  /*18c00*/  @!P3 HADD2 R28, -R183.H0_H0, -RZ.H0_H0 ;  /* 0xa00000ffb71cb230 */ /* 0x000fe80000000900 */
[----:B------:R-:W-:Y:S01]  /*18c10*/  IMAD.MOV.U32 R133, RZ, RZ, R3 ;  /* 0x000000ffff857224 */ /* 0x000fe200078e0003 */
[----:B------:R-:W-:Y:S01]  /*18c20*/  @!P2 STL.S16 [R1+0x24], R169 ;  /* 0x000024a90100a387 */ /* 0x000fe20000100600 */
[----:B------:R-:W-:Y:S01]  /*18c30*/  @!P0 HADD2 R29, -R182.H0_H0, -RZ.H0_H0 ;  /* 0xa00000ffb61d8230 */ /* 0x000fe20000000900 */
[----:B------:R-:W-:Y:S01]  /*18c40*/  PRMT R24, R28, 0x7610, R24 ;  /* 0x000076101c187816 */ /* 0x000fe20000000018 */
[----:B------:R-:W-:Y:S01]  /*18c50*/  IMAD.MOV.U32 R132, RZ, RZ, R2 ;  /* 0x000000ffff847224 */ /* 0x000fe200078e0002 */
[----:B------:R-:W-:Y:S01]  /*18c60*/  @!P3 STL.S16 [R1+0x20], R28 ;  /* 0x0000201c0100b387 */ /* 0x000fe20000100600 */
[----:B------:R-:W-:Y:S01]  /*18c70*/  PRMT R25, R169, 0x7610, R25 ;  /* 0x00007610a9197816 */ /* 0x000fe20000000019 */
[----:B------:R-:W-:Y:S01]  /*18c80*/  @!P5 HADD2 R30, -R181.H0_H0, -RZ.H0_H0 ;  /* 0xa00000ffb51ed230 */ /* 0x000fe20000000900 */
[----:B------:R-:W-:Y:S01]  /*18c90*/  @!P3 PRMT R183, R24, 0x5410, RZ ;  /* 0x0000541018b7b816 */ /* 0x000fe200000000ff */
[----:B------:R-:W-:Y:S01]  /*18ca0*/  @!P0 STL.S16 [R1+0x1c], R29 ;  /* 0x00001c1d01008387 */ /* 0x000fe20000100600 */
[----:B------:R-:W-:Y:S01]  /*18cb0*/  ISETP.LE.U32.AND P3, PT, R0, UR14, PT ;  /* 0x0000000e00007c0c */ /* 0x000fe2000bf63070 */
[----:B------:R-:W-:Y:S01]  /*18cc0*/  @!P4 HADD2 R31, -R180.H0_H0, -RZ.H0_H0 ;  /* 0xa00000ffb41fc230 */ /* 0x000fe20000000900 */
[----:B------:R-:W-:Y:S01]  /*18cd0*/  PRMT R7, R29, 0x7610, R7 ;  /* 0x000076101d077816 */ /* 0x000fe20000000007 */
[----:B------:R-:W-:Y:S01]  /*18ce0*/  @!P5 STL.S16 [R1+0xc], R30 ;  /* 0x00000c1e0100d387 */ /* 0x000fe20000100600 */
[----:B------:R-:W-:Y:S02]  /*18cf0*/  @!P2 PRMT R191, R25, 0x5410, RZ ;  /* 0x0000541019bfa816 */ /* 0x000fe400000000ff */
[----:B------:R-:W-:Y:S01]  /*18d00*/  @!P0 PRMT R182, R7, 0x5410, RZ ;  /* 0x0000541007b68816 */ /* 0x000fe200000000ff */
[----:B------:R-:W-:Y:S01]  /*18d10*/  @!P4 STL.S16 [R1+0x8], R31 ;  /* 0x0000081f0100c387 */ /* 0x000fe20000100600 */
[----:B------:R-:W-:Y:S02]  /*18d20*/  ISETP.LE.U32.AND P2, PT, R4, UR14, PT ;  /* 0x0000000e04007c0c */ /* 0x000fe4000bf43070 */
[----:B------:R-:W-:Y:S01]  /*18d30*/  ISETP.LE.U32.AND P0, PT, R214, UR14, PT ;  /* 0x0000000ed6007c0c */ /* 0x000fe2000bf03070 */
[----:B------:R-:W-:Y:S01]  /*18d40*/  STG.E.U16 desc[UR28][R218.64+0x52], R191 ;  /* 0x000052bfda007986 */ /* 0x000fe2000c10151c */
[----:B------:R-:W-:Y:S01]  /*18d50*/  PRMT R6, R30, 0x7610, R6 ;  /* 0x000076101e067816 */ /* 0x000fe20000000006 */
[----:B------:R-:W-:Y:S01]  /*18d60*/  @!P3 HADD2 R245, -R177.H0_H0, -RZ.H0_H0 ;  /* 0xa00000ffb1f5b230 */ /* 0x000fe20000000900 */
[----:B------:R-:W-:Y:S01]  /*18d70*/  PRMT R5, R31, 0x7610, R5 ;  /* 0x000076101f057816 */ /* 0x000fe20000000005 */
[----:B------:R-:W-:Y:S01]  /*18d80*/  STG.E.U16 desc[UR28][R216.64+0x60], R183 ;  /* 0x000060b7d8007986 */ /* 0x000fe2000c10151c */
[----:B------:R-:W-:Y:S02]  /*18d90*/  @!P5 PRMT R181, R6, 0x5410, RZ ;  /* 0x0000541006b5d816 */ /* 0x000fe400000000ff */
[----:B------:R-:W-:Y:S01]  /*18da0*/  @!P4 PRMT R180, R5, 0x5410, RZ ;  /* 0x0000541005b4c816 */ /* 0x000fe200000000ff */
[----:B------:R-:W-:Y:S01]  /*18db0*/  STG.E.U16 desc[UR28][R216.64+0x62], R182 ;  /* 0x000062b6d8007986 */ /* 0x000fe2000c10151c */
[----:B------:R-:W-:Y:S01]  /*18dc0*/  PRMT R4, R246, 0x7610, R4 ;  /* 0x00007610f6047816 */ /* 0x000fe20000000004 */
[----:B------:R-:W-:Y:S01]  /*18dd0*/  @!P2 HADD2 R252, -R179.H0_H0, -RZ.H0_H0 ;  /* 0xa00000ffb3fca230 */ /* 0x000fe20000000900 */
[----:B------:R-:W-:Y:S01]  /*18de0*/  PRMT R0, R245, 0x7610, R0 ;  /* 0x00007610f5007816 */ /* 0x000fe20000000000 */
[----:B------:R-:W-:Y:S01]  /*18df0*/  STG.E.U16 desc[UR28][R218.64+0x60], R181 ;  /* 0x000060b5da007986 */ /* 0x000fe2000c10151c */
[----:B------:R-:W-:Y:S01]  /*18e00*/  @!P0 HADD2 R247, -R178.H0_H0, -RZ.H0_H0 ;  /* 0xa00000ffb2f78230 */ /* 0x000fe20000000900 */
[----:B------:R-:W-:Y:S01]  /*18e10*/  @!P6 PRMT R176, R4, 0x5410, RZ ;  /* 0x0000541004b0e816 */ /* 0x000fe200000000ff */
[----:B------:R-:W-:Y:S01]  /*18e20*/  FADD.FTZ R4, R230, R231 ;  /* 0x000000e7e6047221 */ /* 0x000fe20000010000 */
[----:B------:R-:W-:Y:S01]  /*18e30*/  STG.E.U16 desc[UR28][R218.64+0x62], R180 ;  /* 0x000062b4da007986 */ /* 0x000fe2000c10151c */
[----:B------:R-:W-:Y:S01]  /*18e40*/  @!P3 PRMT R177, R0, 0x5410, RZ ;  /* 0x0000541000b1b816 */ /* 0x000fe200000000ff */
[----:B------:R-:W-:Y:S01]  /*18e50*/  FADD.FTZ R0, R229, R232 ;  /* 0x000000e8e5007221 */ /* 0x000fe20000010000 */
[----:B------:R-:W-:Y:S01]  /*18e60*/  @!P2 PRMT R179, R252, 0x5410, RZ ;  /* 0x00005410fcb3a816 */ /* 0x000fe200000000ff */
[----:B------:R-:W-:Y:S01]  /*18e70*/  STG.E.U16 desc[UR28][R216.64+0x70], R176 ;  /* 0x000070b0d8007986 */ /* 0x000fe2000c10151c */
[----:B------:R-:W-:Y:S01]  /*18e80*/  @!P0 PRMT R178, R247, 0x5410, RZ ;  /* 0x00005410f7b28816 */ /* 0x000fe200000000ff */
[----:B------:R-:W-:Y:S01]  /*18e90*/  FADD.FTZ R0, R228, R0 ;  /* 0x00000000e4007221 */ /* 0x000fe20000010000 */
[----:B------:R-:W-:Y:S01]  /*18ea0*/  PLOP3.LUT P0, PT, PT, PT, UP0, 0x80, 0x0 ;  /* 0x000000000000781c */ /* 0x000fe20003f0f008 */
[----:B------:R1:W-:Y:S01]  /*18eb0*/  STG.E.U16 desc[UR28][R216.64+0x72], R177 ;  /* 0x000072b1d8007986 */ /* 0x0003e2000c10151c */
[----:B------:R-:W-:Y:S01]  /*18ec0*/  FADD.FTZ R4, R227, R4 ;  /* 0x00000004e3047221 */ /* 0x000fe20000010000 */
[----:B------:R-:W-:Y:S02]  /*18ed0*/  FADD.FTZ R0, R225, R0 ;  /* 0x00000000e1007221 */ /* 0x000fe40000010000 */
[----:B------:R-:W-:Y:S02]  /*18ee0*/  STG.E.U16 desc[UR28][R218.64+0x70], R179 ;  /* 0x000070b3da007986 */ /* 0x000fe4000c10151c */
[----:B------:R-:W-:Y:S02]  /*18ef0*/  FADD.FTZ R232, R224, R0 ;  /* 0x00000000e0e87221 */ /* 0x000fe40000010000 */
[----:B------:R2:W-:Y:S04]  /*18f00*/  STG.E.U16 desc[UR28][R218.64+0x72], R178 ;  /* 0x000072b2da007986 */ /* 0x0005e8000c10151c */
[----:B------:R3:W-:Y:S04]  /*18f10*/  @!P6 STL.S16 [R1+0x4], R246 ;  /* 0x000004f60100e387 */ /* 0x0007e80000100600 */
[----:B------:R3:W-:Y:S01]  /*18f20*/  @!P3 STL.S16 [R1], R245 ;  /* 0x000000f50100b387 */ /* 0x0007e20000100600 */
[----:B-1----:R-:W-:Y:S04]  /*18f30*/  IADD3 R216, P2, R216, -0x80, RZ ;  /* 0xffffff80d8d87810 */ /* 0x002fe80007f5e0ff */
[----:B------:R-:W-:Y:S01]  /*18f40*/  IADD3.X R217, R217, -0x1, RZ, P2, !PT ;  /* 0xffffffffd9d97810 */ /* 0x000fe200017fe4ff */
[----:B--2---:R-:W-:Y:S01]  /*18f50*/  FADD.FTZ R218, R226, R4 ;  /* 0x00000004e2da7221 */ /* 0x004fe20000010000 */
[----:B------:R-:W-:Y:S07]  /*18f60*/  @P0 BRA `(.L_x_1323) ;  /* 0xffffffa000a80947 */ /* 0x000fee000383ffff */
.L_x_1322:
[----:B------:R-:W1:Y:S01]  /*18f70*/  SHFL.BFLY PT, R0, R218, 0x2, 0x1f ;  /* 0x0c401f00da007f89 */ /* 0x000e6200000e0000 */
[----:B------:R-:W-:Y:S01]  /*18f80*/  ULDC UR4, c[0x0][0x38c] ;  /* 0x0000e30000047ab9 */ /* 0x000fe20000000800 */
[----:B------:R-:W-:Y:S01]  /*18f90*/  UMOV UR5, 0x400 ;  /* 0x0000040000057882 */ /* 0x000fe20000000000 */
[----:B------:R-:W-:Y:S01]  /*18fa0*/  UISETP.NE.AND UP0, UPT, UR15, -0x1, UPT ;  /* 0xffffffff0f00788c */ /* 0x000fe2000bf05270 */
[----:B------:R-:W2:Y:S01]  /*18fb0*/  SHFL.BFLY PT, R4, R232, 0x2, 0x1f ;  /* 0x0c401f00e8047f89 */ /* 0x000ea200000e0000 */
[----:B------:R-:W4:Y:S01]  /*18fc0*/  S2R R168, SR_TID.X ;  /* 0x0000000000a87919 */ /* 0x000f220000002100 */
[----:B-1----:R-:W-:Y:S01]  /*18fd0*/  FADD.FTZ R218, R0, R218 ;  /* 0x000000da00da7221 */ /* 0x002fe20000010000 */
[----:B--2---:R-:W-:-:S04]  /*18fe0*/  FADD.FTZ R232, R4, R232 ;  /* 0x000000e804e87221 */ /* 0x004fc80000010000 */
[----:B------:R-:W1:Y:S01]  /*18ff0*/  SHFL.BFLY PT, R5, R218, 0x1, 0x1f ;  /* 0x0c201f00da057f89 */ /* 0x000e6200000e0000 */
[----:B------:R-:W-:-:S03]  /*19000*/  MOV R4, 0x3f800000 ;  /* 0x3f80000000047802 */ /* 0x000fc60000000f00 */
[----:B------:R-:W2:Y:S01]  /*19010*/  SHFL.BFLY PT, R0, R232, 0x1, 0x1f ;  /* 0x0c201f00e8007f89 */ /* 0x000ea200000e0000 */
[----:B----4-:R-:W-:-:S04]  /*19020*/  SHF.R.S32.HI R169, RZ, 0x1f, R168 ;  /* 0x0000001fffa97819 */ /* 0x010fc800000114a8 */
[CC--:B------:R-:W-:Y:S02]  /*19030*/  LEA.HI R7, R169.reuse, R168.reuse, RZ, 0x2 ;  /* 0x000000a8a9077211 */ /* 0x0c0fe400078f10ff */
[----:B------:R-:W-:Y:S02]  /*19040*/  LEA.HI R135, R169, R168, RZ, 0x5 ;  /* 0x000000a8a9877211 */ /* 0x000fe400078f28ff */
[----:B------:R-:W-:Y:S02]  /*19050*/  SHF.R.S32.HI R6, RZ, 0x1f, R7 ;  /* 0x0000001fff067819 */ /* 0x000fe40000011407 */
[----:B------:R-:W-:Y:S01]  /*19060*/  SHF.R.S32.HI R8, RZ, 0x5, R135 ;  /* 0x00000005ff087819 */ /* 0x000fe20000011487 */
[----:B-1----:R-:W-:Y:S01]  /*19070*/  FADD.FTZ R218, R218, R5 ;  /* 0x00000005dada7221 */ /* 0x002fe20000010000 */
[----:B------:R-:W-:Y:S01]  /*19080*/  MOV R5, 0x3f800000 ;  /* 0x3f80000000057802 */ /* 0x000fe20000000f00 */
[----:B--2---:R-:W-:-:S03]  /*19090*/  FADD.FTZ R232, R232, R0 ;  /* 0x00000000e8e87221 */ /* 0x004fc60000010000 */
[----:B------:R-:W-:Y:S02]  /*190a0*/  FSETP.NE.FTZ.AND P3, PT, R218, RZ, PT ;  /* 0x000000ffda00720b */ /* 0x000fe40003f75000 */
[----:B------:R-:W-:Y:S02]  /*190b0*/  SHF.R.S32.HI R0, RZ, 0x2, R7 ;  /* 0x00000002ff007819 */ /* 0x000fe40000011407 */
[----:B------:R-:W-:Y:S02]  /*190c0*/  FSETP.NE.FTZ.AND P0, PT, R232, RZ, PT ;  /* 0x000000ffe800720b */ /* 0x000fe40003f15000 */
[----:B------:R-:W-:Y:S02]  /*190d0*/  LOP3.LUT R7, R7, 0x3ffffffc, RZ, 0xc0, !PT ;  /* 0x3ffffffc07077812 */ /* 0x000fe400078ec0ff */
[----:B------:R-:W-:Y:S02]  /*190e0*/  LEA.HI R6, R6, R0, RZ, 0x3 ;  /* 0x0000000006067211 */ /* 0x000fe400078f18ff */
[----:B------:R-:W-:-:S02]  /*190f0*/  IADD3 R7, -R7, R168, RZ ;  /* 0x000000a807077210 */ /* 0x000fc40007ffe1ff */
[----:B------:R-:W-:Y:S01]  /*19100*/  LOP3.LUT R6, R6, 0xfffffff8, RZ, 0xc0, !PT ;  /* 0xfffffff806067812 */ /* 0x000fe200078ec0ff */
[----:B------:R-:W1:Y:S01]  /*19110*/  @P3 MUFU.RCP R4, R218 ;  /* 0x000000da00043308 */ /* 0x000e620000001000 */
[----:B------:R-:W-:Y:S02]  /*19120*/  LEA R134, R8, R7, 0x9 ;  /* 0x0000000708867211 */ /* 0x000fe400078e48ff */
[----:B------:R-:W-:-:S04]  /*19130*/  IADD3 R8, R0, -R6, RZ ;  /* 0x8000000600087210 */ /* 0x000fc80007ffe0ff */
[----:B------:R-:W-:Y:S01]  /*19140*/  R2P PR, R8, 0x6 ;  /* 0x0000000608007804 */ /* 0x000fe20000000000 */
        /* <DEDUP_REMOVED lines=133> */
[----:B-1----:R-:W-:Y:S01]  /*199a0*/  ULEA UR4, UR4, UR5, 0x18 ;  /* 0x0000000504047291 */ /* 0x002fe2000f8ec03f */
[----:B------:R-:W-:-:S02]  /*199b0*/  F2FP.F16.F32.PACK_AB R23, R23, R4 ;  /* 0x000000041717723e */ /* 0x000fc400000000ff */
[----:B------:R-:W-:Y:S02]  /*199c0*/  LOP3.LUT R0, R0, 0x1c0, RZ, 0xc0, !PT ;  /* 0x000001c000007812 */ /* 0x000fe400078ec0ff */
[----:B------:R-:W-:Y:S02]  /*199d0*/  LOP3.LUT R4, R8, 0x1, RZ, 0xc0, !PT ;  /* 0x0000000108047812 */ /* 0x000fe400078ec0ff */
[----:B------:R-:W-:Y:S02]  /*199e0*/  LEA.HI R0, R0, R0, RZ, 0x1d ;  /* 0x0000000000007211 */ /* 0x000fe400078fe8ff */
[----:B------:R-:W-:Y:S02]  /*199f0*/  ISETP.NE.U32.AND P4, PT, R4, 0x1, PT ;  /* 0x000000010400780c */ /* 0x000fe40003f85070 */
[----:B------:R-:W-:Y:S02]  /*19a00*/  LEA R0, R134, R0, 0x1 ;  /* 0x0000000086007211 */ /* 0x000fe400078e08ff */
[----:B------:R-:W-:-:S02]  /*19a10*/  MOV R8, 0x20 ;  /* 0x0000002000087802 */ /* 0x000fc40000000f00 */
[----:B------:R-:W-:Y:S01]  /*19a20*/  LEA R0, R0, UR4, 0x1 ;  /* 0x0000000400007c11 */ /* 0x000fe2000f8e08ff */
[----:B------:R-:W-:Y:S01]  /*19a30*/  @UP0 ULDC.64 UR4, c[0x0][0x298] ;  /* 0x0000a60000040ab9 */ /* 0x000fe20000000a00 */
[----:B------:R-:W-:Y:S01]  /*19a40*/  F2FP.F16.F32.PACK_AB R6, R6, R164 ;  /* 0x000000a40606723e */ /* 0x000fe200000000ff */
[----:B------:R-:W-:Y:S01]  /*19a50*/  @UP0 UIMAD.WIDE.U32 UR8, UR15, UR4, URZ ;  /* 0x000000040f0802a5 */ /* 0x000fe2000f8e003f */
[----:B------:R-:W-:Y:S02]  /*19a60*/  F2FP.F16.F32.PACK_AB R5, R5, R166 ;  /* 0x000000a60505723e */ /* 0x000fe400000000ff */
[C---:B------:R-:W-:Y:S01]  /*19a70*/  IADD3 R4, R0.reuse, -0x10, RZ ;  /* 0xfffffff000047810 */ /* 0x040fe20007ffe0ff */
[----:B------:R1:W-:Y:S01]  /*19a80*/  STS [R0], R6 ;  /* 0x0000000600007388 */ /* 0x0003e20000000800 */
[----:B------:R-:W-:Y:S01]  /*19a90*/  F2FP.F16.F32.PACK_AB R7, R7, R160 ;  /* 0x000000a00707723e */ /* 0x000fe200000000ff */
[----:B------:R-:W-:Y:S01]  /*19aa0*/  @UP0 UIMAD UR7, UR15, UR5, UR9 ;  /* 0x000000050f0702a4 */ /* 0x000fe2000f8e0209 */
[----:B------:R-:W-:Y:S01]  /*19ab0*/  @P4 IADD3 R4, R0, 0x10, RZ ;  /* 0x0000001000044810 */ /* 0x000fe20007ffe0ff */
[----:B------:R2:W-:Y:S01]  /*19ac0*/  STS [R0+0x400], R5 ;  /* 0x0004000500007388 */ /* 0x0005e20000000800 */
[----:B------:R-:W-:-:S02]  /*19ad0*/  SEL R8, R8, 0xffffffe0, !P1 ;  /* 0xffffffe008087807 */ /* 0x000fc40004800000 */
[----:B------:R-:W-:Y:S01]  /*19ae0*/  MOV R49, 0x40 ;  /* 0x0000004000317802 */ /* 0x000fe20000000f00 */
[----:B------:R4:W-:Y:S01]  /*19af0*/  STS [R4], R7 ;  /* 0x0000000704007388 */ /* 0x0009e20000000800 */
[----:B------:R-:W-:Y:S02]  /*19b00*/  F2FP.F16.F32.PACK_AB R10, R10, R162 ;  /* 0x000000a20a0a723e */ /* 0x000fe400000000ff */
[----:B------:R-:W-:Y:S02]  /*19b10*/  F2FP.F16.F32.PACK_AB R9, R9, R156 ;  /* 0x0000009c0909723e */ /* 0x000fe400000000ff */
[----:B------:R-:W-:Y:S01]  /*19b20*/  F2FP.F16.F32.PACK_AB R13, R13, R158 ;  /* 0x0000009e0d0d723e */ /* 0x000fe200000000ff */
[----:B------:R3:W-:Y:S01]  /*19b30*/  STS [R4+0x400], R10 ;  /* 0x0004000a04007388 */ /* 0x0007e20000000800 */
        /* <DEDUP_REMOVED lines=9> */
[----:B------:R-:W-:-:S02]  /*19bd0*/  PLOP3.LUT P1, PT, PT, PT, UP0, 0x80, 0x0 ;  /* 0x000000000000781c */ /* 0x000fc40003f2f008 */
[----:B----4-:R-:W-:Y:S01]  /*19be0*/  SEL R7, R49, 0xffffffc0, !P2 ;  /* 0xffffffc031077807 */ /* 0x010fe20005000000 */
[----:B------:R-:W-:Y:S01]  /*19bf0*/  STS [R6+0x400], R13 ;  /* 0x0004000d06007388 */ /* 0x000fe20000000800 */
[----:B------:R-:W-:Y:S02]  /*19c00*/  F2FP.F16.F32.PACK_AB R32, R32, R140 ;  /* 0x0000008c2020723e */ /* 0x000fe400000000ff */
[----:B------:R-:W-:Y:S01]  /*19c10*/  F2FP.F16.F32.PACK_AB R31, R31, R142 ;  /* 0x0000008e1f1f723e */ /* 0x000fe200000000ff */
[----:B------:R-:W-:Y:S01]  /*19c20*/  STS [R5], R12 ;  /* 0x0000000c05007388 */ /* 0x000fe20000000800 */
[-C--:B---3--:R-:W-:Y:S02]  /*19c30*/  IADD3 R10, R0, R7.reuse, RZ ;  /* 0x00000007000a7210 */ /* 0x088fe40007ffe0ff */
[----:B------:R-:W-:Y:S01]  /*19c40*/  IADD3 R8, R6, R7, RZ ;  /* 0x0000000706087210 */ /* 0x000fe20007ffe0ff */
        /* <DEDUP_REMOVED lines=8> */
[----:B------:R-:W-:Y:S02]  /*19cd0*/  F2FP.F16.F32.PACK_AB R25, R25, R42 ;  /* 0x0000002a1919723e */ /* 0x000fe400000000ff */
[----:B-1----:R-:W-:-:S02]  /*19ce0*/  IADD3 R9, R7, R4, RZ ;  /* 0x0000000407097210 */ /* 0x002fc40007ffe0ff */
[----:B------:R-:W-:Y:S02]  /*19cf0*/  IADD3 R7, R5, R7, RZ ;  /* 0x0000000705077210 */ /* 0x000fe40007ffe0ff */
        /* <DEDUP_REMOVED lines=13> */
[----:B------:R1:W-:Y:S01]  /*19dd0*/  STS [R7], R30 ;  /* 0x0000001e07007388 */ /* 0x0003e20000000800 */
        /* <DEDUP_REMOVED lines=18> */
[----:B-1----:R-:W-:Y:S02]  /*19f00*/  F2FP.F16.F32.PACK_AB R30, R89, R88 ;  /* 0x00000058591e723e */ /* 0x002fe400000000ff */
[----:B------:R-:W-:Y:S01]  /*19f10*/  F2FP.F16.F32.PACK_AB R15, R113, R112 ;  /* 0x00000070710f723e */ /* 0x000fe200000000ff */
[----:B------:R-:W-:Y:S01]  /*19f20*/  STS [R6+0x2400], R23 ;  /* 0x0024001706007388 */ /* 0x000fe20000000800 */
[----:B--2---:R-:W-:-:S03]  /*19f30*/  F2FP.F16.F32.PACK_AB R29, R91, R90 ;  /* 0x0000005a5b1d723e */ /* 0x004fc600000000ff */
[----:B------:R-:W-:Y:S04]  /*19f40*/  STS [R5+0x2000], R22 ;  /* 0x0020001605007388 */ /* 0x000fe80000000800 */
[----:B------:R1:W-:Y:S01]  /*19f50*/  STS [R5+0x2400], R21 ;  /* 0x0024001505007388 */ /* 0x0003e20000000800 */
[----:B---3--:R-:W-:-:S03]  /*19f60*/  F2FP.F16.F32.PACK_AB R27, R93, R92 ;  /* 0x0000005c5d1b723e */ /* 0x008fc600000000ff */
[----:B------:R2:W-:Y:S01]  /*19f70*/  STS [R10+0x2000], R20 ;  /* 0x002000140a007388 */ /* 0x0005e20000000800 */
[----:B----4-:R-:W-:-:S03]  /*19f80*/  F2FP.F16.F32.PACK_AB R26, R95, R94 ;  /* 0x0000005e5f1a723e */ /* 0x010fc600000000ff */
[----:B------:R3:W-:Y:S01]  /*19f90*/  STS [R10+0x2400], R19 ;  /* 0x002400130a007388 */ /* 0x0007e20000000800 */
[----:B------:R-:W-:-:S03]  /*19fa0*/  F2FP.F16.F32.PACK_AB R25, R97, R96 ;  /* 0x000000606119723e */ /* 0x000fc600000000ff */
[----:B------:R4:W-:Y:S01]  /*19fb0*/  STS [R9+0x2000], R18 ;  /* 0x0020001209007388 */ /* 0x0009e20000000800 */
[----:B------:R-:W-:-:S03]  /*19fc0*/  F2FP.F16.F32.PACK_AB R24, R99, R98 ;  /* 0x000000626318723e */ /* 0x000fc600000000ff */
[----:B------:R4:W-:Y:S04]  /*19fd0*/  STS [R9+0x2400], R17 ;  /* 0x0024001109007388 */ /* 0x0009e80000000800 */
[----:B------:R4:W-:Y:S01]  /*19fe0*/  STS [R8+0x2000], R16 ;  /* 0x0020001008007388 */ /* 0x0009e20000000800 */
[----:B-1----:R-:W-:Y:S02]  /*19ff0*/  F2FP.F16.F32.PACK_AB R21, R101, R100 ;  /* 0x000000646515723e */ /* 0x002fe400000000ff */
[----:B--2---:R-:W-:Y:S02]  /*1a000*/  F2FP.F16.F32.PACK_AB R20, R103, R102 ;  /* 0x000000666714723e */ /* 0x004fe400000000ff */
[----:B---3--:R-:W-:Y:S02]  /*1a010*/  F2FP.F16.F32.PACK_AB R19, R105, R104 ;  /* 0x000000686913723e */ /* 0x008fe400000000ff */
[----:B----4-:R-:W-:-:S02]  /*1a020*/  F2FP.F16.F32.PACK_AB R18, R107, R106 ;  /* 0x0000006a6b12723e */ /* 0x010fc400000000ff */
        /* <DEDUP_REMOVED lines=10> */
.L_x_1326:
        /* <DEDUP_REMOVED lines=23> */
.L_x_1327:
        /* <DEDUP_REMOVED lines=31> */
[----:B------:R4:W-:Y:S04]  /*1a430*/  STS [R6+0x6000], R17 ;  /* 0x0060001106007388 */ /* 0x0009e80000000800 */
[----:B------:R1:W-:Y:S04]  /*1a440*/  STS [R6+0x6400], R16 ;  /* 0x0064001006007388 */ /* 0x0003e80000000800 */
[----:B------:R-:W-:Y:S04]  /*1a450*/  STS [R5+0x6000], R15 ;  /* 0x0060000f05007388 */ /* 0x000fe80000000800 */
[----:B------:R1:W-:Y:S01]  /*1a460*/  STS [R5+0x6400], R14 ;  /* 0x0064000e05007388 */ /* 0x0003e20000000800 */
[----:B--2---:R-:W-:-:S03]  /*1a470*/  LOP3.LUT R0, R135, 0xffffffe0, RZ, 0xc0, !PT ;  /* 0xffffffe087007812 */ /* 0x004fc600078ec0ff */
[----:B------:R2:W-:Y:S04]  /*1a480*/  STS [R10+0x6000], R13 ;  /* 0x0060000d0a007388 */ /* 0x0005e80000000800 */
[----:B------:R2:W-:Y:S01]  /*1a490*/  STS [R10+0x6400], R12 ;  /* 0x0064000c0a007388 */ /* 0x0005e20000000800 */
[----:B---3--:R-:W-:-:S03]  /*1a4a0*/  @P2 IMAD.MOV.U32 R4, RZ, RZ, 0x1 ;  /* 0x00000001ff042424 */ /* 0x008fc600078e00ff */
[----:B------:R3:W-:Y:S01]  /*1a4b0*/  STS [R9+0x6000], R11 ;  /* 0x0060000b09007388 */ /* 0x0007e20000000800 */
[----:B----4-:R-:W-:-:S03]  /*1a4c0*/  LEA.HI R17, R169, R168, RZ, 0x3 ;  /* 0x000000a8a9117211 */ /* 0x010fc600078f18ff */
[----:B------:R-:W-:Y:S01]  /*1a4d0*/  STS [R9+0x6400], R34 ;  /* 0x0064002209007388 */ /* 0x000fe20000000800 */
[----:B-1----:R-:W1:Y:S03]  /*1a4e0*/  @P3 MUFU.LG2 R6, R218 ;  /* 0x000000da00063308 */ /* 0x002e660000000c00 */
[----:B------:R-:W-:Y:S04]  /*1a4f0*/  STS [R8+0x6000], R33 ;  /* 0x0060002108007388 */ /* 0x000fe80000000800 */
[----:B------:R4:W-:Y:S01]  /*1a500*/  STS [R8+0x6400], R32 ;  /* 0x0064002008007388 */ /* 0x0009e20000000800 */
[----:B------:R-:W-:-:S03]  /*1a510*/  SHF.R.S32.HI R5, RZ, 0x3, R17 ;  /* 0x00000003ff057819 */ /* 0x000fc60000011411 */
[----:B------:R-:W-:Y:S01]  /*1a520*/  STS [R7+0x6000], R31 ;  /* 0x0060001f07007388 */ /* 0x000fe20000000800 */
[----:B--2---:R-:W2:Y:S01]  /*1a530*/  @!P2 LDC R13, c[0x0][0x270] ;  /* 0x00009c00ff0dab82 */ /* 0x004ea20000000800 */
[----:B------:R-:W-:Y:S02]  /*1a540*/  ISETP.GE.AND P1, PT, R5, UR6, PT ;  /* 0x0000000605007c0c */ /* 0x000fe4000bf26270 */
[----:B------:R2:W-:Y:S01]  /*1a550*/  STS [R7+0x6400], R35 ;  /* 0x0064002307007388 */ /* 0x0005e20000000800 */
[C---:B------:R-:W-:Y:S01]  /*1a560*/  LEA.HI.SX32 R5, R17.reuse, 0x20, 0x1d ;  /* 0x0000002011057811 */ /* 0x040fe200078feaff */
[----:B-1----:R-:W-:Y:S01]  /*1a570*/  @P3 FMUL.FTZ R6, R6, 0.69314718246459960938 ;  /* 0x3f31721806063820 */ /* 0x002fe20000410000 */
[----:B------:R-:W-:Y:S02]  /*1a580*/  LEA.HI.SX32 R12, R17, 0x10, 0x1d ;  /* 0x00000010110c7811 */ /* 0x000fe400078feaff */
[----:B------:R-:W-:Y:S01]  /*1a590*/  BAR.SYNC.DEFER_BLOCKING 0x0 ;  /* 0x0000000000007b1d */ /* 0x000fe20000010000 */
[----:B------:R-:W-:-:S02]  /*1a5a0*/  ISETP.GE.AND P6, PT, R5, UR6, PT ;  /* 0x0000000605007c0c */ /* 0x000fc4000bfc6270 */
[----:B------:R-:W-:-:S05]  /*1a5b0*/  ISETP.GE.AND P4, PT, R12, UR6, PT ;  /* 0x000000060c007c0c */ /* 0x000fca000bf86270 */
[----:B---3--:R-:W1:Y:S01]  /*1a5c0*/  @P2 LDC.64 R10, c[0x0][0x2c0] ;  /* 0x0000b000ff0a2b82 */ /* 0x008e620000000a00 */
[----:B------:R-:W3:Y:S01]  /*1a5d0*/  S2R R15, SR_CTAID.Y ;  /* 0x00000000000f7919 */ /* 0x000ee20000002600 */
[----:B------:R-:W3:Y:S06]  /*1a5e0*/  S2R R14, SR_TID.X ;  /* 0x00000000000e7919 */ /* 0x000eec0000002100 */
[----:B----4-:R-:W4:Y:S01]  /*1a5f0*/  @P2 LDC R8, c[0x0][0x2c0] ;  /* 0x0000b000ff082b82 */ /* 0x010f220000000800 */
[----:B------:R-:W4:Y:S01]  /*1a600*/  S2R R18, SR_CTAID.Z ;  /* 0x0000000000127919 */ /* 0x000f220000002700 */
[----:B--2---:R-:W-:-:S02]  /*1a610*/  @!P2 IMAD R4, R28, R13, RZ ;  /* 0x0000000d1c04a224 */ /* 0x004fc400078e02ff */
[----:B------:R-:W-:Y:S02]  /*1a620*/  IMAD.MOV.U32 R13, RZ, RZ, 0x7f800000 ;  /* 0x7f800000ff0d7424 */ /* 0x000fe400078e00ff */
[----:B------:R-:W-:Y:S02]  /*1a630*/  IMAD.IADD R7, R168, 0x1, -R0 ;  /* 0x00000001a8077824 */ /* 0x000fe400078e0a00 */
[----:B------:R-:W2:Y:S01]  /*1a640*/  @P3 LDC R9, c[0x0][0x2e8] ;  /* 0x0000ba00ff093b82 */ /* 0x000ea20000000800 */
[----:B-----5:R2:W2:Y:S01]  /*1a650*/  LDS.128 R32, [R213+0x1800] ;  /* 0x00180000d5207984 */ /* 0x0204a20000000c00 */
[----:B-1----:R-:W-:-:S06]  /*1a660*/  @P2 IMAD R0, R11, R10, RZ ;  /* 0x0000000a0b002224 */ /* 0x002fcc00078e02ff */
[----:B------:R-:W1:Y:S01]  /*1a670*/  @P0 LDC R11, c[0x0][0x2e8] ;  /* 0x0000ba00ff0b0b82 */ /* 0x000e620000000800 */
[----:B------:R-:W2:Y:S01]  /*1a680*/  @P0 MUFU.LG2 R10, R232 ;  /* 0x000000e8000a0308 */ /* 0x000ea20000000c00 */
[----:B------:R-:W-:Y:S02]  /*1a690*/  @!P2 IMAD.MOV.U32 R0, RZ, RZ, R28 ;  /* 0x000000ffff00a224 */ /* 0x000fe400078e001c */
[----:B------:R-:W-:Y:S01]  /*1a6a0*/  @!P2 IMAD.MOV.U32 R8, RZ, RZ, 0x1 ;  /* 0x00000001ff08a424 */ /* 0x000fe200078e00ff */
[----:B------:R-:W-:Y:S01]  /*1a6b0*/  LOP3.LUT P2, RZ, R7, 0x3, RZ, 0xc0, !PT ;  /* 0x0000000307ff7812 */ /* 0x000fe2000784c0ff */
[----:B---3--:R-:W-:Y:S02]  /*1a6c0*/  IMAD R4, R15, R4, RZ ;  /* 0x000000040f047224 */ /* 0x008fe400078e02ff */
[----:B----4-:R-:W-:Y:S02]  /*1a6d0*/  IMAD R5, R8, UR4, RZ ;  /* 0x0000000408057c24 */ /* 0x010fe4000f8e02ff */
[----:B------:R-:W-:Y:S01]  /*1a6e0*/  IMAD.MOV.U32 R15, RZ, RZ, 0x7f800000 ;  /* 0x7f800000ff0f7424 */ /* 0x000fe200078e00ff */
[----:B------:R-:W-:Y:S01]  /*1a6f0*/  SEL R4, R4, RZ, !P5 ;  /* 0x000000ff04047207 */ /* 0x000fe20006800000 */
[----:B--2---:R-:W-:Y:S01]  /*1a700*/  @P3 FFMA.FTZ R15, R2, R9, R6 ;  /* 0x00000009020f3223 */ /* 0x004fe20000010006 */
[----:B------:R-:W-:-:S03]  /*1a710*/  SHF.R.S32.HI R16, RZ, 0x1f, R14 ;  /* 0x0000001fff107819 */ /* 0x000fc6000001140e */
[----:B------:R-:W-:Y:S01]  /*1a720*/  IMAD R2, R18, R0, R4 ;  /* 0x0000000012027224 */ /* 0x000fe200078e0204 */
[----:B------:R-:W-:Y:S01]  /*1a730*/  LEA.HI R16, R16, R14, RZ, 0x3 ;  /* 0x0000000e10107211 */ /* 0x000fe200078f18ff */
[----:B------:R-:W-:Y:S02]  /*1a740*/  IMAD.SHL.U32 R0, R5, 0x40, RZ ;  /* 0x0000004005007824 */ /* 0x000fe400078e00ff */
[----:B------:R-:W-:Y:S01]  /*1a750*/  @P0 FMUL.FTZ R6, R10, 0.69314718246459960938 ;  /* 0x3f3172180a060820 */ /* 0x000fe20000410000 */
[----:B------:R-:W-:Y:S02]  /*1a760*/  LOP3.LUT R4, R16, 0xfffffff8, RZ, 0xc0, !PT ;  /* 0xfffffff810047812 */ /* 0x000fe400078ec0ff */
[----:B------:R-:W-:Y:S01]  /*1a770*/  IADD3 R12, P5, P3, R0, R22, R2 ;  /* 0x00000016000c7210 */ /* 0x000fe20007bbe002 */
[----:B-1----:R-:W-:Y:S01]  /*1a780*/  @P0 FFMA.FTZ R13, R3, R11, R6 ;  /* 0x0000000b030d0223 */ /* 0x002fe20000010006 */
[----:B------:R-:W-:Y:S01]  /*1a790*/  SHF.R.S32.HI R5, RZ, 0x1f, R0 ;  /* 0x0000001fff057819 */ /* 0x000fe20000011400 */
[----:B------:R-:W-:Y:S01]  /*1a7a0*/  IMAD.IADD R14, R14, 0x1, -R4 ;  /* 0x000000010e0e7824 */ /* 0x000fe200078e0a04 */
        /* <DEDUP_REMOVED lines=35> */
.L_x_1329:
[----:B------:R-:W-:Y:S05]  /*1a9e0*/  BSYNC B0 ;  /* 0x0000000000007941 */ /* 0x000fea0003800000 */
.L_x_1328:
        /* <DEDUP_REMOVED lines=43> */
.L_x_1331:
[----:B------:R-:W-:Y:S05]  /*1aca0*/  BSYNC B0 ;  /* 0x0000000000007941 */ /* 0x000fea0003800000 */
.L_x_1330:
        /* <DEDUP_REMOVED lines=27> */
.L_x_1333:
[----:B------:R-:W-:Y:S05]  /*1ae60*/  BSYNC B0 ;  /* 0x0000000000007941 */ /* 0x000fea0003800000 */
.L_x_1332:
        /* <DEDUP_REMOVED lines=27> */
.L_x_1335:
[----:B------:R-:W-:Y:S05]  /*1b020*/  BSYNC B0 ;  /* 0x0000000000007941 */ /* 0x000fea0003800000 */
.L_x_1334:
        /* <DEDUP_REMOVED lines=27> */
.L_x_1336:
        /* <DEDUP_REMOVED lines=10> */
.L_x_2411:


//--------------------- .text._ZN5flash16flash_fwd_kernelI23Flash_fwd_kernel_traitsILi256ELi64ELi64ELi4ELb0ELb0EN7cutlass6half_tE19Flash_kernel_traitsILi256ELi64ELi64ELi4ES3_EELb0ELb0ELb1ELb0ELb0ELb0ELb1ELb0EEEvNS_16Flash_fwd_paramsE --------------------------
	.section	.text._ZN5flash16flash_fwd_kernelI23Flash_fwd_kernel_traitsILi256ELi64ELi64ELi4ELb0ELb0EN7cutlass6half_tE19Flash_kernel_traitsILi256ELi64ELi64ELi4ES3_EELb0ELb0ELb1ELb0ELb0ELb0ELb1ELb0EEEvNS_16Flash_fwd_paramsE,"ax",@progbits
	.align	128
        .global         _ZN5flash16flash_fwd_kernelI23Flash_fwd_kernel_traitsILi256ELi64ELi64ELi4ELb0ELb0EN7cutlass6half_tE19Flash_kernel_traitsILi256ELi64ELi64ELi4ES3_EELb0ELb0ELb1ELb0ELb0ELb0ELb1ELb0EEEvNS_16Flash_fwd_paramsE
        .type           _ZN5flash16flash_fwd_kernelI23Flash_fwd_kernel_traitsILi256ELi64ELi64ELi4ELb0ELb0EN7cutlass6half_tE19Flash_kernel_traitsILi256ELi64ELi64ELi4ES3_EELb0ELb0ELb1ELb0ELb0ELb0ELb1ELb0EEEvNS_16Flash_fwd_paramsE,@function
        .size           _ZN5flash16flash_fwd_kernelI23Flash_fwd_kernel_traitsILi256ELi64ELi64ELi4ELb0ELb0EN7cutlass6half_tE19Flash_kernel_traitsILi256ELi64ELi64ELi4ES3_EELb0ELb0ELb1ELb0ELb0ELb0ELb1ELb0EEEvNS_16Flash_fwd_paramsE,(.L_x_2412 - _ZN5flash16flash_fwd_kernelI23Flash_fwd_kernel_traitsILi256ELi64ELi64ELi4ELb0ELb0EN7cutlass6half_tE19Flash_kernel_traitsILi256ELi64ELi64ELi4ES3_EELb0ELb0ELb1ELb0ELb0ELb0ELb1ELb0EEEvNS_16Flash_fwd_paramsE)
        .other          _ZN5flash16flash_fwd_kernelI23Flash_fwd_kernel_traitsILi256ELi64ELi64ELi4ELb0ELb0EN7cutlass6half_tE19Flash_kernel_traitsILi256ELi64ELi64ELi4ES3_EELb0ELb0ELb1ELb0ELb0ELb0ELb1ELb0EEEvNS_16Flash_fwd_paramsE,@"STO_CUDA_ENTRY STV_DEFAULT"
_ZN5flash16flash_fwd_kernelI23Flash_fwd_kernel_traitsILi256ELi64ELi64ELi4ELb0ELb0EN7cutlass6half_tE19Flash_kernel_traitsILi256ELi64ELi64ELi4ES3_EELb0ELb0ELb1ELb0ELb0ELb0ELb1ELb0EEEvNS_16Flash_fwd_paramsE:
.text._ZN5flash16flash_fwd_kernelI23Flash_fwd_kernel_traitsILi256ELi64ELi64ELi4ELb0ELb0EN7cutlass6half_tE19Flash_kernel_traitsILi256ELi64ELi64ELi4ES3_EELb0ELb0ELb1ELb0ELb0ELb0ELb1ELb0EEEvNS_16Flash_fwd_paramsE:
        /* <DEDUP_REMOVED lines=56> */
.L_x_1337:
[----:B------:R-:W-:-:S05]  /*0380*/  ULDC UR7, c[0x0][0x2c8] ;  /* 0x0000b20000077ab9 */ /* 0x000fca0000000800 */
.L_x_1338:
        /* <DEDUP_REMOVED lines=74> */
[----:B------:R-:W-:Y:S01]  /*0830*/  @UP2 ULDC.64 UR4, c[0x0][0x2c0] ;  /* 0x0000b00000042ab9 */ /* 0x000fe20000000a00 */
[----:B------:R-:W-:Y:S01]  /*0840*/  @UP1 UIMAD UR7, UR15, UR7, UR13 ;  /* 0x000000070f0712a4 */ /* 0x000fe2000f8e020d */
[----:B------:R-:W-:Y:S01]  /*0850*/  IADD3 R16, R10, 0x20, RZ ;  /* 0x000000200a107810 */ /* 0x000fe20007ffe0ff */
        /* <DEDUP_REMOVED lines=11> */
[C---:B------:R-:W-:Y:S01]  /*0910*/  VIADD R18, R0.reuse, 0x80 ;  /* 0x0000008000127836 */ /* 0x040fe20000000000 */
[----:B------:R-:W-:Y:S01]  /*0920*/  @!UP3 ULDC UR12, c[0x0][0x2c4] ;  /* 0x0000b100000cbab9 */ /* 0x000fe20000000800 */
[----:B------:R-:W-:Y:S01]  /*0930*/  @!UP1 UIADD3 UR7, UR19, UR6, URZ ;  /* 0x0000000613079290 */ /* 0x000fe2000fffe03f */
[----:B------:R-:W-:Y:S01]  /*0940*/  IADD3 R17, R0, 0xc0, RZ ;  /* 0x000000c000117810 */ /* 0x000fe20007ffe0ff */
[----:B------:R-:W-:-:S02]  /*0950*/  @!UP3 UIMAD UR12, UR10, UR12, URZ ;  /* 0x0000000c0a0cb2a4 */ /* 0x000fc4000f8e023f */
        /* <DEDUP_REMOVED lines=15> */
[----:B------:R-:W-:Y:S01]  /*0a50*/  UMOV UR21, URZ ;  /* 0x0000003f00157c82 */ /* 0x000fe20008000000 */
[----:B------:R-:W-:Y:S01]  /*0a60*/  USHF.R.S32.HI UR4, URZ, 0x1f, UR6 ;  /* 0x0000001f3f047899 */ /* 0x000fe20008011406 */
[----:B------:R-:W-:Y:S01]  /*0a70*/  VIADD R9, R13, UR5 ;  /* 0x000000050d097c36 */ /* 0x000fe20008000000 */
[----:B------:R-:W-:-:S02]  /*0a80*/  @!UP3 USHF.R.S32.HI UR21, URZ, 0x1f, UR12 ;  /* 0x0000001f3f15b899 */ /* 0x000fc4000801140c */
        /* <DEDUP_REMOVED lines=22> */
.L_x_1341:
[----:B------:R-:W-:Y:S05]  /*0bf0*/  BSYNC B0 ;  /* 0x0000000000007941 */ /* 0x000fea0003800000 */
.L_x_1340:
        /* <DEDUP_REMOVED lines=25> */
.L_x_1343:
[----:B------:R-:W-:Y:S05]  /*0d90*/  BSYNC B0 ;  /* 0x0000000000007941 */ /* 0x000fea0003800000 */
.L_x_1342:
        /* <DEDUP_REMOVED lines=24> */
.L_x_1345:
[----:B------:R-:W-:Y:S05]  /*0f20*/  BSYNC B0 ;  /* 0x0000000000007941 */ /* 0x000fea0003800000 */
.L_x_1344:
        /* <DEDUP_REMOVED lines=27> */
.L_x_1347:
[----:B------:R-:W-:Y:S05]  /*10e0*/  BSYNC B0 ;  /* 0x0000000000007941 */ /* 0x000fea0003800000 */
.L_x_1346:
        /* <DEDUP_REMOVED lines=10> */
.L_x_1349:
[----:B------:R-:W-:Y:S05]  /*1190*/  BSYNC B0 ;  /* 0x0000000000007941 */ /* 0x000fea0003800000 */
.L_x_1348:
        /* <DEDUP_REMOVED lines=10> */
.L_x_1351:
[----:B------:R-:W-:Y:S05]  /*1240*/  BSYNC B0 ;  /* 0x0000000000007941 */ /* 0x000fea0003800000 */
.L_x_1350:
        /* <DEDUP_REMOVED lines=10> */
.L_x_1353:
[----:B------:R-:W-:Y:S05]  /*12f0*/  BSYNC B0 ;  /* 0x0000000000007941 */ /* 0x000fea0003800000 */
.L_x_1352:
        /* <DEDUP_REMOVED lines=10> */
.L_x_1339:
        /* <DEDUP_REMOVED lines=14> */
[----:B------:R-:W-:Y:S01]  /*1480*/  @!UP1 UIMAD UR5, UR10, UR5, UR7 ;  /* 0x000000050a0592a4 */ /* 0x000fe2000f8e0207 */
[----:B------:R-:W-:Y:S01]  /*1490*/  @UP1 UMOV UR12, UR24 ;  /* 0x00000018000c1c82 */ /* 0x000fe20008000000 */
        /* <DEDUP_REMOVED lines=17> */
.L_x_1354:
[----:B------:R-:W-:Y:S01]  /*15b0*/  ULDC UR4, c[0x0][0x278] ;  /* 0x00009e0000047ab9 */ /* 0x000fe20000000800 */
[----:B------:R-:W1:Y:S01]  /*15c0*/  S2R R2, SR_CTAID.Z ;  /* 0x0000000000027919 */ /* 0x000e620000002700 */
[----:B------:R-:W-:Y:S01]  /*15d0*/  IMAD.U32 R0, RZ, RZ, UR4 ;  /* 0x00000004ff007e24 */ /* 0x000fe2000f8e00ff */
[----:B------:R-:W-:Y:S01]  /*15e0*/  UMOV UR18, URZ ;  /* 0x0000003f00127c82 */ /* 0x000fe20008000000 */
[----:B------:R-:W-:Y:S01]  /*15f0*/  SHF.R.S32.HI R30, RZ, 0x1f, R119 ;  /* 0x0000001fff1e7819 */ /* 0x000fe20000011477 */
[----:B------:R-:W-:Y:S01]  /*1600*/  IMAD.U32 R12, RZ, RZ, UR16 ;  /* 0x00000010ff0c7e24 */ /* 0x000fe2000f8e00ff */
[----:B------:R-:W-:Y:S01]  /*1610*/  UIADD3 UR32, -UR27, UR17, URZ ;  /* 0x000000111b207290 */ /* 0x000fe2000fffe13f */
[----:B------:R-:W-:Y:S01]  /*1620*/  IABS R0, R0 ;  /* 0x0000000000007213 */ /* 0x000fe20000000000 */
[----:B------:R-:W-:Y:S01]  /*1630*/  USHF.R.S32.HI UR31, URZ, 0x1f, UR33 ;  /* 0x0000001f3f1f7899 */ /* 0x000fe20008011421 */
        /* <DEDUP_REMOVED lines=23> */
[----:B------:R-:W-:Y:S01]  /*17b0*/  LOP3.LUT R2, R0, 0x38, R32, 0xf8, !PT ;  /* 0x0000003800027812 */ /* 0x000fe200078ef820 */
[----:B------:R-:W-:Y:S01]  /*17c0*/  UIADD3 UR18, UR20, -0x1, URZ ;  /* 0xffffffff14127890 */ /* 0x000fe2000fffe03f */
[----:B------:R-:W-:Y:S01]  /*17d0*/  SHF.R.U32.HI R0, RZ, 0x3, R0 ;  /* 0x00000003ff007819 */ /* 0x000fe20000011600 */
[----:B------:R-:W-:Y:S01]  /*17e0*/  UIADD3 UR13, -UR19, URZ, URZ ;  /* 0x0000003f130d7290 */ /* 0x000fe2000fffe13f */
[----:B------:R-:W-:Y:S02]  /*17f0*/  SHF.R.S32.HI R33, RZ, 0x1f, R32 ;  /* 0x0000001fff217819 */ /* 0x000fe40000011420 */
[----:B------:R-:W-:Y:S01]  /*1800*/  LOP3.LUT R0, R2, R0, RZ, 0x3c, !PT ;  /* 0x0000000002007212 */ /* 0x000fe200078e3cff */
[----:B------:R-:W-:Y:S01]  /*1810*/  UIMAD UR7, UR5, UR13, UR7 ;  /* 0x0000000d050772a4 */ /* 0x000fe2000f8e0207 */
[----:B------:R-:W-:-:S03]  /*1820*/  IMAD.SHL.U32 R2, R3, 0x8, RZ ;  /* 0x0000000803027824 */ /* 0x000fc600078e00ff */
[----:B------:R-:W-:Y:S02]  /*1830*/  UISETP.GT.U32.AND UP1, UPT, UR5, UR7, UPT ;  /* 0x000000070500728c */ /* 0x000fe4000bf24070 */
[----:B------:R-:W-:-:S09]  /*1840*/  LOP3.LUT R219, R0, 0xfffffe00, R2, 0xf8, !PT ;  /* 0xfffffe0000db7812 */ /* 0x000fd200078ef802 */
        /* <DEDUP_REMOVED lines=30> */
.L_x_1355:
[----:B------:R-:W1:Y:S01]  /*1a30*/  S2UR UR34, SR_CgaCtaId ;  /* 0x00000000002279c3 */ /* 0x000e620000008800 */
[C---:B------:R-:W-:Y:S01]  /*1a40*/  VIADD R124, R32.reuse, 0x40 ;  /* 0x00000040207c7836 */ /* 0x040fe20000000000 */
[C---:B------:R-:W-:Y:S01]  /*1a50*/  IADD3 R123, R32.reuse, 0x80, RZ ;  /* 0x00000080207b7810 */ /* 0x040fe20007ffe0ff */
[C---:B------:R-:W-:Y:S01]  /*1a60*/  VIADD R122, R32.reuse, 0xc0 ;  /* 0x000000c0207a7836 */ /* 0x040fe20000000000 */
[----:B------:R-:W-:Y:S01]  /*1a70*/  IADD3 R2, P0, R32, UR12, RZ ;  /* 0x0000000c20027c10 */ /* 0x000fe2000ff1e0ff */
[----:B------:R-:W-:Y:S01]  /*1a80*/  IMAD R0, R249, UR8, RZ ;  /* 0x00000008f9007c24 */ /* 0x000fe2000f8e02ff */
[----:B------:R2:W-:Y:S01]  /*1a90*/  STL [R1+0x58], R124 ;  /* 0x0000587c01007387 */ /* 0x0005e20000100800 */
[----:B------:R-:W-:Y:S01]  /*1aa0*/  ULDC.64 UR4, c[0x0][0x258] ;  /* 0x0000960000047ab9 */ /* 0x000fe20000000a00 */
[----:B------:R-:W-:Y:S01]  /*1ab0*/  IADD3.X R3, R33, UR36, RZ, P0, !PT ;  /* 0x0000002421037c10 */ /* 0x000fe200087fe4ff */
[C---:B------:R-:W-:Y:S01]  /*1ac0*/  IMAD R6, R248.reuse, UR9, R0 ;  /* 0x00000009f8067c24 */ /* 0x040fe2000f8e0200 */
[----:B------:R2:W-:Y:S01]  /*1ad0*/  STL [R1+0x2c], R123 ;  /* 0x00002c7b01007387 */ /* 0x0005e20000100800 */
[----:B------:R-:W-:Y:S01]  /*1ae0*/  IMAD.U32 R0, RZ, RZ, UR4 ;  /* 0x00000004ff007e24 */ /* 0x000fe2000f8e00ff */
[----:B------:R-:W-:Y:S01]  /*1af0*/  UIMAD UR4, UR31, UR4, URZ ;  /* 0x000000041f0472a4 */ /* 0x000fe2000f8e023f */
[C---:B------:R-:W-:Y:S01]  /*1b00*/  ISETP.GE.AND P0, PT, R248.reuse, UR32, PT ;  /* 0x00000020f8007c0c */ /* 0x040fe2000bf06270 */
[----:B------:R2:W-:Y:S01]  /*1b10*/  STL [R1+0x5c], R122 ;  /* 0x00005c7a01007387 */ /* 0x0005e20000100800 */
[----:B------:R-:W-:Y:S01]  /*1b20*/  IMAD.WIDE.U32 R4, R248, UR8, R32 ;  /* 0x00000008f8047c25 */ /* 0x000fe2000f8e0020 */
[----:B------:R-:W-:Y:S01]  /*1b30*/  ULDC.64 UR12, c[0x0][0x260] ;  /* 0x00009800000c7ab9 */ /* 0x000fe20000000a00 */
[----:B------:R-:W-:Y:S01]  /*1b40*/  ULDC.64 UR10, c[0x0][0x268] ;  /* 0x00009a00000a7ab9 */ /* 0x000fe20000000a00 */
[----:B------:R-:W-:Y:S01]  /*1b50*/  UIMAD UR5, UR33, UR5, UR4 ;  /* 0x00000005210572a4 */ /* 0x000fe2000f8e0204 */
[----:B------:R-:W-:Y:S01]  /*1b60*/  IMAD.WIDE.U32 R16, R0, UR33, R2 ;  /* 0x0000002100107c25 */ /* 0x000fe2000f8e0002 */
[----:B------:R-:W-:Y:S01]  /*1b70*/  UIMAD UR37, UR35, UR12, URZ ;  /* 0x0000000c232572a4 */ /* 0x000fe2000f8e023f */
[----:B------:R-:W-:Y:S01]  /*1b80*/  IADD3 R10, P1, R4, UR24, RZ ;  /* 0x00000018040a7c10 */ /* 0x000fe2000ff3e0ff */
[----:B------:R-:W-:Y:S01]  /*1b90*/  UMOV UR4, 0x400 ;  /* 0x0000040000047882 */ /* 0x000fe20000000000 */
[----:B------:R-:W-:Y:S01]  /*1ba0*/  UIMAD UR35, UR35, UR10, URZ ;  /* 0x0000000a232372a4 */ /* 0x000fe2000f8e023f */
[C---:B------:R-:W-:Y:S01]  /*1bb0*/  VIADD R0, R248.reuse, 0x10 ;  /* 0x00000010f8007836 */ /* 0x040fe20000000000 */
[----:B------:R-:W-:Y:S01]  /*1bc0*/  UIMAD UR31, UR18, -0x40, UR30 ;  /* 0xffffffc0121f78a4 */ /* 0x000fe2000f8e021e */
[----:B------:R-:W-:Y:S01]  /*1bd0*/  IMAD.U32 R19, RZ, RZ, UR12 ;  /* 0x0000000cff137e24 */ /* 0x000fe2000f8e00ff */
[----:B-1----:R-:W-:Y:S01]  /*1be0*/  ULEA UR4, UR34, UR4, 0x18 ;  /* 0x0000000422047291 */ /* 0x002fe2000f8ec03f */
[----:B------:R-:W-:Y:S01]  /*1bf0*/  MOV R29, UR10 ;  /* 0x0000000a001d7c02 */ /* 0x000fe20008000f00 */
[----:B------:R-:W-:Y:S01]  /*1c00*/  UIMAD UR13, UR19, UR13, UR37 ;  /* 0x0000000d130d72a4 */ /* 0x000fe2000f8e0225 */
[----:B------:R-:W-:Y:S01]  /*1c10*/  IADD3 R15, R17, UR5, RZ ;  /* 0x00000005110f7c10 */ /* 0x000fe2000fffe0ff */
[----:B------:R-:W-:Y:S01]  /*1c20*/  UIMAD UR12, UR19, UR11, UR35 ;  /* 0x0000000b130c72a4 */ /* 0x000fe2000f8e0223 */
[----:B------:R-:W-:Y:S01]  /*1c30*/  BSSY B0, `(.L_x_1356) ;  /* 0x0000035000007945 */ /* 0x000fe20003800000 */
[----:B------:R-:W-:Y:S01]  /*1c40*/  IADD3.X R11, R5, UR23, R6, P1, !PT ;  /* 0x00000017050b7c10 */ /* 0x000fe20008ffe406 */
[----:B------:R-:W-:Y:S01]  /*1c50*/  VIADD R26, R248, 0x20 ;  /* 0x00000020f81a7836 */ /* 0x000fe20000000000 */
[----:B------:R-:W-:-:S02]  /*1c60*/  LEA.HI R24, R30, R119, RZ, 0x4 ;  /* 0x000000771e187211 */ /* 0x000fc400078f20ff */
[C---:B------:R-:W-:Y:S02]  /*1c70*/  ISETP.GE.AND P2, PT, R0.reuse, UR32, PT ;  /* 0x0000002000007c0c */ /* 0x040fe4000bf46270 */
[----:B------:R-:W-:Y:S02]  /*1c80*/  ISETP.GE.AND P1, PT, R0, UR31, PT ;  /* 0x0000001f00007c0c */ /* 0x000fe4000bf26270 */
[----:B------:R-:W-:Y:S02]  /*1c90*/  IADD3 R27, R248, 0x30, RZ ;  /* 0x00000030f81b7810 */ /* 0x000fe40007ffe0ff */
[----:B------:R-:W-:Y:S01]  /*1ca0*/  LEA R219, R219, UR4, 0x1 ;  /* 0x00000004dbdb7c11 */ /* 0x000fe2000f8e08ff */
[----:B--2---:R-:W-:Y:S08]  /*1cb0*/  @P0 BRA `(.L_x_1357) ;  /* 0x0000000000b00947 */ /* 0x004ff00003800000 */
        /* <DEDUP_REMOVED lines=15> */
[----:B------:R-:W-:Y:S02]  /*1db0*/  @!P5 LEA.HI.X R5, R8, R5, R18, 0x1, P3 ;  /* 0x000000050805d211 */ /* 0x000fe400018f0c12 */
        /* <DEDUP_REMOVED lines=28> */
.L_x_1357:
[----:B------:R-:W-:Y:S05]  /*1f80*/  BSYNC B0 ;  /* 0x0000000000007941 */ /* 0x000fea0003800000 */
.L_x_1356:
[----:B------:R-:W-:Y:S01]  /*1f90*/  IMAD.WIDE.U32 R34, R19, UR19, R10 ;  /* 0x0000001313227c25 */ /* 0x000fe2000f8e000a */
[----:B------:R-:W-:Y:S01]  /*1fa0*/  ISETP.GE.AND P0, PT, R0, UR31, PT ;  /* 0x0000001f00007c0c */ /* 0x000fe2000bf06270 */
[----:B------:R-:W-:Y:S01]  /*1fb0*/  BSSY B0, `(.L_x_1358) ;  /* 0x000003a000007945 */ /* 0x000fe20003800000 */
[----:B-12---:R-:W-:Y:S01]  /*1fc0*/  LOP3.LUT R2, R24, 0xfffffff0, RZ, 0xc0, !PT ;  /* 0xfffffff018027812 */ /* 0x006fe200078ec0ff */
        /* <DEDUP_REMOVED lines=32> */
[----:B------:R-:W4:Y:S01]  /*21d0*/  @!P3 LDC.64 R8, c[0x0][0x210] ;  /* 0x00008400ff08bb82 */ /* 0x000f220000000a00 */
[----:B--2---:R-:W-:-:S04]  /*21e0*/  @!P4 LEA R6, P2, R2, R6, 0x1 ;  /* 0x000000060206c211 */ /* 0x004fc800078408ff */
[----:B------:R-:W-:-:S05]  /*21f0*/  @!P4 LEA.HI.X R7, R2, R7, R0, 0x1, P2 ;  /* 0x000000070207c211 */ /* 0x000fca00010f0c00 */
[----:B------:R-:W-:Y:S01]  /*2200*/  @!PT LDS RZ, [RZ] ;  /* 0x00000000fffff984 */ /* 0x000fe20000000800 */
[----:B------:R-:W-:Y:S01]  /*2210*/  @!PT LDS RZ, [RZ] ;  /* 0x00000000fffff984 */ /* 0x000fe20000000800 */
[----:B------:R-:W-:Y:S01]  /*2220*/  @!PT LDS RZ, [RZ] ;  /* 0x00000000fffff984 */ /* 0x000fe20000000800 */
[----:B------:R3:W-:Y:S01]  /*2230*/  @!P4 LDGSTS.E.BYPASS.LTC128B.128 [R219+0x2800], desc[UR28][R6.64+0x80] ;  /* 0x0280008006dbcfae */ /* 0x0007e2000b901d5c */
[----:B----4-:R-:W-:-:S03]  /*2240*/  @!P3 LEA R4, P2, R2, R8, 0x1 ;  /* 0x000000080204b211 */ /* 0x010fc600078408ff */
        /* <DEDUP_REMOVED lines=16> */
.L_x_1359:
[----:B------:R-:W-:Y:S05]  /*2350*/  BSYNC B0 ;  /* 0x0000000000007941 */ /* 0x000fea0003800000 */
.L_x_1358:
[----:B------:R-:W-:Y:S04]  /*2360*/  BSSY B0, `(.L_x_1360) ;  /* 0x0000031000007945 */ /* 0x000fe80003800000 */
[----:B------:R-:W-:Y:S05]  /*2370*/  @P5 BRA `(.L_x_1361) ;  /* 0x0000000000bc5947 */ /* 0x000fea0003800000 */
[----:B------:R-:W-:Y:S01]  /*2380*/  ULDC UR5, c[0x0][0x2d0] ;  /* 0x0000b40000057ab9 */ /* 0x000fe20000000800 */
[----:B--23--:R-:W-:Y:S01]  /*2390*/  IADD3 R4, P2, R12, 0x20, RZ ;  /* 0x000000200c047810 */ /* 0x00cfe20007f5e0ff */
        /* <DEDUP_REMOVED lines=13> */
[----:B------:R-:W3:Y:S08]  /*2470*/  @!P5 LDC.64 R8, c[0x0][0x210] ;  /* 0x00008400ff08db82 */ /* 0x000ef00000000a00 */
[----:B------:R-:W5:Y:S01]  /*2480*/  @!P4 LDC.64 R10, c[0x0][0x210] ;  /* 0x00008400ff0acb82 */ /* 0x000f620000000a00 */
[----:B--2---:R-:W-:-:S04]  /*2490*/  @!P3 LEA R4, P2, R2, R6, 0x1 ;  /* 0x000000060204b211 */ /* 0x004fc800078408ff */
        /* <DEDUP_REMOVED lines=29> */
.L_x_1361:
[----:B------:R-:W-:Y:S05]  /*2670*/  BSYNC B0 ;  /* 0x0000000000007941 */ /* 0x000fea0003800000 */
.L_x_1360:
[----:B------:R-:W-:Y:S04]  /*2680*/  BSSY B0, `(.L_x_1362) ;  /* 0x0000031000007945 */ /* 0x000fe80003800000 */
[----:B------:R-:W-:Y:S05]  /*2690*/  @P6 BRA `(.L_x_1363) ;  /* 0x0000000000bc6947 */ /* 0x000fea0003800000 */
[----:B------:R-:W-:Y:S01]  /*26a0*/  ULDC UR5, c[0x0][0x2d0] ;  /* 0x0000b40000057ab9 */ /* 0x000fe20000000800 */
[----:B--234-:R-:W-:Y:S01]  /*26b0*/  IADD3 R4, P2, R12, 0x30, RZ ;  /* 0x000000300c047810 */ /* 0x01cfe20007f5e0ff */
        /* <DEDUP_REMOVED lines=13> */
[----:B------:R-:W4:Y:S08]  /*2790*/  @!P6 LDC.64 R6, c[0x0][0x210] ;  /* 0x00008400ff06eb82 */ /* 0x000f300000000a00 */
[----:B------:R-:W5:Y:S01]  /*27a0*/  @!P4 LDC.64 R18, c[0x0][0x210] ;  /* 0x00008400ff12cb82 */ /* 0x000f620000000a00 */
[----:B--2---:R-:W-:-:S04]  /*27b0*/  @!P5 LEA R4, P2, R8, R10, 0x1 ;  /* 0x0000000a0804d211 */ /* 0x004fc800078408ff */
        /* <DEDUP_REMOVED lines=29> */
.L_x_1363:
[----:B------:R-:W-:Y:S05]  /*2990*/  BSYNC B0 ;  /* 0x0000000000007941 */ /* 0x000fea0003800000 */
.L_x_1362:
[----:B------:R-:W-:Y:S01]  /*29a0*/  VIADD R121, R35, UR13 ;  /* 0x0000000d23797c36 */ /* 0x000fe20008000000 */
[----:B------:R-:W-:Y:S01]  /*29b0*/  USHF.L.U32 UR32, UR8, 0x6, URZ ;  /* 0x0000000608207899 */ /* 0x000fe2000800063f */
[----:B------:R-:W-:Y:S01]  /*29c0*/  IMAD.MOV.U32 R120, RZ, RZ, R34 ;  /* 0x000000ffff787224 */ /* 0x000fe200078e0022 */
[----:B------:R-:W-:Y:S01]  /*29d0*/  USHF.L.U64.HI UR5, UR8, 0x6, UR9 ;  /* 0x0000000608057899 */ /* 0x000fe20008010209 */
[----:B------:R-:W-:Y:S01]  /*29e0*/  ISETP.GE.AND P3, PT, R248, UR31, PT ;  /* 0x0000001ff8007c0c */ /* 0x000fe2000bf66270 */
[----:B------:R-:W-:Y:S01]  /*29f0*/  USHF.R.S32.HI UR37, URZ, 0x1f, UR18 ;  /* 0x0000001f3f257899 */ /* 0x000fe20008011412 */
[----:B--23--:R-:W-:Y:S01]  /*2a00*/  SHF.R.S32.HI R2, RZ, 0x1f, R20 ;  /* 0x0000001fff027819 */ /* 0x00cfe20000011414 */
        /* <DEDUP_REMOVED lines=14> */
[----:B-1----:R-:W-:Y:S01]  /*2af0*/  IMAD.IADD R34, R20, 0x1, -R4 ;  /* 0x0000000114227824 */ /* 0x002fe200078e0a04 */
        /* <DEDUP_REMOVED lines=39> */
.L_x_1365:
[----:B------:R-:W-:Y:S05]  /*2d70*/  BSYNC B0 ;  /* 0x0000000000007941 */ /* 0x000fea0003800000 */
.L_x_1364:
[----:B-1-3--:R-:W-:Y:S01]  /*2d80*/  IMAD.SHL.U32 R6, R28, 0x40, RZ ;  /* 0x000000401c067824 */ /* 0x00afe200078e00ff */
        /* <DEDUP_REMOVED lines=51> */
.L_x_1367:
[----:B------:R-:W-:Y:S05]  /*30c0*/  BSYNC B0 ;  /* 0x0000000000007941 */ /* 0x000fea0003800000 */
.L_x_1366:
[----:B------:R-:W-:Y:S04]  /*30d0*/  BSSY B0, `(.L_x_1368) ;  /* 0x000002d000007945 */ /* 0x000fe80003800000 */
[----:B------:R-:W-:Y:S05]  /*30e0*/  @P5 BRA `(.L_x_1369) ;  /* 0x0000000000ac5947 */ /* 0x000fea0003800000 */
[----:B------:R-:W-:Y:S01]  /*30f0*/  ULDC UR10, c[0x0][0x2d0] ;  /* 0x0000b400000a7ab9 */ /* 0x000fe20000000800 */
[----:B------:R-:W-:Y:S01]  /*3100*/  IMAD.U32 R0, RZ, RZ, UR8 ;  /* 0x00000008ff007e24 */ /* 0x000fe2000f8e00ff */
[----:B------:R-:W-:Y:S01]  /*3110*/  ISETP.GE.AND P4, PT, R124, UR10, PT ;  /* 0x0000000a7c007c0c */ /* 0x000fe2000bf86270 */
[----:B-1-3--:R-:W-:Y:S01]  /*3120*/  IMAD.U32 R6, RZ, RZ, UR8 ;  /* 0x00000008ff067e24 */ /* 0x00afe2000f8e00ff */
[----:B------:R-:W-:Y:S01]  /*3130*/  ISETP.GE.AND P5, PT, R32, UR10, PT ;  /* 0x0000000a20007c0c */ /* 0x000fe2000bfa6270 */
[----:B------:R-:W-:Y:S01]  /*3140*/  IMAD.U32 R12, RZ, RZ, UR9 ;  /* 0x00000009ff0c7e24 */ /* 0x000fe2000f8e00ff */
        /* <DEDUP_REMOVED lines=37> */
.L_x_1369:
[----:B------:R-:W-:Y:S05]  /*33a0*/  BSYNC B0 ;  /* 0x0000000000007941 */ /* 0x000fea0003800000 */
.L_x_1368:
        /* <DEDUP_REMOVED lines=45> */
.L_x_1371:
[----:B------:R-:W-:Y:S05]  /*3680*/  BSYNC B0 ;  /* 0x0000000000007941 */ /* 0x000fea0003800000 */
.L_x_1370:
[----:B------:R-:W0:Y:S01]  /*3690*/  LDGDEPBAR ;  /* 0x00000000000079af */ /* 0x000e220000000000 */
[----:B------:R-:W-:Y:S01]  /*36a0*/  ISETP.GE.AND P1, PT, R248, UR31, PT ;  /* 0x0000001ff8007c0c */ /* 0x000fe2000bf26270 */
[----:B----4-:R-:W-:Y:S01]  /*36b0*/  IMAD.WIDE.U32 R10, R29, UR19, R18 ;  /* 0x000000131d0a7c25 */ /* 0x010fe2000f8e0012 */
[----:B------:R-:W-:Y:S01]  /*36c0*/  USHF.L.U64.HI UR35, UR6, 0x6, UR7 ;  /* 0x0000000606237899 */ /* 0x000fe20008010207 */
[----:B------:R-:W-:Y:S01]  /*36d0*/  LOP3.LUT R2, R17, 0x8, R22, 0xf8, !PT ;  /* 0x0000000811027812 */ /* 0x000fe200078ef816 */
[----:B------:R-:W-:Y:S01]  /*36e0*/  USHF.L.U32 UR36, UR6, 0x6, URZ ;  /* 0x0000000606247899 */ /* 0x000fe2000800063f */
[----:B---3--:R-:W-:Y:S01]  /*36f0*/  VIADD R9, R11, UR12 ;  /* 0x0000000c0b097c36 */ /* 0x008fe20008000000 */
[----:B------:R3:W-:Y:S01]  /*3700*/  STL.64 [R1+0x90], R10 ;  /* 0x0000900a01007387 */ /* 0x0007e20000100a00 */
[----:B------:R-:W-:Y:S01]  /*3710*/  IMAD.MOV.U32 R8, RZ, RZ, R10 ;  /* 0x000000ffff087224 */ /* 0x000fe200078e000a */
[----:B-1----:R-:W-:Y:S01]  /*3720*/  SHF.R.U32.HI R5, RZ, 0x3, R17 ;  /* 0x00000003ff057819 */ /* 0x002fe20000011611 */
[----:B------:R-:W-:Y:S01]  /*3730*/  UIMAD UR10, UR35, UR18, URZ ;  /* 0x00000012230a72a4 */ /* 0x000fe2000f8e023f */
[----:B------:R-:W-:Y:S01]  /*3740*/  IMAD.U32 R6, RZ, RZ, UR18 ;  /* 0x00000012ff067e24 */ /* 0x000fe2000f8e00ff */
        /* <DEDUP_REMOVED lines=61> */
.L_x_1373:
[----:B------:R-:W-:Y:S05]  /*3b20*/  BSYNC B0 ;  /* 0x0000000000007941 */ /* 0x000fea0003800000 */
.L_x_1372:
        /* <DEDUP_REMOVED lines=17> */
[----:B---34-:R-:W3:Y:S02]  /*3c40*/  @!P3 LDC.64 R10, c[0x0][0x220] ;  /* 0x00008800ff0abb82 */ /* 0x018ee40000000a00 */
        /* <DEDUP_REMOVED lines=33> */
.L_x_1375:
[----:B------:R-:W-:Y:S05]  /*3e60*/  BSYNC B0 ;  /* 0x0000000000007941 */ /* 0x000fea0003800000 */
.L_x_1374:
        /* <DEDUP_REMOVED lines=9> */
[----:B-1-34-:R-:W-:Y:S01]  /*3f00*/  IMAD.U32 R8, RZ, RZ, UR7 ;  /* 0x00000007ff087e24 */ /* 0x01afe2000f8e00ff */
        /* <DEDUP_REMOVED lines=38> */
.L_x_1377:
[----:B------:R-:W-:Y:S05]  /*4170*/  BSYNC B0 ;  /* 0x0000000000007941 */ /* 0x000fea0003800000 */
.L_x_1376:
        /* <DEDUP_REMOVED lines=49> */
.L_x_1379:
[----:B------:R-:W-:Y:S05]  /*4490*/  BSYNC B0 ;  /* 0x0000000000007941 */ /* 0x000fea0003800000 */
.L_x_1378:
[----:B-1-34-:R-:W-:Y:S01]  /*44a0*/  LDSM.16.M88.4 R8, [R199] ;  /* 0x00000000c708783b */ /* 0x01afe20000000200 */
[----:B------:R-:W-:Y:S01]  /*44b0*/  R2P PR, R28, 0x6 ;  /* 0x000000061c007804 */ /* 0x000fe20000000000 */
[----:B------:R-:W-:Y:S01]  /*44c0*/  IMAD.MOV.U32 R4, RZ, RZ, 0x10 ;  /* 0x00000010ff047424 */ /* 0x000fe200078e00ff */
[----:B------:R-:W-:Y:S01]  /*44d0*/  LOP3.LUT P0, RZ, R34, 0x2, RZ, 0xc0, !PT ;  /* 0x0000000222ff7812 */ /* 0x000fe2000780c0ff */
[----:B------:R-:W1:Y:S01]  /*44e0*/  LDSM.16.M88.4 R12, [R192+0x8000] ;  /* 0x00800000c00c783b */ /* 0x000e620000000200 */
[----:B------:R-:W-:Y:S01]  /*44f0*/  VIADD R0, R192, 0x8000 ;  /* 0x00008000c0007836 */ /* 0x000fe20000000000 */
[----:B------:R-:W-:Y:S01]  /*4500*/  ULDC UR10, c[0x0][0x39c] ;  /* 0x0000e700000a7ab9 */ /* 0x000fe20000000800 */
[----:B------:R-:W-:Y:S01]  /*4510*/  SEL R4, R4, 0xfffffff0, !P0 ;  /* 0xfffffff004047807 */ /* 0x000fe20004000000 */
[----:B------:R-:W-:Y:S01]  /*4520*/  VIADD R203, R192, 0x8020 ;  /* 0x00008020c0cb7836 */ /* 0x000fe20000000000 */
[----:B------:R-:W3:Y:S01]  /*4530*/  LDSM.16.M88.4 R36, [R192+0x8800] ;  /* 0x00880000c024783b */ /* 0x000ee20000000200 */
[----:B------:R-:W-:Y:S01]  /*4540*/  IMAD.MOV.U32 R2, RZ, RZ, 0x40 ;  /* 0x00000040ff027424 */ /* 0x000fe200078e00ff */
[----:B------:R-:W-:Y:S01]  /*4550*/  LOP3.LUT P0, RZ, R34, 0x4, RZ, 0xc0, !PT ;  /* 0x0000000422ff7812 */ /* 0x000fe2000780c0ff */
[----:B------:R-:W-:Y:S01]  /*4560*/  IMAD R200, R4, 0x2, R199 ;  /* 0x0000000204c87824 */ /* 0x000fe200078e02c7 */
[----:B------:R-:W4:Y:S01]  /*4570*/  LDSM.16.M88.4 R28, [R192+0x9000] ;  /* 0x00900000c01c783b */ /* 0x000f220000000200 */
[----:B------:R-:W-:Y:S01]  /*4580*/  @P1 VIADD R203, R0, 0xffffffe0 ;  /* 0xffffffe000cb1836 */ /* 0x000fe20000000000 */
[----:B------:R-:W-:Y:S01]  /*4590*/  SEL R2, R2, 0xffffffc0, !P2 ;  /* 0xffffffc002027807 */ /* 0x000fe20005000000 */
[----:B------:R-:W-:Y:S01]  /*45a0*/  IMAD.MOV.U32 R0, RZ, RZ, 0x20 ;  /* 0x00000020ff007424 */ /* 0x000fe200078e00ff */
[----:B------:R-:W5:Y:S01]  /*45b0*/  LDSM.16.M88.4 R24, [R192+0x9800] ;  /* 0x00980000c018783b */ /* 0x000f620000000200 */
[----:B------:R-:W-:Y:S01]  /*45c0*/  LOP3.LUT R3, R118, 0xffffffe0, RZ, 0xc0, !PT ;  /* 0xffffffe076037812 */ /* 0x000fe200078ec0ff */
[----:B------:R-:W-:Y:S01]  /*45d0*/  UIADD3 UR7, UR30, 0x1, -UR17 ;  /* 0x000000011e077890 */ /* 0x000fe2000fffe811 */
[----:B------:R-:W-:Y:S01]  /*45e0*/  IMAD.IADD R198, R192, 0x1, R2 ;  /* 0x00000001c0c67824 */ /* 0x000fe200078e0202 */
[----:B------:R-:W-:Y:S01]  /*45f0*/  LDSM.16.M88.4 R16, [R200] ;  /* 0x00000000c810783b */ /* 0x000fe20000000200 */
[----:B------:R-:W-:Y:S01]  /*4600*/  SEL R0, R0, 0xffffffe0, !P0 ;  /* 0xffffffe000007807 */ /* 0x000fe20004000000 */
[----:B------:R-:W-:Y:S01]  /*4610*/  IMAD.IADD R197, R2, 0x1, R203 ;  /* 0x0000000102c57824 */ /* 0x000fe200078e02cb */
[----:B------:R-:W-:Y:S01]  /*4620*/  LEA R7, R117, UR27, 0x4 ;  /* 0x0000001b75077c11 */ /* 0x000fe2000f8e20ff */
[----:B------:R-:W2:Y:S01]  /*4630*/  LDSM.16.M88.4 R44, [R203] ;  /* 0x00000000cb2c783b */ /* 0x000ea20000000200 */
[----:B------:R-:W-:Y:S01]  /*4640*/  UIADD3 UR6, UR7, UR21, URZ ;  /* 0x0000001507067290 */ /* 0x000fe2000fffe03f */
[C---:B------:R-:W-:Y:S01]  /*4650*/  IMAD R202, R0.reuse, 0x2, R199 ;  /* 0x0000000200ca7824 */ /* 0x040fe200078e02c7 */
[----:B------:R-:W-:Y:S01]  /*4660*/  UIADD3 UR22, UR30, -UR22, -UR17 ;  /* 0x800000161e167290 */ /* 0x000fe2000fffe811 */
[----:B------:R-:W2:Y:S01]  /*4670*/  LDSM.16.M88.4 R64, [R203+0x800] ;  /* 0x00080000cb40783b */ /* 0x000ea20000000200 */
[----:B------:R-:W-:Y:S01]  /*4680*/  IMAD R201, R0, 0x2, R200 ;  /* 0x0000000200c97824 */ /* 0x000fe200078e02c8 */
[----:B------:R-:W-:Y:S01]  /*4690*/  UISETP.GT.AND UP0, UPT, UR18, UR14, UPT ;  /* 0x0000000e1200728c */ /* 0x000fe2000bf04270 */
[C---:B------:R-:W-:Y:S01]  /*46a0*/  VIADD R218, R203.reuse, 0x800 ;  /* 0x00000800cbda7836 */ /* 0x040fe20000000000 */
[----:B------:R-:W2:Y:S01]  /*46b0*/  LDSM.16.M88.4 R72, [R203+0x1000] ;  /* 0x00100000cb48783b */ /* 0x000ea20000000200 */
[----:B------:R-:W-:-:S02]  /*46c0*/  VIADD R217, R203, 0x1000 ;  /* 0x00001000cbd97836 */ /* 0x000fc40000000000 */
[C---:B------:R-:W-:Y:S01]  /*46d0*/  VIADD R216, R203.reuse, 0x1800 ;  /* 0x00001800cbd87836 */ /* 0x040fe20000000000 */
[----:B------:R-:W2:Y:S01]  /*46e0*/  LDSM.16.M88.4 R76, [R203+0x1800] ;  /* 0x00180000cb4c783b */ /* 0x000ea20000000200 */
[C---:B------:R-:W-:Y:S02]  /*46f0*/  VIADD R215, R203.reuse, 0x2000 ;  /* 0x00002000cbd77836 */ /* 0x040fe40000000000 */
[C---:B------:R-:W-:Y:S01]  /*4700*/  VIADD R214, R203.reuse, 0x2800 ;  /* 0x00002800cbd67836 */ /* 0x040fe20000000000 */
[----:B------:R-:W-:Y:S01]  /*4710*/  LDSM.16.M88.4 R20, [R202] ;  /* 0x00000000ca14783b */ /* 0x000fe20000000200 */
[C---:B------:R-:W-:Y:S01]  /*4720*/  VIADD R213, R203.reuse, 0x3000 ;  /* 0x00003000cbd57836 */ /* 0x040fe20000000000 */
[----:B-1----:R-:W-:Y:S02]  /*4730*/  HMMA.16816.F32 R40, R8, R12, RZ ;  /* 0x0000000c0828723c */ /* 0x002fe400000018ff */
[----:B------:R-:W1:Y:S01]  /*4740*/  LDSM.16.M88.4 R84, [R198+0x8000] ;  /* 0x00800000c654783b */ /* 0x000e620000000200 */
[----:B------:R-:W-:-:S02]  /*4750*/  VIADD R212, R203, 0x3800 ;  /* 0x00003800cbd47836 */ /* 0x000fc40000000000 */
[C---:B------:R-:W-:Y:S01]  /*4760*/  VIADD R211, R203.reuse, 0x4000 ;  /* 0x00004000cbd37836 */ /* 0x040fe20000000000 */
[----:B------:R-:W1:Y:S01]  /*4770*/  LDSM.16.M88.4 R80, [R198+0x8800] ;  /* 0x00880000c650783b */ /* 0x000e620000000200 */
[C---:B------:R-:W-:Y:S01]  /*4780*/  HMMA.16816.F32 R12, R8.reuse, R14, RZ ;  /* 0x0000000e080c723c */ /* 0x040fe200000018ff */
[C---:B------:R-:W-:Y:S02]  /*4790*/  VIADD R210, R203.reuse, 0x4800 ;  /* 0x00004800cbd27836 */ /* 0x040fe40000000000 */
[----:B------:R-:W1:Y:S01]  /*47a0*/  LDSM.16.M88.4 R88, [R198+0x9000] ;  /* 0x00900000c658783b */ /* 0x000e620000000200 */
[C---:B------:R-:W-:Y:S02]  /*47b0*/  VIADD R209, R203.reuse, 0x5000 ;  /* 0x00005000cbd17836 */ /* 0x040fe40000000000 */
[----:B---3--:R-:W-:Y:S01]  /*47c0*/  HMMA.16816.F32 R48, R8, R36, RZ ;  /* 0x000000240830723c */ /* 0x008fe200000018ff */
[----:B------:R-:W3:Y:S01]  /*47d0*/  LDSM.16.M88.4 R92, [R198+0x9800] ;  /* 0x00980000c65c783b */ /* 0x000ee20000000200 */
[----:B------:R-:W-:-:S02]  /*47e0*/  VIADD R208, R203, 0x5800 ;  /* 0x00005800cbd07836 */ /* 0x000fc40000000000 */
[C---:B------:R-:W-:Y:S01]  /*47f0*/  VIADD R207, R203.reuse, 0x6000 ;  /* 0x00006000cbcf7836 */ /* 0x040fe20000000000 */
[----:B------:R-:W-:Y:S01]  /*4800*/  LDSM.16.M88.4 R96, [R197] ;  /* 0x00000000c560783b */ /* 0x000fe20000000200 */
[C---:B------:R-:W-:Y:S01]  /*4810*/  HMMA.16816.F32 R52, R8.reuse, R38, RZ ;  /* 0x000000260834723c */ /* 0x040fe200000018ff */
[C---:B------:R-:W-:Y:S02]  /*4820*/  VIADD R206, R203.reuse, 0x6800 ;  /* 0x00006800cbce7836 */ /* 0x040fe40000000000 */
[----:B------:R-:W-:Y:S01]  /*4830*/  LDSM.16.M88.4 R108, [R192+0xc000] ;  /* 0x00c00000c06c783b */ /* 0x000fe20000000200 */
[C---:B------:R-:W-:Y:S02]  /*4840*/  VIADD R205, R203.reuse, 0x7000 ;  /* 0x00007000cbcd7836 */ /* 0x040fe40000000000 */
[----:B----4-:R-:W-:Y:S01]  /*4850*/  HMMA.16816.F32 R56, R8, R28, RZ ;  /* 0x0000001c0838723c */ /* 0x010fe200000018ff */
[----:B------:R-:W-:Y:S01]  /*4860*/  LDSM.16.M88.4 R104, [R203+0x4000] ;  /* 0x00400000cb68783b */ /* 0x000fe20000000200 */
[----:B------:R-:W-:-:S03]  /*4870*/  VIADD R204, R203, 0x7800 ;  /* 0x00007800cbcc7836 */ /* 0x000fc60000000000 */
[----:B------:R-:W-:Y:S01]  /*4880*/  LDSM.16.M88.4 R100, [R192+0xd000] ;  /* 0x00d00000c064783b */ /* 0x000fe20000000200 */
[C---:B------:R-:W-:Y:S03]  /*4890*/  HMMA.16816.F32 R60, R8.reuse, R30, RZ ;  /* 0x0000001e083c723c */ /* 0x040fe600000018ff */
[----:B------:R-:W-:Y:S03]  /*48a0*/  LDSM.16.M88.4 R112, [R192+0xe800] ;  /* 0x00e80000c070783b */ /* 0x000fe60000000200 */
[C---:B-----5:R-:W-:Y:S01]  /*48b0*/  HMMA.16816.F32 R68, R8.reuse, R24, RZ ;  /* 0x000000180844723c */ /* 0x060fe200000018ff */
[----:B------:R-:W0:Y:S05]  /*48c0*/  LDGDEPBAR ;  /* 0x00000000000079af */ /* 0x000e2a0000000000 */
[----:B------:R-:W-:Y:S01]  /*48d0*/  HMMA.16816.F32 R8, R8, R26, RZ ;  /* 0x0000001a0808723c */ /* 0x000fe200000018ff */
[----:B------:R-:W-:Y:S05]  /*48e0*/  LDSM.16.M88.4 R24, [R197+0x800] ;  /* 0x00080000c518783b */ /* 0x000fea0000000200 */
[C---:B--2---:R-:W-:Y:S06]  /*48f0*/  HMMA.16816.F32 R28, R16.reuse, R44, R40 ;  /* 0x0000002c101c723c */ /* 0x044fec0000001828 */
[C---:B------:R-:W-:Y:S01]  /*4900*/  HMMA.16816.F32 R36, R16.reuse, R46, R12 ;  /* 0x0000002e1024723c */ /* 0x040fe2000000180c */
[----:B------:R-:W2:Y:S05]  /*4910*/  LDSM.16.M88.4 R12, [R201] ;  /* 0x00000000c90c783b */ /* 0x000eaa0000000200 */
[C---:B------:R-:W-:Y:S01]  /*4920*/  HMMA.16816.F32 R40, R16.reuse, R64, R48 ;  /* 0x000000401028723c */ /* 0x040fe20000001830 */
[----:B------:R-:W4:Y:S05]  /*4930*/  LDSM.16.M88.4 R48, [R197+0x1000] ;  /* 0x00100000c530783b */ /* 0x000f2a0000000200 */
[C---:B------:R-:W-:Y:S01]  /*4940*/  HMMA.16816.F32 R44, R16.reuse, R66, R52 ;  /* 0x00000042102c723c */ /* 0x040fe20000001834 */
[----:B------:R-:W5:Y:S05]  /*4950*/  LDSM.16.M88.4 R52, [R197+0x1800] ;  /* 0x00180000c534783b */ /* 0x000f6a0000000200 */
[C---:B------:R-:W-:Y:S06]  /*4960*/  HMMA.16816.F32 R56, R16.reuse, R72, R56 ;  /* 0x000000481038723c */ /* 0x040fec0000001838 */
[C---:B------:R-:W-:Y:S01]  /*4970*/  HMMA.16816.F32 R60, R16.reuse, R74, R60 ;  /* 0x0000004a103c723c */ /* 0x040fe2000000183c */
[----:B------:R-:W-:Y:S05]  /*4980*/  LDSM.16.M88.4 R72, [R192+0xb000] ;  /* 0x00b00000c048783b */ /* 0x000fea0000000200 */
[C---:B------:R-:W-:Y:S01]  /*4990*/  HMMA.16816.F32 R64, R16.reuse, R76, R68 ;  /* 0x0000004c1040723c */ /* 0x040fe20000001844 */
[----:B------:R-:W-:Y:S05]  /*49a0*/  LDSM.16.M88.4 R68, [R192+0xa800] ;  /* 0x00a80000c044783b */ /* 0x000fea0000000200 */
        /* <DEDUP_REMOVED lines=14> */
[----:B------:R-:W-:Y:S04]  /*4a90*/  LDSM.16.M88.4 R20, [R200+0x2000] ;  /* 0x00200000c814783b */ /* 0x000fe80000000200 */
[----:B------:R-:W3:Y:S01]  /*4aa0*/  LDSM.16.M88.4 R92, [R203+0x2000] ;  /* 0x00200000cb5c783b */ /* 0x000ee20000000200 */
[C---:B--2---:R-:W-:Y:S06]  /*4ab0*/  HMMA.16816.F32 R28, R12.reuse, R96, R28 ;  /* 0x000000600c1c723c */ /* 0x044fec000000181c */
[C---:B------:R-:W-:Y:S01]  /*4ac0*/  HMMA.16816.F32 R36, R12.reuse, R98, R36 ;  /* 0x000000620c24723c */ /* 0x040fe20000001824 */
[----:B------:R-:W-:Y:S05]  /*4ad0*/  LDSM.16.M88.4 R96, [R197+0x3800] ;  /* 0x00380000c560783b */ /* 0x000fea0000000200 */
[C---:B------:R-:W-:Y:S06]  /*4ae0*/  HMMA.16816.F32 R40, R12.reuse, R24, R40 ;  /* 0x000000180c28723c */ /* 0x040fec0000001828 */
[C---:B------:R-:W-:Y:S06]  /*4af0*/  HMMA.16816.F32 R44, R12.reuse, R26, R44 ;  /* 0x0000001a0c2c723c */ /* 0x040fec000000182c */
[C---:B----4-:R-:W-:Y:S06]  /*4b00*/  HMMA.16816.F32 R56, R12.reuse, R48, R56 ;  /* 0x000000300c38723c */ /* 0x050fec0000001838 */
[C---:B------:R-:W-:Y:S01]  /*4b10*/  HMMA.16816.F32 R60, R12.reuse, R50, R60 ;  /* 0x000000320c3c723c */ /* 0x040fe2000000183c */
[----:B------:R-:W2:Y:S05]  /*4b20*/  LDSM.16.M88.4 R48, [R203+0x2800] ;  /* 0x00280000cb30783b */ /* 0x000eaa0000000200 */
[C---:B-----5:R-:W-:Y:S06]  /*4b30*/  HMMA.16816.F32 R64, R12.reuse, R52, R64 ;  /* 0x000000340c40723c */ /* 0x060fec0000001840 */
        /* <DEDUP_REMOVED lines=15> */
[C---:B---3--:R-:W-:Y:S01]  /*4c30*/  HMMA.16816.F32 R24, R20.reuse, R92, R12 ;  /* 0x0000005c1418723c */ /* 0x048fe2000000180c */
[----:B------:R-:W-:Y:S05]  /*4c40*/  LDSM.16.M88.4 R12, [R201+0x2000] ;  /* 0x00200000c90c783b */ /* 0x000fea0000000200 */
[C---:B------:R-:W-:Y:S01]  /*4c50*/  HMMA.16816.F32 R8, R20.reuse, R94, R36 ;  /* 0x0000005e1408723c */ /* 0x040fe20000001824 */
[----:B------:R-:W3:Y:S05]  /*4c60*/  LDSM.16.M88.4 R92, [R197+0x2000] ;  /* 0x00200000c55c783b */ /* 0x000eea0000000200 */
[C---:B--2---:R-:W-:Y:S06]  /*4c70*/  HMMA.16816.F32 R40, R20.reuse, R48, R40 ;  /* 0x000000301428723c */ /* 0x044fec0000001828 */
[C---:B------:R-:W-:Y:S06]  /*4c80*/  HMMA.16816.F32 R44, R20.reuse, R50, R44 ;  /* 0x00000032142c723c */ /* 0x040fec000000182c */
[C---:B----4-:R-:W-:Y:S06]  /*4c90*/  HMMA.16816.F32 R56, R20.reuse, R52, R56 ;  /* 0x000000341438723c */ /* 0x050fec0000001838 */
[C---:B------:R-:W-:Y:S06]  /*4ca0*/  HMMA.16816.F32 R60, R20.reuse, R54, R60 ;  /* 0x00000036143c723c */ /* 0x040fec000000183c */
[C---:B------:R-:W-:Y:S06]  /*4cb0*/  HMMA.16816.F32 R64, R20.reuse, R80, R64 ;  /* 0x000000501440723c */ /* 0x040fec0000001840 */
[----:B------:R-:W-:Y:S01]  /*4cc0*/  HMMA.16816.F32 R36, R20, R82, R28 ;  /* 0x000000521424723c */ /* 0x000fe2000000181c */
[----:B------:R-:W-:Y:S05]  /*4cd0*/  LDSM.16.M88.4 R80, [R197+0x3000] ;  /* 0x00300000c550783b */ /* 0x000fea0000000200 */
[C---:B-----5:R-:W-:Y:S06]  /*4ce0*/  HMMA.16816.F32 R20, R16.reuse, R88, R24 ;  /* 0x000000581014723c */ /* 0x060fec0000001818 */
[C---:B------:R-:W-:Y:S01]  /*4cf0*/  HMMA.16816.F32 R28, R16.reuse, R90, R8 ;  /* 0x0000005a101c723c */ /* 0x040fe20000001808 */
[----:B------:R-:W2:Y:S04]  /*4d00*/  LDSM.16.M88.4 R8, [R199+0x4000] ;  /* 0x00400000c708783b */ /* 0x000ea80000000200 */
[----:B------:R-:W-:Y:S01]  /*4d10*/  LDSM.16.M88.4 R88, [R192+0xc800] ;  /* 0x00c80000c058783b */ /* 0x000fe20000000200 */
[C---:B-1----:R-:W-:Y:S06]  /*4d20*/  HMMA.16816.F32 R24, R16.reuse, R76, R40 ;  /* 0x0000004c1018723c */ /* 0x042fec0000001828 */
[----:B------:R-:W-:Y:S06]  /*4d30*/  HMMA.16816.F32 R44, R16, R78, R44 ;  /* 0x0000004e102c723c */ /* 0x000fec000000182c */
[----:B---3--:R-:W-:Y:S01]  /*4d40*/  HMMA.16816.F32 R48, R12, R92, R20 ;  /* 0x0000005c0c30723c */ /* 0x008fe20000001814 */
[----:B------:R-:W1:Y:S05]  /*4d50*/  LDSM.16.M88.4 R20, [R200+0x4000] ;  /* 0x00400000c814783b */ /* 0x000e6a0000000200 */
[C---:B------:R-:W-:Y:S06]  /*4d60*/  HMMA.16816.F32 R56, R16.reuse, R72, R56 ;  /* 0x000000481038723c */ /* 0x040fec0000001838 */
[----:B------:R-:W-:Y:S01]  /*4d70*/  HMMA.16816.F32 R60, R16, R74, R60 ;  /* 0x0000004a103c723c */ /* 0x000fe2000000183c */
[----:B------:R-:W-:Y:S05]  /*4d80*/  LDSM.16.M88.4 R72, [R192+0xd800] ;  /* 0x00d80000c048783b */ /* 0x000fea0000000200 */
[----:B------:R-:W-:Y:S01]  /*4d90*/  HMMA.16816.F32 R40, R12, R94, R28 ;  /* 0x0000005e0c28723c */ /* 0x000fe2000000181c */
[----:B------:R-:W-:Y:S04]  /*4da0*/  LDSM.16.M88.4 R28, [R202+0x4000] ;  /* 0x00400000ca1c783b */ /* 0x000fe80000000200 */
[----:B------:R-:W3:Y:S01]  /*4db0*/  LDSM.16.M88.4 R92, [R198+0xc000] ;  /* 0x00c00000c65c783b */ /* 0x000ee20000000200 */
[C---:B------:R-:W-:Y:S06]  /*4dc0*/  HMMA.16816.F32 R64, R16.reuse, R84, R64 ;  /* 0x000000541040723c */ /* 0x040fec0000001840 */
[----:B------:R-:W-:Y:S06]  /*4dd0*/  HMMA.16816.F32 R52, R16, R86, R36 ;  /* 0x000000561034723c */ /* 0x000fec0000001824 */
[----:B--2---:R-:W-:Y:S06]  /*4de0*/  HMMA.16816.F32 R16, R8, R108, R48 ;  /* 0x0000006c0810723c */ /* 0x004fec0000001830 */
[C---:B------:R-:W-:Y:S06]  /*4df0*/  HMMA.16816.F32 R36, R12.reuse, R68, R24 ;  /* 0x000000440c24723c */ /* 0x040fec0000001818 */
[C---:B------:R-:W-:Y:S06]  /*4e00*/  HMMA.16816.F32 R24, R12.reuse, R70, R44 ;  /* 0x000000460c18723c */ /* 0x040fec000000182c */
[C---:B------:R-:W-:Y:S01]  /*4e10*/  HMMA.16816.F32 R44, R12.reuse, R80, R56 ;  /* 0x000000500c2c723c */ /* 0x040fe20000001838 */
[----:B------:R-:W-:Y:S05]  /*4e20*/  LDSM.16.M88.4 R56, [R203+0x5000] ;  /* 0x00500000cb38783b */ /* 0x000fea0000000200 */
[----:B------:R-:W-:Y:S01]  /*4e30*/  HMMA.16816.F32 R80, R12, R82, R60 ;  /* 0x000000520c50723c */ /* 0x000fe2000000183c */
[----:B------:R-:W2:Y:S05]  /*4e40*/  LDSM.16.M88.4 R60, [R203+0x4800] ;  /* 0x00480000cb3c783b */ /* 0x000eaa0000000200 */
[----:B------:R-:W-:Y:S01]  /*4e50*/  HMMA.16816.F32 R40, R8, R110, R40 ;  /* 0x0000006e0828723c */ /* 0x000fe20000001828 */
[----:B------:R-:W-:Y:S05]  /*4e60*/  LDSM.16.M88.4 R108, [R203+0x5800] ;  /* 0x00580000cb6c783b */ /* 0x000fea0000000200 */
[C---:B------:R-:W-:Y:S06]  /*4e70*/  HMMA.16816.F32 R84, R12.reuse, R96, R64 ;  /* 0x000000600c54723c */ /* 0x040fec0000001840 */
[----:B------:R-:W-:Y:S01]  /*4e80*/  HMMA.16816.F32 R76, R12, R98, R52 ;  /* 0x000000620c4c723c */ /* 0x000fe20000001834 */
[----:B------:R-:W-:Y:S05]  /*4e90*/  LDSM.16.M88.4 R96, [R197+0x4000] ;  /* 0x00400000c560783b */ /* 0x000fea0000000200 */
[----:B-1----:R-:W-:Y:S01]  /*4ea0*/  HMMA.16816.F32 R12, R20, R104, R16 ;  /* 0x00000068140c723c */ /* 0x002fe20000001810 */
[----:B------:R-:W1:Y:S05]  /*4eb0*/  LDSM.16.M88.4 R16, [R201+0x4000] ;  /* 0x00400000c910783b */ /* 0x000e6a0000000200 */
[C---:B------:R-:W-:Y:S06]  /*4ec0*/  HMMA.16816.F32 R68, R8.reuse, R88, R36 ;  /* 0x000000580844723c */ /* 0x040fec0000001824 */
[C---:B------:R-:W-:Y:S01]  /*4ed0*/  HMMA.16816.F32 R64, R8.reuse, R90, R24 ;  /* 0x0000005a0840723c */ /* 0x040fe20000001818 */
[----:B------:R-:W-:Y:S05]  /*4ee0*/  LDSM.16.M88.4 R88, [R203+0x6000] ;  /* 0x00600000cb58783b */ /* 0x000fea0000000200 */
[----:B------:R-:W-:Y:S06]  /*4ef0*/  HMMA.16816.F32 R52, R8, R100, R44 ;  /* 0x000000640834723c */ /* 0x000fec000000182c */
[----:B------:R-:W-:Y:S01]  /*4f00*/  HMMA.16816.F32 R36, R20, R106, R40 ;  /* 0x0000006a1424723c */ /* 0x000fe20000001828 */
[----:B------:R-:W4:Y:S05]  /*4f10*/  LDSM.16.M88.4 R104, [R198+0xc800] ;  /* 0x00c80000c668783b */ /* 0x000f2a0000000200 */
[----:B---3--:R-:W-:Y:S01]  /*4f20*/  HMMA.16816.F32 R24, R28, R92, R12 ;  /* 0x0000005c1c18723c */ /* 0x008fe2000000180c */
[----:B------:R-:W-:Y:S05]  /*4f30*/  LDSM.16.M88.4 R12, [R199+0x6000] ;  /* 0x00600000c70c783b */ /* 0x000fea0000000200 */
[----:B------:R-:W-:Y:S01]  /*4f40*/  HMMA.16816.F32 R48, R8, R102, R80 ;  /* 0x000000660830723c */ /* 0x000fe20000001850 */
[----:B------:R-:W3:Y:S05]  /*4f50*/  LDSM.16.M88.4 R100, [R192+0xe000] ;  /* 0x00e00000c064783b */ /* 0x000eea0000000200 */
[----:B--2---:R-:W-:Y:S06]  /*4f60*/  HMMA.16816.F32 R40, R20, R60, R68 ;  /* 0x0000003c1428723c */ /* 0x004fec0000001844 */
[----:B------:R-:W-:Y:S06]  /*4f70*/  HMMA.16816.F32 R80, R8, R74, R76 ;  /* 0x0000004a0850723c */ /* 0x000fec000000184c */
[C---:B------:R-:W-:Y:S06]  /*4f80*/  HMMA.16816.F32 R76, R20.reuse, R62, R64 ;  /* 0x0000003e144c723c */ /* 0x040fec0000001840 */
[----:B------:R-:W-:Y:S01]  /*4f90*/  HMMA.16816.F32 R60, R20, R56, R52 ;  /* 0x00000038143c723c */ /* 0x000fe20000001834 */
[----:B------:R-:W2:Y:S05]  /*4fa0*/  LDSM.16.M88.4 R52, [R198+0xd000] ;  /* 0x00d00000c634783b */ /* 0x000eaa0000000200 */
[----:B------:R-:W-:Y:S01]  /*4fb0*/  HMMA.16816.F32 R44, R8, R72, R84 ;  /* 0x00000048082c723c */ /* 0x000fe20000001854 */
[----:B------:R-:W5:Y:S04]  /*4fc0*/  LDSM.16.M88.4 R84, [R197+0x4800] ;  /* 0x00480000c554783b */ /* 0x000f680000000200 */
[----:B------:R-:W5:Y:S01]  /*4fd0*/  LDSM.16.M88.4 R8, [R200+0x6000] ;  /* 0x00600000c808783b */ /* 0x000f620000000200 */
[----:B------:R-:W-:Y:S03]  /*4fe0*/  HMMA.16816.F32 R36, R28, R94, R36 ;  /* 0x0000005e1c24723c */ /* 0x000fe60000001824 */
[----:B------:R-:W5:Y:S03]  /*4ff0*/  LDSM.16.M88.4 R72, [R198+0xd800] ;  /* 0x00d80000c648783b */ /* 0x000f660000000200 */
[----:B-1----:R-:W-:Y:S01]  /*5000*/  HMMA.16816.F32 R24, R16, R96, R24 ;  /* 0x000000601018723c */ /* 0x002fe20000001818 */
[----:B------:R-:W-:Y:S05]  /*5010*/  LDSM.16.M88.4 R92, [R192+0xf000] ;  /* 0x00f00000c05c783b */ /* 0x000fea0000000200 */
[----:B------:R-:W-:Y:S06]  /*5020*/  HMMA.16816.F32 R68, R20, R58, R48 ;  /* 0x0000003a1444723c */ /* 0x000fec0000001830 */
[----:B----4-:R-:W-:Y:S06]  /*5030*/  HMMA.16816.F32 R40, R28, R104, R40 ;  /* 0x000000681c28723c */ /* 0x010fec0000001828 */
[----:B------:R-:W-:Y:S01]  /*5040*/  HMMA.16816.F32 R36, R16, R98, R36 ;  /* 0x000000621024723c */ /* 0x000fe20000001824 */
[----:B------:R-:W1:Y:S05]  /*5050*/  LDSM.16.M88.4 R96, [R197+0x5000] ;  /* 0x00500000c560783b */ /* 0x000e6a0000000200 */
[----:B---3--:R-:W-:Y:S06]  /*5060*/  HMMA.16816.F32 R24, R12, R100, R24 ;  /* 0x000000640c18723c */ /* 0x008fec0000001818 */
[C---:B------:R-:W-:Y:S06]  /*5070*/  HMMA.16816.F32 R64, R20.reuse, R108, R44 ;  /* 0x0000006c1440723c */ /* 0x040fec000000182c */
[----:B------:R-:W-:Y:S01]  /*5080*/  HMMA.16816.F32 R48, R20, R110, R80 ;  /* 0x0000006e1430723c */ /* 0x000fe20000001850 */
[----:B------:R-:W-:Y:S04]  /*5090*/  LDSM.16.M88.4 R20, [R202+0x6000] ;  /* 0x00600000ca14783b */ /* 0x000fe80000000200 */
[----:B------:R-:W3:Y:S01]  /*50a0*/  LDSM.16.M88.4 R108, [R198+0xe000] ;  /* 0x00e00000c66c783b */ /* 0x000ee20000000200 */
[C---:B------:R-:W-:Y:S03]  /*50b0*/  HMMA.16816.F32 R56, R28.reuse, R106, R76 ;  /* 0x0000006a1c38723c */ /* 0x040fe6000000184c */
[----:B------:R-:W4:Y:S03]  /*50c0*/  LDSM.16.M88.4 R76, [R197+0x5800] ;  /* 0x00580000c54c783b */ /* 0x000f260000000200 */
[C---:B--2---:R-:W-:Y:S01]  /*50d0*/  HMMA.16816.F32 R60, R28.reuse, R52, R60 ;  /* 0x000000341c3c723c */ /* 0x044fe2000000183c */
[----:B------:R-:W-:Y:S05]  /*50e0*/  LDSM.16.M88.4 R104, [R197+0x6000] ;  /* 0x00600000c568783b */ /* 0x000fea0000000200 */
[----:B------:R-:W-:Y:S01]  /*50f0*/  HMMA.16816.F32 R80, R28, R54, R68 ;  /* 0x000000361c50723c */ /* 0x000fe20000001844 */
[----:B------:R-:W-:Y:S05]  /*5100*/  LDSM.16.M88.4 R68, [R192+0xf800] ;  /* 0x00f80000c044783b */ /* 0x000fea0000000200 */
[----:B-----5:R-:W-:Y:S06]  /*5110*/  HMMA.16816.F32 R52, R16, R84, R40 ;  /* 0x000000541034723c */ /* 0x020fec0000001828 */
[----:B------:R-:W-:Y:S01]  /*5120*/  HMMA.16816.F32 R44, R12, R102, R36 ;  /* 0x000000660c2c723c */ /* 0x000fe20000001824 */
[----:B------:R-:W2:Y:S05]  /*5130*/  LDSM.16.M88.4 R100, [R203+0x6800] ;  /* 0x00680000cb64783b */ /* 0x000eaa0000000200 */
[----:B------:R-:W-:Y:S01]  /*5140*/  HMMA.16816.F32 R36, R8, R88, R24 ;  /* 0x000000580824723c */ /* 0x000fe20000001818 */
[----:B------:R-:W5:Y:S05]  /*5150*/  LDSM.16.M88.4 R24, [R201+0x6000] ;  /* 0x00600000c918783b */ /* 0x000f6a0000000200 */
[C---:B------:R-:W-:Y:S06]  /*5160*/  HMMA.16816.F32 R64, R28.reuse, R72, R64 ;  /* 0x000000481c40723c */ /* 0x040fec0000001840 */
[----:B------:R-:W-:Y:S01]  /*5170*/  HMMA.16816.F32 R28, R28, R74, R48 ;  /* 0x0000004a1c1c723c */ /* 0x000fe20000001830 */
[----:B------:R-:W-:Y:S05]  /*5180*/  LDSM.16.M88.4 R72, [R203+0x7800] ;  /* 0x00780000cb48783b */ /* 0x000fea0000000200 */
[----:B------:R-:W-:Y:S01]  /*5190*/  HMMA.16816.F32 R40, R16, R86, R56 ;  /* 0x000000561028723c */ /* 0x000fe20000001838 */
[----:B------:R-:W-:Y:S05]  /*51a0*/  LDSM.16.M88.4 R84, [R203+0x7000] ;  /* 0x00700000cb54783b */ /* 0x000fea0000000200 */
[----:B------:R-:W-:Y:S06]  /*51b0*/  HMMA.16816.F32 R52, R12, R112, R52 ;  /* 0x000000700c34723c */ /* 0x000fec0000001834 */
[----:B------:R-:W-:Y:S01]  /*51c0*/  HMMA.16816.F32 R48, R8, R90, R44 ;  /* 0x0000005a0830723c */ /* 0x000fe2000000182c */
[----:B------:R-:W5:Y:S05]  /*51d0*/  LDSM.16.M88.4 R88, [R198+0xe800] ;  /* 0x00e80000c658783b */ /* 0x000f6a0000000200 */
[----:B-1----:R-:W-:Y:S06]  /*51e0*/  HMMA.16816.F32 R60, R16, R96, R60 ;  /* 0x00000060103c723c */ /* 0x002fec000000183c */
[----:B---3--:R-:W-:Y:S06]  /*51f0*/  HMMA.16816.F32 R44, R20, R108, R36 ;  /* 0x0000006c142c723c */ /* 0x008fec0000001824 */
[C---:B------:R-:W-:Y:S06]  /*5200*/  HMMA.16816.F32 R56, R16.reuse, R98, R80 ;  /* 0x000000621038723c */ /* 0x040fec0000001850 */
[C---:B----4-:R-:W-:Y:S06]  /*5210*/  HMMA.16816.F32 R64, R16.reuse, R76, R64 ;  /* 0x0000004c1040723c */ /* 0x050fec0000001840 */
[----:B------:R-:W-:Y:S01]  /*5220*/  HMMA.16816.F32 R28, R16, R78, R28 ;  /* 0x0000004e101c723c */ /* 0x000fe2000000181c */
[----:B------:R-:W1:Y:S05]  /*5230*/  LDSM.16.M88.4 R76, [R197+0x6800] ;  /* 0x00680000c54c783b */ /* 0x000e6a0000000200 */
[----:B------:R-:W-:Y:S06]  /*5240*/  HMMA.16816.F32 R16, R12, R114, R40 ;  /* 0x000000720c10723c */ /* 0x000fec0000001828 */
[----:B--2---:R-:W-:Y:S06]  /*5250*/  HMMA.16816.F32 R40, R8, R100, R52 ;  /* 0x000000640828723c */ /* 0x004fec0000001834 */
[----:B------:R-:W-:Y:S06]  /*5260*/  HMMA.16816.F32 R36, R12, R92, R60 ;  /* 0x0000005c0c24723c */ /* 0x000fec000000183c */
[----:B------:R-:W-:Y:S06]  /*5270*/  HMMA.16816.F32 R48, R20, R110, R48 ;  /* 0x0000006e1430723c */ /* 0x000fec0000001830 */
[----:B-----5:R-:W-:Y:S06]  /*5280*/  HMMA.16816.F32 R60, R24, R104, R44 ;  /* 0x00000068183c723c */ /* 0x020fec000000182c */
[C---:B------:R-:W-:Y:S06]  /*5290*/  HMMA.16816.F32 R44, R12.reuse, R94, R56 ;  /* 0x0000005e0c2c723c */ /* 0x040fec0000001838 */
[C---:B------:R-:W-:Y:S06]  /*52a0*/  HMMA.16816.F32 R56, R12.reuse, R68, R64 ;  /* 0x000000440c38723c */ /* 0x040fec0000001840 */
[----:B------:R-:W-:Y:S06]  /*52b0*/  HMMA.16816.F32 R52, R12, R70, R28 ;  /* 0x000000460c34723c */ /* 0x000fec000000181c */
[----:B------:R-:W-:Y:S01]  /*52c0*/  HMMA.16816.F32 R12, R20, R88, R40 ;  /* 0x00000058140c723c */ /* 0x000fe20000001828 */
[----:B------:R-:W2:Y:S01]  /*52d0*/  LDSM.16.M88.4 R40, [R198+0xf000] ;  /* 0x00f00000c628783b */ /* 0x000ea20000000200 */
[----:B------:R-:W-:-:S04]  /*52e0*/  FMUL.FTZ R2, R60, UR10 ;  /* 0x0000000a3c027c20 */ /* 0x000fc80008410000 */
[C---:B------:R-:W-:Y:S01]  /*52f0*/  HMMA.16816.F32 R28, R8.reuse, R102, R16 ;  /* 0x00000066081c723c */ /* 0x040fe20000001810 */
[----:B------:R3:W4:Y:S05]  /*5300*/  MUFU.TANH R71, R2 ;  /* 0x0000000200477308 */ /* 0x00072a0000002400 */
[----:B------:R-:W-:Y:S06]  /*5310*/  HMMA.16816.F32 R16, R8, R84, R36 ;  /* 0x000000540810723c */ /* 0x000fec0000001824 */
[----:B------:R-:W-:Y:S01]  /*5320*/  HMMA.16816.F32 R36, R24, R106, R48 ;  /* 0x0000006a1824723c */ /* 0x000fe20000001830 */
[----:B------:R-:W5:Y:S05]  /*5330*/  LDSM.16.M88.4 R48, [R197+0x7000] ;  /* 0x00700000c530783b */ /* 0x000f6a0000000200 */
[----:B------:R-:W-:Y:S01]  /*5340*/  HMMA.16816.F32 R44, R8, R86, R44 ;  /* 0x00000056082c723c */ /* 0x000fe2000000182c */
[----:B---3--:R-:W-:-:S04]  /*5350*/  FMUL.FTZ R2, R61, UR10 ;  /* 0x0000000a3d027c20 */ /* 0x008fc80008410000 */
[----:B------:R3:W4:Y:S01]  /*5360*/  MUFU.TANH R70, R2 ;  /* 0x0000000200467308 */ /* 0x0007220000002400 */
[----:B-1----:R-:W-:Y:S06]  /*5370*/  HMMA.16816.F32 R12, R24, R76, R12 ;  /* 0x0000004c180c723c */ /* 0x002fec000000180c */
[----:B------:R-:W-:Y:S06]  /*5380*/  HMMA.16816.F32 R56, R8, R72, R56 ;  /* 0x000000480838723c */ /* 0x000fec0000001838 */
[----:B------:R-:W-:Y:S01]  /*5390*/  HMMA.16816.F32 R28, R20, R90, R28 ;  /* 0x0000005a141c723c */ /* 0x000fe2000000181c */
[----:B---3--:R-:W-:-:S05]  /*53a0*/  FMUL.FTZ R2, R62, UR10 ;  /* 0x0000000a3e027c20 */ /* 0x008fca0008410000 */
[----:B------:R-:W-:Y:S01]  /*53b0*/  HMMA.16816.F32 R52, R8, R74, R52 ;  /* 0x0000004a0834723c */ /* 0x000fe20000001834 */
[----:B------:R1:W3:Y:S05]  /*53c0*/  MUFU.TANH R35, R2 ;  /* 0x0000000200237308 */ /* 0x0002ea0000002400 */
[C---:B--2---:R-:W-:Y:S01]  /*53d0*/  HMMA.16816.F32 R8, R20.reuse, R40, R16 ;  /* 0x000000281408723c */ /* 0x044fe20000001810 */
[----:B------:R-:W-:Y:S05]  /*53e0*/  LDSM.16.M88.4 R16, [R197+0x7800] ;  /* 0x00780000c510783b */ /* 0x000fea0000000200 */
[----:B------:R-:W-:Y:S01]  /*53f0*/  HMMA.16816.F32 R44, R20, R42, R44 ;  /* 0x0000002a142c723c */ /* 0x000fe2000000182c */
[----:B------:R-:W2:Y:S01]  /*5400*/  LDSM.16.M88.4 R40, [R198+0xf800] ;  /* 0x00f80000c628783b */ /* 0x000ea20000000200 */
[----:B------:R-:W-:-:S04]  /*5410*/  DEPBAR.LE SB0, 0x0 ;  /* 0x000080000000791a */ /* 0x000fc80000000000 */
[----:B------:R-:W-:Y:S01]  /*5420*/  HMMA.16816.F32 R28, R24, R78, R28 ;  /* 0x0000004e181c723c */ /* 0x000fe2000000181c */
[----:B-1----:R-:W-:-:S04]  /*5430*/  FMUL.FTZ R2, R63, UR10 ;  /* 0x0000000a3f027c20 */ /* 0x002fc80008410000 */
[----:B------:R1:W3:Y:S02]  /*5440*/  MUFU.TANH R69, R2 ;  /* 0x0000000200457308 */ /* 0x0002e40000002400 */
[----:B-1----:R-:W-:-:S06]  /*5450*/  FMUL.FTZ R2, R36, UR10 ;  /* 0x0000000a24027c20 */ /* 0x002fcc0008410000 */
[----:B------:R1:W-:Y:S02]  /*5460*/  MUFU.TANH R68, R2 ;  /* 0x0000000200447308 */ /* 0x0003e40000002400 */
[----:B-1----:R-:W-:-:S06]  /*5470*/  FMUL.FTZ R2, R37, UR10 ;  /* 0x0000000a25027c20 */ /* 0x002fcc0008410000 */
[----:B------:R1:W-:Y:S02]  /*5480*/  MUFU.TANH R67, R2 ;  /* 0x0000000200437308 */ /* 0x0003e40000002400 */
[----:B-1----:R-:W-:-:S06]  /*5490*/  FMUL.FTZ R2, R38, UR10 ;  /* 0x0000000a26027c20 */ /* 0x002fcc0008410000 */
[----:B------:R1:W-:Y:S02]  /*54a0*/  MUFU.TANH R65, R2 ;  /* 0x0000000200417308 */ /* 0x0003e40000002400 */
[----:B-1----:R-:W-:Y:S02]  /*54b0*/  IMAD.IADD R2, R119, 0x1, -R3 ;  /* 0x0000000177027824 */ /* 0x002fe400078e0a03 */
[----:B------:R-:W-:Y:S01]  /*54c0*/  FMUL.FTZ R3, R39, UR10 ;  /* 0x0000000a27037c20 */ /* 0x000fe20008410000 */
[----:B------:R-:W-:Y:S01]  /*54d0*/  IMAD.SHL.U32 R119, R119, 0x2, RZ ;  /* 0x0000000277777824 */ /* 0x000fe200078e00ff */
[----:B-----5:R-:W-:Y:S01]  /*54e0*/  HMMA.16816.F32 R36, R24, R48, R8 ;  /* 0x000000301824723c */ /* 0x020fe20000001808 */
[----:B------:R-:W-:Y:S01]  /*54f0*/  SHF.R.S32.HI R6, RZ, 0x1f, R2 ;  /* 0x0000001fff067819 */ /* 0x000fe20000011402 */
[----:B------:R1:W5:Y:S02]  /*5500*/  MUFU.TANH R66, R3 ;  /* 0x0000000300427308 */ /* 0x0003640000002400 */
[----:B------:R-:W-:-:S02]  /*5510*/  LOP3.LUT R125, R119, 0x6, RZ, 0xc0, !PT ;  /* 0x00000006777d7812 */ /* 0x000fc400078ec0ff */
[----:B------:R-:W-:Y:S01]  /*5520*/  LEA.HI R2, R6, R2, RZ, 0x2 ;  /* 0x0000000206027211 */ /* 0x000fe200078f10ff */
[----:B------:R-:W-:Y:S02]  /*5530*/  IMAD.U32 R9, RZ, RZ, UR7 ;  /* 0x00000007ff097e24 */ /* 0x000fe4000f8e00ff */
[----:B------:R-:W-:Y:S01]  /*5540*/  FMUL.FTZ R11, R15, UR10 ;  /* 0x0000000a0f0b7c20 */ /* 0x000fe20008410000 */
[----:B------:R-:W-:Y:S01]  /*5550*/  IMAD.U32 R10, RZ, RZ, UR30 ;  /* 0x0000001eff0a7e24 */ /* 0x000fe2000f8e00ff */
[----:B------:R-:W-:Y:S02]  /*5560*/  SHF.R.S32.HI R2, RZ, 0x2, R2 ;  /* 0x00000002ff027819 */ /* 0x000fe40000011402 */
[----:B------:R2:W-:Y:S03]  /*5570*/  MUFU.TANH R62, R11 ;  /* 0x0000000b003e7308 */ /* 0x0005e60000002400 */
[----:B------:R-:W-:-:S02]  /*5580*/  IMAD.IADD R7, R2, 0x1, R7 ;  /* 0x0000000102077824 */ /* 0x000fc400078e0207 */
[----:B------:R-:W-:Y:S02]  /*5590*/  IMAD.U32 R2, RZ, RZ, UR18 ;  /* 0x00000012ff027e24 */ /* 0x000fe4000f8e00ff */
[C---:B------:R-:W-:Y:S02]  /*55a0*/  VIADD R8, R7.reuse, 0x8 ;  /* 0x0000000807087836 */ /* 0x040fe40000000000 */
[----:B-1----:R-:W-:Y:S01]  /*55b0*/  FMUL.FTZ R3, R12, UR10 ;  /* 0x0000000a0c037c20 */ /* 0x002fe20008410000 */
[----:B------:R-:W-:Y:S01]  /*55c0*/  IMAD R2, R2, 0x40, R125 ;  /* 0x0000004002027824 */ /* 0x000fe200078e027d */
[----:B------:R-:W-:Y:S01]  /*55d0*/  VIADDMNMX R223, R7, UR6, R10, PT ;  /* 0x0000000607df7c46 */ /* 0x000fe2000b80010a */
[----:B------:R-:W-:Y:S01]  /*55e0*/  FMUL.FTZ R12, R30, UR10 ;  /* 0x0000000a1e0c7c20 */ /* 0x000fe20008410000 */
[----:B------:R1:W-:Y:S01]  /*55f0*/  MUFU.TANH R64, R3 ;  /* 0x0000000300407308 */ /* 0x0003e20000002400 */
[----:B------:R-:W-:Y:S01]  /*5600*/  IADD3 R9, R8, UR21, R9 ;  /* 0x0000001508097c10 */ /* 0x000fe2000fffe009 */
[----:B------:R-:W-:Y:S01]  /*5610*/  VIADD R6, R2, 0x1 ;  /* 0x0000000102067836 */ /* 0x000fe20000000000 */
[----:B------:R-:W-:Y:S01]  /*5620*/  VIADDMNMX R220, R8, UR22, RZ, !PT ;  /* 0x0000001608dc7c46 */ /* 0x000fe2000f8001ff */
[----:B------:R-:W-:Y:S01]  /*5630*/  FMUL.FTZ R39, R39, UR10 ;  /* 0x0000000a27277c20 */ /* 0x000fe20008410000 */
[----:B------:R-:W-:-:S02]  /*5640*/  VIMNMX R222, R9, UR30, PT ;  /* 0x0000001e09de7c48 */ /* 0x000fc4000bfe0100 */
[C---:B--2---:R-:W-:Y:S01]  /*5650*/  HMMA.16816.F32 R8, R20.reuse, R40, R56 ;  /* 0x000000281408723c */ /* 0x044fe20000001838 */
[----:B------:R-:W-:Y:S01]  /*5660*/  VIADDMNMX R221, R7, UR22, RZ, !PT ;  /* 0x0000001607dd7c46 */ /* 0x000fe2000f8001ff */
[----:B------:R-:W-:Y:S01]  /*5670*/  FMUL.FTZ R7, R28, UR10 ;  /* 0x0000000a1c077c20 */ /* 0x000fe20008410000 */
[-C--:B------:R-:W-:Y:S01]  /*5680*/  ISETP.GE.AND P2, PT, R6, R223.reuse, PT ;  /* 0x000000df0600720c */ /* 0x080fe20003f46270 */
[----:B------:R-:W-:Y:S01]  /*5690*/  MUFU.TANH R39, R39 ;  /* 0x0000002700277308 */ /* 0x000fe20000002400 */
[----:B------:R-:W-:Y:S01]  /*56a0*/  ISETP.GE.AND P1, PT, R2, R223, PT ;  /* 0x000000df0200720c */ /* 0x000fe20003f26270 */
[----:B------:R-:W-:Y:S01]  /*56b0*/  HMMA.16816.F32 R20, R20, R42, R52 ;  /* 0x0000002a1414723c */ /* 0x000fe20000001834 */
[----:B------:R-:W-:Y:S01]  /*56c0*/  BAR.SYNC.DEFER_BLOCKING 0x0 ;  /* 0x0000000000007b1d */ /* 0x000fe20000010000 */
[C---:B------:R-:W-:Y:S01]  /*56d0*/  ISETP.GE.AND P4, PT, R6.reuse, R222, PT ;  /* 0x000000de0600720c */ /* 0x040fe20003f86270 */
[----:B-1----:R-:W-:Y:S01]  /*56e0*/  FMUL.FTZ R3, R13, UR10 ;  /* 0x0000000a0d037c20 */ /* 0x002fe20008410000 */
[----:B------:R-:W-:-:S02]  /*56f0*/  ISETP.LT.OR P2, PT, R6, R221, P2 ;  /* 0x000000dd0600720c */ /* 0x000fc40001741670 */
[C---:B------:R-:W-:Y:S01]  /*5700*/  ISETP.LT.OR P1, PT, R2.reuse, R221, P1 ;  /* 0x000000dd0200720c */ /* 0x040fe20000f21670 */
[----:B------:R1:W2:Y:S01]  /*5710*/  MUFU.TANH R63, R3 ;  /* 0x00000003003f7308 */ /* 0x0002a20000002400 */
[----:B------:R-:W-:Y:S02]  /*5720*/  ISETP.GE.AND P3, PT, R2, R222, PT ;  /* 0x000000de0200720c */ /* 0x000fe40003f66270 */
[-C--:B------:R-:W-:Y:S01]  /*5730*/  ISETP.LT.OR P4, PT, R6, R220.reuse, P4 ;  /* 0x000000dc0600720c */ /* 0x080fe20002781670 */
[----:B------:R-:W-:Y:S01]  /*5740*/  VIADD R6, R2, 0x9 ;  /* 0x0000000902067836 */ /* 0x000fe20000000000 */
[----:B----4-:R-:W-:Y:S02]  /*5750*/  FSEL R41, R71, -INF , !P1 ;  /* 0xff80000047297808 */ /* 0x010fe40004800000 */
[----:B------:R-:W-:Y:S01]  /*5760*/  FSEL R48, R70, -INF , !P2 ;  /* 0xff80000046307808 */ /* 0x000fe20005000000 */
[----:B------:R4:W-:Y:S01]  /*5770*/  MUFU.TANH R61, R7 ;  /* 0x00000007003d7308 */ /* 0x0009e20000002400 */
[----:B------:R-:W-:-:S02]  /*5780*/  ISETP.LT.OR P3, PT, R2, R220, P3 ;  /* 0x000000dc0200720c */ /* 0x000fc40001f61670 */
[----:B------:R-:W-:Y:S01]  /*5790*/  HMMA.16816.F32 R8, R24, R16, R8 ;  /* 0x000000101808723c */ /* 0x000fe20000001808 */
[C---:B------:R-:W-:Y:S02]  /*57a0*/  ISETP.GE.AND P6, PT, R6.reuse, R223, PT ;  /* 0x000000df0600720c */ /* 0x040fe40003fc6270 */
[----:B---3--:R-:W-:Y:S02]  /*57b0*/  FSEL R49, R35, -INF , !P3 ;  /* 0xff80000023317808 */ /* 0x008fe40005800000 */
[----:B------:R-:W-:Y:S01]  /*57c0*/  ISETP.GE.AND P3, PT, R6, R222, PT ;  /* 0x000000de0600720c */ /* 0x000fe20003f66270 */
[----:B-1----:R-:W-:Y:S01]  /*57d0*/  FMUL.FTZ R3, R14, UR10 ;  /* 0x0000000a0e037c20 */ /* 0x002fe20008410000 */
[C---:B------:R-:W-:Y:S02]  /*57e0*/  ISETP.LT.OR P6, PT, R6.reuse, R221, P6 ;  /* 0x000000dd0600720c */ /* 0x040fe400037c1670 */
[----:B------:R-:W-:Y:S01]  /*57f0*/  ISETP.LT.OR P3, PT, R6, R220, P3 ;  /* 0x000000dc0600720c */ /* 0x000fe20001f61670 */
[----:B------:R1:W-:Y:S01]  /*5800*/  MUFU.TANH R60, R3 ;  /* 0x00000003003c7308 */ /* 0x0003e20000002400 */
[----:B------:R-:W-:Y:S01]  /*5810*/  VIADD R6, R2, 0x11 ;  /* 0x0000001102067836 */ /* 0x000fe20000000000 */
[----:B------:R-:W-:Y:S01]  /*5820*/  FSEL R40, R69, -INF , !P4 ;  /* 0xff80000045287808 */ /* 0x000fe20006000000 */
[----:B----4-:R-:W-:Y:S01]  /*5830*/  FMUL.FTZ R7, R31, UR10 ;  /* 0x0000000a1f077c20 */ /* 0x010fe20008410000 */
[----:B-----5:R-:W-:-:S02]  /*5840*/  FSEL R42, R66, -INF , !P3 ;  /* 0xff800000422a7808 */ /* 0x020fc40005800000 */
[C---:B------:R-:W-:Y:S02]  /*5850*/  ISETP.GE.AND P4, PT, R6.reuse, R223, PT ;  /* 0x000000df0600720c */ /* 0x040fe40003f86270 */
[----:B------:R3:W-:Y:S02]  /*5860*/  MUFU.TANH R31, R12 ;  /* 0x0000000c001f7308 */ /* 0x0007e40000002400 */
[----:B------:R-:W-:-:S04]  /*5870*/  ISETP.LT.OR P4, PT, R6, R221, P4 ;  /* 0x000000dd0600720c */ /* 0x000fc80002781670 */
[----:B------:R-:W-:Y:S01]  /*5880*/  FMUL.FTZ R8, R8, UR10 ;  /* 0x0000000a08087c20 */ /* 0x000fe20008410000 */
[----:B------:R-:W-:Y:S01]  /*5890*/  FMUL.FTZ R10, R10, UR10 ;  /* 0x0000000a0a0a7c20 */ /* 0x000fe20008410000 */
[----:B--2---:R-:W-:Y:S01]  /*58a0*/  FSEL R63, R63, -INF , !P4 ;  /* 0xff8000003f3f7808 */ /* 0x004fe20006000000 */
[----:B------:R2:W-:Y:S01]  /*58b0*/  MUFU.TANH R35, R7 ;  /* 0x0000000700237308 */ /* 0x0005e20000002400 */
[----:B-1----:R-:W-:Y:S02]  /*58c0*/  VIADD R3, R2, 0x8 ;  /* 0x0000000802037836 */ /* 0x002fe40000000000 */
[----:B------:R-:W-:Y:S01]  /*58d0*/  FMUL.FTZ R11, R11, UR10 ;  /* 0x0000000a0b0b7c20 */ /* 0x000fe20008410000 */
[----:B------:R-:W-:Y:S02]  /*58e0*/  FMUL.FTZ R9, R9, UR10 ;  /* 0x0000000a09097c20 */ /* 0x000fe40008410000 */
[C---:B------:R-:W-:Y:S02]  /*58f0*/  ISETP.GE.AND P5, PT, R3.reuse, R223, PT ;  /* 0x000000df0300720c */ /* 0x040fe40003fa6270 */
[C---:B------:R-:W-:Y:S01]  /*5900*/  ISETP.GE.AND P0, PT, R3.reuse, R222, PT ;  /* 0x000000de0300720c */ /* 0x040fe20003f06270 */
[----:B---3--:R-:W-:Y:S01]  /*5910*/  HMMA.16816.F32 R12, R24, R50, R44 ;  /* 0x00000032180c723c */ /* 0x008fe2000000182c */
[C---:B------:R-:W-:Y:S01]  /*5920*/  ISETP.LT.OR P5, PT, R3.reuse, R221, P5 ;  /* 0x000000dd0300720c */ /* 0x040fe20002fa1670 */
[----:B------:R-:W-:Y:S01]  /*5930*/  MUFU.TANH R8, R8 ;  /* 0x0000000800087308 */ /* 0x000fe20000002400 */
[----:B------:R-:W-:Y:S01]  /*5940*/  ISETP.LT.OR P0, PT, R3, R220, P0 ;  /* 0x000000dc0300720c */ /* 0x000fe20000701670 */
[----:B------:R-:W-:-:S02]  /*5950*/  FMUL.FTZ R3, R29, UR10 ;  /* 0x0000000a1d037c20 */ /* 0x000fc40008410000 */
[----:B------:R-:W-:Y:S01]  /*5960*/  HMMA.16816.F32 R24, R24, R18, R20 ;  /* 0x000000121818723c */ /* 0x000fe20000001814 */
[----:B------:R-:W-:Y:S01]  /*5970*/  FSEL R44, R65, -INF , !P0 ;  /* 0xff800000412c7808 */ /* 0x000fe20004000000 */
[----:B--2---:R-:W-:Y:S01]  /*5980*/  FMUL.FTZ R7, R37, UR10 ;  /* 0x0000000a25077c20 */ /* 0x004fe20008410000 */
[----:B------:R-:W-:Y:S01]  /*5990*/  FSEL R37, R68, -INF , !P5 ;  /* 0xff80000044257808 */ /* 0x000fe20006800000 */
[----:B------:R1:W2:Y:S01]  /*59a0*/  MUFU.TANH R34, R3 ;  /* 0x0000000300227308 */ /* 0x0002a20000002400 */
[----:B------:R-:W-:-:S04]  /*59b0*/  ISETP.GE.AND P0, PT, R6, R222, PT ;  /* 0x000000de0600720c */ /* 0x000fc80003f06270 */
[----:B------:R-:W-:Y:S01]  /*59c0*/  ISETP.LT.OR P0, PT, R6, R220, P0 ;  /* 0x000000dc0600720c */ /* 0x000fe20000701670 */
[----:B------:R-:W-:Y:S02]  /*59d0*/  VIADD R6, R2, 0x19 ;  /* 0x0000001902067836 */ /* 0x000fe40000000000 */
[----:B------:R3:W4:Y:S01]  /*59e0*/  MUFU.TANH R29, R7 ;  /* 0x00000007001d7308 */ /* 0x0007220000002400 */
[----:B------:R-:W-:Y:S02]  /*59f0*/  FSEL R53, R62, -INF , !P0 ;  /* 0xff8000003e357808 */ /* 0x000fe40004000000 */
[----:B------:R-:W-:-:S03]  /*5a00*/  ISETP.GE.AND P3, PT, R6, R223, PT ;  /* 0x000000df0600720c */ /* 0x000fc60003f66270 */
[----:B------:R-:W-:Y:S01]  /*5a10*/  FMUL.FTZ R14, R14, UR10 ;  /* 0x0000000a0e0e7c20 */ /* 0x000fe20008410000 */
[----:B------:R-:W-:Y:S01]  /*5a20*/  ISETP.LT.OR P3, PT, R6, R221, P3 ;  /* 0x000000dd0600720c */ /* 0x000fe20001f61670 */
[----:B------:R-:W-:Y:S01]  /*5a30*/  FMUL.FTZ R12, R12, UR10 ;  /* 0x0000000a0c0c7c20 */ /* 0x000fe20008410000 */
[----:B-1----:R-:W-:Y:S02]  /*5a40*/  VIADD R3, R2, 0x10 ;  /* 0x0000001002037836 */ /* 0x002fe40000000000 */
[----:B------:R-:W-:Y:S01]  /*5a50*/  FMUL.FTZ R13, R13, UR10 ;  /* 0x0000000a0d0d7c20 */ /* 0x000fe20008410000 */
[----:B--2---:R-:W-:Y:S01]  /*5a60*/  FSEL R52, R34, -INF , !P3 ;  /* 0xff80000022347808 */ /* 0x004fe20005800000 */
[----:B------:R-:W-:Y:S01]  /*5a70*/  MUFU.TANH R14, R14 ;  /* 0x0000000e000e7308 */ /* 0x000fe20000002400 */
[----:B------:R-:W-:Y:S01]  /*5a80*/  FMUL.FTZ R25, R25, UR10 ;  /* 0x0000000a19197c20 */ /* 0x000fe20008410000 */
[----:B------:R-:W-:Y:S01]  /*5a90*/  ISETP.GE.AND P1, PT, R3, R223, PT ;  /* 0x000000df0300720c */ /* 0x000fe20003f26270 */
[----:B------:R-:W-:Y:S01]  /*5aa0*/  FMUL.FTZ R27, R27, UR10 ;  /* 0x0000000a1b1b7c20 */ /* 0x000fe20008410000 */
[C---:B------:R-:W-:Y:S01]  /*5ab0*/  ISETP.GE.AND P2, PT, R3.reuse, R222, PT ;  /* 0x000000de0300720c */ /* 0x040fe20003f46270 */
[----:B---3--:R-:W-:Y:S01]  /*5ac0*/  FMUL.FTZ R7, R38, UR10 ;  /* 0x0000000a26077c20 */ /* 0x008fe20008410000 */
[C---:B------:R-:W-:Y:S01]  /*5ad0*/  ISETP.LT.OR P1, PT, R3.reuse, R221, P1 ;  /* 0x000000dd0300720c */ /* 0x040fe20000f21670 */
[----:B------:R-:W-:Y:S01]  /*5ae0*/  FMUL.FTZ R24, R24, UR10 ;  /* 0x0000000a18187c20 */ /* 0x000fe20008410000 */
[----:B------:R-:W-:Y:S01]  /*5af0*/  ISETP.LT.OR P2, PT, R3, R220, P2 ;  /* 0x000000dc0300720c */ /* 0x000fe20001741670 */
[----:B------:R-:W-:Y:S01]  /*5b00*/  FMUL.FTZ R3, R36, UR10 ;  /* 0x0000000a24037c20 */ /* 0x000fe20008410000 */
[----:B------:R-:W-:Y:S01]  /*5b10*/  FSEL R36, R67, -INF , !P6 ;  /* 0xff80000043247808 */ /* 0x000fe20007000000 */
[----:B------:R1:W-:Y:S01]  /*5b20*/  MUFU.TANH R28, R7 ;  /* 0x00000007001c7308 */ /* 0x0003e20000002400 */
[----:B------:R-:W-:Y:S01]  /*5b30*/  FSEL R50, R64, -INF , !P1 ;  /* 0xff80000040327808 */ /* 0x000fe20004800000 */
[----:B------:R-:W-:Y:S01]  /*5b40*/  FMUL.FTZ R26, R26, UR10 ;  /* 0x0000000a1a1a7c20 */ /* 0x000fe20008410000 */
[----:B------:R-:W-:-:S02]  /*5b50*/  FSEL R60, R60, -INF , !P2 ;  /* 0xff8000003c3c7808 */ /* 0x000fc40005000000 */
[----:B------:R-:W-:-:S03]  /*5b60*/  ISETP.GE.AND P2, PT, R6, R222, PT ;  /* 0x000000de0600720c */ /* 0x000fc60003f46270 */
[----:B------:R2:W3:Y:S01]  /*5b70*/  MUFU.TANH R30, R3 ;  /* 0x00000003001e7308 */ /* 0x0004e20000002400 */
[----:B------:R-:W-:Y:S01]  /*5b80*/  ISETP.LT.OR P2, PT, R6, R220, P2 ;  /* 0x000000dc0600720c */ /* 0x000fe20001741670 */
[----:B------:R-:W-:-:S03]  /*5b90*/  VIADD R6, R2, 0x21 ;  /* 0x0000002102067836 */ /* 0x000fc60000000000 */
[----:B------:R-:W-:Y:S02]  /*5ba0*/  FSEL R54, R35, -INF , !P2 ;  /* 0xff80000023367808 */ /* 0x000fe40005000000 */
[C---:B------:R-:W-:Y:S01]  /*5bb0*/  ISETP.GE.AND P0, PT, R6.reuse, R223, PT ;  /* 0x000000df0600720c */ /* 0x040fe20003f06270 */
[----:B------:R-:W-:Y:S01]  /*5bc0*/  MUFU.TANH R10, R10 ;  /* 0x0000000a000a7308 */ /* 0x000fe20000002400 */
[----:B-1----:R-:W-:Y:S02]  /*5bd0*/  FMUL.FTZ R7, R15, UR10 ;  /* 0x0000000a0f077c20 */ /* 0x002fe40008410000 */
[----:B------:R-:W-:-:S04]  /*5be0*/  ISETP.LT.OR P0, PT, R6, R221, P0 ;  /* 0x000000dd0600720c */ /* 0x000fc80000701670 */
[----:B----4-:R-:W-:Y:S01]  /*5bf0*/  FSEL R135, R29, -INF , !P0 ;  /* 0xff8000001d877808 */ /* 0x010fe20004000000 */
[----:B------:R-:W1:Y:S01]  /*5c00*/  MUFU.TANH R7, R7 ;  /* 0x0000000700077308 */ /* 0x000e620000002400 */
[----:B--2---:R-:W-:-:S05]  /*5c10*/  VIADD R3, R2, 0x18 ;  /* 0x0000001802037836 */ /* 0x004fca0000000000 */
[C---:B------:R-:W-:Y:S02]  /*5c20*/  ISETP.GE.AND P5, PT, R3.reuse, R223, PT ;  /* 0x000000df0300720c */ /* 0x040fe40003fa6270 */
[C---:B------:R-:W-:Y:S01]  /*5c30*/  ISETP.GE.AND P6, PT, R3.reuse, R222, PT ;  /* 0x000000de0300720c */ /* 0x040fe20003fc6270 */
[----:B------:R-:W2:Y:S01]  /*5c40*/  MUFU.TANH R12, R12 ;  /* 0x0000000c000c7308 */ /* 0x000ea20000002400 */
[C---:B------:R-:W-:Y:S02]  /*5c50*/  ISETP.LT.OR P5, PT, R3.reuse, R221, P5 ;  /* 0x000000dd0300720c */ /* 0x040fe40002fa1670 */
[----:B------:R-:W-:Y:S01]  /*5c60*/  ISETP.LT.OR P6, PT, R3, R220, P6 ;  /* 0x000000dc0300720c */ /* 0x000fe200037c1670 */
[----:B------:R-:W-:Y:S01]  /*5c70*/  VIADD R3, R2, 0x20 ;  /* 0x0000002002037836 */ /* 0x000fe20000000000 */
[----:B------:R-:W-:Y:S02]  /*5c80*/  FSEL R61, R61, -INF , !P5 ;  /* 0xff8000003d3d7808 */ /* 0x000fe40006800000 */
[----:B------:R-:W-:Y:S01]  /*5c90*/  FSEL R55, R31, -INF , !P6 ;  /* 0xff8000001f377808 */ /* 0x000fe20007000000 */
[----:B------:R-:W4:Y:S01]  /*5ca0*/  MUFU.TANH R13, R13 ;  /* 0x0000000d000d7308 */ /* 0x000f220000002400 */
[----:B------:R-:W-:-:S02]  /*5cb0*/  ISETP.GE.AND P1, PT, R3, R223, PT ;  /* 0x000000df0300720c */ /* 0x000fc40003f26270 */
[C---:B------:R-:W-:Y:S02]  /*5cc0*/  ISETP.GE.AND P4, PT, R3.reuse, R222, PT ;  /* 0x000000de0300720c */ /* 0x040fe40003f86270 */
[C---:B------:R-:W-:Y:S02]  /*5cd0*/  ISETP.LT.OR P1, PT, R3.reuse, R221, P1 ;  /* 0x000000dd0300720c */ /* 0x040fe40000f21670 */
[----:B------:R-:W-:Y:S01]  /*5ce0*/  ISETP.LT.OR P4, PT, R3, R220, P4 ;  /* 0x000000dc0300720c */ /* 0x000fe20002781670 */
[----:B------:R-:W-:Y:S01]  /*5cf0*/  VIADD R3, R2, 0x28 ;  /* 0x0000002802037836 */ /* 0x000fe20000000000 */
[----:B------:R-:W-:Y:S01]  /*5d00*/  ISETP.GE.AND P6, PT, R6, R222, PT ;  /* 0x000000de0600720c */ /* 0x000fe20003fc6270 */
[----:B------:R-:W-:Y:S01]  /*5d10*/  MUFU.TANH R11, R11 ;  /* 0x0000000b000b7308 */ /* 0x000fe20000002400 */
[----:B---3--:R-:W-:Y:S02]  /*5d20*/  FSEL R133, R30, -INF , !P1 ;  /* 0xff8000001e857808 */ /* 0x008fe40004800000 */
[----:B------:R-:W-:-:S02]  /*5d30*/  ISETP.GE.AND P5, PT, R3, R223, PT ;  /* 0x000000df0300720c */ /* 0x000fc40003fa6270 */
[C---:B------:R-:W-:Y:S02]  /*5d40*/  ISETP.GE.AND P3, PT, R3.reuse, R222, PT ;  /* 0x000000de0300720c */ /* 0x040fe40003f66270 */
[-C--:B------:R-:W-:Y:S01]  /*5d50*/  ISETP.LT.OR P6, PT, R6, R220.reuse, P6 ;  /* 0x000000dc0600720c */ /* 0x080fe200037c1670 */
[C---:B------:R-:W-:Y:S01]  /*5d60*/  VIADD R6, R2.reuse, 0x29 ;  /* 0x0000002902067836 */ /* 0x040fe20000000000 */
[C---:B------:R-:W-:Y:S01]  /*5d70*/  ISETP.LT.OR P5, PT, R3.reuse, R221, P5 ;  /* 0x000000dd0300720c */ /* 0x040fe20002fa1670 */
[----:B------:R-:W3:Y:S01]  /*5d80*/  MUFU.TANH R25, R25 ;  /* 0x0000001900197308 */ /* 0x000ee20000002400 */
[----:B------:R-:W-:Y:S01]  /*5d90*/  ISETP.LT.OR P3, PT, R3, R220, P3 ;  /* 0x000000dc0300720c */ /* 0x000fe20001f61670 */
[----:B------:R-:W-:Y:S01]  /*5da0*/  VIADD R3, R2, 0x30 ;  /* 0x0000003002037836 */ /* 0x000fe20000000000 */
[----:B------:R-:W-:Y:S02]  /*5db0*/  FSEL R186, R28, -INF , !P4 ;  /* 0xff8000001cba7808 */ /* 0x000fe40006000000 */
[----:B------:R-:W-:-:S02]  /*5dc0*/  ISETP.GE.AND P2, PT, R6, R223, PT ;  /* 0x000000df0600720c */ /* 0x000fc40003f46270 */
[C---:B------:R-:W-:Y:S01]  /*5dd0*/  ISETP.GE.AND P1, PT, R3.reuse, R223, PT ;  /* 0x000000df0300720c */ /* 0x040fe20003f26270 */
[----:B------:R-:W-:Y:S01]  /*5de0*/  MUFU.TANH R27, R27 ;  /* 0x0000001b001b7308 */ /* 0x000fe20000002400 */
[CC--:B------:R-:W-:Y:S02]  /*5df0*/  ISETP.GE.AND P4, PT, R6.reuse, R222.reuse, PT ;  /* 0x000000de0600720c */ /* 0x0c0fe40003f86270 */
[C---:B------:R-:W-:Y:S02]  /*5e00*/  ISETP.GE.AND P0, PT, R3.reuse, R222, PT ;  /* 0x000000de0300720c */ /* 0x040fe40003f06270 */
[CC--:B------:R-:W-:Y:S02]  /*5e10*/  ISETP.LT.OR P2, PT, R6.reuse, R221.reuse, P2 ;  /* 0x000000dd0600720c */ /* 0x0c0fe40001741670 */
[-C--:B------:R-:W-:Y:S01]  /*5e20*/  ISETP.LT.OR P4, PT, R6, R220.reuse, P4 ;  /* 0x000000dc0600720c */ /* 0x080fe20002781670 */
[C---:B------:R-:W-:Y:S01]  /*5e30*/  VIADD R6, R2.reuse, 0x31 ;  /* 0x0000003102067836 */ /* 0x040fe20000000000 */
[C---:B------:R-:W-:Y:S01]  /*5e40*/  ISETP.LT.OR P1, PT, R3.reuse, R221, P1 ;  /* 0x000000dd0300720c */ /* 0x040fe20000f21670 */
[----:B------:R-:W-:Y:S01]  /*5e50*/  MUFU.TANH R9, R9 ;  /* 0x0000000900097308 */ /* 0x000fe20000002400 */
[----:B------:R-:W-:Y:S01]  /*5e60*/  ISETP.LT.OR P0, PT, R3, R220, P0 ;  /* 0x000000dc0300720c */ /* 0x000fe20000701670 */
[C---:B------:R-:W-:Y:S01]  /*5e70*/  VIADD R3, R2.reuse, 0x38 ;  /* 0x0000003802037836 */ /* 0x040fe20000000000 */
[----:B-1----:R-:W-:Y:S01]  /*5e80*/  FSEL R250, R7, -INF , !P4 ;  /* 0xff80000007fa7808 */ /* 0x002fe20006000000 */
[----:B------:R-:W-:Y:S01]  /*5e90*/  VIADD R2, R2, 0x39 ;  /* 0x0000003902027836 */ /* 0x000fe20000000000 */
[----:B------:R-:W-:-:S02]  /*5ea0*/  FSEL R251, R8, -INF , !P1 ;  /* 0xff80000008fb7808 */ /* 0x000fc40004800000 */
[----:B------:R-:W-:Y:S01]  /*5eb0*/  FSEL R187, R14, -INF , !P3 ;  /* 0xff8000000ebb7808 */ /* 0x000fe20005800000 */
[----:B------:R-:W1:Y:S01]  /*5ec0*/  MUFU.TANH R24, R24 ;  /* 0x0000001800187308 */ /* 0x000e620000002400 */
[C---:B------:R-:W-:Y:S02]  /*5ed0*/  ISETP.GE.AND P4, PT, R2.reuse, R223, PT ;  /* 0x000000df0200720c */ /* 0x040fe40003f86270 */
[-C--:B------:R-:W-:Y:S02]  /*5ee0*/  ISETP.GE.AND P1, PT, R2, R222.reuse, PT ;  /* 0x000000de0200720c */ /* 0x080fe40003f26270 */
[----:B------:R-:W-:Y:S02]  /*5ef0*/  ISETP.GE.AND P3, PT, R6, R222, PT ;  /* 0x000000de0600720c */ /* 0x000fe40003f66270 */
[C---:B------:R-:W-:Y:S01]  /*5f00*/  ISETP.LT.OR P4, PT, R2.reuse, R221, P4 ;  /* 0x000000dd0200720c */ /* 0x040fe20002781670 */
[----:B------:R-:W5:Y:S01]  /*5f10*/  MUFU.TANH R26, R26 ;  /* 0x0000001a001a7308 */ /* 0x000f620000002400 */
[----:B------:R-:W-:-:S02]  /*5f20*/  ISETP.LT.OR P1, PT, R2, R220, P1 ;  /* 0x000000dc0200720c */ /* 0x000fc40000f21670 */
[----:B------:R-:W-:Y:S02]  /*5f30*/  FSEL R2, R10, -INF , !P0 ;  /* 0xff8000000a027808 */ /* 0x000fe40004000000 */
[----:B------:R-:W-:Y:S02]  /*5f40*/  ISETP.LT.OR P3, PT, R6, R220, P3 ;  /* 0x000000dc0600720c */ /* 0x000fe40001f61670 */
[----:B--2---:R-:W-:Y:S01]  /*5f50*/  FSEL R134, R12, -INF , !P5 ;  /* 0xff8000000c867808 */ /* 0x004fe20006800000 */
[----:B------:R2:W-:Y:S01]  /*5f60*/  STL [R1+0x28], R2 ;  /* 0x0000280201007387 */ /* 0x0005e20000100800 */
[----:B----4-:R-:W-:Y:S02]  /*5f70*/  FSEL R184, R13, -INF , !P2 ;  /* 0xff8000000db87808 */ /* 0x010fe40005000000 */
[C---:B------:R-:W-:Y:S02]  /*5f80*/  ISETP.GE.AND P5, PT, R3.reuse, R223, PT ;  /* 0x000000df0300720c */ /* 0x040fe40003fa6270 */
[----:B------:R-:W-:-:S02]  /*5f90*/  ISETP.GE.AND P2, PT, R3, R222, PT ;  /* 0x000000de0300720c */ /* 0x000fc40003f46270 */
[C---:B------:R-:W-:Y:S02]  /*5fa0*/  ISETP.LT.OR P5, PT, R3.reuse, R221, P5 ;  /* 0x000000dd0300720c */ /* 0x040fe40002fa1670 */
[----:B------:R-:W-:Y:S02]  /*5fb0*/  ISETP.LT.OR P2, PT, R3, R220, P2 ;  /* 0x000000dc0300720c */ /* 0x000fe40001741670 */
[----:B---3--:R-:W-:Y:S02]  /*5fc0*/  FSEL R3, R25, -INF , !P4 ;  /* 0xff80000019037808 */ /* 0x008fe40006000000 */
[----:B------:R-:W-:Y:S02]  /*5fd0*/  PLOP3.LUT P0, PT, PT, PT, UP0, 0x80, 0x0 ;  /* 0x000000000000781c */ /* 0x000fe40003f0f008 */
[----:B------:R-:W-:Y:S02]  /*5fe0*/  FSEL R185, R39, -INF , !P6 ;  /* 0xff80000027b97808 */ /* 0x000fe40007000000 */
[----:B------:R-:W-:-:S02]  /*5ff0*/  ISETP.GE.AND P6, PT, R6, R223, PT ;  /* 0x000000df0600720c */ /* 0x000fc40003fc6270 */
[----:B-1----:R-:W-:Y:S02]  /*6000*/  FSEL R171, R24, -INF , !P5 ;  /* 0xff80000018ab7808 */ /* 0x002fe40006800000 */
[----:B------:R-:W-:Y:S02]  /*6010*/  ISETP.LT.OR P6, PT, R6, R221, P6 ;  /* 0x000000dd0600720c */ /* 0x000fe400037c1670 */
[----:B-----5:R-:W-:Y:S02]  /*6020*/  FSEL R169, R26, -INF , !P2 ;  /* 0xff8000001aa97808 */ /* 0x020fe40005000000 */
[----:B--2---:R-:W-:Y:S02]  /*6030*/  FSEL R2, R11, -INF , !P3 ;  /* 0xff8000000b027808 */ /* 0x004fe40005800000 */
[----:B------:R-:W-:-:S03]  /*6040*/  FSEL R252, R9, -INF , !P6 ;  /* 0xff80000009fc7808 */ /* 0x000fc60007000000 */
[----:B------:R1:W-:Y:S04]  /*6050*/  STL [R1+0x50], R2 ;  /* 0x0000500201007387 */ /* 0x0003e80000100800 */
[----:B------:R2:W-:Y:S01]  /*6060*/  STL [R1+0x24], R3 ;  /* 0x0000240301007387 */ /* 0x0005e20000100800 */
        /* <DEDUP_REMOVED lines=150> */
.L_x_1382:
[----:B------:R-:W-:Y:S05]  /*69d0*/  BSYNC B0 ;  /* 0x0000000000007941 */ /* 0x000fea0003800000 */
.L_x_1381:
[----:B------:R-:W0:Y:S02]  /*69e0*/  LDGDEPBAR ;  /* 0x00000000000079af */ /* 0x000e240000000000 */
.L_x_1380:
[----:B------:R-:W-:Y:S01]  /*69f0*/  STL [R1+0xc0], R206 ;  /* 0x0000c0ce01007387 */ /* 0x000fe20000100800 */
[----:B-12---:R-:W-:Y:S01]  /*6a00*/  FMNMX.FTZ R2, R41, R48, !PT ;  /* 0x0000003029027209 */ /* 0x006fe20007810000 */
[----:B------:R-:W-:Y:S02]  /*6a10*/  ULDC UR6, c[0x0][0x2ec] ;  /* 0x0000bb0000067ab9 */ /* 0x000fe40000000800 */
[----:B------:R-:W-:Y:S04]  /*6a20*/  STL [R1+0xbc], R205 ;  /* 0x0000bccd01007387 */ /* 0x000fe80000100800 */
[----:B------:R-:W-:Y:S04]  /*6a30*/  STL [R1+0xb8], R204 ;  /* 0x0000b8cc01007387 */ /* 0x000fe80000100800 */
[----:B------:R1:W-:Y:S04]  /*6a40*/  STL [R1+0xb4], R203 ;  /* 0x0000b4cb01007387 */ /* 0x0003e80000100800 */
[----:B-1----:R-:W2:Y:S04]  /*6a50*/  LDL.LU R203, [R1+0x50] ;  /* 0x0000500001cb7983 */ /* 0x002ea80000300800 */
[----:B------:R1:W-:Y:S04]  /*6a60*/  STL [R1+0xb0], R202 ;  /* 0x0000b0ca01007387 */ /* 0x0003e80000100800 */
[----:B-1----:R-:W4:Y:S04]  /*6a70*/  LDL.LU R202, [R1+0x24] ;  /* 0x0000240001ca7983 */ /* 0x002f280000300800 */
[----:B------:R-:W-:Y:S04]  /*6a80*/  STL [R1+0xac], R201 ;  /* 0x0000acc901007387 */ /* 0x000fe80000100800 */
[----:B------:R-:W-:Y:S04]  /*6a90*/  STL [R1+0xa8], R200 ;  /* 0x0000a8c801007387 */ /* 0x000fe80000100800 */
[----:B------:R1:W-:Y:S04]  /*6aa0*/  STL [R1+0xa4], R199 ;  /* 0x0000a4c701007387 */ /* 0x0003e80000100800 */
[----:B-1----:R-:W2:Y:S04]  /*6ab0*/  LDL.LU R199, [R1+0x60] ;  /* 0x0000600001c77983 */ /* 0x002ea80000300800 */
[----:B------:R-:W-:Y:S04]  /*6ac0*/  STL [R1+0xa0], R198 ;  /* 0x0000a0c601007387 */ /* 0x000fe80000100800 */
[----:B------:R1:W-:Y:S04]  /*6ad0*/  STL [R1+0x9c], R197 ;  /* 0x00009cc501007387 */ /* 0x0003e80000100800 */
[----:B-1----:R-:W2:Y:S01]  /*6ae0*/  LDL.LU R197, [R1+0x28] ;  /* 0x0000280001c57983 */ /* 0x002ea20000300800 */
[----:B------:R-:W-:-:S02]  /*6af0*/  FMNMX.FTZ R2, R37, R2, !PT ;  /* 0x0000000225027209 */ /* 0x000fc40007810000 */
[----:B------:R-:W-:Y:S01]  /*6b00*/  LEA R193, R5, UR4, 0x1 ;  /* 0x0000000405c17c11 */ /* 0x000fe2000f8e08ff */
[----:B------:R-:W-:Y:S01]  /*6b10*/  STL [R1+0x98], R192 ;  /* 0x000098c001007387 */ /* 0x000fe20000100800 */
[----:B------:R-:W-:Y:S02]  /*6b20*/  FMNMX.FTZ R2, R36, R2, !PT ;  /* 0x0000000224027209 */ /* 0x000fe40007810000 */
[----:B------:R-:W-:Y:S01]  /*6b30*/  LEA R194, R4, R193, 0x1 ;  /* 0x000000c104c27211 */ /* 0x000fe200078e08ff */
[----:B------:R-:W-:Y:S01]  /*6b40*/  IMAD R196, R0, 0x2, R193 ;  /* 0x0000000200c47824 */ /* 0x000fe200078e02c1 */
[----:B------:R-:W-:Y:S01]  /*6b50*/  FMNMX.FTZ R2, R50, R2, !PT ;  /* 0x0000000232027209 */ /* 0x000fe20007810000 */
[----:B---3--:R-:W-:Y:S01]  /*6b60*/  LDSM.16.MT88.4 R16, [R193+0x12000] ;  /* 0x01200000c110783b */ /* 0x008fe20000004200 */
[----:B------:R-:W-:Y:S02]  /*6b70*/  LEA R195, R0, R194, 0x1 ;  /* 0x000000c200c37211 */ /* 0x000fe400078e08ff */
        /* <DEDUP_REMOVED lines=24> */
[----:B------:R-:W-:-:S04]  /*6d00*/  FMNMX.FTZ R2, R187, R2, !PT ;  /* 0x00000002bb027209 */ /* 0x000fc80007810000 */
[----:B------:R-:W-:Y:S02]  /*6d10*/  FMNMX.FTZ R2, R250, R2, !PT ;  /* 0x00000002fa027209 */ /* 0x000fe40007810000 */
[----:B----4-:R-:W-:-:S05]  /*6d20*/  FMNMX.FTZ R132, R202, R132, !PT ;  /* 0x00000084ca847209 */ /* 0x010fca0007810000 */
[----:B------:R-:W1:Y:S02]  /*6d30*/  SHFL.BFLY PT, R6, R132, 0x2, 0x1f ;  /* 0x0c401f0084067f89 */ /* 0x000e6400000e0000 */
[----:B-1----:R-:W-:-:S05]  /*6d40*/  FMNMX.FTZ R132, R132, R6, !PT ;  /* 0x0000000684847209 */ /* 0x002fca0007810000 */
[----:B------:R-:W1:Y:S02]  /*6d50*/  SHFL.BFLY PT, R6, R132, 0x1, 0x1f ;  /* 0x0c201f0084067f89 */ /* 0x000e6400000e0000 */
[----:B-1----:R-:W-:-:S04]  /*6d60*/  FMNMX.FTZ R132, R132, R6, !PT ;  /* 0x0000000684847209 */ /* 0x002fc80007810000 */
[C---:B------:R-:W-:Y:S01]  /*6d70*/  FSETP.NEU.FTZ.AND P1, PT, R132.reuse, -INF , PT ;  /* 0xff8000008400780b */ /* 0x040fe20003f3d000 */
[----:B------:R-:W-:-:S05]  /*6d80*/  FMUL.FTZ R12, R132, UR6 ;  /* 0x00000006840c7c20 */ /* 0x000fca0008410000 */
[----:B------:R-:W-:Y:S02]  /*6d90*/  FSEL R12, R12, RZ, P1 ;  /* 0x000000ff0c0c7208 */ /* 0x000fe40000800000 */
[----:B--2---:R-:W-:-:S03]  /*6da0*/  FMNMX.FTZ R2, R197, R2, !PT ;  /* 0x00000002c5027209 */ /* 0x004fc60007810000 */
[----:B------:R-:W-:Y:S01]  /*6db0*/  FFMA.FTZ R6, R37, UR6, -R12 ;  /* 0x0000000625067c23 */ /* 0x000fe2000801080c */
[----:B------:R-:W-:-:S03]  /*6dc0*/  FMNMX.FTZ R2, R203, R2, !PT ;  /* 0x00000002cb027209 */ /* 0x000fc60007810000 */
[----:B------:R1:W-:Y:S01]  /*6dd0*/  MUFU.EX2 R200, R6 ;  /* 0x0000000600c87308 */ /* 0x0003e20000000800 */
[----:B------:R-:W-:-:S04]  /*6de0*/  FMNMX.FTZ R2, R169, R2, !PT ;  /* 0x00000002a9027209 */ /* 0x000fc80007810000 */
[----:B------:R-:W-:-:S05]  /*6df0*/  FMNMX.FTZ R2, R199, R2, !PT ;  /* 0x00000002c7027209 */ /* 0x000fca0007810000 */
[----:B------:R-:W2:Y:S01]  /*6e00*/  SHFL.BFLY PT, R3, R2, 0x2, 0x1f ;  /* 0x0c401f0002037f89 */ /* 0x000ea200000e0000 */
[----:B-1----:R-:W-:-:S03]  /*6e10*/  FFMA.FTZ R6, R36, UR6, -R12 ;  /* 0x0000000624067c23 */ /* 0x002fc6000801080c */
[----:B------:R-:W-:Y:S01]  /*6e20*/  LDSM.16.MT88.4 R36, [R193+0x10000] ;  /* 0x01000000c124783b */ /* 0x000fe20000004200 */
[----:B------:R-:W1:Y:S01]  /*6e30*/  MUFU.EX2 R14, R6 ;  /* 0x00000006000e7308 */ /* 0x000e620000000800 */
[----:B--2---:R-:W-:Y:S01]  /*6e40*/  FMNMX.FTZ R2, R2, R3, !PT ;  /* 0x0000000302027209 */ /* 0x004fe20007810000 */
[----:B------:R-:W-:-:S04]  /*6e50*/  FFMA.FTZ R3, R41, UR6, -R12 ;  /* 0x0000000629037c23 */ /* 0x000fc8000801080c */
[----:B------:R-:W2:Y:S02]  /*6e60*/  SHFL.BFLY PT, R7, R2, 0x1, 0x1f ;  /* 0x0c201f0002077f89 */ /* 0x000ea400000e0000 */
[----:B------:R2:W-:Y:S02]  /*6e70*/  MUFU.EX2 R225, R3 ;  /* 0x0000000300e17308 */ /* 0x0005e40000000800 */
[----:B--2---:R-:W-:Y:S01]  /*6e80*/  FMNMX.FTZ R3, R2, R7, !PT ;  /* 0x0000000702037209 */ /* 0x004fe20007810000 */
[----:B------:R-:W-:-:S03]  /*6e90*/  FFMA.FTZ R2, R48, UR6, -R12 ;  /* 0x0000000630027c23 */ /* 0x000fc6000801080c */
[C---:B------:R-:W-:Y:S02]  /*6ea0*/  FSETP.NEU.FTZ.AND P1, PT, R3.reuse, -INF , PT ;  /* 0xff8000000300780b */ /* 0x040fe40003f3d000 */
[----:B------:R2:W3:Y:S02]  /*6eb0*/  MUFU.EX2 R198, R2 ;  /* 0x0000000200c67308 */ /* 0x0004e40000000800 */
[----:B--2---:R-:W-:-:S05]  /*6ec0*/  FMUL.FTZ R2, R3, UR6 ;  /* 0x0000000603027c20 */ /* 0x004fca0008410000 */
[----:B------:R-:W-:-:S05]  /*6ed0*/  FSEL R2, R2, RZ, P1 ;  /* 0x000000ff02027208 */ /* 0x000fca0000800000 */
[--C-:B------:R-:W-:Y:S01]  /*6ee0*/  FFMA.FTZ R0, R44, UR6, -R2.reuse ;  /* 0x000000062c007c23 */ /* 0x100fe20008010802 */
[--C-:B------:R-:W-:Y:S01]  /*6ef0*/  FFMA.FTZ R6, R49, UR6, -R2.reuse ;  /* 0x0000000631067c23 */ /* 0x100fe20008010802 */
[--C-:B------:R-:W-:Y:S01]  /*6f00*/  FFMA.FTZ R4, R40, UR6, -R2.reuse ;  /* 0x0000000628047c23 */ /* 0x100fe20008010802 */
[----:B------:R-:W-:Y:S01]  /*6f10*/  LDSM.16.MT88.4 R44, [R194+0x14000] ;  /* 0x01400000c22c783b */ /* 0x000fe20000004200 */
[----:B------:R2:W-:Y:S08]  /*6f20*/  MUFU.EX2 R192, R0 ;  /* 0x0000000000c07308 */ /* 0x0005f00000000800 */
[----:B------:R1:W-:Y:S08]  /*6f30*/  MUFU.EX2 R224, R6 ;  /* 0x0000000600e07308 */ /* 0x0003f00000000800 */
[----:B------:R3:W4:Y:S01]  /*6f40*/  MUFU.EX2 R226, R4 ;  /* 0x0000000400e27308 */ /* 0x0007220000000800 */
[----:B--2---:R-:W-:-:S02]  /*6f50*/  FFMA.FTZ R0, R42, UR6, -R2 ;  /* 0x000000062a007c23 */ /* 0x004fc40008010802 */
[----:B------:R-:W-:Y:S05]  /*6f60*/  LDSM.16.MT88.4 R40, [R195+0x12000] ;  /* 0x01200000c328783b */ /* 0x000fea0000004200 */
[----:B------:R-:W2:Y:S01]  /*6f70*/  MUFU.EX2 R15, R0 ;  /* 0x00000000000f7308 */ /* 0x000ea20000000800 */
[----:B-1----:R-:W-:Y:S02]  /*6f80*/  F2FP.F16.F32.PACK_AB R6, R14, R200 ;  /* 0x000000c80e06723e */ /* 0x002fe400000000ff */
[----:B---3--:R-:W-:Y:S02]  /*6f90*/  F2FP.F16.F32.PACK_AB R4, R198, R225 ;  /* 0x000000e1c604723e */ /* 0x008fe400000000ff */
[----:B----4-:R-:W-:-:S02]  /*6fa0*/  F2FP.F16.F32.PACK_AB R5, R226, R224 ;  /* 0x000000e0e205723e */ /* 0x010fc400000000ff */
[----:B--2---:R-:W-:Y:S01]  /*6fb0*/  F2FP.F16.F32.PACK_AB R7, R15, R192 ;  /* 0x000000c00f07723e */ /* 0x004fe200000000ff */
[--C-:B------:R-:W-:Y:S02]  /*6fc0*/  FFMA.FTZ R0, R50, UR6, -R12.reuse ;  /* 0x0000000632007c23 */ /* 0x100fe4000801080c */
[----:B------:R-:W-:Y:S02]  /*6fd0*/  LDSM.16.MT88.4 R48, [R196+0x14000] ;  /* 0x01400000c430783b */ /* 0x000fe40000004200 */
[----:B------:R1:W-:Y:S02]  /*6fe0*/  MUFU.EX2 R206, R0 ;  /* 0x0000000000ce7308 */ /* 0x0003e40000000800 */
[C---:B------:R-:W-:Y:S06]  /*6ff0*/  HMMA.16816.F32 R108, R4.reuse, R28, RZ ;  /* 0x0000001c046c723c */ /* 0x040fec00000018ff */
[C---:B------:R-:W-:Y:S01]  /*7000*/  HMMA.16816.F32 R88, R4.reuse, R30, RZ ;  /* 0x0000001e0458723c */ /* 0x040fe200000018ff */
[----:B------:R-:W2:Y:S05]  /*7010*/  LDSM.16.MT88.4 R28, [R193+0x14000] ;  /* 0x01400000c11c783b */ /* 0x000eaa0000004200 */
[----:B------:R-:W-:Y:S01]  /*7020*/  HMMA.16816.F32 R128, R4, R8, RZ ;  /* 0x000000080480723c */ /* 0x000fe200000018ff */
[----:B-1----:R-:W-:-:S05]  /*7030*/  FFMA.FTZ R0, R63, UR6, -R12 ;  /* 0x000000063f007c23 */ /* 0x002fca000801080c */
[C---:B------:R-:W-:Y:S01]  /*7040*/  HMMA.16816.F32 R116, R4.reuse, R10, RZ ;  /* 0x0000000a0474723c */ /* 0x040fe200000018ff */
[----:B------:R1:W3:Y:S01]  /*7050*/  MUFU.EX2 R205, R0 ;  /* 0x0000000000cd7308 */ /* 0x0002e20000000800 */
[----:B------:R-:W4:Y:S04]  /*7060*/  LDSM.16.MT88.4 R8, [R194+0x16000] ;  /* 0x01600000c208783b */ /* 0x000f280000004200 */
[C---:B------:R-:W-:Y:S06]  /*7070*/  HMMA.16816.F32 R80, R4.reuse, R32, RZ ;  /* 0x000000200450723c */ /* 0x040fec00000018ff */
[----:B------:R-:W-:Y:S01]  /*7080*/  HMMA.16816.F32 R92, R4, R34, RZ ;  /* 0x00000022045c723c */ /* 0x000fe200000018ff */
[----:B------:R-:W-:Y:S01]  /*7090*/  LDSM.16.MT88.4 R32, [R195+0x16000] ;  /* 0x01600000c320783b */ /* 0x000fe20000004200 */
[----:B-1----:R-:W-:-:S04]  /*70a0*/  FFMA.FTZ R0, R61, UR6, -R12 ;  /* 0x000000063d007c23 */ /* 0x002fc8000801080c */
[C---:B------:R-:W-:Y:S01]  /*70b0*/  HMMA.16816.F32 R104, R4.reuse, R20, RZ ;  /* 0x000000140468723c */ /* 0x040fe200000018ff */
[----:B------:R1:W-:Y:S05]  /*70c0*/  MUFU.EX2 R168, R0 ;  /* 0x0000000000a87308 */ /* 0x0003ea0000000800 */
[C---:B------:R-:W-:Y:S01]  /*70d0*/  HMMA.16816.F32 R124, R4.reuse, R22, RZ ;  /* 0x00000016047c723c */ /* 0x040fe200000018ff */
[----:B------:R-:W3:Y:S05]  /*70e0*/  LDSM.16.MT88.4 R20, [R195+0x14000] ;  /* 0x01400000c314783b */ /* 0x000eea0000004200 */
[C---:B------:R-:W-:Y:S06]  /*70f0*/  HMMA.16816.F32 R136, R4.reuse, R16, RZ ;  /* 0x000000100488723c */ /* 0x040fec00000018ff */
[----:B------:R-:W-:Y:S01]  /*7100*/  HMMA.16816.F32 R120, R4, R18, RZ ;  /* 0x000000120478723c */ /* 0x000fe200000018ff */
[----:B------:R-:W3:Y:S01]  /*7110*/  LDSM.16.MT88.4 R16, [R193+0x16000] ;  /* 0x01600000c110783b */ /* 0x000ee20000004200 */
[----:B-1----:R-:W-:-:S04]  /*7120*/  FFMA.FTZ R0, R52, UR6, -R12 ;  /* 0x0000000634007c23 */ /* 0x002fc8000801080c */
[----:B------:R1:W-:Y:S01]  /*7130*/  MUFU.EX2 R201, R0 ;  /* 0x0000000000c97308 */ /* 0x0003e20000000800 */
[C---:B------:R-:W-:Y:S06]  /*7140*/  HMMA.16816.F32 R100, R4.reuse, R24, RZ ;  /* 0x000000180464723c */ /* 0x040fec00000018ff */
[C---:B------:R-:W-:Y:S01]  /*7150*/  HMMA.16816.F32 R76, R4.reuse, R26, RZ ;  /* 0x0000001a044c723c */ /* 0x040fe200000018ff */
[----:B------:R-:W3:Y:S05]  /*7160*/  LDSM.16.MT88.4 R24, [R196+0x16000] ;  /* 0x01600000c418783b */ /* 0x000eea0000004200 */
[----:B------:R-:W-:Y:S01]  /*7170*/  HMMA.16816.F32 R112, R4, R36, RZ ;  /* 0x000000240470723c */ /* 0x000fe200000018ff */
[----:B-1----:R-:W-:-:S05]  /*7180*/  FFMA.FTZ R0, R60, UR6, -R2 ;  /* 0x000000063c007c23 */ /* 0x002fca0008010802 */
[C---:B------:R-:W-:Y:S01]  /*7190*/  HMMA.16816.F32 R96, R4.reuse, R38, RZ ;  /* 0x000000260460723c */ /* 0x040fe200000018ff */
[----:B------:R-:W1:Y:S01]  /*71a0*/  LDSM.16.MT88.4 R36, [R194+0x10800] ;  /* 0x01080000c224783b */ /* 0x000e620000004200 */
[----:B------:R4:W-:Y:S04]  /*71b0*/  MUFU.EX2 R170, R0 ;  /* 0x0000000000aa7308 */ /* 0x0009e80000000800 */
[C---:B--2---:R-:W-:Y:S06]  /*71c0*/  HMMA.16816.F32 R68, R4.reuse, R28, RZ ;  /* 0x0000001c0444723c */ /* 0x044fec00000018ff */
[C---:B------:R-:W-:Y:S01]  /*71d0*/  HMMA.16816.F32 R60, R4.reuse, R30, RZ ;  /* 0x0000001e043c723c */ /* 0x040fe200000018ff */
[----:B------:R-:W2:Y:S05]  /*71e0*/  LDSM.16.MT88.4 R28, [R193+0x10800] ;  /* 0x01080000c11c783b */ /* 0x000eaa0000004200 */
[----:B------:R-:W-:Y:S01]  /*71f0*/  HMMA.16816.F32 R64, R4, R44, RZ ;  /* 0x0000002c0440723c */ /* 0x000fe200000018ff */
[----:B----4-:R-:W-:-:S04]  /*7200*/  FFMA.FTZ R0, R53, UR6, -R2 ;  /* 0x0000000635007c23 */ /* 0x010fc80008010802 */
[----:B------:R4:W1:Y:S01]  /*7210*/  MUFU.EX2 R13, R0 ;  /* 0x00000000000d7308 */ /* 0x0008620000000800 */
[C---:B------:R-:W-:Y:S01]  /*7220*/  HMMA.16816.F32 R56, R4.reuse, R46, RZ ;  /* 0x0000002e0438723c */ /* 0x040fe200000018ff */
[----:B------:R-:W-:Y:S05]  /*7230*/  LDSM.16.MT88.4 R44, [R196+0x10800] ;  /* 0x01080000c42c783b */ /* 0x000fea0000004200 */
[C---:B------:R-:W-:Y:S06]  /*7240*/  HMMA.16816.F32 R84, R4.reuse, R40, RZ ;  /* 0x000000280454723c */ /* 0x040fec00000018ff */
[----:B------:R-:W-:Y:S01]  /*7250*/  HMMA.16816.F32 R72, R4, R42, RZ ;  /* 0x0000002a0448723c */ /* 0x000fe200000018ff */
[----:B------:R-:W-:Y:S01]  /*7260*/  LDSM.16.MT88.4 R40, [R193+0x12800] ;  /* 0x01280000c128783b */ /* 0x000fe20000004200 */
[----:B----4-:R-:W-:-:S04]  /*7270*/  FFMA.FTZ R0, R55, UR6, -R2 ;  /* 0x0000000637007c23 */ /* 0x010fc80008010802 */
[C---:B------:R-:W-:Y:S01]  /*7280*/  HMMA.16816.F32 R160, R4.reuse, R8, RZ ;  /* 0x0000000804a0723c */ /* 0x040fe200000018ff */
[----:B------:R4:W-:Y:S05]  /*7290*/  MUFU.EX2 R227, R0 ;  /* 0x0000000000e37308 */ /* 0x0009ea0000000800 */
[----:B------:R-:W-:Y:S01]  /*72a0*/  HMMA.16816.F32 R164, R4, R10, RZ ;  /* 0x0000000a04a4723c */ /* 0x000fe200000018ff */
[----:B---3--:R-:W-:Y:S02]  /*72b0*/  F2FP.F16.F32.PACK_AB R8, R205, R206 ;  /* 0x000000cecd08723e */ /* 0x008fe400000000ff */
[----:B-1----:R-:W-:-:S03]  /*72c0*/  F2FP.F16.F32.PACK_AB R9, R13, R170 ;  /* 0x000000aa0d09723e */ /* 0x002fc600000000ff */
[----:B------:R-:W-:Y:S01]  /*72d0*/  HMMA.16816.F32 R140, R4, R48, RZ ;  /* 0x00000030048c723c */ /* 0x000fe200000018ff */
[----:B------:R-:W-:-:S05]  /*72e0*/  F2FP.F16.F32.PACK_AB R10, R201, R168 ;  /* 0x000000a8c90a723e */ /* 0x000fca00000000ff */
[C---:B------:R-:W-:Y:S01]  /*72f0*/  HMMA.16816.F32 R48, R4.reuse, R50, RZ ;  /* 0x000000320430723c */ /* 0x040fe200000018ff */
[----:B----4-:R-:W-:Y:S02]  /*7300*/  FFMA.FTZ R0, R54, UR6, -R2 ;  /* 0x0000000636007c23 */ /* 0x010fe40008010802 */
[----:B------:R-:W1:Y:S02]  /*7310*/  LDSM.16.MT88.4 R52, [R195+0x10800] ;  /* 0x01080000c334783b */ /* 0x000e640000004200 */
[----:B------:R-:W3:Y:S01]  /*7320*/  MUFU.EX2 R204, R0 ;  /* 0x0000000000cc7308 */ /* 0x000ee20000000800 */
[C---:B------:R-:W-:Y:S06]  /*7330*/  HMMA.16816.F32 R144, R4.reuse, R20, RZ ;  /* 0x000000140490723c */ /* 0x040fec00000018ff */
[C---:B------:R-:W-:Y:S01]  /*7340*/  HMMA.16816.F32 R148, R4.reuse, R22, RZ ;  /* 0x000000160494723c */ /* 0x040fe200000018ff */
[----:B------:R-:W-:Y:S05]  /*7350*/  LDSM.16.MT88.4 R20, [R196+0x12800] ;  /* 0x01280000c414783b */ /* 0x000fea0000004200 */
[----:B------:R-:W-:Y:S01]  /*7360*/  HMMA.16816.F32 R152, R4, R16, RZ ;  /* 0x000000100498723c */ /* 0x000fe200000018ff */
[----:B---3--:R-:W-:-:S05]  /*7370*/  F2FP.F16.F32.PACK_AB R11, R204, R227 ;  /* 0x000000e3cc0b723e */ /* 0x008fca00000000ff */
[C---:B------:R-:W-:Y:S01]  /*7380*/  HMMA.16816.F32 R156, R4.reuse, R18, RZ ;  /* 0x00000012049c723c */ /* 0x040fe200000018ff */
[----:B------:R-:W-:Y:S05]  /*7390*/  LDSM.16.MT88.4 R16, [R195+0x12800] ;  /* 0x01280000c310783b */ /* 0x000fea0000004200 */
[C---:B------:R-:W-:Y:S06]  /*73a0*/  HMMA.16816.F32 R172, R4.reuse, R24, RZ ;  /* 0x0000001804ac723c */ /* 0x040fec00000018ff */
[C---:B------:R-:W-:Y:S01]  /*73b0*/  HMMA.16816.F32 R176, R4.reuse, R26, RZ ;  /* 0x0000001a04b0723c */ /* 0x040fe200000018ff */
[----:B------:R-:W3:Y:S05]  /*73c0*/  LDSM.16.MT88.4 R24, [R194+0x12800] ;  /* 0x01280000c218783b */ /* 0x000eea0000004200 */
[C---:B------:R-:W-:Y:S06]  /*73d0*/  HMMA.16816.F32 R180, R4.reuse, R32, RZ ;  /* 0x0000002004b4723c */ /* 0x040fec00000018ff */
[----:B------:R-:W-:Y:S06]  /*73e0*/  HMMA.16816.F32 R188, R4, R34, RZ ;  /* 0x0000002204bc723c */ /* 0x000fec00000018ff */
[C---:B------:R-:W-:Y:S06]  /*73f0*/  HMMA.16816.F32 R4, R8.reuse, R38, R92 ;  /* 0x000000260804723c */ /* 0x040fec000000185c */
[C---:B--2---:R-:W-:Y:S06]  /*7400*/  HMMA.16816.F32 R240, R8.reuse, R28, R112 ;  /* 0x0000001c08f0723c */ /* 0x044fec0000001870 */
[C---:B------:R-:W-:Y:S06]  /*7410*/  HMMA.16816.F32 R228, R8.reuse, R30, R96 ;  /* 0x0000001e08e4723c */ /* 0x040fec0000001860 */
[----:B-1----:R-:W-:Y:S01]  /*7420*/  HMMA.16816.F32 R28, R8, R54, R124 ;  /* 0x00000036081c723c */ /* 0x002fe2000000187c */
[----:B------:R-:W-:Y:S01]  /*7430*/  IMAD.MOV.U32 R99, RZ, RZ, R227 ;  /* 0x000000ffff637224 */ /* 0x000fe200078e00e3 */
[----:B------:R-:W-:Y:S01]  /*7440*/  MOV R98, R226 ;  /* 0x000000e200627202 */ /* 0x000fe20000000f00 */
[----:B------:R-:W-:Y:S01]  /*7450*/  IMAD.MOV.U32 R96, RZ, RZ, R225 ;  /* 0x000000ffff607224 */ /* 0x000fe200078e00e1 */
[----:B------:R-:W-:-:S02]  /*7460*/  MOV R97, R224 ;  /* 0x000000e000617202 */ /* 0x000fc40000000f00 */
[----:B------:R-:W-:Y:S01]  /*7470*/  IMAD.MOV.U32 R94, RZ, RZ, R6 ;  /* 0x000000ffff5e7224 */ /* 0x000fe200078e0006 */
[----:B------:R-:W-:Y:S01]  /*7480*/  MOV R93, R7 ;  /* 0x00000007005d7202 */ /* 0x000fe20000000f00 */
[----:B------:R-:W-:Y:S01]  /*7490*/  IMAD.MOV.U32 R92, RZ, RZ, R4 ;  /* 0x000000ffff5c7224 */ /* 0x000fe200078e0004 */
[----:B------:R-:W-:Y:S01]  /*74a0*/  MOV R0, R5 ;  /* 0x0000000500007202 */ /* 0x000fe20000000f00 */
[C---:B------:R-:W-:Y:S01]  /*74b0*/  HMMA.16816.F32 R232, R8.reuse, R44, R108 ;  /* 0x0000002c08e8723c */ /* 0x040fe2000000186c */
[----:B------:R-:W1:Y:S05]  /*74c0*/  LDSM.16.MT88.4 R4, [R193+0x14800] ;  /* 0x01480000c104783b */ /* 0x000e6a0000004200 */
[C---:B------:R-:W-:Y:S01]  /*74d0*/  HMMA.16816.F32 R112, R8.reuse, R46, R88 ;  /* 0x0000002e0870723c */ /* 0x040fe20000001858 */
[----:B------:R-:W-:Y:S01]  /*74e0*/  MOV R109, R0 ;  /* 0x00000000006d7202 */ /* 0x000fe20000000f00 */
[----:B------:R-:W-:Y:S01]  /*74f0*/  IMAD.MOV.U32 R35, RZ, RZ, R229 ;  /* 0x000000ffff237224 */ /* 0x000fe200078e00e5 */
[----:B------:R-:W-:Y:S01]  /*7500*/  MOV R34, R230 ;  /* 0x000000e600227202 */ /* 0x000fe20000000f00 */
[----:B------:R-:W-:Y:S01]  /*7510*/  IMAD.MOV.U32 R33, RZ, RZ, R231 ;  /* 0x000000ffff217224 */ /* 0x000fe200078e00e7 */
[----:B------:R-:W-:Y:S01]  /*7520*/  MOV R32, R228 ;  /* 0x000000e400207202 */ /* 0x000fe20000000f00 */
[----:B------:R-:W-:Y:S01]  /*7530*/  HMMA.16816.F32 R44, R8, R40, R136 ;  /* 0x00000028082c723c */ /* 0x000fe20000001888 */
[----:B------:R-:W-:Y:S01]  /*7540*/  FFMA.FTZ R0, R133, UR6, -R12 ;  /* 0x0000000685007c23 */ /* 0x000fe2000801080c */
[----:B------:R-:W-:Y:S01]  /*7550*/  IMAD.MOV.U32 R110, RZ, RZ, R94 ;  /* 0x000000ffff6e7224 */ /* 0x000fe200078e005e */
[----:B------:R-:W-:Y:S01]  /*7560*/  MOV R111, R93 ;  /* 0x0000005d006f7202 */ /* 0x000fe20000000f00 */
[----:B------:R-:W-:-:S02]  /*7570*/  IMAD.MOV.U32 R108, RZ, RZ, R92 ;  /* 0x000000ffff6c7224 */ /* 0x000fc400078e005c */
[C---:B------:R-:W-:Y:S06]  /*7580*/  HMMA.16816.F32 R40, R8.reuse, R42, R120 ;  /* 0x0000002a0828723c */ /* 0x040fec0000001878 */
[C---:B------:R-:W-:Y:S06]  /*7590*/  HMMA.16816.F32 R236, R8.reuse, R36, R80 ;  /* 0x0000002408ec723c */ /* 0x040fec0000001850 */
[----:B---3--:R-:W-:Y:S01]  /*75a0*/  HMMA.16816.F32 R244, R8, R26, R116 ;  /* 0x0000001a08f4723c */ /* 0x008fe20000001874 */
[----:B------:R-:W-:Y:S01]  /*75b0*/  IMAD.MOV.U32 R83, RZ, RZ, R29 ;  /* 0x000000ffff537224 */ /* 0x000fe200078e001d */
[----:B------:R-:W-:Y:S01]  /*75c0*/  MOV R82, R30 ;  /* 0x0000001e00527202 */ /* 0x000fe20000000f00 */
[----:B------:R-:W-:Y:S01]  /*75d0*/  IMAD.MOV.U32 R81, RZ, RZ, R31 ;  /* 0x000000ffff517224 */ /* 0x000fe200078e001f */
[----:B------:R-:W-:-:S02]  /*75e0*/  MOV R80, R28 ;  /* 0x0000001c00507202 */ /* 0x000fc40000000f00 */
[----:B------:R-:W2:Y:S01]  /*75f0*/  LDSM.16.MT88.4 R28, [R194+0x14800] ;  /* 0x01480000c21c783b */ /* 0x000ea20000004200 */
[----:B------:R-:W-:Y:S01]  /*7600*/  MOV R116, R170 ;  /* 0x000000aa00747202 */ /* 0x000fe20000000f00 */
        /* <DEDUP_REMOVED lines=25> */
[----:B------:R-:W-:Y:S01]  /*77a0*/  LDSM.16.MT88.4 R4, [R193+0x16800] ;  /* 0x01680000c104783b */ /* 0x000fe20000004200 */
[----:B------:R3:W-:Y:S01]  /*77b0*/  MUFU.EX2 R79, R0 ;  /* 0x00000000004f7308 */ /* 0x0007e20000000800 */
[----:B------:R-:W-:Y:S01]  /*77c0*/  IMAD.MOV.U32 R133, RZ, RZ, R118 ;  /* 0x000000ffff857224 */ /* 0x000fe200078e0076 */
[----:B------:R-:W-:Y:S01]  /*77d0*/  MOV R76, R120 ;  /* 0x00000078004c7202 */ /* 0x000fe20000000f00 */
[----:B------:R-:W4:Y:S01]  /*77e0*/  LDSM.16.MT88.4 R32, [R196+0x14800] ;  /* 0x01480000c420783b */ /* 0x000f220000004200 */
[C---:B------:R-:W-:Y:S01]  /*77f0*/  HMMA.16816.F32 R224, R8.reuse, R24, R128 ;  /* 0x0000001808e0723c */ /* 0x040fe20000001880 */
[----:B------:R-:W-:Y:S01]  /*7800*/  MOV R60, R119 ;  /* 0x00000077003c7202 */ /* 0x000fe20000000f00 */
[----:B------:R-:W-:Y:S01]  /*7810*/  IMAD.MOV.U32 R61, RZ, RZ, R123 ;  /* 0x000000ffff3d7224 */ /* 0x000fe200078e007b */
[----:B------:R-:W-:Y:S01]  /*7820*/  LDSM.16.MT88.4 R24, [R196+0x16800] ;  /* 0x01680000c418783b */ /* 0x000fe20000004200 */
        /* <DEDUP_REMOVED lines=8> */
[----:B------:R-:W-:Y:S01]  /*78b0*/  HMMA.16816.F32 R124, R8, R18, R72 ;  /* 0x00000012087c723c */ /* 0x000fe20000001848 */
[----:B------:R-:W4:Y:S01]  /*78c0*/  LDSM.16.MT88.4 R16, [R194+0x16800] ;  /* 0x01680000c210783b */ /* 0x000f220000004200 */
[----:B---3--:R-:W-:Y:S01]  /*78d0*/  FFMA.FTZ R0, R135, UR6, -R12 ;  /* 0x0000000687007c23 */ /* 0x008fe2000801080c */
[----:B------:R-:W-:-:S02]  /*78e0*/  IMAD.MOV.U32 R121, RZ, RZ, R39 ;  /* 0x000000ffff797224 */ /* 0x000fc400078e0027 */
[----:B------:R-:W-:Y:S01]  /*78f0*/  IMAD.MOV.U32 R123, RZ, RZ, R37 ;  /* 0x000000ffff7b7224 */ /* 0x000fe200078e0025 */
[C---:B--2---:R-:W-:Y:S01]  /*7900*/  HMMA.16816.F32 R96, R8.reuse, R28, R64 ;  /* 0x0000001c0860723c */ /* 0x044fe20000001840 */
[----:B------:R2:W-:Y:S01]  /*7910*/  MUFU.EX2 R78, R0 ;  /* 0x00000000004e7308 */ /* 0x0005e20000000800 */
[----:B------:R-:W-:Y:S04]  /*7920*/  LDSM.16.MT88.4 R36, [R193+0x11000] ;  /* 0x01100000c124783b */ /* 0x000fe80000004200 */
[C---:B------:R-:W-:Y:S01]  /*7930*/  HMMA.16816.F32 R72, R8.reuse, R30, R56 ;  /* 0x0000001e0848723c */ /* 0x040fe20000001838 */
[----:B------:R-:W3:Y:S04]  /*7940*/  LDSM.16.MT88.4 R28, [R195+0x16800] ;  /* 0x01680000c31c783b */ /* 0x000ee80000004200 */
[----:B------:R3:W5:Y:S01]  /*7950*/  LDL.LU R206, [R1+0xc0] ;  /* 0x0000c00001ce7983 */ /* 0x0007620000300800 */
[----:B-1----:R-:W-:Y:S01]  /*7960*/  HMMA.16816.F32 R92, R8, R20, R144 ;  /* 0x00000014085c723c */ /* 0x002fe20000001890 */
[----:B------:R-:W-:Y:S01]  /*7970*/  MOV R59, R117 ;  /* 0x00000075003b7202 */ /* 0x000fe20000000f00 */
[----:B------:R-:W-:-:S02]  /*7980*/  IMAD.MOV.U32 R117, RZ, RZ, R83 ;  /* 0x000000ffff757224 */ /* 0x000fc400078e0053 */
[----:B--2---:R-:W-:Y:S02]  /*7990*/  FFMA.FTZ R0, R134, UR6, -R12 ;  /* 0x0000000686007c23 */ /* 0x004fe4000801080c */
[C---:B------:R-:W-:Y:S02]  /*79a0*/  HMMA.16816.F32 R68, R8.reuse, R22, R148 ;  /* 0x000000160844723c */ /* 0x040fe40000001894 */
[----:B------:R1:W2:Y:S04]  /*79b0*/  MUFU.EX2 R88, R0 ;  /* 0x0000000000587308 */ /* 0x0002a80000000800 */
[C---:B----4-:R-:W-:Y:S06]  /*79c0*/  HMMA.16816.F32 R84, R8.reuse, R34, R48 ;  /* 0x000000220854723c */ /* 0x050fec0000001830 */
[----:B------:R-:W-:Y:S01]  /*79d0*/  HMMA.16816.F32 R52, R8, R32, R140 ;  /* 0x000000200834723c */ /* 0x000fe2000000188c */
[----:B------:R-:W-:Y:S01]  /*79e0*/  IMAD.MOV.U32 R145, RZ, RZ, R60 ;  /* 0x000000ffff917224 */ /* 0x000fe200078e003c */
[----:B------:R-:W-:Y:S01]  /*79f0*/  MOV R148, R61 ;  /* 0x0000003d00947202 */ /* 0x000fe20000000f00 */
[----:B------:R-:W-:Y:S01]  /*7a00*/  IMAD.MOV.U32 R149, RZ, RZ, R62 ;  /* 0x000000ffff957224 */ /* 0x000fe200078e003e */
[----:B------:R-:W-:Y:S01]  /*7a10*/  MOV R150, R63 ;  /* 0x0000003f00967202 */ /* 0x000fe20000000f00 */
[----:B------:R-:W-:Y:S01]  /*7a20*/  LDSM.16.MT88.4 R32, [R194+0x13000] ;  /* 0x01300000c220783b */ /* 0x000fe20000004200 */
[----:B-1----:R-:W-:Y:S01]  /*7a30*/  FFMA.FTZ R0, R184, UR6, -R12 ;  /* 0x00000006b8007c23 */ /* 0x002fe2000801080c */
[----:B--2---:R-:W-:-:S02]  /*7a40*/  IMAD.MOV.U32 R147, RZ, RZ, R88 ;  /* 0x000000ffff937224 */ /* 0x004fc400078e0058 */
[C---:B------:R-:W-:Y:S01]  /*7a50*/  HMMA.16816.F32 R88, R8.reuse, R4, R152 ;  /* 0x000000040858723c */ /* 0x040fe20000001898 */
[----:B------:R1:W-:Y:S06]  /*7a60*/  MUFU.EX2 R20, R0 ;  /* 0x0000000000147308 */ /* 0x0003ec0000000800 */
[----:B------:R-:W-:Y:S01]  /*7a70*/  MOV R155, R79 ;  /* 0x0000004f009b7202 */ /* 0x000fe20000000f00 */
[----:B------:R-:W-:Y:S01]  /*7a80*/  IMAD.MOV.U32 R79, RZ, RZ, R116 ;  /* 0x000000ffff4f7224 */ /* 0x000fe200078e0074 */
[----:B------:R-:W-:Y:S01]  /*7a90*/  MOV R153, R78 ;  /* 0x0000004e00997202 */ /* 0x000fe20000000f00 */
[----:B------:R-:W-:Y:S01]  /*7aa0*/  HMMA.16816.F32 R60, R8, R18, R164 ;  /* 0x00000012083c723c */ /* 0x000fe200000018a4 */
[----:B------:R-:W-:Y:S01]  /*7ab0*/  MOV R116, R80 ;  /* 0x0000005000747202 */ /* 0x000fe20000000f00 */
[----:B-1----:R-:W-:-:S04]  /*7ac0*/  FFMA.FTZ R0, R186, UR6, -R2 ;  /* 0x00000006ba007c23 */ /* 0x002fc80008010802 */
[----:B------:R1:W2:Y:S01]  /*7ad0*/  MUFU.EX2 R21, R0 ;  /* 0x0000000000157308 */ /* 0x0002a20000000800 */
[----:B------:R-:W-:Y:S01]  /*7ae0*/  MOV R78, R205 ;  /* 0x000000cd004e7202 */ /* 0x000fe20000000f00 */
[C---:B------:R-:W-:Y:S01]  /*7af0*/  HMMA.16816.F32 R80, R8.reuse, R16, R160 ;  /* 0x000000100850723c */ /* 0x040fe200000018a0 */
[----:B------:R-:W4:Y:S01]  /*7b00*/  LDSM.16.MT88.4 R16, [R196+0x11000] ;  /* 0x01100000c410783b */ /* 0x000f220000004200 */
        /* <DEDUP_REMOVED lines=8> */
[C---:B---3--:R-:W-:Y:S01]  /*7b90*/  HMMA.16816.F32 R48, R8.reuse, R28, R180 ;  /* 0x0000001c0830723c */ /* 0x048fe200000018b4 */
[----:B------:R-:W-:Y:S01]  /*7ba0*/  MOV R159, R77 ;  /* 0x0000004d009f7202 */ /* 0x000fe20000000f00 */
[----:B------:R-:W-:Y:S02]  /*7bb0*/  IMAD.MOV.U32 R166, RZ, RZ, R44 ;  /* 0x000000ffffa67224 */ /* 0x000fe400078e002c */
[----:B-1----:R-:W-:Y:S01]  /*7bc0*/  FFMA.FTZ R0, R185, UR6, -R2 ;  /* 0x00000006b9007c23 */ /* 0x002fe20008010802 */
[----:B--2---:R-:W-:Y:S01]  /*7bd0*/  IMAD.MOV.U32 R154, RZ, RZ, R21 ;  /* 0x000000ffff9a7224 */ /* 0x004fe200078e0015 */
[----:B------:R-:W-:Y:S01]  /*7be0*/  MOV R152, R201 ;  /* 0x000000c900987202 */ /* 0x000fe20000000f00 */
[C---:B------:R-:W-:Y:S01]  /*7bf0*/  HMMA.16816.F32 R76, R8.reuse, R24, R172 ;  /* 0x00000018084c723c */ /* 0x040fe200000018ac */
[----:B------:R1:W2:Y:S01]  /*7c00*/  MUFU.EX2 R4, R0 ;  /* 0x0000000000047308 */ /* 0x0002a20000000800 */
[----:B------:R-:W-:Y:S01]  /*7c10*/  IMAD.MOV.U32 R161, RZ, RZ, R20 ;  /* 0x000000ffffa17224 */ /* 0x000fe200078e0014 */
[----:B------:R-:W-:Y:S01]  /*7c20*/  MOV R151, R133 ;  /* 0x0000008500977202 */ /* 0x000fe20000000f00 */
[----:B------:R-:W-:Y:S02]  /*7c30*/  LDSM.16.MT88.4 R20, [R194+0x11000] ;  /* 0x01100000c214783b */ /* 0x000fe40000004200 */
[C---:B------:R-:W-:Y:S01]  /*7c40*/  HMMA.16816.F32 R56, R8.reuse, R26, R176 ;  /* 0x0000001a0838723c */ /* 0x040fe200000018b0 */
[----:B------:R-:W-:Y:S01]  /*7c50*/  MOV R135, R203 ;  /* 0x000000cb00877202 */ /* 0x000fe20000000f00 */
[----:B------:R-:W-:Y:S01]  /*7c60*/  IMAD.MOV.U32 R156, RZ, RZ, R40 ;  /* 0x000000ffff9c7224 */ /* 0x000fe200078e0028 */
[----:B------:R-:W-:Y:S01]  /*7c70*/  MOV R157, R41 ;  /* 0x00000029009d7202 */ /* 0x000fe20000000f00 */
[----:B------:R-:W-:Y:S01]  /*7c80*/  IMAD.MOV.U32 R158, RZ, RZ, R202 ;  /* 0x000000ffff9e7224 */ /* 0x000fe200078e00ca */
[----:B------:R-:W-:Y:S01]  /*7c90*/  LDSM.16.MT88.4 R24, [R193+0x13000] ;  /* 0x01300000c118783b */ /* 0x000fe20000004200 */
[----:B------:R-:W-:Y:S03]  /*7ca0*/  HMMA.16816.F32 R44, R8, R30, R188 ;  /* 0x0000001e082c723c */ /* 0x000fe600000018bc */
[----:B------:R-:W3:Y:S01]  /*7cb0*/  LDSM.16.MT88.4 R8, [R193+0x15000] ;  /* 0x01500000c108783b */ /* 0x000ee20000004200 */
[----:B-1----:R-:W-:-:S03]  /*7cc0*/  FFMA.FTZ R0, R187, UR6, -R2 ;  /* 0x00000006bb007c23 */ /* 0x002fc60008010802 */
[----:B------:R-:W1:Y:S01]  /*7cd0*/  LDSM.16.MT88.4 R28, [R196+0x13000] ;  /* 0x01300000c41c783b */ /* 0x000e620000004200 */
[----:B------:R2:W-:Y:S01]  /*7ce0*/  MUFU.EX2 R144, R0 ;  /* 0x0000000000907308 */ /* 0x0005e20000000800 */
[----:B------:R-:W-:Y:S02]  /*7cf0*/  MOV R187, R43 ;  /* 0x0000002b00bb7202 */ /* 0x000fe40000000f00 */
[----:B------:R1:W5:Y:S01]  /*7d00*/  LDL.LU R205, [R1+0xbc] ;  /* 0x0000bc0001cd7983 */ /* 0x0003620000300800 */
[----:B--2---:R-:W-:-:S04]  /*7d10*/  FFMA.FTZ R0, R250, UR6, -R2 ;  /* 0x00000006fa007c23 */ /* 0x004fc80008010802 */
[----:B------:R-:W2:Y:S01]  /*7d20*/  MUFU.EX2 R162, R0 ;  /* 0x0000000000a27308 */ /* 0x000ea20000000800 */
[----:B------:R-:W-:Y:S01]  /*7d30*/  MOV R250, R4 ;  /* 0x0000000400fa7202 */ /* 0x000fe20000000f00 */
[----:B------:R-:W-:Y:S01]  /*7d40*/  IMAD.MOV.U32 R163, RZ, RZ, R187 ;  /* 0x000000ffffa37224 */ /* 0x000fe200078e00bb */
[----:B------:R-:W-:Y:S01]  /*7d50*/  MOV R187, R156 ;  /* 0x0000009c00bb7202 */ /* 0x000fe20000000f00 */
[----:B------:R-:W-:Y:S01]  /*7d60*/  IMAD.MOV.U32 R156, RZ, RZ, R157 ;  /* 0x000000ffff9c7224 */ /* 0x000fe200078e009d */
[----:B------:R-:W-:Y:S01]  /*7d70*/  F2FP.F16.F32.PACK_AB R4, R153, R155 ;  /* 0x0000009b9904723e */ /* 0x000fe200000000ff */
[----:B------:R-:W-:Y:S01]  /*7d80*/  IMAD.MOV.U32 R185, RZ, RZ, R42 ;  /* 0x000000ffffb97224 */ /* 0x000fe200078e002a */
[----:B------:R-:W-:Y:S01]  /*7d90*/  F2FP.F16.F32.PACK_AB R5, R250, R154 ;  /* 0x0000009afa05723e */ /* 0x000fe200000000ff */
[----:B------:R-:W1:Y:S01]  /*7da0*/  LDSM.16.MT88.4 R40, [R195+0x11000] ;  /* 0x01100000c328783b */ /* 0x000e620000004200 */
[----:B------:R-:W-:Y:S02]  /*7db0*/  F2FP.F16.F32.PACK_AB R6, R161, R147 ;  /* 0x00000093a106723e */ /* 0x000fe400000000ff */
[----:B------:R-:W-:Y:S01]  /*7dc0*/  MOV R157, R158 ;  /* 0x0000009e009d7202 */ /* 0x000fe20000000f00 */
[----:B------:R-:W-:Y:S01]  /*7dd0*/  IMAD.MOV.U32 R158, RZ, RZ, R152 ;  /* 0x000000ffff9e7224 */ /* 0x000fe200078e0098 */
[----:B--2---:R-:W-:Y:S01]  /*7de0*/  F2FP.F16.F32.PACK_AB R7, R162, R144 ;  /* 0x00000090a207723e */ /* 0x004fe200000000ff */
[----:B------:R-:W-:Y:S01]  /*7df0*/  IMAD.MOV.U32 R182, RZ, RZ, R163 ;  /* 0x000000ffffb67224 */ /* 0x000fe200078e00a3 */
[----:B------:R-:W-:Y:S01]  /*7e00*/  MOV R183, R187 ;  /* 0x000000bb00b77202 */ /* 0x000fe20000000f00 */
[----:B------:R-:W-:Y:S01]  /*7e10*/  IMAD.MOV.U32 R0, RZ, RZ, R156 ;  /* 0x000000ffff007224 */ /* 0x000fe200078e009c */
[----:B------:R-:W-:Y:S01]  /*7e20*/  MOV R187, R157 ;  /* 0x0000009d00bb7202 */ /* 0x000fe20000000f00 */
[----:B------:R-:W-:Y:S01]  /*7e30*/  IMAD.MOV.U32 R160, RZ, RZ, R158 ;  /* 0x000000ffffa07224 */ /* 0x000fe200078e009e */
[----:B------:R-:W-:Y:S01]  /*7e40*/  MOV R163, R159 ;  /* 0x0000009f00a37202 */ /* 0x000fe20000000f00 */
[C---:B----4-:R-:W-:Y:S06]  /*7e50*/  HMMA.16816.F32 R112, R4.reuse, R18, R112 ;  /* 0x000000120470723c */ /* 0x050fec0000001870 */
[C---:B------:R-:W-:Y:S01]  /*7e60*/  HMMA.16816.F32 R156, R4.reuse, R16, R232 ;  /* 0x00000010049c723c */ /* 0x040fe200000018e8 */
[----:B------:R-:W2:Y:S01]  /*7e70*/  LDSM.16.MT88.4 R16, [R195+0x13000] ;  /* 0x01300000c310783b */ /* 0x000ea20000004200 */
[----:B------:R-:W-:Y:S01]  /*7e80*/  IMAD.MOV.U32 R173, RZ, RZ, R148 ;  /* 0x000000ffffad7224 */ /* 0x000fe200078e0094 */
[----:B------:R-:W-:Y:S01]  /*7e90*/  MOV R174, R149 ;  /* 0x0000009500ae7202 */ /* 0x000fe20000000f00 */
[----:B------:R-:W-:Y:S01]  /*7ea0*/  IMAD.MOV.U32 R175, RZ, RZ, R150 ;  /* 0x000000ffffaf7224 */ /* 0x000fe200078e0096 */
[----:B------:R-:W-:Y:S01]  /*7eb0*/  MOV R176, R151 ;  /* 0x0000009700b07202 */ /* 0x000fe20000000f00 */
[C---:B---3--:R-:W-:Y:S06]  /*7ec0*/  HMMA.16816.F32 R100, R4.reuse, R10, R100 ;  /* 0x0000000a0464723c */ /* 0x048fec0000001864 */
[C---:B------:R-:W-:Y:S06]  /*7ed0*/  HMMA.16816.F32 R148, R4.reuse, R20, R236 ;  /* 0x000000140494723c */ /* 0x040fec00000018ec */
[----:B------:R-:W-:Y:S01]  /*7ee0*/  HMMA.16816.F32 R108, R4, R22, R108 ;  /* 0x00000016046c723c */ /* 0x000fe2000000186c */
[----:B------:R-:W3:Y:S01]  /*7ef0*/  LDSM.16.MT88.4 R20, [R194+0x15000] ;  /* 0x01500000c214783b */ /* 0x000ee20000004200 */
[----:B------:R-:W-:-:S04]  /*7f00*/  MOV R172, R186 ;  /* 0x000000ba00ac7202 */ /* 0x000fc80000000f00 */
[C---:B-1----:R-:W-:Y:S07]  /*7f10*/  HMMA.16816.F32 R188, R4.reuse, R28, R168 ;  /* 0x0000001c04bc723c */ /* 0x042fee00000018a8 */
[----:B------:R-:W-:Y:S01]  /*7f20*/  MOV R170, R183 ;  /* 0x000000b700aa7202 */ /* 0x000fe20000000f00 */
[----:B------:R-:W-:Y:S02]  /*7f30*/  IMAD.MOV.U32 R183, RZ, RZ, R0 ;  /* 0x000000ffffb77224 */ /* 0x000fe400078e0000 */
[----:B------:R-:W-:Y:S01]  /*7f40*/  FFMA.FTZ R0, R251, UR6, -R12 ;  /* 0x00000006fb007c23 */ /* 0x000fe2000801080c */
[----:B------:R-:W-:Y:S01]  /*7f50*/  HMMA.16816.F32 R140, R4, R36, R240 ;  /* 0x00000024048c723c */ /* 0x000fe200000018f0 */
[----:B------:R-:W-:-:S05]  /*7f60*/  MOV R178, R200 ;  /* 0x000000c800b27202 */ /* 0x000fca0000000f00 */
[C---:B------:R-:W-:Y:S01]  /*7f70*/  HMMA.16816.F32 R240, R4.reuse, R8, R104 ;  /* 0x0000000804f0723c */ /* 0x040fe20000001868 */
[----:B------:R-:W-:Y:S01]  /*7f80*/  MOV R179, R192 ;  /* 0x000000c000b37202 */ /* 0x000fe20000000f00 */
[----:B------:R-:W-:Y:S02]  /*7f90*/  IMAD.MOV.U32 R168, RZ, RZ, R160 ;  /* 0x000000ffffa87224 */ /* 0x000fe400078e00a0 */
[----:B------:R-:W-:Y:S02]  /*7fa0*/  IMAD.MOV.U32 R177, RZ, RZ, R184 ;  /* 0x000000ffffb17224 */ /* 0x000fe400078e00b8 */
[----:B------:R-:W-:Y:S01]  /*7fb0*/  HMMA.16816.F32 R120, R4, R24, R120 ;  /* 0x000000180478723c */ /* 0x000fe20000001878 */
[----:B------:R-:W-:-:S05]  /*7fc0*/  IMAD.MOV.U32 R107, RZ, RZ, R100 ;  /* 0x000000ffff6b7224 */ /* 0x000fca00078e0064 */
[----:B------:R-:W-:Y:S01]  /*7fd0*/  HMMA.16816.F32 R172, R4, R26, R172 ;  /* 0x0000001a04ac723c */ /* 0x000fe200000018ac */
[----:B------:R1:W4:Y:S01]  /*7fe0*/  MUFU.EX2 R100, R0 ;  /* 0x0000000000647308 */ /* 0x0003220000000800 */
[----:B------:R-:W4:Y:S01]  /*7ff0*/  LDSM.16.MT88.4 R24, [R196+0x15000] ;  /* 0x01500000c418783b */ /* 0x000f220000004200 */
[----:B------:R-:W-:-:S03]  /*8000*/  MOV R160, R163 ;  /* 0x000000a300a07202 */ /* 0x000fc60000000f00 */
[----:B------:R-:W-:Y:S01]  /*8010*/  HMMA.16816.F32 R36, R4, R38, R164 ;  /* 0x000000260424723c */ /* 0x000fe200000018a4 */
[----:B------:R-:W-:-:S05]  /*8020*/  IMAD.MOV.U32 R184, RZ, RZ, R197 ;  /* 0x000000ffffb87224 */ /* 0x000fca00078e00c5 */
[----:B------:R-:W-:Y:S01]  /*8030*/  HMMA.16816.F32 R116, R4, R42, R116 ;  /* 0x0000002a0474723c */ /* 0x000fe20000001874 */
[----:B------:R-:W-:Y:S01]  /*8040*/  IMAD.MOV.U32 R152, RZ, RZ, R199 ;  /* 0x000000ffff987224 */ /* 0x000fe200078e00c7 */
[----:B------:R-:W-:-:S04]  /*8050*/  MOV R169, R250 ;  /* 0x000000fa00a97202 */ /* 0x000fc80000000f00 */
[C---:B------:R-:W-:Y:S01]  /*8060*/  HMMA.16816.F32 R232, R4.reuse, R34, R244 ;  /* 0x0000002204e8723c */ /* 0x040fe200000018f4 */
[----:B-1----:R-:W-:Y:S01]  /*8070*/  FFMA.FTZ R0, R252, UR6, -R12 ;  /* 0x00000006fc007c23 */ /* 0x002fe2000801080c */
[----:B------:R-:W-:Y:S01]  /*8080*/  MOV R42, R179 ;  /* 0x000000b3002a7202 */ /* 0x000fe20000000f00 */
[----:B------:R-:W-:Y:S01]  /*8090*/  IMAD.MOV.U32 R171, RZ, RZ, R182 ;  /* 0x000000ffffab7224 */ /* 0x000fe200078e00b6 */
[----:B------:R-:W-:Y:S01]  /*80a0*/  LDSM.16.MT88.4 R8, [R195+0x17000] ;  /* 0x01700000c308783b */ /* 0x000fe20000004200 */
[----:B------:R1:W4:Y:S01]  /*80b0*/  MUFU.EX2 R163, R0 ;  /* 0x0000000000a37308 */ /* 0x0003220000000800 */
[----:B------:R-:W-:Y:S01]  /*80c0*/  HMMA.16816.F32 R164, R4, R40, R228 ;  /* 0x0000002804a4723c */ /* 0x000fe200000018e4 */
[----:B------:R-:W-:-:S05]  /*80d0*/  IMAD.MOV.U32 R43, RZ, RZ, R178 ;  /* 0x000000ffff2b7224 */ /* 0x000fca00078e00b2 */
[C---:B------:R-:W-:Y:S01]  /*80e0*/  HMMA.16816.F32 R228, R4.reuse, R30, R136 ;  /* 0x0000001e04e4723c */ /* 0x040fe20000001888 */
[----:B------:R-:W-:Y:S01]  /*80f0*/  IMAD.MOV.U32 R41, RZ, RZ, R176 ;  /* 0x000000ffff297224 */ /* 0x000fe200078e00b0 */
[----:B------:R-:W-:Y:S01]  /*8100*/  MOV R40, R177 ;  /* 0x000000b100287202 */ /* 0x000fe20000000f00 */
[----:B------:R-:W-:Y:S01]  /*8110*/  IMAD.MOV.U32 R250, RZ, RZ, R152 ;  /* 0x000000fffffa7224 */ /* 0x000fe200078e0098 */
[----:B------:R-:W-:Y:S03]  /*8120*/  LDSM.16.MT88.4 R28, [R193+0x17000] ;  /* 0x01700000c11c783b */ /* 0x000fe60000004200 */
[----:B------:R-:W-:Y:S02]  /*8130*/  IMAD.MOV.U32 R137, RZ, RZ, R187 ;  /* 0x000000ffff897224 */ /* 0x000fe400078e00bb */
[----:B-1----:R-:W-:Y:S01]  /*8140*/  FFMA.FTZ R0, R183, UR6, -R12 ;  /* 0x00000006b7007c23 */ /* 0x002fe2000801080c */
[----:B--2---:R-:W-:Y:S01]  /*8150*/  HMMA.16816.F32 R244, R4, R16, R128 ;  /* 0x0000001004f4723c */ /* 0x004fe20000001880 */
[----:B------:R-:W-:-:S02]  /*8160*/  IMAD.MOV.U32 R139, RZ, RZ, R184 ;  /* 0x000000ffff8b7224 */ /* 0x000fc400078e00b8 */
[----:B------:R1:W-:Y:S03]  /*8170*/  MUFU.EX2 R252, R0 ;  /* 0x0000000000fc7308 */ /* 0x0003e60000000800 */
        /* <DEDUP_REMOVED lines=8> */
[----:B------:R-:W-:Y:S01]  /*8200*/  LDSM.16.MT88.4 R16, [R194+0x17000] ;  /* 0x01700000c210783b */ /* 0x000fe20000004200 */
[----:B------:R-:W-:Y:S01]  /*8210*/  IMAD.MOV.U32 R40, RZ, RZ, R15 ;  /* 0x000000ffff287224 */ /* 0x000fe200078e000f */
[----:B------:R-:W-:Y:S01]  /*8220*/  MOV R144, R14 ;  /* 0x0000000e00907202 */ /* 0x000fe20000000f00 */
[----:B-1----:R-:W-:Y:S01]  /*8230*/  FFMA.FTZ R0, R137, UR6, -R12 ;  /* 0x0000000689007c23 */ /* 0x002fe2000801080c */
[----:B------:R-:W-:Y:S01]  /*8240*/  IMAD.MOV.U32 R145, RZ, RZ, R13 ;  /* 0x000000ffff917224 */ /* 0x000fe200078e000d */
[----:B------:R-:W1:Y:S02]  /*8250*/  LDSM.16.MT88.4 R32, [R195+0x15000] ;  /* 0x01500000c320783b */ /* 0x000e640000004200 */
[----:B------:R2:W-:Y:S01]  /*8260*/  MUFU.EX2 R251, R0 ;  /* 0x0000000000fb7308 */ /* 0x0005e20000000800 */
[----:B------:R-:W-:Y:S01]  /*8270*/  MOV R138, R185 ;  /* 0x000000b9008a7202 */ /* 0x000fe20000000f00 */
[----:B------:R-:W1:Y:S01]  /*8280*/  LDSM.16.MT88.4 R12, [R196+0x17000] ;  /* 0x01700000c40c783b */ /* 0x000e620000004200 */
[----:B---3--:R-:W-:Y:S01]  /*8290*/  HMMA.16816.F32 R236, R4, R20, R96 ;  /* 0x0000001404ec723c */ /* 0x008fe20000001860 */
[----:B------:R-:W-:Y:S01]  /*82a0*/  MOV R186, R198 ;  /* 0x000000c600ba7202 */ /* 0x000fe20000000f00 */
[----:B------:R-:W-:Y:S01]  /*82b0*/  IMAD.MOV.U32 R125, RZ, RZ, R168 ;  /* 0x000000ffff7d7224 */ /* 0x000fe200078e00a8 */
[----:B------:R-:W-:-:S02]  /*82c0*/  MOV R124, R138 ;  /* 0x0000008a007c7202 */ /* 0x000fc40000000f00 */
[----:B------:R-:W-:Y:S02]  /*82d0*/  MOV R126, R169 ;  /* 0x000000a9007e7202 */ /* 0x000fe40000000f00 */
[----:B------:R-:W-:Y:S02]  /*82e0*/  MOV R21, R250 ;  /* 0x000000fa00157202 */ /* 0x000fe40000000f00 */
[----:B------:R-:W-:Y:S01]  /*82f0*/  MOV R128, R171 ;  /* 0x000000ab00807202 */ /* 0x000fe20000000f00 */
[----:B--2---:R-:W-:Y:S01]  /*8300*/  FFMA.FTZ R0, R139, UR6, -R2 ;  /* 0x000000068b007c23 */ /* 0x004fe20008010802 */
[----:B------:R-:W-:Y:S01]  /*8310*/  MOV R152, R186 ;  /* 0x000000ba00987202 */ /* 0x000fe20000000f00 */
[----:B------:R-:W-:Y:S02]  /*8320*/  IMAD.MOV.U32 R97, RZ, RZ, R126 ;  /* 0x000000ffff617224 */ /* 0x000fe400078e007e */
[----:B------:R-:W-:Y:S01]  /*8330*/  IMAD.MOV.U32 R133, RZ, RZ, R204 ;  /* 0x000000ffff857224 */ /* 0x000fe200078e00cc */
[----:B------:R2:W-:Y:S01]  /*8340*/  MUFU.EX2 R250, R0 ;  /* 0x0000000000fa7308 */ /* 0x0005e20000000800 */
[C---:B------:R-:W-:Y:S01]  /*8350*/  HMMA.16816.F32 R184, R4.reuse, R22, R72 ;  /* 0x0000001604b8723c */ /* 0x040fe20000001848 */
[----:B------:R-:W-:Y:S01]  /*8360*/  IMAD.MOV.U32 R99, RZ, RZ, R128 ;  /* 0x000000ffff637224 */ /* 0x000fe200078e0080 */
[----:B------:R-:W-:Y:S01]  /*8370*/  MOV R126, R131 ;  /* 0x00000083007e7202 */ /* 0x000fe20000000f00 */
[----:B------:R-:W-:Y:S01]  /*8380*/  IMAD.MOV.U32 R127, RZ, RZ, R170 ;  /* 0x000000ffff7f7224 */ /* 0x000fe200078e00aa */
[----:B------:R-:W-:Y:S01]  /*8390*/  MOV R128, R43 ;  /* 0x0000002b00807202 */ /* 0x000fe20000000f00 */
[----:B------:R-:W-:Y:S01]  /*83a0*/  IMAD.MOV.U32 R43, RZ, RZ, R144 ;  /* 0x000000ffff2b7224 */ /* 0x000fe200078e0090 */
[C---:B----4-:R-:W-:Y:S01]  /*83b0*/  HMMA.16816.F32 R180, R4.reuse, R24, R52 ;  /* 0x0000001804b4723c */ /* 0x050fe20000001834 */
[----:B------:R-:W-:Y:S01]  /*83c0*/  MOV R75, R125 ;  /* 0x0000007d004b7202 */ /* 0x000fe20000000f00 */
[----:B------:R-:W-:Y:S01]  /*83d0*/  IMAD.MOV.U32 R125, RZ, RZ, R130 ;  /* 0x000000ffff7d7224 */ /* 0x000fe200078e0082 */
[----:B------:R-:W-:Y:S01]  /*83e0*/  MOV R131, R147 ;  /* 0x0000009300837202 */ /* 0x000fe20000000f00 */
[----:B------:R-:W-:Y:S01]  /*83f0*/  IMAD.MOV.U32 R96, RZ, RZ, R100 ;  /* 0x000000ffff607224 */ /* 0x000fe200078e0064 */
[----:B------:R-:W-:Y:S01]  /*8400*/  MOV R106, R101 ;  /* 0x00000065006a7202 */ /* 0x000fe20000000f00 */
[----:B------:R-:W-:Y:S01]  /*8410*/  IMAD.MOV.U32 R105, RZ, RZ, R102 ;  /* 0x000000ffff697224 */ /* 0x000fe200078e0066 */
[----:B------:R-:W-:Y:S01]  /*8420*/  MOV R104, R103 ;  /* 0x0000006700687202 */ /* 0x000fe20000000f00 */
[----:B------:R-:W-:Y:S01]  /*8430*/  LDSM.16.MT88.4 R136, [R193+0x11800] ;  /* 0x01180000c188783b */ /* 0x000fe20000004200 */
[----:B--2---:R-:W-:Y:S01]  /*8440*/  FFMA.FTZ R0, R135, UR6, -R2 ;  /* 0x0000000687007c23 */ /* 0x004fe20008010802 */
[----:B------:R-:W-:Y:S01]  /*8450*/  IMAD.MOV.U32 R130, RZ, RZ, R146 ;  /* 0x000000ffff827224 */ /* 0x000fe200078e0092 */
[----:B-1----:R-:W-:Y:S01]  /*8460*/  HMMA.16816.F32 R92, R4, R32, R92 ;  /* 0x00000020045c723c */ /* 0x002fe2000000185c */
[----:B------:R1:W5:Y:S01]  /*8470*/  LDL.LU R204, [R1+0xb8] ;  /* 0x0000b80001cc7983 */ /* 0x0003620000300800 */
[----:B------:R2:W3:Y:S01]  /*8480*/  MUFU.EX2 R135, R0 ;  /* 0x0000000000877308 */ /* 0x0004e20000000800 */
[----:B------:R-:W-:-:S03]  /*8490*/  MOV R98, R127 ;  /* 0x0000007f00627202 */ /* 0x000fc60000000f00 */
[C---:B------:R-:W-:Y:S01]  /*84a0*/  HMMA.16816.F32 R168, R4.reuse, R26, R84 ;  /* 0x0000001a04a8723c */ /* 0x040fe20000001854 */
[----:B------:R-:W-:Y:S02]  /*84b0*/  MOV R73, R163 ;  /* 0x000000a300497202 */ /* 0x000fe40000000f00 */
[----:B------:R-:W-:Y:S01]  /*84c0*/  MOV R72, R126 ;  /* 0x0000007e00487202 */ /* 0x000fe20000000f00 */
[----:B------:R-:W-:Y:S01]  /*84d0*/  IMAD.MOV.U32 R52, RZ, RZ, R43 ;  /* 0x000000ffff347224 */ /* 0x000fe200078e002b */
[----:B------:R-:W-:Y:S01]  /*84e0*/  MOV R74, R128 ;  /* 0x00000080004a7202 */ /* 0x000fe20000000f00 */
[----:B------:R-:W-:Y:S01]  /*84f0*/  HMMA.16816.F32 R32, R4, R34, R68 ;  /* 0x000000220420723c */ /* 0x000fe20000001844 */
[----:B------:R-:W-:Y:S01]  /*8500*/  MOV R53, R40 ;  /* 0x0000002800357202 */ /* 0x000fe20000000f00 */
[----:B------:R-:W-:Y:S01]  /*8510*/  IMAD.MOV.U32 R54, RZ, RZ, R41 ;  /* 0x000000ffff367224 */ /* 0x000fe200078e0029 */
[----:B------:R-:W-:Y:S01]  /*8520*/  MOV R55, R160 ;  /* 0x000000a000377202 */ /* 0x000fe20000000f00 */
[----:B------:R1:W5:Y:S01]  /*8530*/  LDL.LU R203, [R1+0xb4] ;  /* 0x0000b40001cb7983 */ /* 0x0003620000300800 */
[----:B--2---:R-:W-:Y:S01]  /*8540*/  FFMA.FTZ R0, R124, UR6, -R2 ;  /* 0x000000067c007c23 */ /* 0x004fe20008010802 */
[----:B------:R-:W-:Y:S01]  /*8550*/  MOV R124, R129 ;  /* 0x00000081007c7202 */ /* 0x000fe20000000f00 */
[----:B------:R-:W-:Y:S01]  /*8560*/  IMAD.MOV.U32 R127, RZ, RZ, R42 ;  /* 0x000000ffff7f7224 */ /* 0x000fe200078e002a */
[----:B------:R-:W-:Y:S01]  /*8570*/  MOV R129, R145 ;  /* 0x0000009100817202 */ /* 0x000fe20000000f00 */
[----:B------:R-:W-:Y:S01]  /*8580*/  IMAD.MOV.U32 R84, RZ, RZ, R133 ;  /* 0x000000ffff547224 */ /* 0x000fe200078e0085 */
[----:B------:R-:W2:Y:S01]  /*8590*/  LDSM.16.MT88.4 R144, [R194+0x11800] ;  /* 0x01180000c290783b */ /* 0x000ea20000004200 */
[----:B------:R-:W-:Y:S01]  /*85a0*/  FFMA.FTZ R2, R21, UR6, -R2 ;  /* 0x0000000615027c23 */ /* 0x000fe20008010802 */
[----:B------:R-:W-:-:S02]  /*85b0*/  IMAD.MOV.U32 R42, RZ, RZ, R134 ;  /* 0x000000ffff2a7224 */ /* 0x000fc400078e0086 */
[----:B------:R-:W-:Y:S01]  /*85c0*/  MUFU.EX2 R134, R0 ;  /* 0x0000000000867308 */ /* 0x000fe20000000800 */
[C---:B------:R-:W-:Y:S01]  /*85d0*/  HMMA.16816.F32 R24, R4.reuse, R16, R80 ;  /* 0x000000100418723c */ /* 0x040fe20000001850 */
[----:B------:R-:W-:Y:S01]  /*85e0*/  MOV R70, R124 ;  /* 0x0000007c00467202 */ /* 0x000fe20000000f00 */
[----:B------:R-:W-:Y:S01]  /*85f0*/  IMAD.MOV.U32 R71, RZ, RZ, R125 ;  /* 0x000000ffff477224 */ /* 0x000fe200078e007d */
[----:B------:R-:W-:Y:S01]  /*8600*/  F2FP.F16.F32.PACK_AB R128, R73, R96 ;  /* 0x000000604980723e */ /* 0x000fe200000000ff */
[----:B------:R-:W-:Y:S02]  /*8610*/  IMAD.MOV.U32 R163, RZ, RZ, R152 ;  /* 0x000000ffffa37224 */ /* 0x000fe400078e0098 */
[C---:B------:R-:W-:Y:S01]  /*8620*/  HMMA.16816.F32 R100, R4.reuse, R28, R88 ;  /* 0x0000001c0464723c */ /* 0x040fe20000001858 */
[----:B------:R4:W1:Y:S01]  /*8630*/  MUFU.EX2 R133, R2 ;  /* 0x0000000200857308 */ /* 0x0008620000000800 */
[----:B------:R-:W-:Y:S01]  /*8640*/  MOV R87, R153 ;  /* 0x0000009900577202 */ /* 0x000fe20000000f00 */
[----:B------:R-:W-:Y:S01]  /*8650*/  IMAD.MOV.U32 R86, RZ, RZ, R154 ;  /* 0x000000ffff567224 */ /* 0x000fe200078e009a */
[----:B------:R-:W-:Y:S01]  /*8660*/  MOV R85, R155 ;  /* 0x0000009b00557202 */ /* 0x000fe20000000f00 */
[----:B------:R-:W-:Y:S01]  /*8670*/  LDSM.16.MT88.4 R80, [R194+0x15800] ;  /* 0x01580000c250783b */ /* 0x000fe20000004200 */
[C---:B------:R-:W-:Y:S03]  /*8680*/  HMMA.16816.F32 R20, R4.reuse, R18, R60 ;  /* 0x000000120414723c */ /* 0x040fe6000000183c */
[----:B------:R-:W-:Y:S03]  /*8690*/  LDSM.16.MT88.4 R152, [R196+0x11800] ;  /* 0x01180000c498783b */ /* 0x000fe60000004200 */
[C---:B------:R-:W-:Y:S01]  /*86a0*/  HMMA.16816.F32 R16, R4.reuse, R12, R76 ;  /* 0x0000000c0410723c */ /* 0x040fe2000000184c */
[----:B------:R-:W-:Y:S04]  /*86b0*/  LDSM.16.MT88.4 R88, [R196+0x15800] ;  /* 0x01580000c458783b */ /* 0x000fe80000004200 */
[----:B------:R1:W5:Y:S02]  /*86c0*/  LDL.LU R202, [R1+0xb0] ;  /* 0x0000b00001ca7983 */ /* 0x0003640000300800 */
[----:B------:R-:W-:Y:S01]  /*86d0*/  MOV R79, R75 ;  /* 0x0000004b004f7202 */ /* 0x000fe20000000f00 */
[----:B------:R-:W-:Y:S01]  /*86e0*/  IMAD.MOV.U32 R75, RZ, RZ, R127 ;  /* 0x000000ffff4b7224 */ /* 0x000fe200078e007f */
[----:B------:R-:W-:Y:S01]  /*86f0*/  HMMA.16816.F32 R28, R4, R30, R64 ;  /* 0x0000001e041c723c */ /* 0x000fe20000001840 */
[----:B------:R-:W-:-:S05]  /*8700*/  IMAD.MOV.U32 R78, RZ, RZ, R97 ;  /* 0x000000ffff4e7224 */ /* 0x000fca00078e0061 */
[C---:B------:R-:W-:Y:S01]  /*8710*/  HMMA.16816.F32 R12, R4.reuse, R14, R56 ;  /* 0x0000000e040c723c */ /* 0x040fe20000001838 */
[----:B------:R-:W-:Y:S01]  /*8720*/  MOV R77, R98 ;  /* 0x00000062004d7202 */ /* 0x000fe20000000f00 */
[----:B------:R-:W-:Y:S01]  /*8730*/  IMAD.MOV.U32 R76, RZ, RZ, R99 ;  /* 0x000000ffff4c7224 */ /* 0x000fe200078e0063 */
[----:B----4-:R-:W-:Y:S01]  /*8740*/  MOV R2, R74 ;  /* 0x0000004a00027202 */ /* 0x010fe20000000f00 */
[----:B------:R4:W5:Y:S02]  /*8750*/  LDL.LU R201, [R1+0xac] ;  /* 0x0000ac0001c97983 */ /* 0x0009640000300800 */
[C---:B------:R-:W-:Y:S01]  /*8760*/  HMMA.16816.F32 R124, R4.reuse, R8, R48 ;  /* 0x00000008047c723c */ /* 0x040fe20000001830 */
[----:B------:R-:W-:Y:S01]  /*8770*/  IMAD.MOV.U32 R99, RZ, RZ, R161 ;  /* 0x000000ffff637224 */ /* 0x000fe200078e00a1 */
[----:B------:R-:W4:Y:S04]  /*8780*/  LDSM.16.MT88.4 R48, [R194+0x13800] ;  /* 0x01380000c230783b */ /* 0x000f280000004200 */
[----:B------:R-:W-:Y:S01]  /*8790*/  HMMA.16816.F32 R8, R4, R10, R44 ;  /* 0x0000000a0408723c */ /* 0x000fe2000000182c */
[----:B------:R-:W-:Y:S01]  /*87a0*/  MOV R98, R162 ;  /* 0x000000a200627202 */ /* 0x000fe20000000f00 */
[----:B------:R-:W-:Y:S01]  /*87b0*/  IMAD.MOV.U32 R97, RZ, RZ, R163 ;  /* 0x000000ffff617224 */ /* 0x000fe200078e00a3 */
[----:B------:R-:W-:Y:S04]  /*87c0*/  LDSM.16.MT88.4 R56, [R196+0x13800] ;  /* 0x01380000c438783b */ /* 0x000fe80000004200 */
[----:B------:R-:W-:Y:S01]  /*87d0*/  IMAD.MOV.U32 R7, RZ, RZ, R129 ;  /* 0x000000ffff077224 */ /* 0x000fe200078e0081 */
[----:B------:R-:W-:Y:S01]  /*87e0*/  MOV R6, R130 ;  /* 0x0000008200067202 */ /* 0x000fe20000000f00 */
[----:B------:R-:W-:Y:S01]  /*87f0*/  IMAD.MOV.U32 R5, RZ, RZ, R131 ;  /* 0x000000ffff057224 */ /* 0x000fe200078e0083 */
[----:B------:R-:W-:Y:S01]  /*8800*/  MOV R4, R42 ;  /* 0x0000002a00047202 */ /* 0x000fe20000000f00 */
[----:B------:R-:W-:Y:S01]  /*8810*/  LDSM.16.MT88.4 R160, [R195+0x11800] ;  /* 0x01180000c3a0783b */ /* 0x000fe20000004200 */
[----:B---3--:R-:W-:-:S02]  /*8820*/  F2FP.F16.F32.PACK_AB R129, R135, R250 ;  /* 0x000000fa8781723e */ /* 0x008fc400000000ff */
[----:B------:R-:W-:Y:S01]  /*8830*/  F2FP.F16.F32.PACK_AB R130, R251, R252 ;  /* 0x000000fcfb82723e */ /* 0x000fe200000000ff */
[----:B------:R-:W3:Y:S01]  /*8840*/  LDSM.16.MT88.4 R40, [R193+0x13800] ;  /* 0x01380000c128783b */ /* 0x000ee20000004200 */
[----:B-1----:R-:W-:Y:S01]  /*8850*/  F2FP.F16.F32.PACK_AB R131, R133, R134 ;  /* 0x000000868583723e */ /* 0x002fe200000000ff */
[----:B------:R-:W-:Y:S02]  /*8860*/  IMAD.MOV.U32 R0, RZ, RZ, R75 ;  /* 0x000000ffff007224 */ /* 0x000fe400078e004b */
[----:B------:R-:W-:Y:S04]  /*8870*/  LDSM.16.MT88.4 R64, [R195+0x13800] ;  /* 0x01380000c340783b */ /* 0x000fe80000004200 */
[C---:B--2---:R-:W-:Y:S01]  /*8880*/  HMMA.16816.F32 R148, R128.reuse, R144, R148 ;  /* 0x000000908094723c */ /* 0x044fe20000001894 */
[----:B------:R1:W5:Y:S04]  /*8890*/  LDL.LU R200, [R1+0xa8] ;  /* 0x0000a80001c87983 */ /* 0x0003680000300800 */
[----:B------:R1:W5:Y:S01]  /*88a0*/  LDL.LU R199, [R1+0xa4] ;  /* 0x0000a40001c77983 */ /* 0x0003620000300800 */
[C---:B------:R-:W-:Y:S03]  /*88b0*/  HMMA.16816.F32 R144, R128.reuse, R146, R108 ;  /* 0x000000928090723c */ /* 0x040fe6000000186c */
[----:B------:R1:W5:Y:S04]  /*88c0*/  LDL.LU R198, [R1+0xa0] ;  /* 0x0000a00001c67983 */ /* 0x0003680000300800 */
[----:B------:R-:W-:Y:S01]  /*88d0*/  MOV R109, R72 ;  /* 0x00000048006d7202 */ /* 0x000fe20000000f00 */
[----:B------:R-:W-:Y:S01]  /*88e0*/  IMAD.MOV.U32 R108, RZ, RZ, R73 ;  /* 0x000000ffff6c7224 */ /* 0x000fe200078e0049 */
[----:B------:R-:W-:Y:S01]  /*88f0*/  HMMA.16816.F32 R140, R128, R136, R140 ;  /* 0x00000088808c723c */ /* 0x000fe2000000188c */
[----:B------:R-:W2:Y:S01]  /*8900*/  LDSM.16.MT88.4 R72, [R193+0x15800] ;  /* 0x01580000c148783b */ /* 0x000ea20000004200 */
[----:B------:R-:W-:-:S04]  /*8910*/  MOV R111, R70 ;  /* 0x00000046006f7202 */ /* 0x000fc80000000f00 */
[C---:B----4-:R-:W-:Y:S01]  /*8920*/  HMMA.16816.F32 R44, R128.reuse, R48, R176 ;  /* 0x00000030802c723c */ /* 0x050fe200000018b0 */
[----:B------:R-:W-:Y:S01]  /*8930*/  IMAD.MOV.U32 R110, RZ, RZ, R71 ;  /* 0x000000ffff6e7224 */ /* 0x000fe200078e0047 */
[----:B------:R1:W5:Y:S04]  /*8940*/  LDL.LU R197, [R1+0x9c] ;  /* 0x00009c0001c57983 */ /* 0x0003680000300800 */
[C---:B------:R-:W-:Y:S01]  /*8950*/  HMMA.16816.F32 R136, R128.reuse, R138, R36 ;  /* 0x0000008a8088723c */ /* 0x040fe20000001824 */
[----:B------:R-:W-:Y:S01]  /*8960*/  MOV R176, R107 ;  /* 0x0000006b00b07202 */ /* 0x000fe20000000f00 */
[----:B------:R-:W-:Y:S01]  /*8970*/  IMAD.MOV.U32 R177, RZ, RZ, R106 ;  /* 0x000000ffffb17224 */ /* 0x000fe200078e006a */
[----:B------:R-:W-:Y:S01]  /*8980*/  MOV R178, R105 ;  /* 0x0000006900b27202 */ /* 0x000fe20000000f00 */
[----:B------:R-:W-:Y:S01]  /*8990*/  FADD.FTZ R0, R0, R109 ;  /* 0x0000006d00007221 */ /* 0x000fe20000010000 */
[----:B------:R-:W-:Y:S01]  /*89a0*/  MOV R179, R104 ;  /* 0x0000006800b37202 */ /* 0x000fe20000000f00 */
[C---:B---3--:R-:W-:Y:S01]  /*89b0*/  HMMA.16816.F32 R36, R128.reuse, R40, R120 ;  /* 0x000000288024723c */ /* 0x048fe20000001878 */
[----:B------:R-:W-:Y:S05]  /*89c0*/  LDSM.16.MT88.4 R104, [R193+0x17800] ;  /* 0x01780000c168783b */ /* 0x000fea0000004200 */
[C---:B------:R-:W-:Y:S01]  /*89d0*/  HMMA.16816.F32 R164, R128.reuse, R160, R164 ;  /* 0x000000a080a4723c */ /* 0x040fe200000018a4 */
[----:B------:R-:W-:Y:S01]  /*89e0*/  FADD.FTZ R0, R111, R0 ;  /* 0x000000006f007221 */ /* 0x000fe20000010000 */
[----:B------:R-:W-:Y:S04]  /*89f0*/  LDSM.16.MT88.4 R120, [R196+0x17800] ;  /* 0x01780000c478783b */ /* 0x000fe80000004200 */
[C---:B------:R-:W-:Y:S01]  /*8a00*/  HMMA.16816.F32 R40, R128.reuse, R42, R172 ;  /* 0x0000002a8028723c */ /* 0x040fe200000018ac */
[----:B------:R1:W5:Y:S06]  /*8a10*/  LDL.LU R192, [R1+0x98] ;  /* 0x0000980001c07983 */ /* 0x00036c0000300800 */
[----:B------:R-:W-:Y:S01]  /*8a20*/  MOV R175, R97 ;  /* 0x0000006100af7202 */ /* 0x000fe20000000f00 */
[----:B------:R-:W-:Y:S04]  /*8a30*/  HMMA.16816.F32 R160, R128, R162, R116 ;  /* 0x000000a280a0723c */ /* 0x000fe80000001874 */
[----:B------:R-:W-:-:S03]  /*8a40*/  FADD.FTZ R2, R2, R175 ;  /* 0x000000af02027221 */ /* 0x000fc60000010000 */
[----:B------:R-:W-:Y:S01]  /*8a50*/  MOV R118, R54 ;  /* 0x0000003600767202 */ /* 0x000fe20000000f00 */
[----:B------:R-:W-:Y:S01]  /*8a60*/  IMAD.MOV.U32 R119, RZ, RZ, R55 ;  /* 0x000000ffff777224 */ /* 0x000fe200078e0037 */
[C---:B--2---:R-:W-:Y:S01]  /*8a70*/  HMMA.16816.F32 R68, R128.reuse, R72, R240 ;  /* 0x000000488044723c */ /* 0x044fe200000018f0 */
[----:B------:R-:W-:Y:S01]  /*8a80*/  MOV R116, R52 ;  /* 0x0000003400747202 */ /* 0x000fe20000000f00 */
[----:B------:R-:W-:Y:S02]  /*8a90*/  IMAD.MOV.U32 R117, RZ, RZ, R53 ;  /* 0x000000ffff757224 */ /* 0x000fe400078e0035 */
[----:B------:R-:W-:Y:S02]  /*8aa0*/  FADD.FTZ R2, R110, R2 ;  /* 0x000000026e027221 */ /* 0x000fe40000010000 */
[----:B------:R-:W-:Y:S01]  /*8ab0*/  HMMA.16816.F32 R72, R128, R74, R176 ;  /* 0x0000004a8048723c */ /* 0x000fe200000018b0 */
[----:B------:R-:W-:Y:S01]  /*8ac0*/  FADD.FTZ R0, R117, R0 ;  /* 0x0000000075007221 */ /* 0x000fe20000010000 */
[----:B------:R-:W-:-:S05]  /*8ad0*/  FADD.FTZ R2, R116, R2 ;  /* 0x0000000274027221 */ /* 0x000fca0000010000 */
[----:B------:R-:W-:Y:S01]  /*8ae0*/  IMAD.MOV.U32 R179, RZ, RZ, R118 ;  /* 0x000000ffffb37224 */ /* 0x000fe200078e0076 */
[----:B------:R-:W-:Y:S02]  /*8af0*/  MOV R118, R119 ;  /* 0x0000007700767202 */ /* 0x000fe40000000f00 */
[----:B------:R-:W-:Y:S01]  /*8b00*/  MOV R119, R4 ;  /* 0x0000000400777202 */ /* 0x000fe20000000f00 */
[----:B------:R-:W-:Y:S02]  /*8b10*/  HMMA.16816.F32 R52, R128, R56, R188 ;  /* 0x000000388034723c */ /* 0x000fe400000018bc */
[----:B------:R-:W-:Y:S02]  /*8b20*/  FADD.FTZ R2, R118, R2 ;  /* 0x0000000276027221 */ /* 0x000fe40000010000 */
[----:B------:R-:W-:-:S03]  /*8b30*/  FADD.FTZ R0, R119, R0 ;  /* 0x0000000077007221 */ /* 0x000fc60000010000 */
[----:B------:R-:W-:Y:S02]  /*8b40*/  MOV R189, R7 ;  /* 0x0000000700bd7202 */ /* 0x000fe40000000f00 */
[----:B------:R-:W-:Y:S02]  /*8b50*/  MOV R188, R6 ;  /* 0x0000000600bc7202 */ /* 0x000fe40000000f00 */
[----:B------:R-:W-:Y:S01]  /*8b60*/  MOV R191, R77 ;  /* 0x0000004d00bf7202 */ /* 0x000fe20000000f00 */
[----:B------:R-:W-:Y:S01]  /*8b70*/  FADD.FTZ R0, R189, R0 ;  /* 0x00000000bd007221 */ /* 0x000fe20000010000 */
[----:B------:R-:W-:Y:S02]  /*8b80*/  IMAD.MOV.U32 R190, RZ, RZ, R76 ;  /* 0x000000ffffbe7224 */ /* 0x000fe400078e004c */
[----:B------:R-:W-:Y:S01]  /*8b90*/  FADD.FTZ R2, R188, R2 ;  /* 0x00000002bc027221 */ /* 0x000fe20000010000 */
[----:B------:R-:W-:Y:S01]  /*8ba0*/  HMMA.16816.F32 R48, R128, R50, R232 ;  /* 0x000000328030723c */ /* 0x000fe200000018e8 */
[----:B------:R-:W-:-:S02]  /*8bb0*/  FADD.FTZ R0, R191, R0 ;  /* 0x00000000bf007221 */ /* 0x000fc40000010000 */
[----:B------:R-:W-:-:S04]  /*8bc0*/  FADD.FTZ R2, R190, R2 ;  /* 0x00000002be027221 */ /* 0x000fc80000010000 */
[----:B------:R-:W-:Y:S01]  /*8bd0*/  MOV R233, R84 ;  /* 0x0000005400e97202 */ /* 0x000fe20000000f00 */
[----:B------:R-:W-:Y:S01]  /*8be0*/  IMAD.MOV.U32 R232, RZ, RZ, R79 ;  /* 0x000000ffffe87224 */ /* 0x000fe200078e004f */
[----:B------:R-:W-:Y:S01]  /*8bf0*/  MOV R234, R85 ;  /* 0x0000005500ea7202 */ /* 0x000fe20000000f00 */
[----:B------:R-:W-:Y:S02]  /*8c00*/  IMAD.MOV.U32 R235, RZ, RZ, R86 ;  /* 0x000000ffffeb7224 */ /* 0x000fe400078e0056 */
[----:B------:R-:W-:Y:S01]  /*8c10*/  FADD.FTZ R0, R233, R0 ;  /* 0x00000000e9007221 */ /* 0x000fe20000010000 */
[----:B------:R-:W-:Y:S01]  /*8c20*/  FADD.FTZ R2, R232, R2 ;  /* 0x00000002e8027221 */ /* 0x000fe20000010000 */
[----:B------:R-:W-:Y:S02]  /*8c30*/  MOV R177, R78 ;  /* 0x0000004e00b17202 */ /* 0x000fe40000000f00 */
[----:B------:R-:W-:Y:S01]  /*8c40*/  MOV R176, R87 ;  /* 0x0000005700b07202 */ /* 0x000fe20000000f00 */
[----:B------:R-:W-:Y:S01]  /*8c50*/  FADD.FTZ R0, R235, R0 ;  /* 0x00000000eb007221 */ /* 0x000fe20000010000 */
[----:B------:R-:W-:Y:S01]  /*8c60*/  FADD.FTZ R2, R234, R2 ;  /* 0x00000002ea027221 */ /* 0x000fe20000010000 */
[----:B------:R-:W-:-:S02]  /*8c70*/  IMAD.MOV.U32 R178, RZ, RZ, R5 ;  /* 0x000000ffffb27224 */ /* 0x000fc400078e0005 */
[----:B------:R-:W-:Y:S01]  /*8c80*/  FADD.FTZ R0, R177, R0 ;  /* 0x00000000b1007221 */ /* 0x000fe20000010000 */
[----:B------:R-:W-:Y:S01]  /*8c90*/  FADD.FTZ R2, R176, R2 ;  /* 0x00000002b0027221 */ /* 0x000fe20000010000 */
[C---:B------:R-:W-:Y:S01]  /*8ca0*/  HMMA.16816.F32 R156, R128.reuse, R152, R156 ;  /* 0x00000098809c723c */ /* 0x040fe2000000189c */
[----:B------:R-:W-:Y:S01]  /*8cb0*/  MOV R174, R96 ;  /* 0x0000006000ae7202 */ /* 0x000fe20000000f00 */
[----:B------:R-:W-:Y:S01]  /*8cc0*/  IMAD.MOV.U32 R173, RZ, RZ, R98 ;  /* 0x000000ffffad7224 */ /* 0x000fe200078e0062 */
[----:B------:R-:W-:Y:S01]  /*8cd0*/  MOV R172, R99 ;  /* 0x0000006300ac7202 */ /* 0x000fe20000000f00 */
[----:B------:R-:W-:Y:S01]  /*8ce0*/  FADD.FTZ R0, R179, R0 ;  /* 0x00000000b3007221 */ /* 0x000fe20000010000 */
[----:B------:R-:W2:Y:S01]  /*8cf0*/  LDSM.16.MT88.4 R96, [R195+0x15800] ;  /* 0x01580000c360783b */ /* 0x000ea20000004200 */
[----:B------:R-:W-:Y:S01]  /*8d00*/  HMMA.16816.F32 R152, R128, R154, R112 ;  /* 0x0000009a8098723c */ /* 0x000fe20000001870 */
[----:B------:R-:W-:Y:S02]  /*8d10*/  FADD.FTZ R2, R178, R2 ;  /* 0x00000002b2027221 */ /* 0x000fe40000010000 */
[----:B------:R-:W3:Y:S01]  /*8d20*/  LDSM.16.MT88.4 R112, [R194+0x17800] ;  /* 0x01780000c270783b */ /* 0x000ee20000004200 */
[----:B------:R-:W-:-:S03]  /*8d30*/  FADD.FTZ R0, R173, R0 ;  /* 0x00000000ad007221 */ /* 0x000fc60000010000 */
[----:B------:R-:W4:Y:S01]  /*8d40*/  LDSM.16.MT88.4 R4, [R195+0x17800] ;  /* 0x01780000c304783b */ /* 0x000f220000004200 */
        /* <DEDUP_REMOVED lines=9> */
[----:B------:R-:W-:-:S03]  /*8de0*/  FADD.FTZ R2, R251, R2 ;  /* 0x00000002fb027221 */ /* 0x000fc60000010000 */
[----:B------:R1:W-:Y:S04]  /*8df0*/  STL [R1+0x28], R0 ;  /* 0x0000280001007387 */ /* 0x0003e80000100800 */
[----:B------:R1:W-:Y:S01]  /*8e00*/  STL [R1+0x24], R2 ;  /* 0x0000240201007387 */ /* 0x0003e20000100800 */
[C---:B------:R-:W-:Y:S06]  /*8e10*/  HMMA.16816.F32 R60, R128.reuse, R64, R244 ;  /* 0x00000040803c723c */ /* 0x040fec00000018f4 */
        /* <DEDUP_REMOVED lines=17> */
[----:B-1----:R-:W-:-:S15]  /*8f30*/  @!P0 BRA `(.L_x_1383) ;  /* 0x0000005c00288947 */ /* 0x002fde0003800000 */
        /* <DEDUP_REMOVED lines=164> */
[----:B-1----:R-:W-:Y:S04]  /*9980*/  LDSM.16.M88.4 R12, [R192+0x8800] ;  /* 0x00880000c00c783b */ /* 0x002fe80000000200 */
        /* <DEDUP_REMOVED lines=9> */
[----:B------:R-:W-:Y:S04]  /*9a20*/  LDSM.16.M88.4 R236, [R198+0x8800] ;  /* 0x00880000c6ec783b */ /* 0x000fe80000000200 */
        /* <DEDUP_REMOVED lines=13> */
[----:B------:R-:W1:Y:S05]  /*9b00*/  LDSM.16.M88.4 R32, [R198+0x9000] ;  /* 0x00900000c620783b */ /* 0x000e6a0000000200 */
[C---:B--2---:R-:W-:Y:S06]  /*9b10*/  HMMA.16816.F32 R172, R8.reuse, R176, R20 ;  /* 0x000000b008ac723c */ /* 0x044fec0000001814 */
[C---:B---3--:R-:W-:Y:S01]  /*9b20*/  HMMA.16816.F32 R20, R8.reuse, R226, R28 ;  /* 0x000000e20814723c */ /* 0x048fe2000000181c */
[----:B------:R-:W2:Y:S05]  /*9b30*/  LDSM.16.M88.4 R28, [R198+0x9800] ;  /* 0x00980000c61c783b */ /* 0x000eaa0000000200 */
[C---:B------:R-:W-:Y:S06]  /*9b40*/  HMMA.16816.F32 R168, R8.reuse, R178, R16 ;  /* 0x000000b208a8723c */ /* 0x040fec0000001810 */
[C---:B------:R-:W-:Y:S01]  /*9b50*/  HMMA.16816.F32 R24, R8.reuse, R224, R12 ;  /* 0x000000e00818723c */ /* 0x040fe2000000180c */
[----:B------:R-:W-:Y:S05]  /*9b60*/  LDSM.16.M88.4 R224, [R197+0x800] ;  /* 0x00080000c5e0783b */ /* 0x000fea0000000200 */
[C---:B----4-:R-:W-:Y:S06]  /*9b70*/  HMMA.16816.F32 R16, R8.reuse, R240, R184 ;  /* 0x000000f00810723c */ /* 0x050fec00000018b8 */
[----:B------:R-:W-:Y:S01]  /*9b80*/  HMMA.16816.F32 R12, R8, R242, R188 ;  /* 0x000000f2080c723c */ /* 0x000fe200000018bc */
[----:B------:R-:W-:Y:S04]  /*9b90*/  LDSM.16.M88.4 R8, [R201] ;  /* 0x00000000c908783b */ /* 0x000fe80000000200 */
[----:B------:R-:W3:Y:S01]  /*9ba0*/  LDSM.16.M88.4 R240, [R197] ;  /* 0x00000000c5f0783b */ /* 0x000ee20000000200 */
[C---:B-1----:R-:W-:Y:S06]  /*9bb0*/  HMMA.16816.F32 R184, R4.reuse, R234, R180 ;  /* 0x000000ea04b8723c */ /* 0x042fec00000018b4 */
[C---:B------:R-:W-:Y:S06]  /*9bc0*/  HMMA.16816.F32 R176, R4.reuse, R236, R172 ;  /* 0x000000ec04b0723c */ /* 0x040fec00000018ac */
[C---:B------:R-:W-:Y:S01]  /*9bd0*/  HMMA.16816.F32 R180, R4.reuse, R238, R168 ;  /* 0x000000ee04b4723c */ /* 0x040fe200000018a8 */
[----:B------:R-:W-:Y:S05]  /*9be0*/  LDSM.16.M88.4 R236, [R213] ;  /* 0x00000000d5ec783b */ /* 0x000fea0000000200 */
[C---:B------:R-:W-:Y:S01]  /*9bf0*/  HMMA.16816.F32 R188, R4.reuse, R232, R228 ;  /* 0x000000e804bc723c */ /* 0x040fe200000018e4 */
[----:B------:R-:W1:Y:S04]  /*9c00*/  LDSM.16.M88.4 R228, [R197+0x1000] ;  /* 0x00100000c5e4783b */ /* 0x000e680000000200 */
[----:B------:R-:W-:Y:S01]  /*9c10*/  LDSM.16.M88.4 R232, [R192+0xa800] ;  /* 0x00a80000c0e8783b */ /* 0x000fe20000000200 */
[C---:B------:R-:W-:Y:S06]  /*9c20*/  HMMA.16816.F32 R172, R4.reuse, R32, R24 ;  /* 0x0000002004ac723c */ /* 0x040fec0000001818 */
[C---:B------:R-:W-:Y:S01]  /*9c30*/  HMMA.16816.F32 R168, R4.reuse, R34, R20 ;  /* 0x0000002204a8723c */ /* 0x040fe20000001814 */
[----:B------:R-:W-:Y:S05]  /*9c40*/  LDSM.16.M88.4 R20, [R192+0xa000] ;  /* 0x00a00000c014783b */ /* 0x000fea0000000200 */
[C---:B--2---:R-:W-:Y:S06]  /*9c50*/  HMMA.16816.F32 R32, R4.reuse, R28, R16 ;  /* 0x0000001c0420723c */ /* 0x044fec0000001810 */
[----:B------:R-:W-:Y:S01]  /*9c60*/  HMMA.16816.F32 R24, R4, R30, R12 ;  /* 0x0000001e0418723c */ /* 0x000fe2000000180c */
[----:B------:R-:W2:Y:S04]  /*9c70*/  LDSM.16.M88.4 R28, [R197+0x1800] ;  /* 0x00180000c51c783b */ /* 0x000ea80000000200 */
[----:B------:R-:W4:Y:S01]  /*9c80*/  LDSM.16.M88.4 R4, [R199+0x2000] ;  /* 0x00200000c704783b */ /* 0x000f220000000200 */
[C---:B---3--:R-:W-:Y:S06]  /*9c90*/  HMMA.16816.F32 R16, R8.reuse, R240, R188 ;  /* 0x000000f00810723c */ /* 0x048fec00000018bc */
[C---:B------:R-:W-:Y:S01]  /*9ca0*/  HMMA.16816.F32 R12, R8.reuse, R242, R184 ;  /* 0x000000f2080c723c */ /* 0x040fe200000018b8 */
[----:B------:R-:W-:Y:S05]  /*9cb0*/  LDSM.16.M88.4 R240, [R210] ;  /* 0x00000000d2f0783b */ /* 0x000fea0000000200 */
[C---:B------:R-:W-:Y:S06]  /*9cc0*/  HMMA.16816.F32 R176, R8.reuse, R224, R176 ;  /* 0x000000e008b0723c */ /* 0x040fec00000018b0 */
[C---:B------:R-:W-:Y:S01]  /*9cd0*/  HMMA.16816.F32 R188, R8.reuse, R226, R180 ;  /* 0x000000e208bc723c */ /* 0x040fe200000018b4 */
[----:B------:R-:W3:Y:S05]  /*9ce0*/  LDSM.16.M88.4 R224, [R192+0xb000] ;  /* 0x00b00000c0e0783b */ /* 0x000eea0000000200 */
[C---:B-1----:R-:W-:Y:S06]  /*9cf0*/  HMMA.16816.F32 R180, R8.reuse, R228, R172 ;  /* 0x000000e408b4723c */ /* 0x042fec00000018ac */
[C---:B------:R-:W-:Y:S01]  /*9d00*/  HMMA.16816.F32 R184, R8.reuse, R230, R168 ;  /* 0x000000e608b8723c */ /* 0x040fe200000018a8 */
[----:B------:R-:W1:Y:S05]  /*9d10*/  LDSM.16.M88.4 R228, [R192+0xb800] ;  /* 0x00b80000c0e4783b */ /* 0x000e6a0000000200 */
[C---:B--2---:R-:W-:Y:S06]  /*9d20*/  HMMA.16816.F32 R172, R8.reuse, R28, R32 ;  /* 0x0000001c08ac723c */ /* 0x044fec0000001820 */
[----:B------:R-:W-:Y:S01]  /*9d30*/  HMMA.16816.F32 R168, R8, R30, R24 ;  /* 0x0000001e08a8723c */ /* 0x000fe20000001818 */
[----:B------:R-:W-:Y:S04]  /*9d40*/  LDSM.16.M88.4 R8, [R200+0x2000] ;  /* 0x00200000c808783b */ /* 0x000fe80000000200 */
[----:B------:R-:W2:Y:S01]  /*9d50*/  LDSM.16.M88.4 R28, [R215] ;  /* 0x00000000d71c783b */ /* 0x000ea20000000200 */
[C---:B----4-:R-:W-:Y:S03]  /*9d60*/  HMMA.16816.F32 R32, R4.reuse, R20, R16 ;  /* 0x000000140420723c */ /* 0x050fe60000001810 */
[----:B------:R-:W4:Y:S03]  /*9d70*/  LDSM.16.M88.4 R24, [R214] ;  /* 0x00000000d618783b */ /* 0x000f260000000200 */
[C---:B------:R-:W-:Y:S06]  /*9d80*/  HMMA.16816.F32 R20, R4.reuse, R22, R12 ;  /* 0x000000160414723c */ /* 0x040fec000000180c */
[C---:B------:R-:W-:Y:S06]  /*9d90*/  HMMA.16816.F32 R16, R4.reuse, R232, R176 ;  /* 0x000000e80410723c */ /* 0x040fec00000018b0 */
[C---:B------:R-:W-:Y:S01]  /*9da0*/  HMMA.16816.F32 R12, R4.reuse, R234, R188 ;  /* 0x000000ea040c723c */ /* 0x040fe200000018bc */
[----:B------:R-:W-:Y:S05]  /*9db0*/  LDSM.16.M88.4 R232, [R198+0xb800] ;  /* 0x00b80000c6e8783b */ /* 0x000fea0000000200 */
[C---:B---3--:R-:W-:Y:S06]  /*9dc0*/  HMMA.16816.F32 R180, R4.reuse, R224, R180 ;  /* 0x000000e004b4723c */ /* 0x048fec00000018b4 */
[C---:B------:R-:W-:Y:S01]  /*9dd0*/  HMMA.16816.F32 R188, R4.reuse, R226, R184 ;  /* 0x000000e204bc723c */ /* 0x040fe200000018b8 */
[----:B------:R-:W3:Y:S05]  /*9de0*/  LDSM.16.M88.4 R224, [R212] ;  /* 0x00000000d4e0783b */ /* 0x000eea0000000200 */
[C---:B-1----:R-:W-:Y:S06]  /*9df0*/  HMMA.16816.F32 R184, R4.reuse, R228, R172 ;  /* 0x000000e404b8723c */ /* 0x042fec00000018ac */
        /* <DEDUP_REMOVED lines=8> */
[----:B------:R-:W4:Y:S05]  /*9e80*/  LDSM.16.M88.4 R24, [R198+0xb000] ;  /* 0x00b00000c618783b */ /* 0x000f2a0000000200 */
[C---:B------:R-:W-:Y:S06]  /*9e90*/  HMMA.16816.F32 R16, R8.reuse, R236, R180 ;  /* 0x000000ec0810723c */ /* 0x040fec00000018b4 */
[C---:B------:R-:W-:Y:S01]  /*9ea0*/  HMMA.16816.F32 R12, R8.reuse, R238, R188 ;  /* 0x000000ee080c723c */ /* 0x040fe200000018bc */
[----:B------:R-:W-:Y:S05]  /*9eb0*/  LDSM.16.M88.4 R236, [R192+0xc000] ;  /* 0x00c00000c0ec783b */ /* 0x000fea0000000200 */
[C---:B---3--:R-:W-:Y:S06]  /*9ec0*/  HMMA.16816.F32 R184, R8.reuse, R224, R184 ;  /* 0x000000e008b8723c */ /* 0x048fec00000018b8 */
[----:B------:R-:W-:Y:S01]  /*9ed0*/  HMMA.16816.F32 R180, R8, R226, R176 ;  /* 0x000000e208b4723c */ /* 0x000fe200000018b0 */
[----:B------:R-:W-:Y:S04]  /*9ee0*/  LDSM.16.M88.4 R8, [R201+0x2000] ;  /* 0x00200000c908783b */ /* 0x000fe80000000200 */
[----:B------:R-:W3:Y:S01]  /*9ef0*/  LDSM.16.M88.4 R224, [R197+0x2000] ;  /* 0x00200000c5e0783b */ /* 0x000ee20000000200 */
[C---:B-1----:R-:W-:Y:S06]  /*9f00*/  HMMA.16816.F32 R188, R4.reuse, R228, R172 ;  /* 0x000000e404bc723c */ /* 0x042fec00000018ac */
[C---:B------:R-:W-:Y:S01]  /*9f10*/  HMMA.16816.F32 R176, R4.reuse, R230, R168 ;  /* 0x000000e604b0723c */ /* 0x040fe200000018a8 */
[----:B------:R-:W1:Y:S05]  /*9f20*/  LDSM.16.M88.4 R228, [R197+0x2800] ;  /* 0x00280000c5e4783b */ /* 0x000e6a0000000200 */
[C---:B--2---:R-:W-:Y:S06]  /*9f30*/  HMMA.16816.F32 R172, R4.reuse, R28, R32 ;  /* 0x0000001c04ac723c */ /* 0x044fec0000001820 */
[C---:B------:R-:W-:Y:S01]  /*9f40*/  HMMA.16816.F32 R168, R4.reuse, R30, R20 ;  /* 0x0000001e04a8723c */ /* 0x040fe20000001814 */
[----:B------:R-:W2:Y:S05]  /*9f50*/  LDSM.16.M88.4 R28, [R197+0x3000] ;  /* 0x00300000c51c783b */ /* 0x000eaa0000000200 */
[C---:B----4-:R-:W-:Y:S06]  /*9f60*/  HMMA.16816.F32 R32, R4.reuse, R24, R16 ;  /* 0x000000180420723c */ /* 0x050fec0000001810 */
[C---:B------:R-:W-:Y:S01]  /*9f70*/  HMMA.16816.F32 R20, R4.reuse, R26, R12 ;  /* 0x0000001a0414723c */ /* 0x040fe2000000180c */
[----:B------:R-:W4:Y:S05]  /*9f80*/  LDSM.16.M88.4 R24, [R197+0x3800] ;  /* 0x00380000c518783b */ /* 0x000f2a0000000200 */
        /* <DEDUP_REMOVED lines=8> */
[C---:B--2---:R-:W-:Y:S06]  /*a010*/  HMMA.16816.F32 R176, R8.reuse, R28, R32 ;  /* 0x0000001c08b0723c */ /* 0x044fec0000001820 */
[C---:B------:R-:W-:Y:S01]  /*a020*/  HMMA.16816.F32 R168, R8.reuse, R30, R20 ;  /* 0x0000001e08a8723c */ /* 0x040fe20000001814 */
[----:B------:R-:W1:Y:S04]  /*a030*/  LDSM.16.M88.4 R28, [R192+0xd800] ;  /* 0x00d80000c01c783b */ /* 0x000e680000000200 */
[----:B------:R-:W-:Y:S01]  /*a040*/  LDSM.16.M88.4 R20, [R211] ;  /* 0x00000000d314783b */ /* 0x000fe20000000200 */
[C---:B----4-:R-:W-:Y:S06]  /*a050*/  HMMA.16816.F32 R32, R8.reuse, R24, R16 ;  /* 0x000000180820723c */ /* 0x050fec0000001810 */
[C---:B------:R-:W-:Y:S01]  /*a060*/  HMMA.16816.F32 R24, R8.reuse, R26, R12 ;  /* 0x0000001a0818723c */ /* 0x040fe2000000180c */
[----:B------:R-:W2:Y:S05]  /*a070*/  LDSM.16.M88.4 R12, [R200+0x4000] ;  /* 0x00400000c80c783b */ /* 0x000eaa0000000200 */
[----:B------:R-:W-:Y:S01]  /*a080*/  HMMA.16816.F32 R172, R8, R228, R172 ;  /* 0x000000e408ac723c */ /* 0x000fe200000018ac */
[----:B------:R-:W4:Y:S05]  /*a090*/  LDSM.16.M88.4 R228, [R209] ;  /* 0x00000000d1e4783b */ /* 0x000f2a0000000200 */
[C---:B------:R-:W-:Y:S06]  /*a0a0*/  HMMA.16816.F32 R8, R4.reuse, R238, R184 ;  /* 0x000000ee0408723c */ /* 0x040fec00000018b8 */
[C---:B------:R-:W-:Y:S01]  /*a0b0*/  HMMA.16816.F32 R16, R4.reuse, R236, R188 ;  /* 0x000000ec0410723c */ /* 0x040fe200000018bc */
[----:B------:R-:W4:Y:S05]  /*a0c0*/  LDSM.16.M88.4 R236, [R208] ;  /* 0x00000000d0ec783b */ /* 0x000f2a0000000200 */
[C---:B---3--:R-:W-:Y:S06]  /*a0d0*/  HMMA.16816.F32 R188, R4.reuse, R226, R180 ;  /* 0x000000e204bc723c */ /* 0x048fec00000018b4 */
[C---:B------:R-:W-:Y:S06]  /*a0e0*/  HMMA.16816.F32 R172, R4.reuse, R224, R172 ;  /* 0x000000e004ac723c */ /* 0x040fec00000018ac */
[C---:B------:R-:W-:Y:S06]  /*a0f0*/  HMMA.16816.F32 R176, R4.reuse, R232, R176 ;  /* 0x000000e804b0723c */ /* 0x040fec00000018b0 */
[C---:B------:R-:W-:Y:S01]  /*a100*/  HMMA.16816.F32 R184, R4.reuse, R234, R168 ;  /* 0x000000ea04b8723c */ /* 0x040fe200000018a8 */
[----:B------:R-:W-:Y:S05]  /*a110*/  LDSM.16.M88.4 R232, [R198+0xd800] ;  /* 0x00d80000c6e8783b */ /* 0x000fea0000000200 */
[C---:B-1----:R-:W-:Y:S01]  /*a120*/  HMMA.16816.F32 R180, R4.reuse, R28, R32 ;  /* 0x0000001c04b4723c */ /* 0x042fe20000001820 */
[----:B------:R-:W-:Y:S05]  /*a130*/  LDSM.16.M88.4 R32, [R198+0xc000] ;  /* 0x00c00000c620783b */ /* 0x000fea0000000200 */
[----:B------:R-:W-:Y:S01]  /*a140*/  HMMA.16816.F32 R4, R4, R30, R24 ;  /* 0x0000001e0404723c */ /* 0x000fe20000001818 */
[----:B------:R-:W-:Y:S05]  /*a150*/  LDSM.16.M88.4 R28, [R198+0xc800] ;  /* 0x00c80000c61c783b */ /* 0x000fea0000000200 */
[C---:B--2---:R-:W-:Y:S01]  /*a160*/  HMMA.16816.F32 R24, R12.reuse, R22, R8 ;  /* 0x000000160c18723c */ /* 0x044fe20000001808 */
[----:B------:R-:W1:Y:S05]  /*a170*/  LDSM.16.M88.4 R8, [R202+0x4000] ;  /* 0x00400000ca08783b */ /* 0x000e6a0000000200 */
[C---:B------:R-:W-:Y:S06]  /*a180*/  HMMA.16816.F32 R168, R12.reuse, R20, R16 ;  /* 0x000000140ca8723c */ /* 0x040fec0000001810 */
[C---:B------:R-:W-:Y:S06]  /*a190*/  HMMA.16816.F32 R20, R12.reuse, R240, R172 ;  /* 0x000000f00c14723c */ /* 0x040fec00000018ac */
[C---:B----4-:R-:W-:Y:S06]  /*a1a0*/  HMMA.16816.F32 R176, R12.reuse, R228, R176 ;  /* 0x000000e40cb0723c */ /* 0x050fec00000018b0 */
[C---:B------:R-:W-:Y:S06]  /*a1b0*/  HMMA.16816.F32 R228, R12.reuse, R230, R184 ;  /* 0x000000e60ce4723c */ /* 0x040fec00000018b8 */
[C---:B------:R-:W-:Y:S01]  /*a1c0*/  HMMA.16816.F32 R16, R12.reuse, R242, R188 ;  /* 0x000000f20c10723c */ /* 0x040fe200000018bc */
[----:B------:R-:W-:Y:S05]  /*a1d0*/  LDSM.16.M88.4 R240, [R197+0x5800] ;  /* 0x00580000c5f0783b */ /* 0x000fea0000000200 */
[C---:B------:R-:W-:Y:S06]  /*a1e0*/  HMMA.16816.F32 R224, R12.reuse, R236, R180 ;  /* 0x000000ec0ce0723c */ /* 0x040fec00000018b4 */
[----:B------:R-:W-:Y:S01]  /*a1f0*/  HMMA.16816.F32 R188, R12, R238, R4 ;  /* 0x000000ee0cbc723c */ /* 0x000fe20000001804 */
[----:B------:R-:W-:Y:S04]  /*a200*/  LDSM.16.M88.4 R4, [R201+0x4000] ;  /* 0x00400000c904783b */ /* 0x000fe80000000200 */
[----:B------:R-:W2:Y:S01]  /*a210*/  LDSM.16.M88.4 R236, [R197+0x4000] ;  /* 0x00400000c5ec783b */ /* 0x000ea20000000200 */
[C---:B-1----:R-:W-:Y:S03]  /*a220*/  HMMA.16816.F32 R184, R8.reuse, R32, R168 ;  /* 0x0000002008b8723c */ /* 0x042fe600000018a8 */
[----:B------:R-:W1:Y:S03]  /*a230*/  LDSM.16.M88.4 R168, [R197+0x4800] ;  /* 0x00480000c5a8783b */ /* 0x000e660000000200 */
        /* <DEDUP_REMOVED lines=10> */
[----:B------:R-:W4:Y:S05]  /*a2e0*/  LDSM.16.M88.4 R232, [R192+0xe800] ;  /* 0x00e80000c0e8783b */ /* 0x000f2a0000000200 */
[C---:B--2---:R-:W-:Y:S06]  /*a2f0*/  HMMA.16816.F32 R224, R4.reuse, R236, R184 ;  /* 0x000000ec04e0723c */ /* 0x044fec00000018b8 */
[C---:B------:R-:W-:Y:S06]  /*a300*/  HMMA.16816.F32 R188, R4.reuse, R238, R180 ;  /* 0x000000ee04bc723c */ /* 0x040fec00000018b4 */
[C---:B-1----:R-:W-:Y:S06]  /*a310*/  HMMA.16816.F32 R184, R4.reuse, R168, R172 ;  /* 0x000000a804b8723c */ /* 0x042fec00000018ac */
[C---:B---3--:R-:W-:Y:S01]  /*a320*/  HMMA.16816.F32 R172, R4.reuse, R34, R20 ;  /* 0x0000002204ac723c */ /* 0x048fe20000001814 */
[----:B------:R-:W1:Y:S05]  /*a330*/  LDSM.16.M88.4 R20, [R192+0xf000] ;  /* 0x00f00000c014783b */ /* 0x000e6a0000000200 */
[C---:B------:R-:W-:Y:S01]  /*a340*/  HMMA.16816.F32 R176, R4.reuse, R32, R24 ;  /* 0x0000002004b0723c */ /* 0x040fe20000001818 */
[----:B------:R-:W-:Y:S05]  /*a350*/  LDSM.16.M88.4 R24, [R207] ;  /* 0x00000000cf18783b */ /* 0x000fea0000000200 */
[C---:B------:R-:W-:Y:S01]  /*a360*/  HMMA.16816.F32 R32, R4.reuse, R240, R12 ;  /* 0x000000f00420723c */ /* 0x040fe2000000180c */
[----:B------:R-:W2:Y:S05]  /*a370*/  LDSM.16.M88.4 R12, [R200+0x6000] ;  /* 0x00600000c80c783b */ /* 0x000eaa0000000200 */
[C---:B------:R-:W-:Y:S01]  /*a380*/  HMMA.16816.F32 R180, R4.reuse, R170, R28 ;  /* 0x000000aa04b4723c */ /* 0x040fe2000000181c */
[----:B------:R-:W3:Y:S05]  /*a390*/  LDSM.16.M88.4 R168, [R192+0xf800] ;  /* 0x00f80000c0a8783b */ /* 0x000eea0000000200 */
[----:B------:R-:W-:Y:S01]  /*a3a0*/  HMMA.16816.F32 R236, R4, R242, R8 ;  /* 0x000000f204ec723c */ /* 0x000fe20000001808 */
[----:B------:R-:W-:Y:S05]  /*a3b0*/  LDSM.16.M88.4 R8, [R202+0x6000] ;  /* 0x00600000ca08783b */ /* 0x000fea0000000200 */
[C---:B----4-:R-:W-:Y:S01]  /*a3c0*/  HMMA.16816.F32 R4, R16.reuse, R228, R224 ;  /* 0x000000e41004723c */ /* 0x050fe200000018e0 */
[----:B------:R-:W-:Y:S05]  /*a3d0*/  LDSM.16.M88.4 R224, [R197+0x6800] ;  /* 0x00680000c5e0783b */ /* 0x000fea0000000200 */
[C---:B------:R-:W-:Y:S06]  /*a3e0*/  HMMA.16816.F32 R28, R16.reuse, R230, R188 ;  /* 0x000000e6101c723c */ /* 0x040fec00000018bc */
[C---:B------:R-:W-:Y:S01]  /*a3f0*/  HMMA.16816.F32 R188, R16.reuse, R232, R184 ;  /* 0x000000e810bc723c */ /* 0x040fe200000018b8 */
[----:B------:R-:W4:Y:S05]  /*a400*/  LDSM.16.M88.4 R184, [R198+0xe000] ;  /* 0x00e00000c6b8783b */ /* 0x000f2a0000000200 */
[C---:B-1----:R-:W-:Y:S01]  /*a410*/  HMMA.16816.F32 R228, R16.reuse, R20, R176 ;  /* 0x0000001410e4723c */ /* 0x042fe200000018b0 */
[----:B------:R-:W1:Y:S05]  /*a420*/  LDSM.16.M88.4 R176, [R206] ;  /* 0x00000000ceb0783b */ /* 0x000e6a0000000200 */
[----:B------:R-:W-:Y:S01]  /*a430*/  HMMA.16816.F32 R240, R16, R22, R172 ;  /* 0x0000001610f0723c */ /* 0x000fe200000018ac */
[----:B------:R-:W-:Y:S05]  /*a440*/  LDSM.16.M88.4 R172, [R198+0xe800] ;  /* 0x00e80000c6ac783b */ /* 0x000fea0000000200 */
[C---:B--2---:R-:W-:Y:S01]  /*a450*/  HMMA.16816.F32 R20, R12.reuse, R24, R4 ;  /* 0x000000180c14723c */ /* 0x044fe20000001804 */
[----:B------:R-:W-:Y:S05]  /*a460*/  LDSM.16.M88.4 R4, [R201+0x6000] ;  /* 0x00600000c904783b */ /* 0x000fea0000000200 */
[----:B------:R-:W-:Y:S06]  /*a470*/  HMMA.16816.F32 R24, R12, R26, R28 ;  /* 0x0000001a0c18723c */ /* 0x000fec000000181c */
[C---:B------:R-:W-:Y:S01]  /*a480*/  HMMA.16816.F32 R232, R16.reuse, R234, R180 ;  /* 0x000000ea10e8723c */ /* 0x040fe200000018b4 */
[----:B------:R-:W2:Y:S05]  /*a490*/  LDSM.16.M88.4 R180, [R197+0x6000] ;  /* 0x00600000c5b4783b */ /* 0x000eaa0000000200 */
[----:B---3--:R-:W-:Y:S06]  /*a4a0*/  HMMA.16816.F32 R244, R16, R168, R32 ;  /* 0x000000a810f4723c */ /* 0x008fec0000001820 */
[C---:B----4-:R-:W-:Y:S06]  /*a4b0*/  HMMA.16816.F32 R20, R8.reuse, R184, R20 ;  /* 0x000000b80814723c */ /* 0x050fec0000001814 */
[----:B------:R-:W-:Y:S01]  /*a4c0*/  HMMA.16816.F32 R28, R8, R186, R24 ;  /* 0x000000ba081c723c */ /* 0x000fe20000001818 */
[----:B------:R-:W3:Y:S05]  /*a4d0*/  LDSM.16.M88.4 R184, [R205] ;  /* 0x00000000cdb8783b */ /* 0x000eea0000000200 */
[----:B-1----:R-:W-:Y:S01]  /*a4e0*/  HMMA.16816.F32 R32, R12, R176, R188 ;  /* 0x000000b00c20723c */ /* 0x002fe200000018bc */
[----:B------:R-:W-:Y:S05]  /*a4f0*/  LDSM.16.M88.4 R188, [R204] ;  /* 0x00000000ccbc783b */ /* 0x000fea0000000200 */
[----:B------:R-:W-:Y:S06]  /*a500*/  HMMA.16816.F32 R236, R16, R170, R236 ;  /* 0x000000aa10ec723c */ /* 0x000fec00000018ec */
[----:B------:R-:W-:Y:S01]  /*a510*/  HMMA.16816.F32 R24, R12, R178, R232 ;  /* 0x000000b20c18723c */ /* 0x000fe200000018e8 */
[----:B------:R-:W-:Y:S05]  /*a520*/  LDSM.16.M88.4 R176, [R197+0x7000] ;  /* 0x00700000c5b0783b */ /* 0x000fea0000000200 */
[C---:B--2---:R-:W-:Y:S06]  /*a530*/  HMMA.16816.F32 R16, R4.reuse, R180, R20 ;  /* 0x000000b40410723c */ /* 0x044fec0000001814 */
[----:B------:R-:W-:Y:S01]  /*a540*/  HMMA.16816.F32 R168, R4, R182, R28 ;  /* 0x000000b604a8723c */ /* 0x000fe2000000181c */
[----:B------:R-:W1:Y:S05]  /*a550*/  LDSM.16.M88.4 R180, [R198+0xf000] ;  /* 0x00f00000c6b4783b */ /* 0x000e6a0000000200 */
[----:B------:R-:W-:Y:S06]  /*a560*/  HMMA.16816.F32 R20, R8, R172, R32 ;  /* 0x000000ac0814723c */ /* 0x000fec0000001820 */
[----:B---3--:R-:W-:Y:S06]  /*a570*/  HMMA.16816.F32 R32, R12, R184, R228 ;  /* 0x000000b80c20723c */ /* 0x008fec00000018e4 */
[----:B------:R-:W-:Y:S01]  /*a580*/  HMMA.16816.F32 R28, R8, R174, R24 ;  /* 0x000000ae081c723c */ /* 0x000fe20000001818 */
[----:B------:R-:W2:Y:S01]  /*a590*/  LDSM.16.M88.4 R172, [R198+0xf800] ;  /* 0x00f80000c6ac783b */ /* 0x000ea20000000200 */
[----:B------:R-:W-:Y:S01]  /*a5a0*/  FMUL.FTZ R16, R16, UR10 ;  /* 0x0000000a10107c20 */ /* 0x000fe20008410000 */
[----:B------:R-:W-:Y:S01]  /*a5b0*/  FMUL.FTZ R17, R17, UR10 ;  /* 0x0000000a11117c20 */ /* 0x000fe20008410000 */
[----:B------:R-:W-:Y:S01]  /*a5c0*/  FMUL.FTZ R18, R18, UR10 ;  /* 0x0000000a12127c20 */ /* 0x000fe20008410000 */
[----:B------:R-:W-:Y:S01]  /*a5d0*/  FMUL.FTZ R19, R19, UR10 ;  /* 0x0000000a13137c20 */ /* 0x000fe20008410000 */
[----:B------:R-:W3:Y:S01]  /*a5e0*/  MUFU.TANH R233, R16 ;  /* 0x0000001000e97308 */ /* 0x000ee20000002400 */
[----:B------:R-:W-:Y:S01]  /*a5f0*/  HMMA.16816.F32 R24, R12, R186, R240 ;  /* 0x000000ba0c18723c */ /* 0x000fe200000018f0 */
[----:B------:R-:W-:Y:S01]  /*a600*/  FMUL.FTZ R168, R168, UR10 ;  /* 0x0000000aa8a87c20 */ /* 0x000fe20008410000 */
[----:B------:R-:W-:Y:S01]  /*a610*/  FMUL.FTZ R169, R169, UR10 ;  /* 0x0000000aa9a97c20 */ /* 0x000fe20008410000 */
[----:B------:R-:W-:Y:S01]  /*a620*/  FMUL.FTZ R170, R170, UR10 ;  /* 0x0000000aaaaa7c20 */ /* 0x000fe20008410000 */
[----:B------:R-:W-:-:S03]  /*a630*/  FMUL.FTZ R171, R171, UR10 ;  /* 0x0000000aabab7c20 */ /* 0x000fc60008410000 */
[----:B------:R-:W4:Y:S08]  /*a640*/  MUFU.TANH R232, R17 ;  /* 0x0000001100e87308 */ /* 0x000f300000002400 */
[----:B------:R-:W2:Y:S02]  /*a650*/  MUFU.TANH R230, R18 ;  /* 0x0000001200e67308 */ /* 0x000ea40000002400 */
[----:B------:R-:W-:Y:S06]  /*a660*/  HMMA.16816.F32 R28, R4, R226, R28 ;  /* 0x000000e2041c723c */ /* 0x000fec000000181c */
[----:B------:R3:W2:Y:S01]  /*a670*/  MUFU.TANH R229, R19 ;  /* 0x0000001300e57308 */ /* 0x0006a20000002400 */
[----:B-1----:R-:W-:Y:S07]  /*a680*/  HMMA.16816.F32 R24, R8, R182, R24 ;  /* 0x000000b60818723c */ /* 0x002fee0000001818 */
[----:B------:R-:W1:Y:S08]  /*a690*/  MUFU.TANH R228, R168 ;  /* 0x000000a800e47308 */ /* 0x000e700000002400 */
[----:B------:R-:W1:Y:S01]  /*a6a0*/  MUFU.TANH R187, R171 ;  /* 0x000000ab00bb7308 */ /* 0x000e620000002400 */
[----:B---3--:R-:W-:Y:S01]  /*a6b0*/  HMMA.16816.F32 R16, R4, R224, R20 ;  /* 0x000000e00410723c */ /* 0x008fe20000001814 */
[----:B------:R-:W-:Y:S01]  /*a6c0*/  FMUL.FTZ R28, R28, UR10 ;  /* 0x0000000a1c1c7c20 */ /* 0x000fe20008410000 */
[----:B------:R-:W-:Y:S01]  /*a6d0*/  FMUL.FTZ R29, R29, UR10 ;  /* 0x0000000a1d1d7c20 */ /* 0x000fe20008410000 */
[----:B------:R-:W-:Y:S01]  /*a6e0*/  FMUL.FTZ R30, R30, UR10 ;  /* 0x0000000a1e1e7c20 */ /* 0x000fe20008410000 */
[----:B------:R-:W-:-:S02]  /*a6f0*/  FMUL.FTZ R31, R31, UR10 ;  /* 0x0000000a1f1f7c20 */ /* 0x000fc40008410000 */
[----:B------:R-:W-:Y:S01]  /*a700*/  HMMA.16816.F32 R20, R8, R180, R32 ;  /* 0x000000b40814723c */ /* 0x000fe20000001820 */
[----:B------:R-:W3:Y:S05]  /*a710*/  MUFU.TANH R225, R169 ;  /* 0x000000a900e17308 */ /* 0x000eea0000002400 */
[C---:B------:R-:W-:Y:S03]  /*a720*/  HMMA.16816.F32 R32, R12.reuse, R188, R244 ;  /* 0x000000bc0c20723c */ /* 0x040fe600000018f4 */
[----:B------:R4:W1:Y:S03]  /*a730*/  MUFU.TANH R224, R170 ;  /* 0x000000aa00e07308 */ /* 0x0008660000002400 */
[----:B------:R-:W-:Y:S05]  /*a740*/  HMMA.16816.F32 R12, R12, R190, R236 ;  /* 0x000000be0c0c723c */ /* 0x000fea00000018ec */
[----:B------:R-:W1:Y:S01]  /*a750*/  MUFU.TANH R182, R28 ;  /* 0x0000001c00b67308 */ /* 0x000e620000002400 */
[----:B------:R-:W-:Y:S01]  /*a760*/  FMUL.FTZ R16, R16, UR10 ;  /* 0x0000000a10107c20 */ /* 0x000fe20008410000 */
[----:B------:R-:W-:Y:S01]  /*a770*/  FMUL.FTZ R17, R17, UR10 ;  /* 0x0000000a11117c20 */ /* 0x000fe20008410000 */
[----:B------:R-:W-:Y:S01]  /*a780*/  FMUL.FTZ R18, R18, UR10 ;  /* 0x0000000a12127c20 */ /* 0x000fe20008410000 */
[----:B------:R-:W-:Y:S01]  /*a790*/  FMUL.FTZ R19, R19, UR10 ;  /* 0x0000000a13137c20 */ /* 0x000fe20008410000 */
[----:B------:R-:W-:Y:S03]  /*a7a0*/  HMMA.16816.F32 R24, R4, R178, R24 ;  /* 0x000000b20418723c */ /* 0x000fe60000001818 */
[----:B------:R-:W1:Y:S01]  /*a7b0*/  MUFU.TANH R186, R16 ;  /* 0x0000001000ba7308 */ /* 0x000e620000002400 */
[----:B----4-:R-:W4:Y:S01]  /*a7c0*/  LDSM.16.M88.4 R168, [R197+0x7800] ;  /* 0x00780000c5a8783b */ /* 0x010f220000000200 */
[----:B------:R-:W-:-:S04]  /*a7d0*/  DEPBAR.LE SB0, 0x0 ;  /* 0x000080000000791a */ /* 0x000fc80000000000 */
[----:B------:R-:W-:Y:S02]  /*a7e0*/  HMMA.16816.F32 R20, R4, R176, R20 ;  /* 0x000000b00414723c */ /* 0x000fe40000001814 */
[----:B------:R-:W1:Y:S08]  /*a7f0*/  MUFU.TANH R185, R17 ;  /* 0x0000001100b97308 */ /* 0x000e700000002400 */
[----:B------:R-:W1:Y:S05]  /*a800*/  MUFU.TANH R184, R18 ;  /* 0x0000001200b87308 */ /* 0x000e6a0000002400 */
[----:B------:R-:W-:Y:S01]  /*a810*/  FMUL.FTZ R24, R24, UR10 ;  /* 0x0000000a18187c20 */ /* 0x000fe20008410000 */
[----:B------:R-:W-:Y:S01]  /*a820*/  FMUL.FTZ R25, R25, UR10 ;  /* 0x0000000a19197c20 */ /* 0x000fe20008410000 */
[----:B------:R-:W-:Y:S01]  /*a830*/  FMUL.FTZ R26, R26, UR10 ;  /* 0x0000000a1a1a7c20 */ /* 0x000fe20008410000 */
[----:B------:R2:W1:Y:S01]  /*a840*/  MUFU.TANH R183, R19 ;  /* 0x0000001300b77308 */ /* 0x0004620000002400 */
[----:B------:R-:W-:-:S05]  /*a850*/  FMUL.FTZ R27, R27, UR10 ;  /* 0x0000000a1b1b7c20 */ /* 0x000fca0008410000 */
[----:B------:R-:W-:Y:S01]  /*a860*/  FMUL.FTZ R20, R20, UR10 ;  /* 0x0000000a14147c20 */ /* 0x000fe20008410000 */
[----:B------:R-:W-:Y:S01]  /*a870*/  FMUL.FTZ R21, R21, UR10 ;  /* 0x0000000a15157c20 */ /* 0x000fe20008410000 */
[----:B------:R-:W-:Y:S01]  /*a880*/  FMUL.FTZ R22, R22, UR10 ;  /* 0x0000000a16167c20 */ /* 0x000fe20008410000 */
[----:B------:R-:W-:Y:S01]  /*a890*/  FMUL.FTZ R23, R23, UR10 ;  /* 0x0000000a17177c20 */ /* 0x000fe20008410000 */
[----:B------:R1:W1:Y:S01]  /*a8a0*/  MUFU.TANH R181, R29 ;  /* 0x0000001d00b57308 */ /* 0x0002620000002400 */
[C---:B--2---:R-:W-:Y:S07]  /*a8b0*/  HMMA.16816.F32 R16, R8.reuse, R172, R32 ;  /* 0x000000ac0810723c */ /* 0x044fee0000001820 */
[----:B------:R2:W1:Y:S01]  /*a8c0*/  MUFU.TANH R133, R30 ;  /* 0x0000001e00857308 */ /* 0x0004620000002400 */
[----:B------:R-:W-:Y:S07]  /*a8d0*/  HMMA.16816.F32 R8, R8, R174, R12 ;  /* 0x000000ae0808723c */ /* 0x000fee000000180c */
[----:B------:R2:W1:Y:S08]  /*a8e0*/  MUFU.TANH R134, R31 ;  /* 0x0000001f00867308 */ /* 0x0004700000002400 */
[----:B------:R2:W1:Y:S01]  /*a8f0*/  MUFU.TANH R180, R20 ;  /* 0x0000001400b47308 */ /* 0x0004620000002400 */
[C---:B----4-:R-:W-:Y:S07]  /*a900*/  HMMA.16816.F32 R12, R4.reuse, R168, R16 ;  /* 0x000000a8040c723c */ /* 0x050fee0000001810 */
[----:B------:R2:W4:Y:S01]  /*a910*/  MUFU.TANH R179, R21 ;  /* 0x0000001500b37308 */ /* 0x0005220000002400 */
[----:B------:R-:W-:Y:S07]  /*a920*/  HMMA.16816.F32 R4, R4, R170, R8 ;  /* 0x000000aa0404723c */ /* 0x000fee0000001808 */
[----:B------:R2:W1:Y:S08]  /*a930*/  MUFU.TANH R178, R22 ;  /* 0x0000001600b27308 */ /* 0x0004700000002400 */
[----:B------:R2:W1:Y:S01]  /*a940*/  MUFU.TANH R175, R23 ;  /* 0x0000001700af7308 */ /* 0x0004620000002400 */
[----:B------:R-:W-:Y:S01]  /*a950*/  FMUL.FTZ R12, R12, UR10 ;  /* 0x0000000a0c0c7c20 */ /* 0x000fe20008410000 */
[----:B------:R-:W-:Y:S01]  /*a960*/  FMUL.FTZ R13, R13, UR10 ;  /* 0x0000000a0d0d7c20 */ /* 0x000fe20008410000 */
[----:B------:R-:W-:Y:S01]  /*a970*/  FMUL.FTZ R14, R14, UR10 ;  /* 0x0000000a0e0e7c20 */ /* 0x000fe20008410000 */
[----:B------:R-:W-:-:S04]  /*a980*/  FMUL.FTZ R15, R15, UR10 ;  /* 0x0000000a0f0f7c20 */ /* 0x000fc80008410000 */
[----:B------:R2:W1:Y:S01]  /*a990*/  MUFU.TANH R174, R24 ;  /* 0x0000001800ae7308 */ /* 0x0004620000002400 */
[----:B------:R-:W-:Y:S01]  /*a9a0*/  FMUL.FTZ R4, R4, UR10 ;  /* 0x0000000a04047c20 */ /* 0x000fe20008410000 */
[----:B------:R-:W-:Y:S01]  /*a9b0*/  FMUL.FTZ R5, R5, UR10 ;  /* 0x0000000a05057c20 */ /* 0x000fe20008410000 */
[----:B------:R-:W-:Y:S01]  /*a9c0*/  FMUL.FTZ R6, R6, UR10 ;  /* 0x0000000a06067c20 */ /* 0x000fe20008410000 */
[----:B------:R-:W-:-:S04]  /*a9d0*/  FMUL.FTZ R7, R7, UR10 ;  /* 0x0000000a07077c20 */ /* 0x000fc80008410000 */
[----:B------:R2:W1:Y:S08]  /*a9e0*/  MUFU.TANH R173, R25 ;  /* 0x0000001900ad7308 */ /* 0x0004700000002400 */
        /* <DEDUP_REMOVED lines=9> */
[----:B------:R2:W1:Y:S01]  /*aa80*/  MUFU.TANH R168, R7 ;  /* 0x0000000700a87308 */ /* 0x0004620000002400 */
[----:B------:R-:W-:Y:S06]  /*aa90*/  BAR.SYNC.DEFER_BLOCKING 0x0 ;  /* 0x0000000000007b1d */ /* 0x000fec0000010000 */
[----:B---34-:R-:W-:Y:S05]  /*aaa0*/  @!P0 BRA `(.L_x_1384) ;  /* 0x00000008005c8947 */ /* 0x018fea0003800000 */
[----:B------:R-:W3:Y:S04]  /*aab0*/  LDL.64 R234, [R1+0x80] ;  /* 0x0000800001ea7983 */ /* 0x000ee80000100a00 */
[----:B------:R-:W4:Y:S01]  /*aac0*/  LDL.64 R250, [R1+0x68] ;  /* 0x0000680001fa7983 */ /* 0x000f220000100a00 */
[----:B------:R-:W-:Y:S01]  /*aad0*/  UIADD3 UR20, UR20, -0x3, URZ ;  /* 0xfffffffd14147890 */ /* 0x000fe2000fffe03f */
[----:B--2---:R-:W2:Y:S01]  /*aae0*/  @!P5 LDC.64 R6, c[0x0][0x218] ;  /* 0x00008600ff06db82 */ /* 0x004ea20000000a00 */
        /* <DEDUP_REMOVED lines=10> */
[----:B------:R-:W1:Y:S05]  /*ab90*/  @!P3 LDC.64 R10, c[0x0][0x218] ;  /* 0x00008600ff0abb82 */ /* 0x000e6a0000000a00 */
[----:B------:R-:W-:-:S03]  /*aba0*/  IMAD.U32 R0, RZ, RZ, UR4 ;  /* 0x00000004ff007e24 */ /* 0x000fc6000f8e00ff */
[----:B------:R-:W1:Y:S08]  /*abb0*/  @!P2 LDC.64 R12, c[0x0][0x218] ;  /* 0x00008600ff0cab82 */ /* 0x000e700000000a00 */
[----:B------:R-:W1:Y:S08]  /*abc0*/  @!P5 LDC.64 R16, c[0x0][0x218] ;  /* 0x00008600ff10db82 */ /* 0x000e700000000a00 */
[----:B------:R-:W1:Y:S08]  /*abd0*/  @!P4 LDC.64 R18, c[0x0][0x218] ;  /* 0x00008600ff12cb82 */ /* 0x000e700000000a00 */
[----:B------:R-:W1:Y:S08]  /*abe0*/  @!P3 LDC.64 R20, c[0x0][0x218] ;  /* 0x00008600ff14bb82 */ /* 0x000e700000000a00 */
[----:B------:R-:W1:Y:S08]  /*abf0*/  @!P2 LDC.64 R22, c[0x0][0x218] ;  /* 0x00008600ff16ab82 */ /* 0x000e700000000a00 */
[----:B------:R-:W1:Y:S08]  /*ac00*/  @!P5 LDC.64 R14, c[0x0][0x218] ;  /* 0x00008600ff0edb82 */ /* 0x000e700000000a00 */
[----:B------:R-:W1:Y:S08]  /*ac10*/  @!P2 LDC.64 R26, c[0x0][0x218] ;  /* 0x00008600ff1aab82 */ /* 0x000e700000000a00 */
[----:B------:R-:W1:Y:S01]  /*ac20*/  @!P3 LDC.64 R24, c[0x0][0x218] ;  /* 0x00008600ff18bb82 */ /* 0x000e620000000a00 */
[----:B---3--:R-:W-:-:S04]  /*ac30*/  LEA R2, P0, R4, R234, 0x6 ;  /* 0x000000ea04027211 */ /* 0x008fc800078030ff */
[----:B----4-:R-:W-:Y:S02]  /*ac40*/  LEA.HI.X R4, R4, R251, R0, 0x6, P0 ;  /* 0x000000fb04047211 */ /* 0x010fe400000f3400 */
[C---:B--2---:R-:W-:Y:S02]  /*ac50*/  @!P5 LEA R6, P0, R2.reuse, R6, 0x1 ;  /* 0x000000060206d211 */ /* 0x044fe400078008ff */
[C---:B-----5:R-:W-:Y:S02]  /*ac60*/  @!P4 LEA R8, P1, R2.reuse, R8, 0x1 ;  /* 0x000000080208c211 */ /* 0x060fe400078208ff */
[C-C-:B------:R-:W-:Y:S02]  /*ac70*/  @!P5 LEA.HI.X R7, R2.reuse, R7, R4.reuse, 0x1, P0 ;  /* 0x000000070207d211 */ /* 0x140fe400000f0c04 */
[C---:B-1----:R-:W-:Y:S02]  /*ac80*/  @!P3 LEA R10, P0, R2.reuse, R10, 0x1 ;  /* 0x0000000a020ab211 */ /* 0x042fe400078008ff */
        /* <DEDUP_REMOVED lines=18> */
[----:B-1----:R-:W-:-:S04]  /*adb0*/  @!P2 LEA R6, P0, R2, R12, 0x1 ;  /* 0x0000000c0206a211 */ /* 0x002fc800078008ff */
[----:B------:R-:W-:Y:S02]  /*adc0*/  @!P2 LEA.HI.X R7, R2, R13, R4, 0x1, P0 ;  /* 0x0000000d0207a211 */ /* 0x000fe400000f0c04 */
[----:B------:R-:W-:Y:S02]  /*add0*/  IADD3.X R4, R4, UR33, RZ, P1, !PT ;  /* 0x0000002104047c10 */ /* 0x000fe40008ffe4ff */
[C---:B---3--:R-:W-:Y:S01]  /*ade0*/  @!P5 LEA R8, P0, R0.reuse, R16, 0x1 ;  /* 0x000000100008d211 */ /* 0x048fe200078008ff */
[----:B------:R-:W-:Y:S01]  /*adf0*/  @!PT LDS RZ, [RZ] ;  /* 0x00000000fffff984 */ /* 0x000fe20000000800 */
[----:B------:R-:W-:Y:S01]  /*ae00*/  @!PT LDS RZ, [RZ] ;  /* 0x00000000fffff984 */ /* 0x000fe20000000800 */
[----:B------:R-:W-:Y:S01]  /*ae10*/  @!PT LDS RZ, [RZ] ;  /* 0x00000000fffff984 */ /* 0x000fe20000000800 */
[----:B------:R1:W-:Y:S03]  /*ae20*/  @!P2 LDGSTS.E.BYPASS.LTC128B.128 [R219+0xe000], desc[UR28][R6.64+0x180] ;  /* 0x0e00018006dbafae */ /* 0x0003e6000b901d5c */
[C---:B------:R-:W-:Y:S01]  /*ae30*/  @!P5 LEA.HI.X R9, R0.reuse, R17, R4, 0x1, P0 ;  /* 0x000000110009d211 */ /* 0x040fe200000f0c04 */
[----:B------:R2:W-:Y:S01]  /*ae40*/  @P5 STS.128 [R219+0x8800], RZ ;  /* 0x008800ffdb005388 */ /* 0x0005e20000000c00 */
[----:B------:R-:W3:Y:S01]  /*ae50*/  @!P4 LDC.64 R16, c[0x0][0x218] ;  /* 0x00008600ff10cb82 */ /* 0x000ee20000000a00 */
[----:B----4-:R-:W-:-:S02]  /*ae60*/  @!P3 LEA R10, P1, R0, R20, 0x1 ;  /* 0x00000014000ab211 */ /* 0x010fc400078208ff */
[----:B------:R-:W-:Y:S01]  /*ae70*/  @!PT LDS RZ, [RZ] ;  /* 0x00000000fffff984 */ /* 0x000fe20000000800 */
[----:B------:R-:W-:Y:S01]  /*ae80*/  @!PT LDS RZ, [RZ] ;  /* 0x00000000fffff984 */ /* 0x000fe20000000800 */
[----:B------:R-:W-:Y:S01]  /*ae90*/  @!PT LDS RZ, [RZ] ;  /* 0x00000000fffff984 */ /* 0x000fe20000000800 */
[----:B------:R4:W-:Y:S02]  /*aea0*/  @!P5 LDGSTS.E.BYPASS.LTC128B.128 [R219+0x8800], desc[UR28][R8.64] ;  /* 0x0880000008dbdfae */ /* 0x0009e4000b901d5c */
[C---:B------:R-:W-:Y:S02]  /*aeb0*/  @!P3 LEA.HI.X R11, R0.reuse, R21, R4, 0x1, P1 ;  /* 0x00000015000bb211 */ /* 0x040fe400008f0c04 */
[----:B------:R2:W-:Y:S01]  /*aec0*/  @P4 STS.128 [R219+0xa800], RZ ;  /* 0x00a800ffdb004388 */ /* 0x0005e20000000c00 */
[----:B------:R-:W5:Y:S01]  /*aed0*/  @!P5 LDC.64 R20, c[0x0][0x218] ;  /* 0x00008600ff14db82 */ /* 0x000f620000000a00 */
[----:B-1----:R-:W-:-:S04]  /*aee0*/  @!P4 LEA R6, P0, R0, R18, 0x1 ;  /* 0x000000120006c211 */ /* 0x002fc800078008ff */
[----:B------:R-:W-:-:S03]  /*aef0*/  @!P4 LEA.HI.X R7, R0, R19, R4, 0x1, P0 ;  /* 0x000000130007c211 */ /* 0x000fc600000f0c04 */
[----:B------:R-:W1:Y:S01]  /*af00*/  @!P3 LDC.64 R18, c[0x0][0x218] ;  /* 0x00008600ff12bb82 */ /* 0x000e620000000a00 */
[C---:B------:R-:W-:Y:S01]  /*af10*/  @!P2 LEA R12, P0, R0.reuse, R22, 0x1 ;  /* 0x00000016000ca211 */ /* 0x040fe200078008ff */
[----:B------:R-:W-:Y:S01]  /*af20*/  @!PT LDS RZ, [RZ] ;  /* 0x00000000fffff984 */ /* 0x000fe20000000800 */
[----:B------:R-:W-:Y:S01]  /*af30*/  @!PT LDS RZ, [RZ] ;  /* 0x00000000fffff984 */ /* 0x000fe20000000800 */
[----:B------:R-:W-:Y:S01]  /*af40*/  @!PT LDS RZ, [RZ] ;  /* 0x00000000fffff984 */ /* 0x000fe20000000800 */
[----:B------:R3:W-:Y:S03]  /*af50*/  @!P4 LDGSTS.E.BYPASS.LTC128B.128 [R219+0xa800], desc[UR28][R6.64+0x80] ;  /* 0x0a80008006dbcfae */ /* 0x0007e6000b901d5c */
[C---:B------:R-:W-:Y:S02]  /*af60*/  @!P2 LEA.HI.X R13, R0.reuse, R23, R4, 0x1, P0 ;  /* 0x00000017000da211 */ /* 0x040fe400000f0c04 */
[----:B------:R-:W-:Y:S01]  /*af70*/  IADD3 R0, P1, R0, UR34, RZ ;  /* 0x0000002200007c10 */ /* 0x000fe2000ff3e0ff */
[----:B------:R-:W2:Y:S01]  /*af80*/  @!P4 LDC.64 R22, c[0x0][0x218] ;  /* 0x00008600ff16cb82 */ /* 0x000ea20000000a00 */
[----:B------:R1:W-:Y:S02]  /*af90*/  @P3 STS.128 [R219+0xc800], RZ ;  /* 0x00c800ffdb003388 */ /* 0x0003e40000000c00 */
[----:B----4-:R-:W-:-:S02]  /*afa0*/  @!P5 LEA R8, P0, R0, R14, 0x1 ;  /* 0x0000000e0008d211 */ /* 0x010fc400078008ff */
[----:B------:R-:W-:Y:S01]  /*afb0*/  IADD3.X R4, R4, UR33, RZ, P1, !PT ;  /* 0x0000002104047c10 */ /* 0x000fe20008ffe4ff */
[----:B------:R-:W-:Y:S01]  /*afc0*/  @!PT LDS RZ, [RZ] ;  /* 0x00000000fffff984 */ /* 0x000fe20000000800 */
[----:B------:R-:W-:Y:S01]  /*afd0*/  @!PT LDS RZ, [RZ] ;  /* 0x00000000fffff984 */ /* 0x000fe20000000800 */
[----:B------:R-:W-:Y:S01]  /*afe0*/  @!PT LDS RZ, [RZ] ;  /* 0x00000000fffff984 */ /* 0x000fe20000000800 */
[----:B------:R5:W-:Y:S03]  /*aff0*/  @!P3 LDGSTS.E.BYPASS.LTC128B.128 [R219+0xc800], desc[UR28][R10.64+0x100] ;  /* 0x0c8001000adbbfae */ /* 0x000be6000b901d5c */
[C---:B------:R-:W-:Y:S01]  /*b000*/  @!P5 LEA.HI.X R9, R0.reuse, R15, R4, 0x1, P0 ;  /* 0x0000000f0009d211 */ /* 0x040fe200000f0c04 */
        /* <DEDUP_REMOVED lines=8> */
[C---:B---3--:R-:W-:Y:S01]  /*b090*/  @!P4 LEA R6, P0, R0.reuse, R16, 0x1 ;  /* 0x000000100006c211 */ /* 0x048fe200078008ff */
[----:B------:R-:W-:Y:S01]  /*b0a0*/  @!PT LDS RZ, [RZ] ;  /* 0x00000000fffff984 */ /* 0x000fe20000000800 */
[----:B------:R-:W-:Y:S01]  /*b0b0*/  @!PT LDS RZ, [RZ] ;  /* 0x00000000fffff984 */ /* 0x000fe20000000800 */
[----:B------:R-:W-:Y:S01]  /*b0c0*/  @!PT LDS RZ, [RZ] ;  /* 0x00000000fffff984 */ /* 0x000fe20000000800 */
[----:B------:R2:W-:Y:S03]  /*b0d0*/  @!P5 LDGSTS.E.BYPASS.LTC128B.128 [R219+0x9000], desc[UR28][R8.64] ;  /* 0x0900000008dbdfae */ /* 0x0005e6000b901d5c */
[C---:B------:R-:W-:Y:S01]  /*b0e0*/  @!P4 LEA.HI.X R7, R0.reuse, R17, R4, 0x1, P0 ;  /* 0x000000110007c211 */ /* 0x040fe200000f0c04 */
[----:B------:R1:W-:Y:S01]  /*b0f0*/  @P4 STS.128 [R219+0xb000], RZ ;  /* 0x00b000ffdb004388 */ /* 0x0003e20000000c00 */
[----:B------:R-:W-:-:S03]  /*b100*/  IADD3 R2, P0, R0, UR34, RZ ;  /* 0x0000002200027c10 */ /* 0x000fc6000ff1e0ff */
        /* <DEDUP_REMOVED lines=10> */
[----:B----4-:R-:W-:-:S03]  /*b1b0*/  @!P2 LEA R12, P1, R0, R26, 0x1 ;  /* 0x0000001a000ca211 */ /* 0x010fc600078208ff */
[----:B------:R1:W-:Y:S01]  /*b1c0*/  @P2 STS.128 [R219+0xf000], RZ ;  /* 0x00f000ffdb002388 */ /* 0x0003e20000000c00 */
[----:B------:R-:W-:Y:S02]  /*b1d0*/  @!P2 LEA.HI.X R13, R0, R27, R4, 0x1, P1 ;  /* 0x0000001b000da211 */ /* 0x000fe400008f0c04 */
[----:B------:R-:W-:Y:S02]  /*b1e0*/  IADD3.X R4, R4, UR33, RZ, P0, !PT ;  /* 0x0000002104047c10 */ /* 0x000fe400087fe4ff */
[C---:B--2---:R-:W-:Y:S01]  /*b1f0*/  @!P4 LEA R8, P1, R2.reuse, R22, 0x1 ;  /* 0x000000160208c211 */ /* 0x044fe200078208ff */
[----:B------:R-:W-:Y:S01]  /*b200*/  @!PT LDS RZ, [RZ] ;  /* 0x00000000fffff984 */ /* 0x000fe20000000800 */
[----:B------:R-:W-:Y:S01]  /*b210*/  @!PT LDS RZ, [RZ] ;  /* 0x00000000fffff984 */ /* 0x000fe20000000800 */
[----:B------:R-:W-:Y:S01]  /*b220*/  @!PT LDS RZ, [RZ] ;  /* 0x00000000fffff984 */ /* 0x000fe20000000800 */
[----:B------:R1:W-:Y:S01]  /*b230*/  @!P2 LDGSTS.E.BYPASS.LTC128B.128 [R219+0xf000], desc[UR28][R12.64+0x180] ;  /* 0x0f0001800cdbafae */ /* 0x0003e2000b901d5c */
[C-C-:B------:R-:W-:Y:S02]  /*b240*/  @!P5 LEA.HI.X R11, R2.reuse, R21, R4.reuse, 0x1, P6 ;  /* 0x00000015020bd211 */ /* 0x140fe400030f0c04 */
        /* <DEDUP_REMOVED lines=27> */
.L_x_1386:
[----:B------:R-:W-:Y:S05]  /*b400*/  BSYNC B0 ;  /* 0x0000000000007941 */ /* 0x000fea0003800000 */
.L_x_1385:
[----:B------:R-:W0:Y:S02]  /*b410*/  LDGDEPBAR ;  /* 0x00000000000079af */ /* 0x000e240000000000 */
.L_x_1384:
[----:B------:R-:W3:Y:S01]  /*b420*/  S2R R2, SR_TID.X ;  /* 0x0000000000027919 */ /* 0x000ee20000002100 */
[----:B------:R-:W-:Y:S01]  /*b430*/  IMAD.U32 R0, RZ, RZ, UR18 ;  /* 0x00000012ff007e24 */ /* 0x000fe2000f8e00ff */
[----:B------:R-:W-:Y:S04]  /*b440*/  STL [R1+0xc4], R207 ;  /* 0x0000c4cf01007387 */ /* 0x000fe80000100800 */
[----:B------:R-:W-:Y:S04]  /*b450*/  STL [R1+0xc0], R206 ;  /* 0x0000c0ce01007387 */ /* 0x000fe80000100800 */
[----:B------:R-:W-:Y:S04]  /*b460*/  STL [R1+0xbc], R205 ;  /* 0x0000bccd01007387 */ /* 0x000fe80000100800 */
[----:B------:R-:W-:Y:S04]  /*b470*/  STL [R1+0xb8], R204 ;  /* 0x0000b8cc01007387 */ /* 0x000fe80000100800 */
[----:B------:R-:W-:Y:S04]  /*b480*/  STL [R1+0xb4], R203 ;  /* 0x0000b4cb01007387 */ /* 0x000fe80000100800 */
[----:B------:R-:W-:Y:S04]  /*b490*/  STL [R1+0xb0], R202 ;  /* 0x0000b0ca01007387 */ /* 0x000fe80000100800 */
[----:B------:R-:W-:Y:S01]  /*b4a0*/  STL [R1+0xac], R201 ;  /* 0x0000acc901007387 */ /* 0x000fe20000100800 */
[----:B---3--:R-:W-:-:S03]  /*b4b0*/  SHF.L.U32 R2, R2, 0x1, RZ ;  /* 0x0000000102027819 */ /* 0x008fc600000006ff */
[----:B------:R-:W-:Y:S01]  /*b4c0*/  STL [R1+0xa8], R200 ;  /* 0x0000a8c801007387 */ /* 0x000fe20000100800 */
[----:B------:R-:W-:-:S03]  /*b4d0*/  LOP3.LUT R2, R2, 0x6, RZ, 0xc0, !PT ;  /* 0x0000000602027812 */ /* 0x000fc600078ec0ff */
[----:B------:R3:W-:Y:S01]  /*b4e0*/  STL [R1+0xa4], R199 ;  /* 0x0000a4c701007387 */ /* 0x0007e20000100800 */
[----:B------:R-:W-:-:S03]  /*b4f0*/  LEA R0, R0, R2, 0x6 ;  /* 0x0000000200007211 */ /* 0x000fc600078e30ff */
[----:B------:R-:W-:Y:S01]  /*b500*/  STL [R1+0xa0], R198 ;  /* 0x0000a0c601007387 */ /* 0x000fe20000100800 */
[C---:B------:R-:W-:Y:S01]  /*b510*/  IADD3 R2, R0.reuse, 0x8, RZ ;  /* 0x0000000800027810 */ /* 0x040fe20007ffe0ff */
[C---:B--2---:R-:W-:Y:S01]  /*b520*/  VIADD R4, R0.reuse, 0x1 ;  /* 0x0000000100047836 */ /* 0x044fe20000000000 */
[-C--:B------:R-:W-:Y:S01]  /*b530*/  ISETP.GE.AND P3, PT, R0, R223.reuse, PT ;  /* 0x000000df0000720c */ /* 0x080fe20003f66270 */
[----:B------:R-:W-:Y:S01]  /*b540*/  STL [R1+0x9c], R197 ;  /* 0x00009cc501007387 */ /* 0x000fe20000100800 */
[C---:B------:R-:W-:Y:S02]  /*b550*/  ISETP.GE.AND P1, PT, R2.reuse, R223, PT ;  /* 0x000000df0200720c */ /* 0x040fe40003f26270 */
[C---:B------:R-:W-:Y:S01]  /*b560*/  ISETP.GE.AND P4, PT, R2.reuse, R222, PT ;  /* 0x000000de0200720c */ /* 0x040fe20003f86270 */
[----:B------:R2:W-:Y:S01]  /*b570*/  STL [R1+0x98], R192 ;  /* 0x000098c001007387 */ /* 0x0005e20000100800 */
[CC--:B------:R-:W-:Y:S02]  /*b580*/  ISETP.LT.OR P1, PT, R2.reuse, R221.reuse, P1 ;  /* 0x000000dd0200720c */ /* 0x0c0fe40000f21670 */
[----:B------:R-:W-:Y:S01]  /*b590*/  ISETP.LT.OR P4, PT, R2, R220, P4 ;  /* 0x000000dc0200720c */ /* 0x000fe20002781670 */
[C---:B------:R-:W-:Y:S01]  /*b5a0*/  VIADD R2, R0.reuse, 0x9 ;  /* 0x0000000900027836 */ /* 0x040fe20000000000 */
[----:B------:R-:W-:Y:S01]  /*b5b0*/  ISETP.LT.OR P3, PT, R0, R221, P3 ;  /* 0x000000dd0000720c */ /* 0x000fe20001f61670 */
[----:B------:R-:W-:Y:S01]  /*b5c0*/  LDSM.16.MT88.4 R24, [R196+0x10000] ;  /* 0x01000000c418783b */ /* 0x000fe20000004200 */
[----:B------:R-:W-:-:S02]  /*b5d0*/  ISETP.GE.AND P2, PT, R4, R223, PT ;  /* 0x000000df0400720c */ /* 0x000fc40003f46270 */
[-C--:B------:R-:W-:Y:S02]  /*b5e0*/  ISETP.GE.AND P5, PT, R4, R222.reuse, PT ;  /* 0x000000de0400720c */ /* 0x080fe40003fa6270 */
[-C--:B------:R-:W-:Y:S02]  /*b5f0*/  ISETP.GE.AND P6, PT, R0, R222.reuse, PT ;  /* 0x000000de0000720c */ /* 0x080fe40003fc6270 */
[----:B-1----:R-:W-:Y:S02]  /*b600*/  FSEL R6, R233, -INF , !P3 ;  /* 0xff800000e9067808 */ /* 0x002fe40005800000 */
[C---:B------:R-:W-:Y:S02]  /*b610*/  ISETP.GE.AND P0, PT, R2.reuse, R223, PT ;  /* 0x000000df0200720c */ /* 0x040fe40003f06270 */
[----:B------:R-:W-:Y:S02]  /*b620*/  ISETP.GE.AND P3, PT, R2, R222, PT ;  /* 0x000000de0200720c */ /* 0x000fe40003f66270 */
[----:B------:R-:W-:-:S02]  /*b630*/  ISETP.LT.OR P2, PT, R4, R221, P2 ;  /* 0x000000dd0400720c */ /* 0x000fc40001741670 */
        /* <DEDUP_REMOVED lines=14> */
[----:B------:R-:W-:Y:S02]  /*b720*/  IADD3 R4, R0, 0x18, RZ ;  /* 0x0000001800047810 */ /* 0x000fe40007ffe0ff */
[----:B------:R-:W-:Y:S02]  /*b730*/  FSEL R11, R224, -INF , !P4 ;  /* 0xff800000e00b7808 */ /* 0x000fe40006000000 */
[----:B------:R-:W-:Y:S02]  /*b740*/  FSEL R13, R225, -INF , !P0 ;  /* 0xff800000e10d7808 */ /* 0x000fe40004000000 */
[----:B------:R-:W-:Y:S02]  /*b750*/  ISETP.LT.OR P5, PT, R2, R221, P5 ;  /* 0x000000dd0200720c */ /* 0x000fe40002fa1670 */
[----:B------:R-:W-:-:S02]  /*b760*/  FSEL R8, R228, -INF , !P1 ;  /* 0xff800000e4087808 */ /* 0x000fc40004800000 */
[C---:B------:R-:W-:Y:S02]  /*b770*/  ISETP.GE.AND P4, PT, R4.reuse, R223, PT ;  /* 0x000000df0400720c */ /* 0x040fe40003f86270 */
[-C--:B------:R-:W-:Y:S02]  /*b780*/  ISETP.GE.AND P0, PT, R4, R222.reuse, PT ;  /* 0x000000de0400720c */ /* 0x080fe40003f06270 */
[----:B------:R-:W-:Y:S02]  /*b790*/  IADD3 R5, R0, 0x20, RZ ;  /* 0x0000002000057810 */ /* 0x000fe40007ffe0ff */
[----:B------:R-:W-:Y:S02]  /*b7a0*/  ISETP.GE.AND P1, PT, R2, R222, PT ;  /* 0x000000de0200720c */ /* 0x000fe40003f26270 */
[----:B------:R-:W-:Y:S02]  /*b7b0*/  FSEL R33, R184, -INF , !P2 ;  /* 0xff800000b8217808 */ /* 0x000fe40005000000 */
[----:B------:R-:W-:-:S02]  /*b7c0*/  FSEL R29, R185, -INF , !P5 ;  /* 0xff800000b91d7808 */ /* 0x000fc40006800000 */
[C---:B------:R-:W-:Y:S02]  /*b7d0*/  ISETP.LT.OR P4, PT, R4.reuse, R221, P4 ;  /* 0x000000dd0400720c */ /* 0x040fe40002781670 */
[----:B------:R-:W-:Y:S01]  /*b7e0*/  ISETP.LT.OR P0, PT, R4, R220, P0 ;  /* 0x000000dc0400720c */ /* 0x000fe20000701670 */
[----:B------:R-:W-:Y:S01]  /*b7f0*/  VIADD R4, R0, 0x21 ;  /* 0x0000002100047836 */ /* 0x000fe20000000000 */
[C---:B------:R-:W-:Y:S02]  /*b800*/  ISETP.GE.AND P2, PT, R5.reuse, R223, PT ;  /* 0x000000df0500720c */ /* 0x040fe40003f46270 */
[C---:B------:R-:W-:Y:S02]  /*b810*/  ISETP.GE.AND P5, PT, R5.reuse, R222, PT ;  /* 0x000000de0500720c */ /* 0x040fe40003fa6270 */
[----:B------:R-:W-:Y:S01]  /*b820*/  ISETP.LT.OR P1, PT, R2, R220, P1 ;  /* 0x000000dc0200720c */ /* 0x000fe20000f21670 */
[----:B------:R-:W-:Y:S01]  /*b830*/  VIADD R2, R0, 0x19 ;  /* 0x0000001900027836 */ /* 0x000fe20000000000 */
[----:B------:R-:W-:-:S02]  /*b840*/  ISETP.LT.OR P2, PT, R5, R221, P2 ;  /* 0x000000dd0500720c */ /* 0x000fc40001741670 */
[----:B------:R-:W-:Y:S02]  /*b850*/  ISETP.LT.OR P5, PT, R5, R220, P5 ;  /* 0x000000dc0500720c */ /* 0x000fe40002fa1670 */
[----:B------:R-:W-:Y:S02]  /*b860*/  FSEL R32, R183, -INF , !P1 ;  /* 0xff800000b7207808 */ /* 0x000fe40004800000 */
[----:B------:R-:W-:Y:S02]  /*b870*/  FSEL R30, R182, -INF , !P4 ;  /* 0xff800000b61e7808 */ /* 0x000fe40006000000 */
[----:B------:R-:W-:Y:S02]  /*b880*/  FMNMX.FTZ R5, R132, R6, !PT ;  /* 0x0000000684057209 */ /* 0x000fe40007810000 */
[----:B------:R-:W-:Y:S02]  /*b890*/  FSEL R28, R186, -INF , !P6 ;  /* 0xff800000ba1c7808 */ /* 0x000fe40007000000 */
[----:B------:R-:W-:-:S02]  /*b8a0*/  ISETP.GE.AND P1, PT, R4, R223, PT ;  /* 0x000000df0400720c */ /* 0x000fc40003f26270 */
[-C--:B------:R-:W-:Y:S02]  /*b8b0*/  ISETP.GE.AND P4, PT, R4, R222.reuse, PT ;  /* 0x000000de0400720c */ /* 0x080fe40003f86270 */
[----:B------:R-:W-:Y:S02]  /*b8c0*/  ISETP.GE.AND P6, PT, R2, R222, PT ;  /* 0x000000de0200720c */ /* 0x000fe40003fc6270 */
[----:B------:R-:W-:Y:S02]  /*b8d0*/  FMNMX.FTZ R5, R14, R5, !PT ;  /* 0x000000050e057209 */ /* 0x000fe40007810000 */
[C---:B------:R-:W-:Y:S02]  /*b8e0*/  ISETP.LT.OR P1, PT, R4.reuse, R221, P1 ;  /* 0x000000dd0400720c */ /* 0x040fe40000f21670 */
[-C--:B------:R-:W-:Y:S01]  /*b8f0*/  ISETP.LT.OR P4, PT, R4, R220.reuse, P4 ;  /* 0x000000dc0400720c */ /* 0x080fe20002781670 */
[----:B------:R-:W-:Y:S01]  /*b900*/  VIADD R4, R0, 0x29 ;  /* 0x0000002900047836 */ /* 0x000fe20000000000 */
[----:B------:R-:W-:-:S02]  /*b910*/  ISETP.LT.OR P6, PT, R2, R220, P6 ;  /* 0x000000dc0200720c */ /* 0x000fc400037c1670 */
[----:B------:R-:W-:Y:S02]  /*b920*/  FMNMX.FTZ R5, R8, R5, !PT ;  /* 0x0000000508057209 */ /* 0x000fe40007810000 */
[----:B------:R-:W-:Y:S02]  /*b930*/  FSEL R134, R134, -INF , !P6 ;  /* 0xff80000086867808 */ /* 0x000fe40007000000 */
[----:B------:R-:W-:Y:S02]  /*b940*/  FSEL R230, R180, -INF , !P2 ;  /* 0xff800000b4e67808 */ /* 0x000fe40005000000 */
[C---:B------:R-:W-:Y:S02]  /*b950*/  ISETP.GE.AND P6, PT, R4.reuse, R223, PT ;  /* 0x000000df0400720c */ /* 0x040fe40003fc6270 */
[----:B------:R-:W-:Y:S02]  /*b960*/  ISETP.GE.AND P2, PT, R4, R222, PT ;  /* 0x000000de0400720c */ /* 0x000fe40003f46270 */
[----:B------:R-:W-:-:S02]  /*b970*/  FMNMX.FTZ R5, R13, R5, !PT ;  /* 0x000000050d057209 */ /* 0x000fc40007810000 */
[C---:B------:R-:W-:Y:S02]  /*b980*/  ISETP.LT.OR P6, PT, R4.reuse, R221, P6 ;  /* 0x000000dd0400720c */ /* 0x040fe400037c1670 */
[----:B------:R-:W-:Y:S02]  /*b990*/  ISETP.LT.OR P2, PT, R4, R220, P2 ;  /* 0x000000dc0400720c */ /* 0x000fe40001741670 */
[----:B------:R-:W-:Y:S02]  /*b9a0*/  FMNMX.FTZ R4, R28, R5, !PT ;  /* 0x000000051c047209 */ /* 0x000fe40007810000 */
[----:B------:R-:W-:Y:S02]  /*b9b0*/  FMNMX.FTZ R5, R3, R7, !PT ;  /* 0x0000000703057209 */ /* 0x000fe40007810000 */
[----:B------:R-:W-:Y:S02]  /*b9c0*/  FSEL R10, R187, -INF , !P3 ;  /* 0xff800000bb0a7808 */ /* 0x000fe40005800000 */
[----:B------:R-:W-:-:S02]  /*b9d0*/  FMNMX.FTZ R5, R12, R5, !PT ;  /* 0x000000050c057209 */ /* 0x000fc40007810000 */
[C---:B------:R-:W-:Y:S02]  /*b9e0*/  ISETP.GE.AND P3, PT, R2.reuse, R223, PT ;  /* 0x000000df0200720c */ /* 0x040fe40003f66270 */
[----:B------:R-:W-:Y:S02]  /*b9f0*/  FMNMX.FTZ R5, R11, R5, !PT ;  /* 0x000000050b057209 */ /* 0x000fe40007810000 */
[----:B------:R-:W-:Y:S02]  /*ba00*/  ISETP.LT.OR P3, PT, R2, R221, P3 ;  /* 0x000000dd0200720c */ /* 0x000fe40001f61670 */
[----:B------:R-:W-:Y:S01]  /*ba10*/  FMNMX.FTZ R9, R29, R4, !PT ;  /* 0x000000041d097209 */ /* 0x000fe20007810000 */
[C---:B------:R-:W-:Y:S01]  /*ba20*/  VIADD R4, R0.reuse, 0x31 ;  /* 0x0000003100047836 */ /* 0x040fe20000000000 */
[----:B------:R-:W-:Y:S02]  /*ba30*/  IADD3 R2, R0, 0x28, RZ ;  /* 0x0000002800027810 */ /* 0x000fe40007ffe0ff */
[----:B------:R-:W-:-:S02]  /*ba40*/  FMNMX.FTZ R5, R10, R5, !PT ;  /* 0x000000050a057209 */ /* 0x000fc40007810000 */
[----:B------:R-:W-:Y:S02]  /*ba50*/  FSEL R31, R181, -INF , !P3 ;  /* 0xff800000b51f7808 */ /* 0x000fe40005800000 */
[----:B------:R-:W-:Y:S02]  /*ba60*/  FMNMX.FTZ R9, R30, R9, !PT ;  /* 0x000000091e097209 */ /* 0x000fe40007810000 */
        /* <DEDUP_REMOVED lines=8> */
[----:B------:R-:W-:Y:S02]  /*baf0*/  IADD3 R2, R0, 0x30, RZ ;  /* 0x0000003000027810 */ /* 0x000fe40007ffe0ff */
[----:B------:R-:W-:-:S02]  /*bb00*/  FSEL R250, R179, -INF , !P1 ;  /* 0xff800000b3fa7808 */ /* 0x000fc40004800000 */
[----:B------:R-:W-:Y:S02]  /*bb10*/  FMNMX.FTZ R15, R230, R15, !PT ;  /* 0x0000000fe60f7209 */ /* 0x000fe40007810000 */
[----:B------:R-:W-:Y:S02]  /*bb20*/  FSEL R178, R178, -INF , !P5 ;  /* 0xff800000b2b27808 */ /* 0x000fe40006800000 */
[----:B------:R-:W-:Y:S02]  /*bb30*/  FMNMX.FTZ R5, R133, R5, !PT ;  /* 0x0000000585057209 */ /* 0x000fe40007810000 */
[C---:B------:R-:W-:Y:S02]  /*bb40*/  ISETP.GE.AND P5, PT, R2.reuse, R223, PT ;  /* 0x000000df0200720c */ /* 0x040fe40003fa6270 */
[----:B------:R-:W-:Y:S02]  /*bb50*/  ISETP.GE.AND P1, PT, R2, R222, PT ;  /* 0x000000de0200720c */ /* 0x000fe40003f26270 */
[----:B------:R-:W-:-:S02]  /*bb60*/  FSEL R231, R174, -INF , !P0 ;  /* 0xff800000aee77808 */ /* 0x000fc40004000000 */
[----:B------:R-:W-:Y:S02]  /*bb70*/  FMNMX.FTZ R15, R250, R15, !PT ;  /* 0x0000000ffa0f7209 */ /* 0x000fe40007810000 */
[----:B------:R-:W-:Y:S02]  /*bb80*/  FMNMX.FTZ R5, R134, R5, !PT ;  /* 0x0000000586057209 */ /* 0x000fe40007810000 */
[C---:B------:R-:W-:Y:S02]  /*bb90*/  ISETP.LT.OR P5, PT, R2.reuse, R221, P5 ;  /* 0x000000dd0200720c */ /* 0x040fe40002fa1670 */
[----:B------:R-:W-:Y:S02]  /*bba0*/  ISETP.LT.OR P1, PT, R2, R220, P1 ;  /* 0x000000dc0200720c */ /* 0x000fe40000f21670 */
[----:B------:R-:W-:Y:S02]  /*bbb0*/  FSEL R175, R175, -INF , !P4 ;  /* 0xff800000afaf7808 */ /* 0x000fe40006000000 */
[C---:B------:R-:W-:Y:S01]  /*bbc0*/  IADD3 R2, R0.reuse, 0x38, RZ ;  /* 0x0000003800027810 */ /* 0x040fe20007ffe0ff */
[----:B------:R-:W-:Y:S01]  /*bbd0*/  VIADD R0, R0, 0x39 ;  /* 0x0000003900007836 */ /* 0x000fe20000000000 */
[----:B------:R-:W-:-:S02]  /*bbe0*/  ISETP.GE.AND P4, PT, R4, R223, PT ;  /* 0x000000df0400720c */ /* 0x000fc40003f86270 */
[----:B------:R-:W-:Y:S02]  /*bbf0*/  FSEL R251, R173, -INF , !P6 ;  /* 0xff800000adfb7808 */ /* 0x000fe40007000000 */
[----:B------:R-:W-:Y:S02]  /*bc00*/  FMNMX.FTZ R15, R231, R15, !PT ;  /* 0x0000000fe70f7209 */ /* 0x000fe40007810000 */
[----:B------:R-:W-:Y:S02]  /*bc10*/  FMNMX.FTZ R5, R178, R5, !PT ;  /* 0x00000005b2057209 */ /* 0x000fe40007810000 */
[----:B------:R-:W-:Y:S02]  /*bc20*/  ISETP.GE.AND P6, PT, R2, R223, PT ;  /* 0x000000df0200720c */ /* 0x000fe40003fc6270 */
[----:B---3--:R-:W-:Y:S02]  /*bc30*/  FSEL R199, R135, -INF , !P5 ;  /* 0xff80000087c77808 */ /* 0x008fe40006800000 */
[----:B------:R-:W-:-:S02]  /*bc40*/  ISETP.LT.OR P4, PT, R4, R221, P4 ;  /* 0x000000dd0400720c */ /* 0x000fc40002781670 */
[----:B------:R-:W-:Y:S02]  /*bc50*/  FMNMX.FTZ R15, R251, R15, !PT ;  /* 0x0000000ffb0f7209 */ /* 0x000fe40007810000 */
[----:B------:R-:W-:Y:S02]  /*bc60*/  FSEL R177, R177, -INF , !P3 ;  /* 0xff800000b1b17808 */ /* 0x000fe40005800000 */
[----:B------:R-:W-:Y:S02]  /*bc70*/  FMNMX.FTZ R5, R175, R5, !PT ;  /* 0x00000005af057209 */ /* 0x000fe40007810000 */
[----:B------:R-:W-:Y:S02]  /*bc80*/  ISETP.GE.AND P5, PT, R0, R223, PT ;  /* 0x000000df0000720c */ /* 0x000fe40003fa6270 */
[----:B------:R-:W-:Y:S02]  /*bc90*/  ISETP.LT.OR P6, PT, R2, R221, P6 ;  /* 0x000000dd0200720c */ /* 0x000fe400037c1670 */
[----:B------:R-:W-:-:S02]  /*bca0*/  FSEL R169, R169, -INF , !P4 ;  /* 0xff800000a9a97808 */ /* 0x000fc40006000000 */
[----:B------:R-:W-:Y:S02]  /*bcb0*/  FMNMX.FTZ R15, R199, R15, !PT ;  /* 0x0000000fc70f7209 */ /* 0x000fe40007810000 */
[-C--:B------:R-:W-:Y:S02]  /*bcc0*/  ISETP.GE.AND P3, PT, R2, R222.reuse, PT ;  /* 0x000000de0200720c */ /* 0x080fe40003f66270 */
[----:B------:R-:W-:Y:S02]  /*bcd0*/  ISETP.GE.AND P0, PT, R4, R222, PT ;  /* 0x000000de0400720c */ /* 0x000fe40003f06270 */
[----:B------:R-:W-:Y:S02]  /*bce0*/  FSEL R252, R176, -INF , !P2 ;  /* 0xff800000b0fc7808 */ /* 0x000fe40005000000 */
[----:B------:R-:W-:Y:S02]  /*bcf0*/  FMNMX.FTZ R9, R177, R5, !PT ;  /* 0x00000005b1097209 */ /* 0x000fe40007810000 */
[----:B------:R-:W-:-:S02]  /*bd00*/  ISETP.LT.OR P5, PT, R0, R221, P5 ;  /* 0x000000dd0000720c */ /* 0x000fc40002fa1670 */
[----:B--2---:R-:W-:Y:S02]  /*bd10*/  FSEL R192, R35, -INF , !P6 ;  /* 0xff80000023c07808 */ /* 0x004fe40007000000 */
[----:B------:R-:W-:Y:S02]  /*bd20*/  FMNMX.FTZ R15, R169, R15, !PT ;  /* 0x0000000fa90f7209 */ /* 0x000fe40007810000 */
[-C--:B------:R-:W-:Y:S02]  /*bd30*/  ISETP.LT.OR P3, PT, R2, R220.reuse, P3 ;  /* 0x000000dc0200720c */ /* 0x080fe40001f61670 */
[----:B------:R-:W-:Y:S02]  /*bd40*/  ISETP.LT.OR P0, PT, R4, R220, P0 ;  /* 0x000000dc0400720c */ /* 0x000fe40000701670 */
[----:B------:R-:W-:Y:S02]  /*bd50*/  FSEL R135, R172, -INF , !P1 ;  /* 0xff800000ac877808 */ /* 0x000fe40004800000 */
[----:B------:R-:W-:-:S02]  /*bd60*/  FMNMX.FTZ R2, R252, R9, !PT ;  /* 0x00000009fc027209 */ /* 0x000fc40007810000 */
[----:B------:R-:W-:Y:S02]  /*bd70*/  FSEL R203, R34, -INF , !P5 ;  /* 0xff80000022cb7808 */ /* 0x000fe40006800000 */
[----:B------:R-:W-:Y:S02]  /*bd80*/  FMNMX.FTZ R15, R192, R15, !PT ;  /* 0x0000000fc00f7209 */ /* 0x000fe40007810000 */
[----:B------:R-:W-:Y:S02]  /*bd90*/  ISETP.GE.AND P1, PT, R0, R222, PT ;  /* 0x000000de0000720c */ /* 0x000fe40003f26270 */
[----:B------:R-:W-:Y:S02]  /*bda0*/  FSEL R206, R171, -INF , !P0 ;  /* 0xff800000abce7808 */ /* 0x000fe40004000000 */
[----:B------:R-:W-:Y:S02]  /*bdb0*/  FMNMX.FTZ R2, R135, R2, !PT ;  /* 0x0000000287027209 */ /* 0x000fe40007810000 */
[----:B------:R-:W-:-:S02]  /*bdc0*/  FMNMX.FTZ R5, R203, R15, !PT ;  /* 0x0000000fcb057209 */ /* 0x000fc40007810000 */
[----:B------:R-:W-:Y:S02]  /*bdd0*/  ISETP.LT.OR P1, PT, R0, R220, P1 ;  /* 0x000000dc0000720c */ /* 0x000fe40000f21670 */
[----:B------:R-:W-:Y:S01]  /*bde0*/  FSEL R201, R170, -INF , !P3 ;  /* 0xff800000aac97808 */ /* 0x000fe20005800000 */
[----:B------:R-:W1:Y:S01]  /*bdf0*/  SHFL.BFLY PT, R9, R5, 0x2, 0x1f ;  /* 0x0c401f0005097f89 */ /* 0x000e6200000e0000 */
        /* <DEDUP_REMOVED lines=12> */
[----:B------:R-:W-:Y:S02]  /*bec0*/  FSEL R9, R9, RZ, P1 ;  /* 0x000000ff09097208 */ /* 0x000fe40000800000 */
[----:B--2---:R-:W-:-:S03]  /*bed0*/  FMNMX.FTZ R228, R0, R4, !PT ;  /* 0x0000000400e47209 */ /* 0x004fc60007810000 */
[--C-:B------:R-:W-:Y:S01]  /*bee0*/  FFMA.FTZ R8, R8, UR6, -R9.reuse ;  /* 0x0000000608087c23 */ /* 0x100fe20008010809 */
[--C-:B------:R-:W-:Y:S01]  /*bef0*/  FFMA.FTZ R14, R14, UR6, -R9.reuse ;  /* 0x000000060e0e7c23 */ /* 0x100fe20008010809 */
[--C-:B------:R-:W-:Y:S01]  /*bf00*/  FFMA.FTZ R13, R13, UR6, -R9.reuse ;  /* 0x000000060d0d7c23 */ /* 0x100fe20008010809 */
[C---:B------:R-:W-:Y:S01]  /*bf10*/  FSETP.NEU.FTZ.AND P0, PT, R228.reuse, -INF , PT ;  /* 0xff800000e400780b */ /* 0x040fe20003f1d000 */
[----:B------:R-:W-:Y:S01]  /*bf20*/  FMUL.FTZ R0, R228, UR6 ;  /* 0x00000006e4007c20 */ /* 0x000fe20008410000 */
[----:B------:R1:W-:Y:S01]  /*bf30*/  MUFU.EX2 R198, R8 ;  /* 0x0000000800c67308 */ /* 0x0003e20000000800 */
[----:B------:R-:W-:Y:S01]  /*bf40*/  FSEL R4, R229, RZ, P1 ;  /* 0x000000ffe5047208 */ /* 0x000fe20000800000 */
[----:B------:R-:W-:Y:S01]  /*bf50*/  FFMA.FTZ R6, R6, UR6, -R9 ;  /* 0x0000000606067c23 */ /* 0x000fe20008010809 */
[----:B------:R-:W-:-:S03]  /*bf60*/  FSEL R2, R228, RZ, P0 ;  /* 0x000000ffe4027208 */ /* 0x000fc60000000000 */
[----:B------:R-:W-:Y:S02]  /*bf70*/  FADD.FTZ R4, R132, -R4 ;  /* 0x8000000484047221 */ /* 0x000fe40000010000 */
[----:B------:R-:W2:Y:S02]  /*bf80*/  MUFU.EX2 R16, R14 ;  /* 0x0000000e00107308 */ /* 0x000ea40000000800 */
[----:B------:R-:W-:-:S06]  /*bf90*/  FMUL.FTZ R4, R4, UR6 ;  /* 0x0000000604047c20 */ /* 0x000fcc0008410000 */
[----:B------:R-:W3:Y:S01]  /*bfa0*/  MUFU.EX2 R204, R13 ;  /* 0x0000000d00cc7308 */ /* 0x000ee20000000800 */
[----:B-1----:R-:W-:-:S05]  /*bfb0*/  FSEL R8, R0, RZ, P0 ;  /* 0x000000ff00087208 */ /* 0x002fca0000000000 */
[--C-:B------:R-:W-:Y:S01]  /*bfc0*/  FFMA.FTZ R12, R12, UR6, -R8.reuse ;  /* 0x000000060c0c7c23 */ /* 0x100fe20008010808 */
[--C-:B------:R-:W-:Y:S01]  /*bfd0*/  FFMA.FTZ R0, R10, UR6, -R8.reuse ;  /* 0x000000060a007c23 */ /* 0x100fe20008010808 */
[--C-:B------:R-:W-:Y:S01]  /*bfe0*/  FFMA.FTZ R7, R7, UR6, -R8.reuse ;  /* 0x0000000607077c23 */ /* 0x100fe20008010808 */
[----:B------:R-:W-:Y:S01]  /*bff0*/  FFMA.FTZ R11, R11, UR6, -R8 ;  /* 0x000000060b0b7c23 */ /* 0x000fe20008010808 */
[----:B------:R1:W4:Y:S01]  /*c000*/  MUFU.EX2 R17, R12 ;  /* 0x0000000c00117308 */ /* 0x0003220000000800 */
[----:B--2---:R-:W-:-:S07]  /*c010*/  IMAD.MOV.U32 R132, RZ, RZ, R16 ;  /* 0x000000ffff847224 */ /* 0x004fce00078e0010 */
[----:B------:R2:W-:Y:S08]  /*c020*/  MUFU.EX2 R202, R0 ;  /* 0x0000000000ca7308 */ /* 0x0005f00000000800 */
[----:B------:R3:W-:Y:S01]  /*c030*/  MUFU.EX2 R200, R6 ;  /* 0x0000000600c87308 */ /* 0x0007e20000000800 */
[----:B-1----:R-:W1:Y:S07]  /*c040*/  LDSM.16.MT88.4 R12, [R193+0x10000] ;  /* 0x01000000c10c783b */ /* 0x002e6e0000004200 */
[----:B------:R-:W-:Y:S01]  /*c050*/  MUFU.EX2 R205, R7 ;  /* 0x0000000700cd7308 */ /* 0x000fe20000000800 */
[----:B--2---:R-:W-:-:S04]  /*c060*/  FADD.FTZ R0, R3, -R2 ;  /* 0x8000000203007221 */ /* 0x004fc80000010000 */
[----:B------:R-:W-:-:S03]  /*c070*/  FMUL.FTZ R0, R0, UR6 ;  /* 0x0000000600007c20 */ /* 0x000fc60008410000 */
[----:B------:R4:W2:Y:S01]  /*c080*/  MUFU.EX2 R197, R11 ;  /* 0x0000000b00c57308 */ /* 0x0008a20000000800 */
[----:B---3--:R-:W-:-:S07]  /*c090*/  F2FP.F16.F32.PACK_AB R6, R204, R198 ;  /* 0x000000c6cc06723e */ /* 0x008fce00000000ff */
[----:B------:R3:W1:Y:S08]  /*c0a0*/  MUFU.EX2 R2, R4 ;  /* 0x0000000400027308 */ /* 0x0006700000000800 */
[----:B------:R-:W1:Y:S01]  /*c0b0*/  MUFU.EX2 R0, R0 ;  /* 0x0000000000007308 */ /* 0x000e620000000800 */
[----:B----4-:R-:W-:Y:S02]  /*c0c0*/  MOV R11, R17 ;  /* 0x00000011000b7202 */ /* 0x010fe40000000f00 */
[----:B------:R-:W4:Y:S01]  /*c0d0*/  LDSM.16.MT88.4 R16, [R194+0x10000] ;  /* 0x01000000c210783b */ /* 0x000f220000004200 */
[----:B--2---:R-:W-:-:S02]  /*c0e0*/  F2FP.F16.F32.PACK_AB R7, R202, R197 ;  /* 0x000000c5ca07723e */ /* 0x004fc400000000ff */
[----:B------:R-:W-:Y:S02]  /*c0f0*/  F2FP.F16.F32.PACK_AB R5, R11, R205 ;  /* 0x000000cd0b05723e */ /* 0x000fe400000000ff */
[----:B---3--:R-:W-:Y:S01]  /*c100*/  F2FP.F16.F32.PACK_AB R4, R132, R200 ;  /* 0x000000c88404723e */ /* 0x008fe200000000ff */
[-C--:B-1----:R-:W-:Y:S01]  /*c110*/  FMUL.FTZ R140, R140, R2.reuse ;  /* 0x000000028c8c7220 */ /* 0x082fe20000410000 */
        /* <DEDUP_REMOVED lines=17> */
[----:B------:R-:W-:Y:S01]  /*c230*/  FMUL.FTZ R157, R157, R2 ;  /* 0x000000029d9d7220 */ /* 0x000fe20000410000 */
[-C--:B------:R-:W-:Y:S01]  /*c240*/  FMUL.FTZ R158, R158, R0.reuse ;  /* 0x000000009e9e7220 */ /* 0x080fe20000410000 */
[----:B------:R-:W-:Y:S01]  /*c250*/  FMUL.FTZ R159, R159, R0 ;  /* 0x000000009f9f7220 */ /* 0x000fe20000410000 */
[C---:B------:R-:W-:Y:S01]  /*c260*/  HMMA.16816.F32 R12, R4.reuse, R14, R136 ;  /* 0x0000000e040c723c */ /* 0x040fe20000001888 */
[-C--:B------:R-:W-:Y:S01]  /*c270*/  FMUL.FTZ R152, R152, R2.reuse ;  /* 0x0000000298987220 */ /* 0x080fe20000410000 */
[----:B------:R-:W-:Y:S01]  /*c280*/  FMUL.FTZ R153, R153, R2 ;  /* 0x0000000299997220 */ /* 0x000fe20000410000 */
[-C--:B------:R-:W-:Y:S01]  /*c290*/  FMUL.FTZ R154, R154, R0.reuse ;  /* 0x000000009a9a7220 */ /* 0x080fe20000410000 */
        /* <DEDUP_REMOVED lines=8> */
[C---:B----4-:R-:W-:Y:S01]  /*c320*/  HMMA.16816.F32 R148, R4.reuse, R16, R148 ;  /* 0x000000100494723c */ /* 0x050fe20000001894 */
[-C--:B------:R-:W-:Y:S01]  /*c330*/  FMUL.FTZ R162, R162, R0.reuse ;  /* 0x00000000a2a27220 */ /* 0x080fe20000410000 */
[----:B------:R-:W-:Y:S01]  /*c340*/  FMUL.FTZ R163, R163, R0 ;  /* 0x00000000a3a37220 */ /* 0x000fe20000410000 */
[-C--:B------:R-:W-:Y:S01]  /*c350*/  FMUL.FTZ R36, R36, R2.reuse ;  /* 0x0000000224247220 */ /* 0x080fe20000410000 */
[----:B------:R-:W-:Y:S01]  /*c360*/  FMUL.FTZ R37, R37, R2 ;  /* 0x0000000225257220 */ /* 0x000fe20000410000 */
[----:B------:R-:W-:Y:S01]  /*c370*/  FMUL.FTZ R38, R38, R0 ;  /* 0x0000000026267220 */ /* 0x000fe20000410000 */
[----:B------:R-:W-:Y:S01]  /*c380*/  MOV R172, R22 ;  /* 0x0000001600ac7202 */ /* 0x000fe20000000f00 */
[----:B------:R-:W-:Y:S01]  /*c390*/  IMAD.MOV.U32 R171, RZ, RZ, R23 ;  /* 0x000000ffffab7224 */ /* 0x000fe200078e0017 */
[----:B------:R-:W-:Y:S01]  /*c3a0*/  MOV R170, R20 ;  /* 0x0000001400aa7202 */ /* 0x000fe20000000f00 */
[----:B------:R-:W-:Y:S01]  /*c3b0*/  IMAD.MOV.U32 R168, RZ, RZ, R21 ;  /* 0x000000ffffa87224 */ /* 0x000fe200078e0015 */
[----:B------:R-:W-:Y:S01]  /*c3c0*/  HMMA.16816.F32 R16, R4, R18, R144 ;  /* 0x000000120410723c */ /* 0x000fe20000001890 */
[----:B------:R-:W1:Y:S01]  /*c3d0*/  LDSM.16.MT88.4 R20, [R193+0x12000] ;  /* 0x01200000c114783b */ /* 0x000e620000004200 */
[----:B------:R-:W-:Y:S01]  /*c3e0*/  MOV R137, R15 ;  /* 0x0000000f00897202 */ /* 0x000fe20000000f00 */
[----:B------:R-:W-:Y:S01]  /*c3f0*/  IMAD.MOV.U32 R136, RZ, RZ, R12 ;  /* 0x000000ffff887224 */ /* 0x000fe200078e000c */
[----:B------:R-:W-:Y:S01]  /*c400*/  MOV R10, R13 ;  /* 0x0000000d000a7202 */ /* 0x000fe20000000f00 */
[----:B------:R-:W-:-:S02]  /*c410*/  IMAD.MOV.U32 R3, RZ, RZ, R14 ;  /* 0x000000ffff037224 */ /* 0x000fc400078e000e */
[----:B------:R-:W-:Y:S01]  /*c420*/  FMUL.FTZ R39, R39, R0 ;  /* 0x0000000027277220 */ /* 0x000fe20000410000 */
[----:B------:R-:W2:Y:S01]  /*c430*/  LDSM.16.MT88.4 R12, [R195+0x10000] ;  /* 0x01000000c30c783b */ /* 0x000ea20000004200 */
[----:B------:R-:W-:Y:S01]  /*c440*/  MOV R145, R143 ;  /* 0x0000008f00917202 */ /* 0x000fe20000000f00 */
[----:B------:R-:W-:Y:S01]  /*c450*/  IMAD.MOV.U32 R144, RZ, RZ, R140 ;  /* 0x000000ffff907224 */ /* 0x000fe200078e008c */
[----:B------:R-:W-:Y:S01]  /*c460*/  MOV R139, R141 ;  /* 0x0000008d008b7202 */ /* 0x000fe20000000f00 */
[----:B------:R-:W-:Y:S02]  /*c470*/  IMAD.MOV.U32 R138, RZ, RZ, R142 ;  /* 0x000000ffff8a7224 */ /* 0x000fe400078e008e */
        /* <DEDUP_REMOVED lines=11> */
[----:B------:R-:W-:Y:S01]  /*c530*/  STL.64 [R1+0x70], R16 ;  /* 0x0000701001007387 */ /* 0x000fe20000100a00 */
[----:B------:R-:W-:Y:S01]  /*c540*/  FMUL.FTZ R51, R51, R0 ;  /* 0x0000000033337220 */ /* 0x000fe20000410000 */
[-C--:B------:R-:W-:Y:S01]  /*c550*/  FMUL.FTZ R52, R52, R2.reuse ;  /* 0x0000000234347220 */ /* 0x080fe20000410000 */
[----:B------:R-:W-:Y:S01]  /*c560*/  FMUL.FTZ R53, R53, R2 ;  /* 0x0000000235357220 */ /* 0x000fe20000410000 */
[----:B------:R3:W-:Y:S01]  /*c570*/  STL.64 [R1+0x78], R18 ;  /* 0x0000781201007387 */ /* 0x0007e20000100a00 */
        /* <DEDUP_REMOVED lines=37> */
[----:B------:R-:W-:Y:S01]  /*c7d0*/  HMMA.16816.F32 R20, R4, R22, R40 ;  /* 0x000000160414723c */ /* 0x000fe20000001828 */
        /* <DEDUP_REMOVED lines=16> */
[----:B------:R-:W1:Y:S01]  /*c8e0*/  LDSM.16.MT88.4 R12, [R196+0x12000] ;  /* 0x01200000c40c783b */ /* 0x000e620000004200 */
[----:B------:R-:W-:Y:S01]  /*c8f0*/  MOV R27, R16 ;  /* 0x00000010001b7202 */ /* 0x000fe20000000f00 */
[----:B------:R-:W-:Y:S01]  /*c900*/  IMAD.MOV.U32 R26, RZ, RZ, R17 ;  /* 0x000000ffff1a7224 */ /* 0x000fe200078e0011 */
[----:B------:R-:W-:Y:S01]  /*c910*/  MOV R25, R18 ;  /* 0x0000001200197202 */ /* 0x000fe20000000f00 */
[----:B------:R-:W-:Y:S01]  /*c920*/  IMAD.MOV.U32 R24, RZ, RZ, R19 ;  /* 0x000000ffff187224 */ /* 0x000fe200078e0013 */
[----:B------:R-:W-:Y:S01]  /*c930*/  MOV R43, R169 ;  /* 0x000000a9002b7202 */ /* 0x000fe20000000f00 */
[----:B------:R-:W2:Y:S01]  /*c940*/  LDSM.16.MT88.4 R16, [R194+0x12000] ;  /* 0x01200000c210783b */ /* 0x000ea20000004200 */
[----:B------:R-:W-:Y:S01]  /*c950*/  MOV R40, R20 ;  /* 0x0000001400287202 */ /* 0x000fe20000000f00 */
[----:B------:R-:W-:Y:S01]  /*c960*/  IMAD.MOV.U32 R207, RZ, RZ, R23 ;  /* 0x000000ffffcf7224 */ /* 0x000fe200078e0017 */
[----:B------:R-:W-:Y:S01]  /*c970*/  MOV R37, R153 ;  /* 0x0000009900257202 */ /* 0x000fe20000000f00 */
[----:B------:R-:W-:Y:S01]  /*c980*/  STL [R1+0x4], R21 ;  /* 0x0000041501007387 */ /* 0x000fe20000100800 */
[----:B------:R-:W-:Y:S01]  /*c990*/  MOV R39, R147 ;  /* 0x0000009300277202 */ /* 0x000fe20000000f00 */
[----:B------:R-:W-:Y:S01]  /*c9a0*/  IMAD.MOV.U32 R142, RZ, RZ, R177 ;  /* 0x000000ffff8e7224 */ /* 0x000fe200078e00b1 */
[----:B------:R-:W-:Y:S01]  /*c9b0*/  MOV R41, R175 ;  /* 0x000000af00297202 */ /* 0x000fe20000000f00 */
[----:B------:R-:W-:Y:S01]  /*c9c0*/  STL [R1+0x8], R22 ;  /* 0x0000081601007387 */ /* 0x000fe20000100800 */
[----:B------:R-:W-:-:S02]  /*c9d0*/  IMAD.MOV.U32 R42, RZ, RZ, R178 ;  /* 0x000000ffff2a7224 */ /* 0x000fc400078e00b2 */
[-C--:B------:R-:W-:Y:S01]  /*c9e0*/  FMUL.FTZ R88, R88, R2.reuse ;  /* 0x0000000258587220 */ /* 0x080fe20000410000 */
[----:B------:R-:W-:Y:S01]  /*c9f0*/  FMUL.FTZ R89, R89, R2 ;  /* 0x0000000259597220 */ /* 0x000fe20000410000 */
[----:B------:R-:W3:Y:S01]  /*ca00*/  LDSM.16.MT88.4 R20, [R195+0x12000] ;  /* 0x01200000c314783b */ /* 0x000ee20000004200 */
        /* <DEDUP_REMOVED lines=28> */
[----:B------:R-:W-:Y:S01]  /*cbd0*/  MOV R54, R41 ;  /* 0x0000002900367202 */ /* 0x000fe20000000f00 */
[----:B------:R-:W-:Y:S01]  /*cbe0*/  IMAD.MOV.U32 R41, RZ, RZ, R34 ;  /* 0x000000ffff297224 */ /* 0x000fe200078e0022 */
[----:B------:R-:W-:Y:S01]  /*cbf0*/  MOV R52, R42 ;  /* 0x0000002a00347202 */ /* 0x000fe20000000f00 */
[----:B------:R-:W-:Y:S01]  /*cc00*/  FMUL.FTZ R116, R116, R2 ;  /* 0x0000000274747220 */ /* 0x000fe20000410000 */
[----:B------:R-:W-:Y:S01]  /*cc10*/  MOV R53, R142 ;  /* 0x0000008e00357202 */ /* 0x000fe20000000f00 */
[C---:B------:R-:W-:Y:S01]  /*cc20*/  HMMA.16816.F32 R240, R4.reuse, R18, R48 ;  /* 0x0000001204f0723c */ /* 0x040fe20000001830 */
[----:B------:R-:W1:Y:S01]  /*cc30*/  LDSM.16.MT88.4 R16, [R193+0x14000] ;  /* 0x01400000c110783b */ /* 0x000e620000004200 */
[----:B------:R-:W-:Y:S01]  /*cc40*/  IMAD.MOV.U32 R45, RZ, RZ, R145 ;  /* 0x000000ffff2d7224 */ /* 0x000fe200078e0091 */
[----:B------:R-:W-:Y:S01]  /*cc50*/  MOV R44, R138 ;  /* 0x0000008a002c7202 */ /* 0x000fe20000000f00 */
[----:B------:R-:W-:Y:S01]  /*cc60*/  IMAD.MOV.U32 R47, RZ, RZ, R139 ;  /* 0x000000ffff2f7224 */ /* 0x000fe200078e008b */
[----:B------:R-:W-:Y:S01]  /*cc70*/  MOV R46, R144 ;  /* 0x00000090002e7202 */ /* 0x000fe20000000f00 */
[----:B---3--:R-:W-:Y:S01]  /*cc80*/  HMMA.16816.F32 R188, R4, R20, R60 ;  /* 0x0000001404bc723c */ /* 0x008fe2000000183c */
[----:B------:R-:W-:Y:S01]  /*cc90*/  MOV R50, R3 ;  /* 0x0000000300327202 */ /* 0x000fe20000000f00 */
[----:B------:R-:W-:Y:S01]  /*cca0*/  FFMA.FTZ R3, R28, UR6, -R9 ;  /* 0x000000061c037c23 */ /* 0x000fe20008010809 */
[----:B------:R-:W-:-:S02]  /*ccb0*/  IMAD.MOV.U32 R49, RZ, RZ, R10 ;  /* 0x000000ffff317224 */ /* 0x000fc400078e000a */
[----:B------:R-:W-:Y:S01]  /*ccc0*/  FFMA.FTZ R10, R30, UR6, -R9 ;  /* 0x000000061e0a7c23 */ /* 0x000fe20008010809 */
[----:B------:R-:W-:Y:S01]  /*ccd0*/  IMAD.MOV.U32 R51, RZ, RZ, R137 ;  /* 0x000000ffff337224 */ /* 0x000fe200078e0089 */
[----:B------:R2:W-:Y:S01]  /*cce0*/  MUFU.EX2 R55, R3 ;  /* 0x0000000300377308 */ /* 0x0005e20000000800 */
[C---:B------:R-:W-:Y:S01]  /*ccf0*/  HMMA.16816.F32 R224, R4.reuse, R14, R56 ;  /* 0x0000000e04e0723c */ /* 0x040fe20000001838 */
[----:B------:R-:W-:Y:S01]  /*cd00*/  IMAD.MOV.U32 R62, RZ, RZ, R43 ;  /* 0x000000ffff3e7224 */ /* 0x000fe200078e002b */
[----:B------:R-:W3:Y:S01]  /*cd10*/  LDSM.16.MT88.4 R12, [R194+0x14000] ;  /* 0x01400000c20c783b */ /* 0x000ee20000004200 */
[----:B------:R-:W-:Y:S01]  /*cd20*/  IMAD.MOV.U32 R63, RZ, RZ, R47 ;  /* 0x000000ffff3f7224 */ /* 0x000fe200078e002f */
[----:B------:R-:W-:Y:S01]  /*cd30*/  MOV R48, R136 ;  /* 0x0000008800307202 */ /* 0x000fe20000000f00 */
[----:B------:R-:W-:Y:S01]  /*cd40*/  IMAD.MOV.U32 R47, RZ, RZ, R143 ;  /* 0x000000ffff2f7224 */ /* 0x000fe200078e008f */
[C---:B------:R-:W-:Y:S01]  /*cd50*/  HMMA.16816.F32 R184, R4.reuse, R22, R64 ;  /* 0x0000001604b8723c */ /* 0x040fe20000001840 */
[----:B------:R-:W-:Y:S01]  /*cd60*/  MOV R56, R44 ;  /* 0x0000002c00387202 */ /* 0x000fe20000000f00 */
        /* <DEDUP_REMOVED lines=8> */
[----:B--2---:R-:W-:Y:S01]  /*cdf0*/  FFMA.FTZ R3, R29, UR6, -R9 ;  /* 0x000000061d037c23 */ /* 0x004fe20008010809 */
[----:B------:R-:W-:Y:S01]  /*ce00*/  IMAD.MOV.U32 R66, RZ, RZ, R63 ;  /* 0x000000ffff427224 */ /* 0x000fe200078e003f */
[----:B------:R-:W-:Y:S01]  /*ce10*/  MOV R60, R56 ;  /* 0x00000038003c7202 */ /* 0x000fe20000000f00 */
[----:B------:R-:W-:Y:S01]  /*ce20*/  IMAD.MOV.U32 R56, RZ, RZ, R59 ;  /* 0x000000ffff387224 */ /* 0x000fe200078e003b */
[----:B------:R-:W2:Y:S01]  /*ce30*/  MUFU.EX2 R61, R3 ;  /* 0x00000003003d7308 */ /* 0x000ea20000000800 */
[----:B------:R-:W-:Y:S01]  /*ce40*/  MOV R62, R58 ;  /* 0x0000003a003e7202 */ /* 0x000fe20000000f00 */
[----:B------:R-:W-:Y:S01]  /*ce50*/  IMAD.MOV.U32 R58, RZ, RZ, R45 ;  /* 0x000000ffff3a7224 */ /* 0x000fe200078e002d */
[----:B------:R-:W3:Y:S01]  /*ce60*/  LDSM.16.MT88.4 R20, [R196+0x14000] ;  /* 0x01400000c414783b */ /* 0x000ee20000004200 */
[----:B------:R-:W-:Y:S01]  /*ce70*/  MOV R59, R46 ;  /* 0x0000002e003b7202 */ /* 0x000fe20000000f00 */
[----:B------:R-:W-:Y:S01]  /*ce80*/  IMAD.MOV.U32 R63, RZ, RZ, R27 ;  /* 0x000000ffff3f7224 */ /* 0x000fe200078e001b */
[----:B------:R-:W-:Y:S01]  /*ce90*/  MOV R46, R24 ;  /* 0x00000018002e7202 */ /* 0x000fe20000000f00 */
[----:B----4-:R-:W-:Y:S01]  /*cea0*/  FFMA.FTZ R10, R133, UR6, -R8 ;  /* 0x00000006850a7c23 */ /* 0x010fe20008010808 */
[----:B------:R-:W-:Y:S01]  /*ceb0*/  IMAD.MOV.U32 R45, RZ, RZ, R25 ;  /* 0x000000ffff2d7224 */ /* 0x000fe200078e0019 */
[----:B------:R-:W-:Y:S01]  /*cec0*/  MOV R64, R66 ;  /* 0x0000004200407202 */ /* 0x000fe20000000f00 */
[C---:B-1----:R-:W-:Y:S01]  /*ced0*/  HMMA.16816.F32 R180, R4.reuse, R16, R68 ;  /* 0x0000001004b4723c */ /* 0x042fe20000001844 */
[----:B------:R-:W-:Y:S01]  /*cee0*/  IMAD.MOV.U32 R65, RZ, RZ, R60 ;  /* 0x000000ffff417224 */ /* 0x000fe200078e003c */
[----:B------:R-:W-:Y:S01]  /*cef0*/  MOV R60, R63 ;  /* 0x0000003f003c7202 */ /* 0x000fe20000000f00 */
[----:B------:R-:W-:Y:S01]  /*cf00*/  IMAD.MOV.U32 R63, RZ, RZ, R46 ;  /* 0x000000ffff3f7224 */ /* 0x000fe200078e002e */
[----:B------:R-:W-:Y:S01]  /*cf10*/  MOV R37, R160 ;  /* 0x000000a000257202 */ /* 0x000fe20000000f00 */
[----:B------:R-:W-:Y:S01]  /*cf20*/  IMAD.MOV.U32 R38, RZ, RZ, R161 ;  /* 0x000000ffff267224 */ /* 0x000fe200078e00a1 */
[C---:B------:R-:W-:Y:S01]  /*cf30*/  HMMA.16816.F32 R176, R4.reuse, R18, R72 ;  /* 0x0000001204b0723c */ /* 0x040fe20000001848 */
[----:B--2---:R-:W-:Y:S01]  /*cf40*/  IMAD.MOV.U32 R133, RZ, RZ, R61 ;  /* 0x000000ffff857224 */ /* 0x004fe200078e003d */
[----:B------:R-:W-:Y:S01]  /*cf50*/  MOV R70, R47 ;  /* 0x0000002f00467202 */ /* 0x000fe20000000f00 */
[----:B------:R-:W-:Y:S01]  /*cf60*/  IMAD.MOV.U32 R61, RZ, RZ, R57 ;  /* 0x000000ffff3d7224 */ /* 0x000fe200078e0039 */
[----:B------:R-:W-:Y:S01]  /*cf70*/  MOV R57, R44 ;  /* 0x0000002c00397202 */ /* 0x000fe20000000f00 */
[----:B------:R-:W-:Y:S01]  /*cf80*/  IMAD.MOV.U32 R71, RZ, RZ, R62 ;  /* 0x000000ffff477224 */ /* 0x000fe200078e003e */
[----:B------:R-:W-:Y:S01]  /*cf90*/  MOV R44, R26 ;  /* 0x0000001a002c7202 */ /* 0x000fe20000000f00 */
[C---:B---3--:R-:W-:Y:S01]  /*cfa0*/  HMMA.16816.F32 R168, R4.reuse, R14, R80 ;  /* 0x0000000e04a8723c */ /* 0x048fe20000001850 */
[----:B------:R-:W-:Y:S01]  /*cfb0*/  MOV R66, R61 ;  /* 0x0000003d00427202 */ /* 0x000fe20000000f00 */
[----:B------:R-:W-:Y:S01]  /*cfc0*/  IMAD.MOV.U32 R75, RZ, RZ, R70 ;  /* 0x000000ffff4b7224 */ /* 0x000fe200078e0046 */
[----:B------:R-:W-:Y:S01]  /*cfd0*/  MOV R62, R45 ;  /* 0x0000002d003e7202 */ /* 0x000fe20000000f00 */
[----:B------:R-:W-:Y:S01]  /*cfe0*/  IMAD.MOV.U32 R61, RZ, RZ, R44 ;  /* 0x000000ffff3d7224 */ /* 0x000fe200078e002c */
[----:B------:R-:W1:Y:S01]  /*cff0*/  LDSM.16.MT88.4 R16, [R195+0x14000] ;  /* 0x01400000c310783b */ /* 0x000e620000004200 */
[C---:B------:R-:W-:Y:S01]  /*d000*/  HMMA.16816.F32 R172, R4.reuse, R12, R76 ;  /* 0x0000000c04ac723c */ /* 0x040fe2000000184c */
[----:B------:R-:W-:Y:S01]  /*d010*/  FFMA.FTZ R3, R31, UR6, -R9 ;  /* 0x000000061f037c23 */ /* 0x000fe20008010809 */
[----:B------:R-:W-:Y:S01]  /*d020*/  MOV R39, R162 ;  /* 0x000000a200277202 */ /* 0x000fe20000000f00 */
[----:B------:R-:W2:Y:S01]  /*d030*/  LDL.LU R44, [R1+0x70] ;  /* 0x00007000012c7983 */ /* 0x000ea20000300800 */
[----:B------:R-:W-:Y:S01]  /*d040*/  MOV R80, R71 ;  /* 0x0000004700507202 */ /* 0x000fe20000000f00 */
[----:B------:R-:W-:Y:S01]  /*d050*/  IMAD.MOV.U32 R81, RZ, RZ, R64 ;  /* 0x000000ffff517224 */ /* 0x000fe200078e0040 */
[----:B------:R-:W-:Y:S01]  /*d060*/  MOV R82, R65 ;  /* 0x0000004100527202 */ /* 0x000fe20000000f00 */
[----:B------:R-:W2:Y:S01]  /*d070*/  LDL.LU R45, [R1+0x74] ;  /* 0x00007400012d7983 */ /* 0x000ea20000300800 */
[----:B------:R-:W-:Y:S01]  /*d080*/  IMAD.MOV.U32 R77, RZ, RZ, R205 ;  /* 0x000000ffff4d7224 */ /* 0x000fe200078e00cd */
[----:B------:R-:W-:Y:S01]  /*d090*/  MOV R78, R204 ;  /* 0x000000cc004e7202 */ /* 0x000fe20000000f00 */
[----:B------:R-:W-:Y:S01]  /*d0a0*/  IMAD.MOV.U32 R36, RZ, RZ, R163 ;  /* 0x000000ffff247224 */ /* 0x000fe200078e00a3 */
[----:B------:R-:W2:Y:S01]  /*d0b0*/  LDL.LU R46, [R1+0x78] ;  /* 0x00007800012e7983 */ /* 0x000ea20000300800 */
[----:B------:R-:W-:Y:S01]  /*d0c0*/  MOV R42, R141 ;  /* 0x0000008d002a7202 */ /* 0x000fe20000000f00 */
[----:B------:R-:W-:Y:S01]  /*d0d0*/  IMAD.MOV.U32 R43, RZ, RZ, R140 ;  /* 0x000000ffff2b7224 */ /* 0x000fe200078e008c */
[C---:B------:R-:W-:Y:S01]  /*d0e0*/  HMMA.16816.F32 R164, R4.reuse, R20, R84 ;  /* 0x0000001404a4723c */ /* 0x040fe20000001854 */
[----:B------:R-:W2:Y:S01]  /*d0f0*/  LDL.LU R47, [R1+0x7c] ;  /* 0x00007c00012f7983 */ /* 0x000ea20000300800 */
[----:B------:R-:W-:Y:S01]  /*d100*/  IMAD.MOV.U32 R71, RZ, RZ, R207 ;  /* 0x000000ffff477224 */ /* 0x000fe200078e00cf */
[----:B------:R3:W4:Y:S01]  /*d110*/  MUFU.EX2 R29, R3 ;  /* 0x00000003001d7308 */ /* 0x0007220000000800 */
[----:B------:R-:W-:Y:S01]  /*d120*/  FMUL.FTZ R117, R117, R2 ;  /* 0x0000000275757220 */ /* 0x000fe20000410000 */
[----:B------:R-:W2:Y:S01]  /*d130*/  LDL.LU R69, [R1+0x4] ;  /* 0x0000040001457983 */ /* 0x000ea20000300800 */
[----:B------:R-:W-:Y:S01]  /*d140*/  HMMA.16816.F32 R88, R4, R22, R88 ;  /* 0x000000160458723c */ /* 0x000fe20000001858 */
[----:B------:R-:W-:Y:S01]  /*d150*/  MOV R87, R206 ;  /* 0x000000ce00577202 */ /* 0x000fe20000000f00 */
[-C--:B------:R-:W-:Y:S01]  /*d160*/  FMUL.FTZ R118, R118, R0.reuse ;  /* 0x0000000076767220 */ /* 0x080fe20000410000 */
[----:B------:R-:W2:Y:S01]  /*d170*/  LDL.LU R70, [R1+0x8] ;  /* 0x0000080001467983 */ /* 0x000ea20000300800 */
[----:B------:R-:W-:Y:S01]  /*d180*/  FMUL.FTZ R119, R119, R0 ;  /* 0x0000000077777220 */ /* 0x000fe20000410000 */
[-C--:B------:R-:W-:Y:S01]  /*d190*/  FMUL.FTZ R120, R120, R2.reuse ;  /* 0x0000000278787220 */ /* 0x080fe20000410000 */
[----:B------:R-:W-:Y:S01]  /*d1a0*/  FMUL.FTZ R121, R121, R2 ;  /* 0x0000000279797220 */ /* 0x000fe20000410000 */
[----:B------:R2:W5:Y:S01]  /*d1b0*/  LDL.LU R207, [R1+0xc4] ;  /* 0x0000c40001cf7983 */ /* 0x0005620000300800 */
[----:B------:R-:W-:-:S02]  /*d1c0*/  IMAD.MOV.U32 R79, RZ, RZ, R203 ;  /* 0x000000ffff4f7224 */ /* 0x000fc400078e00cb */
[-C--:B------:R-:W-:Y:S01]  /*d1d0*/  FMUL.FTZ R122, R122, R0.reuse ;  /* 0x000000007a7a7220 */ /* 0x080fe20000410000 */
[----:B------:R-:W-:Y:S01]  /*d1e0*/  FMUL.FTZ R123, R123, R0 ;  /* 0x000000007b7b7220 */ /* 0x000fe20000410000 */
[----:B------:R2:W5:Y:S01]  /*d1f0*/  LDL.LU R206, [R1+0xc0] ;  /* 0x0000c00001ce7983 */ /* 0x0005620000300800 */
[----:B------:R-:W-:Y:S01]  /*d200*/  MOV R64, R202 ;  /* 0x000000ca00407202 */ /* 0x000fe20000000f00 */
[----:B------:R-:W-:Y:S02]  /*d210*/  IMAD.MOV.U32 R83, RZ, RZ, R66 ;  /* 0x000000ffff537224 */ /* 0x000fe400078e0042 */
[----:B------:R-:W-:Y:S01]  /*d220*/  IMAD.MOV.U32 R65, RZ, RZ, R201 ;  /* 0x000000ffff417224 */ /* 0x000fe200078e00c9 */
[----:B------:R-:W2:Y:S01]  /*d230*/  LDL.LU R76, [R1+0x28] ;  /* 0x00002800014c7983 */ /* 0x000ea20000300800 */
[----:B------:R-:W-:Y:S01]  /*d240*/  MOV R86, R67 ;  /* 0x0000004300567202 */ /* 0x000fe20000000f00 */
[----:B---3--:R-:W-:Y:S01]  /*d250*/  FFMA.FTZ R3, R33, UR6, -R8 ;  /* 0x0000000621037c23 */ /* 0x008fe20008010808 */
[----:B-1----:R-:W-:Y:S01]  /*d260*/  HMMA.16816.F32 R136, R4, R16, R92 ;  /* 0x000000100488723c */ /* 0x002fe2000000185c */
[----:B------:R1:W5:Y:S01]  /*d270*/  LDL.LU R205, [R1+0xbc] ;  /* 0x0000bc0001cd7983 */ /* 0x0003620000300800 */
[----:B------:R-:W-:-:S03]  /*d280*/  MOV R66, R200 ;  /* 0x000000c800427202 */ /* 0x000fc60000000f00 */
[----:B------:R1:W5:Y:S01]  /*d290*/  LDL.LU R204, [R1+0xb8] ;  /* 0x0000b80001cc7983 */ /* 0x0003620000300800 */
[C---:B------:R-:W-:Y:S03]  /*d2a0*/  HMMA.16816.F32 R144, R4.reuse, R18, R96 ;  /* 0x000000120490723c */ /* 0x040fe60000001860 */
[----:B------:R1:W5:Y:S04]  /*d2b0*/  LDL.LU R203, [R1+0xb4] ;  /* 0x0000b40001cb7983 */ /* 0x0003680000300800 */
[----:B------:R1:W5:Y:S04]  /*d2c0*/  LDL.LU R202, [R1+0xb0] ;  /* 0x0000b00001ca7983 */ /* 0x0003680000300800 */
[----:B------:R1:W5:Y:S04]  /*d2d0*/  LDL.LU R201, [R1+0xac] ;  /* 0x0000ac0001c97983 */ /* 0x0003680000300800 */
[----:B------:R1:W5:Y:S04]  /*d2e0*/  LDL.LU R200, [R1+0xa8] ;  /* 0x0000a80001c87983 */ /* 0x0003680000300800 */
[----:B------:R-:W3:Y:S04]  /*d2f0*/  LDL.LU R67, [R1+0x24] ;  /* 0x0000240001437983 */ /* 0x000ee80000300800 */
[----:B------:R-:W4:Y:S04]  /*d300*/  LDSM.16.MT88.4 R12, [R193+0x16000] ;  /* 0x01600000c10c783b */ /* 0x000f280000004200 */
[----:B------:R-:W1:Y:S04]  /*d310*/  LDSM.16.MT88.4 R20, [R194+0x16000] ;  /* 0x01600000c214783b */ /* 0x000e680000004200 */
[----:B------:R-:W1:Y:S04]  /*d320*/  LDSM.16.MT88.4 R16, [R196+0x16000] ;  /* 0x01600000c410783b */ /* 0x000e680000004200 */
[----:B------:R-:W-:Y:S01]  /*d330*/  LDSM.16.MT88.4 R24, [R194+0x10800] ;  /* 0x01080000c218783b */ /* 0x000fe20000004200 */
[C---:B----4-:R-:W-:Y:S01]  /*d340*/  HMMA.16816.F32 R156, R4.reuse, R14, R104 ;  /* 0x0000000e049c723c */ /* 0x050fe20000001868 */
[----:B------:R4:W-:Y:S05]  /*d350*/  MUFU.EX2 R104, R3 ;  /* 0x0000000300687308 */ /* 0x0009ea0000000800 */
[----:B------:R-:W-:Y:S01]  /*d360*/  HMMA.16816.F32 R152, R4, R12, R100 ;  /* 0x0000000c0498723c */ /* 0x000fe20000001864 */
[----:B------:R-:W4:Y:S01]  /*d370*/  LDSM.16.MT88.4 R12, [R195+0x16000] ;  /* 0x01600000c30c783b */ /* 0x000f220000004200 */
[----:B------:R-:W-:-:S02]  /*d380*/  IMAD.MOV.U32 R105, RZ, RZ, R55 ;  /* 0x000000ffff697224 */ /* 0x000fc400078e0037 */
[----:B------:R-:W-:Y:S01]  /*d390*/  IMAD.MOV.U32 R55, RZ, RZ, R40 ;  /* 0x000000ffff377224 */ /* 0x000fe200078e0028 */
[----:B------:R-:W-:Y:S01]  /*d3a0*/  MOV R40, R35 ;  /* 0x0000002300287202 */ /* 0x000fe20000000f00 */
[----:B-1----:R-:W-:Y:S01]  /*d3b0*/  HMMA.16816.F32 R160, R4, R20, R108 ;  /* 0x0000001404a0723c */ /* 0x002fe2000000186c */
[----:B------:R-:W-:Y:S01]  /*d3c0*/  MUFU.EX2 R20, R10 ;  /* 0x0000000a00147308 */ /* 0x000fe20000000800 */
[----:B----4-:R-:W-:-:S04]  /*d3d0*/  FFMA.FTZ R3, R32, UR6, -R8 ;  /* 0x0000000620037c23 */ /* 0x010fc80008010808 */
[C---:B------:R-:W-:Y:S01]  /*d3e0*/  HMMA.16816.F32 R140, R4.reuse, R22, R112 ;  /* 0x00000016048c723c */ /* 0x040fe20000001870 */
[----:B------:R-:W1:Y:S02]  /*d3f0*/  LDSM.16.MT88.4 R32, [R193+0x10800] ;  /* 0x01080000c120783b */ /* 0x000e640000004200 */
        /* <DEDUP_REMOVED lines=9> */
[----:B------:R-:W-:Y:S01]  /*d490*/  HMMA.16816.F32 R116, R4, R16, R116 ;  /* 0x000000100474723c */ /* 0x000fe20000001874 */
[----:B------:R-:W-:-:S05]  /*d4a0*/  MOV R113, R29 ;  /* 0x0000001d00717202 */ /* 0x000fca0000000f00 */
[C---:B------:R-:W-:Y:S01]  /*d4b0*/  HMMA.16816.F32 R120, R4.reuse, R18, R120 ;  /* 0x000000120478723c */ /* 0x040fe20000001878 */
[----:B------:R-:W1:Y:S01]  /*d4c0*/  LDSM.16.MT88.4 R16, [R196+0x10800] ;  /* 0x01080000c410783b */ /* 0x000e620000004200 */
[----:B----4-:R-:W-:Y:S01]  /*d4d0*/  MOV R10, R3 ;  /* 0x00000003000a7202 */ /* 0x010fe20000000f00 */
[----:B------:R-:W-:Y:S01]  /*d4e0*/  FFMA.FTZ R3, R134, UR6, -R8 ;  /* 0x0000000686037c23 */ /* 0x000fe20008010808 */
[----:B------:R-:W-:Y:S02]  /*d4f0*/  IMAD.MOV.U32 R134, RZ, RZ, R28 ;  /* 0x000000ffff867224 */ /* 0x000fe400078e001c */
[----:B------:R-:W-:Y:S01]  /*d500*/  LDSM.16.MT88.4 R28, [R194+0x12800] ;  /* 0x01280000c21c783b */ /* 0x000fe20000004200 */
[----:B------:R4:W4:Y:S01]  /*d510*/  MUFU.EX2 R112, R3 ;  /* 0x0000000300707308 */ /* 0x0009220000000800 */
[C---:B------:R-:W-:Y:S06]  /*d520*/  HMMA.16816.F32 R124, R4.reuse, R12, R124 ;  /* 0x0000000c047c723c */ /* 0x040fec000000187c */
[----:B------:R-:W-:Y:S01]  /*d530*/  HMMA.16816.F32 R128, R4, R14, R128 ;  /* 0x0000000e0480723c */ /* 0x000fe20000001880 */
[----:B------:R-:W1:Y:S01]  /*d540*/  LDSM.16.MT88.4 R12, [R195+0x10800] ;  /* 0x01080000c30c783b */ /* 0x000e620000004200 */
[----:B----4-:R-:W-:-:S05]  /*d550*/  IMAD.MOV.U32 R3, RZ, RZ, R20 ;  /* 0x000000ffff037224 */ /* 0x010fca00078e0014 */
[----:B------:R-:W-:Y:S01]  /*d560*/  F2FP.F16.F32.PACK_AB R4, R133, R105 ;  /* 0x000000698504723e */ /* 0x000fe200000000ff */
[----:B------:R-:W-:Y:S01]  /*d570*/  IMAD.MOV.U32 R72, RZ, RZ, R52 ;  /* 0x000000ffff487224 */ /* 0x000fe200078e0034 */
[----:B------:R-:W-:Y:S01]  /*d580*/  F2FP.F16.F32.PACK_AB R6, R113, R134 ;  /* 0x000000867106723e */ /* 0x000fe200000000ff */
[----:B------:R-:W-:Y:S01]  /*d590*/  IMAD.MOV.U32 R74, RZ, RZ, R54 ;  /* 0x000000ffff4a7224 */ /* 0x000fe200078e0036 */
[----:B------:R-:W-:Y:S01]  /*d5a0*/  F2FP.F16.F32.PACK_AB R5, R10, R104 ;  /* 0x000000680a05723e */ /* 0x000fe200000000ff */
[----:B------:R-:W-:Y:S01]  /*d5b0*/  LDSM.16.MT88.4 R20, [R193+0x12800] ;  /* 0x01280000c114783b */ /* 0x000fe20000004200 */
[----:B------:R-:W-:-:S07]  /*d5c0*/  F2FP.F16.F32.PACK_AB R7, R112, R3 ;  /* 0x000000037007723e */ /* 0x000fce00000000ff */
[C---:B-1----:R-:W-:Y:S06]  /*d5d0*/  HMMA.16816.F32 R36, R4.reuse, R32, R36 ;  /* 0x000000200424723c */ /* 0x042fec0000001824 */
[C---:B------:R-:W-:Y:S01]  /*d5e0*/  HMMA.16816.F32 R48, R4.reuse, R34, R48 ;  /* 0x000000220430723c */ /* 0x040fe20000001830 */
[----:B------:R-:W1:Y:S05]  /*d5f0*/  LDSM.16.MT88.4 R32, [R196+0x12800] ;  /* 0x01280000c420783b */ /* 0x000e6a0000004200 */
[----:B------:R-:W-:Y:S01]  /*d600*/  HMMA.16816.F32 R148, R4, R24, R148 ;  /* 0x000000180494723c */ /* 0x000fe20000001894 */
[----:B------:R-:W-:Y:S01]  /*d610*/  MOV R73, R53 ;  /* 0x0000003500497202 */ /* 0x000fe20000000f00 */
[----:B------:R-:W-:Y:S01]  /*d620*/  IMAD.MOV.U32 R111, RZ, RZ, R75 ;  /* 0x000000ffff6f7224 */ /* 0x000fe200078e004b */
[----:B------:R-:W-:-:S02]  /*d630*/  MOV R93, R72 ;  /* 0x00000048005d7202 */ /* 0x000fc40000000f00 */
[----:B------:R-:W-:Y:S01]  /*d640*/  MOV R95, R74 ;  /* 0x0000004a005f7202 */ /* 0x000fe20000000f00 */
[----:B------:R-:W-:Y:S01]  /*d650*/  IMAD.MOV.U32 R94, RZ, RZ, R73 ;  /* 0x000000ffff5e7224 */ /* 0x000fe200078e0049 */
[C---:B------:R-:W-:Y:S06]  /*d660*/  HMMA.16816.F32 R80, R4.reuse, R16, R80 ;  /* 0x000000100450723c */ /* 0x040fec0000001850 */
[C---:B------:R-:W-:Y:S01]  /*d670*/  HMMA.16816.F32 R72, R4.reuse, R18, R60 ;  /* 0x000000120448723c */ /* 0x040fe2000000183c */
[----:B------:R-:W-:Y:S05]  /*d680*/  LDSM.16.MT88.4 R16, [R193+0x14800] ;  /* 0x01480000c110783b */ /* 0x000fea0000004200 */
[C---:B------:R-:W-:Y:S06]  /*d690*/  HMMA.16816.F32 R60, R4.reuse, R12, R56 ;  /* 0x0000000c043c723c */ /* 0x040fec0000001838 */
[C---:B------:R-:W-:Y:S01]  /*d6a0*/  HMMA.16816.F32 R40, R4.reuse, R14, R40 ;  /* 0x0000000e0428723c */ /* 0x040fe20000001828 */
[----:B------:R-:W-:Y:S01]  /*d6b0*/  LDSM.16.MT88.4 R12, [R194+0x14800] ;  /* 0x01480000c20c783b */ /* 0x000fe20000004200 */
        /* <DEDUP_REMOVED lines=8> */
[----:B------:R-:W-:-:S04]  /*d740*/  MOV R98, R79 ;  /* 0x0000004f00627202 */ /* 0x000fc80000000f00 */
        /* <DEDUP_REMOVED lines=10> */
[----:B------:R-:W-:-:S03]  /*d7f0*/  MOV R103, R53 ;  /* 0x0000003500677202 */ /* 0x000fc60000000f00 */
[----:B--2---:R-:W-:Y:S01]  /*d800*/  HMMA.16816.F32 R44, R4, R26, R44 ;  /* 0x0000001a042c723c */ /* 0x004fe2000000182c */
[----:B------:R-:W1:Y:S01]  /*d810*/  LDSM.16.MT88.4 R24, [R195+0x12800] ;  /* 0x01280000c318783b */ /* 0x000e620000004200 */
[----:B------:R-:W-:-:S04]  /*d820*/  MOV R114, R76 ;  /* 0x0000004c00727202 */ /* 0x000fc80000000f00 */
[C---:B------:R-:W-:Y:S01]  /*d830*/  HMMA.16816.F32 R68, R4.reuse, R22, R68 ;  /* 0x000000160444723c */ /* 0x040fe20000001844 */
[----:B------:R-:W-:Y:S01]  /*d840*/  MOV R97, R55 ;  /* 0x0000003700617202 */ /* 0x000fe20000000f00 */
[----:B------:R-:W-:Y:S01]  /*d850*/  IMAD.MOV.U32 R247, RZ, RZ, R107 ;  /* 0x000000fffff77224 */ /* 0x000fe200078e006b */
[----:B------:R-:W-:Y:S03]  /*d860*/  LDSM.16.MT88.4 R20, [R196+0x14800] ;  /* 0x01480000c414783b */ /* 0x000fe60000004200 */
[----:B------:R-:W-:Y:S01]  /*d870*/  HMMA.16816.F32 R76, R4, R32, R232 ;  /* 0x00000020044c723c */ /* 0x000fe200000018e8 */
[----:B------:R-:W2:Y:S01]  /*d880*/  LDSM.16.MT88.4 R32, [R195+0x14800] ;  /* 0x01480000c320783b */ /* 0x000ea20000004200 */
[----:B---3--:R-:W-:-:S04]  /*d890*/  IMAD.MOV.U32 R101, RZ, RZ, R67 ;  /* 0x000000ffff657224 */ /* 0x008fc800078e0043 */
[C---:B-1----:R-:W-:Y:S01]  /*d8a0*/  HMMA.16816.F32 R108, R4.reuse, R24, R188 ;  /* 0x00000018046c723c */ /* 0x042fe200000018bc */
[----:B------:R-:W-:Y:S01]  /*d8b0*/  IMAD.MOV.U32 R227, RZ, RZ, R92 ;  /* 0x000000ffffe37224 */ /* 0x000fe200078e005c */
[----:B------:R-:W-:Y:S01]  /*d8c0*/  MOV R226, R98 ;  /* 0x0000006200e27202 */ /* 0x000fe20000000f00 */
[----:B------:R1:W5:Y:S03]  /*d8d0*/  LDL.LU R199, [R1+0xa4] ;  /* 0x0000a40001c77983 */ /* 0x0003660000300800 */
[----:B------:R-:W-:Y:S01]  /*d8e0*/  HMMA.16816.F32 R64, R4, R30, R240 ;  /* 0x0000001e0440723c */ /* 0x000fe200000018f0 */
[----:B------:R-:W-:Y:S01]  /*d8f0*/  IMAD.MOV.U32 R189, RZ, RZ, R10 ;  /* 0x000000ffffbd7224 */ /* 0x000fe200078e000a */
[----:B------:R-:W-:Y:S01]  /*d900*/  MOV R10, R11 ;  /* 0x0000000b000a7202 */ /* 0x000fe20000000f00 */
[----:B------:R-:W-:Y:S01]  /*d910*/  IMAD.MOV.U32 R11, RZ, RZ, R135 ;  /* 0x000000ffff0b7224 */ /* 0x000fe200078e0087 */
[----:B------:R-:W-:-:S02]  /*d920*/  MOV R190, R134 ;  /* 0x0000008600be7202 */ /* 0x000fc40000000f00 */
[C---:B------:R-:W-:Y:S01]  /*d930*/  HMMA.16816.F32 R52, R4.reuse, R28, R236 ;  /* 0x0000001c0434723c */ /* 0x040fe200000018ec */
[----:B------:R-:W-:Y:S01]  /*d940*/  MOV R188, R133 ;  /* 0x0000008500bc7202 */ /* 0x000fe20000000f00 */
[----:B------:R-:W-:Y:S01]  /*d950*/  IMAD.MOV.U32 R233, RZ, RZ, R113 ;  /* 0x000000ffffe97224 */ /* 0x000fe200078e0071 */
[----:B------:R-:W-:Y:S01]  /*d960*/  MOV R240, R132 ;  /* 0x0000008400f07202 */ /* 0x000fe20000000f00 */
[----:B------:R-:W-:Y:S01]  /*d970*/  IMAD.MOV.U32 R244, RZ, RZ, R102 ;  /* 0x000000fffff47224 */ /* 0x000fe200078e0066 */
[----:B------:R-:W-:Y:S01]  /*d980*/  MOV R191, R3 ;  /* 0x0000000300bf7202 */ /* 0x000fe20000000f00 */
[----:B------:R-:W-:Y:S01]  /*d990*/  HMMA.16816.F32 R132, R4, R26, R184 ;  /* 0x0000001a0484723c */ /* 0x000fe200000018b8 */
[----:B------:R-:W3:Y:S01]  /*d9a0*/  LDSM.16.MT88.4 R24, [R194+0x16800] ;  /* 0x01680000c218783b */ /* 0x000ee20000004200 */
[----:B------:R-:W-:Y:S01]  /*d9b0*/  FFMA.FTZ R3, R230, UR6, -R9 ;  /* 0x00000006e6037c23 */ /* 0x000fe20008010809 */
[----:B------:R-:W-:Y:S01]  /*d9c0*/  IMAD.MOV.U32 R236, RZ, RZ, R104 ;  /* 0x000000ffffec7224 */ /* 0x000fe200078e0068 */
[----:B------:R-:W-:Y:S01]  /*d9d0*/  MOV R237, R105 ;  /* 0x0000006900ed7202 */ /* 0x000fe20000000f00 */
[----:B------:R-:W4:Y:S01]  /*d9e0*/  LDSM.16.MT88.4 R28, [R193+0x16800] ;  /* 0x01680000c11c783b */ /* 0x000f220000004200 */
[----:B------:R-:W-:-:S02]  /*d9f0*/  MOV R238, R106 ;  /* 0x0000006a00ee7202 */ /* 0x000fc40000000f00 */
[C---:B------:R-:W-:Y:S01]  /*da00*/  HMMA.16816.F32 R104, R4.reuse, R16, R180 ;  /* 0x000000100468723c */ /* 0x040fe200000018b4 */
[----:B------:R-:W-:Y:S01]  /*da10*/  MOV R232, R112 ;  /* 0x0000007000e87202 */ /* 0x000fe20000000f00 */
[----:B------:R2:W-:Y:S01]  /*da20*/  MUFU.EX2 R183, R3 ;  /* 0x0000000300b77308 */ /* 0x0005e20000000800 */
[----:B------:R-:W-:Y:S01]  /*da30*/  MOV R234, R114 ;  /* 0x0000007200ea7202 */ /* 0x000fe20000000f00 */
[----:B------:R-:W-:Y:S01]  /*da40*/  IMAD.MOV.U32 R185, RZ, RZ, R95 ;  /* 0x000000ffffb97224 */ /* 0x000fe200078e005f */
[----:B------:R-:W-:Y:S02]  /*da50*/  MOV R235, R115 ;  /* 0x0000007300eb7202 */ /* 0x000fe40000000f00 */
[----:B------:R-:W-:Y:S01]  /*da60*/  MOV R246, R100 ;  /* 0x0000006400f67202 */ /* 0x000fe20000000f00 */
[----:B------:R-:W-:Y:S01]  /*da70*/  HMMA.16816.F32 R112, R4, R18, R176 ;  /* 0x000000120470723c */ /* 0x000fe200000018b0 */
[----:B------:R-:W-:Y:S01]  /*da80*/  MOV R245, R101 ;  /* 0x0000006500f57202 */ /* 0x000fe20000000f00 */
[----:B------:R-:W1:Y:S01]  /*da90*/  LDSM.16.MT88.4 R16, [R196+0x16800] ;  /* 0x01680000c410783b */ /* 0x000e620000004200 */
[----:B------:R-:W-:-:S02]  /*daa0*/  MOV R243, R103 ;  /* 0x0000006700f37202 */ /* 0x000fc40000000f00 */
[----:B------:R-:W-:Y:S01]  /*dab0*/  MOV R184, R93 ;  /* 0x0000005d00b87202 */ /* 0x000fe20000000f00 */
[----:B------:R-:W-:Y:S01]  /*dac0*/  HMMA.16816.F32 R100, R4, R12, R172 ;  /* 0x0000000c0464723c */ /* 0x000fe200000018ac */
[----:B------:R-:W-:Y:S01]  /*dad0*/  MOV R186, R94 ;  /* 0x0000005e00ba7202 */ /* 0x000fe20000000f00 */
[----:B------:R1:W5:Y:S01]  /*dae0*/  LDL.LU R198, [R1+0xa0] ;  /* 0x0000a00001c67983 */ /* 0x0003620000300800 */
[----:B--2---:R-:W-:-:S03]  /*daf0*/  FFMA.FTZ R3, R250, UR6, -R9 ;  /* 0x00000006fa037c23 */ /* 0x004fc60008010809 */
[----:B------:R-:W-:Y:S01]  /*db00*/  HMMA.16816.F32 R92, R4, R14, R168 ;  /* 0x0000000e045c723c */ /* 0x000fe200000018a8 */
[----:B------:R-:W2:Y:S01]  /*db10*/  LDSM.16.MT88.4 R12, [R195+0x16800] ;  /* 0x01680000c30c783b */ /* 0x000ea20000004200 */
[----:B------:R4:W2:Y:S01]  /*db20*/  MUFU.EX2 R182, R3 ;  /* 0x0000000300b67308 */ /* 0x0008a20000000800 */
[----:B------:R-:W-:-:S03]  /*db30*/  MOV R187, R252 ;  /* 0x000000fc00bb7202 */ /* 0x000fc60000000f00 */
[C---:B------:R-:W-:Y:S06]  /*db40*/  HMMA.16816.F32 R136, R4.reuse, R32, R136 ;  /* 0x000000200488723c */ /* 0x040fec0000001888 */
[C---:B------:R-:W-:Y:S01]  /*db50*/  HMMA.16816.F32 R144, R4.reuse, R34, R144 ;  /* 0x000000220490723c */ /* 0x040fe20000001890 */
[----:B------:R-:W2:Y:S05]  /*db60*/  LDSM.16.MT88.4 R32, [R193+0x11000] ;  /* 0x01100000c120783b */ /* 0x000eaa0000004200 */
[C---:B---3--:R-:W-:Y:S06]  /*db70*/  HMMA.16816.F32 R160, R4.reuse, R24, R160 ;  /* 0x0000001804a0723c */ /* 0x048fec00000018a0 */
[C---:B------:R-:W-:Y:S01]  /*db80*/  HMMA.16816.F32 R140, R4.reuse, R26, R140 ;  /* 0x0000001a048c723c */ /* 0x040fe2000000188c */
[----:B----4-:R-:W-:Y:S01]  /*db90*/  FFMA.FTZ R3, R231, UR6, -R9 ;  /* 0x00000006e7037c23 */ /* 0x010fe20008010809 */
[----:B------:R-:W3:Y:S03]  /*dba0*/  LDSM.16.MT88.4 R24, [R194+0x11000] ;  /* 0x01100000c218783b */ /* 0x000ee60000004200 */
[----:B------:R4:W-:Y:S01]  /*dbb0*/  MUFU.EX2 R177, R3 ;  /* 0x0000000300b17308 */ /* 0x0009e20000000800 */
[----:B------:R-:W-:Y:S01]  /*dbc0*/  MOV R242, R96 ;  /* 0x0000006000f27202 */ /* 0x000fe20000000f00 */
[----:B------:R-:W-:Y:S01]  /*dbd0*/  IMAD.MOV.U32 R241, RZ, RZ, R97 ;  /* 0x000000fffff17224 */ /* 0x000fe200078e0061 */
[----:B------:R-:W-:Y:S01]  /*dbe0*/  MOV R239, R99 ;  /* 0x0000006300ef7202 */ /* 0x000fe20000000f00 */
[C---:B------:R-:W-:Y:S06]  /*dbf0*/  HMMA.16816.F32 R88, R4.reuse, R22, R88 ;  /* 0x000000160458723c */ /* 0x040fec0000001858 */
[C---:B------:R-:W-:Y:S06]  /*dc00*/  HMMA.16816.F32 R152, R4.reuse, R28, R152 ;  /* 0x0000001c0498723c */ /* 0x040fec0000001898 */
[C---:B------:R-:W-:Y:S01]  /*dc10*/  HMMA.16816.F32 R156, R4.reuse, R30, R156 ;  /* 0x0000001e049c723c */ /* 0x040fe2000000189c */
[----:B----4-:R-:W-:Y:S01]  /*dc20*/  FFMA.FTZ R3, R251, UR6, -R9 ;  /* 0x00000006fb037c23 */ /* 0x010fe20008010809 */
[----:B------:R-:W-:Y:S01]  /*dc30*/  IMAD.MOV.U32 R176, RZ, RZ, R224 ;  /* 0x000000ffffb07224 */ /* 0x000fe200078e00e0 */
[----:B------:R-:W-:Y:S02]  /*dc40*/  LDSM.16.MT88.4 R28, [R194+0x13000] ;  /* 0x01300000c21c783b */ /* 0x000fe40000004200 */
[----:B------:R4:W3:Y:S01]  /*dc50*/  MUFU.EX2 R252, R3 ;  /* 0x0000000300fc7308 */ /* 0x0008e20000000800 */
[----:B------:R-:W-:Y:S01]  /*dc60*/  MOV R181, R188 ;  /* 0x000000bc00b57202 */ /* 0x000fe20000000f00 */
[----:B------:R-:W-:Y:S01]  /*dc70*/  IMAD.MOV.U32 R180, RZ, RZ, R189 ;  /* 0x000000ffffb47224 */ /* 0x000fe200078e00bd */
[----:B------:R-:W-:Y:S01]  /*dc80*/  MOV R179, R190 ;  /* 0x000000be00b37202 */ /* 0x000fe20000000f00 */
[----:B------:R2:W5:Y:S01]  /*dc90*/  LDL.LU R197, [R1+0x9c] ;  /* 0x00009c0001c57983 */ /* 0x0005620000300800 */
[----:B------:R-:W-:Y:S03]  /*dca0*/  HMMA.16816.F32 R96, R4, R20, R164 ;  /* 0x000000140460723c */ /* 0x000fe600000018a4 */
[----:B------:R-:W-:Y:S01]  /*dcb0*/  LDSM.16.MT88.4 R20, [R193+0x13000] ;  /* 0x01300000c114783b */ /* 0x000fe20000004200 */
[----:B----4-:R-:W-:-:S02]  /*dcc0*/  FFMA.FTZ R3, R184, UR6, -R8 ;  /* 0x00000006b8037c23 */ /* 0x010fc40008010808 */
[----:B-1----:R-:W-:Y:S01]  /*dcd0*/  HMMA.16816.F32 R168, R4, R16, R116 ;  /* 0x0000001004a8723c */ /* 0x002fe20000001874 */
[----:B------:R-:W-:Y:S01]  /*dce0*/  MOV R178, R191 ;  /* 0x000000bf00b27202 */ /* 0x000fe20000000f00 */
[----:B------:R1:W5:Y:S01]  /*dcf0*/  LDL.LU R192, [R1+0x98] ;  /* 0x0000980001c07983 */ /* 0x0003620000300800 */
[----:B------:R4:W-:Y:S02]  /*dd00*/  MUFU.EX2 R251, R3 ;  /* 0x0000000300fb7308 */ /* 0x0009e40000000800 */
[----:B----4-:R-:W-:-:S06]  /*dd10*/  FFMA.FTZ R3, R185, UR6, -R8 ;  /* 0x00000006b9037c23 */ /* 0x010fcc0008010808 */
[----:B------:R4:W1:Y:S01]  /*dd20*/  MUFU.EX2 R250, R3 ;  /* 0x0000000300fa7308 */ /* 0x0008620000000800 */
[----:B------:R-:W-:Y:S01]  /*dd30*/  HMMA.16816.F32 R164, R4, R18, R120 ;  /* 0x0000001204a4723c */ /* 0x000fe20000001878 */
[----:B------:R-:W1:Y:S01]  /*dd40*/  LDSM.16.MT88.4 R16, [R196+0x11000] ;  /* 0x01100000c410783b */ /* 0x000e620000004200 */
[----:B----4-:R-:W-:-:S05]  /*dd50*/  FFMA.FTZ R3, R186, UR6, -R8 ;  /* 0x00000006ba037c23 */ /* 0x010fca0008010808 */
[----:B------:R4:W-:Y:S01]  /*dd60*/  MUFU.EX2 R231, R3 ;  /* 0x0000000300e77308 */ /* 0x0009e20000000800 */
[----:B--2---:R-:W-:Y:S01]  /*dd70*/  HMMA.16816.F32 R120, R4, R12, R124 ;  /* 0x0000000c0478723c */ /* 0x004fe2000000187c */
[----:B----4-:R-:W-:-:S06]  /*dd80*/  FFMA.FTZ R3, R187, UR6, -R8 ;  /* 0x00000006bb037c23 */ /* 0x010fcc0008010808 */
[----:B------:R-:W2:Y:S01]  /*dd90*/  MUFU.EX2 R230, R3 ;  /* 0x0000000300e67308 */ /* 0x000ea20000000800 */
[----:B------:R-:W-:Y:S01]  /*dda0*/  HMMA.16816.F32 R128, R4, R14, R128 ;  /* 0x0000000e0480723c */ /* 0x000fe20000001880 */
[----:B------:R-:W4:Y:S06]  /*ddb0*/  LDSM.16.MT88.4 R12, [R195+0x11000] ;  /* 0x01100000c30c783b */ /* 0x000f2c0000004200 */
[----:B------:R-:W-:Y:S02]  /*ddc0*/  F2FP.F16.F32.PACK_AB R4, R182, R183 ;  /* 0x000000b7b604723e */ /* 0x000fe400000000ff */
[----:B---3--:R-:W-:-:S02]  /*ddd0*/  F2FP.F16.F32.PACK_AB R6, R252, R177 ;  /* 0x000000b1fc06723e */ /* 0x008fc400000000ff */
[----:B-1----:R-:W-:Y:S02]  /*dde0*/  F2FP.F16.F32.PACK_AB R5, R250, R251 ;  /* 0x000000fbfa05723e */ /* 0x002fe400000000ff */
[----:B--2---:R-:W-:Y:S01]  /*ddf0*/  F2FP.F16.F32.PACK_AB R7, R230, R231 ;  /* 0x000000e7e607723e */ /* 0x004fe200000000ff */
[----:B------:R-:W-:Y:S01]  /*de00*/  IMAD.MOV.U32 R125, RZ, RZ, R227 ;  /* 0x000000ffff7d7224 */ /* 0x000fe200078e00e3 */
[----:B------:R-:W-:Y:S02]  /*de10*/  MOV R187, R225 ;  /* 0x000000e100bb7202 */ /* 0x000fe40000000f00 */
[----:B------:R-:W-:-:S03]  /*de20*/  MOV R186, R226 ;  /* 0x000000e200ba7202 */ /* 0x000fc60000000f00 */
[C---:B------:R-:W-:Y:S06]  /*de30*/  HMMA.16816.F32 R224, R4.reuse, R32, R36 ;  /* 0x0000002004e0723c */ /* 0x040fec0000001824 */
[C---:B------:R-:W-:Y:S01]  /*de40*/  HMMA.16816.F32 R48, R4.reuse, R34, R48 ;  /* 0x000000220430723c */ /* 0x040fe20000001830 */
[----:B------:R-:W1:Y:S05]  /*de50*/  LDSM.16.MT88.4 R32, [R196+0x13000] ;  /* 0x01300000c420783b */ /* 0x000e6a0000004200 */
        /* <DEDUP_REMOVED lines=9> */
[----:B------:R-:W-:-:S02]  /*def0*/  MOV R119, R240 ;  /* 0x000000f000777202 */ /* 0x000fc40000000f00 */
[----:B------:R-:W-:Y:S02]  /*df00*/  MOV R124, R241 ;  /* 0x000000f1007c7202 */ /* 0x000fe40000000f00 */
[----:B------:R-:W-:Y:S01]  /*df10*/  MOV R118, R243 ;  /* 0x000000f300767202 */ /* 0x000fe20000000f00 */
[C---:B------:R-:W-:Y:S01]  /*df20*/  HMMA.16816.F32 R244, R4.reuse, R18, R72 ;  /* 0x0000001204f4723c */ /* 0x040fe20000001848 */
[----:B------:R-:W-:Y:S05]  /*df30*/  LDSM.16.MT88.4 R16, [R193+0x15000] ;  /* 0x01500000c110783b */ /* 0x000fea0000004200 */
[C---:B----4-:R-:W-:Y:S06]  /*df40*/  HMMA.16816.F32 R72, R4.reuse, R12, R60 ;  /* 0x0000000c0448723c */ /* 0x050fec000000183c */
[C---:B------:R-:W-:Y:S01]  /*df50*/  HMMA.16816.F32 R240, R4.reuse, R14, R40 ;  /* 0x0000000e04f0723c */ /* 0x040fe20000001828 */
[----:B------:R-:W3:Y:S05]  /*df60*/  LDSM.16.MT88.4 R12, [R194+0x15000] ;  /* 0x01500000c20c783b */ /* 0x000eea0000004200 */
[C---:B------:R-:W-:Y:S06]  /*df70*/  HMMA.16816.F32 R80, R4.reuse, R20, R56 ;  /* 0x000000140450723c */ /* 0x040fec0000001838 */
[----:B------:R-:W-:Y:S01]  /*df80*/  HMMA.16816.F32 R44, R4, R22, R68 ;  /* 0x00000016042c723c */ /* 0x000fe20000001844 */
[----:B------:R-:W4:Y:S01]  /*df90*/  LDSM.16.MT88.4 R20, [R196+0x15000] ;  /* 0x01500000c414783b */ /* 0x000f220000004200 */
[----:B------:R-:W-:Y:S01]  /*dfa0*/  IMAD.MOV.U32 R42, RZ, RZ, R186 ;  /* 0x000000ffff2a7224 */ /* 0x000fe200078e00ba */
[----:B------:R-:W-:-:S03]  /*dfb0*/  MOV R43, R187 ;  /* 0x000000bb002b7202 */ /* 0x000fc60000000f00 */
[C---:B------:R-:W-:Y:S06]  /*dfc0*/  HMMA.16816.F32 R184, R4.reuse, R28, R52 ;  /* 0x0000001c04b8723c */ /* 0x040fec0000001834 */
[C---:B-1----:R-:W-:Y:S06]  /*dfd0*/  HMMA.16816.F32 R52, R4.reuse, R32, R76 ;  /* 0x000000200434723c */ /* 0x042fec000000184c */
[C---:B--2---:R-:W-:Y:S06]  /*dfe0*/  HMMA.16816.F32 R68, R4.reuse, R24, R108 ;  /* 0x000000180444723c */ /* 0x044fec000000186c */
[C---:B------:R-:W-:Y:S01]  /*dff0*/  HMMA.16816.F32 R76, R4.reuse, R26, R132 ;  /* 0x0000001a044c723c */ /* 0x040fe20000001884 */
[----:B------:R-:W1:Y:S05]  /*e000*/  LDSM.16.MT88.4 R24, [R194+0x17000] ;  /* 0x01700000c218783b */ /* 0x000e6a0000004200 */
[----:B------:R-:W-:Y:S01]  /*e010*/  HMMA.16816.F32 R172, R4, R30, R64 ;  /* 0x0000001e04ac723c */ /* 0x000fe20000001840 */
[----:B------:R-:W2:Y:S01]  /*e020*/  LDSM.16.MT88.4 R28, [R193+0x17000] ;  /* 0x01700000c11c783b */ /* 0x000ea20000004200 */
[----:B------:R-:W-:Y:S01]  /*e030*/  FFMA.FTZ R3, R3, UR6, -R9 ;  /* 0x0000000603037c23 */ /* 0x000fe20008010809 */
[----:B------:R-:W-:Y:S01]  /*e040*/  IMAD.MOV.U32 R134, RZ, RZ, R43 ;  /* 0x000000ffff867224 */ /* 0x000fe200078e002b */
[----:B------:R-:W-:-:S02]  /*e050*/  MOV R135, R124 ;  /* 0x0000007c00877202 */ /* 0x000fc40000000f00 */
[----:B------:R4:W-:Y:S01]  /*e060*/  MUFU.EX2 R132, R3 ;  /* 0x0000000300847308 */ /* 0x0009e20000000800 */
[C---:B------:R-:W-:Y:S01]  /*e070*/  HMMA.16816.F32 R60, R4.reuse, R34, R84 ;  /* 0x00000022043c723c */ /* 0x040fe20000001854 */
[----:B------:R-:W2:Y:S01]  /*e080*/  LDSM.16.MT88.4 R32, [R195+0x15000] ;  /* 0x01500000c320783b */ /* 0x000ea20000004200 */
[----:B------:R-:W-:Y:S01]  /*e090*/  MOV R66, R232 ;  /* 0x000000e800427202 */ /* 0x000fe20000000f00 */
[----:B------:R-:W-:Y:S01]  /*e0a0*/  IMAD.MOV.U32 R67, RZ, RZ, R233 ;  /* 0x000000ffff437224 */ /* 0x000fe200078e00e9 */
[----:B------:R-:W-:Y:S02]  /*e0b0*/  MOV R40, R234 ;  /* 0x000000ea00287202 */ /* 0x000fe40000000f00 */
[----:B------:R-:W-:Y:S02]  /*e0c0*/  MOV R41, R235 ;  /* 0x000000eb00297202 */ /* 0x000fe40000000f00 */
[----:B---3--:R-:W-:Y:S01]  /*e0d0*/  HMMA.16816.F32 R232, R4, R14, R92 ;  /* 0x0000000e04e8723c */ /* 0x008fe2000000185c */
[----:B------:R-:W-:Y:S01]  /*e0e0*/  MOV R111, R42 ;  /* 0x0000002a006f7202 */ /* 0x000fe20000000f00 */
[----:B------:R-:W-:-:S02]  /*e0f0*/  IMAD.MOV.U32 R109, RZ, RZ, R176 ;  /* 0x000000ffff6d7224 */ /* 0x000fc400078e00b0 */
[----:B----4-:R-:W-:Y:S02]  /*e100*/  FFMA.FTZ R3, R134, UR6, -R9 ;  /* 0x0000000686037c23 */ /* 0x010fe40008010809 */
[C---:B------:R-:W-:Y:S01]  /*e110*/  HMMA.16816.F32 R92, R4.reuse, R22, R88 ;  /* 0x00000016045c723c */ /* 0x040fe20000001858 */
[----:B------:R-:W-:Y:S01]  /*e120*/  MOV R108, R125 ;  /* 0x0000007d006c7202 */ /* 0x000fe20000000f00 */
        /* <DEDUP_REMOVED lines=12> */
[----:B------:R-:W-:Y:S01]  /*e1f0*/  LDSM.16.MT88.4 R88, [R196+0x15800] ;  /* 0x01580000c458783b */ /* 0x000fe20000004200 */
[----:B------:R-:W-:Y:S01]  /*e200*/  MOV R56, R178 ;  /* 0x000000b200387202 */ /* 0x000fe20000000f00 */
[--C-:B---3--:R-:W-:Y:S01]  /*e210*/  FFMA.FTZ R3, R135, UR6, -R9.reuse ;  /* 0x0000000687037c23 */ /* 0x108fe20008010809 */
[C---:B------:R-:W-:Y:S01]  /*e220*/  HMMA.16816.F32 R180, R4.reuse, R16, R104 ;  /* 0x0000001004b4723c */ /* 0x040fe20000001868 */
[----:B------:R-:W-:Y:S01]  /*e230*/  MOV R134, R109 ;  /* 0x0000006d00867202 */ /* 0x000fe20000000f00 */
[----:B------:R-:W-:Y:S01]  /*e240*/  LDSM.16.MT88.4 R96, [R195+0x15800] ;  /* 0x01580000c360783b */ /* 0x000fe20000004200 */
[----:B------:R3:W-:Y:S03]  /*e250*/  MUFU.EX2 R21, R3 ;  /* 0x0000000300157308 */ /* 0x0007e60000000800 */
[C---:B------:R-:W-:Y:S01]  /*e260*/  HMMA.16816.F32 R236, R4.reuse, R18, R112 ;  /* 0x0000001204ec723c */ /* 0x040fe20000001870 */
[----:B------:R-:W4:Y:S05]  /*e270*/  LDSM.16.MT88.4 R16, [R196+0x17000] ;  /* 0x01700000c410783b */ /* 0x000f2a0000004200 */
[----:B------:R-:W-:Y:S01]  /*e280*/  HMMA.16816.F32 R176, R4, R12, R100 ;  /* 0x0000000c04b0723c */ /* 0x000fe20000001864 */
[----:B------:R-:W4:Y:S01]  /*e290*/  LDSM.16.MT88.4 R12, [R195+0x17000] ;  /* 0x01700000c30c783b */ /* 0x000f220000004200 */
[----:B------:R-:W-:Y:S01]  /*e2a0*/  MOV R133, R108 ;  /* 0x0000006c00857202 */ /* 0x000fe20000000f00 */
[----:B---3--:R-:W-:Y:S01]  /*e2b0*/  FFMA.FTZ R3, R111, UR6, -R9 ;  /* 0x000000066f037c23 */ /* 0x008fe20008010809 */
[----:B------:R-:W-:-:S03]  /*e2c0*/  MOV R113, R134 ;  /* 0x0000008600717202 */ /* 0x000fc60000000f00 */
[----:B------:R3:W4:Y:S01]  /*e2d0*/  MUFU.EX2 R20, R3 ;  /* 0x0000000300147308 */ /* 0x0007220000000800 */
[----:B------:R-:W-:Y:S01]  /*e2e0*/  MOV R134, R64 ;  /* 0x0000004000867202 */ /* 0x000fe20000000f00 */
[----:B------:R-:W-:Y:S01]  /*e2f0*/  IMAD.MOV.U32 R107, RZ, RZ, R40 ;  /* 0x000000ffff6b7224 */ /* 0x000fe200078e0028 */
[----:B------:R-:W-:Y:S01]  /*e300*/  MOV R106, R41 ;  /* 0x00000029006a7202 */ /* 0x000fe20000000f00 */
[----:B------:R-:W-:Y:S01]  /*e310*/  IMAD.MOV.U32 R41, RZ, RZ, R118 ;  /* 0x000000ffff297224 */ /* 0x000fe200078e0076 */
[----:B------:R-:W-:Y:S02]  /*e320*/  MOV R64, R42 ;  /* 0x0000002a00407202 */ /* 0x000fe40000000f00 */
[----:B------:R-:W-:Y:S02]  /*e330*/  MOV R104, R116 ;  /* 0x0000007400687202 */ /* 0x000fe40000000f00 */
[----:B------:R-:W-:Y:S02]  /*e340*/  MOV R40, R117 ;  /* 0x0000007500287202 */ /* 0x000fe40000000f00 */
[----:B------:R-:W-:-:S02]  /*e350*/  MOV R42, R119 ;  /* 0x00000077002a7202 */ /* 0x000fc40000000f00 */
[----:B-1----:R-:W-:Y:S01]  /*e360*/  HMMA.16816.F32 R116, R4, R24, R160 ;  /* 0x000000180474723c */ /* 0x002fe200000018a0 */
[----:B------:R-:W1:Y:S01]  /*e370*/  LDSM.16.MT88.4 R160, [R195+0x11800] ;  /* 0x01180000c3a0783b */ /* 0x000e620000004200 */
[----:B---3--:R-:W-:Y:S01]  /*e380*/  FFMA.FTZ R3, R11, UR6, -R8 ;  /* 0x000000060b037c23 */ /* 0x008fe20008010808 */
[----:B------:R-:W-:-:S03]  /*e390*/  IMAD.MOV.U32 R135, RZ, RZ, R110 ;  /* 0x000000ffff877224 */ /* 0x000fc600078e006e */
[----:B------:R3:W-:Y:S01]  /*e3a0*/  MUFU.EX2 R11, R3 ;  /* 0x00000003000b7308 */ /* 0x0007e20000000800 */
[C---:B--2---:R-:W-:Y:S01]  /*e3b0*/  HMMA.16816.F32 R108, R4.reuse, R28, R152 ;  /* 0x0000001c046c723c */ /* 0x044fe20000001898 */
[----:B------:R-:W2:Y:S01]  /*e3c0*/  LDSM.16.MT88.4 R152, [R196+0x11800] ;  /* 0x01180000c498783b */ /* 0x000ea20000004200 */
[--C-:B---3--:R-:W-:Y:S01]  /*e3d0*/  FFMA.FTZ R3, R133, UR6, -R8.reuse ;  /* 0x0000000685037c23 */ /* 0x108fe20008010808 */
[----:B------:R-:W-:Y:S02]  /*e3e0*/  IMAD.MOV.U32 R133, RZ, RZ, R65 ;  /* 0x000000ffff857224 */ /* 0x000fe400078e0041 */
[----:B------:R-:W-:Y:S01]  /*e3f0*/  IMAD.MOV.U32 R65, RZ, RZ, R43 ;  /* 0x000000ffff417224 */ /* 0x000fe200078e002b */
[----:B------:R-:W-:Y:S02]  /*e400*/  MOV R43, R10 ;  /* 0x0000000a002b7202 */ /* 0x000fe40000000f00 */
[----:B------:R3:W1:Y:S01]  /*e410*/  MUFU.EX2 R10, R3 ;  /* 0x00000003000a7308 */ /* 0x0006620000000800 */
[----:B------:R-:W-:Y:S01]  /*e420*/  HMMA.16816.F32 R100, R4, R32, R136 ;  /* 0x000000200464723c */ /* 0x000fe20000001888 */
[----:B------:R-:W2:Y:S01]  /*e430*/  LDSM.16.MT88.4 R136, [R193+0x11800] ;  /* 0x01180000c188783b */ /* 0x000ea20000004200 */
[----:B---3--:R-:W-:-:S05]  /*e440*/  FFMA.FTZ R3, R127, UR6, -R8 ;  /* 0x000000067f037c23 */ /* 0x008fca0008010808 */
[----:B------:R3:W-:Y:S01]  /*e450*/  MUFU.EX2 R9, R3 ;  /* 0x0000000300097308 */ /* 0x0007e20000000800 */
[----:B------:R-:W-:Y:S01]  /*e460*/  MOV R114, R66 ;  /* 0x0000004200727202 */ /* 0x000fe20000000f00 */
[----:B---3--:R-:W-:-:S06]  /*e470*/  FFMA.FTZ R3, R113, UR6, -R8 ;  /* 0x0000000671037c23 */ /* 0x008fcc0008010808 */
[----:B------:R-:W3:Y:S01]  /*e480*/  MUFU.EX2 R3, R3 ;  /* 0x0000000300037308 */ /* 0x000ee20000000800 */
[----:B------:R-:W-:Y:S01]  /*e490*/  MOV R115, R67 ;  /* 0x0000004300737202 */ /* 0x000fe20000000f00 */
[C---:B------:R-:W-:Y:S01]  /*e4a0*/  HMMA.16816.F32 R32, R4.reuse, R34, R144 ;  /* 0x000000220420723c */ /* 0x040fe20000001890 */
[----:B------:R-:W-:Y:S01]  /*e4b0*/  MOV R66, R124 ;  /* 0x0000007c00427202 */ /* 0x000fe20000000f00 */
[----:B------:R-:W-:Y:S01]  /*e4c0*/  IMAD.MOV.U32 R105, RZ, RZ, R126 ;  /* 0x000000ffff697224 */ /* 0x000fe200078e007e */
[----:B------:R-:W-:Y:S01]  /*e4d0*/  MOV R67, R125 ;  /* 0x0000007d00437202 */ /* 0x000fe20000000f00 */
[----:B------:R-:W2:Y:S01]  /*e4e0*/  LDSM.16.MT88.4 R144, [R194+0x11800] ;  /* 0x01180000c290783b */ /* 0x000ea20000004200 */
[----:B------:R-:W-:Y:S01]  /*e4f0*/  IMAD.MOV.U32 R23, RZ, RZ, R114 ;  /* 0x000000ffff177224 */ /* 0x000fe200078e0072 */
[----:B----4-:R-:W-:Y:S01]  /*e500*/  HMMA.16816.F32 R124, R4, R16, R168 ;  /* 0x00000010047c723c */ /* 0x010fe200000018a8 */
[----:B------:R-:W-:Y:S01]  /*e510*/  MOV R8, R115 ;  /* 0x0000007300087202 */ /* 0x000fe20000000f00 */
[----:B------:R-:W-:Y:S01]  /*e520*/  IMAD.MOV.U32 R113, RZ, RZ, R41 ;  /* 0x000000ffff717224 */ /* 0x000fe200078e0029 */
[----:B------:R-:W-:-:S02]  /*e530*/  MOV R112, R40 ;  /* 0x0000002800707202 */ /* 0x000fc40000000f00 */
[----:B------:R-:W-:Y:S01]  /*e540*/  MOV R114, R42 ;  /* 0x0000002a00727202 */ /* 0x000fe20000000f00 */
[C---:B------:R-:W-:Y:S01]  /*e550*/  HMMA.16816.F32 R168, R4.reuse, R12, R120 ;  /* 0x0000000c04a8723c */ /* 0x040fe20000001878 */
[----:B------:R-:W-:Y:S01]  /*e560*/  MOV R115, R43 ;  /* 0x0000002b00737202 */ /* 0x000fe20000000f00 */
[----:B------:R-:W-:Y:S04]  /*e570*/  LDSM.16.MT88.4 R120, [R196+0x17800] ;  /* 0x01780000c478783b */ /* 0x000fe80000004200 */
[----:B------:R-:W-:Y:S01]  /*e580*/  HMMA.16816.F32 R12, R4, R14, R128 ;  /* 0x0000000e040c723c */ /* 0x000fe20000001880 */
[----:B------:R-:W4:Y:S06]  /*e590*/  LDSM.16.MT88.4 R40, [R193+0x13800] ;  /* 0x01380000c128783b */ /* 0x000f2c0000004200 */
[----:B------:R-:W-:-:S02]  /*e5a0*/  F2FP.F16.F32.PACK_AB R128, R22, R132 ;  /* 0x000000841680723e */ /* 0x000fc400000000ff */
[----:B------:R-:W-:Y:S02]  /*e5b0*/  F2FP.F16.F32.PACK_AB R130, R20, R21 ;  /* 0x000000151482723e */ /* 0x000fe400000000ff */
[----:B-1----:R-:W-:Y:S02]  /*e5c0*/  F2FP.F16.F32.PACK_AB R129, R10, R11 ;  /* 0x0000000b0a81723e */ /* 0x002fe400000000ff */
[----:B---3--:R-:W-:Y:S01]  /*e5d0*/  F2FP.F16.F32.PACK_AB R131, R3, R9 ;  /* 0x000000090383723e */ /* 0x008fe200000000ff */
[----:B------:R-:W-:Y:S06]  /*e5e0*/  HMMA.16816.F32 R16, R4, R18, R164 ;  /* 0x000000120410723c */ /* 0x000fec00000018a4 */
[C---:B------:R-:W-:Y:S01]  /*e5f0*/  HMMA.16816.F32 R164, R128.reuse, R160, R72 ;  /* 0x000000a080a4723c */ /* 0x040fe20000001848 */
[----:B------:R-:W-:Y:S05]  /*e600*/  LDSM.16.MT88.4 R72, [R193+0x15800] ;  /* 0x01580000c148783b */ /* 0x000fea0000004200 */
[----:B------:R-:W-:Y:S06]  /*e610*/  HMMA.16816.F32 R160, R128, R162, R240 ;  /* 0x000000a280a0723c */ /* 0x000fec00000018f0 */
[----:B------:R-:W-:Y:S01]  /*e620*/  HMMA.16816.F32 R28, R4, R30, R156 ;  /* 0x0000001e041c723c */ /* 0x000fe2000000189c */
[----:B------:R-:W-:Y:S01]  /*e630*/  MOV R241, R105 ;  /* 0x0000006900f17202 */ /* 0x000fe20000000f00 */
[----:B------:R-:W-:Y:S01]  /*e640*/  IMAD.MOV.U32 R240, RZ, RZ, R104 ;  /* 0x000000fffff07224 */ /* 0x000fe200078e0068 */
[----:B------:R-:W-:Y:S01]  /*e650*/  MOV R242, R106 ;  /* 0x0000006a00f27202 */ /* 0x000fe20000000f00 */
[----:B------:R-:W-:-:S02]  /*e660*/  IMAD.MOV.U32 R243, RZ, RZ, R107 ;  /* 0x000000fffff37224 */ /* 0x000fc400078e006b */
[C---:B--2---:R-:W-:Y:S01]  /*e670*/  HMMA.16816.F32 R156, R128.reuse, R152, R188 ;  /* 0x00000098809c723c */ /* 0x044fe200000018bc */
[----:B------:R-:W-:Y:S01]  /*e680*/  FFMA.FTZ R2, R241, R2, R240 ;  /* 0x00000002f1027223 */ /* 0x000fe200000100f0 */
[----:B------:R-:W-:Y:S01]  /*e690*/  FFMA.FTZ R0, R243, R0, R242 ;  /* 0x00000000f3007223 */ /* 0x000fe200000100f2 */
[----:B------:R-:W-:Y:S03]  /*e6a0*/  LDSM.16.MT88.4 R104, [R193+0x17800] ;  /* 0x01780000c168783b */ /* 0x000fe60000004200 */
[----:B------:R-:W-:Y:S07]  /*e6b0*/  HMMA.16816.F32 R152, R128, R154, R244 ;  /* 0x0000009a8098723c */ /* 0x000fee00000018f4 */
[----:B------:R-:W-:-:S02]  /*e6c0*/  MOV R244, R114 ;  /* 0x0000007200f47202 */ /* 0x000fc40000000f00 */
[----:B------:R-:W-:Y:S01]  /*e6d0*/  MOV R245, R115 ;  /* 0x0000007300f57202 */ /* 0x000fe20000000f00 */
[----:B------:R-:W-:Y:S01]  /*e6e0*/  IMAD.MOV.U32 R246, RZ, RZ, R113 ;  /* 0x000000fffff67224 */ /* 0x000fe200078e0071 */
[----:B------:R-:W-:Y:S01]  /*e6f0*/  MOV R247, R112 ;  /* 0x0000007000f77202 */ /* 0x000fe20000000f00 */
[----:B------:R-:W-:Y:S01]  /*e700*/  FADD.FTZ R2, R244, R2 ;  /* 0x00000002f4027221 */ /* 0x000fe20000010000 */
        /* <DEDUP_REMOVED lines=8> */
[----:B------:R-:W-:Y:S01]  /*e790*/  HMMA.16816.F32 R24, R4, R26, R140 ;  /* 0x0000001a0418723c */ /* 0x000fe2000000188c */
[----:B------:R-:W-:Y:S01]  /*e7a0*/  FADD.FTZ R0, R189, R0 ;  /* 0x00000000bd007221 */ /* 0x000fe20000010000 */
[----:B------:R-:W-:Y:S01]  /*e7b0*/  LDSM.16.MT88.4 R64, [R195+0x13800] ;  /* 0x01380000c340783b */ /* 0x000fe20000004200 */
[----:B------:R-:W-:-:S03]  /*e7c0*/  FADD.FTZ R2, R190, R2 ;  /* 0x00000002be027221 */ /* 0x000fc60000010000 */
[C---:B------:R-:W-:Y:S01]  /*e7d0*/  HMMA.16816.F32 R140, R128.reuse, R136, R224 ;  /* 0x00000088808c723c */ /* 0x040fe200000018e0 */
[----:B------:R-:W-:Y:S01]  /*e7e0*/  FADD.FTZ R0, R191, R0 ;  /* 0x00000000bf007221 */ /* 0x000fe20000010000 */
[----:B------:R-:W-:Y:S04]  /*e7f0*/  LDSM.16.MT88.4 R112, [R194+0x17800] ;  /* 0x01780000c270783b */ /* 0x000fe80000004200 */
[----:B------:R-:W-:Y:S01]  /*e800*/  HMMA.16816.F32 R148, R128, R144, R148 ;  /* 0x000000908094723c */ /* 0x000fe20000001894 */
[----:B------:R-:W-:Y:S01]  /*e810*/  MOV R225, R58 ;  /* 0x0000003a00e17202 */ /* 0x000fe20000000f00 */
[----:B------:R-:W-:Y:S01]  /*e820*/  IMAD.MOV.U32 R224, RZ, RZ, R59 ;  /* 0x000000ffffe07224 */ /* 0x000fe200078e003b */
[----:B------:R-:W-:Y:S01]  /*e830*/  MOV R226, R57 ;  /* 0x0000003900e27202 */ /* 0x000fe20000000f00 */
[----:B------:R-:W-:Y:S01]  /*e840*/  IMAD.MOV.U32 R227, RZ, RZ, R56 ;  /* 0x000000ffffe37224 */ /* 0x000fe200078e0038 */
[----:B------:R-:W-:Y:S01]  /*e850*/  LDSM.16.MT88.4 R4, [R195+0x17800] ;  /* 0x01780000c304783b */ /* 0x000fe20000004200 */
[----:B------:R-:W-:Y:S01]  /*e860*/  FADD.FTZ R2, R224, R2 ;  /* 0x00000002e0027221 */ /* 0x000fe20000010000 */
[----:B------:R-:W-:-:S02]  /*e870*/  FADD.FTZ R0, R225, R0 ;  /* 0x00000000e1007221 */ /* 0x000fc40000010000 */
[----:B------:R-:W1:Y:S01]  /*e880*/  LDSM.16.MT88.4 R56, [R196+0x13800] ;  /* 0x01380000c438783b */ /* 0x000e620000004200 */
[----:B------:R-:W-:Y:S01]  /*e890*/  HMMA.16816.F32 R144, R128, R146, R36 ;  /* 0x000000928090723c */ /* 0x000fe20000001824 */
[----:B------:R-:W-:Y:S01]  /*e8a0*/  FADD.FTZ R2, R226, R2 ;  /* 0x00000002e2027221 */ /* 0x000fe20000010000 */
[----:B------:R-:W-:-:S04]  /*e8b0*/  FADD.FTZ R0, R227, R0 ;  /* 0x00000000e3007221 */ /* 0x000fc80000010000 */
[----:B------:R-:W-:Y:S01]  /*e8c0*/  HMMA.16816.F32 R136, R128, R138, R48 ;  /* 0x0000008a8088723c */ /* 0x000fe20000001830 */
[----:B------:R-:W2:Y:S01]  /*e8d0*/  LDSM.16.MT88.4 R48, [R194+0x13800] ;  /* 0x01380000c230783b */ /* 0x000ea20000004200 */
[----:B------:R-:W-:-:S04]  /*e8e0*/  FADD.FTZ R2, R8, R2 ;  /* 0x0000000208027221 */ /* 0x000fc80000010000 */
[----:B----4-:R-:W-:Y:S01]  /*e8f0*/  HMMA.16816.F32 R36, R128, R40, R80 ;  /* 0x000000288024723c */ /* 0x010fe20000001850 */
[----:B------:R-:W3:Y:S01]  /*e900*/  LDSM.16.MT88.4 R80, [R194+0x15800] ;  /* 0x01580000c250783b */ /* 0x000ee20000004200 */
        /* <DEDUP_REMOVED lines=17> */
[----:B------:R-:W-:-:S04]  /*ea20*/  FADD.FTZ R0, R3, R0 ;  /* 0x0000000003007221 */ /* 0x000fc80000010000 */
[C---:B-1----:R-:W-:Y:S01]  /*ea30*/  HMMA.16816.F32 R52, R128.reuse, R56, R52 ;  /* 0x000000388034723c */ /* 0x042fe20000001834 */
[----:B------:R1:W-:Y:S05]  /*ea40*/  STL [R1+0x24], R2 ;  /* 0x0000240201007387 */ /* 0x0003ea0000100800 */
[C---:B------:R-:W-:Y:S01]  /*ea50*/  HMMA.16816.F32 R88, R128.reuse, R90, R92 ;  /* 0x0000005a8058723c */ /* 0x040fe2000000185c */
[----:B------:R1:W-:Y:S05]  /*ea60*/  STL [R1+0x28], R0 ;  /* 0x0000280001007387 */ /* 0x0003ea0000100800 */
        /* <DEDUP_REMOVED lines=21> */
[----:B-1----:R-:W-:-:S15]  /*ebc0*/  MOV R132, R229 ;  /* 0x000000e500847202 */ /* 0x002fde0000000f00 */
[----:B------:R-:W-:-:S06]  /*ebd0*/  NOP ;  /* 0x0000000000007918 */ /* 0x000fcc0000000000 */
.L_x_1383:
[----:B------:R-:W-:-:S06]  /*ebe0*/  UISETP.GT.AND UP0, UPT, UR18, UR14, UPT ;  /* 0x0000000e1200728c */ /* 0x000fcc000bf04270 */
[----:B------:R-:W-:-:S13]  /*ebf0*/  PLOP3.LUT P0, PT, PT, PT, UP0, 0x80, 0x0 ;  /* 0x000000000000781c */ /* 0x000fda0003f0f008 */
[----:B------:R-:W-:Y:S05]  /*ec00*/  @!P0 BRA `(.L_x_1387) ;  /* 0x0000004c00c48947 */ /* 0x000fea0003800000 */
[----:B------:R-:W1:Y:S01]  /*ec10*/  S2R R0, SR_TID.X ;  /* 0x0000000000007919 */ /* 0x000e620000002100 */
[----:B------:R-:W-:Y:S01]  /*ec20*/  ULDC UR4, c[0x0][0x260] ;  /* 0x0000980000047ab9 */ /* 0x000fe20000000800 */
[----:B------:R-:W-:Y:S01]  /*ec30*/  IMAD.U32 R2, RZ, RZ, UR23 ;  /* 0x00000017ff027e24 */ /* 0x000fe2000f8e00ff */
[----:B------:R-:W-:Y:S01]  /*ec40*/  SHF.R.S32.HI R251, RZ, 0x1f, R248 ;  /* 0x0000001ffffb7819 */ /* 0x000fe200000114f8 */
[----:B------:R-:W-:Y:S01]  /*ec50*/  IMAD.U32 R6, RZ, RZ, UR4 ;  /* 0x00000004ff067e24 */ /* 0x000fe2000f8e00ff */
[----:B------:R-:W-:Y:S01]  /*ec60*/  ULDC UR4, c[0x0][0x268] ;  /* 0x00009a0000047ab9 */ /* 0x000fe20000000800 */
[----:B------:R-:W-:Y:S01]  /*ec70*/  IMAD.MOV.U32 R134, RZ, RZ, R3 ;  /* 0x000000ffff867224 */ /* 0x000fe200078e0003 */
[----:B------:R-:W-:Y:S01]  /*ec80*/  UIADD3 UR10, UR18, -0x2, URZ ;  /* 0xfffffffe120a7890 */ /* 0x000fe2000fffe03f */
[----:B------:R-:W-:Y:S01]  /*ec90*/  IMAD.U32 R8, RZ, RZ, UR4 ;  /* 0x00000004ff087e24 */ /* 0x000fe2000f8e00ff */
[----:B------:R-:W-:Y:S01]  /*eca0*/  ULDC UR4, c[0x0][0x2d0] ;  /* 0x0000b40000047ab9 */ /* 0x000fe20000000800 */
[----:B------:R-:W-:Y:S01]  /*ecb0*/  IMAD.MOV.U32 R133, RZ, RZ, R132 ;  /* 0x000000ffff857224 */ /* 0x000fe200078e0084 */
[----:B------:R-:W-:Y:S01]  /*ecc0*/  UMOV UR21, URZ ;  /* 0x0000003f00157c82 */ /* 0x000fe20008000000 */
[----:B------:R-:W-:Y:S01]  /*ecd0*/  ULDC UR11, c[0x0][0x2d0] ;  /* 0x0000b400000b7ab9 */ /* 0x000fe20000000800 */
[----:B------:R-:W-:Y:S01]  /*ece0*/  ULDC.64 UR6, c[0x0][0x250] ;  /* 0x0000940000067ab9 */ /* 0x000fe20000000a00 */
[----:B------:R-:W-:Y:S01]  /*ecf0*/  ULDC.64 UR8, c[0x0][0x248] ;  /* 0x0000920000087ab9 */ /* 0x000fe20000000a00 */
[----:B-1----:R-:W-:-:S04]  /*ed00*/  SHF.R.S32.HI R4, RZ, 0x1f, R0 ;  /* 0x0000001fff047819 */ /* 0x002fc80000011400 */
[----:B------:R-:W-:-:S04]  /*ed10*/  LEA.HI R4, R4, R0, RZ, 0x3 ;  /* 0x0000000004047211 */ /* 0x000fc800078f18ff */
[----:B------:R-:W-:-:S05]  /*ed20*/  LOP3.LUT R4, R4, 0xfffffff8, RZ, 0xc0, !PT ;  /* 0xfffffff804047812 */ /* 0x000fca00078ec0ff */
[----:B------:R-:W-:-:S04]  /*ed30*/  IMAD.IADD R4, R0, 0x1, -R4 ;  /* 0x0000000100047824 */ /* 0x000fc800078e0a04 */
[----:B------:R-:W-:-:S05]  /*ed40*/  IMAD.SHL.U32 R4, R4, 0x8, RZ ;  /* 0x0000000804047824 */ /* 0x000fca00078e00ff */
[--C-:B------:R-:W-:Y:S02]  /*ed50*/  SHF.R.S32.HI R5, RZ, 0x1f, R4.reuse ;  /* 0x0000001fff057819 */ /* 0x100fe40000011404 */
[----:B------:R-:W-:Y:S01]  /*ed60*/  ISETP.GE.AND P2, PT, R4, UR4, PT ;  /* 0x0000000404007c0c */ /* 0x000fe2000bf46270 */
[----:B------:R-:W-:Y:S01]  /*ed70*/  ULDC.64 UR4, c[0x0][0x218] ;  /* 0x0000860000047ab9 */ /* 0x000fe20000000a00 */
[----:B------:R-:W-:-:S04]  /*ed80*/  IMAD.WIDE.U32 R6, R6, UR19, R4 ;  /* 0x0000001306067c25 */ /* 0x000fc8000f8e0004 */
[----:B------:R-:W-:Y:S01]  /*ed90*/  IMAD.WIDE.U32 R4, R8, UR19, R4 ;  /* 0x0000001308047c25 */ /* 0x000fe2000f8e0004 */
[----:B------:R-:W-:-:S04]  /*eda0*/  IADD3 R0, P0, R6, UR24, RZ ;  /* 0x0000001806007c10 */ /* 0x000fc8000ff1e0ff */
[----:B------:R-:W-:Y:S01]  /*edb0*/  IADD3.X R6, R2, UR13, R7, P0, !PT ;  /* 0x0000000d02067c10 */ /* 0x000fe200087fe407 */
[----:B------:R-:W-:Y:S01]  /*edc0*/  IMAD.U32 R2, RZ, RZ, UR25 ;  /* 0x00000019ff027e24 */ /* 0x000fe2000f8e00ff */
[----:B------:R-:W-:Y:S01]  /*edd0*/  LEA R8, P1, R0, UR4, 0x1 ;  /* 0x0000000400087c11 */ /* 0x000fe2000f8208ff */
[----:B------:R-:W-:Y:S01]  /*ede0*/  IMAD.MOV.U32 R250, RZ, RZ, R248 ;  /* 0x000000fffffa7224 */ /* 0x000fe200078e00f8 */
[----:B------:R-:W-:Y:S01]  /*edf0*/  IADD3 R252, P0, R4, UR26, RZ ;  /* 0x0000001a04fc7c10 */ /* 0x000fe2000ff1e0ff */
[----:B------:R-:W-:Y:S01]  /*ee00*/  UIADD3 UR13, UR18, -0x1, URZ ;  /* 0xffffffff120d7890 */ /* 0x000fe2000fffe03f */
[----:B------:R-:W-:Y:S01]  /*ee10*/  LEA.HI.X R0, R0, UR5, R6, 0x1, P1 ;  /* 0x0000000500007c11 */ /* 0x000fe200088f0c06 */
[----:B------:R1:W-:Y:S01]  /*ee20*/  STL [R1+0x20], R8 ;  /* 0x0000200801007387 */ /* 0x0003e20000100800 */
[----:B------:R-:W-:Y:S01]  /*ee30*/  IADD3.X R2, R2, UR12, R5, P0, !PT ;  /* 0x0000000c02027c10 */ /* 0x000fe200087fe405 */
[----:B------:R-:W-:Y:S01]  /*ee40*/  ULDC.64 UR4, c[0x0][0x220] ;  /* 0x0000880000047ab9 */ /* 0x000fe20000000a00 */
[----:B------:R-:W2:Y:S01]  /*ee50*/  @!P2 LDC.64 R4, c[0x0][0x220] ;  /* 0x00008800ff04ab82 */ /* 0x000ea20000000a00 */
[----:B------:R3:W-:Y:S01]  /*ee60*/  STL [R1+0x1c], R0 ;  /* 0x00001c0001007387 */ /* 0x0007e20000100800 */
[----:B------:R-:W-:-:S06]  /*ee70*/  IADD3 R6, P1, R248, 0x10, RZ ;  /* 0x00000010f8067810 */ /* 0x000fcc0007f3e0ff */
[----:B-1----:R-:W1:Y:S01]  /*ee80*/  @!P2 LDC.64 R8, c[0x0][0x220] ;  /* 0x00008800ff08ab82 */ /* 0x002e620000000a00 */
[----:B---3--:R-:W-:Y:S01]  /*ee90*/  LEA R0, P0, R252, UR4, 0x1 ;  /* 0x00000004fc007c11 */ /* 0x008fe2000f8008ff */
[----:B------:R-:W-:-:S03]  /*eea0*/  ULDC UR4, c[0x0][0x2ec] ;  /* 0x0000bb0000047ab9 */ /* 0x000fc60000000800 */
[----:B------:R-:W-:Y:S01]  /*eeb0*/  LEA.HI.X R252, R252, UR5, R2, 0x1, P0 ;  /* 0x00000005fcfc7c11 */ /* 0x000fe200080f0c02 */
[----:B------:R-:W-:Y:S01]  /*eec0*/  ULDC UR5, c[0x0][0x39c] ;  /* 0x0000e70000057ab9 */ /* 0x000fe20000000800 */
[C---:B------:R-:W-:Y:S01]  /*eed0*/  IADD3 R2, P0, R248.reuse, 0x20, RZ ;  /* 0x00000020f8027810 */ /* 0x040fe20007f1e0ff */
[----:B-1----:R1:W-:Y:S04]  /*eee0*/  @!P2 STL.64 [R1+0x50], R8 ;  /* 0x000050080100a387 */ /* 0x0023e80000100a00 */
[----:B--2---:R2:W-:Y:S04]  /*eef0*/  @!P2 STL.64 [R1+0x48], R4 ;  /* 0x000048040100a387 */ /* 0x0045e80000100a00 */
[----:B------:R-:W-:Y:S01]  /*ef00*/  STL [R1+0x18], R0 ;  /* 0x0000180001007387 */ /* 0x000fe20000100800 */
[----:B-1----:R-:W1:Y:S08]  /*ef10*/  @!P2 LDC.64 R8, c[0x0][0x220] ;  /* 0x00008800ff08ab82 */ /* 0x002e700000000a00 */
[----:B--2---:R-:W2:Y:S01]  /*ef20*/  @!P2 LDC.64 R4, c[0x0][0x220] ;  /* 0x00008800ff04ab82 */ /* 0x004ea20000000a00 */
[----:B-1----:R-:W-:Y:S04]  /*ef30*/  @!P2 STL.64 [R1+0x40], R8 ;  /* 0x000040080100a387 */ /* 0x002fe80000100a00 */
[----:B--2---:R1:W-:Y:S04]  /*ef40*/  @!P2 STL.64 [R1+0x38], R4 ;  /* 0x000038040100a387 */ /* 0x0043e80000100a00 */
[----:B------:R-:W-:Y:S04]  /*ef50*/  STL [R1+0x8], R6 ;  /* 0x0000080601007387 */ /* 0x000fe80000100800 */
[----:B------:R-:W-:Y:S01]  /*ef60*/  STL [R1], R2 ;  /* 0x0000000201007387 */ /* 0x000fe20000100800 */
[----:B-1----:R-:W-:-:S05]  /*ef70*/  IADD3 R4, P3, R248, 0x30, RZ ;  /* 0x00000030f8047810 */ /* 0x002fca0007f7e0ff */
[----:B------:R-:W-:-:S05]  /*ef80*/  IMAD.X R5, RZ, RZ, R251, P3 ;  /* 0x000000ffff057224 */ /* 0x000fca00018e06fb */
        /* <DEDUP_REMOVED lines=12> */
.L_x_1390:
[----:B------:R-:W2:Y:S01]  /*f050*/  LDL.64 R190, [R1+0x80] ;  /* 0x0000800001be7983 */ /* 0x000ea20000100a00 */
[----:B-1----:R-:W1:Y:S01]  /*f060*/  @!P2 LDC.64 R14, c[0x0][0x218] ;  /* 0x00008600ff0eab82 */ /* 0x002e620000000a00 */
[----:B------:R-:W-:Y:S02]  /*f070*/  UIADD3 UR20, UR18, -0x2, URZ ;  /* 0xfffffffe12147890 */ /* 0x000fe4000fffe03f */
[----:B------:R-:W4:Y:S02]  /*f080*/  LDL.64 R170, [R1+0x68] ;  /* 0x0000680001aa7983 */ /* 0x000f240000100a00 */
        /* <DEDUP_REMOVED lines=9> */
[----:B------:R-:W3:Y:S05]  /*f120*/  @!P2 LDC.64 R10, c[0x0][0x218] ;  /* 0x00008600ff0aab82 */ /* 0x000eea0000000a00 */
[----:B------:R-:W-:Y:S01]  /*f130*/  IMAD.U32 R7, RZ, RZ, UR19 ;  /* 0x00000013ff077e24 */ /* 0x000fe2000f8e00ff */
[C---:B--2---:R-:W-:Y:S04]  /*f140*/  LEA R3, P0, R6.reuse, R190, 0x6 ;  /* 0x000000be06037211 */ /* 0x044fe800078030ff */
[----:B----4-:R-:W-:Y:S02]  /*f150*/  LEA.HI.X R6, R6, R171, R7, 0x6, P0 ;  /* 0x000000ab06067211 */ /* 0x010fe400000f3407 */
[C---:B-1----:R-:W-:Y:S01]  /*f160*/  @!P2 LEA R14, P0, R3.reuse, R14, 0x1 ;  /* 0x0000000e030ea211 */ /* 0x042fe200078008ff */
[----:B------:R-:W1:Y:S03]  /*f170*/  @!P2 LDC.64 R170, c[0x0][0x218] ;  /* 0x00008600ffaaab82 */ /* 0x000e660000000a00 */
        /* <DEDUP_REMOVED lines=94> */
.L_x_1388:
[----:B-12---:R-:W2:Y:S01]  /*f760*/  LDL.64 R2, [R1+0x30] ;  /* 0x0000300001027983 */ /* 0x006ea20000100a00 */
        /* <DEDUP_REMOVED lines=22> */
[----:B------:R-:W4:Y:S04]  /*f8d0*/  LDL.64 R228, [R1] ;  /* 0x0000000001e47983 */ /* 0x000f280000100a00 */
[----:B------:R-:W4:Y:S01]  /*f8e0*/  LDL.64 R226, [R1+0x10] ;  /* 0x0000100001e27983 */ /* 0x000f220000100a00 */
[----:B------:R-:W-:Y:S06]  /*f8f0*/  BAR.SYNC.DEFER_BLOCKING 0x0 ;  /* 0x0000000000007b1d */ /* 0x000fec0000010000 */
[----:B------:R-:W-:Y:S04]  /*f900*/  @P2 STS.128 [R219+0x10000], RZ ;  /* 0x010000ffdb002388 */ /* 0x000fe80000000c00 */
[----:B------:R-:W4:Y:S04]  /*f910*/  LDL R225, [R1+0x20] ;  /* 0x0000200001e17983 */ /* 0x000f280000100800 */
[----:B------:R-:W4:Y:S01]  /*f920*/  LDL R135, [R1+0x1c] ;  /* 0x00001c0001877983 */ /* 0x000f220000100800 */
        /* <DEDUP_REMOVED lines=144> */
[----:B------:R-:W-:Y:S01]  /*10230*/  LDSM.16.M88.4 R184, [R202] ;  /* 0x00000000cab8783b */ /* 0x000fe20000000200 */
[----:B------:R-:W-:Y:S03]  /*10240*/  IMAD R0, R2, UR9, R0 ;  /* 0x0000000902007c24 */ /* 0x000fe6000f8e0200 */
        /* <DEDUP_REMOVED lines=189> */
[----:B------:R-:W-:Y:S06]  /*10e20*/  HMMA.16816.F32 R32, R184, R178, R32 ;  /* 0x000000b2b820723c */ /* 0x000fec0000001820 */
[C---:B----4-:R-:W-:Y:S06]  /*10e30*/  HMMA.16816.F32 R4, R180.reuse, R188, R4 ;  /* 0x000000bcb404723c */ /* 0x050fec0000001804 */
[C---:B------:R-:W-:Y:S06]  /*10e40*/  HMMA.16816.F32 R8, R180.reuse, R190, R8 ;  /* 0x000000beb408723c */ /* 0x040fec0000001808 */
[C---:B-1----:R-:W-:Y:S06]  /*10e50*/  HMMA.16816.F32 R12, R180.reuse, R168, R12 ;  /* 0x000000a8b40c723c */ /* 0x042fec000000180c */
[C---:B------:R-:W-:Y:S06]  /*10e60*/  HMMA.16816.F32 R16, R180.reuse, R170, R16 ;  /* 0x000000aab410723c */ /* 0x040fec0000001810 */
[----:B------:R-:W-:Y:S01]  /*10e70*/  FMUL.FTZ R4, R4, UR5 ;  /* 0x0000000504047c20 */ /* 0x000fe20008410000 */
[----:B------:R-:W-:Y:S01]  /*10e80*/  FMUL.FTZ R5, R5, UR5 ;  /* 0x0000000505057c20 */ /* 0x000fe20008410000 */
[----:B------:R-:W-:Y:S01]  /*10e90*/  FMUL.FTZ R6, R6, UR5 ;  /* 0x0000000506067c20 */ /* 0x000fe20008410000 */
[C---:B--2---:R-:W-:Y:S01]  /*10ea0*/  HMMA.16816.F32 R20, R180.reuse, R172, R20 ;  /* 0x000000acb414723c */ /* 0x044fe20000001814 */
[----:B------:R-:W1:Y:S02]  /*10eb0*/  MUFU.TANH R224, R4 ;  /* 0x0000000400e07308 */ /* 0x000e640000002400 */
[----:B------:R-:W-:Y:S01]  /*10ec0*/  FMUL.FTZ R7, R7, UR5 ;  /* 0x0000000507077c20 */ /* 0x000fe20008410000 */
[----:B------:R-:W-:Y:S01]  /*10ed0*/  FMUL.FTZ R9, R9, UR5 ;  /* 0x0000000509097c20 */ /* 0x000fe20008410000 */
[----:B------:R-:W-:Y:S01]  /*10ee0*/  FMUL.FTZ R8, R8, UR5 ;  /* 0x0000000508087c20 */ /* 0x000fe20008410000 */
[----:B------:R-:W-:Y:S01]  /*10ef0*/  FMUL.FTZ R11, R11, UR5 ;  /* 0x000000050b0b7c20 */ /* 0x000fe20008410000 */
[C---:B------:R-:W-:Y:S04]  /*10f00*/  HMMA.16816.F32 R24, R180.reuse, R174, R24 ;  /* 0x000000aeb418723c */ /* 0x040fe80000001818 */
[----:B------:R2:W3:Y:S01]  /*10f10*/  MUFU.TANH R189, R5 ;  /* 0x0000000500bd7308 */ /* 0x0004e20000002400 */
[----:B------:R-:W-:Y:S01]  /*10f20*/  FMUL.FTZ R10, R10, UR5 ;  /* 0x000000050a0a7c20 */ /* 0x000fe20008410000 */
[----:B------:R-:W-:Y:S01]  /*10f30*/  FMUL.FTZ R12, R12, UR5 ;  /* 0x000000050c0c7c20 */ /* 0x000fe20008410000 */
[----:B------:R-:W-:Y:S01]  /*10f40*/  FMUL.FTZ R13, R13, UR5 ;  /* 0x000000050d0d7c20 */ /* 0x000fe20008410000 */
[----:B------:R-:W-:Y:S06]  /*10f50*/  FMUL.FTZ R14, R14, UR5 ;  /* 0x000000050e0e7c20 */ /* 0x000fec0008410000 */
[----:B------:R-:W4:Y:S10]  /*10f60*/  MUFU.TANH R188, R6 ;  /* 0x0000000600bc7308 */ /* 0x000f340000002400 */
[----:B------:R1:W1:Y:S01]  /*10f70*/  MUFU.TANH R187, R7 ;  /* 0x0000000700bb7308 */ /* 0x0002620000002400 */
[----:B--2---:R-:W-:Y:S01]  /*10f80*/  IMAD.WIDE.U32 R4, R2, UR8, RZ ;  /* 0x0000000802047c25 */ /* 0x004fe2000f8e00ff */
[----:B------:R-:W-:Y:S03]  /*10f90*/  LEA R2, P0, R132, R230, 0x6 ;  /* 0x000000e684027211 */ /* 0x000fe600078030ff */
[----:B------:R-:W-:Y:S01]  /*10fa0*/  IMAD.IADD R0, R5, 0x1, R0 ;  /* 0x0000000105007824 */ /* 0x000fe200078e0200 */
[----:B------:R-:W-:Y:S04]  /*10fb0*/  LEA R178, P1, R4, R225, 0x1 ;  /* 0x000000e104b27211 */ /* 0x000fe800078208ff */
[----:B------:R2:W2:Y:S01]  /*10fc0*/  MUFU.TANH R185, R9 ;  /* 0x0000000900b97308 */ /* 0x0004a20000002400 */
[----:B------:R-:W-:Y:S02]  /*10fd0*/  LEA.HI.X.SX32 R3, R132, R231, 0x6, P0 ;  /* 0x000000e784037211 */ /* 0x000fe400000f36ff */
[----:B------:R-:W-:Y:S02]  /*10fe0*/  LEA.HI.X R179, R4, R135, R0, 0x1, P1 ;  /* 0x0000008704b37211 */ /* 0x000fe400008f0c00 */
[C---:B------:R-:W-:Y:S01]  /*10ff0*/  LEA R176, P0, R132.reuse, R228, 0x6 ;  /* 0x000000e484b07211 */ /* 0x040fe200078030ff */
[----:B------:R-:W-:Y:S01]  /*11000*/  IMAD R0, R3, UR8, RZ ;  /* 0x0000000803007c24 */ /* 0x000fe2000f8e02ff */
[----:B------:R-:W3:Y:S03]  /*11010*/  S2R R228, SR_TID.X ;  /* 0x0000000000e47919 */ /* 0x000ee60000002100 */
[----:B------:R4:W2:Y:S01]  /*11020*/  MUFU.TANH R186, R8 ;  /* 0x0000000800ba7308 */ /* 0x0008a20000002400 */
[----:B------:R-:W-:Y:S01]  /*11030*/  LEA.HI.X.SX32 R177, R132, R229, 0x6, P0 ;  /* 0x000000e584b17211 */ /* 0x000fe200000f36ff */
[C---:B------:R-:W-:Y:S01]  /*11040*/  IMAD R0, R2.reuse, UR9, R0 ;  /* 0x0000000902007c24 */ /* 0x040fe2000f8e0200 */
[----:B-1----:R-:W1:Y:S01]  /*11050*/  LDSM.16.M88.4 R4, [R197+0x7800] ;  /* 0x00780000c504783b */ /* 0x002e620000000200 */
[----:B------:R-:W-:Y:S01]  /*11060*/  IMAD.WIDE.U32 R2, R2, UR8, RZ ;  /* 0x0000000802027c25 */ /* 0x000fe2000f8e00ff */
[----:B------:R-:W-:Y:S05]  /*11070*/  DEPBAR.LE SB0, 0x0 ;  /* 0x000080000000791a */ /* 0x000fea0000000000 */
[----:B------:R1:W1:Y:S01]  /*11080*/  MUFU.TANH R184, R10 ;  /* 0x0000000a00b87308 */ /* 0x0002620000002400 */
[----:B------:R-:W-:Y:S01]  /*11090*/  IMAD.IADD R3, R3, 0x1, R0 ;  /* 0x0000000103037824 */ /* 0x000fe200078e0200 */
[----:B------:R-:W-:Y:S01]  /*110a0*/  BAR.SYNC.DEFER_BLOCKING 0x0 ;  /* 0x0000000000007b1d */ /* 0x000fe20000010000 */
[C---:B------:R-:W-:Y:S01]  /*110b0*/  LEA R168, P0, R2.reuse, R225, 0x1 ;  /* 0x000000e102a87211 */ /* 0x040fe200078008ff */
[----:B------:R-:W-:Y:S03]  /*110c0*/  IMAD R0, R177, UR8, RZ ;  /* 0x00000008b1007c24 */ /* 0x000fe6000f8e02ff */
[----:B------:R-:W-:Y:S03]  /*110d0*/  LEA.HI.X R169, R2, R135, R3, 0x1, P0 ;  /* 0x0000008702a97211 */ /* 0x000fe600000f0c03 */
[----:B------:R-:W1:Y:S01]  /*110e0*/  MUFU.TANH R173, R12 ;  /* 0x0000000c00ad7308 */ /* 0x000e620000002400 */
[----:B------:R-:W-:Y:S01]  /*110f0*/  IMAD R3, R176, UR9, R0 ;  /* 0x00000009b0037c24 */ /* 0x000fe2000f8e0200 */
[----:B------:R-:W-:Y:S01]  /*11100*/  LEA R2, P0, R132, R226, 0x6 ;  /* 0x000000e284027211 */ /* 0x000fe200078030ff */
[----:B------:R-:W-:Y:S04]  /*11110*/  IMAD.WIDE.U32 R176, R176, UR8, RZ ;  /* 0x00000008b0b07c25 */ /* 0x000fe8000f8e00ff */
[----:B--2---:R-:W-:Y:S03]  /*11120*/  IMAD.IADD R9, R177, 0x1, R3 ;  /* 0x00000001b1097824 */ /* 0x004fe600078e0203 */
[----:B------:R-:W2:Y:S01]  /*11130*/  MUFU.TANH R172, R13 ;  /* 0x0000000d00ac7308 */ /* 0x000ea20000002400 */
[----:B----4-:R-:W-:Y:S01]  /*11140*/  LEA R8, P1, R176, R225, 0x1 ;  /* 0x000000e1b0087211 */ /* 0x010fe200078208ff */
[----:B------:R-:W-:Y:S01]  /*11150*/  IMAD.U32 R0, RZ, RZ, UR12 ;  /* 0x0000000cff007e24 */ /* 0x000fe2000f8e00ff */
[----:B------:R-:W-:Y:S01]  /*11160*/  LEA.HI.X.SX32 R3, R132, R227, 0x6, P0 ;  /* 0x000000e384037211 */ /* 0x000fe200000f36ff */
[----:B------:R-:W-:Y:S01]  /*11170*/  FMUL.FTZ R132, R15, UR5 ;  /* 0x000000050f847c20 */ /* 0x000fe20008410000 */
[----:B------:R-:W-:Y:S01]  /*11180*/  LEA.HI.X R9, R176, R135, R9, 0x1, P1 ;  /* 0x00000087b0097211 */ /* 0x000fe200008f0c09 */
[----:B---3--:R-:W-:Y:S04]  /*11190*/  IMAD.SHL.U32 R228, R228, 0x2, RZ ;  /* 0x00000002e4e47824 */ /* 0x008fe800078e00ff */
[----:B------:R3:W4:Y:S01]  /*111a0*/  MUFU.TANH R176, R11 ;  /* 0x0000000b00b07308 */ /* 0x0007220000002400 */
[----:B------:R-:W-:Y:S01]  /*111b0*/  IMAD R3, R3, UR8, RZ ;  /* 0x0000000803037c24 */ /* 0x000fe2000f8e02ff */
[----:B------:R-:W-:Y:S05]  /*111c0*/  LOP3.LUT R228, R228, 0x6, RZ, 0xc0, !PT ;  /* 0x00000006e4e47812 */ /* 0x000fea00078ec0ff */
[----:B------:R-:W-:Y:S01]  /*111d0*/  IMAD R0, R0, 0x40, R228 ;  /* 0x0000004000007824 */ /* 0x000fe200078e02e4 */
[C---:B-1----:R-:W-:Y:S05]  /*111e0*/  HMMA.16816.F32 R28, R180.reuse, R4, R28 ;  /* 0x00000004b41c723c */ /* 0x042fea000000181c */
[----:B------:R-:W-:Y:S01]  /*111f0*/  VIADD R10, R0, 0x1 ;  /* 0x00000001000a7836 */ /* 0x000fe20000000000 */
[----:B------:R-:W-:Y:S04]  /*11200*/  HMMA.16816.F32 R32, R180, R6, R32 ;  /* 0x00000006b420723c */ /* 0x000fe80000001820 */
[----:B------:R-:W-:Y:S01]  /*11210*/  ISETP.GE.AND P3, PT, R10, R221, PT ;  /* 0x000000dd0a00720c */ /* 0x000fe20003f66270 */
[----:B---3--:R-:W-:Y:S01]  /*11220*/  IMAD R11, R2, UR9, R3 ;  /* 0x00000009020b7c24 */ /* 0x008fe2000f8e0203 */
[C---:B------:R-:W-:Y:S02]  /*11230*/  ISETP.GE.AND P1, PT, R10.reuse, R220, PT ;  /* 0x000000dc0a00720c */ /* 0x040fe40003f26270 */
[C---:B------:R-:W-:Y:S02]  /*11240*/  ISETP.GE.OR P3, PT, R10.reuse, R223, !P3 ;  /* 0x000000df0a00720c */ /* 0x040fe40005f66670 */
[----:B------:R-:W-:Y:S01]  /*11250*/  ISETP.GE.OR P1, PT, R10, R222, !P1 ;  /* 0x000000de0a00720c */ /* 0x000fe20004f26670 */
[----:B------:R-:W-:Y:S04]  /*11260*/  IMAD.WIDE.U32 R2, R2, UR8, RZ ;  /* 0x0000000802027c25 */ /* 0x000fe8000f8e00ff */
[----:B------:R-:W-:Y:S01]  /*11270*/  IMAD.IADD R11, R3, 0x1, R11 ;  /* 0x00000001030b7824 */ /* 0x000fe200078e020b */
[C---:B------:R-:W-:Y:S04]  /*11280*/  LEA R4, P0, R2.reuse, R225, 0x1 ;  /* 0x000000e102047211 */ /* 0x040fe800078008ff */
[----:B------:R-:W-:Y:S01]  /*11290*/  LEA.HI.X R5, R2, R135, R11, 0x1, P0 ;  /* 0x0000008702057211 */ /* 0x000fe200000f0c0b */
[----:B------:R-:W-:Y:S01]  /*112a0*/  VIADD R2, R0, 0x8 ;  /* 0x0000000800027836 */ /* 0x000fe20000000000 */
[----:B------:R1:W3:Y:S01]  /*112b0*/  MUFU.TANH R135, R14 ;  /* 0x0000000e00877308 */ /* 0x0002e20000002400 */
[----:B------:R-:W-:Y:S11]  /*112c0*/  PLOP3.LUT P0, PT, PT, PT, UP0, 0x80, 0x0 ;  /* 0x000000000000781c */ /* 0x000ff60003f0f008 */
[----:B------:R-:W-:Y:S02]  /*112d0*/  @!UPT UIADD3 URZ, URZ, URZ, URZ ;  /* 0x0000003f3f3ff290 */ /* 0x000fe4000fffe03f */
[----:B--2-4-:R-:W-:Y:S05]  /*112e0*/  @P0 BRA `(.L_x_1390) ;  /* 0xffffffdc00580947 */ /* 0x014fea000383ffff */
.L_x_1389:
[-C--:B------:R-:W-:Y:S01]  /*112f0*/  ISETP.GE.AND P6, PT, R2, R221.reuse, PT ;  /* 0x000000dd0200720c */ /* 0x080fe20003fc6270 */
[----:B------:R-:W-:Y:S01]  /*11300*/  FMUL.FTZ R16, R16, UR5 ;  /* 0x0000000510107c20 */ /* 0x000fe20008410000 */
[----:B------:R-:W-:Y:S01]  /*11310*/  ISETP.GE.AND P5, PT, R2, R220, PT ;  /* 0x000000dc0200720c */ /* 0x000fe20003fa6270 */
[----:B------:R-:W-:Y:S01]  /*11320*/  FMUL.FTZ R17, R17, UR5 ;  /* 0x0000000511117c20 */ /* 0x000fe20008410000 */
[----:B------:R-:W-:Y:S01]  /*11330*/  ISETP.GE.AND P4, PT, R0, R221, PT ;  /* 0x000000dd0000720c */ /* 0x000fe20003f86270 */
[----:B--2---:R-:W2:Y:S01]  /*11340*/  MUFU.TANH R13, R132 ;  /* 0x00000084000d7308 */ /* 0x004ea20000002400 */
[-C--:B------:R-:W-:Y:S01]  /*11350*/  ISETP.GE.OR P6, PT, R2, R223.reuse, !P6 ;  /* 0x000000df0200720c */ /* 0x080fe200077c6670 */
[----:B------:R-:W-:Y:S01]  /*11360*/  FMUL.FTZ R20, R20, UR5 ;  /* 0x0000000514147c20 */ /* 0x000fe20008410000 */
[----:B------:R-:W-:Y:S01]  /*11370*/  ISETP.GE.OR P5, PT, R2, R222, !P5 ;  /* 0x000000de0200720c */ /* 0x000fe20006fa6670 */
[----:B------:R-:W-:Y:S01]  /*11380*/  FMUL.FTZ R21, R21, UR5 ;  /* 0x0000000515157c20 */ /* 0x000fe20008410000 */
[----:B------:R-:W-:Y:S01]  /*11390*/  ISETP.GE.OR P4, PT, R0, R223, !P4 ;  /* 0x000000df0000720c */ /* 0x000fe20006786670 */
[----:B------:R-:W-:Y:S01]  /*113a0*/  FMUL.FTZ R18, R18, UR5 ;  /* 0x0000000512127c20 */ /* 0x000fe20008410000 */
[----:B------:R-:W-:Y:S03]  /*113b0*/  IADD3 R2, R0, 0x9, RZ ;  /* 0x0000000900027810 */ /* 0x000fe60007ffe0ff */
[----:B------:R-:W4:Y:S01]  /*113c0*/  MUFU.TANH R16, R16 ;  /* 0x0000001000107308 */ /* 0x000f220000002400 */
[----:B------:R-:W-:Y:S01]  /*113d0*/  FSEL R12, R189, -INF , !P3 ;  /* 0xff800000bd0c7808 */ /* 0x000fe20005800000 */
[----:B------:R-:W-:Y:S01]  /*113e0*/  FMUL.FTZ R19, R19, UR5 ;  /* 0x0000000513137c20 */ /* 0x000fe20008410000 */
[----:B------:R-:W-:Y:S01]  /*113f0*/  FSEL R5, R224, -INF , !P4 ;  /* 0xff800000e0057808 */ /* 0x000fe20006000000 */
[----:B------:R-:W-:Y:S01]  /*11400*/  FMUL.FTZ R22, R22, UR5 ;  /* 0x0000000516167c20 */ /* 0x000fe20008410000 */
[-C--:B------:R-:W-:Y:S01]  /*11410*/  ISETP.GE.AND P0, PT, R0, R220.reuse, PT ;  /* 0x000000dc0000720c */ /* 0x080fe20003f06270 */
[----:B------:R-:W-:Y:S01]  /*11420*/  FMUL.FTZ R23, R23, UR5 ;  /* 0x0000000517177c20 */ /* 0x000fe20008410000 */
[C---:B------:R-:W-:Y:S03]  /*11430*/  ISETP.GE.AND P4, PT, R2.reuse, R221, PT ;  /* 0x000000dd0200720c */ /* 0x040fe60003f86270 */
[----:B------:R-:W5:Y:S01]  /*11440*/  MUFU.TANH R17, R17 ;  /* 0x0000001100117308 */ /* 0x000f620000002400 */
[----:B------:R-:W-:Y:S01]  /*11450*/  ISETP.GE.AND P3, PT, R2, R220, PT ;  /* 0x000000dc0200720c */ /* 0x000fe20003f66270 */
[----:B------:R-:W-:Y:S01]  /*11460*/  FMUL.FTZ R24, R24, UR5 ;  /* 0x0000000518187c20 */ /* 0x000fe20008410000 */
[-C--:B------:R-:W-:Y:S01]  /*11470*/  ISETP.GE.OR P0, PT, R0, R222.reuse, !P0 ;  /* 0x000000de0000720c */ /* 0x080fe20004706670 */
[----:B------:R-:W-:Y:S01]  /*11480*/  FMUL.FTZ R25, R25, UR5 ;  /* 0x0000000519197c20 */ /* 0x000fe20008410000 */
[----:B------:R-:W-:Y:S01]  /*11490*/  ISETP.GE.OR P4, PT, R2, R223, !P4 ;  /* 0x000000df0200720c */ /* 0x000fe20006786670 */
[----:B------:R-:W-:Y:S01]  /*114a0*/  FMUL.FTZ R28, R28, UR5 ;  /* 0x000000051c1c7c20 */ /* 0x000fe20008410000 */
[----:B------:R-:W-:Y:S03]  /*114b0*/  ISETP.GE.OR P3, PT, R2, R222, !P3 ;  /* 0x000000de0200720c */ /* 0x000fe60005f66670 */
[----:B------:R-:W1:Y:S01]  /*114c0*/  MUFU.TANH R20, R20 ;  /* 0x0000001400147308 */ /* 0x000e620000002400 */
[C---:B------:R-:W-:Y:S01]  /*114d0*/  IADD3 R3, R0.reuse, 0x10, RZ ;  /* 0x0000001000037810 */ /* 0x040fe20007ffe0ff */
[----:B------:R-:W-:Y:S01]  /*114e0*/  FMUL.FTZ R29, R29, UR5 ;  /* 0x000000051d1d7c20 */ /* 0x000fe20008410000 */
[----:B------:R-:W-:Y:S01]  /*114f0*/  IADD3 R2, R0, 0x11, RZ ;  /* 0x0000001100027810 */ /* 0x000fe20007ffe0ff */
[----:B------:R-:W-:Y:S01]  /*11500*/  FMUL.FTZ R32, R32, UR5 ;  /* 0x0000000520207c20 */ /* 0x000fe20008410000 */
[----:B------:R-:W-:Y:S01]  /*11510*/  FSEL R4, R188, -INF , !P0 ;  /* 0xff800000bc047808 */ /* 0x000fe20004000000 */
[----:B------:R-:W-:Y:S01]  /*11520*/  FMUL.FTZ R26, R26, UR5 ;  /* 0x000000051a1a7c20 */ /* 0x000fe20008410000 */
[----:B------:R-:W-:Y:S03]  /*11530*/  FSEL R11, R187, -INF , !P1 ;  /* 0xff800000bb0b7808 */ /* 0x000fe60004800000 */
[----:B------:R-:W1:Y:S01]  /*11540*/  MUFU.TANH R21, R21 ;  /* 0x0000001500157308 */ /* 0x000e620000002400 */
[----:B------:R-:W-:Y:S01]  /*11550*/  FSEL R8, R186, -INF , !P6 ;  /* 0xff800000ba087808 */ /* 0x000fe20007000000 */
[----:B------:R-:W-:Y:S01]  /*11560*/  FMUL.FTZ R33, R33, UR5 ;  /* 0x0000000521217c20 */ /* 0x000fe20008410000 */
[-C--:B------:R-:W-:Y:S01]  /*11570*/  ISETP.GE.AND P0, PT, R3, R221.reuse, PT ;  /* 0x000000dd0300720c */ /* 0x080fe20003f06270 */
[----:B------:R-:W-:Y:S01]  /*11580*/  FMUL.FTZ R27, R27, UR5 ;  /* 0x000000051b1b7c20 */ /* 0x000fe20008410000 */
[----:B------:R-:W-:Y:S01]  /*11590*/  ISETP.GE.AND P1, PT, R3, R220, PT ;  /* 0x000000dc0300720c */ /* 0x000fe20003f26270 */
[----:B------:R-:W-:Y:S01]  /*115a0*/  FMUL.FTZ R30, R30, UR5 ;  /* 0x000000051e1e7c20 */ /* 0x000fe20008410000 */
[----:B------:R-:W-:Y:S03]  /*115b0*/  ISETP.GE.AND P6, PT, R2, R221, PT ;  /* 0x000000dd0200720c */ /* 0x000fe60003fc6270 */
[----:B------:R-:W-:Y:S01]  /*115c0*/  MUFU.TANH R18, R18 ;  /* 0x0000001200127308 */ /* 0x000fe20000002400 */
[----:B------:R-:W-:Y:S01]  /*115d0*/  FSEL R10, R185, -INF , !P4 ;  /* 0xff800000b90a7808 */ /* 0x000fe20006000000 */
[----:B------:R-:W-:Y:S01]  /*115e0*/  FMUL.FTZ R31, R31, UR5 ;  /* 0x000000051f1f7c20 */ /* 0x000fe20008410000 */
[CC--:B------:R-:W-:Y:S01]  /*115f0*/  ISETP.GE.OR P0, PT, R3.reuse, R223.reuse, !P0 ;  /* 0x000000df0300720c */ /* 0x0c0fe20004706670 */
[----:B------:R-:W-:Y:S01]  /*11600*/  FMUL.FTZ R34, R34, UR5 ;  /* 0x0000000522227c20 */ /* 0x000fe20008410000 */
[----:B------:R-:W-:Y:S01]  /*11610*/  ISETP.GE.OR P1, PT, R3, R222, !P1 ;  /* 0x000000de0300720c */ /* 0x000fe20004f26670 */
[----:B------:R-:W-:Y:S01]  /*11620*/  FMUL.FTZ R35, R35, UR5 ;  /* 0x0000000523237c20 */ /* 0x000fe20008410000 */
[C---:B------:R-:W-:Y:S03]  /*11630*/  ISETP.GE.OR P6, PT, R2.reuse, R223, !P6 ;  /* 0x000000df0200720c */ /* 0x040fe600077c6670 */
[----:B------:R-:W1:Y:S01]  /*11640*/  MUFU.TANH R19, R19 ;  /* 0x0000001300137308 */ /* 0x000e620000002400 */
[----:B------:R-:W-:Y:S01]  /*11650*/  ISETP.GE.AND P4, PT, R2, R220, PT ;  /* 0x000000dc0200720c */ /* 0x000fe20003f86270 */
[----:B------:R-:W-:Y:S01]  /*11660*/  UISETP.GT.AND UP0, UPT, UR12, UR14, UPT ;  /* 0x0000000e0c00728c */ /* 0x000fe2000bf04270 */
[C---:B------:R-:W-:Y:S01]  /*11670*/  IADD3 R6, R0.reuse, 0x18, RZ ;  /* 0x0000001800067810 */ /* 0x040fe20007ffe0ff */
[----:B------:R-:W-:Y:S01]  /*11680*/  UIADD3 UR21, UR21, 0x1, URZ ;  /* 0x0000000115157890 */ /* 0x000fe2000fffe03f */
[----:B------:R-:W-:Y:S01]  /*11690*/  IADD3 R3, R0, 0x19, RZ ;  /* 0x0000001900037810 */ /* 0x000fe20007ffe0ff */
[----:B------:R-:W-:Y:S01]  /*116a0*/  UIADD3 UR18, UR18, -0x1, URZ ;  /* 0xffffffff12127890 */ /* 0x000fe2000fffe03f */
[----:B------:R-:W-:Y:S03]  /*116b0*/  FSEL R174, R173, -INF , !P0 ;  /* 0xff800000adae7808 */ /* 0x000fe60004000000 */
[----:B------:R-:W1:Y:S01]  /*116c0*/  MUFU.TANH R22, R22 ;  /* 0x0000001600167308 */ /* 0x000e620000002400 */
[----:B------:R-:W-:Y:S02]  /*116d0*/  FSEL R175, R172, -INF , !P6 ;  /* 0xff800000acaf7808 */ /* 0x000fe40007000000 */
[----:B------:R-:W-:Y:S02]  /*116e0*/  FSEL R7, R184, -INF , !P5 ;  /* 0xff800000b8077808 */ /* 0x000fe40006800000 */
[----:B------:R-:W-:Y:S02]  /*116f0*/  ISETP.GE.OR P4, PT, R2, R222, !P4 ;  /* 0x000000de0200720c */ /* 0x000fe40006786670 */
[CC--:B------:R-:W-:Y:S03]  /*11700*/  ISETP.GE.AND P5, PT, R6.reuse, R221.reuse, PT ;  /* 0x000000dd0600720c */ /* 0x0c0fe60003fa6270 */
[----:B------:R-:W1:Y:S01]  /*11710*/  MUFU.TANH R23, R23 ;  /* 0x0000001700177308 */ /* 0x000e620000002400 */
[C---:B------:R-:W-:Y:S02]  /*11720*/  ISETP.GE.AND P0, PT, R3.reuse, R221, PT ;  /* 0x000000dd0300720c */ /* 0x040fe40003f06270 */
[C---:B------:R-:W-:Y:S02]  /*11730*/  ISETP.GE.AND P6, PT, R3.reuse, R220, PT ;  /* 0x000000dc0300720c */ /* 0x040fe40003fc6270 */
[-C--:B------:R-:W-:Y:S02]  /*11740*/  ISETP.GE.OR P5, PT, R6, R223.reuse, !P5 ;  /* 0x000000df0600720c */ /* 0x080fe40006fa6670 */
[C---:B------:R-:W-:Y:S03]  /*11750*/  ISETP.GE.OR P0, PT, R3.reuse, R223, !P0 ;  /* 0x000000df0300720c */ /* 0x040fe60004706670 */
[----:B------:R-:W1:Y:S01]  /*11760*/  MUFU.TANH R24, R24 ;  /* 0x0000001800187308 */ /* 0x000e620000002400 */
[----:B------:R-:W-:Y:S02]  /*11770*/  ISETP.GE.OR P6, PT, R3, R222, !P6 ;  /* 0x000000de0300720c */ /* 0x000fe400077c6670 */
[C---:B------:R-:W-:Y:S02]  /*11780*/  IADD3 R2, R0.reuse, 0x20, RZ ;  /* 0x0000002000027810 */ /* 0x040fe40007ffe0ff */
[----:B------:R-:W-:Y:S02]  /*11790*/  IADD3 R3, R0, 0x21, RZ ;  /* 0x0000002100037810 */ /* 0x000fe40007ffe0ff */
[----:B------:R-:W-:Y:S03]  /*117a0*/  FSEL R9, R176, -INF , !P3 ;  /* 0xff800000b0097808 */ /* 0x000fe60005800000 */
[----:B------:R-:W1:Y:S01]  /*117b0*/  MUFU.TANH R25, R25 ;  /* 0x0000001900197308 */ /* 0x000e620000002400 */
[----:B---3--:R-:W-:Y:S02]  /*117c0*/  FSEL R176, R135, -INF , !P1 ;  /* 0xff80000087b07808 */ /* 0x008fe40004800000 */
[----:B------:R-:W-:Y:S02]  /*117d0*/  ISETP.GE.AND P1, PT, R2, R221, PT ;  /* 0x000000dd0200720c */ /* 0x000fe40003f26270 */
[----:B------:R-:W-:Y:S02]  /*117e0*/  ISETP.GE.AND P3, PT, R6, R220, PT ;  /* 0x000000dc0600720c */ /* 0x000fe40003f66270 */
[----:B------:R-:W-:Y:S03]  /*117f0*/  ISETP.GE.OR P1, PT, R2, R223, !P1 ;  /* 0x000000df0200720c */ /* 0x000fe60004f26670 */
[----:B------:R-:W3:Y:S01]  /*11800*/  MUFU.TANH R28, R28 ;  /* 0x0000001c001c7308 */ /* 0x000ee20000002400 */
[----:B------:R-:W-:Y:S02]  /*11810*/  ISETP.GE.OR P3, PT, R6, R222, !P3 ;  /* 0x000000de0600720c */ /* 0x000fe40005f66670 */
[----:B------:R-:W-:Y:S07]  /*11820*/  IADD3 R6, R0, 0x31, RZ ;  /* 0x0000003100067810 */ /* 0x000fee0007ffe0ff */
[----:B------:R-:W3:Y:S10]  /*11830*/  MUFU.TANH R29, R29 ;  /* 0x0000001d001d7308 */ /* 0x000ef40000002400 */
[----:B------:R-:W3:Y:S10]  /*11840*/  MUFU.TANH R32, R32 ;  /* 0x0000002000207308 */ /* 0x000ef40000002400 */
[----:B------:R-:W3:Y:S10]  /*11850*/  MUFU.TANH R26, R26 ;  /* 0x0000001a001a7308 */ /* 0x000ef40000002400 */
[----:B------:R-:W3:Y:S10]  /*11860*/  MUFU.TANH R33, R33 ;  /* 0x0000002100217308 */ /* 0x000ef40000002400 */
[----:B------:R-:W3:Y:S10]  /*11870*/  MUFU.TANH R27, R27 ;  /* 0x0000001b001b7308 */ /* 0x000ef40000002400 */
[----:B------:R-:W3:Y:S10]  /*11880*/  MUFU.TANH R30, R30 ;  /* 0x0000001e001e7308 */ /* 0x000ef40000002400 */
[----:B------:R-:W3:Y:S10]  /*11890*/  MUFU.TANH R31, R31 ;  /* 0x0000001f001f7308 */ /* 0x000ef40000002400 */
[----:B------:R-:W3:Y:S10]  /*118a0*/  MUFU.TANH R34, R34 ;  /* 0x0000002200227308 */ /* 0x000ef40000002400 */
[----:B------:R-:W3:Y:S01]  /*118b0*/  MUFU.TANH R35, R35 ;  /* 0x0000002300237308 */ /* 0x000ee20000002400 */
[----:B--2---:R-:W-:Y:S02]  /*118c0*/  FSEL R181, R13, -INF , !P4 ;  /* 0xff8000000db57808 */ /* 0x004fe40006000000 */
[----:B------:R-:W-:Y:S02]  /*118d0*/  FMNMX.FTZ R13, R5, R133, !PT ;  /* 0x00000085050d7209 */ /* 0x000fe40007810000 */
[----:B----4-:R-:W-:Y:S02]  /*118e0*/  FSEL R178, R16, -INF , !P5 ;  /* 0xff80000010b27808 */ /* 0x010fe40006800000 */
[----:B-----5:R-:W-:Y:S02]  /*118f0*/  FSEL R177, R17, -INF , !P0 ;  /* 0xff80000011b17808 */ /* 0x020fe40004000000 */
[----:B------:R-:W-:Y:S02]  /*11900*/  FMNMX.FTZ R13, R12, R13, !PT ;  /* 0x0000000d0c0d7209 */ /* 0x000fe40007810000 */
[C---:B------:R-:W-:Y:S02]  /*11910*/  ISETP.GE.AND P5, PT, R3.reuse, R221, PT ;  /* 0x000000dd0300720c */ /* 0x040fe40003fa6270 */
[C---:B------:R-:W-:Y:S02]  /*11920*/  ISETP.GE.AND P0, PT, R3.reuse, R220, PT ;  /* 0x000000dc0300720c */ /* 0x040fe40003f06270 */
[----:B------:R-:W-:Y:S02]  /*11930*/  FMNMX.FTZ R13, R8, R13, !PT ;  /* 0x0000000d080d7209 */ /* 0x000fe40007810000 */
[C---:B------:R-:W-:Y:S02]  /*11940*/  ISETP.GE.OR P5, PT, R3.reuse, R223, !P5 ;  /* 0x000000df0300720c */ /* 0x040fe40006fa6670 */
[----:B------:R-:W-:Y:S02]  /*11950*/  ISETP.GE.OR P0, PT, R3, R222, !P0 ;  /* 0x000000de0300720c */ /* 0x000fe40004706670 */
[----:B------:R-:W-:Y:S02]  /*11960*/  IADD3 R3, R0, 0x29, RZ ;  /* 0x0000002900037810 */ /* 0x000fe40007ffe0ff */
[----:B------:R-:W-:Y:S02]  /*11970*/  FMNMX.FTZ R13, R10, R13, !PT ;  /* 0x0000000d0a0d7209 */ /* 0x000fe40007810000 */
[----:B-1----:R-:W-:Y:S02]  /*11980*/  FSEL R185, R20, -INF , !P1 ;  /* 0xff80000014b97808 */ /* 0x002fe40004800000 */
[----:B------:R-:W-:Y:S02]  /*11990*/  FSEL R187, R21, -INF , !P5 ;  /* 0xff80000015bb7808 */ /* 0x000fe40006800000 */
[C---:B------:R-:W-:Y:S02]  /*119a0*/  ISETP.GE.AND P1, PT, R3.reuse, R221, PT ;  /* 0x000000dd0300720c */ /* 0x040fe40003f26270 */
[CC--:B------:R-:W-:Y:S02]  /*119b0*/  ISETP.GE.AND P5, PT, R3.reuse, R220.reuse, PT ;  /* 0x000000dc0300720c */ /* 0x0c0fe40003fa6270 */
[----:B------:R-:W-:Y:S02]  /*119c0*/  FMNMX.FTZ R13, R174, R13, !PT ;  /* 0x0000000dae0d7209 */ /* 0x000fe40007810000 */
[----:B------:R-:W-:Y:S02]  /*119d0*/  ISETP.GE.AND P4, PT, R2, R220, PT ;  /* 0x000000dc0200720c */ /* 0x000fe40003f86270 */
[C---:B------:R-:W-:Y:S02]  /*119e0*/  ISETP.GE.OR P1, PT, R3.reuse, R223, !P1 ;  /* 0x000000df0300720c */ /* 0x040fe40004f26670 */
[----:B------:R-:W-:Y:S02]  /*119f0*/  ISETP.GE.OR P5, PT, R3, R222, !P5 ;  /* 0x000000de0300720c */ /* 0x000fe40006fa6670 */
[----:B------:R-:W-:Y:S02]  /*11a00*/  FMNMX.FTZ R3, R4, R134, !PT ;  /* 0x0000008604037209 */ /* 0x000fe40007810000 */
[----:B------:R-:W-:Y:S02]  /*11a10*/  FMNMX.FTZ R13, R175, R13, !PT ;  /* 0x0000000daf0d7209 */ /* 0x000fe40007810000 */
[----:B------:R-:W-:Y:S02]  /*11a20*/  ISETP.GE.OR P4, PT, R2, R222, !P4 ;  /* 0x000000de0200720c */ /* 0x000fe40006786670 */
[----:B------:R-:W-:Y:S02]  /*11a30*/  IADD3 R2, R0, 0x28, RZ ;  /* 0x0000002800027810 */ /* 0x000fe40007ffe0ff */
[----:B------:R-:W-:Y:S02]  /*11a40*/  FMNMX.FTZ R3, R11, R3, !PT ;  /* 0x000000030b037209 */ /* 0x000fe40007810000 */
[----:B------:R-:W-:Y:S02]  /*11a50*/  FMNMX.FTZ R14, R178, R13, !PT ;  /* 0x0000000db20e7209 */ /* 0x000fe40007810000 */
[----:B------:R-:W-:Y:S02]  /*11a60*/  FSEL R179, R19, -INF , !P6 ;  /* 0xff80000013b37808 */ /* 0x000fe40007000000 */
[----:B------:R-:W-:Y:S02]  /*11a70*/  FSEL R180, R18, -INF , !P3 ;  /* 0xff80000012b47808 */ /* 0x000fe40005800000 */
[C---:B------:R-:W-:Y:S02]  /*11a80*/  ISETP.GE.AND P3, PT, R2.reuse, R221, PT ;  /* 0x000000dd0200720c */ /* 0x040fe40003f66270 */
[C---:B------:R-:W-:Y:S02]  /*11a90*/  ISETP.GE.AND P6, PT, R2.reuse, R220, PT ;  /* 0x000000dc0200720c */ /* 0x040fe40003fc6270 */
[----:B------:R-:W-:Y:S02]  /*11aa0*/  FMNMX.FTZ R3, R7, R3, !PT ;  /* 0x0000000307037209 */ /* 0x000fe40007810000 */
[----:B------:R-:W-:Y:S02]  /*11ab0*/  FMNMX.FTZ R14, R177, R14, !PT ;  /* 0x0000000eb10e7209 */ /* 0x000fe40007810000 */
[C---:B------:R-:W-:Y:S02]  /*11ac0*/  ISETP.GE.OR P3, PT, R2.reuse, R223, !P3 ;  /* 0x000000df0200720c */ /* 0x040fe40005f66670 */
[----:B------:R-:W-:Y:S02]  /*11ad0*/  ISETP.GE.OR P6, PT, R2, R222, !P6 ;  /* 0x000000de0200720c */ /* 0x000fe400077c6670 */
[----:B------:R-:W-:Y:S02]  /*11ae0*/  FMNMX.FTZ R3, R9, R3, !PT ;  /* 0x0000000309037209 */ /* 0x000fe40007810000 */
        /* <DEDUP_REMOVED lines=8> */
[----:B------:R-:W-:Y:S02]  /*11b70*/  FSEL R182, R24, -INF , !P3 ;  /* 0xff80000018b67808 */ /* 0x000fe40005800000 */
[----:B------:R-:W-:Y:S02]  /*11b80*/  FMNMX.FTZ R14, R187, R14, !PT ;  /* 0x0000000ebb0e7209 */ /* 0x000fe40007810000 */
[C---:B------:R-:W-:Y:S02]  /*11b90*/  ISETP.GE.OR P4, PT, R2.reuse, R223, !P4 ;  /* 0x000000df0200720c */ /* 0x040fe40006786670 */
[----:B------:R-:W-:Y:S02]  /*11ba0*/  ISETP.GE.OR P0, PT, R2, R222, !P0 ;  /* 0x000000de0200720c */ /* 0x000fe40004706670 */
[----:B------:R-:W-:Y:S02]  /*11bb0*/  FMNMX.FTZ R3, R181, R3, !PT ;  /* 0x00000003b5037209 */ /* 0x000fe40007810000 */
[----:B------:R-:W-:Y:S02]  /*11bc0*/  IADD3 R2, R0, 0x38, RZ ;  /* 0x0000003800027810 */ /* 0x000fe40007ffe0ff */
[----:B------:R-:W-:Y:S02]  /*11bd0*/  FSEL R184, R25, -INF , !P1 ;  /* 0xff80000019b87808 */ /* 0x000fe40004800000 */
[----:B------:R-:W-:Y:S02]  /*11be0*/  FMNMX.FTZ R14, R182, R14, !PT ;  /* 0x0000000eb60e7209 */ /* 0x000fe40007810000 */
[----:B------:R-:W-:Y:S02]  /*11bf0*/  ISETP.GE.AND P3, PT, R6, R221, PT ;  /* 0x000000dd0600720c */ /* 0x000fe40003f66270 */
[----:B------:R-:W-:Y:S02]  /*11c00*/  FMNMX.FTZ R3, R180, R3, !PT ;  /* 0x00000003b4037209 */ /* 0x000fe40007810000 */
[----:B---3--:R-:W-:Y:S02]  /*11c10*/  FSEL R243, R28, -INF , !P4 ;  /* 0xff8000001cf37808 */ /* 0x008fe40006000000 */
[----:B------:R-:W-:Y:S02]  /*11c20*/  ISETP.GE.AND P1, PT, R2, R221, PT ;  /* 0x000000dd0200720c */ /* 0x000fe40003f26270 */
[----:B------:R-:W-:Y:S02]  /*11c30*/  ISETP.GE.OR P3, PT, R6, R223, !P3 ;  /* 0x000000df0600720c */ /* 0x000fe40005f66670 */
[----:B------:R-:W-:Y:S02]  /*11c40*/  FMNMX.FTZ R14, R184, R14, !PT ;  /* 0x0000000eb80e7209 */ /* 0x000fe40007810000 */
[----:B------:R-:W-:Y:S02]  /*11c50*/  IADD3 R0, R0, 0x39, RZ ;  /* 0x0000003900007810 */ /* 0x000fe40007ffe0ff */
[----:B------:R-:W-:Y:S02]  /*11c60*/  FMNMX.FTZ R3, R179, R3, !PT ;  /* 0x00000003b3037209 */ /* 0x000fe40007810000 */
[----:B------:R-:W-:Y:S02]  /*11c70*/  FSEL R245, R29, -INF , !P3 ;  /* 0xff8000001df57808 */ /* 0x000fe40005800000 */
[----:B------:R-:W-:Y:S02]  /*11c80*/  FMNMX.FTZ R14, R243, R14, !PT ;  /* 0x0000000ef30e7209 */ /* 0x000fe40007810000 */
[----:B------:R-:W-:Y:S02]  /*11c90*/  ISETP.GE.OR P1, PT, R2, R223, !P1 ;  /* 0x000000df0200720c */ /* 0x000fe40004f26670 */
[----:B------:R-:W-:Y:S02]  /*11ca0*/  ISETP.GE.AND P4, PT, R0, R221, PT ;  /* 0x000000dd0000720c */ /* 0x000fe40003f86270 */
[----:B------:R-:W-:Y:S02]  /*11cb0*/  FMNMX.FTZ R3, R188, R3, !PT ;  /* 0x00000003bc037209 */ /* 0x000fe40007810000 */
[----:B------:R-:W-:Y:S02]  /*11cc0*/  FSEL R247, R32, -INF , !P1 ;  /* 0xff80000020f77808 */ /* 0x000fe40004800000 */
[----:B------:R-:W-:Y:S02]  /*11cd0*/  FMNMX.FTZ R14, R245, R14, !PT ;  /* 0x0000000ef50e7209 */ /* 0x000fe40007810000 */
[----:B------:R-:W-:Y:S02]  /*11ce0*/  ISETP.GE.OR P4, PT, R0, R223, !P4 ;  /* 0x000000df0000720c */ /* 0x000fe40006786670 */
[----:B------:R-:W-:Y:S02]  /*11cf0*/  FMNMX.FTZ R3, R238, R3, !PT ;  /* 0x00000003ee037209 */ /* 0x000fe40007810000 */
[----:B------:R-:W-:Y:S02]  /*11d00*/  FSEL R183, R26, -INF , !P6 ;  /* 0xff8000001ab77808 */ /* 0x000fe40007000000 */
[----:B------:R-:W-:Y:S02]  /*11d10*/  FMNMX.FTZ R14, R247, R14, !PT ;  /* 0x0000000ef70e7209 */ /* 0x000fe40007810000 */
[----:B------:R-:W-:Y:S02]  /*11d20*/  FSEL R246, R33, -INF , !P4 ;  /* 0xff80000021f67808 */ /* 0x000fe40006000000 */
[----:B------:R-:W-:Y:S02]  /*11d30*/  FMNMX.FTZ R13, R183, R3, !PT ;  /* 0x00000003b70d7209 */ /* 0x000fe40007810000 */
[----:B------:R-:W-:Y:S02]  /*11d40*/  ISETP.GE.AND P3, PT, R6, R220, PT ;  /* 0x000000dc0600720c */ /* 0x000fe40003f66270 */
[----:B------:R-:W-:Y:S02]  /*11d50*/  FMNMX.FTZ R3, R246, R14, !PT ;  /* 0x0000000ef6037209 */ /* 0x000fe40007810000 */
[----:B------:R-:W-:Y:S02]  /*11d60*/  ISETP.GE.OR P3, PT, R6, R222, !P3 ;  /* 0x000000de0600720c */ /* 0x000fe40005f66670 */
[C---:B------:R-:W-:Y:S01]  /*11d70*/  ISETP.GE.AND P1, PT, R2.reuse, R220, PT ;  /* 0x000000dc0200720c */ /* 0x040fe20003f26270 */
[----:B------:R-:W1:Y:S01]  /*11d80*/  SHFL.BFLY PT, R6, R3, 0x2, 0x1f ;  /* 0x0c401f0003067f89 */ /* 0x000e6200000e0000 */
[----:B------:R-:W-:Y:S02]  /*11d90*/  FSEL R186, R27, -INF , !P5 ;  /* 0xff8000001bba7808 */ /* 0x000fe40006800000 */
[----:B------:R-:W-:Y:S02]  /*11da0*/  ISETP.GE.OR P1, PT, R2, R222, !P1 ;  /* 0x000000de0200720c */ /* 0x000fe40004f26670 */
[----:B------:R-:W-:Y:S02]  /*11db0*/  FSEL R244, R30, -INF , !P0 ;  /* 0xff8000001ef47808 */ /* 0x000fe40004000000 */
[----:B------:R-:W-:Y:S02]  /*11dc0*/  FMNMX.FTZ R2, R186, R13, !PT ;  /* 0x0000000dba027209 */ /* 0x000fe40007810000 */
[----:B------:R-:W-:Y:S02]  /*11dd0*/  ISETP.GE.AND P0, PT, R0, R220, PT ;  /* 0x000000dc0000720c */ /* 0x000fe40003f06270 */
[----:B------:R-:W-:Y:S02]  /*11de0*/  FSEL R248, R31, -INF , !P3 ;  /* 0xff8000001ff87808 */ /* 0x000fe40005800000 */
[----:B------:R-:W-:Y:S01]  /*11df0*/  FMNMX.FTZ R2, R244, R2, !PT ;  /* 0x00000002f4027209 */ /* 0x000fe20007810000 */
[----:B------:R-:W-:Y:S01]  /*11e00*/  LDSM.16.MT88.4 R28, [R196+0x10000] ;  /* 0x01000000c41c783b */ /* 0x000fe20000004200 */
[----:B------:R-:W-:Y:S02]  /*11e10*/  ISETP.GE.OR P0, PT, R0, R222, !P0 ;  /* 0x000000de0000720c */ /* 0x000fe40004706670 */
[----:B------:R-:W-:Y:S02]  /*11e20*/  FSEL R249, R34, -INF , !P1 ;  /* 0xff80000022f97808 */ /* 0x000fe40004800000 */
[----:B------:R-:W-:Y:S02]  /*11e30*/  FMNMX.FTZ R0, R248, R2, !PT ;  /* 0x00000002f8007209 */ /* 0x000fe40007810000 */
[----:B------:R-:W-:Y:S02]  /*11e40*/  FSEL R135, R35, -INF , !P0 ;  /* 0xff80000023877808 */ /* 0x000fe40004000000 */
[----:B------:R-:W-:Y:S02]  /*11e50*/  FMNMX.FTZ R0, R249, R0, !PT ;  /* 0x00000000f9007209 */ /* 0x000fe40007810000 */
[----:B-1----:R-:W-:Y:S02]  /*11e60*/  FMNMX.FTZ R3, R3, R6, !PT ;  /* 0x0000000603037209 */ /* 0x002fe40007810000 */
[----:B------:R-:W-:Y:S03]  /*11e70*/  FMNMX.FTZ R0, R135, R0, !PT ;  /* 0x0000000087007209 */ /* 0x000fe60007810000 */
[----:B------:R-:W1:Y:S08]  /*11e80*/  SHFL.BFLY PT, R132, R3, 0x1, 0x1f ;  /* 0x0c201f0003847f89 */ /* 0x000e7000000e0000 */
[----:B------:R-:W2:Y:S01]  /*11e90*/  SHFL.BFLY PT, R2, R0, 0x2, 0x1f ;  /* 0x0c401f0000027f89 */ /* 0x000ea200000e0000 */
[----:B-1----:R-:W-:Y:S02]  /*11ea0*/  FMNMX.FTZ R132, R3, R132, !PT ;  /* 0x0000008403847209 */ /* 0x002fe40007810000 */
[----:B--2---:R-:W-:Y:S03]  /*11eb0*/  FMNMX.FTZ R0, R0, R2, !PT ;  /* 0x0000000200007209 */ /* 0x004fe60007810000 */
[C---:B------:R-:W-:Y:S01]  /*11ec0*/  FMUL.FTZ R172, R132.reuse, UR4 ;  /* 0x0000000484ac7c20 */ /* 0x040fe20008410000 */
[----:B------:R-:W-:Y:S01]  /*11ed0*/  FSETP.NEU.FTZ.AND P1, PT, R132, -INF , PT ;  /* 0xff8000008400780b */ /* 0x000fe20003f3d000 */
[----:B------:R-:W1:Y:S03]  /*11ee0*/  SHFL.BFLY PT, R2, R0, 0x1, 0x1f ;  /* 0x0c201f0000027f89 */ /* 0x000e6600000e0000 */
[----:B------:R-:W-:Y:S05]  /*11ef0*/  FSEL R172, R172, RZ, P1 ;  /* 0x000000ffacac7208 */ /* 0x000fea0000800000 */
[--C-:B------:R-:W-:Y:S01]  /*11f00*/  FFMA.FTZ R12, R12, UR4, -R172.reuse ;  /* 0x000000040c0c7c23 */ /* 0x100fe200080108ac */
[--C-:B------:R-:W-:Y:S01]  /*11f10*/  FFMA.FTZ R5, R5, UR4, -R172.reuse ;  /* 0x0000000405057c23 */ /* 0x100fe200080108ac */
[--C-:B------:R-:W-:Y:S01]  /*11f20*/  FFMA.FTZ R8, R8, UR4, -R172.reuse ;  /* 0x0000000408087c23 */ /* 0x100fe200080108ac */
[--C-:B------:R-:W-:Y:S01]  /*11f30*/  FFMA.FTZ R10, R10, UR4, -R172.reuse ;  /* 0x000000040a0a7c23 */ /* 0x100fe200080108ac */
[----:B------:R2:W-:Y:S10]  /*11f40*/  MUFU.EX2 R239, R12 ;  /* 0x0000000c00ef7308 */ /* 0x0005f40000000800 */
[----:B------:R-:W3:Y:S01]  /*11f50*/  MUFU.EX2 R240, R5 ;  /* 0x0000000500f07308 */ /* 0x000ee20000000800 */
[----:B-1----:R-:W-:Y:S02]  /*11f60*/  FMNMX.FTZ R3, R0, R2, !PT ;  /* 0x0000000200037209 */ /* 0x002fe40007810000 */
[----:B------:R-:W-:Y:S01]  /*11f70*/  FSEL R0, R132, RZ, P1 ;  /* 0x000000ff84007208 */ /* 0x000fe20000800000 */
[----:B--2---:R-:W1:Y:S01]  /*11f80*/  LDSM.16.MT88.4 R12, [R193+0x10000] ;  /* 0x01000000c10c783b */ /* 0x004e620000004200 */
[C---:B------:R-:W-:Y:S01]  /*11f90*/  FSETP.NEU.FTZ.AND P0, PT, R3.reuse, -INF , PT ;  /* 0xff8000000300780b */ /* 0x040fe20003f1d000 */
[C---:B------:R-:W-:Y:S04]  /*11fa0*/  FMUL.FTZ R173, R3.reuse, UR4 ;  /* 0x0000000403ad7c20 */ /* 0x040fe80008410000 */
[----:B------:R-:W-:Y:S01]  /*11fb0*/  MUFU.EX2 R242, R8 ;  /* 0x0000000800f27308 */ /* 0x000fe20000000800 */
[----:B------:R-:W-:Y:S01]  /*11fc0*/  FADD.FTZ R2, -R0, R133 ;  /* 0x0000008500027221 */ /* 0x000fe20000010100 */
[----:B------:R-:W-:Y:S01]  /*11fd0*/  FSEL R0, R3, RZ, P0 ;  /* 0x000000ff03007208 */ /* 0x000fe20000000000 */
[----:B------:R-:W-:Y:S01]  /*11fe0*/  FFMA.FTZ R133, R174, UR4, -R172 ;  /* 0x00000004ae857c23 */ /* 0x000fe200080108ac */
[----:B------:R-:W-:Y:S01]  /*11ff0*/  FSEL R173, R173, RZ, P0 ;  /* 0x000000ffadad7208 */ /* 0x000fe20000000000 */
[----:B------:R-:W-:Y:S01]  /*12000*/  FMUL.FTZ R2, R2, UR4 ;  /* 0x0000000402027c20 */ /* 0x000fe20008410000 */
[----:B---3--:R-:W-:Y:S01]  /*12010*/  F2FP.F16.F32.PACK_AB R168, R239, R240 ;  /* 0x000000f0efa8723e */ /* 0x008fe200000000ff */
[----:B------:R-:W-:Y:S03]  /*12020*/  FADD.FTZ R0, -R0, R134 ;  /* 0x0000008600007221 */ /* 0x000fe60000010100 */
[----:B------:R-:W2:Y:S01]  /*12030*/  MUFU.EX2 R241, R10 ;  /* 0x0000000a00f17308 */ /* 0x000ea20000000800 */
[--C-:B------:R-:W-:Y:S01]  /*12040*/  FFMA.FTZ R4, R4, UR4, -R173.reuse ;  /* 0x0000000404047c23 */ /* 0x100fe200080108ad */
[--C-:B------:R-:W-:Y:S01]  /*12050*/  FFMA.FTZ R11, R11, UR4, -R173.reuse ;  /* 0x000000040b0b7c23 */ /* 0x100fe200080108ad */
[----:B------:R-:W-:Y:S01]  /*12060*/  FMUL.FTZ R0, R0, UR4 ;  /* 0x0000000400007c20 */ /* 0x000fe20008410000 */
[--C-:B------:R-:W-:Y:S01]  /*12070*/  FFMA.FTZ R7, R7, UR4, -R173.reuse ;  /* 0x0000000407077c23 */ /* 0x100fe200080108ad */
[--C-:B------:R-:W-:Y:S01]  /*12080*/  FFMA.FTZ R9, R9, UR4, -R173.reuse ;  /* 0x0000000409097c23 */ /* 0x100fe200080108ad */
[--C-:B------:R-:W-:Y:S01]  /*12090*/  FFMA.FTZ R134, R176, UR4, -R173.reuse ;  /* 0x00000004b0867c23 */ /* 0x100fe200080108ad */
[----:B------:R-:W-:Y:S03]  /*120a0*/  PLOP3.LUT P0, PT, PT, PT, UP0, 0x80, 0x0 ;  /* 0x000000000000781c */ /* 0x000fe60003f0f008 */
[----:B------:R-:W-:Y:S10]  /*120b0*/  MUFU.EX2 R234, R4 ;  /* 0x0000000400ea7308 */ /* 0x000ff40000000800 */
[----:B------:R-:W3:Y:S01]  /*120c0*/  MUFU.EX2 R237, R11 ;  /* 0x0000000b00ed7308 */ /* 0x000ee20000000800 */
[----:B--2---:R-:W-:Y:S09]  /*120d0*/  F2FP.F16.F32.PACK_AB R170, R241, R242 ;  /* 0x000000f2f1aa723e */ /* 0x004ff200000000ff */
[----:B------:R-:W-:Y:S10]  /*120e0*/  MUFU.EX2 R236, R7 ;  /* 0x0000000700ec7308 */ /* 0x000ff40000000800 */
[----:B------:R-:W2:Y:S01]  /*120f0*/  MUFU.EX2 R235, R9 ;  /* 0x0000000900eb7308 */ /* 0x000ea20000000800 */
[----:B---3--:R-:W-:Y:S09]  /*12100*/  F2FP.F16.F32.PACK_AB R169, R237, R234 ;  /* 0x000000eaeda9723e */ /* 0x008ff200000000ff */
[----:B------:R-:W3:Y:S10]  /*12110*/  MUFU.EX2 R2, R2 ;  /* 0x0000000200027308 */ /* 0x000ef40000000800 */
[----:B------:R-:W4:Y:S01]  /*12120*/  MUFU.EX2 R0, R0 ;  /* 0x0000000000007308 */ /* 0x000f220000000800 */
[----:B--2---:R-:W-:Y:S09]  /*12130*/  F2FP.F16.F32.PACK_AB R171, R235, R236 ;  /* 0x000000ecebab723e */ /* 0x004ff200000000ff */
        /* <DEDUP_REMOVED lines=13> */
[----:B------:R-:W-:Y:S01]  /*12210*/  LDSM.16.MT88.4 R140, [R193+0x12000] ;  /* 0x01200000c18c783b */ /* 0x000fe20000004200 */
[C---:B------:R-:W-:Y:S01]  /*12220*/  FMUL.FTZ R18, R0.reuse, R146 ;  /* 0x0000009200127220 */ /* 0x040fe20000410000 */
[C---:B------:R-:W-:Y:S01]  /*12230*/  FMUL.FTZ R19, R0.reuse, R147 ;  /* 0x0000009300137220 */ /* 0x040fe20000410000 */
[C---:B------:R-:W-:Y:S01]  /*12240*/  FMUL.FTZ R26, R0.reuse, R154 ;  /* 0x0000009a001a7220 */ /* 0x040fe20000410000 */
[C---:B-1----:R-:W-:Y:S01]  /*12250*/  HMMA.16816.F32 R4, R168.reuse, R12, R4 ;  /* 0x0000000ca804723c */ /* 0x042fe20000001804 */
        /* <DEDUP_REMOVED lines=28> */
[----:B------:R-:W-:Y:S01]  /*12420*/  FMUL.FTZ R40, R2, R40 ;  /* 0x0000002802287220 */ /* 0x000fe20000410000 */
        /* <DEDUP_REMOVED lines=38> */
[----:B------:R-:W-:Y:S01]  /*12690*/  FMUL.FTZ R59, R0, R59 ;  /* 0x0000003b003b7220 */ /* 0x000fe20000410000 */
[C---:B------:R-:W-:Y:S01]  /*126a0*/  FMUL.FTZ R60, R2.reuse, R60 ;  /* 0x0000003c023c7220 */ /* 0x040fe20000410000 */
        /* <DEDUP_REMOVED lines=8> */
[C---:B----4-:R-:W-:Y:S05]  /*12730*/  HMMA.16816.F32 R60, R168.reuse, R140, R60 ;  /* 0x0000008ca83c723c */ /* 0x050fea000000183c */
[C---:B------:R-:W-:Y:S01]  /*12740*/  FMUL.FTZ R66, R0.reuse, R66 ;  /* 0x0000004200427220 */ /* 0x040fe20000410000 */
[----:B------:R-:W-:Y:S01]  /*12750*/  FMUL.FTZ R67, R0, R67 ;  /* 0x0000004300437220 */ /* 0x000fe20000410000 */
[C---:B------:R-:W-:Y:S01]  /*12760*/  FMUL.FTZ R68, R2.reuse, R68 ;  /* 0x0000004402447220 */ /* 0x040fe20000410000 */
[----:B------:R-:W-:Y:S03]  /*12770*/  FMUL.FTZ R69, R2, R69 ;  /* 0x0000004502457220 */ /* 0x000fe60000410000 */
[C---:B------:R-:W-:Y:S01]  /*12780*/  FMUL.FTZ R70, R0.reuse, R70 ;  /* 0x0000004600467220 */ /* 0x040fe20000410000 */
        /* <DEDUP_REMOVED lines=47> */
[--C-:B--2---:R-:W-:Y:S01]  /*12a80*/  FFMA.FTZ R133, R181, UR4, -R173.reuse ;  /* 0x00000004b5857c23 */ /* 0x104fe200080108ad */
[C---:B------:R-:W-:Y:S01]  /*12a90*/  FMUL.FTZ R104, R2.reuse, R104 ;  /* 0x0000006802687220 */ /* 0x040fe20000410000 */
[----:B------:R-:W-:Y:S01]  /*12aa0*/  FMUL.FTZ R105, R2, R105 ;  /* 0x0000006902697220 */ /* 0x000fe20000410000 */
[C---:B-1----:R-:W-:Y:S01]  /*12ab0*/  HMMA.16816.F32 R100, R168.reuse, R136, R100 ;  /* 0x00000088a864723c */ /* 0x042fe20000001864 */
[----:B------:R1:W2:Y:S04]  /*12ac0*/  MUFU.EX2 R228, R133 ;  /* 0x0000008500e47308 */ /* 0x0002a80000000800 */
[C---:B------:R-:W-:Y:S01]  /*12ad0*/  FMUL.FTZ R106, R0.reuse, R106 ;  /* 0x0000006a006a7220 */ /* 0x040fe20000410000 */
[----:B------:R-:W-:Y:S01]  /*12ae0*/  FMUL.FTZ R107, R0, R107 ;  /* 0x0000006b006b7220 */ /* 0x000fe20000410000 */
[C---:B------:R-:W-:Y:S01]  /*12af0*/  FMUL.FTZ R108, R2.reuse, R108 ;  /* 0x0000006c026c7220 */ /* 0x040fe20000410000 */
[----:B------:R-:W-:Y:S03]  /*12b00*/  FMUL.FTZ R109, R2, R109 ;  /* 0x0000006d026d7220 */ /* 0x000fe60000410000 */
[C---:B------:R-:W-:Y:S01]  /*12b10*/  FMUL.FTZ R110, R0.reuse, R110 ;  /* 0x0000006e006e7220 */ /* 0x040fe20000410000 */
[----:B------:R-:W-:Y:S01]  /*12b20*/  FMUL.FTZ R111, R0, R111 ;  /* 0x0000006f006f7220 */ /* 0x000fe20000410000 */
[C---:B------:R-:W-:Y:S01]  /*12b30*/  HMMA.16816.F32 R104, R168.reuse, R138, R104 ;  /* 0x0000008aa868723c */ /* 0x040fe20000001868 */
[----:B------:R-:W5:Y:S02]  /*12b40*/  LDSM.16.MT88.4 R136, [R195+0x16000] ;  /* 0x01600000c388783b */ /* 0x000f640000004200 */
[C---:B------:R-:W-:Y:S01]  /*12b50*/  FMUL.FTZ R112, R2.reuse, R112 ;  /* 0x0000007002707220 */ /* 0x040fe20000410000 */
[----:B------:R-:W-:Y:S01]  /*12b60*/  FMUL.FTZ R113, R2, R113 ;  /* 0x0000007102717220 */ /* 0x000fe20000410000 */
[--C-:B-1----:R-:W-:Y:S01]  /*12b70*/  FFMA.FTZ R133, R180, UR4, -R173.reuse ;  /* 0x00000004b4857c23 */ /* 0x102fe200080108ad */
[C---:B----4-:R-:W-:Y:S03]  /*12b80*/  HMMA.16816.F32 R108, R168.reuse, R140, R108 ;  /* 0x0000008ca86c723c */ /* 0x050fe6000000186c */
[----:B------:R1:W-:Y:S02]  /*12b90*/  MUFU.EX2 R227, R133 ;  /* 0x0000008500e37308 */ /* 0x0003e40000000800 */
        /* <DEDUP_REMOVED lines=13> */
[--C-:B-1----:R-:W-:Y:S01]  /*12c70*/  FFMA.FTZ R133, R179, UR4, -R173.reuse ;  /* 0x00000004b3857c23 */ /* 0x102fe200080108ad */
[C---:B------:R-:W-:Y:S01]  /*12c80*/  FMUL.FTZ R124, R2.reuse, R124 ;  /* 0x0000007c027c7220 */ /* 0x040fe20000410000 */
[----:B------:R-:W-:Y:S02]  /*12c90*/  LDSM.16.MT88.4 R176, [R193+0x13800] ;  /* 0x01380000c1b0783b */ /* 0x000fe40000004200 */
[----:B------:R1:W3:Y:S01]  /*12ca0*/  MUFU.EX2 R226, R133 ;  /* 0x0000008500e27308 */ /* 0x0002e20000000800 */
[----:B------:R-:W-:Y:S01]  /*12cb0*/  FMUL.FTZ R125, R2, R125 ;  /* 0x0000007d027d7220 */ /* 0x000fe20000410000 */
[C---:B------:R-:W-:Y:S03]  /*12cc0*/  HMMA.16816.F32 R120, R168.reuse, R146, R120 ;  /* 0x00000092a878723c */ /* 0x040fe60000001878 */
[C---:B------:R-:W-:Y:S01]  /*12cd0*/  FMUL.FTZ R126, R0.reuse, R126 ;  /* 0x0000007e007e7220 */ /* 0x040fe20000410000 */
[----:B------:R-:W4:Y:S01]  /*12ce0*/  LDSM.16.MT88.4 R144, [R194+0x10800] ;  /* 0x01080000c290783b */ /* 0x000f220000004200 */
[----:B------:R-:W-:Y:S01]  /*12cf0*/  FMUL.FTZ R127, R0, R127 ;  /* 0x0000007f007f7220 */ /* 0x000fe20000410000 */
[C---:B------:R-:W-:Y:S01]  /*12d00*/  FMUL.FTZ R128, R2.reuse, R128 ;  /* 0x0000008002807220 */ /* 0x040fe20000410000 */
[----:B------:R-:W-:Y:S01]  /*12d10*/  FMUL.FTZ R129, R2, R129 ;  /* 0x0000008102817220 */ /* 0x000fe20000410000 */
[C---:B------:R-:W-:Y:S03]  /*12d20*/  FMUL.FTZ R130, R0.reuse, R130 ;  /* 0x0000008200827220 */ /* 0x040fe60000410000 */
[----:B------:R-:W-:Y:S01]  /*12d30*/  FMUL.FTZ R131, R0, R131 ;  /* 0x0000008300837220 */ /* 0x000fe20000410000 */
[C---:B-----5:R-:W-:Y:S03]  /*12d40*/  HMMA.16816.F32 R124, R168.reuse, R136, R124 ;  /* 0x00000088a87c723c */ /* 0x060fe6000000187c */
[--C-:B-1----:R-:W-:Y:S03]  /*12d50*/  FFMA.FTZ R133, R185, UR4, -R172.reuse ;  /* 0x00000004b9857c23 */ /* 0x102fe600080108ac */
[----:B------:R-:W-:Y:S01]  /*12d60*/  HMMA.16816.F32 R128, R168, R138, R128 ;  /* 0x0000008aa880723c */ /* 0x000fe20000001880 */
[----:B------:R1:W-:Y:S04]  /*12d70*/  MUFU.EX2 R225, R133 ;  /* 0x0000008500e17308 */ /* 0x0003e80000000800 */
[----:B------:R-:W-:Y:S02]  /*12d80*/  F2FP.F16.F32.PACK_AB R136, R232, R233 ;  /* 0x000000e9e888723e */ /* 0x000fe400000000ff */
[----:B------:R-:W-:Y:S04]  /*12d90*/  F2FP.F16.F32.PACK_AB R138, R230, R231 ;  /* 0x000000e7e68a723e */ /* 0x000fe800000000ff */
[----:B--2---:R-:W-:Y:S02]  /*12da0*/  F2FP.F16.F32.PACK_AB R137, R228, R229 ;  /* 0x000000e5e489723e */ /* 0x004fe400000000ff */
[----:B---3--:R-:W-:Y:S01]  /*12db0*/  F2FP.F16.F32.PACK_AB R139, R226, R227 ;  /* 0x000000e3e28b723e */ /* 0x008fe200000000ff */
[--C-:B-1----:R-:W-:Y:S06]  /*12dc0*/  FFMA.FTZ R133, R187, UR4, -R172.reuse ;  /* 0x00000004bb857c23 */ /* 0x102fec00080108ac */
[C---:B----4-:R-:W-:Y:S01]  /*12dd0*/  HMMA.16816.F32 R4, R136.reuse, R140, R4 ;  /* 0x0000008c8804723c */ /* 0x050fe20000001804 */
[----:B------:R1:W2:Y:S05]  /*12de0*/  MUFU.EX2 R224, R133 ;  /* 0x0000008500e07308 */ /* 0x0002aa0000000800 */
[C---:B------:R-:W-:Y:S01]  /*12df0*/  HMMA.16816.F32 R8, R136.reuse, R142, R8 ;  /* 0x0000008e8808723c */ /* 0x040fe20000001808 */
[----:B------:R-:W3:Y:S05]  /*12e00*/  LDSM.16.MT88.4 R140, [R193+0x12800] ;  /* 0x01280000c18c783b */ /* 0x000eea0000004200 */
[C---:B------:R-:W-:Y:S06]  /*12e10*/  HMMA.16816.F32 R12, R136.reuse, R144, R12 ;  /* 0x00000090880c723c */ /* 0x040fec000000180c */
[C---:B------:R-:W-:Y:S01]  /*12e20*/  HMMA.16816.F32 R16, R136.reuse, R146, R16 ;  /* 0x000000928810723c */ /* 0x040fe20000001810 */
[----:B------:R-:W4:Y:S04]  /*12e30*/  LDSM.16.MT88.4 R144, [R194+0x12800] ;  /* 0x01280000c290783b */ /* 0x000f280000004200 */
[--C-:B-1----:R-:W-:Y:S01]  /*12e40*/  FFMA.FTZ R133, R182, UR4, -R172.reuse ;  /* 0x00000004b6857c23 */ /* 0x102fe200080108ac */
[C---:B------:R-:W-:Y:S03]  /*12e50*/  HMMA.16816.F32 R20, R136.reuse, R148, R20 ;  /* 0x000000948814723c */ /* 0x040fe60000001814 */
[----:B------:R1:W-:Y:S03]  /*12e60*/  MUFU.EX2 R190, R133 ;  /* 0x0000008500be7308 */ /* 0x0003e60000000800 */
[C---:B------:R-:W-:Y:S01]  /*12e70*/  HMMA.16816.F32 R24, R136.reuse, R150, R24 ;  /* 0x000000968818723c */ /* 0x040fe20000001818 */
[----:B------:R-:W5:Y:S05]  /*12e80*/  LDSM.16.MT88.4 R148, [R196+0x12800] ;  /* 0x01280000c494783b */ /* 0x000f6a0000004200 */
[C---:B------:R-:W-:Y:S06]  /*12e90*/  HMMA.16816.F32 R28, R136.reuse, R152, R28 ;  /* 0x00000098881c723c */ /* 0x040fec000000181c */
[C---:B------:R-:W-:Y:S01]  /*12ea0*/  HMMA.16816.F32 R32, R136.reuse, R154, R32 ;  /* 0x0000009a8820723c */ /* 0x040fe20000001820 */
[----:B------:R-:W2:Y:S04]  /*12eb0*/  LDSM.16.MT88.4 R152, [R195+0x12800] ;  /* 0x01280000c398783b */ /* 0x000ea80000004200 */
[--C-:B-1----:R-:W-:Y:S01]  /*12ec0*/  FFMA.FTZ R133, R184, UR4, -R172.reuse ;  /* 0x00000004b8857c23 */ /* 0x102fe200080108ac */
[C---:B---3--:R-:W-:Y:S03]  /*12ed0*/  HMMA.16816.F32 R36, R136.reuse, R140, R36 ;  /* 0x0000008c8824723c */ /* 0x048fe60000001824 */
[----:B------:R1:W3:Y:S03]  /*12ee0*/  MUFU.EX2 R191, R133 ;  /* 0x0000008500bf7308 */ /* 0x0002e60000000800 */
[C---:B------:R-:W-:Y:S01]  /*12ef0*/  HMMA.16816.F32 R40, R136.reuse, R142, R40 ;  /* 0x0000008e8828723c */ /* 0x040fe20000001828 */
[----:B------:R-:W3:Y:S05]  /*12f00*/  LDSM.16.MT88.4 R140, [R193+0x14800] ;  /* 0x01480000c18c783b */ /* 0x000eea0000004200 */
[C---:B----4-:R-:W-:Y:S06]  /*12f10*/  HMMA.16816.F32 R44, R136.reuse, R144, R44 ;  /* 0x00000090882c723c */ /* 0x050fec000000182c */
[C---:B------:R-:W-:Y:S01]  /*12f20*/  HMMA.16816.F32 R48, R136.reuse, R146, R48 ;  /* 0x000000928830723c */ /* 0x040fe20000001830 */
[----:B------:R-:W4:Y:S04]  /*12f30*/  LDSM.16.MT88.4 R144, [R194+0x14800] ;  /* 0x01480000c290783b */ /* 0x000f280000004200 */
[--C-:B-1----:R-:W-:Y:S01]  /*12f40*/  FFMA.FTZ R133, R188, UR4, -R173.reuse ;  /* 0x00000004bc857c23 */ /* 0x102fe200080108ad */
[C---:B-----5:R-:W-:Y:S03]  /*12f50*/  HMMA.16816.F32 R52, R136.reuse, R148, R52 ;  /* 0x000000948834723c */ /* 0x060fe60000001834 */
[----:B------:R1:W-:Y:S03]  /*12f60*/  MUFU.EX2 R189, R133 ;  /* 0x0000008500bd7308 */ /* 0x0003e60000000800 */
[C---:B------:R-:W-:Y:S01]  /*12f70*/  HMMA.16816.F32 R56, R136.reuse, R150, R56 ;  /* 0x000000968838723c */ /* 0x040fe20000001838 */
[----:B------:R-:W5:Y:S05]  /*12f80*/  LDSM.16.MT88.4 R148, [R196+0x14800] ;  /* 0x01480000c494783b */ /* 0x000f6a0000004200 */
[C---:B--2---:R-:W-:Y:S06]  /*12f90*/  HMMA.16816.F32 R60, R136.reuse, R152, R60 ;  /* 0x00000098883c723c */ /* 0x044fec000000183c */
[C---:B------:R-:W-:Y:S01]  /*12fa0*/  HMMA.16816.F32 R64, R136.reuse, R154, R64 ;  /* 0x0000009a8840723c */ /* 0x040fe20000001840 */
[----:B------:R-:W2:Y:S04]  /*12fb0*/  LDSM.16.MT88.4 R152, [R195+0x14800] ;  /* 0x01480000c398783b */ /* 0x000ea80000004200 */
[--C-:B-1----:R-:W-:Y:S01]  /*12fc0*/  FFMA.FTZ R133, R238, UR4, -R173.reuse ;  /* 0x00000004ee857c23 */ /* 0x102fe200080108ad */
[C---:B---3--:R-:W-:Y:S03]  /*12fd0*/  HMMA.16816.F32 R68, R136.reuse, R140, R68 ;  /* 0x0000008c8844723c */ /* 0x048fe60000001844 */
[----:B------:R-:W3:Y:S01]  /*12fe0*/  LDL.LU R238, [R1+0x28] ;  /* 0x0000280001ee7983 */ /* 0x000ee20000300800 */
[----:B------:R1:W2:Y:S02]  /*12ff0*/  MUFU.EX2 R188, R133 ;  /* 0x0000008500bc7308 */ /* 0x0002a40000000800 */
[C---:B------:R-:W-:Y:S01]  /*13000*/  HMMA.16816.F32 R72, R136.reuse, R142, R72 ;  /* 0x0000008e8848723c */ /* 0x040fe20000001848 */
[----:B------:R-:W2:Y:S05]  /*13010*/  LDSM.16.MT88.4 R140, [R193+0x16800] ;  /* 0x01680000c18c783b */ /* 0x000eaa0000004200 */
        /* <DEDUP_REMOVED lines=12> */
[C---:B------:R-:W-:Y:S03]  /*130e0*/  HMMA.16816.F32 R100, R136.reuse, R140, R100 ;  /* 0x0000008c8864723c */ /* 0x040fe60000001864 */
[----:B------:R1:W2:Y:S03]  /*130f0*/  MUFU.EX2 R186, R133 ;  /* 0x0000008500ba7308 */ /* 0x0002a60000000800 */
[C---:B------:R-:W-:Y:S01]  /*13100*/  HMMA.16816.F32 R104, R136.reuse, R142, R104 ;  /* 0x0000008e8868723c */ /* 0x040fe20000001868 */
[----:B------:R-:W2:Y:S05]  /*13110*/  LDSM.16.MT88.4 R140, [R193+0x11000] ;  /* 0x01100000c18c783b */ /* 0x000eaa0000004200 */
[C---:B----4-:R-:W-:Y:S06]  /*13120*/  HMMA.16816.F32 R108, R136.reuse, R144, R108 ;  /* 0x00000090886c723c */ /* 0x050fec000000186c */
[C---:B------:R-:W-:Y:S01]  /*13130*/  HMMA.16816.F32 R112, R136.reuse, R146, R112 ;  /* 0x000000928870723c */ /* 0x040fe20000001870 */
[----:B------:R-:W4:Y:S04]  /*13140*/  LDSM.16.MT88.4 R144, [R194+0x11000] ;  /* 0x01100000c290783b */ /* 0x000f280000004200 */
[--C-:B-1----:R-:W-:Y:S01]  /*13150*/  FFMA.FTZ R133, R243, UR4, -R172.reuse ;  /* 0x00000004f3857c23 */ /* 0x102fe200080108ac */
[C---:B-----5:R-:W-:Y:S03]  /*13160*/  HMMA.16816.F32 R116, R136.reuse, R148, R116 ;  /* 0x000000948874723c */ /* 0x060fe60000001874 */
[----:B------:R-:W5:Y:S01]  /*13170*/  LDL.LU R243, [R1+0x24] ;  /* 0x0000240001f37983 */ /* 0x000f620000300800 */
[----:B------:R1:W-:Y:S02]  /*13180*/  MUFU.EX2 R185, R133 ;  /* 0x0000008500b97308 */ /* 0x0003e40000000800 */
[C---:B------:R-:W-:Y:S01]  /*13190*/  HMMA.16816.F32 R120, R136.reuse, R150, R120 ;  /* 0x000000968878723c */ /* 0x040fe20000001878 */
[----:B------:R-:W4:Y:S05]  /*131a0*/  LDSM.16.MT88.4 R148, [R196+0x11000] ;  /* 0x01100000c494783b */ /* 0x000f2a0000004200 */
[C---:B--2---:R-:W-:Y:S06]  /*131b0*/  HMMA.16816.F32 R124, R136.reuse, R152, R124 ;  /* 0x00000098887c723c */ /* 0x044fec000000187c */
[----:B------:R-:W-:Y:S01]  /*131c0*/  HMMA.16816.F32 R128, R136, R154, R128 ;  /* 0x0000009a8880723c */ /* 0x000fe20000001880 */
[----:B------:R-:W2:Y:S04]  /*131d0*/  LDSM.16.MT88.4 R152, [R195+0x11000] ;  /* 0x01100000c398783b */ /* 0x000ea80000004200 */
[--C-:B-1----:R-:W-:Y:S02]  /*131e0*/  FFMA.FTZ R133, R245, UR4, -R172.reuse ;  /* 0x00000004f5857c23 */ /* 0x102fe400080108ac */
[----:B------:R-:W-:Y:S02]  /*131f0*/  F2FP.F16.F32.PACK_AB R136, R224, R225 ;  /* 0x000000e1e088723e */ /* 0x000fe400000000ff */
[----:B------:R1:W4:Y:S02]  /*13200*/  MUFU.EX2 R184, R133 ;  /* 0x0000008500b87308 */ /* 0x0003240000000800 */
[----:B------:R-:W-:Y:S02]  /*13210*/  F2FP.F16.F32.PACK_AB R138, R191, R190 ;  /* 0x000000bebf8a723e */ /* 0x000fe400000000ff */
[----:B------:R-:W-:Y:S02]  /*13220*/  F2FP.F16.F32.PACK_AB R137, R188, R189 ;  /* 0x000000bdbc89723e */ /* 0x000fe400000000ff */
[----:B------:R-:W-:Y:S07]  /*13230*/  F2FP.F16.F32.PACK_AB R139, R186, R187 ;  /* 0x000000bbba8b723e */ /* 0x000fee00000000ff */
[C---:B------:R-:W-:Y:S03]  /*13240*/  HMMA.16816.F32 R4, R136.reuse, R140, R4 ;  /* 0x0000008c8804723c */ /* 0x040fe60000001804 */
[--C-:B-1----:R-:W-:Y:S01]  /*13250*/  FFMA.FTZ R133, R247, UR4, -R172.reuse ;  /* 0x00000004f7857c23 */ /* 0x102fe200080108ac */
[----:B------:R-:W-:Y:S02]  /*13260*/  FFMA.FTZ R172, R246, UR4, -R172 ;  /* 0x00000004f6ac7c23 */ /* 0x000fe400080108ac */
[C---:B------:R-:W-:Y:S01]  /*13270*/  HMMA.16816.F32 R8, R136.reuse, R142, R8 ;  /* 0x0000008e8808723c */ /* 0x040fe20000001808 */
[----:B------:R-:W1:Y:S01]  /*13280*/  LDSM.16.MT88.4 R140, [R193+0x13000] ;  /* 0x01300000c18c783b */ /* 0x000e620000004200 */
[----:B------:R2:W-:Y:S03]  /*13290*/  MUFU.EX2 R183, R133 ;  /* 0x0000008500b77308 */ /* 0x0005e60000000800 */
[----:B----4-:R-:W-:Y:S01]  /*132a0*/  F2FP.F16.F32.PACK_AB R168, R184, R185 ;  /* 0x000000b9b8a8723e */ /* 0x010fe200000000ff */
[C---:B------:R-:W-:Y:S06]  /*132b0*/  HMMA.16816.F32 R12, R136.reuse, R144, R12 ;  /* 0x00000090880c723c */ /* 0x040fec000000180c */
[----:B------:R-:W4:Y:S01]  /*132c0*/  MUFU.EX2 R182, R172 ;  /* 0x000000ac00b67308 */ /* 0x000f220000000800 */
[C---:B------:R-:W-:Y:S01]  /*132d0*/  HMMA.16816.F32 R16, R136.reuse, R146, R16 ;  /* 0x000000928810723c */ /* 0x040fe20000001810 */
[----:B------:R-:W1:Y:S05]  /*132e0*/  LDSM.16.MT88.4 R144, [R194+0x13000] ;  /* 0x01300000c290783b */ /* 0x000e6a0000004200 */
[C---:B------:R-:W-:Y:S05]  /*132f0*/  HMMA.16816.F32 R20, R136.reuse, R148, R20 ;  /* 0x000000948814723c */ /* 0x040fea0000001814 */
[--C-:B--2---:R-:W-:Y:S01]  /*13300*/  FFMA.FTZ R133, R244, UR4, -R173.reuse ;  /* 0x00000004f4857c23 */ /* 0x104fe200080108ad */
[C---:B------:R-:W-:Y:S01]  /*13310*/  HMMA.16816.F32 R24, R136.reuse, R150, R24 ;  /* 0x000000968818723c */ /* 0x040fe20000001818 */
[----:B------:R-:W2:Y:S02]  /*13320*/  LDSM.16.MT88.4 R148, [R196+0x13000] ;  /* 0x01300000c494783b */ /* 0x000ea40000004200 */
[----:B------:R1:W-:Y:S02]  /*13330*/  MUFU.EX2 R181, R133 ;  /* 0x0000008500b57308 */ /* 0x0003e40000000800 */
[----:B----4-:R-:W-:Y:S01]  /*13340*/  F2FP.F16.F32.PACK_AB R170, R182, R183 ;  /* 0x000000b7b6aa723e */ /* 0x010fe200000000ff */
[C---:B------:R-:W-:Y:S06]  /*13350*/  HMMA.16816.F32 R28, R136.reuse, R152, R28 ;  /* 0x00000098881c723c */ /* 0x040fec000000181c */
[C---:B------:R-:W-:Y:S01]  /*13360*/  HMMA.16816.F32 R32, R136.reuse, R154, R32 ;  /* 0x0000009a8820723c */ /* 0x040fe20000001820 */
[----:B------:R-:W4:Y:S05]  /*13370*/  LDSM.16.MT88.4 R152, [R195+0x13000] ;  /* 0x01300000c398783b */ /* 0x000f2a0000004200 */
[C---:B-1----:R-:W-:Y:S05]  /*13380*/  HMMA.16816.F32 R36, R136.reuse, R140, R36 ;  /* 0x0000008c8824723c */ /* 0x042fea0000001824 */
[--C-:B------:R-:W-:Y:S01]  /*13390*/  FFMA.FTZ R133, R248, UR4, -R173.reuse ;  /* 0x00000004f8857c23 */ /* 0x100fe200080108ad */
[C---:B------:R-:W-:Y:S01]  /*133a0*/  HMMA.16816.F32 R40, R136.reuse, R142, R40 ;  /* 0x0000008e8828723c */ /* 0x040fe20000001828 */
[----:B------:R-:W1:Y:S02]  /*133b0*/  LDSM.16.MT88.4 R140, [R193+0x15000] ;  /* 0x01500000c18c783b */ /* 0x000e640000004200 */
[----:B------:R2:W4:Y:S03]  /*133c0*/  MUFU.EX2 R134, R133 ;  /* 0x0000008500867308 */ /* 0x0005260000000800 */
[C---:B------:R-:W-:Y:S06]  /*133d0*/  HMMA.16816.F32 R44, R136.reuse, R144, R44 ;  /* 0x00000090882c723c */ /* 0x040fec000000182c */
[C---:B------:R-:W-:Y:S01]  /*133e0*/  HMMA.16816.F32 R48, R136.reuse, R146, R48 ;  /* 0x000000928830723c */ /* 0x040fe20000001830 */
[----:B------:R-:W1:Y:S05]  /*133f0*/  LDSM.16.MT88.4 R144, [R194+0x15000] ;  /* 0x01500000c290783b */ /* 0x000e6a0000004200 */
[C---:B--2---:R-:W-:Y:S05]  /*13400*/  HMMA.16816.F32 R52, R136.reuse, R148, R52 ;  /* 0x000000948834723c */ /* 0x044fea0000001834 */
[--C-:B------:R-:W-:Y:S01]  /*13410*/  FFMA.FTZ R133, R249, UR4, -R173.reuse ;  /* 0x00000004f9857c23 */ /* 0x100fe200080108ad */
[C---:B------:R-:W-:Y:S01]  /*13420*/  HMMA.16816.F32 R56, R136.reuse, R150, R56 ;  /* 0x000000968838723c */ /* 0x040fe20000001838 */
[----:B------:R-:W2:Y:S02]  /*13430*/  LDSM.16.MT88.4 R148, [R196+0x15000] ;  /* 0x01500000c494783b */ /* 0x000ea40000004200 */
[----:B------:R-:W-:Y:S02]  /*13440*/  MUFU.EX2 R180, R133 ;  /* 0x0000008500b47308 */ /* 0x000fe40000000800 */
[----:B------:R-:W-:Y:S01]  /*13450*/  FFMA.FTZ R173, R135, UR4, -R173 ;  /* 0x0000000487ad7c23 */ /* 0x000fe200080108ad */
[C---:B----4-:R-:W-:Y:S07]  /*13460*/  HMMA.16816.F32 R60, R136.reuse, R152, R60 ;  /* 0x00000098883c723c */ /* 0x050fee000000183c */
[----:B------:R-:W4:Y:S01]  /*13470*/  MUFU.EX2 R133, R173 ;  /* 0x000000ad00857308 */ /* 0x000f220000000800 */
[C---:B------:R-:W-:Y:S01]  /*13480*/  HMMA.16816.F32 R64, R136.reuse, R154, R64 ;  /* 0x0000009a8840723c */ /* 0x040fe20000001840 */
[----:B------:R-:W2:Y:S02]  /*13490*/  LDSM.16.MT88.4 R152, [R195+0x15000] ;  /* 0x01500000c398783b */ /* 0x000ea40000004200 */
[----:B------:R-:W-:Y:S03]  /*134a0*/  F2FP.F16.F32.PACK_AB R169, R134, R181 ;  /* 0x000000b586a9723e */ /* 0x000fe600000000ff */
[C---:B-1----:R-:W-:Y:S06]  /*134b0*/  HMMA.16816.F32 R68, R136.reuse, R140, R68 ;  /* 0x0000008c8844723c */ /* 0x042fec0000001844 */
[C---:B------:R-:W-:Y:S01]  /*134c0*/  HMMA.16816.F32 R72, R136.reuse, R142, R72 ;  /* 0x0000008e8848723c */ /* 0x040fe20000001848 */
[----:B------:R-:W1:Y:S04]  /*134d0*/  LDSM.16.MT88.4 R140, [R193+0x17000] ;  /* 0x01700000c18c783b */ /* 0x000e680000004200 */
[----:B----4-:R-:W-:Y:S01]  /*134e0*/  F2FP.F16.F32.PACK_AB R171, R133, R180 ;  /* 0x000000b485ab723e */ /* 0x010fe200000000ff */
[C---:B------:R-:W-:Y:S03]  /*134f0*/  HMMA.16816.F32 R76, R136.reuse, R144, R76 ;  /* 0x00000090884c723c */ /* 0x040fe6000000184c */
[----:B------:R-:W-:Y:S03]  /*13500*/  LDSM.16.MT88.4 R172, [R195+0x11800] ;  /* 0x01180000c3ac783b */ /* 0x000fe60000004200 */
[C---:B------:R-:W-:Y:S05]  /*13510*/  HMMA.16816.F32 R80, R136.reuse, R146, R80 ;  /* 0x000000928850723c */ /* 0x040fea0000001850 */
[----:B------:R-:W4:Y:S01]  /*13520*/  LDSM.16.MT88.4 R144, [R194+0x17000] ;  /* 0x01700000c290783b */ /* 0x000f220000004200 */
[C---:B--2---:R-:W-:Y:S06]  /*13530*/  HMMA.16816.F32 R84, R136.reuse, R148, R84 ;  /* 0x000000948854723c */ /* 0x044fec0000001854 */
[C---:B------:R-:W-:Y:S01]  /*13540*/  HMMA.16816.F32 R88, R136.reuse, R150, R88 ;  /* 0x000000968858723c */ /* 0x040fe20000001858 */
[----:B------:R-:W2:Y:S05]  /*13550*/  LDSM.16.MT88.4 R148, [R196+0x17000] ;  /* 0x01700000c494783b */ /* 0x000eaa0000004200 */
[C---:B------:R-:W-:Y:S06]  /*13560*/  HMMA.16816.F32 R92, R136.reuse, R152, R92 ;  /* 0x00000098885c723c */ /* 0x040fec000000185c */
[C---:B------:R-:W-:Y:S01]  /*13570*/  HMMA.16816.F32 R96, R136.reuse, R154, R96 ;  /* 0x0000009a8860723c */ /* 0x040fe20000001860 */
[----:B------:R-:W3:Y:S05]  /*13580*/  LDSM.16.MT88.4 R152, [R195+0x17000] ;  /* 0x01700000c398783b */ /* 0x000eea0000004200 */
[C---:B-1----:R-:W-:Y:S06]  /*13590*/  HMMA.16816.F32 R100, R136.reuse, R140, R100 ;  /* 0x0000008c8864723c */ /* 0x042fec0000001864 */
[C---:B------:R-:W-:Y:S06]  /*135a0*/  HMMA.16816.F32 R104, R136.reuse, R142, R104 ;  /* 0x0000008e8868723c */ /* 0x040fec0000001868 */
[C---:B----4-:R-:W-:Y:S06]  /*135b0*/  HMMA.16816.F32 R108, R136.reuse, R144, R108 ;  /* 0x00000090886c723c */ /* 0x050fec000000186c */
[C---:B------:R-:W-:Y:S01]  /*135c0*/  HMMA.16816.F32 R112, R136.reuse, R146, R112 ;  /* 0x000000928870723c */ /* 0x040fe20000001870 */
[----:B------:R-:W1:Y:S05]  /*135d0*/  LDSM.16.MT88.4 R144, [R193+0x11800] ;  /* 0x01180000c190783b */ /* 0x000e6a0000004200 */
[C---:B--2---:R-:W-:Y:S06]  /*135e0*/  HMMA.16816.F32 R116, R136.reuse, R148, R116 ;  /* 0x000000948874723c */ /* 0x044fec0000001874 */
[C---:B------:R-:W-:Y:S06]  /*135f0*/  HMMA.16816.F32 R120, R136.reuse, R150, R120 ;  /* 0x000000968878723c */ /* 0x040fec0000001878 */
[C---:B---3--:R-:W-:Y:S06]  /*13600*/  HMMA.16816.F32 R124, R136.reuse, R152, R124 ;  /* 0x00000098887c723c */ /* 0x048fec000000187c */
[----:B------:R-:W-:Y:S06]  /*13610*/  HMMA.16816.F32 R128, R136, R154, R128 ;  /* 0x0000009a8880723c */ /* 0x000fec0000001880 */
[C---:B-1----:R-:W-:Y:S01]  /*13620*/  HMMA.16816.F32 R140, R168.reuse, R144, R4 ;  /* 0x00000090a88c723c */ /* 0x042fe20000001804 */
[----:B------:R-:W1:Y:S05]  /*13630*/  LDSM.16.MT88.4 R4, [R194+0x13800] ;  /* 0x01380000c204783b */ /* 0x000e6a0000004200 */
[C---:B------:R-:W-:Y:S03]  /*13640*/  HMMA.16816.F32 R136, R168.reuse, R146, R8 ;  /* 0x00000092a888723c */ /* 0x040fe60000001808 */
[----:B------:R-:W2:Y:S03]  /*13650*/  LDSM.16.MT88.4 R8, [R196+0x13800] ;  /* 0x01380000c408783b */ /* 0x000ea60000004200 */
[C---:B------:R-:W-:Y:S05]  /*13660*/  HMMA.16816.F32 R148, R168.reuse, R156, R12 ;  /* 0x0000009ca894723c */ /* 0x040fea000000180c */
[----:B------:R-:W3:Y:S01]  /*13670*/  LDSM.16.MT88.4 R12, [R195+0x13800] ;  /* 0x01380000c30c783b */ /* 0x000ee20000004200 */
[C---:B------:R-:W-:Y:S06]  /*13680*/  HMMA.16816.F32 R144, R168.reuse, R158, R16 ;  /* 0x0000009ea890723c */ /* 0x040fec0000001810 */
[C---:B------:R-:W-:Y:S01]  /*13690*/  HMMA.16816.F32 R156, R168.reuse, R160, R20 ;  /* 0x000000a0a89c723c */ /* 0x040fe20000001814 */
[----:B------:R-:W4:Y:S05]  /*136a0*/  LDSM.16.MT88.4 R16, [R193+0x15800] ;  /* 0x01580000c110783b */ /* 0x000f2a0000004200 */
[C---:B------:R-:W-:Y:S03]  /*136b0*/  HMMA.16816.F32 R152, R168.reuse, R162, R24 ;  /* 0x000000a2a898723c */ /* 0x040fe60000001818 */
[----:B------:R-:W4:Y:S03]  /*136c0*/  LDSM.16.MT88.4 R20, [R194+0x15800] ;  /* 0x01580000c214783b */ /* 0x000f260000004200 */
[C---:B------:R-:W-:Y:S06]  /*136d0*/  HMMA.16816.F32 R164, R168.reuse, R172, R28 ;  /* 0x000000aca8a4723c */ /* 0x040fec000000181c */
[C---:B------:R-:W-:Y:S06]  /*136e0*/  HMMA.16816.F32 R160, R168.reuse, R174, R32 ;  /* 0x000000aea8a0723c */ /* 0x040fec0000001820 */
[C---:B------:R-:W-:Y:S06]  /*136f0*/  HMMA.16816.F32 R36, R168.reuse, R176, R36 ;  /* 0x000000b0a824723c */ /* 0x040fec0000001824 */
[C---:B------:R-:W-:Y:S05]  /*13700*/  HMMA.16816.F32 R40, R168.reuse, R178, R40 ;  /* 0x000000b2a828723c */ /* 0x040fea0000001828 */
[----:B-----5:R-:W-:Y:S01]  /*13710*/  FFMA.FTZ R2, R2, R243, R240 ;  /* 0x000000f302027223 */ /* 0x020fe200000100f0 */
        /* <DEDUP_REMOVED lines=64> */
.L_x_1387:
[----:B------:R-:W3:Y:S04]  /*13b20*/  LDL.LU R13, [R1+0x24] ;  /* 0x00002400010d7983 */ /* 0x000ee80000300800 */
[----:B------:R-:W4:Y:S01]  /*13b30*/  LDL.LU R12, [R1+0x28] ;  /* 0x00002800010c7983 */ /* 0x000f220000300800 */
[----:B------:R-:W1:Y:S01]  /*13b40*/  S2UR UR6, SR_CgaCtaId ;  /* 0x00000000000679c3 */ /* 0x000e620000008800 */
[----:B------:R-:W-:Y:S01]  /*13b50*/  UISETP.NE.AND UP0, UPT, UR15, -0x1, UPT ;  /* 0xffffffff0f00788c */ /* 0x000fe2000bf05270 */
[----:B------:R-:W-:Y:S01]  /*13b60*/  IMAD.MOV.U32 R172, RZ, RZ, 0x20 ;  /* 0x00000020ffac7424 */ /* 0x000fe200078e00ff */
[----:B------:R-:W2:Y:S01]  /*13b70*/  S2R R10, SR_TID.X ;  /* 0x00000000000a7919 */ /* 0x000ea20000002100 */
[----:B------:R-:W-:-:S03]  /*13b80*/  IMAD.MOV.U32 R134, RZ, RZ, 0x40 ;  /* 0x00000040ff867424 */ /* 0x000fc600078e00ff */
[----:B------:R-:W-:-:S05]  /*13b90*/  PLOP3.LUT P0, PT, PT, PT, UP0, 0x80, 0x0 ;  /* 0x000000000000781c */ /* 0x000fca0003f0f008 */
[----:B------:R-:W-:Y:S02]  /*13ba0*/  @UP0 ULDC.64 UR4, c[0x0][0x298] ;  /* 0x0000a60000040ab9 */ /* 0x000fe40000000a00 */
[----:B------:R-:W-:-:S03]  /*13bb0*/  @UP0 UIMAD.WIDE.U32 UR8, UR15, UR4, URZ ;  /* 0x000000040f0802a5 */ /* 0x000fc6000f8e003f */
[----:B------:R-:W-:Y:S01]  /*13bc0*/  UMOV UR4, 0x400 ;  /* 0x0000040000047882 */ /* 0x000fe20000000000 */
[----:B------:R-:W-:Y:S02]  /*13bd0*/  @UP0 UIMAD UR7, UR15, UR5, UR9 ;  /* 0x000000050f0702a4 */ /* 0x000fe4000f8e0209 */
[----:B-1----:R-:W-:Y:S01]  /*13be0*/  ULEA UR6, UR6, UR4, 0x18 ;  /* 0x0000000406067291 */ /* 0x002fe2000f8ec03f */
        /* <DEDUP_REMOVED lines=34> */
.L_x_1391:
        /* <DEDUP_REMOVED lines=14> */
.L_x_1392:
        /* <DEDUP_REMOVED lines=358> */
.L_x_1394:
[----:B------:R-:W-:Y:S05]  /*15550*/  BSYNC B0 ;  /* 0x0000000000007941 */ /* 0x000fea0003800000 */
.L_x_1393:
        /* <DEDUP_REMOVED lines=43> */
.L_x_1396:
[----:B------:R-:W-:Y:S05]  /*15810*/  BSYNC B0 ;  /* 0x0000000000007941 */ /* 0x000fea0003800000 */
.L_x_1395:
        /* <DEDUP_REMOVED lines=27> */
.L_x_1398:
[----:B------:R-:W-:Y:S05]  /*159d0*/  BSYNC B0 ;  /* 0x0000000000007941 */ /* 0x000fea0003800000 */
.L_x_1397:
        /* <DEDUP_REMOVED lines=27> */
.L_x_1400:
[----:B------:R-:W-:Y:S05]  /*15b90*/  BSYNC B0 ;  /* 0x0000000000007941 */ /* 0x000fea0003800000 */
.L_x_1399:
        /* <DEDUP_REMOVED lines=27> */
.L_x_1401:
        /* <DEDUP_REMOVED lines=11> */
.L_x_2412:


//--------------------- .text._ZN5flash16flash_fwd_kernelI23Flash_fwd_kernel_traitsILi256ELi64ELi64ELi4ELb0ELb0EN7cutlass6half_tE19Flash_kernel_traitsILi256ELi64ELi64ELi4ES3_EELb1ELb0ELb1ELb1ELb0ELb0ELb0ELb1EEEvNS_16Flash_fwd_paramsE --------------------------
	.section	.text._ZN5flash16flash_fwd_kernelI23Flash_fwd_kernel_traitsILi256ELi64ELi64ELi4ELb0ELb0EN7cutlass6half_tE19Flash_kernel_traitsILi256ELi64ELi64ELi4ES3_EELb1ELb0ELb1ELb1ELb0ELb0ELb0ELb1EEEvNS_16Flash_fwd_paramsE,"ax",@progbits
	.align	128
        .global         _ZN5flash16flash_fwd_kernelI23Flash_fwd_kernel_traitsILi256ELi64ELi64ELi4ELb0ELb0EN7cutlass6half_tE19Flash_kernel_traitsILi256ELi64ELi64ELi4ES3_EELb1ELb0ELb1ELb1ELb0ELb0ELb0ELb1EEEvNS_16Flash_fwd_paramsE
        .type           _ZN5flash16flash_fwd_kernelI23Flash_fwd_kernel_traitsILi256ELi64ELi64ELi4ELb0ELb0EN7cutlass6half_tE19Flash_kernel_traitsILi256ELi64ELi64ELi4ES3_EELb1ELb0ELb1ELb1ELb0ELb0ELb0ELb1EEEvNS_16Flash_fwd_paramsE,@function
        .size           _ZN5flash16flash_fwd_kernelI23Flash_fwd_kernel_traitsILi256ELi64ELi64ELi4ELb0ELb0EN7cutlass6half_tE19Flash_kernel_traitsILi256ELi64ELi64ELi4ES3_EELb1ELb0ELb1ELb1ELb0ELb0ELb0ELb1EEEvNS_16Flash_fwd_paramsE,(.L_x_2413 - _ZN5flash16flash_fwd_kernelI23Flash_fwd_kernel_traitsILi256ELi64ELi64ELi4ELb0ELb0EN7cutlass6half_tE19Flash_kernel_traitsILi256ELi64ELi64ELi4ES3_EELb1ELb0ELb1ELb1ELb0ELb0ELb0ELb1EEEvNS_16Flash_fwd_paramsE)
        .other          _ZN5flash16flash_fwd_kernelI23Flash_fwd_kernel_traitsILi256ELi64ELi64ELi4ELb0ELb0EN7cutlass6half_tE19Flash_kernel_traitsILi256ELi64ELi64ELi4ES3_EELb1ELb0ELb1ELb1ELb0ELb0ELb0ELb1EEEvNS_16Flash_fwd_paramsE,@"STO_CUDA_ENTRY STV_DEFAULT"
_ZN5flash16flash_fwd_kernelI23Flash_fwd_kernel_traitsILi256ELi64ELi64ELi4ELb0ELb0EN7cutlass6half_tE19Flash_kernel_traitsILi256ELi64ELi64ELi4ES3_EELb1ELb0ELb1ELb1ELb0ELb0ELb0ELb1EEEvNS_16Flash_fwd_paramsE:
.text._ZN5flash16flash_fwd_kernelI23Flash_fwd_kernel_traitsILi256ELi64ELi64ELi4ELb0ELb0EN7cutlass6half_tE19Flash_kernel_traitsILi256ELi64ELi64ELi4ES3_EELb1ELb0ELb1ELb1ELb0ELb0ELb0ELb1EEEvNS_16Flash_fwd_paramsE:
        /* <DEDUP_REMOVED lines=18> */
[----:B------:R-:W-:Y:S01]  /*0120*/  UMOV UR12, URZ ;  /* 0x0000003f000c7c82 */ /* 0x000fe20008000000 */
[----:B------:R-:W-:Y:S01]  /*0130*/  UMOV UR13, 0xffffffff ;  /* 0xffffffff000d7882 */ /* 0x000fe20000000000 */
[----:B------:R-:W-:-:S04]  /*0140*/  ULDC.U8 UR14, c[0x0][0x388] ;  /* 0x0000e200000e7ab9 */ /* 0x000fc80000000000 */
        /* <DEDUP_REMOVED lines=63> */
.L_x_1402:
[----:B------:R-:W-:-:S05]  /*0540*/  ULDC UR6, c[0x0][0x2c8] ;  /* 0x0000b20000067ab9 */ /* 0x000fca0000000800 */
.L_x_1403:
        /* <DEDUP_REMOVED lines=85> */
.L_x_1405:
        /* <DEDUP_REMOVED lines=51> */
.L_x_1407:
[----:B------:R-:W-:Y:S05]  /*0dd0*/  BSYNC B0 ;  /* 0x0000000000007941 */ /* 0x000fea0003800000 */
.L_x_1406:
        /* <DEDUP_REMOVED lines=25> */
.L_x_1409:
[----:B------:R-:W-:Y:S05]  /*0f70*/  BSYNC B0 ;  /* 0x0000000000007941 */ /* 0x000fea0003800000 */
.L_x_1408:
        /* <DEDUP_REMOVED lines=24> */
.L_x_1411:
[----:B------:R-:W-:Y:S05]  /*1100*/  BSYNC B0 ;  /* 0x0000000000007941 */ /* 0x000fea0003800000 */
.L_x_1410:
        /* <DEDUP_REMOVED lines=27> */
.L_x_1413:
[----:B------:R-:W-:Y:S05]  /*12c0*/  BSYNC B0 ;  /* 0x0000000000007941 */ /* 0x000fea0003800000 */
.L_x_1412:
        /* <DEDUP_REMOVED lines=10> */
.L_x_1415:
[----:B------:R-:W-:Y:S05]  /*1370*/  BSYNC B0 ;  /* 0x0000000000007941 */ /* 0x000fea0003800000 */
.L_x_1414:
        /* <DEDUP_REMOVED lines=10> */
.L_x_1417:
[----:B------:R-:W-:Y:S05]  /*1420*/  BSYNC B0 ;  /* 0x0000000000007941 */ /* 0x000fea0003800000 */
.L_x_1416:
        /* <DEDUP_REMOVED lines=10> */
.L_x_1419:
[----:B------:R-:W-:Y:S05]  /*14d0*/  BSYNC B0 ;  /* 0x0000000000007941 */ /* 0x000fea0003800000 */
.L_x_1418:
        /* <DEDUP_REMOVED lines=10> */
.L_x_1404:
[----:B------:R-:W-:Y:S01]  /*1580*/  ULDC UR18, c[0x0][0x270] ;  /* 0x00009c0000127ab9 */ /* 0x000fe20000000800 */
[----:B------:R-:W-:Y:S01]  /*1590*/  ULDC UR41, c[0x0][0x2d4] ;  /* 0x0000b50000297ab9 */ /* 0x000fe20000000800 */
[----:B------:R-:W-:Y:S01]  /*15a0*/  UIMAD UR18, UR29, UR18, UR30 ;  /* 0x000000121d1272a4 */ /* 0x000fe2000f8e021e */
[----:B------:R-:W-:Y:S01]  /*15b0*/  SHF.R.S32.HI R0, RZ, 0x1f, R2 ;  /* 0x0000001fff007819 */ /* 0x000fe20000011402 */
[----:B------:R-:W-:Y:S02]  /*15c0*/  UISETP.NE.AND UP1, UPT, UR15, -0x1, UPT ;  /* 0xffffffff0f00788c */ /* 0x000fe4000bf25270 */
[----:B------:R-:W-:Y:S02]  /*15d0*/  UIMAD UR41, UR18, UR41, UR31 ;  /* 0x00000029122972a4 */ /* 0x000fe4000f8e021f */
[----:B------:R-:W-:Y:S02]  /*15e0*/  USHF.L.U32 UR18, UR18, 0x5, URZ ;  /* 0x0000000512127899 */ /* 0x000fe4000800063f */
[----:B------:R-:W-:Y:S01]  /*15f0*/  UISETP.NE.AND UP0, UPT, UR13, -0x1, UPT ;  /* 0xffffffff0d00788c */ /* 0x000fe2000bf05270 */
[----:B------:R-:W-:-:S03]  /*1600*/  ULDC UR22, c[0x0][0x2d8] ;  /* 0x0000b60000167ab9 */ /* 0x000fc60000000800 */
[----:B------:R-:W-:Y:S01]  /*1610*/  IADD3 R114, P2, P1, R9, UR18, R2 ;  /* 0x0000001209727c10 */ /* 0x000fe2000f95e002 */
[----:B------:R-:W-:Y:S01]  /*1620*/  @!UP1 USHF.R.S32.HI UR10, URZ, 0x1f, UR29 ;  /* 0x0000001f3f0a9899 */ /* 0x000fe2000801141d */
[----:B------:R-:W-:Y:S01]  /*1630*/  PLOP3.LUT P0, PT, PT, PT, UP0, 0x80, 0x0 ;  /* 0x000000000000781c */ /* 0x000fe20003f0f008 */
[----:B------:R-:W-:Y:S01]  /*1640*/  @!UP1 ULDC.64 UR6, c[0x0][0x228] ;  /* 0x00008a0000069ab9 */ /* 0x000fe20000000a00 */
[----:B------:R-:W-:Y:S01]  /*1650*/  @UP1 ULDC.64 UR8, c[0x0][0x240] ;  /* 0x0000900000081ab9 */ /* 0x000fe20000000a00 */
[----:B------:R1:W-:Y:S01]  /*1660*/  STL [R1+0x100], R114 ;  /* 0x0001007201007387 */ /* 0x0003e20000100800 */
[----:B------:R-:W-:Y:S02]  /*1670*/  @!UP1 UIMAD UR10, UR10, UR6, URZ ;  /* 0x000000060a0a92a4 */ /* 0x000fe4000f8e023f */
[----:B------:R-:W-:Y:S02]  /*1680*/  @UP1 UIMAD.WIDE.U32 UR38, UR15, UR8, URZ ;  /* 0x000000080f2612a5 */ /* 0x000fe4000f8e003f */
[----:B------:R-:W-:-:S02]  /*1690*/  @UP0 UIADD3 UR25, UR12, UR13, URZ ;  /* 0x0000000d0c190290 */ /* 0x000fc4000fffe03f */
[----:B------:R-:W-:Y:S02]  /*16a0*/  @UP1 UIMAD UR4, UR15, UR9, UR39 ;  /* 0x000000090f0412a4 */ /* 0x000fe4000f8e0227 */
[----:B------:R-:W-:Y:S02]  /*16b0*/  @!UP1 UIMAD UR7, UR29, UR7, UR10 ;  /* 0x000000071d0792a4 */ /* 0x000fe4000f8e020a */
[----:B------:R-:W-:Y:S01]  /*16c0*/  @!UP1 UIMAD.WIDE.U32 UR8, UR29, UR6, URZ ;  /* 0x000000061d0892a5 */ /* 0x000fe2000f8e003f */
[----:B------:R-:W-:Y:S01]  /*16d0*/  @UP0 ULDC.64 UR10, c[0x0][0x248] ;  /* 0x00009200000a0ab9 */ /* 0x000fe20000000a00 */
[----:B------:R-:W-:Y:S02]  /*16e0*/  USHF.R.S32.HI UR6, URZ, 0x1f, UR18 ;  /* 0x0000001f3f067899 */ /* 0x000fe40008011412 */
[----:B------:R-:W-:Y:S02]  /*16f0*/  @UP0 UIMAD.WIDE.U32 UR26, UR25, UR10, URZ ;  /* 0x0000000a191a02a5 */ /* 0x000fe4000f8e003f */
[----:B------:R-:W-:-:S02]  /*1700*/  @UP0 UIMAD UR25, UR25, UR11, URZ ;  /* 0x0000000b191902a4 */ /* 0x000fc4000f8e023f */
        /* <DEDUP_REMOVED lines=18> */
.L_x_1420:
[----:B------:R-:W-:Y:S01]  /*1830*/  ULDC UR6, c[0x0][0x278] ;  /* 0x00009e0000067ab9 */ /* 0x000fe20000000800 */
[----:B------:R-:W1:Y:S01]  /*1840*/  S2R R3, SR_CTAID.Z ;  /* 0x0000000000037919 */ /* 0x000e620000002700 */
[----:B------:R-:W-:Y:S01]  /*1850*/  IMAD.U32 R0, RZ, RZ, UR6 ;  /* 0x00000006ff007e24 */ /* 0x000fe2000f8e00ff */
[----:B------:R-:W-:Y:S01]  /*1860*/  UMOV UR18, URZ ;  /* 0x0000003f00127c82 */ /* 0x000fe20008000000 */
[----:B------:R-:W-:Y:S01]  /*1870*/  LEA.HI R6, R26, R103, RZ, 0x3 ;  /* 0x000000671a067211 */ /* 0x000fe200078f18ff */
[----:B------:R-:W-:Y:S01]  /*1880*/  @UP0 UIADD3 UR13, UR12, UR13, URZ ;  /* 0x0000000d0c0d0290 */ /* 0x000fe2000fffe03f */
[----:B------:R-:W-:Y:S01]  /*1890*/  SHF.R.S32.HI R51, RZ, 0x5, R7 ;  /* 0x00000005ff337819 */ /* 0x000fe20000011407 */
[----:B------:R-:W-:Y:S01]  /*18a0*/  UIADD3 UR40, -UR31, UR17, URZ ;  /* 0x000000111f287290 */ /* 0x000fe2000fffe13f */
[----:B------:R-:W-:Y:S02]  /*18b0*/  IABS R0, R0 ;  /* 0x0000000000007213 */ /* 0x000fe40000000000 */
[----:B------:R-:W-:-:S02]  /*18c0*/  SHF.R.S32.HI R230, RZ, 0x3, R6 ;  /* 0x00000003ffe67819 */ /* 0x000fc40000011406 */
[----:B------:R-:W-:Y:S02]  /*18d0*/  R2UR UR7, R0 ;  /* 0x00000000000772ca */ /* 0x000fe400000e0000 */
[----:B------:R-:W-:-:S11]  /*18e0*/  SHF.R.S32.HI R231, RZ, 0x1f, R230 ;  /* 0x0000001fffe77819 */ /* 0x000fd600000114e6 */
[----:B------:R-:W2:Y:S08]  /*18f0*/  I2F.RP R0, UR7 ;  /* 0x0000000700007d06 */ /* 0x000eb00008209400 */
[----:B--2---:R-:W2:Y:S02]  /*1900*/  MUFU.RCP R0, R0 ;  /* 0x0000000000007308 */ /* 0x004ea40000001000 */
[----:B--2---:R-:W-:-:S06]  /*1910*/  VIADD R0, R0, 0xffffffe ;  /* 0x0ffffffe00007836 */ /* 0x004fcc0000000000 */
[----:B------:R-:W2:Y:S02]  /*1920*/  F2I.FTZ.U32.TRUNC.NTZ R0, R0 ;  /* 0x0000000000007305 */ /* 0x000ea4000021f000 */
[----:B--2---:R-:W-:Y:S02]  /*1930*/  R2UR UR19, R0 ;  /* 0x00000000001372ca */ /* 0x004fe400000e0000 */
[----:B-1----:R-:W-:Y:S01]  /*1940*/  IABS R0, R3 ;  /* 0x0000000300007213 */ /* 0x002fe20000000000 */
[----:B------:R-:W-:-:S03]  /*1950*/  IMAD.U32 R3, RZ, RZ, UR16 ;  /* 0x00000010ff037e24 */ /* 0x000fc6000f8e00ff */
[----:B------:R-:W-:Y:S01]  /*1960*/  R2UR UR8, R0 ;  /* 0x00000000000872ca */ /* 0x000fe200000e0000 */
[----:B------:R-:W-:Y:S01]  /*1970*/  IMAD.WIDE R14, R3, 0x40, R230 ;  /* 0x00000040030e7825 */ /* 0x000fe200078e02e6 */
[----:B------:R-:W-:-:S03]  /*1980*/  SHF.R.S32.HI R0, RZ, 0x1f, R2 ;  /* 0x0000001fff007819 */ /* 0x000fc60000011402 */
[----:B------:R-:W-:Y:S01]  /*1990*/  IMAD.SHL.U32 R3, R230, 0x40, RZ ;  /* 0x00000040e6037824 */ /* 0x000fe200078e00ff */
[----:B------:R-:W-:Y:S01]  /*19a0*/  LEA.HI R4, R0, R2, RZ, 0x2 ;  /* 0x0000000200047211 */ /* 0x000fe200078f10ff */
[----:B------:R-:W-:-:S03]  /*19b0*/  UIADD3 UR9, URZ, -UR19, URZ ;  /* 0x800000133f097290 */ /* 0x000fc6000fffe03f */
[----:B------:R-:W-:Y:S01]  /*19c0*/  LOP3.LUT R0, R4, 0x7ffffffc, RZ, 0xc0, !PT ;  /* 0x7ffffffc04007812 */ /* 0x000fe200078ec0ff */
[----:B------:R-:W-:Y:S01]  /*19d0*/  UIMAD UR9, UR9, UR7, URZ ;  /* 0x00000007090972a4 */ /* 0x000fe2000f8e023f */
[----:B------:R-:W-:-:S03]  /*19e0*/  SHF.R.S32.HI R100, RZ, 0x2, R4 ;  /* 0x00000002ff647819 */ /* 0x000fc60000011404 */
[----:B------:R-:W-:Y:S01]  /*19f0*/  UIMAD.WIDE.U32 UR18, UR19, UR9, UR18 ;  /* 0x00000009131272a5 */ /* 0x000fe2000f8e0012 */
[----:B------:R-:W-:Y:S01]  /*1a00*/  IMAD.IADD R5, R2, 0x1, -R0 ;  /* 0x0000000102057824 */ /* 0x000fe200078e0a00 */
[----:B------:R-:W-:Y:S02]  /*1a10*/  SHF.R.S32.HI R2, RZ, 0x1f, R7 ;  /* 0x0000001fff027819 */ /* 0x000fe40000011407 */
[----:B------:R-:W-:Y:S02]  /*1a20*/  LOP3.LUT R0, R6, 0xfffffff8, RZ, 0xc0, !PT ;  /* 0xfffffff806007812 */ /* 0x000fe400078ec0ff */
[----:B------:R-:W-:Y:S01]  /*1a30*/  LEA.HI R2, R2, R51, RZ, 0x2 ;  /* 0x0000003302027211 */ /* 0x000fe200078f10ff */
[----:B------:R-:W-:Y:S02]  /*1a40*/  UMOV UR9, UR19 ;  /* 0x0000001300097c82 */ /* 0x000fe40008000000 */
[----:B------:R-:W-:Y:S01]  /*1a50*/  UIMAD.WIDE.U32 UR18, UR9, UR8, URZ ;  /* 0x00000008091272a5 */ /* 0x000fe2000f8e003f */
[----:B------:R-:W-:Y:S01]  /*1a60*/  IMAD.IADD R28, R103, 0x1, -R0 ;  /* 0x00000001671c7824 */ /* 0x000fe200078e0a00 */
[----:B------:R-:W-:Y:S01]  /*1a70*/  LOP3.LUT R0, R2, 0xffffffc, RZ, 0xc0, !PT ;  /* 0x0ffffffc02007812 */ /* 0x000fe200078ec0ff */
[----:B------:R-:W-:Y:S01]  /*1a80*/  UIADD3 UR18, UR21, -0x1, URZ ;  /* 0xffffffff15127890 */ /* 0x000fe2000fffe03f */
[----:B------:R-:W-:Y:S01]  /*1a90*/  LOP3.LUT R2, R3, 0x1c0, RZ, 0xc0, !PT ;  /* 0x000001c003027812 */ /* 0x000fe200078ec0ff */
[----:B------:R-:W-:-:S02]  /*1aa0*/  IMAD.SHL.U32 R48, R28, 0x8, RZ ;  /* 0x000000081c307824 */ /* 0x000fc400078e00ff */
[----:B------:R-:W-:Y:S01]  /*1ab0*/  UMOV UR20, UR19 ;  /* 0x0000001300147c82 */ /* 0x000fe20008000000 */
[----:B------:R-:W-:Y:S01]  /*1ac0*/  IMAD.IADD R0, R51, 0x1, -R0 ;  /* 0x0000000133007824 */ /* 0x000fe200078e0a00 */
[----:B------:R-:W-:Y:S01]  /*1ad0*/  UIADD3 UR9, -UR20, URZ, URZ ;  /* 0x0000003f14097290 */ /* 0x000fe2000fffe13f */
[----:B------:R-:W-:Y:S01]  /*1ae0*/  LOP3.LUT R4, R2, 0x38, R48, 0xf8, !PT ;  /* 0x0000003802047812 */ /* 0x000fe200078ef830 */
[----:B------:R-:W-:Y:S01]  /*1af0*/  USHF.R.S32.HI UR19, URZ, 0x1f, UR30 ;  /* 0x0000001f3f137899 */ /* 0x000fe2000801141e */
[----:B------:R-:W-:Y:S01]  /*1b00*/  SHF.R.U32.HI R3, RZ, 0x3, R2 ;  /* 0x00000003ff037819 */ /* 0x000fe20000011602 */
[----:B------:R-:W-:Y:S01]  /*1b10*/  UIMAD UR8, UR7, UR9, UR8 ;  /* 0x00000009070872a4 */ /* 0x000fe2000f8e0208 */
[----:B------:R-:W-:Y:S01]  /*1b20*/  IMAD R2, R0, 0x10, R100 ;  /* 0x0000001000027824 */ /* 0x000fe200078e0264 */
[----:B------:R-:W-:Y:S01]  /*1b30*/  SHF.R.S32.HI R49, RZ, 0x1f, R48 ;  /* 0x0000001fff317819 */ /* 0x000fe20000011430 */
[----:B------:R-:W-:Y:S01]  /*1b40*/  IMAD.SHL.U32 R0, R5, 0x2, RZ ;  /* 0x0000000205007824 */ /* 0x000fe200078e00ff */
[----:B------:R-:W-:Y:S01]  /*1b50*/  UISETP.GT.U32.AND UP1, UPT, UR7, UR8, UPT ;  /* 0x000000080700728c */ /* 0x000fe2000bf24070 */
[----:B------:R-:W-:-:S02]  /*1b60*/  LOP3.LUT R6, R4, R3, RZ, 0x3c, !PT ;  /* 0x0000000304067212 */ /* 0x000fc400078e3cff */
[----:B------:R-:W-:Y:S01]  /*1b70*/  IMAD R101, R2, UR22, R0 ;  /* 0x0000001602657c24 */ /* 0x000fe2000f8e0200 */
[----:B------:R-:W-:-:S05]  /*1b80*/  LEA.HI R0, R26, R103, RZ, 0x6 ;  /* 0x000000671a007211 */ /* 0x000fca00078f30ff */
[----:B------:R-:W-:Y:S02]  /*1b90*/  IMAD.SHL.U32 R3, R0, 0x8, RZ ;  /* 0x0000000800037824 */ /* 0x000fe400078e00ff */
        /* <DEDUP_REMOVED lines=9> */
[----:B------:R-:W-:Y:S01]  /*1c30*/  UISETP.NE.AND UP2, UPT, UR6, URZ, UPT ;  /* 0x0000003f0600728c */ /* 0x000fe2000bf45270 */
[----:B------:R-:W-:Y:S02]  /*1c40*/  @UP0 UMOV UR28, UR42 ;  /* 0x0000002a001c0c82 */ /* 0x000fe40008000000 */
[----:B------:R-:W-:-:S02]  /*1c50*/  @!UP1 UIADD3 UR20, -UR20, URZ, URZ ;  /* 0x0000003f14149290 */ /* 0x000fc4000fffe13f */
[----:B------:R-:W-:-:S06]  /*1c60*/  @UP0 UIADD3 UR27, UR43, UR13, URZ ;  /* 0x0000000d2b1b0290 */ /* 0x000fcc000fffe03f */
        /* <DEDUP_REMOVED lines=16> */
.L_x_1421:
[----:B------:R-:W-:Y:S01]  /*1d70*/  ULDC.64 UR12, c[0x0][0x260] ;  /* 0x00009800000c7ab9 */ /* 0x000fe20000000a00 */
[C---:B------:R-:W-:Y:S01]  /*1d80*/  IADD3 R2, P0, R48.reuse, UR38, RZ ;  /* 0x0000002630027c10 */ /* 0x040fe2000ff1e0ff */
[----:B------:R-:W-:Y:S01]  /*1d90*/  UIMAD UR38, UR42, UR12, URZ ;  /* 0x0000000c2a2672a4 */ /* 0x000fe2000f8e023f */
[----:B------:R-:W1:Y:S01]  /*1da0*/  S2UR UR43, SR_CgaCtaId ;  /* 0x00000000002b79c3 */ /* 0x000e620000008800 */
[----:B------:R-:W-:Y:S01]  /*1db0*/  IMAD.U32 R18, RZ, RZ, UR12 ;  /* 0x0000000cff127e24 */ /* 0x000fe2000f8e00ff */
[C---:B------:R-:W-:Y:S01]  /*1dc0*/  IADD3 R108, R48.reuse, 0x80, RZ ;  /* 0x00000080306c7810 */ /* 0x040fe20007ffe0ff */
[----:B------:R-:W-:Y:S01]  /*1dd0*/  UIMAD UR38, UR20, UR13, UR38 ;  /* 0x0000000d142672a4 */ /* 0x000fe2000f8e0226 */
[----:B------:R-:W-:Y:S01]  /*1de0*/  VIADD R109, R48, 0x40 ;  /* 0x00000040306d7836 */ /* 0x000fe20000000000 */
[----:B------:R-:W-:Y:S01]  /*1df0*/  LOP3.LUT R217, R6, 0xfffffe00, R3, 0xf8, !PT ;  /* 0xfffffe0006d97812 */ /* 0x000fe200078ef803 */
[----:B------:R-:W-:Y:S01]  /*1e00*/  ULDC.64 UR12, c[0x0][0x268] ;  /* 0x00009a00000c7ab9 */ /* 0x000fe20000000a00 */
[----:B------:R-:W-:Y:S01]  /*1e10*/  IMAD R0, R231, UR10, RZ ;  /* 0x0000000ae7007c24 */ /* 0x000fe2000f8e02ff */
[----:B------:R-:W-:Y:S01]  /*1e20*/  MOV R27, UR12 ;  /* 0x0000000c001b7c02 */ /* 0x000fe20008000f00 */
[----:B------:R-:W-:Y:S01]  /*1e30*/  IMAD.WIDE.U32 R4, R230, UR10, R48 ;  /* 0x0000000ae6047c25 */ /* 0x000fe2000f8e0030 */
[----:B------:R2:W-:Y:S01]  /*1e40*/  STL [R1+0xc8], R109 ;  /* 0x0000c86d01007387 */ /* 0x0005e20000100800 */
[----:B------:R-:W-:Y:S01]  /*1e50*/  IADD3.X R3, R49, UR4, RZ, P0, !PT ;  /* 0x0000000431037c10 */ /* 0x000fe200087fe4ff */
[----:B------:R-:W-:Y:S01]  /*1e60*/  ULDC.64 UR6, c[0x0][0x258] ;  /* 0x0000960000067ab9 */ /* 0x000fe20000000a00 */
[----:B------:R-:W-:Y:S01]  /*1e70*/  VIADD R105, R48, 0xc0 ;  /* 0x000000c030697836 */ /* 0x000fe20000000000 */
[----:B------:R2:W-:Y:S01]  /*1e80*/  STL [R1+0x94], R108 ;  /* 0x0000946c01007387 */ /* 0x0005e20000100800 */
[----:B------:R-:W-:Y:S01]  /*1e90*/  IMAD R6, R230, UR11, R0 ;  /* 0x0000000be6067c24 */ /* 0x000fe2000f8e0200 */
[----:B------:R-:W-:Y:S01]  /*1ea0*/  IADD3 R10, P0, R4, UR26, RZ ;  /* 0x0000001a040a7c10 */ /* 0x000fe2000ff1e0ff */
[----:B------:R-:W-:Y:S01]  /*1eb0*/  UIMAD UR35, UR19, UR6, URZ ;  /* 0x00000006132372a4 */ /* 0x000fe2000f8e023f */
[----:B------:R2:W-:Y:S01]  /*1ec0*/  STL [R1+0x104], R27 ;  /* 0x0001041b01007387 */ /* 0x0005e20000100800 */
[----:B------:R-:W-:Y:S01]  /*1ed0*/  IMAD.U32 R0, RZ, RZ, UR6 ;  /* 0x00000006ff007e24 */ /* 0x000fe2000f8e00ff */
[----:B------:R-:W-:Y:S01]  /*1ee0*/  IADD3.X R11, R5, UR25, R6, P0, !PT ;  /* 0x00000019050b7c10 */ /* 0x000fe200087fe406 */
[----:B------:R-:W-:Y:S01]  /*1ef0*/  UIMAD UR7, UR30, UR7, UR35 ;  /* 0x000000071e0772a4 */ /* 0x000fe2000f8e0223 */
[----:B------:R2:W-:Y:S01]  /*1f00*/  STL [R1+0xcc], R105 ;  /* 0x0000cc6901007387 */ /* 0x0005e20000100800 */
[----:B------:R-:W-:Y:S01]  /*1f10*/  ISETP.GE.AND P0, PT, R230, UR40, PT ;  /* 0x00000028e6007c0c */ /* 0x000fe2000bf06270 */
[----:B------:R-:W-:Y:S01]  /*1f20*/  UMOV UR4, 0x400 ;  /* 0x0000040000047882 */ /* 0x000fe20000000000 */
[----:B------:R-:W-:Y:S01]  /*1f30*/  IMAD.WIDE.U32 R16, R0, UR30, R2 ;  /* 0x0000001e00107c25 */ /* 0x000fe2000f8e0002 */
[----:B------:R-:W-:Y:S01]  /*1f40*/  UIMAD UR42, UR42, UR12, URZ ;  /* 0x0000000c2a2a72a4 */ /* 0x000fe2000f8e023f */
[----:B------:R-:W-:Y:S01]  /*1f50*/  BSSY B0, `(.L_x_1422) ;  /* 0x0000037000007945 */ /* 0x000fe20003800000 */
[----:B-1----:R-:W-:Y:S01]  /*1f60*/  ULEA UR4, UR43, UR4, 0x18 ;  /* 0x000000042b047291 */ /* 0x002fe2000f8ec03f */
[----:B------:R-:W-:Y:S01]  /*1f70*/  VIADD R13, R17, UR7 ;  /* 0x00000007110d7c36 */ /* 0x000fe20008000000 */
[----:B------:R-:W-:Y:S01]  /*1f80*/  USHF.R.S32.HI UR35, URZ, 0x1f, UR18 ;  /* 0x0000001f3f237899 */ /* 0x000fe20008011412 */
[C---:B------:R-:W-:Y:S01]  /*1f90*/  IADD3 R22, R230.reuse, 0x10, RZ ;  /* 0x00000010e6167810 */ /* 0x040fe20007ffe0ff */
[----:B------:R-:W-:Y:S01]  /*1fa0*/  UIMAD UR39, UR18, -0x40, UR34 ;  /* 0xffffffc0122778a4 */ /* 0x000fe2000f8e0222 */
[C---:B------:R-:W-:Y:S01]  /*1fb0*/  VIADD R23, R230.reuse, 0x20 ;  /* 0x00000020e6177836 */ /* 0x040fe20000000000 */
[----:B------:R-:W-:Y:S01]  /*1fc0*/  UIMAD UR13, UR20, UR13, UR42 ;  /* 0x0000000d140d72a4 */ /* 0x000fe2000f8e022a */
        /* <DEDUP_REMOVED lines=47> */
.L_x_1423:
[----:B------:R-:W-:Y:S05]  /*22c0*/  BSYNC B0 ;  /* 0x0000000000007941 */ /* 0x000fea0003800000 */
.L_x_1422:
[----:B------:R-:W-:Y:S01]  /*22d0*/  IMAD.WIDE.U32 R30, R18, UR20, R10 ;  /* 0x00000014121e7c25 */ /* 0x000fe2000f8e000a */
[----:B------:R-:W-:Y:S01]  /*22e0*/  ISETP.GE.AND P1, PT, R22, UR40, PT ;  /* 0x0000002816007c0c */ /* 0x000fe2000bf26270 */
[----:B------:R-:W-:Y:S01]  /*22f0*/  ULEA UR6, UR21, UR41, 0x6 ;  /* 0x0000002915067291 */ /* 0x000fe2000f8e303f */
[----:B------:R-:W-:Y:S01]  /*2300*/  BSSY B0, `(.L_x_1424) ;  /* 0x000003a000007945 */ /* 0x000fe20003800000 */
[----:B------:R-:W-:Y:S01]  /*2310*/  IMAD R0, R231, UR8, RZ ;  /* 0x00000008e7007c24 */ /* 0x000fe2000f8e02ff */
[----:B------:R4:W-:Y:S01]  /*2320*/  STL.64 [R1+0xd8], R30 ;  /* 0x0000d81e01007387 */ /* 0x0009e20000100a00 */
[----:B------:R-:W-:Y:S01]  /*2330*/  UIADD3 UR6, UR6, -0x40, URZ ;  /* 0xffffffc006067890 */ /* 0x000fe2000fffe03f */
[----:B------:R-:W-:Y:S01]  /*2340*/  ISETP.GE.AND P5, PT, R23, UR40, PT ;  /* 0x0000002817007c0c */ /* 0x000fe2000bfa6270 */
[----:B------:R-:W-:Y:S01]  /*2350*/  IMAD.WIDE.U32 R20, R230, UR8, R48 ;  /* 0x00000008e6147c25 */ /* 0x000fe2000f8e0030 */
[----:B------:R-:W-:-:S03]  /*2360*/  ISETP.GE.AND P6, PT, R24, UR40, PT ;  /* 0x0000002818007c0c */ /* 0x000fc6000bfc6270 */
[----:B------:R-:W-:Y:S01]  /*2370*/  IADD3 R126, P0, R101, UR6, RZ ;  /* 0x00000006657e7c10 */ /* 0x000fe2000ff1e0ff */
[----:B------:R-:W-:Y:S01]  /*2380*/  IMAD R25, R230, UR9, R0 ;  /* 0x00000009e6197c24 */ /* 0x000fe2000f8e0200 */
[----:B------:R-:W-:Y:S01]  /*2390*/  MOV R102, UR6 ;  /* 0x0000000600667c02 */ /* 0x000fe20008000f00 */
[----:B------:R-:W-:Y:S10]  /*23a0*/  @P1 BRA `(.L_x_1425) ;  /* 0x0000000000bc1947 */ /* 0x000ff40003800000 */
        /* <DEDUP_REMOVED lines=15> */
[----:B------:R-:W5:Y:S08]  /*24a0*/  @!P4 LDC.64 R8, c[0x0][0x210] ;  /* 0x00008400ff08cb82 */ /* 0x000f700000000a00 */
[----:B------:R-:W2:Y:S01]  /*24b0*/  @!P3 LDC.64 R10, c[0x0][0x210] ;  /* 0x00008400ff0abb82 */ /* 0x000ea20000000a00 */
        /* <DEDUP_REMOVED lines=15> */
[----:B--2---:R-:W-:-:S04]  /*25b0*/  @!P3 LEA R4, P2, R2, R10, 0x1 ;  /* 0x0000000a0204b211 */ /* 0x004fc800078408ff */
        /* <DEDUP_REMOVED lines=14> */
.L_x_1425:
[----:B------:R-:W-:Y:S05]  /*26a0*/  BSYNC B0 ;  /* 0x0000000000007941 */ /* 0x000fea0003800000 */
.L_x_1424:
[----:B------:R-:W-:Y:S04]  /*26b0*/  BSSY B0, `(.L_x_1426) ;  /* 0x0000031000007945 */ /* 0x000fe80003800000 */
[----:B------:R-:W-:Y:S05]  /*26c0*/  @P5 BRA `(.L_x_1427) ;  /* 0x0000000000bc5947 */ /* 0x000fea0003800000 */
[----:B------:R-:W-:Y:S01]  /*26d0*/  ULDC UR12, c[0x0][0x2d0] ;  /* 0x0000b400000c7ab9 */ /* 0x000fe20000000800 */
[----:B-1-3--:R-:W-:Y:S01]  /*26e0*/  IADD3 R4, P1, R14, 0x20, RZ ;  /* 0x000000200e047810 */ /* 0x00afe20007f3e0ff */
        /* <DEDUP_REMOVED lines=45> */
.L_x_1427:
[----:B------:R-:W-:Y:S05]  /*29c0*/  BSYNC B0 ;  /* 0x0000000000007941 */ /* 0x000fea0003800000 */
.L_x_1426:
        /* <DEDUP_REMOVED lines=49> */
.L_x_1429:
[----:B------:R-:W-:Y:S05]  /*2ce0*/  BSYNC B0 ;  /* 0x0000000000007941 */ /* 0x000fea0003800000 */
.L_x_1428:
[----:B------:R-:W-:Y:S01]  /*2cf0*/  VIADD R107, R31, UR38 ;  /* 0x000000261f6b7c36 */ /* 0x000fe20008000000 */
[----:B------:R-:W-:Y:S01]  /*2d00*/  MOV R106, R30 ;  /* 0x0000001e006a7202 */ /* 0x000fe20000000f00 */
[----:B------:R-:W-:Y:S01]  /*2d10*/  USHF.L.U64.HI UR12, UR10, 0x6, UR11 ;  /* 0x000000060a0c7899 */ /* 0x000fe2000801020b */
[----:B------:R-:W-:Y:S01]  /*2d20*/  ISETP.GE.AND P2, PT, R230, UR39, PT ;  /* 0x00000027e6007c0c */ /* 0x000fe2000bf46270 */
[----:B------:R-:W-:Y:S01]  /*2d30*/  USHF.L.U32 UR40, UR10, 0x6, URZ ;  /* 0x000000060a287899 */ /* 0x000fe2000800063f */
[----:B------:R-:W-:Y:S01]  /*2d40*/  IMAD.U32 R16, RZ, RZ, UR18 ;  /* 0x00000012ff107e24 */ /* 0x000fe2000f8e00ff */
[----:B------:R2:W-:Y:S01]  /*2d50*/  STL.64 [R1+0xd0], R106 ;  /* 0x0000d06a01007387 */ /* 0x0005e20000100a00 */
[----:B------:R-:W-:Y:S01]  /*2d60*/  UIMAD UR6, UR12, UR18, URZ ;  /* 0x000000120c0672a4 */ /* 0x000fe2000f8e023f */
[----:B------:R-:W-:Y:S01]  /*2d70*/  BSSY B0, `(.L_x_1430) ;  /* 0x000002c000007945 */ /* 0x000fe20003800000 */
[----:B------:R-:W-:Y:S01]  /*2d80*/  ISETP.GE.AND P1, PT, R22, UR39, PT ;  /* 0x0000002716007c0c */ /* 0x000fe2000bf26270 */
[----:B-1-3--:R-:W-:Y:S01]  /*2d90*/  IMAD.WIDE.U32 R2, R16, UR40, R106 ;  /* 0x0000002810027c25 */ /* 0x00afe2000f8e006a */
[----:B------:R-:W-:-:S06]  /*2da0*/  UIMAD UR6, UR35, UR40, UR6 ;  /* 0x00000028230672a4 */ /* 0x000fcc000f8e0206 */
[----:B------:R-:W-:Y:S01]  /*2db0*/  IADD3 R5, R3, UR6, RZ ;  /* 0x0000000603057c10 */ /* 0x000fe2000fffe0ff */
[----:B------:R-:W-:Y:S06]  /*2dc0*/  @P2 BRA `(.L_x_1431) ;  /* 0x0000000000982947 */ /* 0x000fec0003800000 */
[----:B------:R-:W-:Y:S02]  /*2dd0*/  ULDC UR6, c[0x0][0x2d0] ;  /* 0x0000b40000067ab9 */ /* 0x000fe40000000800 */
[----:B------:R-:W-:Y:S02]  /*2de0*/  ISETP.GE.AND P5, PT, R109, UR6, PT ;  /* 0x000000066d007c0c */ /* 0x000fe4000bfa6270 */
[----:B------:R-:W-:Y:S02]  /*2df0*/  ISETP.GE.AND P6, PT, R48, UR6, PT ;  /* 0x0000000630007c0c */ /* 0x000fe4000bfc6270 */
[----:B------:R-:W-:-:S09]  /*2e00*/  ISETP.GE.AND P4, PT, R108, UR6, PT ;  /* 0x000000066c007c0c */ /* 0x000fd2000bf86270 */
[----:B------:R-:W1:Y:S02]  /*2e10*/  @!P5 LDC.64 R8, c[0x0][0x218] ;  /* 0x00008600ff08db82 */ /* 0x000e640000000a00 */
[----:B------:R3:W-:Y:S06]  /*2e20*/  @P6 STS.128 [R217+0x8000], RZ ;  /* 0x008000ffd9006388 */ /* 0x0007ec0000000c00 */
[----:B------:R-:W5:Y:S08]  /*2e30*/  @!P6 LDC.64 R10, c[0x0][0x218] ;  /* 0x00008600ff0aeb82 */ /* 0x000f700000000a00 */
[----:B------:R-:W4:Y:S01]  /*2e40*/  @!P4 LDC.64 R6, c[0x0][0x218] ;  /* 0x00008600ff06cb82 */ /* 0x000f220000000a00 */
[----:B-1----:R-:W-:-:S04]  /*2e50*/  @!P5 LEA R8, P2, R2, R8, 0x1 ;  /* 0x000000080208d211 */ /* 0x002fc800078408ff */
        /* <DEDUP_REMOVED lines=29> */
.L_x_1431:
[----:B------:R-:W-:Y:S05]  /*3030*/  BSYNC B0 ;  /* 0x0000000000007941 */ /* 0x000fea0003800000 */
.L_x_1430:
        /* <DEDUP_REMOVED lines=11> */
[----:B---3--:R-:W-:-:S07]  /*30f0*/  IADD3.X R10, R5, UR41, RZ, P1, !PT ;  /* 0x00000029050a7c10 */ /* 0x008fce0008ffe4ff */
[----:B-1----:R-:W1:Y:S01]  /*3100*/  @!P2 LDC.64 R6, c[0x0][0x218] ;  /* 0x00008600ff06ab82 */ /* 0x002e620000000a00 */
[----:B------:R3:W-:Y:S07]  /*3110*/  @P2 STS.128 [R217+0x8800], RZ ;  /* 0x008800ffd9002388 */ /* 0x0007ee0000000c00 */
        /* <DEDUP_REMOVED lines=32> */
.L_x_1433:
[----:B------:R-:W-:Y:S05]  /*3320*/  BSYNC B0 ;  /* 0x0000000000007941 */ /* 0x000fea0003800000 */
.L_x_1432:
        /* <DEDUP_REMOVED lines=44> */
.L_x_1435:
[----:B------:R-:W-:Y:S05]  /*35f0*/  BSYNC B0 ;  /* 0x0000000000007941 */ /* 0x000fea0003800000 */
.L_x_1434:
        /* <DEDUP_REMOVED lines=11> */
[----:B---3--:R-:W3:Y:S01]  /*36b0*/  @!P6 LDC.64 R8, c[0x0][0x218] ;  /* 0x00008600ff08eb82 */ /* 0x008ee20000000a00 */
[----:B------:R2:W-:Y:S07]  /*36c0*/  @P6 STS.128 [R217+0x9800], RZ ;  /* 0x009800ffd9006388 */ /* 0x0005ee0000000c00 */
[----:B-1----:R-:W1:Y:S08]  /*36d0*/  @!P5 LDC.64 R6, c[0x0][0x218] ;  /* 0x00008600ff06db82 */ /* 0x002e700000000a00 */
[----:B------:R-:W5:Y:S01]  /*36e0*/  @!P3 LDC.64 R10, c[0x0][0x218] ;  /* 0x00008600ff0abb82 */ /* 0x000f620000000a00 */
[----:B---3--:R-:W-:-:S04]  /*36f0*/  @!P6 LEA R8, P1, R2, R8, 0x1 ;  /* 0x000000080208e211 */ /* 0x008fc800078208ff */
        /* <DEDUP_REMOVED lines=29> */
.L_x_1437:
[----:B------:R-:W-:Y:S05]  /*38d0*/  BSYNC B0 ;  /* 0x0000000000007941 */ /* 0x000fea0003800000 */
.L_x_1436:
        /* <DEDUP_REMOVED lines=11> */
[----:B-123--:R-:W-:Y:S01]  /*3990*/  IMAD.SHL.U32 R7, R28, 0x40, RZ ;  /* 0x000000401c077824 */ /* 0x00efe200078e00ff */
[----:B------:R-:W-:Y:S01]  /*39a0*/  @UP1 UIMAD UR7, UR29, UR7, UR43 ;  /* 0x000000071d0712a4 */ /* 0x000fe2000f8e022b */
[----:B------:R-:W-:-:S04]  /*39b0*/  DEPBAR.LE SB0, 0x0 ;  /* 0x000080000000791a */ /* 0x000fc80000000000 */
[----:B------:R-:W-:Y:S02]  /*39c0*/  @UP1 ULEA UR10, UP0, UR44, UR10, 0x2 ;  /* 0x0000000a2c0a1291 */ /* 0x000fe4000f80103f */
[----:B------:R-:W-:Y:S01]  /*39d0*/  @UP1 UIADD3 UR7, UR45, UR7, URZ ;  /* 0x000000072d071290 */ /* 0x000fe2000fffe03f */
[----:B------:R-:W-:Y:S01]  /*39e0*/  IMAD.SHL.U32 R6, R230, 0x8, RZ ;  /* 0x00000008e6067824 */ /* 0x000fe200078e00ff */
[----:B------:R-:W-:Y:S02]  /*39f0*/  @UP1 ULDC UR6, c[0x0][0x2e8] ;  /* 0x0000ba0000061ab9 */ /* 0x000fe40000000800 */
[----:B------:R-:W-:Y:S01]  /*3a00*/  @UP1 ULEA.HI.X UR11, UR44, UR11, UR7, 0x2, UP0 ;  /* 0x0000000b2c0b1291 */ /* 0x000fe200080f1407 */
[----:B------:R-:W-:-:S05]  /*3a10*/  IMAD.U32 R2, RZ, RZ, UR10 ;  /* 0x0000000aff027e24 */ /* 0x000fca000f8e00ff */
[----:B------:R-:W-:-:S05]  /*3a20*/  IMAD.U32 R3, RZ, RZ, UR11 ;  /* 0x0000000bff037e24 */ /* 0x000fca000f8e00ff */
[----:B------:R1:W2:Y:S01]  /*3a30*/  @P2 LDG.E R10, desc[UR32][R2.64] ;  /* 0x00000020020a2981 */ /* 0x0002a2000c1e1900 */
[----:B------:R-:W2:Y:S01]  /*3a40*/  @P2 MUFU.RCP R9, UR6 ;  /* 0x0000000600092d08 */ /* 0x000ea20008001000 */
[----:B------:R-:W-:Y:S01]  /*3a50*/  BAR.SYNC.DEFER_BLOCKING 0x0 ;  /* 0x0000000000007b1d */ /* 0x000fe20000010000 */
[----:B------:R-:W-:Y:S01]  /*3a60*/  ISETP.GE.AND P3, PT, R230, UR39, PT ;  /* 0x00000027e6007c0c */ /* 0x000fe2000bf66270 */
[----:B------:R-:W-:Y:S02]  /*3a70*/  USHF.L.U64.HI UR10, UR8, 0x6, UR9 ;  /* 0x00000006080a7899 */ /* 0x000fe40008010209 */
[----:B------:R-:W-:Y:S02]  /*3a80*/  USHF.L.U32 UR11, UR8, 0x6, URZ ;  /* 0x00000006080b7899 */ /* 0x000fe4000800063f */
[----:B------:R-:W-:Y:S01]  /*3a90*/  UIMAD UR7, UR10, UR18, URZ ;  /* 0x000000120a0772a4 */ /* 0x000fe2000f8e023f */
[----:B------:R-:W-:Y:S01]  /*3aa0*/  BSSY B0, `(.L_x_1438) ;  /* 0x0000053000007945 */ /* 0x000fe20003800000 */
[----:B------:R-:W-:-:S02]  /*3ab0*/  UMOV UR19, URZ ;  /* 0x0000003f00137c82 */ /* 0x000fc40008000000 */
[----:B------:R-:W-:Y:S01]  /*3ac0*/  UIMAD UR35, UR35, UR11, UR7 ;  /* 0x0000000b232372a4 */ /* 0x000fe2000f8e0207 */
[----:B-1----:R-:W-:-:S03]  /*3ad0*/  LEA.HI R2, R26, R103, RZ, 0x4 ;  /* 0x000000671a027211 */ /* 0x002fc600078f20ff */
        /* <DEDUP_REMOVED lines=8> */
[----:B------:R1:W-:Y:S03]  /*3b60*/  @P3 STS.128 [R217+0x16000], RZ ;  /* 0x016000ffd9003388 */ /* 0x0003e60000000c00 */
[----:B------:R-:W-:-:S02]  /*3b70*/  LEA.HI R8, R4, R0, RZ, 0x3 ;  /* 0x0000000004087211 */ /* 0x000fc400078f18ff */
[----:B------:R-:W-:Y:S02]  /*3b80*/  LOP3.LUT R4, R2, 0xfffffffe, RZ, 0xc0, !PT ;  /* 0xfffffffe02047812 */ /* 0x000fe400078ec0ff */
[----:B------:R-:W-:Y:S02]  /*3b90*/  LOP3.LUT R5, R8, 0xfffffff8, RZ, 0xc0, !PT ;  /* 0xfffffff808057812 */ /* 0x000fe400078ec0ff */
[----:B------:R-:W-:Y:S01]  /*3ba0*/  LOP3.LUT R2, R7, 0x1c0, RZ, 0xc0, !PT ;  /* 0x000001c007027812 */ /* 0x000fe200078ec0ff */
[----:B------:R-:W-:Y:S02]  /*3bb0*/  IMAD.IADD R4, R3, 0x1, -R4 ;  /* 0x0000000103047824 */ /* 0x000fe400078e0a04 */
[----:B------:R-:W-:Y:S01]  /*3bc0*/  IMAD.IADD R50, R0, 0x1, -R5 ;  /* 0x0000000100327824 */ /* 0x000fe200078e0a05 */
[----:B------:R-:W-:Y:S01]  /*3bd0*/  LOP3.LUT R6, R2, 0x8, R6, 0xf8, !PT ;  /* 0x0000000802067812 */ /* 0x000fe200078ef806 */
[----:B------:R-:W-:Y:S01]  /*3be0*/  IMAD.SHL.U32 R7, R4, 0x8, RZ ;  /* 0x0000000804077824 */ /* 0x000fe200078e00ff */
[----:B------:R-:W-:Y:S01]  /*3bf0*/  SHF.R.U32.HI R5, RZ, 0x3, R2 ;  /* 0x00000003ff057819 */ /* 0x000fe20000011602 */
[----:B------:R-:W-:Y:S01]  /*3c00*/  IMAD.SHL.U32 R0, R50, 0x40, RZ ;  /* 0x0000004032007824 */ /* 0x000fe200078e00ff */
[----:B------:R-:W-:-:S02]  /*3c10*/  IADD3 R2, P1, R20, UR28, RZ ;  /* 0x0000001c14027c10 */ /* 0x000fc4000ff3e0ff */
[----:B------:R-:W-:Y:S02]  /*3c20*/  LOP3.LUT R5, R6, R5, RZ, 0x3c, !PT ;  /* 0x0000000506057212 */ /* 0x000fe400078e3cff */
[----:B------:R-:W-:Y:S02]  /*3c30*/  LOP3.LUT R0, R0, 0x1c0, RZ, 0xc0, !PT ;  /* 0x000001c000007812 */ /* 0x000fe400078ec0ff */
[----:B------:R-:W-:Y:S02]  /*3c40*/  IADD3.X R3, R21, UR27, R25, P1, !PT ;  /* 0x0000001b15037c10 */ /* 0x000fe40008ffe419 */
[----:B------:R-:W-:Y:S02]  /*3c50*/  LOP3.LUT R7, R0, 0x8, R7, 0xf8, !PT ;  /* 0x0000000800077812 */ /* 0x000fe400078ef807 */
[----:B------:R-:W-:Y:S01]  /*3c60*/  SHF.R.U32.HI R6, RZ, 0x3, R0 ;  /* 0x00000003ff067819 */ /* 0x000fe20000011600 */
[----:B------:R-:W-:Y:S01]  /*3c70*/  IMAD.WIDE.U32 R14, R27, UR20, R2 ;  /* 0x000000141b0e7c25 */ /* 0x000fe2000f8e0002 */
[----:B------:R-:W-:-:S02]  /*3c80*/  ISETP.GE.AND P1, PT, R22, UR39, PT ;  /* 0x0000002716007c0c */ /* 0x000fc4000bf26270 */
[----:B------:R-:W-:Y:S01]  /*3c90*/  LOP3.LUT R6, R7, R6, RZ, 0x3c, !PT ;  /* 0x0000000607067212 */ /* 0x000fe200078e3cff */
[----:B------:R-:W-:Y:S01]  /*3ca0*/  IMAD.SHL.U32 R2, R8, 0x40, RZ ;  /* 0x0000004008027824 */ /* 0x000fe200078e00ff */
[----:B------:R1:W-:Y:S01]  /*3cb0*/  STL.64 [R1+0xf8], R14 ;  /* 0x0000f80e01007387 */ /* 0x0003e20000100a00 */
[----:B------:R-:W-:Y:S02]  /*3cc0*/  VIADD R13, R15, UR13 ;  /* 0x0000000d0f0d7c36 */ /* 0x000fe40008000000 */
[----:B------:R-:W-:Y:S01]  /*3cd0*/  IMAD.MOV.U32 R12, RZ, RZ, R14 ;  /* 0x000000ffff0c7224 */ /* 0x000fe200078e000e */
[----:B------:R-:W-:Y:S01]  /*3ce0*/  LOP3.LUT R6, R6, 0xfffffe00, R2, 0xf8, !PT ;  /* 0xfffffe0006067812 */ /* 0x000fe200078ef802 */
[----:B------:R-:W-:Y:S02]  /*3cf0*/  IMAD R0, R4, 0x200, R5 ;  /* 0x0000020004007824 */ /* 0x000fe400078e0205 */
[----:B------:R-:W-:Y:S01]  /*3d00*/  IMAD.WIDE.U32 R4, R16, UR11, R12 ;  /* 0x0000000b10047c25 */ /* 0x000fe2000f8e000c */
[----:B------:R1:W-:Y:S03]  /*3d10*/  STL.64 [R1+0xe8], R12 ;  /* 0x0000e80c01007387 */ /* 0x0003e60000100a00 */
[----:B--2---:R-:W-:Y:S01]  /*3d20*/  @P2 FMUL.FTZ R2, R10, R9 ;  /* 0x000000090a022220 */ /* 0x004fe20000410000 */
[----:B------:R-:W-:-:S04]  /*3d30*/  VIADD R9, R5, UR35 ;  /* 0x0000002305097c36 */ /* 0x000fc80008000000 */
[----:B------:R-:W-:-:S13]  /*3d40*/  @P2 R2UR UR6, R2 ;  /* 0x00000000020622ca */ /* 0x000fda00000e0000 */
        /* <DEDUP_REMOVED lines=40> */
.L_x_1439:
[----:B------:R-:W-:Y:S05]  /*3fd0*/  BSYNC B0 ;  /* 0x0000000000007941 */ /* 0x000fea0003800000 */
.L_x_1438:
[----:B------:R3:W-:Y:S01]  /*3fe0*/  @P1 STS.128 [R217+0x10800], RZ ;  /* 0x010800ffd9001388 */ /* 0x0007e20000000c00 */
[----:B-12---:R-:W-:Y:S01]  /*3ff0*/  IMAD R2, R51, 0x400, R6 ;  /* 0x0000040033027824 */ /* 0x006fe200078e0206 */
[----:B------:R-:W-:Y:S01]  /*4000*/  USHF.L.U64.HI UR29, UR8, 0x4, UR9 ;  /* 0x00000004081d7899 */ /* 0x000fe20008010209 */
[----:B------:R-:W-:Y:S01]  /*4010*/  BSSY B0, `(.L_x_1440) ;  /* 0x0000032000007945 */ /* 0x000fe20003800000 */
[----:B------:R3:W-:Y:S01]  /*4020*/  @P1 STS.128 [R217+0x12800], RZ ;  /* 0x012800ffd9001388 */ /* 0x0007e20000000c00 */
[----:B------:R-:W-:Y:S01]  /*4030*/  USHF.L.U32 UR30, UR8, 0x4, URZ ;  /* 0x00000004081e7899 */ /* 0x000fe2000800063f */
[----:B------:R-:W-:Y:S02]  /*4040*/  ISETP.GE.AND P5, PT, R23, UR39, PT ;  /* 0x0000002717007c0c */ /* 0x000fe4000bfa6270 */
[----:B------:R3:W-:Y:S01]  /*4050*/  @P1 STS.128 [R217+0x14800], RZ ;  /* 0x014800ffd9001388 */ /* 0x0007e20000000c00 */
[----:B------:R-:W-:Y:S02]  /*4060*/  ISETP.GE.AND P6, PT, R24, UR39, PT ;  /* 0x0000002718007c0c */ /* 0x000fe4000bfc6270 */
[----:B------:R-:W-:Y:S01]  /*4070*/  LEA R184, R0, UR4, 0x1 ;  /* 0x0000000400b87c11 */ /* 0x000fe2000f8e08ff */
[----:B------:R3:W-:Y:S01]  /*4080*/  @P1 STS.128 [R217+0x16800], RZ ;  /* 0x016800ffd9001388 */ /* 0x0007e20000000c00 */
        /* <DEDUP_REMOVED lines=10> */
[----:B------:R-:W5:Y:S08]  /*4130*/  @!P4 LDC.64 R10, c[0x0][0x220] ;  /* 0x00008800ff0acb82 */ /* 0x000f700000000a00 */
[----:B------:R-:W4:Y:S01]  /*4140*/  @!P3 LDC.64 R12, c[0x0][0x220] ;  /* 0x00008800ff0cbb82 */ /* 0x000f220000000a00 */
        /* <DEDUP_REMOVED lines=15> */
[----:B----4-:R-:W-:-:S04]  /*4240*/  @!P3 LEA R2, P2, R0, R12, 0x1 ;  /* 0x0000000c0002b211 */ /* 0x010fc800078408ff */
        /* <DEDUP_REMOVED lines=14> */
.L_x_1441:
[----:B------:R-:W-:Y:S05]  /*4330*/  BSYNC B0 ;  /* 0x0000000000007941 */ /* 0x000fea0003800000 */
.L_x_1440:
        /* <DEDUP_REMOVED lines=48> */
.L_x_1443:
[----:B------:R-:W-:Y:S05]  /*4640*/  BSYNC B0 ;  /* 0x0000000000007941 */ /* 0x000fea0003800000 */
.L_x_1442:
        /* <DEDUP_REMOVED lines=49> */
.L_x_1445:
[----:B------:R-:W-:Y:S05]  /*4960*/  BSYNC B0 ;  /* 0x0000000000007941 */ /* 0x000fea0003800000 */
.L_x_1444:
[----:B-12---:R-:W-:Y:S01]  /*4970*/  LDSM.16.M88.4 R8, [R197] ;  /* 0x00000000c508783b */ /* 0x006fe20000000200 */
        /* <DEDUP_REMOVED lines=10> */
[----:B------:R-:W-:Y:S01]  /*4a20*/  UIADD3 UR6, UR34, -UR17, URZ ;  /* 0x8000001122067290 */ /* 0x000fe2000fffe03f */
[----:B------:R-:W5:Y:S01]  /*4a30*/  LDSM.16.M88.4 R24, [R184+0x9000] ;  /* 0x00900000b818783b */ /* 0x000f620000000200 */
[----:B------:R-:W-:Y:S01]  /*4a40*/  IMAD.SHL.U32 R103, R103, 0x2, RZ ;  /* 0x0000000267677824 */ /* 0x000fe200078e00ff */
[----:B------:R-:W-:Y:S01]  /*4a50*/  UIADD3 UR7, UR34, 0x1, -UR17 ;  /* 0x0000000122077890 */ /* 0x000fe2000fffe811 */
[--C-:B------:R-:W-:Y:S01]  /*4a60*/  IMAD R198, R5, 0x2, R197.reuse ;  /* 0x0000000205c67824 */ /* 0x100fe200078e02c5 */
[----:B------:R-:W3:Y:S01]  /*4a70*/  LDSM.16.M88.4 R40, [R184+0x9800] ;  /* 0x00980000b828783b */ /* 0x000ee20000000200 */
[----:B------:R-:W-:Y:S01]  /*4a80*/  @P1 VIADD R201, R0, 0xffffffe0 ;  /* 0xffffffe000c91836 */ /* 0x000fe20000000000 */
[----:B------:R-:W-:Y:S01]  /*4a90*/  LOP3.LUT P1, RZ, R50, 0x4, RZ, 0xc0, !PT ;  /* 0x0000000432ff7812 */ /* 0x000fe2000782c0ff */
[----:B------:R-:W-:Y:S01]  /*4aa0*/  IMAD.MOV.U32 R0, RZ, RZ, 0x40 ;  /* 0x00000040ff007424 */ /* 0x000fe200078e00ff */
[----:B------:R-:W-:Y:S01]  /*4ab0*/  LDSM.16.M88.4 R12, [R198] ;  /* 0x00000000c60c783b */ /* 0x000fe20000000200 */
[----:B------:R-:W-:Y:S01]  /*4ac0*/  LOP3.LUT R110, R103, 0x6, RZ, 0xc0, !PT ;  /* 0x00000006676e7812 */ /* 0x000fe200078ec0ff */
[----:B------:R-:W-:Y:S01]  /*4ad0*/  IMAD.IADD R2, R100, 0x1, R2 ;  /* 0x0000000164027824 */ /* 0x000fe200078e0202 */
[----:B------:R-:W-:Y:S01]  /*4ae0*/  SEL R4, R4, 0xffffffe0, !P1 ;  /* 0xffffffe004047807 */ /* 0x000fe20004800000 */
[----:B------:R-:W3:Y:S01]  /*4af0*/  LDSM.16.M88.4 R36, [R201] ;  /* 0x00000000c924783b */ /* 0x000ee20000000200 */
[----:B------:R-:W-:Y:S01]  /*4b00*/  SEL R0, R0, 0xffffffc0, !P2 ;  /* 0xffffffc000007807 */ /* 0x000fe20005000000 */
[----:B------:R-:W-:Y:S01]  /*4b10*/  VIADD R3, R2, 0x8 ;  /* 0x0000000802037836 */ /* 0x000fe20000000000 */
[----:B------:R-:W-:Y:S01]  /*4b20*/  UISETP.GT.AND UP0, UPT, UR18, UR5, UPT ;  /* 0x000000051200728c */ /* 0x000fe2000bf04270 */
[----:B------:R-:W3:Y:S01]  /*4b30*/  LDSM.16.M88.4 R56, [R201+0x800] ;  /* 0x00080000c938783b */ /* 0x000ee20000000200 */
[----:B------:R-:W-:Y:S01]  /*4b40*/  IMAD R200, R4, 0x2, R197 ;  /* 0x0000000204c87824 */ /* 0x000fe200078e02c5 */
[----:B------:R-:W-:Y:S01]  /*4b50*/  UIADD3 UR9, UR36, -0x4ab325aa, URZ ;  /* 0xb54cda5624097890 */ /* 0x000fe2000fffe03f */
[----:B------:R-:W-:Y:S01]  /*4b60*/  IMAD.IADD R190, R184, 0x1, R0 ;  /* 0x00000001b8be7824 */ /* 0x000fe200078e0200 */
[----:B------:R-:W3:Y:S01]  /*4b70*/  LDSM.16.M88.4 R64, [R201+0x1000] ;  /* 0x00100000c940783b */ /* 0x000ee20000000200 */
[----:B------:R-:W-:-:S02]  /*4b80*/  IMAD R199, R4, 0x2, R198 ;  /* 0x0000000204c77824 */ /* 0x000fc400078e02c6 */
[----:B------:R-:W-:Y:S01]  /*4b90*/  IMAD.IADD R189, R0, 0x1, R201 ;  /* 0x0000000100bd7824 */ /* 0x000fe200078e02c9 */
[----:B------:R-:W3:Y:S01]  /*4ba0*/  LDSM.16.M88.4 R72, [R201+0x1800] ;  /* 0x00180000c948783b */ /* 0x000ee20000000200 */
[----:B------:R-:W-:Y:S02]  /*4bb0*/  IMAD.U32 R0, RZ, RZ, UR18 ;  /* 0x00000012ff007e24 */ /* 0x000fe4000f8e00ff */
[----:B------:R-:W-:Y:S01]  /*4bc0*/  VIADD R224, R2, UR6 ;  /* 0x0000000602e07c36 */ /* 0x000fe20008000000 */
[----:B------:R-:W-:Y:S01]  /*4bd0*/  LDSM.16.M88.4 R80, [R190+0x8000] ;  /* 0x00800000be50783b */ /* 0x000fe20000000200 */
[----:B------:R-:W-:Y:S02]  /*4be0*/  IMAD R0, R0, 0x40, R110 ;  /* 0x0000004000007824 */ /* 0x000fe400078e026e */
[----:B------:R-:W-:Y:S01]  /*4bf0*/  IMAD.U32 R7, RZ, RZ, UR16 ;  /* 0x00000010ff077e24 */ /* 0x000fe2000f8e00ff */
[C---:B-1----:R-:W-:Y:S01]  /*4c00*/  HMMA.16816.F32 R32, R8.reuse, R16, RZ ;  /* 0x000000100820723c */ /* 0x042fe200000018ff */
[----:B------:R-:W-:Y:S01]  /*4c10*/  LDSM.16.M88.4 R92, [R190+0x8800] ;  /* 0x00880000be5c783b */ /* 0x000fe20000000200 */
[----:B------:R-:W-:Y:S01]  /*4c20*/  VIADD R227, R3, UR6 ;  /* 0x0000000603e37c36 */ /* 0x000fe20008000000 */
[----:B------:R-:W-:Y:S01]  /*4c30*/  UIADD3 UR6, UR7, UR23, URZ ;  /* 0x0000001707067290 */ /* 0x000fe2000fffe03f */
[----:B------:R-:W-:Y:S01]  /*4c40*/  IMAD R112, R7, 0x4, R51 ;  /* 0x0000000407707824 */ /* 0x000fe200078e0233 */
[----:B------:R-:W-:Y:S01]  /*4c50*/  LDSM.16.M88.4 R76, [R190+0x9000] ;  /* 0x00900000be4c783b */ /* 0x000fe20000000200 */
[C---:B----4-:R-:W-:Y:S01]  /*4c60*/  HMMA.16816.F32 R28, R8.reuse, R18, RZ ;  /* 0x00000012081c723c */ /* 0x050fe200000018ff */
[----:B------:R-:W-:Y:S01]  /*4c70*/  SHF.R.S32.HI R7, RZ, 0x1f, R101 ;  /* 0x0000001fff077819 */ /* 0x000fe20000011465 */
[C---:B------:R-:W-:Y:S01]  /*4c80*/  VIADD R216, R201.reuse, 0x800 ;  /* 0x00000800c9d87836 */ /* 0x040fe20000000000 */
[----:B------:R-:W1:Y:S01]  /*4c90*/  LDSM.16.M88.4 R16, [R200] ;  /* 0x00000000c810783b */ /* 0x000e620000000200 */
[----:B------:R-:W-:Y:S01]  /*4ca0*/  VIADDMNMX R226, R224, -UR24, RZ, !PT ;  /* 0x80000018e0e27c46 */ /* 0x000fe2000f8001ff */
[C---:B------:R-:W-:Y:S01]  /*4cb0*/  VIADD R215, R201.reuse, 0x1000 ;  /* 0x00001000c9d77836 */ /* 0x040fe20000000000 */
[C---:B--2---:R-:W-:Y:S01]  /*4cc0*/  HMMA.16816.F32 R44, R8.reuse, R20, RZ ;  /* 0x00000014082c723c */ /* 0x044fe200000018ff */
[----:B------:R-:W2:Y:S01]  /*4cd0*/  LDSM.16.M88.4 R84, [R190+0x9800] ;  /* 0x00980000be54783b */ /* 0x000ea20000000200 */
[----:B------:R-:W-:Y:S01]  /*4ce0*/  LEA.HI.X.SX32 R125, R102, R7, 0x1, P0 ;  /* 0x00000007667d7211 */ /* 0x000fe200000f0eff */
[----:B------:R-:W-:Y:S01]  /*4cf0*/  VIADD R214, R201, 0x1800 ;  /* 0x00001800c9d67836 */ /* 0x000fe20000000000 */
[----:B------:R-:W-:Y:S01]  /*4d00*/  VIADDMNMX R225, R227, -UR24, RZ, !PT ;  /* 0x80000018e3e17c46 */ /* 0x000fe2000f8001ff */
[----:B------:R-:W-:Y:S01]  /*4d10*/  LDSM.16.M88.4 R88, [R189] ;  /* 0x00000000bd58783b */ /* 0x000fe20000000200 */
[----:B------:R-:W-:Y:S01]  /*4d20*/  HMMA.16816.F32 R20, R8, R22, RZ ;  /* 0x000000160814723c */ /* 0x000fe200000018ff */
[----:B------:R-:W-:-:S02]  /*4d30*/  VIADD R213, R201, 0x2000 ;  /* 0x00002000c9d57836 */ /* 0x000fc40000000000 */
[----:B------:R-:W-:Y:S01]  /*4d40*/  LDSM.16.M88.4 R96, [R184+0xe000] ;  /* 0x00e00000b860783b */ /* 0x000fe20000000200 */
[C---:B------:R-:W-:Y:S02]  /*4d50*/  VIADD R212, R201.reuse, 0x2800 ;  /* 0x00002800c9d47836 */ /* 0x040fe40000000000 */
[C---:B-----5:R-:W-:Y:S01]  /*4d60*/  HMMA.16816.F32 R52, R8.reuse, R24, RZ ;  /* 0x000000180834723c */ /* 0x060fe200000018ff */
[----:B------:R-:W0:Y:S01]  /*4d70*/  LDGDEPBAR ;  /* 0x00000000000079af */ /* 0x000e220000000000 */
[C---:B------:R-:W-:Y:S02]  /*4d80*/  VIADD R211, R201.reuse, 0x3000 ;  /* 0x00003000c9d37836 */ /* 0x040fe40000000000 */
[C---:B------:R-:W-:Y:S01]  /*4d90*/  VIADD R210, R201.reuse, 0x3800 ;  /* 0x00003800c9d27836 */ /* 0x040fe20000000000 */
[----:B------:R-:W-:Y:S01]  /*4da0*/  STL [R1+0xe0], R112 ;  /* 0x0000e07001007387 */ /* 0x000fe20000100800 */
[----:B------:R-:W-:Y:S01]  /*4db0*/  HMMA.16816.F32 R60, R8, R26, RZ ;  /* 0x0000001a083c723c */ /* 0x000fe200000018ff */
[----:B------:R-:W-:-:S02]  /*4dc0*/  VIADD R209, R201, 0x4000 ;  /* 0x00004000c9d17836 */ /* 0x000fc40000000000 */
[C---:B------:R-:W-:Y:S02]  /*4dd0*/  VIADD R208, R201.reuse, 0x4800 ;  /* 0x00004800c9d07836 */ /* 0x040fe40000000000 */
[C---:B------:R-:W-:Y:S01]  /*4de0*/  VIADD R207, R201.reuse, 0x5000 ;  /* 0x00005000c9cf7836 */ /* 0x040fe20000000000 */
[C---:B---3--:R-:W-:Y:S01]  /*4df0*/  HMMA.16816.F32 R68, R8.reuse, R40, RZ ;  /* 0x000000280844723c */ /* 0x048fe200000018ff */
[C---:B------:R-:W-:Y:S02]  /*4e00*/  VIADD R206, R201.reuse, 0x5800 ;  /* 0x00005800c9ce7836 */ /* 0x040fe40000000000 */
[C---:B------:R-:W-:Y:S02]  /*4e10*/  VIADD R205, R201.reuse, 0x6000 ;  /* 0x00006000c9cd7836 */ /* 0x040fe40000000000 */
[C---:B------:R-:W-:Y:S01]  /*4e20*/  VIADD R204, R201.reuse, 0x6800 ;  /* 0x00006800c9cc7836 */ /* 0x040fe20000000000 */
[----:B------:R-:W-:Y:S01]  /*4e30*/  HMMA.16816.F32 R40, R8, R42, RZ ;  /* 0x0000002a0828723c */ /* 0x000fe200000018ff */
[----:B------:R-:W3:Y:S01]  /*4e40*/  LDSM.16.M88.4 R8, [R199] ;  /* 0x00000000c708783b */ /* 0x000ee20000000200 */
[----:B------:R-:W-:-:S02]  /*4e50*/  VIADD R203, R201, 0x7000 ;  /* 0x00007000c9cb7836 */ /* 0x000fc40000000000 */
[----:B------:R-:W-:Y:S02]  /*4e60*/  VIADD R202, R201, 0x7800 ;  /* 0x00007800c9ca7836 */ /* 0x000fe40000000000 */
[C---:B------:R-:W-:Y:S06]  /*4e70*/  HMMA.16816.F32 R32, R12.reuse, R36, R32 ;  /* 0x000000240c20723c */ /* 0x040fec0000001820 */
[C---:B------:R-:W-:Y:S06]  /*4e80*/  HMMA.16816.F32 R28, R12.reuse, R38, R28 ;  /* 0x000000260c1c723c */ /* 0x040fec000000181c */
[C---:B------:R-:W-:Y:S06]  /*4e90*/  HMMA.16816.F32 R24, R12.reuse, R56, R44 ;  /* 0x000000380c18723c */ /* 0x040fec000000182c */
[C---:B------:R-:W-:Y:S06]  /*4ea0*/  HMMA.16816.F32 R20, R12.reuse, R58, R20 ;  /* 0x0000003a0c14723c */ /* 0x040fec0000001814 */
        /* <DEDUP_REMOVED lines=25> */
[----:B------:R-:W-:Y:S05]  /*5040*/  LDSM.16.M88.4 R72, [R201+0x3000] ;  /* 0x00300000c948783b */ /* 0x000fea0000000200 */
[C---:B------:R-:W-:Y:S06]  /*5050*/  HMMA.16816.F32 R16, R8.reuse, R64, R28 ;  /* 0x000000400810723c */ /* 0x040fec000000181c */
[C---:B------:R-:W-:Y:S01]  /*5060*/  HMMA.16816.F32 R36, R8.reuse, R66, R36 ;  /* 0x000000420824723c */ /* 0x040fe20000001824 */
[----:B------:R-:W-:Y:S05]  /*5070*/  LDSM.16.M88.4 R64, [R201+0x2000] ;  /* 0x00200000c940783b */ /* 0x000fea0000000200 */
[C---:B------:R-:W-:Y:S01]  /*5080*/  HMMA.16816.F32 R56, R8.reuse, R68, R60 ;  /* 0x000000440838723c */ /* 0x040fe2000000183c */
[----:B------:R-:W-:Y:S05]  /*5090*/  LDSM.16.M88.4 R60, [R201+0x2800] ;  /* 0x00280000c93c783b */ /* 0x000fea0000000200 */
[----:B------:R-:W-:Y:S01]  /*50a0*/  HMMA.16816.F32 R32, R8, R70, R24 ;  /* 0x000000460820723c */ /* 0x000fe20000001818 */
[----:B------:R-:W3:Y:S04]  /*50b0*/  LDSM.16.M88.4 R8, [R198+0x2000] ;  /* 0x00200000c608783b */ /* 0x000ee80000000200 */
[----:B------:R-:W4:Y:S01]  /*50c0*/  LDSM.16.M88.4 R68, [R201+0x3800] ;  /* 0x00380000c944783b */ /* 0x000f220000000200 */
[C---:B-1----:R-:W-:Y:S06]  /*50d0*/  HMMA.16816.F32 R52, R12.reuse, R76, R52 ;  /* 0x0000004c0c34723c */ /* 0x042fec0000001834 */
[C---:B------:R-:W-:Y:S01]  /*50e0*/  HMMA.16816.F32 R44, R12.reuse, R78, R44 ;  /* 0x0000004e0c2c723c */ /* 0x040fe2000000182c */
[----:B------:R-:W-:Y:S05]  /*50f0*/  LDSM.16.M88.4 R76, [R190+0xa000] ;  /* 0x00a00000be4c783b */ /* 0x000fea0000000200 */
[C---:B------:R-:W-:Y:S01]  /*5100*/  HMMA.16816.F32 R28, R12.reuse, R94, R20 ;  /* 0x0000005e0c1c723c */ /* 0x040fe20000001814 */
[----:B------:R-:W1:Y:S05]  /*5110*/  LDSM.16.M88.4 R20, [R200+0x2000] ;  /* 0x00200000c814783b */ /* 0x000e6a0000000200 */
        /* <DEDUP_REMOVED lines=8> */
[C---:B---3--:R-:W-:Y:S06]  /*51a0*/  HMMA.16816.F32 R36, R8.reuse, R64, R52 ;  /* 0x000000400824723c */ /* 0x048fec0000001834 */
[C---:B------:R-:W-:Y:S01]  /*51b0*/  HMMA.16816.F32 R44, R8.reuse, R66, R44 ;  /* 0x00000042082c723c */ /* 0x040fe2000000182c */
[----:B------:R-:W-:Y:S05]  /*51c0*/  LDSM.16.M88.4 R64, [R189+0x2800] ;  /* 0x00280000bd40783b */ /* 0x000fea0000000200 */
[C---:B------:R-:W-:Y:S06]  /*51d0*/  HMMA.16816.F32 R40, R8.reuse, R60, R40 ;  /* 0x0000003c0828723c */ /* 0x040fec0000001828 */
[C---:B------:R-:W-:Y:S06]  /*51e0*/  HMMA.16816.F32 R32, R8.reuse, R62, R28 ;  /* 0x0000003e0820723c */ /* 0x040fec000000181c */
[C---:B------:R-:W-:Y:S06]  /*51f0*/  HMMA.16816.F32 R28, R8.reuse, R72, R24 ;  /* 0x00000048081c723c */ /* 0x040fec0000001818 */
[C---:B------:R-:W-:Y:S01]  /*5200*/  HMMA.16816.F32 R16, R8.reuse, R74, R16 ;  /* 0x0000004a0810723c */ /* 0x040fe20000001810 */
[----:B------:R-:W-:Y:S05]  /*5210*/  LDSM.16.M88.4 R72, [R189+0x3000] ;  /* 0x00300000bd48783b */ /* 0x000fea0000000200 */
[C---:B----4-:R-:W-:Y:S06]  /*5220*/  HMMA.16816.F32 R56, R8.reuse, R68, R56 ;  /* 0x000000440838723c */ /* 0x050fec0000001838 */
        /* <DEDUP_REMOVED lines=11> */
[----:B------:R-:W-:Y:S04]  /*52e0*/  LDSM.16.M88.4 R16, [R197+0x4000] ;  /* 0x00400000c510783b */ /* 0x000fe80000000200 */
[----:B------:R-:W2:Y:S01]  /*52f0*/  LDSM.16.M88.4 R84, [R184+0xc000] ;  /* 0x00c00000b854783b */ /* 0x000ea20000000200 */
[C---:B------:R-:W-:Y:S06]  /*5300*/  HMMA.16816.F32 R60, R20.reuse, R80, R56 ;  /* 0x00000050143c723c */ /* 0x040fec0000001838 */
[----:B------:R-:W-:Y:S01]  /*5310*/  HMMA.16816.F32 R56, R20, R82, R24 ;  /* 0x000000521438723c */ /* 0x000fe20000001818 */
[----:B------:R-:W4:Y:S04]  /*5320*/  LDSM.16.M88.4 R80, [R184+0xd000] ;  /* 0x00d00000b850783b */ /* 0x000f280000000200 */
        /* <DEDUP_REMOVED lines=9> */
[----:B------:R-:W-:Y:S05]  /*53c0*/  LDSM.16.M88.4 R72, [R201+0x5000] ;  /* 0x00500000c948783b */ /* 0x000fea0000000200 */
[C---:B-1----:R-:W-:Y:S01]  /*53d0*/  HMMA.16816.F32 R52, R8.reuse, R78, R56 ;  /* 0x0000004e0834723c */ /* 0x042fe20000001838 */
[----:B------:R-:W1:Y:S05]  /*53e0*/  LDSM.16.M88.4 R56, [R201+0x4800] ;  /* 0x00480000c938783b */ /* 0x000e6a0000000200 */
[----:B------:R-:W-:Y:S01]  /*53f0*/  HMMA.16816.F32 R32, R8, R76, R60 ;  /* 0x0000004c0820723c */ /* 0x000fe2000000183c */
[----:B------:R-:W-:Y:S05]  /*5400*/  LDSM.16.M88.4 R76, [R190+0xc000] ;  /* 0x00c00000be4c783b */ /* 0x000fea0000000200 */
[C---:B--2---:R-:W-:Y:S06]  /*5410*/  HMMA.16816.F32 R28, R16.reuse, R84, R28 ;  /* 0x00000054101c723c */ /* 0x044fec000000181c */
[C---:B------:R-:W-:Y:S01]  /*5420*/  HMMA.16816.F32 R24, R16.reuse, R86, R24 ;  /* 0x000000561018723c */ /* 0x040fe20000001818 */
[----:B------:R-:W-:Y:S05]  /*5430*/  LDSM.16.M88.4 R84, [R189+0x4800] ;  /* 0x00480000bd54783b */ /* 0x000fea0000000200 */
[C---:B------:R-:W-:Y:S01]  /*5440*/  HMMA.16816.F32 R8, R16.reuse, R88, R12 ;  /* 0x000000581008723c */ /* 0x040fe2000000180c */
[----:B------:R-:W2:Y:S05]  /*5450*/  LDSM.16.M88.4 R12, [R200+0x4000] ;  /* 0x00400000c80c783b */ /* 0x000eaa0000000200 */
[C---:B------:R-:W-:Y:S01]  /*5460*/  HMMA.16816.F32 R44, R16.reuse, R90, R44 ;  /* 0x0000005a102c723c */ /* 0x040fe2000000182c */
[----:B------:R-:W-:Y:S05]  /*5470*/  LDSM.16.M88.4 R88, [R189+0x4000] ;  /* 0x00400000bd58783b */ /* 0x000fea0000000200 */
[C---:B----4-:R-:W-:Y:S06]  /*5480*/  HMMA.16816.F32 R60, R16.reuse, R82, R36 ;  /* 0x00000052103c723c */ /* 0x050fec0000001824 */
[C---:B------:R-:W-:Y:S01]  /*5490*/  HMMA.16816.F32 R40, R16.reuse, R80, R40 ;  /* 0x000000501028723c */ /* 0x040fe20000001828 */
[----:B------:R-:W4:Y:S05]  /*54a0*/  LDSM.16.M88.4 R80, [R190+0xc800] ;  /* 0x00c80000be50783b */ /* 0x000f2a0000000200 */
[C---:B------:R-:W-:Y:S06]  /*54b0*/  HMMA.16816.F32 R36, R16.reuse, R92, R32 ;  /* 0x0000005c1024723c */ /* 0x040fec0000001820 */
[----:B------:R-:W-:Y:S01]  /*54c0*/  HMMA.16816.F32 R32, R16, R94, R52 ;  /* 0x0000005e1020723c */ /* 0x000fe20000001834 */
[----:B------:R-:W5:Y:S05]  /*54d0*/  LDSM.16.M88.4 R92, [R190+0xd000] ;  /* 0x00d00000be5c783b */ /* 0x000f6a0000000200 */
[C---:B---3--:R-:W-:Y:S06]  /*54e0*/  HMMA.16816.F32 R28, R20.reuse, R64, R28 ;  /* 0x00000040141c723c */ /* 0x048fec000000181c */
[C---:B------:R-:W-:Y:S01]  /*54f0*/  HMMA.16816.F32 R52, R20.reuse, R66, R24 ;  /* 0x000000421434723c */ /* 0x040fe20000001818 */
[----:B------:R-:W3:Y:S05]  /*5500*/  LDSM.16.M88.4 R64, [R190+0xd800] ;  /* 0x00d80000be40783b */ /* 0x000eea0000000200 */
[C---:B-1----:R-:W-:Y:S01]  /*5510*/  HMMA.16816.F32 R24, R20.reuse, R56, R8 ;  /* 0x000000381418723c */ /* 0x042fe20000001808 */
[----:B------:R-:W1:Y:S05]  /*5520*/  LDSM.16.M88.4 R8, [R199+0x4000] ;  /* 0x00400000c708783b */ /* 0x000e6a0000000200 */
        /* <DEDUP_REMOVED lines=13> */
[----:B------:R-:W2:Y:S05]  /*5600*/  LDSM.16.M88.4 R80, [R189+0x5800] ;  /* 0x00580000bd50783b */ /* 0x000eaa0000000200 */
[C---:B-----5:R-:W-:Y:S06]  /*5610*/  HMMA.16816.F32 R16, R12.reuse, R94, R60 ;  /* 0x0000005e0c10723c */ /* 0x060fec000000183c */
[C---:B------:R-:W-:Y:S01]  /*5620*/  HMMA.16816.F32 R24, R12.reuse, R92, R40 ;  /* 0x0000005c0c18723c */ /* 0x040fe20000001828 */
[----:B------:R-:W4:Y:S05]  /*5630*/  LDSM.16.M88.4 R92, [R184+0xf000] ;  /* 0x00f00000b85c783b */ /* 0x000f2a0000000200 */
[C---:B---3--:R-:W-:Y:S06]  /*5640*/  HMMA.16816.F32 R60, R12.reuse, R64, R56 ;  /* 0x000000400c3c723c */ /* 0x048fec0000001838 */
[----:B------:R-:W-:Y:S01]  /*5650*/  HMMA.16816.F32 R12, R12, R66, R36 ;  /* 0x000000420c0c723c */ /* 0x000fe20000001824 */
[----:B------:R-:W3:Y:S05]  /*5660*/  LDSM.16.M88.4 R64, [R184+0xf800] ;  /* 0x00f80000b840783b */ /* 0x000eea0000000200 */
[C---:B-1----:R-:W-:Y:S06]  /*5670*/  HMMA.16816.F32 R32, R8.reuse, R88, R32 ;  /* 0x000000580820723c */ /* 0x042fec0000001820 */
[C---:B------:R-:W-:Y:S01]  /*5680*/  HMMA.16816.F32 R36, R8.reuse, R90, R52 ;  /* 0x0000005a0824723c */ /* 0x040fe20000001834 */
[----:B------:R-:W-:Y:S05]  /*5690*/  LDSM.16.M88.4 R88, [R190+0xe800] ;  /* 0x00e80000be58783b */ /* 0x000fea0000000200 */
[C---:B------:R-:W-:Y:S06]  /*56a0*/  HMMA.16816.F32 R44, R8.reuse, R84, R44 ;  /* 0x00000054082c723c */ /* 0x040fec000000182c */
[C---:B------:R-:W-:Y:S01]  /*56b0*/  HMMA.16816.F32 R40, R8.reuse, R86, R28 ;  /* 0x000000560828723c */ /* 0x040fe2000000181c */
[----:B------:R-:W-:Y:S05]  /*56c0*/  LDSM.16.M88.4 R84, [R201+0x7800] ;  /* 0x00780000c954783b */ /* 0x000fea0000000200 */
[C---:B------:R-:W-:Y:S01]  /*56d0*/  HMMA.16816.F32 R52, R8.reuse, R70, R16 ;  /* 0x000000460834723c */ /* 0x040fe20000001810 */
[----:B------:R-:W1:Y:S05]  /*56e0*/  LDSM.16.M88.4 R16, [R198+0x6000] ;  /* 0x00600000c610783b */ /* 0x000e6a0000000200 */
[C---:B------:R-:W-:Y:S01]  /*56f0*/  HMMA.16816.F32 R56, R8.reuse, R68, R24 ;  /* 0x000000440838723c */ /* 0x040fe20000001818 */
[----:B------:R-:W5:Y:S05]  /*5700*/  LDSM.16.M88.4 R68, [R201+0x6800] ;  /* 0x00680000c944783b */ /* 0x000f6a0000000200 */
[C---:B--2---:R-:W-:Y:S06]  /*5710*/  HMMA.16816.F32 R60, R8.reuse, R80, R60 ;  /* 0x00000050083c723c */ /* 0x044fec000000183c */
[----:B------:R-:W-:Y:S01]  /*5720*/  HMMA.16816.F32 R24, R8, R82, R12 ;  /* 0x000000520818723c */ /* 0x000fe2000000180c */
[----:B------:R-:W2:Y:S04]  /*5730*/  LDSM.16.M88.4 R80, [R201+0x7000] ;  /* 0x00700000c950783b */ /* 0x000ea80000000200 */
[----:B------:R-:W-:Y:S01]  /*5740*/  LDSM.16.M88.4 R8, [R200+0x6000] ;  /* 0x00600000c808783b */ /* 0x000fe20000000200 */
[C---:B------:R-:W-:Y:S06]  /*5750*/  HMMA.16816.F32 R12, R20.reuse, R96, R32 ;  /* 0x00000060140c723c */ /* 0x040fec0000001820 */
[C---:B------:R-:W-:Y:S01]  /*5760*/  HMMA.16816.F32 R28, R20.reuse, R98, R36 ;  /* 0x00000062141c723c */ /* 0x040fe20000001824 */
[----:B------:R-:W2:Y:S05]  /*5770*/  LDSM.16.M88.4 R96, [R190+0xe000] ;  /* 0x00e00000be60783b */ /* 0x000eaa0000000200 */
[C---:B------:R-:W-:Y:S06]  /*5780*/  HMMA.16816.F32 R32, R20.reuse, R72, R44 ;  /* 0x000000481420723c */ /* 0x040fec000000182c */
[C---:B------:R-:W-:Y:S01]  /*5790*/  HMMA.16816.F32 R36, R20.reuse, R74, R40 ;  /* 0x0000004a1424723c */ /* 0x040fe20000001828 */
[----:B------:R-:W-:Y:S05]  /*57a0*/  LDSM.16.M88.4 R72, [R189+0x6000] ;  /* 0x00600000bd48783b */ /* 0x000fea0000000200 */
[C---:B----4-:R-:W-:Y:S06]  /*57b0*/  HMMA.16816.F32 R44, R20.reuse, R92, R56 ;  /* 0x0000005c142c723c */ /* 0x050fec0000001838 */
[C---:B------:R-:W-:Y:S06]  /*57c0*/  HMMA.16816.F32 R52, R20.reuse, R94, R52 ;  /* 0x0000005e1434723c */ /* 0x040fec0000001834 */
[C---:B---3--:R-:W-:Y:S01]  /*57d0*/  HMMA.16816.F32 R56, R20.reuse, R64, R60 ;  /* 0x000000401438723c */ /* 0x048fe2000000183c */
[----:B------:R-:W-:Y:S05]  /*57e0*/  LDSM.16.M88.4 R60, [R189+0x7000] ;  /* 0x00700000bd3c783b */ /* 0x000fea0000000200 */
[----:B------:R-:W-:Y:S01]  /*57f0*/  HMMA.16816.F32 R40, R20, R66, R24 ;  /* 0x000000421428723c */ /* 0x000fe20000001818 */
[----:B------:R-:W-:Y:S05]  /*5800*/  LDSM.16.M88.4 R64, [R189+0x7800] ;  /* 0x00780000bd40783b */ /* 0x000fea0000000200 */
[C---:B-1----:R-:W-:Y:S01]  /*5810*/  HMMA.16816.F32 R24, R16.reuse, R76, R12 ;  /* 0x0000004c1018723c */ /* 0x042fe2000000180c */
[----:B------:R-:W-:Y:S05]  /*5820*/  LDSM.16.M88.4 R12, [R199+0x6000] ;  /* 0x00600000c70c783b */ /* 0x000fea0000000200 */
[C---:B------:R-:W-:Y:S01]  /*5830*/  HMMA.16816.F32 R20, R16.reuse, R78, R28 ;  /* 0x0000004e1014723c */ /* 0x040fe2000000181c */
[----:B------:R-:W1:Y:S05]  /*5840*/  LDSM.16.M88.4 R76, [R190+0xf000] ;  /* 0x00f00000be4c783b */ /* 0x000e6a0000000200 */
[C---:B-----5:R-:W-:Y:S06]  /*5850*/  HMMA.16816.F32 R28, R16.reuse, R68, R32 ;  /* 0x00000044101c723c */ /* 0x060fec0000001820 */
[C---:B------:R-:W-:Y:S01]  /*5860*/  HMMA.16816.F32 R32, R16.reuse, R70, R36 ;  /* 0x000000461020723c */ /* 0x040fe20000001824 */
[----:B------:R-:W3:Y:S05]  /*5870*/  LDSM.16.M88.4 R68, [R190+0xf800] ;  /* 0x00f80000be44783b */ /* 0x000eea0000000200 */
[C---:B--2---:R-:W-:Y:S06]  /*5880*/  HMMA.16816.F32 R36, R16.reuse, R80, R44 ;  /* 0x000000501024723c */ /* 0x044fec000000182c */
[----:B------:R-:W-:Y:S01]  /*5890*/  HMMA.16816.F32 R52, R16, R82, R52 ;  /* 0x000000521034723c */ /* 0x000fe20000001834 */
[----:B------:R-:W2:Y:S01]  /*58a0*/  LDSM.16.M88.4 R80, [R189+0x6800] ;  /* 0x00680000bd50783b */ /* 0x000ea20000000200 */
[----:B------:R-:W-:-:S04]  /*58b0*/  DEPBAR.LE SB0, 0x0 ;  /* 0x000080000000791a */ /* 0x000fc80000000000 */
[C---:B------:R-:W-:Y:S06]  /*58c0*/  HMMA.16816.F32 R56, R16.reuse, R84, R56 ;  /* 0x000000541038723c */ /* 0x040fec0000001838 */
[----:B------:R-:W-:Y:S06]  /*58d0*/  HMMA.16816.F32 R40, R16, R86, R40 ;  /* 0x000000561028723c */ /* 0x000fec0000001828 */
[C---:B------:R-:W-:Y:S06]  /*58e0*/  HMMA.16816.F32 R44, R8.reuse, R96, R24 ;  /* 0x00000060082c723c */ /* 0x040fec0000001818 */
[C---:B------:R-:W-:Y:S06]  /*58f0*/  HMMA.16816.F32 R24, R8.reuse, R98, R20 ;  /* 0x000000620818723c */ /* 0x040fec0000001814 */
[C---:B------:R-:W-:Y:S06]  /*5900*/  HMMA.16816.F32 R20, R8.reuse, R88, R28 ;  /* 0x000000580814723c */ /* 0x040fec000000181c */
[C---:B------:R-:W-:Y:S06]  /*5910*/  HMMA.16816.F32 R16, R8.reuse, R90, R32 ;  /* 0x0000005a0810723c */ /* 0x040fec0000001820 */
[C---:B-1----:R-:W-:Y:S06]  /*5920*/  HMMA.16816.F32 R28, R8.reuse, R76, R36 ;  /* 0x0000004c081c723c */ /* 0x042fec0000001824 */
[C---:B------:R-:W-:Y:S06]  /*5930*/  HMMA.16816.F32 R32, R8.reuse, R78, R52 ;  /* 0x0000004e0820723c */ /* 0x040fec0000001834 */
[C---:B---3--:R-:W-:Y:S06]  /*5940*/  HMMA.16816.F32 R36, R8.reuse, R68, R56 ;  /* 0x000000440824723c */ /* 0x048fec0000001838 */
[----:B------:R-:W-:Y:S06]  /*5950*/  HMMA.16816.F32 R40, R8, R70, R40 ;  /* 0x000000460828723c */ /* 0x000fec0000001828 */
[----:B------:R-:W-:Y:S01]  /*5960*/  HMMA.16816.F32 R44, R12, R72, R44 ;  /* 0x000000480c2c723c */ /* 0x000fe2000000182c */
[----:B------:R-:W-:-:S02]  /*5970*/  IMAD.IADD R8, R224, 0x1, -R0 ;  /* 0x00000001e0087824 */ /* 0x000fc400078e0a00 */
[----:B------:R-:W-:Y:S02]  /*5980*/  IMAD.IADD R9, R227, 0x1, -R0 ;  /* 0x00000001e3097824 */ /* 0x000fe400078e0a00 */
[----:B------:R-:W-:Y:S01]  /*5990*/  IMAD.U32 R10, RZ, RZ, UR7 ;  /* 0x00000007ff0a7e24 */ /* 0x000fe2000f8e00ff */
[----:B------:R-:W-:Y:S01]  /*59a0*/  IABS R8, R8 ;  /* 0x0000000800087213 */ /* 0x000fe20000000000 */
[----:B--2---:R-:W-:Y:S01]  /*59b0*/  HMMA.16816.F32 R20, R12, R80, R20 ;  /* 0x000000500c14723c */ /* 0x004fe20000001814 */
[----:B------:R-:W-:-:S03]  /*59c0*/  IABS R7, R9 ;  /* 0x0000000900077213 */ /* 0x000fc60000000000 */
[----:B------:R-:W-:Y:S02]  /*59d0*/  IMAD.MOV.U32 R9, RZ, RZ, R8 ;  /* 0x000000ffff097224 */ /* 0x000fe400078e0008 */
[----:B------:R-:W-:Y:S01]  /*59e0*/  IMAD.MOV.U32 R8, RZ, RZ, R7 ;  /* 0x000000ffff087224 */ /* 0x000fe200078e0007 */
[C---:B------:R-:W-:Y:S01]  /*59f0*/  HMMA.16816.F32 R28, R12.reuse, R60, R28 ;  /* 0x0000003c0c1c723c */ /* 0x040fe2000000181c */
[----:B------:R-:W-:Y:S01]  /*5a00*/  IMAD.U32 R7, RZ, RZ, UR34 ;  /* 0x00000022ff077e24 */ /* 0x000fe2000f8e00ff */
[----:B------:R-:W-:Y:S02]  /*5a10*/  I2FP.F32.S32 R11, R9 ;  /* 0x00000009000b7245 */ /* 0x000fe40000201400 */
[----:B------:R-:W-:Y:S01]  /*5a20*/  IADD3 R9, R3, UR23, R10 ;  /* 0x0000001703097c10 */ /* 0x000fe2000fffe00a */
[----:B------:R-:W-:Y:S01]  /*5a30*/  VIADD R3, R0, 0x1 ;  /* 0x0000000100037836 */ /* 0x000fe20000000000 */
[----:B------:R-:W-:Y:S01]  /*5a40*/  VIADDMNMX R229, R2, UR6, R7, PT ;  /* 0x0000000602e57c46 */ /* 0x000fe2000b800107 */
[C---:B------:R-:W-:Y:S01]  /*5a50*/  HMMA.16816.F32 R24, R12.reuse, R74, R24 ;  /* 0x0000004a0c18723c */ /* 0x040fe20000001818 */
[----:B------:R-:W-:Y:S01]  /*5a60*/  VIMNMX R228, R9, UR34, PT ;  /* 0x0000002209e47c48 */ /* 0x000fe2000bfe0100 */
[C---:B------:R-:W-:Y:S01]  /*5a70*/  VIADD R2, R0.reuse, 0x8 ;  /* 0x0000000800027836 */ /* 0x040fe20000000000 */
[----:B------:R-:W-:Y:S01]  /*5a80*/  I2FP.F32.S32 R8, R8 ;  /* 0x0000000800087245 */ /* 0x000fe20000201400 */
[----:B------:R-:W-:Y:S01]  /*5a90*/  VIADD R7, R0, 0x9 ;  /* 0x0000000900077836 */ /* 0x000fe20000000000 */
[C---:B------:R-:W-:Y:S01]  /*5aa0*/  ISETP.GE.AND P4, PT, R3.reuse, R229, PT ;  /* 0x000000e50300720c */ /* 0x040fe20003f86270 */
[C---:B------:R-:W-:Y:S01]  /*5ab0*/  HMMA.16816.F32 R80, R12.reuse, R82, R16 ;  /* 0x000000520c50723c */ /* 0x040fe20000001810 */
[C---:B------:R-:W-:Y:S01]  /*5ac0*/  ISETP.GE.AND P1, PT, R3.reuse, R228, PT ;  /* 0x000000e40300720c */ /* 0x040fe20003f26270 */
[----:B------:R-:W-:Y:S01]  /*5ad0*/  IMAD.IADD R9, R224, 0x1, -R2 ;  /* 0x00000001e0097824 */ /* 0x000fe200078e0a02 */
[----:B------:R-:W-:Y:S01]  /*5ae0*/  ISETP.LT.OR P4, PT, R3, R226, P4 ;  /* 0x000000e20300720c */ /* 0x000fe20002781670 */
[----:B------:R-:W-:Y:S01]  /*5af0*/  FFMA.FTZ R11, R11, -UR19, R44 ;  /* 0x800000130b0b7c23 */ /* 0x000fe2000801002c */
[----:B------:R-:W-:Y:S01]  /*5b00*/  ISETP.LT.OR P1, PT, R3, R225, P1 ;  /* 0x000000e10300720c */ /* 0x000fe20000f21670 */
[----:B------:R-:W-:Y:S01]  /*5b10*/  HMMA.16816.F32 R60, R12, R62, R32 ;  /* 0x0000003e0c3c723c */ /* 0x000fe20000001820 */
[C---:B------:R-:W-:Y:S01]  /*5b20*/  ISETP.GE.AND P0, PT, R2.reuse, R229, PT ;  /* 0x000000e50200720c */ /* 0x040fe20003f06270 */
[----:B------:R-:W-:Y:S01]  /*5b30*/  UIADD3 UR23, UR37, 0x646e171e, URZ ;  /* 0x646e171e25177890 */ /* 0x000fe2000fffe03f */
[----:B------:R-:W-:Y:S01]  /*5b40*/  BAR.SYNC.DEFER_BLOCKING 0x0 ;  /* 0x0000000000007b1d */ /* 0x000fe20000010000 */
[----:B------:R-:W-:-:S02]  /*5b50*/  ISETP.GE.AND P5, PT, R2, R228, PT ;  /* 0x000000e40200720c */ /* 0x000fc40003fa6270 */
[C---:B------:R-:W-:Y:S01]  /*5b60*/  HMMA.16816.F32 R52, R12.reuse, R64, R36 ;  /* 0x000000400c34723c */ /* 0x040fe20000001824 */
[C---:B------:R-:W-:Y:S02]  /*5b70*/  ISETP.LT.OR P0, PT, R2.reuse, R226, P0 ;  /* 0x000000e20200720c */ /* 0x040fe40000701670 */
[----:B------:R-:W-:Y:S01]  /*5b80*/  ISETP.LT.OR P5, PT, R2, R225, P5 ;  /* 0x000000e10200720c */ /* 0x000fe20002fa1670 */
[----:B------:R-:W-:Y:S01]  /*5b90*/  IMAD.IADD R2, R227, 0x1, -R2 ;  /* 0x00000001e3027824 */ /* 0x000fe200078e0a02 */
[C---:B------:R-:W-:Y:S01]  /*5ba0*/  ISETP.GE.AND P6, PT, R0.reuse, R229, PT ;  /* 0x000000e50000720c */ /* 0x040fe20003fc6270 */
[----:B------:R-:W-:Y:S01]  /*5bb0*/  HMMA.16816.F32 R40, R12, R66, R40 ;  /* 0x000000420c28723c */ /* 0x000fe20000001828 */
[C---:B------:R-:W-:Y:S02]  /*5bc0*/  ISETP.GE.AND P2, PT, R0.reuse, R228, PT ;  /* 0x000000e40000720c */ /* 0x040fe40003f46270 */
[----:B------:R-:W-:Y:S02]  /*5bd0*/  IABS R2, R2 ;  /* 0x0000000200027213 */ /* 0x000fe40000000000 */
[----:B------:R-:W-:-:S02]  /*5be0*/  ISETP.LT.OR P6, PT, R0, R226, P6 ;  /* 0x000000e20000720c */ /* 0x000fc400037c1670 */
[----:B------:R-:W-:Y:S01]  /*5bf0*/  FFMA.FTZ R13, R8, -UR19, R46 ;  /* 0x80000013080d7c23 */ /* 0x000fe2000801002e */
[--C-:B------:R-:W-:Y:S01]  /*5c00*/  IMAD.IADD R8, R224, 0x1, -R3.reuse ;  /* 0x00000001e0087824 */ /* 0x100fe200078e0a03 */
[----:B------:R-:W-:Y:S01]  /*5c10*/  IABS R14, R9 ;  /* 0x00000009000e7213 */ /* 0x000fe20000000000 */
[----:B------:R-:W-:Y:S01]  /*5c20*/  IMAD.IADD R3, R227, 0x1, -R3 ;  /* 0x00000001e3037824 */ /* 0x000fe200078e0a03 */
[----:B------:R-:W-:Y:S02]  /*5c30*/  ISETP.LT.OR P2, PT, R0, R225, P2 ;  /* 0x000000e10000720c */ /* 0x000fe40001741670 */
[----:B------:R-:W-:Y:S01]  /*5c40*/  IABS R10, R8 ;  /* 0x00000008000a7213 */ /* 0x000fe20000000000 */
[----:B------:R-:W-:Y:S01]  /*5c50*/  IMAD.IADD R8, R224, 0x1, -R7 ;  /* 0x00000001e0087824 */ /* 0x000fe200078e0a07 */
[----:B------:R-:W-:Y:S02]  /*5c60*/  IABS R3, R3 ;  /* 0x0000000300037213 */ /* 0x000fe40000000000 */
[----:B------:R-:W-:-:S02]  /*5c70*/  I2FP.F32.S32 R10, R10 ;  /* 0x0000000a000a7245 */ /* 0x000fc40000201400 */
[----:B------:R-:W-:Y:S01]  /*5c80*/  IABS R8, R8 ;  /* 0x0000000800087213 */ /* 0x000fe20000000000 */
[----:B------:R-:W-:Y:S01]  /*5c90*/  IMAD.MOV.U32 R9, RZ, RZ, R3 ;  /* 0x000000ffff097224 */ /* 0x000fe200078e0003 */
[----:B------:R-:W-:Y:S01]  /*5ca0*/  ISETP.GE.AND P3, PT, R7, R229, PT ;  /* 0x000000e50700720c */ /* 0x000fe20003f66270 */
[----:B------:R-:W-:Y:S01]  /*5cb0*/  FFMA.FTZ R12, R10, -UR19, R45 ;  /* 0x800000130a0c7c23 */ /* 0x000fe2000801002d */
        /* <DEDUP_REMOVED lines=8> */
[----:B------:R-:W-:Y:S01]  /*5d40*/  FSEL R45, R11, -INF , !P6 ;  /* 0xff8000000b2d7808 */ /* 0x000fe20007000000 */
[----:B------:R-:W-:Y:S01]  /*5d50*/  FFMA.FTZ R16, R8, -UR19, R26 ;  /* 0x8000001308107c23 */ /* 0x000fe2000801001a */
[----:B------:R-:W-:Y:S01]  /*5d60*/  ISETP.GE.AND P6, PT, R7, R228, PT ;  /* 0x000000e40700720c */ /* 0x000fe20003fc6270 */
[----:B------:R-:W-:Y:S01]  /*5d70*/  FFMA.FTZ R14, R2, -UR19, R25 ;  /* 0x80000013020e7c23 */ /* 0x000fe20008010019 */
        /* <DEDUP_REMOVED lines=10> */
[C---:B------:R-:W-:Y:S02]  /*5e20*/  ISETP.GE.AND P1, PT, R3.reuse, R228, PT ;  /* 0x000000e40300720c */ /* 0x040fe40003f26270 */
[----:B------:R-:W-:Y:S02]  /*5e30*/  FSEL R46, R12, -INF , !P4 ;  /* 0xff8000000c2e7808 */ /* 0x000fe40006000000 */
[----:B------:R-:W-:Y:S02]  /*5e40*/  FSEL R51, R10, -INF , !P0 ;  /* 0xff8000000a337808 */ /* 0x000fe40004000000 */
[C---:B------:R-:W-:Y:S02]  /*5e50*/  ISETP.GE.AND P4, PT, R2.reuse, R229, PT ;  /* 0x000000e50200720c */ /* 0x040fe40003f86270 */
[----:B------:R-:W-:Y:S02]  /*5e60*/  ISETP.LT.OR P2, PT, R3, R226, P2 ;  /* 0x000000e20300720c */ /* 0x000fe40001741670 */
[----:B------:R-:W-:-:S02]  /*5e70*/  ISETP.GE.AND P0, PT, R2, R228, PT ;  /* 0x000000e40200720c */ /* 0x000fc40003f06270 */
[----:B------:R-:W-:Y:S01]  /*5e80*/  ISETP.LT.OR P1, PT, R3, R225, P1 ;  /* 0x000000e10300720c */ /* 0x000fe20000f21670 */
        /* <DEDUP_REMOVED lines=23> */
[C---:B------:R-:W-:Y:S01]  /*6000*/  VIADD R2, R0.reuse, 0x19 ;  /* 0x0000001900027836 */ /* 0x040fe20000000000 */
[C---:B------:R-:W-:Y:S01]  /*6010*/  ISETP.GE.AND P5, PT, R3.reuse, R229, PT ;  /* 0x000000e50300720c */ /* 0x040fe20003fa6270 */
[----:B------:R-:W-:Y:S01]  /*6020*/  VIADD R7, R0, 0x20 ;  /* 0x0000002000077836 */ /* 0x000fe20000000000 */
[C---:B------:R-:W-:Y:S01]  /*6030*/  ISETP.GE.AND P6, PT, R3.reuse, R228, PT ;  /* 0x000000e40300720c */ /* 0x040fe20003fc6270 */
[----:B------:R-:W-:Y:S01]  /*6040*/  FFMA.FTZ R11, R10, -UR19, R21 ;  /* 0x800000130a0b7c23 */ /* 0x000fe20008010015 */
[C-C-:B------:R-:W-:Y:S01]  /*6050*/  IMAD.IADD R10, R224.reuse, 0x1, -R3.reuse ;  /* 0x00000001e00a7824 */ /* 0x140fe200078e0a03 */
[C---:B------:R-:W-:Y:S01]  /*6060*/  ISETP.LT.OR P5, PT, R3.reuse, R226, P5 ;  /* 0x000000e20300720c */ /* 0x040fe20002fa1670 */
        /* <DEDUP_REMOVED lines=21> */
[----:B------:R-:W-:Y:S01]  /*61c0*/  VIADD R3, R0, 0x21 ;  /* 0x0000002100037836 */ /* 0x000fe20000000000 */
        /* <DEDUP_REMOVED lines=8> */
[C---:B------:R-:W-:Y:S01]  /*6250*/  ISETP.GE.AND P1, PT, R7.reuse, R229, PT ;  /* 0x000000e50700720c */ /* 0x040fe20003f26270 */
        /* <DEDUP_REMOVED lines=71> */
[----:B------:R-:W-:Y:S01]  /*66d0*/  FSEL R90, R14, -INF , !P6 ;  /* 0xff8000000e5a7808 */ /* 0x000fe20007000000 */
[----:B------:R-:W-:Y:S01]  /*66e0*/  FFMA.FTZ R3, R10, -UR19, R61 ;  /* 0x800000130a037c23 */ /* 0x000fe2000801003d */
[----:B------:R-:W-:Y:S01]  /*66f0*/  FSEL R99, R12, -INF , !P3 ;  /* 0xff8000000c637808 */ /* 0x000fe20005800000 */
[----:B------:R-:W-:Y:S01]  /*6700*/  FFMA.FTZ R16, R2, -UR19, R53 ;  /* 0x8000001302107c23 */ /* 0x000fe20008010035 */
[C---:B------:R-:W-:Y:S01]  /*6710*/  VIADD R2, R0.reuse, 0x38 ;  /* 0x0000003800027836 */ /* 0x040fe20000000000 */
[----:B------:R-:W-:Y:S01]  /*6720*/  ISETP.GE.AND P6, PT, R7, R229, PT ;  /* 0x000000e50700720c */ /* 0x000fe20003fc6270 */
[----:B------:R-:W-:Y:S01]  /*6730*/  VIADD R0, R0, 0x39 ;  /* 0x0000003900007836 */ /* 0x000fe20000000000 */
[----:B------:R-:W-:Y:S01]  /*6740*/  FSEL R93, R13, -INF , !P5 ;  /* 0xff8000000d5d7808 */ /* 0x000fe20006800000 */
[----:B------:R-:W-:Y:S01]  /*6750*/  IMAD.IADD R8, R227, 0x1, -R2 ;  /* 0x00000001e3087824 */ /* 0x000fe200078e0a02 */
[----:B------:R-:W-:-:S02]  /*6760*/  ISETP.GE.AND P3, PT, R7, R228, PT ;  /* 0x000000e40700720c */ /* 0x000fc40003f66270 */
[----:B------:R-:W-:Y:S01]  /*6770*/  FSEL R94, R3, -INF , !P2 ;  /* 0xff800000035e7808 */ /* 0x000fe20005000000 */
[----:B------:R-:W-:Y:S01]  /*6780*/  IMAD.IADD R3, R227, 0x1, -R7 ;  /* 0x00000001e3037824 */ /* 0x000fe200078e0a07 */
[C---:B------:R-:W-:Y:S02]  /*6790*/  ISETP.GE.AND P5, PT, R2.reuse, R229, PT ;  /* 0x000000e50200720c */ /* 0x040fe40003fa6270 */
[----:B------:R-:W-:Y:S02]  /*67a0*/  ISETP.GE.AND P2, PT, R2, R228, PT ;  /* 0x000000e40200720c */ /* 0x000fe40003f46270 */
[----:B------:R-:W-:Y:S02]  /*67b0*/  I2FP.F32.S32 R9, R9 ;  /* 0x0000000900097245 */ /* 0x000fe40000201400 */
[----:B------:R-:W-:Y:S02]  /*67c0*/  I2FP.F32.S32 R11, R11 ;  /* 0x0000000b000b7245 */ /* 0x000fe40000201400 */
[-C--:B------:R-:W-:Y:S01]  /*67d0*/  ISETP.LT.OR P6, PT, R7, R226.reuse, P6 ;  /* 0x000000e20700720c */ /* 0x080fe200037c1670 */
[----:B------:R-:W-:Y:S01]  /*67e0*/  FFMA.FTZ R10, R9, -UR19, R63 ;  /* 0x80000013090a7c23 */ /* 0x000fe2000801003f */
[-C--:B------:R-:W-:Y:S01]  /*67f0*/  ISETP.LT.OR P3, PT, R7, R225.reuse, P3 ;  /* 0x000000e10700720c */ /* 0x080fe20001f61670 */
[----:B------:R-:W-:Y:S01]  /*6800*/  IMAD.IADD R7, R224, 0x1, -R2 ;  /* 0x00000001e0077824 */ /* 0x000fe200078e0a02 */
[C---:B------:R-:W-:Y:S01]  /*6810*/  ISETP.LT.OR P5, PT, R2.reuse, R226, P5 ;  /* 0x000000e20200720c */ /* 0x040fe20002fa1670 */
[----:B------:R-:W-:Y:S01]  /*6820*/  FFMA.FTZ R11, R11, -UR19, R52 ;  /* 0x800000130b0b7c23 */ /* 0x000fe20008010034 */
[----:B------:R-:W-:Y:S01]  /*6830*/  ISETP.LT.OR P2, PT, R2, R225, P2 ;  /* 0x000000e10200720c */ /* 0x000fe20001741670 */
[----:B------:R-:W-:Y:S01]  /*6840*/  IMAD.IADD R9, R224, 0x1, -R0 ;  /* 0x00000001e0097824 */ /* 0x000fe200078e0a00 */
[----:B------:R-:W-:-:S02]  /*6850*/  IABS R2, R3 ;  /* 0x0000000300027213 */ /* 0x000fc40000000000 */
[----:B------:R-:W-:Y:S02]  /*6860*/  FSEL R95, R10, -INF , !P4 ;  /* 0xff8000000a5f7808 */ /* 0x000fe40006000000 */
[----:B------:R-:W-:Y:S01]  /*6870*/  FSEL R101, R11, -INF , !P1 ;  /* 0xff8000000b657808 */ /* 0x000fe20004800000 */
[----:B------:R-:W-:Y:S01]  /*6880*/  IMAD.MOV.U32 R3, RZ, RZ, R2 ;  /* 0x000000ffff037224 */ /* 0x000fe200078e0002 */
[C---:B------:R-:W-:Y:S02]  /*6890*/  ISETP.GE.AND P4, PT, R0.reuse, R229, PT ;  /* 0x000000e50000720c */ /* 0x040fe40003f86270 */
[C---:B------:R-:W-:Y:S02]  /*68a0*/  ISETP.GE.AND P1, PT, R0.reuse, R228, PT ;  /* 0x000000e40000720c */ /* 0x040fe40003f26270 */
[----:B------:R-:W-:Y:S02]  /*68b0*/  I2FP.F32.S32 R3, R3 ;  /* 0x0000000300037245 */ /* 0x000fe40000201400 */
[----:B------:R-:W-:-:S02]  /*68c0*/  ISETP.LT.OR P4, PT, R0, R226, P4 ;  /* 0x000000e20000720c */ /* 0x000fc40002781670 */
[----:B------:R-:W-:Y:S01]  /*68d0*/  ISETP.LT.OR P1, PT, R0, R225, P1 ;  /* 0x000000e10000720c */ /* 0x000fe20000f21670 */
[----:B------:R-:W-:Y:S01]  /*68e0*/  IMAD.IADD R0, R227, 0x1, -R0 ;  /* 0x00000001e3007824 */ /* 0x000fe200078e0a00 */
[----:B------:R-:W-:Y:S02]  /*68f0*/  IABS R9, R9 ;  /* 0x0000000900097213 */ /* 0x000fe40000000000 */
[----:B------:R-:W-:Y:S01]  /*6900*/  IABS R2, R8 ;  /* 0x0000000800027213 */ /* 0x000fe20000000000 */
[----:B------:R-:W-:Y:S01]  /*6910*/  FFMA.FTZ R8, R3, -UR19, R55 ;  /* 0x8000001303087c23 */ /* 0x000fe20008010037 */
[----:B------:R-:W-:Y:S01]  /*6920*/  FSEL R97, R15, -INF , !P0 ;  /* 0xff8000000f617808 */ /* 0x000fe20004000000 */
[----:B------:R-:W-:Y:S01]  /*6930*/  IMAD.MOV.U32 R3, RZ, RZ, R9 ;  /* 0x000000ffff037224 */ /* 0x000fe200078e0009 */
[----:B------:R-:W-:Y:S02]  /*6940*/  PLOP3.LUT P0, PT, PT, PT, UP0, 0x80, 0x0 ;  /* 0x000000000000781c */ /* 0x000fe40003f0f008 */
        /* <DEDUP_REMOVED lines=165> */
.L_x_1448:
[----:B------:R-:W-:Y:S05]  /*73a0*/  BSYNC B0 ;  /* 0x0000000000007941 */ /* 0x000fea0003800000 */
.L_x_1447:
[----:B------:R-:W0:Y:S02]  /*73b0*/  LDGDEPBAR ;  /* 0x00000000000079af */ /* 0x000e240000000000 */
.L_x_1446:
[----:B------:R-:W-:Y:S01]  /*73c0*/  FMNMX.FTZ R3, R35, R36, !PT ;  /* 0x0000002423037209 */ /* 0x000fe20007810000 */
[----:B------:R-:W-:Y:S01]  /*73d0*/  STL [R1+0x138], R206 ;  /* 0x000138ce01007387 */ /* 0x000fe20000100800 */
        /* <DEDUP_REMOVED lines=48> */
[----:B-1--4-:R-:W-:Y:S01]  /*76e0*/  LOP3.LUT R8, R89, UR7, RZ, 0x3c, !PT ;  /* 0x0000000759087c12 */ /* 0x012fe2000f8e3cff */
[----:B------:R-:W-:Y:S01]  /*76f0*/  UIADD3 UR24, UR37, -0x126145ec, URZ ;  /* 0xed9eba1425187890 */ /* 0x000fe2000fffe03f */
[----:B------:R-:W-:Y:S01]  /*7700*/  FMNMX.FTZ R3, R134, R3, !PT ;  /* 0x0000000386037209 */ /* 0x000fe20007810000 */
[----:B------:R-:W-:Y:S01]  /*7710*/  UIADD3 UR7, UR36, 0x1715609d, URZ ;  /* 0x1715609d24077890 */ /* 0x000fe2000fffe03f */
[----:B------:R-:W-:Y:S01]  /*7720*/  LEA R185, R6, UR4, 0x1 ;  /* 0x0000000406b97c11 */ /* 0x000fe2000f8e08ff */
[----:B------:R-:W-:Y:S01]  /*7730*/  IMAD.WIDE.U32 R8, R8, -0x326172a9, RZ ;  /* 0xcd9e8d5708087825 */ /* 0x000fe200078e00ff */
[----:B------:R-:W-:Y:S01]  /*7740*/  FMNMX.FTZ R3, R135, R3, !PT ;  /* 0x0000000387037209 */ /* 0x000fe20007810000 */
[----:B------:R-:W-:-:S02]  /*7750*/  UIADD3 UR4, UR45, 0x1, URZ ;  /* 0x000000012d047890 */ /* 0x000fc4000fffe03f */
[--C-:B------:R-:W-:Y:S01]  /*7760*/  IMAD R186, R5, 0x2, R185.reuse ;  /* 0x0000000205ba7824 */ /* 0x100fe200078e02b9 */
[----:B------:R-:W-:Y:S01]  /*7770*/  LOP3.LUT R9, R9, UR44, R112, 0x96, !PT ;  /* 0x0000002c09097c12 */ /* 0x000fe2000f8e9670 */
[----:B------:R-:W1:Y:S01]  /*7780*/  SHFL.BFLY PT, R2, R3, 0x2, 0x1f ;  /* 0x0c401f0003027f89 */ /* 0x000e6200000e0000 */
[C---:B------:R-:W-:Y:S01]  /*7790*/  IMAD R188, R4.reuse, 0x2, R185 ;  /* 0x0000000204bc7824 */ /* 0x040fe200078e02b9 */
[----:B------:R-:W-:Y:S01]  /*77a0*/  ULOP3.LUT UR4, UR4, UR37, URZ, 0x3c, !UPT ;  /* 0x0000002504047292 */ /* 0x000fe2000f8e3c3f */
[----:B------:R-:W-:Y:S01]  /*77b0*/  IMAD R187, R4, 0x2, R186 ;  /* 0x0000000204bb7824 */ /* 0x000fe200078e02ba */
[----:B------:R-:W-:Y:S04]  /*77c0*/  LDSM.16.MT88.4 R40, [R185+0x10000] ;  /* 0x01000000b928783b */ /* 0x000fe80000004200 */
[----:B------:R-:W-:Y:S04]  /*77d0*/  LDSM.16.MT88.4 R56, [R188+0x10000] ;  /* 0x01000000bc38783b */ /* 0x000fe80000004200 */
[----:B------:R-:W-:Y:S04]  /*77e0*/  LDSM.16.MT88.4 R52, [R185+0x10800] ;  /* 0x01080000b934783b */ /* 0x000fe80000004200 */
[----:B------:R-:W-:Y:S04]  /*77f0*/  LDSM.16.MT88.4 R64, [R185+0x12000] ;  /* 0x01200000b940783b */ /* 0x000fe80000004200 */
[----:B------:R-:W-:Y:S01]  /*7800*/  LDSM.16.MT88.4 R76, [R187+0x10800] ;  /* 0x01080000bb4c783b */ /* 0x000fe20000004200 */
[----:B-1----:R-:W-:-:S03]  /*7810*/  FMNMX.FTZ R3, R3, R2, !PT ;  /* 0x0000000203037209 */ /* 0x002fc60007810000 */
[----:B------:R-:W-:Y:S01]  /*7820*/  LDSM.16.MT88.4 R68, [R186+0x12000] ;  /* 0x01200000ba44783b */ /* 0x000fe20000004200 */
[----:B------:R-:W-:Y:S02]  /*7830*/  FMNMX.FTZ R2, R96, R0, !PT ;  /* 0x0000000060027209 */ /* 0x000fe40007810000 */
[----:B------:R-:W-:Y:S01]  /*7840*/  LOP3.LUT R0, R104, UR36, RZ, 0x3c, !PT ;  /* 0x0000002468007c12 */ /* 0x000fe2000f8e3cff */
[----:B------:R-:W1:Y:S01]  /*7850*/  SHFL.BFLY PT, R7, R3, 0x1, 0x1f ;  /* 0x0c201f0003077f89 */ /* 0x000e6200000e0000 */
[----:B------:R-:W-:-:S03]  /*7860*/  FMNMX.FTZ R2, R133, R2, !PT ;  /* 0x0000000285027209 */ /* 0x000fc60007810000 */
[----:B------:R2:W-:Y:S01]  /*7870*/  STL [R1+0xf0], R0 ;  /* 0x0000f00001007387 */ /* 0x0005e20000100800 */
[----:B------:R-:W-:-:S03]  /*7880*/  FMNMX.FTZ R2, R132, R2, !PT ;  /* 0x0000000284027209 */ /* 0x000fc60007810000 */
[----:B------:R-:W-:Y:S04]  /*7890*/  LDSM.16.MT88.4 R80, [R188+0x12000] ;  /* 0x01200000bc50783b */ /* 0x000fe80000004200 */
[----:B------:R-:W3:Y:S01]  /*78a0*/  SHFL.BFLY PT, R10, R2, 0x2, 0x1f ;  /* 0x0c401f00020a7f89 */ /* 0x000ee200000e0000 */
[----:B-1----:R-:W-:-:S04]  /*78b0*/  FMNMX.FTZ R3, R3, R7, !PT ;  /* 0x0000000703037209 */ /* 0x002fc80007810000 */
[----:B------:R-:W-:Y:S02]  /*78c0*/  FSETP.NEU.FTZ.AND P1, PT, R3, -INF , PT ;  /* 0xff8000000300780b */ /* 0x000fe40003f3d000 */
[----:B--2---:R-:W-:-:S05]  /*78d0*/  LOP3.LUT R0, R113, R0, RZ, 0x3c, !PT ;  /* 0x0000000071007212 */ /* 0x004fca00078e3cff */
[----:B------:R-:W-:Y:S01]  /*78e0*/  IMAD.WIDE.U32 R72, R0, -0x2daee0ad, RZ ;  /* 0xd2511f5300487825 */ /* 0x000fe200078e00ff */
[----:B---3--:R-:W-:-:S04]  /*78f0*/  FMNMX.FTZ R2, R2, R10, !PT ;  /* 0x0000000a02027209 */ /* 0x008fc80007810000 */
[----:B------:R-:W-:Y:S01]  /*7900*/  LOP3.LUT R0, R73, UR6, R88, 0x96, !PT ;  /* 0x0000000649007c12 */ /* 0x000fe2000f8e9658 */
[----:B------:R-:W1:Y:S01]  /*7910*/  SHFL.BFLY PT, R13, R2, 0x1, 0x1f ;  /* 0x0c201f00020d7f89 */ /* 0x000e6200000e0000 */
[----:B------:R-:W-:-:S03]  /*7920*/  UIADD3 UR6, UR37, -0x56f99767, URZ ;  /* 0xa906689925067890 */ /* 0x000fc6000fffe03f */
[----:B------:R-:W-:-:S04]  /*7930*/  IMAD.WIDE.U32 R144, R0, -0x326172a9, RZ ;  /* 0xcd9e8d5700907825 */ /* 0x000fc800078e00ff */
[----:B------:R-:W-:Y:S01]  /*7940*/  FMUL.FTZ R0, R3, UR8 ;  /* 0x0000000803007c20 */ /* 0x000fe20008410000 */
[----:B------:R-:W-:Y:S01]  /*7950*/  LOP3.LUT R7, R145, UR43, R8, 0x96, !PT ;  /* 0x0000002b91077c12 */ /* 0x000fe2000f8e9608 */
[----:B------:R-:W-:-:S03]  /*7960*/  IMAD.WIDE.U32 R8, R9, -0x2daee0ad, RZ ;  /* 0xd2511f5309087825 */ /* 0x000fc600078e00ff */
[----:B------:R-:W-:Y:S01]  /*7970*/  FSEL R0, R0, RZ, P1 ;  /* 0x000000ff00007208 */ /* 0x000fe20000800000 */
[----:B------:R-:W-:Y:S01]  /*7980*/  STL.64 [R1+0x60], R144 ;  /* 0x0000609001007387 */ /* 0x000fe20000100a00 */
[----:B------:R-:W-:Y:S01]  /*7990*/  IMAD.WIDE.U32 R14, R7, -0x2daee0ad, RZ ;  /* 0xd2511f53070e7825 */ /* 0x000fe200078e00ff */
[----:B------:R-:W-:-:S03]  /*79a0*/  LOP3.LUT R9, R9, UR39, R72, 0x96, !PT ;  /* 0x0000002709097c12 */ /* 0x000fc6000f8e9648 */
[--C-:B------:R-:W-:Y:S01]  /*79b0*/  FFMA.FTZ R7, R35, UR8, -R0.reuse ;  /* 0x0000000823077c23 */ /* 0x100fe20008010800 */
[----:B------:R-:W-:Y:S01]  /*79c0*/  FFMA.FTZ R12, R32, UR8, -R0 ;  /* 0x00000008200c7c23 */ /* 0x000fe20008010800 */
[----:B------:R-:W-:Y:S02]  /*79d0*/  LOP3.LUT R10, R15, UR34, R8, 0x96, !PT ;  /* 0x000000220f0a7c12 */ /* 0x000fe4000f8e9608 */
[----:B------:R2:W-:Y:S01]  /*79e0*/  MUFU.EX2 R121, R7 ;  /* 0x0000000700797308 */ /* 0x0005e20000000800 */
[----:B------:R-:W-:Y:S01]  /*79f0*/  IMAD.WIDE.U32 R8, R9, -0x326172a9, RZ ;  /* 0xcd9e8d5709087825 */ /* 0x000fe200078e00ff */
[----:B-1----:R-:W-:-:S03]  /*7a00*/  FMNMX.FTZ R2, R2, R13, !PT ;  /* 0x0000000d02027209 */ /* 0x002fc60007810000 */
[----:B------:R-:W-:Y:S01]  /*7a10*/  IMAD.WIDE.U32 R10, R10, -0x326172a9, RZ ;  /* 0xcd9e8d570a0a7825 */ /* 0x000fe200078e00ff */
[----:B------:R-:W-:Y:S02]  /*7a20*/  LOP3.LUT R9, R9, UR35, R144, 0x96, !PT ;  /* 0x0000002309097c12 */ /* 0x000fe4000f8e9690 */
[----:B------:R-:W-:Y:S01]  /*7a30*/  FSETP.NEU.FTZ.AND P1, PT, R2, -INF , PT ;  /* 0xff8000000200780b */ /* 0x000fe20003f3d000 */
[----:B------:R-:W-:Y:S01]  /*7a40*/  MUFU.EX2 R124, R12 ;  /* 0x0000000c007c7308 */ /* 0x000fe20000000800 */
[----:B--2---:R-:W-:-:S07]  /*7a50*/  FFMA.FTZ R7, R36, UR8, -R0 ;  /* 0x0000000824077c23 */ /* 0x004fce0008010800 */
[----:B------:R1:W2:Y:S02]  /*7a60*/  MUFU.EX2 R120, R7 ;  /* 0x0000000700787308 */ /* 0x0002a40000000800 */
[----:B-1----:R-:W-:Y:S01]  /*7a70*/  LOP3.LUT R7, R11, UR31, R8, 0x96, !PT ;  /* 0x0000001f0b077c12 */ /* 0x002fe2000f8e9608 */
[----:B------:R-:W-:-:S04]  /*7a80*/  IMAD.WIDE.U32 R8, R9, -0x2daee0ad, RZ ;  /* 0xd2511f5309087825 */ /* 0x000fc800078e00ff */
[----:B------:R-:W-:Y:S01]  /*7a90*/  FFMA.FTZ R11, R28, UR8, -R0 ;  /* 0x000000081c0b7c23 */ /* 0x000fe20008010800 */
[----:B--2---:R-:W-:Y:S01]  /*7aa0*/  F2FP.F16.F32.PACK_AB R6, R120, R121 ;  /* 0x000000797806723e */ /* 0x004fe200000000ff */
[----:B------:R-:W-:-:S04]  /*7ab0*/  IMAD.WIDE.U32 R84, R7, -0x2daee0ad, RZ ;  /* 0xd2511f5307547825 */ /* 0x000fc800078e00ff */
[----:B------:R-:W-:Y:S01]  /*7ac0*/  FFMA.FTZ R7, R33, UR8, -R0 ;  /* 0x0000000821077c23 */ /* 0x000fe20008010800 */
[----:B------:R1:W-:Y:S01]  /*7ad0*/  MUFU.EX2 R181, R11 ;  /* 0x0000000b00b57308 */ /* 0x0003e20000000800 */
[C---:B------:R-:W-:Y:S02]  /*7ae0*/  PRMT R87, R6.reuse, 0x7610, R87 ;  /* 0x0000761006577816 */ /* 0x040fe40000000057 */
[----:B------:R-:W-:Y:S02]  /*7af0*/  LOP3.LUT R16, R85, UR6, R8, 0x96, !PT ;  /* 0x0000000655107c12 */ /* 0x000fe4000f8e9608 */
[----:B------:R-:W-:Y:S02]  /*7b00*/  LOP3.LUT R8, R9, UR24, R14, 0x96, !PT ;  /* 0x0000001809087c12 */ /* 0x000fe4000f8e960e */
[----:B------:R-:W-:Y:S01]  /*7b10*/  PRMT R85, R6, 0x7632, R85 ;  /* 0x0000763206557816 */ /* 0x000fe20000000055 */
[----:B------:R2:W-:Y:S01]  /*7b20*/  MUFU.EX2 R127, R7 ;  /* 0x00000007007f7308 */ /* 0x0005e20000000800 */
[----:B------:R-:W-:-:S04]  /*7b30*/  IMAD.WIDE.U32 R16, R16, -0x326172a9, RZ ;  /* 0xcd9e8d5710107825 */ /* 0x000fc800078e00ff */
[----:B------:R-:W-:Y:S01]  /*7b40*/  IMAD.WIDE.U32 R74, R8, -0x326172a9, RZ ;  /* 0xcd9e8d57084a7825 */ /* 0x000fe200078e00ff */
[C---:B------:R-:W-:Y:S02]  /*7b50*/  LOP3.LUT R8, R16.reuse, 0xffff, RZ, 0xc0, !PT ;  /* 0x0000ffff10087812 */ /* 0x040fe400078ec0ff */
[----:B------:R-:W-:Y:S02]  /*7b60*/  SHF.R.U32.HI R21, RZ, 0x18, R16 ;  /* 0x00000018ff157819 */ /* 0x000fe40000011610 */
[----:B-1----:R-:W-:Y:S02]  /*7b70*/  LOP3.LUT R11, R16, 0xff, RZ, 0xc0, !PT ;  /* 0x000000ff100b7812 */ /* 0x002fe400078ec0ff */
[----:B------:R-:W-:Y:S02]  /*7b80*/  SHF.R.U32.HI R8, RZ, 0x8, R8 ;  /* 0x00000008ff087819 */ /* 0x000fe40000011608 */
[----:B------:R-:W-:Y:S02]  /*7b90*/  LOP3.LUT R18, R75, UR7, R10, 0x96, !PT ;  /* 0x000000074b127c12 */ /* 0x000fe4000f8e960a */
[----:B------:R-:W-:Y:S01]  /*7ba0*/  PRMT R24, R11, 0x5410, R8 ;  /* 0x000054100b187816 */ /* 0x000fe20000000008 */
[----:B--2---:R-:W-:Y:S01]  /*7bb0*/  FMUL.FTZ R7, R2, UR8 ;  /* 0x0000000802077c20 */ /* 0x004fe20008410000 */
[----:B------:R-:W-:Y:S01]  /*7bc0*/  LOP3.LUT R8, R17, UR9, R74, 0x96, !PT ;  /* 0x0000000911087c12 */ /* 0x000fe2000f8e964a */
[----:B------:R-:W-:-:S03]  /*7bd0*/  IMAD.WIDE.U32 R18, R18, -0x2daee0ad, RZ ;  /* 0xd2511f5312127825 */ /* 0x000fc600078e00ff */
[----:B------:R-:W-:Y:S02]  /*7be0*/  FSEL R7, R7, RZ, P1 ;  /* 0x000000ff07077208 */ /* 0x000fe40000800000 */
[C---:B------:R-:W-:Y:S02]  /*7bf0*/  LOP3.LUT R11, R8.reuse, 0xffff, RZ, 0xc0, !PT ;  /* 0x0000ffff080b7812 */ /* 0x040fe400078ec0ff */
[----:B------:R-:W-:Y:S01]  /*7c00*/  LOP3.LUT R22, R8, 0xff, RZ, 0xc0, !PT ;  /* 0x000000ff08167812 */ /* 0x000fe200078ec0ff */
[--C-:B------:R-:W-:Y:S01]  /*7c10*/  FFMA.FTZ R9, R45, UR8, -R7.reuse ;  /* 0x000000082d097c23 */ /* 0x100fe20008010807 */
[--C-:B------:R-:W-:Y:S01]  /*7c20*/  FFMA.FTZ R10, R38, UR8, -R7.reuse ;  /* 0x00000008260a7c23 */ /* 0x100fe20008010807 */
[----:B------:R-:W-:Y:S01]  /*7c30*/  FFMA.FTZ R13, R34, UR8, -R7 ;  /* 0x00000008220d7c23 */ /* 0x000fe20008010807 */
[--C-:B------:R-:W-:Y:S01]  /*7c40*/  SHF.R.U32.HI R15, RZ, 0x10, R8.reuse ;  /* 0x00000010ff0f7819 */ /* 0x100fe20000011608 */
[----:B------:R1:W-:Y:S01]  /*7c50*/  MUFU.EX2 R122, R9 ;  /* 0x00000009007a7308 */ /* 0x0003e20000000800 */
[----:B------:R-:W-:-:S02]  /*7c60*/  SHF.R.U32.HI R20, RZ, 0x18, R8 ;  /* 0x00000018ff147819 */ /* 0x000fc40000011608 */
[C---:B------:R-:W-:Y:S02]  /*7c70*/  LOP3.LUT R8, R18.reuse, 0xffff, RZ, 0xc0, !PT ;  /* 0x0000ffff12087812 */ /* 0x040fe400078ec0ff */
[----:B------:R-:W-:Y:S02]  /*7c80*/  LOP3.LUT R14, R18, 0xff, RZ, 0xc0, !PT ;  /* 0x000000ff120e7812 */ /* 0x000fe400078ec0ff */
[----:B------:R-:W-:Y:S01]  /*7c90*/  SHF.R.U32.HI R8, RZ, 0x8, R8 ;  /* 0x00000008ff087819 */ /* 0x000fe20000011608 */
[----:B------:R2:W-:Y:S03]  /*7ca0*/  MUFU.EX2 R115, R10 ;  /* 0x0000000a00737308 */ /* 0x0005e60000000800 */
[----:B------:R-:W-:Y:S02]  /*7cb0*/  PRMT R26, R14, 0x5410, R8 ;  /* 0x000054100e1a7816 */ /* 0x000fe40000000008 */
[----:B------:R-:W-:-:S02]  /*7cc0*/  LOP3.LUT R8, R19, UR23, R84, 0x96, !PT ;  /* 0x0000001713087c12 */ /* 0x000fc4000f8e9654 */
[----:B------:R-:W-:Y:S01]  /*7cd0*/  SHF.R.U32.HI R14, RZ, 0x18, R18 ;  /* 0x00000018ff0e7819 */ /* 0x000fe20000011612 */
[----:B------:R-:W3:Y:S01]  /*7ce0*/  MUFU.EX2 R114, R13 ;  /* 0x0000000d00727308 */ /* 0x000ee20000000800 */
[----:B-1----:R-:W-:-:S07]  /*7cf0*/  FFMA.FTZ R9, R46, UR8, -R7 ;  /* 0x000000082e097c23 */ /* 0x002fce0008010807 */
[----:B------:R1:W4:Y:S01]  /*7d00*/  MUFU.EX2 R252, R9 ;  /* 0x0000000900fc7308 */ /* 0x0003220000000800 */
[----:B--2---:R-:W-:Y:S01]  /*7d10*/  SHF.R.U32.HI R10, RZ, 0x8, R11 ;  /* 0x00000008ff0a7819 */ /* 0x004fe2000001160b */
[----:B------:R-:W-:-:S03]  /*7d20*/  FFMA.FTZ R11, R50, UR8, -R7 ;  /* 0x00000008320b7c23 */ /* 0x000fc60008010807 */
[----:B------:R-:W-:Y:S01]  /*7d30*/  PRMT R22, R22, 0x5410, R10 ;  /* 0x0000541016167816 */ /* 0x000fe2000000000a */
[----:B------:R-:W-:Y:S02]  /*7d40*/  FFMA.FTZ R10, R51, UR8, -R7 ;  /* 0x00000008330a7c23 */ /* 0x000fe40008010807 */
[----:B------:R-:W-:Y:S01]  /*7d50*/  MUFU.EX2 R242, R11 ;  /* 0x0000000b00f27308 */ /* 0x000fe20000000800 */
[----:B------:R-:W-:Y:S07]  /*7d60*/  LDSM.16.MT88.4 R48, [R186+0x10800] ;  /* 0x01080000ba30783b */ /* 0x000fee0000004200 */
[----:B------:R2:W4:Y:S01]  /*7d70*/  MUFU.EX2 R243, R10 ;  /* 0x0000000a00f37308 */ /* 0x0005220000000800 */
[----:B-1----:R-:W-:-:S04]  /*7d80*/  SHF.R.U32.HI R9, RZ, 0x10, R16 ;  /* 0x00000010ff097819 */ /* 0x002fc80000011610 */
[----:B------:R-:W-:Y:S02]  /*7d90*/  LOP3.LUT R12, R9, 0xff, RZ, 0xc0, !PT ;  /* 0x000000ff090c7812 */ /* 0x000fe400078ec0ff */
[----:B------:R-:W-:Y:S02]  /*7da0*/  LOP3.LUT R9, R15, 0xff, RZ, 0xc0, !PT ;  /* 0x000000ff0f097812 */ /* 0x000fe400078ec0ff */
[----:B------:R-:W-:Y:S02]  /*7db0*/  PRMT R23, R12, 0x5410, R21 ;  /* 0x000054100c177816 */ /* 0x000fe40000000015 */
[----:B------:R-:W-:Y:S02]  /*7dc0*/  PRMT R20, R9, 0x5410, R20 ;  /* 0x0000541009147816 */ /* 0x000fe40000000014 */
[----:B------:R-:W-:Y:S02]  /*7dd0*/  SHF.R.U32.HI R9, RZ, 0x10, R18 ;  /* 0x00000010ff097819 */ /* 0x000fe40000011612 */
[----:B------:R-:W-:-:S02]  /*7de0*/  LOP3.LUT R15, R8, 0xff, RZ, 0xc0, !PT ;  /* 0x000000ff080f7812 */ /* 0x000fc400078ec0ff */
[----:B------:R-:W-:Y:S02]  /*7df0*/  LOP3.LUT R12, R9, 0xff, RZ, 0xc0, !PT ;  /* 0x000000ff090c7812 */ /* 0x000fe400078ec0ff */
[----:B------:R-:W-:Y:S02]  /*7e00*/  LOP3.LUT R9, R8, 0xffff, RZ, 0xc0, !PT ;  /* 0x0000ffff08097812 */ /* 0x000fe400078ec0ff */
[--C-:B--2---:R-:W-:Y:S02]  /*7e10*/  SHF.R.U32.HI R10, RZ, 0x10, R8.reuse ;  /* 0x00000010ff0a7819 */ /* 0x104fe40000011608 */
[----:B------:R-:W-:Y:S02]  /*7e20*/  SHF.R.U32.HI R13, RZ, 0x8, R9 ;  /* 0x00000008ff0d7819 */ /* 0x000fe40000011609 */
[----:B------:R-:W-:Y:S02]  /*7e30*/  SHF.R.U32.HI R11, RZ, 0x18, R8 ;  /* 0x00000018ff0b7819 */ /* 0x000fe40000011608 */
[----:B------:R-:W-:Y:S01]  /*7e40*/  LOP3.LUT R9, R10, 0xff, RZ, 0xc0, !PT ;  /* 0x000000ff0a097812 */ /* 0x000fe200078ec0ff */
[----:B------:R-:W-:Y:S01]  /*7e50*/  FFMA.FTZ R10, R37, UR8, -R0 ;  /* 0x00000008250a7c23 */ /* 0x000fe20008010800 */
[----:B---3--:R-:W-:-:S02]  /*7e60*/  F2FP.F16.F32.PACK_AB R8, R114, R115 ;  /* 0x000000737208723e */ /* 0x008fc400000000ff */
[----:B------:R-:W-:Y:S01]  /*7e70*/  PRMT R11, R9, 0x5410, R11 ;  /* 0x00005410090b7816 */ /* 0x000fe2000000000b */
[----:B------:R1:W2:Y:S01]  /*7e80*/  MUFU.EX2 R180, R10 ;  /* 0x0000000a00b47308 */ /* 0x0002a20000000800 */
[C---:B------:R-:W-:Y:S02]  /*7e90*/  PRMT R241, R8.reuse, 0x7610, R241 ;  /* 0x0000761008f17816 */ /* 0x040fe400000000f1 */
[----:B------:R-:W-:Y:S01]  /*7ea0*/  PRMT R240, R8, 0x7632, R240 ;  /* 0x0000763208f07816 */ /* 0x000fe200000000f0 */
[----:B------:R-:W-:Y:S01]  /*7eb0*/  FFMA.FTZ R8, R39, UR8, -R0 ;  /* 0x0000000827087c23 */ /* 0x000fe20008010800 */
[----:B----4-:R-:W-:Y:S01]  /*7ec0*/  F2FP.F16.F32.PACK_AB R9, R252, R122 ;  /* 0x0000007afc09723e */ /* 0x010fe200000000ff */
[----:B------:R-:W-:Y:S01]  /*7ed0*/  LDSM.16.MT88.4 R36, [R187+0x10000] ;  /* 0x01000000bb24783b */ /* 0x000fe20000004200 */
[----:B------:R-:W-:Y:S01]  /*7ee0*/  PRMT R25, R12, 0x5410, R14 ;  /* 0x000054100c197816 */ /* 0x000fe2000000000e */
[----:B------:R3:W-:Y:S01]  /*7ef0*/  MUFU.EX2 R123, R8 ;  /* 0x00000008007b7308 */ /* 0x0007e20000000800 */
[----:B------:R-:W-:-:S02]  /*7f00*/  PRMT R73, R9, 0x7610, R73 ;  /* 0x0000761009497816 */ /* 0x000fc40000000049 */
[----:B------:R-:W-:Y:S01]  /*7f10*/  PRMT R75, R9, 0x7632, R75 ;  /* 0x00007632094b7816 */ /* 0x000fe2000000004b */
[----:B------:R-:W-:Y:S01]  /*7f20*/  FFMA.FTZ R9, R44, UR8, -R7 ;  /* 0x000000082c097c23 */ /* 0x000fe20008010807 */
[----:B------:R-:W-:Y:S02]  /*7f30*/  PRMT R21, R15, 0x5410, R13 ;  /* 0x000054100f157816 */ /* 0x000fe4000000000d */
[----:B------:R-:W-:Y:S01]  /*7f40*/  PRMT R5, R73, 0x5410, R75 ;  /* 0x0000541049057816 */ /* 0x000fe2000000004b */
[----:B------:R4:W-:Y:S01]  /*7f50*/  MUFU.EX2 R205, R9 ;  /* 0x0000000900cd7308 */ /* 0x0009e20000000800 */
[----:B-1----:R-:W-:-:S05]  /*7f60*/  IMAD.U32 R10, RZ, RZ, UR14 ;  /* 0x0000000eff0a7e24 */ /* 0x002fca000f8e00ff */
[----:B------:R-:W-:Y:S02]  /*7f70*/  LEA R6, R10, UR14, 0x10 ;  /* 0x0000000e0a067c11 */ /* 0x000fe4000f8e80ff */
[----:B------:R-:W-:Y:S02]  /*7f80*/  F2FP.F16.F32.PACK_AB R10, R127, R124 ;  /* 0x0000007c7f0a723e */ /* 0x000fe400000000ff */
[----:B---3--:R-:W-:Y:S02]  /*7f90*/  F2FP.F16.F32.PACK_AB R8, R242, R243 ;  /* 0x000000f3f208723e */ /* 0x008fe400000000ff */
[----:B------:R-:W-:Y:S02]  /*7fa0*/  PRMT R239, R10, 0x7610, R239 ;  /* 0x000076100aef7816 */ /* 0x000fe400000000ef */
[C---:B------:R-:W-:Y:S02]  /*7fb0*/  PRMT R88, R8.reuse, 0x7610, R88 ;  /* 0x0000761008587816 */ /* 0x040fe40000000058 */
[----:B------:R-:W-:Y:S01]  /*7fc0*/  PRMT R86, R8, 0x7632, R86 ;  /* 0x0000763208567816 */ /* 0x000fe20000000056 */
[----:B----4-:R-:W-:Y:S01]  /*7fd0*/  FFMA.FTZ R9, R47, UR8, -R7 ;  /* 0x000000082f097c23 */ /* 0x010fe20008010807 */
[----:B------:R-:W-:Y:S01]  /*7fe0*/  HSET2.LE.AND R8, R22, R6, PT ;  /* 0x0000000616087233 */ /* 0x000fe20003803000 */
[----:B------:R-:W-:Y:S01]  /*7ff0*/  LDSM.16.MT88.4 R44, [R188+0x10800] ;  /* 0x01080000bc2c783b */ /* 0x000fe20000004200 */
[----:B------:R-:W-:Y:S01]  /*8000*/  PRMT R238, R10, 0x7632, R238 ;  /* 0x000076320aee7816 */ /* 0x000fe200000000ee */
[----:B------:R1:W3:Y:S01]  /*8010*/  MUFU.EX2 R116, R9 ;  /* 0x0000000900747308 */ /* 0x0002e20000000800 */
[----:B--2---:R-:W-:-:S02]  /*8020*/  F2FP.F16.F32.PACK_AB R10, R180, R181 ;  /* 0x000000b5b40a723e */ /* 0x004fc400000000ff */
[----:B------:R-:W-:Y:S01]  /*8030*/  LOP3.LUT R12, R8, R5, RZ, 0xc0, !PT ;  /* 0x00000005080c7212 */ /* 0x000fe200078ec0ff */
[----:B------:R-:W-:Y:S01]  /*8040*/  FFMA.FTZ R8, R29, UR8, -R0 ;  /* 0x000000081d087c23 */ /* 0x000fe20008010800 */
[--C-:B------:R-:W-:Y:S01]  /*8050*/  HSET2.LE.AND R5, R20, R6.reuse, PT ;  /* 0x0000000614057233 */ /* 0x100fe20003803000 */
[----:B------:R-:W2:Y:S01]  /*8060*/  LDSM.16.MT88.4 R28, [R186+0x10000] ;  /* 0x01000000ba1c783b */ /* 0x000ea20000004200 */
[C---:B------:R-:W-:Y:S01]  /*8070*/  PRMT R237, R10.reuse, 0x7610, R237 ;  /* 0x000076100aed7816 */ /* 0x040fe200000000ed */
[----:B------:R4:W3:Y:S01]  /*8080*/  MUFU.EX2 R117, R8 ;  /* 0x0000000800757308 */ /* 0x0008e20000000800 */
[----:B------:R-:W-:Y:S02]  /*8090*/  PRMT R219, R10, 0x7632, R219 ;  /* 0x000076320adb7816 */ /* 0x000fe400000000db */
[----:B------:R-:W-:Y:S02]  /*80a0*/  HSET2.LE.AND R4, R26, R6, PT ;  /* 0x000000061a047233 */ /* 0x000fe40003803000 */
[----:B-1----:R-:W-:-:S02]  /*80b0*/  PRMT R9, R88, 0x5410, R86 ;  /* 0x0000541058097816 */ /* 0x002fc40000000056 */
[----:B----4-:R-:W-:-:S04]  /*80c0*/  PRMT R8, R87, 0x5410, R85 ;  /* 0x0000541057087816 */ /* 0x010fc80000000055 */
[----:B------:R-:W-:Y:S02]  /*80d0*/  LOP3.LUT R13, R5, R8, RZ, 0xc0, !PT ;  /* 0x00000008050d7212 */ /* 0x000fe400078ec0ff */
[--C-:B------:R-:W-:Y:S02]  /*80e0*/  HSET2.LE.AND R5, R24, R6.reuse, PT ;  /* 0x0000000618057233 */ /* 0x100fe40003803000 */
[----:B------:R-:W-:-:S03]  /*80f0*/  HSET2.LE.AND R8, R23, R6, PT ;  /* 0x0000000617087233 */ /* 0x000fc60003803000 */
[----:B------:R-:W-:Y:S02]  /*8100*/  LOP3.LUT R14, R5, R9, RZ, 0xc0, !PT ;  /* 0x00000009050e7212 */ /* 0x000fe400078ec0ff */
[----:B------:R-:W-:Y:S02]  /*8110*/  PRMT R5, R239, 0x5410, R238 ;  /* 0x00005410ef057816 */ /* 0x000fe400000000ee */
[----:B---3--:R-:W-:Y:S02]  /*8120*/  F2FP.F16.F32.PACK_AB R9, R116, R205 ;  /* 0x000000cd7409723e */ /* 0x008fe400000000ff */
[----:B------:R-:W-:Y:S02]  /*8130*/  LOP3.LUT R15, R8, R5, RZ, 0xc0, !PT ;  /* 0x00000005080f7212 */ /* 0x000fe400078ec0ff */
[----:B------:R-:W-:Y:S02]  /*8140*/  F2FP.F16.F32.PACK_AB R8, R117, R123 ;  /* 0x0000007b7508723e */ /* 0x000fe400000000ff */
[----:B------:R-:W-:-:S02]  /*8150*/  HSET2.LE.AND R5, R21, R6, PT ;  /* 0x0000000615057233 */ /* 0x000fc40003803000 */
[C---:B------:R-:W-:Y:S01]  /*8160*/  PRMT R196, R8.reuse, 0x7610, R196 ;  /* 0x0000761008c47816 */ /* 0x040fe200000000c4 */
[C---:B--2---:R-:W-:Y:S01]  /*8170*/  HMMA.16816.F32 R32, R12.reuse, R28, RZ ;  /* 0x0000001c0c20723c */ /* 0x044fe200000018ff */
[----:B------:R-:W-:Y:S02]  /*8180*/  PRMT R191, R8, 0x7632, R191 ;  /* 0x0000763208bf7816 */ /* 0x000fe400000000bf */
[----:B------:R-:W-:Y:S02]  /*8190*/  PRMT R8, R241, 0x5410, R240 ;  /* 0x00005410f1087816 */ /* 0x000fe400000000f0 */
[C---:B------:R-:W-:Y:S01]  /*81a0*/  PRMT R236, R9.reuse, 0x7610, R236 ;  /* 0x0000761009ec7816 */ /* 0x040fe200000000ec */
[----:B------:R-:W-:Y:S01]  /*81b0*/  HMMA.16816.F32 R28, R12, R30, RZ ;  /* 0x0000001e0c1c723c */ /* 0x000fe200000018ff */
[----:B------:R-:W-:Y:S02]  /*81c0*/  PRMT R218, R9, 0x7632, R218 ;  /* 0x0000763209da7816 */ /* 0x000fe400000000da */
[----:B------:R-:W-:-:S02]  /*81d0*/  HSET2.LE.AND R9, R11, R6, PT ;  /* 0x000000060b097233 */ /* 0x000fc40003803000 */
[----:B------:R-:W-:Y:S01]  /*81e0*/  LOP3.LUT R8, R5, R8, RZ, 0xc0, !PT ;  /* 0x0000000805087212 */ /* 0x000fe200078ec0ff */
[C---:B------:R-:W-:Y:S01]  /*81f0*/  HMMA.16816.F32 R20, R12.reuse, R40, RZ ;  /* 0x000000280c14723c */ /* 0x040fe200000018ff */
[----:B------:R-:W-:Y:S02]  /*8200*/  PRMT R5, R237, 0x5410, R219 ;  /* 0x00005410ed057816 */ /* 0x000fe400000000db */
[----:B------:R-:W-:Y:S02]  /*8210*/  PRMT R10, R236, 0x5410, R218 ;  /* 0x00005410ec0a7816 */ /* 0x000fe400000000da */
[----:B------:R-:W-:Y:S01]  /*8220*/  LOP3.LUT R9, R9, R5, RZ, 0xc0, !PT ;  /* 0x0000000509097212 */ /* 0x000fe200078ec0ff */
[----:B------:R-:W-:Y:S01]  /*8230*/  HMMA.16816.F32 R40, R12, R42, RZ ;  /* 0x0000002a0c28723c */ /* 0x000fe200000018ff */
[----:B------:R-:W-:Y:S02]  /*8240*/  HSET2.LE.AND R5, R25, R6, PT ;  /* 0x0000000619057233 */ /* 0x000fe40003803000 */
[----:B------:R-:W-:-:S02]  /*8250*/  LOP3.LUT R10, R4, R10, RZ, 0xc0, !PT ;  /* 0x0000000a040a7212 */ /* 0x000fc400078ec0ff */
[----:B------:R-:W-:Y:S01]  /*8260*/  PRMT R4, R196, 0x5410, R191 ;  /* 0x00005410c4047816 */ /* 0x000fe200000000bf */
[----:B------:R-:W-:Y:S03]  /*8270*/  HMMA.16816.F32 R24, R12, R56, RZ ;  /* 0x000000380c18723c */ /* 0x000fe600000018ff */
[----:B------:R-:W-:-:S07]  /*8280*/  LOP3.LUT R11, R5, R4, RZ, 0xc0, !PT ;  /* 0x00000004050b7212 */ /* 0x000fce00078ec0ff */
[C---:B------:R-:W-:Y:S06]  /*8290*/  HMMA.16816.F32 R60, R8.reuse, R50, R28 ;  /* 0x00000032083c723c */ /* 0x040fec000000181c */
[----:B------:R-:W-:Y:S06]  /*82a0*/  HMMA.16816.F32 R164, R8, R52, R20 ;  /* 0x0000003408a4723c */ /* 0x000fec0000001814 */
[----:B------:R-:W-:Y:S01]  /*82b0*/  HMMA.16816.F32 R20, R12, R58, RZ ;  /* 0x0000003a0c14723c */ /* 0x000fe200000018ff */
[----:B------:R-:W-:Y:S05]  /*82c0*/  LDSM.16.MT88.4 R56, [R187+0x12000] ;  /* 0x01200000bb38783b */ /* 0x000fea0000004200 */
[C---:B------:R-:W-:Y:S06]  /*82d0*/  HMMA.16816.F32 R24, R8.reuse, R44, R24 ;  /* 0x0000002c0818723c */ /* 0x040fec0000001818 */
[----:B------:R-:W-:Y:S01]  /*82e0*/  IMAD.MOV.U32 R192, RZ, RZ, R60 ;  /* 0x000000ffffc07224 */ /* 0x000fe200078e003c */
[----:B------:R-:W-:Y:S01]  /*82f0*/  HMMA.16816.F32 R156, R8, R48, R32 ;  /* 0x00000030089c723c */ /* 0x000fe20000001820 */
[----:B------:R-:W-:Y:S01]  /*8300*/  IMAD.MOV.U32 R183, RZ, RZ, R61 ;  /* 0x000000ffffb77224 */ /* 0x000fe200078e003d */
[----:B------:R-:W-:Y:S01]  /*8310*/  LDSM.16.MT88.4 R48, [R186+0x12800] ;  /* 0x01280000ba30783b */ /* 0x000fe20000004200 */
[----:B------:R-:W-:-:S02]  /*8320*/  IMAD.MOV.U32 R182, RZ, RZ, R62 ;  /* 0x000000ffffb67224 */ /* 0x000fc400078e003e */
[----:B------:R-:W-:Y:S01]  /*8330*/  IMAD.MOV.U32 R119, RZ, RZ, R63 ;  /* 0x000000ffff777224 */ /* 0x000fe200078e003f */
[C---:B------:R-:W-:Y:S01]  /*8340*/  HMMA.16816.F32 R148, R8.reuse, R54, R40 ;  /* 0x000000360894723c */ /* 0x040fe20000001828 */
[----:B------:R-:W1:Y:S04]  /*8350*/  LDSM.16.MT88.4 R60, [R185+0x12800] ;  /* 0x01280000b93c783b */ /* 0x000e680000004200 */
[----:B------:R-:W2:Y:S01]  /*8360*/  LDSM.16.MT88.4 R52, [R188+0x12800] ;  /* 0x01280000bc34783b */ /* 0x000ea20000004200 */
[----:B------:R-:W-:Y:S05]  /*8370*/  HMMA.16816.F32 R20, R8, R46, R20 ;  /* 0x0000002e0814723c */ /* 0x000fea0000001814 */
[----:B------:R-:W-:Y:S01]  /*8380*/  IMAD.MOV.U32 R153, RZ, RZ, R25 ;  /* 0x000000ffff997224 */ /* 0x000fe200078e0019 */
[----:B------:R-:W-:Y:S01]  /*8390*/  HMMA.16816.F32 R44, R12, R64, RZ ;  /* 0x000000400c2c723c */ /* 0x000fe200000018ff */
[----:B------:R-:W-:-:S02]  /*83a0*/  IMAD.MOV.U32 R152, RZ, RZ, R26 ;  /* 0x000000ffff987224 */ /* 0x000fc400078e001a */
[----:B------:R-:W-:Y:S02]  /*83b0*/  IMAD.MOV.U32 R147, RZ, RZ, R24 ;  /* 0x000000ffff937224 */ /* 0x000fe400078e0018 */
[----:B------:R-:W-:Y:S01]  /*83c0*/  IMAD.MOV.U32 R146, RZ, RZ, R27 ;  /* 0x000000ffff927224 */ /* 0x000fe200078e001b */
[C---:B------:R-:W-:Y:S06]  /*83d0*/  HMMA.16816.F32 R32, R12.reuse, R70, RZ ;  /* 0x000000460c20723c */ /* 0x040fec00000018ff */
[C---:B------:R-:W-:Y:S06]  /*83e0*/  HMMA.16816.F32 R24, R12.reuse, R36, RZ ;  /* 0x000000240c18723c */ /* 0x040fec00000018ff */
[----:B------:R-:W-:Y:S01]  /*83f0*/  IMAD.MOV.U32 R197, RZ, RZ, R20 ;  /* 0x000000ffffc57224 */ /* 0x000fe200078e0014 */
[----:B------:R-:W-:Y:S01]  /*8400*/  HMMA.16816.F32 R28, R12, R80, RZ ;  /* 0x000000500c1c723c */ /* 0x000fe200000018ff */
[----:B------:R-:W-:-:S02]  /*8410*/  IMAD.MOV.U32 R190, RZ, RZ, R21 ;  /* 0x000000ffffbe7224 */ /* 0x000fc400078e0015 */
[----:B------:R-:W-:Y:S02]  /*8420*/  IMAD.MOV.U32 R189, RZ, RZ, R22 ;  /* 0x000000ffffbd7224 */ /* 0x000fe400078e0016 */
[----:B------:R-:W-:Y:S01]  /*8430*/  IMAD.MOV.U32 R184, RZ, RZ, R23 ;  /* 0x000000ffffb87224 */ /* 0x000fe200078e0017 */
[C---:B------:R-:W-:Y:S01]  /*8440*/  HMMA.16816.F32 R40, R12.reuse, R66, RZ ;  /* 0x000000420c28723c */ /* 0x040fe200000018ff */
[----:B------:R-:W-:Y:S05]  /*8450*/  LDSM.16.MT88.4 R64, [R185+0x14000] ;  /* 0x01400000b940783b */ /* 0x000fea0000004200 */
[----:B------:R-:W-:Y:S06]  /*8460*/  HMMA.16816.F32 R20, R12, R38, RZ ;  /* 0x000000260c14723c */ /* 0x000fec00000018ff */
[C---:B------:R-:W-:Y:S06]  /*8470*/  HMMA.16816.F32 R140, R8.reuse, R76, R24 ;  /* 0x0000004c088c723c */ /* 0x040fec0000001818 */
[----:B-1----:R-:W-:Y:S06]  /*8480*/  HMMA.16816.F32 R24, R8, R60, R44 ;  /* 0x0000003c0818723c */ /* 0x002fec000000182c */
[----:B------:R-:W-:Y:S01]  /*8490*/  HMMA.16816.F32 R36, R12, R68, RZ ;  /* 0x000000440c24723c */ /* 0x000fe200000018ff */
[----:B------:R-:W1:Y:S05]  /*84a0*/  LDSM.16.MT88.4 R68, [R186+0x14000] ;  /* 0x01400000ba44783b */ /* 0x000e6a0000004200 */
[C---:B--2---:R-:W-:Y:S06]  /*84b0*/  HMMA.16816.F32 R28, R8.reuse, R52, R28 ;  /* 0x00000034081c723c */ /* 0x044fec000000181c */
[----:B------:R-:W-:Y:S01]  /*84c0*/  HMMA.16816.F32 R160, R8, R78, R20 ;  /* 0x0000004e08a0723c */ /* 0x000fe20000001814 */
[----:B------:R-:W-:Y:S05]  /*84d0*/  LDSM.16.MT88.4 R76, [R187+0x12800] ;  /* 0x01280000bb4c783b */ /* 0x000fea0000004200 */
[----:B------:R-:W-:Y:S01]  /*84e0*/  IMAD.MOV.U32 R118, RZ, RZ, R25 ;  /* 0x000000ffff767224 */ /* 0x000fe200078e0019 */
[----:B------:R-:W-:Y:S01]  /*84f0*/  HMMA.16816.F32 R20, R12, R82, RZ ;  /* 0x000000520c14723c */ /* 0x000fe200000018ff */
[----:B------:R-:W-:-:S02]  /*8500*/  IMAD.MOV.U32 R204, RZ, RZ, R24 ;  /* 0x000000ffffcc7224 */ /* 0x000fc400078e0018 */
[----:B------:R-:W-:Y:S02]  /*8510*/  IMAD.MOV.U32 R203, RZ, RZ, R26 ;  /* 0x000000ffffcb7224 */ /* 0x000fe400078e001a */
[----:B------:R-:W-:Y:S01]  /*8520*/  IMAD.MOV.U32 R202, RZ, RZ, R27 ;  /* 0x000000ffffca7224 */ /* 0x000fe200078e001b */
[C---:B------:R-:W-:Y:S01]  /*8530*/  HMMA.16816.F32 R60, R8.reuse, R62, R40 ;  /* 0x0000003e083c723c */ /* 0x040fe20000001828 */
[----:B------:R-:W2:Y:S04]  /*8540*/  LDSM.16.MT88.4 R40, [R185+0x14800] ;  /* 0x01480000b928783b */ /* 0x000ea80000004200 */
[----:B------:R-:W-:Y:S01]  /*8550*/  IMAD.MOV.U32 R195, RZ, RZ, R28 ;  /* 0x000000ffffc37224 */ /* 0x000fe200078e001c */
[----:B------:R-:W-:Y:S01]  /*8560*/  HMMA.16816.F32 R24, R8, R48, R36 ;  /* 0x000000300818723c */ /* 0x000fe20000001824 */
[----:B------:R-:W-:-:S02]  /*8570*/  IMAD.MOV.U32 R194, RZ, RZ, R29 ;  /* 0x000000ffffc27224 */ /* 0x000fc400078e001d */
[----:B------:R-:W-:Y:S02]  /*8580*/  IMAD.MOV.U32 R193, RZ, RZ, R30 ;  /* 0x000000ffffc17224 */ /* 0x000fe400078e001e */
[----:B------:R-:W-:Y:S02]  /*8590*/  IMAD.MOV.U32 R201, RZ, RZ, R160 ;  /* 0x000000ffffc97224 */ /* 0x000fe400078e00a0 */
[----:B------:R-:W-:Y:S02]  /*85a0*/  IMAD.MOV.U32 R200, RZ, RZ, R161 ;  /* 0x000000ffffc87224 */ /* 0x000fe400078e00a1 */
[----:B------:R-:W-:Y:S01]  /*85b0*/  IMAD.MOV.U32 R199, RZ, RZ, R162 ;  /* 0x000000ffffc77224 */ /* 0x000fe200078e00a2 */
[----:B-1----:R-:W-:Y:S01]  /*85c0*/  HMMA.16816.F32 R44, R12, R68, RZ ;  /* 0x000000440c2c723c */ /* 0x002fe200000018ff */
[----:B------:R-:W-:-:S05]  /*85d0*/  IMAD.MOV.U32 R198, RZ, RZ, R163 ;  /* 0x000000ffffc67224 */ /* 0x000fca00078e00a3 */
[----:B------:R-:W-:Y:S01]  /*85e0*/  HMMA.16816.F32 R248, R8, R54, R20 ;  /* 0x0000003608f8723c */ /* 0x000fe20000001814 */
[----:B------:R-:W-:Y:S02]  /*85f0*/  IMAD.MOV.U32 R69, RZ, RZ, R193 ;  /* 0x000000ffff457224 */ /* 0x000fe400078e00c1 */
[----:B------:R-:W-:-:S04]  /*8600*/  IMAD.MOV.U32 R68, RZ, RZ, R182 ;  /* 0x000000ffff447224 */ /* 0x000fc800078e00b6 */
[----:B------:R-:W-:Y:S02]  /*8610*/  IMAD.MOV.U32 R54, RZ, RZ, R153 ;  /* 0x000000ffff367224 */ /* 0x000fe400078e0099 */
[----:B------:R-:W-:Y:S02]  /*8620*/  IMAD.MOV.U32 R36, RZ, RZ, R27 ;  /* 0x000000ffff247224 */ /* 0x000fe400078e001b */
[----:B------:R-:W-:Y:S02]  /*8630*/  IMAD.MOV.U32 R5, RZ, RZ, R25 ;  /* 0x000000ffff057224 */ /* 0x000fe400078e0019 */
[----:B------:R-:W-:Y:S02]  /*8640*/  IMAD.MOV.U32 R4, RZ, RZ, R24 ;  /* 0x000000ffff047224 */ /* 0x000fe400078e0018 */
[----:B------:R-:W-:Y:S02]  /*8650*/  IMAD.MOV.U32 R206, RZ, RZ, R26 ;  /* 0x000000ffffce7224 */ /* 0x000fe400078e001a */
[----:B------:R-:W-:Y:S01]  /*8660*/  HMMA.16816.F32 R24, R8, R50, R32 ;  /* 0x000000320818723c */ /* 0x000fe20000001820 */
[----:B------:R-:W1:Y:S05]  /*8670*/  LDSM.16.MT88.4 R48, [R186+0x14800] ;  /* 0x01480000ba30783b */ /* 0x000e6a0000004200 */
[----:B------:R-:W-:Y:S07]  /*8680*/  HMMA.16816.F32 R32, R12, R64, RZ ;  /* 0x000000400c20723c */ /* 0x000fee00000018ff */
[----:B------:R-:W-:Y:S01]  /*8690*/  IMAD.MOV.U32 R64, RZ, RZ, R4 ;  /* 0x000000ffff407224 */ /* 0x000fe200078e0004 */
[----:B------:R-:W-:Y:S01]  /*86a0*/  LOP3.LUT R4, R89, UR4, RZ, 0x3c, !PT ;  /* 0x0000000459047c12 */ /* 0x000fe2000f8e3cff */
[----:B------:R-:W-:-:S04]  /*86b0*/  IMAD.MOV.U32 R65, RZ, RZ, R5 ;  /* 0x000000ffff417224 */ /* 0x000fc800078e0005 */
[----:B------:R-:W-:-:S05]  /*86c0*/  IMAD.WIDE.U32 R4, R4, -0x326172a9, RZ ;  /* 0xcd9e8d5704047825 */ /* 0x000fca00078e00ff */
[----:B------:R-:W-:Y:S01]  /*86d0*/  IMAD.MOV.U32 R80, RZ, RZ, R24 ;  /* 0x000000ffff507224 */ /* 0x000fe200078e0018 */
[----:B------:R-:W-:Y:S01]  /*86e0*/  LOP3.LUT R5, R5, UR44, R112, 0x96, !PT ;  /* 0x0000002c05057c12 */ /* 0x000fe2000f8e9670 */
[----:B------:R-:W-:Y:S02]  /*86f0*/  IMAD.MOV.U32 R24, RZ, RZ, R31 ;  /* 0x000000ffff187224 */ /* 0x000fe400078e001f */
[----:B------:R-:W-:Y:S01]  /*8700*/  IMAD.MOV.U32 R83, RZ, RZ, R25 ;  /* 0x000000ffff537224 */ /* 0x000fe200078e0019 */
[----:B------:R-:W-:Y:S01]  /*8710*/  HMMA.16816.F32 R28, R12, R56, RZ ;  /* 0x000000380c1c723c */ /* 0x000fe200000018ff */
[----:B------:R-:W-:Y:S02]  /*8720*/  IMAD.MOV.U32 R82, RZ, RZ, R26 ;  /* 0x000000ffff527224 */ /* 0x000fe400078e001a */
[----:B------:R-:W-:Y:S02]  /*8730*/  IMAD.MOV.U32 R81, RZ, RZ, R27 ;  /* 0x000000ffff517224 */ /* 0x000fe400078e001b */
[----:B------:R-:W-:Y:S01]  /*8740*/  IMAD.MOV.U32 R55, RZ, RZ, R24 ;  /* 0x000000ffff377224 */ /* 0x000fe200078e0018 */
[----:B--2---:R-:W-:Y:S01]  /*8750*/  HMMA.16816.F32 R220, R8, R40, R32 ;  /* 0x0000002808dc723c */ /* 0x004fe20000001820 */
[----:B------:R-:W-:-:S02]  /*8760*/  IMAD.MOV.U32 R56, RZ, RZ, R152 ;  /* 0x000000ffff387224 */ /* 0x000fc400078e0098 */
[----:B------:R-:W-:-:S03]  /*8770*/  IMAD.MOV.U32 R57, RZ, RZ, R146 ;  /* 0x000000ffff397224 */ /* 0x000fc600078e0092 */
[----:B------:R-:W-:Y:S01]  /*8780*/  HMMA.16816.F32 R24, R12, R58, RZ ;  /* 0x0000003a0c18723c */ /* 0x000fe200000018ff */
[----:B------:R-:W-:-:S05]  /*8790*/  SHF.R.U32.HI R40, RZ, 0x10, R16 ;  /* 0x00000010ff287819 */ /* 0x000fca0000011610 */
[----:B-1----:R-:W-:Y:S01]  /*87a0*/  HMMA.16816.F32 R152, R8, R48, R44 ;  /* 0x000000300898723c */ /* 0x002fe2000000182c */
[----:B------:R-:W-:Y:S02]  /*87b0*/  IMAD.MOV.U32 R58, RZ, RZ, R36 ;  /* 0x000000ffff3a7224 */ /* 0x000fe400078e0024 */
[----:B------:R-:W-:-:S03]  /*87c0*/  IMAD.MOV.U32 R59, RZ, RZ, R147 ;  /* 0x000000ffff3b7224 */ /* 0x000fc600078e0093 */
[----:B------:R-:W-:Y:S01]  /*87d0*/  HMMA.16816.F32 R36, R12, R66, RZ ;  /* 0x000000420c24723c */ /* 0x000fe200000018ff */
[----:B------:R-:W-:Y:S01]  /*87e0*/  LOP3.LUT R44, R16, 0xffff, RZ, 0xc0, !PT ;  /* 0x0000ffff102c7812 */ /* 0x000fe200078ec0ff */
[----:B------:R-:W-:Y:S02]  /*87f0*/  IMAD.MOV.U32 R46, RZ, RZ, R192 ;  /* 0x000000ffff2e7224 */ /* 0x000fe400078e00c0 */
[----:B------:R-:W-:Y:S02]  /*8800*/  IMAD.MOV.U32 R47, RZ, RZ, R183 ;  /* 0x000000ffff2f7224 */ /* 0x000fe400078e00b7 */
[----:B------:R-:W-:Y:S01]  /*8810*/  HMMA.16816.F32 R244, R8, R76, R28 ;  /* 0x0000004c08f4723c */ /* 0x000fe2000000181c */
[----:B------:R-:W-:Y:S02]  /*8820*/  IMAD.MOV.U32 R67, RZ, RZ, R145 ;  /* 0x000000ffff437224 */ /* 0x000fe400078e0091 */
[----:B------:R-:W-:-:S03]  /*8830*/  IMAD.MOV.U32 R66, RZ, RZ, R144 ;  /* 0x000000ffff427224 */ /* 0x000fc600078e0090 */
[----:B------:R-:W-:Y:S01]  /*8840*/  LOP3.LUT R20, R67, UR43, R4, 0x96, !PT ;  /* 0x0000002b43147c12 */ /* 0x000fe2000f8e9604 */
[----:B------:R-:W-:Y:S01]  /*8850*/  IMAD.WIDE.U32 R4, R5, -0x2daee0ad, RZ ;  /* 0xd2511f5305047825 */ /* 0x000fe200078e00ff */
[----:B------:R-:W-:Y:S03]  /*8860*/  HMMA.16816.F32 R28, R12, R70, RZ ;  /* 0x000000460c1c723c */ /* 0x000fe600000018ff */
[----:B------:R-:W-:Y:S01]  /*8870*/  IMAD.WIDE.U32 R52, R20, -0x2daee0ad, RZ ;  /* 0xd2511f5314347825 */ /* 0x000fe200078e00ff */
[----:B------:R-:W-:Y:S02]  /*8880*/  LOP3.LUT R20, R5, UR39, R72, 0x96, !PT ;  /* 0x0000002705147c12 */ /* 0x000fe4000f8e9648 */
[----:B------:R-:W-:Y:S01]  /*8890*/  HMMA.16816.F32 R232, R8, R78, R24 ;  /* 0x0000004e08e8723c */ /* 0x000fe20000001818 */
[----:B------:R-:W-:Y:S01]  /*88a0*/  IMAD.MOV.U32 R67, RZ, RZ, R58 ;  /* 0x000000ffff437224 */ /* 0x000fe200078e003a */
[----:B------:R-:W-:Y:S01]  /*88b0*/  LOP3.LUT R22, R53, UR34, R4, 0x96, !PT ;  /* 0x0000002235167c12 */ /* 0x000fe2000f8e9604 */
[----:B------:R-:W-:-:S03]  /*88c0*/  IMAD.WIDE.U32 R20, R20, -0x326172a9, RZ ;  /* 0xcd9e8d5714147825 */ /* 0x000fc600078e00ff */
[----:B------:R-:W-:Y:S01]  /*88d0*/  HMMA.16816.F32 R160, R8, R42, R36 ;  /* 0x0000002a08a0723c */ /* 0x000fe20000001824 */
[----:B------:R-:W-:Y:S01]  /*88e0*/  IMAD.WIDE.U32 R22, R22, -0x326172a9, RZ ;  /* 0xcd9e8d5716167825 */ /* 0x000fe200078e00ff */
[----:B------:R-:W-:Y:S02]  /*88f0*/  LOP3.LUT R21, R21, UR35, R66, 0x96, !PT ;  /* 0x0000002315157c12 */ /* 0x000fe4000f8e9642 */
[----:B------:R-:W-:Y:S01]  /*8900*/  LOP3.LUT R26, R5, UR39, R72, 0x96, !PT ;  /* 0x00000027051a7c12 */ /* 0x000fe2000f8e9648 */
[----:B------:R-:W-:Y:S01]  /*8910*/  IMAD.MOV.U32 R58, RZ, RZ, R59 ;  /* 0x000000ffff3a7224 */ /* 0x000fe200078e003b */
[----:B------:R-:W-:Y:S01]  /*8920*/  LOP3.LUT R23, R23, UR31, R20, 0x96, !PT ;  /* 0x0000001f17177c12 */ /* 0x000fe2000f8e9614 */
[----:B------:R-:W-:Y:S01]  /*8930*/  IMAD.WIDE.U32 R20, R21, -0x2daee0ad, RZ ;  /* 0xd2511f5315147825 */ /* 0x000fe200078e00ff */
[----:B------:R-:W-:-:S03]  /*8940*/  LOP3.LUT R27, R16, 0xff, RZ, 0xc0, !PT ;  /* 0x000000ff101b7812 */ /* 0x000fc600078ec0ff */
[----:B------:R-:W-:Y:S01]  /*8950*/  IMAD.WIDE.U32 R24, R23, -0x2daee0ad, RZ ;  /* 0xd2511f5317187825 */ /* 0x000fe200078e00ff */
[----:B------:R-:W-:Y:S01]  /*8960*/  LOP3.LUT R21, R21, UR24, R52, 0x96, !PT ;  /* 0x0000001815157c12 */ /* 0x000fe2000f8e9634 */
[----:B------:R-:W-:Y:S01]  /*8970*/  HMMA.16816.F32 R144, R8, R50, R28 ;  /* 0x000000320890723c */ /* 0x000fe2000000181c */
[----:B------:R-:W-:Y:S01]  /*8980*/  ISETP.LE.U32.AND P6, PT, R27, UR14, PT ;  /* 0x0000000e1b007c0c */ /* 0x000fe2000bfc3070 */
[----:B------:R-:W-:Y:S01]  /*8990*/  IMAD.MOV.U32 R59, RZ, RZ, R54 ;  /* 0x000000ffff3b7224 */ /* 0x000fe200078e0036 */
[----:B------:R-:W-:Y:S01]  /*89a0*/  LOP3.LUT R23, R25, UR6, R20, 0x96, !PT ;  /* 0x0000000619177c12 */ /* 0x000fe2000f8e9614 */
[----:B------:R-:W-:Y:S01]  /*89b0*/  IMAD.WIDE.U32 R20, R21, -0x326172a9, RZ ;  /* 0xcd9e8d5715147825 */ /* 0x000fe200078e00ff */
[----:B------:R-:W-:Y:S02]  /*89c0*/  LOP3.LUT R25, R53, UR34, R4, 0x96, !PT ;  /* 0x0000002235197c12 */ /* 0x000fe4000f8e9604 */
[----:B------:R-:W-:Y:S01]  /*89d0*/  SHF.R.U32.HI R28, RZ, 0x18, R16 ;  /* 0x00000018ff1c7819 */ /* 0x000fe20000011610 */
[----:B------:R-:W-:Y:S01]  /*89e0*/  IMAD.WIDE.U32 R4, R23, -0x326172a9, RZ ;  /* 0xcd9e8d5717047825 */ /* 0x000fe200078e00ff */
[----:B------:R-:W-:-:S02]  /*89f0*/  LOP3.LUT R38, R21, UR7, R22, 0x96, !PT ;  /* 0x0000000715267c12 */ /* 0x000fc4000f8e9616 */
[----:B------:R-:W-:Y:S01]  /*8a00*/  LOP3.LUT R21, R17, UR9, R74, 0x96, !PT ;  /* 0x0000000911157c12 */ /* 0x000fe2000f8e964a */
[----:B------:R-:W-:Y:S01]  /*8a10*/  IMAD.WIDE.U32 R22, R25, -0x326172a9, RZ ;  /* 0xcd9e8d5719167825 */ /* 0x000fe200078e00ff */
[----:B------:R-:W-:-:S03]  /*8a20*/  LOP3.LUT R20, R5, UR9, R20, 0x96, !PT ;  /* 0x0000000905147c12 */ /* 0x000fc6000f8e9614 */
[----:B------:R-:W-:Y:S01]  /*8a30*/  @!P6 HADD2 R110, -R88.H0_H0, -RZ.H0_H0 ;  /* 0xa00000ff586ee230 */ /* 0x000fe20000000900 */
        /* <DEDUP_REMOVED lines=8> */
[----:B------:R-:W-:Y:S02]  /*8ac0*/  ISETP.LE.U32.AND P5, PT, R33, UR14, PT ;  /* 0x0000000e21007c0c */ /* 0x000fe4000bfa3070 */
[----:B------:R-:W-:Y:S01]  /*8ad0*/  ISETP.LE.U32.AND P3, PT, R32, UR14, PT ;  /* 0x0000000e20007c0c */ /* 0x000fe2000bf63070 */
[----:B------:R-:W-:Y:S01]  /*8ae0*/  IMAD.MOV.U32 R77, RZ, RZ, R195 ;  /* 0x000000ffff4d7224 */ /* 0x000fe200078e00c3 */
[----:B------:R-:W-:Y:S01]  /*8af0*/  LOP3.LUT R5, R5, UR35, R66, 0x96, !PT ;  /* 0x0000002305057c12 */ /* 0x000fe2000f8e9642 */
[----:B------:R-:W-:Y:S01]  /*8b00*/  IMAD.MOV.U32 R66, RZ, RZ, R194 ;  /* 0x000000ffff427224 */ /* 0x000fe200078e00c2 */
[----:B------:R-:W-:-:S02]  /*8b10*/  LOP3.LUT R16, R23, UR31, R4, 0x96, !PT ;  /* 0x0000001f17107c12 */ /* 0x000fc4000f8e9604 */
[----:B------:R-:W-:Y:S01]  /*8b20*/  ISETP.LE.U32.AND P1, PT, R28, UR14, PT ;  /* 0x0000000e1c007c0c */ /* 0x000fe2000bf23070 */
[----:B------:R-:W-:Y:S01]  /*8b30*/  IMAD.WIDE.U32 R4, R5, -0x2daee0ad, RZ ;  /* 0xd2511f5305047825 */ /* 0x000fe200078e00ff */
[----:B------:R-:W-:-:S03]  /*8b40*/  @!P6 PRMT R88, R110, 0x5410, RZ ;  /* 0x000054106e58e816 */ /* 0x000fc600000000ff */
[----:B------:R-:W-:Y:S01]  /*8b50*/  IMAD.WIDE.U32 R36, R16, -0x2daee0ad, RZ ;  /* 0xd2511f5310247825 */ /* 0x000fe200078e00ff */
[----:B------:R-:W-:-:S04]  /*8b60*/  LOP3.LUT R5, R5, UR24, R52, 0x96, !PT ;  /* 0x0000001805057c12 */ /* 0x000fc8000f8e9634 */
[----:B------:R-:W-:Y:S01]  /*8b70*/  LOP3.LUT R4, R37, UR6, R4, 0x96, !PT ;  /* 0x0000000625047c12 */ /* 0x000fe2000f8e9604 */
[----:B------:R-:W-:-:S04]  /*8b80*/  IMAD.WIDE.U32 R16, R5, -0x326172a9, RZ ;  /* 0xcd9e8d5705107825 */ /* 0x000fc800078e00ff */
[----:B------:R-:W-:Y:S02]  /*8b90*/  @!P1 HADD2 R128, -R238.H0_H0, -RZ.H0_H0 ;  /* 0xa00000ffee809230 */ /* 0x000fe40000000900 */
[----:B------:R-:W-:Y:S01]  /*8ba0*/  IMAD.WIDE.U32 R4, R4, -0x326172a9, RZ ;  /* 0xcd9e8d5704047825 */ /* 0x000fe200078e00ff */
[----:B------:R-:W-:-:S03]  /*8bb0*/  LOP3.LUT R43, R17, UR7, R22, 0x96, !PT ;  /* 0x00000007112b7c12 */ /* 0x000fc6000f8e9616 */
[--C-:B------:R-:W-:Y:S01]  /*8bc0*/  FFMA.FTZ R17, R91, UR8, -R7.reuse ;  /* 0x000000085b117c23 */ /* 0x100fe20008010807 */
[----:B------:R-:W-:Y:S01]  /*8bd0*/  @!P1 PRMT R238, R128, 0x5410, RZ ;  /* 0x0000541080ee9816 */ /* 0x000fe200000000ff */
[----:B------:R-:W-:Y:S01]  /*8be0*/  ULDC.64 UR6, c[0x0][0x2a8] ;  /* 0x0000aa0000067ab9 */ /* 0x000fe20000000a00 */
[----:B------:R-:W-:Y:S01]  /*8bf0*/  LOP3.LUT R22, R5, UR9, R16, 0x96, !PT ;  /* 0x0000000905167c12 */ /* 0x000fe2000f8e9610 */
[----:B------:R-:W-:Y:S01]  /*8c00*/  FFMA.FTZ R16, R92, UR8, -R7 ;  /* 0x000000085c107c23 */ /* 0x000fe20008010807 */
[----:B------:R1:W-:Y:S01]  /*8c10*/  MUFU.EX2 R74, R17 ;  /* 0x00000011004a7308 */ /* 0x0003e20000000800 */
[C---:B------:R-:W-:Y:S02]  /*8c20*/  LOP3.LUT R37, R4.reuse, 0xffff, RZ, 0xc0, !PT ;  /* 0x0000ffff04257812 */ /* 0x040fe400078ec0ff */
[----:B------:R-:W-:Y:S02]  /*8c30*/  LOP3.LUT R42, R4, 0xff, RZ, 0xc0, !PT ;  /* 0x000000ff042a7812 */ /* 0x000fe400078ec0ff */
[----:B------:R-:W-:-:S02]  /*8c40*/  SHF.R.U32.HI R39, RZ, 0x10, R4 ;  /* 0x00000010ff277819 */ /* 0x000fc40000011604 */
[----:B------:R-:W-:Y:S01]  /*8c50*/  SHF.R.U32.HI R41, RZ, 0x18, R4 ;  /* 0x00000018ff297819 */ /* 0x000fe20000011604 */
[----:B------:R-:W2:Y:S01]  /*8c60*/  MUFU.EX2 R70, R16 ;  /* 0x0000001000467308 */ /* 0x000ea20000000800 */
[C---:B------:R-:W-:Y:S02]  /*8c70*/  LOP3.LUT R4, R20.reuse, 0xffff, RZ, 0xc0, !PT ;  /* 0x0000ffff14047812 */ /* 0x040fe400078ec0ff */
[----:B------:R-:W-:Y:S02]  /*8c80*/  LOP3.LUT R5, R20, 0xff, RZ, 0xc0, !PT ;  /* 0x000000ff14057812 */ /* 0x000fe400078ec0ff */
[----:B------:R-:W-:Y:S02]  /*8c90*/  SHF.R.U32.HI R4, RZ, 0x8, R4 ;  /* 0x00000008ff047819 */ /* 0x000fe40000011604 */
[----:B------:R-:W-:Y:S01]  /*8ca0*/  ISETP.LE.U32.AND P4, PT, R5, UR14, PT ;  /* 0x0000000e05007c0c */ /* 0x000fe2000bf83070 */
[----:B------:R-:W-:Y:S01]  /*8cb0*/  FFMA.FTZ R5, R100, UR8, -R0 ;  /* 0x0000000864057c23 */ /* 0x000fe20008010800 */
[----:B------:R-:W-:-:S02]  /*8cc0*/  LOP3.LUT R4, R4, 0xffff, RZ, 0xc0, !PT ;  /* 0x0000ffff04047812 */ /* 0x000fc400078ec0ff */
[----:B-1----:R-:W-:Y:S02]  /*8cd0*/  LOP3.LUT R17, R19, UR23, R84, 0x96, !PT ;  /* 0x0000001713117c12 */ /* 0x002fe4000f8e9654 */
[----:B------:R-:W-:Y:S01]  /*8ce0*/  ISETP.LE.U32.AND P2, PT, R4, UR14, PT ;  /* 0x0000000e04007c0c */ /* 0x000fe2000bf43070 */
[----:B------:R-:W-:Y:S01]  /*8cf0*/  FFMA.FTZ R4, R90, UR8, -R0 ;  /* 0x000000085a047c23 */ /* 0x000fe20008010800 */
[----:B------:R1:W-:Y:S01]  /*8d00*/  MUFU.EX2 R84, R5 ;  /* 0x0000000500547308 */ /* 0x0003e20000000800 */
[----:B--2---:R-:W-:-:S04]  /*8d10*/  F2FP.F16.F32.PACK_AB R16, R70, R74 ;  /* 0x0000004a4610723e */ /* 0x004fc800000000ff */
[----:B------:R-:W-:-:S03]  /*8d20*/  PRMT R179, R16, 0x7610, R179 ;  /* 0x0000761010b37816 */ /* 0x000fc600000000b3 */
[----:B------:R2:W3:Y:S01]  /*8d30*/  MUFU.EX2 R29, R4 ;  /* 0x00000004001d7308 */ /* 0x0004e20000000800 */
[----:B------:R-:W-:Y:S01]  /*8d40*/  PRMT R178, R16, 0x7632, R178 ;  /* 0x0000763210b27816 */ /* 0x000fe200000000b2 */
[----:B------:R-:W-:Y:S01]  /*8d50*/  FFMA.FTZ R16, R99, UR8, -R0 ;  /* 0x0000000863107c23 */ /* 0x000fe20008010800 */
[----:B------:R-:W-:Y:S02]  /*8d60*/  @!P4 HADD2 R90, -R179.H0_H0, -RZ.H0_H0 ;  /* 0xa00000ffb35ac230 */ /* 0x000fe40000000900 */
[----:B------:R-:W-:Y:S01]  /*8d70*/  PRMT R45, R179, 0x5410, R178 ;  /* 0x00005410b32d7816 */ /* 0x000fe200000000b2 */
[----:B------:R-:W-:Y:S02]  /*8d80*/  @!P2 HADD2 R91, -R178.H0_H0, -RZ.H0_H0 ;  /* 0xa00000ffb25ba230 */ /* 0x000fe40000000900 */
[----:B------:R-:W-:Y:S01]  /*8d90*/  @!P4 PRMT R179, R90, 0x5410, RZ ;  /* 0x000054105ab3c816 */ /* 0x000fe200000000ff */
[----:B-1----:R-:W-:Y:S01]  /*8da0*/  FFMA.FTZ R5, R93, UR8, -R7 ;  /* 0x000000085d057c23 */ /* 0x002fe20008010807 */
[----:B------:R-:W-:Y:S01]  /*8db0*/  MUFU.EX2 R71, R16 ;  /* 0x0000001000477308 */ /* 0x000fe20000000800 */
[----:B------:R-:W-:-:S02]  /*8dc0*/  @!P2 PRMT R178, R91, 0x5410, RZ ;  /* 0x000054105bb2a816 */ /* 0x000fc400000000ff */
[----:B--2---:R-:W-:-:S05]  /*8dd0*/  SHF.R.U32.HI R4, RZ, 0x18, R20 ;  /* 0x00000018ff047819 */ /* 0x004fca0000011614 */
[----:B------:R1:W-:Y:S01]  /*8de0*/  MUFU.EX2 R78, R5 ;  /* 0x00000005004e7308 */ /* 0x0003e20000000800 */
[----:B------:R-:W-:Y:S02]  /*8df0*/  ISETP.LE.U32.AND P4, PT, R4, UR14, PT ;  /* 0x0000000e04007c0c */ /* 0x000fe4000bf83070 */
[----:B------:R-:W-:Y:S01]  /*8e00*/  SHF.R.U32.HI R4, RZ, 0x10, R20 ;  /* 0x00000010ff047819 */ /* 0x000fe20000011614 */
[----:B------:R-:W-:-:S03]  /*8e10*/  FFMA.FTZ R20, R95, UR8, -R0 ;  /* 0x000000085f147c23 */ /* 0x000fc60008010800 */
[----:B------:R-:W-:Y:S01]  /*8e20*/  LOP3.LUT R4, R4, 0xff, RZ, 0xc0, !PT ;  /* 0x000000ff04047812 */ /* 0x000fe200078ec0ff */
[----:B------:R-:W-:Y:S03]  /*8e30*/  MUFU.EX2 R79, R20 ;  /* 0x00000014004f7308 */ /* 0x000fe60000000800 */
[----:B------:R-:W-:Y:S02]  /*8e40*/  ISETP.LE.U32.AND P2, PT, R4, UR14, PT ;  /* 0x0000000e04007c0c */ /* 0x000fe4000bf43070 */
[----:B---3--:R-:W-:Y:S01]  /*8e50*/  F2FP.F16.F32.PACK_AB R4, R29, R84 ;  /* 0x000000541d04723e */ /* 0x008fe200000000ff */
[----:B-1----:R-:W-:-:S03]  /*8e60*/  FFMA.FTZ R5, R94, UR8, -R7 ;  /* 0x000000085e057c23 */ /* 0x002fc60008010807 */
[C---:B------:R-:W-:Y:S02]  /*8e70*/  PRMT R177, R4.reuse, 0x7632, R177 ;  /* 0x0000763204b17816 */ /* 0x040fe400000000b1 */
[----:B------:R-:W-:Y:S01]  /*8e80*/  PRMT R176, R4, 0x7610, R176 ;  /* 0x0000761004b07816 */ /* 0x000fe200000000b0 */
[----:B------:R-:W1:Y:S01]  /*8e90*/  MUFU.EX2 R26, R5 ;  /* 0x00000005001a7308 */ /* 0x000e620000000800 */
[----:B------:R-:W-:Y:S01]  /*8ea0*/  LOP3.LUT R4, R34, 0xff, RZ, 0xc0, !PT ;  /* 0x000000ff22047812 */ /* 0x000fe200078ec0ff */
[----:B------:R-:W-:Y:S01]  /*8eb0*/  @!P4 HADD2 R92, -R177.H0_H0, -RZ.H0_H0 ;  /* 0xa00000ffb15cc230 */ /* 0x000fe20000000900 */
[----:B------:R-:W-:Y:S01]  /*8ec0*/  PRMT R54, R176, 0x5410, R177 ;  /* 0x00005410b0367816 */ /* 0x000fe200000000b1 */
[----:B------:R-:W-:-:S03]  /*8ed0*/  @!P2 HADD2 R93, -R176.H0_H0, -RZ.H0_H0 ;  /* 0xa00000ffb05da230 */ /* 0x000fc60000000900 */
[----:B------:R-:W-:Y:S01]  /*8ee0*/  @!P4 PRMT R177, R92, 0x5410, RZ ;  /* 0x000054105cb1c816 */ /* 0x000fe200000000ff */
[----:B------:R-:W-:Y:S01]  /*8ef0*/  IMAD.MOV.U32 R92, RZ, RZ, R123 ;  /* 0x000000ffff5c7224 */ /* 0x000fe200078e007b */
[----:B------:R-:W-:Y:S02]  /*8f00*/  ISETP.LE.U32.AND P4, PT, R4, UR14, PT ;  /* 0x0000000e04007c0c */ /* 0x000fe4000bf83070 */
[----:B------:R-:W-:Y:S02]  /*8f10*/  SHF.R.U32.HI R4, RZ, 0x8, R35 ;  /* 0x00000008ff047819 */ /* 0x000fe40000011623 */
[----:B------:R-:W-:Y:S01]  /*8f20*/  @!P2 PRMT R176, R93, 0x5410, RZ ;  /* 0x000054105db0a816 */ /* 0x000fe200000000ff */
[----:B------:R-:W2:Y:S01]  /*8f30*/  LDSM.16.MT88.4 R32, [R188+0x14000] ;  /* 0x01400000bc20783b */ /* 0x000ea20000004200 */
[----:B------:R-:W-:Y:S01]  /*8f40*/  LOP3.LUT R4, R4, 0xffff, RZ, 0xc0, !PT ;  /* 0x0000ffff04047812 */ /* 0x000fe200078ec0ff */
[----:B------:R-:W-:Y:S01]  /*8f50*/  IMAD.MOV.U32 R93, RZ, RZ, R29 ;  /* 0x000000ffff5d7224 */ /* 0x000fe200078e001d */
[----:B-1----:R-:W-:Y:S01]  /*8f60*/  F2FP.F16.F32.PACK_AB R23, R26, R78 ;  /* 0x0000004e1a17723e */ /* 0x002fe200000000ff */
[----:B------:R-:W1:Y:S01]  /*8f70*/  LDSM.16.MT88.4 R28, [R188+0x14800] ;  /* 0x01480000bc1c783b */ /* 0x000e620000004200 */
[----:B------:R-:W-:Y:S01]  /*8f80*/  ISETP.LE.U32.AND P2, PT, R4, UR14, PT ;  /* 0x0000000e04007c0c */ /* 0x000fe2000bf43070 */
[----:B------:R-:W-:Y:S01]  /*8f90*/  IMAD.WIDE.U32 R4, R38, -0x2daee0ad, RZ ;  /* 0xd2511f5326047825 */ /* 0x000fe200078e00ff */
[----:B------:R-:W-:-:S02]  /*8fa0*/  PRMT R175, R23, 0x7610, R175 ;  /* 0x0000761017af7816 */ /* 0x000fc400000000af */
[----:B------:R-:W-:Y:S01]  /*8fb0*/  PRMT R174, R23, 0x7632, R174 ;  /* 0x0000763217ae7816 */ /* 0x000fe200000000ae */
[----:B------:R-:W-:Y:S01]  /*8fc0*/  FFMA.FTZ R23, R101, UR8, -R7 ;  /* 0x0000000865177c23 */ /* 0x000fe20008010807 */
[----:B------:R-:W-:Y:S01]  /*8fd0*/  LOP3.LUT R16, R5, UR23, R24, 0x96, !PT ;  /* 0x0000001705107c12 */ /* 0x000fe2000f8e9618 */
[----:B------:R-:W-:Y:S01]  /*8fe0*/  @!P5 HADD2 R94, -R175.H0_H0, -RZ.H0_H0 ;  /* 0xa00000ffaf5ed230 */ /* 0x000fe20000000900 */
[----:B------:R-:W-:Y:S01]  /*8ff0*/  PRMT R53, R175, 0x5410, R174 ;  /* 0x00005410af357816 */ /* 0x000fe200000000ae */
[----:B------:R3:W-:Y:S01]  /*9000*/  MUFU.EX2 R89, R23 ;  /* 0x0000001700597308 */ /* 0x0007e20000000800 */
[----:B------:R-:W-:Y:S01]  /*9010*/  LOP3.LUT R20, R16, 0xffff, RZ, 0xc0, !PT ;  /* 0x0000ffff10147812 */ /* 0x000fe200078ec0ff */
[----:B------:R-:W-:Y:S01]  /*9020*/  FFMA.FTZ R24, R98, UR8, -R0 ;  /* 0x0000000862187c23 */ /* 0x000fe20008010800 */
[----:B------:R-:W-:Y:S01]  /*9030*/  @!P5 PRMT R175, R94, 0x5410, RZ ;  /* 0x000054105eafd816 */ /* 0x000fe200000000ff */
[----:B------:R-:W-:Y:S01]  /*9040*/  @!P2 HADD2 R95, -R174.H0_H0, -RZ.H0_H0 ;  /* 0xa00000ffae5fa230 */ /* 0x000fe20000000900 */
[----:B------:R-:W-:-:S03]  /*9050*/  SHF.R.U32.HI R20, RZ, 0x8, R20 ;  /* 0x00000008ff147819 */ /* 0x000fc60000011614 */
[----:B------:R-:W-:Y:S01]  /*9060*/  MUFU.EX2 R90, R24 ;  /* 0x00000018005a7308 */ /* 0x000fe20000000800 */
[----:B------:R-:W-:Y:S02]  /*9070*/  LOP3.LUT R20, R20, 0xffff, RZ, 0xc0, !PT ;  /* 0x0000ffff14147812 */ /* 0x000fe400078ec0ff */
[----:B------:R-:W-:Y:S01]  /*9080*/  @!P2 PRMT R174, R95, 0x5410, RZ ;  /* 0x000054105faea816 */ /* 0x000fe200000000ff */
[----:B------:R-:W-:Y:S01]  /*9090*/  IMAD.MOV.U32 R95, RZ, RZ, R116 ;  /* 0x000000ffff5f7224 */ /* 0x000fe200078e0074 */
[----:B------:R-:W-:Y:S01]  /*90a0*/  ISETP.LE.U32.AND P5, PT, R20, UR14, PT ;  /* 0x0000000e14007c0c */ /* 0x000fe2000bfa3070 */
[----:B------:R-:W-:Y:S01]  /*90b0*/  FFMA.FTZ R20, R96, UR8, -R7 ;  /* 0x0000000860147c23 */ /* 0x000fe20008010807 */
[----:B---3--:R-:W-:-:S03]  /*90c0*/  F2FP.F16.F32.PACK_AB R23, R79, R71 ;  /* 0x000000474f17723e */ /* 0x008fc600000000ff */
[----:B------:R3:W4:Y:S01]  /*90d0*/  MUFU.EX2 R91, R20 ;  /* 0x00000014005b7308 */ /* 0x0007220000000800 */
[C---:B------:R-:W-:Y:S02]  /*90e0*/  PRMT R173, R23.reuse, 0x7632, R173 ;  /* 0x0000763217ad7816 */ /* 0x040fe400000000ad */
[----:B------:R-:W-:-:S03]  /*90f0*/  PRMT R172, R23, 0x7610, R172 ;  /* 0x0000761017ac7816 */ /* 0x000fc600000000ac */
[----:B------:R-:W-:Y:S01]  /*9100*/  @!P3 HADD2 R96, -R173.H0_H0, -RZ.H0_H0 ;  /* 0xa00000ffad60b230 */ /* 0x000fe20000000900 */
[----:B------:R-:W-:-:S04]  /*9110*/  PRMT R52, R172, 0x5410, R173 ;  /* 0x00005410ac347816 */ /* 0x000fc800000000ad */
[----:B------:R-:W-:Y:S02]  /*9120*/  @!P3 PRMT R173, R96, 0x5410, RZ ;  /* 0x0000541060adb816 */ /* 0x000fe400000000ff */
[----:B---3--:R-:W-:Y:S02]  /*9130*/  LOP3.LUT R20, R16, 0xff, RZ, 0xc0, !PT ;  /* 0x000000ff10147812 */ /* 0x008fe400078ec0ff */
[----:B----4-:R-:W-:Y:S02]  /*9140*/  F2FP.F16.F32.PACK_AB R23, R91, R89 ;  /* 0x000000595b17723e */ /* 0x010fe400000000ff */
[----:B------:R-:W-:Y:S01]  /*9150*/  ISETP.LE.U32.AND P2, PT, R20, UR14, PT ;  /* 0x0000000e14007c0c */ /* 0x000fe2000bf43070 */
[----:B------:R-:W-:Y:S01]  /*9160*/  FFMA.FTZ R20, R97, UR8, -R0 ;  /* 0x0000000861147c23 */ /* 0x000fe20008010800 */
[----:B------:R-:W-:Y:S01]  /*9170*/  @!P4 HADD2 R97, -R172.H0_H0, -RZ.H0_H0 ;  /* 0xa00000ffac61c230 */ /* 0x000fe20000000900 */
[C---:B------:R-:W-:Y:S02]  /*9180*/  PRMT R170, R23.reuse, 0x7632, R170 ;  /* 0x0000763217aa7816 */ /* 0x040fe400000000aa */
[----:B------:R3:W4:Y:S01]  /*9190*/  MUFU.EX2 R96, R20 ;  /* 0x0000001400607308 */ /* 0x0007220000000800 */
[----:B------:R-:W-:-:S02]  /*91a0*/  PRMT R171, R23, 0x7610, R171 ;  /* 0x0000761017ab7816 */ /* 0x000fc400000000ab */
[----:B------:R-:W-:Y:S01]  /*91b0*/  @!P4 PRMT R172, R97, 0x5410, RZ ;  /* 0x0000541061acc816 */ /* 0x000fe200000000ff */
[----:B------:R-:W-:Y:S02]  /*91c0*/  IMAD.MOV.U32 R97, RZ, RZ, R26 ;  /* 0x000000ffff617224 */ /* 0x000fe400078e001a */
[----:B------:R-:W-:Y:S01]  /*91d0*/  @!P5 HADD2 R99, -R170.H0_H0, -RZ.H0_H0 ;  /* 0xa00000ffaa63d230 */ /* 0x000fe20000000900 */
[----:B--2---:R-:W-:Y:S01]  /*91e0*/  HMMA.16816.F32 R24, R12, R32, RZ ;  /* 0x000000200c18723c */ /* 0x004fe200000018ff */
[----:B------:R-:W-:Y:S01]  /*91f0*/  PRMT R51, R171, 0x5410, R170 ;  /* 0x00005410ab337816 */ /* 0x000fe200000000aa */
[----:B------:R-:W-:Y:S01]  /*9200*/  @!P2 HADD2 R98, -R171.H0_H0, -RZ.H0_H0 ;  /* 0xa00000ffab62a230 */ /* 0x000fe20000000900 */
[----:B------:R-:W-:Y:S02]  /*9210*/  LOP3.LUT R23, R18, 0xffff, RZ, 0xc0, !PT ;  /* 0x0000ffff12177812 */ /* 0x000fe400078ec0ff */
[----:B------:R-:W-:Y:S01]  /*9220*/  @!P5 PRMT R170, R99, 0x5410, RZ ;  /* 0x0000541063aad816 */ /* 0x000fe200000000ff */
[----:B------:R-:W-:Y:S01]  /*9230*/  IMAD.MOV.U32 R99, RZ, RZ, R115 ;  /* 0x000000ffff637224 */ /* 0x000fe200078e0073 */
[----:B------:R-:W-:Y:S01]  /*9240*/  @!P2 PRMT R171, R98, 0x5410, RZ ;  /* 0x0000541062aba816 */ /* 0x000fe200000000ff */
[----:B------:R-:W-:Y:S01]  /*9250*/  IMAD.MOV.U32 R98, RZ, RZ, R117 ;  /* 0x000000ffff627224 */ /* 0x000fe200078e0075 */
[----:B------:R-:W-:-:S02]  /*9260*/  SHF.R.U32.HI R19, RZ, 0x10, R18 ;  /* 0x00000010ff137819 */ /* 0x000fc40000011612 */
[----:B---3--:R-:W-:-:S04]  /*9270*/  SHF.R.U32.HI R20, RZ, 0x10, R17 ;  /* 0x00000010ff147819 */ /* 0x008fc80000011611 */
[----:B------:R-:W-:-:S04]  /*9280*/  LOP3.LUT R20, R20, 0xff, RZ, 0xc0, !PT ;  /* 0x000000ff14147812 */ /* 0x000fc800078ec0ff */
[----:B------:R-:W-:Y:S02]  /*9290*/  ISETP.LE.U32.AND P3, PT, R20, UR14, PT ;  /* 0x0000000e14007c0c */ /* 0x000fe4000bf63070 */
[--C-:B------:R-:W-:Y:S02]  /*92a0*/  SHF.R.U32.HI R20, RZ, 0x18, R16.reuse ;  /* 0x00000018ff147819 */ /* 0x100fe40000011610 */
[----:B------:R-:W-:Y:S02]  /*92b0*/  SHF.R.U32.HI R16, RZ, 0x10, R16 ;  /* 0x00000010ff107819 */ /* 0x000fe40000011610 */
[----:B------:R-:W-:Y:S02]  /*92c0*/  ISETP.LE.U32.AND P4, PT, R20, UR14, PT ;  /* 0x0000000e14007c0c */ /* 0x000fe4000bf83070 */
[----:B----4-:R-:W-:Y:S02]  /*92d0*/  F2FP.F16.F32.PACK_AB R20, R90, R96 ;  /* 0x000000605a14723e */ /* 0x010fe400000000ff */
[----:B------:R-:W-:-:S02]  /*92e0*/  LOP3.LUT R16, R16, 0xff, RZ, 0xc0, !PT ;  /* 0x000000ff10107812 */ /* 0x000fc400078ec0ff */
[C---:B------:R-:W-:Y:S01]  /*92f0*/  PRMT R169, R20.reuse, 0x7632, R169 ;  /* 0x0000763214a97816 */ /* 0x040fe200000000a9 */
[----:B------:R-:W-:Y:S01]  /*9300*/  @!P3 HADD2 R104, -R237.H0_H0, -RZ.H0_H0 ;  /* 0xa00000ffed68b230 */ /* 0x000fe20000000900 */
[----:B------:R-:W-:Y:S02]  /*9310*/  PRMT R168, R20, 0x7610, R168 ;  /* 0x0000761014a87816 */ /* 0x000fe400000000a8 */
[----:B------:R-:W-:Y:S02]  /*9320*/  ISETP.LE.U32.AND P2, PT, R16, UR14, PT ;  /* 0x0000000e10007c0c */ /* 0x000fe4000bf43070 */
[----:B------:R-:W-:Y:S01]  /*9330*/  PRMT R50, R168, 0x5410, R169 ;  /* 0x00005410a8327816 */ /* 0x000fe200000000a9 */
[----:B------:R-:W-:Y:S01]  /*9340*/  @!P4 HADD2 R100, -R169.H0_H0, -RZ.H0_H0 ;  /* 0xa00000ffa964c230 */ /* 0x000fe20000000900 */
[C---:B------:R-:W-:Y:S02]  /*9350*/  LOP3.LUT R16, R17.reuse, 0xff, RZ, 0xc0, !PT ;  /* 0x000000ff11107812 */ /* 0x040fe400078ec0ff */
[----:B------:R-:W-:Y:S01]  /*9360*/  @!P3 PRMT R237, R104, 0x5410, RZ ;  /* 0x0000541068edb816 */ /* 0x000fe200000000ff */
[----:B------:R-:W-:Y:S01]  /*9370*/  IMAD.MOV.U32 R104, RZ, RZ, R126 ;  /* 0x000000ffff687224 */ /* 0x000fe200078e007e */
[----:B------:R-:W-:Y:S01]  /*9380*/  @!P4 PRMT R169, R100, 0x5410, RZ ;  /* 0x0000541064a9c816 */ /* 0x000fe200000000ff */
[----:B------:R-:W-:Y:S01]  /*9390*/  IMAD.MOV.U32 R100, RZ, RZ, R114 ;  /* 0x000000ffff647224 */ /* 0x000fe200078e0072 */
[----:B------:R-:W-:Y:S01]  /*93a0*/  ISETP.LE.U32.AND P5, PT, R16, UR14, PT ;  /* 0x0000000e10007c0c */ /* 0x000fe2000bfa3070 */
[----:B-1----:R-:W-:Y:S01]  /*93b0*/  HMMA.16816.F32 R112, R8, R28, R24 ;  /* 0x0000001c0870723c */ /* 0x002fe20000001818 */
[----:B------:R-:W-:Y:S01]  /*93c0*/  SHF.R.U32.HI R16, RZ, 0x18, R17 ;  /* 0x00000018ff107819 */ /* 0x000fe20000011611 */
[----:B------:R-:W-:Y:S01]  /*93d0*/  @!P2 HADD2 R101, -R168.H0_H0, -RZ.H0_H0 ;  /* 0xa00000ffa865a230 */ /* 0x000fe20000000900 */
[----:B------:R-:W-:-:S02]  /*93e0*/  LOP3.LUT R17, R17, 0xffff, RZ, 0xc0, !PT ;  /* 0x0000ffff11117812 */ /* 0x000fc400078ec0ff */
[----:B------:R-:W-:Y:S01]  /*93f0*/  ISETP.LE.U32.AND P4, PT, R16, UR14, PT ;  /* 0x0000000e10007c0c */ /* 0x000fe2000bf83070 */
[----:B------:R-:W-:Y:S01]  /*9400*/  HMMA.16816.F32 R24, R12, R34, RZ ;  /* 0x000000220c18723c */ /* 0x000fe200000018ff */
[----:B------:R-:W-:Y:S01]  /*9410*/  SHF.R.U32.HI R16, RZ, 0x8, R17 ;  /* 0x00000008ff107819 */ /* 0x000fe20000011611 */
[----:B------:R-:W-:Y:S01]  /*9420*/  LDSM.16.MT88.4 R32, [R187+0x14800] ;  /* 0x01480000bb20783b */ /* 0x000fe20000004200 */
[----:B------:R-:W-:Y:S01]  /*9430*/  @!P2 PRMT R168, R101, 0x5410, RZ ;  /* 0x0000541065a8a816 */ /* 0x000fe200000000ff */
[----:B------:R-:W-:Y:S01]  /*9440*/  IMAD.MOV.U32 R101, RZ, RZ, R181 ;  /* 0x000000ffff657224 */ /* 0x000fe200078e00b5 */
[----:B------:R-:W-:Y:S01]  /*9450*/  LOP3.LUT R16, R16, 0xffff, RZ, 0xc0, !PT ;  /* 0x0000ffff10107812 */ /* 0x000fe200078ec0ff */
[----:B------:R-:W-:Y:S01]  /*9460*/  @!P5 HADD2 R102, -R241.H0_H0, -RZ.H0_H0 ;  /* 0xa00000fff166d230 */ /* 0x000fe20000000900 */
[----:B------:R-:W-:Y:S02]  /*9470*/  LOP3.LUT R17, R18, 0xff, RZ, 0xc0, !PT ;  /* 0x000000ff12117812 */ /* 0x000fe400078ec0ff */
[----:B------:R-:W-:-:S02]  /*9480*/  ISETP.LE.U32.AND P2, PT, R16, UR14, PT ;  /* 0x0000000e10007c0c */ /* 0x000fc4000bf43070 */
[----:B------:R-:W-:Y:S01]  /*9490*/  SHF.R.U32.HI R16, RZ, 0x10, R21 ;  /* 0x00000010ff107819 */ /* 0x000fe20000011615 */
[----:B------:R-:W-:Y:S01]  /*94a0*/  @!P4 HADD2 R105, -R219.H0_H0, -RZ.H0_H0 ;  /* 0xa00000ffdb69c230 */ /* 0x000fe20000000900 */
[----:B------:R-:W-:Y:S01]  /*94b0*/  @!P5 PRMT R241, R102, 0x5410, RZ ;  /* 0x0000541066f1d816 */ /* 0x000fe200000000ff */
[----:B------:R-:W-:Y:S01]  /*94c0*/  IMAD.MOV.U32 R102, RZ, RZ, R180 ;  /* 0x000000ffff667224 */ /* 0x000fe200078e00b4 */
[----:B------:R-:W-:Y:S02]  /*94d0*/  LOP3.LUT R16, R16, 0xff, RZ, 0xc0, !PT ;  /* 0x000000ff10107812 */ /* 0x000fe400078ec0ff */
[----:B------:R-:W-:Y:S01]  /*94e0*/  @!P4 PRMT R219, R105, 0x5410, RZ ;  /* 0x0000541069dbc816 */ /* 0x000fe200000000ff */
[----:B------:R-:W-:Y:S01]  /*94f0*/  IMAD.MOV.U32 R105, RZ, RZ, R125 ;  /* 0x000000ffff697224 */ /* 0x000fe200078e007d */
[----:B------:R-:W-:Y:S02]  /*9500*/  ISETP.LE.U32.AND P5, PT, R16, UR14, PT ;  /* 0x0000000e10007c0c */ /* 0x000fe4000bfa3070 */
[----:B------:R-:W-:Y:S01]  /*9510*/  LOP3.LUT R16, R21, 0xffff, RZ, 0xc0, !PT ;  /* 0x0000ffff15107812 */ /* 0x000fe200078ec0ff */
[----:B------:R-:W-:Y:S01]  /*9520*/  @!P2 HADD2 R103, -R240.H0_H0, -RZ.H0_H0 ;  /* 0xa00000fff067a230 */ /* 0x000fe20000000900 */
[----:B------:R-:W-:Y:S01]  /*9530*/  SHF.R.U32.HI R18, RZ, 0x18, R18 ;  /* 0x00000018ff127819 */ /* 0x000fe20000011612 */
[----:B------:R-:W-:Y:S01]  /*9540*/  HMMA.16816.F32 R116, R8, R30, R24 ;  /* 0x0000001e0874723c */ /* 0x000fe20000001818 */
[----:B------:R-:W1:Y:S01]  /*9550*/  LDSM.16.MT88.4 R28, [R187+0x14000] ;  /* 0x01400000bb1c783b */ /* 0x000e620000004200 */
[----:B------:R-:W-:-:S02]  /*9560*/  SHF.R.U32.HI R16, RZ, 0x8, R16 ;  /* 0x00000008ff107819 */ /* 0x000fc40000011610 */
[----:B------:R-:W-:Y:S01]  /*9570*/  @!P2 PRMT R240, R103, 0x5410, RZ ;  /* 0x0000541067f0a816 */ /* 0x000fe200000000ff */
[----:B------:R-:W-:Y:S01]  /*9580*/  IMAD.MOV.U32 R103, RZ, RZ, R127 ;  /* 0x000000ffff677224 */ /* 0x000fe200078e007f */
[----:B------:R-:W-:Y:S02]  /*9590*/  LOP3.LUT R16, R16, 0xffff, RZ, 0xc0, !PT ;  /* 0x0000ffff10107812 */ /* 0x000fe400078ec0ff */
[----:B------:R-:W-:Y:S01]  /*95a0*/  @!P5 HADD2 R106, -R87.H0_H0, -RZ.H0_H0 ;  /* 0xa00000ff576ad230 */ /* 0x000fe20000000900 */
[----:B------:R-:W-:Y:S02]  /*95b0*/  SHF.R.U32.HI R20, RZ, 0x18, R4 ;  /* 0x00000018ff147819 */ /* 0x000fe40000011604 */
[----:B------:R-:W-:Y:S02]  /*95c0*/  ISETP.LE.U32.AND P2, PT, R16, UR14, PT ;  /* 0x0000000e10007c0c */ /* 0x000fe4000bf43070 */
[----:B------:R-:W-:Y:S02]  /*95d0*/  LOP3.LUT R16, R21, 0xff, RZ, 0xc0, !PT ;  /* 0x000000ff15107812 */ /* 0x000fe400078ec0ff */
[----:B------:R-:W-:Y:S01]  /*95e0*/  @!P5 PRMT R87, R106, 0x5410, RZ ;  /* 0x000054106a57d816 */ /* 0x000fe200000000ff */
[----:B------:R-:W-:Y:S01]  /*95f0*/  IMAD.MOV.U32 R106, RZ, RZ, R121 ;  /* 0x000000ffff6a7224 */ /* 0x000fe200078e0079 */
[----:B------:R-:W-:-:S02]  /*9600*/  ISETP.LE.U32.AND P3, PT, R16, UR14, PT ;  /* 0x0000000e10007c0c */ /* 0x000fc4000bf63070 */
[----:B------:R-:W-:Y:S02]  /*9610*/  SHF.R.U32.HI R16, RZ, 0x18, R21 ;  /* 0x00000018ff107819 */ /* 0x000fe40000011615 */
[----:B------:R-:W-:Y:S02]  /*9620*/  ISETP.LE.U32.AND P5, PT, R18, UR14, PT ;  /* 0x0000000e12007c0c */ /* 0x000fe4000bfa3070 */
[----:B------:R-:W-:Y:S01]  /*9630*/  ISETP.LE.U32.AND P4, PT, R16, UR14, PT ;  /* 0x0000000e10007c0c */ /* 0x000fe2000bf83070 */
[----:B------:R-:W-:Y:S01]  /*9640*/  @!P2 HADD2 R107, -R75.H0_H0, -RZ.H0_H0 ;  /* 0xa00000ff4b6ba230 */ /* 0x000fe20000000900 */
[----:B------:R-:W-:Y:S02]  /*9650*/  LOP3.LUT R16, R40, 0xff, RZ, 0xc0, !PT ;  /* 0x000000ff28107812 */ /* 0x000fe400078ec0ff */
[C---:B------:R-:W-:Y:S02]  /*9660*/  LOP3.LUT R18, R4.reuse, 0xff, RZ, 0xc0, !PT ;  /* 0x000000ff04127812 */ /* 0x040fe400078ec0ff */
[----:B------:R-:W-:Y:S01]  /*9670*/  LOP3.LUT R40, R4, 0xffff, RZ, 0xc0, !PT ;  /* 0x0000ffff04287812 */ /* 0x000fe200078ec0ff */
[----:B------:R-:W-:Y:S01]  /*9680*/  @!P3 HADD2 R108, -R73.H0_H0, -RZ.H0_H0 ;  /* 0xa00000ff496cb230 */ /* 0x000fe20000000900 */
[----:B------:R-:W-:Y:S01]  /*9690*/  @!P2 PRMT R75, R107, 0x5410, RZ ;  /* 0x000054106b4ba816 */ /* 0x000fe200000000ff */
[----:B------:R-:W-:Y:S01]  /*96a0*/  IMAD.MOV.U32 R107, RZ, RZ, R122 ;  /* 0x000000ffff6b7224 */ /* 0x000fe200078e007a */
[----:B------:R-:W-:-:S02]  /*96b0*/  ISETP.LE.U32.AND P2, PT, R17, UR14, PT ;  /* 0x0000000e11007c0c */ /* 0x000fc4000bf43070 */
[----:B------:R-:W-:Y:S01]  /*96c0*/  @!P3 PRMT R73, R108, 0x5410, RZ ;  /* 0x000054106c49b816 */ /* 0x000fe200000000ff */
[----:B------:R-:W-:Y:S01]  /*96d0*/  IMAD.MOV.U32 R108, RZ, RZ, R124 ;  /* 0x000000ffff6c7224 */ /* 0x000fe200078e007c */
[----:B------:R-:W-:Y:S01]  /*96e0*/  ISETP.LE.U32.AND P3, PT, R16, UR14, PT ;  /* 0x0000000e10007c0c */ /* 0x000fe2000bf63070 */
[----:B------:R-:W-:Y:S01]  /*96f0*/  @!P4 HADD2 R109, -R85.H0_H0, -RZ.H0_H0 ;  /* 0xa00000ff556dc230 */ /* 0x000fe20000000900 */
[----:B------:R-:W-:Y:S01]  /*9700*/  LOP3.LUT R16, R39, 0xff, RZ, 0xc0, !PT ;  /* 0x000000ff27107812 */ /* 0x000fe200078ec0ff */
[----:B-1----:R-:W-:Y:S01]  /*9710*/  HMMA.16816.F32 R24, R12, R28, RZ ;  /* 0x0000001c0c18723c */ /* 0x002fe200000018ff */
[----:B------:R-:W-:Y:S01]  /*9720*/  SHF.R.U32.HI R39, RZ, 0x10, R4 ;  /* 0x00000010ff277819 */ /* 0x000fe20000011604 */
[----:B------:R-:W-:Y:S01]  /*9730*/  IMAD.WIDE.U32 R4, R43, -0x2daee0ad, RZ ;  /* 0xd2511f532b047825 */ /* 0x000fe200078e00ff */
[----:B------:R-:W-:Y:S02]  /*9740*/  PRMT R48, R16, 0x5410, R41 ;  /* 0x0000541010307816 */ /* 0x000fe40000000029 */
[----:B------:R-:W-:Y:S01]  /*9750*/  SHF.R.U32.HI R17, RZ, 0x8, R37 ;  /* 0x00000008ff117819 */ /* 0x000fe20000011625 */
[----:B------:R-:W-:Y:S01]  /*9760*/  IMAD.MOV.U32 R43, RZ, RZ, R120 ;  /* 0x000000ffff2b7224 */ /* 0x000fe200078e0078 */
[----:B------:R-:W-:Y:S01]  /*9770*/  LOP3.LUT R16, R5, UR23, R36, 0x96, !PT ;  /* 0x0000001705107c12 */ /* 0x000fe2000f8e9624 */
[----:B------:R-:W-:Y:S01]  /*9780*/  @!P2 HADD2 R130, -R236.H0_H0, -RZ.H0_H0 ;  /* 0xa00000ffec82a230 */ /* 0x000fe20000000900 */
[C---:B------:R-:W-:Y:S01]  /*9790*/  LOP3.LUT R21, R4.reuse, 0xffff, RZ, 0xc0, !PT ;  /* 0x0000ffff04157812 */ /* 0x040fe200078ec0ff */
[----:B------:R-:W-:Y:S01]  /*97a0*/  @!P3 HADD2 R129, -R239.H0_H0, -RZ.H0_H0 ;  /* 0xa00000ffef81b230 */ /* 0x000fe20000000900 */
[----:B------:R-:W-:-:S02]  /*97b0*/  LOP3.LUT R38, R4, 0xff, RZ, 0xc0, !PT ;  /* 0x000000ff04267812 */ /* 0x000fc400078ec0ff */
[--C-:B------:R-:W-:Y:S02]  /*97c0*/  SHF.R.U32.HI R37, RZ, 0x10, R4.reuse ;  /* 0x00000010ff257819 */ /* 0x100fe40000011604 */
[----:B------:R-:W-:Y:S02]  /*97d0*/  SHF.R.U32.HI R36, RZ, 0x18, R4 ;  /* 0x00000018ff247819 */ /* 0x000fe40000011604 */
[----:B------:R-:W-:Y:S02]  /*97e0*/  SHF.R.U32.HI R4, RZ, 0x8, R44 ;  /* 0x00000008ff047819 */ /* 0x000fe4000001162c */
[----:B------:R-:W-:Y:S02]  /*97f0*/  @!P4 PRMT R85, R109, 0x5410, RZ ;  /* 0x000054106d55c816 */ /* 0x000fe400000000ff */
[----:B------:R-:W-:Y:S02]  /*9800*/  LOP3.LUT R4, R4, 0xffff, RZ, 0xc0, !PT ;  /* 0x0000ffff04047812 */ /* 0x000fe400078ec0ff */
[----:B------:R-:W-:Y:S01]  /*9810*/  @!P3 PRMT R239, R129, 0x5410, RZ ;  /* 0x0000541081efb816 */ /* 0x000fe200000000ff */
[----:B------:R-:W-:Y:S01]  /*9820*/  HMMA.16816.F32 R120, R8, R32, R24 ;  /* 0x000000200878723c */ /* 0x000fe20000001818 */
[----:B------:R-:W-:-:S02]  /*9830*/  ISETP.LE.U32.AND P4, PT, R4, UR14, PT ;  /* 0x0000000e04007c0c */ /* 0x000fc4000bf83070 */
[----:B------:R-:W-:Y:S02]  /*9840*/  LOP3.LUT R4, R19, 0xff, RZ, 0xc0, !PT ;  /* 0x000000ff13047812 */ /* 0x000fe400078ec0ff */
[----:B------:R-:W-:Y:S01]  /*9850*/  LOP3.LUT R19, R22, 0xff, RZ, 0xc0, !PT ;  /* 0x000000ff16137812 */ /* 0x000fe200078ec0ff */
[----:B------:R-:W-:Y:S01]  /*9860*/  HMMA.16816.F32 R24, R12, R30, RZ ;  /* 0x0000001e0c18723c */ /* 0x000fe200000018ff */
[----:B------:R-:W-:Y:S01]  /*9870*/  ISETP.LE.U32.AND P6, PT, R4, UR14, PT ;  /* 0x0000000e04007c0c */ /* 0x000fe2000bfc3070 */
[----:B------:R-:W-:Y:S01]  /*9880*/  LDSM.16.MT88.4 R28, [R185+0x16800] ;  /* 0x01680000b91c783b */ /* 0x000fe20000004200 */
[----:B------:R-:W-:Y:S02]  /*9890*/  SHF.R.U32.HI R4, RZ, 0x8, R23 ;  /* 0x00000008ff047819 */ /* 0x000fe40000011617 */
[----:B------:R-:W-:Y:S02]  /*98a0*/  PRMT R49, R42, 0x5410, R17 ;  /* 0x000054102a317816 */ /* 0x000fe40000000011 */
[----:B------:R-:W-:Y:S01]  /*98b0*/  LOP3.LUT R4, R4, 0xffff, RZ, 0xc0, !PT ;  /* 0x0000ffff04047812 */ /* 0x000fe200078ec0ff */
[----:B------:R-:W-:Y:S01]  /*98c0*/  @!P4 HADD2 R111, -R86.H0_H0, -RZ.H0_H0 ;  /* 0xa00000ff566fc230 */ /* 0x000fe20000000900 */
[----:B------:R-:W-:-:S02]  /*98d0*/  SHF.R.U32.HI R17, RZ, 0x18, R22 ;  /* 0x00000018ff117819 */ /* 0x000fc40000011616 */
[----:B------:R-:W-:Y:S02]  /*98e0*/  ISETP.LE.U32.AND P3, PT, R4, UR14, PT ;  /* 0x0000000e04007c0c */ /* 0x000fe4000bf63070 */
[----:B------:R-:W-:Y:S02]  /*98f0*/  LOP3.LUT R4, R22, 0xffff, RZ, 0xc0, !PT ;  /* 0x0000ffff16047812 */ /* 0x000fe400078ec0ff */
[----:B------:R-:W-:Y:S02]  /*9900*/  @!P4 PRMT R86, R111, 0x5410, RZ ;  /* 0x000054106f56c816 */ /* 0x000fe400000000ff */
[----:B------:R-:W-:Y:S02]  /*9910*/  SHF.R.U32.HI R5, RZ, 0x8, R4 ;  /* 0x00000008ff057819 */ /* 0x000fe40000011604 */
[----:B------:R-:W-:Y:S02]  /*9920*/  ISETP.LE.U32.AND P4, PT, R18, UR14, PT ;  /* 0x0000000e12007c0c */ /* 0x000fe4000bf83070 */
[----:B------:R-:W-:-:S02]  /*9930*/  PRMT R41, R19, 0x5410, R5 ;  /* 0x0000541013297816 */ /* 0x000fc40000000005 */
[----:B------:R-:W-:Y:S01]  /*9940*/  SHF.R.U32.HI R18, RZ, 0x10, R22 ;  /* 0x00000010ff127819 */ /* 0x000fe20000011616 */
[----:B------:R-:W-:Y:S01]  /*9950*/  HMMA.16816.F32 R124, R8, R34, R24 ;  /* 0x00000022087c723c */ /* 0x000fe20000001818 */
[----:B------:R-:W1:Y:S01]  /*9960*/  LDSM.16.MT88.4 R24, [R185+0x16000] ;  /* 0x01600000b918783b */ /* 0x000e620000004200 */
[----:B------:R-:W-:Y:S01]  /*9970*/  ISETP.LE.U32.AND P1, PT, R20, UR14, PT ;  /* 0x0000000e14007c0c */ /* 0x000fe2000bf23070 */
[----:B------:R-:W-:Y:S01]  /*9980*/  @!P3 HADD2 R131, -R218.H0_H0, -RZ.H0_H0 ;  /* 0xa00000ffda83b230 */ /* 0x000fe20000000900 */
[----:B------:R-:W-:Y:S02]  /*9990*/  SHF.R.U32.HI R5, RZ, 0x8, R21 ;  /* 0x00000008ff057819 */ /* 0x000fe40000011615 */
[----:B------:R-:W-:Y:S02]  /*99a0*/  LOP3.LUT R4, R18, 0xff, RZ, 0xc0, !PT ;  /* 0x000000ff12047812 */ /* 0x000fe400078ec0ff */
[----:B------:R-:W-:Y:S02]  /*99b0*/  @!P3 PRMT R218, R131, 0x5410, RZ ;  /* 0x0000541083dab816 */ /* 0x000fe400000000ff */
[----:B------:R-:W-:-:S02]  /*99c0*/  PRMT R42, R4, 0x5410, R17 ;  /* 0x00005410042a7816 */ /* 0x000fc40000000011 */
[----:B------:R-:W-:Y:S02]  /*99d0*/  LOP3.LUT R4, R37, 0xff, RZ, 0xc0, !PT ;  /* 0x000000ff25047812 */ /* 0x000fe400078ec0ff */
[----:B------:R-:W-:Y:S02]  /*99e0*/  PRMT R38, R38, 0x5410, R5 ;  /* 0x0000541026267816 */ /* 0x000fe40000000005 */
[----:B------:R-:W-:Y:S02]  /*99f0*/  PRMT R36, R4, 0x5410, R36 ;  /* 0x0000541004247816 */ /* 0x000fe40000000024 */
[----:B------:R-:W-:Y:S02]  /*9a00*/  SHF.R.U32.HI R4, RZ, 0x8, R40 ;  /* 0x00000008ff047819 */ /* 0x000fe40000011628 */
[----:B------:R-:W-:Y:S02]  /*9a10*/  LOP3.LUT R17, R39, 0xff, RZ, 0xc0, !PT ;  /* 0x000000ff27117812 */ /* 0x000fe400078ec0ff */
[----:B------:R-:W-:-:S02]  /*9a20*/  LOP3.LUT R4, R4, 0xffff, RZ, 0xc0, !PT ;  /* 0x0000ffff04047812 */ /* 0x000fc400078ec0ff */
[----:B------:R-:W-:Y:S02]  /*9a30*/  @!P2 PRMT R236, R130, 0x5410, RZ ;  /* 0x0000541082eca816 */ /* 0x000fe400000000ff */
[----:B------:R-:W-:Y:S02]  /*9a40*/  ISETP.LE.U32.AND P3, PT, R4, UR14, PT ;  /* 0x0000000e04007c0c */ /* 0x000fe4000bf63070 */
[----:B------:R-:W-:Y:S02]  /*9a50*/  LOP3.LUT R4, R16, 0xffff, RZ, 0xc0, !PT ;  /* 0x0000ffff10047812 */ /* 0x000fe400078ec0ff */
[----:B------:R-:W-:Y:S01]  /*9a60*/  ISETP.LE.U32.AND P2, PT, R17, UR14, PT ;  /* 0x0000000e11007c0c */ /* 0x000fe2000bf43070 */
[--C-:B------:R-:W-:Y:S01]  /*9a70*/  FFMA.FTZ R17, R133, UR8, -R7.reuse ;  /* 0x0000000885117c23 */ /* 0x100fe20008010807 */
[----:B------:R-:W-:Y:S01]  /*9a80*/  SHF.R.U32.HI R5, RZ, 0x8, R4 ;  /* 0x00000008ff057819 */ /* 0x000fe20000011604 */
[----:B------:R-:W-:Y:S01]  /*9a90*/  FFMA.FTZ R7, R132, UR8, -R7 ;  /* 0x0000000884077c23 */ /* 0x000fe20008010807 */
[----:B------:R-:W-:Y:S01]  /*9aa0*/  LOP3.LUT R4, R16, 0xff, RZ, 0xc0, !PT ;  /* 0x000000ff10047812 */ /* 0x000fe200078ec0ff */
[----:B------:R2:W-:Y:S03]  /*9ab0*/  MUFU.EX2 R94, R17 ;  /* 0x00000011005e7308 */ /* 0x0005e60000000800 */
[----:B------:R-:W-:-:S02]  /*9ac0*/  PRMT R34, R4, 0x5410, R5 ;  /* 0x0000541004227816 */ /* 0x000fc40000000005 */
[--C-:B------:R-:W-:Y:S01]  /*9ad0*/  SHF.R.U32.HI R4, RZ, 0x10, R16.reuse ;  /* 0x00000010ff047819 */ /* 0x100fe20000011610 */
[----:B-1----:R-:W-:Y:S01]  /*9ae0*/  HMMA.16816.F32 R20, R12, R24, RZ ;  /* 0x000000180c14723c */ /* 0x002fe200000018ff */
[----:B------:R-:W-:Y:S01]  /*9af0*/  SHF.R.U32.HI R5, RZ, 0x18, R16 ;  /* 0x00000018ff057819 */ /* 0x000fe20000011610 */
[----:B------:R-:W-:Y:S01]  /*9b00*/  FADD.FTZ R16, R106, R43 ;  /* 0x0000002b6a107221 */ /* 0x000fe20000010000 */
[----:B------:R-:W-:Y:S01]  /*9b10*/  LOP3.LUT R4, R4, 0xff, RZ, 0xc0, !PT ;  /* 0x000000ff04047812 */ /* 0x000fe200078ec0ff */
[----:B------:R-:W-:Y:S02]  /*9b20*/  IMAD.MOV.U32 R106, RZ, RZ, R108 ;  /* 0x000000ffff6a7224 */ /* 0x000fe400078e006c */
[----:B------:R-:W-:Y:S01]  /*9b30*/  IMAD.MOV.U32 R108, RZ, RZ, R101 ;  /* 0x000000ffff6c7224 */ /* 0x000fe200078e0065 */
[----:B------:R-:W-:Y:S01]  /*9b40*/  PRMT R32, R4, 0x5410, R5 ;  /* 0x0000541004207816 */ /* 0x000fe20000000005 */
[----:B------:R-:W-:Y:S02]  /*9b50*/  IMAD.MOV.U32 R101, RZ, RZ, R99 ;  /* 0x000000ffff657224 */ /* 0x000fe400078e0063 */
[----:B------:R-:W-:-:S02]  /*9b60*/  IMAD.MOV.U32 R99, RZ, RZ, R93 ;  /* 0x000000ffff637224 */ /* 0x000fc400078e005d */
[----:B--2---:R-:W-:-:S12]  /*9b70*/  FADD.FTZ R17, R107, R252 ;  /* 0x000000fc6b117221 */ /* 0x004fd80000010000 */
[----:B------:R-:W-:Y:S01]  /*9b80*/  HMMA.16816.F32 R192, R8, R28, R20 ;  /* 0x0000001c08c0723c */ /* 0x000fe20000001814 */
[----:B------:R1:W2:Y:S01]  /*9b90*/  MUFU.EX2 R93, R7 ;  /* 0x00000007005d7308 */ /* 0x0002a20000000800 */
[----:B------:R-:W-:Y:S01]  /*9ba0*/  FADD.FTZ R5, R106, R16 ;  /* 0x000000106a057221 */ /* 0x000fe20000010000 */
[----:B------:R-:W-:Y:S02]  /*9bb0*/  IMAD.MOV.U32 R107, RZ, RZ, R103 ;  /* 0x000000ffff6b7224 */ /* 0x000fe400078e0067 */
[----:B------:R-:W-:Y:S01]  /*9bc0*/  FFMA.FTZ R4, R134, UR8, -R0 ;  /* 0x0000000886047c23 */ /* 0x000fe20008010800 */
[----:B------:R-:W-:Y:S01]  /*9bd0*/  IMAD.MOV.U32 R103, RZ, RZ, R102 ;  /* 0x000000ffff677224 */ /* 0x000fe200078e0066 */
[----:B------:R-:W-:Y:S01]  /*9be0*/  HMMA.16816.F32 R20, R12, R26, RZ ;  /* 0x0000001a0c14723c */ /* 0x000fe200000018ff */
[----:B------:R-:W-:Y:S01]  /*9bf0*/  LDSM.16.MT88.4 R24, [R186+0x16800] ;  /* 0x01680000ba18783b */ /* 0x000fe20000004200 */
[----:B-1----:R-:W-:Y:S01]  /*9c00*/  FADD.FTZ R7, R243, R17 ;  /* 0x00000011f3077221 */ /* 0x002fe20000010000 */
[----:B------:R-:W-:-:S02]  /*9c10*/  IMAD.MOV.U32 R106, RZ, RZ, R107 ;  /* 0x000000ffff6a7224 */ /* 0x000fc400078e006b */
[----:B------:R-:W-:Y:S01]  /*9c20*/  FFMA.FTZ R0, R135, UR8, -R0 ;  /* 0x0000000887007c23 */ /* 0x000fe20008010800 */
[----:B------:R-:W-:Y:S02]  /*9c30*/  @!P6 HADD2 R132, -R196.H0_H0, -RZ.H0_H0 ;  /* 0xa00000ffc484e230 */ /* 0x000fe40000000900 */
[----:B------:R-:W-:-:S15]  /*9c40*/  IMAD.MOV.U32 R102, RZ, RZ, R100 ;  /* 0x000000ffff667224 */ /* 0x000fde00078e0064 */
[----:B------:R-:W-:-:S01]  /*9c50*/  NOP ;  /* 0x0000000000007918 */ /* 0x000fc20000000000 */
[----:B------:R-:W-:Y:S01]  /*9c60*/  HMMA.16816.F32 R180, R8, R30, R20 ;  /* 0x0000001e08b4723c */ /* 0x000fe20000001814 */
[----:B------:R-:W1:Y:S01]  /*9c70*/  LDSM.16.MT88.4 R20, [R186+0x16000] ;  /* 0x01600000ba14783b */ /* 0x000e620000004200 */
[----:B------:R-:W-:Y:S02]  /*9c80*/  IMAD.MOV.U32 R107, RZ, RZ, R108 ;  /* 0x000000ffff6b7224 */ /* 0x000fe400078e006c */
[----:B------:R-:W-:Y:S02]  /*9c90*/  IMAD.MOV.U32 R108, RZ, RZ, R101 ;  /* 0x000000ffff6c7224 */ /* 0x000fe400078e0065 */
[----:B------:R-:W-:Y:S02]  /*9ca0*/  IMAD.MOV.U32 R101, RZ, RZ, R92 ;  /* 0x000000ffff657224 */ /* 0x000fe400078e005c */
[----:B------:R3:W-:Y:S01]  /*9cb0*/  MUFU.EX2 R92, R4 ;  /* 0x00000004005c7308 */ /* 0x0007e20000000800 */
[----:B------:R-:W-:Y:S01]  /*9cc0*/  FADD.FTZ R5, R106, R5 ;  /* 0x000000056a057221 */ /* 0x000fe20000010000 */
[----:B------:R-:W-:-:S02]  /*9cd0*/  @!P5 HADD2 R133, -R191.H0_H0, -RZ.H0_H0 ;  /* 0xa00000ffbf85d230 */ /* 0x000fc40000000900 */
[----:B------:R-:W-:Y:S02]  /*9ce0*/  IMAD.MOV.U32 R100, RZ, RZ, R74 ;  /* 0x000000ffff647224 */ /* 0x000fe400078e004a */
[----:B------:R-:W-:Y:S02]  /*9cf0*/  IMAD.MOV.U32 R74, RZ, RZ, R46 ;  /* 0x000000ffff4a7224 */ /* 0x000fe400078e002e */
[----:B------:R2:W4:Y:S01]  /*9d00*/  MUFU.EX2 R252, R0 ;  /* 0x0000000000fc7308 */ /* 0x0005220000000800 */
[----:B-1----:R-:W-:Y:S01]  /*9d10*/  HMMA.16816.F32 R16, R12, R20, RZ ;  /* 0x000000140c10723c */ /* 0x002fe200000018ff */
[----:B---3--:R-:W-:Y:S01]  /*9d20*/  FADD.FTZ R4, R242, R7 ;  /* 0x00000007f2047221 */ /* 0x008fe20000010000 */
[----:B--2---:R-:W-:Y:S01]  /*9d30*/  F2FP.F16.F32.PACK_AB R0, R93, R94 ;  /* 0x0000005e5d00723e */ /* 0x004fe200000000ff */
[----:B------:R-:W-:Y:S01]  /*9d40*/  FADD.FTZ R5, R107, R5 ;  /* 0x000000056b057221 */ /* 0x000fe20000010000 */
[----:B------:R-:W-:Y:S02]  /*9d50*/  IMAD.MOV.U32 R46, RZ, RZ, R47 ;  /* 0x000000ffff2e7224 */ /* 0x000fe400078e002f */
[----:B------:R-:W-:Y:S01]  /*9d60*/  FADD.FTZ R4, R108, R4 ;  /* 0x000000046c047221 */ /* 0x000fe20000010000 */
[C---:B------:R-:W-:Y:S01]  /*9d70*/  PRMT R134, R0.reuse, 0x7632, R134 ;  /* 0x0000763200867816 */ /* 0x040fe20000000086 */
[----:B------:R-:W-:Y:S01]  /*9d80*/  IMAD.MOV.U32 R47, RZ, RZ, R68 ;  /* 0x000000ffff2f7224 */ /* 0x000fe200078e0044 */
[----:B------:R-:W-:Y:S01]  /*9d90*/  PRMT R135, R0, 0x7610, R135 ;  /* 0x0000761000877816 */ /* 0x000fe20000000087 */
[----:B------:R-:W-:-:S02]  /*9da0*/  IMAD.MOV.U32 R68, RZ, RZ, R69 ;  /* 0x000000ffff447224 */ /* 0x000fc400078e0045 */
[----:B------:R-:W-:-:S12]  /*9db0*/  @!P3 HADD2 R137, -R134.H0_H0, -RZ.H0_H0 ;  /* 0xa00000ff8689b230 */ /* 0x000fd80000000900 */
[----:B------:R-:W-:Y:S01]  /*9dc0*/  HMMA.16816.F32 R108, R8, R24, R16 ;  /* 0x00000018086c723c */ /* 0x000fe20000001810 */
[----:B------:R-:W-:Y:S01]  /*9dd0*/  PRMT R35, R135, 0x5410, R134 ;  /* 0x0000541087237816 */ /* 0x000fe20000000086 */
[----:B------:R-:W-:-:S04]  /*9de0*/  IMAD.MOV.U32 R69, RZ, RZ, R76 ;  /* 0x000000ffff457224 */ /* 0x000fc800078e004c */
[----:B------:R-:W-:Y:S01]  /*9df0*/  HMMA.16816.F32 R16, R12, R22, RZ ;  /* 0x000000160c10723c */ /* 0x000fe200000018ff */
[----:B------:R-:W1:Y:S01]  /*9e00*/  LDSM.16.MT88.4 R20, [R188+0x16000] ;  /* 0x01600000bc14783b */ /* 0x000e620000004200 */
[----:B----4-:R-:W-:Y:S02]  /*9e10*/  F2FP.F16.F32.PACK_AB R0, R252, R92 ;  /* 0x0000005cfc00723e */ /* 0x010fe400000000ff */
[----:B------:R-:W-:Y:S02]  /*9e20*/  @!P6 PRMT R196, R132, 0x5410, RZ ;  /* 0x0000541084c4e816 */ /* 0x000fe400000000ff */
[----:B------:R-:W-:Y:S01]  /*9e30*/  @!P5 PRMT R191, R133, 0x5410, RZ ;  /* 0x0000541085bfd816 */ /* 0x000fe200000000ff */
[----:B------:R-:W-:Y:S01]  /*9e40*/  USHF.L.U32 UR22, UR22, 0x3, URZ ;  /* 0x0000000316167899 */ /* 0x000fe2000800063f */
[----:B------:R-:W-:Y:S02]  /*9e50*/  @!P3 PRMT R134, R137, 0x5410, RZ ;  /* 0x000054108986b816 */ /* 0x000fe400000000ff */
[----:B------:R-:W-:Y:S01]  /*9e60*/  HSET2.LE.AND R7, R48, R6, PT ;  /* 0x0000000630077233 */ /* 0x000fe20003803000 */
[----:B------:R-:W-:Y:S01]  /*9e70*/  @!P4 HADD2 R136, -R135.H0_H0, -RZ.H0_H0 ;  /* 0xa00000ff8788c230 */ /* 0x000fe20000000900 */
[----:B------:R-:W-:Y:S01]  /*9e80*/  LEA R28, P3, R104, UR6, 0x1 ;  /* 0x00000006681c7c11 */ /* 0x000fe2000f8608ff */
[----:B------:R-:W-:Y:S01]  /*9e90*/  IMAD.MOV.U32 R106, RZ, RZ, R203 ;  /* 0x000000ffff6a7224 */ /* 0x000fe200078e00cb */
[C---:B------:R-:W-:Y:S01]  /*9ea0*/  PRMT R133, R0.reuse, 0x7610, R133 ;  /* 0x0000761000857816 */ /* 0x040fe20000000085 */
[----:B------:R-:W-:Y:S01]  /*9eb0*/  IMAD.MOV.U32 R107, RZ, RZ, R202 ;  /* 0x000000ffff6b7224 */ /* 0x000fe200078e00ca */
[----:B------:R-:W-:Y:S01]  /*9ec0*/  PRMT R132, R0, 0x7632, R132 ;  /* 0x0000763200847816 */ /* 0x000fe20000000084 */
[----:B------:R-:W-:Y:S01]  /*9ed0*/  FADD.FTZ R0, R103, R5 ;  /* 0x0000000567007221 */ /* 0x000fe20000010000 */
[----:B------:R-:W-:Y:S01]  /*9ee0*/  LEA.HI.X R29, R104, UR7, R105, 0x1, P3 ;  /* 0x00000007681d7c11 */ /* 0x000fe200098f0c69 */
[----:B------:R-:W-:Y:S01]  /*9ef0*/  FADD.FTZ R5, R102, R4 ;  /* 0x0000000466057221 */ /* 0x000fe20000010000 */
        /* <DEDUP_REMOVED lines=16> */
[----:B------:R-:W-:Y:S01]  /*a000*/  HMMA.16816.F32 R80, R8, R26, R16 ;  /* 0x0000001a0850723c */ /* 0x000fe20000001810 */
[----:B------:R-:W2:Y:S01]  /*a010*/  LDSM.16.MT88.4 R24, [R188+0x16800] ;  /* 0x01680000bc18783b */ /* 0x000ea20000004200 */
[----:B------:R-:W-:Y:S02]  /*a020*/  IMAD.MOV.U32 R76, RZ, RZ, R77 ;  /* 0x000000ffff4c7224 */ /* 0x000fe400078e004d */
[----:B------:R-:W-:-:S02]  /*a030*/  FADD.FTZ R4, R105, R0 ;  /* 0x0000000069047221 */ /* 0x000fc40000010000 */
[----:B-1----:R-:W-:Y:S01]  /*a040*/  HMMA.16816.F32 R16, R12, R20, RZ ;  /* 0x000000140c10723c */ /* 0x002fe200000018ff */
[----:B------:R-:W-:Y:S02]  /*a050*/  IMAD.U32 R0, RZ, RZ, UR22 ;  /* 0x00000016ff007e24 */ /* 0x000fe4000f8e00ff */
[----:B------:R-:W-:Y:S01]  /*a060*/  FADD.FTZ R242, R104, R4 ;  /* 0x0000000468f27221 */ /* 0x000fe20000010000 */
[----:B------:R-:W-:Y:S02]  /*a070*/  IMAD.MOV.U32 R104, RZ, RZ, R102 ;  /* 0x000000ffff687224 */ /* 0x000fe400078e0066 */
[----:B------:R-:W-:Y:S01]  /*a080*/  IMAD.WIDE R30, R0, 0x2, R28 ;  /* 0x00000002001e7825 */ /* 0x000fe200078e021c */
[----:B------:R-:W-:Y:S03]  /*a090*/  STG.E.U16 desc[UR32][R28.64], R73 ;  /* 0x000000491c007986 */ /* 0x000fe6000c101520 */
[----:B------:R-:W-:-:S02]  /*a0a0*/  IMAD.MOV.U32 R102, RZ, RZ, R84 ;  /* 0x000000ffff667224 */ /* 0x000fc400078e0054 */
[----:B------:R-:W-:Y:S01]  /*a0b0*/  IMAD.MOV.U32 R84, RZ, RZ, R74 ;  /* 0x000000ffff547224 */ /* 0x000fe200078e004a */
[----:B------:R-:W-:Y:S01]  /*a0c0*/  STG.E.U16 desc[UR32][R28.64+0x2], R75 ;  /* 0x0000024b1c007986 */ /* 0x000fe2000c101520 */
[----:B------:R-:W-:Y:S01]  /*a0d0*/  FADD.FTZ R5, R205, R5 ;  /* 0x00000005cd057221 */ /* 0x000fe20000010000 */
[----:B------:R-:W-:Y:S01]  /*a0e0*/  LOP3.LUT R7, R7, R52, RZ, 0xc0, !PT ;  /* 0x0000003407077212 */ /* 0x000fe200078ec0ff */
[----:B------:R-:W-:Y:S01]  /*a0f0*/  IMAD.MOV.U32 R43, RZ, RZ, R84 ;  /* 0x000000ffff2b7224 */ /* 0x000fe200078e0054 */
[----:B------:R1:W-:Y:S01]  /*a100*/  STG.E.U16 desc[UR32][R30.64], R87 ;  /* 0x000000571e007986 */ /* 0x0003e2000c101520 */
[----:B------:R-:W-:Y:S01]  /*a110*/  IMAD.MOV.U32 R84, RZ, RZ, R58 ;  /* 0x000000ffff547224 */ /* 0x000fe200078e003a */
[----:B------:R-:W-:Y:S01]  /*a120*/  PRMT R33, R133, 0x5410, R132 ;  /* 0x0000541085217816 */ /* 0x000fe20000000084 */
[----:B------:R-:W-:Y:S01]  /*a130*/  @!P2 HADD2 R139, -R133.H0_H0, -RZ.H0_H0 ;  /* 0xa00000ff858ba230 */ /* 0x000fe20000000900 */
[----:B------:R3:W-:Y:S01]  /*a140*/  STG.E.U16 desc[UR32][R30.64+0x2], R85 ;  /* 0x000002551e007986 */ /* 0x0007e2000c101520 */
[----:B------:R-:W-:Y:S01]  /*a150*/  @!P1 HADD2 R138, -R132.H0_H0, -RZ.H0_H0 ;  /* 0xa00000ff848a9230 */ /* 0x000fe20000000900 */
[----:B------:R-:W-:Y:S01]  /*a160*/  @!P4 PRMT R135, R136, 0x5410, RZ ;  /* 0x000054108887c816 */ /* 0x000fe200000000ff */
[----:B------:R-:W-:Y:S01]  /*a170*/  IMAD.MOV.U32 R137, RZ, RZ, R200 ;  /* 0x000000ffff897224 */ /* 0x000fe200078e00c8 */
[----:B------:R4:W-:Y:S01]  /*a180*/  STG.E.U16 desc[UR32][R28.64+0x12], R86 ;  /* 0x000012561c007986 */ /* 0x0009e2000c101520 */
[----:B------:R-:W-:-:S02]  /*a190*/  IMAD.MOV.U32 R77, RZ, RZ, R66 ;  /* 0x000000ffff4d7224 */ /* 0x000fc400078e0042 */
[----:B-1----:R-:W-:Y:S02]  /*a1a0*/  IMAD.MOV.U32 R87, RZ, RZ, R57 ;  /* 0x000000ffff577224 */ /* 0x002fe400078e0039 */
[----:B---3--:R-:W-:Y:S01]  /*a1b0*/  IMAD.MOV.U32 R85, RZ, RZ, R59 ;  /* 0x000000ffff557224 */ /* 0x008fe200078e003b */
[----:B------:R-:W-:Y:S01]  /*a1c0*/  HSET2.LE.AND R0, R41, R6, PT ;  /* 0x0000000629007233 */ /* 0x000fe20003803000 */
[----:B----4-:R-:W-:Y:S02]  /*a1d0*/  IMAD.MOV.U32 R86, RZ, RZ, R56 ;  /* 0x000000ffff567224 */ /* 0x010fe400078e0038 */
[----:B--2---:R-:W-:Y:S01]  /*a1e0*/  HMMA.16816.F32 R56, R8, R24, R16 ;  /* 0x000000180838723c */ /* 0x004fe20000001810 */
[----:B------:R-:W-:Y:S01]  /*a1f0*/  FADD.FTZ R243, R104, R5 ;  /* 0x0000000568f37221 */ /* 0x000fe20000010000 */
[----:B------:R-:W-:Y:S02]  /*a200*/  IMAD.MOV.U32 R74, RZ, RZ, R204 ;  /* 0x000000ffff4a7224 */ /* 0x000fe400078e00cc */
[----:B------:R-:W-:-:S02]  /*a210*/  IMAD.MOV.U32 R40, RZ, RZ, R43 ;  /* 0x000000ffff287224 */ /* 0x000fc400078e002b */
[----:B------:R-:W-:Y:S01]  /*a220*/  HMMA.16816.F32 R16, R12, R22, RZ ;  /* 0x000000160c10723c */ /* 0x000fe200000018ff */
[----:B------:R-:W1:Y:S01]  /*a230*/  LDSM.16.MT88.4 R20, [R187+0x16000] ;  /* 0x01600000bb14783b */ /* 0x000e620000004200 */
[----:B------:R-:W-:Y:S01]  /*a240*/  LOP3.LUT R4, R0, R45, RZ, 0xc0, !PT ;  /* 0x0000002d00047212 */ /* 0x000fe200078ec0ff */
[----:B------:R-:W-:Y:S01]  /*a250*/  IMAD.MOV.U32 R41, RZ, RZ, R46 ;  /* 0x000000ffff297224 */ /* 0x000fe200078e002e */
[----:B------:R-:W-:Y:S01]  /*a260*/  HSET2.LE.AND R0, R42, R6, PT ;  /* 0x000000062a007233 */ /* 0x000fe20003803000 */
[----:B------:R-:W-:Y:S02]  /*a270*/  IMAD.MOV.U32 R42, RZ, RZ, R47 ;  /* 0x000000ffff2a7224 */ /* 0x000fe400078e002f */
[----:B------:R-:W-:Y:S02]  /*a280*/  IMAD.MOV.U32 R105, RZ, RZ, R72 ;  /* 0x000000ffff697224 */ /* 0x000fe400078e0048 */
[----:B------:R-:W-:Y:S02]  /*a290*/  IMAD.MOV.U32 R73, RZ, RZ, R190 ;  /* 0x000000ffff497224 */ /* 0x000fe400078e00be */
[----:B------:R-:W-:Y:S01]  /*a2a0*/  IMAD.MOV.U32 R75, RZ, RZ, R184 ;  /* 0x000000ffff4b7224 */ /* 0x000fe200078e00b8 */
[----:B------:R-:W-:Y:S01]  /*a2b0*/  @!P2 PRMT R133, R139, 0x5410, RZ ;  /* 0x000054108b85a816 */ /* 0x000fe200000000ff */
[----:B------:R-:W-:Y:S01]  /*a2c0*/  IMAD.MOV.U32 R136, RZ, RZ, R201 ;  /* 0x000000ffff887224 */ /* 0x000fe200078e00c9 */
[----:B------:R-:W-:Y:S01]  /*a2d0*/  @!P1 PRMT R132, R138, 0x5410, RZ ;  /* 0x000054108a849816 */ /* 0x000fe200000000ff */
[----:B------:R-:W-:-:S09]  /*a2e0*/  IMAD.MOV.U32 R66, RZ, RZ, R206 ;  /* 0x000000ffff427224 */ /* 0x000fd200078e00ce */
[----:B------:R-:W-:Y:S01]  /*a2f0*/  HMMA.16816.F32 R44, R8, R26, R16 ;  /* 0x0000001a082c723c */ /* 0x000fe20000001810 */
[----:B------:R-:W-:Y:S01]  /*a300*/  LOP3.LUT R5, R0, R54, RZ, 0xc0, !PT ;  /* 0x0000003600057212 */ /* 0x000fe200078ec0ff */
[----:B------:R-:W-:Y:S01]  /*a310*/  IMAD.MOV.U32 R104, RZ, RZ, R74 ;  /* 0x000000ffff687224 */ /* 0x000fe200078e004a */
[----:B------:R-:W-:Y:S01]  /*a320*/  STG.E.U16 desc[UR32][R28.64+0x10], R88 ;  /* 0x000010581c007986 */ /* 0x000fe2000c101520 */
[----:B------:R-:W-:Y:S02]  /*a330*/  IMAD.MOV.U32 R43, RZ, RZ, R55 ;  /* 0x000000ffff2b7224 */ /* 0x000fe400078e0037 */
[----:B------:R-:W-:Y:S01]  /*a340*/  IMAD.MOV.U32 R72, RZ, RZ, R197 ;  /* 0x000000ffff487224 */ /* 0x000fe200078e00c5 */
[----:B------:R2:W5:Y:S01]  /*a350*/  LDL.LU R206, [R1+0x138] ;  /* 0x0001380001ce7983 */ /* 0x0005620000300800 */
[----:B-1----:R-:W-:Y:S01]  /*a360*/  HMMA.16816.F32 R24, R12, R20, RZ ;  /* 0x000000140c18723c */ /* 0x002fe200000018ff */
[--C-:B------:R-:W-:Y:S02]  /*a370*/  HSET2.LE.AND R0, R49, R6.reuse, PT ;  /* 0x0000000631007233 */ /* 0x100fe40003803000 */
[----:B------:R-:W-:-:S02]  /*a380*/  HSET2.LE.AND R18, R38, R6, PT ;  /* 0x0000000626127233 */ /* 0x000fc40003803000 */
[--C-:B------:R-:W-:Y:S01]  /*a390*/  HSET2.LE.AND R19, R36, R6.reuse, PT ;  /* 0x0000000624137233 */ /* 0x100fe20003803000 */
[----:B------:R-:W-:Y:S01]  /*a3a0*/  HMMA.16816.F32 R20, R12, R22, RZ ;  /* 0x000000160c14723c */ /* 0x000fe200000018ff */
[----:B------:R-:W1:Y:S01]  /*a3b0*/  LDSM.16.MT88.4 R12, [R187+0x16800] ;  /* 0x01680000bb0c783b */ /* 0x000e620000004200 */
[--C-:B------:R-:W-:Y:S02]  /*a3c0*/  HSET2.LE.AND R17, R34, R6.reuse, PT ;  /* 0x0000000622117233 */ /* 0x100fe40003803000 */
[----:B------:R-:W-:Y:S01]  /*a3d0*/  HSET2.LE.AND R16, R32, R6, PT ;  /* 0x0000000620107233 */ /* 0x000fe20003803000 */
[----:B------:R-:W-:Y:S01]  /*a3e0*/  IMAD.MOV.U32 R74, RZ, RZ, R189 ;  /* 0x000000ffff4a7224 */ /* 0x000fe200078e00bd */
[----:B------:R-:W-:Y:S01]  /*a3f0*/  LOP3.LUT R6, R0, R53, RZ, 0xc0, !PT ;  /* 0x0000003500067212 */ /* 0x000fe200078ec0ff */
[----:B------:R-:W-:Y:S01]  /*a400*/  IMAD.MOV.U32 R138, RZ, RZ, R199 ;  /* 0x000000ffff8a7224 */ /* 0x000fe200078e00c7 */
[----:B------:R2:W5:Y:S10]  /*a410*/  LDL.LU R205, [R1+0x134] ;  /* 0x0001340001cd7983 */ /* 0x0005740000300800 */
[C---:B-1----:R-:W-:Y:S06]  /*a420*/  HMMA.16816.F32 R24, R8.reuse, R12, R24 ;  /* 0x0000000c0818723c */ /* 0x042fec0000001818 */
[----:B------:R-:W-:Y:S01]  /*a430*/  HMMA.16816.F32 R20, R8, R14, R20 ;  /* 0x0000000e0814723c */ /* 0x000fe20000001814 */
[----:B------:R-:W1:Y:S01]  /*a440*/  LDSM.16.MT88.4 R8, [R185+0x11000] ;  /* 0x01100000b908783b */ /* 0x000e620000004200 */
[----:B------:R-:W-:-:S02]  /*a450*/  LOP3.LUT R128, R17, R51, RZ, 0xc0, !PT ;  /* 0x0000003311807212 */ /* 0x000fc400078ec0ff */
[----:B------:R-:W-:Y:S01]  /*a460*/  LOP3.LUT R129, R16, R50, RZ, 0xc0, !PT ;  /* 0x0000003210817212 */ /* 0x000fe200078ec0ff */
[----:B------:R-:W3:Y:S01]  /*a470*/  LDSM.16.MT88.4 R12, [R186+0x11000] ;  /* 0x01100000ba0c783b */ /* 0x000ee20000004200 */
[----:B------:R-:W-:Y:S02]  /*a480*/  LOP3.LUT R130, R18, R35, RZ, 0xc0, !PT ;  /* 0x0000002312827212 */ /* 0x000fe400078ec0ff */
[----:B------:R-:W-:Y:S01]  /*a490*/  LOP3.LUT R131, R19, R33, RZ, 0xc0, !PT ;  /* 0x0000002113837212 */ /* 0x000fe200078ec0ff */
[----:B------:R-:W-:Y:S02]  /*a4a0*/  IMAD.MOV.U32 R139, RZ, RZ, R198 ;  /* 0x000000ffff8b7224 */ /* 0x000fe400078e00c6 */
[----:B------:R-:W-:Y:S01]  /*a4b0*/  IMAD.MOV.U32 R48, RZ, RZ, R97 ;  /* 0x000000ffff307224 */ /* 0x000fe200078e0061 */
[----:B------:R-:W-:Y:S01]  /*a4c0*/  STG.E.U16 desc[UR32][R30.64+0x10], R239 ;  /* 0x000010ef1e007986 */ /* 0x000fe2000c101520 */
[----:B------:R-:W-:Y:S02]  /*a4d0*/  IMAD.MOV.U32 R49, RZ, RZ, R98 ;  /* 0x000000ffff317224 */ /* 0x000fe400078e0062 */
[----:B------:R-:W-:Y:S01]  /*a4e0*/  IMAD.MOV.U32 R0, RZ, RZ, R96 ;  /* 0x000000ffff007224 */ /* 0x000fe200078e0060 */
[----:B------:R-:W-:Y:S04]  /*a4f0*/  STG.E.U16 desc[UR32][R30.64+0x12], R238 ;  /* 0x000012ee1e007986 */ /* 0x000fe8000c101520 */
[----:B------:R2:W5:Y:S01]  /*a500*/  LDL.LU R204, [R1+0x130] ;  /* 0x0001300001cc7983 */ /* 0x0005620000300800 */
[C---:B-1----:R-:W-:Y:S06]  /*a510*/  HMMA.16816.F32 R164, R4.reuse, R8, R164 ;  /* 0x0000000804a4723c */ /* 0x042fec00000018a4 */
[C---:B------:R-:W-:Y:S01]  /*a520*/  HMMA.16816.F32 R16, R4.reuse, R10, R148 ;  /* 0x0000000a0410723c */ /* 0x040fe20000001894 */
[----:B------:R-:W1:Y:S05]  /*a530*/  LDSM.16.MT88.4 R8, [R188+0x11000] ;  /* 0x01100000bc08783b */ /* 0x000e6a0000004200 */
[C---:B---3--:R-:W-:Y:S06]  /*a540*/  HMMA.16816.F32 R156, R4.reuse, R12, R156 ;  /* 0x0000000c049c723c */ /* 0x048fec000000189c */
[----:B------:R-:W-:Y:S01]  /*a550*/  HMMA.16816.F32 R32, R4, R14, R40 ;  /* 0x0000000e0420723c */ /* 0x000fe20000001828 */
[----:B------:R-:W3:Y:S01]  /*a560*/  LDSM.16.MT88.4 R12, [R187+0x11000] ;  /* 0x01100000bb0c783b */ /* 0x000ee20000004200 */
[----:B------:R-:W-:-:S02]  /*a570*/  IMAD.MOV.U32 R50, RZ, RZ, R90 ;  /* 0x000000ffff327224 */ /* 0x000fc400078e005a */
[----:B------:R-:W-:Y:S01]  /*a580*/  IMAD.MOV.U32 R51, RZ, RZ, R89 ;  /* 0x000000ffff337224 */ /* 0x000fe200078e0059 */
[----:B------:R-:W-:Y:S04]  /*a590*/  STG.E.U16 desc[UR32][R28.64+0x20], R241 ;  /* 0x000020f11c007986 */ /* 0x000fe8000c101520 */
[----:B------:R-:W-:Y:S04]  /*a5a0*/  STG.E.U16 desc[UR32][R28.64+0x22], R240 ;  /* 0x000022f01c007986 */ /* 0x000fe8000c101520 */
[----:B------:R2:W5:Y:S01]  /*a5b0*/  LDL.LU R203, [R1+0x12c] ;  /* 0x00012c0001cb7983 */ /* 0x0005620000300800 */
[C---:B-1----:R-:W-:Y:S06]  /*a5c0*/  HMMA.16816.F32 R148, R4.reuse, R8, R84 ;  /* 0x000000080494723c */ /* 0x042fec0000001854 */
[C---:B------:R-:W-:Y:S01]  /*a5d0*/  HMMA.16816.F32 R36, R4.reuse, R10, R72 ;  /* 0x0000000a0424723c */ /* 0x040fe20000001848 */
[----:B------:R-:W1:Y:S05]  /*a5e0*/  LDSM.16.MT88.4 R8, [R185+0x13000] ;  /* 0x01300000b908783b */ /* 0x000e6a0000004200 */
[C---:B---3--:R-:W-:Y:S06]  /*a5f0*/  HMMA.16816.F32 R140, R4.reuse, R12, R140 ;  /* 0x0000000c048c723c */ /* 0x048fec000000188c */
[C---:B------:R-:W-:Y:S01]  /*a600*/  HMMA.16816.F32 R40, R4.reuse, R14, R136 ;  /* 0x0000000e0428723c */ /* 0x040fe20000001888 */
[----:B------:R-:W3:Y:S04]  /*a610*/  LDSM.16.MT88.4 R12, [R186+0x13000] ;  /* 0x01300000ba0c783b */ /* 0x000ee80000004200 */
[----:B------:R-:W-:Y:S04]  /*a620*/  STG.E.U16 desc[UR32][R30.64+0x20], R237 ;  /* 0x000020ed1e007986 */ /* 0x000fe8000c101520 */
        /* <DEDUP_REMOVED lines=9> */
[----:B------:R-:W-:Y:S02]  /*a6c0*/  IMAD.MOV.U32 R136, RZ, RZ, R102 ;  /* 0x000000ffff887224 */ /* 0x000fe400078e0066 */
[----:B------:R-:W-:Y:S02]  /*a6d0*/  IMAD.MOV.U32 R137, RZ, RZ, R101 ;  /* 0x000000ffff897224 */ /* 0x000fe400078e0065 */
[----:B------:R-:W-:Y:S01]  /*a6e0*/  IMAD.MOV.U32 R139, RZ, RZ, R100 ;  /* 0x000000ffff8b7224 */ /* 0x000fe200078e0064 */
[----:B------:R-:W-:Y:S04]  /*a6f0*/  STG.E.U16 desc[UR32][R28.64+0x30], R236 ;  /* 0x000030ec1c007986 */ /* 0x000fe8000c101520 */
[----:B------:R-:W-:Y:S04]  /*a700*/  STG.E.U16 desc[UR32][R28.64+0x32], R218 ;  /* 0x000032da1c007986 */ /* 0x000fe8000c101520 */
[----:B------:R2:W5:Y:S01]  /*a710*/  LDL.LU R201, [R1+0x124] ;  /* 0x0001240001c97983 */ /* 0x0005620000300800 */
[C---:B-1----:R-:W-:Y:S06]  /*a720*/  HMMA.16816.F32 R72, R4.reuse, R8, R76 ;  /* 0x000000080448723c */ /* 0x042fec000000184c */
[C---:B---3--:R-:W-:Y:S01]  /*a730*/  HMMA.16816.F32 R84, R4.reuse, R12, R244 ;  /* 0x0000000c0454723c */ /* 0x048fe200000018f4 */
[----:B------:R-:W-:Y:S04]  /*a740*/  STG.E.U16 desc[UR32][R30.64+0x30], R196 ;  /* 0x000030c41e007986 */ /* 0x000fe8000c101520 */
[----:B------:R-:W-:Y:S01]  /*a750*/  STG.E.U16 desc[UR32][R30.64+0x32], R191 ;  /* 0x000032bf1e007986 */ /* 0x000fe2000c101520 */
[----:B------:R-:W-:Y:S03]  /*a760*/  HMMA.16816.F32 R76, R4, R10, R248 ;  /* 0x0000000a044c723c */ /* 0x000fe600000018f8 */
[----:B------:R-:W1:Y:S01]  /*a770*/  LDSM.16.MT88.4 R8, [R185+0x15000] ;  /* 0x01500000b908783b */ /* 0x000e620000004200 */
[----:B------:R-:W-:-:S03]  /*a780*/  IMAD.MOV.U32 R247, RZ, RZ, R95 ;  /* 0x000000fffff77224 */ /* 0x000fc600078e005f */
[----:B------:R-:W-:Y:S01]  /*a790*/  IMAD.MOV.U32 R248, RZ, RZ, R91 ;  /* 0x000000fffff87224 */ /* 0x000fe200078e005b */
[----:B------:R2:W5:Y:S01]  /*a7a0*/  LDL.LU R200, [R1+0x120] ;  /* 0x0001200001c87983 */ /* 0x0005620000300800 */
[----:B------:R-:W-:Y:S01]  /*a7b0*/  IMAD.MOV.U32 R250, RZ, RZ, R94 ;  /* 0x000000fffffa7224 */ /* 0x000fe200078e005e */
[----:B------:R-:W-:Y:S01]  /*a7c0*/  HMMA.16816.F32 R88, R4, R14, R232 ;  /* 0x0000000e0458723c */ /* 0x000fe200000018e8 */
[----:B------:R-:W-:Y:S01]  /*a7d0*/  IMAD.MOV.U32 R251, RZ, RZ, R93 ;  /* 0x000000fffffb7224 */ /* 0x000fe200078e005d */
[----:B------:R-:W3:Y:S01]  /*a7e0*/  LDSM.16.MT88.4 R12, [R186+0x15000] ;  /* 0x01500000ba0c783b */ /* 0x000ee20000004200 */
[----:B------:R-:W-:Y:S02]  /*a7f0*/  IMAD.MOV.U32 R249, RZ, RZ, R92 ;  /* 0x000000fffff97224 */ /* 0x000fe400078e005c */
[----:B------:R-:W-:Y:S02]  /*a800*/  IMAD.MOV.U32 R244, RZ, RZ, R103 ;  /* 0x000000fffff47224 */ /* 0x000fe400078e0067 */
[----:B------:R-:W-:-:S02]  /*a810*/  IMAD.MOV.U32 R245, RZ, RZ, R0 ;  /* 0x000000fffff57224 */ /* 0x000fc400078e0000 */
[----:B------:R-:W-:Y:S01]  /*a820*/  IMAD.MOV.U32 R246, RZ, RZ, R51 ;  /* 0x000000fffff67224 */ /* 0x000fe200078e0033 */
[----:B------:R-:W-:Y:S04]  /*a830*/  STG.E.U16 desc[UR32][R28.64+0x40], R179 ;  /* 0x000040b31c007986 */ /* 0x000fe8000c101520 */
[----:B------:R-:W-:Y:S04]  /*a840*/  STG.E.U16 desc[UR32][R28.64+0x42], R178 ;  /* 0x000042b21c007986 */ /* 0x000fe8000c101520 */
[----:B------:R2:W5:Y:S01]  /*a850*/  LDL.LU R199, [R1+0x11c] ;  /* 0x00011c0001c77983 */ /* 0x0005620000300800 */
[C---:B-1----:R-:W-:Y:S06]  /*a860*/  HMMA.16816.F32 R92, R4.reuse, R8, R220 ;  /* 0x00000008045c723c */ /* 0x042fec00000018dc */
[C---:B------:R-:W-:Y:S01]  /*a870*/  HMMA.16816.F32 R96, R4.reuse, R10, R160 ;  /* 0x0000000a0460723c */ /* 0x040fe200000018a0 */
[----:B------:R-:W1:Y:S04]  /*a880*/  LDSM.16.MT88.4 R8, [R188+0x15000] ;  /* 0x01500000bc08783b */ /* 0x000e680000004200 */
[----:B------:R-:W-:Y:S01]  /*a890*/  LDSM.16.MT88.4 R160, [R185+0x11800] ;  /* 0x01180000b9a0783b */ /* 0x000fe20000004200 */
[C---:B---3--:R-:W-:Y:S06]  /*a8a0*/  HMMA.16816.F32 R100, R4.reuse, R12, R152 ;  /* 0x0000000c0464723c */ /* 0x048fec0000001898 */
[----:B------:R-:W-:Y:S01]  /*a8b0*/  HMMA.16816.F32 R104, R4, R14, R144 ;  /* 0x0000000e0468723c */ /* 0x000fe20000001890 */
[----:B------:R-:W3:Y:S01]  /*a8c0*/  LDSM.16.MT88.4 R12, [R187+0x15000] ;  /* 0x01500000bb0c783b */ /* 0x000ee20000004200 */
[----:B------:R-:W-:-:S03]  /*a8d0*/  IMAD.MOV.U32 R0, RZ, RZ, R136 ;  /* 0x000000ffff007224 */ /* 0x000fc600078e0088 */
[----:B------:R-:W4:Y:S04]  /*a8e0*/  LDSM.16.MT88.4 R144, [R188+0x11800] ;  /* 0x01180000bc90783b */ /* 0x000f280000004200 */
[----:B------:R-:W-:Y:S04]  /*a8f0*/  LDSM.16.MT88.4 R152, [R186+0x11800] ;  /* 0x01180000ba98783b */ /* 0x000fe80000004200 */
        /* <DEDUP_REMOVED lines=8> */
[----:B------:R-:W3:Y:S05]  /*a980*/  LDSM.16.MT88.4 R12, [R186+0x17000] ;  /* 0x01700000ba0c783b */ /* 0x000eea0000004200 */
[C---:B------:R-:W-:Y:S06]  /*a990*/  HMMA.16816.F32 R164, R128.reuse, R160, R164 ;  /* 0x000000a080a4723c */ /* 0x040fec00000018a4 */
[----:B----4-:R-:W-:Y:S01]  /*a9a0*/  HMMA.16816.F32 R148, R128, R144, R148 ;  /* 0x000000908094723c */ /* 0x010fe20000001894 */
[----:B------:R-:W-:Y:S01]  /*a9b0*/  FADD.FTZ R0, R0, R242 ;  /* 0x000000f200007221 */ /* 0x000fe20000010000 */
        /* <DEDUP_REMOVED lines=8> */
[----:B------:R-:W-:Y:S05]  /*aa40*/  LDSM.16.MT88.4 R80, [R186+0x15800] ;  /* 0x01580000ba50783b */ /* 0x000fea0000004200 */
[C---:B------:R-:W-:Y:S06]  /*aa50*/  HMMA.16816.F32 R160, R128.reuse, R162, R16 ;  /* 0x000000a280a0723c */ /* 0x040fec0000001810 */
[----:B------:R-:W-:Y:S01]  /*aa60*/  HMMA.16816.F32 R144, R128, R146, R36 ;  /* 0x000000928090723c */ /* 0x000fe20000001824 */
[----:B------:R-:W-:Y:S04]  /*aa70*/  STG.E.U16 desc[UR32][R30.64+0x50], R172 ;  /* 0x000050ac1e007986 */ /* 0x000fe8000c101520 */
[----:B------:R-:W-:Y:S04]  /*aa80*/  STG.E.U16 desc[UR32][R30.64+0x52], R173 ;  /* 0x000052ad1e007986 */ /* 0x000fe8000c101520 */
[----:B------:R2:W5:Y:S01]  /*aa90*/  LDL.LU R190, [R1+0x110] ;  /* 0x0001100001be7983 */ /* 0x0005620000300800 */
[C---:B-1----:R-:W-:Y:S06]  /*aaa0*/  HMMA.16816.F32 R220, R4.reuse, R8, R56 ;  /* 0x0000000804dc723c */ /* 0x042fec0000001838 */
[----:B------:R-:W-:Y:S01]  /*aab0*/  HMMA.16816.F32 R12, R4, R10, R44 ;  /* 0x0000000a040c723c */ /* 0x000fe2000000182c */
[----:B------:R-:W1:Y:S01]  /*aac0*/  LDSM.16.MT88.4 R8, [R187+0x17000] ;  /* 0x01700000bb08783b */ /* 0x000e620000004200 */
[----:B------:R-:W-:-:S02]  /*aad0*/  IMAD.MOV.U32 R19, RZ, RZ, R139 ;  /* 0x000000ffff137224 */ /* 0x000fc400078e008b */
[----:B------:R-:W-:Y:S01]  /*aae0*/  IMAD.MOV.U32 R18, RZ, RZ, R137 ;  /* 0x000000ffff127224 */ /* 0x000fe200078e0089 */
[----:B------:R-:W-:Y:S04]  /*aaf0*/  LDSM.16.MT88.4 R56, [R188+0x13800] ;  /* 0x01380000bc38783b */ /* 0x000fe80000004200 */
[----:B------:R-:W-:Y:S04]  /*ab00*/  STG.E.U16 desc[UR32][R28.64+0x60], R171 ;  /* 0x000060ab1c007986 */ /* 0x000fe8000c101520 */
[----:B------:R-:W-:Y:S04]  /*ab10*/  STG.E.U16 desc[UR32][R28.64+0x62], R170 ;  /* 0x000062aa1c007986 */ /* 0x000fe8000c101520 */
[----:B------:R2:W5:Y:S01]  /*ab20*/  LDL.LU R189, [R1+0x10c] ;  /* 0x00010c0001bd7983 */ /* 0x0005620000300800 */
[C---:B-1----:R-:W-:Y:S06]  /*ab30*/  HMMA.16816.F32 R20, R4.reuse, R10, R20 ;  /* 0x0000000a0414723c */ /* 0x042fec0000001814 */
[----:B------:R-:W-:Y:S01]  /*ab40*/  HMMA.16816.F32 R24, R4, R8, R24 ;  /* 0x000000080418723c */ /* 0x000fe20000001818 */
[----:B------:R-:W-:Y:S01]  /*ab50*/  IMAD.MOV.U32 R10, RZ, RZ, R138 ;  /* 0x000000ffff0a7224 */ /* 0x000fe200078e008a */
[----:B------:R-:W-:Y:S04]  /*ab60*/  LDSM.16.MT88.4 R4, [R187+0x17800] ;  /* 0x01780000bb04783b */ /* 0x000fe80000004200 */
[----:B------:R-:W1:Y:S01]  /*ab70*/  LDSM.16.MT88.4 R136, [R187+0x11800] ;  /* 0x01180000bb88783b */ /* 0x000e620000004200 */
[----:B------:R-:W-:-:S02]  /*ab80*/  IMAD.MOV.U32 R9, RZ, RZ, R247 ;  /* 0x000000ffff097224 */ /* 0x000fc400078e00f7 */
[----:B------:R-:W-:Y:S02]  /*ab90*/  IMAD.MOV.U32 R247, RZ, RZ, R50 ;  /* 0x000000fffff77224 */ /* 0x000fe400078e0032 */
[----:B------:R-:W-:Y:S01]  /*aba0*/  FADD.FTZ R0, R19, R0 ;  /* 0x0000000013007221 */ /* 0x000fe20000010000 */
[----:B------:R-:W-:Y:S01]  /*abb0*/  IMAD.MOV.U32 R8, RZ, RZ, R48 ;  /* 0x000000ffff087224 */ /* 0x000fe200078e0030 */
[----:B------:R-:W-:Y:S01]  /*abc0*/  STG.E.U16 desc[UR32][R30.64+0x60], R168 ;  /* 0x000060a81e007986 */ /* 0x000fe2000c101520 */
[----:B------:R-:W-:-:S03]  /*abd0*/  IMAD.MOV.U32 R11, RZ, RZ, R49 ;  /* 0x000000ffff0b7224 */ /* 0x000fc600078e0031 */
[----:B------:R-:W3:Y:S04]  /*abe0*/  LDSM.16.MT88.4 R48, [R186+0x13800] ;  /* 0x01380000ba30783b */ /* 0x000ee80000004200 */
[----:B------:R-:W-:Y:S04]  /*abf0*/  STG.E.U16 desc[UR32][R30.64+0x62], R169 ;  /* 0x000062a91e007986 */ /* 0x000fe8000c101520 */
[----:B------:R2:W5:Y:S01]  /*ac00*/  LDL.LU R184, [R1+0x108] ;  /* 0x0001080001b87983 */ /* 0x0005620000300800 */
[----:B------:R-:W-:Y:S01]  /*ac10*/  FADD.FTZ R0, R11, R0 ;  /* 0x000000000b007221 */ /* 0x000fe20000010000 */
[----:B------:R-:W-:Y:S02]  /*ac20*/  HMMA.16816.F32 R156, R128, R152, R156 ;  /* 0x00000098809c723c */ /* 0x000fe4000000189c */
[----:B------:R-:W-:Y:S01]  /*ac30*/  STG.E.U16 desc[UR32][R28.64+0x70], R135 ;  /* 0x000070871c007986 */ /* 0x000fe2000c101520 */
[----:B------:R-:W-:-:S03]  /*ac40*/  FADD.FTZ R0, R9, R0 ;  /* 0x0000000009007221 */ /* 0x000fc60000010000 */
[----:B------:R-:W-:Y:S01]  /*ac50*/  STG.E.U16 desc[UR32][R28.64+0x72], R134 ;  /* 0x000072861c007986 */ /* 0x000fe2000c101520 */
[----:B------:R-:W-:Y:S01]  /*ac60*/  FADD.FTZ R0, R245, R0 ;  /* 0x00000000f5007221 */ /* 0x000fe20000010000 */
[----:B------:R-:W-:Y:S02]  /*ac70*/  HMMA.16816.F32 R152, R128, R154, R32 ;  /* 0x0000009a8098723c */ /* 0x000fe40000001820 */
[----:B------:R-:W-:Y:S01]  /*ac80*/  STG.E.U16 desc[UR32][R30.64+0x70], R133 ;  /* 0x000070851e007986 */ /* 0x000fe2000c101520 */
[----:B------:R-:W-:-:S03]  /*ac90*/  FADD.FTZ R0, R247, R0 ;  /* 0x00000000f7007221 */ /* 0x000fc60000010000 */
[----:B------:R-:W-:Y:S01]  /*aca0*/  STG.E.U16 desc[UR32][R30.64+0x72], R132 ;  /* 0x000072841e007986 */ /* 0x000fe2000c101520 */
[----:B------:R-:W-:-:S04]  /*acb0*/  FADD.FTZ R0, R249, R0 ;  /* 0x00000000f9007221 */ /* 0x000fc80000010000 */
[----:B------:R-:W-:Y:S01]  /*acc0*/  FADD.FTZ R252, R252, R0 ;  /* 0x00000000fcfc7221 */ /* 0x000fe20000010000 */
[C---:B-1----:R-:W-:Y:S06]  /*acd0*/  HMMA.16816.F32 R140, R128.reuse, R136, R140 ;  /* 0x00000088808c723c */ /* 0x042fec000000188c */
[C---:B------:R-:W-:Y:S01]  /*ace0*/  HMMA.16816.F32 R136, R128.reuse, R138, R40 ;  /* 0x0000008a8088723c */ /* 0x040fe20000001828 */
[----:B------:R-:W1:Y:S05]  /*acf0*/  LDSM.16.MT88.4 R40, [R185+0x13800] ;  /* 0x01380000b928783b */ /* 0x000e6a0000004200 */
[C---:B---3--:R-:W-:Y:S01]  /*ad00*/  HMMA.16816.F32 R44, R128.reuse, R48, R64 ;  /* 0x00000030802c723c */ /* 0x048fe20000001840 */
[----:B------:R-:W3:Y:S05]  /*ad10*/  LDSM.16.MT88.4 R64, [R187+0x13800] ;  /* 0x01380000bb40783b */ /* 0x000eea0000004200 */
[C---:B------:R-:W-:Y:S06]  /*ad20*/  HMMA.16816.F32 R48, R128.reuse, R50, R68 ;  /* 0x000000328030723c */ /* 0x040fec0000001844 */
[C---:B-1----:R-:W-:Y:S06]  /*ad30*/  HMMA.16816.F32 R36, R128.reuse, R40, R52 ;  /* 0x000000288024723c */ /* 0x042fec0000001834 */
[C---:B------:R-:W-:Y:S01]  /*ad40*/  HMMA.16816.F32 R52, R128.reuse, R56, R72 ;  /* 0x000000388034723c */ /* 0x040fe20000001848 */
[----:B------:R-:W1:Y:S05]  /*ad50*/  LDSM.16.MT88.4 R72, [R185+0x15800] ;  /* 0x01580000b948783b */ /* 0x000e6a0000004200 */
[C---:B------:R-:W-:Y:S06]  /*ad60*/  HMMA.16816.F32 R40, R128.reuse, R42, R60 ;  /* 0x0000002a8028723c */ /* 0x040fec000000183c */
[C---:B---3--:R-:W-:Y:S06]  /*ad70*/  HMMA.16816.F32 R60, R128.reuse, R64, R84 ;  /* 0x00000040803c723c */ /* 0x048fec0000001854 */
[C---:B------:R-:W-:Y:S01]  /*ad80*/  HMMA.16816.F32 R64, R128.reuse, R66, R88 ;  /* 0x000000428040723c */ /* 0x040fe20000001858 */
[----:B------:R-:W3:Y:S05]  /*ad90*/  LDSM.16.MT88.4 R88, [R188+0x15800] ;  /* 0x01580000bc58783b */ /* 0x000eea0000004200 */
[C---:B------:R-:W-:Y:S06]  /*ada0*/  HMMA.16816.F32 R56, R128.reuse, R58, R76 ;  /* 0x0000003a8038723c */ /* 0x040fec000000184c */
[C---:B------:R-:W-:Y:S06]  /*adb0*/  HMMA.16816.F32 R76, R128.reuse, R80, R100 ;  /* 0x00000050804c723c */ /* 0x040fec0000001864 */
[C---:B------:R-:W-:Y:S01]  /*adc0*/  HMMA.16816.F32 R80, R128.reuse, R82, R104 ;  /* 0x000000528050723c */ /* 0x040fe20000001868 */
[----:B------:R-:W4:Y:S05]  /*add0*/  LDSM.16.MT88.4 R104, [R185+0x17800] ;  /* 0x01780000b968783b */ /* 0x000f2a0000004200 */
[C---:B-1----:R-:W-:Y:S06]  /*ade0*/  HMMA.16816.F32 R68, R128.reuse, R72, R92 ;  /* 0x000000488044723c */ /* 0x042fec000000185c */
[C---:B------:R-:W-:Y:S01]  /*adf0*/  HMMA.16816.F32 R72, R128.reuse, R74, R96 ;  /* 0x0000004a8048723c */ /* 0x040fe20000001860 */
[----:B------:R-:W1:Y:S05]  /*ae00*/  LDSM.16.MT88.4 R96, [R187+0x15800] ;  /* 0x01580000bb60783b */ /* 0x000e6a0000004200 */
[C---:B---3--:R-:W-:Y:S01]  /*ae10*/  HMMA.16816.F32 R84, R128.reuse, R88, R112 ;  /* 0x000000588054723c */ /* 0x048fe20000001870 */
[----:B------:R-:W3:Y:S05]  /*ae20*/  LDSM.16.MT88.4 R112, [R186+0x17800] ;  /* 0x01780000ba70783b */ /* 0x000eea0000004200 */
[C---:B------:R-:W-:Y:S06]  /*ae30*/  HMMA.16816.F32 R88, R128.reuse, R90, R116 ;  /* 0x0000005a8058723c */ /* 0x040fec0000001874 */
[C---:B----4-:R-:W-:Y:S06]  /*ae40*/  HMMA.16816.F32 R100, R128.reuse, R104, R192 ;  /* 0x000000688064723c */ /* 0x050fec00000018c0 */
[C---:B------:R-:W-:Y:S06]  /*ae50*/  HMMA.16816.F32 R104, R128.reuse, R106, R180 ;  /* 0x0000006a8068723c */ /* 0x040fec00000018b4 */
[C---:B-1----:R-:W-:Y:S01]  /*ae60*/  HMMA.16816.F32 R92, R128.reuse, R96, R120 ;  /* 0x00000060805c723c */ /* 0x042fe20000001878 */
[----:B------:R-:W1:Y:S05]  /*ae70*/  LDSM.16.MT88.4 R120, [R188+0x17800] ;  /* 0x01780000bc78783b */ /* 0x000e6a0000004200 */
[C---:B------:R-:W-:Y:S06]  /*ae80*/  HMMA.16816.F32 R96, R128.reuse, R98, R124 ;  /* 0x000000628060723c */ /* 0x040fec000000187c */
[C---:B------:R-:W-:Y:S06]  /*ae90*/  HMMA.16816.F32 R124, R128.reuse, R4, R24 ;  /* 0x00000004807c723c */ /* 0x040fec0000001818 */
[----:B---3--:R-:W-:Y:S01]  /*aea0*/  HMMA.16816.F32 R108, R128, R112, R108 ;  /* 0x00000070806c723c */ /* 0x008fe2000000186c */
[----:B------:R-:W-:-:S04]  /*aeb0*/  FADD.FTZ R4, R18, R243 ;  /* 0x000000f312047221 */ /* 0x000fc80000010000 */
[----:B------:R-:W-:Y:S01]  /*aec0*/  FADD.FTZ R4, R10, R4 ;  /* 0x000000040a047221 */ /* 0x000fe20000010000 */
[----:B------:R-:W-:Y:S03]  /*aed0*/  HMMA.16816.F32 R112, R128, R114, R232 ;  /* 0x000000728070723c */ /* 0x000fe600000018e8 */
[----:B------:R-:W-:-:S04]  /*aee0*/  FADD.FTZ R4, R8, R4 ;  /* 0x0000000408047221 */ /* 0x000fc80000010000 */
[----:B------:R-:W-:-:S04]  /*aef0*/  FADD.FTZ R4, R244, R4 ;  /* 0x00000004f4047221 */ /* 0x000fc80000010000 */
[----:B------:R-:W-:-:S04]  /*af00*/  FADD.FTZ R4, R246, R4 ;  /* 0x00000004f6047221 */ /* 0x000fc80000010000 */
[----:B------:R-:W-:Y:S01]  /*af10*/  FADD.FTZ R4, R248, R4 ;  /* 0x00000004f8047221 */ /* 0x000fe20000010000 */
[----:B-1----:R-:W-:Y:S03]  /*af20*/  HMMA.16816.F32 R116, R128, R120, R220 ;  /* 0x000000788074723c */ /* 0x002fe600000018dc */
[----:B------:R-:W-:-:S04]  /*af30*/  FADD.FTZ R4, R250, R4 ;  /* 0x00000004fa047221 */ /* 0x000fc80000010000 */
[----:B------:R-:W-:Y:S01]  /*af40*/  FADD.FTZ R244, R251, R4 ;  /* 0x00000004fbf47221 */ /* 0x000fe20000010000 */
[----:B------:R-:W-:Y:S01]  /*af50*/  HMMA.16816.F32 R120, R128, R122, R12 ;  /* 0x0000007a8078723c */ /* 0x000fe2000000180c */
[----:B------:R-:W-:-:S03]  /*af60*/  IADD3 R220, P1, R28, -0x80, RZ ;  /* 0xffffff801cdc7810 */ /* 0x000fc60007f3e0ff */
[----:B------:R2:W-:Y:S01]  /*af70*/  STL [R1+0x90], R244 ;  /* 0x000090f401007387 */ /* 0x0005e20000100800 */
[----:B------:R-:W-:Y:S01]  /*af80*/  IADD3.X R221, R29, -0x1, RZ, P1, !PT ;  /* 0xffffffff1ddd7810 */ /* 0x000fe20000ffe4ff */
[----:B------:R-:W-:Y:S01]  /*af90*/  HMMA.16816.F32 R128, R128, R6, R20 ;  /* 0x000000068080723c */ /* 0x000fe20000001814 */
[----:B------:R-:W-:-:S08]  /*afa0*/  NOP ;  /* 0x0000000000007918 */ /* 0x000fd00000000000 */
[----:B------:R-:W-:-:S15]  /*afb0*/  @!P0 BRA `(.L_x_1449) ;  /* 0x0000008c003c8947 */ /* 0x000fde0003800000 */
[----:B------:R-:W3:Y:S01]  /*afc0*/  LDL R245, [R1+0xc8] ;  /* 0x0000c80001f57983 */ /* 0x000ee20000100800 */
[----:B------:R-:W-:-:S03]  /*afd0*/  ULDC UR4, c[0x0][0x2d0] ;  /* 0x0000b40000047ab9 */ /* 0x000fc60000000800 */
[----:B------:R-:W4:Y:S04]  /*afe0*/  LDL R246, [R1+0x94] ;  /* 0x0000940001f67983 */ /* 0x000f280000100800 */
[----:B------:R-:W2:Y:S04]  /*aff0*/  LDL R247, [R1+0xcc] ;  /* 0x0000cc0001f77983 */ /* 0x000ea80000100800 */
[----:B------:R-:W2:Y:S04]  /*b000*/  LDL.64 R248, [R1+0xe8] ;  /* 0x0000e80001f87983 */ /* 0x000ea80000100a00 */
[----:B------:R-:W2:Y:S01]  /*b010*/  LDL.64 R250, [R1+0xf8] ;  /* 0x0000f80001fa7983 */ /* 0x000ea20000100a00 */
        /* <DEDUP_REMOVED lines=18> */
[----:B---3--:R-:W-:-:S02]  /*b140*/  ISETP.GE.AND P5, PT, R245, UR4, PT ;  /* 0x00000004f5007c0c */ /* 0x008fc4000bfa6270 */
[----:B----4-:R-:W-:Y:S02]  /*b150*/  ISETP.GE.AND P4, PT, R246, UR4, PT ;  /* 0x00000004f6007c0c */ /* 0x010fe4000bf86270 */
[----:B--2---:R-:W-:Y:S01]  /*b160*/  ISETP.GE.AND P3, PT, R247, UR4, PT ;  /* 0x00000004f7007c0c */ /* 0x004fe2000bf66270 */
        /* <DEDUP_REMOVED lines=17> */
[----:B------:R-:W1:Y:S01]  /*b280*/  @!P5 LDC.64 R16, c[0x0][0x220] ;  /* 0x00008800ff10db82 */ /* 0x000e620000000a00 */
        /* <DEDUP_REMOVED lines=22> */
[----:B------:R-:W1:Y:S01]  /*b3f0*/  @!P5 LDC.64 R18, c[0x0][0x220] ;  /* 0x00008800ff12db82 */ /* 0x000e620000000a00 */
[C---:B------:R-:W-:Y:S01]  /*b400*/  @!P6 LEA R6, P0, R5.reuse, R14, 0x1 ;  /* 0x0000000e0506e211 */ /* 0x040fe200078008ff */
[----:B------:R-:W-:Y:S01]  /*b410*/  @!PT LDS RZ, [RZ] ;  /* 0x00000000fffff984 */ /* 0x000fe20000000800 */
[----:B------:R-:W-:Y:S01]  /*b420*/  @!PT LDS RZ, [RZ] ;  /* 0x00000000fffff984 */ /* 0x000fe20000000800 */
[----:B------:R-:W-:Y:S01]  /*b430*/  @!PT LDS RZ, [RZ] ;  /* 0x00000000fffff984 */ /* 0x000fe20000000800 */
[----:B------:R3:W-:Y:S01]  /*b440*/  @!P3 LDGSTS.E.BYPASS.LTC128B.128 [R217+0x16000], desc[UR32][R10.64+0x180] ;  /* 0x160001800ad9bfae */ /* 0x0007e2000b901d60 */
[C---:B------:R-:W-:Y:S02]  /*b450*/  IADD3 R0, P1, R5.reuse, UR30, RZ ;  /* 0x0000001e05007c10 */ /* 0x040fe4000ff3e0ff */
[C---:B------:R-:W-:Y:S01]  /*b460*/  @!P6 LEA.HI.X R7, R5.reuse, R15, R4, 0x1, P0 ;  /* 0x0000000f0507e211 */ /* 0x040fe200000f0c04 */
[----:B------:R-:W-:Y:S02]  /*b470*/  @P6 STS.128 [R217+0x10800], RZ ;  /* 0x010800ffd9006388 */ /* 0x000fe40000000c00 */
[----:B------:R-:W1:Y:S02]  /*b480*/  @!P3 LDC.64 R26, c[0x0][0x220] ;  /* 0x00008800ff1abb82 */ /* 0x000e640000000a00 */
[----:B------:R-:W-:Y:S01]  /*b490*/  @!PT LDS RZ, [RZ] ;  /* 0x00000000fffff984 */ /* 0x000fe20000000800 */
[----:B------:R-:W-:Y:S01]  /*b4a0*/  @!PT LDS RZ, [RZ] ;  /* 0x00000000fffff984 */ /* 0x000fe20000000800 */
[----:B------:R-:W-:Y:S01]  /*b4b0*/  @!PT LDS RZ, [RZ] ;  /* 0x00000000fffff984 */ /* 0x000fe20000000800 */
[----:B------:R3:W-:Y:S01]  /*b4c0*/  @!P6 LDGSTS.E.BYPASS.LTC128B.128 [R217+0x10800], desc[UR32][R6.64] ;  /* 0x1080000006d9efae */ /* 0x0007e2000b901d60 */
[----:B----4-:R-:W-:-:S03]  /*b4d0*/  @!P5 LEA R8, P0, R5, R16, 0x1 ;  /* 0x000000100508d211 */ /* 0x010fc600078008ff */
[----:B------:R-:W-:Y:S01]  /*b4e0*/  @P5 STS.128 [R217+0x12800], RZ ;  /* 0x012800ffd9005388 */ /* 0x000fe20000000c00 */
[C-C-:B------:R-:W-:Y:S02]  /*b4f0*/  @!P5 LEA.HI.X R9, R5.reuse, R17, R4.reuse, 0x1, P0 ;  /* 0x000000110509d211 */ /* 0x140fe400000f0c04 */
[----:B------:R-:W4:Y:S01]  /*b500*/  @!P4 LDC.64 R16, c[0x0][0x220] ;  /* 0x00008800ff10cb82 */ /* 0x000f220000000a00 */
        /* <DEDUP_REMOVED lines=8> */
[----:B---3--:R-:W-:-:S02]  /*b590*/  @!P3 LEA R10, P0, R5, R22, 0x1 ;  /* 0x00000016050ab211 */ /* 0x008fc400078008ff */
[----:B------:R-:W-:Y:S01]  /*b5a0*/  @!PT LDS RZ, [RZ] ;  /* 0x00000000fffff984 */ /* 0x000fe20000000800 */
[----:B------:R-:W-:Y:S01]  /*b5b0*/  @!PT LDS RZ, [RZ] ;  /* 0x00000000fffff984 */ /* 0x000fe20000000800 */
[----:B------:R-:W-:Y:S01]  /*b5c0*/  @!PT LDS RZ, [RZ] ;  /* 0x00000000fffff984 */ /* 0x000fe20000000800 */
[----:B------:R-:W-:Y:S02]  /*b5d0*/  @!P4 LDGSTS.E.BYPASS.LTC128B.128 [R217+0x14800], desc[UR32][R12.64+0x100] ;  /* 0x148001000cd9cfae */ /* 0x000fe4000b901d60 */
[----:B------:R-:W-:Y:S02]  /*b5e0*/  @!P3 LEA.HI.X R11, R5, R23, R4, 0x1, P0 ;  /* 0x00000017050bb211 */ /* 0x000fe400000f0c04 */
[----:B------:R-:W-:Y:S01]  /*b5f0*/  @P3 STS.128 [R217+0x16800], RZ ;  /* 0x016800ffd9003388 */ /* 0x000fe20000000c00 */
[----:B------:R-:W3:Y:S01]  /*b600*/  @!P4 LDC.64 R22, c[0x0][0x220] ;  /* 0x00008800ff16cb82 */ /* 0x000ee20000000a00 */
        /* <DEDUP_REMOVED lines=8> */
[----:B------:R-:W3:Y:S01]  /*b690*/  @!P5 LDC.64 R20, c[0x0][0x220] ;  /* 0x00008800ff14db82 */ /* 0x000ee20000000a00 */
        /* <DEDUP_REMOVED lines=14> */
[----:B----4-:R-:W-:-:S04]  /*b780*/  @!P4 LEA R10, P0, R0, R16, 0x1 ;  /* 0x00000010000ac211 */ /* 0x010fc800078008ff */
        /* <DEDUP_REMOVED lines=17> */
[C---:B---3--:R-:W-:Y:S01]  /*b8a0*/  @!P4 LEA R8, P1, R4.reuse, R22, 0x1 ;  /* 0x000000160408c211 */ /* 0x048fe200078208ff */
        /* <DEDUP_REMOVED lines=29> */
[----:B--2---:R-:W-:Y:S04]  /*ba80*/  LDSM.16.M88.4 R12, [R184+0x8800] ;  /* 0x00880000b80c783b */ /* 0x004fe80000000200 */
[----:B------:R-:W-:Y:S04]  /*ba90*/  LDSM.16.M88.4 R24, [R184+0x9000] ;  /* 0x00900000b818783b */ /* 0x000fe80000000200 */
[----:B------:R-:W-:Y:S04]  /*baa0*/  LDSM.16.M88.4 R176, [R184+0x9800] ;  /* 0x00980000b8b0783b */ /* 0x000fe80000000200 */
        /* <DEDUP_REMOVED lines=17> */
[C---:B------:R-:W-:Y:S06]  /*bbc0*/  HMMA.16816.F32 R232, R8.reuse, R194, R168 ;  /* 0x000000c208e8723c */ /* 0x040fec00000018a8 */
[C---:B--2---:R-:W-:Y:S06]  /*bbd0*/  HMMA.16816.F32 R192, R8.reuse, R180, R132 ;  /* 0x000000b408c0723c */ /* 0x044fec0000001884 */
[C---:B---3--:R-:W-:Y:S01]  /*bbe0*/  HMMA.16816.F32 R172, R8.reuse, R222, R16 ;  /* 0x000000de08ac723c */ /* 0x048fe20000001810 */
[----:B------:R-:W1:Y:S05]  /*bbf0*/  LDSM.16.M88.4 R16, [R190+0x8000] ;  /* 0x00800000be10783b */ /* 0x000e6a0000000200 */
[C---:B----4-:R-:W-:Y:S01]  /*bc00*/  HMMA.16816.F32 R132, R8.reuse, R240, R12 ;  /* 0x000000f00884723c */ /* 0x050fe2000000180c */
[----:B------:R-:W2:Y:S05]  /*bc10*/  LDSM.16.M88.4 R12, [R190+0x8800] ;  /* 0x00880000be0c783b */ /* 0x000eaa0000000200 */
[C---:B------:R-:W-:Y:S01]  /*bc20*/  HMMA.16816.F32 R176, R8.reuse, R182, R32 ;  /* 0x000000b608b0723c */ /* 0x040fe20000001820 */
[----:B------:R-:W3:Y:S05]  /*bc30*/  LDSM.16.M88.4 R32, [R190+0x9000] ;  /* 0x00900000be20783b */ /* 0x000eea0000000200 */
[C---:B------:R-:W-:Y:S06]  /*bc40*/  HMMA.16816.F32 R168, R8.reuse, R220, R20 ;  /* 0x000000dc08a8723c */ /* 0x040fec0000001814 */
[----:B------:R-:W-:Y:S01]  /*bc50*/  HMMA.16816.F32 R20, R8, R242, R24 ;  /* 0x000000f20814723c */ /* 0x000fe20000001818 */
[----:B------:R-:W4:Y:S04]  /*bc60*/  LDSM.16.M88.4 R24, [R190+0x9800] ;  /* 0x00980000be18783b */ /* 0x000f280000000200 */
[----:B------:R-:W-:Y:S01]  /*bc70*/  LDSM.16.M88.4 R8, [R199] ;  /* 0x00000000c708783b */ /* 0x000fe20000000200 */
[C---:B-1----:R-:W-:Y:S06]  /*bc80*/  HMMA.16816.F32 R240, R4.reuse, R18, R232 ;  /* 0x0000001204f0723c */ /* 0x042fec00000018e8 */
[C---:B--2---:R-:W-:Y:S06]  /*bc90*/  HMMA.16816.F32 R220, R4.reuse, R14, R176 ;  /* 0x0000000e04dc723c */ /* 0x044fec00000018b0 */
[C---:B------:R-:W-:Y:S01]  /*bca0*/  HMMA.16816.F32 R236, R4.reuse, R16, R236 ;  /* 0x0000001004ec723c */ /* 0x040fe200000018ec */
[----:B------:R-:W1:Y:S05]  /*bcb0*/  LDSM.16.M88.4 R16, [R189] ;  /* 0x00000000bd10783b */ /* 0x000e6a0000000200 */
[C---:B------:R-:W-:Y:S01]  /*bcc0*/  HMMA.16816.F32 R232, R4.reuse, R12, R192 ;  /* 0x0000000c04e8723c */ /* 0x040fe200000018c0 */
[----:B------:R-:W2:Y:S05]  /*bcd0*/  LDSM.16.M88.4 R12, [R189+0x800] ;  /* 0x00080000bd0c783b */ /* 0x000eaa0000000200 */
[C---:B---3--:R-:W-:Y:S06]  /*bce0*/  HMMA.16816.F32 R176, R4.reuse, R34, R172 ;  /* 0x0000002204b0723c */ /* 0x048fec00000018ac */
[C---:B------:R-:W-:Y:S01]  /*bcf0*/  HMMA.16816.F32 R192, R4.reuse, R32, R168 ;  /* 0x0000002004c0723c */ /* 0x040fe200000018a8 */
[----:B------:R-:W3:Y:S05]  /*bd00*/  LDSM.16.M88.4 R168, [R189+0x1800] ;  /* 0x00180000bda8783b */ /* 0x000eea0000000200 */
[C---:B----4-:R-:W-:Y:S06]  /*bd10*/  HMMA.16816.F32 R180, R4.reuse, R24, R132 ;  /* 0x0000001804b4723c */ /* 0x050fec0000001884 */
[----:B------:R-:W-:Y:S01]  /*bd20*/  HMMA.16816.F32 R172, R4, R26, R20 ;  /* 0x0000001a04ac723c */ /* 0x000fe20000001814 */
[----:B------:R-:W4:Y:S05]  /*bd30*/  LDSM.16.M88.4 R4, [R189+0x1000] ;  /* 0x00100000bd04783b */ /* 0x000f2a0000000200 */
[C---:B-1----:R-:W-:Y:S06]  /*bd40*/  HMMA.16816.F32 R132, R8.reuse, R16, R236 ;  /* 0x000000100884723c */ /* 0x042fec00000018ec */
[C---:B--2---:R-:W-:Y:S06]  /*bd50*/  HMMA.16816.F32 R20, R8.reuse, R14, R220 ;  /* 0x0000000e0814723c */ /* 0x044fec00000018dc */
[C---:B------:R-:W-:Y:S01]  /*bd60*/  HMMA.16816.F32 R24, R8.reuse, R12, R232 ;  /* 0x0000000c0818723c */ /* 0x040fe200000018e8 */
[----:B------:R-:W-:Y:S05]  /*bd70*/  LDSM.16.M88.4 R12, [R184+0xa800] ;  /* 0x00a80000b80c783b */ /* 0x000fea0000000200 */
[C---:B------:R-:W-:Y:S01]  /*bd80*/  HMMA.16816.F32 R32, R8.reuse, R18, R240 ;  /* 0x000000120820723c */ /* 0x040fe200000018f0 */
[----:B------:R-:W-:Y:S05]  /*bd90*/  LDSM.16.M88.4 R16, [R184+0xa000] ;  /* 0x00a00000b810783b */ /* 0x000fea0000000200 */
[C---:B---3--:R-:W-:Y:S06]  /*bda0*/  HMMA.16816.F32 R232, R8.reuse, R168, R180 ;  /* 0x000000a808e8723c */ /* 0x048fec00000018b4 */
[C---:B----4-:R-:W-:Y:S06]  /*bdb0*/  HMMA.16816.F32 R220, R8.reuse, R4, R192 ;  /* 0x0000000408dc723c */ /* 0x050fec00000018c0 */
[C---:B------:R-:W-:Y:S01]  /*bdc0*/  HMMA.16816.F32 R236, R8.reuse, R6, R176 ;  /* 0x0000000608ec723c */ /* 0x040fe200000018b0 */
[----:B------:R-:W1:Y:S05]  /*bdd0*/  LDSM.16.M88.4 R4, [R197+0x2000] ;  /* 0x00200000c504783b */ /* 0x000e6a0000000200 */
[----:B------:R-:W-:Y:S01]  /*bde0*/  HMMA.16816.F32 R192, R8, R170, R172 ;  /* 0x000000aa08c0723c */ /* 0x000fe200000018ac */
[----:B------:R-:W2:Y:S04]  /*bdf0*/  LDSM.16.M88.4 R172, [R184+0xb000] ;  /* 0x00b00000b8ac783b */ /* 0x000ea80000000200 */
[----:B------:R-:W-:Y:S01]  /*be00*/  LDSM.16.M88.4 R8, [R198+0x2000] ;  /* 0x00200000c608783b */ /* 0x000fe20000000200 */
[C---:B-1----:R-:W-:Y:S03]  /*be10*/  HMMA.16816.F32 R168, R4.reuse, R12, R24 ;  /* 0x0000000c04a8723c */ /* 0x042fe60000001818 */
[----:B------:R-:W1:Y:S03]  /*be20*/  LDSM.16.M88.4 R24, [R213] ;  /* 0x00000000d518783b */ /* 0x000e660000000200 */
[C---:B------:R-:W-:Y:S01]  /*be30*/  HMMA.16816.F32 R180, R4.reuse, R16, R132 ;  /* 0x0000001004b4723c */ /* 0x040fe20000001884 */
[----:B------:R-:W-:Y:S05]  /*be40*/  LDSM.16.M88.4 R132, [R211] ;  /* 0x00000000d384783b */ /* 0x000fea0000000200 */
[C---:B------:R-:W-:Y:S01]  /*be50*/  HMMA.16816.F32 R176, R4.reuse, R18, R32 ;  /* 0x0000001204b0723c */ /* 0x040fe20000001820 */
[----:B------:R-:W3:Y:S05]  /*be60*/  LDSM.16.M88.4 R32, [R184+0xb800] ;  /* 0x00b80000b820783b */ /* 0x000eea0000000200 */
[C---:B------:R-:W-:Y:S01]  /*be70*/  HMMA.16816.F32 R16, R4.reuse, R14, R20 ;  /* 0x0000000e0410723c */ /* 0x040fe20000001814 */
[----:B------:R-:W4:Y:S05]  /*be80*/  LDSM.16.M88.4 R20, [R212] ;  /* 0x00000000d414783b */ /* 0x000f2a0000000200 */
[C---:B--2---:R-:W-:Y:S06]  /*be90*/  HMMA.16816.F32 R12, R4.reuse, R172, R220 ;  /* 0x000000ac040c723c */ /* 0x044fec00000018dc */
[----:B------:R-:W-:Y:S01]  /*bea0*/  HMMA.16816.F32 R172, R4, R174, R236 ;  /* 0x000000ae04ac723c */ /* 0x000fe200000018ec */
[----:B------:R-:W-:Y:S05]  /*beb0*/  LDSM.16.M88.4 R236, [R190+0xb800] ;  /* 0x00b80000beec783b */ /* 0x000fea0000000200 */
[----:B-1----:R-:W-:Y:S01]  /*bec0*/  HMMA.16816.F32 R220, R8, R24, R180 ;  /* 0x0000001808dc723c */ /* 0x002fe200000018b4 */
[----:B------:R-:W1:Y:S05]  /*bed0*/  LDSM.16.M88.4 R180, [R210] ;  /* 0x00000000d2b4783b */ /* 0x000e6a0000000200 */
[C---:B---3--:R-:W-:Y:S06]  /*bee0*/  HMMA.16816.F32 R240, R4.reuse, R32, R232 ;  /* 0x0000002004f0723c */ /* 0x048fec00000018e8 */
[----:B------:R-:W-:Y:S01]  /*bef0*/  HMMA.16816.F32 R232, R4, R34, R192 ;  /* 0x0000002204e8723c */ /* 0x000fe200000018c0 */
[----:B------:R-:W-:Y:S04]  /*bf00*/  LDSM.16.M88.4 R4, [R200+0x2000] ;  /* 0x00200000c804783b */ /* 0x000fe80000000200 */
[----:B------:R-:W2:Y:S01]  /*bf10*/  LDSM.16.M88.4 R32, [R190+0xa800] ;  /* 0x00a80000be20783b */ /* 0x000ea20000000200 */
[C---:B------:R-:W-:Y:S03]  /*bf20*/  HMMA.16816.F32 R192, R8.reuse, R26, R176 ;  /* 0x0000001a08c0723c */ /* 0x040fe600000018b0 */
[----:B------:R-:W3:Y:S03]  /*bf30*/  LDSM.16.M88.4 R24, [R190+0xb000] ;  /* 0x00b00000be18783b */ /* 0x000ee60000000200 */
[C---:B----4-:R-:W-:Y:S06]  /*bf40*/  HMMA.16816.F32 R176, R8.reuse, R20, R168 ;  /* 0x0000001408b0723c */ /* 0x050fec00000018a8 */
[C---:B------:R-:W-:Y:S06]  /*bf50*/  HMMA.16816.F32 R168, R8.reuse, R22, R16 ;  /* 0x0000001608a8723c */ /* 0x040fec0000001810 */
[C---:B------:R-:W-:Y:S06]  /*bf60*/  HMMA.16816.F32 R20, R8.reuse, R132, R12 ;  /* 0x000000840814723c */ /* 0x040fec000000180c */
[C---:B------:R-:W-:Y:S01]  /*bf70*/  HMMA.16816.F32 R16, R8.reuse, R134, R172 ;  /* 0x000000860810723c */ /* 0x040fe200000018ac */
[----:B------:R-:W4:Y:S05]  /*bf80*/  LDSM.16.M88.4 R132, [R190+0xa000] ;  /* 0x00a00000be84783b */ /* 0x000f2a0000000200 */
[C---:B-1----:R-:W-:Y:S06]  /*bf90*/  HMMA.16816.F32 R12, R8.reuse, R180, R240 ;  /* 0x000000b4080c723c */ /* 0x042fec00000018f0 */
[----:B------:R-:W-:Y:S01]  /*bfa0*/  HMMA.16816.F32 R232, R8, R182, R232 ;  /* 0x000000b608e8723c */ /* 0x000fe200000018e8 */
[----:B------:R-:W-:Y:S05]  /*bfb0*/  LDSM.16.M88.4 R8, [R199+0x2000] ;  /* 0x00200000c708783b */ /* 0x000fea0000000200 */
[C---:B--2---:R-:W-:Y:S06]  /*bfc0*/  HMMA.16816.F32 R180, R4.reuse, R32, R176 ;  /* 0x0000002004b4723c */ /* 0x044fec00000018b0 */
[C---:B---3--:R-:W-:Y:S01]  /*bfd0*/  HMMA.16816.F32 R172, R4.reuse, R26, R16 ;  /* 0x0000001a04ac723c */ /* 0x048fe20000001810 */
[----:B------:R-:W1:Y:S05]  /*bfe0*/  LDSM.16.M88.4 R16, [R189+0x2000] ;  /* 0x00200000bd10783b */ /* 0x000e6a0000000200 */
[C---:B------:R-:W-:Y:S01]  /*bff0*/  HMMA.16816.F32 R176, R4.reuse, R34, R168 ;  /* 0x0000002204b0723c */ /* 0x040fe200000018a8 */
[----:B------:R-:W2:Y:S05]  /*c000*/  LDSM.16.M88.4 R32, [R189+0x3000] ;  /* 0x00300000bd20783b */ /* 0x000eaa0000000200 */
[C---:B------:R-:W-:Y:S01]  /*c010*/  HMMA.16816.F32 R168, R4.reuse, R24, R20 ;  /* 0x0000001804a8723c */ /* 0x040fe20000001814 */
[----:B------:R-:W-:Y:S05]  /*c020*/  LDSM.16.M88.4 R24, [R189+0x3800] ;  /* 0x00380000bd18783b */ /* 0x000fea0000000200 */
[C---:B----4-:R-:W-:Y:S06]  /*c030*/  HMMA.16816.F32 R220, R4.reuse, R132, R220 ;  /* 0x0000008404dc723c */ /* 0x050fec00000018dc */
[C---:B------:R-:W-:Y:S06]  /*c040*/  HMMA.16816.F32 R192, R4.reuse, R134, R192 ;  /* 0x0000008604c0723c */ /* 0x040fec00000018c0 */
[C---:B------:R-:W-:Y:S01]  /*c050*/  HMMA.16816.F32 R132, R4.reuse, R236, R12 ;  /* 0x000000ec0484723c */ /* 0x040fe2000000180c */
[----:B------:R-:W3:Y:S05]  /*c060*/  LDSM.16.M88.4 R12, [R189+0x2800] ;  /* 0x00280000bd0c783b */ /* 0x000eea0000000200 */
[----:B------:R-:W-:Y:S01]  /*c070*/  HMMA.16816.F32 R20, R4, R238, R232 ;  /* 0x000000ee0414723c */ /* 0x000fe200000018e8 */
[----:B------:R-:W-:Y:S05]  /*c080*/  LDSM.16.M88.4 R4, [R197+0x4000] ;  /* 0x00400000c504783b */ /* 0x000fea0000000200 */
[C---:B-1----:R-:W-:Y:S06]  /*c090*/  HMMA.16816.F32 R236, R8.reuse, R16, R220 ;  /* 0x0000001008ec723c */ /* 0x042fec00000018dc */
[C---:B------:R-:W-:Y:S01]  /*c0a0*/  HMMA.16816.F32 R240, R8.reuse, R18, R192 ;  /* 0x0000001208f0723c */ /* 0x040fe200000018c0 */
[----:B------:R-:W1:Y:S05]  /*c0b0*/  LDSM.16.M88.4 R16, [R184+0xc000] ;  /* 0x00c00000b810783b */ /* 0x000e6a0000000200 */
[C---:B--2---:R-:W-:Y:S01]  /*c0c0*/  HMMA.16816.F32 R192, R8.reuse, R32, R168 ;  /* 0x0000002008c0723c */ /* 0x044fe200000018a8 */
[----:B------:R-:W-:Y:S05]  /*c0d0*/  LDSM.16.M88.4 R168, [R184+0xd800] ;  /* 0x00d80000b8a8783b */ /* 0x000fea0000000200 */
[C---:B---3--:R-:W-:Y:S06]  /*c0e0*/  HMMA.16816.F32 R220, R8.reuse, R14, R176 ;  /* 0x0000000e08dc723c */ /* 0x048fec00000018b0 */
[C---:B------:R-:W-:Y:S01]  /*c0f0*/  HMMA.16816.F32 R232, R8.reuse, R12, R180 ;  /* 0x0000000c08e8723c */ /* 0x040fe200000018b4 */
[----:B------:R-:W2:Y:S05]  /*c100*/  LDSM.16.M88.4 R12, [R184+0xc800] ;  /* 0x00c80000b80c783b */ /* 0x000eaa0000000200 */
[C---:B------:R-:W-:Y:S06]  /*c110*/  HMMA.16816.F32 R176, R8.reuse, R34, R172 ;  /* 0x0000002208b0723c */ /* 0x040fec00000018ac */
[C---:B------:R-:W-:Y:S06]  /*c120*/  HMMA.16816.F32 R180, R8.reuse, R24, R132 ;  /* 0x0000001808b4723c */ /* 0x040fec0000001884 */
[----:B------:R-:W-:Y:S01]  /*c130*/  HMMA.16816.F32 R172, R8, R26, R20 ;  /* 0x0000001a08ac723c */ /* 0x000fe20000001814 */
[----:B------:R-:W3:Y:S05]  /*c140*/  LDSM.16.M88.4 R8, [R184+0xd000] ;  /* 0x00d00000b808783b */ /* 0x000eea0000000200 */
[C---:B-1----:R-:W-:Y:S06]  /*c150*/  HMMA.16816.F32 R132, R4.reuse, R16, R236 ;  /* 0x000000100484723c */ /* 0x042fec00000018ec */
[C---:B------:R-:W-:Y:S01]  /*c160*/  HMMA.16816.F32 R32, R4.reuse, R18, R240 ;  /* 0x000000120420723c */ /* 0x040fe200000018f0 */
[----:B------:R-:W-:Y:S05]  /*c170*/  LDSM.16.M88.4 R16, [R209] ;  /* 0x00000000d110783b */ /* 0x000fea0000000200 */
[C---:B--2---:R-:W-:Y:S06]  /*c180*/  HMMA.16816.F32 R20, R4.reuse, R14, R220 ;  /* 0x0000000e0414723c */ /* 0x044fec00000018dc */
[C---:B------:R-:W-:Y:S01]  /*c190*/  HMMA.16816.F32 R24, R4.reuse, R12, R232 ;  /* 0x0000000c0418723c */ /* 0x040fe200000018e8 */
[----:B------:R-:W-:Y:S05]  /*c1a0*/  LDSM.16.M88.4 R12, [R208] ;  /* 0x00000000d00c783b */ /* 0x000fea0000000200 */
[C---:B------:R-:W-:Y:S06]  /*c1b0*/  HMMA.16816.F32 R232, R4.reuse, R168, R180 ;  /* 0x000000a804e8723c */ /* 0x040fec00000018b4 */
[C---:B---3--:R-:W-:Y:S06]  /*c1c0*/  HMMA.16816.F32 R220, R4.reuse, R8, R192 ;  /* 0x0000000804dc723c */ /* 0x048fec00000018c0 */
[C---:B------:R-:W-:Y:S01]  /*c1d0*/  HMMA.16816.F32 R236, R4.reuse, R10, R176 ;  /* 0x0000000a04ec723c */ /* 0x040fe200000018b0 */
[----:B------:R-:W1:Y:S05]  /*c1e0*/  LDSM.16.M88.4 R8, [R198+0x4000] ;  /* 0x00400000c608783b */ /* 0x000e6a0000000200 */
[----:B------:R-:W-:Y:S01]  /*c1f0*/  HMMA.16816.F32 R192, R4, R170, R172 ;  /* 0x000000aa04c0723c */ /* 0x000fe200000018ac */
[----:B------:R-:W2:Y:S04]  /*c200*/  LDSM.16.M88.4 R172, [R207] ;  /* 0x00000000cfac783b */ /* 0x000ea80000000200 */
[----:B------:R-:W-:Y:S01]  /*c210*/  LDSM.16.M88.4 R4, [R200+0x4000] ;  /* 0x00400000c804783b */ /* 0x000fe20000000200 */
[C---:B-1----:R-:W-:Y:S03]  /*c220*/  HMMA.16816.F32 R176, R8.reuse, R18, R32 ;  /* 0x0000001208b0723c */ /* 0x042fe60000001820 */
[----:B------:R-:W1:Y:S03]  /*c230*/  LDSM.16.M88.4 R32, [R206] ;  /* 0x00000000ce20783b */ /* 0x000e660000000200 */
[C---:B------:R-:W-:Y:S01]  /*c240*/  HMMA.16816.F32 R168, R8.reuse, R12, R24 ;  /* 0x0000000c08a8723c */ /* 0x040fe20000001818 */
[----:B------:R-:W3:Y:S05]  /*c250*/  LDSM.16.M88.4 R24, [R190+0xc000] ;  /* 0x00c00000be18783b */ /* 0x000eea0000000200 */
[C---:B------:R-:W-:Y:S01]  /*c260*/  HMMA.16816.F32 R180, R8.reuse, R16, R132 ;  /* 0x0000001008b4723c */ /* 0x040fe20000001884 */
[----:B------:R-:W-:Y:S05]  /*c270*/  LDSM.16.M88.4 R132, [R190+0xd000] ;  /* 0x00d00000be84783b */ /* 0x000fea0000000200 */
[C---:B------:R-:W-:Y:S01]  /*c280*/  HMMA.16816.F32 R16, R8.reuse, R14, R20 ;  /* 0x0000000e0810723c */ /* 0x040fe20000001814 */
[----:B------:R-:W4:Y:S05]  /*c290*/  LDSM.16.M88.4 R20, [R190+0xc800] ;  /* 0x00c80000be14783b */ /* 0x000f2a0000000200 */
[C---:B--2---:R-:W-:Y:S06]  /*c2a0*/  HMMA.16816.F32 R12, R8.reuse, R172, R220 ;  /* 0x000000ac080c723c */ /* 0x044fec00000018dc */
[C---:B------:R-:W-:Y:S01]  /*c2b0*/  HMMA.16816.F32 R172, R8.reuse, R174, R236 ;  /* 0x000000ae08ac723c */ /* 0x040fe200000018ec */
[----:B------:R-:W-:Y:S05]  /*c2c0*/  LDSM.16.M88.4 R236, [R189+0x5800] ;  /* 0x00580000bdec783b */ /* 0x000fea0000000200 */
[C---:B-1----:R-:W-:Y:S06]  /*c2d0*/  HMMA.16816.F32 R240, R8.reuse, R32, R232 ;  /* 0x0000002008f0723c */ /* 0x042fec00000018e8 */
[----:B------:R-:W-:Y:S01]  /*c2e0*/  HMMA.16816.F32 R232, R8, R34, R192 ;  /* 0x0000002208e8723c */ /* 0x000fe200000018c0 */
[----:B------:R-:W-:Y:S04]  /*c2f0*/  LDSM.16.M88.4 R8, [R199+0x4000] ;  /* 0x00400000c708783b */ /* 0x000fe80000000200 */
[----:B------:R-:W-:Y:S01]  /*c300*/  LDSM.16.M88.4 R32, [R189+0x4800] ;  /* 0x00480000bd20783b */ /* 0x000fe20000000200 */
[C---:B---3--:R-:W-:Y:S03]  /*c310*/  HMMA.16816.F32 R220, R4.reuse, R24, R180 ;  /* 0x0000001804dc723c */ /* 0x048fe600000018b4 */
[----:B------:R-:W1:Y:S03]  /*c320*/  LDSM.16.M88.4 R180, [R190+0xd800] ;  /* 0x00d80000beb4783b */ /* 0x000e660000000200 */
[C---:B------:R-:W-:Y:S01]  /*c330*/  HMMA.16816.F32 R192, R4.reuse, R26, R176 ;  /* 0x0000001a04c0723c */ /* 0x040fe200000018b0 */
[----:B------:R-:W2:Y:S05]  /*c340*/  LDSM.16.M88.4 R24, [R189+0x5000] ;  /* 0x00500000bd18783b */ /* 0x000eaa0000000200 */
[C---:B----4-:R-:W-:Y:S06]  /*c350*/  HMMA.16816.F32 R176, R4.reuse, R20, R168 ;  /* 0x0000001404b0723c */ /* 0x050fec00000018a8 */
[C---:B------:R-:W-:Y:S06]  /*c360*/  HMMA.16816.F32 R168, R4.reuse, R22, R16 ;  /* 0x0000001604a8723c */ /* 0x040fec0000001810 */
[C---:B------:R-:W-:Y:S06]  /*c370*/  HMMA.16816.F32 R20, R4.reuse, R132, R12 ;  /* 0x000000840414723c */ /* 0x040fec000000180c */
[C---:B------:R-:W-:Y:S01]  /*c380*/  HMMA.16816.F32 R16, R4.reuse, R134, R172 ;  /* 0x000000860410723c */ /* 0x040fe200000018ac */
[----:B------:R-:W3:Y:S05]  /*c390*/  LDSM.16.M88.4 R132, [R189+0x4000] ;  /* 0x00400000bd84783b */ /* 0x000eea0000000200 */
[C---:B-1----:R-:W-:Y:S06]  /*c3a0*/  HMMA.16816.F32 R12, R4.reuse, R180, R240 ;  /* 0x000000b4040c723c */ /* 0x042fec00000018f0 */
[----:B------:R-:W-:Y:S01]  /*c3b0*/  HMMA.16816.F32 R232, R4, R182, R232 ;  /* 0x000000b604e8723c */ /* 0x000fe200000018e8 */
[----:B------:R-:W-:Y:S05]  /*c3c0*/  LDSM.16.M88.4 R4, [R197+0x6000] ;  /* 0x00600000c504783b */ /* 0x000fea0000000200 */
[C---:B------:R-:W-:Y:S06]  /*c3d0*/  HMMA.16816.F32 R180, R8.reuse, R32, R176 ;  /* 0x0000002008b4723c */ /* 0x040fec00000018b0 */
[C---:B--2---:R-:W-:Y:S01]  /*c3e0*/  HMMA.16816.F32 R172, R8.reuse, R24, R20 ;  /* 0x0000001808ac723c */ /* 0x044fe20000001814 */
[----:B------:R-:W1:Y:S05]  /*c3f0*/  LDSM.16.M88.4 R20, [R184+0xe800] ;  /* 0x00e80000b814783b */ /* 0x000e6a0000000200 */
[C---:B------:R-:W-:Y:S01]  /*c400*/  HMMA.16816.F32 R176, R8.reuse, R34, R168 ;  /* 0x0000002208b0723c */ /* 0x040fe200000018a8 */
[----:B------:R-:W2:Y:S05]  /*c410*/  LDSM.16.M88.4 R32, [R184+0xf000] ;  /* 0x00f00000b820783b */ /* 0x000eaa0000000200 */
[C---:B------:R-:W-:Y:S01]  /*c420*/  HMMA.16816.F32 R168, R8.reuse, R26, R16 ;  /* 0x0000001a08a8723c */ /* 0x040fe20000001810 */
[----:B------:R-:W4:Y:S04]  /*c430*/  LDSM.16.M88.4 R24, [R184+0xe000] ;  /* 0x00e00000b818783b */ /* 0x000f280000000200 */
[----:B------:R-:W4:Y:S01]  /*c440*/  LDSM.16.M88.4 R16, [R184+0xf800] ;  /* 0x00f80000b810783b */ /* 0x000f220000000200 */
[C---:B---3--:R-:W-:Y:S06]  /*c450*/  HMMA.16816.F32 R220, R8.reuse, R132, R220 ;  /* 0x0000008408dc723c */ /* 0x048fec00000018dc */
[C---:B------:R-:W-:Y:S06]  /*c460*/  HMMA.16816.F32 R192, R8.reuse, R134, R192 ;  /* 0x0000008608c0723c */ /* 0x040fec00000018c0 */
[C---:B------:R-:W-:Y:S06]  /*c470*/  HMMA.16816.F32 R132, R8.reuse, R236, R12 ;  /* 0x000000ec0884723c */ /* 0x040fec000000180c */
[----:B------:R-:W-:Y:S01]  /*c480*/  HMMA.16816.F32 R12, R8, R238, R232 ;  /* 0x000000ee080c723c */ /* 0x000fe200000018e8 */
[----:B------:R-:W-:Y:S05]  /*c490*/  LDSM.16.M88.4 R8, [R198+0x6000] ;  /* 0x00600000c608783b */ /* 0x000fea0000000200 */
[C---:B-1----:R-:W-:Y:S06]  /*c4a0*/  HMMA.16816.F32 R232, R4.reuse, R20, R180 ;  /* 0x0000001404e8723c */ /* 0x042fec00000018b4 */
[C---:B--2---:R-:W-:Y:S01]  /*c4b0*/  HMMA.16816.F32 R180, R4.reuse, R32, R172 ;  /* 0x0000002004b4723c */ /* 0x044fe200000018ac */
[----:B------:R-:W1:Y:S05]  /*c4c0*/  LDSM.16.M88.4 R172, [R205] ;  /* 0x00000000cdac783b */ /* 0x000e6a0000000200 */
[C---:B----4-:R-:W-:Y:S06]  /*c4d0*/  HMMA.16816.F32 R236, R4.reuse, R24, R220 ;  /* 0x0000001804ec723c */ /* 0x050fec00000018dc */
[C---:B------:R-:W-:Y:S01]  /*c4e0*/  HMMA.16816.F32 R192, R4.reuse, R26, R192 ;  /* 0x0000001a04c0723c */ /* 0x040fe200000018c0 */
[----:B------:R-:W2:Y:S05]  /*c4f0*/  LDSM.16.M88.4 R24, [R204] ;  /* 0x00000000cc18783b */ /* 0x000eaa0000000200 */
[C---:B------:R-:W-:Y:S01]  /*c500*/  HMMA.16816.F32 R220, R4.reuse, R22, R176 ;  /* 0x0000001604dc723c */ /* 0x040fe200000018b0 */
[----:B------:R-:W3:Y:S04]  /*c510*/  LDSM.16.M88.4 R20, [R203] ;  /* 0x00000000cb14783b */ /* 0x000ee80000000200 */
[----:B------:R-:W-:Y:S01]  /*c520*/  LDSM.16.M88.4 R176, [R190+0xe000] ;  /* 0x00e00000beb0783b */ /* 0x000fe20000000200 */
[C---:B------:R-:W-:Y:S06]  /*c530*/  HMMA.16816.F32 R132, R4.reuse, R16, R132 ;  /* 0x000000100484723c */ /* 0x040fec0000001884 */
[C---:B------:R-:W-:Y:S01]  /*c540*/  HMMA.16816.F32 R12, R4.reuse, R18, R12 ;  /* 0x00000012040c723c */ /* 0x040fe2000000180c */
[----:B------:R-:W4:Y:S05]  /*c550*/  LDSM.16.M88.4 R16, [R202] ;  /* 0x00000000ca10783b */ /* 0x000f2a0000000200 */
[----:B------:R-:W-:Y:S01]  /*c560*/  HMMA.16816.F32 R168, R4, R34, R168 ;  /* 0x0000002204a8723c */ /* 0x000fe200000018a8 */
[----:B------:R-:W4:Y:S05]  /*c570*/  LDSM.16.M88.4 R4, [R200+0x6000] ;  /* 0x00600000c804783b */ /* 0x000f2a0000000200 */
[C---:B-1----:R-:W-:Y:S06]  /*c580*/  HMMA.16816.F32 R32, R8.reuse, R172, R236 ;  /* 0x000000ac0820723c */ /* 0x042fec00000018ec */
[C---:B------:R-:W-:Y:S06]  /*c590*/  HMMA.16816.F32 R192, R8.reuse, R174, R192 ;  /* 0x000000ae08c0723c */ /* 0x040fec00000018c0 */
[C---:B--2---:R-:W-:Y:S06]  /*c5a0*/  HMMA.16816.F32 R236, R8.reuse, R24, R232 ;  /* 0x0000001808ec723c */ /* 0x044fec00000018e8 */
[C---:B------:R-:W-:Y:S01]  /*c5b0*/  HMMA.16816.F32 R232, R8.reuse, R26, R220 ;  /* 0x0000001a08e8723c */ /* 0x040fe200000018dc */
[----:B------:R-:W1:Y:S05]  /*c5c0*/  LDSM.16.M88.4 R24, [R190+0xe800] ;  /* 0x00e80000be18783b */ /* 0x000e6a0000000200 */
[C---:B---3--:R-:W-:Y:S06]  /*c5d0*/  HMMA.16816.F32 R220, R8.reuse, R20, R180 ;  /* 0x0000001408dc723c */ /* 0x048fec00000018b4 */
[C---:B----4-:R-:W-:Y:S01]  /*c5e0*/  HMMA.16816.F32 R172, R8.reuse, R16, R132 ;  /* 0x0000001008ac723c */ /* 0x050fe20000001884 */
[----:B------:R-:W-:Y:S05]  /*c5f0*/  LDSM.16.M88.4 R132, [R189+0x6000] ;  /* 0x00600000bd84783b */ /* 0x000fea0000000200 */
[C---:B------:R-:W-:Y:S01]  /*c600*/  HMMA.16816.F32 R12, R8.reuse, R18, R12 ;  /* 0x00000012080c723c */ /* 0x040fe2000000180c */
[----:B------:R-:W2:Y:S05]  /*c610*/  LDSM.16.M88.4 R16, [R190+0xf800] ;  /* 0x00f80000be10783b */ /* 0x000eaa0000000200 */
[----:B------:R-:W-:Y:S01]  /*c620*/  HMMA.16816.F32 R180, R8, R22, R168 ;  /* 0x0000001608b4723c */ /* 0x000fe200000018a8 */
[----:B------:R-:W3:Y:S04]  /*c630*/  LDSM.16.M88.4 R8, [R199+0x6000] ;  /* 0x00600000c708783b */ /* 0x000ee80000000200 */
[----:B------:R-:W4:Y:S01]  /*c640*/  LDSM.16.M88.4 R20, [R190+0xf000] ;  /* 0x00f00000be14783b */ /* 0x000f220000000200 */
[C---:B------:R-:W-:Y:S06]  /*c650*/  HMMA.16816.F32 R32, R4.reuse, R176, R32 ;  /* 0x000000b00420723c */ /* 0x040fec0000001820 */
[C---:B------:R-:W-:Y:S06]  /*c660*/  HMMA.16816.F32 R168, R4.reuse, R178, R192 ;  /* 0x000000b204a8723c */ /* 0x040fec00000018c0 */
[C---:B-1----:R-:W-:Y:S06]  /*c670*/  HMMA.16816.F32 R176, R4.reuse, R24, R236 ;  /* 0x0000001804b0723c */ /* 0x042fec00000018ec */
[C---:B------:R-:W-:Y:S06]  /*c680*/  HMMA.16816.F32 R192, R4.reuse, R26, R232 ;  /* 0x0000001a04c0723c */ /* 0x040fec00000018e8 */
[C---:B--2---:R-:W-:Y:S06]  /*c690*/  HMMA.16816.F32 R236, R4.reuse, R16, R172 ;  /* 0x0000001004ec723c */ /* 0x044fec00000018ac */
[----:B------:R-:W-:Y:S06]  /*c6a0*/  HMMA.16816.F32 R240, R4, R18, R12 ;  /* 0x0000001204f0723c */ /* 0x000fec000000180c */
[----:B---3--:R-:W-:Y:S06]  /*c6b0*/  HMMA.16816.F32 R16, R8, R132, R32 ;  /* 0x000000840810723c */ /* 0x008fec0000001820 */
[C---:B----4-:R-:W-:Y:S06]  /*c6c0*/  HMMA.16816.F32 R220, R4.reuse, R20, R220 ;  /* 0x0000001404dc723c */ /* 0x050fec00000018dc */
[----:B------:R-:W-:Y:S01]  /*c6d0*/  HMMA.16816.F32 R232, R4, R22, R180 ;  /* 0x0000001604e8723c */ /* 0x000fe200000018b4 */
[----:B------:R-:W1:Y:S05]  /*c6e0*/  LDSM.16.M88.4 R20, [R189+0x6800] ;  /* 0x00680000bd14783b */ /* 0x000e6a0000000200 */
[----:B------:R-:W-:Y:S01]  /*c6f0*/  HMMA.16816.F32 R168, R8, R134, R168 ;  /* 0x0000008608a8723c */ /* 0x000fe200000018a8 */
[----:B------:R-:W-:-:S02]  /*c700*/  VIADD R5, R0, 0x1 ;  /* 0x0000000100057836 */ /* 0x000fc40000000000 */
[C-C-:B------:R-:W-:Y:S02]  /*c710*/  IMAD.IADD R6, R224.reuse, 0x1, -R0.reuse ;  /* 0x00000001e0067824 */ /* 0x140fe400078e0a00 */
[----:B------:R-:W-:Y:S01]  /*c720*/  IMAD.IADD R4, R227, 0x1, -R0 ;  /* 0x00000001e3047824 */ /* 0x000fe200078e0a00 */
[C---:B------:R-:W-:Y:S01]  /*c730*/  ISETP.GE.AND P0, PT, R5.reuse, R229, PT ;  /* 0x000000e50500720c */ /* 0x040fe20003f06270 */
[----:B------:R-:W-:Y:S01]  /*c740*/  IMAD.IADD R12, R224, 0x1, -R5 ;  /* 0x00000001e00c7824 */ /* 0x000fe200078e0a05 */
[----:B------:R-:W-:Y:S02]  /*c750*/  IABS R7, R6 ;  /* 0x0000000600077213 */ /* 0x000fe40000000000 */
[----:B------:R-:W-:Y:S02]  /*c760*/  IABS R4, R4 ;  /* 0x0000000400047213 */ /* 0x000fe40000000000 */
[----:B------:R-:W-:Y:S01]  /*c770*/  IABS R6, R12 ;  /* 0x0000000c00067213 */ /* 0x000fe20000000000 */
[----:B------:R-:W-:Y:S01]  /*c780*/  IMAD.MOV.U32 R12, RZ, RZ, R7 ;  /* 0x000000ffff0c7224 */ /* 0x000fe200078e0007 */
[----:B------:R-:W-:Y:S01]  /*c790*/  ISETP.LT.OR P0, PT, R5, R226, P0 ;  /* 0x000000e20500720c */ /* 0x000fe20000701670 */
[----:B------:R-:W-:-:S02]  /*c7a0*/  IMAD.MOV.U32 R7, RZ, RZ, R4 ;  /* 0x000000ffff077224 */ /* 0x000fc400078e0004 */
[----:B------:R-:W-:Y:S01]  /*c7b0*/  IMAD.MOV.U32 R4, RZ, RZ, R6 ;  /* 0x000000ffff047224 */ /* 0x000fe200078e0006 */
[----:B------:R-:W-:Y:S02]  /*c7c0*/  I2FP.F32.S32 R6, R12 ;  /* 0x0000000c00067245 */ /* 0x000fe40000201400 */
[----:B------:R-:W-:Y:S02]  /*c7d0*/  I2FP.F32.S32 R7, R7 ;  /* 0x0000000700077245 */ /* 0x000fe40000201400 */
[----:B------:R-:W-:Y:S01]  /*c7e0*/  I2FP.F32.S32 R4, R4 ;  /* 0x0000000400047245 */ /* 0x000fe20000201400 */
[----:B------:R-:W-:Y:S02]  /*c7f0*/  FFMA.FTZ R6, R6, -UR19, R16 ;  /* 0x8000001306067c23 */ /* 0x000fe40008010010 */
[----:B------:R-:W-:Y:S02]  /*c800*/  FFMA.FTZ R7, R7, -UR19, R18 ;  /* 0x8000001307077c23 */ /* 0x000fe40008010012 */
[----:B------:R-:W-:Y:S01]  /*c810*/  FFMA.FTZ R12, R4, -UR19, R17 ;  /* 0x80000013040c7c23 */ /* 0x000fe20008010011 */
[----:B------:R-:W-:Y:S01]  /*c820*/  FSEL R183, R6, -INF , !P2 ;  /* 0xff80000006b77808 */ /* 0x000fe20005000000 */
[----:B------:R-:W-:Y:S01]  /*c830*/  VIADD R4, R0, 0x8 ;  /* 0x0000000800047836 */ /* 0x000fe20000000000 */
[----:B------:R-:W-:-:S02]  /*c840*/  ISETP.GE.AND P2, PT, R5, R228, PT ;  /* 0x000000e40500720c */ /* 0x000fc40003f46270 */
[----:B------:R-:W-:Y:S01]  /*c850*/  FSEL R196, R7, -INF , !P1 ;  /* 0xff80000007c47808 */ /* 0x000fe20004800000 */
[--C-:B------:R-:W-:Y:S01]  /*c860*/  IMAD.IADD R7, R227, 0x1, -R4.reuse ;  /* 0x00000001e3077824 */ /* 0x100fe200078e0a04 */
[----:B------:R-:W-:Y:S01]  /*c870*/  ISETP.LT.OR P2, PT, R5, R225, P2 ;  /* 0x000000e10500720c */ /* 0x000fe20001741670 */
[----:B------:R-:W-:Y:S01]  /*c880*/  IMAD.IADD R5, R227, 0x1, -R5 ;  /* 0x00000001e3057824 */ /* 0x000fe200078e0a05 */
[----:B------:R-:W-:Y:S01]  /*c890*/  FSEL R218, R12, -INF , !P0 ;  /* 0xff8000000cda7808 */ /* 0x000fe20004000000 */
[----:B------:R-:W-:Y:S01]  /*c8a0*/  IMAD.IADD R6, R224, 0x1, -R4 ;  /* 0x00000001e0067824 */ /* 0x000fe200078e0a04 */
[----:B------:R-:W-:Y:S01]  /*c8b0*/  ISETP.GE.AND P1, PT, R4, R229, PT ;  /* 0x000000e50400720c */ /* 0x000fe20003f26270 */
[----:B-1----:R-:W-:Y:S01]  /*c8c0*/  HMMA.16816.F32 R24, R8, R20, R176 ;  /* 0x000000140818723c */ /* 0x002fe200000018b0 */
[----:B------:R-:W-:Y:S02]  /*c8d0*/  IABS R13, R5 ;  /* 0x00000005000d7213 */ /* 0x000fe40000000000 */
[----:B------:R-:W-:-:S02]  /*c8e0*/  IABS R5, R7 ;  /* 0x0000000700057213 */ /* 0x000fc40000000000 */
[----:B------:R-:W-:Y:S01]  /*c8f0*/  IABS R6, R6 ;  /* 0x0000000600067213 */ /* 0x000fe20000000000 */
[----:B------:R-:W-:Y:S01]  /*c900*/  IMAD.MOV.U32 R7, RZ, RZ, R13 ;  /* 0x000000ffff077224 */ /* 0x000fe200078e000d */
[C---:B------:R-:W-:Y:S01]  /*c910*/  ISETP.GE.AND P0, PT, R4.reuse, R228, PT ;  /* 0x000000e40400720c */ /* 0x040fe20003f06270 */
[----:B------:R-:W-:Y:S01]  /*c920*/  HMMA.16816.F32 R132, R8, R22, R192 ;  /* 0x000000160884723c */ /* 0x000fe200000018c0 */
[C---:B------:R-:W-:Y:S02]  /*c930*/  ISETP.LT.OR P1, PT, R4.reuse, R226, P1 ;  /* 0x000000e20400720c */ /* 0x040fe40000f21670 */
[----:B------:R-:W-:Y:S02]  /*c940*/  I2FP.F32.S32 R12, R7 ;  /* 0x00000007000c7245 */ /* 0x000fe40000201400 */
[----:B------:R-:W-:Y:S02]  /*c950*/  I2FP.F32.S32 R7, R6 ;  /* 0x0000000600077245 */ /* 0x000fe40000201400 */
[----:B------:R-:W-:Y:S01]  /*c960*/  ISETP.LT.OR P0, PT, R4, R225, P0 ;  /* 0x000000e10400720c */ /* 0x000fe20000701670 */
[----:B------:R-:W-:Y:S01]  /*c970*/  VIADD R4, R0, 0x9 ;  /* 0x0000000900047836 */ /* 0x000fe20000000000 */
[----:B------:R-:W-:Y:S01]  /*c980*/  I2FP.F32.S32 R6, R5 ;  /* 0x0000000500067245 */ /* 0x000fe20000201400 */
[----:B------:R-:W-:Y:S01]  /*c990*/  FFMA.FTZ R12, R12, -UR19, R19 ;  /* 0x800000130c0c7c23 */ /* 0x000fe20008010013 */
[----:B------:R-:W-:Y:S01]  /*c9a0*/  FFMA.FTZ R14, R7, -UR19, R168 ;  /* 0x80000013070e7c23 */ /* 0x000fe200080100a8 */
[----:B------:R-:W-:Y:S01]  /*c9b0*/  VIADD R5, R0, 0x10 ;  /* 0x0000001000057836 */ /* 0x000fe20000000000 */
[----:B------:R-:W1:Y:S01]  /*c9c0*/  LDSM.16.M88.4 R16, [R189+0x7000] ;  /* 0x00700000bd10783b */ /* 0x000e620000000200 */
[----:B------:R-:W-:-:S02]  /*c9d0*/  IMAD.IADD R7, R224, 0x1, -R4 ;  /* 0x00000001e0077824 */ /* 0x000fc400078e0a04 */
[----:B------:R-:W-:Y:S01]  /*c9e0*/  FFMA.FTZ R15, R6, -UR19, R170 ;  /* 0x80000013060f7c23 */ /* 0x000fe200080100aa */
[----:B------:R-:W-:Y:S01]  /*c9f0*/  IMAD.IADD R6, R227, 0x1, -R4 ;  /* 0x00000001e3067824 */ /* 0x000fe200078e0a04 */
[----:B------:R-:W-:Y:S01]  /*ca00*/  FSEL R191, R12, -INF , !P2 ;  /* 0xff8000000cbf7808 */ /* 0x000fe20005000000 */
[----:B------:R-:W-:Y:S01]  /*ca10*/  IMAD.IADD R13, R224, 0x1, -R5 ;  /* 0x00000001e00d7824 */ /* 0x000fe200078e0a05 */
[----:B------:R-:W-:Y:S02]  /*ca20*/  IABS R12, R7 ;  /* 0x00000007000c7213 */ /* 0x000fe40000000000 */
[----:B------:R-:W-:Y:S02]  /*ca30*/  FSEL R182, R14, -INF , !P1 ;  /* 0xff8000000eb67808 */ /* 0x000fe40004800000 */
[C---:B------:R-:W-:Y:S02]  /*ca40*/  ISETP.GE.AND P2, PT, R4.reuse, R229, PT ;  /* 0x000000e50400720c */ /* 0x040fe40003f46270 */
[----:B------:R-:W-:-:S02]  /*ca50*/  ISETP.GE.AND P1, PT, R4, R228, PT ;  /* 0x000000e40400720c */ /* 0x000fc40003f26270 */
[----:B------:R-:W-:Y:S02]  /*ca60*/  IABS R6, R6 ;  /* 0x0000000600067213 */ /* 0x000fe40000000000 */
[----:B------:R-:W-:Y:S02]  /*ca70*/  IABS R7, R13 ;  /* 0x0000000d00077213 */ /* 0x000fe40000000000 */
[----:B------:R-:W-:Y:S02]  /*ca80*/  I2FP.F32.S32 R12, R12 ;  /* 0x0000000c000c7245 */ /* 0x000fe40000201400 */
[C---:B------:R-:W-:Y:S02]  /*ca90*/  ISETP.LT.OR P2, PT, R4.reuse, R226, P2 ;  /* 0x000000e20400720c */ /* 0x040fe40001741670 */
[----:B------:R-:W-:Y:S01]  /*caa0*/  ISETP.LT.OR P1, PT, R4, R225, P1 ;  /* 0x000000e10400720c */ /* 0x000fe20000f21670 */
[----:B------:R-:W-:Y:S01]  /*cab0*/  FFMA.FTZ R12, R12, -UR19, R169 ;  /* 0x800000130c0c7c23 */ /* 0x000fe200080100a9 */
[----:B------:R-:W-:-:S02]  /*cac0*/  I2FP.F32.S32 R4, R6 ;  /* 0x0000000600047245 */ /* 0x000fc40000201400 */
[----:B------:R-:W-:Y:S02]  /*cad0*/  I2FP.F32.S32 R6, R7 ;  /* 0x0000000700067245 */ /* 0x000fe40000201400 */
[----:B------:R-:W-:Y:S01]  /*cae0*/  FSEL R181, R15, -INF , !P0 ;  /* 0xff8000000fb57808 */ /* 0x000fe20004000000 */
[----:B------:R-:W-:Y:S01]  /*caf0*/  FFMA.FTZ R7, R4, -UR19, R171 ;  /* 0x8000001304077c23 */ /* 0x000fe200080100ab */
[C---:B------:R-:W-:Y:S01]  /*cb00*/  ISETP.GE.AND P0, PT, R5.reuse, R229, PT ;  /* 0x000000e50500720c */ /* 0x040fe20003f06270 */
[----:B------:R-:W-:Y:S01]  /*cb10*/  FFMA.FTZ R6, R6, -UR19, R24 ;  /* 0x8000001306067c23 */ /* 0x000fe20008010018 */
[----:B------:R-:W-:Y:S01]  /*cb20*/  VIADD R4, R0, 0x11 ;  /* 0x0000001100047836 */ /* 0x000fe20000000000 */
[----:B------:R-:W-:Y:S02]  /*cb30*/  FSEL R179, R12, -INF , !P2 ;  /* 0xff8000000cb37808 */ /* 0x000fe40005000000 */
[C---:B------:R-:W-:Y:S02]  /*cb40*/  ISETP.LT.OR P0, PT, R5.reuse, R226, P0 ;  /* 0x000000e20500720c */ /* 0x040fe40000701670 */
[----:B------:R-:W-:-:S02]  /*cb50*/  ISETP.GE.AND P2, PT, R5, R228, PT ;  /* 0x000000e40500720c */ /* 0x000fc40003f46270 */
[----:B------:R-:W-:Y:S01]  /*cb60*/  FSEL R180, R7, -INF , !P1 ;  /* 0xff80000007b47808 */ /* 0x000fe20004800000 */
[C---:B-1----:R-:W-:Y:S01]  /*cb70*/  HMMA.16816.F32 R20, R8.reuse, R16, R220 ;  /* 0x000000100814723c */ /* 0x042fe200000018dc */
[----:B------:R-:W-:Y:S01]  /*cb80*/  FSEL R178, R6, -INF , !P0 ;  /* 0xff80000006b27808 */ /* 0x000fe20004000000 */
[----:B------:R-:W-:Y:S01]  /*cb90*/  IMAD.IADD R6, R224, 0x1, -R4 ;  /* 0x00000001e0067824 */ /* 0x000fe200078e0a04 */
[C---:B------:R-:W-:Y:S02]  /*cba0*/  ISETP.GE.AND P1, PT, R4.reuse, R229, PT ;  /* 0x000000e50400720c */ /* 0x040fe40003f26270 */
[C---:B------:R-:W-:Y:S01]  /*cbb0*/  ISETP.GE.AND P0, PT, R4.reuse, R228, PT ;  /* 0x000000e40400720c */ /* 0x040fe20003f06270 */
[----:B------:R-:W-:Y:S01]  /*cbc0*/  HMMA.16816.F32 R32, R8, R18, R232 ;  /* 0x000000120820723c */ /* 0x000fe200000018e8 */
[----:B------:R-:W-:Y:S01]  /*cbd0*/  ISETP.LT.OR P2, PT, R5, R225, P2 ;  /* 0x000000e10500720c */ /* 0x000fe20001741670 */
[----:B------:R-:W-:Y:S01]  /*cbe0*/  IMAD.IADD R5, R227, 0x1, -R5 ;  /* 0x00000001e3057824 */ /* 0x000fe200078e0a05 */
[----:B------:R-:W-:-:S02]  /*cbf0*/  ISETP.LT.OR P1, PT, R4, R226, P1 ;  /* 0x000000e20400720c */ /* 0x000fc40000f21670 */
[----:B------:R-:W-:Y:S01]  /*cc00*/  ISETP.LT.OR P0, PT, R4, R225, P0 ;  /* 0x000000e10400720c */ /* 0x000fe20000701670 */
[----:B------:R-:W-:Y:S01]  /*cc10*/  IMAD.IADD R4, R227, 0x1, -R4 ;  /* 0x00000001e3047824 */ /* 0x000fe200078e0a04 */
[----:B------:R-:W-:Y:S01]  /*cc20*/  IABS R7, R5 ;  /* 0x0000000500077213 */ /* 0x000fe20000000000 */
[----:B------:R-:W-:Y:S01]  /*cc30*/  VIADD R5, R0, 0x18 ;  /* 0x0000001800057836 */ /* 0x000fe20000000000 */
[----:B------:R-:W-:Y:S02]  /*cc40*/  IABS R6, R6 ;  /* 0x0000000600067213 */ /* 0x000fe40000000000 */
[----:B------:R-:W-:Y:S01]  /*cc50*/  IABS R12, R4 ;  /* 0x00000004000c7213 */ /* 0x000fe20000000000 */
[----:B------:R-:W-:Y:S01]  /*cc60*/  IMAD.IADD R4, R224, 0x1, -R5 ;  /* 0x00000001e0047824 */ /* 0x000fe200078e0a05 */
[----:B------:R-:W-:Y:S02]  /*cc70*/  I2FP.F32.S32 R7, R7 ;  /* 0x0000000700077245 */ /* 0x000fe40000201400 */
[----:B------:R-:W-:-:S02]  /*cc80*/  I2FP.F32.S32 R6, R6 ;  /* 0x0000000600067245 */ /* 0x000fc40000201400 */
[----:B------:R-:W-:Y:S01]  /*cc90*/  IABS R4, R4 ;  /* 0x0000000400047213 */ /* 0x000fe20000000000 */
        /* <DEDUP_REMOVED lines=8> */
[C---:B------:R-:W-:Y:S01]  /*cd20*/  ISETP.GE.AND P2, PT, R5.reuse, R229, PT ;  /* 0x000000e50500720c */ /* 0x040fe20003f46270 */
[----:B------:R-:W-:Y:S01]  /*cd30*/  VIADD R4, R0, 0x19 ;  /* 0x0000001900047836 */ /* 0x000fe20000000000 */
[C---:B------:R-:W-:Y:S01]  /*cd40*/  ISETP.GE.AND P1, PT, R5.reuse, R228, PT ;  /* 0x000000e40500720c */ /* 0x040fe20003f26270 */
[----:B------:R-:W1:Y:S01]  /*cd50*/  LDSM.16.M88.4 R24, [R189+0x7800] ;  /* 0x00780000bd18783b */ /* 0x000e620000000200 */
[C---:B------:R-:W-:Y:S01]  /*cd60*/  ISETP.LT.OR P2, PT, R5.reuse, R226, P2 ;  /* 0x000000e20500720c */ /* 0x040fe20001741670 */
[--C-:B------:R-:W-:Y:S01]  /*cd70*/  IMAD.IADD R6, R224, 0x1, -R4.reuse ;  /* 0x00000001e0067824 */ /* 0x100fe200078e0a04 */
[----:B------:R-:W-:Y:S01]  /*cd80*/  ISETP.LT.OR P1, PT, R5, R225, P1 ;  /* 0x000000e10500720c */ /* 0x000fe20000f21670 */
[----:B------:R-:W-:Y:S01]  /*cd90*/  IMAD.IADD R5, R227, 0x1, -R5 ;  /* 0x00000001e3057824 */ /* 0x000fe200078e0a05 */
[----:B------:R-:W-:Y:S01]  /*cda0*/  FSEL R174, R7, -INF , !P2 ;  /* 0xff80000007ae7808 */ /* 0x000fe20005000000 */
[----:B------:R-:W-:Y:S01]  /*cdb0*/  IMAD.IADD R7, R227, 0x1, -R4 ;  /* 0x00000001e3077824 */ /* 0x000fe200078e0a04 */
[----:B------:R-:W-:Y:S01]  /*cdc0*/  FSEL R176, R12, -INF , !P0 ;  /* 0xff8000000cb07808 */ /* 0x000fe20004000000 */
[----:B------:R-:W-:-:S04]  /*cdd0*/  DEPBAR.LE SB0, 0x0 ;  /* 0x000080000000791a */ /* 0x000fc80000000000 */
[----:B------:R-:W-:Y:S02]  /*cde0*/  IABS R12, R5 ;  /* 0x00000005000c7213 */ /* 0x000fe40000000000 */
[----:B------:R-:W-:Y:S02]  /*cdf0*/  IABS R5, R7 ;  /* 0x0000000700057213 */ /* 0x000fe40000000000 */
[----:B------:R-:W-:Y:S01]  /*ce00*/  IABS R6, R6 ;  /* 0x0000000600067213 */ /* 0x000fe20000000000 */
[----:B------:R-:W-:Y:S01]  /*ce10*/  IMAD.MOV.U32 R7, RZ, RZ, R12 ;  /* 0x000000ffff077224 */ /* 0x000fe200078e000c */
[----:B------:R-:W-:Y:S01]  /*ce20*/  BAR.SYNC.DEFER_BLOCKING 0x0 ;  /* 0x0000000000007b1d */ /* 0x000fe20000010000 */
[C---:B------:R-:W-:Y:S02]  /*ce30*/  ISETP.GE.AND P0, PT, R4.reuse, R229, PT ;  /* 0x000000e50400720c */ /* 0x040fe40003f06270 */
[----:B------:R-:W-:Y:S02]  /*ce40*/  ISETP.GE.AND P2, PT, R4, R228, PT ;  /* 0x000000e40400720c */ /* 0x000fe40003f46270 */
[----:B------:R-:W-:-:S02]  /*ce50*/  I2FP.F32.S32 R14, R7 ;  /* 0x00000007000e7245 */ /* 0x000fc40000201400 */
[----:B------:R-:W-:Y:S02]  /*ce60*/  I2FP.F32.S32 R7, R6 ;  /* 0x0000000600077245 */ /* 0x000fe40000201400 */
[----:B------:R-:W-:Y:S01]  /*ce70*/  ISETP.LT.OR P0, PT, R4, R226, P0 ;  /* 0x000000e20400720c */ /* 0x000fe20000701670 */
[----:B------:R-:W-:Y:S01]  /*ce80*/  FFMA.FTZ R14, R14, -UR19, R134 ;  /* 0x800000130e0e7c23 */ /* 0x000fe20008010086 */
[----:B------:R-:W-:Y:S01]  /*ce90*/  ISETP.LT.OR P2, PT, R4, R225, P2 ;  /* 0x000000e10400720c */ /* 0x000fe20001741670 */
[C---:B------:R-:W-:Y:S01]  /*cea0*/  VIADD R4, R0.reuse, 0x20 ;  /* 0x0000002000047836 */ /* 0x040fe20000000000 */
[----:B------:R-:W-:Y:S01]  /*ceb0*/  I2FP.F32.S32 R6, R5 ;  /* 0x0000000500067245 */ /* 0x000fe20000201400 */
[----:B------:R-:W-:Y:S02]  /*cec0*/  VIADD R5, R0, 0x21 ;  /* 0x0000002100057836 */ /* 0x000fe40000000000 */
[----:B------:R-:W-:Y:S01]  /*ced0*/  FFMA.FTZ R15, R7, -UR19, R133 ;  /* 0x80000013070f7c23 */ /* 0x000fe20008010085 */
[--C-:B------:R-:W-:Y:S01]  /*cee0*/  IMAD.IADD R7, R224, 0x1, -R4.reuse ;  /* 0x00000001e0077824 */ /* 0x100fe200078e0a04 */
[----:B------:R-:W-:Y:S01]  /*cef0*/  FSEL R173, R14, -INF , !P1 ;  /* 0xff8000000ead7808 */ /* 0x000fe20004800000 */
[----:B------:R-:W-:Y:S01]  /*cf00*/  FFMA.FTZ R16, R6, -UR19, R135 ;  /* 0x8000001306107c23 */ /* 0x000fe20008010087 */
[----:B------:R-:W-:Y:S01]  /*cf10*/  IMAD.IADD R6, R227, 0x1, -R4 ;  /* 0x00000001e3067824 */ /* 0x000fe200078e0a04 */
[----:B------:R-:W-:Y:S01]  /*cf20*/  FSEL R172, R15, -INF , !P0 ;  /* 0xff8000000fac7808 */ /* 0x000fe20004000000 */
[----:B------:R-:W-:Y:S01]  /*cf30*/  IMAD.IADD R13, R224, 0x1, -R5 ;  /* 0x00000001e00d7824 */ /* 0x000fe200078e0a05 */
[----:B------:R-:W-:-:S02]  /*cf40*/  IABS R12, R7 ;  /* 0x00000007000c7213 */ /* 0x000fc40000000000 */
[----:B------:R-:W-:Y:S02]  /*cf50*/  IABS R6, R6 ;  /* 0x0000000600067213 */ /* 0x000fe40000000000 */
[----:B------:R-:W-:Y:S01]  /*cf60*/  IABS R7, R13 ;  /* 0x0000000d00077213 */ /* 0x000fe20000000000 */
[----:B------:R-:W-:Y:S01]  /*cf70*/  IMAD.MOV.U32 R13, RZ, RZ, R12 ;  /* 0x000000ffff0d7224 */ /* 0x000fe200078e000c */
[C---:B------:R-:W-:Y:S01]  /*cf80*/  ISETP.GE.AND P1, PT, R4.reuse, R229, PT ;  /* 0x000000e50400720c */ /* 0x040fe20003f26270 */
[----:B------:R-:W-:Y:S01]  /*cf90*/  IMAD.MOV.U32 R12, RZ, RZ, R6 ;  /* 0x000000ffff0c7224 */ /* 0x000fe200078e0006 */
[C---:B------:R-:W-:Y:S01]  /*cfa0*/  ISETP.GE.AND P0, PT, R4.reuse, R228, PT ;  /* 0x000000e40400720c */ /* 0x040fe20003f06270 */
[----:B------:R-:W-:Y:S01]  /*cfb0*/  IMAD.MOV.U32 R6, RZ, RZ, R7 ;  /* 0x000000ffff067224 */ /* 0x000fe200078e0007 */
[----:B------:R-:W-:Y:S02]  /*cfc0*/  ISETP.LT.OR P1, PT, R4, R226, P1 ;  /* 0x000000e20400720c */ /* 0x000fe40000f21670 */
[----:B------:R-:W-:-:S02]  /*cfd0*/  I2FP.F32.S32 R7, R12 ;  /* 0x0000000c00077245 */ /* 0x000fc40000201400 */
[----:B------:R-:W-:Y:S02]  /*cfe0*/  ISETP.LT.OR P0, PT, R4, R225, P0 ;  /* 0x000000e10400720c */ /* 0x000fe40000701670 */
[----:B------:R-:W-:Y:S01]  /*cff0*/  I2FP.F32.S32 R4, R6 ;  /* 0x0000000600047245 */ /* 0x000fe20000201400 */
[----:B------:R-:W-:Y:S01]  /*d000*/  FFMA.FTZ R12, R7, -UR19, R22 ;  /* 0x80000013070c7c23 */ /* 0x000fe20008010016 */
[----:B------:R-:W-:Y:S01]  /*d010*/  I2FP.F32.S32 R13, R13 ;  /* 0x0000000d000d7245 */ /* 0x000fe20000201400 */
[----:B------:R-:W-:Y:S01]  /*d020*/  VIADD R6, R0, 0x29 ;  /* 0x0000002900067836 */ /* 0x000fe20000000000 */
[----:B------:R-:W-:Y:S01]  /*d030*/  FSEL R171, R16, -INF , !P2 ;  /* 0xff80000010ab7808 */ /* 0x000fe20005000000 */
[----:B------:R-:W-:Y:S01]  /*d040*/  FFMA.FTZ R7, R4, -UR19, R21 ;  /* 0x8000001304077c23 */ /* 0x000fe20008010015 */
[----:B------:R-:W-:Y:S01]  /*d050*/  ISETP.GE.AND P2, PT, R5, R229, PT ;  /* 0x000000e50500720c */ /* 0x000fe20003f46270 */
[----:B------:R-:W-:Y:S01]  /*d060*/  FFMA.FTZ R13, R13, -UR19, R20 ;  /* 0x800000130d0d7c23 */ /* 0x000fe20008010014 */
[----:B------:R-:W-:Y:S01]  /*d070*/  VIADD R4, R0, 0x28 ;  /* 0x0000002800047836 */ /* 0x000fe20000000000 */
[----:B------:R-:W-:Y:S01]  /*d080*/  FSEL R170, R12, -INF , !P0 ;  /* 0xff8000000caa7808 */ /* 0x000fe20004000000 */
[----:B-1----:R-:W-:Y:S01]  /*d090*/  HMMA.16816.F32 R16, R8, R26, R240 ;  /* 0x0000001a0810723c */ /* 0x002fe200000018f0 */
[----:B------:R-:W-:Y:S01]  /*d0a0*/  ISETP.LT.OR P2, PT, R5, R226, P2 ;  /* 0x000000e20500720c */ /* 0x000fe20001741670 */
[----:B------:R-:W-:Y:S01]  /*d0b0*/  IMAD.IADD R12, R224, 0x1, -R4 ;  /* 0x00000001e00c7824 */ /* 0x000fe200078e0a04 */
[----:B------:R-:W-:-:S02]  /*d0c0*/  FSEL R169, R13, -INF , !P1 ;  /* 0xff8000000da97808 */ /* 0x000fc40004800000 */
[----:B------:R-:W-:Y:S01]  /*d0d0*/  FSEL R168, R7, -INF , !P2 ;  /* 0xff80000007a87808 */ /* 0x000fe20005000000 */
[----:B------:R-:W-:Y:S01]  /*d0e0*/  IMAD.IADD R7, R227, 0x1, -R5 ;  /* 0x00000001e3077824 */ /* 0x000fe200078e0a05 */
[C---:B------:R-:W-:Y:S02]  /*d0f0*/  ISETP.GE.AND P0, PT, R4.reuse, R229, PT ;  /* 0x000000e50400720c */ /* 0x040fe40003f06270 */
[CC--:B------:R-:W-:Y:S02]  /*d100*/  ISETP.GE.AND P2, PT, R4.reuse, R228.reuse, PT ;  /* 0x000000e40400720c */ /* 0x0c0fe40003f46270 */
[----:B------:R-:W-:Y:S02]  /*d110*/  ISETP.GE.AND P1, PT, R5, R228, PT ;  /* 0x000000e40500720c */ /* 0x000fe40003f26270 */
[C---:B------:R-:W-:Y:S02]  /*d120*/  ISETP.LT.OR P0, PT, R4.reuse, R226, P0 ;  /* 0x000000e20400720c */ /* 0x040fe40000701670 */
[-C--:B------:R-:W-:Y:S01]  /*d130*/  ISETP.LT.OR P2, PT, R4, R225.reuse, P2 ;  /* 0x000000e10400720c */ /* 0x080fe20001741670 */
[----:B------:R-:W-:Y:S01]  /*d140*/  IMAD.IADD R4, R227, 0x1, -R4 ;  /* 0x00000001e3047824 */ /* 0x000fe200078e0a04 */
[----:B------:R-:W-:Y:S01]  /*d150*/  ISETP.LT.OR P1, PT, R5, R225, P1 ;  /* 0x000000e10500720c */ /* 0x000fe20000f21670 */
[----:B------:R-:W-:Y:S01]  /*d160*/  IMAD.IADD R5, R224, 0x1, -R6 ;  /* 0x00000001e0057824 */ /* 0x000fe200078e0a06 */
[----:B------:R-:W-:-:S02]  /*d170*/  IABS R12, R12 ;  /* 0x0000000c000c7213 */ /* 0x000fc40000000000 */
[----:B------:R-:W-:Y:S02]  /*d180*/  IABS R7, R7 ;  /* 0x0000000700077213 */ /* 0x000fe40000000000 */
[----:B------:R-:W-:Y:S02]  /*d190*/  IABS R13, R4 ;  /* 0x00000004000d7213 */ /* 0x000fe40000000000 */
[----:B------:R-:W-:Y:S01]  /*d1a0*/  IABS R4, R5 ;  /* 0x0000000500047213 */ /* 0x000fe20000000000 */
[----:B------:R-:W-:Y:S01]  /*d1b0*/  IMAD.MOV.U32 R5, RZ, RZ, R12 ;  /* 0x000000ffff057224 */ /* 0x000fe200078e000c */
[----:B------:R-:W-:Y:S02]  /*d1c0*/  I2FP.F32.S32 R7, R7 ;  /* 0x0000000700077245 */ /* 0x000fe40000201400 */
[----:B------:R-:W-:Y:S02]  /*d1d0*/  I2FP.F32.S32 R13, R13 ;  /* 0x0000000d000d7245 */ /* 0x000fe40000201400 */
[----:B------:R-:W-:-:S02]  /*d1e0*/  I2FP.F32.S32 R12, R5 ;  /* 0x00000005000c7245 */ /* 0x000fc40000201400 */
[----:B------:R-:W-:Y:S01]  /*d1f0*/  I2FP.F32.S32 R5, R4 ;  /* 0x0000000400057245 */ /* 0x000fe20000201400 */
[----:B------:R-:W-:Y:S01]  /*d200*/  FFMA.FTZ R4, R7, -UR19, R23 ;  /* 0x8000001307047c23 */ /* 0x000fe20008010017 */
[----:B------:R-:W-:Y:S01]  /*d210*/  FFMA.FTZ R13, R13, -UR19, R34 ;  /* 0x800000130d0d7c23 */ /* 0x000fe20008010022 */
[----:B------:R-:W-:Y:S01]  /*d220*/  FFMA.FTZ R7, R12, -UR19, R32 ;  /* 0x800000130c077c23 */ /* 0x000fe20008010020 */
[----:B------:R-:W-:Y:S01]  /*d230*/  HMMA.16816.F32 R20, R8, R24, R236 ;  /* 0x000000180814723c */ /* 0x000fe200000018ec */
[----:B------:R-:W-:Y:S01]  /*d240*/  FFMA.FTZ R12, R5, -UR19, R33 ;  /* 0x80000013050c7c23 */ /* 0x000fe20008010021 */
[----:B------:R-:W-:Y:S01]  /*d250*/  FSEL R135, R4, -INF , !P1 ;  /* 0xff80000004877808 */ /* 0x000fe20004800000 */
[----:B------:R-:W-:Y:S01]  /*d260*/  VIADD R4, R0, 0x30 ;  /* 0x0000003000047836 */ /* 0x000fe20000000000 */
[----:B------:R-:W-:Y:S01]  /*d270*/  ISETP.GE.AND P1, PT, R6, R229, PT ;  /* 0x000000e50600720c */ /* 0x000fe20003f26270 */
[----:B------:R-:W-:Y:S01]  /*d280*/  VIADD R5, R0, 0x31 ;  /* 0x0000003100057836 */ /* 0x000fe20000000000 */
[----:B------:R-:W-:Y:S01]  /*d290*/  FSEL R133, R7, -INF , !P0 ;  /* 0xff80000007857808 */ /* 0x000fe20004000000 */
[----:B------:R-:W-:Y:S01]  /*d2a0*/  IMAD.IADD R7, R224, 0x1, -R4 ;  /* 0x00000001e0077824 */ /* 0x000fe200078e0a04 */
[----:B------:R-:W-:-:S02]  /*d2b0*/  ISETP.GE.AND P0, PT, R6, R228, PT ;  /* 0x000000e40600720c */ /* 0x000fc40003f06270 */
[C---:B------:R-:W-:Y:S02]  /*d2c0*/  ISETP.LT.OR P1, PT, R6.reuse, R226, P1 ;  /* 0x000000e20600720c */ /* 0x040fe40000f21670 */
[----:B------:R-:W-:Y:S01]  /*d2d0*/  ISETP.LT.OR P0, PT, R6, R225, P0 ;  /* 0x000000e10600720c */ /* 0x000fe20000701670 */
[C---:B------:R-:W-:Y:S01]  /*d2e0*/  IMAD.IADD R6, R227.reuse, 0x1, -R6 ;  /* 0x00000001e3067824 */ /* 0x040fe200078e0a06 */
        /* <DEDUP_REMOVED lines=10> */
[C---:B------:R-:W-:Y:S01]  /*d390*/  ISETP.GE.AND P1, PT, R4.reuse, R228, PT ;  /* 0x000000e40400720c */ /* 0x040fe20003f26270 */
[----:B------:R-:W-:Y:S01]  /*d3a0*/  IMAD.MOV.U32 R7, RZ, RZ, R12 ;  /* 0x000000ffff077224 */ /* 0x000fe200078e000c */
[C---:B------:R-:W-:Y:S02]  /*d3b0*/  ISETP.LT.OR P2, PT, R4.reuse, R226, P2 ;  /* 0x000000e20400720c */ /* 0x040fe40001741670 */
[----:B------:R-:W-:-:S02]  /*d3c0*/  ISETP.LT.OR P1, PT, R4, R225, P1 ;  /* 0x000000e10400720c */ /* 0x000fc40000f21670 */
[----:B------:R-:W-:Y:S02]  /*d3d0*/  I2FP.F32.S32 R14, R14 ;  /* 0x0000000e000e7245 */ /* 0x000fe40000201400 */
[----:B------:R-:W-:Y:S02]  /*d3e0*/  I2FP.F32.S32 R4, R13 ;  /* 0x0000000d00047245 */ /* 0x000fe40000201400 */
[----:B------:R-:W-:Y:S01]  /*d3f0*/  I2FP.F32.S32 R12, R7 ;  /* 0x00000007000c7245 */ /* 0x000fe20000201400 */
[----:B------:R-:W-:Y:S01]  /*d400*/  FFMA.FTZ R7, R14, -UR19, R35 ;  /* 0x800000130e077c23 */ /* 0x000fe20008010023 */
[----:B------:R-:W-:Y:S01]  /*d410*/  I2FP.F32.S32 R6, R6 ;  /* 0x0000000600067245 */ /* 0x000fe20000201400 */
[----:B------:R-:W-:Y:S02]  /*d420*/  FFMA.FTZ R4, R4, -UR19, R20 ;  /* 0x8000001304047c23 */ /* 0x000fe40008010014 */
[----:B------:R-:W-:Y:S01]  /*d430*/  FFMA.FTZ R9, R12, -UR19, R21 ;  /* 0x800000130c097c23 */ /* 0x000fe20008010015 */
[----:B------:R-:W-:Y:S01]  /*d440*/  FSEL R35, R7, -INF , !P0 ;  /* 0xff80000007237808 */ /* 0x000fe20004000000 */
[----:B------:R-:W-:Y:S01]  /*d450*/  FFMA.FTZ R8, R6, -UR19, R22 ;  /* 0x8000001306087c23 */ /* 0x000fe20008010016 */
[----:B------:R-:W-:Y:S01]  /*d460*/  FSEL R34, R4, -INF , !P2 ;  /* 0xff80000004227808 */ /* 0x000fe20005000000 */
[C---:B------:R-:W-:Y:S01]  /*d470*/  VIADD R4, R0.reuse, 0x38 ;  /* 0x0000003800047836 */ /* 0x040fe20000000000 */
[C---:B------:R-:W-:Y:S01]  /*d480*/  ISETP.GE.AND P0, PT, R5.reuse, R229, PT ;  /* 0x000000e50500720c */ /* 0x040fe20003f06270 */
[----:B------:R-:W-:Y:S01]  /*d490*/  VIADD R0, R0, 0x39 ;  /* 0x0000003900007836 */ /* 0x000fe20000000000 */
[----:B------:R-:W-:Y:S01]  /*d4a0*/  ISETP.GE.AND P2, PT, R5, R228, PT ;  /* 0x000000e40500720c */ /* 0x000fe20003f46270 */
[--C-:B------:R-:W-:Y:S01]  /*d4b0*/  IMAD.IADD R7, R227, 0x1, -R4.reuse ;  /* 0x00000001e3077824 */ /* 0x100fe200078e0a04 */
[C---:B------:R-:W-:Y:S01]  /*d4c0*/  ISETP.LT.OR P0, PT, R5.reuse, R226, P0 ;  /* 0x000000e20500720c */ /* 0x040fe20000701670 */
[----:B------:R-:W-:Y:S01]  /*d4d0*/  IMAD.IADD R6, R224, 0x1, -R4 ;  /* 0x00000001e0067824 */ /* 0x000fe200078e0a04 */
[----:B------:R-:W-:Y:S01]  /*d4e0*/  ISETP.LT.OR P2, PT, R5, R225, P2 ;  /* 0x000000e10500720c */ /* 0x000fe20001741670 */
[----:B------:R-:W-:Y:S01]  /*d4f0*/  IMAD.IADD R5, R227, 0x1, -R5 ;  /* 0x00000001e3057824 */ /* 0x000fe200078e0a05 */
[----:B------:R-:W-:-:S02]  /*d500*/  FSEL R33, R8, -INF , !P1 ;  /* 0xff80000008217808 */ /* 0x000fc40004800000 */
[----:B------:R-:W-:Y:S02]  /*d510*/  IABS R6, R6 ;  /* 0x0000000600067213 */ /* 0x000fe40000000000 */
[----:B------:R-:W-:Y:S02]  /*d520*/  IABS R8, R5 ;  /* 0x0000000500087213 */ /* 0x000fe40000000000 */
[----:B------:R-:W-:Y:S02]  /*d530*/  IABS R5, R7 ;  /* 0x0000000700057213 */ /* 0x000fe40000000000 */
[----:B------:R-:W-:Y:S01]  /*d540*/  FSEL R32, R9, -INF , !P0 ;  /* 0xff80000009207808 */ /* 0x000fe20004000000 */
[----:B------:R-:W-:Y:S01]  /*d550*/  IMAD.MOV.U32 R7, RZ, RZ, R8 ;  /* 0x000000ffff077224 */ /* 0x000fe200078e0008 */
[----:B------:R-:W-:Y:S02]  /*d560*/  I2FP.F32.S32 R5, R5 ;  /* 0x0000000500057245 */ /* 0x000fe40000201400 */
[----:B------:R-:W-:-:S02]  /*d570*/  ISETP.GE.AND P1, PT, R4, R229, PT ;  /* 0x000000e50400720c */ /* 0x000fc40003f26270 */
[----:B------:R-:W-:Y:S01]  /*d580*/  ISETP.GE.AND P0, PT, R4, R228, PT ;  /* 0x000000e40400720c */ /* 0x000fe20003f06270 */
[----:B------:R-:W-:Y:S01]  /*d590*/  FFMA.FTZ R9, R5, -UR19, R18 ;  /* 0x8000001305097c23 */ /* 0x000fe20008010012 */
[----:B------:R-:W-:Y:S02]  /*d5a0*/  I2FP.F32.S32 R7, R7 ;  /* 0x0000000700077245 */ /* 0x000fe40000201400 */
[----:B------:R-:W-:Y:S01]  /*d5b0*/  I2FP.F32.S32 R8, R6 ;  /* 0x0000000600087245 */ /* 0x000fe20000201400 */
[--C-:B------:R-:W-:Y:S01]  /*d5c0*/  IMAD.IADD R6, R224, 0x1, -R0.reuse ;  /* 0x00000001e0067824 */ /* 0x100fe200078e0a00 */
[C---:B------:R-:W-:Y:S01]  /*d5d0*/  ISETP.LT.OR P1, PT, R4.reuse, R226, P1 ;  /* 0x000000e20400720c */ /* 0x040fe20000f21670 */
[----:B------:R-:W-:Y:S01]  /*d5e0*/  FFMA.FTZ R7, R7, -UR19, R23 ;  /* 0x8000001307077c23 */ /* 0x000fe20008010017 */
[----:B------:R-:W-:Y:S01]  /*d5f0*/  ISETP.LT.OR P0, PT, R4, R225, P0 ;  /* 0x000000e10400720c */ /* 0x000fe20000701670 */
[----:B------:R-:W-:Y:S02]  /*d600*/  IMAD.IADD R4, R227, 0x1, -R0 ;  /* 0x00000001e3047824 */ /* 0x000fe400078e0a00 */
[----:B------:R-:W-:Y:S01]  /*d610*/  FFMA.FTZ R8, R8, -UR19, R16 ;  /* 0x8000001308087c23 */ /* 0x000fe20008010010 */
[----:B------:R-:W-:-:S02]  /*d620*/  IABS R5, R6 ;  /* 0x0000000600057213 */ /* 0x000fc40000000000 */
[----:B------:R-:W-:Y:S02]  /*d630*/  FSEL R18, R9, -INF , !P0 ;  /* 0xff80000009127808 */ /* 0x000fe40004000000 */
        /* <DEDUP_REMOVED lines=27> */
[----:B------:R-:W5:Y:S08]  /*d7f0*/  @!P6 LDC.64 R20, c[0x0][0x218] ;  /* 0x00008600ff14eb82 */ /* 0x000f700000000a00 */
[----:B------:R-:W5:Y:S08]  /*d800*/  @!P5 LDC.64 R14, c[0x0][0x218] ;  /* 0x00008600ff0edb82 */ /* 0x000f700000000a00 */
[----:B------:R-:W5:Y:S08]  /*d810*/  @!P4 LDC.64 R22, c[0x0][0x218] ;  /* 0x00008600ff16cb82 */ /* 0x000f700000000a00 */
[----:B------:R-:W5:Y:S08]  /*d820*/  @!P3 LDC.64 R24, c[0x0][0x218] ;  /* 0x00008600ff18bb82 */ /* 0x000f700000000a00 */
[----:B------:R-:W5:Y:S01]  /*d830*/  @!P4 LDC.64 R26, c[0x0][0x218] ;  /* 0x00008600ff1acb82 */ /* 0x000f620000000a00 */
[----:B--2---:R-:W-:-:S04]  /*d840*/  IMAD.WIDE.U32 R4, R4, UR40, R250 ;  /* 0x0000002804047c25 */ /* 0x004fc8000f8e00fa */
[----:B------:R-:W-:Y:S01]  /*d850*/  VIADD R5, R5, UR4 ;  /* 0x0000000405057c36 */ /* 0x000fe20008000000 */
[C---:B-1----:R-:W-:Y:S02]  /*d860*/  @!P6 LEA R8, P1, R4.reuse, R8, 0x1 ;  /* 0x000000080408e211 */ /* 0x042fe400078208ff */
[C---:B----4-:R-:W-:Y:S02]  /*d870*/  @!P5 LEA R6, P0, R4.reuse, R6, 0x1 ;  /* 0x000000060406d211 */ /* 0x050fe400078008ff */
[C-C-:B------:R-:W-:Y:S02]  /*d880*/  @!P6 LEA.HI.X R9, R4.reuse, R9, R5.reuse, 0x1, P1 ;  /* 0x000000090409e211 */ /* 0x140fe400008f0c05 */
[C---:B------:R-:W-:Y:S02]  /*d890*/  @!P5 LEA.HI.X R7, R4.reuse, R7, R5, 0x1, P0 ;  /* 0x000000070407d211 */ /* 0x040fe400000f0c05 */
        /* <DEDUP_REMOVED lines=11> */
[----:B---3--:R-:W-:-:S04]  /*d950*/  @!P3 LEA R8, P0, R4, R12, 0x1 ;  /* 0x0000000c0408b211 */ /* 0x008fc800078008ff */
[----:B------:R-:W-:Y:S02]  /*d960*/  @!P3 LEA.HI.X R9, R4, R13, R5, 0x1, P0 ;  /* 0x0000000d0409b211 */ /* 0x000fe400000f0c05 */
[----:B-----5:R-:W-:Y:S02]  /*d970*/  @!P6 LEA R12, P0, R0, R20, 0x1 ;  /* 0x00000014000ce211 */ /* 0x020fe400078008ff */
[----:B--2---:R-:W-:-:S04]  /*d980*/  @!P4 LEA R6, P1, R4, R10, 0x1 ;  /* 0x0000000a0406c211 */ /* 0x004fc800078208ff */
[----:B------:R-:W-:Y:S02]  /*d990*/  @!P4 LEA.HI.X R7, R4, R11, R5, 0x1, P1 ;  /* 0x0000000b0407c211 */ /* 0x000fe400008f0c05 */
[----:B------:R-:W-:-:S03]  /*d9a0*/  IADD3.X R5, R5, UR41, RZ, P2, !PT ;  /* 0x0000002905057c10 */ /* 0x000fc600097fe4ff */
[----:B------:R-:W-:Y:S01]  /*d9b0*/  @!PT LDS RZ, [RZ] ;  /* 0x00000000fffff984 */ /* 0x000fe20000000800 */
[----:B------:R-:W-:Y:S01]  /*d9c0*/  @!PT LDS RZ, [RZ] ;  /* 0x00000000fffff984 */ /* 0x000fe20000000800 */
[----:B------:R-:W-:Y:S01]  /*d9d0*/  @!PT LDS RZ, [RZ] ;  /* 0x00000000fffff984 */ /* 0x000fe20000000800 */
[----:B------:R-:W-:Y:S01]  /*d9e0*/  @!P4 LDGSTS.E.BYPASS.LTC128B.128 [R217+0xc000], desc[UR32][R6.64+0x100] ;  /* 0x0c00010006d9cfae */ /* 0x000fe2000b901d60 */
[C-C-:B------:R-:W-:Y:S02]  /*d9f0*/  @!P6 LEA.HI.X R13, R0.reuse, R21, R5.reuse, 0x1, P0 ;  /* 0x00000015000de211 */ /* 0x140fe400000f0c05 */
[C---:B------:R-:W-:Y:S01]  /*da00*/  @!P5 LEA R10, P0, R0.reuse, R14, 0x1 ;  /* 0x0000000e000ad211 */ /* 0x040fe200078008ff */
[----:B------:R-:W2:Y:S01]  /*da10*/  @!P6 LDC.64 R20, c[0x0][0x218] ;  /* 0x00008600ff14eb82 */ /* 0x000ea20000000a00 */
[----:B------:R1:W-:Y:S02]  /*da20*/  @P3 STS.128 [R217+0xe000], RZ ;  /* 0x00e000ffd9003388 */ /* 0x0003e40000000c00 */
[C---:B------:R-:W-:Y:S02]  /*da30*/  @!P5 LEA.HI.X R11, R0.reuse, R15, R5, 0x1, P0 ;  /* 0x0000000f000bd211 */ /* 0x040fe400000f0c05 */
[----:B------:R-:W-:Y:S01]  /*da40*/  @!PT LDS RZ, [RZ] ;  /* 0x00000000fffff984 */ /* 0x000fe20000000800 */
[----:B------:R-:W-:Y:S01]  /*da50*/  @!PT LDS RZ, [RZ] ;  /* 0x00000000fffff984 */ /* 0x000fe20000000800 */
[----:B------:R-:W-:Y:S01]  /*da60*/  @!PT LDS RZ, [RZ] ;  /* 0x00000000fffff984 */ /* 0x000fe20000000800 */
[----:B------:R3:W-:Y:S03]  /*da70*/  @!P3 LDGSTS.E.BYPASS.LTC128B.128 [R217+0xe000], desc[UR32][R8.64+0x180] ;  /* 0x0e00018008d9bfae */ /* 0x0007e6000b901d60 */
[----:B------:R-:W4:Y:S01]  /*da80*/  @!P4 LDC.64 R14, c[0x0][0x218] ;  /* 0x00008600ff0ecb82 */ /* 0x000f220000000a00 */
        /* <DEDUP_REMOVED lines=12> */
[C-C-:B------:R-:W-:Y:S02]  /*db50*/  @!P4 LEA.HI.X R9, R0.reuse, R23, R5.reuse, 0x1, P0 ;  /* 0x000000170009c211 */ /* 0x140fe400000f0c05 */
[C---:B------:R-:W-:Y:S01]  /*db60*/  @!P3 LEA R6, P0, R0.reuse, R24, 0x1 ;  /* 0x000000180006b211 */ /* 0x040fe200078008ff */
[----:B------:R-:W3:Y:S02]  /*db70*/  @!P6 LDC.64 R22, c[0x0][0x218] ;  /* 0x00008600ff16eb82 */ /* 0x000ee40000000a00 */
[----:B------:R-:W-:Y:S01]  /*db80*/  @!PT LDS RZ, [RZ] ;  /* 0x00000000fffff984 */ /* 0x000fe20000000800 */
[----:B------:R-:W-:Y:S01]  /*db90*/  @!PT LDS RZ, [RZ] ;  /* 0x00000000fffff984 */ /* 0x000fe20000000800 */
[----:B------:R-:W-:Y:S01]  /*dba0*/  @!PT LDS RZ, [RZ] ;  /* 0x00000000fffff984 */ /* 0x000fe20000000800 */
[----:B------:R-:W-:Y:S01]  /*dbb0*/  @!P4 LDGSTS.E.BYPASS.LTC128B.128 [R217+0xc800], desc[UR32][R8.64+0x100] ;  /* 0x0c80010008d9cfae */ /* 0x000fe2000b901d60 */
[C---:B------:R-:W-:Y:S02]  /*dbc0*/  @!P3 LEA.HI.X R7, R0.reuse, R25, R5, 0x1, P0 ;  /* 0x000000190007b211 */ /* 0x040fe400000f0c05 */
[----:B------:R-:W-:Y:S01]  /*dbd0*/  IADD3 R0, P0, R0, UR42, RZ ;  /* 0x0000002a00007c10 */ /* 0x000fe2000ff1e0ff */
[----:B------:R2:W-:Y:S02]  /*dbe0*/  @P3 STS.128 [R217+0xe800], RZ ;  /* 0x00e800ffd9003388 */ /* 0x0005e40000000c00 */
[----:B-----5:R-:W5:Y:S01]  /*dbf0*/  @!P5 LDC.64 R12, c[0x0][0x218] ;  /* 0x00008600ff0cdb82 */ /* 0x020f620000000a00 */
[----:B------:R-:W-:Y:S01]  /*dc00*/  IADD3.X R5, R5, UR41, RZ, P0, !PT ;  /* 0x0000002905057c10 */ /* 0x000fe200087fe4ff */
[----:B------:R-:W-:Y:S01]  /*dc10*/  @!PT LDS RZ, [RZ] ;  /* 0x00000000fffff984 */ /* 0x000fe20000000800 */
[----:B------:R-:W-:Y:S01]  /*dc20*/  @!PT LDS RZ, [RZ] ;  /* 0x00000000fffff984 */ /* 0x000fe20000000800 */
[----:B------:R-:W-:Y:S01]  /*dc30*/  @!PT LDS RZ, [RZ] ;  /* 0x00000000fffff984 */ /* 0x000fe20000000800 */
[----:B------:R2:W-:Y:S01]  /*dc40*/  @!P3 LDGSTS.E.BYPASS.LTC128B.128 [R217+0xe800], desc[UR32][R6.64+0x180] ;  /* 0x0e80018006d9bfae */ /* 0x0005e2000b901d60 */
[----:B----4-:R-:W-:-:S02]  /*dc50*/  @!P4 LEA R14, P1, R0, R14, 0x1 ;  /* 0x0000000e000ec211 */ /* 0x010fc400078208ff */
[C---:B------:R-:W-:Y:S01]  /*dc60*/  IADD3 R4, P2, R0.reuse, UR42, RZ ;  /* 0x0000002a00047c10 */ /* 0x040fe2000ff5e0ff */
[----:B------:R4:W-:Y:S01]  /*dc70*/  @P6 STS.128 [R217+0x9000], RZ ;  /* 0x009000ffd9006388 */ /* 0x0009e20000000c00 */
[C---:B------:R-:W-:Y:S01]  /*dc80*/  @!P4 LEA.HI.X R15, R0.reuse, R15, R5, 0x1, P1 ;  /* 0x0000000f000fc211 */ /* 0x040fe200008f0c05 */
[----:B-1----:R-:W1:Y:S08]  /*dc90*/  @!P3 LDC.64 R10, c[0x0][0x218] ;  /* 0x00008600ff0abb82 */ /* 0x002e700000000a00 */
[----:B------:R-:W4:Y:S01]  /*dca0*/  @!P5 LDC.64 R24, c[0x0][0x218] ;  /* 0x00008600ff18db82 */ /* 0x000f220000000a00 */
[----:B--2---:R-:W-:-:S04]  /*dcb0*/  @!P6 LEA R6, P0, R0, R20, 0x1 ;  /* 0x000000140006e211 */ /* 0x004fc800078008ff */
[C---:B------:R-:W-:Y:S02]  /*dcc0*/  @!P6 LEA.HI.X R7, R0.reuse, R21, R5, 0x1, P0 ;  /* 0x000000150007e211 */ /* 0x040fe400000f0c05 */
[----:B-----5:R-:W-:-:S03]  /*dcd0*/  @!P5 LEA R8, P0, R0, R12, 0x1 ;  /* 0x0000000c0008d211 */ /* 0x020fc600078008ff */
[----:B------:R-:W-:Y:S01]  /*dce0*/  @!PT LDS RZ, [RZ] ;  /* 0x00000000fffff984 */ /* 0x000fe20000000800 */
[----:B------:R-:W-:Y:S01]  /*dcf0*/  @!PT LDS RZ, [RZ] ;  /* 0x00000000fffff984 */ /* 0x000fe20000000800 */
[----:B------:R-:W-:Y:S01]  /*dd00*/  @!PT LDS RZ, [RZ] ;  /* 0x00000000fffff984 */ /* 0x000fe20000000800 */
[----:B------:R2:W-:Y:S01]  /*dd10*/  @!P6 LDGSTS.E.BYPASS.LTC128B.128 [R217+0x9000], desc[UR32][R6.64] ;  /* 0x0900000006d9efae */ /* 0x0005e2000b901d60 */
[C-C-:B------:R-:W-:Y:S02]  /*dd20*/  @!P5 LEA.HI.X R9, R0.reuse, R13, R5.reuse, 0x1, P0 ;  /* 0x0000000d0009d211 */ /* 0x140fe400000f0c05 */
[C---:B-1----:R-:W-:Y:S01]  /*dd30*/  @!P3 LEA R12, P0, R0.reuse, R10, 0x1 ;  /* 0x0000000a000cb211 */ /* 0x042fe200078008ff */
[----:B------:R1:W-:Y:S03]  /*dd40*/  @P5 STS.128 [R217+0xb000], RZ ;  /* 0x00b000ffd9005388 */ /* 0x0003e60000000c00 */
[----:B------:R-:W-:Y:S01]  /*dd50*/  @!P3 LEA.HI.X R13, R0, R11, R5, 0x1, P0 ;  /* 0x0000000b000db211 */ /* 0x000fe200000f0c05 */
[----:B------:R-:W-:Y:S01]  /*dd60*/  @!PT LDS RZ, [RZ] ;  /* 0x00000000fffff984 */ /* 0x000fe20000000800 */
[----:B------:R-:W-:Y:S01]  /*dd70*/  @!PT LDS RZ, [RZ] ;  /* 0x00000000fffff984 */ /* 0x000fe20000000800 */
[----:B------:R-:W-:Y:S01]  /*dd80*/  @!PT LDS RZ, [RZ] ;  /* 0x00000000fffff984 */ /* 0x000fe20000000800 */
[----:B------:R4:W-:Y:S01]  /*dd90*/  @!P5 LDGSTS.E.BYPASS.LTC128B.128 [R217+0xb000], desc[UR32][R8.64+0x80] ;  /* 0x0b00008008d9dfae */ /* 0x0009e2000b901d60 */
[----:B------:R-:W-:Y:S02]  /*dda0*/  IADD3.X R5, R5, UR41, RZ, P2, !PT ;  /* 0x0000002905057c10 */ /* 0x000fe400097fe4ff */
[C---:B---3--:R-:W-:Y:S01]  /*ddb0*/  @!P6 LEA R10, P2, R4.reuse, R22, 0x1 ;  /* 0x00000016040ae211 */ /* 0x048fe200078408ff */
        /* <DEDUP_REMOVED lines=18> */
[----:B----4-:R-:W-:-:S03]  /*dee0*/  @!P5 LEA R8, P1, R4, R24, 0x1 ;  /* 0x000000180408d211 */ /* 0x010fc600078208ff */
        /* <DEDUP_REMOVED lines=20> */
.L_x_1452:
[----:B------:R-:W-:Y:S05]  /*e030*/  BSYNC B0 ;  /* 0x0000000000007941 */ /* 0x000fea0003800000 */
.L_x_1451:
[----:B------:R-:W0:Y:S02]  /*e040*/  LDGDEPBAR ;  /* 0x00000000000079af */ /* 0x000e240000000000 */
.L_x_1450:
[----:B-1----:R-:W3:Y:S04]  /*e050*/  LDL R9, [R1+0x100] ;  /* 0x0001000001097983 */ /* 0x002ee80000100800 */
[----:B------:R-:W4:Y:S04]  /*e060*/  LDL R12, [R1+0xe0] ;  /* 0x0000e000010c7983 */ /* 0x000f280000100800 */
[----:B------:R-:W3:Y:S04]  /*e070*/  LDL R10, [R1+0xf0] ;  /* 0x0000f000010a7983 */ /* 0x000ee80000100800 */
[----:B------:R-:W-:Y:S04]  /*e080*/  STL [R1+0x188], R231 ;  /* 0x000188e701007387 */ /* 0x000fe80000100800 */
[----:B------:R-:W-:Y:S04]  /*e090*/  STL [R1+0x184], R230 ;  /* 0x000184e601007387 */ /* 0x000fe80000100800 */
[----:B------:R-:W-:Y:S04]  /*e0a0*/  STL [R1+0x180], R229 ;  /* 0x000180e501007387 */ /* 0x000fe80000100800 */
[----:B------:R-:W-:Y:S04]  /*e0b0*/  STL [R1+0x17c], R228 ;  /* 0x00017ce401007387 */ /* 0x000fe80000100800 */
[----:B------:R-:W-:Y:S04]  /*e0c0*/  STL [R1+0x178], R227 ;  /* 0x000178e301007387 */ /* 0x000fe80000100800 */
[----:B------:R-:W-:Y:S04]  /*e0d0*/  STL [R1+0x174], R226 ;  /* 0x000174e201007387 */ /* 0x000fe80000100800 */
[----:B------:R-:W-:Y:S04]  /*e0e0*/  STL [R1+0x170], R217 ;  /* 0x000170d901007387 */ /* 0x000fe80000100800 */
[----:B------:R-:W-:Y:S04]  /*e0f0*/  STL.64 [R1+0x168], R224 ;  /* 0x000168e001007387 */ /* 0x000fe80000100a00 */
[----:B------:R-:W-:Y:S04]  /*e100*/  STL [R1+0x160], R216 ;  /* 0x000160d801007387 */ /* 0x000fe80000100800 */
[----:B------:R-:W-:Y:S04]  /*e110*/  STL [R1+0x15c], R215 ;  /* 0x00015cd701007387 */ /* 0x000fe80000100800 */
[----:B------:R-:W-:Y:S04]  /*e120*/  STL [R1+0x158], R214 ;  /* 0x000158d601007387 */ /* 0x000fe80000100800 */
[----:B------:R-:W-:Y:S04]  /*e130*/  STL [R1+0x154], R213 ;  /* 0x000154d501007387 */ /* 0x000fe80000100800 */
[----:B------:R-:W-:Y:S04]  /*e140*/  STL [R1+0x150], R212 ;  /* 0x000150d401007387 */ /* 0x000fe80000100800 */
[----:B------:R1:W-:Y:S04]  /*e150*/  STL.64 [R1+0x148], R210 ;  /* 0x000148d201007387 */ /* 0x0003e80000100a00 */
[----:B-1----:R-:W3:Y:S01]  /*e160*/  LDL.LU.64 R210, [R1+0x60] ;  /* 0x0000600001d27983 */ /* 0x002ee20000300a00 */
[----:B------:R-:W-:Y:S01]  /*e170*/  FMNMX.FTZ R0, R2, R183, !PT ;  /* 0x000000b702007209 */ /* 0x000fe20007810000 */
[----:B------:R-:W-:-:S02]  /*e180*/  USHF.L.U32 UR35, UR18, 0x1, URZ ;  /* 0x0000000112237899 */ /* 0x000fc4000800063f */
[----:B------:R-:W-:Y:S01]  /*e190*/  STL [R1+0x144], R209 ;  /* 0x000144d101007387 */ /* 0x000fe20000100800 */
[----:B------:R-:W-:Y:S01]  /*e1a0*/  FMNMX.FTZ R0, R218, R0, !PT ;  /* 0x00000000da007209 */ /* 0x000fe20007810000 */
[----:B------:R-:W-:Y:S02]  /*e1b0*/  ULOP3.LUT UR4, UR35, UR37, URZ, 0x3c, !UPT ;  /* 0x0000002523047292 */ /* 0x000fe4000f8e3c3f */
        /* <DEDUP_REMOVED lines=42> */
[----:B------:R-:W-:Y:S01]  /*e460*/  ULOP3.LUT UR35, UR35, UR37, URZ, 0x3c, !UPT ;  /* 0x0000002523237292 */ /* 0x000fe2000f8e3c3f */
[----:B------:R-:W-:Y:S01]  /*e470*/  FMNMX.FTZ R0, R134, R0, !PT ;  /* 0x0000000086007209 */ /* 0x000fe20007810000 */
[----:B------:R-:W-:Y:S01]  /*e480*/  STL [R1+0x114], R197 ;  /* 0x000114c501007387 */ /* 0x000fe20000100800 */
[----:B------:R-:W-:-:S02]  /*e490*/  FMNMX.FTZ R4, R32, R4, !PT ;  /* 0x0000000420047209 */ /* 0x000fc40007810000 */
[----:B------:R-:W-:Y:S01]  /*e4a0*/  FMNMX.FTZ R0, R35, R0, !PT ;  /* 0x0000000023007209 */ /* 0x000fe20007810000 */
[----:B------:R-:W-:Y:S01]  /*e4b0*/  STL [R1+0x110], R190 ;  /* 0x000110be01007387 */ /* 0x000fe20000100800 */
[----:B------:R-:W-:Y:S02]  /*e4c0*/  FMNMX.FTZ R4, R30, R4, !PT ;  /* 0x000000041e047209 */ /* 0x000fe40007810000 */
[----:B------:R-:W-:Y:S01]  /*e4d0*/  FMNMX.FTZ R0, R33, R0, !PT ;  /* 0x0000000021007209 */ /* 0x000fe20007810000 */
[----:B------:R-:W-:Y:S03]  /*e4e0*/  STL [R1+0x10c], R189 ;  /* 0x00010cbd01007387 */ /* 0x000fe60000100800 */
[----:B------:R-:W-:Y:S01]  /*e4f0*/  FMNMX.FTZ R5, R31, R0, !PT ;  /* 0x000000001f057209 */ /* 0x000fe20007810000 */
[----:B------:R-:W-:Y:S01]  /*e500*/  STL [R1+0x108], R184 ;  /* 0x000108b801007387 */ /* 0x000fe20000100800 */
[----:B------:R-:W-:-:S02]  /*e510*/  FMNMX.FTZ R0, R16, R4, !PT ;  /* 0x0000000410007209 */ /* 0x000fc40007810000 */
[----:B------:R-:W-:-:S03]  /*e520*/  FMNMX.FTZ R5, R18, R5, !PT ;  /* 0x0000000512057209 */ /* 0x000fc60007810000 */
[----:B------:R-:W1:Y:S01]  /*e530*/  SHFL.BFLY PT, R4, R0, 0x2, 0x1f ;  /* 0x0c401f0000047f89 */ /* 0x000e6200000e0000 */
[----:B------:R-:W-:-:S05]  /*e540*/  FMNMX.FTZ R5, R17, R5, !PT ;  /* 0x0000000511057209 */ /* 0x000fca0007810000 */
[----:B--2---:R-:W2:Y:S01]  /*e550*/  SHFL.BFLY PT, R6, R5, 0x2, 0x1f ;  /* 0x0c401f0005067f89 */ /* 0x004ea200000e0000 */
[----:B-1----:R-:W-:-:S05]  /*e560*/  FMNMX.FTZ R4, R0, R4, !PT ;  /* 0x0000000400047209 */ /* 0x002fca0007810000 */
[----:B------:R-:W1:Y:S01]  /*e570*/  SHFL.BFLY PT, R7, R4, 0x1, 0x1f ;  /* 0x0c201f0004077f89 */ /* 0x000e6200000e0000 */
[----:B--2---:R-:W-:-:S05]  /*e580*/  FMNMX.FTZ R0, R5, R6, !PT ;  /* 0x0000000605007209 */ /* 0x004fca0007810000 */
[----:B------:R-:W2:Y:S01]  /*e590*/  SHFL.BFLY PT, R5, R0, 0x1, 0x1f ;  /* 0x0c201f0000057f89 */ /* 0x000ea200000e0000 */
[----:B-1----:R-:W-:-:S04]  /*e5a0*/  FMNMX.FTZ R228, R4, R7, !PT ;  /* 0x0000000704e47209 */ /* 0x002fc80007810000 */
[C---:B------:R-:W-:Y:S01]  /*e5b0*/  FSETP.NEU.FTZ.AND P1, PT, R228.reuse, -INF , PT ;  /* 0xff800000e400780b */ /* 0x040fe20003f3d000 */
[----:B------:R-:W-:Y:S01]  /*e5c0*/  FMUL.FTZ R4, R228, UR8 ;  /* 0x00000008e4047c20 */ /* 0x000fe20008410000 */
[----:B--2---:R-:W-:Y:S01]  /*e5d0*/  FMNMX.FTZ R227, R0, R5, !PT ;  /* 0x0000000500e37209 */ /* 0x004fe20007810000 */
[----:B------:R-:W-:Y:S01]  /*e5e0*/  STL [R1+0x18c], R228 ;  /* 0x00018ce401007387 */ /* 0x000fe20000100800 */
[----:B------:R-:W-:Y:S02]  /*e5f0*/  FSEL R6, R228, RZ, P1 ;  /* 0x000000ffe4067208 */ /* 0x000fe40000800000 */
[----:B------:R-:W-:Y:S01]  /*e600*/  FSEL R0, R4, RZ, P1 ;  /* 0x000000ff04007208 */ /* 0x000fe20000800000 */
[C---:B------:R-:W-:Y:S01]  /*e610*/  FMUL.FTZ R4, R227.reuse, UR8 ;  /* 0x00000008e3047c20 */ /* 0x040fe20008410000 */
[----:B------:R-:W-:Y:S01]  /*e620*/  FSETP.NEU.FTZ.AND P0, PT, R227, -INF , PT ;  /* 0xff800000e300780b */ /* 0x000fe20003f1d000 */
[----:B------:R1:W-:Y:S02]  /*e630*/  STL [R1+0x190], R227 ;  /* 0x000190e301007387 */ /* 0x0003e40000100800 */
[--C-:B------:R-:W-:Y:S01]  /*e640*/  FFMA.FTZ R5, R183, UR8, -R0.reuse ;  /* 0x00000008b7057c23 */ /* 0x100fe20008010800 */
[----:B------:R-:W-:Y:S01]  /*e650*/  FSEL R4, R4, RZ, P0 ;  /* 0x000000ff04047208 */ /* 0x000fe20000000000 */
[--C-:B------:R-:W-:Y:S01]  /*e660*/  FFMA.FTZ R11, R179, UR8, -R0.reuse ;  /* 0x00000008b30b7c23 */ /* 0x100fe20008010800 */
[----:B------:R-:W-:Y:S01]  /*e670*/  FSEL R7, R227, RZ, P0 ;  /* 0x000000ffe3077208 */ /* 0x000fe20000000000 */
[----:B------:R2:W-:Y:S01]  /*e680*/  MUFU.EX2 R8, R5 ;  /* 0x0000000500087308 */ /* 0x0005e20000000800 */
[--C-:B------:R-:W-:Y:S01]  /*e690*/  FFMA.FTZ R20, R178, UR8, -R0.reuse ;  /* 0x00000008b2147c23 */ /* 0x100fe20008010800 */
[--C-:B------:R-:W-:Y:S01]  /*e6a0*/  FFMA.FTZ R23, R175, UR8, -R0.reuse ;  /* 0x00000008af177c23 */ /* 0x100fe20008010800 */
[--C-:B------:R-:W-:Y:S01]  /*e6b0*/  FFMA.FTZ R174, R174, UR8, -R0.reuse ;  /* 0x00000008aeae7c23 */ /* 0x100fe20008010800 */
[----:B------:R-:W-:Y:S01]  /*e6c0*/  FADD.FTZ R3, R3, -R7 ;  /* 0x8000000703037221 */ /* 0x000fe20000010000 */
[--C-:B------:R-:W-:Y:S01]  /*e6d0*/  FFMA.FTZ R7, R182, UR8, -R0.reuse ;  /* 0x00000008b6077c23 */ /* 0x100fe20008010800 */
[--C-:B------:R-:W-:Y:S01]  /*e6e0*/  FFMA.FTZ R172, R172, UR8, -R0.reuse ;  /* 0x00000008acac7c23 */ /* 0x100fe20008010800 */
[--C-:B------:R-:W-:Y:S01]  /*e6f0*/  FFMA.FTZ R219, R133, UR8, -R0.reuse ;  /* 0x0000000885db7c23 */ /* 0x100fe20008010800 */
[----:B------:R-:W-:Y:S01]  /*e700*/  FMUL.FTZ R3, R3, UR8 ;  /* 0x0000000803037c20 */ /* 0x000fe20008410000 */
[--C-:B------:R-:W-:Y:S01]  /*e710*/  FFMA.FTZ R240, R132, UR8, -R0.reuse ;  /* 0x0000000884f07c23 */ /* 0x100fe20008010800 */
[--C-:B------:R-:W-:Y:S01]  /*e720*/  FFMA.FTZ R195, R34, UR8, -R0.reuse ;  /* 0x0000000822c37c23 */ /* 0x100fe20008010800 */
[--C-:B------:R-:W-:Y:S01]  /*e730*/  FFMA.FTZ R222, R32, UR8, -R0.reuse ;  /* 0x0000000820de7c23 */ /* 0x100fe20008010800 */
[--C-:B------:R-:W-:Y:S01]  /*e740*/  FFMA.FTZ R215, R30, UR8, -R0.reuse ;  /* 0x000000081ed77c23 */ /* 0x100fe20008010800 */
[----:B------:R-:W-:Y:S01]  /*e750*/  FFMA.FTZ R189, R16, UR8, -R0 ;  /* 0x0000000810bd7c23 */ /* 0x000fe20008010800 */
[--C-:B------:R-:W-:Y:S01]  /*e760*/  FFMA.FTZ R14, R181, UR8, -R4.reuse ;  /* 0x00000008b50e7c23 */ /* 0x100fe20008010804 */
[--C-:B------:R-:W-:Y:S01]  /*e770*/  FFMA.FTZ R15, R180, UR8, -R4.reuse ;  /* 0x00000008b40f7c23 */ /* 0x100fe20008010804 */
[----:B------:R-:W-:Y:S01]  /*e780*/  FFMA.FTZ R24, R177, UR8, -R4 ;  /* 0x00000008b1187c23 */ /* 0x000fe20008010804 */
[--C-:B--2---:R-:W-:Y:S01]  /*e790*/  FFMA.FTZ R5, R218, UR8, -R0.reuse ;  /* 0x00000008da057c23 */ /* 0x104fe20008010800 */
[----:B------:R-:W-:Y:S01]  /*e7a0*/  FFMA.FTZ R218, R168, UR8, -R0 ;  /* 0x00000008a8da7c23 */ /* 0x000fe20008010800 */
[--C-:B------:R-:W-:Y:S01]  /*e7b0*/  FFMA.FTZ R25, R176, UR8, -R4.reuse ;  /* 0x00000008b0197c23 */ /* 0x100fe20008010804 */
[--C-:B------:R-:W-:Y:S01]  /*e7c0*/  FFMA.FTZ R173, R173, UR8, -R4.reuse ;  /* 0x00000008adad7c23 */ /* 0x100fe20008010804 */
[----:B------:R2:W-:Y:S01]  /*e7d0*/  MUFU.EX2 R21, R5 ;  /* 0x0000000500157308 */ /* 0x0005e20000000800 */
        /* <DEDUP_REMOVED lines=10> */
[----:B--2---:R-:W-:Y:S01]  /*e880*/  FADD.FTZ R5, R2, -R6 ;  /* 0x8000000602057221 */ /* 0x004fe20000010000 */
[----:B------:R-:W-:Y:S01]  /*e890*/  FFMA.FTZ R2, R196, UR8, -R4 ;  /* 0x00000008c4027c23 */ /* 0x000fe20008010804 */
[----:B------:R-:W-:-:S05]  /*e8a0*/  FFMA.FTZ R196, R169, UR8, -R0 ;  /* 0x00000008a9c47c23 */ /* 0x000fca0008010800 */
[----:B------:R-:W-:Y:S08]  /*e8b0*/  MUFU.EX2 R20, R14 ;  /* 0x0000000e00147308 */ /* 0x000ff00000000800 */
[----:B------:R2:W-:Y:S08]  /*e8c0*/  MUFU.EX2 R6, R2 ;  /* 0x0000000200067308 */ /* 0x0005f00000000800 */
[----:B------:R1:W1:Y:S08]  /*e8d0*/  MUFU.EX2 R0, R3 ;  /* 0x0000000300007308 */ /* 0x0002700000000800 */
[----:B------:R-:W-:Y:S01]  /*e8e0*/  MUFU.EX2 R24, R24 ;  /* 0x0000001800187308 */ /* 0x000fe20000000800 */
[----:B--2---:R-:W-:Y:S01]  /*e8f0*/  FMUL.FTZ R2, R5, UR8 ;  /* 0x0000000805027c20 */ /* 0x004fe20008410000 */
[----:B----4-:R-:W-:-:S06]  /*e900*/  IMAD.WIDE.U32 R224, R12, -0x326172a9, RZ ;  /* 0xcd9e8d570ce07825 */ /* 0x010fcc00078e00ff */
[----:B------:R-:W2:Y:S01]  /*e910*/  MUFU.EX2 R2, R2 ;  /* 0x0000000200027308 */ /* 0x000ea20000000800 */
[----:B-1----:R-:W-:Y:S01]  /*e920*/  FFMA.FTZ R3, R191, UR8, -R4 ;  /* 0x00000008bf037c23 */ /* 0x002fe20008010804 */
[-C--:B------:R-:W-:Y:S01]  /*e930*/  FFMA.FTZ R252, R252, R0.reuse, R6 ;  /* 0x00000000fcfc7223 */ /* 0x080fe20000010006 */
[----:B------:R-:W-:Y:S01]  /*e940*/  UIADD3 UR8, UR37, -0x56f99767, URZ ;  /* 0xa906689925087890 */ /* 0x000fe2000fffe03f */
[-C--:B------:R-:W-:Y:S01]  /*e950*/  FMUL.FTZ R166, R166, R0.reuse ;  /* 0x00000000a6a67220 */ /* 0x080fe20000410000 */
[-C--:B------:R-:W-:Y:S01]  /*e960*/  FMUL.FTZ R167, R167, R0.reuse ;  /* 0x00000000a7a77220 */ /* 0x080fe20000410000 */
[-C--:B------:R-:W-:Y:S01]  /*e970*/  FMUL.FTZ R162, R162, R0.reuse ;  /* 0x00000000a2a27220 */ /* 0x080fe20000410000 */
[-C--:B------:R-:W-:Y:S01]  /*e980*/  FMUL.FTZ R163, R163, R0.reuse ;  /* 0x00000000a3a37220 */ /* 0x080fe20000410000 */
[----:B------:R1:W4:Y:S01]  /*e990*/  MUFU.EX2 R22, R3 ;  /* 0x0000000300167308 */ /* 0x0003220000000800 */
[-C--:B------:R-:W-:Y:S01]  /*e9a0*/  FMUL.FTZ R158, R158, R0.reuse ;  /* 0x000000009e9e7220 */ /* 0x080fe20000410000 */
[-C--:B------:R-:W-:Y:S01]  /*e9b0*/  FMUL.FTZ R159, R159, R0.reuse ;  /* 0x000000009f9f7220 */ /* 0x080fe20000410000 */
[-C--:B------:R-:W-:Y:S01]  /*e9c0*/  FMUL.FTZ R154, R154, R0.reuse ;  /* 0x000000009a9a7220 */ /* 0x080fe20000410000 */
[-C--:B------:R-:W-:Y:S01]  /*e9d0*/  FMUL.FTZ R155, R155, R0.reuse ;  /* 0x000000009b9b7220 */ /* 0x080fe20000410000 */
[-C--:B------:R-:W-:Y:S01]  /*e9e0*/  FMUL.FTZ R150, R150, R0.reuse ;  /* 0x0000000096967220 */ /* 0x080fe20000410000 */
[-C--:B------:R-:W-:Y:S01]  /*e9f0*/  FMUL.FTZ R151, R151, R0.reuse ;  /* 0x0000000097977220 */ /* 0x080fe20000410000 */
[----:B------:R-:W-:Y:S01]  /*ea00*/  FMUL.FTZ R146, R146, R0 ;  /* 0x0000000092927220 */ /* 0x000fe20000410000 */
[----:B------:R-:W-:Y:S01]  /*ea10*/  MUFU.EX2 R25, R25 ;  /* 0x0000001900197308 */ /* 0x000fe20000000800 */
[-C--:B--2---:R-:W-:Y:S01]  /*ea20*/  FMUL.FTZ R164, R164, R2.reuse ;  /* 0x00000002a4a47220 */ /* 0x084fe20000410000 */
[-C--:B------:R-:W-:Y:S01]  /*ea30*/  FMUL.FTZ R165, R165, R2.reuse ;  /* 0x00000002a5a57220 */ /* 0x080fe20000410000 */
[-C--:B------:R-:W-:Y:S01]  /*ea40*/  FMUL.FTZ R160, R160, R2.reuse ;  /* 0x00000002a0a07220 */ /* 0x080fe20000410000 */
[-C--:B------:R-:W-:Y:S01]  /*ea50*/  FMUL.FTZ R161, R161, R2.reuse ;  /* 0x00000002a1a17220 */ /* 0x080fe20000410000 */
[-C--:B------:R-:W-:Y:S01]  /*ea60*/  FMUL.FTZ R156, R156, R2.reuse ;  /* 0x000000029c9c7220 */ /* 0x080fe20000410000 */
[-C--:B------:R-:W-:Y:S01]  /*ea70*/  FMUL.FTZ R157, R157, R2.reuse ;  /* 0x000000029d9d7220 */ /* 0x080fe20000410000 */
[-C--:B------:R-:W-:Y:S01]  /*ea80*/  FMUL.FTZ R152, R152, R2.reuse ;  /* 0x0000000298987220 */ /* 0x080fe20000410000 */
[----:B------:R-:W-:Y:S01]  /*ea90*/  MUFU.EX2 R173, R173 ;  /* 0x000000ad00ad7308 */ /* 0x000fe20000000800 */
[----:B-1----:R-:W-:Y:S01]  /*eaa0*/  FFMA.FTZ R3, R244, R2, R8 ;  /* 0x00000002f4037223 */ /* 0x002fe20000010008 */
[C---:B----4-:R-:W-:Y:S01]  /*eab0*/  FADD.FTZ R252, R22.reuse, R252 ;  /* 0x000000fc16fc7221 */ /* 0x050fe20000010000 */
[----:B------:R-:W-:Y:S01]  /*eac0*/  F2FP.F16.F32.PACK_AB R22, R22, R6 ;  /* 0x000000061616723e */ /* 0x000fe200000000ff */
[----:B------:R-:W-:Y:S01]  /*ead0*/  FMUL.FTZ R153, R153, R2 ;  /* 0x0000000299997220 */ /* 0x000fe20000410000 */
[C---:B------:R-:W-:Y:S01]  /*eae0*/  FADD.FTZ R16, R21.reuse, R3 ;  /* 0x0000000315107221 */ /* 0x040fe20000010000 */
[----:B------:R-:W-:Y:S01]  /*eaf0*/  F2FP.F16.F32.PACK_AB R21, R21, R8 ;  /* 0x000000081515723e */ /* 0x000fe200000000ff */
[----:B---3--:R-:W-:Y:S01]  /*eb00*/  IMAD.WIDE.U32 R8, R9, -0x2daee0ad, RZ ;  /* 0xd2511f5309087825 */ /* 0x008fe200078e00ff */
[----:B------:R-:W-:-:S03]  /*eb10*/  LOP3.LUT R3, R225, R10, RZ, 0x3c, !PT ;  /* 0x0000000ae1037212 */ /* 0x000fc600078e3cff */
[----:B------:R-:W-:Y:S01]  /*eb20*/  FADD.FTZ R14, R20, R252 ;  /* 0x000000fc140e7221 */ /* 0x000fe20000010000 */
[----:B------:R-:W-:Y:S01]  /*eb30*/  MUFU.EX2 R174, R174 ;  /* 0x000000ae00ae7308 */ /* 0x000fe20000000800 */
[-C--:B------:R-:W-:Y:S01]  /*eb40*/  FMUL.FTZ R148, R148, R2.reuse ;  /* 0x0000000294947220 */ /* 0x080fe20000410000 */
[----:B------:R-:W-:Y:S01]  /*eb50*/  LOP3.LUT R4, R9, UR4, RZ, 0x3c, !PT ;  /* 0x0000000409047c12 */ /* 0x000fe2000f8e3cff */
[----:B------:R-:W-:Y:S01]  /*eb60*/  IMAD R206, R3, -0x2daee0ad, RZ ;  /* 0xd2511f5303ce7824 */ /* 0x000fe200078e02ff */
[----:B------:R-:W-:Y:S01]  /*eb70*/  UIADD3 UR4, UR36, -0x4ab325aa, URZ ;  /* 0xb54cda5624047890 */ /* 0x000fe2000fffe03f */
[-C--:B------:R-:W-:Y:S01]  /*eb80*/  FMUL.FTZ R149, R149, R2.reuse ;  /* 0x0000000295957220 */ /* 0x080fe20000410000 */
[-C--:B------:R-:W-:Y:S01]  /*eb90*/  FMUL.FTZ R144, R144, R2.reuse ;  /* 0x0000000290907220 */ /* 0x080fe20000410000 */
[----:B------:R-:W-:Y:S01]  /*eba0*/  IMAD.WIDE.U32 R4, R4, -0x326172a9, RZ ;  /* 0xcd9e8d5704047825 */ /* 0x000fe200078e00ff */
[----:B------:R-:W-:Y:S03]  /*ebb0*/  MUFU.EX2 R8, R11 ;  /* 0x0000000b00087308 */ /* 0x000fe60000000800 */
[-C--:B------:R-:W-:Y:S01]  /*ebc0*/  FMUL.FTZ R145, R145, R2.reuse ;  /* 0x0000000291917220 */ /* 0x080fe20000410000 */
[-C--:B------:R-:W-:Y:S01]  /*ebd0*/  FMUL.FTZ R140, R140, R2.reuse ;  /* 0x000000028c8c7220 */ /* 0x080fe20000410000 */
[-C--:B------:R-:W-:Y:S01]  /*ebe0*/  FMUL.FTZ R141, R141, R2.reuse ;  /* 0x000000028d8d7220 */ /* 0x080fe20000410000 */
[-C--:B------:R-:W-:Y:S01]  /*ebf0*/  FMUL.FTZ R136, R136, R2.reuse ;  /* 0x0000000288887220 */ /* 0x080fe20000410000 */
[-C--:B------:R-:W-:Y:S01]  /*ec00*/  FMUL.FTZ R137, R137, R2.reuse ;  /* 0x0000000289897220 */ /* 0x080fe20000410000 */
[-C--:B------:R-:W-:Y:S01]  /*ec10*/  FMUL.FTZ R44, R44, R2.reuse ;  /* 0x000000022c2c7220 */ /* 0x080fe20000410000 */
[-C--:B------:R-:W-:Y:S01]  /*ec20*/  FMUL.FTZ R45, R45, R2.reuse ;  /* 0x000000022d2d7220 */ /* 0x080fe20000410000 */
[----:B------:R-:W1:Y:S01]  /*ec30*/  MUFU.EX2 R3, R7 ;  /* 0x0000000700037308 */ /* 0x000e620000000800 */
        /* <DEDUP_REMOVED lines=16> */
[----:B-1----:R-:W-:Y:S01]  /*ed40*/  FADD.FTZ R16, R3, R16 ;  /* 0x0000001003107221 */ /* 0x002fe20000010000 */
[-C--:B------:R-:W-:Y:S01]  /*ed50*/  FMUL.FTZ R84, R84, R2.reuse ;  /* 0x0000000254547220 */ /* 0x080fe20000410000 */
[-C--:B------:R-:W-:Y:S01]  /*ed60*/  FMUL.FTZ R85, R85, R2.reuse ;  /* 0x0000000255557220 */ /* 0x080fe20000410000 */
[-C--:B------:R-:W-:Y:S01]  /*ed70*/  FMUL.FTZ R88, R88, R2.reuse ;  /* 0x0000000258587220 */ /* 0x080fe20000410000 */
[C---:B------:R-:W-:Y:S01]  /*ed80*/  FADD.FTZ R16, R8.reuse, R16 ;  /* 0x0000001008107221 */ /* 0x040fe20000010000 */
[----:B------:R-:W-:Y:S01]  /*ed90*/  F2FP.F16.F32.PACK_AB R8, R8, R3 ;  /* 0x000000030808723e */ /* 0x000fe200000000ff */
[-C--:B------:R-:W-:Y:S01]  /*eda0*/  FMUL.FTZ R89, R89, R2.reuse ;  /* 0x0000000259597220 */ /* 0x080fe20000410000 */
[----:B------:R-:W-:Y:S01]  /*edb0*/  MUFU.EX2 R135, R135 ;  /* 0x0000008700877308 */ /* 0x000fe20000000800 */
[-C--:B------:R-:W-:Y:S01]  /*edc0*/  FMUL.FTZ R92, R92, R2.reuse ;  /* 0x000000025c5c7220 */ /* 0x080fe20000410000 */
[C---:B------:R-:W-:Y:S01]  /*edd0*/  PRMT R202, R8.reuse, 0x7610, R202 ;  /* 0x0000761008ca7816 */ /* 0x040fe200000000ca */
[-C--:B------:R-:W-:Y:S01]  /*ede0*/  FMUL.FTZ R93, R93, R2.reuse ;  /* 0x000000025d5d7220 */ /* 0x080fe20000410000 */
[----:B------:R-:W-:Y:S01]  /*edf0*/  PRMT R229, R8, 0x7632, R229 ;  /* 0x0000763208e57816 */ /* 0x000fe200000000e5 */
[-C--:B------:R-:W-:Y:S01]  /*ee00*/  FMUL.FTZ R96, R96, R2.reuse ;  /* 0x0000000260607220 */ /* 0x080fe20000410000 */
[-C--:B------:R-:W-:Y:S01]  /*ee10*/  FMUL.FTZ R97, R97, R2.reuse ;  /* 0x0000000261617220 */ /* 0x080fe20000410000 */
[-C--:B------:R-:W-:Y:S01]  /*ee20*/  FMUL.FTZ R100, R100, R2.reuse ;  /* 0x0000000264647220 */ /* 0x080fe20000410000 */
[----:B------:R-:W-:Y:S01]  /*ee30*/  PRMT R216, R202, 0x5410, R229 ;  /* 0x00005410cad87816 */ /* 0x000fe200000000e5 */
        /* <DEDUP_REMOVED lines=11> */
[----:B------:R-:W-:-:S04]  /*eef0*/  IMAD.WIDE.U32 R4, R4, -0x2daee0ad, RZ ;  /* 0xd2511f5304047825 */ /* 0x000fc800078e00ff */
[-C--:B------:R-:W-:Y:S01]  /*ef00*/  FMUL.FTZ R124, R124, R2.reuse ;  /* 0x000000027c7c7220 */ /* 0x080fe20000410000 */
[-C--:B------:R-:W-:Y:S01]  /*ef10*/  FMUL.FTZ R125, R125, R2.reuse ;  /* 0x000000027d7d7220 */ /* 0x080fe20000410000 */
[-C--:B------:R-:W-:Y:S01]  /*ef20*/  FMUL.FTZ R227, R128, R2.reuse ;  /* 0x0000000280e37220 */ /* 0x080fe20000410000 */
[----:B------:R-:W-:Y:S01]  /*ef30*/  FMUL.FTZ R228, R129, R2 ;  /* 0x0000000281e47220 */ /* 0x000fe20000410000 */
[----:B------:R-:W-:Y:S01]  /*ef40*/  LOP3.LUT R10, R5, UR24, R206, 0x96, !PT ;  /* 0x00000018050a7c12 */ /* 0x000fe2000f8e96ce */
[----:B------:R-:W-:Y:S01]  /*ef50*/  IMAD.MOV.U32 R64, RZ, RZ, R195 ;  /* 0x000000ffff407224 */ /* 0x000fe200078e00c3 */
        /* <DEDUP_REMOVED lines=11> */
[----:B------:R-:W-:Y:S01]  /*f010*/  FMUL.FTZ R50, R50, R0 ;  /* 0x0000000032327220 */ /* 0x000fe20000410000 */
[----:B------:R-:W-:Y:S01]  /*f020*/  LOP3.LUT R6, R13, UR7, R10, 0x96, !PT ;  /* 0x000000070d067c12 */ /* 0x000fe2000f8e960a */
        /* <DEDUP_REMOVED lines=21> */
[----:B------:R-:W-:Y:S01]  /*f180*/  LOP3.LUT R5, R4, 0xffff, RZ, 0xc0, !PT ;  /* 0x0000ffff04057812 */ /* 0x000fe200078ec0ff */
[-C--:B------:R-:W-:Y:S01]  /*f190*/  FMUL.FTZ R83, R83, R0.reuse ;  /* 0x0000000053537220 */ /* 0x080fe20000410000 */
[----:B------:R-:W-:Y:S01]  /*f1a0*/  LOP3.LUT R7, R3, 0xff, RZ, 0xc0, !PT ;  /* 0x000000ff03077812 */ /* 0x000fe200078ec0ff */
[-C--:B------:R-:W-:Y:S01]  /*f1b0*/  FMUL.FTZ R86, R86, R0.reuse ;  /* 0x0000000056567220 */ /* 0x080fe20000410000 */
[-C--:B------:R-:W-:Y:S01]  /*f1c0*/  FMUL.FTZ R87, R87, R0.reuse ;  /* 0x0000000057577220 */ /* 0x080fe20000410000 */
[-C--:B------:R-:W-:Y:S01]  /*f1d0*/  FMUL.FTZ R90, R90, R0.reuse ;  /* 0x000000005a5a7220 */ /* 0x080fe20000410000 */
[----:B------:R-:W-:Y:S01]  /*f1e0*/  ISETP.LE.U32.AND P2, PT, R7, UR14, PT ;  /* 0x0000000e07007c0c */ /* 0x000fe2000bf43070 */
[-C--:B------:R-:W-:Y:S01]  /*f1f0*/  FMUL.FTZ R91, R91, R0.reuse ;  /* 0x000000005b5b7220 */ /* 0x080fe20000410000 */
[----:B------:R-:W-:Y:S01]  /*f200*/  LOP3.LUT R7, R3, 0xffff, RZ, 0xc0, !PT ;  /* 0x0000ffff03077812 */ /* 0x000fe200078ec0ff */
[-C--:B------:R-:W-:Y:S01]  /*f210*/  FMUL.FTZ R94, R94, R0.reuse ;  /* 0x000000005e5e7220 */ /* 0x080fe20000410000 */
[-C--:B------:R-:W-:Y:S01]  /*f220*/  FMUL.FTZ R95, R95, R0.reuse ;  /* 0x000000005f5f7220 */ /* 0x080fe20000410000 */
[-C--:B------:R-:W-:Y:S01]  /*f230*/  FMUL.FTZ R98, R98, R0.reuse ;  /* 0x0000000062627220 */ /* 0x080fe20000410000 */
[----:B------:R-:W-:Y:S01]  /*f240*/  SHF.R.U32.HI R7, RZ, 0x8, R7 ;  /* 0x00000008ff077819 */ /* 0x000fe20000011607 */
[-C--:B------:R-:W-:Y:S01]  /*f250*/  FMUL.FTZ R99, R99, R0.reuse ;  /* 0x0000000063637220 */ /* 0x080fe20000410000 */
[-C--:B------:R-:W-:Y:S01]  /*f260*/  FMUL.FTZ R102, R102, R0.reuse ;  /* 0x0000000066667220 */ /* 0x080fe20000410000 */
[-C--:B------:R-:W-:Y:S01]  /*f270*/  FMUL.FTZ R103, R103, R0.reuse ;  /* 0x0000000067677220 */ /* 0x080fe20000410000 */
[----:B------:R-:W-:Y:S01]  /*f280*/  LOP3.LUT R7, R7, 0xffff, RZ, 0xc0, !PT ;  /* 0x0000ffff07077812 */ /* 0x000fe200078ec0ff */
[-C--:B------:R-:W-:Y:S01]  /*f290*/  FMUL.FTZ R106, R106, R0.reuse ;  /* 0x000000006a6a7220 */ /* 0x080fe20000410000 */
[-C--:B------:R-:W-:Y:S01]  /*f2a0*/  FMUL.FTZ R107, R107, R0.reuse ;  /* 0x000000006b6b7220 */ /* 0x080fe20000410000 */
[----:B------:R-:W-:Y:S01]  /*f2b0*/  @!P2 HADD2 R17, -R21.H0_H0, -RZ.H0_H0 ;  /* 0xa00000ff1511a230 */ /* 0x000fe20000000900 */
[----:B------:R-:W-:Y:S01]  /*f2c0*/  ISETP.LE.U32.AND P6, PT, R7, UR14, PT ;  /* 0x0000000e07007c0c */ /* 0x000fe2000bfc3070 */
[-C--:B------:R-:W-:Y:S01]  /*f2d0*/  FMUL.FTZ R129, R114, R0.reuse ;  /* 0x0000000072817220 */ /* 0x080fe20000410000 */
[--C-:B------:R-:W-:Y:S01]  /*f2e0*/  SHF.R.U32.HI R7, RZ, 0x10, R3.reuse ;  /* 0x00000010ff077819 */ /* 0x100fe20000011603 */
[-C--:B------:R-:W-:Y:S01]  /*f2f0*/  FMUL.FTZ R128, R115, R0.reuse ;  /* 0x0000000073807220 */ /* 0x080fe20000410000 */
[----:B------:R-:W-:Y:S01]  /*f300*/  SHF.R.U32.HI R3, RZ, 0x18, R3 ;  /* 0x00000018ff037819 */ /* 0x000fe20000011603 */
[-C--:B------:R-:W-:Y:S01]  /*f310*/  FMUL.FTZ R122, R122, R0.reuse ;  /* 0x000000007a7a7220 */ /* 0x080fe20000410000 */
[----:B------:R-:W-:Y:S01]  /*f320*/  LOP3.LUT R7, R7, 0xff, RZ, 0xc0, !PT ;  /* 0x000000ff07077812 */ /* 0x000fe200078ec0ff */
[-C--:B------:R-:W-:Y:S01]  /*f330*/  FMUL.FTZ R123, R123, R0.reuse ;  /* 0x000000007b7b7220 */ /* 0x080fe20000410000 */
[----:B------:R-:W-:Y:S01]  /*f340*/  ISETP.LE.U32.AND P4, PT, R3, UR14, PT ;  /* 0x0000000e03007c0c */ /* 0x000fe2000bf83070 */
[-C--:B------:R-:W-:Y:S01]  /*f350*/  FMUL.FTZ R126, R126, R0.reuse ;  /* 0x000000007e7e7220 */ /* 0x080fe20000410000 */
[----:B------:R-:W-:Y:S01]  /*f360*/  ISETP.LE.U32.AND P5, PT, R7, UR14, PT ;  /* 0x0000000e07007c0c */ /* 0x000fe2000bfa3070 */
[-C--:B------:R-:W-:Y:S01]  /*f370*/  FMUL.FTZ R127, R127, R0.reuse ;  /* 0x000000007f7f7220 */ /* 0x080fe20000410000 */
[----:B------:R-:W1:Y:S01]  /*f380*/  MUFU.EX2 R7, R15 ;  /* 0x0000000f00077308 */ /* 0x000e620000000800 */
[----:B------:R-:W-:Y:S01]  /*f390*/  LOP3.LUT R3, R4, 0xff, RZ, 0xc0, !PT ;  /* 0x000000ff04037812 */ /* 0x000fe200078ec0ff */
[-C--:B------:R-:W-:Y:S01]  /*f3a0*/  FMUL.FTZ R231, R130, R0.reuse ;  /* 0x0000000082e77220 */ /* 0x080fe20000410000 */
[----:B------:R-:W-:Y:S01]  /*f3b0*/  FMUL.FTZ R230, R131, R0 ;  /* 0x0000000083e67220 */ /* 0x000fe20000410000 */
[----:B------:R-:W-:Y:S01]  /*f3c0*/  LOP3.LUT R10, R13, UR7, R10, 0x96, !PT ;  /* 0x000000070d0a7c12 */ /* 0x000fe2000f8e960a */
[----:B------:R-:W-:Y:S01]  /*f3d0*/  IMAD.MOV.U32 R131, RZ, RZ, R112 ;  /* 0x000000ffff837224 */ /* 0x000fe200078e0070 */
[----:B------:R-:W-:-:S02]  /*f3e0*/  ISETP.LE.U32.AND P3, PT, R3, UR14, PT ;  /* 0x0000000e03007c0c */ /* 0x000fc4000bf63070 */
[----:B------:R-:W2:Y:S01]  /*f3f0*/  MUFU.EX2 R15, R23 ;  /* 0x00000017000f7308 */ /* 0x000ea20000000800 */
[--C-:B------:R-:W-:Y:S02]  /*f400*/  SHF.R.U32.HI R3, RZ, 0x10, R4.reuse ;  /* 0x00000010ff037819 */ /* 0x100fe40000011604 */
[----:B------:R-:W-:Y:S01]  /*f410*/  SHF.R.U32.HI R4, RZ, 0x18, R4 ;  /* 0x00000018ff047819 */ /* 0x000fe20000011604 */
[----:B------:R-:W-:Y:S01]  /*f420*/  @!P5 HADD2 R169, -R22.H0_H0, -RZ.H0_H0 ;  /* 0xa00000ff16a9d230 */ /* 0x000fe20000000900 */
[----:B------:R-:W-:Y:S02]  /*f430*/  LOP3.LUT R3, R3, 0xff, RZ, 0xc0, !PT ;  /* 0x000000ff03037812 */ /* 0x000fe400078ec0ff */
[----:B------:R-:W-:Y:S01]  /*f440*/  ISETP.LE.U32.AND P0, PT, R4, UR14, PT ;  /* 0x0000000e04007c0c */ /* 0x000fe2000bf03070 */
[----:B------:R-:W-:Y:S01]  /*f450*/  MUFU.EX2 R197, R197 ;  /* 0x000000c500c57308 */ /* 0x000fe20000000800 */
[----:B------:R-:W-:Y:S01]  /*f460*/  ISETP.LE.U32.AND P1, PT, R3, UR14, PT ;  /* 0x0000000e03007c0c */ /* 0x000fe2000bf23070 */
[----:B------:R-:W-:Y:S01]  /*f470*/  FADD.FTZ R3, R179, R16 ;  /* 0x00000010b3037221 */ /* 0x000fe20000010000 */
[----:B------:R-:W-:Y:S01]  /*f480*/  LOP3.LUT R4, R19, UR9, R12, 0x96, !PT ;  /* 0x0000000913047c12 */ /* 0x000fe2000f8e960c */
[C---:B-1----:R-:W-:Y:S01]  /*f490*/  FADD.FTZ R14, R7.reuse, R14 ;  /* 0x0000000e070e7221 */ /* 0x042fe20000010000 */
[----:B------:R-:W-:Y:S01]  /*f4a0*/  F2FP.F16.F32.PACK_AB R7, R7, R20 ;  /* 0x000000140707723e */ /* 0x000fe200000000ff */
[----:B------:R-:W-:Y:S01]  /*f4b0*/  @!P3 HADD2 R178, -R202.H0_H0, -RZ.H0_H0 ;  /* 0xa00000ffcab2b230 */ /* 0x000fe20000000900 */
[----:B------:R-:W-:Y:S01]  /*f4c0*/  PRMT R20, R21, 0x7632, R20 ;  /* 0x0000763215147816 */ /* 0x000fe20000000014 */
[----:B------:R-:W-:Y:S01]  /*f4d0*/  MUFU.EX2 R189, R189 ;  /* 0x000000bd00bd7308 */ /* 0x000fe20000000800 */
[----:B--2---:R-:W-:Y:S01]  /*f4e0*/  FADD.FTZ R16, R15, R3 ;  /* 0x000000030f107221 */ /* 0x004fe20000010000 */
[----:B------:R-:W-:Y:S01]  /*f4f0*/  SHF.R.U32.HI R3, RZ, 0x8, R5 ;  /* 0x00000008ff037819 */ /* 0x000fe20000011605 */
[----:B------:R-:W-:Y:S01]  /*f500*/  IMAD.WIDE.U32 R4, R4, -0x2daee0ad, RZ ;  /* 0xd2511f5304047825 */ /* 0x000fe200078e00ff */
[----:B------:R-:W-:-:S03]  /*f510*/  PRMT R198, R21, 0x5410, R20 ;  /* 0x0000541015c67816 */ /* 0x000fc60000000014 */
[----:B------:R-:W-:Y:S01]  /*f520*/  @!P6 HADD2 R133, -R20.H0_H0, -RZ.H0_H0 ;  /* 0xa00000ff1485e230 */ /* 0x000fe20000000900 */
[----:B------:R-:W-:Y:S02]  /*f530*/  LOP3.LUT R3, R3, 0xffff, RZ, 0xc0, !PT ;  /* 0x0000ffff03037812 */ /* 0x000fe400078ec0ff */
[----:B------:R-:W-:Y:S02]  /*f540*/  @!P2 PRMT R21, R17, 0x5410, RZ ;  /* 0x000054101115a816 */ /* 0x000fe400000000ff */
[----:B------:R-:W-:Y:S01]  /*f550*/  ISETP.LE.U32.AND P2, PT, R3, UR14, PT ;  /* 0x0000000e03007c0c */ /* 0x000fe2000bf43070 */
[----:B------:R-:W-:Y:S01]  /*f560*/  MUFU.EX2 R17, R196 ;  /* 0x000000c400117308 */ /* 0x000fe20000000800 */
[----:B------:R-:W-:Y:S01]  /*f570*/  LOP3.LUT R3, R5, UR6, R6, 0x96, !PT ;  /* 0x0000000605037c12 */ /* 0x000fe2000f8e9606 */
[----:B------:R1:W-:Y:S01]  /*f580*/  STG.E.U16 desc[UR32][R28.64+-0x80], R21 ;  /* 0xffff80151c007986 */ /* 0x0003e2000c101520 */
[----:B------:R-:W-:Y:S02]  /*f590*/  PRMT R23, R22, 0x7632, R23 ;  /* 0x0000763216177816 */ /* 0x000fe40000000017 */
[----:B------:R-:W-:-:S02]  /*f5a0*/  SHF.R.U32.HI R6, RZ, 0x10, R3 ;  /* 0x00000010ff067819 */ /* 0x000fc40000011603 */
[----:B------:R-:W-:Y:S01]  /*f5b0*/  PRMT R204, R22, 0x5410, R23 ;  /* 0x0000541016cc7816 */ /* 0x000fe20000000017 */
[----:B------:R-:W-:Y:S01]  /*f5c0*/  @!P4 HADD2 R168, -R23.H0_H0, -RZ.H0_H0 ;  /* 0xa00000ff17a8c230 */ /* 0x000fe20000000900 */
[----:B------:R-:W-:Y:S02]  /*f5d0*/  LOP3.LUT R6, R6, 0xff, RZ, 0xc0, !PT ;  /* 0x000000ff06067812 */ /* 0x000fe400078ec0ff */
[----:B------:R-:W-:Y:S01]  /*f5e0*/  @!P5 PRMT R22, R169, 0x5410, RZ ;  /* 0x00005410a916d816 */ /* 0x000fe200000000ff */
[----:B------:R-:W-:Y:S01]  /*f5f0*/  @!P2 HADD2 R177, -R229.H0_H0, -RZ.H0_H0 ;  /* 0xa00000ffe5b1a230 */ /* 0x000fe20000000900 */
[----:B------:R-:W-:Y:S01]  /*f600*/  ISETP.LE.U32.AND P5, PT, R6, UR14, PT ;  /* 0x0000000e06007c0c */ /* 0x000fe2000bfa3070 */
[----:B------:R-:W-:Y:S01]  /*f610*/  FADD.FTZ R6, R24, R14 ;  /* 0x0000000e18067221 */ /* 0x000fe20000010000 */
[----:B------:R-:W-:Y:S01]  /*f620*/  PRMT R209, R7, 0x7632, R209 ;  /* 0x0000763207d17816 */ /* 0x000fe200000000d1 */
[----:B------:R-:W-:Y:S01]  /*f630*/  FMUL.FTZ R169, R37, R2 ;  /* 0x0000000225a97220 */ /* 0x000fe20000410000 */
[----:B------:R-:W-:Y:S01]  /*f640*/  PRMT R226, R7, 0x7610, R226 ;  /* 0x0000761007e27816 */ /* 0x000fe200000000e2 */
[----:B------:R-:W-:Y:S01]  /*f650*/  FADD.FTZ R7, R25, R6 ;  /* 0x0000000619077221 */ /* 0x000fe20000010000 */
[----:B------:R-:W-:Y:S01]  /*f660*/  LOP3.LUT R6, R4, 0xff, RZ, 0xc0, !PT ;  /* 0x000000ff04067812 */ /* 0x000fe200078ec0ff */
[----:B------:R-:W-:Y:S01]  /*f670*/  @!P0 HADD2 R175, -R209.H0_H0, -RZ.H0_H0 ;  /* 0xa00000ffd1af8230 */ /* 0x000fe20000000900 */
[----:B------:R-:W-:Y:S01]  /*f680*/  @!P3 PRMT R202, R178, 0x5410, RZ ;  /* 0x00005410b2cab816 */ /* 0x000fe200000000ff */
[----:B------:R-:W-:Y:S01]  /*f690*/  @!P1 HADD2 R176, -R226.H0_H0, -RZ.H0_H0 ;  /* 0xa00000ffe2b09230 */ /* 0x000fe20000000900 */
[----:B------:R-:W-:Y:S01]  /*f6a0*/  ISETP.LE.U32.AND P3, PT, R6, UR14, PT ;  /* 0x0000000e06007c0c */ /* 0x000fe2000bf63070 */
[----:B------:R-:W-:Y:S01]  /*f6b0*/  FMUL.FTZ R178, R42, R0 ;  /* 0x000000002ab27220 */ /* 0x000fe20000410000 */
[----:B------:R-:W-:-:S02]  /*f6c0*/  LOP3.LUT R6, R3, 0xff, RZ, 0xc0, !PT ;  /* 0x000000ff03067812 */ /* 0x000fc400078ec0ff */
[----:B------:R-:W-:Y:S01]  /*f6d0*/  @!P2 PRMT R229, R177, 0x5410, RZ ;  /* 0x00005410b1e5a816 */ /* 0x000fe200000000ff */
[----:B------:R-:W-:Y:S01]  /*f6e0*/  FMUL.FTZ R177, R41, R2 ;  /* 0x0000000229b17220 */ /* 0x000fe20000410000 */
[----:B------:R-:W-:Y:S01]  /*f6f0*/  ISETP.LE.U32.AND P2, PT, R6, UR14, PT ;  /* 0x0000000e06007c0c */ /* 0x000fe2000bf43070 */
[----:B-1----:R-:W-:Y:S01]  /*f700*/  IMAD.MOV.U32 R21, RZ, RZ, R81 ;  /* 0x000000ffff157224 */ /* 0x002fe200078e0051 */
[----:B------:R-:W-:Y:S01]  /*f710*/  SHF.R.U32.HI R6, RZ, 0x18, R3 ;  /* 0x00000018ff067819 */ /* 0x000fe20000011603 */
[----:B------:R1:W-:Y:S01]  /*f720*/  STL [R1+0x194], R229 ;  /* 0x000194e501007387 */ /* 0x0003e20000100800 */
[----:B------:R-:W-:Y:S02]  /*f730*/  LOP3.LUT R3, R3, 0xffff, RZ, 0xc0, !PT ;  /* 0x0000ffff03037812 */ /* 0x000fe400078ec0ff */
[----:B------:R-:W-:Y:S01]  /*f740*/  F2FP.F16.F32.PACK_AB R15, R15, R179 ;  /* 0x000000b30f0f723e */ /* 0x000fe200000000ff */
[----:B------:R-:W-:Y:S01]  /*f750*/  FMUL.FTZ R179, R43, R0 ;  /* 0x000000002bb37220 */ /* 0x000fe20000410000 */
[----:B------:R-:W-:-:S02]  /*f760*/  SHF.R.U32.HI R3, RZ, 0x8, R3 ;  /* 0x00000008ff037819 */ /* 0x000fc40000011603 */
[----:B------:R-:W-:Y:S01]  /*f770*/  @!P4 PRMT R23, R168, 0x5410, RZ ;  /* 0x00005410a817c816 */ /* 0x000fe200000000ff */
[----:B------:R-:W-:Y:S01]  /*f780*/  FMUL.FTZ R168, R36, R2 ;  /* 0x0000000224a87220 */ /* 0x000fe20000410000 */
[----:B------:R-:W-:Y:S02]  /*f790*/  LOP3.LUT R3, R3, 0xffff, RZ, 0xc0, !PT ;  /* 0x0000ffff03037812 */ /* 0x000fe400078ec0ff */
[----:B------:R-:W-:Y:S02]  /*f7a0*/  LOP3.LUT R8, R4, 0xffff, RZ, 0xc0, !PT ;  /* 0x0000ffff04087812 */ /* 0x000fe400078ec0ff */
[----:B------:R-:W-:Y:S02]  /*f7b0*/  ISETP.LE.U32.AND P4, PT, R6, UR14, PT ;  /* 0x0000000e06007c0c */ /* 0x000fe4000bf83070 */
[----:B------:R-:W-:Y:S01]  /*f7c0*/  PRMT R217, R15, 0x7610, R217 ;  /* 0x000076100fd97816 */ /* 0x000fe200000000d9 */
[----:B------:R2:W3:Y:S01]  /*f7d0*/  MUFU.EX2 R6, R171 ;  /* 0x000000ab00067308 */ /* 0x0004e20000000800 */
[----:B------:R-:W-:-:S02]  /*f7e0*/  @!P6 PRMT R20, R133, 0x5410, RZ ;  /* 0x000054108514e816 */ /* 0x000fc400000000ff */
[----:B------:R-:W-:Y:S01]  /*f7f0*/  ISETP.LE.U32.AND P6, PT, R3, UR14, PT ;  /* 0x0000000e03007c0c */ /* 0x000fe2000bfc3070 */
[----:B------:R-:W-:Y:S01]  /*f800*/  @!P2 HADD2 R183, -R217.H0_H0, -RZ.H0_H0 ;  /* 0xa00000ffd9b7a230 */ /* 0x000fe20000000900 */
[----:B------:R-:W-:Y:S01]  /*f810*/  SHF.R.U32.HI R5, RZ, 0x10, R4 ;  /* 0x00000010ff057819 */ /* 0x000fe20000011604 */
[----:B------:R-:W-:Y:S01]  /*f820*/  STG.E.U16 desc[UR32][R28.64+-0x7e], R20 ;  /* 0xffff82141c007986 */ /* 0x000fe2000c101520 */
[----:B------:R-:W-:Y:S01]  /*f830*/  SHF.R.U32.HI R3, RZ, 0x8, R8 ;  /* 0x00000008ff037819 */ /* 0x000fe20000011608 */
[----:B------:R-:W-:Y:S01]  /*f840*/  MUFU.EX2 R133, R132 ;  /* 0x0000008400857308 */ /* 0x000fe20000000800 */
[----:B------:R-:W-:Y:S01]  /*f850*/  SHF.R.U32.HI R4, RZ, 0x18, R4 ;  /* 0x00000018ff047819 */ /* 0x000fe20000011604 */
[----:B-1----:R-:W-:Y:S01]  /*f860*/  FMUL.FTZ R229, R119, R0 ;  /* 0x0000000077e57220 */ /* 0x002fe20000410000 */
[----:B------:R-:W-:Y:S02]  /*f870*/  PRMT R207, R15, 0x7632, R207 ;  /* 0x000076320fcf7816 */ /* 0x000fe400000000cf */
[----:B------:R-:W-:-:S02]  /*f880*/  PRMT R220, R226, 0x5410, R209 ;  /* 0x00005410e2dc7816 */ /* 0x000fc400000000d1 */
[----:B------:R-:W-:Y:S01]  /*f890*/  @!P0 PRMT R209, R175, 0x5410, RZ ;  /* 0x00005410afd18816 */ /* 0x000fe200000000ff */
[----:B------:R-:W1:Y:S01]  /*f8a0*/  MUFU.EX2 R8, R134 ;  /* 0x0000008600087308 */ /* 0x000e620000000800 */
[----:B------:R-:W-:Y:S01]  /*f8b0*/  LOP3.LUT R3, R3, 0xffff, RZ, 0xc0, !PT ;  /* 0x0000ffff03037812 */ /* 0x000fe200078ec0ff */
[----:B------:R-:W-:Y:S01]  /*f8c0*/  @!P6 HADD2 R182, -R207.H0_H0, -RZ.H0_H0 ;  /* 0xa00000ffcfb6e230 */ /* 0x000fe20000000900 */
[----:B------:R-:W-:Y:S01]  /*f8d0*/  ISETP.LE.U32.AND P0, PT, R4, UR14, PT ;  /* 0x0000000e04007c0c */ /* 0x000fe2000bf03070 */
[----:B------:R-:W-:Y:S01]  /*f8e0*/  STL [R1+0x198], R209 ;  /* 0x000198d101007387 */ /* 0x000fe20000100800 */
[----:B------:R-:W-:Y:S01]  /*f8f0*/  LOP3.LUT R4, R5, 0xff, RZ, 0xc0, !PT ;  /* 0x000000ff05047812 */ /* 0x000fe200078ec0ff */
[----:B--2---:R-:W-:Y:S01]  /*f900*/  FMUL.FTZ R171, R39, R0 ;  /* 0x0000000027ab7220 */ /* 0x004fe20000410000 */
[----:B------:R-:W-:Y:S02]  /*f910*/  PRMT R212, R217, 0x5410, R207 ;  /* 0x00005410d9d47816 */ /* 0x000fe400000000cf */
[----:B------:R-:W-:-:S02]  /*f920*/  @!P2 PRMT R217, R183, 0x5410, RZ ;  /* 0x00005410b7d9a816 */ /* 0x000fc400000000ff */
[----:B------:R-:W-:Y:S02]  /*f930*/  ISETP.LE.U32.AND P2, PT, R3, UR14, PT ;  /* 0x0000000e03007c0c */ /* 0x000fe4000bf43070 */
[----:B------:R-:W-:Y:S01]  /*f940*/  @!P1 PRMT R226, R176, 0x5410, RZ ;  /* 0x00005410b0e29816 */ /* 0x000fe200000000ff */
[----:B------:R-:W-:Y:S01]  /*f950*/  FMUL.FTZ R176, R40, R2 ;  /* 0x0000000228b07220 */ /* 0x000fe20000410000 */
[----:B------:R-:W-:Y:S01]  /*f960*/  ISETP.LE.U32.AND P1, PT, R4, UR14, PT ;  /* 0x0000000e04007c0c */ /* 0x000fe2000bf23070 */
[----:B------:R-:W-:Y:S01]  /*f970*/  FADD.FTZ R4, R173, R7 ;  /* 0x00000007ad047221 */ /* 0x000fe20000010000 */
[----:B------:R-:W-:Y:S01]  /*f980*/  F2FP.F16.F32.PACK_AB R3, R172, R174 ;  /* 0x000000aeac03723e */ /* 0x000fe200000000ff */
[----:B------:R2:W-:Y:S01]  /*f990*/  STL [R1+0x19c], R226 ;  /* 0x00019ce201007387 */ /* 0x0005e20000100800 */
[----:B------:R-:W-:Y:S01]  /*f9a0*/  F2FP.F16.F32.PACK_AB R14, R25, R24 ;  /* 0x00000018190e723e */ /* 0x000fe200000000ff */
[C---:B---3--:R-:W-:Y:S01]  /*f9b0*/  FADD.FTZ R5, R6.reuse, R4 ;  /* 0x0000000406057221 */ /* 0x048fe20000010000 */
[----:B------:R-:W-:Y:S01]  /*f9c0*/  F2FP.F16.F32.PACK_AB R6, R6, R173 ;  /* 0x000000ad0606723e */ /* 0x000fe200000000ff */
[----:B------:R3:W-:Y:S01]  /*f9d0*/  STL [R1+0x1a0], R212 ;  /* 0x0001a0d401007387 */ /* 0x0007e20000100800 */
[C---:B------:R-:W-:Y:S01]  /*f9e0*/  PRMT R200, R3.reuse, 0x7632, R200 ;  /* 0x0000763203c87816 */ /* 0x040fe200000000c8 */
[----:B------:R-:W-:Y:S01]  /*f9f0*/  FADD.FTZ R7, R174, R16 ;  /* 0x00000010ae077221 */ /* 0x000fe20000010000 */
[----:B------:R-:W-:Y:S01]  /*fa00*/  PRMT R184, R14, 0x7610, R184 ;  /* 0x000076100eb87816 */ /* 0x000fe200000000b8 */
[----:B------:R4:W-:Y:S01]  /*fa10*/  STL [R1+0x1a4], R217 ;  /* 0x0001a4d901007387 */ /* 0x0009e20000100800 */
[----:B------:R-:W-:Y:S01]  /*fa20*/  PRMT R201, R6, 0x7610, R201 ;  /* 0x0000761006c97816 */ /* 0x000fe200000000c9 */
[----:B------:R-:W-:Y:S01]  /*fa30*/  @!P2 HADD2 R193, -R200.H0_H0, -RZ.H0_H0 ;  /* 0xa00000ffc8c1a230 */ /* 0x000fe20000000900 */
[----:B------:R-:W-:Y:S01]  /*fa40*/  PRMT R199, R3, 0x7610, R199 ;  /* 0x0000761003c77816 */ /* 0x000fe200000000c7 */
[----:B------:R-:W-:Y:S01]  /*fa50*/  @!P5 HADD2 R181, -R184.H0_H0, -RZ.H0_H0 ;  /* 0xa00000ffb8b5d230 */ /* 0x000fe20000000900 */
[----:B------:R-:W-:Y:S01]  /*fa60*/  LOP3.LUT R4, R9, UR35, RZ, 0x3c, !PT ;  /* 0x0000002309047c12 */ /* 0x000fe2000f8e3cff */
[----:B------:R-:W-:Y:S01]  /*fa70*/  FADD.FTZ R3, R170, R5 ;  /* 0x00000005aa037221 */ /* 0x000fe20000010000 */
[----:B------:R-:W-:Y:S01]  /*fa80*/  PRMT R208, R14, 0x7632, R208 ;  /* 0x000076320ed07816 */ /* 0x000fe200000000d0 */
[----:B------:R-:W-:Y:S01]  /*fa90*/  @!P1 HADD2 R192, -R201.H0_H0, -RZ.H0_H0 ;  /* 0xa00000ffc9c09230 */ /* 0x000fe20000000900 */
[----:B------:R-:W-:Y:S01]  /*faa0*/  @!P6 PRMT R207, R182, 0x5410, RZ ;  /* 0x00005410b6cfe816 */ /* 0x000fe200000000ff */
[----:B------:R-:W-:Y:S01]  /*fab0*/  IMAD.WIDE.U32 R24, R4, -0x326172a9, RZ ;  /* 0xcd9e8d5704187825 */ /* 0x000fe200078e00ff */
[----:B------:R-:W-:-:S03]  /*fac0*/  PRMT R213, R6, 0x7632, R213 ;  /* 0x0000763206d57816 */ /* 0x000fc600000000d5 */
[----:B------:R-:W-:Y:S01]  /*fad0*/  FADD.FTZ R3, R135, R3 ;  /* 0x0000000387037221 */ /* 0x000fe20000010000 */
[----:B------:R-:W-:Y:S01]  /*fae0*/  PRMT R182, R199, 0x5410, R200 ;  /* 0x00005410c7b67816 */ /* 0x000fe200000000c8 */
[----:B------:R4:W-:Y:S01]  /*faf0*/  STL [R1+0x1a8], R207 ;  /* 0x0001a8cf01007387 */ /* 0x0009e20000100800 */
[----:B------:R-:W-:Y:S01]  /*fb00*/  @!P2 PRMT R200, R193, 0x5410, RZ ;  /* 0x00005410c1c8a816 */ /* 0x000fe200000000ff */
[-C--:B------:R-:W-:Y:S01]  /*fb10*/  FMUL.FTZ R193, R53, R2.reuse ;  /* 0x0000000235c17220 */ /* 0x080fe20000410000 */
[----:B------:R-:W-:Y:S01]  /*fb20*/  PRMT R183, R184, 0x5410, R208 ;  /* 0x00005410b8b77816 */ /* 0x000fe200000000d0 */
[----:B------:R-:W-:Y:S01]  /*fb30*/  IMAD.MOV.U32 R53, RZ, RZ, R220 ;  /* 0x000000ffff357224 */ /* 0x000fe200078e00dc */
[----:B------:R-:W-:Y:S01]  /*fb40*/  @!P5 PRMT R184, R181, 0x5410, RZ ;  /* 0x00005410b5b8d816 */ /* 0x000fe200000000ff */
[-C--:B------:R-:W-:Y:S01]  /*fb50*/  FMUL.FTZ R220, R56, R2.reuse ;  /* 0x0000000238dc7220 */ /* 0x080fe20000410000 */
[----:B------:R-:W-:Y:S01]  /*fb60*/  PRMT R181, R201, 0x5410, R213 ;  /* 0x00005410c9b57816 */ /* 0x000fe200000000d5 */
[-C--:B--2---:R-:W-:Y:S01]  /*fb70*/  FMUL.FTZ R226, R116, R2.reuse ;  /* 0x0000000274e27220 */ /* 0x084fe20000410000 */
[----:B------:R-:W-:Y:S01]  /*fb80*/  @!P1 PRMT R201, R192, 0x5410, RZ ;  /* 0x00005410c0c99816 */ /* 0x000fe200000000ff */
[-C--:B------:R-:W-:Y:S01]  /*fb90*/  FMUL.FTZ R192, R52, R2.reuse ;  /* 0x0000000234c07220 */ /* 0x080fe20000410000 */
[----:B------:R-:W-:Y:S01]  /*fba0*/  MOV R56, R221 ;  /* 0x000000dd00387202 */ /* 0x000fe20000000f00 */
[-C--:B------:R-:W-:Y:S01]  /*fbb0*/  FMUL.FTZ R221, R57, R2.reuse ;  /* 0x0000000239dd7220 */ /* 0x080fe20000410000 */
[----:B---3--:R-:W-:Y:S01]  /*fbc0*/  FMUL.FTZ R212, R117, R2 ;  /* 0x0000000275d47220 */ /* 0x008fe20000410000 */
[----:B-1----:R-:W-:Y:S01]  /*fbd0*/  FADD.FTZ R3, R8, R3 ;  /* 0x0000000308037221 */ /* 0x002fe20000010000 */
[----:B------:R-:W-:Y:S01]  /*fbe0*/  @!P3 HADD2 R194, -R199.H0_H0, -RZ.H0_H0 ;  /* 0xa00000ffc7c2b230 */ /* 0x000fe20000000900 */
[----:B------:R-:W-:Y:S01]  /*fbf0*/  F2FP.F16.F32.PACK_AB R132, R135, R170 ;  /* 0x000000aa8784723e */ /* 0x000fe200000000ff */
[----:B------:R-:W-:-:S02]  /*fc00*/  IMAD.MOV.U32 R57, RZ, RZ, R222 ;  /* 0x000000ffff397224 */ /* 0x000fc400078e00de */
[----:B------:R-:W-:Y:S01]  /*fc10*/  FADD.FTZ R134, R133, R3 ;  /* 0x0000000385867221 */ /* 0x000fe20000010000 */
[-C--:B------:R-:W-:Y:S01]  /*fc20*/  FMUL.FTZ R170, R38, R0.reuse ;  /* 0x0000000026aa7220 */ /* 0x080fe20000410000 */
[----:B------:R-:W-:Y:S01]  /*fc30*/  @!P3 PRMT R199, R194, 0x5410, RZ ;  /* 0x00005410c2c7b816 */ /* 0x000fe200000000ff */
[-C--:B------:R-:W-:Y:S01]  /*fc40*/  FMUL.FTZ R194, R54, R0.reuse ;  /* 0x0000000036c27220 */ /* 0x080fe20000410000 */
[-C--:B------:R-:W-:Y:S01]  /*fc50*/  FMUL.FTZ R222, R58, R0.reuse ;  /* 0x000000003ade7220 */ /* 0x080fe20000410000 */
[-C--:B----4-:R-:W-:Y:S01]  /*fc60*/  FMUL.FTZ R217, R110, R0.reuse ;  /* 0x000000006ed97220 */ /* 0x090fe20000410000 */
[----:B------:R-:W-:Y:S01]  /*fc70*/  FMUL.FTZ R135, R111, R0 ;  /* 0x000000006f877220 */ /* 0x000fe20000410000 */
[----:B------:R-:W-:Y:S01]  /*fc80*/  FMUL.FTZ R207, R109, R2 ;  /* 0x000000026dcf7220 */ /* 0x000fe20000410000 */
[----:B------:R-:W-:Y:S01]  /*fc90*/  LOP3.LUT R2, R25, UR34, R224, 0x96, !PT ;  /* 0x0000002219027c12 */ /* 0x000fe2000f8e96e0 */
[----:B------:R-:W-:Y:S01]  /*fca0*/  FMUL.FTZ R209, R118, R0 ;  /* 0x0000000076d17220 */ /* 0x000fe20000410000 */
[----:B------:R-:W-:Y:S01]  /*fcb0*/  F2FP.F16.F32.PACK_AB R133, R133, R8 ;  /* 0x000000088585723e */ /* 0x000fe200000000ff */
[----:B------:R-:W-:Y:S01]  /*fcc0*/  FADD.FTZ R15, R172, R7 ;  /* 0x00000007ac0f7221 */ /* 0x000fe20000010000 */
[----:B------:R-:W-:-:S02]  /*fcd0*/  @!P4 HADD2 R180, -R208.H0_H0, -RZ.H0_H0 ;  /* 0xa00000ffd0b4c230 */ /* 0x000fc40000000900 */
[----:B------:R-:W-:-:S04]  /*fce0*/  IMAD.WIDE.U32 R2, R2, -0x2daee0ad, RZ ;  /* 0xd2511f5302027825 */ /* 0x000fc800078e00ff */
[----:B------:R-:W-:Y:S01]  /*fcf0*/  @!P0 HADD2 R191, -R213.H0_H0, -RZ.H0_H0 ;  /* 0xa00000ffd5bf8230 */ /* 0x000fe20000000900 */
[----:B------:R1:W2:Y:S01]  /*fd00*/  MUFU.EX2 R16, R218 ;  /* 0x000000da00107308 */ /* 0x0002a20000000800 */
[----:B------:R-:W-:Y:S01]  /*fd10*/  LOP3.LUT R14, R11, UR23, R210, 0x96, !PT ;  /* 0x000000170b0e7c12 */ /* 0x000fe2000f8e96d2 */
[----:B------:R-:W-:Y:S01]  /*fd20*/  IMAD.MOV.U32 R52, RZ, RZ, R216 ;  /* 0x000000ffff347224 */ /* 0x000fe200078e00d8 */
[----:B------:R-:W-:Y:S02]  /*fd30*/  LOP3.LUT R0, R3, UR24, R206, 0x96, !PT ;  /* 0x0000001803007c12 */ /* 0x000fe4000f8e96ce */
[----:B------:R-:W-:Y:S02]  /*fd40*/  LOP3.LUT R3, R211, UR31, R24, 0x96, !PT ;  /* 0x0000001fd3037c12 */ /* 0x000fe4000f8e9618 */
[----:B------:R-:W-:Y:S01]  /*fd50*/  @!P4 PRMT R208, R180, 0x5410, RZ ;  /* 0x00005410b4d0c816 */ /* 0x000fe200000000ff */
[----:B------:R-:W-:Y:S01]  /*fd60*/  IMAD.WIDE.U32 R8, R0, -0x326172a9, RZ ;  /* 0xcd9e8d5700087825 */ /* 0x000fe200078e00ff */
[----:B------:R-:W-:Y:S01]  /*fd70*/  @!P0 PRMT R213, R191, 0x5410, RZ ;  /* 0x00005410bfd58816 */ /* 0x000fe200000000ff */
[----:B------:R-:W-:Y:S01]  /*fd80*/  MUFU.EX2 R11, R240 ;  /* 0x000000f0000b7308 */ /* 0x000fe20000000800 */
[----:B------:R-:W-:Y:S01]  /*fd90*/  PRMT R242, R132, 0x7632, R242 ;  /* 0x0000763284f27816 */ /* 0x000fe200000000f2 */
[----:B------:R-:W-:Y:S01]  /*fda0*/  IMAD.WIDE.U32 R4, R3, -0x2daee0ad, RZ ;  /* 0xd2511f5303047825 */ /* 0x000fe200078e00ff */
[----:B------:R-:W-:-:S02]  /*fdb0*/  LOP3.LUT R3, R9, UR23, R210, 0x96, !PT ;  /* 0x0000001709037c12 */ /* 0x000fc4000f8e96d2 */
[----:B------:R-:W-:Y:S01]  /*fdc0*/  PRMT R241, R132, 0x7610, R241 ;  /* 0x0000761084f17816 */ /* 0x000fe200000000f1 */
[----:B------:R-:W-:Y:S01]  /*fdd0*/  IMAD.MOV.U32 R132, RZ, RZ, R123 ;  /* 0x000000ffff847224 */ /* 0x000fe200078e007b */
[----:B------:R-:W-:Y:S01]  /*fde0*/  LOP3.LUT R0, R5, UR21, R2, 0x96, !PT ;  /* 0x0000001505007c12 */ /* 0x000fe2000f8e9602 */
[----:B------:R-:W-:Y:S01]  /*fdf0*/  IMAD.WIDE.U32 R2, R3, -0x2daee0ad, RZ ;  /* 0xd2511f5303027825 */ /* 0x000fe200078e00ff */
[C---:B-1----:R-:W-:Y:S02]  /*fe00*/  PRMT R218, R133.reuse, 0x7632, R218 ;  /* 0x0000763285da7816 */ /* 0x042fe400000000da */
[----:B------:R-:W-:Y:S01]  /*fe10*/  PRMT R196, R133, 0x7610, R196 ;  /* 0x0000761085c47816 */ /* 0x000fe200000000c4 */
[----:B------:R-:W-:Y:S01]  /*fe20*/  IMAD.WIDE.U32 R6, R0, -0x326172a9, RZ ;  /* 0xcd9e8d5700067825 */ /* 0x000fe200078e00ff */
[----:B------:R-:W-:Y:S02]  /*fe30*/  LOP3.LUT R3, R3, UR12, R4, 0x96, !PT ;  /* 0x0000000c03037c12 */ /* 0x000fe4000f8e9604 */
[----:B------:R-:W-:Y:S01]  /*fe40*/  LOP3.LUT R180, R19, UR9, R12, 0x96, !PT ;  /* 0x0000000913b47c12 */ /* 0x000fe2000f8e960c */
[----:B------:R-:W-:Y:S01]  /*fe50*/  IMAD.WIDE.U32 R12, R10, -0x2daee0ad, RZ ;  /* 0xd2511f530a0c7825 */ /* 0x000fe200078e00ff */
[----:B------:R-:W-:-:S02]  /*fe60*/  LOP3.LUT R0, R7, UR7, R8, 0x96, !PT ;  /* 0x0000000707007c12 */ /* 0x000fc4000f8e9608 */
[----:B------:R-:W-:Y:S01]  /*fe70*/  MOV R20, R80 ;  /* 0x0000005000147202 */ /* 0x000fe20000000f00 */
[----:B------:R-:W-:Y:S01]  /*fe80*/  IMAD.WIDE.U32 R4, R3, -0x326172a9, RZ ;  /* 0xcd9e8d5703047825 */ /* 0x000fe200078e00ff */
[----:B------:R-:W-:-:S03]  /*fe90*/  MOV R130, R113 ;  /* 0x0000007100827202 */ /* 0x000fc60000000f00 */
[----:B------:R-:W-:Y:S01]  /*fea0*/  IMAD.WIDE.U32 R8, R0, -0x2daee0ad, RZ ;  /* 0xd2511f5300087825 */ /* 0x000fe200078e00ff */
[----:B------:R-:W-:-:S03]  /*feb0*/  LOP3.LUT R6, R5, UR9, R6, 0x96, !PT ;  /* 0x0000000905067c12 */ /* 0x000fc6000f8e9606 */
[----:B------:R-:W-:Y:S01]  /*fec0*/  IMAD.MOV.U32 R133, RZ, RZ, R121 ;  /* 0x000000ffff857224 */ /* 0x000fe200078e0079 */
[----:B------:R-:W-:Y:S01]  /*fed0*/  LOP3.LUT R2, R9, UR8, R2, 0x96, !PT ;  /* 0x0000000809027c12 */ /* 0x000fe2000f8e9602 */
[----:B------:R-:W-:Y:S02]  /*fee0*/  IMAD.MOV.U32 R121, RZ, RZ, R97 ;  /* 0x000000ffff797224 */ /* 0x000fe400078e0061 */
[----:B------:R-:W-:Y:S02]  /*fef0*/  IMAD.MOV.U32 R123, RZ, RZ, R99 ;  /* 0x000000ffff7b7224 */ /* 0x000fe400078e0063 */
[----:B------:R-:W-:-:S05]  /*ff00*/  IMAD.WIDE.U32 R2, R2, -0x326172a9, RZ ;  /* 0xcd9e8d5702027825 */ /* 0x000fca00078e00ff */
[----:B------:R-:W-:Y:S02]  /*ff10*/  LOP3.LUT R0, R3, UR4, R4, 0x96, !PT ;  /* 0x0000000403007c12 */ /* 0x000fe4000f8e9604 */
[----:B------:R-:W-:Y:S02]  /*ff20*/  LOP3.LUT R7, R2, 0xffff, RZ, 0xc0, !PT ;  /* 0x0000ffff02077812 */ /* 0x000fe400078ec0ff */
[----:B------:R-:W-:-:S04]  /*ff30*/  LOP3.LUT R4, R0, 0xff, RZ, 0xc0, !PT ;  /* 0x000000ff00047812 */ /* 0x000fc800078ec0ff */
[----:B------:R-:W-:Y:S02]  /*ff40*/  ISETP.LE.U32.AND P4, PT, R4, UR14, PT ;  /* 0x0000000e04007c0c */ /* 0x000fe4000bf83070 */
[----:B------:R-:W-:-:S04]  /*ff50*/  LOP3.LUT R4, R0, 0xffff, RZ, 0xc0, !PT ;  /* 0x0000ffff00047812 */ /* 0x000fc800078ec0ff */
[----:B------:R-:W-:-:S04]  /*ff60*/  SHF.R.U32.HI R4, RZ, 0x8, R4 ;  /* 0x00000008ff047819 */ /* 0x000fc80000011604 */
[----:B------:R-:W-:-:S04]  /*ff70*/  LOP3.LUT R4, R4, 0xffff, RZ, 0xc0, !PT ;  /* 0x0000ffff04047812 */ /* 0x000fc800078ec0ff */
[----:B------:R-:W-:Y:S02]  /*ff80*/  ISETP.LE.U32.AND P3, PT, R4, UR14, PT ;  /* 0x0000000e04007c0c */ /* 0x000fe4000bf63070 */
[--C-:B------:R-:W-:Y:S02]  /*ff90*/  SHF.R.U32.HI R4, RZ, 0x10, R0.reuse ;  /* 0x00000010ff047819 */ /* 0x100fe40000011600 */
[----:B------:R-:W-:Y:S02]  /*ffa0*/  SHF.R.U32.HI R0, RZ, 0x18, R0 ;  /* 0x00000018ff007819 */ /* 0x000fe40000011600 */
[----:B------:R-:W-:Y:S02]  /*ffb0*/  LOP3.LUT R4, R4, 0xff, RZ, 0xc0, !PT ;  /* 0x000000ff04047812 */ /* 0x000fe400078ec0ff */
[----:B------:R-:W-:Y:S02]  /*ffc0*/  ISETP.LE.U32.AND P0, PT, R0, UR14, PT ;  /* 0x0000000e00007c0c */ /* 0x000fe4000bf03070 */
[----:B------:R-:W-:-:S02]  /*ffd0*/  LOP3.LUT R0, R2, 0xff, RZ, 0xc0, !PT ;  /* 0x000000ff02007812 */ /* 0x000fc400078ec0ff */
[----:B------:R-:W-:Y:S02]  /*ffe0*/  ISETP.LE.U32.AND P5, PT, R4, UR14, PT ;  /* 0x0000000e04007c0c */ /* 0x000fe4000bfa3070 */
[----:B------:R-:W-:Y:S01]  /*fff0*/  ISETP.LE.U32.AND P2, PT, R0, UR14, PT ;  /* 0x0000000e00007c0c */ /* 0x000fe2000bf43070 */
[----:B------:R-:W1:Y:S01]  /*10000*/  MUFU.EX2 R4, R219 ;  /* 0x000000db00047308 */ /* 0x000e620000000800 */
[--C-:B------:R-:W-:Y:S02]  /*10010*/  SHF.R.U32.HI R0, RZ, 0x10, R2.reuse ;  /* 0x00000010ff007819 */ /* 0x100fe40000011602 */
[----:B------:R-:W-:Y:S02]  /*10020*/  SHF.R.U32.HI R2, RZ, 0x18, R2 ;  /* 0x00000018ff027819 */ /* 0x000fe40000011602 */
[----:B------:R-:W-:Y:S01]  /*10030*/  LOP3.LUT R0, R0, 0xff, RZ, 0xc0, !PT ;  /* 0x000000ff00007812 */ /* 0x000fe200078ec0ff */
[----:B------:R-:W-:Y:S01]  /*10040*/  @!P0 HADD2 R26, -R242.H0_H0, -RZ.H0_H0 ;  /* 0xa00000fff21a8230 */ /* 0x000fe20000000900 */
[----:B------:R-:W-:Y:S01]  /*10050*/  ISETP.LE.U32.AND P1, PT, R2, UR14, PT ;  /* 0x0000000e02007c0c */ /* 0x000fe2000bf23070 */
[----:B------:R-:W-:Y:S01]  /*10060*/  IMAD.WIDE.U32 R2, R6, -0x2daee0ad, RZ ;  /* 0xd2511f5306027825 */ /* 0x000fe200078e00ff */
[----:B------:R-:W-:-:S03]  /*10070*/  ISETP.LE.U32.AND P6, PT, R0, UR14, PT ;  /* 0x0000000e00007c0c */ /* 0x000fc6000bfc3070 */
[----:B------:R-:W-:Y:S01]  /*10080*/  @!P5 HADD2 R31, -R241.H0_H0, -RZ.H0_H0 ;  /* 0xa00000fff11fd230 */ /* 0x000fe20000000900 */
[----:B------:R-:W-:Y:S02]  /*10090*/  LOP3.LUT R0, R3, UR6, R8, 0x96, !PT ;  /* 0x0000000603007c12 */ /* 0x000fe4000f8e9608 */
[----:B------:R-:W-:Y:S02]  /*100a0*/  LOP3.LUT R9, R2, 0xffff, RZ, 0xc0, !PT ;  /* 0x0000ffff02097812 */ /* 0x000fe400078ec0ff */
[----:B--2---:R-:W-:Y:S02]  /*100b0*/  F2FP.F16.F32.PACK_AB R3, R16, R17 ;  /* 0x000000111003723e */ /* 0x004fe400000000ff */
[----:B------:R-:W-:Y:S01]  /*100c0*/  LOP3.LUT R6, R2, 0xff, RZ, 0xc0, !PT ;  /* 0x000000ff02067812 */ /* 0x000fe200078ec0ff */
[----:B------:R-:W-:Y:S01]  /*100d0*/  @!P1 HADD2 R34, -R218.H0_H0, -RZ.H0_H0 ;  /* 0xa00000ffda229230 */ /* 0x000fe20000000900 */
[--C-:B------:R-:W-:Y:S01]  /*100e0*/  SHF.R.U32.HI R8, RZ, 0x10, R2.reuse ;  /* 0x00000010ff087819 */ /* 0x100fe20000011602 */
[----:B------:R-:W-:Y:S01]  /*100f0*/  @!P6 HADD2 R35, -R196.H0_H0, -RZ.H0_H0 ;  /* 0xa00000ffc423e230 */ /* 0x000fe20000000900 */
[----:B------:R-:W-:Y:S01]  /*10100*/  SHF.R.U32.HI R5, RZ, 0x18, R2 ;  /* 0x00000018ff057819 */ /* 0x000fe20000011602 */
[----:B------:R-:W-:Y:S01]  /*10110*/  FADD.FTZ R2, R17, R15 ;  /* 0x0000000f11027221 */ /* 0x000fe20000010000 */
[----:B------:R-:W-:-:S02]  /*10120*/  PRMT R243, R3, 0x7632, R243 ;  /* 0x0000763203f37816 */ /* 0x000fc400000000f3 */
[----:B------:R-:W-:Y:S01]  /*10130*/  PRMT R252, R3, 0x7610, R252 ;  /* 0x0000761003fc7816 */ /* 0x000fe200000000fc */
[----:B------:R-:W-:Y:S02]  /*10140*/  FADD.FTZ R2, R16, R2 ;  /* 0x0000000210027221 */ /* 0x000fe40000010000 */
[----:B------:R-:W-:Y:S01]  /*10150*/  @!P3 HADD2 R27, -R243.H0_H0, -RZ.H0_H0 ;  /* 0xa00000fff31bb230 */ /* 0x000fe20000000900 */
[----:B------:R-:W-:Y:S01]  /*10160*/  PRMT R216, R252, 0x5410, R243 ;  /* 0x00005410fcd87816 */ /* 0x000fe200000000f3 */
[----:B-1----:R-:W-:Y:S01]  /*10170*/  FADD.FTZ R2, R4, R2 ;  /* 0x0000000204027221 */ /* 0x002fe20000010000 */
[----:B------:R-:W-:Y:S01]  /*10180*/  @!P4 HADD2 R30, -R252.H0_H0, -RZ.H0_H0 ;  /* 0xa00000fffc1ec230 */ /* 0x000fe20000000900 */
[C---:B------:R-:W-:Y:S02]  /*10190*/  F2FP.F16.F32.PACK_AB R4, R11.reuse, R4 ;  /* 0x000000040b04723e */ /* 0x040fe400000000ff */
[----:B------:R-:W-:Y:S01]  /*101a0*/  FADD.FTZ R3, R11, R2 ;  /* 0x000000020b037221 */ /* 0x000fe20000010000 */
[----:B------:R-:W-:-:S02]  /*101b0*/  @!P3 PRMT R243, R27, 0x5410, RZ ;  /* 0x000054101bf3b816 */ /* 0x000fc400000000ff */
[----:B------:R-:W-:Y:S02]  /*101c0*/  SHF.R.U32.HI R2, RZ, 0x8, R7 ;  /* 0x00000008ff027819 */ /* 0x000fe40000011607 */
[----:B------:R-:W-:Y:S01]  /*101d0*/  ISETP.LE.U32.AND P3, PT, R6, UR14, PT ;  /* 0x0000000e06007c0c */ /* 0x000fe2000bf63070 */
[----:B------:R-:W-:Y:S01]  /*101e0*/  MUFU.EX2 R7, R215 ;  /* 0x000000d700077308 */ /* 0x000fe20000000800 */
[----:B------:R-:W-:Y:S02]  /*101f0*/  PRMT R27, R241, 0x5410, R242 ;  /* 0x00005410f11b7816 */ /* 0x000fe400000000f2 */
[----:B------:R-:W-:Y:S02]  /*10200*/  @!P0 PRMT R242, R26, 0x5410, RZ ;  /* 0x000054101af28816 */ /* 0x000fe400000000ff */
[----:B------:R-:W-:Y:S02]  /*10210*/  ISETP.LE.U32.AND P0, PT, R5, UR14, PT ;  /* 0x0000000e05007c0c */ /* 0x000fe4000bf03070 */
[----:B------:R-:W-:Y:S01]  /*10220*/  LOP3.LUT R2, R2, 0xffff, RZ, 0xc0, !PT ;  /* 0x0000ffff02027812 */ /* 0x000fe200078ec0ff */
[----:B------:R-:W1:Y:S01]  /*10230*/  MUFU.EX2 R6, R64 ;  /* 0x0000004000067308 */ /* 0x000e620000000800 */
[----:B------:R-:W-:Y:S01]  /*10240*/  @!P4 PRMT R252, R30, 0x5410, RZ ;  /* 0x000054101efcc816 */ /* 0x000fe200000000ff */
[----:B------:R-:W-:Y:S01]  /*10250*/  IMAD.MOV.U32 R30, RZ, RZ, R108 ;  /* 0x000000ffff1e7224 */ /* 0x000fe200078e006c */
[----:B------:R-:W-:-:S02]  /*10260*/  ISETP.LE.U32.AND P4, PT, R2, UR14, PT ;  /* 0x0000000e02007c0c */ /* 0x000fc4000bf83070 */
[----:B------:R-:W-:Y:S02]  /*10270*/  SHF.R.U32.HI R2, RZ, 0x10, R0 ;  /* 0x00000010ff027819 */ /* 0x000fe40000011600 */
[----:B------:R-:W-:Y:S01]  /*10280*/  @!P5 PRMT R241, R31, 0x5410, RZ ;  /* 0x000054101ff1d816 */ /* 0x000fe200000000ff */
[----:B------:R2:W3:Y:S01]  /*10290*/  MUFU.EX2 R5, R57 ;  /* 0x0000003900057308 */ /* 0x0004e20000000800 */
[----:B------:R-:W-:Y:S02]  /*102a0*/  LOP3.LUT R2, R2, 0xff, RZ, 0xc0, !PT ;  /* 0x000000ff02027812 */ /* 0x000fe400078ec0ff */
[----:B------:R-:W-:Y:S02]  /*102b0*/  PRMT R240, R4, 0x7610, R240 ;  /* 0x0000761004f07816 */ /* 0x000fe400000000f0 */
[----:B------:R-:W-:Y:S02]  /*102c0*/  ISETP.LE.U32.AND P5, PT, R2, UR14, PT ;  /* 0x0000000e02007c0c */ /* 0x000fe4000bfa3070 */
[----:B------:R-:W-:Y:S01]  /*102d0*/  PRMT R219, R4, 0x7632, R219 ;  /* 0x0000763204db7816 */ /* 0x000fe200000000db */
[----:B------:R-:W-:-:S02]  /*102e0*/  @!P2 HADD2 R33, -R240.H0_H0, -RZ.H0_H0 ;  /* 0xa00000fff021a230 */ /* 0x000fc40000000900 */
[----:B-1----:R-:W-:Y:S01]  /*102f0*/  FADD.FTZ R2, R6, R3 ;  /* 0x0000000306027221 */ /* 0x002fe20000010000 */
[----:B------:R-:W-:Y:S01]  /*10300*/  PRMT R215, R196, 0x5410, R218 ;  /* 0x00005410c4d77816 */ /* 0x000fe200000000da */
[----:B------:R-:W-:Y:S02]  /*10310*/  IMAD.MOV.U32 R64, RZ, RZ, R198 ;  /* 0x000000ffff407224 */ /* 0x000fe400078e00c6 */
[----:B------:R-:W-:Y:S01]  /*10320*/  @!P4 HADD2 R32, -R219.H0_H0, -RZ.H0_H0 ;  /* 0xa00000ffdb20c230 */ /* 0x000fe20000000900 */
[----:B------:R-:W-:Y:S02]  /*10330*/  @!P1 PRMT R218, R34, 0x5410, RZ ;  /* 0x0000541022da9816 */ /* 0x000fe400000000ff */
[----:B------:R-:W-:Y:S02]  /*10340*/  @!P6 PRMT R196, R35, 0x5410, RZ ;  /* 0x0000541023c4e816 */ /* 0x000fe400000000ff */
[----:B--2---:R-:W-:Y:S01]  /*10350*/  MOV R57, R56 ;  /* 0x0000003800397202 */ /* 0x004fe20000000f00 */
[----:B------:R-:W-:Y:S01]  /*10360*/  IMAD.MOV.U32 R56, RZ, RZ, R214 ;  /* 0x000000ffff387224 */ /* 0x000fe200078e00d6 */
[C---:B---3--:R-:W-:Y:S01]  /*10370*/  F2FP.F16.F32.PACK_AB R3, R5.reuse, R6 ;  /* 0x000000060503723e */ /* 0x048fe200000000ff */
[----:B------:R-:W-:Y:S01]  /*10380*/  FADD.FTZ R4, R5, R2 ;  /* 0x0000000205047221 */ /* 0x000fe20000010000 */
[----:B------:R-:W1:Y:S01]  /*10390*/  MUFU.EX2 R6, R57 ;  /* 0x0000003900067308 */ /* 0x000e620000000800 */
[----:B------:R-:W-:-:S02]  /*103a0*/  LOP3.LUT R2, R0, 0xff, RZ, 0xc0, !PT ;  /* 0x000000ff00027812 */ /* 0x000fc400078ec0ff */
[----:B------:R-:W-:Y:S02]  /*103b0*/  PRMT R214, R240, 0x5410, R219 ;  /* 0x00005410f0d67816 */ /* 0x000fe400000000db */
[----:B------:R-:W-:Y:S02]  /*103c0*/  @!P2 PRMT R240, R33, 0x5410, RZ ;  /* 0x0000541021f0a816 */ /* 0x000fe400000000ff */
[----:B------:R-:W-:Y:S01]  /*103d0*/  ISETP.LE.U32.AND P2, PT, R2, UR14, PT ;  /* 0x0000000e02007c0c */ /* 0x000fe2000bf43070 */
[----:B------:R2:W3:Y:S01]  /*103e0*/  MUFU.EX2 R5, R56 ;  /* 0x0000003800057308 */ /* 0x0004e20000000800 */
[----:B------:R-:W-:Y:S02]  /*103f0*/  SHF.R.U32.HI R2, RZ, 0x18, R0 ;  /* 0x00000018ff027819 */ /* 0x000fe40000011600 */
[C---:B------:R-:W-:Y:S02]  /*10400*/  PRMT R191, R3.reuse, 0x7610, R191 ;  /* 0x0000761003bf7816 */ /* 0x040fe400000000bf */
[----:B------:R-:W-:-:S02]  /*10410*/  PRMT R175, R3, 0x7632, R175 ;  /* 0x0000763203af7816 */ /* 0x000fc400000000af */
[----:B------:R-:W-:Y:S01]  /*10420*/  LOP3.LUT R0, R0, 0xffff, RZ, 0xc0, !PT ;  /* 0x0000ffff00007812 */ /* 0x000fe200078ec0ff */
[----:B------:R-:W4:Y:S01]  /*10430*/  MUFU.EX2 R3, R205 ;  /* 0x000000cd00037308 */ /* 0x000f220000000800 */
[----:B------:R-:W-:Y:S02]  /*10440*/  @!P4 PRMT R219, R32, 0x5410, RZ ;  /* 0x0000541020dbc816 */ /* 0x000fe400000000ff */
[----:B------:R-:W-:Y:S01]  /*10450*/  ISETP.LE.U32.AND P4, PT, R2, UR14, PT ;  /* 0x0000000e02007c0c */ /* 0x000fe2000bf83070 */
[----:B------:R-:W-:Y:S01]  /*10460*/  @!P2 HADD2 R36, -R191.H0_H0, -RZ.H0_H0 ;  /* 0xa00000ffbf24a230 */ /* 0x000fe20000000900 */
[----:B------:R-:W-:Y:S02]  /*10470*/  LOP3.LUT R2, R8, 0xff, RZ, 0xc0, !PT ;  /* 0x000000ff08027812 */ /* 0x000fe400078ec0ff */
[----:B------:R-:W-:Y:S02]  /*10480*/  SHF.R.U32.HI R0, RZ, 0x8, R0 ;  /* 0x00000008ff007819 */ /* 0x000fe40000011600 */
[----:B------:R-:W-:Y:S01]  /*10490*/  ISETP.LE.U32.AND P1, PT, R2, UR14, PT ;  /* 0x0000000e02007c0c */ /* 0x000fe2000bf23070 */
[----:B-1----:R-:W-:Y:S01]  /*104a0*/  FADD.FTZ R2, R6, R134 ;  /* 0x0000008606027221 */ /* 0x002fe20000010000 */
[----:B------:R-:W-:Y:S01]  /*104b0*/  LOP3.LUT R0, R0, 0xffff, RZ, 0xc0, !PT ;  /* 0x0000ffff00007812 */ /* 0x000fe200078ec0ff */
[----:B--2---:R-:W-:Y:S01]  /*104c0*/  IMAD.MOV.U32 R56, RZ, RZ, R52 ;  /* 0x000000ffff387224 */ /* 0x004fe200078e0034 */
[----:B------:R-:W-:Y:S01]  /*104d0*/  MOV R57, R204 ;  /* 0x000000cc00397202 */ /* 0x000fe20000000f00 */
[----:B---3--:R-:W-:Y:S01]  /*104e0*/  FADD.FTZ R2, R5, R2 ;  /* 0x0000000205027221 */ /* 0x008fe20000010000 */
[----:B------:R-:W-:Y:S01]  /*104f0*/  ISETP.LE.U32.AND P6, PT, R0, UR14, PT ;  /* 0x0000000e00007c0c */ /* 0x000fe2000bfc3070 */
[----:B------:R-:W-:Y:S01]  /*10500*/  FADD.FTZ R204, R7, R4 ;  /* 0x0000000407cc7221 */ /* 0x000fe20000010000 */
[----:B------:R-:W-:Y:S01]  /*10510*/  SHF.R.U32.HI R0, RZ, 0x8, R9 ;  /* 0x00000008ff007819 */ /* 0x000fe20000011609 */
[----:B----4-:R-:W-:Y:S01]  /*10520*/  FADD.FTZ R198, R3, R2 ;  /* 0x0000000203c67221 */ /* 0x010fe20000010000 */
[----:B------:R-:W-:Y:S01]  /*10530*/  IMAD R2, R14, -0x2daee0ad, RZ ;  /* 0xd2511f530e027824 */ /* 0x000fe200078e02ff */
[----:B------:R-:W-:Y:S01]  /*10540*/  PRMT R205, R191, 0x5410, R175 ;  /* 0x00005410bfcd7816 */ /* 0x000fe200000000af */
[----:B------:R-:W-:Y:S01]  /*10550*/  IMAD.MOV.U32 R134, RZ, RZ, R120 ;  /* 0x000000ffff867224 */ /* 0x000fe200078e0078 */
[----:B------:R-:W-:Y:S01]  /*10560*/  LOP3.LUT R0, R0, 0xffff, RZ, 0xc0, !PT ;  /* 0x0000ffff00007812 */ /* 0x000fe200078ec0ff */
[----:B------:R-:W-:Y:S01]  /*10570*/  IMAD.MOV.U32 R120, RZ, RZ, R96 ;  /* 0x000000ffff787224 */ /* 0x000fe200078e0060 */
[----:B------:R-:W-:Y:S01]  /*10580*/  @!P2 PRMT R191, R36, 0x5410, RZ ;  /* 0x0000541024bfa816 */ /* 0x000fe200000000ff */
[----:B------:R-:W-:Y:S01]  /*10590*/  IMAD.MOV.U32 R52, RZ, RZ, R202 ;  /* 0x000000ffff347224 */ /* 0x000fe200078e00ca */
[----:B------:R-:W-:Y:S01]  /*105a0*/  ISETP.LE.U32.AND P2, PT, R0, UR14, PT ;  /* 0x0000000e00007c0c */ /* 0x000fe2000bf43070 */
[----:B------:R-:W-:Y:S01]  /*105b0*/  IMAD.MOV.U32 R14, RZ, RZ, R127 ;  /* 0x000000ffff0e7224 */ /* 0x000fe200078e007f */
[----:B------:R-:W-:Y:S01]  /*105c0*/  F2FP.F16.F32.PACK_AB R0, R5, R6 ;  /* 0x000000060500723e */ /* 0x000fe200000000ff */
[----:B------:R-:W-:Y:S01]  /*105d0*/  @!P6 HADD2 R42, -R175.H0_H0, -RZ.H0_H0 ;  /* 0xa00000ffaf2ae230 */ /* 0x000fe20000000900 */
[----:B------:R-:W-:Y:S01]  /*105e0*/  LOP3.LUT R2, R13, UR8, R2, 0x96, !PT ;  /* 0x000000080d027c12 */ /* 0x000fe2000f8e9602 */
[----:B------:R-:W-:Y:S01]  /*105f0*/  IMAD.MOV.U32 R26, RZ, RZ, R52 ;  /* 0x000000ffff1a7224 */ /* 0x000fe200078e0034 */
[----:B------:R-:W-:-:S02]  /*10600*/  PRMT R174, R0, 0x7610, R174 ;  /* 0x0000761000ae7816 */ /* 0x000fc400000000ae */
[----:B------:R-:W-:Y:S02]  /*10610*/  PRMT R173, R0, 0x7632, R173 ;  /* 0x0000763200ad7816 */ /* 0x000fe400000000ad */
[----:B------:R-:W-:Y:S01]  /*10620*/  F2FP.F16.F32.PACK_AB R34, R197, R3 ;  /* 0x00000003c522723e */ /* 0x000fe200000000ff */
[----:B------:R-:W-:Y:S01]  /*10630*/  IMAD.WIDE.U32 R2, R2, -0x326172a9, RZ ;  /* 0xcd9e8d5702027825 */ /* 0x000fe200078e00ff */
[----:B------:R-:W-:-:S03]  /*10640*/  F2FP.F16.F32.PACK_AB R0, R189, R7 ;  /* 0x00000007bd00723e */ /* 0x000fc600000000ff */
[----:B------:R-:W-:Y:S01]  /*10650*/  @!P5 HADD2 R40, -R174.H0_H0, -RZ.H0_H0 ;  /* 0xa00000ffae28d230 */ /* 0x000fe20000000900 */
[----:B------:R-:W-:Y:S01]  /*10660*/  MOV R4, UR22 ;  /* 0x0000001600047c02 */ /* 0x000fe20008000f00 */
[----:B------:R-:W-:Y:S01]  /*10670*/  @!P4 HADD2 R38, -R173.H0_H0, -RZ.H0_H0 ;  /* 0xa00000ffad26c230 */ /* 0x000fe20000000900 */
[C---:B------:R-:W-:Y:S01]  /*10680*/  PRMT R172, R0.reuse, 0x7610, R172 ;  /* 0x0000761000ac7816 */ /* 0x040fe200000000ac */
[----:B------:R-:W-:Y:S01]  /*10690*/  @!P1 HADD2 R39, -R34.H0_H0, -RZ.H0_H0 ;  /* 0xa00000ff22279230 */ /* 0x000fe20000000900 */
[----:B------:R-:W-:Y:S01]  /*106a0*/  PRMT R35, R0, 0x7632, R35 ;  /* 0x0000763200237816 */ /* 0x000fe20000000023 */
[----:B------:R-:W-:Y:S01]  /*106b0*/  IMAD.WIDE R32, R4, 0x2, R28 ;  /* 0x0000000204207825 */ /* 0x000fe200078e021c */
[----:B------:R-:W-:-:S03]  /*106c0*/  LOP3.LUT R0, R3, UR4, R18, 0x96, !PT ;  /* 0x0000000403007c12 */ /* 0x000fc6000f8e9612 */
[----:B------:R-:W-:Y:S01]  /*106d0*/  @!P3 HADD2 R43, -R172.H0_H0, -RZ.H0_H0 ;  /* 0xa00000ffac2bb230 */ /* 0x000fe20000000900 */
[----:B------:R-:W-:Y:S01]  /*106e0*/  LOP3.LUT R3, R2, 0xffff, RZ, 0xc0, !PT ;  /* 0x0000ffff02037812 */ /* 0x000fe200078ec0ff */
[----:B------:R-:W-:Y:S01]  /*106f0*/  @!P2 HADD2 R41, -R35.H0_H0, -RZ.H0_H0 ;  /* 0xa00000ff2329a230 */ /* 0x000fe20000000900 */
[C---:B------:R-:W-:Y:S01]  /*10700*/  LOP3.LUT R4, R0.reuse, 0xffff, RZ, 0xc0, !PT ;  /* 0x0000ffff00047812 */ /* 0x040fe200078ec0ff */
[----:B------:R1:W-:Y:S01]  /*10710*/  STG.E.U16 desc[UR32][R32.64+-0x80], R22 ;  /* 0xffff801620007986 */ /* 0x0003e2000c101520 */
[----:B------:R-:W-:Y:S01]  /*10720*/  MOV R31, R122 ;  /* 0x0000007a001f7202 */ /* 0x000fe20000000f00 */
[----:B------:R-:W-:Y:S01]  /*10730*/  @!P0 HADD2 R37, -R34.H1_H1, -RZ.H0_H0 ;  /* 0xa00000ff22258230 */ /* 0x000fe20000000d00 */
[----:B------:R-:W-:Y:S01]  /*10740*/  SHF.R.U32.HI R5, RZ, 0x8, R4 ;  /* 0x00000008ff057819 */ /* 0x000fe20000011604 */
[----:B------:R2:W-:Y:S01]  /*10750*/  STG.E.U16 desc[UR32][R32.64+-0x7e], R23 ;  /* 0xffff821720007986 */ /* 0x0005e2000c101520 */
[----:B------:R-:W-:Y:S02]  /*10760*/  LOP3.LUT R4, R0, 0xff, RZ, 0xc0, !PT ;  /* 0x000000ff00047812 */ /* 0x000fe400078ec0ff */
[----:B------:R-:W-:-:S02]  /*10770*/  MOV R122, R98 ;  /* 0x00000062007a7202 */ /* 0x000fc40000000f00 */
[----:B------:R-:W-:Y:S02]  /*10780*/  PRMT R7, R4, 0x5410, R5 ;  /* 0x0000541004077816 */ /* 0x000fe40000000005 */
[--C-:B------:R-:W-:Y:S02]  /*10790*/  SHF.R.U32.HI R5, RZ, 0x10, R0.reuse ;  /* 0x00000010ff057819 */ /* 0x100fe40000011600 */
[----:B------:R-:W-:Y:S02]  /*107a0*/  SHF.R.U32.HI R4, RZ, 0x18, R0 ;  /* 0x00000018ff047819 */ /* 0x000fe40000011600 */
[----:B------:R-:W-:Y:S01]  /*107b0*/  LOP3.LUT R0, R5, 0xff, RZ, 0xc0, !PT ;  /* 0x000000ff05007812 */ /* 0x000fe200078ec0ff */
[----:B------:R-:W-:Y:S01]  /*107c0*/  IMAD.MOV.U32 R5, RZ, RZ, 0x7054 ;  /* 0x00007054ff057424 */ /* 0x000fe200078e00ff */
[----:B------:R-:W-:Y:S02]  /*107d0*/  PRMT R202, R174, 0x5410, R173 ;  /* 0x00005410aeca7816 */ /* 0x000fe400000000ad */
[----:B------:R-:W-:Y:S01]  /*107e0*/  PRMT R8, R0, 0x5410, R4 ;  /* 0x0000541000087816 */ /* 0x000fe20000000004 */
[----:B------:R-:W-:Y:S01]  /*107f0*/  IMAD.U32 R0, RZ, RZ, UR14 ;  /* 0x0000000eff007e24 */ /* 0x000fe2000f8e00ff */
[----:B------:R-:W-:-:S02]  /*10800*/  SHF.R.U32.HI R4, RZ, 0x8, R3 ;  /* 0x00000008ff047819 */ /* 0x000fc40000011603 */
[----:B------:R-:W-:Y:S02]  /*10810*/  LOP3.LUT R3, R2, 0xff, RZ, 0xc0, !PT ;  /* 0x000000ff02037812 */ /* 0x000fe400078ec0ff */
[----:B------:R-:W-:Y:S02]  /*10820*/  PRMT R0, R0, R5, UR14 ;  /* 0x0000000e00007e16 */ /* 0x000fe40008000005 */
[----:B------:R-:W-:Y:S01]  /*10830*/  PRMT R6, R3, 0x5410, R4 ;  /* 0x0000541003067816 */ /* 0x000fe20000000004 */
[----:B-1----:R-:W-:Y:S01]  /*10840*/  IMAD.MOV.U32 R22, RZ, RZ, R82 ;  /* 0x000000ffff167224 */ /* 0x002fe200078e0052 */
[--C-:B------:R-:W-:Y:S02]  /*10850*/  SHF.R.U32.HI R5, RZ, 0x10, R2.reuse ;  /* 0x00000010ff057819 */ /* 0x100fe40000011602 */
[----:B------:R-:W-:Y:S02]  /*10860*/  HSET2.LE.AND R3, R7, R0, PT ;  /* 0x0000000007037233 */ /* 0x000fe40003803000 */
[----:B------:R-:W-:-:S02]  /*10870*/  SHF.R.U32.HI R7, RZ, 0x18, R2 ;  /* 0x00000018ff077819 */ /* 0x000fc40000011602 */
[--C-:B------:R-:W-:Y:S02]  /*10880*/  HSET2.LE.AND R2, R8, R0.reuse, PT ;  /* 0x0000000008027233 */ /* 0x100fe40003803000 */
[----:B------:R-:W1:Y:S01]  /*10890*/  LDSM.16.MT88.4 R8, [R185+0x10000] ;  /* 0x01000000b908783b */ /* 0x000e620000004200 */
[----:B------:R-:W-:Y:S02]  /*108a0*/  LOP3.LUT R5, R5, 0xff, RZ, 0xc0, !PT ;  /* 0x000000ff05057812 */ /* 0x000fe400078ec0ff */
[----:B------:R-:W-:Y:S02]  /*108b0*/  LOP3.LUT R4, R3, R64, RZ, 0xc0, !PT ;  /* 0x0000004003047212 */ /* 0x000fe400078ec0ff */
[----:B------:R-:W-:Y:S02]  /*108c0*/  PRMT R7, R5, 0x5410, R7 ;  /* 0x0000541005077816 */ /* 0x000fe40000000007 */
[----:B------:R-:W-:Y:S02]  /*108d0*/  LOP3.LUT R5, R2, R57, RZ, 0xc0, !PT ;  /* 0x0000003902057212 */ /* 0x000fe400078ec0ff */
[----:B------:R-:W-:-:S02]  /*108e0*/  HSET2.LE.AND R3, R6, R0, PT ;  /* 0x0000000006037233 */ /* 0x000fc40003803000 */
[----:B------:R-:W-:Y:S02]  /*108f0*/  HSET2.LE.AND R2, R7, R0, PT ;  /* 0x0000000007027233 */ /* 0x000fe40003803000 */
[----:B--2---:R-:W-:Y:S02]  /*10900*/  MOV R23, R83 ;  /* 0x0000005300177202 */ /* 0x004fe40000000f00 */
[----:B------:R-:W-:Y:S01]  /*10910*/  LOP3.LUT R6, R3, R56, RZ, 0xc0, !PT ;  /* 0x0000003803067212 */ /* 0x000fe200078ec0ff */
[----:B------:R-:W-:Y:S01]  /*10920*/  IMAD.MOV.U32 R3, RZ, RZ, R126 ;  /* 0x000000ffff037224 */ /* 0x000fe200078e007e */
[----:B------:R-:W-:Y:S01]  /*10930*/  LOP3.LUT R7, R2, R53, RZ, 0xc0, !PT ;  /* 0x0000003502077212 */ /* 0x000fe200078ec0ff */
[----:B------:R-:W-:Y:S01]  /*10940*/  IMAD.MOV.U32 R126, RZ, RZ, R102 ;  /* 0x000000ffff7e7224 */ /* 0x000fe200078e0066 */
[----:B------:R-:W-:Y:S01]  /*10950*/  PRMT R15, R172, 0x5410, R35 ;  /* 0x00005410ac0f7816 */ /* 0x000fe20000000023 */
[----:B------:R-:W-:Y:S01]  /*10960*/  IMAD.MOV.U32 R102, RZ, RZ, R94 ;  /* 0x000000ffff667224 */ /* 0x000fe200078e005e */
[----:B------:R-:W-:-:S02]  /*10970*/  @!P6 PRMT R175, R42, 0x5410, RZ ;  /* 0x000054102aafe816 */ /* 0x000fc400000000ff */
[----:B------:R-:W-:Y:S02]  /*10980*/  @!P5 PRMT R174, R40, 0x5410, RZ ;  /* 0x0000541028aed816 */ /* 0x000fe400000000ff */
[----:B------:R-:W-:Y:S02]  /*10990*/  @!P3 PRMT R172, R43, 0x5410, RZ ;  /* 0x000054102bacb816 */ /* 0x000fe400000000ff */
[----:B------:R-:W-:Y:S02]  /*109a0*/  @!P2 PRMT R35, R41, 0x5410, RZ ;  /* 0x000054102923a816 */ /* 0x000fe400000000ff */
[----:B------:R-:W-:Y:S01]  /*109b0*/  MOV R2, R125 ;  /* 0x0000007d00027202 */ /* 0x000fe20000000f00 */
[----:B------:R-:W-:Y:S01]  /*109c0*/  IMAD.MOV.U32 R125, RZ, RZ, R101 ;  /* 0x000000ffff7d7224 */ /* 0x000fe200078e0065 */
[----:B------:R-:W-:Y:S01]  /*109d0*/  MOV R127, R103 ;  /* 0x00000067007f7202 */ /* 0x000fe20000000f00 */
[----:B------:R-:W-:Y:S01]  /*109e0*/  IMAD.MOV.U32 R103, RZ, RZ, R95 ;  /* 0x000000ffff677224 */ /* 0x000fe200078e005f */
[----:B------:R-:W-:-:S02]  /*109f0*/  MOV R101, R93 ;  /* 0x0000005d00657202 */ /* 0x000fc40000000f00 */
[C---:B------:R-:W-:Y:S02]  /*10a00*/  @P1 PRMT R203, R34.reuse, 0x7610, R203 ;  /* 0x0000761022cb1816 */ /* 0x040fe400000000cb */
[----:B------:R-:W-:Y:S02]  /*10a10*/  @P0 PRMT R190, R34, 0x7632, R190 ;  /* 0x0000763222be0816 */ /* 0x000fe400000000be */
[----:B------:R-:W-:Y:S01]  /*10a20*/  @!P4 PRMT R173, R38, 0x5410, RZ ;  /* 0x0000541026adc816 */ /* 0x000fe200000000ff */
[----:B-1----:R-:W-:Y:S01]  /*10a30*/  HMMA.16816.F32 R56, R4, R8, R164 ;  /* 0x000000080438723c */ /* 0x002fe200000018a4 */
[----:B------:R-:W-:Y:S02]  /*10a40*/  @!P1 PRMT R203, R39, 0x5410, RZ ;  /* 0x0000541027cb9816 */ /* 0x000fe400000000ff */
[----:B------:R-:W-:-:S03]  /*10a50*/  @!P0 PRMT R190, R37, 0x5410, RZ ;  /* 0x0000541025be8816 */ /* 0x000fc600000000ff */
[C---:B------:R-:W-:Y:S01]  /*10a60*/  HMMA.16816.F32 R16, R4.reuse, R10, R160 ;  /* 0x0000000a0410723c */ /* 0x040fe200000018a0 */
[----:B------:R-:W1:Y:S01]  /*10a70*/  LDSM.16.MT88.4 R8, [R186+0x10000] ;  /* 0x01000000ba08783b */ /* 0x000e620000004200 */
[----:B------:R-:W-:Y:S01]  /*10a80*/  MOV R167, R124 ;  /* 0x0000007c00a77202 */ /* 0x000fe20000000f00 */
[----:B------:R-:W-:Y:S01]  /*10a90*/  IMAD.MOV.U32 R124, RZ, RZ, R100 ;  /* 0x000000ffff7c7224 */ /* 0x000fe200078e0064 */
[----:B------:R-:W-:Y:S01]  /*10aa0*/  MOV R100, R92 ;  /* 0x0000005c00647202 */ /* 0x000fe20000000f00 */
[----:B------:R-:W-:Y:S01]  /*10ab0*/  IMAD.MOV.U32 R164, RZ, RZ, R89 ;  /* 0x000000ffffa47224 */ /* 0x000fe200078e0059 */
[----:B------:R-:W-:Y:S01]  /*10ac0*/  MOV R166, R91 ;  /* 0x0000005b00a67202 */ /* 0x000fe20000000f00 */
[----:B------:R-:W-:Y:S02]  /*10ad0*/  IMAD.MOV.U32 R165, RZ, RZ, R90 ;  /* 0x000000ffffa57224 */ /* 0x000fe400078e005a */
[----:B------:R-:W-:Y:S01]  /*10ae0*/  IMAD.MOV.U32 R163, RZ, RZ, R88 ;  /* 0x000000ffffa37224 */ /* 0x000fe200078e0058 */
[C---:B-1----:R-:W-:Y:S06]  /*10af0*/  HMMA.16816.F32 R116, R4.reuse, R8, R156 ;  /* 0x000000080474723c */ /* 0x042fec000000189c */
[----:B------:R-:W-:Y:S01]  /*10b00*/  HMMA.16816.F32 R96, R4, R10, R152 ;  /* 0x0000000a0460723c */ /* 0x000fe20000001898 */
[----:B------:R-:W1:Y:S01]  /*10b10*/  LDSM.16.MT88.4 R8, [R188+0x10000] ;  /* 0x01000000bc08783b */ /* 0x000e620000004200 */
        /* <DEDUP_REMOVED lines=18> */
[----:B------:R-:W-:Y:S02]  /*10c40*/  IMAD.MOV.U32 R31, RZ, RZ, R129 ;  /* 0x000000ffff1f7224 */ /* 0x000fe400078e0081 */
[----:B------:R-:W-:Y:S01]  /*10c50*/  IMAD.MOV.U32 R132, RZ, RZ, R128 ;  /* 0x000000ffff847224 */ /* 0x000fe200078e0080 */
[----:B------:R-:W-:Y:S01]  /*10c60*/  MOV R128, R104 ;  /* 0x0000006800807202 */ /* 0x000fe20000000f00 */
[----:B------:R-:W-:-:S02]  /*10c70*/  IMAD.MOV.U32 R129, RZ, RZ, R105 ;  /* 0x000000ffff817224 */ /* 0x000fc400078e0069 */
[----:B------:R-:W-:Y:S02]  /*10c80*/  IMAD.MOV.U32 R130, RZ, RZ, R106 ;  /* 0x000000ffff827224 */ /* 0x000fe400078e006a */
[----:B------:R-:W-:Y:S02]  /*10c90*/  IMAD.MOV.U32 R2, RZ, RZ, R133 ;  /* 0x000000ffff027224 */ /* 0x000fe400078e0085 */
[----:B------:R-:W-:Y:S02]  /*10ca0*/  IMAD.MOV.U32 R133, RZ, RZ, R207 ;  /* 0x000000ffff857224 */ /* 0x000fe400078e00cf */
[----:B------:R-:W-:Y:S01]  /*10cb0*/  IMAD.MOV.U32 R165, RZ, RZ, R3 ;  /* 0x000000ffffa57224 */ /* 0x000fe200078e0003 */
[----:B------:R-:W2:Y:S01]  /*10cc0*/  LDL.LU R207, [R1+0x1a8] ;  /* 0x0001a80001cf7983 */ /* 0x000ea20000300800 */
[----:B------:R-:W-:Y:S02]  /*10cd0*/  IMAD.MOV.U32 R162, RZ, RZ, R166 ;  /* 0x000000ffffa27224 */ /* 0x000fe400078e00a6 */
[----:B------:R-:W-:Y:S01]  /*10ce0*/  IMAD.MOV.U32 R166, RZ, RZ, R14 ;  /* 0x000000ffffa67224 */ /* 0x000fe200078e000e */
[----:B------:R-:W-:Y:S01]  /*10cf0*/  MOV R14, R132 ;  /* 0x00000084000e7202 */ /* 0x000fe20000000f00 */
[----:B-1----:R-:W-:Y:S01]  /*10d00*/  HMMA.16816.F32 R80, R4, R8, R148 ;  /* 0x000000080450723c */ /* 0x002fe20000001894 */
[----:B------:R-:W-:-:S02]  /*10d10*/  IMAD.MOV.U32 R3, RZ, RZ, R31 ;  /* 0x000000ffff037224 */ /* 0x000fc400078e001f */
[----:B------:R-:W-:-:S03]  /*10d20*/  IMAD.MOV.U32 R132, RZ, RZ, R30 ;  /* 0x000000ffff847224 */ /* 0x000fc600078e001e */
        /* <DEDUP_REMOVED lines=23> */
[----:B------:R-:W-:-:S02]  /*10ea0*/  IMAD.MOV.U32 R30, RZ, RZ, R212 ;  /* 0x000000ffff1e7224 */ /* 0x000fc400078e00d4 */
[----:B------:R-:W-:Y:S02]  /*10eb0*/  IMAD.MOV.U32 R31, RZ, RZ, R226 ;  /* 0x000000ffff1f7224 */ /* 0x000fe400078e00e2 */
[C---:B-1----:R-:W-:Y:S06]  /*10ec0*/  HMMA.16816.F32 R104, R4.reuse, R8, R84 ;  /* 0x000000080468723c */ /* 0x042fec0000001854 */
[----:B------:R-:W-:Y:S01]  /*10ed0*/  HMMA.16816.F32 R84, R4, R10, R156 ;  /* 0x0000000a0454723c */ /* 0x000fe2000000189c */
[----:B------:R-:W1:Y:S06]  /*10ee0*/  LDSM.16.MT88.4 R8, [R187+0x14000] ;  /* 0x01400000bb08783b */ /* 0x000e6c0000004200 */
[----:B------:R-:W-:-:S02]  /*10ef0*/  IMAD.MOV.U32 R159, RZ, RZ, R163 ;  /* 0x000000ffff9f7224 */ /* 0x000fc400078e00a3 */
[----:B------:R-:W-:Y:S01]  /*10f00*/  IMAD.MOV.U32 R163, RZ, RZ, R167 ;  /* 0x000000ffffa37224 */ /* 0x000fe200078e00a7 */
[----:B------:R-:W-:Y:S01]  /*10f10*/  MOV R167, R134 ;  /* 0x0000008600a77202 */ /* 0x000fe20000000f00 */
[----:B------:R-:W-:Y:S01]  /*10f20*/  IMAD.MOV.U32 R157, RZ, RZ, R161 ;  /* 0x000000ffff9d7224 */ /* 0x000fe200078e00a1 */
[----:B------:R-:W-:Y:S02]  /*10f30*/  MOV R134, R217 ;  /* 0x000000d900867202 */ /* 0x000fe40000000f00 */
[----:B------:R-:W3:Y:S01]  /*10f40*/  LDL.LU R217, [R1+0x1a4] ;  /* 0x0001a40001d97983 */ /* 0x000ee20000300800 */
[----:B------:R-:W-:Y:S01]  /*10f50*/  MOV R161, R165 ;  /* 0x000000a500a17202 */ /* 0x000fe20000000f00 */
[----:B------:R-:W-:Y:S02]  /*10f60*/  IMAD.MOV.U32 R165, RZ, RZ, R3 ;  /* 0x000000ffffa57224 */ /* 0x000fe400078e0003 */
[----:B------:R-:W4:Y:S01]  /*10f70*/  LDL.LU R212, [R1+0x1a0] ;  /* 0x0001a00001d47983 */ /* 0x000f220000300800 */
[----:B------:R-:W-:-:S03]  /*10f80*/  IMAD.MOV.U32 R3, RZ, RZ, R209 ;  /* 0x000000ffff037224 */ /* 0x000fc600078e00d1 */
[----:B------:R-:W3:Y:S04]  /*10f90*/  LDL.LU R226, [R1+0x19c] ;  /* 0x00019c0001e27983 */ /* 0x000ee80000300800 */
[----:B------:R-:W3:Y:S01]  /*10fa0*/  LDL.LU R209, [R1+0x198] ;  /* 0x0001980001d17983 */ /* 0x000ee20000300800 */
[----:B------:R-:W-:Y:S01]  /*10fb0*/  MOV R155, R159 ;  /* 0x0000009f009b7202 */ /* 0x000fe20000000f00 */
[----:B------:R-:W-:Y:S01]  /*10fc0*/  IMAD.MOV.U32 R156, RZ, RZ, R160 ;  /* 0x000000ffff9c7224 */ /* 0x000fe200078e00a0 */
[----:B------:R-:W-:Y:S01]  /*10fd0*/  MOV R158, R162 ;  /* 0x000000a2009e7202 */ /* 0x000fe20000000f00 */
[----:B------:R-:W-:Y:S02]  /*10fe0*/  IMAD.MOV.U32 R159, RZ, RZ, R163 ;  /* 0x000000ffff9f7224 */ /* 0x000fe400078e00a3 */
[----:B------:R-:W-:-:S02]  /*10ff0*/  IMAD.MOV.U32 R162, RZ, RZ, R166 ;  /* 0x000000ffffa27224 */ /* 0x000fc400078e00a6 */
[----:B------:R-:W-:Y:S01]  /*11000*/  IMAD.MOV.U32 R160, RZ, RZ, R164 ;  /* 0x000000ffffa07224 */ /* 0x000fe200078e00a4 */
[----:B------:R-:W-:Y:S01]  /*11010*/  MOV R164, R2 ;  /* 0x0000000200a47202 */ /* 0x000fe20000000f00 */
[----:B------:R-:W-:Y:S01]  /*11020*/  IMAD.MOV.U32 R163, RZ, RZ, R167 ;  /* 0x000000ffffa37224 */ /* 0x000fe200078e00a7 */
[----:B------:R-:W-:Y:S01]  /*11030*/  MOV R167, R31 ;  /* 0x0000001f00a77202 */ /* 0x000fe20000000f00 */
[----:B------:R-:W-:Y:S01]  /*11040*/  IMAD.MOV.U32 R166, RZ, RZ, R14 ;  /* 0x000000ffffa67224 */ /* 0x000fe200078e000e */
[----:B------:R-:W-:Y:S01]  /*11050*/  MOV R14, R229 ;  /* 0x000000e5000e7202 */ /* 0x000fe20000000f00 */
[----:B------:R-:W-:Y:S01]  /*11060*/  IMAD.MOV.U32 R2, RZ, RZ, R30 ;  /* 0x000000ffff027224 */ /* 0x000fe200078e001e */
[----:B------:R-:W3:Y:S01]  /*11070*/  LDL.LU R229, [R1+0x194] ;  /* 0x0001940001e57983 */ /* 0x000ee20000300800 */
[----:B------:R-:W-:Y:S02]  /*11080*/  IMAD.MOV.U32 R31, RZ, RZ, R227 ;  /* 0x000000ffff1f7224 */ /* 0x000fe400078e00e3 */
[----:B------:R-:W-:Y:S01]  /*11090*/  IMAD.MOV.U32 R30, RZ, RZ, R228 ;  /* 0x000000ffff1e7224 */ /* 0x000fe200078e00e4 */
[----:B------:R-:W3:Y:S04]  /*110a0*/  LDL.LU R227, [R1+0x190] ;  /* 0x0001900001e37983 */ /* 0x000ee80000300800 */
[----:B------:R-:W3:Y:S01]  /*110b0*/  LDL.LU R228, [R1+0x18c] ;  /* 0x00018c0001e47983 */ /* 0x000ee20000300800 */
[C---:B-1----:R-:W-:Y:S06]  /*110c0*/  HMMA.16816.F32 R100, R4.reuse, R8, R100 ;  /* 0x000000080464723c */ /* 0x042fec0000001864 */
[----:B------:R-:W-:Y:S01]  /*110d0*/  HMMA.16816.F32 R120, R4, R10, R120 ;  /* 0x0000000a0478723c */ /* 0x000fe20000001878 */
[----:B------:R-:W1:Y:S01]  /*110e0*/  LDSM.16.MT88.4 R8, [R185+0x16000] ;  /* 0x01600000b908783b */ /* 0x000e620000004200 */
        /* <DEDUP_REMOVED lines=8> */
[----:B------:R-:W-:Y:S01]  /*11170*/  IMAD.MOV.U32 R159, RZ, RZ, R162 ;  /* 0x000000ffff9f7224 */ /* 0x000fe200078e00a2 */
[C---:B-1----:R-:W-:Y:S06]  /*11180*/  HMMA.16816.F32 R124, R4.reuse, R8, R124 ;  /* 0x00000008047c723c */ /* 0x042fec000000187c */
[----:B------:R-:W-:Y:S01]  /*11190*/  HMMA.16816.F32 R128, R4, R10, R128 ;  /* 0x0000000a0480723c */ /* 0x000fe20000001880 */
[----:B------:R-:W1:Y:S01]  /*111a0*/  LDSM.16.MT88.4 R8, [R186+0x16000] ;  /* 0x01600000ba08783b */ /* 0x000e620000004200 */
[----:B------:R-:W-:Y:S02]  /*111b0*/  IMAD.MOV.U32 R160, RZ, RZ, R163 ;  /* 0x000000ffffa07224 */ /* 0x000fe400078e00a3 */
[----:B------:R-:W-:-:S02]  /*111c0*/  IMAD.MOV.U32 R162, RZ, RZ, R165 ;  /* 0x000000ffffa27224 */ /* 0x000fc400078e00a5 */
[----:B------:R-:W-:Y:S02]  /*111d0*/  IMAD.MOV.U32 R163, RZ, RZ, R166 ;  /* 0x000000ffffa37224 */ /* 0x000fe400078e00a6 */
[----:B------:R-:W-:Y:S01]  /*111e0*/  IMAD.MOV.U32 R136, RZ, RZ, R160 ;  /* 0x000000ffff887224 */ /* 0x000fe200078e00a0 */
[----:B------:R-:W-:Y:S01]  /*111f0*/  MOV R138, R162 ;  /* 0x000000a2008a7202 */ /* 0x000fe20000000f00 */
[----:B------:R-:W-:Y:S02]  /*11200*/  IMAD.MOV.U32 R137, RZ, RZ, R161 ;  /* 0x000000ffff897224 */ /* 0x000fe400078e00a1 */
[----:B------:R-:W-:Y:S01]  /*11210*/  IMAD.MOV.U32 R139, RZ, RZ, R163 ;  /* 0x000000ffff8b7224 */ /* 0x000fe200078e00a3 */
[----:B------:R-:W-:Y:S01]  /*11220*/  MOV R164, R167 ;  /* 0x000000a700a47202 */ /* 0x000fe20000000f00 */
        /* <DEDUP_REMOVED lines=13> */
[----:B------:R-:W-:-:S07]  /*11300*/  IMAD.MOV.U32 R143, RZ, RZ, R167 ;  /* 0x000000ffff8f7224 */ /* 0x000fce00078e00a7 */
[C---:B-1----:R-:W-:Y:S06]  /*11310*/  HMMA.16816.F32 R140, R4.reuse, R8, R140 ;  /* 0x00000008048c723c */ /* 0x042fec000000188c */
[----:B------:R-:W-:Y:S01]  /*11320*/  HMMA.16816.F32 R148, R4, R10, R148 ;  /* 0x0000000a0494723c */ /* 0x000fe20000001894 */
[----:B------:R-:W1:Y:S01]  /*11330*/  LDSM.16.MT88.4 R8, [R187+0x16000] ;  /* 0x01600000bb08783b */ /* 0x000e620000004200 */
[----:B------:R-:W-:Y:S02]  /*11340*/  IMAD.MOV.U32 R2, RZ, RZ, R31 ;  /* 0x000000ffff027224 */ /* 0x000fe400078e001f */
[----:B------:R-:W-:Y:S01]  /*11350*/  IMAD.MOV.U32 R3, RZ, RZ, R30 ;  /* 0x000000ffff037224 */ /* 0x000fe200078e001e */
[----:B------:R-:W-:Y:S01]  /*11360*/  MOV R14, R231 ;  /* 0x000000e7000e7202 */ /* 0x000fe20000000f00 */
[----:B------:R-:W-:Y:S01]  /*11370*/  IMAD.MOV.U32 R31, RZ, RZ, R230 ;  /* 0x000000ffff1f7224 */ /* 0x000fe200078e00e6 */
[----:B------:R-:W-:Y:S01]  /*11380*/  MOV R144, R2 ;  /* 0x0000000200907202 */ /* 0x000fe20000000f00 */
[----:B------:R-:W-:Y:S01]  /*11390*/  IMAD.MOV.U32 R145, RZ, RZ, R3 ;  /* 0x000000ffff917224 */ /* 0x000fe200078e0003 */
[----:B------:R-:W-:Y:S01]  /*113a0*/  MOV R162, R206 ;  /* 0x000000ce00a27202 */ /* 0x000fe20000000f00 */
[----:B--2---:R-:W-:Y:S01]  /*113b0*/  IMAD.MOV.U32 R161, RZ, RZ, R207 ;  /* 0x000000ffffa17224 */ /* 0x004fe200078e00cf */
[----:B------:R-:W-:Y:S01]  /*113c0*/  MOV R3, R203 ;  /* 0x000000cb00037202 */ /* 0x000fe20000000f00 */
[----:B------:R-:W-:Y:S01]  /*113d0*/  IMAD.MOV.U32 R2, RZ, RZ, R204 ;  /* 0x000000ffff027224 */ /* 0x000fe200078e00cc */
[----:B------:R-:W-:Y:S01]  /*113e0*/  MOV R147, R31 ;  /* 0x0000001f00937202 */ /* 0x000fe20000000f00 */
[----:B------:R-:W-:Y:S01]  /*113f0*/  IMAD.MOV.U32 R146, RZ, RZ, R14 ;  /* 0x000000ffff927224 */ /* 0x000fe200078e000e */
[----:B------:R-:W-:Y:S01]  /*11400*/  MOV R168, R162 ;  /* 0x000000a200a87202 */ /* 0x000fe20000000f00 */
[----:B------:R-:W-:-:S02]  /*11410*/  IMAD.MOV.U32 R177, RZ, RZ, R161 ;  /* 0x000000ffffb17224 */ /* 0x000fc400078e00a1 */
[----:B------:R-:W-:Y:S01]  /*11420*/  IMAD.MOV.U32 R160, RZ, RZ, R208 ;  /* 0x000000ffffa07224 */ /* 0x000fe200078e00d0 */
[----:B----4-:R-:W-:Y:S01]  /*11430*/  MOV R169, R212 ;  /* 0x000000d400a97202 */ /* 0x010fe20000000f00 */
[----:B------:R-:W-:Y:S01]  /*11440*/  IMAD.MOV.U32 R162, RZ, RZ, R2 ;  /* 0x000000ffffa27224 */ /* 0x000fe200078e0002 */
[----:B-1----:R-:W-:Y:S01]  /*11450*/  HMMA.16816.F32 R152, R4, R8, R152 ;  /* 0x000000080498723c */ /* 0x002fe20000001898 */
[----:B------:R-:W-:Y:S01]  /*11460*/  IMAD.MOV.U32 R161, RZ, RZ, R3 ;  /* 0x000000ffffa17224 */ /* 0x000fe200078e0003 */
[----:B---3--:R-:W-:Y:S01]  /*11470*/  MOV R156, R209 ;  /* 0x000000d1009c7202 */ /* 0x008fe20000000f00 */
[----:B------:R-:W-:-:S03]  /*11480*/  IMAD.WIDE.U32 R2, R180, -0x2daee0ad, RZ ;  /* 0xd2511f53b4027825 */ /* 0x000fc600078e00ff */
[----:B------:R-:W-:Y:S01]  /*11490*/  HMMA.16816.F32 R144, R4, R10, R144 ;  /* 0x0000000a0490723c */ /* 0x000fe20000001890 */
[----:B------:R-:W-:Y:S01]  /*114a0*/  MOV R159, R215 ;  /* 0x000000d7009f7202 */ /* 0x000fe20000000f00 */
[----:B------:R1:W5:Y:S01]  /*114b0*/  LDL.LU R231, [R1+0x188] ;  /* 0x0001880001e77983 */ /* 0x0003620000300800 */
[----:B------:R-:W-:Y:S02]  /*114c0*/  IMAD.MOV.U32 R14, RZ, RZ, R202 ;  /* 0x000000ffff0e7224 */ /* 0x000fe400078e00ca */
[----:B------:R-:W-:Y:S01]  /*114d0*/  IMAD.MOV.U32 R195, RZ, RZ, R169 ;  /* 0x000000ffffc37224 */ /* 0x000fe200078e00a9 */
[----:B------:R-:W-:Y:S01]  /*114e0*/  MOV R169, R156 ;  /* 0x0000009c00a97202 */ /* 0x000fe20000000f00 */
[----:B------:R-:W-:Y:S01]  /*114f0*/  IMAD.MOV.U32 R176, RZ, RZ, R160 ;  /* 0x000000ffffb07224 */ /* 0x000fe200078e00a0 */
[----:B------:R-:W-:Y:S01]  /*11500*/  LOP3.LUT R4, R3, UR6, R12, 0x96, !PT ;  /* 0x0000000603047c12 */ /* 0x000fe2000f8e960c */
[----:B------:R-:W-:Y:S01]  /*11510*/  IMAD.MOV.U32 R156, RZ, RZ, R15 ;  /* 0x000000ffff9c7224 */ /* 0x000fe200078e000f */
[----:B------:R-:W-:-:S02]  /*11520*/  LOP3.LUT R3, R2, 0xffff, RZ, 0xc0, !PT ;  /* 0x0000ffff02037812 */ /* 0x000fc400078ec0ff */
[--C-:B------:R-:W-:Y:S02]  /*11530*/  SHF.R.U32.HI R6, RZ, 0x10, R2.reuse ;  /* 0x00000010ff067819 */ /* 0x100fe40000011602 */
[----:B------:R-:W-:Y:S01]  /*11540*/  SHF.R.U32.HI R7, RZ, 0x18, R2 ;  /* 0x00000018ff077819 */ /* 0x000fe20000011602 */
[----:B------:R-:W-:Y:S01]  /*11550*/  IMAD.MOV.U32 R31, RZ, RZ, R26 ;  /* 0x000000ffff1f7224 */ /* 0x000fe200078e001a */
[----:B------:R-:W-:Y:S01]  /*11560*/  MOV R160, R14 ;  /* 0x0000000e00a07202 */ /* 0x000fe20000000f00 */
[----:B------:R-:W-:Y:S01]  /*11570*/  IMAD.MOV.U32 R30, RZ, RZ, R229 ;  /* 0x000000ffff1e7224 */ /* 0x000fe200078e00e5 */
[----:B------:R-:W2:Y:S01]  /*11580*/  LDSM.16.MT88.4 R12, [R185+0x10800] ;  /* 0x01080000b90c783b */ /* 0x000ea20000004200 */
[----:B------:R-:W-:Y:S02]  /*11590*/  SHF.R.U32.HI R5, RZ, 0x8, R3 ;  /* 0x00000008ff057819 */ /* 0x000fe40000011603 */
[----:B------:R-:W-:Y:S01]  /*115a0*/  LOP3.LUT R3, R2, 0xff, RZ, 0xc0, !PT ;  /* 0x000000ff02037812 */ /* 0x000fe200078ec0ff */
[----:B------:R-:W-:Y:S01]  /*115b0*/  IMAD.MOV.U32 R165, RZ, RZ, R226 ;  /* 0x000000ffffa57224 */ /* 0x000fe200078e00e2 */
[----:B------:R-:W-:Y:S01]  /*115c0*/  LOP3.LUT R2, R4, 0xffff, RZ, 0xc0, !PT ;  /* 0x0000ffff04027812 */ /* 0x000fe200078ec0ff */
[----:B------:R-:W-:Y:S01]  /*115d0*/  IMAD.MOV.U32 R167, RZ, RZ, R228 ;  /* 0x000000ffffa77224 */ /* 0x000fe200078e00e4 */
[----:B------:R-:W-:Y:S01]  /*115e0*/  PRMT R8, R3, 0x5410, R5 ;  /* 0x0000541003087816 */ /* 0x000fe20000000005 */
[----:B------:R-:W-:Y:S01]  /*115f0*/  IMAD.MOV.U32 R164, RZ, RZ, R217 ;  /* 0x000000ffffa47224 */ /* 0x000fe200078e00d9 */
[----:B------:R-:W-:-:S02]  /*11600*/  SHF.R.U32.HI R3, RZ, 0x8, R2 ;  /* 0x00000008ff037819 */ /* 0x000fc40000011602 */
[----:B------:R-:W-:Y:S01]  /*11610*/  MOV R166, R227 ;  /* 0x000000e300a67202 */ /* 0x000fe20000000f00 */
[----:B------:R-:W-:Y:S01]  /*11620*/  IMAD.MOV.U32 R223, RZ, RZ, R168 ;  /* 0x000000ffffdf7224 */ /* 0x000fe200078e00a8 */
[----:B------:R-:W-:Y:S02]  /*11630*/  LOP3.LUT R2, R4, 0xff, RZ, 0xc0, !PT ;  /* 0x000000ff04027812 */ /* 0x000fe400078ec0ff */
[----:B------:R-:W-:Y:S01]  /*11640*/  MOV R222, R177 ;  /* 0x000000b100de7202 */ /* 0x000fe20000000f00 */
[----:B------:R-:W-:Y:S01]  /*11650*/  IMAD.MOV.U32 R157, RZ, RZ, R213 ;  /* 0x000000ffff9d7224 */ /* 0x000fe200078e00d5 */
[----:B------:R-:W-:Y:S01]  /*11660*/  PRMT R2, R2, 0x5410, R3 ;  /* 0x0000541002027816 */ /* 0x000fe20000000003 */
[----:B------:R-:W-:Y:S01]  /*11670*/  IMAD.MOV.U32 R158, RZ, RZ, R214 ;  /* 0x000000ffff9e7224 */ /* 0x000fe200078e00d6 */
[--C-:B------:R-:W-:Y:S01]  /*11680*/  SHF.R.U32.HI R3, RZ, 0x10, R4.reuse ;  /* 0x00000010ff037819 */ /* 0x100fe20000011604 */
[----:B------:R-:W-:Y:S01]  /*11690*/  IMAD.MOV.U32 R237, RZ, RZ, R159 ;  /* 0x000000ffffed7224 */ /* 0x000fe200078e009f */
[----:B------:R-:W-:Y:S01]  /*116a0*/  SHF.R.U32.HI R5, RZ, 0x18, R4 ;  /* 0x00000018ff057819 */ /* 0x000fe20000011604 */
[----:B------:R-:W-:Y:S01]  /*116b0*/  IMAD.MOV.U32 R170, RZ, RZ, R210 ;  /* 0x000000ffffaa7224 */ /* 0x000fe200078e00d2 */
[----:B------:R-:W-:Y:S01]  /*116c0*/  LOP3.LUT R3, R3, 0xff, RZ, 0xc0, !PT ;  /* 0x000000ff03037812 */ /* 0x000fe200078ec0ff */
[----:B------:R-:W-:Y:S01]  /*116d0*/  IMAD.MOV.U32 R179, RZ, RZ, R225 ;  /* 0x000000ffffb37224 */ /* 0x000fe200078e00e1 */
[----:B------:R-:W-:Y:S01]  /*116e0*/  LOP3.LUT R4, R6, 0xff, RZ, 0xc0, !PT ;  /* 0x000000ff06047812 */ /* 0x000fe200078ec0ff */
[----:B------:R-:W-:Y:S01]  /*116f0*/  IMAD.MOV.U32 R171, RZ, RZ, R211 ;  /* 0x000000ffffab7224 */ /* 0x000fe200078e00d3 */
[----:B------:R-:W-:-:S02]  /*11700*/  HSET2.LE.AND R2, R2, R0, PT ;  /* 0x0000000002027233 */ /* 0x000fc40003803000 */
[----:B------:R-:W-:Y:S01]  /*11710*/  MOV R178, R224 ;  /* 0x000000e000b27202 */ /* 0x000fe20000000f00 */
[----:B------:R-:W-:Y:S01]  /*11720*/  IMAD.MOV.U32 R163, RZ, RZ, R205 ;  /* 0x000000ffffa37224 */ /* 0x000fe200078e00cd */
[----:B------:R-:W-:Y:S01]  /*11730*/  PRMT R3, R3, 0x5410, R5 ;  /* 0x0000541003037816 */ /* 0x000fe20000000005 */
[----:B------:R1:W5:Y:S01]  /*11740*/  LDL.LU R230, [R1+0x184] ;  /* 0x0001840001e67983 */ /* 0x0003620000300800 */
[----:B------:R-:W-:Y:S02]  /*11750*/  PRMT R7, R4, 0x5410, R7 ;  /* 0x0000541004077816 */ /* 0x000fe40000000007 */
[----:B------:R-:W-:Y:S01]  /*11760*/  LOP3.LUT R4, R2, R195, RZ, 0xc0, !PT ;  /* 0x000000c302047212 */ /* 0x000fe200078ec0ff */
[----:B------:R-:W-:Y:S01]  /*11770*/  IMAD.MOV.U32 R192, RZ, RZ, R176 ;  /* 0x000000ffffc07224 */ /* 0x000fe200078e00b0 */
[--C-:B------:R-:W-:Y:S01]  /*11780*/  HSET2.LE.AND R2, R3, R0.reuse, PT ;  /* 0x0000000003027233 */ /* 0x100fe20003803000 */
[----:B------:R-:W-:Y:S01]  /*11790*/  IMAD.MOV.U32 R193, RZ, RZ, R30 ;  /* 0x000000ffffc17224 */ /* 0x000fe200078e001e */
[--C-:B------:R-:W-:Y:S01]  /*117a0*/  HSET2.LE.AND R3, R8, R0.reuse, PT ;  /* 0x0000000008037233 */ /* 0x100fe20003803000 */
[----:B------:R-:W-:Y:S01]  /*117b0*/  IMAD.MOV.U32 R168, RZ, RZ, R164 ;  /* 0x000000ffffa87224 */ /* 0x000fe200078e00a4 */
[----:B------:R-:W-:Y:S01]  /*117c0*/  HSET2.LE.AND R7, R7, R0, PT ;  /* 0x0000000007077233 */ /* 0x000fe20003803000 */
[----:B------:R-:W-:Y:S01]  /*117d0*/  IMAD.MOV.U32 R176, RZ, RZ, R166 ;  /* 0x000000ffffb07224 */ /* 0x000fe200078e00a6 */
[----:B------:R-:W-:Y:S01]  /*117e0*/  LOP3.LUT R5, R2, R183, RZ, 0xc0, !PT ;  /* 0x000000b702057212 */ /* 0x000fe200078ec0ff */
[----:B------:R-:W-:Y:S01]  /*117f0*/  IMAD.MOV.U32 R195, RZ, RZ, R167 ;  /* 0x000000ffffc37224 */ /* 0x000fe200078e00a7 */
[----:B------:R-:W-:Y:S01]  /*11800*/  LOP3.LUT R6, R3, R182, RZ, 0xc0, !PT ;  /* 0x000000b603067212 */ /* 0x000fe200078ec0ff */
[----:B------:R-:W-:Y:S01]  /*11810*/  LDSM.16.MT88.4 R8, [R187+0x10800] ;  /* 0x01080000bb08783b */ /* 0x000fe20000004200 */
[----:B------:R-:W-:-:S02]  /*11820*/  LOP3.LUT R7, R7, R181, RZ, 0xc0, !PT ;  /* 0x000000b507077212 */ /* 0x000fc400078ec0ff */
[----:B------:R-:W-:Y:S02]  /*11830*/  MOV R194, R31 ;  /* 0x0000001f00c27202 */ /* 0x000fe40000000f00 */
[----:B------:R-:W-:Y:S01]  /*11840*/  MOV R177, R165 ;  /* 0x000000a500b17202 */ /* 0x000fe20000000f00 */
[----:B------:R-:W-:Y:S01]  /*11850*/  IMAD.MOV.U32 R247, RZ, RZ, R156 ;  /* 0x000000fffff77224 */ /* 0x000fe200078e009c */
[----:B------:R-:W-:Y:S01]  /*11860*/  MOV R246, R157 ;  /* 0x0000009d00f67202 */ /* 0x000fe20000000f00 */
[C---:B--2---:R-:W-:Y:S01]  /*11870*/  HMMA.16816.F32 R16, R4.reuse, R14, R16 ;  /* 0x0000000e0410723c */ /* 0x044fe20000001810 */
[----:B------:R-:W-:Y:S01]  /*11880*/  IMAD.MOV.U32 R236, RZ, RZ, R158 ;  /* 0x000000ffffec7224 */ /* 0x000fe200078e009e */
[----:B------:R-:W-:Y:S01]  /*11890*/  MOV R239, R222 ;  /* 0x000000de00ef7202 */ /* 0x000fe20000000f00 */
[----:B------:R-:W-:Y:S01]  /*118a0*/  IMAD.MOV.U32 R238, RZ, RZ, R223 ;  /* 0x000000ffffee7224 */ /* 0x000fe200078e00df */
[----:B------:R-:W-:Y:S01]  /*118b0*/  MOV R244, R237 ;  /* 0x000000ed00f47202 */ /* 0x000fe20000000f00 */
[----:B------:R-:W-:Y:S01]  /*118c0*/  IMAD.MOV.U32 R26, RZ, RZ, R216 ;  /* 0x000000ffff1a7224 */ /* 0x000fe200078e00d8 */
[----:B------:R-:W-:Y:S01]  /*118d0*/  HMMA.16816.F32 R164, R4, R12, R56 ;  /* 0x0000000c04a4723c */ /* 0x000fe20000001838 */
[----:B------:R-:W2:Y:S04]  /*118e0*/  LDSM.16.MT88.4 R12, [R188+0x10800] ;  /* 0x01080000bc0c783b */ /* 0x000ea80000004200 */
[----:B------:R1:W5:-:S13]  /*118f0*/  LDL.LU R229, [R1+0x180] ;  /* 0x0001800001e57983 */ /* 0x00035a0000300800 */
[----:B------:R-:W-:Y:S01]  /*11900*/  IMAD.MOV.U32 R181, RZ, RZ, R18 ;  /* 0x000000ffffb57224 */ /* 0x000fe200078e0012 */
[----:B------:R-:W-:Y:S01]  /*11910*/  MOV R3, R17 ;  /* 0x0000001100037202 */ /* 0x000fe20000000f00 */
[----:B------:R-:W-:Y:S01]  /*11920*/  IMAD.MOV.U32 R31, RZ, RZ, R19 ;  /* 0x000000ffff1f7224 */ /* 0x000fe200078e0013 */
[----:B------:R1:W5:Y:S01]  /*11930*/  LDL.LU R228, [R1+0x17c] ;  /* 0x00017c0001e47983 */ /* 0x0003620000300800 */
[----:B------:R-:W-:-:S03]  /*11940*/  IMAD.MOV.U32 R30, RZ, RZ, R16 ;  /* 0x000000ffff1e7224 */ /* 0x000fc600078e0010 */
[----:B------:R-:W3:Y:S01]  /*11950*/  LDSM.16.MT88.4 R16, [R186+0x10800] ;  /* 0x01080000ba10783b */ /* 0x000ee20000004200 */
[----:B------:R-:W-:Y:S02]  /*11960*/  IMAD.MOV.U32 R245, RZ, RZ, R236 ;  /* 0x000000fffff57224 */ /* 0x000fe400078e00ec */
[----:B------:R-:W-:Y:S01]  /*11970*/  IMAD.MOV.U32 R180, RZ, RZ, R238 ;  /* 0x000000ffffb47224 */ /* 0x000fe200078e00ee */
[----:B------:R1:W5:Y:S01]  /*11980*/  LDL.LU R227, [R1+0x178] ;  /* 0x0001780001e37983 */ /* 0x0003620000300800 */
[----:B------:R-:W-:Y:S02]  /*11990*/  IMAD.MOV.U32 R2, RZ, RZ, R239 ;  /* 0x000000ffff027224 */ /* 0x000fe400078e00ef */
[----:B------:R-:W-:Y:S01]  /*119a0*/  IMAD.MOV.U32 R182, RZ, RZ, R168 ;  /* 0x000000ffffb67224 */ /* 0x000fe200078e00a8 */
[----:B------:R1:W5:Y:S01]  /*119b0*/  LDL.LU R226, [R1+0x174] ;  /* 0x0001740001e27983 */ /* 0x0003620000300800 */
[----:B------:R-:W-:-:S03]  /*119c0*/  IMAD.MOV.U32 R183, RZ, RZ, R169 ;  /* 0x000000ffffb77224 */ /* 0x000fc600078e00a9 */
[----:B------:R1:W5:Y:S01]  /*119d0*/  LDL.LU R217, [R1+0x170] ;  /* 0x0001700001d97983 */ /* 0x0003620000300800 */
[C---:B--2---:R-:W-:Y:S03]  /*119e0*/  HMMA.16816.F32 R232, R4.reuse, R12, R80 ;  /* 0x0000000c04e8723c */ /* 0x044fe60000001850 */
[----:B------:R1:W5:Y:S04]  /*119f0*/  LDL.LU.64 R224, [R1+0x168] ;  /* 0x0001680001e07983 */ /* 0x0003680000300a00 */
[----:B------:R1:W5:Y:S01]  /*11a00*/  LDL.LU R216, [R1+0x160] ;  /* 0x0001600001d87983 */ /* 0x0003620000300800 */
[C---:B------:R-:W-:Y:S03]  /*11a10*/  HMMA.16816.F32 R220, R4.reuse, R14, R68 ;  /* 0x0000000e04dc723c */ /* 0x040fe60000001844 */
[----:B------:R-:W2:Y:S03]  /*11a20*/  LDSM.16.MT88.4 R12, [R186+0x12800] ;  /* 0x01280000ba0c783b */ /* 0x000ea60000004200 */
[C---:B---3--:R-:W-:Y:S06]  /*11a30*/  HMMA.16816.F32 R156, R4.reuse, R16, R116 ;  /* 0x00000010049c723c */ /* 0x048fec0000001874 */
[C---:B------:R-:W-:Y:S01]  /*11a40*/  HMMA.16816.F32 R56, R4.reuse, R18, R96 ;  /* 0x000000120438723c */ /* 0x040fe20000001860 */
[----:B------:R-:W3:Y:S01]  /*11a50*/  LDSM.16.MT88.4 R16, [R185+0x12800] ;  /* 0x01280000b910783b */ /* 0x000ee20000004200 */
[----:B------:R-:W-:Y:S01]  /*11a60*/  IMAD.MOV.U32 R80, RZ, RZ, R195 ;  /* 0x000000ffff507224 */ /* 0x000fe200078e00c3 */
[----:B------:R-:W-:Y:S01]  /*11a70*/  MOV R83, R179 ;  /* 0x000000b300537202 */ /* 0x000fe20000000f00 */
[----:B------:R-:W-:Y:S01]  /*11a80*/  IMAD.MOV.U32 R81, RZ, RZ, R176 ;  /* 0x000000ffff517224 */ /* 0x000fe200078e00b0 */
[----:B------:R1:W5:Y:S01]  /*11a90*/  LDL.LU R215, [R1+0x15c] ;  /* 0x00015c0001d77983 */ /* 0x0003620000300800 */
[----:B------:R-:W-:Y:S01]  /*11aa0*/  HMMA.16816.F32 R116, R4, R8, R52 ;  /* 0x000000080474723c */ /* 0x000fe20000001834 */
[----:B------:R-:W-:Y:S01]  /*11ab0*/  MOV R71, R192 ;  /* 0x000000c000477202 */ /* 0x000fe20000000f00 */
[----:B------:R-:W-:Y:S01]  /*11ac0*/  IMAD.MOV.U32 R69, RZ, RZ, R193 ;  /* 0x000000ffff457224 */ /* 0x000fe200078e00c1 */
[----:B------:R-:W-:Y:S01]  /*11ad0*/  MOV R70, R194 ;  /* 0x000000c200467202 */ /* 0x000fe20000000f00 */
[----:B------:R-:W-:-:S02]  /*11ae0*/  IMAD.MOV.U32 R68, RZ, RZ, R181 ;  /* 0x000000ffff447224 */ /* 0x000fc400078e00b5 */
[C---:B------:R-:W-:Y:S01]  /*11af0*/  HMMA.16816.F32 R96, R4.reuse, R10, R40 ;  /* 0x0000000a0460723c */ /* 0x040fe20000001828 */
[----:B------:R-:W4:Y:S05]  /*11b00*/  LDSM.16.MT88.4 R8, [R188+0x12800] ;  /* 0x01280000bc08783b */ /* 0x000f2a0000004200 */
[C---:B--2---:R-:W-:Y:S01]  /*11b10*/  HMMA.16816.F32 R248, R4.reuse, R12, R76 ;  /* 0x0000000c04f8723c */ /* 0x044fe2000000184c */
[----:B------:R-:W-:Y:S01]  /*11b20*/  IMAD.MOV.U32 R82, RZ, RZ, R178 ;  /* 0x000000ffff527224 */ /* 0x000fe200078e00b2 */
[----:B------:R1:W5:Y:S04]  /*11b30*/  LDL.LU R214, [R1+0x158] ;  /* 0x0001580001d67983 */ /* 0x0003680000300800 */
[C---:B------:R-:W-:Y:S01]  /*11b40*/  HMMA.16816.F32 R236, R4.reuse, R14, R64 ;  /* 0x0000000e04ec723c */ /* 0x040fe20000001840 */
[----:B------:R-:W2:Y:S05]  /*11b50*/  LDSM.16.MT88.4 R12, [R185+0x14800] ;  /* 0x01480000b90c783b */ /* 0x000eaa0000004200 */
[C---:B---3--:R-:W-:Y:S06]  /*11b60*/  HMMA.16816.F32 R112, R4.reuse, R16, R112 ;  /* 0x000000100470723c */ /* 0x048fec0000001870 */
[C---:B----4-:R-:W-:Y:S01]  /*11b70*/  HMMA.16816.F32 R192, R4.reuse, R10, R36 ;  /* 0x0000000a04c0723c */ /* 0x050fe20000001824 */
[----:B------:R-:W-:Y:S01]  /*11b80*/  IMAD.MOV.U32 R78, RZ, RZ, R170 ;  /* 0x000000ffff4e7224 */ /* 0x000fe200078e00aa */
[----:B------:R-:W-:Y:S01]  /*11b90*/  MOV R181, R177 ;  /* 0x000000b100b57202 */ /* 0x000fe20000000f00 */
[----:B------:R-:W-:Y:S01]  /*11ba0*/  IMAD.MOV.U32 R76, RZ, RZ, R245 ;  /* 0x000000ffff4c7224 */ /* 0x000fe200078e00f5 */
[----:B------:R-:W-:Y:S01]  /*11bb0*/  MOV R79, R171 ;  /* 0x000000ab004f7202 */ /* 0x000fe20000000f00 */
[----:B------:R1:W5:Y:S01]  /*11bc0*/  LDL.LU R213, [R1+0x154] ;  /* 0x0001540001d57983 */ /* 0x0003620000300800 */
[----:B------:R-:W-:-:S12]  /*11bd0*/  HMMA.16816.F32 R16, R4, R18, R92 ;  /* 0x000000120410723c */ /* 0x000fd8000000185c */
[----:B------:R-:W-:Y:S01]  /*11be0*/  MOV R43, R113 ;  /* 0x00000071002b7202 */ /* 0x000fe20000000f00 */
[----:B------:R-:W-:Y:S01]  /*11bf0*/  IMAD.MOV.U32 R42, RZ, RZ, R114 ;  /* 0x000000ffff2a7224 */ /* 0x000fe200078e0072 */
[----:B------:R-:W-:Y:S01]  /*11c00*/  MOV R40, R112 ;  /* 0x0000007000287202 */ /* 0x000fe20000000f00 */
[----:B------:R-:W-:Y:S01]  /*11c10*/  IMAD.MOV.U32 R41, RZ, RZ, R115 ;  /* 0x000000ffff297224 */ /* 0x000fe200078e0073 */
[C---:B--2---:R-:W-:Y:S01]  /*11c20*/  HMMA.16816.F32 R72, R4.reuse, R12, R72 ;  /* 0x0000000c0448723c */ /* 0x044fe20000001848 */
[----:B------:R-:W-:Y:S01]  /*11c30*/  IMAD.MOV.U32 R37, RZ, RZ, R183 ;  /* 0x000000ffff257224 */ /* 0x000fe200078e00b7 */
[----:B------:R-:W-:Y:S01]  /*11c40*/  MOV R77, R246 ;  /* 0x000000f6004d7202 */ /* 0x000fe20000000f00 */
[----:B------:R-:W-:Y:S01]  /*11c50*/  IMAD.MOV.U32 R39, RZ, RZ, R68 ;  /* 0x000000ffff277224 */ /* 0x000fe200078e0044 */
[----:B------:R-:W-:Y:S01]  /*11c60*/  MOV R38, R69 ;  /* 0x0000004500267202 */ /* 0x000fe20000000f00 */
[----:B------:R-:W-:Y:S01]  /*11c70*/  IMAD.MOV.U32 R36, RZ, RZ, R70 ;  /* 0x000000ffff247224 */ /* 0x000fe200078e0046 */
[----:B------:R-:W-:Y:S01]  /*11c80*/  HMMA.16816.F32 R112, R4, R8, R48 ;  /* 0x000000080470723c */ /* 0x000fe20000001830 */
[----:B------:R-:W-:Y:S04]  /*11c90*/  LDSM.16.MT88.4 R8, [R186+0x14800] ;  /* 0x01480000ba08783b */ /* 0x000fe80000004200 */
[----:B------:R1:W5:Y:S01]  /*11ca0*/  LDL.LU R212, [R1+0x150] ;  /* 0x0001500001d47983 */ /* 0x0003620000300800 */
[----:B------:R-:W-:Y:S01]  /*11cb0*/  IMAD.MOV.U32 R55, RZ, RZ, R17 ;  /* 0x000000ffff377224 */ /* 0x000fe200078e0011 */
[----:B------:R-:W-:Y:S01]  /*11cc0*/  MOV R53, R19 ;  /* 0x0000001300357202 */ /* 0x000fe20000000f00 */
[----:B------:R-:W-:-:S02]  /*11cd0*/  IMAD.MOV.U32 R54, RZ, RZ, R18 ;  /* 0x000000ffff367224 */ /* 0x000fc400078e0012 */
[----:B------:R-:W-:Y:S01]  /*11ce0*/  IMAD.MOV.U32 R52, RZ, RZ, R16 ;  /* 0x000000ffff347224 */ /* 0x000fe200078e0010 */
[C---:B------:R-:W-:Y:S01]  /*11cf0*/  HMMA.16816.F32 R12, R4.reuse, R14, R60 ;  /* 0x0000000e040c723c */ /* 0x040fe2000000183c */
[----:B------:R-:W2:Y:S06]  /*11d00*/  LDSM.16.MT88.4 R16, [R187+0x12800] ;  /* 0x01280000bb10783b */ /* 0x000eac0000004200 */
        /* <DEDUP_REMOVED lines=8> */
[----:B------:R1:W5:Y:S01]  /*11d90*/  LDL.LU.64 R210, [R1+0x148] ;  /* 0x0001480001d27983 */ /* 0x0003620000300a00 */
[C---:B--2---:R-:W-:Y:S06]  /*11da0*/  HMMA.16816.F32 R176, R4.reuse, R16, R108 ;  /* 0x0000001004b0723c */ /* 0x044fec000000186c */
[----:B------:R-:W-:Y:S01]  /*11db0*/  HMMA.16816.F32 R168, R4, R18, R88 ;  /* 0x0000001204a8723c */ /* 0x000fe20000001858 */
[----:B------:R-:W-:Y:S01]  /*11dc0*/  IMAD.MOV.U32 R108, RZ, RZ, R181 ;  /* 0x000000ffff6c7224 */ /* 0x000fe200078e00b5 */
[----:B------:R-:W2:Y:S01]  /*11dd0*/  LDSM.16.MT88.4 R16, [R188+0x14800] ;  /* 0x01480000bc10783b */ /* 0x000ea20000004200 */
[----:B------:R-:W-:-:S03]  /*11de0*/  IMAD.MOV.U32 R111, RZ, RZ, R244 ;  /* 0x000000ffff6f7224 */ /* 0x000fc600078e00f4 */
[C---:B------:R-:W-:Y:S01]  /*11df0*/  HMMA.16816.F32 R244, R4.reuse, R8, R44 ;  /* 0x0000000804f4723c */ /* 0x040fe2000000182c */
[----:B------:R-:W-:Y:S01]  /*11e00*/  IMAD.MOV.U32 R91, RZ, RZ, R12 ;  /* 0x000000ffff5b7224 */ /* 0x000fe200078e000c */
[----:B------:R-:W-:Y:S01]  /*11e10*/  MOV R90, R13 ;  /* 0x0000000d005a7202 */ /* 0x000fe20000000f00 */
[----:B------:R-:W-:Y:S01]  /*11e20*/  IMAD.MOV.U32 R89, RZ, RZ, R14 ;  /* 0x000000ffff597224 */ /* 0x000fe200078e000e */
[----:B------:R-:W-:Y:S01]  /*11e30*/  MOV R72, R82 ;  /* 0x0000005200487202 */ /* 0x000fe20000000f00 */
[----:B------:R-:W-:Y:S01]  /*11e40*/  IMAD.MOV.U32 R88, RZ, RZ, R15 ;  /* 0x000000ffff587224 */ /* 0x000fe200078e000f */
[----:B------:R-:W-:Y:S01]  /*11e50*/  HMMA.16816.F32 R180, R4, R10, R20 ;  /* 0x0000000a04b4723c */ /* 0x000fe20000001814 */
[----:B------:R-:W3:Y:S04]  /*11e60*/  LDSM.16.MT88.4 R12, [R187+0x14800] ;  /* 0x01480000bb0c783b */ /* 0x000ee80000004200 */
[----:B------:R-:W4:Y:S01]  /*11e70*/  LDSM.16.MT88.4 R8, [R185+0x16800] ;  /* 0x01680000b908783b */ /* 0x000f220000004200 */
[----:B------:R-:W-:Y:S01]  /*11e80*/  IMAD.MOV.U32 R94, RZ, RZ, R73 ;  /* 0x000000ffff5e7224 */ /* 0x000fe200078e0049 */
[----:B------:R-:W-:Y:S01]  /*11e90*/  MOV R109, R81 ;  /* 0x00000051006d7202 */ /* 0x000fe20000000f00 */
[----:B------:R-:W-:Y:S01]  /*11ea0*/  IMAD.MOV.U32 R63, RZ, RZ, R79 ;  /* 0x000000ffff3f7224 */ /* 0x000fe200078e004f */
[----:B------:R1:W5:Y:S01]  /*11eb0*/  LDL.LU R209, [R1+0x144] ;  /* 0x0001440001d17983 */ /* 0x0003620000300800 */
[----:B------:R-:W-:-:S02]  /*11ec0*/  IMAD.MOV.U32 R110, RZ, RZ, R80 ;  /* 0x000000ffff6e7224 */ /* 0x000fc400078e0050 */
[----:B------:R-:W-:Y:S02]  /*11ed0*/  IMAD.MOV.U32 R73, RZ, RZ, R83 ;  /* 0x000000ffff497224 */ /* 0x000fe400078e0053 */
[----:B------:R-:W-:Y:S02]  /*11ee0*/  IMAD.MOV.U32 R69, RZ, RZ, R162 ;  /* 0x000000ffff457224 */ /* 0x000fe400078e00a2 */
[----:B------:R-:W-:Y:S01]  /*11ef0*/  IMAD.MOV.U32 R70, RZ, RZ, R163 ;  /* 0x000000ffff467224 */ /* 0x000fe200078e00a3 */
[C---:B--2---:R-:W-:Y:S01]  /*11f00*/  HMMA.16816.F32 R64, R4.reuse, R18, R84 ;  /* 0x000000120440723c */ /* 0x044fe20000001854 */
[----:B------:R-:W-:Y:S01]  /*11f10*/  IMAD.MOV.U32 R79, RZ, RZ, R160 ;  /* 0x000000ffff4f7224 */ /* 0x000fe200078e00a0 */
[----:B------:R-:W-:Y:S01]  /*11f20*/  MOV R22, R78 ;  /* 0x0000004e00167202 */ /* 0x000fe20000000f00 */
[----:B------:R-:W-:Y:S01]  /*11f30*/  IMAD.MOV.U32 R23, RZ, RZ, R77 ;  /* 0x000000ffff177224 */ /* 0x000fe200078e004d */
[----:B------:R1:W5:Y:S02]  /*11f40*/  LDL.LU R208, [R1+0x140] ;  /* 0x0001400001d07983 */ /* 0x0003640000300800 */
[C---:B------:R-:W-:Y:S02]  /*11f50*/  HMMA.16816.F32 R160, R4.reuse, R16, R104 ;  /* 0x0000001004a0723c */ /* 0x040fe40000001868 */
[----:B------:R-:W-:Y:S04]  /*11f60*/  LDSM.16.MT88.4 R16, [R186+0x16800] ;  /* 0x01680000ba10783b */ /* 0x000fe80000004200 */
[C---:B---3--:R-:W-:Y:S06]  /*11f70*/  HMMA.16816.F32 R48, R4.reuse, R12, R100 ;  /* 0x0000000c0430723c */ /* 0x048fec0000001864 */
[C---:B------:R-:W-:Y:S01]  /*11f80*/  HMMA.16816.F32 R44, R4.reuse, R14, R120 ;  /* 0x0000000e042c723c */ /* 0x040fe20000001878 */
[----:B------:R-:W2:Y:S05]  /*11f90*/  LDSM.16.MT88.4 R12, [R188+0x16800] ;  /* 0x01680000bc0c783b */ /* 0x000eaa0000004200 */
[C---:B----4-:R-:W-:Y:S06]  /*11fa0*/  HMMA.16816.F32 R84, R4.reuse, R8, R124 ;  /* 0x000000080454723c */ /* 0x050fec000000187c */
[----:B------:R-:W-:Y:S01]  /*11fb0*/  HMMA.16816.F32 R80, R4, R10, R128 ;  /* 0x0000000a0450723c */ /* 0x000fe20000001880 */
        /* <DEDUP_REMOVED lines=12> */
[----:B------:R1:W5:Y:S01]  /*12080*/  LDL.LU R207, [R1+0x13c] ;  /* 0x00013c0001cf7983 */ /* 0x0003620000300800 */
[----:B------:R-:W-:Y:S01]  /*12090*/  IMAD.MOV.U32 R126, RZ, RZ, R127 ;  /* 0x000000ffff7e7224 */ /* 0x000fe200078e007f */
[----:B------:R-:W-:Y:S01]  /*120a0*/  MOV R127, R120 ;  /* 0x00000078007f7202 */ /* 0x000fe20000000f00 */
[----:B------:R-:W-:-:S02]  /*120b0*/  IMAD.MOV.U32 R105, RZ, RZ, R71 ;  /* 0x000000ffff697224 */ /* 0x000fc400078e0047 */
        /* <DEDUP_REMOVED lines=12> */
[----:B------:R-:W-:Y:S01]  /*12180*/  LOP3.LUT R2, R25, UR34, R130, 0x96, !PT ;  /* 0x0000002219027c12 */ /* 0x000fe2000f8e9682 */
[----:B------:R-:W-:Y:S01]  /*12190*/  IMAD.MOV.U32 R107, RZ, RZ, R108 ;  /* 0x000000ffff6b7224 */ /* 0x000fe200078e006c */
[----:B------:R-:W-:Y:S01]  /*121a0*/  MOV R108, R109 ;  /* 0x0000006d006c7202 */ /* 0x000fe20000000f00 */
[----:B------:R-:W-:Y:S01]  /*121b0*/  IMAD.MOV.U32 R129, RZ, RZ, R63 ;  /* 0x000000ffff817224 */ /* 0x000fe200078e003f */
[----:B------:R1:W5:Y:S01]  /*121c0*/  LDL.LU R206, [R1+0x138] ;  /* 0x0001380001ce7983 */ /* 0x0003620000300800 */
[----:B------:R-:W-:-:S02]  /*121d0*/  IMAD.MOV.U32 R109, RZ, RZ, R110 ;  /* 0x000000ffff6d7224 */ /* 0x000fc400078e006e */
[----:B------:R-:W-:Y:S01]  /*121e0*/  IMAD.MOV.U32 R110, RZ, RZ, R36 ;  /* 0x000000ffff6e7224 */ /* 0x000fe200078e0024 */
[----:B------:R-:W-:Y:S01]  /*121f0*/  MOV R36, R38 ;  /* 0x0000002600247202 */ /* 0x000fe20000000f00 */
[----:B------:R-:W-:Y:S01]  /*12200*/  IMAD.MOV.U32 R131, RZ, RZ, R73 ;  /* 0x000000ffff837224 */ /* 0x000fe200078e0049 */
[C---:B--2---:R-:W-:Y:S01]  /*12210*/  HMMA.16816.F32 R60, R4.reuse, R14, R148 ;  /* 0x0000000e043c723c */ /* 0x044fe20000001894 */
[----:B------:R-:W-:Y:S01]  /*12220*/  IMAD.MOV.U32 R21, RZ, RZ, R79 ;  /* 0x000000ffff157224 */ /* 0x000fe200078e004f */
[----:B------:R1:W5:Y:S01]  /*12230*/  LDL.LU R205, [R1+0x134] ;  /* 0x0001340001cd7983 */ /* 0x0003620000300800 */
[----:B------:R-:W-:Y:S02]  /*12240*/  IMAD.MOV.U32 R111, RZ, RZ, R68 ;  /* 0x000000ffff6f7224 */ /* 0x000fe400078e0044 */
[----:B------:R-:W-:Y:S01]  /*12250*/  IMAD.MOV.U32 R101, RZ, RZ, R55 ;  /* 0x000000ffff657224 */ /* 0x000fe200078e0037 */
[----:B------:R-:W-:Y:S01]  /*12260*/  HMMA.16816.F32 R76, R4, R16, R132 ;  /* 0x00000010044c723c */ /* 0x000fe20000001884 */
[----:B------:R-:W-:Y:S01]  /*12270*/  IMAD.MOV.U32 R102, RZ, RZ, R54 ;  /* 0x000000ffff667224 */ /* 0x000fe200078e0036 */
[----:B------:R1:W5:Y:S01]  /*12280*/  LDL.LU R204, [R1+0x130] ;  /* 0x0001300001cc7983 */ /* 0x0003620000300800 */
[----:B------:R-:W-:-:S02]  /*12290*/  IMAD.MOV.U32 R100, RZ, RZ, R52 ;  /* 0x000000ffff647224 */ /* 0x000fc400078e0034 */
[----:B------:R-:W-:Y:S01]  /*122a0*/  IMAD.MOV.U32 R38, RZ, RZ, R3 ;  /* 0x000000ffff267224 */ /* 0x000fe200078e0003 */
[C---:B------:R-:W-:Y:S01]  /*122b0*/  HMMA.16816.F32 R72, R4.reuse, R18, R136 ;  /* 0x000000120448723c */ /* 0x040fe20000001888 */
[----:B------:R-:W-:Y:S01]  /*122c0*/  IMAD.WIDE.U32 R2, R2, -0x2daee0ad, RZ ;  /* 0xd2511f5302027825 */ /* 0x000fe200078e00ff */
[----:B------:R-:W2:Y:S04]  /*122d0*/  LDSM.16.MT88.4 R16, [R186+0x11000] ;  /* 0x01100000ba10783b */ /* 0x000ea80000004200 */
[----:B------:R-:W-:Y:S01]  /*122e0*/  HMMA.16816.F32 R68, R4, R12, R140 ;  /* 0x0000000c0444723c */ /* 0x000fe2000000188c */
[----:B------:R-:W-:-:S05]  /*122f0*/  LOP3.LUT R3, R3, UR24, R124, 0x96, !PT ;  /* 0x0000001803037c12 */ /* 0x000fca000f8e967c */
[C---:B---3--:R-:W-:Y:S01]  /*12300*/  HMMA.16816.F32 R40, R4.reuse, R10, R144 ;  /* 0x0000000a0428723c */ /* 0x048fe20000001890 */
[----:B------:R-:W-:Y:S01]  /*12310*/  IMAD.MOV.U32 R131, RZ, RZ, R126 ;  /* 0x000000ffff837224 */ /* 0x000fe200078e007e */
[----:B------:R-:W-:Y:S01]  /*12320*/  MOV R133, R94 ;  /* 0x0000005e00857202 */ /* 0x000fe20000000f00 */
[----:B------:R-:W-:Y:S03]  /*12330*/  LDSM.16.MT88.4 R12, [R188+0x11000] ;  /* 0x01100000bc0c783b */ /* 0x000fe60000004200 */
[----:B------:R-:W-:Y:S01]  /*12340*/  HMMA.16816.F32 R52, R4, R8, R152 ;  /* 0x000000080434723c */ /* 0x000fe20000001898 */
[----:B------:R-:W-:Y:S01]  /*12350*/  MOV R124, R125 ;  /* 0x0000007d007c7202 */ /* 0x000fe20000000f00 */
[----:B------:R-:W-:Y:S01]  /*12360*/  IMAD.MOV.U32 R132, RZ, RZ, R95 ;  /* 0x000000ffff847224 */ /* 0x000fe200078e005f */
[----:B------:R-:W-:Y:S01]  /*12370*/  MOV R135, R92 ;  /* 0x0000005c00877202 */ /* 0x000fe20000000f00 */
[----:B------:R-:W-:Y:S01]  /*12380*/  IMAD.MOV.U32 R134, RZ, RZ, R93 ;  /* 0x000000ffff867224 */ /* 0x000fe200078e005d */
[----:B------:R1:W5:Y:S02]  /*12390*/  LDL.LU R203, [R1+0x12c] ;  /* 0x00012c0001cb7983 */ /* 0x0003640000300800 */
[----:B------:R-:W-:Y:S01]  /*123a0*/  LOP3.LUT R4, R129, UR31, R24, 0x96, !PT ;  /* 0x0000001f81047c12 */ /* 0x000fe2000f8e9618 */
[----:B------:R-:W-:Y:S01]  /*123b0*/  IMAD.MOV.U32 R125, RZ, RZ, R122 ;  /* 0x000000ffff7d7224 */ /* 0x000fe200078e007a */
[----:B------:R-:W-:Y:S01]  /*123c0*/  MOV R126, R127 ;  /* 0x0000007f007e7202 */ /* 0x000fe20000000f00 */
[----:B------:R-:W-:Y:S01]  /*123d0*/  IMAD.MOV.U32 R127, RZ, RZ, R120 ;  /* 0x000000ffff7f7224 */ /* 0x000fe200078e0078 */
[----:B------:R1:W5:Y:S01]  /*123e0*/  LDL.LU R202, [R1+0x128] ;  /* 0x0001280001ca7983 */ /* 0x0003620000300800 */
[----:B------:R-:W-:Y:S01]  /*123f0*/  IMAD.WIDE.U32 R6, R4, -0x2daee0ad, RZ ;  /* 0xd2511f5304067825 */ /* 0x000fe200078e00ff */
[----:B------:R-:W-:-:S03]  /*12400*/  MOV R120, R121 ;  /* 0x0000007900787202 */ /* 0x000fc60000000f00 */
        /* <DEDUP_REMOVED lines=9> */
[----:B------:R-:W-:Y:S02]  /*124a0*/  MOV R107, R109 ;  /* 0x0000006d006b7202 */ /* 0x000fe40000000f00 */
[----:B------:R-:W-:Y:S01]  /*124b0*/  MOV R37, R38 ;  /* 0x0000002600257202 */ /* 0x000fe20000000f00 */
[----:B------:R-:W-:Y:S01]  /*124c0*/  IMAD.MOV.U32 R38, RZ, RZ, R39 ;  /* 0x000000ffff267224 */ /* 0x000fe200078e0027 */
[----:B------:R-:W-:Y:S01]  /*124d0*/  MOV R109, R36 ;  /* 0x00000024006d7202 */ /* 0x000fe20000000f00 */
        /* <DEDUP_REMOVED lines=14> */
[----:B------:R-:W-:-:S04]  /*125c0*/  IMAD.WIDE.U32 R24, R5, -0x326172a9, RZ ;  /* 0xcd9e8d5705187825 */ /* 0x000fc800078e00ff */
[----:B------:R-:W-:-:S03]  /*125d0*/  IMAD.WIDE.U32 R2, R2, -0x326172a9, RZ ;  /* 0xcd9e8d5702027825 */ /* 0x000fc600078e00ff */
[C---:B------:R-:W-:Y:S02]  /*125e0*/  LOP3.LUT R4, R2.reuse, 0xffff, RZ, 0xc0, !PT ;  /* 0x0000ffff02047812 */ /* 0x040fe400078ec0ff */
[----:B------:R-:W-:Y:S02]  /*125f0*/  LOP3.LUT R3, R3, UR4, R24, 0x96, !PT ;  /* 0x0000000403037c12 */ /* 0x000fe4000f8e9618 */
[----:B------:R-:W-:Y:S02]  /*12600*/  SHF.R.U32.HI R6, RZ, 0x8, R4 ;  /* 0x00000008ff067819 */ /* 0x000fe40000011604 */
[----:B------:R-:W-:Y:S02]  /*12610*/  LOP3.LUT R5, R2, 0xff, RZ, 0xc0, !PT ;  /* 0x000000ff02057812 */ /* 0x000fe400078ec0ff */
[--C-:B------:R-:W-:Y:S02]  /*12620*/  SHF.R.U32.HI R4, RZ, 0x10, R2.reuse ;  /* 0x00000010ff047819 */ /* 0x100fe40000011602 */
[----:B------:R-:W-:-:S02]  /*12630*/  SHF.R.U32.HI R10, RZ, 0x18, R2 ;  /* 0x00000018ff0a7819 */ /* 0x000fc40000011602 */
[----:B------:R-:W-:Y:S02]  /*12640*/  LOP3.LUT R2, R3, 0xffff, RZ, 0xc0, !PT ;  /* 0x0000ffff03027812 */ /* 0x000fe400078ec0ff */
[----:B------:R-:W-:Y:S02]  /*12650*/  PRMT R9, R5, 0x5410, R6 ;  /* 0x0000541005097816 */ /* 0x000fe40000000006 */
[----:B------:R-:W-:Y:S02]  /*12660*/  LOP3.LUT R6, R4, 0xff, RZ, 0xc0, !PT ;  /* 0x000000ff04067812 */ /* 0x000fe400078ec0ff */
[----:B------:R-:W-:Y:S02]  /*12670*/  SHF.R.U32.HI R4, RZ, 0x10, R3 ;  /* 0x00000010ff047819 */ /* 0x000fe40000011603 */
[----:B------:R-:W-:Y:S02]  /*12680*/  LOP3.LUT R8, R3, 0xff, RZ, 0xc0, !PT ;  /* 0x000000ff03087812 */ /* 0x000fe400078ec0ff */
[----:B------:R-:W-:-:S02]  /*12690*/  SHF.R.U32.HI R5, RZ, 0x8, R2 ;  /* 0x00000008ff057819 */ /* 0x000fc40000011602 */
[----:B------:R-:W-:Y:S02]  /*126a0*/  SHF.R.U32.HI R7, RZ, 0x18, R3 ;  /* 0x00000018ff077819 */ /* 0x000fe40000011603 */
[----:B------:R-:W-:Y:S02]  /*126b0*/  LOP3.LUT R2, R4, 0xff, RZ, 0xc0, !PT ;  /* 0x000000ff04027812 */ /* 0x000fe400078ec0ff */
[----:B------:R-:W-:Y:S02]  /*126c0*/  PRMT R3, R6, 0x5410, R10 ;  /* 0x0000541006037816 */ /* 0x000fe4000000000a */
[----:B------:R-:W-:Y:S02]  /*126d0*/  PRMT R4, R8, 0x5410, R5 ;  /* 0x0000541008047816 */ /* 0x000fe40000000005 */
[----:B------:R-:W-:Y:S02]  /*126e0*/  PRMT R5, R2, 0x5410, R7 ;  /* 0x0000541002057816 */ /* 0x000fe40000000007 */
[----:B------:R-:W-:-:S02]  /*126f0*/  HSET2.LE.AND R2, R9, R0, PT ;  /* 0x0000000009027233 */ /* 0x000fc40003803000 */
[--C-:B------:R-:W-:Y:S01]  /*12700*/  HSET2.LE.AND R3, R3, R0.reuse, PT ;  /* 0x0000000003037233 */ /* 0x100fe20003803000 */
[----:B------:R-:W-:Y:S01]  /*12710*/  LDSM.16.MT88.4 R8, [R187+0x11000] ;  /* 0x01100000bb08783b */ /* 0x000fe20000004200 */
[----:B------:R-:W-:Y:S02]  /*12720*/  HSET2.LE.AND R4, R4, R0, PT ;  /* 0x0000000004047233 */ /* 0x000fe40003803000 */
[----:B------:R-:W-:Y:S01]  /*12730*/  LOP3.LUT R6, R2, R129, RZ, 0xc0, !PT ;  /* 0x0000008102067212 */ /* 0x000fe200078ec0ff */
[----:B------:R-:W-:Y:S01]  /*12740*/  IMAD.MOV.U32 R129, RZ, RZ, R125 ;  /* 0x000000ffff817224 */ /* 0x000fe200078e007d */
[----:B------:R-:W-:Y:S02]  /*12750*/  LOP3.LUT R7, R3, R130, RZ, 0xc0, !PT ;  /* 0x0000008203077212 */ /* 0x000fe400078ec0ff */
[----:B------:R-:W-:Y:S01]  /*12760*/  LOP3.LUT R4, R4, R131, RZ, 0xc0, !PT ;  /* 0x0000008304047212 */ /* 0x000fe200078ec0ff */
[----:B------:R-:W-:Y:S01]  /*12770*/  IMAD.MOV.U32 R131, RZ, RZ, R127 ;  /* 0x000000ffff837224 */ /* 0x000fe200078e007f */
[----:B------:R-:W-:Y:S01]  /*12780*/  MOV R128, R124 ;  /* 0x0000007c00807202 */ /* 0x000fe20000000f00 */
[----:B------:R-:W-:Y:S01]  /*12790*/  IMAD.MOV.U32 R125, RZ, RZ, R20 ;  /* 0x000000ffff7d7224 */ /* 0x000fe200078e0014 */
[----:B------:R-:W-:Y:S01]  /*127a0*/  MOV R130, R126 ;  /* 0x0000007e00827202 */ /* 0x000fe20000000f00 */
[----:B------:R-:W-:Y:S01]  /*127b0*/  IMAD.MOV.U32 R127, RZ, RZ, R22 ;  /* 0x000000ffff7f7224 */ /* 0x000fe200078e0016 */
[----:B------:R-:W-:-:S02]  /*127c0*/  MOV R124, R120 ;  /* 0x00000078007c7202 */ /* 0x000fc40000000f00 */
[----:B------:R-:W-:Y:S02]  /*127d0*/  MOV R126, R21 ;  /* 0x00000015007e7202 */ /* 0x000fe40000000f00 */
[----:B------:R-:W-:Y:S02]  /*127e0*/  MOV R120, R23 ;  /* 0x0000001700787202 */ /* 0x000fe40000000f00 */
[----:B------:R-:W3:Y:S01]  /*127f0*/  LDSM.16.MT88.4 R20, [R185+0x11000] ;  /* 0x01100000b914783b */ /* 0x000ee20000004200 */
[----:B------:R-:W-:-:S05]  /*12800*/  HSET2.LE.AND R2, R5, R0, PT ;  /* 0x0000000005027233 */ /* 0x000fca0003803000 */
[----:B------:R-:W-:-:S07]  /*12810*/  LOP3.LUT R5, R2, R128, RZ, 0xc0, !PT ;  /* 0x0000008002057212 */ /* 0x000fce00078ec0ff */
[C---:B--2---:R-:W-:Y:S06]  /*12820*/  HMMA.16816.F32 R156, R4.reuse, R16, R156 ;  /* 0x00000010049c723c */ /* 0x044fec000000189c */
[C---:B------:R-:W-:Y:S01]  /*12830*/  HMMA.16816.F32 R56, R4.reuse, R18, R56 ;  /* 0x000000120438723c */ /* 0x040fe20000001838 */
[----:B------:R-:W-:Y:S05]  /*12840*/  LDSM.16.MT88.4 R16, [R186+0x13000] ;  /* 0x01300000ba10783b */ /* 0x000fea0000004200 */
[C---:B---3--:R-:W-:Y:S06]  /*12850*/  HMMA.16816.F32 R164, R4.reuse, R20, R164 ;  /* 0x0000001404a4723c */ /* 0x048fec00000018a4 */
        /* <DEDUP_REMOVED lines=17> */
[----:B------:R-:W-:-:S05]  /*12970*/  IMAD.MOV.U32 R120, RZ, RZ, R199 ;  /* 0x000000ffff787224 */ /* 0x000fca00078e00c7 */
[----:B------:R-:W-:Y:S01]  /*12980*/  HMMA.16816.F32 R88, R4, R14, R220 ;  /* 0x0000000e0458723c */ /* 0x000fe200000018dc */
[----:B------:R-:W3:Y:S01]  /*12990*/  LDSM.16.MT88.4 R12, [R188+0x13000] ;  /* 0x01300000bc0c783b */ /* 0x000ee20000004200 */
[----:B------:R-:W-:Y:S01]  /*129a0*/  MOV R136, R124 ;  /* 0x0000007c00887202 */ /* 0x000fe20000000f00 */
[----:B------:R-:W-:-:S03]  /*129b0*/  IMAD.MOV.U32 R137, RZ, RZ, R125 ;  /* 0x000000ffff897224 */ /* 0x000fc600078e007d */
[C---:B------:R-:W-:Y:S01]  /*129c0*/  HMMA.16816.F32 R92, R4.reuse, R10, R96 ;  /* 0x0000000a045c723c */ /* 0x040fe20000001860 */
[----:B------:R-:W-:Y:S01]  /*129d0*/  MOV R124, R120 ;  /* 0x00000078007c7202 */ /* 0x000fe20000000f00 */
[----:B------:R-:W-:Y:S01]  /*129e0*/  IMAD.MOV.U32 R125, RZ, RZ, R121 ;  /* 0x000000ffff7d7224 */ /* 0x000fe200078e0079 */
[----:B------:R-:W-:Y:S01]  /*129f0*/  MOV R120, R104 ;  /* 0x0000006800787202 */ /* 0x000fe20000000f00 */
[----:B------:R-:W-:Y:S01]  /*12a00*/  IMAD.MOV.U32 R121, RZ, RZ, R105 ;  /* 0x000000ffff797224 */ /* 0x000fe200078e0069 */
[----:B------:R-:W-:Y:S01]  /*12a10*/  MOV R104, R108 ;  /* 0x0000006c00687202 */ /* 0x000fe20000000f00 */
[----:B------:R-:W-:Y:S01]  /*12a20*/  IMAD.MOV.U32 R105, RZ, RZ, R109 ;  /* 0x000000ffff697224 */ /* 0x000fe200078e006d */
[C---:B------:R-:W-:Y:S01]  /*12a30*/  HMMA.16816.F32 R140, R4.reuse, R8, R116 ;  /* 0x00000008048c723c */ /* 0x040fe20000001874 */
[----:B------:R1:W5:Y:S05]  /*12a40*/  LDL.LU R201, [R1+0x124] ;  /* 0x0001240001c97983 */ /* 0x00036a0000300800 */
[C---:B--2---:R-:W-:Y:S01]  /*12a50*/  HMMA.16816.F32 R96, R4.reuse, R20, R152 ;  /* 0x000000140460723c */ /* 0x044fe20000001898 */
[----:B------:R-:W-:Y:S01]  /*12a60*/  MOV R108, R197 ;  /* 0x000000c5006c7202 */ /* 0x000fe20000000f00 */
[----:B------:R-:W-:Y:S01]  /*12a70*/  IMAD.MOV.U32 R109, RZ, RZ, R190 ;  /* 0x000000ffff6d7224 */ /* 0x000fe200078e00be */
[----:B------:R-:W-:Y:S01]  /*12a80*/  MOV R223, R104 ;  /* 0x0000006800df7202 */ /* 0x000fe20000000f00 */
[----:B------:R-:W-:Y:S01]  /*12a90*/  IMAD.MOV.U32 R232, RZ, RZ, R105 ;  /* 0x000000ffffe87224 */ /* 0x000fe200078e0069 */
[----:B------:R-:W2:Y:S02]  /*12aa0*/  LDSM.16.MT88.4 R8, [R187+0x13000] ;  /* 0x01300000bb08783b */ /* 0x000ea40000004200 */
        /* <DEDUP_REMOVED lines=18> */
[----:B------:R-:W-:Y:S05]  /*12bd0*/  LDSM.16.MT88.4 R20, [R185+0x15000] ;  /* 0x01500000b914783b */ /* 0x000fea0000004200 */
[C---:B---3--:R-:W-:Y:S01]  /*12be0*/  HMMA.16816.F32 R112, R4.reuse, R12, R112 ;  /* 0x0000000c0470723c */ /* 0x048fe20000001870 */
[----:B------:R-:W-:Y:S01]  /*12bf0*/  MOV R251, R111 ;  /* 0x0000006f00fb7202 */ /* 0x000fe20000000f00 */
[----:B------:R-:W-:Y:S01]  /*12c00*/  IMAD.MOV.U32 R220, RZ, RZ, R121 ;  /* 0x000000ffffdc7224 */ /* 0x000fe200078e0079 */
[----:B------:R-:W-:Y:S01]  /*12c10*/  MOV R234, R120 ;  /* 0x0000007800ea7202 */ /* 0x000fe20000000f00 */
[----:B------:R-:W-:Y:S01]  /*12c20*/  IMAD.MOV.U32 R146, RZ, RZ, R136 ;  /* 0x000000ffff927224 */ /* 0x000fe200078e0088 */
[----:B------:R-:W-:Y:S01]  /*12c30*/  MOV R147, R137 ;  /* 0x0000008900937202 */ /* 0x000fe20000000f00 */
[C---:B------:R-:W-:Y:S01]  /*12c40*/  HMMA.16816.F32 R108, R4.reuse, R18, R236 ;  /* 0x00000012046c723c */ /* 0x040fe200000018ec */
[----:B------:R-:W3:Y:S05]  /*12c50*/  LDSM.16.MT88.4 R16, [R186+0x15000] ;  /* 0x01500000ba10783b */ /* 0x000eea0000004200 */
[----:B------:R-:W-:Y:S01]  /*12c60*/  HMMA.16816.F32 R116, R4, R14, R192 ;  /* 0x0000000e0474723c */ /* 0x000fe200000018c0 */
[----:B------:R-:W4:Y:S01]  /*12c70*/  LDSM.16.MT88.4 R12, [R188+0x15000] ;  /* 0x01500000bc0c783b */ /* 0x000f220000004200 */
[----:B------:R-:W-:Y:S01]  /*12c80*/  MOV R221, R122 ;  /* 0x0000007a00dd7202 */ /* 0x000fe20000000f00 */
[----:B------:R-:W-:-:S02]  /*12c90*/  IMAD.MOV.U32 R222, RZ, RZ, R123 ;  /* 0x000000ffffde7224 */ /* 0x000fc400078e007b */
[----:B------:R1:W5:Y:S01]  /*12ca0*/  LDL.LU R200, [R1+0x120] ;  /* 0x0001200001c87983 */ /* 0x0003620000300800 */
[----:B--2---:R-:W-:Y:S01]  /*12cb0*/  HMMA.16816.F32 R120, R4, R8, R176 ;  /* 0x000000080478723c */ /* 0x004fe200000018b0 */
[----:B------:R-:W-:Y:S01]  /*12cc0*/  IMAD.MOV.U32 R144, RZ, RZ, R154 ;  /* 0x000000ffff907224 */ /* 0x000fe200078e009a */
[----:B------:R-:W-:Y:S01]  /*12cd0*/  MOV R145, R155 ;  /* 0x0000009b00917202 */ /* 0x000fe20000000f00 */
[----:B------:R-:W-:Y:S01]  /*12ce0*/  IMAD.MOV.U32 R137, RZ, RZ, R131 ;  /* 0x000000ffff897224 */ /* 0x000fe200078e0083 */
        /* <DEDUP_REMOVED lines=9> */
[----:B------:R1:W5:Y:S01]  /*12d80*/  LDL.LU R199, [R1+0x11c] ;  /* 0x00011c0001c77983 */ /* 0x0003620000300800 */
[C---:B---3--:R-:W-:Y:S06]  /*12d90*/  HMMA.16816.F32 R176, R4.reuse, R16, R244 ;  /* 0x0000001004b0723c */ /* 0x048fec00000018f4 */
[C---:B------:R-:W-:Y:S01]  /*12da0*/  HMMA.16816.F32 R124, R4.reuse, R10, R168 ;  /* 0x0000000a047c723c */ /* 0x040fe200000018a8 */
[----:B------:R-:W2:Y:S01]  /*12db0*/  LDSM.16.MT88.4 R8, [R187+0x15000] ;  /* 0x01500000bb08783b */ /* 0x000ea20000004200 */
[----:B------:R-:W-:Y:S01]  /*12dc0*/  IMAD.MOV.U32 R154, RZ, RZ, R184 ;  /* 0x000000ffff9a7224 */ /* 0x000fe200078e00b8 */
[----:B------:R-:W-:Y:S01]  /*12dd0*/  MOV R251, R220 ;  /* 0x000000dc00fb7202 */ /* 0x000fe20000000f00 */
[----:B------:R-:W-:Y:S01]  /*12de0*/  IMAD.MOV.U32 R153, RZ, RZ, R136 ;  /* 0x000000ffff997224 */ /* 0x000fe200078e0088 */
[----:B------:R-:W-:Y:S01]  /*12df0*/  MOV R152, R155 ;  /* 0x0000009b00987202 */ /* 0x000fe20000000f00 */
[C---:B------:R-:W-:Y:S01]  /*12e00*/  HMMA.16816.F32 R16, R4.reuse, R18, R180 ;  /* 0x000000120410723c */ /* 0x040fe200000018b4 */
[----:B------:R-:W-:Y:S01]  /*12e10*/  IMAD.MOV.U32 R194, RZ, RZ, R250 ;  /* 0x000000ffffc27224 */ /* 0x000fe200078e00fa */
[----:B------:R1:W5:Y:S04]  /*12e20*/  LDL.LU R198, [R1+0x118] ;  /* 0x0001180001c67983 */ /* 0x0003680000300800 */
[----:B------:R-:W-:Y:S01]  /*12e30*/  HMMA.16816.F32 R168, R4, R22, R144 ;  /* 0x0000001604a8723c */ /* 0x000fe20000001890 */
[----:B------:R-:W-:-:S02]  /*12e40*/  IMAD.MOV.U32 R220, RZ, RZ, R221 ;  /* 0x000000ffffdc7224 */ /* 0x000fc400078e00dd */
[----:B------:R-:W-:Y:S01]  /*12e50*/  IMAD.MOV.U32 R3, RZ, RZ, R154 ;  /* 0x000000ffff037224 */ /* 0x000fe200078e009a */
[----:B------:R-:W-:Y:S01]  /*12e60*/  MOV R195, R251 ;  /* 0x000000fb00c37202 */ /* 0x000fe20000000f00 */
[----:B------:R-:W-:Y:S01]  /*12e70*/  IMAD.MOV.U32 R155, RZ, RZ, R138 ;  /* 0x000000ffff9b7224 */ /* 0x000fe200078e008a */
[----:B------:R-:W-:Y:S01]  /*12e80*/  HMMA.16816.F32 R132, R4, R20, R132 ;  /* 0x000000140484723c */ /* 0x000fe20000001884 */
[----:B------:R-:W-:Y:S01]  /*12e90*/  IMAD.MOV.U32 R147, RZ, RZ, R176 ;  /* 0x000000ffff937224 */ /* 0x000fe200078e00b0 */
[----:B------:R-:W-:Y:S01]  /*12ea0*/  MOV R146, R177 ;  /* 0x000000b100927202 */ /* 0x000fe20000000f00 */
[----:B------:R-:W-:-:S09]  /*12eb0*/  IMAD.MOV.U32 R145, RZ, RZ, R178 ;  /* 0x000000ffff917224 */ /* 0x000fd200078e00b2 */
[----:B------:R-:W-:Y:S01]  /*12ec0*/  MOV R2, R17 ;  /* 0x0000001100027202 */ /* 0x000fe20000000f00 */
[----:B------:R-:W-:Y:S01]  /*12ed0*/  IMAD.MOV.U32 R178, RZ, RZ, R19 ;  /* 0x000000ffffb27224 */ /* 0x000fe200078e0013 */
[----:B------:R-:W-:Y:S01]  /*12ee0*/  MOV R177, R16 ;  /* 0x0000001000b17202 */ /* 0x000fe20000000f00 */
[----:B------:R-:W-:Y:S01]  /*12ef0*/  IMAD.MOV.U32 R176, RZ, RZ, R18 ;  /* 0x000000ffffb07224 */ /* 0x000fe200078e0012 */
[----:B------:R-:W-:Y:S01]  /*12f00*/  MOV R221, R222 ;  /* 0x000000de00dd7202 */ /* 0x000fe20000000f00 */
[C---:B----4-:R-:W-:Y:S01]  /*12f10*/  HMMA.16816.F32 R16, R4.reuse, R12, R160 ;  /* 0x0000000c0410723c */ /* 0x050fe200000018a0 */
[----:B------:R-:W-:Y:S01]  /*12f20*/  IMAD.MOV.U32 R222, RZ, RZ, R223 ;  /* 0x000000ffffde7224 */ /* 0x000fe200078e00df */
[----:B------:R-:W-:Y:S01]  /*12f30*/  MOV R223, R232 ;  /* 0x000000e800df7202 */ /* 0x000fe20000000f00 */
[----:B------:R-:W-:Y:S01]  /*12f40*/  LDSM.16.MT88.4 R20, [R187+0x17000] ;  /* 0x01700000bb14783b */ /* 0x000fe20000004200 */
[----:B------:R-:W-:Y:S02]  /*12f50*/  MOV R154, R137 ;  /* 0x00000089009a7202 */ /* 0x000fe40000000f00 */
[----:B------:R-:W-:Y:S01]  /*12f60*/  MOV R232, R139 ;  /* 0x0000008b00e87202 */ /* 0x000fe20000000f00 */
[C---:B------:R-:W-:Y:S01]  /*12f70*/  HMMA.16816.F32 R248, R4.reuse, R14, R64 ;  /* 0x0000000e04f8723c */ /* 0x040fe20000001840 */
[----:B------:R-:W3:Y:S05]  /*12f80*/  LDSM.16.MT88.4 R12, [R186+0x17000] ;  /* 0x01700000ba0c783b */ /* 0x000eea0000004200 */
[----:B--2---:R-:W-:Y:S01]  /*12f90*/  HMMA.16816.F32 R244, R4, R8, R48 ;  /* 0x0000000804f4723c */ /* 0x004fe20000001830 */
[----:B------:R-:W-:Y:S01]  /*12fa0*/  IMAD.MOV.U32 R67, RZ, RZ, R236 ;  /* 0x000000ffff437224 */ /* 0x000fe200078e00ec */
[----:B------:R-:W-:Y:S01]  /*12fb0*/  MOV R144, R179 ;  /* 0x000000b300907202 */ /* 0x000fe20000000f00 */
[----:B------:R-:W-:Y:S04]  /*12fc0*/  LDSM.16.MT88.4 R160, [R185+0x11800] ;  /* 0x01180000b9a0783b */ /* 0x000fe80000004200 */
[----:B------:R1:W5:Y:S04]  /*12fd0*/  LDL.LU R197, [R1+0x114] ;  /* 0x0001140001c57983 */ /* 0x0003680000300800 */
[----:B------:R-:W-:Y:S01]  /*12fe0*/  IMAD.MOV.U32 R139, RZ, RZ, R16 ;  /* 0x000000ffff8b7224 */ /* 0x000fe200078e0010 */
[----:B------:R-:W-:Y:S01]  /*12ff0*/  MOV R138, R17 ;  /* 0x00000011008a7202 */ /* 0x000fe20000000f00 */
[----:B------:R-:W-:Y:S01]  /*13000*/  IMAD.MOV.U32 R137, RZ, RZ, R18 ;  /* 0x000000ffff897224 */ /* 0x000fe200078e0012 */
[----:B------:R-:W-:Y:S01]  /*13010*/  MOV R136, R19 ;  /* 0x0000001300887202 */ /* 0x000fe20000000f00 */
[----:B------:R-:W-:Y:S01]  /*13020*/  IMAD.MOV.U32 R65, RZ, RZ, R238 ;  /* 0x000000ffff417224 */ /* 0x000fe200078e00ee */
[----:B------:R-:W2:Y:S01]  /*13030*/  LDSM.16.MT88.4 R16, [R185+0x17000] ;  /* 0x01700000b910783b */ /* 0x000ea20000004200 */
[----:B------:R-:W-:-:S02]  /*13040*/  MOV R66, R237 ;  /* 0x000000ed00427202 */ /* 0x000fc40000000f00 */
[----:B------:R-:W-:Y:S01]  /*13050*/  MOV R64, R239 ;  /* 0x000000ef00407202 */ /* 0x000fe20000000f00 */
[----:B------:R-:W-:Y:S01]  /*13060*/  IMAD.MOV.U32 R51, RZ, RZ, R232 ;  /* 0x000000ffff337224 */ /* 0x000fe200078e00e8 */
[C---:B------:R-:W-:Y:S01]  /*13070*/  HMMA.16816.F32 R236, R4.reuse, R10, R44 ;  /* 0x0000000a04ec723c */ /* 0x040fe2000000182c */
[----:B------:R-:W4:Y:S01]  /*13080*/  LDSM.16.MT88.4 R8, [R188+0x17000] ;  /* 0x01700000bc08783b */ /* 0x000f220000004200 */
[----:B------:R-:W-:Y:S01]  /*13090*/  MOV R50, R233 ;  /* 0x000000e900327202 */ /* 0x000fe20000000f00 */
[----:B------:R-:W-:Y:S01]  /*130a0*/  IMAD.MOV.U32 R49, RZ, RZ, R234 ;  /* 0x000000ffff317224 */ /* 0x000fe200078e00ea */
[----:B------:R-:W-:Y:S01]  /*130b0*/  MOV R48, R235 ;  /* 0x000000eb00307202 */ /* 0x000fe20000000f00 */
[----:B------:R1:W5:Y:S02]  /*130c0*/  LDL.LU R190, [R1+0x110] ;  /* 0x0001100001be7983 */ /* 0x0003640000300800 */
[----:B------:R-:W-:Y:S01]  /*130d0*/  IMAD.MOV.U32 R44, RZ, RZ, R220 ;  /* 0x000000ffff2c7224 */ /* 0x000fe200078e00dc */
[----:B------:R-:W-:Y:S01]  /*130e0*/  MOV R45, R221 ;  /* 0x000000dd002d7202 */ /* 0x000fe20000000f00 */
[----:B------:R-:W-:Y:S01]  /*130f0*/  IMAD.MOV.U32 R46, RZ, RZ, R222 ;  /* 0x000000ffff2e7224 */ /* 0x000fe200078e00de */
[----:B------:R-:W-:Y:S01]  /*13100*/  MOV R47, R223 ;  /* 0x000000df002f7202 */ /* 0x000fe20000000f00 */
[C---:B---3--:R-:W-:Y:S06]  /*13110*/  HMMA.16816.F32 R180, R4.reuse, R14, R72 ;  /* 0x0000000e04b4723c */ /* 0x048fec0000001848 */
[C---:B--2---:R-:W-:Y:S01]  /*13120*/  HMMA.16816.F32 R232, R4.reuse, R16, R84 ;  /* 0x0000001004e8723c */ /* 0x044fe20000001854 */
[----:B------:R-:W-:Y:S01]  /*13130*/  IMAD.MOV.U32 R31, RZ, RZ, R48 ;  /* 0x000000ffff1f7224 */ /* 0x000fe200078e0030 */
[----:B------:R-:W-:Y:S04]  /*13140*/  LDSM.16.MT88.4 R72, [R185+0x15800] ;  /* 0x01580000b948783b */ /* 0x000fe80000004200 */
[C---:B------:R-:W-:Y:S01]  /*13150*/  HMMA.16816.F32 R220, R4.reuse, R18, R80 ;  /* 0x0000001204dc723c */ /* 0x040fe20000001850 */
[----:B------:R1:W5:Y:S01]  /*13160*/  LDL.LU R189, [R1+0x10c] ;  /* 0x00010c0001bd7983 */ /* 0x0003620000300800 */
[----:B------:R-:W-:Y:S01]  /*13170*/  IMAD.MOV.U32 R84, RZ, RZ, R178 ;  /* 0x000000ffff547224 */ /* 0x000fe200078e00b2 */
[----:B------:R-:W-:Y:S01]  /*13180*/  MOV R85, R177 ;  /* 0x000000b100557202 */ /* 0x000fe20000000f00 */
[----:B------:R-:W-:Y:S01]  /*13190*/  IMAD.MOV.U32 R87, RZ, RZ, R194 ;  /* 0x000000ffff577224 */ /* 0x000fe200078e00c2 */
[----:B------:R-:W-:Y:S01]  /*131a0*/  MOV R86, R195 ;  /* 0x000000c300567202 */ /* 0x000fe20000000f00 */
[C---:B----4-:R-:W-:Y:S01]  /*131b0*/  HMMA.16816.F32 R16, R4.reuse, R10, R60 ;  /* 0x0000000a0410723c */ /* 0x050fe2000000183c */
[----:B------:R-:W-:Y:S01]  /*131c0*/  MOV R82, R2 ;  /* 0x0000000200527202 */ /* 0x000fe20000000f00 */
[----:B------:R-:W-:Y:S01]  /*131d0*/  IMAD.MOV.U32 R81, RZ, RZ, R3 ;  /* 0x000000ffff517224 */ /* 0x000fe200078e0003 */
[----:B------:R-:W-:Y:S01]  /*131e0*/  LOP3.LUT R2, R25, UR9, R30, 0x96, !PT ;  /* 0x0000000919027c12 */ /* 0x000fe2000f8e961e */
[----:B------:R-:W-:Y:S01]  /*131f0*/  IMAD.MOV.U32 R83, RZ, RZ, R176 ;  /* 0x000000ffff537224 */ /* 0x000fe200078e00b0 */
[----:B------:R-:W-:Y:S01]  /*13200*/  MOV R80, R152 ;  /* 0x0000009800507202 */ /* 0x000fe20000000f00 */
[----:B------:R1:W5:Y:S02]  /*13210*/  LDL.LU R184, [R1+0x108] ;  /* 0x0001080001b87983 */ /* 0x0003640000300800 */
[----:B------:R-:W-:Y:S01]  /*13220*/  IMAD.WIDE.U32 R2, R2, -0x2daee0ad, RZ ;  /* 0xd2511f5302027825 */ /* 0x000fe200078e00ff */
[C---:B------:R-:W-:Y:S06]  /*13230*/  HMMA.16816.F32 R176, R4.reuse, R8, R68 ;  /* 0x0000000804b0723c */ /* 0x040fec0000001844 */
[----:B------:R-:W-:Y:S01]  /*13240*/  HMMA.16816.F32 R192, R4, R12, R76 ;  /* 0x0000000c04c0723c */ /* 0x000fe2000000184c */
[----:B------:R-:W-:-:S02]  /*13250*/  LOP3.LUT R8, R3, UR6, R26, 0x96, !PT ;  /* 0x0000000603087c12 */ /* 0x000fc4000f8e961a */
[----:B------:R-:W-:-:S03]  /*13260*/  LOP3.LUT R3, R2, 0xffff, RZ, 0xc0, !PT ;  /* 0x0000ffff02037812 */ /* 0x000fc600078ec0ff */
[C---:B------:R-:W-:Y:S01]  /*13270*/  HMMA.16816.F32 R12, R4.reuse, R20, R52 ;  /* 0x00000014040c723c */ /* 0x040fe20000001834 */
[----:B------:R-:W-:Y:S01]  /*13280*/  IMAD.MOV.U32 R79, RZ, RZ, R153 ;  /* 0x000000ffff4f7224 */ /* 0x000fe200078e0099 */
[----:B------:R-:W-:Y:S01]  /*13290*/  MOV R78, R154 ;  /* 0x0000009a004e7202 */ /* 0x000fe20000000f00 */
[----:B------:R-:W-:Y:S02]  /*132a0*/  IMAD.MOV.U32 R77, RZ, RZ, R155 ;  /* 0x000000ffff4d7224 */ /* 0x000fe400078e009b */
[----:B------:R-:W2:Y:S01]  /*132b0*/  LDSM.16.MT88.4 R152, [R186+0x11800] ;  /* 0x01180000ba98783b */ /* 0x000ea20000004200 */
[----:B------:R-:W-:Y:S01]  /*132c0*/  HMMA.16816.F32 R20, R4, R22, R40 ;  /* 0x000000160414723c */ /* 0x000fe20000001828 */
[----:B------:R-:W-:Y:S02]  /*132d0*/  SHF.R.U32.HI R9, RZ, 0x18, R2 ;  /* 0x00000018ff097819 */ /* 0x000fe40000011602 */
[----:B------:R-:W-:-:S04]  /*132e0*/  MOV R76, R128 ;  /* 0x00000080004c7202 */ /* 0x000fc80000000f00 */
[----:B------:R-:W-:Y:S01]  /*132f0*/  SHF.R.U32.HI R4, RZ, 0x8, R3 ;  /* 0x00000008ff047819 */ /* 0x000fe20000011603 */
[----:B------:R-:W-:Y:S01]  /*13300*/  IMAD.MOV.U32 R71, RZ, RZ, R86 ;  /* 0x000000ffff477224 */ /* 0x000fe200078e0056 */
[----:B------:R-:W-:Y:S01]  /*13310*/  LOP3.LUT R3, R2, 0xff, RZ, 0xc0, !PT ;  /* 0x000000ff02037812 */ /* 0x000fe200078ec0ff */
[----:B------:R-:W3:Y:S01]  /*13320*/  LDSM.16.MT88.4 R40, [R185+0x13800] ;  /* 0x01380000b928783b */ /* 0x000ee20000004200 */
[----:B------:R-:W-:Y:S02]  /*13330*/  SHF.R.U32.HI R5, RZ, 0x10, R2 ;  /* 0x00000010ff057819 */ /* 0x000fe40000011602 */
[----:B------:R-:W-:Y:S02]  /*13340*/  PRMT R10, R3, 0x5410, R4 ;  /* 0x00005410030a7816 */ /* 0x000fe40000000004 */
[----:B------:R-:W-:Y:S02]  /*13350*/  LOP3.LUT R3, R8, 0xffff, RZ, 0xc0, !PT ;  /* 0x0000ffff08037812 */ /* 0x000fe400078ec0ff */
[----:B------:R-:W-:-:S02]  /*13360*/  SHF.R.U32.HI R4, RZ, 0x10, R8 ;  /* 0x00000010ff047819 */ /* 0x000fc40000011608 */
[----:B------:R-:W-:Y:S02]  /*13370*/  LOP3.LUT R2, R5, 0xff, RZ, 0xc0, !PT ;  /* 0x000000ff05027812 */ /* 0x000fe400078ec0ff */
[----:B------:R-:W-:Y:S02]  /*13380*/  SHF.R.U32.HI R5, RZ, 0x8, R3 ;  /* 0x00000008ff057819 */ /* 0x000fe40000011603 */
[----:B------:R-:W-:Y:S02]  /*13390*/  LOP3.LUT R7, R8, 0xff, RZ, 0xc0, !PT ;  /* 0x000000ff08077812 */ /* 0x000fe400078ec0ff */
[----:B------:R-:W-:Y:S02]  /*133a0*/  SHF.R.U32.HI R6, RZ, 0x18, R8 ;  /* 0x00000018ff067819 */ /* 0x000fe40000011608 */
[----:B------:R-:W-:Y:S02]  /*133b0*/  LOP3.LUT R3, R4, 0xff, RZ, 0xc0, !PT ;  /* 0x000000ff04037812 */ /* 0x000fe400078ec0ff */
[----:B------:R-:W-:-:S02]  /*133c0*/  PRMT R2, R2, 0x5410, R9 ;  /* 0x0000541002027816 */ /* 0x000fc40000000009 */
[----:B------:R-:W-:Y:S02]  /*133d0*/  PRMT R5, R7, 0x5410, R5 ;  /* 0x0000541007057816 */ /* 0x000fe40000000005 */
[----:B------:R-:W-:Y:S02]  /*133e0*/  PRMT R4, R3, 0x5410, R6 ;  /* 0x0000541003047816 */ /* 0x000fe40000000006 */
[--C-:B------:R-:W-:Y:S02]  /*133f0*/  HSET2.LE.AND R2, R2, R0.reuse, PT ;  /* 0x0000000002027233 */ /* 0x100fe40003803000 */
[--C-:B------:R-:W-:Y:S02]  /*13400*/  HSET2.LE.AND R3, R5, R0.reuse, PT ;  /* 0x0000000005037233 */ /* 0x100fe40003803000 */
[--C-:B------:R-:W-:Y:S02]  /*13410*/  HSET2.LE.AND R4, R4, R0.reuse, PT ;  /* 0x0000000004047233 */ /* 0x100fe40003803000 */
[----:B------:R-:W-:Y:S01]  /*13420*/  HSET2.LE.AND R0, R10, R0, PT ;  /* 0x000000000a007233 */ /* 0x000fe20003803000 */
[----:B------:R-:W-:Y:S01]  /*13430*/  IMAD.MOV.U32 R128, RZ, RZ, R131 ;  /* 0x000000ffff807224 */ /* 0x000fe200078e0083 */
[----:B------:R-:W-:-:S03]  /*13440*/  MOV R5, R34 ;  /* 0x0000002200057202 */ /* 0x000fc60000000f00 */
[----:B------:R-:W-:Y:S02]  /*13450*/  LOP3.LUT R130, R0, R130, RZ, 0xc0, !PT ;  /* 0x0000008200827212 */ /* 0x000fe400078ec0ff */
[----:B------:R-:W-:Y:S01]  /*13460*/  MOV R0, R81 ;  /* 0x0000005100007202 */ /* 0x000fe20000000f00 */
        /* <DEDUP_REMOVED lines=9> */
[----:B------:R-:W-:-:S02]  /*13500*/  LOP3.LUT R131, R2, R5, RZ, 0xc0, !PT ;  /* 0x0000000502837212 */ /* 0x000fc400078ec0ff */
[----:B------:R-:W-:Y:S02]  /*13510*/  LOP3.LUT R129, R4, R129, RZ, 0xc0, !PT ;  /* 0x0000008104817212 */ /* 0x000fe400078ec0ff */
[----:B------:R-:W-:Y:S01]  /*13520*/  MOV R85, R138 ;  /* 0x0000008a00557202 */ /* 0x000fe20000000f00 */
[----:B------:R-:W-:Y:S01]  /*13530*/  IMAD.MOV.U32 R60, RZ, RZ, R50 ;  /* 0x000000ffff3c7224 */ /* 0x000fe200078e0032 */
[----:B------:R-:W-:Y:S02]  /*13540*/  MOV R87, R136 ;  /* 0x0000008800577202 */ /* 0x000fe40000000f00 */
[----:B------:R-:W-:Y:S01]  /*13550*/  MOV R11, R49 ;  /* 0x00000031000b7202 */ /* 0x000fe20000000f00 */
[----:B------:R-:W4:Y:S01]  /*13560*/  LDSM.16.MT88.4 R136, [R187+0x11800] ;  /* 0x01180000bb88783b */ /* 0x000f220000004200 */
[----:B------:R-:W-:Y:S01]  /*13570*/  MOV R61, R51 ;  /* 0x00000033003d7202 */ /* 0x000fe20000000f00 */
[----:B------:R-:W-:Y:S01]  /*13580*/  IMAD.MOV.U32 R9, RZ, RZ, R76 ;  /* 0x000000ffff097224 */ /* 0x000fe200078e004c */
[----:B------:R-:W-:Y:S01]  /*13590*/  MOV R10, R77 ;  /* 0x0000004d000a7202 */ /* 0x000fe20000000f00 */
[----:B------:R-:W1:Y:S01]  /*135a0*/  LDSM.16.MT88.4 R48, [R186+0x13800] ;  /* 0x01380000ba30783b */ /* 0x000e620000004200 */
[----:B------:R-:W-:Y:S01]  /*135b0*/  IMAD.MOV.U32 R34, RZ, RZ, R78 ;  /* 0x000000ffff227224 */ /* 0x000fe200078e004e */
[----:B------:R-:W-:Y:S01]  /*135c0*/  MOV R2, R79 ;  /* 0x0000004f00027202 */ /* 0x000fe20000000f00 */
[----:B------:R-:W-:Y:S01]  /*135d0*/  IMAD.MOV.U32 R76, RZ, RZ, R147 ;  /* 0x000000ffff4c7224 */ /* 0x000fe200078e0093 */
        /* <DEDUP_REMOVED lines=8> */
[----:B------:R-:W2:Y:S01]  /*13660*/  LDSM.16.MT88.4 R144, [R188+0x11800] ;  /* 0x01180000bc90783b */ /* 0x000ea20000004200 */
[C---:B------:R-:W-:Y:S03]  /*13670*/  HMMA.16816.F32 R152, R128.reuse, R154, R56 ;  /* 0x0000009a8098723c */ /* 0x040fe60000001838 */
[----:B------:R-:W2:Y:S04]  /*13680*/  LDSM.16.MT88.4 R56, [R188+0x13800] ;  /* 0x01380000bc38783b */ /* 0x000ea80000004200 */
[----:B------:R-:W2:Y:S01]  /*13690*/  LDSM.16.MT88.4 R64, [R187+0x13800] ;  /* 0x01380000bb40783b */ /* 0x000ea20000004200 */
[C---:B------:R-:W-:Y:S03]  /*136a0*/  HMMA.16816.F32 R164, R128.reuse, R160, R164 ;  /* 0x000000a080a4723c */ /* 0x040fe600000018a4 */
[----:B------:R-:W-:Y:S03]  /*136b0*/  LDSM.16.MT88.4 R4, [R187+0x17800] ;  /* 0x01780000bb04783b */ /* 0x000fe60000004200 */
[C---:B------:R-:W-:Y:S06]  /*136c0*/  HMMA.16816.F32 R160, R128.reuse, R162, R36 ;  /* 0x000000a280a0723c */ /* 0x040fec0000001824 */
[C---:B---3--:R-:W-:Y:S06]  /*136d0*/  HMMA.16816.F32 R36, R128.reuse, R40, R96 ;  /* 0x000000288024723c */ /* 0x048fec0000001860 */
[C---:B----4-:R-:W-:Y:S01]  /*136e0*/  HMMA.16816.F32 R140, R128.reuse, R136, R140 ;  /* 0x00000088808c723c */ /* 0x050fe2000000188c */
[----:B------:R-:W-:Y:S01]  /*136f0*/  MOV R27, R61 ;  /* 0x0000003d001b7202 */ /* 0x000fe20000000f00 */
[----:B------:R-:W-:Y:S01]  /*13700*/  IMAD.MOV.U32 R24, RZ, RZ, R62 ;  /* 0x000000ffff187224 */ /* 0x000fe200078e003e */
[----:B------:R-:W-:Y:S01]  /*13710*/  MOV R26, R63 ;  /* 0x0000003f001a7202 */ /* 0x000fe20000000f00 */
[----:B------:R-:W-:Y:S02]  /*13720*/  LDSM.16.MT88.4 R96, [R187+0x15800] ;  /* 0x01580000bb60783b */ /* 0x000fe40000004200 */
[C---:B------:R-:W-:Y:S06]  /*13730*/  HMMA.16816.F32 R136, R128.reuse, R138, R92 ;  /* 0x0000008a8088723c */ /* 0x040fec000000185c */
[----:B------:R-:W-:Y:S01]  /*13740*/  HMMA.16816.F32 R40, R128, R42, R100 ;  /* 0x0000002a8028723c */ /* 0x000fe20000001864 */
[----:B------:R-:W-:Y:S01]  /*13750*/  IMAD.MOV.U32 R95, RZ, RZ, R31 ;  /* 0x000000ffff5f7224 */ /* 0x000fe200078e001f */
[----:B------:R-:W-:Y:S01]  /*13760*/  MOV R94, R11 ;  /* 0x0000000b005e7202 */ /* 0x000fe20000000f00 */
[----:B------:R-:W-:Y:S01]  /*13770*/  IMAD.MOV.U32 R31, RZ, RZ, R44 ;  /* 0x000000ffff1f7224 */ /* 0x000fe200078e002c */
[----:B------:R-:W-:-:S03]  /*13780*/  MOV R11, R45 ;  /* 0x0000002d000b7202 */ /* 0x000fc60000000f00 */
[----:B------:R-:W-:Y:S01]  /*13790*/  IMAD.MOV.U32 R102, RZ, RZ, R46 ;  /* 0x000000ffff667224 */ /* 0x000fe200078e002e */
[----:B------:R-:W-:Y:S02]  /*137a0*/  MOV R103, R47 ;  /* 0x0000002f00677202 */ /* 0x000fe40000000f00 */
[C---:B-1----:R-:W-:Y:S01]  /*137b0*/  HMMA.16816.F32 R44, R128.reuse, R48, R104 ;  /* 0x00000030802c723c */ /* 0x042fe20000001868 */
[----:B------:R-:W-:Y:S01]  /*137c0*/  IMAD.MOV.U32 R93, RZ, RZ, R60 ;  /* 0x000000ffff5d7224 */ /* 0x000fe200078e003c */
[----:B------:R-:W-:Y:S04]  /*137d0*/  LDSM.16.MT88.4 R104, [R185+0x17800] ;  /* 0x01780000b968783b */ /* 0x000fe80000004200 */
[C---:B------:R-:W-:Y:S06]  /*137e0*/  HMMA.16816.F32 R48, R128.reuse, R50, R108 ;  /* 0x000000328030723c */ /* 0x040fec000000186c */
[----:B--2---:R-:W-:Y:S01]  /*137f0*/  HMMA.16816.F32 R148, R128, R144, R148 ;  /* 0x000000908094723c */ /* 0x004fe20000001894 */
[----:B------:R-:W-:Y:S01]  /*13800*/  IMAD.MOV.U32 R108, RZ, RZ, R80 ;  /* 0x000000ffff6c7224 */ /* 0x000fe200078e0050 */
[----:B------:R-:W-:Y:S01]  /*13810*/  MOV R109, R81 ;  /* 0x00000051006d7202 */ /* 0x000fe20000000f00 */
[----:B------:R-:W-:Y:S01]  /*13820*/  IMAD.MOV.U32 R110, RZ, RZ, R82 ;  /* 0x000000ffff6e7224 */ /* 0x000fe200078e0052 */
[----:B------:R-:W-:-:S02]  /*13830*/  MOV R111, R83 ;  /* 0x00000053006f7202 */ /* 0x000fc40000000f00 */
[----:B------:R-:W1:Y:S01]  /*13840*/  LDSM.16.MT88.4 R80, [R186+0x15800] ;  /* 0x01580000ba50783b */ /* 0x000e620000004200 */
[C---:B------:R-:W-:Y:S03]  /*13850*/  HMMA.16816.F32 R144, R128.reuse, R146, R88 ;  /* 0x000000928090723c */ /* 0x040fe60000001858 */
[----:B------:R-:W2:Y:S03]  /*13860*/  LDSM.16.MT88.4 R88, [R188+0x15800] ;  /* 0x01580000bc58783b */ /* 0x000ea60000004200 */
[C---:B------:R-:W-:Y:S01]  /*13870*/  HMMA.16816.F32 R52, R128.reuse, R56, R112 ;  /* 0x000000388034723c */ /* 0x040fe20000001870 */
[----:B------:R-:W3:Y:S05]  /*13880*/  LDSM.16.MT88.4 R112, [R186+0x17800] ;  /* 0x01780000ba70783b */ /* 0x000eea0000004200 */
[----:B------:R-:W-:Y:S01]  /*13890*/  HMMA.16816.F32 R60, R128, R64, R120 ;  /* 0x00000040803c723c */ /* 0x000fe20000001878 */
[----:B------:R-:W4:Y:S01]  /*138a0*/  LDSM.16.MT88.4 R120, [R188+0x17800] ;  /* 0x01780000bc78783b */ /* 0x000f220000004200 */
[----:B------:R-:W-:Y:S01]  /*138b0*/  MOV R92, R71 ;  /* 0x00000047005c7202 */ /* 0x000fe20000000f00 */
[----:B------:R-:W-:Y:S01]  /*138c0*/  IMAD.MOV.U32 R30, RZ, RZ, R68 ;  /* 0x000000ffff1e7224 */ /* 0x000fe200078e0044 */
[----:B------:R-:W-:Y:S01]  /*138d0*/  MOV R25, R69 ;  /* 0x0000004500197202 */ /* 0x000fe20000000f00 */
[----:B------:R-:W-:-:S02]  /*138e0*/  IMAD.MOV.U32 R8, RZ, RZ, R70 ;  /* 0x000000ffff087224 */ /* 0x000fc400078e0046 */
[C---:B------:R-:W-:Y:S06]  /*138f0*/  HMMA.16816.F32 R68, R128.reuse, R72, R132 ;  /* 0x000000488044723c */ /* 0x040fec0000001884 */
[----:B------:R-:W-:Y:S01]  /*13900*/  HMMA.16816.F32 R72, R128, R74, R168 ;  /* 0x0000004a8048723c */ /* 0x000fe200000018a8 */
[----:B------:R-:W-:Y:S01]  /*13910*/  IMAD.MOV.U32 R132, RZ, RZ, R92 ;  /* 0x000000ffff847224 */ /* 0x000fe200078e005c */
[----:B------:R-:W-:Y:S01]  /*13920*/  MOV R133, R93 ;  /* 0x0000005d00857202 */ /* 0x000fe20000000f00 */
[----:B------:R-:W-:Y:S01]  /*13930*/  IMAD.MOV.U32 R134, RZ, RZ, R94 ;  /* 0x000000ffff867224 */ /* 0x000fe200078e005e */
[----:B------:R-:W-:-:S03]  /*13940*/  MOV R135, R95 ;  /* 0x0000005f00877202 */ /* 0x000fc60000000f00 */
[----:B------:R-:W-:Y:S01]  /*13950*/  IMAD.MOV.U32 R170, RZ, RZ, R102 ;  /* 0x000000ffffaa7224 */ /* 0x000fe200078e0066 */
[----:B------:R-:W-:-:S04]  /*13960*/  MOV R171, R103 ;  /* 0x0000006700ab7202 */ /* 0x000fc80000000f00 */
[----:B------:R-:W-:Y:S04]  /*13970*/  STG.E.U16 desc[UR32][R28.64+-0x70], R170 ;  /* 0xffff90aa1c007986 */ /* 0x000fe8000c101520 */
[----:B------:R-:W-:Y:S04]  /*13980*/  STG.E.U16 desc[UR32][R28.64+-0x6e], R171 ;  /* 0xffff92ab1c007986 */ /* 0x000fe8000c101520 */
[----:B------:R-:W-:Y:S04]  /*13990*/  STG.E.U16 desc[UR32][R32.64+-0x70], R132 ;  /* 0xffff908420007986 */ /* 0x000fe8000c101520 */
[----:B------:R-:W-:Y:S04]  /*139a0*/  STG.E.U16 desc[UR32][R32.64+-0x6e], R133 ;  /* 0xffff928520007986 */ /* 0x000fe8000c101520 */
[----:B------:R-:W-:Y:S04]  /*139b0*/  STG.E.U16 desc[UR32][R28.64+-0x60], R134 ;  /* 0xffffa0861c007986 */ /* 0x000fe8000c101520 */
[----:B------:R-:W-:Y:S04]  /*139c0*/  STG.E.U16 desc[UR32][R28.64+-0x5e], R135 ;  /* 0xffffa2871c007986 */ /* 0x000fe8000c101520 */
[----:B------:R1:W-:Y:S04]  /*139d0*/  STG.E.U16 desc[UR32][R32.64+-0x60], R0 ;  /* 0xffffa00020007986 */ /* 0x0003e8000c101520 */
[----:B------:R-:W-:Y:S04]  /*139e0*/  STG.E.U16 desc[UR32][R32.64+-0x5e], R3 ;  /* 0xffffa20320007986 */ /* 0x000fe8000c101520 */
[----:B------:R-:W-:Y:S04]  /*139f0*/  STG.E.U16 desc[UR32][R28.64+-0x50], R2 ;  /* 0xffffb0021c007986 */ /* 0x000fe8000c101520 */
[----:B------:R-:W-:Y:S04]  /*13a00*/  STG.E.U16 desc[UR32][R28.64+-0x4e], R34 ;  /* 0xffffb2221c007986 */ /* 0x000fe8000c101520 */
[----:B------:R-:W-:Y:S04]  /*13a10*/  STG.E.U16 desc[UR32][R32.64+-0x50], R10 ;  /* 0xffffb00a20007986 */ /* 0x000fe8000c101520 */
[----:B------:R-:W-:Y:S04]  /*13a20*/  STG.E.U16 desc[UR32][R32.64+-0x4e], R9 ;  /* 0xffffb20920007986 */ /* 0x000fe8000c101520 */
[----:B------:R4:W-:Y:S04]  /*13a30*/  STG.E.U16 desc[UR32][R28.64+-0x40], R252 ;  /* 0xffffc0fc1c007986 */ /* 0x0009e8000c101520 */
[----:B------:R2:W-:Y:S01]  /*13a40*/  STG.E.U16 desc[UR32][R28.64+-0x3e], R243 ;  /* 0xffffc2f31c007986 */ /* 0x0005e2000c101520 */
[----:B-1----:R-:W-:-:S03]  /*13a50*/  FADD.FTZ R0, R24, R27 ;  /* 0x0000001b18007221 */ /* 0x002fc60000010000 */
        /* <DEDUP_REMOVED lines=14> */
[C---:B--2---:R-:W-:Y:S03]  /*13b40*/  HMMA.16816.F32 R84, R128.reuse, R88, R84 ;  /* 0x000000588054723c */ /* 0x044fe60000001854 */
[----:B------:R1:W-:Y:S03]  /*13b50*/  STG.E.U16 desc[UR32][R28.64+-0x10], R172 ;  /* 0xfffff0ac1c007986 */ /* 0x0003e6000c101520 */
[C---:B------:R-:W-:Y:S01]  /*13b60*/  HMMA.16816.F32 R92, R128.reuse, R96, R244 ;  /* 0x00000060805c723c */ /* 0x040fe200000018f4 */
[----:B------:R1:W-:Y:S04]  /*13b70*/  STG.E.U16 desc[UR32][R28.64+-0xe], R35 ;  /* 0xfffff2231c007986 */ /* 0x0003e8000c101520 */
[----:B------:R1:W-:Y:S01]  /*13b80*/  STG.E.U16 desc[UR32][R32.64+-0x10], R8 ;  /* 0xfffff00820007986 */ /* 0x0003e2000c101520 */
[C---:B------:R-:W-:Y:S03]  /*13b90*/  HMMA.16816.F32 R100, R128.reuse, R104, R232 ;  /* 0x000000688064723c */ /* 0x040fe600000018e8 */
[----:B------:R1:W-:Y:S03]  /*13ba0*/  STG.E.U16 desc[UR32][R32.64+-0xe], R26 ;  /* 0xfffff21a20007986 */ /* 0x0003e6000c101520 */
[C---:B---3--:R-:W-:Y:S01]  /*13bb0*/  HMMA.16816.F32 R108, R128.reuse, R112, R192 ;  /* 0x00000070806c723c */ /* 0x048fe200000018c0 */
[----:B------:R1:W-:Y:S05]  /*13bc0*/  STL [R1+0x90], R0 ;  /* 0x0000900001007387 */ /* 0x0003ea0000100800 */
[C---:B----4-:R-:W-:Y:S06]  /*13bd0*/  HMMA.16816.F32 R116, R128.reuse, R120, R176 ;  /* 0x000000788074723c */ /* 0x050fec00000018b0 */
[C---:B------:R-:W-:Y:S06]  /*13be0*/  HMMA.16816.F32 R88, R128.reuse, R90, R248 ;  /* 0x0000005a8058723c */ /* 0x040fec00000018f8 */
[C---:B------:R-:W-:Y:S06]  /*13bf0*/  HMMA.16816.F32 R96, R128.reuse, R98, R236 ;  /* 0x000000628060723c */ /* 0x040fec00000018ec */
[C---:B------:R-:W-:Y:S06]  /*13c00*/  HMMA.16816.F32 R104, R128.reuse, R106, R220 ;  /* 0x0000006a8068723c */ /* 0x040fec00000018dc */
[C---:B------:R-:W-:Y:S06]  /*13c10*/  HMMA.16816.F32 R112, R128.reuse, R114, R180 ;  /* 0x000000728070723c */ /* 0x040fec00000018b4 */
[C---:B------:R-:W-:Y:S06]  /*13c20*/  HMMA.16816.F32 R120, R128.reuse, R122, R16 ;  /* 0x0000007a8078723c */ /* 0x040fec0000001810 */
[C---:B------:R-:W-:Y:S06]  /*13c30*/  HMMA.16816.F32 R124, R128.reuse, R4, R12 ;  /* 0x00000004807c723c */ /* 0x040fec000000180c */
[----:B------:R-:W-:Y:S01]  /*13c40*/  HMMA.16816.F32 R128, R128, R6, R20 ;  /* 0x000000068080723c */ /* 0x000fe20000001814 */
[----:B------:R-:W-:Y:S01]  /*13c50*/  IADD3 R220, P0, R28, -0x100, RZ ;  /* 0xffffff001cdc7810 */ /* 0x000fe20007f1e0ff */
[----:B------:R-:W-:Y:S01]  /*13c60*/  FADD.FTZ R252, R30, R25 ;  /* 0x000000191efc7221 */ /* 0x000fe20000010000 */
[----:B------:R-:W-:Y:S01]  /*13c70*/  IMAD.MOV.U32 R3, RZ, RZ, R31 ;  /* 0x000000ffff037224 */ /* 0x000fe200078e001f */
[----:B------:R-:W-:-:S02]  /*13c80*/  MOV R2, R11 ;  /* 0x0000000b00027202 */ /* 0x000fc40000000f00 */
[----:B-1----:R-:W-:-:S15]  /*13c90*/  IADD3.X R221, R29, -0x1, RZ, P0, !PT ;  /* 0xffffffff1ddd7810 */ /* 0x002fde00007fe4ff */
[----:B------:R-:W-:-:S03]  /*13ca0*/  NOP ;  /* 0x0000000000007918 */ /* 0x000fc60000000000 */
.L_x_1449:
[----:B------:R-:W-:-:S06]  /*13cb0*/  UISETP.GT.AND UP0, UPT, UR18, UR5, UPT ;  /* 0x000000051200728c */ /* 0x000fcc000bf04270 */
[----:B------:R-:W-:-:S13]  /*13cc0*/  PLOP3.LUT P0, PT, PT, PT, UP0, 0x80, 0x0 ;  /* 0x000000000000781c */ /* 0x000fda0003f0f008 */
[----:B------:R-:W-:Y:S05]  /*13cd0*/  @!P0 BRA `(.L_x_1453) ;  /* 0x0000007000948947 */ /* 0x000fea0003800000 */
[----:B------:R-:W3:Y:S01]  /*13ce0*/  LDL.LU R7, [R1+0xf0] ;  /* 0x0000f00001077983 */ /* 0x000ee20000300800 */
[----:B------:R-:W-:Y:S01]  /*13cf0*/  ULDC UR4, c[0x0][0x260] ;  /* 0x0000980000047ab9 */ /* 0x000fe20000000800 */
[----:B------:R-:W-:Y:S01]  /*13d00*/  ULDC.64 UR8, c[0x0][0x218] ;  /* 0x0000860000087ab9 */ /* 0x000fe20000000a00 */
[----:B------:R-:W-:Y:S01]  /*13d10*/  ULDC.64 UR6, c[0x0][0x220] ;  /* 0x0000880000067ab9 */ /* 0x000fe20000000a00 */
[----:B------:R-:W4:Y:S04]  /*13d20*/  LDL.LU R4, [R1+0x100] ;  /* 0x0001000001047983 */ /* 0x000f280000300800 */
[----:B------:R-:W2:Y:S04]  /*13d30*/  LDL.LU R0, [R1+0xe0] ;  /* 0x0000e00001007983 */ /* 0x000ea80000300800 */
[----:B------:R-:W2:Y:S01]  /*13d40*/  LDL.LU R6, [R1+0x104] ;  /* 0x0001040001067983 */ /* 0x000ea20000300800 */
[----:B------:R-:W-:Y:S01]  /*13d50*/  MOV R8, UR4 ;  /* 0x0000000400087c02 */ /* 0x000fe20008000f00 */
[----:B------:R-:W-:Y:S01]  /*13d60*/  ULDC UR4, c[0x0][0x2d0] ;  /* 0x0000b40000047ab9 */ /* 0x000fe20000000800 */
[----:B------:R-:W-:Y:S01]  /*13d70*/  IMAD.MOV.U32 R133, RZ, RZ, R3 ;  /* 0x000000ffff857224 */ /* 0x000fe200078e0003 */
[----:B------:R-:W-:Y:S01]  /*13d80*/  MOV R132, R2 ;  /* 0x0000000200847202 */ /* 0x000fe20000000f00 */
[----:B------:R-:W-:Y:S01]  /*13d90*/  USHF.R.S32.HI UR24, URZ, 0x1f, UR22 ;  /* 0x0000001f3f187899 */ /* 0x000fe20008011416 */
[--C-:B-----5:R-:W-:Y:S01]  /*13da0*/  SHF.R.S32.HI R241, RZ, 0x1f, R230.reuse ;  /* 0x0000001ffff17819 */ /* 0x120fe200000114e6 */
[----:B------:R-:W-:Y:S01]  /*13db0*/  UIADD3 UR12, UR18, -0x2, URZ ;  /* 0xfffffffe120c7890 */ /* 0x000fe2000fffe03f */
[----:B------:R-:W-:Y:S01]  /*13dc0*/  IADD3 R246, P3, R230, 0x10, RZ ;  /* 0x00000010e6f67810 */ /* 0x000fe20007f7e0ff */
[----:B------:R-:W-:Y:S01]  /*13dd0*/  IMAD.MOV.U32 R240, RZ, RZ, R230 ;  /* 0x000000fffff07224 */ /* 0x000fe200078e00e6 */
[----:B------:R-:W-:Y:S01]  /*13de0*/  USHF.L.U32 UR21, UR22, 0x1, URZ ;  /* 0x0000000116157899 */ /* 0x000fe2000800063f */
[----:B------:R-:W-:-:S02]  /*13df0*/  UMOV UR23, URZ ;  /* 0x0000003f00177c82 */ /* 0x000fc40008000000 */
[----:B------:R-:W-:Y:S01]  /*13e00*/  IMAD.X R247, RZ, RZ, R241, P3 ;  /* 0x000000fffff77224 */ /* 0x000fe200018e06f1 */
[----:B------:R-:W-:Y:S01]  /*13e10*/  USHF.L.U64.HI UR24, UR22, 0x1, UR24 ;  /* 0x0000000116187899 */ /* 0x000fe20008010218 */
[----:B---3--:R-:W-:Y:S02]  /*13e20*/  IMAD.MOV.U32 R10, RZ, RZ, R7 ;  /* 0x000000ffff0a7224 */ /* 0x008fe400078e0007 */
[----:B----4-:R-:W-:Y:S02]  /*13e30*/  IMAD.MOV.U32 R11, RZ, RZ, R4 ;  /* 0x000000ffff0b7224 */ /* 0x010fe400078e0004 */
[----:B--2---:R-:W-:Y:S02]  /*13e40*/  IMAD.MOV.U32 R12, RZ, RZ, R0 ;  /* 0x000000ffff0c7224 */ /* 0x004fe400078e0000 */
[----:B------:R-:W1:Y:S01]  /*13e50*/  S2R R0, SR_TID.X ;  /* 0x0000000000007919 */ /* 0x000e620000002100 */
[----:B------:R-:W-:Y:S01]  /*13e60*/  IMAD.WIDE.U32 R2, R11, -0x2daee0ad, RZ ;  /* 0xd2511f530b027825 */ /* 0x000fe200078e00ff */
[----:B-1----:R-:W-:-:S04]  /*13e70*/  SHF.R.S32.HI R4, RZ, 0x1f, R0 ;  /* 0x0000001fff047819 */ /* 0x002fc80000011400 */
[----:B------:R-:W-:-:S04]  /*13e80*/  LEA.HI R4, R4, R0, RZ, 0x3 ;  /* 0x0000000004047211 */ /* 0x000fc800078f18ff */
[----:B------:R-:W-:-:S05]  /*13e90*/  LOP3.LUT R4, R4, 0xfffffff8, RZ, 0xc0, !PT ;  /* 0xfffffff804047812 */ /* 0x000fca00078ec0ff */
[----:B------:R-:W-:Y:S02]  /*13ea0*/  IMAD.IADD R4, R0, 0x1, -R4 ;  /* 0x0000000100047824 */ /* 0x000fe400078e0a04 */
[----:B------:R-:W-:Y:S02]  /*13eb0*/  IMAD.U32 R0, RZ, RZ, UR25 ;  /* 0x00000019ff007e24 */ /* 0x000fe4000f8e00ff */
[----:B------:R-:W-:-:S05]  /*13ec0*/  IMAD.SHL.U32 R4, R4, 0x8, RZ ;  /* 0x0000000804047824 */ /* 0x000fca00078e00ff */
[--C-:B------:R-:W-:Y:S02]  /*13ed0*/  SHF.R.S32.HI R5, RZ, 0x1f, R4.reuse ;  /* 0x0000001fff057819 */ /* 0x100fe40000011404 */
[----:B------:R-:W-:Y:S01]  /*13ee0*/  ISETP.GE.AND P1, PT, R4, UR4, PT ;  /* 0x0000000404007c0c */ /* 0x000fe2000bf26270 */
[----:B------:R-:W-:Y:S01]  /*13ef0*/  ULDC UR4, c[0x0][0x2ec] ;  /* 0x0000bb0000047ab9 */ /* 0x000fe20000000800 */
[----:B------:R-:W-:-:S04]  /*13f00*/  IMAD.WIDE.U32 R6, R6, UR20, R4 ;  /* 0x0000001406067c25 */ /* 0x000fc8000f8e0004 */
[----:B------:R-:W-:Y:S01]  /*13f10*/  IMAD.WIDE.U32 R8, R8, UR20, R4 ;  /* 0x0000001408087c25 */ /* 0x000fe2000f8e0004 */
[----:B------:R-:W-:Y:S01]  /*13f20*/  IADD3 R248, P0, R6, UR28, RZ ;  /* 0x0000001c06f87c10 */ /* 0x000fe2000ff1e0ff */
[----:B------:R-:W-:Y:S02]  /*13f30*/  ULDC UR20, c[0x0][0x2d0] ;  /* 0x0000b40000147ab9 */ /* 0x000fe40000000800 */
[----:B------:R-:W-:Y:S01]  /*13f40*/  IMAD.U32 R5, RZ, RZ, UR27 ;  /* 0x0000001bff057e24 */ /* 0x000fe2000f8e00ff */
[----:B------:R-:W-:-:S04]  /*13f50*/  IADD3 R250, P2, R8, UR26, RZ ;  /* 0x0000001a08fa7c10 */ /* 0x000fc8000ff5e0ff */
[----:B------:R-:W-:Y:S01]  /*13f60*/  IADD3.X R6, R5, UR13, R7, P0, !PT ;  /* 0x0000000d05067c10 */ /* 0x000fe200087fe407 */
[----:B------:R-:W-:Y:S01]  /*13f70*/  UIADD3 UR13, UR18, -0x1, URZ ;  /* 0xffffffff120d7890 */ /* 0x000fe2000fffe03f */
[----:B------:R-:W1:Y:S01]  /*13f80*/  @!P1 LDC.64 R4, c[0x0][0x220] ;  /* 0x00008800ff049b82 */ /* 0x000e620000000a00 */
[----:B------:R-:W-:Y:S02]  /*13f90*/  IADD3.X R8, R0, UR38, R9, P2, !PT ;  /* 0x0000002600087c10 */ /* 0x000fe400097fe409 */
[----:B------:R-:W-:Y:S02]  /*13fa0*/  LEA R251, P2, R250, UR8, 0x1 ;  /* 0x00000008fafb7c11 */ /* 0x000fe4000f8408ff */
[----:B------:R-:W-:Y:S02]  /*13fb0*/  LEA R249, P0, R248, UR6, 0x1 ;  /* 0x00000006f8f97c11 */ /* 0x000fe4000f8008ff */
[----:B------:R-:W-:Y:S01]  /*13fc0*/  LEA.HI.X R250, R250, UR9, R8, 0x1, P2 ;  /* 0x00000009fafa7c11 */ /* 0x000fe200090f0c08 */
[----:B------:R-:W-:Y:S01]  /*13fd0*/  ULDC.64 UR8, c[0x0][0x248] ;  /* 0x0000920000087ab9 */ /* 0x000fe20000000a00 */
[----:B------:R-:W-:Y:S01]  /*13fe0*/  LEA.HI.X R248, R248, UR7, R6, 0x1, P0 ;  /* 0x00000007f8f87c11 */ /* 0x000fe200080f0c06 */
[----:B------:R-:W2:Y:S01]  /*13ff0*/  @!P1 LDC.64 R8, c[0x0][0x220] ;  /* 0x00008800ff089b82 */ /* 0x000ea20000000a00 */
[C---:B------:R-:W-:Y:S01]  /*14000*/  IADD3 R244, P2, R230.reuse, 0x20, RZ ;  /* 0x00000020e6f47810 */ /* 0x040fe20007f5e0ff */
[----:B------:R-:W-:Y:S01]  /*14010*/  ULDC.64 UR6, c[0x0][0x250] ;  /* 0x0000940000067ab9 */ /* 0x000fe20000000a00 */
[----:B------:R-:W-:-:S03]  /*14020*/  IADD3 R242, P0, R230, 0x30, RZ ;  /* 0x00000030e6f27810 */ /* 0x000fc60007f1e0ff */
[----:B------:R-:W-:Y:S02]  /*14030*/  IMAD.X R245, RZ, RZ, R241, P2 ;  /* 0x000000fffff57224 */ /* 0x000fe400010e06f1 */
[----:B------:R-:W3:Y:S01]  /*14040*/  @!P1 LDC.64 R6, c[0x0][0x220] ;  /* 0x00008800ff069b82 */ /* 0x000ee20000000a00 */
[----:B-1----:R1:W-:Y:S04]  /*14050*/  @!P1 STL.64 [R1+0xc0], R4 ;  /* 0x0000c00401009387 */ /* 0x0023e80000100a00 */
[----:B--2---:R-:W-:Y:S04]  /*14060*/  @!P1 STL.64 [R1+0xb8], R8 ;  /* 0x0000b80801009387 */ /* 0x004fe80000100a00 */
[----:B---3--:R-:W-:Y:S01]  /*14070*/  @!P1 STL.64 [R1+0xb0], R6 ;  /* 0x0000b00601009387 */ /* 0x008fe20000100a00 */
[----:B-1----:R-:W1:Y:S03]  /*14080*/  @!P1 LDC.64 R4, c[0x0][0x220] ;  /* 0x00008800ff049b82 */ /* 0x002e660000000a00 */
[----:B-1----:R1:W-:Y:S02]  /*14090*/  @!P1 STL.64 [R1+0xa8], R4 ;  /* 0x0000a80401009387 */ /* 0x0023e40000100a00 */
[----:B-1----:R-:W-:-:S05]  /*140a0*/  IMAD.WIDE.U32 R4, R12, -0x326172a9, RZ ;  /* 0xcd9e8d570c047825 */ /* 0x002fca00078e00ff */
[----:B------:R-:W-:Y:S01]  /*140b0*/  STL.64 [R1+0x98], R4 ;  /* 0x0000980401007387 */ /* 0x000fe20000100a00 */
[----:B------:R-:W-:-:S03]  /*140c0*/  LOP3.LUT R0, R5, R10, RZ, 0x3c, !PT ;  /* 0x0000000a05007212 */ /* 0x000fc600078e3cff */
[----:B------:R1:W-:Y:S04]  /*140d0*/  STL.64 [R1+0x8], R2 ;  /* 0x0000080201007387 */ /* 0x0003e80000100a00 */
[----:B------:R-:W2:Y:S04]  /*140e0*/  LDL.LU.64 R12, [R1+0xe8] ;  /* 0x0000e800010c7983 */ /* 0x000ea80000300a00 */
[----:B------:R-:W3:Y:S01]  /*140f0*/  LDL.LU.64 R10, [R1+0xf8] ;  /* 0x0000f800010a7983 */ /* 0x000ee20000300a00 */
[----:B------:R-:W-:Y:S02]  /*14100*/  IMAD.X R243, RZ, RZ, R241, P0 ;  /* 0x000000fffff37224 */ /* 0x000fe400000e06f1 */
[----:B-1----:R-:W-:-:S05]  /*14110*/  IMAD.WIDE.U32 R2, R0, -0x2daee0ad, RZ ;  /* 0xd2511f5300027825 */ /* 0x002fca00078e00ff */
[----:B------:R2:W-:Y:S02]  /*14120*/  STL.64 [R1], R2 ;  /* 0x0000000201007387 */ /* 0x0005e40000100a00 */
[----:B--2---:R-:W-:Y:S01]  /*14130*/  IMAD.MOV.U32 R3, RZ, RZ, R13 ;  /* 0x000000ffff037224 */ /* 0x004fe200078e000d */
[----:B---3--:R-:W-:-:S05]  /*14140*/  MOV R2, R10 ;  /* 0x0000000a00027202 */ /* 0x008fca0000000f00 */
[----:B------:R1:W-:Y:S01]  /*14150*/  STL.64 [R1+0xa0], R2 ;  /* 0x0000a00201007387 */ /* 0x0003e20000100a00 */
[----:B------:R-:W-:Y:S05]  /*14160*/  BRA `(.L_x_1454) ;  /* 0x0000000400c47947 */ /* 0x000fea0003800000 */
.L_x_1456:
        /* <DEDUP_REMOVED lines=113> */
.L_x_1454:
        /* <DEDUP_REMOVED lines=10> */
[----:B-----5:R-:W5:Y:S01]  /*14920*/  LDL R12, [R1+0xc4] ;  /* 0x0000c400010c7983 */ /* 0x020f620000100800 */
        /* <DEDUP_REMOVED lines=11> */
[----:B------:R-:W-:Y:S01]  /*149e0*/  @P1 STS.128 [R217+0x10000], RZ ;  /* 0x010000ffd9001388 */ /* 0x000fe20000000c00 */
        /* <DEDUP_REMOVED lines=11> */
[----:B-----5:R-:W-:Y:S01]  /*14aa0*/  @!P1 LEA.HI.X R17, R4, R12, R6, 0x1, P0 ;  /* 0x0000000c04119211 */ /* 0x020fe200000f0c06 */
        /* <DEDUP_REMOVED lines=43> */
[----:B------:R-:W-:Y:S01]  /*14d60*/  LEA R6, P3, R22, R249, 0x1 ;  /* 0x000000f916067211 */ /* 0x000fe200078608ff */
        /* <DEDUP_REMOVED lines=321> */
.L_x_1455:
[----:B------:R2:W-:Y:S01]  /*16180*/  STL.64 [R1+0x108], R198 ;  /* 0x000108c601007387 */ /* 0x0005e20000100a00 */
[----:B-1----:R-:W-:Y:S01]  /*16190*/  IMAD.U32 R134, RZ, RZ, UR22 ;  /* 0x00000016ff867e24 */ /* 0x002fe2000f8e00ff */
[----:B------:R-:W-:Y:S02]  /*161a0*/  USHF.L.U32 UR43, UR22, 0x1, URZ ;  /* 0x00000001162b7899 */ /* 0x000fe4000800063f */
[----:B------:R-:W-:Y:S01]  /*161b0*/  UIADD3 UR18, UR37, -0x4498517b, URZ ;  /* 0xbb67ae8525127890 */ /* 0x000fe2000fffe03f */
[----:B------:R-:W1:Y:S01]  /*161c0*/  S2R R0, SR_TID.X ;  /* 0x0000000000007919 */ /* 0x000e620000002100 */
        /* <DEDUP_REMOVED lines=9> */
[----:B------:R-:W-:Y:S01]  /*16260*/  UIADD3 UR38, UR37, 0x646e171e, URZ ;  /* 0x646e171e25267890 */ /* 0x000fe2000fffe03f */
[----:B--2---:R-:W2:Y:S01]  /*16270*/  LDL.LU R198, [R1+0x90] ;  /* 0x0000900001c67983 */ /* 0x004ea20000300800 */
[----:B------:R-:W-:Y:S02]  /*16280*/  UIADD3 UR43, UR43, 0x1, URZ ;  /* 0x000000012b2b7890 */ /* 0x000fe4000fffe03f */
[----:B------:R-:W-:Y:S01]  /*16290*/  UISETP.GT.AND UP0, UPT, UR22, UR5, UPT ;  /* 0x000000051600728c */ /* 0x000fe2000bf04270 */
[----:B------:R-:W3:Y:S01]  /*162a0*/  LDL.64 R236, [R1] ;  /* 0x0000000001ec7983 */ /* 0x000ee20000100a00 */
[----:B------:R-:W-:Y:S02]  /*162b0*/  ULOP3.LUT UR43, UR43, UR37, URZ, 0x3c, !UPT ;  /* 0x000000252b2b7292 */ /* 0x000fe4000f8e3c3f */
[----:B------:R-:W-:Y:S03]  /*162c0*/  UIADD3 UR23, UR23, 0x1, URZ ;  /* 0x0000000117177890 */ /* 0x000fe6000fffe03f */
[----:B------:R-:W4:Y:S01]  /*162d0*/  LDL.64 R238, [R1+0x98] ;  /* 0x0000980001ee7983 */ /* 0x000f220000100a00 */
[----:B-1----:R-:W-:Y:S05]  /*162e0*/  IMAD.SHL.U32 R0, R0, 0x2, RZ ;  /* 0x0000000200007824 */ /* 0x002fea00078e00ff */
[----:B------:R-:W-:Y:S05]  /*162f0*/  LOP3.LUT R0, R0, 0x6, RZ, 0xc0, !PT ;  /* 0x0000000600007812 */ /* 0x000fea00078ec0ff */
[----:B------:R-:W-:Y:S04]  /*16300*/  IMAD R134, R134, 0x40, R0 ;  /* 0x0000004086867824 */ /* 0x000fe800078e0200 */
[C---:B------:R-:W-:Y:S01]  /*16310*/  VIADD R181, R134.reuse, 0x1 ;  /* 0x0000000186b57836 */ /* 0x040fe20000000000 */
[-C--:B------:R-:W-:Y:S01]  /*16320*/  ISETP.GE.AND P0, PT, R134, R226.reuse, PT ;  /* 0x000000e28600720c */ /* 0x080fe20003f06270 */
[C---:B------:R-:W-:Y:S02]  /*16330*/  IMAD.IADD R0, R224.reuse, 0x1, -R134 ;  /* 0x00000001e0007824 */ /* 0x040fe400078e0a86 */
[----:B------:R-:W-:Y:S01]  /*16340*/  IMAD.IADD R3, R224, 0x1, -R181 ;  /* 0x00000001e0037824 */ /* 0x000fe200078e0ab5 */
[C---:B------:R-:W-:Y:S01]  /*16350*/  ISETP.GE.AND P3, PT, R181.reuse, R226, PT ;  /* 0x000000e2b500720c */ /* 0x040fe20003f66270 */
[C---:B------:R-:W-:Y:S01]  /*16360*/  VIADD R179, R134.reuse, 0x9 ;  /* 0x0000000986b37836 */ /* 0x040fe20000000000 */
[----:B------:R-:W-:Y:S01]  /*16370*/  IABS R2, R0 ;  /* 0x0000000000027213 */ /* 0x000fe20000000000 */
[C---:B------:R-:W-:Y:S01]  /*16380*/  VIADD R177, R134.reuse, 0x11 ;  /* 0x0000001186b17836 */ /* 0x040fe20000000000 */
[----:B------:R-:W-:Y:S01]  /*16390*/  IABS R0, R3 ;  /* 0x0000000300007213 */ /* 0x000fe20000000000 */
[C---:B------:R-:W-:Y:S01]  /*163a0*/  VIADD R178, R134.reuse, 0x10 ;  /* 0x0000001086b27836 */ /* 0x040fe20000000000 */
[----:B------:R-:W-:Y:S01]  /*163b0*/  I2FP.F32.S32 R2, R2 ;  /* 0x0000000200027245 */ /* 0x000fe20000201400 */
[----:B------:R-:W-:Y:S01]  /*163c0*/  VIADD R180, R134, 0x8 ;  /* 0x0000000886b47836 */ /* 0x000fe20000000000 */
[----:B------:R-:W-:Y:S01]  /*163d0*/  I2FP.F32.S32 R0, R0 ;  /* 0x0000000000007245 */ /* 0x000fe20000201400 */
[----:B------:R-:W-:Y:S01]  /*163e0*/  IMAD.IADD R169, R224, 0x1, -R177 ;  /* 0x00000001e0a97824 */ /* 0x000fe200078e0ab1 */
[CC--:B------:R-:W-:Y:S01]  /*163f0*/  ISETP.GE.OR P0, PT, R134.reuse, R229.reuse, !P0 ;  /* 0x000000e58600720c */ /* 0x0c0fe20004706670 */
[----:B------:R-:W-:Y:S01]  /*16400*/  VIADD R176, R134, 0x18 ;  /* 0x0000001886b07836 */ /* 0x000fe20000000000 */
[----:B------:R-:W-:Y:S01]  /*16410*/  ISETP.GE.AND P2, PT, R180, R226, PT ;  /* 0x000000e2b400720c */ /* 0x000fe20003f46270 */
[----:B------:R-:W-:Y:S01]  /*16420*/  FFMA.FTZ R5, R0, -UR19, R5 ;  /* 0x8000001300057c23 */ /* 0x000fe20008010005 */
[-C--:B------:R-:W-:Y:S01]  /*16430*/  ISETP.GE.OR P3, PT, R181, R229.reuse, !P3 ;  /* 0x000000e5b500720c */ /* 0x080fe20005f66670 */
[----:B------:R-:W-:Y:S01]  /*16440*/  IMAD.IADD R0, R224, 0x1, -R179 ;  /* 0x00000001e0007824 */ /* 0x000fe200078e0ab3 */
[----:B------:R-:W-:Y:S01]  /*16450*/  ISETP.GE.OR P2, PT, R180, R229, !P2 ;  /* 0x000000e5b400720c */ /* 0x000fe20005746670 */
[----:B------:R-:W-:Y:S01]  /*16460*/  IMAD.IADD R3, R224, 0x1, -R178 ;  /* 0x00000001e0037824 */ /* 0x000fe200078e0ab2 */
[----:B------:R-:W-:Y:S01]  /*16470*/  FSEL R5, R5, -INF , !P3 ;  /* 0xff80000005057808 */ /* 0x000fe20005800000 */
[----:B------:R-:W-:Y:S01]  /*16480*/  FFMA.FTZ R4, R2, -UR19, R4 ;  /* 0x8000001302047c23 */ /* 0x000fe20008010004 */
[----:B------:R-:W-:Y:S01]  /*16490*/  IABS R135, R0 ;  /* 0x0000000000877213 */ /* 0x000fe20000000000 */
[C---:B------:R-:W-:Y:S01]  /*164a0*/  IMAD.IADD R2, R224.reuse, 0x1, -R180 ;  /* 0x00000001e0027824 */ /* 0x040fe200078e0ab4 */
[----:B------:R-:W-:Y:S01]  /*164b0*/  IABS R0, R169 ;  /* 0x000000a900007213 */ /* 0x000fe20000000000 */
[----:B------:R-:W-:Y:S01]  /*164c0*/  IMAD.IADD R170, R224, 0x1, -R176 ;  /* 0x00000001e0aa7824 */ /* 0x000fe200078e0ab0 */
[----:B------:R-:W-:Y:S01]  /*164d0*/  IABS R3, R3 ;  /* 0x0000000300037213 */ /* 0x000fe20000000000 */
[C---:B------:R-:W-:Y:S01]  /*164e0*/  VIADD R175, R134.reuse, 0x19 ;  /* 0x0000001986af7836 */ /* 0x040fe20000000000 */
[----:B------:R-:W-:Y:S01]  /*164f0*/  IABS R168, R2 ;  /* 0x0000000200a87213 */ /* 0x000fe20000000000 */
[C---:B------:R-:W-:Y:S01]  /*16500*/  VIADD R174, R134.reuse, 0x20 ;  /* 0x0000002086ae7836 */ /* 0x040fe20000000000 */
[----:B------:R-:W-:Y:S01]  /*16510*/  I2FP.F32.S32 R0, R0 ;  /* 0x0000000000007245 */ /* 0x000fe20000201400 */
[C---:B------:R-:W-:Y:S01]  /*16520*/  VIADD R172, R134.reuse, 0x28 ;  /* 0x0000002886ac7836 */ /* 0x040fe20000000000 */
[----:B------:R-:W-:Y:S01]  /*16530*/  IABS R2, R170 ;  /* 0x000000aa00027213 */ /* 0x000fe20000000000 */
[C---:B------:R-:W-:Y:S01]  /*16540*/  VIADD R170, R134.reuse, 0x30 ;  /* 0x0000003086aa7836 */ /* 0x040fe20000000000 */
[----:B------:R-:W-:Y:S01]  /*16550*/  I2FP.F32.S32 R3, R3 ;  /* 0x0000000300037245 */ /* 0x000fe20000201400 */
[----:B------:R-:W-:Y:S01]  /*16560*/  VIADD R169, R134, 0x31 ;  /* 0x0000003186a97836 */ /* 0x000fe20000000000 */
[----:B------:R-:W-:Y:S01]  /*16570*/  I2FP.F32.S32 R2, R2 ;  /* 0x0000000200027245 */ /* 0x000fe20000201400 */
[----:B------:R-:W-:Y:S01]  /*16580*/  FFMA.FTZ R13, R0, -UR19, R13 ;  /* 0x80000013000d7c23 */ /* 0x000fe2000801000d */
[----:B------:R-:W-:Y:S01]  /*16590*/  I2FP.F32.S32 R168, R168 ;  /* 0x000000a800a87245 */ /* 0x000fe20000201400 */
[----:B------:R-:W-:Y:S01]  /*165a0*/  IMAD.IADD R0, R224, 0x1, -R175 ;  /* 0x00000001e0007824 */ /* 0x000fe200078e0aaf */
[----:B------:R-:W-:Y:S01]  /*165b0*/  I2FP.F32.S32 R135, R135 ;  /* 0x0000008700877245 */ /* 0x000fe20000201400 */
[----:B------:R-:W-:Y:S01]  /*165c0*/  FFMA.FTZ R12, R3, -UR19, R12 ;  /* 0x80000013030c7c23 */ /* 0x000fe2000801000c */
[----:B------:R-:W-:Y:S01]  /*165d0*/  FSEL R4, R4, -INF , !P0 ;  /* 0xff80000004047808 */ /* 0x000fe20004000000 */
[----:B------:R-:W-:Y:S01]  /*165e0*/  IMAD.IADD R3, R224, 0x1, -R174 ;  /* 0x00000001e0037824 */ /* 0x000fe200078e0aae */
[C---:B------:R-:W-:Y:S01]  /*165f0*/  ISETP.GE.AND P0, PT, R179.reuse, R226, PT ;  /* 0x000000e2b300720c */ /* 0x040fe20003f06270 */
[----:B------:R-:W-:Y:S01]  /*16600*/  FFMA.FTZ R16, R2, -UR19, R16 ;  /* 0x8000001302107c23 */ /* 0x000fe20008010010 */
[----:B------:R-:W-:Y:S01]  /*16610*/  IABS R2, R0 ;  /* 0x0000000000027213 */ /* 0x000fe20000000000 */
[----:B------:R-:W-:Y:S01]  /*16620*/  VIADD R173, R134, 0x21 ;  /* 0x0000002186ad7836 */ /* 0x000fe20000000000 */
[----:B------:R-:W-:Y:S01]  /*16630*/  IABS R0, R3 ;  /* 0x0000000300007213 */ /* 0x000fe20000000000 */
[----:B------:R-:W-:Y:S01]  /*16640*/  FFMA.FTZ R8, R168, -UR19, R8 ;  /* 0x80000013a8087c23 */ /* 0x000fe20008010008 */
[----:B------:R-:W-:Y:S01]  /*16650*/  ISETP.GE.AND P3, PT, R178, R226, PT ;  /* 0x000000e2b200720c */ /* 0x000fe20003f66270 */
[----:B------:R-:W-:Y:S01]  /*16660*/  IMAD.IADD R168, R224, 0x1, -R172 ;  /* 0x00000001e0a87824 */ /* 0x000fe200078e0aac */
[-C--:B------:R-:W-:Y:S01]  /*16670*/  ISETP.GE.OR P0, PT, R179, R229.reuse, !P0 ;  /* 0x000000e5b300720c */ /* 0x080fe20004706670 */
[----:B------:R-:W-:Y:S01]  /*16680*/  IMAD.MOV.U32 R3, RZ, RZ, R0 ;  /* 0x000000ffff037224 */ /* 0x000fe200078e0000 */
[----:B------:R-:W-:Y:S01]  /*16690*/  FSEL R8, R8, -INF , !P2 ;  /* 0xff80000008087808 */ /* 0x000fe20005000000 */
[C---:B------:R-:W-:Y:S01]  /*166a0*/  VIADD R171, R134.reuse, 0x29 ;  /* 0x0000002986ab7836 */ /* 0x040fe20000000000 */
[----:B------:R-:W-:Y:S01]  /*166b0*/  IABS R0, R168 ;  /* 0x000000a800007213 */ /* 0x000fe20000000000 */
[----:B------:R-:W-:Y:S01]  /*166c0*/  VIADD R168, R134, 0x38 ;  /* 0x0000003886a87836 */ /* 0x000fe20000000000 */
[----:B------:R-:W-:Y:S01]  /*166d0*/  ISETP.GE.AND P2, PT, R177, R226, PT ;  /* 0x000000e2b100720c */ /* 0x000fe20003f46270 */
[----:B------:R-:W-:Y:S01]  /*166e0*/  FFMA.FTZ R9, R135, -UR19, R9 ;  /* 0x8000001387097c23 */ /* 0x000fe20008010009 */
[----:B------:R-:W-:Y:S01]  /*166f0*/  I2FP.F32.S32 R0, R0 ;  /* 0x0000000000007245 */ /* 0x000fe20000201400 */
[----:B------:R-:W-:Y:S01]  /*16700*/  IMAD.IADD R135, R224, 0x1, -R173 ;  /* 0x00000001e0877824 */ /* 0x000fe200078e0aad */
[----:B------:R-:W-:Y:S02]  /*16710*/  ISETP.GE.OR P3, PT, R178, R229, !P3 ;  /* 0x000000e5b200720c */ /* 0x000fe40005f66670 */
[----:B------:R-:W-:Y:S01]  /*16720*/  FSEL R9, R9, -INF , !P0 ;  /* 0xff80000009097808 */ /* 0x000fe20004000000 */
[----:B------:R-:W-:Y:S01]  /*16730*/  FFMA.FTZ R24, R0, -UR19, R24 ;  /* 0x8000001300187c23 */ /* 0x000fe20008010018 */
[----:B------:R-:W-:Y:S01]  /*16740*/  IABS R135, R135 ;  /* 0x0000008700877213 */ /* 0x000fe20000000000 */
[----:B------:R-:W-:Y:S01]  /*16750*/  IMAD.IADD R0, R224, 0x1, -R170 ;  /* 0x00000001e0007824 */ /* 0x000fe200078e0aaa */
[----:B------:R-:W-:Y:S02]  /*16760*/  ISETP.GE.AND P0, PT, R176, R226, PT ;  /* 0x000000e2b000720c */ /* 0x000fe40003f06270 */
[----:B------:R-:W-:Y:S02]  /*16770*/  I2FP.F32.S32 R135, R135 ;  /* 0x0000008700877245 */ /* 0x000fe40000201400 */
[----:B------:R-:W-:Y:S02]  /*16780*/  IABS R0, R0 ;  /* 0x0000000000007213 */ /* 0x000fe40000000000 */
[-C--:B------:R-:W-:Y:S01]  /*16790*/  ISETP.GE.OR P2, PT, R177, R229.reuse, !P2 ;  /* 0x000000e5b100720c */ /* 0x080fe20005746670 */
[----:B------:R-:W-:Y:S01]  /*167a0*/  FFMA.FTZ R21, R135, -UR19, R21 ;  /* 0x8000001387157c23 */ /* 0x000fe20008010015 */
[----:B------:R-:W-:Y:S01]  /*167b0*/  I2FP.F32.S32 R0, R0 ;  /* 0x0000000000007245 */ /* 0x000fe20000201400 */
[----:B------:R-:W-:Y:S01]  /*167c0*/  VIADD R135, R134, 0x39 ;  /* 0x0000003986877836 */ /* 0x000fe20000000000 */
[----:B------:R-:W-:Y:S02]  /*167d0*/  FSEL R12, R12, -INF , !P3 ;  /* 0xff8000000c0c7808 */ /* 0x000fe40005800000 */
[----:B------:R-:W-:Y:S01]  /*167e0*/  I2FP.F32.S32 R2, R2 ;  /* 0x0000000200027245 */ /* 0x000fe20000201400 */
[----:B------:R-:W-:Y:S01]  /*167f0*/  FFMA.FTZ R28, R0, -UR19, R28 ;  /* 0x80000013001c7c23 */ /* 0x000fe2000801001c */
[----:B------:R-:W-:Y:S01]  /*16800*/  ISETP.GE.AND P3, PT, R175, R226, PT ;  /* 0x000000e2af00720c */ /* 0x000fe20003f66270 */
[----:B------:R-:W-:Y:S01]  /*16810*/  IMAD.IADD R0, R224, 0x1, -R169 ;  /* 0x00000001e0007824 */ /* 0x000fe200078e0aa9 */
[----:B------:R-:W-:Y:S01]  /*16820*/  ISETP.GE.OR P0, PT, R176, R229, !P0 ;  /* 0x000000e5b000720c */ /* 0x000fe20004706670 */
[----:B------:R-:W-:Y:S01]  /*16830*/  FFMA.FTZ R17, R2, -UR19, R17 ;  /* 0x8000001302117c23 */ /* 0x000fe20008010011 */
[----:B------:R-:W-:Y:S01]  /*16840*/  FSEL R13, R13, -INF , !P2 ;  /* 0xff8000000d0d7808 */ /* 0x000fe20005000000 */
[----:B------:R-:W-:Y:S01]  /*16850*/  IMAD.IADD R2, R224, 0x1, -R171 ;  /* 0x00000001e0027824 */ /* 0x000fe200078e0aab */
[----:B------:R-:W-:Y:S02]  /*16860*/  IABS R0, R0 ;  /* 0x0000000000007213 */ /* 0x000fe40000000000 */
[----:B------:R-:W-:Y:S02]  /*16870*/  I2FP.F32.S32 R3, R3 ;  /* 0x0000000300037245 */ /* 0x000fe40000201400 */
[----:B------:R-:W-:Y:S02]  /*16880*/  I2FP.F32.S32 R0, R0 ;  /* 0x0000000000007245 */ /* 0x000fe40000201400 */
[-C--:B------:R-:W-:Y:S01]  /*16890*/  ISETP.GE.AND P2, PT, R174, R226.reuse, PT ;  /* 0x000000e2ae00720c */ /* 0x080fe20003f46270 */
[----:B------:R-:W-:Y:S01]  /*168a0*/  FFMA.FTZ R20, R3, -UR19, R20 ;  /* 0x8000001303147c23 */ /* 0x000fe20008010014 */
[-C--:B------:R-:W-:Y:S01]  /*168b0*/  ISETP.GE.OR P3, PT, R175, R229.reuse, !P3 ;  /* 0x000000e5af00720c */ /* 0x080fe20005f66670 */
[----:B------:R-:W-:Y:S01]  /*168c0*/  FFMA.FTZ R29, R0, -UR19, R29 ;  /* 0x80000013001d7c23 */ /* 0x000fe2000801001d */
[----:B------:R-:W-:Y:S01]  /*168d0*/  FSEL R16, R16, -INF , !P0 ;  /* 0xff80000010107808 */ /* 0x000fe20004000000 */
[----:B------:R-:W-:Y:S01]  /*168e0*/  IMAD.IADD R0, R224, 0x1, -R168 ;  /* 0x00000001e0007824 */ /* 0x000fe200078e0aa8 */
[----:B------:R-:W-:Y:S02]  /*168f0*/  ISETP.GE.AND P0, PT, R173, R226, PT ;  /* 0x000000e2ad00720c */ /* 0x000fe40003f06270 */
[-C--:B------:R-:W-:Y:S02]  /*16900*/  ISETP.GE.OR P2, PT, R174, R229.reuse, !P2 ;  /* 0x000000e5ae00720c */ /* 0x080fe40005746670 */
[----:B------:R-:W-:Y:S02]  /*16910*/  IABS R0, R0 ;  /* 0x0000000000007213 */ /* 0x000fe40000000000 */
[----:B------:R-:W-:Y:S02]  /*16920*/  FSEL R17, R17, -INF , !P3 ;  /* 0xff80000011117808 */ /* 0x000fe40005800000 */
[----:B------:R-:W-:Y:S02]  /*16930*/  I2FP.F32.S32 R0, R0 ;  /* 0x0000000000007245 */ /* 0x000fe40000201400 */
[----:B------:R-:W-:Y:S02]  /*16940*/  IABS R2, R2 ;  /* 0x0000000200027213 */ /* 0x000fe40000000000 */
[----:B------:R-:W-:Y:S01]  /*16950*/  ISETP.GE.AND P3, PT, R172, R226, PT ;  /* 0x000000e2ac00720c */ /* 0x000fe20003f66270 */
[----:B------:R-:W-:Y:S01]  /*16960*/  FFMA.FTZ R32, R0, -UR19, R32 ;  /* 0x8000001300207c23 */ /* 0x000fe20008010020 */
[-C--:B------:R-:W-:Y:S01]  /*16970*/  ISETP.GE.OR P0, PT, R173, R229.reuse, !P0 ;  /* 0x000000e5ad00720c */ /* 0x080fe20004706670 */
[----:B------:R-:W-:Y:S01]  /*16980*/  IMAD.IADD R0, R224, 0x1, -R135 ;  /* 0x00000001e0007824 */ /* 0x000fe200078e0a87 */
[----:B------:R-:W-:Y:S02]  /*16990*/  FSEL R20, R20, -INF , !P2 ;  /* 0xff80000014147808 */ /* 0x000fe40005000000 */
[----:B------:R-:W-:Y:S02]  /*169a0*/  I2FP.F32.S32 R2, R2 ;  /* 0x0000000200027245 */ /* 0x000fe40000201400 */
[----:B------:R-:W-:Y:S02]  /*169b0*/  IABS R0, R0 ;  /* 0x0000000000007213 */ /* 0x000fe40000000000 */
[----:B------:R-:W-:Y:S01]  /*169c0*/  ISETP.GE.AND P2, PT, R171, R226, PT ;  /* 0x000000e2ab00720c */ /* 0x000fe20003f46270 */
[----:B------:R-:W-:Y:S01]  /*169d0*/  FFMA.FTZ R25, R2, -UR19, R25 ;  /* 0x8000001302197c23 */ /* 0x000fe20008010019 */
[----:B------:R-:W-:Y:S02]  /*169e0*/  I2FP.F32.S32 R0, R0 ;  /* 0x0000000000007245 */ /* 0x000fe40000201400 */
[-C--:B------:R-:W-:Y:S02]  /*169f0*/  ISETP.GE.OR P3, PT, R172, R229.reuse, !P3 ;  /* 0x000000e5ac00720c */ /* 0x080fe40005f66670 */
[----:B------:R-:W-:Y:S01]  /*16a00*/  FSEL R21, R21, -INF , !P0 ;  /* 0xff80000015157808 */ /* 0x000fe20004000000 */
[----:B------:R-:W-:Y:S01]  /*16a10*/  FFMA.FTZ R33, R0, -UR19, R33 ;  /* 0x8000001300217c23 */ /* 0x000fe20008010021 */
[----:B------:R-:W-:Y:S02]  /*16a20*/  FMNMX.FTZ R0, R4, R132, !PT ;  /* 0x0000008404007209 */ /* 0x000fe40007810000 */
[----:B------:R-:W-:Y:S02]  /*16a30*/  ISETP.GE.AND P0, PT, R170, R226, PT ;  /* 0x000000e2aa00720c */ /* 0x000fe40003f06270 */
[----:B------:R-:W-:Y:S02]  /*16a40*/  FMNMX.FTZ R0, R5, R0, !PT ;  /* 0x0000000005007209 */ /* 0x000fe40007810000 */
[-C--:B------:R-:W-:Y:S02]  /*16a50*/  ISETP.GE.OR P2, PT, R171, R229.reuse, !P2 ;  /* 0x000000e5ab00720c */ /* 0x080fe40005746670 */
[----:B------:R-:W-:Y:S02]  /*16a60*/  FMNMX.FTZ R0, R8, R0, !PT ;  /* 0x0000000008007209 */ /* 0x000fe40007810000 */
[----:B------:R-:W-:Y:S02]  /*16a70*/  FSEL R24, R24, -INF , !P3 ;  /* 0xff80000018187808 */ /* 0x000fe40005800000 */
[----:B------:R-:W-:Y:S02]  /*16a80*/  FMNMX.FTZ R0, R9, R0, !PT ;  /* 0x0000000009007209 */ /* 0x000fe40007810000 */
[----:B------:R-:W-:Y:S02]  /*16a90*/  ISETP.GE.AND P3, PT, R169, R226, PT ;  /* 0x000000e2a900720c */ /* 0x000fe40003f66270 */
[----:B------:R-:W-:Y:S02]  /*16aa0*/  FMNMX.FTZ R0, R12, R0, !PT ;  /* 0x000000000c007209 */ /* 0x000fe40007810000 */
[----:B------:R-:W-:Y:S02]  /*16ab0*/  FSEL R25, R25, -INF , !P2 ;  /* 0xff80000019197808 */ /* 0x000fe40005000000 */
[----:B------:R-:W-:Y:S02]  /*16ac0*/  FMNMX.FTZ R0, R13, R0, !PT ;  /* 0x000000000d007209 */ /* 0x000fe40007810000 */
[-C--:B------:R-:W-:Y:S02]  /*16ad0*/  ISETP.GE.OR P0, PT, R170, R229.reuse, !P0 ;  /* 0x000000e5aa00720c */ /* 0x080fe40004706670 */
[----:B------:R-:W-:Y:S02]  /*16ae0*/  FMNMX.FTZ R0, R16, R0, !PT ;  /* 0x0000000010007209 */ /* 0x000fe40007810000 */
[-C--:B------:R-:W-:Y:S02]  /*16af0*/  ISETP.GE.OR P3, PT, R169, R229.reuse, !P3 ;  /* 0x000000e5a900720c */ /* 0x080fe40005f66670 */
[----:B------:R-:W-:Y:S02]  /*16b00*/  FMNMX.FTZ R0, R17, R0, !PT ;  /* 0x0000000011007209 */ /* 0x000fe40007810000 */
[----:B------:R-:W-:Y:S02]  /*16b10*/  FSEL R28, R28, -INF , !P0 ;  /* 0xff8000001c1c7808 */ /* 0x000fe40004000000 */
[----:B------:R-:W-:Y:S02]  /*16b20*/  FMNMX.FTZ R0, R20, R0, !PT ;  /* 0x0000000014007209 */ /* 0x000fe40007810000 */
[----:B------:R-:W-:Y:S02]  /*16b30*/  ISETP.GE.AND P2, PT, R168, R226, PT ;  /* 0x000000e2a800720c */ /* 0x000fe40003f46270 */
[----:B------:R-:W-:Y:S02]  /*16b40*/  FMNMX.FTZ R0, R21, R0, !PT ;  /* 0x0000000015007209 */ /* 0x000fe40007810000 */
[----:B------:R-:W-:Y:S02]  /*16b50*/  ISETP.GE.AND P0, PT, R135, R226, PT ;  /* 0x000000e28700720c */ /* 0x000fe40003f06270 */
[----:B------:R-:W-:Y:S02]  /*16b60*/  FMNMX.FTZ R0, R24, R0, !PT ;  /* 0x0000000018007209 */ /* 0x000fe40007810000 */
[----:B------:R-:W-:Y:S02]  /*16b70*/  FSEL R29, R29, -INF , !P3 ;  /* 0xff8000001d1d7808 */ /* 0x000fe40005800000 */
[----:B------:R-:W-:Y:S02]  /*16b80*/  FMNMX.FTZ R0, R25, R0, !PT ;  /* 0x0000000019007209 */ /* 0x000fe40007810000 */
[-C--:B------:R-:W-:Y:S02]  /*16b90*/  ISETP.GE.OR P2, PT, R168, R229.reuse, !P2 ;  /* 0x000000e5a800720c */ /* 0x080fe40005746670 */
[----:B------:R-:W-:Y:S02]  /*16ba0*/  FMNMX.FTZ R0, R28, R0, !PT ;  /* 0x000000001c007209 */ /* 0x000fe40007810000 */
[----:B------:R-:W-:Y:S02]  /*16bb0*/  ISETP.GE.OR P0, PT, R135, R229, !P0 ;  /* 0x000000e58700720c */ /* 0x000fe40004706670 */
[----:B------:R-:W-:Y:S02]  /*16bc0*/  FSEL R32, R32, -INF , !P2 ;  /* 0xff80000020207808 */ /* 0x000fe40005000000 */
[----:B------:R-:W-:Y:S02]  /*16bd0*/  FMNMX.FTZ R0, R29, R0, !PT ;  /* 0x000000001d007209 */ /* 0x000fe40007810000 */
[----:B------:R-:W-:Y:S02]  /*16be0*/  FSEL R33, R33, -INF , !P0 ;  /* 0xff80000021217808 */ /* 0x000fe40004000000 */
[----:B------:R-:W-:Y:S02]  /*16bf0*/  FMNMX.FTZ R2, R32, R0, !PT ;  /* 0x0000000020027209 */ /* 0x000fe40007810000 */
[-C--:B------:R-:W-:Y:S02]  /*16c00*/  ISETP.GE.AND P6, PT, R179, R225.reuse, PT ;  /* 0x000000e1b300720c */ /* 0x080fe40003fc6270 */
[----:B------:R-:W-:Y:S02]  /*16c10*/  FMNMX.FTZ R2, R33, R2, !PT ;  /* 0x0000000221027209 */ /* 0x000fe40007810000 */
[-C--:B------:R-:W-:Y:S01]  /*16c20*/  ISETP.GE.OR P6, PT, R179, R228.reuse, !P6 ;  /* 0x000000e4b300720c */ /* 0x080fe200077c6670 */
[----:B------:R-:W-:Y:S01]  /*16c30*/  IMAD.IADD R179, R227, 0x1, -R179 ;  /* 0x00000001e3b37824 */ /* 0x000fe200078e0ab3 */
[CC--:B------:R-:W-:Y:S01]  /*16c40*/  ISETP.GE.AND P3, PT, R134.reuse, R225.reuse, PT ;  /* 0x000000e18600720c */ /* 0x0c0fe20003f66270 */
[----:B------:R-:W1:Y:S01]  /*16c50*/  SHFL.BFLY PT, R0, R2, 0x2, 0x1f ;  /* 0x0c401f0002007f89 */ /* 0x000e6200000e0000 */
[CC--:B------:R-:W-:Y:S02]  /*16c60*/  ISETP.GE.AND P2, PT, R181.reuse, R225.reuse, PT ;  /* 0x000000e1b500720c */ /* 0x0c0fe40003f46270 */
[-C--:B------:R-:W-:Y:S02]  /*16c70*/  ISETP.GE.OR P3, PT, R134, R228.reuse, !P3 ;  /* 0x000000e48600720c */ /* 0x080fe40005f66670 */
[-C--:B------:R-:W-:Y:S01]  /*16c80*/  ISETP.GE.OR P2, PT, R181, R228.reuse, !P2 ;  /* 0x000000e4b500720c */ /* 0x080fe20005746670 */
[----:B------:R-:W-:Y:S01]  /*16c90*/  IMAD.IADD R181, R227, 0x1, -R181 ;  /* 0x00000001e3b57824 */ /* 0x000fe200078e0ab5 */
[CC--:B------:R-:W-:Y:S02]  /*16ca0*/  ISETP.GE.AND P4, PT, R177.reuse, R225.reuse, PT ;  /* 0x000000e1b100720c */ /* 0x0c0fe40003f86270 */
[CC--:B------:R-:W-:Y:S02]  /*16cb0*/  ISETP.GE.AND P5, PT, R178.reuse, R225.reuse, PT ;  /* 0x000000e1b200720c */ /* 0x0c0fe40003fa6270 */
[-C--:B------:R-:W-:Y:S01]  /*16cc0*/  ISETP.GE.OR P4, PT, R177, R228.reuse, !P4 ;  /* 0x000000e4b100720c */ /* 0x080fe20006786670 */
[----:B------:R-:W-:Y:S01]  /*16cd0*/  IMAD.IADD R177, R227, 0x1, -R177 ;  /* 0x00000001e3b17824 */ /* 0x000fe200078e0ab1 */
        /* <DEDUP_REMOVED lines=27> */
[----:B------:R-:W1:Y:S01]  /*16e90*/  MUFU.EX2 R0, R0 ;  /* 0x0000000000007308 */ /* 0x000e620000000800 */
[----:B------:R-:W-:Y:S01]  /*16ea0*/  ISETP.GE.OR P0, PT, R180, R228, !P0 ;  /* 0x000000e4b400720c */ /* 0x000fe20004706670 */
[C---:B------:R-:W-:Y:S08]  /*16eb0*/  IMAD.IADD R180, R227.reuse, 0x1, -R180 ;  /* 0x00000001e3b47824 */ /* 0x040ff000078e0ab4 */
[----:B------:R2:W3:Y:S01]  /*16ec0*/  MUFU.EX2 R3, R4 ;  /* 0x0000000400037308 */ /* 0x0004e20000000800 */
        /* <DEDUP_REMOVED lines=64> */
[----:B---3--:R-:W-:Y:S01]  /*172d0*/  FFMA.FTZ R0, R0, R198, R3 ;  /* 0x000000c600007223 */ /* 0x008fe20000010003 */
[----:B------:R-:W1:Y:S01]  /*172e0*/  MUFU.EX2 R140, R132 ;  /* 0x00000084008c7308 */ /* 0x000e620000000800 */
[----:B------:R-:W2:Y:S09]  /*172f0*/  LDL.64 R198, [R1+0x8] ;  /* 0x0000080001c67983 */ /* 0x000eb20000100a00 */
[----:B------:R-:W-:Y:S10]  /*17300*/  MUFU.EX2 R156, R183 ;  /* 0x000000b7009c7308 */ /* 0x000ff40000000800 */
[----:B------:R-:W-:Y:S01]  /*17310*/  MUFU.EX2 R149, R192 ;  /* 0x000000c000957308 */ /* 0x000fe20000000800 */
[C---:B-1----:R-:W-:Y:S01]  /*17320*/  FADD.FTZ R165, R140.reuse, R0 ;  /* 0x000000008ca57221 */ /* 0x042fe20000010000 */
[C---:B------:R-:W-:Y:S01]  /*17330*/  IMAD.IADD R0, R227.reuse, 0x1, -R134 ;  /* 0x00000001e3007824 */ /* 0x040fe200078e0a86 */
[----:B------:R-:W-:Y:S02]  /*17340*/  IABS R134, R179 ;  /* 0x000000b300867213 */ /* 0x000fe40000000000 */
[----:B------:R3:W3:Y:S01]  /*17350*/  LDL.S16 R179, [R1+0x54] ;  /* 0x0000540001b37983 */ /* 0x0006e20000100600 */
[----:B------:R-:W-:Y:S02]  /*17360*/  IABS R132, R180 ;  /* 0x000000b400847213 */ /* 0x000fe40000000000 */
[----:B------:R-:W-:Y:S01]  /*17370*/  F2FP.F16.F32.PACK_AB R140, R140, R3 ;  /* 0x000000038c8c723e */ /* 0x000fe200000000ff */
[----:B------:R1:W3:Y:S01]  /*17380*/  LDL.S16 R180, [R1+0x50] ;  /* 0x0000500001b47983 */ /* 0x0002e20000100600 */
[----:B------:R-:W-:Y:S01]  /*17390*/  IABS R0, R0 ;  /* 0x0000000000007213 */ /* 0x000fe20000000000 */
[----:B------:R-:W-:Y:S01]  /*173a0*/  MUFU.EX2 R153, R194 ;  /* 0x000000c200997308 */ /* 0x000fe20000000800 */
[----:B------:R-:W-:Y:S02]  /*173b0*/  IABS R3, R181 ;  /* 0x000000b500037213 */ /* 0x000fe40000000000 */
[----:B------:R-:W-:Y:S02]  /*173c0*/  I2FP.F32.S32 R0, R0 ;  /* 0x0000000000007245 */ /* 0x000fe40000201400 */
[----:B------:R-:W-:Y:S02]  /*173d0*/  I2FP.F32.S32 R3, R3 ;  /* 0x0000000300037245 */ /* 0x000fe40000201400 */
[----:B------:R-:W-:Y:S01]  /*173e0*/  I2FP.F32.S32 R132, R132 ;  /* 0x0000008400847245 */ /* 0x000fe20000201400 */
[----:B------:R-:W-:Y:S01]  /*173f0*/  FFMA.FTZ R6, R0, -UR19, R6 ;  /* 0x8000001300067c23 */ /* 0x000fe20008010006 */
[----:B------:R-:W-:Y:S02]  /*17400*/  IMAD.IADD R0, R227, 0x1, -R178 ;  /* 0x00000001e3007824 */ /* 0x000fe400078e0ab2 */
[----:B------:R-:W-:Y:S01]  /*17410*/  FFMA.FTZ R7, R3, -UR19, R7 ;  /* 0x8000001303077c23 */ /* 0x000fe20008010007 */
[----:B------:R-:W-:Y:S01]  /*17420*/  I2FP.F32.S32 R134, R134 ;  /* 0x0000008600867245 */ /* 0x000fe20000201400 */
[----:B------:R-:W-:Y:S01]  /*17430*/  FFMA.FTZ R10, R132, -UR19, R10 ;  /* 0x80000013840a7c23 */ /* 0x000fe2000801000a */
[----:B------:R-:W-:Y:S01]  /*17440*/  FSEL R141, R6, -INF , !P3 ;  /* 0xff800000068d7808 */ /* 0x000fe20005800000 */
[----:B------:R-:W-:Y:S01]  /*17450*/  MUFU.EX2 R178, R233 ;  /* 0x000000e900b27308 */ /* 0x000fe20000000800 */
[----:B------:R-:W-:Y:S01]  /*17460*/  IABS R0, R0 ;  /* 0x0000000000007213 */ /* 0x000fe20000000000 */
[----:B------:R-:W-:Y:S01]  /*17470*/  FFMA.FTZ R11, R134, -UR19, R11 ;  /* 0x80000013860b7c23 */ /* 0x000fe2000801000b */
[----:B------:R-:W-:Y:S02]  /*17480*/  FSEL R148, R7, -INF , !P2 ;  /* 0xff80000007947808 */ /* 0x000fe40005000000 */
[----:B------:R-:W-:Y:S02]  /*17490*/  I2FP.F32.S32 R0, R0 ;  /* 0x0000000000007245 */ /* 0x000fe40000201400 */
[CC--:B------:R-:W-:Y:S02]  /*174a0*/  ISETP.GE.AND P2, PT, R175.reuse, R225.reuse, PT ;  /* 0x000000e1af00720c */ /* 0x0c0fe40003f46270 */
[----:B------:R-:W-:Y:S01]  /*174b0*/  ISETP.GE.AND P3, PT, R176, R225, PT ;  /* 0x000000e1b000720c */ /* 0x000fe20003f66270 */
[----:B------:R-:W-:Y:S01]  /*174c0*/  FFMA.FTZ R14, R0, -UR19, R14 ;  /* 0x80000013000e7c23 */ /* 0x000fe2000801000e */
[-C--:B------:R-:W-:Y:S01]  /*174d0*/  ISETP.GE.OR P2, PT, R175, R228.reuse, !P2 ;  /* 0x000000e4af00720c */ /* 0x080fe20005746670 */
[C---:B------:R-:W-:Y:S01]  /*174e0*/  IMAD.IADD R175, R227.reuse, 0x1, -R175 ;  /* 0x00000001e3af7824 */ /* 0x040fe200078e0aaf */
[----:B------:R-:W-:Y:S02]  /*174f0*/  IABS R0, R177 ;  /* 0x000000b100007213 */ /* 0x000fe40000000000 */
[----:B------:R-:W-:Y:S01]  /*17500*/  ISETP.GE.OR P3, PT, R176, R228, !P3 ;  /* 0x000000e4b000720c */ /* 0x000fe20005f66670 */
[----:B------:R-:W-:Y:S01]  /*17510*/  IMAD.IADD R176, R227, 0x1, -R176 ;  /* 0x00000001e3b07824 */ /* 0x000fe200078e0ab0 */
[----:B------:R-:W-:Y:S02]  /*17520*/  I2FP.F32.S32 R0, R0 ;  /* 0x0000000000007245 */ /* 0x000fe40000201400 */
[----:B------:R-:W-:Y:S02]  /*17530*/  IABS R6, R175 ;  /* 0x000000af00067213 */ /* 0x000fe40000000000 */
[----:B------:R-:W-:Y:S01]  /*17540*/  FSEL R164, R10, -INF , !P0 ;  /* 0xff8000000aa47808 */ /* 0x000fe20004000000 */
[----:B------:R-:W-:Y:S01]  /*17550*/  FFMA.FTZ R15, R0, -UR19, R15 ;  /* 0x80000013000f7c23 */ /* 0x000fe2000801000f */
[----:B------:R-:W-:Y:S02]  /*17560*/  I2FP.F32.S32 R6, R6 ;  /* 0x0000000600067245 */ /* 0x000fe40000201400 */
[----:B------:R-:W-:Y:S02]  /*17570*/  ISETP.GE.AND P0, PT, R174, R225, PT ;  /* 0x000000e1ae00720c */ /* 0x000fe40003f06270 */
[----:B------:R-:W-:Y:S01]  /*17580*/  IABS R3, R176 ;  /* 0x000000b000037213 */ /* 0x000fe20000000000 */
[----:B------:R-:W-:Y:S01]  /*17590*/  FFMA.FTZ R19, R6, -UR19, R19 ;  /* 0x8000001306137c23 */ /* 0x000fe20008010013 */
[----:B------:R-:W-:Y:S02]  /*175a0*/  FMNMX.FTZ R0, R141, R133, !PT ;  /* 0x000000858d007209 */ /* 0x000fe40007810000 */
[----:B------:R-:W-:Y:S02]  /*175b0*/  FSEL R152, R15, -INF , !P4 ;  /* 0xff8000000f987808 */ /* 0x000fe40006000000 */
[----:B------:R-:W-:Y:S02]  /*175c0*/  ISETP.GE.AND P4, PT, R171, R225, PT ;  /* 0x000000e1ab00720c */ /* 0x000fe40003f86270 */
[----:B------:R-:W-:Y:S01]  /*175d0*/  ISETP.GE.OR P0, PT, R174, R228, !P0 ;  /* 0x000000e4ae00720c */ /* 0x000fe20004706670 */
[----:B------:R-:W-:Y:S01]  /*175e0*/  IMAD.IADD R174, R227, 0x1, -R174 ;  /* 0x00000001e3ae7824 */ /* 0x000fe200078e0aae */
[----:B------:R-:W-:Y:S02]  /*175f0*/  I2FP.F32.S32 R3, R3 ;  /* 0x0000000300037245 */ /* 0x000fe40000201400 */
[----:B------:R-:W-:Y:S02]  /*17600*/  FMNMX.FTZ R0, R148, R0, !PT ;  /* 0x0000000094007209 */ /* 0x000fe40007810000 */
[----:B------:R-:W-:Y:S01]  /*17610*/  ISETP.GE.OR P4, PT, R171, R228, !P4 ;  /* 0x000000e4ab00720c */ /* 0x000fe20006786670 */
[----:B------:R-:W-:Y:S01]  /*17620*/  IMAD.IADD R171, R227, 0x1, -R171 ;  /* 0x00000001e3ab7824 */ /* 0x000fe200078e0aab */
[----:B------:R-:W-:Y:S01]  /*17630*/  FSEL R161, R11, -INF , !P6 ;  /* 0xff8000000ba17808 */ /* 0x000fe20007000000 */
[----:B------:R-:W-:Y:S01]  /*17640*/  FFMA.FTZ R18, R3, -UR19, R18 ;  /* 0x8000001303127c23 */ /* 0x000fe20008010012 */
[----:B------:R-:W-:Y:S02]  /*17650*/  FSEL R145, R19, -INF , !P2 ;  /* 0xff80000013917808 */ /* 0x000fe40005000000 */
[----:B------:R-:W-:Y:S02]  /*17660*/  IABS R7, R174 ;  /* 0x000000ae00077213 */ /* 0x000fe40000000000 */
[-C--:B------:R-:W-:Y:S02]  /*17670*/  ISETP.GE.AND P6, PT, R173, R225.reuse, PT ;  /* 0x000000e1ad00720c */ /* 0x080fe40003fc6270 */
[----:B------:R-:W-:Y:S02]  /*17680*/  FSEL R157, R14, -INF , !P5 ;  /* 0xff8000000e9d7808 */ /* 0x000fe40006800000 */
[-C--:B------:R-:W-:Y:S02]  /*17690*/  ISETP.GE.AND P2, PT, R169, R225.reuse, PT ;  /* 0x000000e1a900720c */ /* 0x080fe40003f46270 */
[----:B------:R-:W-:Y:S02]  /*176a0*/  FMNMX.FTZ R0, R164, R0, !PT ;  /* 0x00000000a4007209 */ /* 0x000fe40007810000 */
[C---:B------:R-:W-:Y:S02]  /*176b0*/  ISETP.GE.AND P5, PT, R172.reuse, R225, PT ;  /* 0x000000e1ac00720c */ /* 0x040fe40003fa6270 */
[----:B------:R-:W-:Y:S02]  /*176c0*/  IABS R3, R171 ;  /* 0x000000ab00037213 */ /* 0x000fe40000000000 */
[-C--:B------:R-:W-:Y:S01]  /*176d0*/  ISETP.GE.OR P6, PT, R173, R228.reuse, !P6 ;  /* 0x000000e4ad00720c */ /* 0x080fe200077c6670 */
[----:B------:R-:W-:Y:S01]  /*176e0*/  IMAD.IADD R173, R227, 0x1, -R173 ;  /* 0x00000001e3ad7824 */ /* 0x000fe200078e0aad */
        /* <DEDUP_REMOVED lines=8> */
[C---:B------:R-:W-:Y:S02]  /*17770*/  ISETP.GE.AND P3, PT, R170.reuse, R225, PT ;  /* 0x000000e1aa00720c */ /* 0x040fe40003f66270 */
[----:B------:R-:W-:Y:S02]  /*17780*/  I2FP.F32.S32 R3, R3 ;  /* 0x0000000300037245 */ /* 0x000fe40000201400 */
[----:B------:R-:W-:Y:S02]  /*17790*/  FMNMX.FTZ R0, R157, R0, !PT ;  /* 0x000000009d007209 */ /* 0x000fe40007810000 */
[----:B------:R-:W-:Y:S01]  /*177a0*/  IABS R10, R173 ;  /* 0x000000ad000a7213 */ /* 0x000fe20000000000 */
[----:B------:R-:W-:Y:S01]  /*177b0*/  FFMA.FTZ R27, R3, -UR19, R27 ;  /* 0x80000013031b7c23 */ /* 0x000fe2000801001b */
[----:B------:R-:W-:Y:S01]  /*177c0*/  ISETP.GE.OR P3, PT, R170, R228, !P3 ;  /* 0x000000e4aa00720c */ /* 0x000fe20005f66670 */
[----:B------:R-:W-:Y:S01]  /*177d0*/  IMAD.IADD R170, R227, 0x1, -R170 ;  /* 0x00000001e3aa7824 */ /* 0x000fe200078e0aaa */
[----:B------:R-:W-:Y:S02]  /*177e0*/  IABS R7, R169 ;  /* 0x000000a900077213 */ /* 0x000fe40000000000 */
[----:B------:R-:W-:Y:S02]  /*177f0*/  IABS R6, R172 ;  /* 0x000000ac00067213 */ /* 0x000fe40000000000 */
[----:B------:R-:W-:Y:S02]  /*17800*/  FMNMX.FTZ R0, R152, R0, !PT ;  /* 0x0000000098007209 */ /* 0x000fe40007810000 */
[----:B------:R-:W-:Y:S02]  /*17810*/  I2FP.F32.S32 R10, R10 ;  /* 0x0000000a000a7245 */ /* 0x000fe40000201400 */
[----:B------:R-:W-:Y:S02]  /*17820*/  I2FP.F32.S32 R3, R7 ;  /* 0x0000000700037245 */ /* 0x000fe40000201400 */
[----:B------:R-:W-:Y:S01]  /*17830*/  I2FP.F32.S32 R6, R6 ;  /* 0x0000000600067245 */ /* 0x000fe20000201400 */
[----:B------:R-:W-:Y:S01]  /*17840*/  FFMA.FTZ R23, R10, -UR19, R23 ;  /* 0x800000130a177c23 */ /* 0x000fe20008010017 */
[----:B------:R-:W-:Y:S01]  /*17850*/  IABS R170, R170 ;  /* 0x000000aa00aa7213 */ /* 0x000fe20000000000 */
[----:B------:R-:W-:Y:S01]  /*17860*/  FFMA.FTZ R31, R3, -UR19, R31 ;  /* 0x80000013031f7c23 */ /* 0x000fe2000801001f */
[----:B------:R-:W-:Y:S01]  /*17870*/  FMNMX.FTZ R0, R160, R0, !PT ;  /* 0x00000000a0007209 */ /* 0x000fe20007810000 */
[----:B------:R-:W-:Y:S01]  /*17880*/  FFMA.FTZ R26, R6, -UR19, R26 ;  /* 0x80000013061a7c23 */ /* 0x000fe2000801001a */
[----:B------:R-:W-:Y:S01]  /*17890*/  FSEL R144, R22, -INF , !P0 ;  /* 0xff80000016907808 */ /* 0x000fe20004000000 */
[----:B------:R-:W-:Y:S01]  /*178a0*/  IMAD.MOV.U32 R6, RZ, RZ, R170 ;  /* 0x000000ffff067224 */ /* 0x000fe200078e00aa */
[----:B------:R-:W-:Y:S01]  /*178b0*/  FMNMX.FTZ R3, R145, R0, !PT ;  /* 0x0000000091037209 */ /* 0x000fe20007810000 */
[----:B------:R-:W-:Y:S01]  /*178c0*/  IMAD.IADD R0, R227, 0x1, -R135 ;  /* 0x00000001e3007824 */ /* 0x000fe200078e0a87 */
[----:B------:R-:W-:Y:S02]  /*178d0*/  ISETP.GE.AND P0, PT, R168, R225, PT ;  /* 0x000000e1a800720c */ /* 0x000fe40003f06270 */
[----:B------:R-:W-:Y:S02]  /*178e0*/  FSEL R137, R23, -INF , !P6 ;  /* 0xff80000017897808 */ /* 0x000fe40007000000 */
[----:B------:R-:W-:Y:S02]  /*178f0*/  FMNMX.FTZ R3, R144, R3, !PT ;  /* 0x0000000390037209 */ /* 0x000fe40007810000 */
[----:B------:R-:W-:Y:S01]  /*17900*/  ISETP.GE.OR P0, PT, R168, R228, !P0 ;  /* 0x000000e4a800720c */ /* 0x000fe20004706670 */
[----:B------:R-:W-:Y:S01]  /*17910*/  IMAD.IADD R168, R227, 0x1, -R168 ;  /* 0x00000001e3a87824 */ /* 0x000fe200078e0aa8 */
[----:B------:R-:W-:Y:S02]  /*17920*/  I2FP.F32.S32 R6, R6 ;  /* 0x0000000600067245 */ /* 0x000fe40000201400 */
[----:B------:R-:W-:Y:S02]  /*17930*/  FSEL R136, R26, -INF , !P5 ;  /* 0xff8000001a887808 */ /* 0x000fe40006800000 */
[----:B------:R-:W-:Y:S01]  /*17940*/  FMNMX.FTZ R3, R137, R3, !PT ;  /* 0x0000000389037209 */ /* 0x000fe20007810000 */
[----:B------:R-:W-:Y:S01]  /*17950*/  FFMA.FTZ R30, R6, -UR19, R30 ;  /* 0x80000013061e7c23 */ /* 0x000fe2000801001e */
[----:B------:R-:W-:Y:S01]  /*17960*/  IABS R7, R168 ;  /* 0x000000a800077213 */ /* 0x000fe20000000000 */
[----:B------:R1:W-:Y:S01]  /*17970*/  MUFU.EX2 R26, R191 ;  /* 0x000000bf001a7308 */ /* 0x0003e20000000800 */
[----:B------:R-:W-:Y:S02]  /*17980*/  FSEL R134, R27, -INF , !P4 ;  /* 0xff8000001b867808 */ /* 0x000fe40006000000 */
[----:B------:R-:W-:Y:S02]  /*17990*/  FMNMX.FTZ R3, R136, R3, !PT ;  /* 0x0000000388037209 */ /* 0x000fe40007810000 */
[----:B------:R-:W-:Y:S02]  /*179a0*/  IABS R0, R0 ;  /* 0x0000000000007213 */ /* 0x000fe40000000000 */
[----:B------:R-:W-:Y:S03]  /*179b0*/  I2FP.F32.S32 R7, R7 ;  /* 0x0000000700077245 */ /* 0x000fe60000201400 */
[----:B------:R1:W3:Y:S01]  /*179c0*/  MUFU.EX2 R27, R182 ;  /* 0x000000b6001b7308 */ /* 0x0002e20000000800 */
[----:B------:R-:W-:Y:S02]  /*179d0*/  FMNMX.FTZ R3, R134, R3, !PT ;  /* 0x0000000386037209 */ /* 0x000fe40007810000 */
[----:B------:R-:W-:Y:S01]  /*179e0*/  FSEL R132, R30, -INF , !P3 ;  /* 0xff8000001e847808 */ /* 0x000fe20005800000 */
[----:B------:R-:W-:Y:S01]  /*179f0*/  FFMA.FTZ R34, R7, -UR19, R34 ;  /* 0x8000001307227c23 */ /* 0x000fe20008010022 */
[----:B------:R-:W-:Y:S02]  /*17a00*/  I2FP.F32.S32 R6, R0 ;  /* 0x0000000000067245 */ /* 0x000fe40000201400 */
[----:B------:R-:W-:Y:S02]  /*17a10*/  FSEL R31, R31, -INF , !P2 ;  /* 0xff8000001f1f7808 */ /* 0x000fe40005000000 */
[----:B------:R-:W-:Y:S01]  /*17a20*/  FMNMX.FTZ R0, R132, R3, !PT ;  /* 0x0000000384007209 */ /* 0x000fe20007810000 */
[----:B------:R-:W-:Y:S01]  /*17a30*/  FFMA.FTZ R35, R6, -UR19, R35 ;  /* 0x8000001306237c23 */ /* 0x000fe20008010023 */
[C---:B------:R-:W-:Y:S02]  /*17a40*/  ISETP.GE.AND P4, PT, R135.reuse, R225, PT ;  /* 0x000000e18700720c */ /* 0x040fe40003f86270 */
[----:B------:R-:W-:Y:S02]  /*17a50*/  FSEL R34, R34, -INF , !P0 ;  /* 0xff80000022227808 */ /* 0x000fe40004000000 */
[----:B------:R-:W-:Y:S02]  /*17a60*/  ISETP.GE.OR P4, PT, R135, R228, !P4 ;  /* 0x000000e48700720c */ /* 0x000fe40006786670 */
[----:B------:R-:W-:Y:S02]  /*17a70*/  FMNMX.FTZ R0, R31, R0, !PT ;  /* 0x000000001f007209 */ /* 0x000fe40007810000 */
[----:B------:R-:W-:Y:S02]  /*17a80*/  FSEL R35, R35, -INF , !P4 ;  /* 0xff80000023237808 */ /* 0x000fe40006000000 */
[----:B------:R-:W-:Y:S02]  /*17a90*/  FMNMX.FTZ R0, R34, R0, !PT ;  /* 0x0000000022007209 */ /* 0x000fe40007810000 */
[----:B------:R-:W-:Y:S02]  /*17aa0*/  IADD3 R222, P2, R220, UR21, RZ ;  /* 0x00000015dcde7c10 */ /* 0x000fe4000ff5e0ff */
[----:B------:R-:W-:Y:S02]  /*17ab0*/  FMNMX.FTZ R0, R35, R0, !PT ;  /* 0x0000000023007209 */ /* 0x000fe40007810000 */
[----:B------:R-:W-:Y:S03]  /*17ac0*/  IADD3.X R223, R221, UR24, RZ, P2, !PT ;  /* 0x00000018dddf7c10 */ /* 0x000fe600097fe4ff */
[----:B------:R-:W4:Y:S02]  /*17ad0*/  SHFL.BFLY PT, R7, R0, 0x2, 0x1f ;  /* 0x0c401f0000077f89 */ /* 0x000f2400000e0000 */
[----:B----4-:R-:W-:Y:S02]  /*17ae0*/  FMNMX.FTZ R0, R0, R7, !PT ;  /* 0x0000000700007209 */ /* 0x010fe40007810000 */
[----:B--2---:R-:W-:Y:S01]  /*17af0*/  LOP3.LUT R6, R199, UR25, RZ, 0x3c, !PT ;  /* 0x00000019c7067c12 */ /* 0x004fe2000f8e3cff */
[----:B------:R-:W-:Y:S01]  /*17b00*/  UIADD3 UR25, UR36, 0x1715609d, URZ ;  /* 0x1715609d24197890 */ /* 0x000fe2000fffe03f */
[----:B------:R-:W-:Y:S01]  /*17b10*/  LOP3.LUT R3, R237, UR18, R198, 0x96, !PT ;  /* 0x00000012ed037c12 */ /* 0x000fe2000f8e96c6 */
[----:B------:R-:W-:Y:S02]  /*17b20*/  UIADD3 UR18, UR36, -0x255992d5, URZ ;  /* 0xdaa66d2b24127890 */ /* 0x000fe4000fffe03f */
[----:B------:R-:W-:Y:S04]  /*17b30*/  IMAD.WIDE.U32 R10, R6, -0x326172a9, RZ ;  /* 0xcd9e8d57060a7825 */ /* 0x000fe800078e00ff */
[----:B------:R-:W-:Y:S01]  /*17b40*/  IMAD.WIDE.U32 R234, R3, -0x326172a9, RZ ;  /* 0xcd9e8d5703ea7825 */ /* 0x000fe200078e00ff */
[----:B------:R-:W-:Y:S01]  /*17b50*/  LOP3.LUT R6, R11, UR34, R238, 0x96, !PT ;  /* 0x000000220b067c12 */ /* 0x000fe2000f8e96ee */
[----:B------:R-:W2:Y:S03]  /*17b60*/  SHFL.BFLY PT, R3, R0, 0x1, 0x1f ;  /* 0x0c201f0000037f89 */ /* 0x000ea600000e0000 */
[----:B------:R-:W-:Y:S01]  /*17b70*/  LOP3.LUT R10, R235, UR27, R10, 0x96, !PT ;  /* 0x0000001beb0a7c12 */ /* 0x000fe2000f8e960a */
        /* <DEDUP_REMOVED lines=9> */
[----:B--2---:R-:W-:Y:S01]  /*17c10*/  FMNMX.FTZ R3, R0, R3, !PT ;  /* 0x0000000300037209 */ /* 0x004fe20007810000 */
[----:B------:R-:W-:Y:S02]  /*17c20*/  MUFU.EX2 R23, R193 ;  /* 0x000000c100177308 */ /* 0x000fe40000000800 */
[----:B------:R-:W-:Y:S01]  /*17c30*/  IMAD.WIDE.U32 R18, R18, -0x2daee0ad, RZ ;  /* 0xd2511f5312127825 */ /* 0x000fe200078e00ff */
[----:B------:R-:W-:Y:S02]  /*17c40*/  LOP3.LUT R14, R7, UR28, R10, 0x96, !PT ;  /* 0x0000001c070e7c12 */ /* 0x000fe4000f8e960a */
[----:B------:R-:W-:Y:S02]  /*17c50*/  FSETP.NEU.FTZ.AND P0, PT, R3, -INF , PT ;  /* 0xff8000000300780b */ /* 0x000fe40003f1d000 */
[----:B------:R-:W-:Y:S01]  /*17c60*/  LOP3.LUT R10, R19, UR26, R6, 0x96, !PT ;  /* 0x0000001a130a7c12 */ /* 0x000fe2000f8e9606 */
[----:B------:R-:W-:Y:S04]  /*17c70*/  IMAD.WIDE.U32 R14, R14, -0x326172a9, RZ ;  /* 0xcd9e8d570e0e7825 */ /* 0x000fe800078e00ff */
[----:B------:R-:W-:Y:S01]  /*17c80*/  FMUL.FTZ R6, R3, UR4 ;  /* 0x0000000403067c20 */ /* 0x000fe20008410000 */
[----:B------:R2:W-:Y:S01]  /*17c90*/  MUFU.EX2 R193, R218 ;  /* 0x000000da00c17308 */ /* 0x0005e20000000800 */
[----:B------:R-:W-:Y:S01]  /*17ca0*/  IMAD.WIDE.U32 R10, R10, -0x326172a9, RZ ;  /* 0xcd9e8d570a0a7825 */ /* 0x000fe200078e00ff */
[----:B------:R-:W-:Y:S02]  /*17cb0*/  LOP3.LUT R168, R15, UR25, R22, 0x96, !PT ;  /* 0x000000190fa87c12 */ /* 0x000fe4000f8e9616 */
[----:B------:R-:W-:Y:S02]  /*17cc0*/  FSEL R6, R6, RZ, P0 ;  /* 0x000000ff06067208 */ /* 0x000fe40000000000 */
[----:B------:R-:W-:Y:S01]  /*17cd0*/  LOP3.LUT R0, R11, UR31, R14, 0x96, !PT ;  /* 0x0000001f0b007c12 */ /* 0x000fe2000f8e960e */
[----:B------:R-:W-:Y:S01]  /*17ce0*/  IMAD.WIDE.U32 R168, R168, -0x2daee0ad, RZ ;  /* 0xd2511f53a8a87825 */ /* 0x000fe200078e00ff */
[----:B------:R-:W-:Y:S02]  /*17cf0*/  LOP3.LUT R19, R10, 0xff, RZ, 0xc0, !PT ;  /* 0x000000ff0a137812 */ /* 0x000fe400078ec0ff */
[----:B------:R-:W-:Y:S01]  /*17d00*/  SHF.R.U32.HI R7, RZ, 0x18, R0 ;  /* 0x00000018ff077819 */ /* 0x000fe20000011600 */
[--C-:B------:R-:W-:Y:S01]  /*17d10*/  FFMA.FTZ R30, R141, UR4, -R6.reuse ;  /* 0x000000048d1e7c23 */ /* 0x100fe20008010806 */
[----:B------:R-:W-:Y:S01]  /*17d20*/  LOP3.LUT R15, R0, 0xff, RZ, 0xc0, !PT ;  /* 0x000000ff000f7812 */ /* 0x000fe200078ec0ff */
[--C-:B-1----:R-:W-:Y:S01]  /*17d30*/  FFMA.FTZ R191, R134, UR4, -R6.reuse ;  /* 0x0000000486bf7c23 */ /* 0x102fe20008010806 */
[----:B------:R-:W-:Y:S01]  /*17d40*/  ISETP.LE.U32.AND P4, PT, R7, UR14, PT ;  /* 0x0000000e07007c0c */ /* 0x000fe2000bf83070 */
[--C-:B------:R-:W-:Y:S01]  /*17d50*/  FFMA.FTZ R148, R148, UR4, -R6.reuse ;  /* 0x0000000494947c23 */ /* 0x100fe20008010806 */
[----:B------:R-:W-:Y:S01]  /*17d60*/  LOP3.LUT R7, R0, 0xffff, RZ, 0xc0, !PT ;  /* 0x0000ffff00077812 */ /* 0x000fe200078ec0ff */
[--C-:B------:R-:W-:Y:S01]  /*17d70*/  FFMA.FTZ R182, R137, UR4, -R6.reuse ;  /* 0x0000000489b67c23 */ /* 0x100fe20008010806 */
[----:B------:R-:W-:Y:S01]  /*17d80*/  ISETP.LE.U32.AND P6, PT, R15, UR14, PT ;  /* 0x0000000e0f007c0c */ /* 0x000fe2000bfc3070 */
[----:B------:R-:W-:Y:S01]  /*17d90*/  FFMA.FTZ R183, R136, UR4, -R6 ;  /* 0x0000000488b77c23 */ /* 0x000fe20008010806 */
[----:B------:R-:W-:Y:S01]  /*17da0*/  SHF.R.U32.HI R7, RZ, 0x8, R7 ;  /* 0x00000008ff077819 */ /* 0x000fe20000011607 */
[----:B------:R-:W-:Y:S01]  /*17db0*/  IMAD.MOV.U32 R136, RZ, RZ, R236 ;  /* 0x000000ffff887224 */ /* 0x000fe200078e00ec */
[----:B------:R-:W-:Y:S01]  /*17dc0*/  PRMT R141, R140, 0x7632, R141 ;  /* 0x000076328c8d7816 */ /* 0x000fe2000000008d */
[----:B------:R-:W-:Y:S01]  /*17dd0*/  IMAD.MOV.U32 R137, RZ, RZ, R237 ;  /* 0x000000ffff897224 */ /* 0x000fe200078e00ed */
[----:B------:R-:W-:Y:S01]  /*17de0*/  LOP3.LUT R7, R7, 0xffff, RZ, 0xc0, !PT ;  /* 0x0000ffff07077812 */ /* 0x000fe200078ec0ff */
[----:B--2---:R-:W-:Y:S01]  /*17df0*/  IMAD.MOV.U32 R218, RZ, RZ, R238 ;  /* 0x000000ffffda7224 */ /* 0x004fe200078e00ee */
[----:B------:R-:W-:Y:S01]  /*17e00*/  SHF.R.U32.HI R15, RZ, 0x10, R0 ;  /* 0x00000010ff0f7819 */ /* 0x000fe20000011600 */
[--C-:B------:R-:W-:Y:S01]  /*17e10*/  FFMA.FTZ R175, R152, UR4, -R6.reuse ;  /* 0x0000000498af7c23 */ /* 0x100fe20008010806 */
[----:B------:R-:W-:Y:S01]  /*17e20*/  ISETP.LE.U32.AND P2, PT, R7, UR14, PT ;  /* 0x0000000e07007c0c */ /* 0x000fe2000bf43070 */
[--C-:B------:R-:W-:Y:S01]  /*17e30*/  FFMA.FTZ R236, R132, UR4, -R6.reuse ;  /* 0x0000000484ec7c23 */ /* 0x100fe20008010806 */
[----:B------:R-:W-:Y:S01]  /*17e40*/  LOP3.LUT R0, R10, 0xffff, RZ, 0xc0, !PT ;  /* 0x0000ffff0a007812 */ /* 0x000fe200078ec0ff */
[----:B---3--:R-:W-:Y:S02]  /*17e50*/  @!P6 HADD2 R179, -R140.H0_H0, -RZ.H0_H0 ;  /* 0xa00000ff8cb3e230 */ /* 0x008fe40000000900 */
[--C-:B------:R-:W-:Y:S01]  /*17e60*/  FFMA.FTZ R237, R31, UR4, -R6.reuse ;  /* 0x000000041fed7c23 */ /* 0x100fe20008010806 */
[----:B------:R-:W-:Y:S01]  /*17e70*/  FFMA.FTZ R238, R34, UR4, -R6 ;  /* 0x0000000422ee7c23 */ /* 0x000fe20008010806 */
[----:B------:R1:W-:Y:S01]  /*17e80*/  MUFU.EX2 R173, R148 ;  /* 0x0000009400ad7308 */ /* 0x0003e20000000800 */
[----:B------:R-:W-:Y:S01]  /*17e90*/  LOP3.LUT R132, R169, UR38, R18, 0x96, !PT ;  /* 0x00000026a9847c12 */ /* 0x000fe2000f8e9612 */
[----:B------:R2:W-:Y:S01]  /*17ea0*/  @!P6 STL.S16 [R1+0x54], R179 ;  /* 0x000054b30100e387 */ /* 0x0005e20000100600 */
[----:B------:R-:W-:Y:S01]  /*17eb0*/  SHF.R.U32.HI R0, RZ, 0x8, R0 ;  /* 0x00000008ff007819 */ /* 0x000fe20000011600 */
[--C-:B------:R-:W-:Y:S01]  /*17ec0*/  FFMA.FTZ R164, R164, UR4, -R6.reuse ;  /* 0x00000004a4a47c23 */ /* 0x100fe20008010806 */
[----:B------:R-:W-:Y:S01]  /*17ed0*/  LOP3.LUT R15, R15, 0xff, RZ, 0xc0, !PT ;  /* 0x000000ff0f0f7812 */ /* 0x000fe200078ec0ff */
[--C-:B------:R-:W-:Y:S01]  /*17ee0*/  FFMA.FTZ R161, R161, UR4, -R6.reuse ;  /* 0x00000004a1a17c23 */ /* 0x100fe20008010806 */
[----:B------:R-:W-:Y:S01]  /*17ef0*/  @!P2 HADD2 R180, -R141.H0_H0, -RZ.H0_H0 ;  /* 0xa00000ff8db4a230 */ /* 0x000fe20000000900 */
[----:B------:R-:W-:Y:S01]  /*17f00*/  ISETP.LE.U32.AND P3, PT, R19, UR14, PT ;  /* 0x0000000e13007c0c */ /* 0x000fe2000bf63070 */
[--C-:B------:R-:W-:Y:S01]  /*17f10*/  FFMA.FTZ R176, R157, UR4, -R6.reuse ;  /* 0x000000049db07c23 */ /* 0x100fe20008010806 */
[----:B------:R-:W-:Y:S01]  /*17f20*/  ISETP.LE.U32.AND P5, PT, R15, UR14, PT ;  /* 0x0000000e0f007c0c */ /* 0x000fe2000bfa3070 */
[----:B------:R-:W-:Y:S01]  /*17f30*/  MUFU.EX2 R172, R161 ;  /* 0x000000a100ac7308 */ /* 0x000fe20000000800 */
[----:B------:R3:W-:Y:S01]  /*17f40*/  @!P2 STL.S16 [R1+0x50], R180 ;  /* 0x000050b40100a387 */ /* 0x0007e20000100600 */
[----:B------:R-:W-:Y:S01]  /*17f50*/  LOP3.LUT R7, R0, 0xffff, RZ, 0xc0, !PT ;  /* 0x0000ffff00077812 */ /* 0x000fe200078ec0ff */
[----:B------:R-:W-:Y:S01]  /*17f60*/  FFMA.FTZ R177, R160, UR4, -R6 ;  /* 0x00000004a0b17c23 */ /* 0x000fe20008010806 */
[----:B------:R-:W-:Y:S01]  /*17f70*/  FSEL R0, R3, RZ, P0 ;  /* 0x000000ff03007208 */ /* 0x000fe20000000000 */
[----:B------:R4:W4:Y:S01]  /*17f80*/  LDL.S16 R134, [R1+0x68] ;  /* 0x0000680001867983 */ /* 0x0009220000100600 */
[----:B------:R-:W-:Y:S02]  /*17f90*/  ISETP.LE.U32.AND P0, PT, R7, UR14, PT ;  /* 0x0000000e07007c0c */ /* 0x000fe4000bf03070 */
[----:B------:R-:W-:Y:S01]  /*17fa0*/  SHF.R.U32.HI R7, RZ, 0x10, R10 ;  /* 0x00000010ff077819 */ /* 0x000fe2000001160a */
[----:B------:R3:W4:Y:S01]  /*17fb0*/  LDL.S16 R171, [R1+0x88] ;  /* 0x0000880001ab7983 */ /* 0x0007220000100600 */
[----:B------:R-:W-:Y:S01]  /*17fc0*/  PRMT R15, R179, 0x7610, R15 ;  /* 0x00007610b30f7816 */ /* 0x000fe2000000000f */
[----:B------:R-:W-:Y:S01]  /*17fd0*/  FADD.FTZ R0, -R0, R133 ;  /* 0x0000008500007221 */ /* 0x000fe20000010100 */
[----:B------:R-:W-:Y:S01]  /*17fe0*/  LOP3.LUT R7, R7, 0xff, RZ, 0xc0, !PT ;  /* 0x000000ff07077812 */ /* 0x000fe200078ec0ff */
[----:B------:R-:W3:Y:S01]  /*17ff0*/  MUFU.EX2 R30, R30 ;  /* 0x0000001e001e7308 */ /* 0x000ee20000000800 */
[----:B------:R-:W-:Y:S01]  /*18000*/  PRMT R22, R180, 0x7610, R22 ;  /* 0x00007610b4167816 */ /* 0x000fe20000000016 */
[----:B------:R-:W-:Y:S01]  /*18010*/  FMUL.FTZ R0, R0, UR4 ;  /* 0x0000000400007c20 */ /* 0x000fe20008410000 */
[----:B------:R-:W-:Y:S01]  /*18020*/  PRMT R133, R140, 0x5410, R141 ;  /* 0x000054108c857816 */ /* 0x000fe2000000008d */
[----:B--2---:R-:W-:Y:S01]  /*18030*/  FFMA.FTZ R179, R145, UR4, -R6 ;  /* 0x0000000491b37c23 */ /* 0x004fe20008010806 */
[----:B------:R-:W-:Y:S02]  /*18040*/  @!P6 PRMT R140, R15, 0x5410, RZ ;  /* 0x000054100f8ce816 */ /* 0x000fe400000000ff */
[----:B------:R-:W-:Y:S03]  /*18050*/  ISETP.LE.U32.AND P6, PT, R7, UR14, PT ;  /* 0x0000000e07007c0c */ /* 0x000fe6000bfc3070 */
[----:B------:R-:W-:Y:S01]  /*18060*/  MUFU.EX2 R19, R195 ;  /* 0x000000c300137308 */ /* 0x000fe20000000800 */
[----:B------:R-:W-:Y:S01]  /*18070*/  @!P2 PRMT R141, R22, 0x5410, RZ ;  /* 0x00005410168da816 */ /* 0x000fe200000000ff */
[----:B------:R-:W-:Y:S01]  /*18080*/  STG.E.U16 desc[UR32][R220.64], R140 ;  /* 0x0000008cdc007986 */ /* 0x000fe2000c101520 */
[----:B------:R-:W-:Y:S02]  /*18090*/  LOP3.LUT R7, R11, UR31, R14, 0x96, !PT ;  /* 0x0000001f0b077c12 */ /* 0x000fe4000f8e960e */
[----:B------:R-:W-:Y:S01]  /*180a0*/  SHF.R.U32.HI R15, RZ, 0x18, R10 ;  /* 0x00000018ff0f7819 */ /* 0x000fe2000001160a */
[----:B------:R-:W-:Y:S01]  /*180b0*/  STG.E.U16 desc[UR32][R220.64+0x2], R141 ;  /* 0x0000028ddc007986 */ /* 0x000fe2000c101520 */
[----:B-1----:R-:W-:Y:S03]  /*180c0*/  LOP3.LUT R148, R169, UR38, R18, 0x96, !PT ;  /* 0x00000026a9947c12 */ /* 0x002fe6000f8e9612 */
[----:B------:R1:W-:Y:S01]  /*180d0*/  MUFU.EX2 R22, R219 ;  /* 0x000000db00167308 */ /* 0x0003e20000000800 */
[----:B------:R-:W-:Y:S01]  /*180e0*/  ISETP.LE.U32.AND P2, PT, R15, UR14, PT ;  /* 0x0000000e0f007c0c */ /* 0x000fe2000bf43070 */
[----:B------:R-:W-:Y:S01]  /*180f0*/  FADD.FTZ R15, R27, R165 ;  /* 0x000000a51b0f7221 */ /* 0x000fe20000010000 */
[--C-:B------:R-:W-:Y:S02]  /*18100*/  SHF.R.U32.HI R31, RZ, 0x10, R10.reuse ;  /* 0x00000010ff1f7819 */ /* 0x100fe4000001160a */
[----:B------:R-:W-:Y:S05]  /*18110*/  SHF.R.U32.HI R34, RZ, 0x18, R10 ;  /* 0x00000018ff227819 */ /* 0x000fea000001160a */
[----:B------:R2:W2:Y:S10]  /*18120*/  MUFU.EX2 R14, R196 ;  /* 0x000000c4000e7308 */ /* 0x0004b40000000800 */
[----:B---3--:R3:W-:Y:S01]  /*18130*/  MUFU.EX2 R180, R231 ;  /* 0x000000e700b47308 */ /* 0x0087e20000000800 */
[----:B-1----:R-:W-:Y:S02]  /*18140*/  IMAD.MOV.U32 R219, RZ, RZ, R239 ;  /* 0x000000ffffdb7224 */ /* 0x002fe400078e00ef */
[--C-:B------:R-:W-:Y:S07]  /*18150*/  FFMA.FTZ R239, R35, UR4, -R6.reuse ;  /* 0x0000000423ef7c23 */ /* 0x100fee0008010806 */
[----:B------:R-:W1:Y:S01]  /*18160*/  MUFU.EX2 R0, R0 ;  /* 0x0000000000007308 */ /* 0x000e620000000800 */
[----:B--2---:R-:W-:Y:S01]  /*18170*/  FFMA.FTZ R196, R144, UR4, -R6 ;  /* 0x0000000490c47c23 */ /* 0x004fe20008010806 */
[----:B------:R-:W-:Y:S01]  /*18180*/  FADD.FTZ R6, R156, R15 ;  /* 0x0000000f9c067221 */ /* 0x000fe20000010000 */
[----:B------:R-:W-:Y:S02]  /*18190*/  F2FP.F16.F32.PACK_AB R144, R173, R30 ;  /* 0x0000001ead90723e */ /* 0x000fe400000000ff */
[----:B------:R-:W-:Y:S01]  /*181a0*/  F2FP.F16.F32.PACK_AB R181, R14, R19 ;  /* 0x000000130eb5723e */ /* 0x000fe200000000ff */
[----:B------:R-:W-:Y:S01]  /*181b0*/  FADD.FTZ R18, R26, R6 ;  /* 0x000000061a127221 */ /* 0x000fe20000010000 */
[C---:B------:R-:W-:Y:S03]  /*181c0*/  LOP3.LUT R6, R10.reuse, 0xffff, RZ, 0xc0, !PT ;  /* 0x0000ffff0a067812 */ /* 0x040fe600078ec0ff */
[----:B------:R2:W2:Y:S01]  /*181d0*/  MUFU.EX2 R15, R230 ;  /* 0x000000e6000f7308 */ /* 0x0004a20000000800 */
[----:B---3--:R-:W-:Y:S02]  /*181e0*/  IMAD.MOV.U32 R231, RZ, RZ, R199 ;  /* 0x000000ffffe77224 */ /* 0x008fe400078e00c7 */
[----:B------:R-:W-:Y:S01]  /*181f0*/  FADD.FTZ R18, R149, R18 ;  /* 0x0000001295127221 */ /* 0x000fe20000010000 */
[----:B------:R-:W-:Y:S02]  /*18200*/  LOP3.LUT R11, R10, 0xff, RZ, 0xc0, !PT ;  /* 0x000000ff0a0b7812 */ /* 0x000fe400078ec0ff */
[----:B------:R-:W-:Y:S01]  /*18210*/  SHF.R.U32.HI R6, RZ, 0x8, R6 ;  /* 0x00000008ff067819 */ /* 0x000fe20000011606 */
[----:B------:R-:W-:Y:S01]  /*18220*/  FADD.FTZ R10, R23, R18 ;  /* 0x00000012170a7221 */ /* 0x000fe20000010000 */
[----:B------:R-:W-:Y:S02]  /*18230*/  PRMT R145, R144, 0x7632, R145 ;  /* 0x0000763290917816 */ /* 0x000fe40000000091 */
[----:B------:R-:W-:Y:S01]  /*18240*/  MUFU.EX2 R196, R196 ;  /* 0x000000c400c47308 */ /* 0x000fe20000000800 */
[----:B------:R-:W-:Y:S01]  /*18250*/  PRMT R170, R11, 0x5410, R6 ;  /* 0x000054100baa7816 */ /* 0x000fe20000000006 */
[C---:B------:R-:W-:Y:S01]  /*18260*/  FADD.FTZ R10, R153.reuse, R10 ;  /* 0x0000000a990a7221 */ /* 0x040fe20000010000 */
[----:B------:R-:W-:Y:S01]  /*18270*/  F2FP.F16.F32.PACK_AB R153, R153, R23 ;  /* 0x000000179999723e */ /* 0x000fe200000000ff */
[----:B-1----:R-:W-:Y:S01]  /*18280*/  FFMA.FTZ R174, R0, R252, R30 ;  /* 0x000000fc00ae7223 */ /* 0x002fe2000001001e */
[----:B------:R-:W-:Y:S01]  /*18290*/  F2FP.F16.F32.PACK_AB R156, R156, R27 ;  /* 0x0000001b9c9c723e */ /* 0x000fe200000000ff */
[----:B------:R-:W-:Y:S01]  /*182a0*/  FADD.FTZ R10, R19, R10 ;  /* 0x0000000a130a7221 */ /* 0x000fe20000010000 */
[----:B------:R-:W-:Y:S03]  /*182b0*/  F2FP.F16.F32.PACK_AB R149, R149, R26 ;  /* 0x0000001a9595723e */ /* 0x000fe600000000ff */
[----:B------:R1:W3:Y:S01]  /*182c0*/  MUFU.EX2 R6, R232 ;  /* 0x000000e800067308 */ /* 0x0002e20000000800 */
[----:B--2---:R-:W-:Y:S02]  /*182d0*/  IMAD.MOV.U32 R230, RZ, RZ, R198 ;  /* 0x000000ffffe67224 */ /* 0x004fe400078e00c6 */
[----:B------:R-:W-:Y:S01]  /*182e0*/  FADD.FTZ R11, R14, R10 ;  /* 0x0000000a0e0b7221 */ /* 0x000fe20000010000 */
[----:B------:R2:W5:Y:S01]  /*182f0*/  LDL.LU.64 R198, [R1+0x108] ;  /* 0x0001080001c67983 */ /* 0x0005620000300a00 */
[----:B------:R-:W-:Y:S01]  /*18300*/  LOP3.LUT R10, R148, 0xff, RZ, 0xc0, !PT ;  /* 0x000000ff940a7812 */ /* 0x000fe200078ec0ff */
[----:B------:R-:W-:Y:S02]  /*18310*/  IMAD.MOV.U32 R26, RZ, RZ, R230 ;  /* 0x000000ffff1a7224 */ /* 0x000fe400078e00e6 */
[----:B------:R-:W-:Y:S01]  /*18320*/  FADD.FTZ R11, R22, R11 ;  /* 0x0000000b160b7221 */ /* 0x000fe20000010000 */
[----:B------:R-:W-:Y:S01]  /*18330*/  LOP3.LUT R14, R31, 0xff, RZ, 0xc0, !PT ;  /* 0x000000ff1f0e7812 */ /* 0x000fe200078ec0ff */
[----:B------:R-:W-:Y:S01]  /*18340*/  IMAD.MOV.U32 R230, RZ, RZ, R218 ;  /* 0x000000ffffe67224 */ /* 0x000fe200078e00da */
[----:B------:R-:W-:Y:S01]  /*18350*/  PRMT R160, R156, 0x7632, R160 ;  /* 0x000076329ca07816 */ /* 0x000fe200000000a0 */
[----:B------:R-:W-:Y:S01]  /*18360*/  FADD.FTZ R11, R193, R11 ;  /* 0x0000000bc10b7221 */ /* 0x000fe20000010000 */
[----:B------:R-:W-:Y:S01]  /*18370*/  PRMT R165, R14, 0x5410, R34 ;  /* 0x000054100ea57816 */ /* 0x000fe20000000022 */
[----:B------:R-:W-:Y:S01]  /*18380*/  IMAD.MOV.U32 R218, RZ, RZ, R136 ;  /* 0x000000ffffda7224 */ /* 0x000fe200078e0088 */
[----:B------:R-:W-:Y:S01]  /*18390*/  LOP3.LUT R19, R7, 0xff, RZ, 0xc0, !PT ;  /* 0x000000ff07137812 */ /* 0x000fe200078ec0ff */
[----:B------:R-:W-:Y:S01]  /*183a0*/  FADD.FTZ R11, R15, R11 ;  /* 0x0000000b0f0b7221 */ /* 0x000fe20000010000 */
[----:B------:R-:W-:Y:S01]  /*183b0*/  PRMT R136, R156, 0x5410, R160 ;  /* 0x000054109c887816 */ /* 0x000fe200000000a0 */
[----:B------:R-:W-:Y:S02]  /*183c0*/  IMAD.MOV.U32 R27, RZ, RZ, R231 ;  /* 0x000000ffff1b7224 */ /* 0x000fe400078e00e7 */
[----:B------:R-:W-:Y:S01]  /*183d0*/  FMUL.FTZ R30, R0, R142 ;  /* 0x0000008e001e7220 */ /* 0x000fe20000410000 */
[C---:B------:R-:W-:Y:S01]  /*183e0*/  FADD.FTZ R11, R180.reuse, R11 ;  /* 0x0000000bb40b7221 */ /* 0x040fe20000010000 */
[----:B------:R-:W-:Y:S01]  /*183f0*/  F2FP.F16.F32.PACK_AB R180, R180, R15 ;  /* 0x0000000fb4b4723e */ /* 0x000fe200000000ff */
[----:B------:R-:W-:Y:S01]  /*18400*/  IMAD.MOV.U32 R231, RZ, RZ, R219 ;  /* 0x000000ffffe77224 */ /* 0x000fe200078e00db */
[----:B------:R-:W-:Y:S01]  /*18410*/  F2FP.F16.F32.PACK_AB R193, R193, R22 ;  /* 0x00000016c1c1723e */ /* 0x000fe200000000ff */
[----:B------:R-:W-:Y:S01]  /*18420*/  IMAD.MOV.U32 R219, RZ, RZ, R137 ;  /* 0x000000ffffdb7224 */ /* 0x000fe200078e0089 */
[----:B------:R-:W-:Y:S01]  /*18430*/  SHF.R.U32.HI R137, RZ, 0x10, R168 ;  /* 0x00000010ff897819 */ /* 0x000fe200000116a8 */
[----:B-1----:R-:W-:Y:S02]  /*18440*/  IMAD.MOV.U32 R232, RZ, RZ, R26 ;  /* 0x000000ffffe87224 */ /* 0x002fe400078e001a */
[C---:B------:R-:W-:Y:S01]  /*18450*/  FMUL.FTZ R22, R0.reuse, R150 ;  /* 0x0000009600167220 */ /* 0x040fe20000410000 */
[----:B------:R-:W-:Y:S01]  /*18460*/  IMAD.MOV.U32 R233, RZ, RZ, R27 ;  /* 0x000000ffffe97224 */ /* 0x000fe200078e001b */
        /* <DEDUP_REMOVED lines=53> */
[----:B------:R-:W-:Y:S01]  /*187c0*/  SHF.R.U32.HI R138, RZ, 0x18, R168 ;  /* 0x00000018ff8a7819 */ /* 0x000fe200000116a8 */
[----:B------:R-:W-:Y:S01]  /*187d0*/  MUFU.EX2 R146, R176 ;  /* 0x000000b000927308 */ /* 0x000fe20000000800 */
[----:B------:R-:W-:Y:S09]  /*187e0*/  PRMT R194, R193, 0x7632, R194 ;  /* 0x00007632c1c27816 */ /* 0x000ff200000000c2 */
[----:B------:R-:W-:Y:S10]  /*187f0*/  MUFU.EX2 R147, R175 ;  /* 0x000000af00937308 */ /* 0x000ff40000000800 */
[----:B------:R-:W-:Y:S10]  /*18800*/  MUFU.EX2 R150, R177 ;  /* 0x000000b100967308 */ /* 0x000ff40000000800 */
[----:B------:R-:W-:Y:S10]  /*18810*/  MUFU.EX2 R232, R237 ;  /* 0x000000ed00e87308 */ /* 0x000ff40000000800 */
[----:B------:R-:W-:Y:S01]  /*18820*/  MUFU.EX2 R231, R238 ;  /* 0x000000ee00e77308 */ /* 0x000fe20000000800 */
[----:B----4-:R-:W-:Y:S02]  /*18830*/  @!P5 HADD2 R134, -R144.H0_H0, -RZ.H0_H0 ;  /* 0xa00000ff9086d230 */ /* 0x010fe40000000900 */
[----:B------:R-:W-:Y:S03]  /*18840*/  @!P4 HADD2 R171, -R145.H0_H0, -RZ.H0_H0 ;  /* 0xa00000ff91abc230 */ /* 0x000fe60000000900 */
[----:B------:R1:W-:Y:S01]  /*18850*/  @!P5 STL.S16 [R1+0x68], R134 ;  /* 0x000068860100d387 */ /* 0x0003e20000100600 */
[----:B------:R-:W-:Y:S03]  /*18860*/  PRMT R18, R134, 0x7610, R18 ;  /* 0x0000761086127816 */ /* 0x000fe60000000012 */
[----:B------:R2:W4:Y:S01]  /*18870*/  LDL.S16 R35, [R1+0x7c] ;  /* 0x00007c0001237983 */ /* 0x0005220000100600 */
[----:B------:R-:W-:Y:S03]  /*18880*/  PRMT R135, R171, 0x7610, R135 ;  /* 0x00007610ab877816 */ /* 0x000fe60000000087 */
[----:B------:R2:W2:Y:S04]  /*18890*/  LDL.S16 R23, [R1+0x78] ;  /* 0x0000780001177983 */ /* 0x0004a80000100600 */
[----:B------:R3:W-:Y:S04]  /*188a0*/  @!P4 STL.S16 [R1+0x88], R171 ;  /* 0x000088ab0100c387 */ /* 0x0007e80000100600 */
[----:B------:R2:W2:Y:S01]  /*188b0*/  LDL.S16 R14, [R1+0x84] ;  /* 0x00008400010e7983 */ /* 0x0004a20000100600 */
[----:B-1----:R-:W-:Y:S02]  /*188c0*/  PRMT R134, R144, 0x5410, R145 ;  /* 0x0000541090867816 */ /* 0x002fe40000000091 */
[----:B------:R-:W-:Y:S02]  /*188d0*/  @!P5 PRMT R144, R18, 0x5410, RZ ;  /* 0x000054101290d816 */ /* 0x000fe400000000ff */
[----:B------:R-:W-:Y:S02]  /*188e0*/  ISETP.LE.U32.AND P5, PT, R10, UR14, PT ;  /* 0x0000000e0a007c0c */ /* 0x000fe4000bfa3070 */
[----:B------:R-:W-:Y:S01]  /*188f0*/  LOP3.LUT R10, R7, 0xffff, RZ, 0xc0, !PT ;  /* 0x0000ffff070a7812 */ /* 0x000fe200078ec0ff */
[----:B------:R-:W-:Y:S01]  /*18900*/  STG.E.U16 desc[UR32][R222.64], R144 ;  /* 0x00000090de007986 */ /* 0x000fe2000c101520 */
[----:B------:R-:W-:Y:S02]  /*18910*/  @!P4 PRMT R145, R135, 0x5410, RZ ;  /* 0x000054108791c816 */ /* 0x000fe400000000ff */
[----:B------:R-:W-:Y:S02]  /*18920*/  SHF.R.U32.HI R18, RZ, 0x8, R10 ;  /* 0x00000008ff127819 */ /* 0x000fe4000001160a */
[----:B------:R-:W-:Y:S01]  /*18930*/  LOP3.LUT R10, R148, 0xffff, RZ, 0xc0, !PT ;  /* 0x0000ffff940a7812 */ /* 0x000fe200078ec0ff */
[----:B------:R-:W-:Y:S01]  /*18940*/  STG.E.U16 desc[UR32][R222.64+0x2], R145 ;  /* 0x00000291de007986 */ /* 0x000fe2000c101520 */
[----:B---3--:R-:W1:Y:S01]  /*18950*/  MUFU.EX2 R171, R164 ;  /* 0x000000a400ab7308 */ /* 0x008e620000000800 */
[----:B------:R-:W-:Y:S01]  /*18960*/  PRMT R157, R19, 0x5410, R18 ;  /* 0x00005410139d7816 */ /* 0x000fe20000000012 */
[C---:B------:R-:W-:Y:S01]  /*18970*/  FMUL.FTZ R18, R0.reuse, R154 ;  /* 0x0000009a00127220 */ /* 0x040fe20000410000 */
[----:B------:R-:W-:Y:S01]  /*18980*/  SHF.R.U32.HI R10, RZ, 0x8, R10 ;  /* 0x00000008ff0a7819 */ /* 0x000fe2000001160a */
[----:B------:R-:W-:Y:S01]  /*18990*/  FMUL.FTZ R19, R0, R155 ;  /* 0x0000009b00137220 */ /* 0x000fe20000410000 */
[----:B------:R-:W-:Y:S02]  /*189a0*/  LOP3.LUT R135, R132, 0xffff, RZ, 0xc0, !PT ;  /* 0x0000ffff84877812 */ /* 0x000fe400078ec0ff */
[----:B------:R-:W-:Y:S02]  /*189b0*/  LOP3.LUT R10, R10, 0xffff, RZ, 0xc0, !PT ;  /* 0x0000ffff0a0a7812 */ /* 0x000fe400078ec0ff */
[----:B------:R-:W-:Y:S02]  /*189c0*/  SHF.R.U32.HI R135, RZ, 0x8, R135 ;  /* 0x00000008ff877819 */ /* 0x000fe40000011687 */
[----:B------:R-:W-:Y:S01]  /*189d0*/  ISETP.LE.U32.AND P4, PT, R10, UR14, PT ;  /* 0x0000000e0a007c0c */ /* 0x000fe2000bf83070 */
[----:B------:R-:W-:Y:S04]  /*189e0*/  FADD.FTZ R10, R6, R11 ;  /* 0x0000000b060a7221 */ /* 0x000fe80000010000 */
[----:B------:R-:W-:Y:S01]  /*189f0*/  FADD.FTZ R10, R178, R10 ;  /* 0x0000000ab20a7221 */ /* 0x000fe20000010000 */
[----:B-1----:R-:W-:Y:S02]  /*18a00*/  F2FP.F16.F32.PACK_AB R161, R172, R171 ;  /* 0x000000abaca1723e */ /* 0x002fe400000000ff */
[----:B------:R-:W-:Y:S02]  /*18a10*/  F2FP.F16.F32.PACK_AB R178, R178, R6 ;  /* 0x00000006b2b2723e */ /* 0x000fe400000000ff */
[----:B------:R1:W-:Y:S01]  /*18a20*/  STL [R1+0x90], R10 ;  /* 0x0000900a01007387 */ /* 0x0003e20000100800 */
[----:B------:R-:W-:Y:S02]  /*18a30*/  PRMT R164, R161, 0x7632, R164 ;  /* 0x00007632a1a47816 */ /* 0x000fe400000000a4 */
[--C-:B------:R-:W-:Y:S02]  /*18a40*/  SHF.R.U32.HI R6, RZ, 0x10, R7.reuse ;  /* 0x00000010ff067819 */ /* 0x100fe40000011607 */
[----:B-1----:R-:W-:Y:S02]  /*18a50*/  SHF.R.U32.HI R10, RZ, 0x18, R7 ;  /* 0x00000018ff0a7819 */ /* 0x002fe40000011607 */
[----:B------:R-:W-:Y:S02]  /*18a60*/  LOP3.LUT R7, R6, 0xff, RZ, 0xc0, !PT ;  /* 0x000000ff06077812 */ /* 0x000fe400078ec0ff */
[----:B------:R-:W-:Y:S02]  /*18a70*/  SHF.R.U32.HI R6, RZ, 0x18, R148 ;  /* 0x00000018ff067819 */ /* 0x000fe40000011694 */
[----:B------:R-:W-:Y:S01]  /*18a80*/  PRMT R152, R7, 0x5410, R10 ;  /* 0x0000541007987816 */ /* 0x000fe2000000000a */
[C---:B------:R-:W-:Y:S01]  /*18a90*/  FMUL.FTZ R10, R0.reuse, R162 ;  /* 0x000000a2000a7220 */ /* 0x040fe20000410000 */
[----:B----4-:R-:W-:Y:S02]  /*18aa0*/  @!P3 HADD2 R35, -R156.H0_H0, -RZ.H0_H0 ;  /* 0xa00000ff9c23b230 */ /* 0x010fe40000000900 */
[----:B--2---:R-:W-:Y:S03]  /*18ab0*/  @!P0 HADD2 R23, -R160.H0_H0, -RZ.H0_H0 ;  /* 0xa00000ffa0178230 */ /* 0x004fe60000000900 */
[----:B------:R1:W-:Y:S01]  /*18ac0*/  @!P3 STL.S16 [R1+0x7c], R35 ;  /* 0x00007c230100b387 */ /* 0x0003e20000100600 */
[----:B------:R-:W-:Y:S03]  /*18ad0*/  PRMT R15, R35, 0x7610, R15 ;  /* 0x00007610230f7816 */ /* 0x000fe6000000000f */
[----:B------:R2:W-:Y:S01]  /*18ae0*/  @!P0 STL.S16 [R1+0x78], R23 ;  /* 0x0000781701008387 */ /* 0x0005e20000100600 */
[----:B------:R-:W-:Y:S01]  /*18af0*/  @!P3 PRMT R156, R15, 0x5410, RZ ;  /* 0x000054100f9cb816 */ /* 0x000fe200000000ff */
[----:B------:R-:W-:Y:S01]  /*18b00*/  FMUL.FTZ R15, R0, R159 ;  /* 0x0000009f000f7220 */ /* 0x000fe20000410000 */
[----:B------:R-:W-:Y:S01]  /*18b10*/  @!P6 HADD2 R14, -R161.H0_H0, -RZ.H0_H0 ;  /* 0xa00000ffa10ee230 */ /* 0x000fe20000000900 */
[----:B------:R3:W4:Y:S01]  /*18b20*/  LDL.S16 R252, [R1+0x8c] ;  /* 0x00008c0001fc7983 */ /* 0x0007220000100600 */
[----:B------:R-:W-:Y:S01]  /*18b30*/  ISETP.LE.U32.AND P3, PT, R6, UR14, PT ;  /* 0x0000000e06007c0c */ /* 0x000fe2000bf63070 */
[----:B------:R-:W-:Y:S01]  /*18b40*/  IMAD.U32 R159, RZ, RZ, UR14 ;  /* 0x0000000eff9f7e24 */ /* 0x000fe2000f8e00ff */
[----:B------:R-:W-:Y:S01]  /*18b50*/  PRMT R11, R23, 0x7610, R11 ;  /* 0x00007610170b7816 */ /* 0x000fe2000000000b */
[----:B------:R2:W-:Y:S01]  /*18b60*/  @!P6 STL.S16 [R1+0x84], R14 ;  /* 0x0000840e0100e387 */ /* 0x0005e20000100600 */
[----:B------:R-:W-:Y:S02]  /*18b70*/  LOP3.LUT R6, R168, 0xff, RZ, 0xc0, !PT ;  /* 0x000000ffa8067812 */ /* 0x000fe400078ec0ff */
[----:B------:R-:W-:Y:S01]  /*18b80*/  PRMT R7, R14, 0x7610, R7 ;  /* 0x000076100e077816 */ /* 0x000fe20000000007 */
[----:B------:R3:W-:Y:S01]  /*18b90*/  STG.E.U16 desc[UR32][R220.64+0x10], R156 ;  /* 0x0000109cdc007986 */ /* 0x0007e2000c101520 */
[----:B------:R-:W-:Y:S01]  /*18ba0*/  @!P0 PRMT R160, R11, 0x5410, RZ ;  /* 0x000054100ba08816 */ /* 0x000fe200000000ff */
[----:B------:R-:W-:Y:S01]  /*18bb0*/  FMUL.FTZ R11, R0, R163 ;  /* 0x000000a3000b7220 */ /* 0x000fe20000410000 */
[----:B------:R-:W-:Y:S01]  /*18bc0*/  ISETP.LE.U32.AND P0, PT, R6, UR14, PT ;  /* 0x0000000e06007c0c */ /* 0x000fe2000bf03070 */
[C---:B------:R-:W-:Y:S01]  /*18bd0*/  FMUL.FTZ R6, R0.reuse, R166 ;  /* 0x000000a600067220 */ /* 0x040fe20000410000 */
[----:B------:R-:W-:Y:S01]  /*18be0*/  PRMT R166, R7, 0x7610, R166 ;  /* 0x0000761007a67816 */ /* 0x000fe200000000a6 */
[----:B------:R-:W-:Y:S01]  /*18bf0*/  STG.E.U16 desc[UR32][R220.64+0x12], R160 ;  /* 0x000012a0dc007986 */ /* 0x000fe2000c101520 */
[C---:B------:R-:W-:Y:S01]  /*18c00*/  FMUL.FTZ R7, R0.reuse, R167 ;  /* 0x000000a700077220 */ /* 0x040fe20000410000 */
[C---:B-1----:R-:W-:Y:S01]  /*18c10*/  FMUL.FTZ R35, R0.reuse, R139 ;  /* 0x0000008b00237220 */ /* 0x042fe20000410000 */
[C---:B--2---:R-:W-:Y:S01]  /*18c20*/  FMUL.FTZ R23, R0.reuse, R151 ;  /* 0x0000009700177220 */ /* 0x044fe20000410000 */
[----:B------:R-:W-:Y:S01]  /*18c30*/  FMUL.FTZ R14, R0, R158 ;  /* 0x0000009e000e7220 */ /* 0x000fe20000410000 */
[----:B------:R-:W-:Y:S02]  /*18c40*/  PRMT R0, R161, 0x5410, R164 ;  /* 0x00005410a1007816 */ /* 0x000fe400000000a4 */
[----:B------:R-:W-:Y:S02]  /*18c50*/  @!P6 PRMT R161, R166, 0x5410, RZ ;  /* 0x00005410a6a1e816 */ /* 0x000fe400000000ff */
[----:B------:R-:W-:Y:S02]  /*18c60*/  ISETP.LE.U32.AND P6, PT, R137, UR14, PT ;  /* 0x0000000e89007c0c */ /* 0x000fe4000bfc3070 */
[----:B------:R-:W-:Y:S01]  /*18c70*/  LOP3.LUT R137, R132, 0xff, RZ, 0xc0, !PT ;  /* 0x000000ff84897812 */ /* 0x000fe200078ec0ff */
[----:B------:R-:W-:Y:S01]  /*18c80*/  STG.E.U16 desc[UR32][R222.64+0x10], R161 ;  /* 0x000010a1de007986 */ /* 0x000fe2000c101520 */
[----:B---3--:R-:W-:Y:S02]  /*18c90*/  PRMT R156, R181, 0x7632, R156 ;  /* 0x00007632b59c7816 */ /* 0x008fe4000000009c */
[----:B------:R-:W-:Y:S02]  /*18ca0*/  PRMT R154, R137, 0x5410, R135 ;  /* 0x00005410899a7816 */ /* 0x000fe40000000087 */
[--C-:B------:R-:W-:Y:S02]  /*18cb0*/  SHF.R.U32.HI R137, RZ, 0x18, R132.reuse ;  /* 0x00000018ff897819 */ /* 0x100fe40000011684 */
[----:B------:R-:W-:Y:S04]  /*18cc0*/  SHF.R.U32.HI R135, RZ, 0x10, R132 ;  /* 0x00000010ff877819 */ /* 0x000fe80000011684 */
[----:B------:R-:W-:Y:S04]  /*18cd0*/  LOP3.LUT R135, R135, 0xff, RZ, 0xc0, !PT ;  /* 0x000000ff87877812 */ /* 0x000fe800078ec0ff */
[----:B------:R-:W-:Y:S02]  /*18ce0*/  PRMT R143, R135, 0x5410, R137 ;  /* 0x00005410878f7816 */ /* 0x000fe40000000089 */
[----:B------:R-:W-:Y:S01]  /*18cf0*/  LOP3.LUT R137, R168, 0xff, RZ, 0xc0, !PT ;  /* 0x000000ffa8897812 */ /* 0x000fe200078ec0ff */
[----:B----4-:R-:W-:Y:S05]  /*18d00*/  @!P2 HADD2 R252, -R164.H0_H0, -RZ.H0_H0 ;  /* 0xa00000ffa4fca230 */ /* 0x010fea0000000900 */
[----:B------:R1:W-:Y:S01]  /*18d10*/  @!P2 STL.S16 [R1+0x8c], R252 ;  /* 0x00008cfc0100a387 */ /* 0x0003e20000100600 */
[----:B------:R-:W-:Y:S03]  /*18d20*/  PRMT R142, R252, 0x7610, R142 ;  /* 0x00007610fc8e7816 */ /* 0x000fe6000000008e */
[----:B------:R3:W2:Y:S01]  /*18d30*/  LDL.S16 R151, [R1+0x80] ;  /* 0x0000800001977983 */ /* 0x0006a20000100600 */
[----:B------:R-:W-:Y:S05]  /*18d40*/  @!P2 PRMT R164, R142, 0x5410, RZ ;  /* 0x000054108ea4a816 */ /* 0x000fea00000000ff */
[----:B------:R-:W-:Y:S01]  /*18d50*/  STG.E.U16 desc[UR32][R222.64+0x12], R164 ;  /* 0x000012a4de007986 */ /* 0x000fe2000c101520 */
[----:B-1----:R-:W-:Y:S05]  /*18d60*/  IMAD.MOV.U32 R252, RZ, RZ, 0x7054 ;  /* 0x00007054fffc7424 */ /* 0x002fea00078e00ff */
[----:B------:R-:W-:Y:S05]  /*18d70*/  PRMT R159, R159, R252, UR14 ;  /* 0x0000000e9f9f7e16 */ /* 0x000fea00080000fc */
[--C-:B------:R-:W-:Y:S05]  /*18d80*/  HSET2.LE.AND R132, R157, R159.reuse, PT ;  /* 0x0000009f9d847233 */ /* 0x100fea0003803000 */
[----:B------:R-:W-:Y:S02]  /*18d90*/  LOP3.LUT R132, R132, R133, RZ, 0xc0, !PT ;  /* 0x0000008584847212 */ /* 0x000fe400078ec0ff */
[----:B------:R-:W-:Y:S04]  /*18da0*/  LOP3.LUT R133, R168, 0xffff, RZ, 0xc0, !PT ;  /* 0x0000ffffa8857812 */ /* 0x000fe800078ec0ff */
[----:B------:R-:W-:Y:S02]  /*18db0*/  SHF.R.U32.HI R135, RZ, 0x8, R133 ;  /* 0x00000008ff877819 */ /* 0x000fe40000011685 */
[--C-:B------:R-:W-:Y:S02]  /*18dc0*/  HSET2.LE.AND R133, R152, R159.reuse, PT ;  /* 0x0000009f98857233 */ /* 0x100fe40003803000 */
[----:B------:R-:W-:Y:S02]  /*18dd0*/  PRMT R157, R137, 0x5410, R135 ;  /* 0x00005410899d7816 */ /* 0x000fe40000000087 */
[--C-:B------:R-:W-:Y:S02]  /*18de0*/  HSET2.LE.AND R135, R165, R159.reuse, PT ;  /* 0x0000009fa5877233 */ /* 0x100fe40003803000 */
[----:B------:R-:W-:Y:S01]  /*18df0*/  LOP3.LUT R133, R133, R134, RZ, 0xc0, !PT ;  /* 0x0000008685857212 */ /* 0x000fe200078ec0ff */
[----:B------:R1:W4:Y:S01]  /*18e00*/  MUFU.EX2 R165, R179 ;  /* 0x000000b300a57308 */ /* 0x0003220000000800 */
[----:B------:R-:W-:Y:S02]  /*18e10*/  SHF.R.U32.HI R134, RZ, 0x10, R168 ;  /* 0x00000010ff867819 */ /* 0x000fe400000116a8 */
[----:B------:R-:W-:Y:S02]  /*18e20*/  LOP3.LUT R135, R135, R0, RZ, 0xc0, !PT ;  /* 0x0000000087877212 */ /* 0x000fe400078ec0ff */
[----:B------:R-:W-:Y:S02]  /*18e30*/  LOP3.LUT R137, R134, 0xff, RZ, 0xc0, !PT ;  /* 0x000000ff86897812 */ /* 0x000fe400078ec0ff */
[--C-:B------:R-:W-:Y:S02]  /*18e40*/  HSET2.LE.AND R134, R170, R159.reuse, PT ;  /* 0x0000009faa867233 */ /* 0x100fe40003803000 */
[----:B------:R-:W-:Y:S02]  /*18e50*/  PRMT R155, R137, 0x5410, R138 ;  /* 0x00005410899b7816 */ /* 0x000fe4000000008a */
[--C-:B------:R-:W-:Y:S02]  /*18e60*/  SHF.R.U32.HI R0, RZ, 0x10, R148.reuse ;  /* 0x00000010ff007819 */ /* 0x100fe40000011694 */
[----:B------:R-:W-:Y:S02]  /*18e70*/  LOP3.LUT R134, R134, R136, RZ, 0xc0, !PT ;  /* 0x0000008886867212 */ /* 0x000fe400078ec0ff */
[----:B------:R-:W3:Y:S01]  /*18e80*/  LDSM.16.MT88.4 R136, [R185+0x10000] ;  /* 0x01000000b988783b */ /* 0x000ee20000004200 */
[----:B------:R-:W-:Y:S02]  /*18e90*/  PRMT R148, R149, 0x7632, R148 ;  /* 0x0000763295947816 */ /* 0x000fe40000000094 */
[----:B------:R-:W-:Y:S02]  /*18ea0*/  LOP3.LUT R0, R0, 0xff, RZ, 0xc0, !PT ;  /* 0x000000ff00007812 */ /* 0x000fe400078ec0ff */
[----:B-1----:R-:W-:Y:S02]  /*18eb0*/  PRMT R179, R180, 0x7632, R179 ;  /* 0x00007632b4b37816 */ /* 0x002fe400000000b3 */
[----:B------:R-:W-:Y:S01]  /*18ec0*/  ISETP.LE.U32.AND P2, PT, R0, UR14, PT ;  /* 0x0000000e00007c0c */ /* 0x000fe2000bf43070 */
[----:B------:R-:W-:Y:S04]  /*18ed0*/  FADD.FTZ R0, R173, R174 ;  /* 0x000000aead007221 */ /* 0x000fe80000010000 */
[----:B------:R-:W-:Y:S01]  /*18ee0*/  FADD.FTZ R142, R171, R0 ;  /* 0x00000000ab8e7221 */ /* 0x000fe20000010000 */
[----:B------:R-:W-:Y:S02]  /*18ef0*/  LOP3.LUT R0, R168, 0xffff, RZ, 0xc0, !PT ;  /* 0x0000ffffa8007812 */ /* 0x000fe400078ec0ff */
[----:B------:R-:W-:Y:S02]  /*18f00*/  SHF.R.U32.HI R168, RZ, 0x18, R168 ;  /* 0x00000018ffa87819 */ /* 0x000fe400000116a8 */
[----:B------:R-:W-:Y:S01]  /*18f10*/  SHF.R.U32.HI R0, RZ, 0x8, R0 ;  /* 0x00000008ff007819 */ /* 0x000fe20000011600 */
[C---:B---3--:R-:W-:Y:S06]  /*18f20*/  HMMA.16816.F32 R4, R132.reuse, R136, R4 ;  /* 0x000000888404723c */ /* 0x048fec0000001804 */
        /* <DEDUP_REMOVED lines=14> */
[----:B--2---:R-:W-:Y:S05]  /*19010*/  @!P5 HADD2 R151, -R149.H0_H0, -RZ.H0_H0 ;  /* 0xa00000ff9597d230 */ /* 0x004fea0000000900 */
[----:B------:R2:W-:Y:S01]  /*19020*/  @!P5 STL.S16 [R1+0x80], R151 ;  /* 0x000080970100d387 */ /* 0x0005e20000100600 */
[----:B------:R-:W-:Y:S01]  /*19030*/  PRMT R163, R151, 0x7610, R163 ;  /* 0x0000761097a37816 */ /* 0x000fe200000000a3 */
[----:B--2---:R-:W-:Y:S04]  /*19040*/  FADD.FTZ R151, R172, R142 ;  /* 0x0000008eac977221 */ /* 0x004fe80000010000 */
[----:B------:R-:W-:Y:S01]  /*19050*/  FADD.FTZ R151, R146, R151 ;  /* 0x0000009792977221 */ /* 0x000fe20000010000 */
        /* <DEDUP_REMOVED lines=33> */
[----:B------:R-:W-:Y:S04]  /*19270*/  PRMT R134, R149, 0x5410, R148 ;  /* 0x0000541095867816 */ /* 0x000fe80000000094 */
[----:B------:R-:W-:Y:S02]  /*19280*/  @!P5 PRMT R149, R163, 0x5410, RZ ;  /* 0x00005410a395d816 */ /* 0x000fe400000000ff */
[----:B------:R3:W2:Y:S01]  /*19290*/  LDL.S16 R163, [R1+0x74] ;  /* 0x0000740001a37983 */ /* 0x0006a20000100600 */
[----:B------:R-:W-:Y:S02]  /*192a0*/  LOP3.LUT R132, R0, 0xffff, RZ, 0xc0, !PT ;  /* 0x0000ffff00847812 */ /* 0x000fe400078ec0ff */
[----:B------:R-:W-:Y:S01]  /*192b0*/  F2FP.F16.F32.PACK_AB R0, R147, R146 ;  /* 0x000000929300723e */ /* 0x000fe200000000ff */
[----:B------:R-:W-:Y:S01]  /*192c0*/  STG.E.U16 desc[UR32][R220.64+0x20], R149 ;  /* 0x00002095dc007986 */ /* 0x000fe2000c101520 */
[----:B------:R-:W-:Y:S02]  /*192d0*/  ISETP.LE.U32.AND P5, PT, R132, UR14, PT ;  /* 0x0000000e84007c0c */ /* 0x000fe4000bfa3070 */
[--C-:B------:R-:W-:Y:S02]  /*192e0*/  HSET2.LE.AND R132, R154, R159.reuse, PT ;  /* 0x0000009f9a847233 */ /* 0x100fe40003803000 */
[----:B------:R-:W-:Y:S02]  /*192f0*/  PRMT R152, R0, 0x7632, R152 ;  /* 0x0000763200987816 */ /* 0x000fe40000000098 */
[--C-:B------:R-:W-:Y:S02]  /*19300*/  HSET2.LE.AND R133, R143, R159.reuse, PT ;  /* 0x0000009f8f857233 */ /* 0x100fe40003803000 */
[----:B------:R-:W3:Y:S01]  /*19310*/  LDSM.16.MT88.4 R140, [R186+0x10800] ;  /* 0x01080000ba8c783b */ /* 0x000ee20000004200 */
[----:B------:R-:W-:Y:S02]  /*19320*/  LOP3.LUT R132, R132, R134, RZ, 0xc0, !PT ;  /* 0x0000008684847212 */ /* 0x000fe400078ec0ff */
[----:B------:R-:W-:Y:S02]  /*19330*/  PRMT R134, R0, 0x5410, R152 ;  /* 0x0000541000867816 */ /* 0x000fe40000000098 */
[----:B------:R-:W-:Y:S02]  /*19340*/  PRMT R154, R153, 0x7632, R154 ;  /* 0x00007632999a7816 */ /* 0x000fe4000000009a */
[----:B------:R-:W-:Y:S02]  /*19350*/  LOP3.LUT R133, R133, R134, RZ, 0xc0, !PT ;  /* 0x0000008685857212 */ /* 0x000fe400078ec0ff */
[--C-:B------:R-:W-:Y:S02]  /*19360*/  HSET2.LE.AND R134, R157, R159.reuse, PT ;  /* 0x0000009f9d867233 */ /* 0x100fe40003803000 */
[----:B----4-:R-:W-:Y:S02]  /*19370*/  F2FP.F16.F32.PACK_AB R157, R165, R150 ;  /* 0x00000096a59d723e */ /* 0x010fe400000000ff */
[----:B------:R-:W-:Y:S02]  /*19380*/  PRMT R135, R153, 0x5410, R154 ;  /* 0x0000541099877816 */ /* 0x000fe4000000009a */
[----:B------:R-:W-:Y:S02]  /*19390*/  PRMT R158, R157, 0x7632, R158 ;  /* 0x000076329d9e7816 */ /* 0x000fe4000000009e */
[----:B------:R-:W-:Y:S02]  /*193a0*/  LOP3.LUT R134, R134, R135, RZ, 0xc0, !PT ;  /* 0x0000008786867212 */ /* 0x000fe400078ec0ff */
[--C-:B------:R-:W-:Y:S01]  /*193b0*/  HSET2.LE.AND R135, R155, R159.reuse, PT ;  /* 0x0000009f9b877233 */ /* 0x100fe20003803000 */
[----:B------:R-:W-:Y:S01]  /*193c0*/  FADD.FTZ R155, R147, R151 ;  /* 0x00000097939b7221 */ /* 0x000fe20000010000 */
[----:B------:R-:W-:Y:S02]  /*193d0*/  PRMT R144, R157, 0x5410, R158 ;  /* 0x000054109d907816 */ /* 0x000fe4000000009e */
[----:B------:R-:W-:Y:S01]  /*193e0*/  LOP3.LUT R151, R233, UR43, RZ, 0x3c, !PT ;  /* 0x0000002be9977c12 */ /* 0x000fe2000f8e3cff */
[----:B------:R-:W-:Y:S01]  /*193f0*/  FADD.FTZ R155, R150, R155 ;  /* 0x0000009b969b7221 */ /* 0x000fe20000010000 */
[----:B------:R-:W-:Y:S02]  /*19400*/  LOP3.LUT R135, R135, R144, RZ, 0xc0, !PT ;  /* 0x0000009087877212 */ /* 0x000fe400078ec0ff */
[----:B------:R-:W-:Y:S05]  /*19410*/  LDSM.16.MT88.4 R144, [R186+0x12800] ;  /* 0x01280000ba90783b */ /* 0x000fea0000004200 */
        /* <DEDUP_REMOVED lines=15> */
[C---:B------:R-:W-:Y:S06]  /*19510*/  HMMA.16816.F32 R44, R132.reuse, R144, R44 ;  /* 0x00000090842c723c */ /* 0x040fec000000182c */
[C---:B------:R-:W-:Y:S06]  /*19520*/  HMMA.16816.F32 R48, R132.reuse, R146, R48 ;  /* 0x000000928430723c */ /* 0x040fec0000001830 */
[C---:B---3--:R-:W-:Y:S06]  /*19530*/  HMMA.16816.F32 R52, R132.reuse, R140, R52 ;  /* 0x0000008c8434723c */ /* 0x048fec0000001834 */
[C---:B------:R-:W-:Y:S01]  /*19540*/  HMMA.16816.F32 R56, R132.reuse, R142, R56 ;  /* 0x0000008e8438723c */ /* 0x040fe20000001838 */
[----:B------:R-:W-:Y:S05]  /*19550*/  LDSM.16.MT88.4 R140, [R186+0x14800] ;  /* 0x01480000ba8c783b */ /* 0x000fea0000004200 */
[C---:B-1----:R-:W-:Y:S06]  /*19560*/  HMMA.16816.F32 R60, R132.reuse, R136, R60 ;  /* 0x00000088843c723c */ /* 0x042fec000000183c */
[C---:B------:R-:W-:Y:S01]  /*19570*/  HMMA.16816.F32 R64, R132.reuse, R138, R64 ;  /* 0x0000008a8440723c */ /* 0x040fe20000001840 */
[----:B------:R-:W-:Y:S04]  /*19580*/  LDSM.16.MT88.4 R136, [R188+0x14800] ;  /* 0x01480000bc88783b */ /* 0x000fe80000004200 */
[----:B--2---:R-:W-:Y:S05]  /*19590*/  @!P4 HADD2 R163, -R148.H0_H0, -RZ.H0_H0 ;  /* 0xa00000ff94a3c230 */ /* 0x004fea0000000900 */
[----:B------:R1:W-:Y:S01]  /*195a0*/  @!P4 STL.S16 [R1+0x74], R163 ;  /* 0x000074a30100c387 */ /* 0x0003e20000100600 */
[----:B------:R-:W-:Y:S03]  /*195b0*/  PRMT R162, R163, 0x7610, R162 ;  /* 0x00007610a3a27816 */ /* 0x000fe600000000a2 */
[----:B------:R3:W2:Y:S01]  /*195c0*/  LDL.S16 R172, [R1+0x5c] ;  /* 0x00005c0001ac7983 */ /* 0x0006a20000100600 */
[----:B------:R-:W-:Y:S02]  /*195d0*/  @!P4 PRMT R148, R162, 0x5410, RZ ;  /* 0x00005410a294c816 */ /* 0x000fe400000000ff */
[----:B------:R-:W-:Y:S01]  /*195e0*/  ISETP.LE.U32.AND P4, PT, R168, UR14, PT ;  /* 0x0000000ea8007c0c */ /* 0x000fe2000bf83070 */
[----:B------:R3:W4:Y:S04]  /*195f0*/  LDL.S16 R171, [R1+0x70] ;  /* 0x0000700001ab7983 */ /* 0x0007280000100600 */
[----:B------:R3:W3:Y:S04]  /*19600*/  LDL.S16 R168, [R1+0x64] ;  /* 0x0000640001a87983 */ /* 0x0006e80000100600 */
[----:B------:R2:W3:Y:S04]  /*19610*/  LDL.S16 R169, [R1+0x4c] ;  /* 0x00004c0001a97983 */ /* 0x0004e80000100600 */
[----:B------:R-:W-:Y:S01]  /*19620*/  STG.E.U16 desc[UR32][R220.64+0x22], R148 ;  /* 0x00002294dc007986 */ /* 0x000fe2000c101520 */
[----:B-1----:R-:W-:Y:S03]  /*19630*/  IMAD.WIDE.U32 R162, R151, -0x326172a9, RZ ;  /* 0xcd9e8d5797a27825 */ /* 0x002fe600078e00ff */
[----:B------:R-:W-:Y:S02]  /*19640*/  LOP3.LUT R162, R235, UR27, R162, 0x96, !PT ;  /* 0x0000001beba27c12 */ /* 0x000fe4000f8e96a2 */
[----:B------:R-:W-:Y:S02]  /*19650*/  LOP3.LUT R151, R163, UR34, R230, 0x96, !PT ;  /* 0x00000022a3977c12 */ /* 0x000fe4000f8e96e6 */
[----:B------:R-:W1:Y:S01]  /*19660*/  MUFU.EX2 R230, R239 ;  /* 0x000000ef00e67308 */ /* 0x000e620000000800 */
[----:B------:R-:W-:Y:S04]  /*19670*/  IMAD.WIDE.U32 R162, R162, -0x2daee0ad, RZ ;  /* 0xd2511f53a2a27825 */ /* 0x000fe800078e00ff */
[----:B------:R-:W-:Y:S05]  /*19680*/  IMAD.WIDE.U32 R144, R151, -0x2daee0ad, RZ ;  /* 0xd2511f5397907825 */ /* 0x000fea00078e00ff */
[----:B------:R-:W-:Y:S02]  /*19690*/  LOP3.LUT R160, R145, UR35, R218, 0x96, !PT ;  /* 0x0000002391a07c12 */ /* 0x000fe4000f8e96da */
[----:B------:R-:W-:Y:S02]  /*196a0*/  LOP3.LUT R163, R163, UR40, R144, 0x96, !PT ;  /* 0x00000028a3a37c12 */ /* 0x000fe4000f8e9690 */
[----:B------:R-:W1:Y:S01]  /*196b0*/  LDSM.16.MT88.4 R144, [R185+0x14800] ;  /* 0x01480000b990783b */ /* 0x000e620000004200 */
[----:B------:R-:W-:Y:S01]  /*196c0*/  IMAD.WIDE.U32 R160, R160, -0x326172a9, RZ ;  /* 0xcd9e8d57a0a07825 */ /* 0x000fe200078e00ff */
[----:B-1----:R-:W-:Y:S04]  /*196d0*/  F2FP.F16.F32.PACK_AB R177, R230, R231 ;  /* 0x000000e7e6b1723e */ /* 0x002fe800000000ff */
[----:B------:R-:W-:Y:S01]  /*196e0*/  LOP3.LUT R150, R161, UR18, R234, 0x96, !PT ;  /* 0x00000012a1967c12 */ /* 0x000fe2000f8e96ea */
[----:B------:R-:W-:Y:S01]  /*196f0*/  UMOV UR18, UR22 ;  /* 0x0000001600127c82 */ /* 0x000fe20008000000 */
[----:B------:R-:W-:Y:S03]  /*19700*/  PRMT R176, R177, 0x7632, R176 ;  /* 0x00007632b1b07816 */ /* 0x000fe600000000b0 */
[----:B------:R-:W-:Y:S05]  /*19710*/  IMAD.WIDE.U32 R150, R150, -0x2daee0ad, RZ ;  /* 0xd2511f5396967825 */ /* 0x000fea00078e00ff */
[----:B------:R-:W-:Y:S01]  /*19720*/  LOP3.LUT R151, R151, UR28, R162, 0x96, !PT ;  /* 0x0000001c97977c12 */ /* 0x000fe2000f8e96a2 */
[----:B------:R-:W-:Y:S05]  /*19730*/  IMAD.WIDE.U32 R162, R163, -0x326172a9, RZ ;  /* 0xcd9e8d57a3a27825 */ /* 0x000fea00078e00ff */
[----:B------:R-:W-:Y:S05]  /*19740*/  LOP3.LUT R160, R163, UR39, R160, 0x96, !PT ;  /* 0x00000027a3a07c12 */ /* 0x000fea000f8e96a0 */
[----:B------:R-:W-:Y:S05]  /*19750*/  IMAD.WIDE.U32 R166, R160, -0x2daee0ad, RZ ;  /* 0xd2511f53a0a67825 */ /* 0x000fea00078e00ff */
[----:B------:R-:W-:Y:S01]  /*19760*/  LOP3.LUT R160, R167, UR26, R150, 0x96, !PT ;  /* 0x0000001aa7a07c12 */ /* 0x000fe2000f8e9696 */
[----:B------:R-:W-:Y:S04]  /*19770*/  IMAD.WIDE.U32 R150, R151, -0x326172a9, RZ ;  /* 0xcd9e8d5797967825 */ /* 0x000fe800078e00ff */
[----:B------:R-:W-:Y:S01]  /*19780*/  IMAD.WIDE.U32 R160, R160, -0x326172a9, RZ ;  /* 0xcd9e8d57a0a07825 */ /* 0x000fe200078e00ff */
[----:B------:R-:W-:Y:S01]  /*19790*/  LOP3.LUT R218, R151, UR25, R162, 0x96, !PT ;  /* 0x0000001997da7c12 */ /* 0x000fe2000f8e96a2 */
[C---:B------:R-:W-:Y:S03]  /*197a0*/  HMMA.16816.F32 R68, R132.reuse, R144, R68 ;  /* 0x000000908444723c */ /* 0x040fe60000001844 */
[C-C-:B------:R-:W-:Y:S01]  /*197b0*/  LOP3.LUT R151, R161.reuse, UR31, R150.reuse, 0x96, !PT ;  /* 0x0000001fa1977c12 */ /* 0x140fe2000f8e9696 */
[----:B------:R-:W-:Y:S01]  /*197c0*/  IMAD.WIDE.U32 R218, R218, -0x2daee0ad, RZ ;  /* 0xd2511f53dada7825 */ /* 0x000fe200078e00ff */
[----:B------:R-:W-:Y:S01]  /*197d0*/  LOP3.LUT R150, R161, UR31, R150, 0x96, !PT ;  /* 0x0000001fa1967c12 */ /* 0x000fe2000f8e9696 */
[C---:B------:R-:W-:Y:S01]  /*197e0*/  HMMA.16816.F32 R72, R132.reuse, R146, R72 ;  /* 0x000000928448723c */ /* 0x040fe20000001848 */
[----:B------:R-:W1:Y:S05]  /*197f0*/  LDSM.16.MT88.4 R144, [R187+0x14800] ;  /* 0x01480000bb90783b */ /* 0x000e6a0000004200 */
[C---:B------:R-:W-:Y:S06]  /*19800*/  HMMA.16816.F32 R76, R132.reuse, R140, R76 ;  /* 0x0000008c844c723c */ /* 0x040fec000000184c */
[C---:B------:R-:W-:Y:S01]  /*19810*/  HMMA.16816.F32 R80, R132.reuse, R142, R80 ;  /* 0x0000008e8450723c */ /* 0x040fe20000001850 */
[----:B------:R-:W1:Y:S05]  /*19820*/  LDSM.16.MT88.4 R140, [R185+0x16800] ;  /* 0x01680000b98c783b */ /* 0x000e6a0000004200 */
[C---:B------:R-:W-:Y:S06]  /*19830*/  HMMA.16816.F32 R84, R132.reuse, R136, R84 ;  /* 0x000000888454723c */ /* 0x040fec0000001854 */
[C---:B------:R-:W-:Y:S05]  /*19840*/  HMMA.16816.F32 R88, R132.reuse, R138, R88 ;  /* 0x0000008a8458723c */ /* 0x040fea0000001858 */
[----:B------:R-:W-:Y:S01]  /*19850*/  LOP3.LUT R136, R151, 0xff, RZ, 0xc0, !PT ;  /* 0x000000ff97887812 */ /* 0x000fe200078ec0ff */
[C---:B-1----:R-:W-:Y:S06]  /*19860*/  HMMA.16816.F32 R92, R132.reuse, R144, R92 ;  /* 0x00000090845c723c */ /* 0x042fec000000185c */
[C---:B------:R-:W-:Y:S06]  /*19870*/  HMMA.16816.F32 R96, R132.reuse, R146, R96 ;  /* 0x000000928460723c */ /* 0x040fec0000001860 */
[C---:B------:R-:W-:Y:S06]  /*19880*/  HMMA.16816.F32 R100, R132.reuse, R140, R100 ;  /* 0x0000008c8464723c */ /* 0x040fec0000001864 */
[C---:B------:R-:W-:Y:S05]  /*19890*/  HMMA.16816.F32 R104, R132.reuse, R142, R104 ;  /* 0x0000008e8468723c */ /* 0x040fea0000001868 */
[----:B------:R-:W-:Y:S02]  /*198a0*/  SHF.R.U32.HI R141, RZ, 0x10, R160 ;  /* 0x00000010ff8d7819 */ /* 0x000fe400000116a0 */
[----:B------:R-:W-:Y:S04]  /*198b0*/  LOP3.LUT R140, R160, 0xffff, RZ, 0xc0, !PT ;  /* 0x0000ffffa08c7812 */ /* 0x000fe800078ec0ff */
[----:B------:R-:W-:Y:S02]  /*198c0*/  LOP3.LUT R141, R141, 0xff, RZ, 0xc0, !PT ;  /* 0x000000ff8d8d7812 */ /* 0x000fe400078ec0ff */
[----:B------:R-:W-:Y:S01]  /*198d0*/  SHF.R.U32.HI R140, RZ, 0x8, R140 ;  /* 0x00000008ff8c7819 */ /* 0x000fe2000001168c */
[----:B--2---:R-:W-:Y:S02]  /*198e0*/  @!P3 HADD2 R172, -R152.H0_H0, -RZ.H0_H0 ;  /* 0xa00000ff98acb230 */ /* 0x004fe40000000900 */
[----:B----4-:R-:W-:Y:S03]  /*198f0*/  @!P0 HADD2 R171, -R153.H0_H0, -RZ.H0_H0 ;  /* 0xa00000ff99ab8230 */ /* 0x010fe60000000900 */
[----:B------:R-:W-:Y:S01]  /*19900*/  PRMT R164, R172, 0x7610, R164 ;  /* 0x00007610aca47816 */ /* 0x000fe200000000a4 */
[----:B---3--:R-:W-:Y:S03]  /*19910*/  @!P2 HADD2 R168, -R0.H0_H0, -RZ.H0_H0 ;  /* 0xa00000ff00a8a230 */ /* 0x008fe60000000900 */
[----:B------:R-:W-:Y:S02]  /*19920*/  @!P3 PRMT R152, R164, 0x5410, RZ ;  /* 0x00005410a498b816 */ /* 0x000fe400000000ff */
[----:B------:R-:W-:Y:S01]  /*19930*/  PRMT R145, R171, 0x7610, R145 ;  /* 0x00007610ab917816 */ /* 0x000fe20000000091 */
[----:B------:R-:W-:Y:S01]  /*19940*/  @!P5 HADD2 R169, -R154.H0_H0, -RZ.H0_H0 ;  /* 0xa00000ff9aa9d230 */ /* 0x000fe20000000900 */
[----:B------:R1:W-:Y:S01]  /*19950*/  @!P2 STL.S16 [R1+0x64], R168 ;  /* 0x000064a80100a387 */ /* 0x0003e20000100600 */
[----:B------:R-:W-:Y:S02]  /*19960*/  PRMT R163, R168, 0x7610, R163 ;  /* 0x00007610a8a37816 */ /* 0x000fe400000000a3 */
[----:B------:R-:W-:Y:S01]  /*19970*/  @!P0 PRMT R153, R145, 0x5410, RZ ;  /* 0x0000541091998816 */ /* 0x000fe200000000ff */
[----:B------:R-:W-:Y:S01]  /*19980*/  STG.E.U16 desc[UR32][R222.64+0x22], R152 ;  /* 0x00002298de007986 */ /* 0x000fe2000c101520 */
[----:B------:R-:W-:Y:S02]  /*19990*/  @!P2 PRMT R0, R163, 0x5410, RZ ;  /* 0x00005410a300a816 */ /* 0x000fe400000000ff */
[----:B------:R-:W-:Y:S01]  /*199a0*/  PRMT R146, R169, 0x7610, R146 ;  /* 0x00007610a9927816 */ /* 0x000fe20000000092 */
[----:B------:R3:W2:Y:S01]  /*199b0*/  LDL.S16 R163, [R1+0x6c] ;  /* 0x00006c0001a37983 */ /* 0x0006a20000100600 */
[----:B------:R-:W-:Y:S02]  /*199c0*/  ISETP.LE.U32.AND P2, PT, R136, UR14, PT ;  /* 0x0000000e88007c0c */ /* 0x000fe4000bf43070 */
[----:B------:R-:W-:Y:S01]  /*199d0*/  LOP3.LUT R136, R151, 0xffff, RZ, 0xc0, !PT ;  /* 0x0000ffff97887812 */ /* 0x000fe200078ec0ff */
[----:B------:R-:W-:Y:S01]  /*199e0*/  @!P3 STL.S16 [R1+0x5c], R172 ;  /* 0x00005cac0100b387 */ /* 0x000fe20000100600 */
[----:B------:R-:W-:Y:S02]  /*199f0*/  LOP3.LUT R145, R160, 0xff, RZ, 0xc0, !PT ;  /* 0x000000ffa0917812 */ /* 0x000fe400078ec0ff */
[----:B------:R-:W-:Y:S01]  /*19a00*/  @!P5 PRMT R154, R146, 0x5410, RZ ;  /* 0x00005410929ad816 */ /* 0x000fe200000000ff */
[----:B------:R-:W-:Y:S08]  /*19a10*/  LDSM.16.MT88.4 R172, [R185+0x13800] ;  /* 0x01380000b9ac783b */ /* 0x000ff00000004200 */
[----:B------:R-:W-:Y:S01]  /*19a20*/  @!P0 STL.S16 [R1+0x70], R171 ;  /* 0x000070ab01008387 */ /* 0x000fe20000100600 */
[----:B-1----:R-:W-:Y:S01]  /*19a30*/  FADD.FTZ R168, R165, R155 ;  /* 0x0000009ba5a87221 */ /* 0x002fe20000010000 */
[----:B------:R-:W-:Y:S02]  /*19a40*/  SHF.R.U32.HI R155, RZ, 0x8, R136 ;  /* 0x00000008ff9b7819 */ /* 0x000fe40000011688 */
[----:B------:R3:W4:Y:S02]  /*19a50*/  LDL.S16 R164, [R1+0x60] ;  /* 0x0000600001a47983 */ /* 0x0007240000100600 */
[----:B------:R-:W-:Y:S02]  /*19a60*/  LOP3.LUT R144, R155, 0xffff, RZ, 0xc0, !PT ;  /* 0x0000ffff9b907812 */ /* 0x000fe400078ec0ff */
[----:B------:R-:W1:Y:S01]  /*19a70*/  LDSM.16.MT88.4 R136, [R186+0x16800] ;  /* 0x01680000ba88783b */ /* 0x000e620000004200 */
[----:B------:R-:W-:Y:S02]  /*19a80*/  SHF.R.U32.HI R155, RZ, 0x18, R160 ;  /* 0x00000018ff9b7819 */ /* 0x000fe400000116a0 */
[----:B------:R-:W-:Y:S02]  /*19a90*/  ISETP.LE.U32.AND P3, PT, R144, UR14, PT ;  /* 0x0000000e90007c0c */ /* 0x000fe4000bf63070 */
[----:B------:R-:W-:Y:S02]  /*19aa0*/  SHF.R.U32.HI R144, RZ, 0x18, R151 ;  /* 0x00000018ff907819 */ /* 0x000fe40000011697 */
[--C-:B------:R-:W-:Y:S01]  /*19ab0*/  PRMT R167, R141, 0x5410, R155.reuse ;  /* 0x000054108da77816 */ /* 0x100fe2000000009b */
[----:B------:R3:W-:Y:S01]  /*19ac0*/  @!P5 STL.S16 [R1+0x4c], R169 ;  /* 0x00004ca90100d387 */ /* 0x0007e20000100600 */
[----:B------:R-:W-:Y:S02]  /*19ad0*/  ISETP.LE.U32.AND P0, PT, R144, UR14, PT ;  /* 0x0000000e90007c0c */ /* 0x000fe4000bf03070 */
[----:B------:R-:W-:Y:S01]  /*19ae0*/  LOP3.LUT R144, R160, 0xff, RZ, 0xc0, !PT ;  /* 0x000000ffa0907812 */ /* 0x000fe200078ec0ff */
[----:B------:R-:W-:Y:S01]  /*19af0*/  STG.E.U16 desc[UR32][R222.64+0x20], R0 ;  /* 0x00002000de007986 */ /* 0x000fe2000c101520 */
[----:B------:R-:W-:Y:S02]  /*19b00*/  ISETP.LE.U32.AND P5, PT, R145, UR14, PT ;  /* 0x0000000e91007c0c */ /* 0x000fe4000bfa3070 */
[----:B------:R-:W-:Y:S01]  /*19b10*/  PRMT R165, R144, 0x5410, R140 ;  /* 0x0000541090a57816 */ /* 0x000fe2000000008c */
[----:B------:R-:W-:Y:S01]  /*19b20*/  STG.E.U16 desc[UR32][R220.64+0x30], R153 ;  /* 0x00003099dc007986 */ /* 0x000fe2000c101520 */
[----:B------:R-:W-:Y:S02]  /*19b30*/  PRMT R155, R181, 0x7610, R155 ;  /* 0x00007610b59b7816 */ /* 0x000fe4000000009b */
[----:B------:R-:W-:Y:S01]  /*19b40*/  SHF.R.U32.HI R141, RZ, 0x10, R160 ;  /* 0x00000010ff8d7819 */ /* 0x000fe200000116a0 */
[----:B------:R-:W1:Y:S01]  /*19b50*/  LDSM.16.MT88.4 R144, [R188+0x16800] ;  /* 0x01680000bc90783b */ /* 0x000e620000004200 */
[C---:B------:R-:W-:Y:S02]  /*19b60*/  LOP3.LUT R140, R150.reuse, 0xffff, RZ, 0xc0, !PT ;  /* 0x0000ffff968c7812 */ /* 0x040fe400078ec0ff */
[----:B------:R-:W-:Y:S02]  /*19b70*/  LOP3.LUT R142, R141, 0xff, RZ, 0xc0, !PT ;  /* 0x000000ff8d8e7812 */ /* 0x000fe400078ec0ff */
[----:B------:R-:W-:Y:S02]  /*19b80*/  LOP3.LUT R141, R150, 0xff, RZ, 0xc0, !PT ;  /* 0x000000ff968d7812 */ /* 0x000fe400078ec0ff */
[----:B------:R-:W-:Y:S01]  /*19b90*/  SHF.R.U32.HI R140, RZ, 0x8, R140 ;  /* 0x00000008ff8c7819 */ /* 0x000fe2000001168c */
[----:B------:R-:W-:Y:S01]  /*19ba0*/  STG.E.U16 desc[UR32][R220.64+0x32], R154 ;  /* 0x0000329adc007986 */ /* 0x000fe2000c101520 */
[----:B------:R-:W-:Y:S03]  /*19bb0*/  PRMT R181, R178, 0x7632, R181 ;  /* 0x00007632b2b57816 */ /* 0x000fe600000000b5 */
[----:B---3--:R3:W3:Y:S01]  /*19bc0*/  LDL.S16 R169, [R1+0x58] ;  /* 0x0000580001a97983 */ /* 0x0086e20000100600 */
[C---:B-1----:R-:W-:Y:S06]  /*19bd0*/  HMMA.16816.F32 R108, R132.reuse, R136, R108 ;  /* 0x00000088846c723c */ /* 0x042fec000000186c */
[C---:B------:R-:W-:Y:S05]  /*19be0*/  HMMA.16816.F32 R112, R132.reuse, R138, R112 ;  /* 0x0000008a8470723c */ /* 0x040fea0000001870 */
[----:B------:R-:W-:Y:S02]  /*19bf0*/  SHF.R.U32.HI R136, RZ, 0x10, R151 ;  /* 0x00000010ff887819 */ /* 0x000fe40000011697 */
[----:B------:R-:W-:Y:S04]  /*19c00*/  FADD.FTZ R138, R196, R168 ;  /* 0x000000a8c48a7221 */ /* 0x000fe80000010000 */
[----:B------:R-:W-:Y:S01]  /*19c10*/  LOP3.LUT R136, R136, 0xff, RZ, 0xc0, !PT ;  /* 0x000000ff88887812 */ /* 0x000fe200078ec0ff */
[C---:B------:R-:W-:Y:S06]  /*19c20*/  HMMA.16816.F32 R116, R132.reuse, R144, R116 ;  /* 0x000000908474723c */ /* 0x040fec0000001874 */
[C---:B------:R-:W-:Y:S01]  /*19c30*/  HMMA.16816.F32 R120, R132.reuse, R146, R120 ;  /* 0x000000928478723c */ /* 0x040fe20000001878 */
[----:B------:R-:W-:Y:S04]  /*19c40*/  LDSM.16.MT88.4 R144, [R186+0x11000] ;  /* 0x01100000ba90783b */ /* 0x000fe80000004200 */
[----:B--2---:R-:W-:Y:S05]  /*19c50*/  @!P6 HADD2 R163, -R157.H0_H0, -RZ.H0_H0 ;  /* 0xa00000ff9da3e230 */ /* 0x004fea0000000900 */
[----:B------:R1:W-:Y:S01]  /*19c60*/  @!P6 STL.S16 [R1+0x6c], R163 ;  /* 0x00006ca30100e387 */ /* 0x0003e20000100600 */
[----:B------:R-:W-:Y:S04]  /*19c70*/  PRMT R143, R163, 0x7610, R143 ;  /* 0x00007610a38f7816 */ /* 0x000fe8000000008f */
[----:B------:R-:W-:Y:S02]  /*19c80*/  @!P6 PRMT R157, R143, 0x5410, RZ ;  /* 0x000054108f9de816 */ /* 0x000fe400000000ff */
[----:B------:R-:W-:Y:S03]  /*19c90*/  ISETP.LE.U32.AND P6, PT, R142, UR14, PT ;  /* 0x0000000e8e007c0c */ /* 0x000fe6000bfc3070 */
[----:B------:R2:W-:Y:S01]  /*19ca0*/  STG.E.U16 desc[UR32][R222.64+0x30], R157 ;  /* 0x0000309dde007986 */ /* 0x0005e2000c101520 */
[----:B----4-:R-:W-:Y:S05]  /*19cb0*/  @!P4 HADD2 R164, -R158.H0_H0, -RZ.H0_H0 ;  /* 0xa00000ff9ea4c230 */ /* 0x010fea0000000900 */
[----:B------:R4:W-:Y:S01]  /*19cc0*/  @!P4 STL.S16 [R1+0x60], R164 ;  /* 0x000060a40100c387 */ /* 0x0009e20000100600 */
[----:B------:R-:W-:Y:S04]  /*19cd0*/  PRMT R162, R164, 0x7610, R162 ;  /* 0x00007610a4a27816 */ /* 0x000fe800000000a2 */
[----:B------:R-:W-:Y:S02]  /*19ce0*/  @!P4 PRMT R158, R162, 0x5410, RZ ;  /* 0x00005410a29ec816 */ /* 0x000fe400000000ff */
[----:B------:R-:W-:Y:S01]  /*19cf0*/  ISETP.LE.U32.AND P4, PT, R136, UR14, PT ;  /* 0x0000000e88007c0c */ /* 0x000fe2000bf83070 */
[----:B------:R-:W4:Y:S01]  /*19d00*/  MUFU.EX2 R162, R182 ;  /* 0x000000b600a27308 */ /* 0x000f220000000800 */
[--C-:B------:R-:W-:Y:S01]  /*19d10*/  SHF.R.U32.HI R136, RZ, 0x10, R150.reuse ;  /* 0x00000010ff887819 */ /* 0x100fe20000011696 */
[----:B------:R-:W-:Y:S01]  /*19d20*/  STG.E.U16 desc[UR32][R222.64+0x32], R158 ;  /* 0x0000329ede007986 */ /* 0x000fe2000c101520 */
[----:B------:R-:W-:Y:S02]  /*19d30*/  SHF.R.U32.HI R150, RZ, 0x18, R150 ;  /* 0x00000018ff967819 */ /* 0x000fe40000011696 */
[----:B------:R-:W-:Y:S02]  /*19d40*/  LOP3.LUT R137, R136, 0xff, RZ, 0xc0, !PT ;  /* 0x000000ff88897812 */ /* 0x000fe400078ec0ff */
[----:B-1----:R-:W-:Y:S02]  /*19d50*/  PRMT R163, R141, 0x5410, R140 ;  /* 0x000054108da37816 */ /* 0x002fe4000000008c */
[----:B------:R-:W1:Y:S01]  /*19d60*/  LDSM.16.MT88.4 R140, [R187+0x16800] ;  /* 0x01680000bb8c783b */ /* 0x000e620000004200 */
[----:B------:R-:W-:Y:S01]  /*19d70*/  PRMT R139, R137, 0x5410, R150 ;  /* 0x00005410898b7816 */ /* 0x000fe20000000096 */
[----:B--2---:R-:W2:Y:S01]  /*19d80*/  MUFU.EX2 R157, R236 ;  /* 0x000000ec009d7308 */ /* 0x004ea20000000800 */
[----:B------:R-:W-:Y:S02]  /*19d90*/  PRMT R137, R155, 0x5410, R156 ;  /* 0x000054109b897816 */ /* 0x000fe4000000009c */
[----:B------:R-:W-:Y:S02]  /*19da0*/  LOP3.LUT R136, R160, 0xffff, RZ, 0xc0, !PT ;  /* 0x0000ffffa0887812 */ /* 0x000fe400078ec0ff */
[----:B------:R-:W-:Y:S01]  /*19db0*/  SHF.R.U32.HI R160, RZ, 0x18, R160 ;  /* 0x00000018ffa07819 */ /* 0x000fe200000116a0 */
[----:B------:R-:W1:Y:S01]  /*19dc0*/  LDSM.16.MT88.4 R148, [R185+0x11000] ;  /* 0x01100000b994783b */ /* 0x000e620000004200 */
[----:B------:R-:W-:Y:S03]  /*19dd0*/  SHF.R.U32.HI R136, RZ, 0x8, R136 ;  /* 0x00000008ff887819 */ /* 0x000fe60000011688 */
[----:B----4-:R2:W-:Y:S01]  /*19de0*/  MUFU.EX2 R164, R183 ;  /* 0x000000b700a47308 */ /* 0x0105e20000000800 */
[C---:B------:R-:W-:Y:S01]  /*19df0*/  F2FP.F16.F32.PACK_AB R196, R162.reuse, R196 ;  /* 0x000000c4a2c4723e */ /* 0x040fe200000000ff */
[----:B------:R-:W-:Y:S01]  /*19e00*/  FADD.FTZ R162, R162, R138 ;  /* 0x0000008aa2a27221 */ /* 0x000fe20000010000 */
[----:B------:R-:W-:Y:S01]  /*19e10*/  LOP3.LUT R136, R136, 0xffff, RZ, 0xc0, !PT ;  /* 0x0000ffff88887812 */ /* 0x000fe200078ec0ff */
[----:B---3--:R-:W-:Y:S01]  /*19e20*/  @!P2 HADD2 R169, -R155.H0_H0, -RZ.H0_H0 ;  /* 0xa00000ff9ba9a230 */ /* 0x008fe20000000900 */
[C---:B------:R-:W-:Y:S02]  /*19e30*/  PRMT R195, R196.reuse, 0x7632, R195 ;  /* 0x00007632c4c37816 */ /* 0x040fe400000000c3 */
[--C-:B------:R-:W-:Y:S02]  /*19e40*/  HSET2.LE.AND R138, R165, R159.reuse, PT ;  /* 0x0000009fa58a7233 */ /* 0x100fe40003803000 */
[----:B------:R3:W-:Y:S01]  /*19e50*/  @!P2 STL.S16 [R1+0x58], R169 ;  /* 0x000058a90100a387 */ /* 0x0007e20000100600 */
[----:B------:R-:W-:Y:S02]  /*19e60*/  PRMT R170, R169, 0x7610, R170 ;  /* 0x00007610a9aa7816 */ /* 0x000fe400000000aa */
[----:B------:R-:W-:Y:S01]  /*19e70*/  PRMT R0, R196, 0x5410, R195 ;  /* 0x00005410c4007816 */ /* 0x000fe200000000c3 */
[----:B------:R4:W4:Y:S01]  /*19e80*/  LDL.S16 R171, [R1+0x48] ;  /* 0x0000480001ab7983 */ /* 0x0009220000100600 */
[----:B------:R-:W-:Y:S02]  /*19e90*/  @!P2 PRMT R155, R170, 0x5410, RZ ;  /* 0x00005410aa9ba816 */ /* 0x000fe400000000ff */
[----:B------:R-:W-:Y:S01]  /*19ea0*/  ISETP.LE.U32.AND P2, PT, R136, UR14, PT ;  /* 0x0000000e88007c0c */ /* 0x000fe2000bf43070 */
[----:B------:R4:W4:Y:S01]  /*19eb0*/  LDL.S16 R170, [R1+0x44] ;  /* 0x0000440001aa7983 */ /* 0x0009220000100600 */
[--C-:B------:R-:W-:Y:S02]  /*19ec0*/  HSET2.LE.AND R136, R163, R159.reuse, PT ;  /* 0x0000009fa3887233 */ /* 0x100fe40003803000 */
[----:B--2---:R-:W-:Y:S01]  /*19ed0*/  F2FP.F16.F32.PACK_AB R183, R232, R157 ;  /* 0x0000009de8b7723e */ /* 0x004fe200000000ff */
[----:B------:R2:W2:Y:S02]  /*19ee0*/  LDL.S16 R168, [R1+0x2c] ;  /* 0x00002c0001a87983 */ /* 0x0004a40000100600 */
[----:B------:R-:W-:Y:S02]  /*19ef0*/  LOP3.LUT R136, R136, R137, RZ, 0xc0, !PT ;  /* 0x0000008988887212 */ /* 0x000fe400078ec0ff */
[----:B------:R-:W-:Y:S01]  /*19f00*/  STG.E.U16 desc[UR32][R220.64+0x40], R155 ;  /* 0x0000409bdc007986 */ /* 0x000fe2000c101520 */
[--C-:B------:R-:W-:Y:S02]  /*19f10*/  HSET2.LE.AND R137, R139, R159.reuse, PT ;  /* 0x0000009f8b897233 */ /* 0x100fe40003803000 */
[--C-:B------:R-:W-:Y:S01]  /*19f20*/  HSET2.LE.AND R139, R167, R159.reuse, PT ;  /* 0x0000009fa78b7233 */ /* 0x100fe20003803000 */
[C---:B-1----:R-:W-:Y:S03]  /*19f30*/  HMMA.16816.F32 R124, R132.reuse, R140, R124 ;  /* 0x0000008c847c723c */ /* 0x042fe6000000187c */
[----:B------:R-:W-:Y:S01]  /*19f40*/  LOP3.LUT R137, R137, R0, RZ, 0xc0, !PT ;  /* 0x0000000089897212 */ /* 0x000fe200078ec0ff */
[----:B---3--:R-:W1:Y:S02]  /*19f50*/  MUFU.EX2 R169, R191 ;  /* 0x000000bf00a97308 */ /* 0x008e640000000800 */
[----:B------:R-:W-:Y:S01]  /*19f60*/  HMMA.16816.F32 R128, R132, R142, R128 ;  /* 0x0000008e8480723c */ /* 0x000fe20000001880 */
[----:B------:R-:W3:Y:S04]  /*19f70*/  LDSM.16.MT88.4 R132, [R188+0x11000] ;  /* 0x01100000bc84783b */ /* 0x000ee80000004200 */
[----:B------:R-:W-:Y:S02]  /*19f80*/  PRMT R0, R193, 0x5410, R194 ;  /* 0x00005410c1007816 */ /* 0x000fe400000000c2 */
[----:B------:R-:W-:Y:S02]  /*19f90*/  PRMT R182, R183, 0x7632, R182 ;  /* 0x00007632b7b67816 */ /* 0x000fe400000000b6 */
[----:B------:R-:W3:Y:S02]  /*19fa0*/  LDSM.16.MT88.4 R140, [R187+0x11000] ;  /* 0x01100000bb8c783b */ /* 0x000ee40000004200 */
[----:B------:R-:W-:Y:S02]  /*19fb0*/  LOP3.LUT R138, R138, R0, RZ, 0xc0, !PT ;  /* 0x000000008a8a7212 */ /* 0x000fe400078ec0ff */
[----:B-1----:R-:W-:Y:S01]  /*19fc0*/  F2FP.F16.F32.PACK_AB R192, R169, R164 ;  /* 0x000000a4a9c0723e */ /* 0x002fe200000000ff */
[----:B------:R-:W-:Y:S03]  /*19fd0*/  FADD.FTZ R164, R164, R162 ;  /* 0x000000a2a4a47221 */ /* 0x000fe60000010000 */
[C---:B------:R-:W-:Y:S04]  /*19fe0*/  PRMT R191, R192.reuse, 0x7632, R191 ;  /* 0x00007632c0bf7816 */ /* 0x040fe800000000bf */
[----:B------:R-:W-:Y:S04]  /*19ff0*/  PRMT R0, R192, 0x5410, R191 ;  /* 0x00005410c0007816 */ /* 0x000fe800000000bf */
[----:B------:R-:W-:Y:S07]  /*1a000*/  LOP3.LUT R139, R139, R0, RZ, 0xc0, !PT ;  /* 0x000000008b8b7212 */ /* 0x000fee00078ec0ff */
[C---:B------:R-:W-:Y:S06]  /*1a010*/  HMMA.16816.F32 R4, R136.reuse, R148, R4 ;  /* 0x000000948804723c */ /* 0x040fec0000001804 */
        /* <DEDUP_REMOVED lines=27> */
[C---:B------:R-:W-:Y:S05]  /*1a1d0*/  HMMA.16816.F32 R80, R136.reuse, R146, R80 ;  /* 0x000000928850723c */ /* 0x040fea0000001850 */
[----:B------:R-:W-:Y:S01]  /*1a1e0*/  LOP3.LUT R144, R219, UR38, R166, 0x96, !PT ;  /* 0x00000026db907c12 */ /* 0x000fe2000f8e96a6 */
[C---:B---3--:R-:W-:Y:S05]  /*1a1f0*/  HMMA.16816.F32 R84, R136.reuse, R132, R84 ;  /* 0x000000848854723c */ /* 0x048fea0000001854 */
[C---:B------:R-:W-:Y:S01]  /*1a200*/  LOP3.LUT R145, R144.reuse, 0xff, RZ, 0xc0, !PT ;  /* 0x000000ff90917812 */ /* 0x040fe200078ec0ff */
[C---:B------:R-:W-:Y:S05]  /*1a210*/  HMMA.16816.F32 R88, R136.reuse, R134, R88 ;  /* 0x000000868858723c */ /* 0x040fea0000001858 */
[----:B------:R-:W-:Y:S01]  /*1a220*/  LOP3.LUT R132, R144, 0xffff, RZ, 0xc0, !PT ;  /* 0x0000ffff90847812 */ /* 0x000fe200078ec0ff */
[C---:B------:R-:W-:Y:S05]  /*1a230*/  HMMA.16816.F32 R92, R136.reuse, R140, R92 ;  /* 0x0000008c885c723c */ /* 0x040fea000000185c */
[----:B------:R-:W-:Y:S01]  /*1a240*/  SHF.R.U32.HI R132, RZ, 0x8, R132 ;  /* 0x00000008ff847819 */ /* 0x000fe20000011684 */
[C---:B------:R-:W-:Y:S05]  /*1a250*/  HMMA.16816.F32 R96, R136.reuse, R142, R96 ;  /* 0x0000008e8860723c */ /* 0x040fea0000001860 */
[--C-:B------:R-:W-:Y:S01]  /*1a260*/  SHF.R.U32.HI R140, RZ, 0x10, R218.reuse ;  /* 0x00000010ff8c7819 */ /* 0x100fe200000116da */
[C---:B-1----:R-:W-:Y:S05]  /*1a270*/  HMMA.16816.F32 R100, R136.reuse, R148, R100 ;  /* 0x000000948864723c */ /* 0x042fea0000001864 */
[----:B------:R-:W-:Y:S01]  /*1a280*/  SHF.R.U32.HI R141, RZ, 0x18, R218 ;  /* 0x00000018ff8d7819 */ /* 0x000fe200000116da */
[C---:B------:R-:W-:Y:S05]  /*1a290*/  HMMA.16816.F32 R104, R136.reuse, R150, R104 ;  /* 0x000000968868723c */ /* 0x040fea0000001868 */
[----:B------:R-:W-:Y:S02]  /*1a2a0*/  LOP3.LUT R140, R140, 0xff, RZ, 0xc0, !PT ;  /* 0x000000ff8c8c7812 */ /* 0x000fe400078ec0ff */
[----:B------:R-:W-:Y:S04]  /*1a2b0*/  FADD.FTZ R151, R169, R164 ;  /* 0x000000a4a9977221 */ /* 0x000fe80000010000 */
[----:B------:R-:W-:Y:S01]  /*1a2c0*/  FADD.FTZ R233, R157, R151 ;  /* 0x000000979de97221 */ /* 0x000fe20000010000 */
[----:B----4-:R-:W-:Y:S02]  /*1a2d0*/  @!P3 HADD2 R171, -R156.H0_H0, -RZ.H0_H0 ;  /* 0xa00000ff9cabb230 */ /* 0x010fe40000000900 */
[----:B------:R-:W-:Y:S03]  /*1a2e0*/  @!P4 HADD2 R170, -R196.H0_H0, -RZ.H0_H0 ;  /* 0xa00000ffc4aac230 */ /* 0x000fe60000000900 */
[----:B------:R-:W-:Y:S01]  /*1a2f0*/  @!P3 STL.S16 [R1+0x48], R171 ;  /* 0x000048ab0100b387 */ /* 0x000fe20000100600 */
[----:B------:R-:W-:Y:S01]  /*1a300*/  PRMT R0, R171, 0x7610, R0 ;  /* 0x00007610ab007816 */ /* 0x000fe20000000000 */
[----:B--2---:R-:W-:Y:S02]  /*1a310*/  @!P0 HADD2 R168, -R195.H0_H0, -RZ.H0_H0 ;  /* 0xa00000ffc3a88230 */ /* 0x004fe40000000900 */
[----:B------:R3:W2:Y:S01]  /*1a320*/  LDL.S16 R153, [R1+0x38] ;  /* 0x0000380001997983 */ /* 0x0006a20000100600 */
[----:B------:R-:W-:Y:S02]  /*1a330*/  PRMT R154, R170, 0x7610, R154 ;  /* 0x00007610aa9a7816 */ /* 0x000fe4000000009a */
[----:B------:R-:W-:Y:S01]  /*1a340*/  @!P3 PRMT R156, R0, 0x5410, RZ ;  /* 0x00005410009cb816 */ /* 0x000fe200000000ff */
[----:B------:R3:W4:Y:S01]  /*1a350*/  LDL.S16 R152, [R1+0x40] ;  /* 0x0000400001987983 */ /* 0x0007220000100600 */
[----:B------:R-:W-:Y:S02]  /*1a360*/  LOP3.LUT R0, R218, 0xffff, RZ, 0xc0, !PT ;  /* 0x0000ffffda007812 */ /* 0x000fe400078ec0ff */
[----:B------:R-:W-:Y:S01]  /*1a370*/  @!P4 PRMT R196, R154, 0x5410, RZ ;  /* 0x000054109ac4c816 */ /* 0x000fe200000000ff */
[----:B------:R-:W-:Y:S01]  /*1a380*/  @!P4 STL.S16 [R1+0x44], R170 ;  /* 0x000044aa0100c387 */ /* 0x000fe20000100600 */
[----:B------:R-:W-:Y:S02]  /*1a390*/  ISETP.LE.U32.AND P4, PT, R145, UR14, PT ;  /* 0x0000000e91007c0c */ /* 0x000fe4000bf83070 */
[----:B------:R-:W-:Y:S01]  /*1a3a0*/  SHF.R.U32.HI R133, RZ, 0x8, R0 ;  /* 0x00000008ff857819 */ /* 0x000fe20000011600 */
[----:B------:R-:W-:Y:S01]  /*1a3b0*/  @!P0 STL.S16 [R1+0x2c], R168 ;  /* 0x00002ca801008387 */ /* 0x000fe20000100600 */
[----:B------:R-:W-:Y:S02]  /*1a3c0*/  LOP3.LUT R145, R218, 0xff, RZ, 0xc0, !PT ;  /* 0x000000ffda917812 */ /* 0x000fe400078ec0ff */
[----:B------:R-:W-:Y:S01]  /*1a3d0*/  PRMT R147, R168, 0x7610, R147 ;  /* 0x00007610a8937816 */ /* 0x000fe20000000093 */
[----:B------:R-:W-:Y:S01]  /*1a3e0*/  STG.E.U16 desc[UR32][R220.64+0x42], R156 ;  /* 0x0000429cdc007986 */ /* 0x000fe2000c101520 */
[----:B------:R-:W-:Y:S02]  /*1a3f0*/  PRMT R158, R145, 0x5410, R133 ;  /* 0x00005410919e7816 */ /* 0x000fe40000000085 */
[----:B------:R-:W-:Y:S01]  /*1a400*/  LOP3.LUT R145, R132, 0xffff, RZ, 0xc0, !PT ;  /* 0x0000ffff84917812 */ /* 0x000fe200078ec0ff */
[----:B------:R-:W-:Y:S01]  /*1a410*/  LDSM.16.MT88.4 R168, [R187+0x11800] ;  /* 0x01180000bba8783b */ /* 0x000fe20000004200 */
[----:B------:R-:W-:Y:S02]  /*1a420*/  @!P0 PRMT R195, R147, 0x5410, RZ ;  /* 0x0000541093c38816 */ /* 0x000fe400000000ff */
[----:B------:R-:W-:Y:S02]  /*1a430*/  ISETP.LE.U32.AND P0, PT, R145, UR14, PT ;  /* 0x0000000e91007c0c */ /* 0x000fe4000bf03070 */
[----:B------:R-:W-:Y:S02]  /*1a440*/  ISETP.LE.U32.AND P3, PT, R160, UR14, PT ;  /* 0x0000000ea0007c0c */ /* 0x000fe4000bf63070 */
[----:B------:R-:W-:Y:S01]  /*1a450*/  PRMT R154, R140, 0x5410, R141 ;  /* 0x000054108c9a7816 */ /* 0x000fe2000000008d */
[----:B------:R-:W1:Y:S01]  /*1a460*/  LDSM.16.MT88.4 R132, [R186+0x17000] ;  /* 0x01700000ba84783b */ /* 0x000e620000004200 */
[----:B------:R-:W-:Y:S02]  /*1a470*/  LOP3.LUT R0, R219, UR38, R166, 0x96, !PT ;  /* 0x00000026db007c12 */ /* 0x000fe4000f8e96a6 */
[----:B------:R-:W-:Y:S02]  /*1a480*/  SHF.R.U32.HI R145, RZ, 0x18, R144 ;  /* 0x00000018ff917819 */ /* 0x000fe40000011690 */
[--C-:B------:R-:W-:Y:S03]  /*1a490*/  HSET2.LE.AND R150, R154, R159.reuse, PT ;  /* 0x0000009f9a967233 */ /* 0x100fe60003803000 */
[----:B------:R-:W3:Y:S08]  /*1a4a0*/  LDSM.16.MT88.4 R140, [R188+0x17000] ;  /* 0x01700000bc8c783b */ /* 0x000ef00000004200 */
[----:B------:R-:W-:Y:S04]  /*1a4b0*/  STG.E.U16 desc[UR32][R222.64+0x40], R196 ;  /* 0x000040c4de007986 */ /* 0x000fe8000c101520 */
[----:B------:R-:W-:Y:S01]  /*1a4c0*/  STG.E.U16 desc[UR32][R222.64+0x42], R195 ;  /* 0x000042c3de007986 */ /* 0x000fe2000c101520 */
[C---:B-1----:R-:W-:Y:S06]  /*1a4d0*/  HMMA.16816.F32 R108, R136.reuse, R132, R108 ;  /* 0x00000084886c723c */ /* 0x042fec000000186c */
[C---:B------:R-:W-:Y:S05]  /*1a4e0*/  HMMA.16816.F32 R112, R136.reuse, R134, R112 ;  /* 0x000000868870723c */ /* 0x040fea0000001870 */
[----:B------:R-:W-:Y:S01]  /*1a4f0*/  PRMT R132, R180, 0x5410, R179 ;  /* 0x00005410b4847816 */ /* 0x000fe200000000b3 */
[C---:B---3--:R-:W-:Y:S05]  /*1a500*/  HMMA.16816.F32 R116, R136.reuse, R140, R116 ;  /* 0x0000008c8874723c */ /* 0x048fea0000001874 */
[----:B------:R-:W-:Y:S01]  /*1a510*/  PRMT R133, R183, 0x5410, R182 ;  /* 0x00005410b7857816 */ /* 0x000fe200000000b6 */
[C---:B------:R-:W-:Y:S01]  /*1a520*/  HMMA.16816.F32 R120, R136.reuse, R142, R120 ;  /* 0x0000008e8878723c */ /* 0x040fe20000001878 */
[----:B------:R-:W-:Y:S04]  /*1a530*/  LDSM.16.MT88.4 R140, [R188+0x11800] ;  /* 0x01180000bc8c783b */ /* 0x000fe80000004200 */
[----:B------:R-:W-:Y:S02]  /*1a540*/  PRMT R134, R178, 0x5410, R181 ;  /* 0x00005410b2867816 */ /* 0x000fe400000000b5 */
[----:B------:R-:W-:Y:S04]  /*1a550*/  PRMT R135, R177, 0x5410, R176 ;  /* 0x00005410b1877816 */ /* 0x000fe800000000b0 */
[----:B------:R-:W-:Y:S01]  /*1a560*/  LOP3.LUT R135, R150, R135, RZ, 0xc0, !PT ;  /* 0x0000008796877212 */ /* 0x000fe200078ec0ff */
[----:B--2---:R-:W-:Y:S02]  /*1a570*/  @!P5 HADD2 R153, -R193.H0_H0, -RZ.H0_H0 ;  /* 0xa00000ffc199d230 */ /* 0x004fe40000000900 */
[----:B----4-:R-:W-:Y:S03]  /*1a580*/  @!P2 HADD2 R152, -R194.H0_H0, -RZ.H0_H0 ;  /* 0xa00000ffc298a230 */ /* 0x010fe60000000900 */
[----:B------:R1:W-:Y:S01]  /*1a590*/  @!P5 STL.S16 [R1+0x38], R153 ;  /* 0x000038990100d387 */ /* 0x0003e20000100600 */
[----:B------:R-:W-:Y:S03]  /*1a5a0*/  PRMT R146, R153, 0x7610, R146 ;  /* 0x0000761099927816 */ /* 0x000fe60000000092 */
[----:B------:R2:W-:Y:S01]  /*1a5b0*/  @!P2 STL.S16 [R1+0x40], R152 ;  /* 0x000040980100a387 */ /* 0x0005e20000100600 */
[----:B------:R-:W-:Y:S02]  /*1a5c0*/  @!P5 PRMT R193, R146, 0x5410, RZ ;  /* 0x0000541092c1d816 */ /* 0x000fe400000000ff */
[----:B------:R-:W-:Y:S01]  /*1a5d0*/  SHF.R.U32.HI R146, RZ, 0x10, R144 ;  /* 0x00000010ff927819 */ /* 0x000fe20000011690 */
[----:B------:R3:W4:Y:S01]  /*1a5e0*/  LDL.S16 R252, [R1+0x34] ;  /* 0x0000340001fc7983 */ /* 0x0007220000100600 */
[----:B------:R-:W-:Y:S02]  /*1a5f0*/  LOP3.LUT R144, R0, 0xffff, RZ, 0xc0, !PT ;  /* 0x0000ffff00907812 */ /* 0x000fe400078ec0ff */
[----:B------:R-:W-:Y:S01]  /*1a600*/  ISETP.LE.U32.AND P5, PT, R145, UR14, PT ;  /* 0x0000000e91007c0c */ /* 0x000fe2000bfa3070 */
[----:B------:R3:W3:Y:S01]  /*1a610*/  LDL.S16 R239, [R1+0x3c] ;  /* 0x00003c0001ef7983 */ /* 0x0006e20000100600 */
[----:B------:R-:W-:Y:S02]  /*1a620*/  SHF.R.U32.HI R149, RZ, 0x8, R144 ;  /* 0x00000008ff957819 */ /* 0x000fe40000011690 */
[----:B------:R-:W-:Y:S01]  /*1a630*/  PRMT R160, R152, 0x7610, R160 ;  /* 0x0000761098a07816 */ /* 0x000fe200000000a0 */
[----:B------:R3:W3:Y:S01]  /*1a640*/  LDL.S16 R238, [R1+0x30] ;  /* 0x0000300001ee7983 */ /* 0x0006e20000100600 */
[--C-:B------:R-:W-:Y:S02]  /*1a650*/  SHF.R.U32.HI R145, RZ, 0x10, R0.reuse ;  /* 0x00000010ff917819 */ /* 0x100fe40000011600 */
[----:B------:R-:W-:Y:S01]  /*1a660*/  @!P2 PRMT R194, R160, 0x5410, RZ ;  /* 0x00005410a0c2a816 */ /* 0x000fe200000000ff */
[----:B------:R3:W3:Y:S01]  /*1a670*/  LDL.S16 R237, [R1+0x24] ;  /* 0x0000240001ed7983 */ /* 0x0006e20000100600 */
[----:B------:R-:W-:Y:S03]  /*1a680*/  LOP3.LUT R148, R145, 0xff, RZ, 0xc0, !PT ;  /* 0x000000ff91947812 */ /* 0x000fe600078ec0ff */
[----:B------:R-:W-:Y:S01]  /*1a690*/  LDSM.16.MT88.4 R160, [R185+0x11800] ;  /* 0x01180000b9a0783b */ /* 0x000fe20000004200 */
[----:B-1----:R-:W-:Y:S02]  /*1a6a0*/  LOP3.LUT R153, R0, 0xff, RZ, 0xc0, !PT ;  /* 0x000000ff00997812 */ /* 0x002fe400078ec0ff */
[----:B--2---:R-:W-:Y:S02]  /*1a6b0*/  SHF.R.U32.HI R152, RZ, 0x18, R0 ;  /* 0x00000018ff987819 */ /* 0x004fe40000011600 */
[----:B------:R-:W-:Y:S03]  /*1a6c0*/  LOP3.LUT R0, R146, 0xff, RZ, 0xc0, !PT ;  /* 0x000000ff92007812 */ /* 0x000fe600078ec0ff */
[----:B------:R1:W2:Y:S01]  /*1a6d0*/  LDL.S16 R236, [R1+0x20] ;  /* 0x0000200001ec7983 */ /* 0x0002a20000100600 */
[----:B------:R-:W-:Y:S02]  /*1a6e0*/  PRMT R153, R153, 0x5410, R149 ;  /* 0x0000541099997816 */ /* 0x000fe40000000095 */
[----:B------:R-:W-:Y:S01]  /*1a6f0*/  ISETP.LE.U32.AND P2, PT, R0, UR14, PT ;  /* 0x0000000e00007c0c */ /* 0x000fe2000bf43070 */
[----:B------:R-:W1:Y:S01]  /*1a700*/  LDSM.16.MT88.4 R144, [R187+0x17000] ;  /* 0x01700000bb90783b */ /* 0x000e620000004200 */
[----:B------:R-:W-:Y:S02]  /*1a710*/  PRMT R148, R148, 0x5410, R152 ;  /* 0x0000541094947816 */ /* 0x000fe40000000098 */
[--C-:B------:R-:W-:Y:S02]  /*1a720*/  HSET2.LE.AND R0, R153, R159.reuse, PT ;  /* 0x0000009f99007233 */ /* 0x100fe40003803000 */
[--C-:B------:R-:W-:Y:S02]  /*1a730*/  HSET2.LE.AND R149, R158, R159.reuse, PT ;  /* 0x0000009f9e957233 */ /* 0x100fe40003803000 */
[----:B------:R-:W-:Y:S01]  /*1a740*/  HSET2.LE.AND R148, R148, R159, PT ;  /* 0x0000009f94947233 */ /* 0x000fe20003803000 */
[----:B------:R-:W1:Y:S01]  /*1a750*/  LDSM.16.MT88.4 R152, [R186+0x11800] ;  /* 0x01180000ba98783b */ /* 0x000e620000004200 */
[----:B------:R-:W-:Y:S02]  /*1a760*/  LOP3.LUT R132, R0, R132, RZ, 0xc0, !PT ;  /* 0x0000008400847212 */ /* 0x000fe400078ec0ff */
[----:B------:R-:W-:Y:S02]  /*1a770*/  LOP3.LUT R134, R149, R134, RZ, 0xc0, !PT ;  /* 0x0000008695867212 */ /* 0x000fe400078ec0ff */
[----:B------:R-:W-:Y:S03]  /*1a780*/  LOP3.LUT R133, R148, R133, RZ, 0xc0, !PT ;  /* 0x0000008594857212 */ /* 0x000fe600078ec0ff */
[----:B------:R1:W2:Y:S04]  /*1a790*/  LDL.S16 R0, [R1+0x28] ;  /* 0x0000280001007983 */ /* 0x0002a80000100600 */
[----:B------:R2:W2:Y:S04]  /*1a7a0*/  LDL.S16 R235, [R1+0x1c] ;  /* 0x00001c0001eb7983 */ /* 0x0004a80000100600 */
[----:B------:R2:W2:Y:S04]  /*1a7b0*/  LDL.S16 R234, [R1+0x18] ;  /* 0x0000180001ea7983 */ /* 0x0004a80000100600 */
[----:B------:R-:W-:Y:S04]  /*1a7c0*/  STG.E.U16 desc[UR32][R220.64+0x50], R193 ;  /* 0x000050c1dc007986 */ /* 0x000fe8000c101520 */
[----:B------:R-:W-:Y:S01]  /*1a7d0*/  STG.E.U16 desc[UR32][R220.64+0x52], R194 ;  /* 0x000052c2dc007986 */ /* 0x000fe2000c101520 */
[C---:B-1----:R-:W-:Y:S06]  /*1a7e0*/  HMMA.16816.F32 R124, R136.reuse, R144, R124 ;  /* 0x00000090887c723c */ /* 0x042fec000000187c */
[----:B------:R-:W-:Y:S06]  /*1a7f0*/  HMMA.16816.F32 R128, R136, R146, R128 ;  /* 0x000000928880723c */ /* 0x000fec0000001880 */
[C---:B------:R-:W-:Y:S01]  /*1a800*/  HMMA.16816.F32 R164, R132.reuse, R160, R4 ;  /* 0x000000a084a4723c */ /* 0x040fe20000001804 */
[----:B------:R-:W1:Y:S05]  /*1a810*/  LDSM.16.MT88.4 R4, [R186+0x13800] ;  /* 0x01380000ba04783b */ /* 0x000e6a0000004200 */
[C---:B------:R-:W-:Y:S03]  /*1a820*/  HMMA.16816.F32 R160, R132.reuse, R162, R8 ;  /* 0x000000a284a0723c */ /* 0x040fe60000001808 */
[----:B------:R-:W1:Y:S03]  /*1a830*/  LDSM.16.MT88.4 R8, [R188+0x13800] ;  /* 0x01380000bc08783b */ /* 0x000e660000004200 */
[C---:B------:R-:W-:Y:S05]  /*1a840*/  HMMA.16816.F32 R156, R132.reuse, R152, R12 ;  /* 0x00000098849c723c */ /* 0x040fea000000180c */
[----:B------:R-:W1:Y:S01]  /*1a850*/  LDSM.16.MT88.4 R12, [R187+0x13800] ;  /* 0x01380000bb0c783b */ /* 0x000e620000004200 */
[C---:B------:R-:W-:Y:S06]  /*1a860*/  HMMA.16816.F32 R152, R132.reuse, R154, R16 ;  /* 0x0000009a8498723c */ /* 0x040fec0000001810 */
[C---:B------:R-:W-:Y:S01]  /*1a870*/  HMMA.16816.F32 R148, R132.reuse, R140, R20 ;  /* 0x0000008c8494723c */ /* 0x040fe20000001814 */
[----:B------:R-:W1:Y:S05]  /*1a880*/  LDSM.16.MT88.4 R16, [R185+0x15800] ;  /* 0x01580000b910783b */ /* 0x000e6a0000004200 */
[C---:B------:R-:W-:Y:S03]  /*1a890*/  HMMA.16816.F32 R144, R132.reuse, R142, R24 ;  /* 0x0000008e8490723c */ /* 0x040fe60000001818 */
[----:B------:R-:W1:Y:S03]  /*1a8a0*/  LDSM.16.MT88.4 R20, [R186+0x15800] ;  /* 0x01580000ba14783b */ /* 0x000e660000004200 */
[C---:B------:R-:W-:Y:S05]  /*1a8b0*/  HMMA.16816.F32 R140, R132.reuse, R168, R28 ;  /* 0x000000a8848c723c */ /* 0x040fea000000181c */
[----:B------:R-:W1:Y:S01]  /*1a8c0*/  LDSM.16.MT88.4 R24, [R188+0x15800] ;  /* 0x01580000bc18783b */ /* 0x000e620000004200 */
[C---:B------:R-:W-:Y:S06]  /*1a8d0*/  HMMA.16816.F32 R136, R132.reuse, R170, R32 ;  /* 0x000000aa8488723c */ /* 0x040fec0000001820 */
[C---:B------:R-:W-:Y:S06]  /*1a8e0*/  HMMA.16816.F32 R36, R132.reuse, R172, R36 ;  /* 0x000000ac8424723c */ /* 0x040fec0000001824 */
[C---:B------:R-:W-:Y:S06]  /*1a8f0*/  HMMA.16816.F32 R40, R132.reuse, R174, R40 ;  /* 0x000000ae8428723c */ /* 0x040fec0000001828 */
        /* <DEDUP_REMOVED lines=15> */
[C---:B------:R-:W-:Y:S06]  /*1a9f0*/  HMMA.16816.F32 R84, R132.reuse, R24, R84 ;  /* 0x000000188454723c */ /* 0x040fec0000001854 */
[C---:B------:R-:W-:Y:S05]  /*1aa00*/  HMMA.16816.F32 R88, R132.reuse, R26, R88 ;  /* 0x0000001a8458723c */ /* 0x040fea0000001858 */
[----:B------:R-:W-:Y:S01]  /*1aa10*/  SHF.R.U32.HI R24, RZ, 0x10, R218 ;  /* 0x00000010ff187819 */ /* 0x000fe200000116da */
[C---:B-1----:R-:W-:Y:S06]  /*1aa20*/  HMMA.16816.F32 R92, R132.reuse, R4, R92 ;  /* 0x00000004845c723c */ /* 0x042fec000000185c */
[C---:B------:R-:W-:Y:S05]  /*1aa30*/  HMMA.16816.F32 R96, R132.reuse, R6, R96 ;  /* 0x000000068460723c */ /* 0x040fea0000001860 */
[----:B------:R-:W-:Y:S01]  /*1aa40*/  LOP3.LUT R4, R24, 0xff, RZ, 0xc0, !PT ;  /* 0x000000ff18047812 */ /* 0x000fe200078ec0ff */
[C---:B------:R-:W-:Y:S06]  /*1aa50*/  HMMA.16816.F32 R100, R132.reuse, R8, R100 ;  /* 0x000000088464723c */ /* 0x040fec0000001864 */
[C---:B------:R-:W-:Y:S06]  /*1aa60*/  HMMA.16816.F32 R104, R132.reuse, R10, R104 ;  /* 0x0000000a8468723c */ /* 0x040fec0000001868 */
[C---:B------:R-:W-:Y:S06]  /*1aa70*/  HMMA.16816.F32 R108, R132.reuse, R12, R108 ;  /* 0x0000000c846c723c */ /* 0x040fec000000186c */
[C---:B------:R-:W-:Y:S06]  /*1aa80*/  HMMA.16816.F32 R112, R132.reuse, R14, R112 ;  /* 0x0000000e8470723c */ /* 0x040fec0000001870 */
[C---:B------:R-:W-:Y:S06]  /*1aa90*/  HMMA.16816.F32 R116, R132.reuse, R16, R116 ;  /* 0x000000108474723c */ /* 0x040fec0000001874 */
[C---:B------:R-:W-:Y:S05]  /*1aaa0*/  HMMA.16816.F32 R120, R132.reuse, R18, R120 ;  /* 0x000000128478723c */ /* 0x040fea0000001878 */
[----:B----4-:R-:W-:Y:S02]  /*1aab0*/  @!P4 HADD2 R252, -R180.H0_H0, -RZ.H0_H0 ;  /* 0xa00000ffb4fcc230 */ /* 0x010fe40000000900 */
[----:B---3--:R-:W-:Y:S04]  /*1aac0*/  @!P3 HADD2 R239, -R191.H0_H0, -RZ.H0_H0 ;  /* 0xa00000ffbfefb230 */ /* 0x008fe80000000900 */
[----:B------:R-:W-:Y:S01]  /*1aad0*/  PRMT R28, R252, 0x7610, R28 ;  /* 0x00007610fc1c7816 */ /* 0x000fe2000000001c */
[----:B------:R-:W-:Y:S03]  /*1aae0*/  @!P0 HADD2 R238, -R179.H0_H0, -RZ.H0_H0 ;  /* 0xa00000ffb3ee8230 */ /* 0x000fe60000000900 */
[----:B------:R-:W-:Y:S02]  /*1aaf0*/  @!P4 PRMT R180, R28, 0x5410, RZ ;  /* 0x000054101cb4c816 */ /* 0x000fe400000000ff */
[----:B------:R-:W-:Y:S01]  /*1ab00*/  PRMT R29, R239, 0x7610, R29 ;  /* 0x00007610ef1d7816 */ /* 0x000fe2000000001d */
[----:B------:R-:W-:Y:S01]  /*1ab10*/  @!P2 HADD2 R237, -R183.H0_H0, -RZ.H0_H0 ;  /* 0xa00000ffb7eda230 */ /* 0x000fe20000000900 */
[----:B------:R-:W-:Y:S02]  /*1ab20*/  PRMT R27, R238, 0x7610, R27 ;  /* 0x00007610ee1b7816 */ /* 0x000fe4000000001b */
[----:B------:R-:W-:Y:S02]  /*1ab30*/  @!P3 PRMT R191, R29, 0x5410, RZ ;  /* 0x000054101dbfb816 */ /* 0x000fe400000000ff */
[----:B------:R-:W-:Y:S02]  /*1ab40*/  @!P0 PRMT R179, R27, 0x5410, RZ ;  /* 0x000054101bb38816 */ /* 0x000fe400000000ff */
[----:B------:R-:W-:Y:S01]  /*1ab50*/  PRMT R8, R237, 0x7610, R8 ;  /* 0x00007610ed087816 */ /* 0x000fe20000000008 */
[----:B------:R-:W-:Y:S03]  /*1ab60*/  STG.E.U16 desc[UR32][R222.64+0x52], R191 ;  /* 0x000052bfde007986 */ /* 0x000fe6000c101520 */
[----:B------:R-:W-:Y:S01]  /*1ab70*/  @!P2 PRMT R183, R8, 0x5410, RZ ;  /* 0x0000541008b7a816 */ /* 0x000fe200000000ff */
[----:B--2---:R-:W-:Y:S05]  /*1ab80*/  @!P5 HADD2 R236, -R182.H0_H0, -RZ.H0_H0 ;  /* 0xa00000ffb6ecd230 */ /* 0x004fea0000000900 */
[----:B------:R-:W-:Y:S04]  /*1ab90*/  PRMT R7, R236, 0x7610, R7 ;  /* 0x00007610ec077816 */ /* 0x000fe80000000007 */
[----:B------:R-:W-:Y:S01]  /*1aba0*/  @!P5 PRMT R182, R7, 0x5410, RZ ;  /* 0x0000541007b6d816 */ /* 0x000fe200000000ff */
[----:B------:R-:W-:Y:S05]  /*1abb0*/  @!P6 HADD2 R0, -R192.H0_H0, -RZ.H0_H0 ;  /* 0xa00000ffc000e230 */ /* 0x000fea0000000900 */
[----:B------:R1:W-:Y:S01]  /*1abc0*/  @!P6 STL.S16 [R1+0x28], R0 ;  /* 0x000028000100e387 */ /* 0x0003e20000100600 */
[----:B------:R-:W-:Y:S03]  /*1abd0*/  PRMT R21, R0, 0x7610, R21 ;  /* 0x0000761000157816 */ /* 0x000fe60000000015 */
[----:B------:R3:W2:Y:S01]  /*1abe0*/  LDL.S16 R26, [R1+0x14] ;  /* 0x00001400011a7983 */ /* 0x0006a20000100600 */
[----:B------:R-:W-:Y:S03]  /*1abf0*/  @!P6 PRMT R192, R21, 0x5410, RZ ;  /* 0x0000541015c0e816 */ /* 0x000fe600000000ff */
[----:B------:R3:W4:Y:S04]  /*1ac00*/  LDL.S16 R25, [R1+0x10] ;  /* 0x0000100001197983 */ /* 0x0007280000100600 */
[----:B------:R-:W-:Y:S01]  /*1ac10*/  @!P3 STL.S16 [R1+0x3c], R239 ;  /* 0x00003cef0100b387 */ /* 0x000fe20000100600 */
[----:B------:R-:W-:Y:S03]  /*1ac20*/  ISETP.LE.U32.AND P3, PT, R4, UR14, PT ;  /* 0x0000000e04007c0c */ /* 0x000fe6000bf63070 */
[----:B------:R-:W-:Y:S04]  /*1ac30*/  @!P4 STL.S16 [R1+0x34], R252 ;  /* 0x000034fc0100c387 */ /* 0x000fe80000100600 */
[----:B------:R-:W-:Y:S04]  /*1ac40*/  @!P0 STL.S16 [R1+0x30], R238 ;  /* 0x000030ee01008387 */ /* 0x000fe80000100600 */
[----:B------:R-:W-:Y:S01]  /*1ac50*/  STG.E.U16 desc[UR32][R222.64+0x50], R192 ;  /* 0x000050c0de007986 */ /* 0x000fe2000c101520 */
[----:B-1----:R-:W-:Y:S02]  /*1ac60*/  LOP3.LUT R0, R218, 0xff, RZ, 0xc0, !PT ;  /* 0x000000ffda007812 */ /* 0x002fe400078ec0ff */
[----:B------:R-:W-:Y:S01]  /*1ac70*/  SHF.R.U32.HI R218, RZ, 0x18, R218 ;  /* 0x00000018ffda7819 */ /* 0x000fe200000116da */
[----:B------:R-:W-:Y:S01]  /*1ac80*/  @!P2 STL.S16 [R1+0x24], R237 ;  /* 0x000024ed0100a387 */ /* 0x000fe20000100600 */
[----:B------:R-:W-:Y:S02]  /*1ac90*/  ISETP.LE.U32.AND P6, PT, R0, UR14, PT ;  /* 0x0000000e00007c0c */ /* 0x000fe4000bfc3070 */
[----:B------:R-:W-:Y:S01]  /*1aca0*/  SHF.R.U32.HI R0, RZ, 0x8, R20 ;  /* 0x00000008ff007819 */ /* 0x000fe20000011614 */
[----:B------:R-:W-:Y:S01]  /*1acb0*/  STG.E.U16 desc[UR32][R220.64+0x60], R180 ;  /* 0x000060b4dc007986 */ /* 0x000fe2000c101520 */
[----:B------:R-:W-:Y:S02]  /*1acc0*/  ISETP.LE.U32.AND P0, PT, R218, UR14, PT ;  /* 0x0000000eda007c0c */ /* 0x000fe4000bf03070 */
[----:B------:R-:W-:Y:S01]  /*1acd0*/  LOP3.LUT R0, R0, 0xffff, RZ, 0xc0, !PT ;  /* 0x0000ffff00007812 */ /* 0x000fe200078ec0ff */
[----:B------:R-:W1:Y:S03]  /*1ace0*/  LDSM.16.MT88.4 R20, [R187+0x17800] ;  /* 0x01780000bb14783b */ /* 0x000e660000004200 */
[----:B------:R-:W-:Y:S03]  /*1acf0*/  ISETP.LE.U32.AND P4, PT, R0, UR14, PT ;  /* 0x0000000e00007c0c */ /* 0x000fe6000bf83070 */
[----:B------:R-:W-:Y:S02]  /*1ad00*/  @!P6 HADD2 R235, -R178.H0_H0, -RZ.H0_H0 ;  /* 0xa00000ffb2ebe230 */ /* 0x000fe40000000900 */
[----:B------:R-:W-:Y:S03]  /*1ad10*/  STG.E.U16 desc[UR32][R220.64+0x62], R179 ;  /* 0x000062b3dc007986 */ /* 0x000fe6000c101520 */
[----:B------:R-:W-:Y:S01]  /*1ad20*/  PRMT R6, R235, 0x7610, R6 ;  /* 0x00007610eb067816 */ /* 0x000fe20000000006 */
[----:B------:R-:W-:Y:S03]  /*1ad30*/  @!P5 STL.S16 [R1+0x20], R236 ;  /* 0x000020ec0100d387 */ /* 0x000fe60000100600 */
[----:B------:R-:W-:Y:S01]  /*1ad40*/  @!P6 PRMT R178, R6, 0x5410, RZ ;  /* 0x0000541006b2e816 */ /* 0x000fe200000000ff */
[----:B------:R-:W-:Y:S01]  /*1ad50*/  STG.E.U16 desc[UR32][R222.64+0x60], R183 ;  /* 0x000060b7de007986 */ /* 0x000fe2000c101520 */
[----:B------:R-:W-:Y:S03]  /*1ad60*/  @!P4 HADD2 R234, -R181.H0_H0, -RZ.H0_H0 ;  /* 0xa00000ffb5eac230 */ /* 0x000fe60000000900 */
[----:B------:R-:W-:Y:S02]  /*1ad70*/  STG.E.U16 desc[UR32][R222.64+0x62], R182 ;  /* 0x000062b6de007986 */ /* 0x000fe4000c101520 */
[----:B------:R-:W-:Y:S02]  /*1ad80*/  PRMT R5, R234, 0x7610, R5 ;  /* 0x00007610ea057816 */ /* 0x000fe40000000005 */
[----:B------:R-:W-:Y:S02]  /*1ad90*/  @!P6 STL.S16 [R1+0x1c], R235 ;  /* 0x00001ceb0100e387 */ /* 0x000fe40000100600 */
[----:B------:R-:W-:Y:S02]  /*1ada0*/  @!P4 PRMT R181, R5, 0x5410, RZ ;  /* 0x0000541005b5c816 */ /* 0x000fe400000000ff */
[----:B------:R-:W-:Y:S04]  /*1adb0*/  STG.E.U16 desc[UR32][R220.64+0x70], R178 ;  /* 0x000070b2dc007986 */ /* 0x000fe8000c101520 */
[----:B------:R3:W-:Y:S04]  /*1adc0*/  STG.E.U16 desc[UR32][R220.64+0x72], R181 ;  /* 0x000072b5dc007986 */ /* 0x0007e8000c101520 */
[----:B------:R2:W-:Y:S01]  /*1add0*/  @!P4 STL.S16 [R1+0x18], R234 ;  /* 0x000018ea0100c387 */ /* 0x0005e20000100600 */
[C---:B-1----:R-:W-:Y:S06]  /*1ade0*/  HMMA.16816.F32 R124, R132.reuse, R20, R124 ;  /* 0x00000014847c723c */ /* 0x042fec000000187c */
[----:B------:R-:W-:Y:S07]  /*1adf0*/  HMMA.16816.F32 R128, R132, R22, R128 ;  /* 0x000000168480723c */ /* 0x000fee0000001880 */
[----:B------:R-:W-:Y:S04]  /*1ae00*/  IMAD.MOV.U32 R133, RZ, RZ, R3 ;  /* 0x000000ffff857224 */ /* 0x000fe800078e0003 */
[----:B------:R-:W-:Y:S01]  /*1ae10*/  IMAD.MOV.U32 R132, RZ, RZ, R2 ;  /* 0x000000ffff847224 */ /* 0x000fe200078e0002 */
[----:B---3--:R-:W-:Y:S04]  /*1ae20*/  IADD3 R220, P2, R220, -0x80, RZ ;  /* 0xffffff80dcdc7810 */ /* 0x008fe80007f5e0ff */
[----:B------:R-:W-:Y:S01]  /*1ae30*/  IADD3.X R221, R221, -0x1, RZ, P2, !PT ;  /* 0xffffffffdddd7810 */ /* 0x000fe200017fe4ff */
[----:B--2---:R-:W-:Y:S02]  /*1ae40*/  @!P3 HADD2 R26, -R177.H0_H0, -RZ.H0_H0 ;  /* 0xa00000ffb11ab230 */ /* 0x004fe40000000900 */
[----:B----4-:R-:W-:Y:S03]  /*1ae50*/  @!P0 HADD2 R25, -R176.H0_H0, -RZ.H0_H0 ;  /* 0xa00000ffb0198230 */ /* 0x010fe60000000900 */
[----:B------:R3:W-:Y:S01]  /*1ae60*/  @!P3 STL.S16 [R1+0x14], R26 ;  /* 0x0000141a0100b387 */ /* 0x0007e20000100600 */
[----:B------:R-:W-:Y:S03]  /*1ae70*/  PRMT R4, R26, 0x7610, R4 ;  /* 0x000076101a047816 */ /* 0x000fe60000000004 */
[----:B------:R3:W-:Y:S01]  /*1ae80*/  @!P0 STL.S16 [R1+0x10], R25 ;  /* 0x0000101901008387 */ /* 0x0007e20000100600 */
[----:B------:R-:W-:Y:S02]  /*1ae90*/  PRMT R0, R25, 0x7610, R0 ;  /* 0x0000761019007816 */ /* 0x000fe40000000000 */
[----:B------:R-:W-:Y:S02]  /*1aea0*/  @!P3 PRMT R177, R4, 0x5410, RZ ;  /* 0x0000541004b1b816 */ /* 0x000fe400000000ff */
[----:B------:R-:W-:Y:S01]  /*1aeb0*/  @!P0 PRMT R176, R0, 0x5410, RZ ;  /* 0x0000541000b08816 */ /* 0x000fe200000000ff */
[----:B------:R-:W-:Y:S01]  /*1aec0*/  FADD.FTZ R0, R232, R233 ;  /* 0x000000e9e8007221 */ /* 0x000fe20000010000 */
[----:B------:R-:W-:Y:S01]  /*1aed0*/  PLOP3.LUT P0, PT, PT, PT, UP0, 0x80, 0x0 ;  /* 0x000000000000781c */ /* 0x000fe20003f0f008 */
[----:B------:R3:W-:Y:S02]  /*1aee0*/  STG.E.U16 desc[UR32][R222.64+0x70], R177 ;  /* 0x000070b1de007986 */ /* 0x0007e4000c101520 */
[----:B------:R-:W-:Y:S02]  /*1aef0*/  FADD.FTZ R0, R231, R0 ;  /* 0x00000000e7007221 */ /* 0x000fe40000010000 */
[----:B------:R3:W-:Y:S02]  /*1af00*/  STG.E.U16 desc[UR32][R222.64+0x72], R176 ;  /* 0x000072b0de007986 */ /* 0x0007e4000c101520 */
[----:B------:R-:W-:Y:S06]  /*1af10*/  FADD.FTZ R252, R230, R0 ;  /* 0x00000000e6fc7221 */ /* 0x000fec0000010000 */
[----:B------:R-:W-:Y:S05]  /*1af20*/  @P0 BRA `(.L_x_1454) ;  /* 0xffffff9800540947 */ /* 0x000fea000383ffff */
.L_x_1453:
[----:B------:R-:W4:Y:S01]  /*1af30*/  LDL.LU R5, [R1+0x90] ;  /* 0x0000900001057983 */ /* 0x000f220000300800 */
[----:B------:R-:W-:Y:S01]  /*1af40*/  ULDC UR4, c[0x0][0x38c] ;  /* 0x0000e30000047ab9 */ /* 0x000fe20000000800 */
[----:B------:R-:W-:Y:S01]  /*1af50*/  UMOV UR5, 0x400 ;  /* 0x0000040000057882 */ /* 0x000fe20000000000 */
[----:B------:R-:W-:Y:S01]  /*1af60*/  UISETP.NE.AND UP0, UPT, UR15, -0x1, UPT ;  /* 0xffffffff0f00788c */ /* 0x000fe2000bf05270 */
[----:B------:R-:W1:Y:S01]  /*1af70*/  SHFL.BFLY PT, R0, R252, 0x2, 0x1f ;  /* 0x0c401f00fc007f89 */ /* 0x000e6200000e0000 */
[----:B------:R-:W2:Y:S01]  /*1af80*/  S2R R170, SR_TID.X ;  /* 0x0000000000aa7919 */ /* 0x000ea20000002100 */
[----:B-1----:R-:W-:Y:S01]  /*1af90*/  FADD.FTZ R0, R0, R252 ;  /* 0x000000fc00007221 */ /* 0x002fe20000010000 */
[----:B--2---:R-:W-:-:S04]  /*1afa0*/  SHF.R.S32.HI R171, RZ, 0x1f, R170 ;  /* 0x0000001fffab7819 */ /* 0x004fc800000114aa */
[CC--:B------:R-:W-:Y:S02]  /*1afb0*/  LEA.HI R7, R171.reuse, R170.reuse, RZ, 0x2 ;  /* 0x000000aaab077211 */ /* 0x0c0fe400078f10ff */
[----:B------:R-:W-:-:S04]  /*1afc0*/  LEA.HI R169, R171, R170, RZ, 0x5 ;  /* 0x000000aaaba97211 */ /* 0x000fc800078f28ff */
[----:B------:R-:W-:Y:S01]  /*1afd0*/  SHF.R.S32.HI R8, RZ, 0x5, R169 ;  /* 0x00000005ff087819 */ /* 0x000fe200000114a9 */
[----:B----4-:R-:W1:Y:S02]  /*1afe0*/  SHFL.BFLY PT, R4, R5, 0x2, 0x1f ;  /* 0x0c401f0005047f89 */ /* 0x010e6400000e0000 */
[----:B-1----:R-:W-:Y:S02]  /*1aff0*/  FADD.FTZ R4, R4, R5 ;  /* 0x0000000504047221 */ /* 0x002fe40000010000 */
[----:B------:R-:W1:Y:S04]  /*1b000*/  SHFL.BFLY PT, R5, R0, 0x1, 0x1f ;  /* 0x0c201f0000057f89 */ /* 0x000e6800000e0000 */
[----:B------:R-:W2:Y:S01]  /*1b010*/  SHFL.BFLY PT, R6, R4, 0x1, 0x1f ;  /* 0x0c201f0004067f89 */ /* 0x000ea200000e0000 */
[----:B-1----:R-:W-:Y:S01]  /*1b020*/  FADD.FTZ R133, R0, R5 ;  /* 0x0000000500857221 */ /* 0x002fe20000010000 */
[----:B------:R-:W-:-:S02]  /*1b030*/  MOV R5, 0x3f800000 ;  /* 0x3f80000000057802 */ /* 0x000fc40000000f00 */
[--C-:B------:R-:W-:Y:S01]  /*1b040*/  SHF.R.S32.HI R0, RZ, 0x2, R7.reuse ;  /* 0x00000002ff007819 */ /* 0x100fe20000011407 */
[----:B--2---:R-:W-:Y:S01]  /*1b050*/  FADD.FTZ R132, R4, R6 ;  /* 0x0000000604847221 */ /* 0x004fe20000010000 */
[----:B------:R-:W-:Y:S02]  /*1b060*/  FSETP.NE.FTZ.AND P0, PT, R133, RZ, PT ;  /* 0x000000ff8500720b */ /* 0x000fe40003f15000 */
[----:B------:R-:W-:Y:S02]  /*1b070*/  MOV R4, 0x3f800000 ;  /* 0x3f80000000047802 */ /* 0x000fe40000000f00 */
[----:B------:R-:W-:Y:S02]  /*1b080*/  FSETP.NE.FTZ.AND P3, PT, R132, RZ, PT ;  /* 0x000000ff8400720b */ /* 0x000fe40003f75000 */
[----:B------:R-:W-:Y:S02]  /*1b090*/  SHF.R.S32.HI R6, RZ, 0x1f, R7 ;  /* 0x0000001fff067819 */ /* 0x000fe40000011407 */
[----:B------:R-:W-:-:S02]  /*1b0a0*/  LOP3.LUT R7, R7, 0x3ffffffc, RZ, 0xc0, !PT ;  /* 0x3ffffffc07077812 */ /* 0x000fc400078ec0ff */
[----:B------:R-:W-:Y:S02]  /*1b0b0*/  LEA.HI R6, R6, R0, RZ, 0x3 ;  /* 0x0000000006067211 */ /* 0x000fe400078f18ff */
[----:B------:R-:W-:Y:S01]  /*1b0c0*/  IADD3 R7, -R7, R170, RZ ;  /* 0x000000aa07077210 */ /* 0x000fe20007ffe1ff */
[----:B------:R-:W1:Y:S01]  /*1b0d0*/  @P0 MUFU.RCP R5, R133 ;  /* 0x0000008500050308 */ /* 0x000e620000001000 */
[----:B------:R-:W-:Y:S02]  /*1b0e0*/  LOP3.LUT R6, R6, 0xfffffff8, RZ, 0xc0, !PT ;  /* 0xfffffff806067812 */ /* 0x000fe400078ec0ff */
[----:B------:R-:W-:Y:S02]  /*1b0f0*/  LEA R168, R8, R7, 0x9 ;  /* 0x0000000708a87211 */ /* 0x000fe400078e48ff */
        /* <DEDUP_REMOVED lines=153> */
[----:B------:R-:W-:Y:S02]  /*1ba90*/  IADD3 R4, R0, -0x10, RZ ;  /* 0xfffffff000047810 */ /* 0x000fe40007ffe0ff */
        /* <DEDUP_REMOVED lines=26> */
[-C--:B----4-:R-:W-:Y:S02]  /*1bc40*/  IADD3 R10, R0, R11.reuse, RZ ;  /* 0x0000000b000a7210 */ /* 0x090fe40007ffe0ff */
        /* <DEDUP_REMOVED lines=40> */
[----:B--2---:R-:W-:Y:S02]  /*1bed0*/  F2FP.F16.F32.PACK_AB R16, R111, R110 ;  /* 0x0000006e6f10723e */ /* 0x004fe400000000ff */
[----:B------:R-:W-:Y:S01]  /*1bee0*/  F2FP.F16.F32.PACK_AB R15, R113, R112 ;  /* 0x00000070710f723e */ /* 0x000fe200000000ff */
[----:B------:R2:W-:Y:S01]  /*1bef0*/  STS [R6+0x2400], R24 ;  /* 0x0024001806007388 */ /* 0x0005e20000000800 */
[----:B-1----:R-:W-:-:S03]  /*1bf00*/  F2FP.F16.F32.PACK_AB R30, R89, R88 ;  /* 0x00000058591e723e */ /* 0x002fc600000000ff */
[----:B------:R-:W-:Y:S01]  /*1bf10*/  STS [R5+0x2000], R23 ;  /* 0x0020001705007388 */ /* 0x000fe20000000800 */
[----:B---3--:R-:W-:-:S03]  /*1bf20*/  F2FP.F16.F32.PACK_AB R29, R91, R90 ;  /* 0x0000005a5b1d723e */ /* 0x008fc600000000ff */
[----:B------:R-:W-:Y:S04]  /*1bf30*/  STS [R5+0x2400], R22 ;  /* 0x0024001605007388 */ /* 0x000fe80000000800 */
[----:B------:R1:W-:Y:S01]  /*1bf40*/  STS [R10+0x2000], R21 ;  /* 0x002000150a007388 */ /* 0x0003e20000000800 */
        /* <DEDUP_REMOVED lines=21> */
.L_x_1457:
        /* <DEDUP_REMOVED lines=23> */
.L_x_1458:
        /* <DEDUP_REMOVED lines=122> */
.L_x_1460:
[----:B------:R-:W-:Y:S05]  /*1c9b0*/  BSYNC B0 ;  /* 0x0000000000007941 */ /* 0x000fea0003800000 */
.L_x_1459:
        /* <DEDUP_REMOVED lines=43> */
.L_x_1462:
[----:B------:R-:W-:Y:S05]  /*1cc70*/  BSYNC B0 ;  /* 0x0000000000007941 */ /* 0x000fea0003800000 */
.L_x_1461:
        /* <DEDUP_REMOVED lines=27> */
.L_x_1464:
[----:B------:R-:W-:Y:S05]  /*1ce30*/  BSYNC B0 ;  /* 0x0000000000007941 */ /* 0x000fea0003800000 */
.L_x_1463:
        /* <DEDUP_REMOVED lines=27> */
.L_x_1466:
[----:B------:R-:W-:Y:S05]  /*1cff0*/  BSYNC B0 ;  /* 0x0000000000007941 */ /* 0x000fea0003800000 */
.L_x_1465:
        /* <DEDUP_REMOVED lines=27> */
.L_x_1467:
        /* <DEDUP_REMOVED lines=13> */
.L_x_2413:


//--------------------- .text._ZN5flash16flash_fwd_kernelI23Flash_fwd_kernel_traitsILi256ELi64ELi64ELi4ELb0ELb0EN7cutlass6half_tE19Flash_kernel_traitsILi256ELi64ELi64ELi4ES3_EELb0ELb0ELb1ELb1ELb0ELb0ELb1ELb0EEEvNS_16Flash_fwd_paramsE --------------------------
	.section	.text._ZN5flash16flash_fwd_kernelI23Flash_fwd_kernel_traitsILi256ELi64ELi64ELi4ELb0ELb0EN7cutlass6half_tE19Flash_kernel_traitsILi256ELi64ELi64ELi4ES3_EELb0ELb0ELb1ELb1ELb0ELb0ELb1ELb0EEEvNS_16Flash_fwd_paramsE,"ax",@progbits
	.align	128
        .global         _ZN5flash16flash_fwd_kernelI23Flash_fwd_kernel_traitsILi256ELi64ELi64ELi4ELb0ELb0EN7cutlass6half_tE19Flash_kernel_traitsILi256ELi64ELi64ELi4ES3_EELb0ELb0ELb1ELb1ELb0ELb0ELb1ELb0EEEvNS_16Flash_fwd_paramsE
        .type           _ZN5flash16flash_fwd_kernelI23Flash_fwd_kernel_traitsILi256ELi64ELi64ELi4ELb0ELb0EN7cutlass6half_tE19Flash_kernel_traitsILi256ELi64ELi64ELi4ES3_EELb0ELb0ELb1ELb1ELb0ELb0ELb1ELb0EEEvNS_16Flash_fwd_paramsE,@function
        .size           _ZN5flash16flash_fwd_kernelI23Flash_fwd_kernel_traitsILi256ELi64ELi64ELi4ELb0ELb0EN7cutlass6half_tE19Flash_kernel_traitsILi256ELi64ELi64ELi4ES3_EELb0ELb0ELb1ELb1ELb0ELb0ELb1ELb0EEEvNS_16Flash_fwd_paramsE,(.L_x_2414 - _ZN5flash16flash_fwd_kernelI23Flash_fwd_kernel_traitsILi256ELi64ELi64ELi4ELb0ELb0EN7cutlass6half_tE19Flash_kernel_traitsILi256ELi64ELi64ELi4ES3_EELb0ELb0ELb1ELb1ELb0ELb0ELb1ELb0EEEvNS_16Flash_fwd_paramsE)
        .other          _ZN5flash16flash_fwd_kernelI23Flash_fwd_kernel_traitsILi256ELi64ELi64ELi4ELb0ELb0EN7cutlass6half_tE19Flash_kernel_traitsILi256ELi64ELi64ELi4ES3_EELb0ELb0ELb1ELb1ELb0ELb0ELb1ELb0EEEvNS_16Flash_fwd_paramsE,@"STO_CUDA_ENTRY STV_DEFAULT"
_ZN5flash16flash_fwd_kernelI23Flash_fwd_kernel_traitsILi256ELi64ELi64ELi4ELb0ELb0EN7cutlass6half_tE19Flash_kernel_traitsILi256ELi64ELi64ELi4ES3_EELb0ELb0ELb1ELb1ELb0ELb0ELb1ELb0EEEvNS_16Flash_fwd_paramsE:
.text._ZN5flash16flash_fwd_kernelI23Flash_fwd_kernel_traitsILi256ELi64ELi64ELi4ELb0ELb0EN7cutlass6half_tE19Flash_kernel_traitsILi256ELi64ELi64ELi4ES3_EELb0ELb0ELb1ELb1ELb0ELb0ELb1ELb0EEEvNS_16Flash_fwd_paramsE:
        /* <DEDUP_REMOVED lines=56> */
.L_x_1468:
[----:B------:R-:W-:-:S03]  /*0380*/  ULDC UR7, c[0x0][0x2c8] ;  /* 0x0000b20000077ab9 */ /* 0x000fc60000000800 */
.L_x_1469:
        /* <DEDUP_REMOVED lines=134> */
.L_x_1472:
[----:B------:R-:W-:Y:S05]  /*0bf0*/  BSYNC B0 ;  /* 0x0000000000007941 */ /* 0x000fea0003800000 */
.L_x_1471:
        /* <DEDUP_REMOVED lines=25> */
.L_x_1474:
[----:B------:R-:W-:Y:S05]  /*0d90*/  BSYNC B0 ;  /* 0x0000000000007941 */ /* 0x000fea0003800000 */
.L_x_1473:
        /* <DEDUP_REMOVED lines=24> */
.L_x_1476:
[----:B------:R-:W-:Y:S05]  /*0f20*/  BSYNC B0 ;  /* 0x0000000000007941 */ /* 0x000fea0003800000 */
.L_x_1475:
        /* <DEDUP_REMOVED lines=26> */
.L_x_1478:
[----:B------:R-:W-:Y:S05]  /*10d0*/  BSYNC B0 ;  /* 0x0000000000007941 */ /* 0x000fea0003800000 */
.L_x_1477:
        /* <DEDUP_REMOVED lines=10> */
.L_x_1480:
[----:B------:R-:W-:Y:S05]  /*1180*/  BSYNC B0 ;  /* 0x0000000000007941 */ /* 0x000fea0003800000 */
.L_x_1479:
        /* <DEDUP_REMOVED lines=10> */
.L_x_1482:
[----:B------:R-:W-:Y:S05]  /*1230*/  BSYNC B0 ;  /* 0x0000000000007941 */ /* 0x000fea0003800000 */
.L_x_1481:
        /* <DEDUP_REMOVED lines=10> */
.L_x_1484:
[----:B------:R-:W-:Y:S05]  /*12e0*/  BSYNC B0 ;  /* 0x0000000000007941 */ /* 0x000fea0003800000 */
.L_x_1483:
        /* <DEDUP_REMOVED lines=10> */
.L_x_1470:
        /* <DEDUP_REMOVED lines=33> */
.L_x_1485:
[----:B------:R-:W-:Y:S01]  /*15a0*/  ULDC UR4, c[0x0][0x278] ;  /* 0x00009e0000047ab9 */ /* 0x000fe20000000800 */
[----:B------:R-:W1:Y:S01]  /*15b0*/  S2R R2, SR_CTAID.Z ;  /* 0x0000000000027919 */ /* 0x000e620000002700 */
[----:B------:R-:W-:Y:S01]  /*15c0*/  IMAD.U32 R0, RZ, RZ, UR4 ;  /* 0x00000004ff007e24 */ /* 0x000fe2000f8e00ff */
[----:B------:R-:W-:Y:S01]  /*15d0*/  SHF.R.S32.HI R13, RZ, 0x1f, R4 ;  /* 0x0000001fff0d7819 */ /* 0x000fe20000011404 */
[----:B------:R-:W-:Y:S01]  /*15e0*/  IMAD.U32 R23, RZ, RZ, UR16 ;  /* 0x00000010ff177e24 */ /* 0x000fe2000f8e00ff */
[----:B------:R-:W-:Y:S02]  /*15f0*/  USHF.R.S32.HI UR19, URZ, 0x1f, UR30 ;  /* 0x0000001f3f137899 */ /* 0x000fe4000801141e */
[----:B------:R-:W-:Y:S01]  /*1600*/  IABS R0, R0 ;  /* 0x0000000000007213 */ /* 0x000fe20000000000 */
[----:B------:R-:W-:Y:S01]  /*1610*/  UIADD3 UR37, -UR31, UR17, URZ ;  /* 0x000000111f257290 */ /* 0x000fe2000fffe13f */
[----:B------:R-:W-:Y:S02]  /*1620*/  LEA.HI R166, R13, R4, RZ, 0x3 ;  /* 0x000000040da67211 */ /* 0x000fe400078f18ff */
        /* <DEDUP_REMOVED lines=23> */
[----:B------:R-:W-:-:S03]  /*17a0*/  UIMAD UR18, UR12, UR5, URZ ;  /* 0x000000050c1272a4 */ /* 0x000fc6000f8e023f */
[----:B------:R-:W-:Y:S02]  /*17b0*/  UMOV UR12, URZ ;  /* 0x0000003f000c7c82 */ /* 0x000fe40008000000 */
[----:B------:R-:W-:-:S04]  /*17c0*/  UIMAD.WIDE.U32 UR12, UR13, UR18, UR12 ;  /* 0x000000120d0c72a5 */ /* 0x000fc8000f8e000c */
[----:B------:R-:W-:Y:S02]  /*17d0*/  UIMAD.WIDE.U32 UR20, UR13, UR7, URZ ;  /* 0x000000070d1472a5 */ /* 0x000fe4000f8e003f */
[----:B------:R-:W-:Y:S02]  /*17e0*/  UIADD3 UR20, UR22, -0x1, URZ ;  /* 0xffffffff16147890 */ /* 0x000fe4000fffe03f */
[----:B------:R-:W-:Y:S02]  /*17f0*/  UIADD3 UR12, -UR21, URZ, URZ ;  /* 0x0000003f150c7290 */ /* 0x000fe4000fffe13f */
[----:B------:R-:W-:Y:S02]  /*1800*/  USHF.R.S32.HI UR18, URZ, 0x1f, UR20 ;  /* 0x0000001f3f127899 */ /* 0x000fe40008011414 */
        /* <DEDUP_REMOVED lines=27> */
[----:B------:R-:W-:Y:S01]  /*19c0*/  UIMAD UR11, UR11, UR4, URZ ;  /* 0x000000040b0b72a4 */ /* 0x000fe2000f8e023f */
[----:B------:R-:W-:Y:S02]  /*19d0*/  UMOV UR12, UR38 ;  /* 0x00000026000c7c82 */ /* 0x000fe40008000000 */
[----:B------:R-:W-:Y:S02]  /*19e0*/  UIMAD.WIDE.U32 UR12, UR29, UR4, UR12 ;  /* 0x000000041d0c72a5 */ /* 0x000fe4000f8e000c */
[----:B------:R-:W-:-:S04]  /*19f0*/  UIMAD UR5, UR29, UR5, UR11 ;  /* 0x000000051d0572a4 */ /* 0x000fc8000f8e020b */
[----:B------:R-:W-:Y:S01]  /*1a00*/  UIADD3 UR27, UR13, UR5, URZ ;  /* 0x000000050d1b7290 */ /* 0x000fe2000fffe03f */
[----:B------:R-:W-:-:S11]  /*1a10*/  UMOV UR28, UR12 ;  /* 0x0000000c001c7c82 */ /* 0x000fd60008000000 */
.L_x_1486:
[----:B------:R-:W1:Y:S01]  /*1a20*/  S2UR UR39, SR_CgaCtaId ;  /* 0x00000000002779c3 */ /* 0x000e620000008800 */
[----:B------:R-:W-:Y:S01]  /*1a30*/  IADD3 R6, P0, R84, UR10, RZ ;  /* 0x0000000a54067c10 */ /* 0x000fe2000ff1e0ff */
[----:B------:R-:W-:Y:S01]  /*1a40*/  ULDC.64 UR4, c[0x0][0x258] ;  /* 0x0000960000047ab9 */ /* 0x000fe20000000a00 */
[----:B------:R-:W-:Y:S01]  /*1a50*/  ISETP.GE.AND P1, PT, R166, UR37, PT ;  /* 0x00000025a6007c0c */ /* 0x000fe2000bf26270 */
[----:B------:R-:W-:Y:S01]  /*1a60*/  UIMAD UR38, UR19, UR4, URZ ;  /* 0x00000004132672a4 */ /* 0x000fe2000f8e023f */
[----:B------:R-:W-:Y:S01]  /*1a70*/  IADD3.X R7, R85, UR36, RZ, P0, !PT ;  /* 0x0000002455077c10 */ /* 0x000fe200087fe4ff */
[----:B------:R-:W-:Y:S01]  /*1a80*/  IMAD.U32 R18, RZ, RZ, UR4 ;  /* 0x00000004ff127e24 */ /* 0x000fe2000f8e00ff */
[----:B------:R-:W-:Y:S01]  /*1a90*/  ULDC.64 UR12, c[0x0][0x260] ;  /* 0x00009800000c7ab9 */ /* 0x000fe20000000a00 */
[----:B------:R-:W-:Y:S01]  /*1aa0*/  ULDC.64 UR10, c[0x0][0x268] ;  /* 0x00009a00000a7ab9 */ /* 0x000fe20000000a00 */
[----:B------:R-:W-:Y:S01]  /*1ab0*/  UIMAD UR38, UR30, UR5, UR38 ;  /* 0x000000051e2672a4 */ /* 0x000fe2000f8e0226 */
[----:B------:R-:W-:Y:S01]  /*1ac0*/  IMAD.WIDE.U32 R18, R18, UR30, R6 ;  /* 0x0000001e12127c25 */ /* 0x000fe2000f8e0006 */
[----:B------:R-:W-:Y:S01]  /*1ad0*/  UIMAD UR5, UR35, UR12, URZ ;  /* 0x0000000c230572a4 */ /* 0x000fe2000f8e023f */
[----:B------:R-:W-:Y:S01]  /*1ae0*/  LOP3.LUT R242, R242, 0xfffffe00, R3, 0xf8, !PT ;  /* 0xfffffe00f2f27812 */ /* 0x000fe200078ef803 */
[----:B------:R-:W-:Y:S01]  /*1af0*/  UMOV UR4, 0x400 ;  /* 0x0000040000047882 */ /* 0x000fe20000000000 */
[----:B------:R-:W-:Y:S01]  /*1b00*/  UIMAD UR35, UR35, UR10, URZ ;  /* 0x0000000a232372a4 */ /* 0x000fe2000f8e023f */
[C---:B------:R-:W-:Y:S01]  /*1b10*/  VIADD R2, R166.reuse, 0x10 ;  /* 0x00000010a6027836 */ /* 0x040fe20000000000 */
[----:B------:R-:W-:Y:S01]  /*1b20*/  UIMAD UR5, UR21, UR13, UR5 ;  /* 0x0000000d150572a4 */ /* 0x000fe2000f8e0205 */
[C---:B------:R-:W-:Y:S01]  /*1b30*/  VIADD R0, R166.reuse, 0x20 ;  /* 0x00000020a6007836 */ /* 0x040fe20000000000 */
[----:B------:R-:W-:Y:S01]  /*1b40*/  UIMAD UR35, UR21, UR11, UR35 ;  /* 0x0000000b152372a4 */ /* 0x000fe2000f8e0223 */
[----:B------:R-:W-:Y:S01]  /*1b50*/  IMAD.U32 R244, RZ, RZ, UR12 ;  /* 0x0000000cfff47e24 */ /* 0x000fe2000f8e00ff */
[----:B------:R-:W-:Y:S01]  /*1b60*/  MOV R196, UR10 ;  /* 0x0000000a00c47c02 */ /* 0x000fe20008000f00 */
[----:B------:R-:W-:Y:S01]  /*1b70*/  UIMAD UR36, UR20, -0x40, UR34 ;  /* 0xffffffc0142478a4 */ /* 0x000fe2000f8e0222 */
[----:B------:R-:W-:Y:S01]  /*1b80*/  IADD3 R21, R19, UR38, RZ ;  /* 0x0000002613157c10 */ /* 0x000fe2000fffe0ff */
[----:B------:R-:W-:Y:S01]  /*1b90*/  BSSY B0, `(.L_x_1487) ;  /* 0x0000038000007945 */ /* 0x000fe20003800000 */
[----:B-1----:R-:W-:Y:S01]  /*1ba0*/  ULEA UR4, UR39, UR4, 0x18 ;  /* 0x0000000427047291 */ /* 0x002fe2000f8ec03f */
[----:B------:R-:W-:Y:S01]  /*1bb0*/  IADD3 R14, R166, 0x30, RZ ;  /* 0x00000030a60e7810 */ /* 0x000fe20007ffe0ff */
[----:B------:R-:W-:Y:S01]  /*1bc0*/  VIADD R241, R84, 0x40 ;  /* 0x0000004054f17836 */ /* 0x000fe20000000000 */
[----:B------:R-:W-:Y:S01]  /*1bd0*/  ISETP.GE.AND P0, PT, R2, UR37, PT ;  /* 0x0000002502007c0c */ /* 0x000fe2000bf06270 */
[----:B------:R-:W-:Y:S01]  /*1be0*/  VIADD R231, R84, 0xc0 ;  /* 0x000000c054e77836 */ /* 0x000fe20000000000 */
[----:B------:R-:W-:Y:S01]  /*1bf0*/  ISETP.GE.AND P5, PT, R0, UR37, PT ;  /* 0x0000002500007c0c */ /* 0x000fe2000bfa6270 */
[----:B------:R-:W-:Y:S01]  /*1c00*/  IMAD R3, R167, UR8, RZ ;  /* 0x00000008a7037c24 */ /* 0x000fe2000f8e02ff */
[----:B------:R-:W-:Y:S01]  /*1c10*/  IADD3 R240, R84, 0x80, RZ ;  /* 0x0000008054f07810 */ /* 0x000fe20007ffe0ff */
[----:B------:R-:W-:Y:S01]  /*1c20*/  IMAD.WIDE.U32 R24, R166, UR8, R84 ;  /* 0x00000008a6187c25 */ /* 0x000fe2000f8e0054 */
        /* <DEDUP_REMOVED lines=46> */
.L_x_1488:
[----:B------:R-:W-:Y:S05]  /*1f10*/  BSYNC B0 ;  /* 0x0000000000007941 */ /* 0x000fea0003800000 */
.L_x_1487:
        /* <DEDUP_REMOVED lines=56> */
.L_x_1490:
[----:B------:R-:W-:Y:S05]  /*22a0*/  BSYNC B0 ;  /* 0x0000000000007941 */ /* 0x000fea0003800000 */
.L_x_1489:
        /* <DEDUP_REMOVED lines=49> */
.L_x_1492:
[----:B------:R-:W-:Y:S05]  /*25c0*/  BSYNC B0 ;  /* 0x0000000000007941 */ /* 0x000fea0003800000 */
.L_x_1491:
        /* <DEDUP_REMOVED lines=50> */
.L_x_1494:
[----:B------:R-:W-:Y:S05]  /*28f0*/  BSYNC B0 ;  /* 0x0000000000007941 */ /* 0x000fea0003800000 */
.L_x_1493:
        /* <DEDUP_REMOVED lines=51> */
.L_x_1496:
[----:B------:R-:W-:Y:S05]  /*2c30*/  BSYNC B0 ;  /* 0x0000000000007941 */ /* 0x000fea0003800000 */
.L_x_1495:
        /* <DEDUP_REMOVED lines=45> */
.L_x_1498:
[----:B------:R-:W-:Y:S05]  /*2f10*/  BSYNC B0 ;  /* 0x0000000000007941 */ /* 0x000fea0003800000 */
.L_x_1497:
        /* <DEDUP_REMOVED lines=45> */
.L_x_1500:
[----:B------:R-:W-:Y:S05]  /*31f0*/  BSYNC B0 ;  /* 0x0000000000007941 */ /* 0x000fea0003800000 */
.L_x_1499:
        /* <DEDUP_REMOVED lines=45> */
.L_x_1502:
[----:B------:R-:W-:Y:S05]  /*34d0*/  BSYNC B0 ;  /* 0x0000000000007941 */ /* 0x000fea0003800000 */
.L_x_1501:
        /* <DEDUP_REMOVED lines=26> */
[----:B------:R-:W-:Y:S01]  /*3680*/  BAR.SYNC.DEFER_BLOCKING 0x0 ;  /* 0x0000000000007b1d */ /* 0x000fe20000010000 */
[----:B------:R-:W-:Y:S01]  /*3690*/  IMAD.IADD R18, R4, 0x1, -R7 ;  /* 0x0000000104127824 */ /* 0x000fe200078e0a07 */
[----:B------:R-:W-:Y:S01]  /*36a0*/  IADD3 R16, P2, R16, UR28, RZ ;  /* 0x0000001c10107c10 */ /* 0x000fe2000ff5e0ff */
[----:B------:R-:W-:Y:S01]  /*36b0*/  USHF.L.U32 UR13, UR6, 0x6, URZ ;  /* 0x00000006060d7899 */ /* 0x000fe2000800063f */
[----:B------:R-:W-:Y:S01]  /*36c0*/  LEA.HI R229, R229, R10, RZ, 0x1 ;  /* 0x0000000ae5e57211 */ /* 0x000fe200078f08ff */
[----:B------:R-:W-:Y:S01]  /*36d0*/  UIMAD UR11, UR12, UR20, URZ ;  /* 0x000000140c0b72a4 */ /* 0x000fe2000f8e023f */
[----:B------:R-:W-:Y:S01]  /*36e0*/  SHF.R.S32.HI R7, RZ, 0x1f, R18 ;  /* 0x0000001fff077819 */ /* 0x000fe20000011412 */
[----:B------:R-:W-:Y:S01]  /*36f0*/  BSSY B0, `(.L_x_1503) ;  /* 0x0000051000007945 */ /* 0x000fe20003800000 */
[----:B------:R-:W-:Y:S01]  /*3700*/  IADD3.X R17, R17, UR27, R12, P2, !PT ;  /* 0x0000001b11117c10 */ /* 0x000fe200097fe40c */
[----:B------:R-:W-:Y:S01]  /*3710*/  UIMAD UR11, UR18, UR13, UR11 ;  /* 0x0000000d120b72a4 */ /* 0x000fe2000f8e020b */
[----:B------:R-:W-:-:S02]  /*3720*/  LEA.HI R8, R7, R18, RZ, 0x3 ;  /* 0x0000001207087211 */ /* 0x000fc400078f18ff */
[----:B------:R-:W-:Y:S01]  /*3730*/  ISETP.GE.AND P2, PT, R166, UR36, PT ;  /* 0x00000024a6007c0c */ /* 0x000fe2000bf46270 */
[----:B------:R-:W-:Y:S01]  /*3740*/  IMAD.WIDE.U32 R196, R196, UR21, R16 ;  /* 0x00000015c4c47c25 */ /* 0x000fe2000f8e0010 */
[----:B------:R-:W-:Y:S01]  /*3750*/  LOP3.LUT R7, R8, 0xfffffff8, RZ, 0xc0, !PT ;  /* 0xfffffff808077812 */ /* 0x000fe200078ec0ff */
[----:B------:R-:W-:Y:S01]  /*3760*/  UMOV UR18, URZ ;  /* 0x0000003f00127c82 */ /* 0x000fe20008000000 */
[----:B------:R-:W-:Y:S01]  /*3770*/  LOP3.LUT R229, R229, 0xfffffffe, RZ, 0xc0, !PT ;  /* 0xfffffffee5e57812 */ /* 0x000fe200078ec0ff */
[----:B------:R-:W-:Y:S01]  /*3780*/  VIADD R199, R197, UR35 ;  /* 0x00000023c5c77c36 */ /* 0x000fe20008000000 */
[----:B------:R-:W-:Y:S01]  /*3790*/  ISETP.GE.AND P5, PT, R0, UR36, PT ;  /* 0x0000002400007c0c */ /* 0x000fe2000bfa6270 */
[----:B------:R-:W-:Y:S02]  /*37a0*/  IMAD.IADD R2, R18, 0x1, -R7 ;  /* 0x0000000112027824 */ /* 0x000fe400078e0a07 */
[----:B------:R-:W2:Y:S01]  /*37b0*/  @P1 MUFU.RCP R7, UR10 ;  /* 0x0000000a00071d08 */ /* 0x000ea20008001000 */
[----:B------:R-:W-:-:S02]  /*37c0*/  IMAD.IADD R229, R10, 0x1, -R229 ;  /* 0x000000010ae57824 */ /* 0x000fc400078e0ae5 */
[----:B------:R-:W-:Y:S01]  /*37d0*/  IMAD.SHL.U32 R10, R5, 0x40, RZ ;  /* 0x00000040050a7824 */ /* 0x000fe200078e00ff */
[----:B------:R1:W-:Y:S01]  /*37e0*/  @P2 STS.128 [R242+0x10000], RZ ;  /* 0x010000fff2002388 */ /* 0x0003e20000000c00 */
[----:B------:R-:W-:Y:S02]  /*37f0*/  IMAD.SHL.U32 R18, R2, 0x40, RZ ;  /* 0x0000004002127824 */ /* 0x000fe400078e00ff */
[----:B------:R-:W-:Y:S01]  /*3800*/  IMAD.SHL.U32 R11, R229, 0x8, RZ ;  /* 0x00000008e50b7824 */ /* 0x000fe200078e00ff */
[----:B------:R-:W-:Y:S01]  /*3810*/  LOP3.LUT R10, R10, 0x1c0, RZ, 0xc0, !PT ;  /* 0x000001c00a0a7812 */ /* 0x000fe200078ec0ff */
[----:B------:R1:W-:Y:S01]  /*3820*/  @P2 STS.128 [R242+0x12000], RZ ;  /* 0x012000fff2002388 */ /* 0x0003e20000000c00 */
[----:B------:R-:W-:Y:S01]  /*3830*/  LOP3.LUT R18, R18, 0x1c0, RZ, 0xc0, !PT ;  /* 0x000001c012127812 */ /* 0x000fe200078ec0ff */
[----:B------:R-:W-:Y:S01]  /*3840*/  IMAD.U32 R17, RZ, RZ, UR20 ;  /* 0x00000014ff117e24 */ /* 0x000fe2000f8e00ff */
[----:B------:R-:W-:Y:S01]  /*3850*/  LOP3.LUT R9, R10, 0x8, R9, 0xf8, !PT ;  /* 0x000000080a097812 */ /* 0x000fe200078ef809 */
[----:B------:R1:W-:Y:S01]  /*3860*/  @P2 STS.128 [R242+0x14000], RZ ;  /* 0x014000fff2002388 */ /* 0x0003e20000000c00 */
[----:B------:R-:W-:Y:S01]  /*3870*/  SHF.R.U32.HI R10, RZ, 0x3, R10 ;  /* 0x00000003ff0a7819 */ /* 0x000fe2000001160a */
[----:B------:R-:W-:Y:S01]  /*3880*/  IMAD.MOV.U32 R198, RZ, RZ, R196 ;  /* 0x000000ffffc67224 */ /* 0x000fe200078e00c4 */
[----:B------:R-:W-:Y:S01]  /*3890*/  LOP3.LUT R11, R18, 0x8, R11, 0xf8, !PT ;  /* 0x00000008120b7812 */ /* 0x000fe200078ef80b */
[----:B------:R1:W-:Y:S01]  /*38a0*/  @P2 STS.128 [R242+0x16000], RZ ;  /* 0x016000fff2002388 */ /* 0x0003e20000000c00 */
[----:B------:R-:W-:Y:S01]  /*38b0*/  SHF.R.U32.HI R18, RZ, 0x3, R18 ;  /* 0x00000003ff127819 */ /* 0x000fe20000011612 */
[----:B------:R-:W-:Y:S01]  /*38c0*/  IMAD.WIDE.U32 R16, R17, UR13, R198 ;  /* 0x0000000d11107c25 */ /* 0x000fe2000f8e00c6 */
[----:B------:R-:W-:-:S02]  /*38d0*/  LOP3.LUT R10, R9, R10, RZ, 0x3c, !PT ;  /* 0x0000000a090a7212 */ /* 0x000fc400078e3cff */
[----:B------:R-:W-:Y:S01]  /*38e0*/  LOP3.LUT R0, R11, R18, RZ, 0x3c, !PT ;  /* 0x000000120b007212 */ /* 0x000fe200078e3cff */
[----:B------:R-:W-:Y:S02]  /*38f0*/  IMAD.SHL.U32 R9, R8, 0x40, RZ ;  /* 0x0000004008097824 */ /* 0x000fe400078e00ff */
[----:B------:R-:W-:Y:S02]  /*3900*/  VIADD R15, R17, UR11 ;  /* 0x0000000b110f7c36 */ /* 0x000fe40008000000 */
        /* <DEDUP_REMOVED lines=47> */
.L_x_1504:
[----:B------:R-:W-:Y:S05]  /*3c00*/  BSYNC B0 ;  /* 0x0000000000007941 */ /* 0x000fea0003800000 */
.L_x_1503:
        /* <DEDUP_REMOVED lines=51> */
.L_x_1506:
[----:B------:R-:W-:Y:S05]  /*3f40*/  BSYNC B0 ;  /* 0x0000000000007941 */ /* 0x000fea0003800000 */
.L_x_1505:
        /* <DEDUP_REMOVED lines=48> */
.L_x_1508:
[----:B------:R-:W-:Y:S05]  /*4250*/  BSYNC B0 ;  /* 0x0000000000007941 */ /* 0x000fea0003800000 */
.L_x_1507:
        /* <DEDUP_REMOVED lines=49> */
.L_x_1510:
[----:B------:R-:W-:Y:S05]  /*4570*/  BSYNC B0 ;  /* 0x0000000000007941 */ /* 0x000fea0003800000 */
.L_x_1509:
        /* <DEDUP_REMOVED lines=13> */
[----:B------:R-:W-:Y:S01]  /*4650*/  IMAD R228, R7, 0x2, R230 ;  /* 0x0000000207e47824 */ /* 0x000fe200078e02e6 */
[----:B------:R-:W3:Y:S01]  /*4660*/  LDSM.16.M88.4 R28, [R229+0x9000] ;  /* 0x00900000e51c783b */ /* 0x000ee20000000200 */
[----:B------:R-:W-:Y:S01]  /*4670*/  @P1 VIADD R227, R5, 0xffffffe0 ;  /* 0xffffffe005e31836 */ /* 0x000fe20000000000 */
[----:B------:R-:W-:Y:S01]  /*4680*/  SEL R2, R2, 0xffffffc0, !P2 ;  /* 0xffffffc002027807 */ /* 0x000fe20005000000 */
[----:B------:R-:W-:Y:S01]  /*4690*/  IMAD.MOV.U32 R5, RZ, RZ, 0x20 ;  /* 0x00000020ff057424 */ /* 0x000fe200078e00ff */
[----:B------:R-:W-:Y:S01]  /*46a0*/  LDSM.16.M88.4 R68, [R228] ;  /* 0x00000000e444783b */ /* 0x000fe20000000200 */
[----:B------:R-:W-:Y:S01]  /*46b0*/  UIADD3 UR6, UR7, UR23, URZ ;  /* 0x0000001707067290 */ /* 0x000fe2000fffe03f */
[----:B------:R-:W-:Y:S01]  /*46c0*/  VIADD R219, R227, 0x800 ;  /* 0x00000800e3db7836 */ /* 0x000fe20000000000 */
[----:B------:R-:W-:Y:S01]  /*46d0*/  UIADD3 UR11, UR34, -UR17, URZ ;  /* 0x80000011220b7290 */ /* 0x000fe2000fffe03f */
[----:B-12-4-:R-:W1:Y:S01]  /*46e0*/  LDSM.16.M88.4 R8, [R227] ;  /* 0x00000000e308783b */ /* 0x016e620000000200 */
[----:B------:R-:W-:Y:S01]  /*46f0*/  SEL R5, R5, 0xffffffe0, !P0 ;  /* 0xffffffe005057807 */ /* 0x000fe20004000000 */
[----:B------:R-:W-:Y:S01]  /*4700*/  IMAD.IADD R223, R229, 0x1, R2 ;  /* 0x00000001e5df7824 */ /* 0x000fe200078e0202 */
[----:B------:R-:W-:Y:S01]  /*4710*/  ULDC UR10, c[0x0][0x39c] ;  /* 0x0000e700000a7ab9 */ /* 0x000fe20000000800 */
[----:B------:R-:W2:Y:S01]  /*4720*/  LDSM.16.M88.4 R20, [R229+0x9800] ;  /* 0x00980000e514783b */ /* 0x000ea20000000200 */
[----:B------:R-:W-:Y:S01]  /*4730*/  IMAD.IADD R216, R2, 0x1, R227 ;  /* 0x0000000102d87824 */ /* 0x000fe200078e02e3 */
[----:B------:R-:W-:Y:S01]  /*4740*/  UISETP.GT.AND UP0, UPT, UR20, UR14, UPT ;  /* 0x0000000e1400728c */ /* 0x000fe2000bf04270 */
[C---:B------:R-:W-:Y:S01]  /*4750*/  IMAD R226, R5.reuse, 0x2, R230 ;  /* 0x0000000205e27824 */ /* 0x040fe200078e02e6 */
[----:B------:R-:W4:Y:S01]  /*4760*/  LDSM.16.M88.4 R16, [R227+0x800] ;  /* 0x00080000e310783b */ /* 0x000f220000000200 */
[----:B------:R-:W-:-:S02]  /*4770*/  IMAD R225, R5, 0x2, R228 ;  /* 0x0000000205e17824 */ /* 0x000fc400078e02e4 */
[C---:B------:R-:W-:Y:S01]  /*4780*/  VIADD R218, R227.reuse, 0x1000 ;  /* 0x00001000e3da7836 */ /* 0x040fe20000000000 */
[----:B------:R-:W4:Y:S01]  /*4790*/  LDSM.16.M88.4 R12, [R227+0x1000] ;  /* 0x00100000e30c783b */ /* 0x000f220000000200 */
[C---:B------:R-:W-:Y:S02]  /*47a0*/  VIADD R217, R227.reuse, 0x1800 ;  /* 0x00001800e3d97836 */ /* 0x040fe40000000000 */
[C---:B------:R-:W-:Y:S01]  /*47b0*/  VIADD R215, R227.reuse, 0x2000 ;  /* 0x00002000e3d77836 */ /* 0x040fe20000000000 */
[----:B------:R-:W4:Y:S01]  /*47c0*/  LDSM.16.M88.4 R76, [R227+0x1800] ;  /* 0x00180000e34c783b */ /* 0x000f220000000200 */
[C---:B------:R-:W-:Y:S02]  /*47d0*/  VIADD R214, R227.reuse, 0x2800 ;  /* 0x00002800e3d67836 */ /* 0x040fe40000000000 */
[C---:B------:R-:W-:Y:S01]  /*47e0*/  VIADD R213, R227.reuse, 0x3000 ;  /* 0x00003000e3d57836 */ /* 0x040fe20000000000 */
[----:B------:R-:W-:Y:S01]  /*47f0*/  LDSM.16.M88.4 R72, [R226] ;  /* 0x00000000e248783b */ /* 0x000fe20000000200 */
[C---:B------:R-:W-:Y:S01]  /*4800*/  VIADD R212, R227.reuse, 0x3800 ;  /* 0x00003800e3d47836 */ /* 0x040fe20000000000 */
[----:B-----5:R-:W-:Y:S01]  /*4810*/  HMMA.16816.F32 R48, R56, R44, RZ ;  /* 0x0000002c3830723c */ /* 0x020fe200000018ff */
[C---:B------:R-:W-:Y:S01]  /*4820*/  VIADD R211, R227.reuse, 0x4000 ;  /* 0x00004000e3d37836 */ /* 0x040fe20000000000 */
[----:B------:R-:W-:Y:S01]  /*4830*/  LDSM.16.M88.4 R60, [R223+0x8800] ;  /* 0x00880000df3c783b */ /* 0x000fe20000000200 */
[----:B------:R-:W-:-:S02]  /*4840*/  VIADD R210, R227, 0x4800 ;  /* 0x00004800e3d27836 */ /* 0x000fc40000000000 */
[C---:B------:R-:W-:Y:S01]  /*4850*/  VIADD R209, R227.reuse, 0x5000 ;  /* 0x00005000e3d17836 */ /* 0x040fe20000000000 */
[C---:B------:R-:W-:Y:S01]  /*4860*/  HMMA.16816.F32 R44, R56.reuse, R46, RZ ;  /* 0x0000002e382c723c */ /* 0x040fe200000018ff */
[----:B------:R-:W-:Y:S01]  /*4870*/  LDSM.16.M88.4 R52, [R223+0x9000] ;  /* 0x00900000df34783b */ /* 0x000fe20000000200 */
[C---:B------:R-:W-:Y:S02]  /*4880*/  VIADD R208, R227.reuse, 0x5800 ;  /* 0x00005800e3d07836 */ /* 0x040fe40000000000 */
[C---:B------:R-:W-:Y:S01]  /*4890*/  VIADD R207, R227.reuse, 0x6000 ;  /* 0x00006000e3cf7836 */ /* 0x040fe20000000000 */
[----:B------:R-:W-:Y:S01]  /*48a0*/  LDSM.16.M88.4 R64, [R223+0x9800] ;  /* 0x00980000df40783b */ /* 0x000fe20000000200 */
[----:B---3--:R-:W-:Y:S01]  /*48b0*/  HMMA.16816.F32 R40, R56, R36, RZ ;  /* 0x000000243828723c */ /* 0x008fe200000018ff */
[C---:B------:R-:W-:Y:S02]  /*48c0*/  VIADD R206, R227.reuse, 0x6800 ;  /* 0x00006800e3ce7836 */ /* 0x040fe40000000000 */
[----:B------:R-:W-:Y:S01]  /*48d0*/  LDSM.16.M88.4 R80, [R216+0x5800] ;  /* 0x00580000d850783b */ /* 0x000fe20000000200 */
[----:B------:R-:W-:-:S02]  /*48e0*/  VIADD R205, R227, 0x7000 ;  /* 0x00007000e3cd7836 */ /* 0x000fc40000000000 */
[----:B------:R-:W-:Y:S01]  /*48f0*/  HMMA.16816.F32 R32, R56, R28, RZ ;  /* 0x0000001c3820723c */ /* 0x000fe200000018ff */
[----:B------:R-:W0:Y:S01]  /*4900*/  LDGDEPBAR ;  /* 0x00000000000079af */ /* 0x000e220000000000 */
[----:B------:R-:W-:-:S04]  /*4910*/  VIADD R204, R227, 0x7800 ;  /* 0x00007800e3cc7836 */ /* 0x000fc80000000000 */
[C---:B------:R-:W-:Y:S06]  /*4920*/  HMMA.16816.F32 R36, R56.reuse, R38, RZ ;  /* 0x000000263824723c */ /* 0x040fec00000018ff */
[----:B------:R-:W-:Y:S06]  /*4930*/  HMMA.16816.F32 R28, R56, R30, RZ ;  /* 0x0000001e381c723c */ /* 0x000fec00000018ff */
[C---:B-1----:R-:W-:Y:S06]  /*4940*/  HMMA.16816.F32 R48, R68.reuse, R8, R48 ;  /* 0x000000084430723c */ /* 0x042fec0000001830 */
[----:B------:R-:W-:Y:S01]  /*4950*/  HMMA.16816.F32 R44, R68, R10, R44 ;  /* 0x0000000a442c723c */ /* 0x000fe2000000182c */
[----:B------:R-:W1:Y:S05]  /*4960*/  LDSM.16.M88.4 R8, [R223+0x8000] ;  /* 0x00800000df08783b */ /* 0x000e6a0000000200 */
[C---:B--2---:R-:W-:Y:S06]  /*4970*/  HMMA.16816.F32 R24, R56.reuse, R20, RZ ;  /* 0x000000143818723c */ /* 0x044fec00000018ff */
[----:B------:R-:W-:Y:S01]  /*4980*/  HMMA.16816.F32 R56, R56, R22, RZ ;  /* 0x000000163838723c */ /* 0x000fe200000018ff */
[----:B------:R-:W-:Y:S05]  /*4990*/  LDSM.16.M88.4 R20, [R216+0x800] ;  /* 0x00080000d814783b */ /* 0x000fea0000000200 */
[C---:B----4-:R-:W-:Y:S06]  /*49a0*/  HMMA.16816.F32 R40, R68.reuse, R16, R40 ;  /* 0x000000104428723c */ /* 0x050fec0000001828 */
[C---:B------:R-:W-:Y:S01]  /*49b0*/  HMMA.16816.F32 R36, R68.reuse, R18, R36 ;  /* 0x000000124424723c */ /* 0x040fe20000001824 */
[----:B------:R-:W-:Y:S05]  /*49c0*/  LDSM.16.M88.4 R16, [R225] ;  /* 0x00000000e110783b */ /* 0x000fea0000000200 */
[C---:B------:R-:W-:Y:S06]  /*49d0*/  HMMA.16816.F32 R32, R68.reuse, R12, R32 ;  /* 0x0000000c4420723c */ /* 0x040fec0000001820 */
[C---:B------:R-:W-:Y:S01]  /*49e0*/  HMMA.16816.F32 R28, R68.reuse, R14, R28 ;  /* 0x0000000e441c723c */ /* 0x040fe2000000181c */
[----:B------:R-:W2:Y:S05]  /*49f0*/  LDSM.16.M88.4 R12, [R216] ;  /* 0x00000000d80c783b */ /* 0x000eaa0000000200 */
        /* <DEDUP_REMOVED lines=29> */
[----:B------:R-:W5:Y:S01]  /*4bd0*/  LDSM.16.M88.4 R76, [R227+0x3800] ;  /* 0x00380000e34c783b */ /* 0x000f620000000200 */
[C---:B---3--:R-:W-:Y:S06]  /*4be0*/  HMMA.16816.F32 R48, R52.reuse, R60, R48 ;  /* 0x0000003c3430723c */ /* 0x048fec0000001830 */
[C---:B------:R-:W-:Y:S01]  /*4bf0*/  HMMA.16816.F32 R44, R52.reuse, R62, R44 ;  /* 0x0000003e342c723c */ /* 0x040fe2000000182c */
[----:B------:R-:W-:Y:S05]  /*4c00*/  LDSM.16.M88.4 R60, [R226+0x2000] ;  /* 0x00200000e23c783b */ /* 0x000fea0000000200 */
[C---:B----4-:R-:W-:Y:S06]  /*4c10*/  HMMA.16816.F32 R40, R52.reuse, R56, R40 ;  /* 0x000000383428723c */ /* 0x050fec0000001828 */
[C---:B------:R-:W-:Y:S01]  /*4c20*/  HMMA.16816.F32 R36, R52.reuse, R58, R36 ;  /* 0x0000003a3424723c */ /* 0x040fe20000001824 */
[----:B------:R-:W3:Y:S05]  /*4c30*/  LDSM.16.M88.4 R56, [R223+0xa000] ;  /* 0x00a00000df38783b */ /* 0x000eea0000000200 */
[C---:B--2---:R-:W-:Y:S06]  /*4c40*/  HMMA.16816.F32 R32, R52.reuse, R12, R32 ;  /* 0x0000000c3420723c */ /* 0x044fec0000001820 */
[C---:B------:R-:W-:Y:S01]  /*4c50*/  HMMA.16816.F32 R28, R52.reuse, R14, R28 ;  /* 0x0000000e341c723c */ /* 0x040fe2000000181c */
[----:B------:R-:W2:Y:S05]  /*4c60*/  LDSM.16.M88.4 R12, [R223+0xa800] ;  /* 0x00a80000df0c783b */ /* 0x000eaa0000000200 */
[C---:B------:R-:W-:Y:S06]  /*4c70*/  HMMA.16816.F32 R24, R52.reuse, R68, R24 ;  /* 0x000000443418723c */ /* 0x040fec0000001818 */
[----:B------:R-:W-:Y:S01]  /*4c80*/  HMMA.16816.F32 R72, R52, R70, R72 ;  /* 0x000000463448723c */ /* 0x000fe20000001848 */
[----:B------:R-:W4:Y:S04]  /*4c90*/  LDSM.16.M88.4 R52, [R223+0xb000] ;  /* 0x00b00000df34783b */ /* 0x000f280000000200 */
[----:B------:R-:W4:Y:S01]  /*4ca0*/  LDSM.16.M88.4 R68, [R223+0xb800] ;  /* 0x00b80000df44783b */ /* 0x000f220000000200 */
[C---:B-1----:R-:W-:Y:S06]  /*4cb0*/  HMMA.16816.F32 R48, R8.reuse, R64, R48 ;  /* 0x000000400830723c */ /* 0x042fec0000001830 */
[C---:B------:R-:W-:Y:S01]  /*4cc0*/  HMMA.16816.F32 R44, R8.reuse, R66, R44 ;  /* 0x00000042082c723c */ /* 0x040fe2000000182c */
[----:B------:R-:W-:Y:S05]  /*4cd0*/  LDSM.16.M88.4 R64, [R225+0x2000] ;  /* 0x00200000e140783b */ /* 0x000fea0000000200 */
[C---:B------:R-:W-:Y:S06]  /*4ce0*/  HMMA.16816.F32 R40, R8.reuse, R20, R40 ;  /* 0x000000140828723c */ /* 0x040fec0000001828 */
[C---:B------:R-:W-:Y:S01]  /*4cf0*/  HMMA.16816.F32 R36, R8.reuse, R22, R36 ;  /* 0x000000160824723c */ /* 0x040fe20000001824 */
[----:B------:R-:W1:Y:S05]  /*4d00*/  LDSM.16.M88.4 R20, [R216+0x2000] ;  /* 0x00200000d814783b */ /* 0x000e6a0000000200 */
[C---:B-----5:R-:W-:Y:S06]  /*4d10*/  HMMA.16816.F32 R32, R8.reuse, R16, R32 ;  /* 0x000000100820723c */ /* 0x060fec0000001820 */
[C---:B------:R-:W-:Y:S01]  /*4d20*/  HMMA.16816.F32 R28, R8.reuse, R18, R28 ;  /* 0x00000012081c723c */ /* 0x040fe2000000181c */
[----:B------:R-:W-:Y:S05]  /*4d30*/  LDSM.16.M88.4 R16, [R216+0x2800] ;  /* 0x00280000d810783b */ /* 0x000fea0000000200 */
[C---:B------:R-:W-:Y:S06]  /*4d40*/  HMMA.16816.F32 R24, R8.reuse, R76, R24 ;  /* 0x0000004c0818723c */ /* 0x040fec0000001818 */
[----:B------:R-:W-:Y:S01]  /*4d50*/  HMMA.16816.F32 R72, R8, R78, R72 ;  /* 0x0000004e0848723c */ /* 0x000fe20000001848 */
[----:B------:R-:W5:Y:S04]  /*4d60*/  LDSM.16.M88.4 R8, [R216+0x3000] ;  /* 0x00300000d808783b */ /* 0x000f680000000200 */
[----:B------:R-:W-:Y:S01]  /*4d70*/  LDSM.16.M88.4 R76, [R216+0x3800] ;  /* 0x00380000d84c783b */ /* 0x000fe20000000200 */
[C---:B---3--:R-:W-:Y:S06]  /*4d80*/  HMMA.16816.F32 R48, R60.reuse, R56, R48 ;  /* 0x000000383c30723c */ /* 0x048fec0000001830 */
[C---:B------:R-:W-:Y:S01]  /*4d90*/  HMMA.16816.F32 R44, R60.reuse, R58, R44 ;  /* 0x0000003a3c2c723c */ /* 0x040fe2000000182c */
[----:B------:R-:W-:Y:S05]  /*4da0*/  LDSM.16.M88.4 R56, [R230+0x4000] ;  /* 0x00400000e638783b */ /* 0x000fea0000000200 */
        /* <DEDUP_REMOVED lines=13> */
[C---:B-----5:R-:W-:Y:S06]  /*4e80*/  HMMA.16816.F32 R32, R64.reuse, R8, R32 ;  /* 0x000000084020723c */ /* 0x060fec0000001820 */
[C---:B------:R-:W-:Y:S01]  /*4e90*/  HMMA.16816.F32 R28, R64.reuse, R10, R28 ;  /* 0x0000000a401c723c */ /* 0x040fe2000000181c */
[----:B------:R-:W1:Y:S05]  /*4ea0*/  LDSM.16.M88.4 R8, [R228+0x4000] ;  /* 0x00400000e408783b */ /* 0x000e6a0000000200 */
[C---:B------:R-:W-:Y:S06]  /*4eb0*/  HMMA.16816.F32 R40, R64.reuse, R16, R40 ;  /* 0x000000104028723c */ /* 0x040fec0000001828 */
[----:B------:R-:W-:Y:S01]  /*4ec0*/  HMMA.16816.F32 R36, R64, R18, R36 ;  /* 0x000000124024723c */ /* 0x000fe20000001824 */
[----:B------:R-:W5:Y:S05]  /*4ed0*/  LDSM.16.M88.4 R16, [R227+0x4800] ;  /* 0x00480000e310783b */ /* 0x000f6a0000000200 */
        /* <DEDUP_REMOVED lines=10> */
[C---:B----4-:R-:W-:Y:S06]  /*4f80*/  HMMA.16816.F32 R32, R56.reuse, R60, R32 ;  /* 0x0000003c3820723c */ /* 0x050fec0000001820 */
[----:B------:R-:W-:Y:S01]  /*4f90*/  HMMA.16816.F32 R28, R56, R62, R28 ;  /* 0x0000003e381c723c */ /* 0x000fe2000000181c */
[----:B------:R-:W3:Y:S05]  /*4fa0*/  LDSM.16.M88.4 R60, [R223+0xc800] ;  /* 0x00c80000df3c783b */ /* 0x000eea0000000200 */
[C---:B-1----:R-:W-:Y:S06]  /*4fb0*/  HMMA.16816.F32 R48, R8.reuse, R20, R48 ;  /* 0x000000140830723c */ /* 0x042fec0000001830 */
[----:B------:R-:W-:Y:S01]  /*4fc0*/  HMMA.16816.F32 R44, R8, R22, R44 ;  /* 0x00000016082c723c */ /* 0x000fe2000000182c */
[----:B------:R-:W1:Y:S05]  /*4fd0*/  LDSM.16.M88.4 R20, [R223+0xd000] ;  /* 0x00d00000df14783b */ /* 0x000e6a0000000200 */
[C---:B------:R-:W-:Y:S06]  /*4fe0*/  HMMA.16816.F32 R24, R56.reuse, R68, R24 ;  /* 0x000000443818723c */ /* 0x040fec0000001818 */
[----:B------:R-:W-:Y:S01]  /*4ff0*/  HMMA.16816.F32 R72, R56, R70, R72 ;  /* 0x000000463848723c */ /* 0x000fe20000001848 */
[----:B------:R-:W4:Y:S04]  /*5000*/  LDSM.16.M88.4 R56, [R223+0xd800] ;  /* 0x00d80000df38783b */ /* 0x000f280000000200 */
[----:B------:R-:W-:Y:S01]  /*5010*/  LDSM.16.M88.4 R68, [R225+0x4000] ;  /* 0x00400000e144783b */ /* 0x000fe20000000200 */
        /* <DEDUP_REMOVED lines=26> */
[C---:B------:R-:W-:Y:S06]  /*51c0*/  HMMA.16816.F32 R48, R68.reuse, R16, R48 ;  /* 0x000000104430723c */ /* 0x040fec0000001830 */
[C---:B-----5:R-:W-:Y:S06]  /*51d0*/  HMMA.16816.F32 R32, R68.reuse, R8, R32 ;  /* 0x000000084420723c */ /* 0x060fec0000001820 */
[C---:B------:R-:W-:Y:S01]  /*51e0*/  HMMA.16816.F32 R44, R68.reuse, R18, R44 ;  /* 0x00000012442c723c */ /* 0x040fe2000000182c */
[----:B------:R-:W5:Y:S05]  /*51f0*/  LDSM.16.M88.4 R16, [R227+0x6000] ;  /* 0x00600000e310783b */ /* 0x000f6a0000000200 */
[----:B------:R-:W-:Y:S01]  /*5200*/  HMMA.16816.F32 R28, R68, R10, R28 ;  /* 0x0000000a441c723c */ /* 0x000fe2000000181c */
[----:B------:R-:W5:Y:S05]  /*5210*/  LDSM.16.M88.4 R8, [R227+0x7000] ;  /* 0x00700000e308783b */ /* 0x000f6a0000000200 */
[----:B-1----:R-:W-:Y:S06]  /*5220*/  HMMA.16816.F32 R40, R20, R60, R40 ;  /* 0x0000003c1428723c */ /* 0x002fec0000001828 */
[C---:B------:R-:W-:Y:S06]  /*5230*/  HMMA.16816.F32 R24, R68.reuse, R80, R24 ;  /* 0x000000504418723c */ /* 0x040fec0000001818 */
[----:B------:R-:W-:Y:S01]  /*5240*/  HMMA.16816.F32 R72, R68, R82, R72 ;  /* 0x000000524448723c */ /* 0x000fe20000001848 */
[----:B------:R-:W-:Y:S04]  /*5250*/  LDSM.16.M88.4 R68, [R226+0x6000] ;  /* 0x00600000e244783b */ /* 0x000fe80000000200 */
[----:B------:R-:W-:Y:S01]  /*5260*/  LDSM.16.M88.4 R80, [R227+0x7800] ;  /* 0x00780000e350783b */ /* 0x000fe20000000200 */
[C---:B------:R-:W-:Y:S03]  /*5270*/  HMMA.16816.F32 R36, R20.reuse, R62, R36 ;  /* 0x0000003e1424723c */ /* 0x040fe60000001824 */
[----:B------:R-:W1:Y:S03]  /*5280*/  LDSM.16.M88.4 R60, [R223+0xe800] ;  /* 0x00e80000df3c783b */ /* 0x000e660000000200 */
[C---:B---3--:R-:W-:Y:S06]  /*5290*/  HMMA.16816.F32 R48, R20.reuse, R64, R48 ;  /* 0x000000401430723c */ /* 0x048fec0000001830 */
[C---:B----4-:R-:W-:Y:S06]  /*52a0*/  HMMA.16816.F32 R32, R20.reuse, R56, R32 ;  /* 0x000000381420723c */ /* 0x050fec0000001820 */
[C---:B------:R-:W-:Y:S01]  /*52b0*/  HMMA.16816.F32 R44, R20.reuse, R66, R44 ;  /* 0x00000042142c723c */ /* 0x040fe2000000182c */
[----:B------:R-:W3:Y:S05]  /*52c0*/  LDSM.16.M88.4 R64, [R223+0xe000] ;  /* 0x00e00000df40783b */ /* 0x000eea0000000200 */
[----:B------:R-:W-:Y:S01]  /*52d0*/  HMMA.16816.F32 R28, R20, R58, R28 ;  /* 0x0000003a141c723c */ /* 0x000fe2000000181c */
[----:B------:R-:W4:Y:S05]  /*52e0*/  LDSM.16.M88.4 R56, [R223+0xf000] ;  /* 0x00f00000df38783b */ /* 0x000f2a0000000200 */
[----:B--2---:R-:W-:Y:S06]  /*52f0*/  HMMA.16816.F32 R40, R76, R12, R40 ;  /* 0x0000000c4c28723c */ /* 0x004fec0000001828 */
[C---:B------:R-:W-:Y:S06]  /*5300*/  HMMA.16816.F32 R24, R20.reuse, R52, R24 ;  /* 0x000000341418723c */ /* 0x040fec0000001818 */
[----:B------:R-:W-:Y:S01]  /*5310*/  HMMA.16816.F32 R72, R20, R54, R72 ;  /* 0x000000361448723c */ /* 0x000fe20000001848 */
[----:B------:R-:W-:Y:S04]  /*5320*/  LDSM.16.M88.4 R20, [R225+0x6000] ;  /* 0x00600000e114783b */ /* 0x000fe80000000200 */
[----:B------:R-:W-:Y:S01]  /*5330*/  LDSM.16.M88.4 R52, [R223+0xf800] ;  /* 0x00f80000df34783b */ /* 0x000fe20000000200 */
[C---:B------:R-:W-:Y:S03]  /*5340*/  HMMA.16816.F32 R36, R76.reuse, R14, R36 ;  /* 0x0000000e4c24723c */ /* 0x040fe60000001824 */
[----:B------:R-:W2:Y:S03]  /*5350*/  LDSM.16.M88.4 R12, [R216+0x6800] ;  /* 0x00680000d80c783b */ /* 0x000ea60000000200 */
[C---:B-----5:R-:W-:Y:S06]  /*5360*/  HMMA.16816.F32 R48, R76.reuse, R16, R48 ;  /* 0x000000104c30723c */ /* 0x060fec0000001830 */
[C---:B------:R-:W-:Y:S06]  /*5370*/  HMMA.16816.F32 R32, R76.reuse, R8, R32 ;  /* 0x000000084c20723c */ /* 0x040fec0000001820 */
[C---:B------:R-:W-:Y:S01]  /*5380*/  HMMA.16816.F32 R44, R76.reuse, R18, R44 ;  /* 0x000000124c2c723c */ /* 0x040fe2000000182c */
[----:B------:R-:W5:Y:S05]  /*5390*/  LDSM.16.M88.4 R16, [R216+0x6000] ;  /* 0x00600000d810783b */ /* 0x000f6a0000000200 */
[----:B------:R-:W-:Y:S01]  /*53a0*/  HMMA.16816.F32 R28, R76, R10, R28 ;  /* 0x0000000a4c1c723c */ /* 0x000fe2000000181c */
[----:B------:R-:W5:Y:S05]  /*53b0*/  LDSM.16.M88.4 R8, [R216+0x7000] ;  /* 0x00700000d808783b */ /* 0x000f6a0000000200 */
[C---:B-1----:R-:W-:Y:S06]  /*53c0*/  HMMA.16816.F32 R40, R68.reuse, R60, R40 ;  /* 0x0000003c4428723c */ /* 0x042fec0000001828 */
[C---:B---3--:R-:W-:Y:S06]  /*53d0*/  HMMA.16816.F32 R48, R68.reuse, R64, R48 ;  /* 0x000000404430723c */ /* 0x048fec0000001830 */
[C---:B----4-:R-:W-:Y:S06]  /*53e0*/  HMMA.16816.F32 R32, R68.reuse, R56, R32 ;  /* 0x000000384420723c */ /* 0x050fec0000001820 */
[----:B------:R-:W-:Y:S01]  /*53f0*/  HMMA.16816.F32 R36, R68, R62, R36 ;  /* 0x0000003e4424723c */ /* 0x000fe20000001824 */
[----:B------:R-:W1:Y:S01]  /*5400*/  LDSM.16.M88.4 R60, [R216+0x7800] ;  /* 0x00780000d83c783b */ /* 0x000e620000000200 */
[----:B------:R-:W-:-:S04]  /*5410*/  DEPBAR.LE SB0, 0x0 ;  /* 0x000080000000791a */ /* 0x000fc80000000000 */
[----:B--2---:R-:W-:Y:S06]  /*5420*/  HMMA.16816.F32 R40, R20, R12, R40 ;  /* 0x0000000c1428723c */ /* 0x004fec0000001828 */
[----:B------:R-:W-:Y:S01]  /*5430*/  HMMA.16816.F32 R44, R68, R66, R44 ;  /* 0x00000042442c723c */ /* 0x000fe2000000182c */
[----:B------:R-:W-:-:S05]  /*5440*/  LOP3.LUT R13, R6, 0xffffffe0, RZ, 0xc0, !PT ;  /* 0xffffffe0060d7812 */ /* 0x000fca00078ec0ff */
[----:B------:R-:W-:Y:S01]  /*5450*/  HMMA.16816.F32 R28, R68, R58, R28 ;  /* 0x0000003a441c723c */ /* 0x000fe2000000181c */
[C---:B------:R-:W-:Y:S02]  /*5460*/  IMAD.IADD R13, R4.reuse, 0x1, -R13 ;  /* 0x00000001040d7824 */ /* 0x040fe400078e0a0d */
[----:B------:R-:W-:-:S03]  /*5470*/  IMAD.SHL.U32 R4, R4, 0x2, RZ ;  /* 0x0000000204047824 */ /* 0x000fc600078e00ff */
[C---:B-----5:R-:W-:Y:S01]  /*5480*/  HMMA.16816.F32 R48, R20.reuse, R16, R48 ;  /* 0x000000101430723c */ /* 0x060fe20000001830 */
[----:B------:R-:W-:Y:S02]  /*5490*/  SHF.R.S32.HI R2, RZ, 0x1f, R13 ;  /* 0x0000001fff027819 */ /* 0x000fe4000001140d */
[----:B------:R-:W-:Y:S02]  /*54a0*/  LOP3.LUT R232, R4, 0x6, RZ, 0xc0, !PT ;  /* 0x0000000604e87812 */ /* 0x000fe400078ec0ff */
[----:B------:R-:W-:Y:S01]  /*54b0*/  LEA.HI R13, R2, R13, RZ, 0x2 ;  /* 0x0000000d020d7211 */ /* 0x000fe200078f10ff */
[C---:B------:R-:W-:Y:S01]  /*54c0*/  HMMA.16816.F32 R32, R20.reuse, R8, R32 ;  /* 0x000000081420723c */ /* 0x040fe20000001820 */
[----:B------:R-:W-:Y:S02]  /*54d0*/  IMAD.U32 R2, RZ, RZ, UR20 ;  /* 0x00000014ff027e24 */ /* 0x000fe4000f8e00ff */
[----:B------:R-:W-:Y:S01]  /*54e0*/  FMUL.FTZ R40, R40, UR10 ;  /* 0x0000000a28287c20 */ /* 0x000fe20008410000 */
[----:B------:R-:W-:Y:S01]  /*54f0*/  SHF.R.S32.HI R13, RZ, 0x2, R13 ;  /* 0x00000002ff0d7819 */ /* 0x000fe2000001140d */
[----:B------:R-:W-:Y:S01]  /*5500*/  FMUL.FTZ R43, R43, UR10 ;  /* 0x0000000a2b2b7c20 */ /* 0x000fe20008410000 */
[----:B------:R-:W-:Y:S01]  /*5510*/  IMAD R2, R2, 0x40, R232 ;  /* 0x0000004002027824 */ /* 0x000fe200078e02e8 */
[----:B------:R-:W-:Y:S01]  /*5520*/  HMMA.16816.F32 R36, R20, R14, R36 ;  /* 0x0000000e1424723c */ /* 0x000fe20000001824 */
[----:B------:R-:W-:-:S02]  /*5530*/  IMAD.U32 R9, RZ, RZ, UR34 ;  /* 0x00000022ff097e24 */ /* 0x000fc4000f8e00ff */
[----:B------:R-:W-:Y:S01]  /*5540*/  FMUL.FTZ R41, R41, UR10 ;  /* 0x0000000a29297c20 */ /* 0x000fe20008410000 */
[----:B------:R-:W-:Y:S02]  /*5550*/  IMAD.IADD R252, R13, 0x1, R252 ;  /* 0x000000010dfc7824 */ /* 0x000fe400078e02fc */
[----:B------:R-:W-:Y:S01]  /*5560*/  FMUL.FTZ R42, R42, UR10 ;  /* 0x0000000a2a2a7c20 */ /* 0x000fe20008410000 */
[----:B------:R-:W-:Y:S01]  /*5570*/  IMAD.U32 R8, RZ, RZ, UR7 ;  /* 0x00000007ff087e24 */ /* 0x000fe2000f8e00ff */
[C---:B------:R-:W-:Y:S01]  /*5580*/  HMMA.16816.F32 R24, R76.reuse, R80, R24 ;  /* 0x000000504c18723c */ /* 0x040fe20000001818 */
[C---:B------:R-:W-:Y:S01]  /*5590*/  VIADD R249, R252.reuse, 0x8 ;  /* 0x00000008fcf97836 */ /* 0x040fe20000000000 */
[C---:B------:R-:W-:Y:S01]  /*55a0*/  VIADDMNMX R250, R252.reuse, UR6, R9, PT ;  /* 0x00000006fcfa7c46 */ /* 0x040fe2000b800109 */
[----:B------:R-:W-:Y:S02]  /*55b0*/  VIADD R252, R252, UR11 ;  /* 0x0000000bfcfc7c36 */ /* 0x000fe40008000000 */
[----:B------:R-:W-:Y:S01]  /*55c0*/  VIADD R6, R2, 0x1 ;  /* 0x0000000102067836 */ /* 0x000fe20000000000 */
[----:B------:R-:W-:Y:S01]  /*55d0*/  HMMA.16816.F32 R72, R76, R82, R72 ;  /* 0x000000524c48723c */ /* 0x000fe20000001848 */
[----:B------:R-:W-:Y:S01]  /*55e0*/  FMUL.FTZ R49, R49, UR10 ;  /* 0x0000000a31317c20 */ /* 0x000fe20008410000 */
[----:B------:R-:W-:Y:S01]  /*55f0*/  FMUL.FTZ R50, R50, UR10 ;  /* 0x0000000a32327c20 */ /* 0x000fe20008410000 */
[C---:B------:R-:W-:Y:S01]  /*5600*/  IADD3 R243, R249.reuse, UR23, R8 ;  /* 0x00000017f9f37c10 */ /* 0x040fe2000fffe008 */
[----:B------:R-:W-:-:S02]  /*5610*/  VIADD R249, R249, UR11 ;  /* 0x0000000bf9f97c36 */ /* 0x000fc40008000000 */
[----:B------:R-:W-:Y:S01]  /*5620*/  FMUL.FTZ R48, R48, UR10 ;  /* 0x0000000a30307c20 */ /* 0x000fe20008410000 */
[C---:B------:R-:W-:Y:S01]  /*5630*/  HMMA.16816.F32 R44, R20.reuse, R18, R44 ;  /* 0x00000012142c723c */ /* 0x040fe2000000182c */
[----:B------:R-:W-:Y:S01]  /*5640*/  FMUL.FTZ R9, R33, UR10 ;  /* 0x0000000a21097c20 */ /* 0x000fe20008410000 */
[--C-:B------:R-:W-:Y:S01]  /*5650*/  IMAD.IADD R8, R249, 0x1, -R2.reuse ;  /* 0x00000001f9087824 */ /* 0x100fe200078e0a02 */
[----:B------:R-:W2:Y:S01]  /*5660*/  MUFU.TANH R33, R49 ;  /* 0x0000003100217308 */ /* 0x000ea20000002400 */
[----:B------:R-:W-:Y:S01]  /*5670*/  FMUL.FTZ R51, R51, UR10 ;  /* 0x0000000a33337c20 */ /* 0x000fe20008410000 */
[----:B------:R-:W-:Y:S01]  /*5680*/  VIMNMX R243, R243, UR34, PT ;  /* 0x00000022f3f37c48 */ /* 0x000fe2000bfe0100 */
[----:B------:R-:W-:Y:S01]  /*5690*/  HMMA.16816.F32 R28, R20, R10, R28 ;  /* 0x0000000a141c723c */ /* 0x000fe2000000181c */
[----:B------:R-:W-:Y:S01]  /*56a0*/  FMUL.FTZ R4, R37, UR10 ;  /* 0x0000000a25047c20 */ /* 0x000fe20008410000 */
[----:B------:R-:W-:Y:S01]  /*56b0*/  VIADDMNMX R251, R252, -UR24, RZ, !PT ;  /* 0x80000018fcfb7c46 */ /* 0x000fe2000f8001ff */
[----:B------:R-:W-:Y:S01]  /*56c0*/  VIADD R19, R2, 0x18 ;  /* 0x0000001802137836 */ /* 0x000fe20000000000 */
[----:B------:R-:W-:Y:S01]  /*56d0*/  ISETP.GE.AND P2, PT, R6, R250, PT ;  /* 0x000000fa0600720c */ /* 0x000fe20003f46270 */
[----:B------:R-:W3:Y:S01]  /*56e0*/  MUFU.TANH R50, R50 ;  /* 0x0000003200327308 */ /* 0x000ee20000002400 */
[C---:B------:R-:W-:Y:S01]  /*56f0*/  HMMA.16816.F32 R24, R68.reuse, R52, R24 ;  /* 0x000000344418723c */ /* 0x040fe20000001818 */
[C---:B------:R-:W-:Y:S01]  /*5700*/  IMAD.IADD R11, R252.reuse, 0x1, -R2 ;  /* 0x00000001fc0b7824 */ /* 0x040fe200078e0a02 */
[----:B------:R-:W-:Y:S01]  /*5710*/  VIADDMNMX R248, R249, -UR24, RZ, !PT ;  /* 0x80000018f9f87c46 */ /* 0x000fe2000f8001ff */
[----:B------:R-:W-:Y:S01]  /*5720*/  IMAD.IADD R10, R252, 0x1, -R6 ;  /* 0x00000001fc0a7824 */ /* 0x000fe200078e0a06 */
[----:B------:R-:W-:Y:S01]  /*5730*/  ISETP.GE.AND P1, PT, R6, R243, PT ;  /* 0x000000f30600720c */ /* 0x000fe20003f26270 */
[----:B------:R-:W-:Y:S01]  /*5740*/  FMUL.FTZ R36, R36, UR10 ;  /* 0x0000000a24247c20 */ /* 0x000fe20008410000 */
[----:B------:R-:W-:Y:S01]  /*5750*/  IABS R37, R11 ;  /* 0x0000000b00257213 */ /* 0x000fe20000000000 */
[----:B------:R-:W-:Y:S01]  /*5760*/  HMMA.16816.F32 R72, R68, R54, R72 ;  /* 0x000000364448723c */ /* 0x000fe20000001848 */
[----:B------:R-:W-:Y:S01]  /*5770*/  IABS R11, R8 ;  /* 0x00000008000b7213 */ /* 0x000fe20000000000 */
[----:B------:R-:W4:Y:S01]  /*5780*/  MUFU.TANH R48, R48 ;  /* 0x0000003000307308 */ /* 0x000f220000002400 */
[----:B------:R-:W-:Y:S01]  /*5790*/  IABS R8, R10 ;  /* 0x0000000a00087213 */ /* 0x000fe20000000000 */
[----:B------:R-:W-:-:S02]  /*57a0*/  VIADD R10, R2, 0x8 ;  /* 0x00000008020a7836 */ /* 0x000fc40000000000 */
[----:B------:R-:W-:Y:S01]  /*57b0*/  FMUL.FTZ R44, R44, UR10 ;  /* 0x0000000a2c2c7c20 */ /* 0x000fe20008410000 */
[----:B------:R-:W-:Y:S01]  /*57c0*/  I2FP.F32.S32 R11, R11 ;  /* 0x0000000b000b7245 */ /* 0x000fe20000201400 */
[----:B------:R-:W-:Y:S01]  /*57d0*/  FMUL.FTZ R47, R47, UR10 ;  /* 0x0000000a2f2f7c20 */ /* 0x000fe20008410000 */
[----:B------:R-:W-:Y:S01]  /*57e0*/  I2FP.F32.S32 R8, R8 ;  /* 0x0000000800087245 */ /* 0x000fe20000201400 */
[----:B------:R-:W-:Y:S01]  /*57f0*/  IMAD.IADD R13, R252, 0x1, -R10 ;  /* 0x00000001fc0d7824 */ /* 0x000fe200078e0a0a */
[-C--:B------:R-:W-:Y:S01]  /*5800*/  ISETP.GE.AND P0, PT, R10, R250.reuse, PT ;  /* 0x000000fa0a00720c */ /* 0x080fe20003f06270 */
[----:B------:R-:W-:Y:S01]  /*5810*/  FMUL.FTZ R17, R28, UR10 ;  /* 0x0000000a1c117c20 */ /* 0x000fe20008410000 */
[----:B------:R-:W-:Y:S01]  /*5820*/  FMUL.FTZ R18, R31, UR10 ;  /* 0x0000000a1f127c20 */ /* 0x000fe20008410000 */
[----:B--2---:R-:W-:Y:S01]  /*5830*/  FFMA.FTZ R33, R8, -UR18, R33 ;  /* 0x8000001208217c23 */ /* 0x004fe20008010021 */
[----:B------:R-:W-:Y:S01]  /*5840*/  VIADD R8, R2, 0x9 ;  /* 0x0000000902087836 */ /* 0x000fe20000000000 */
[----:B------:R-:W2:Y:S01]  /*5850*/  MUFU.TANH R28, R51 ;  /* 0x00000033001c7308 */ /* 0x000ea20000002400 */
[----:B------:R-:W-:Y:S01]  /*5860*/  FMUL.FTZ R16, R30, UR10 ;  /* 0x0000000a1e107c20 */ /* 0x000fe20008410000 */
[----:B---3--:R-:W-:Y:S01]  /*5870*/  FFMA.FTZ R30, R11, -UR18, R50 ;  /* 0x800000120b1e7c23 */ /* 0x008fe20008010032 */
[----:B------:R-:W-:Y:S01]  /*5880*/  IMAD.IADD R11, R249, 0x1, -R6 ;  /* 0x00000001f90b7824 */ /* 0x000fe200078e0a06 */
[C---:B------:R-:W-:Y:S01]  /*5890*/  ISETP.GE.AND P3, PT, R8.reuse, R250, PT ;  /* 0x000000fa0800720c */ /* 0x040fe20003f66270 */
[----:B------:R-:W-:Y:S01]  /*58a0*/  FMUL.FTZ R45, R45, UR10 ;  /* 0x0000000a2d2d7c20 */ /* 0x000fe20008410000 */
[----:B------:R-:W-:Y:S01]  /*58b0*/  ISETP.GE.AND P5, PT, R8, R243, PT ;  /* 0x000000f30800720c */ /* 0x000fe20003fa6270 */
[----:B------:R-:W-:Y:S01]  /*58c0*/  FMUL.FTZ R12, R29, UR10 ;  /* 0x0000000a1d0c7c20 */ /* 0x000fe20008410000 */
[----:B------:R-:W3:Y:S01]  /*58d0*/  MUFU.TANH R31, R44 ;  /* 0x0000002c001f7308 */ /* 0x000ee20000002400 */
[----:B------:R-:W-:Y:S01]  /*58e0*/  ISETP.LT.OR P2, PT, R6, R251, P2 ;  /* 0x000000fb0600720c */ /* 0x000fe20001741670 */
[C---:B-1----:R-:W-:Y:S01]  /*58f0*/  HMMA.16816.F32 R24, R20.reuse, R60, R24 ;  /* 0x0000003c1418723c */ /* 0x042fe20000001818 */
[----:B------:R-:W-:Y:S01]  /*5900*/  ISETP.GE.AND P6, PT, R10, R243, PT ;  /* 0x000000f30a00720c */ /* 0x000fe20003fc6270 */
[----:B------:R-:W-:Y:S01]  /*5910*/  FMUL.FTZ R46, R46, UR10 ;  /* 0x0000000a2e2e7c20 */ /* 0x000fe20008410000 */
[-C--:B------:R-:W-:Y:S01]  /*5920*/  ISETP.LT.OR P1, PT, R6, R248.reuse, P1 ;  /* 0x000000f80600720c */ /* 0x080fe20000f21670 */
[--C-:B------:R-:W-:Y:S01]  /*5930*/  IMAD.IADD R6, R252, 0x1, -R8.reuse ;  /* 0x00000001fc067824 */ /* 0x100fe200078e0a08 */
[----:B------:R-:W-:Y:S01]  /*5940*/  IABS R11, R11 ;  /* 0x0000000b000b7213 */ /* 0x000fe20000000000 */
[----:B------:R-:W1:Y:S01]  /*5950*/  MUFU.TANH R15, R47 ;  /* 0x0000002f000f7308 */ /* 0x000e620000002400 */
[----:B------:R-:W-:Y:S01]  /*5960*/  IABS R13, R13 ;  /* 0x0000000d000d7213 */ /* 0x000fe20000000000 */
[----:B------:R-:W-:Y:S01]  /*5970*/  HMMA.16816.F32 R72, R20, R62, R72 ;  /* 0x0000003e1448723c */ /* 0x000fe20000001848 */
[----:B------:R-:W-:Y:S01]  /*5980*/  ISETP.LT.OR P3, PT, R8, R251, P3 ;  /* 0x000000fb0800720c */ /* 0x000fe20001f61670 */
[----:B------:R-:W-:Y:S01]  /*5990*/  FMUL.FTZ R38, R38, UR10 ;  /* 0x0000000a26267c20 */ /* 0x000fe20008410000 */
[-C--:B------:R-:W-:Y:S01]  /*59a0*/  ISETP.LT.OR P5, PT, R8, R248.reuse, P5 ;  /* 0x000000f80800720c */ /* 0x080fe20002fa1670 */
[C---:B------:R-:W-:Y:S01]  /*59b0*/  IMAD.IADD R8, R249.reuse, 0x1, -R8 ;  /* 0x00000001f9087824 */ /* 0x040fe200078e0a08 */
[----:B------:R-:W-:Y:S01]  /*59c0*/  I2FP.F32.S32 R37, R37 ;  /* 0x0000002500257245 */ /* 0x000fe20000201400 */
[----:B------:R-:W-:Y:S01]  /*59d0*/  MUFU.TANH R29, R45 ;  /* 0x0000002d001d7308 */ /* 0x000fe20000002400 */
[----:B------:R-:W-:Y:S01]  /*59e0*/  ISETP.LT.OR P0, PT, R10, R251, P0 ;  /* 0x000000fb0a00720c */ /* 0x000fe20000701670 */
[----:B------:R-:W-:Y:S01]  /*59f0*/  VIADD R21, R2, 0x11 ;  /* 0x0000001102157836 */ /* 0x000fe20000000000 */
[----:B------:R-:W-:Y:S01]  /*5a00*/  ISETP.LT.OR P6, PT, R10, R248, P6 ;  /* 0x000000f80a00720c */ /* 0x000fe200037c1670 */
[----:B------:R-:W-:Y:S01]  /*5a10*/  IMAD.IADD R10, R249, 0x1, -R10 ;  /* 0x00000001f90a7824 */ /* 0x000fe200078e0a0a */
[----:B------:R-:W-:Y:S01]  /*5a20*/  I2FP.F32.S32 R11, R11 ;  /* 0x0000000b000b7245 */ /* 0x000fe20000201400 */
[----:B----4-:R-:W-:Y:S01]  /*5a30*/  FFMA.FTZ R37, R37, -UR18, R48 ;  /* 0x8000001225257c23 */ /* 0x010fe20008010030 */
[----:B------:R-:W-:Y:S01]  /*5a40*/  I2FP.F32.S32 R14, R13 ;  /* 0x0000000d000e7245 */ /* 0x000fe20000201400 */
[C---:B------:R-:W-:Y:S01]  /*5a50*/  VIADD R23, R2.reuse, 0x10 ;  /* 0x0000001002177836 */ /* 0x040fe20000000000 */
[----:B------:R-:W-:Y:S01]  /*5a60*/  ISETP.GE.AND P4, PT, R2, R250, PT ;  /* 0x000000fa0200720c */ /* 0x000fe20003f86270 */
[----:B--2---:R-:W-:Y:S01]  /*5a70*/  FFMA.FTZ R28, R11, -UR18, R28 ;  /* 0x800000120b1c7c23 */ /* 0x004fe2000801001c */
[----:B------:R-:W-:Y:S01]  /*5a80*/  IABS R8, R8 ;  /* 0x0000000800087213 */ /* 0x000fe20000000000 */
[----:B---3--:R-:W-:Y:S01]  /*5a90*/  FFMA.FTZ R31, R14, -UR18, R31 ;  /* 0x800000120e1f7c23 */ /* 0x008fe2000801001f */
[----:B------:R-:W-:Y:S01]  /*5aa0*/  IABS R10, R10 ;  /* 0x0000000a000a7213 */ /* 0x000fe20000000000 */
[----:B------:R-:W2:Y:S01]  /*5ab0*/  MUFU.TANH R46, R46 ;  /* 0x0000002e002e7308 */ /* 0x000ea20000002400 */
[----:B------:R-:W-:Y:S01]  /*5ac0*/  IABS R6, R6 ;  /* 0x0000000600067213 */ /* 0x000fe20000000000 */
[----:B------:R-:W-:Y:S01]  /*5ad0*/  IMAD.IADD R14, R252, 0x1, -R21 ;  /* 0x00000001fc0e7824 */ /* 0x000fe200078e0a15 */
[----:B------:R-:W-:Y:S01]  /*5ae0*/  ISETP.LT.OR P4, PT, R2, R251, P4 ;  /* 0x000000fb0200720c */ /* 0x000fe20002781670 */
[----:B------:R-:W-:Y:S01]  /*5af0*/  IMAD.IADD R22, R252, 0x1, -R23 ;  /* 0x00000001fc167824 */ /* 0x000fe200078e0a17 */
[----:B------:R-:W-:Y:S01]  /*5b00*/  I2FP.F32.S32 R8, R8 ;  /* 0x0000000800087245 */ /* 0x000fe20000201400 */
[----:B------:R-:W-:Y:S01]  /*5b10*/  FMUL.FTZ R39, R39, UR10 ;  /* 0x0000000a27277c20 */ /* 0x000fe20008410000 */
[----:B------:R-:W-:Y:S01]  /*5b20*/  I2FP.F32.S32 R11, R10 ;  /* 0x0000000a000b7245 */ /* 0x000fe20000201400 */
[----:B------:R-:W-:Y:S01]  /*5b30*/  IMAD.MOV.U32 R10, RZ, RZ, R6 ;  /* 0x000000ffff0a7224 */ /* 0x000fe200078e0006 */
[----:B------:R-:W-:Y:S01]  /*5b40*/  FSEL R37, R37, -INF , !P4 ;  /* 0xff80000025257808 */ /* 0x000fe20006000000 */
[----:B-1----:R-:W-:Y:S01]  /*5b50*/  FFMA.FTZ R15, R8, -UR18, R15 ;  /* 0x80000012080f7c23 */ /* 0x002fe2000801000f */
[----:B------:R-:W-:Y:S01]  /*5b60*/  FSEL R28, R28, -INF , !P1 ;  /* 0xff8000001c1c7808 */ /* 0x000fe20004800000 */
[----:B------:R-:W-:Y:S01]  /*5b70*/  MUFU.TANH R20, R40 ;  /* 0x0000002800147308 */ /* 0x000fe20000002400 */
[----:B------:R-:W-:Y:S01]  /*5b80*/  FSEL R31, R31, -INF , !P0 ;  /* 0xff8000001f1f7808 */ /* 0x000fe20004000000 */
[----:B------:R-:W-:Y:S01]  /*5b90*/  FMUL.FTZ R32, R32, UR10 ;  /* 0x0000000a20207c20 */ /* 0x000fe20008410000 */
[CC--:B------:R-:W-:Y:S01]  /*5ba0*/  ISETP.GE.AND P4, PT, R2.reuse, R243.reuse, PT ;  /* 0x000000f30200720c */ /* 0x0c0fe20003f86270 */
[C---:B------:R-:W-:Y:S01]  /*5bb0*/  VIADD R184, R2.reuse, 0x20 ;  /* 0x0000002002b87836 */ /* 0x040fe20000000000 */
[----:B------:R-:W-:Y:S01]  /*5bc0*/  ISETP.GE.AND P1, PT, R21, R250, PT ;  /* 0x000000fa1500720c */ /* 0x000fe20003f26270 */
[----:B--2---:R-:W-:Y:S01]  /*5bd0*/  FFMA.FTZ R6, R11, -UR18, R46 ;  /* 0x800000120b067c23 */ /* 0x004fe2000801002e */
[C---:B------:R-:W-:Y:S01]  /*5be0*/  ISETP.GE.AND P0, PT, R21.reuse, R243, PT ;  /* 0x000000f31500720c */ /* 0x040fe20003f06270 */
[----:B------:R-:W1:Y:S01]  /*5bf0*/  MUFU.TANH R8, R43 ;  /* 0x0000002b00087308 */ /* 0x000e620000002400 */
[-C--:B------:R-:W-:Y:S01]  /*5c00*/  ISETP.LT.OR P4, PT, R2, R248.reuse, P4 ;  /* 0x000000f80200720c */ /* 0x080fe20002781670 */
[----:B------:R-:W-:Y:S01]  /*5c10*/  IMAD.IADD R11, R252, 0x1, -R19 ;  /* 0x00000001fc0b7824 */ /* 0x000fe200078e0a13 */
[C---:B------:R-:W-:Y:S01]  /*5c20*/  ISETP.LT.OR P1, PT, R21.reuse, R251, P1 ;  /* 0x000000fb1500720c */ /* 0x040fe20000f21670 */
[----:B------:R-:W-:Y:S01]  /*5c30*/  FMUL.FTZ R34, R34, UR10 ;  /* 0x0000000a22227c20 */ /* 0x000fe20008410000 */
[----:B------:R-:W-:Y:S01]  /*5c40*/  ISETP.LT.OR P0, PT, R21, R248, P0 ;  /* 0x000000f81500720c */ /* 0x000fe20000701670 */
[----:B------:R-:W-:Y:S01]  /*5c50*/  IMAD.IADD R21, R249, 0x1, -R21 ;  /* 0x00000001f9157824 */ /* 0x000fe200078e0a15 */
[----:B------:R-:W-:Y:S01]  /*5c60*/  I2FP.F32.S32 R10, R10 ;  /* 0x0000000a000a7245 */ /* 0x000fe20000201400 */
[----:B------:R2:W3:Y:S01]  /*5c70*/  MUFU.TANH R13, R41 ;  /* 0x00000029000d7308 */ /* 0x0004e20000002400 */
[----:B------:R-:W-:Y:S01]  /*5c80*/  FSEL R30, R30, -INF , !P4 ;  /* 0xff8000001e1e7808 */ /* 0x000fe20006000000 */
[----:B------:R-:W-:Y:S01]  /*5c90*/  IMAD.IADD R189, R252, 0x1, -R184 ;  /* 0x00000001fcbd7824 */ /* 0x000fe200078e0ab8 */
[----:B------:R-:W-:Y:S01]  /*5ca0*/  FSEL R33, R33, -INF , !P2 ;  /* 0xff80000021217808 */ /* 0x000fe20005000000 */
[----:B------:R-:W-:Y:S01]  /*5cb0*/  FFMA.FTZ R29, R10, -UR18, R29 ;  /* 0x800000120a1d7c23 */ /* 0x000fe2000801001d */
[C---:B------:R-:W-:Y:S01]  /*5cc0*/  ISETP.GE.AND P4, PT, R23.reuse, R250, PT ;  /* 0x000000fa1700720c */ /* 0x040fe20003f86270 */
[----:B------:R-:W-:Y:S01]  /*5cd0*/  VIADD R200, R2, 0x21 ;  /* 0x0000002102c87836 */ /* 0x000fe20000000000 */
[----:B------:R-:W-:Y:S01]  /*5ce0*/  ISETP.GE.AND P2, PT, R23, R243, PT ;  /* 0x000000f31700720c */ /* 0x000fe20003f46270 */
[----:B------:R-:W4:Y:S01]  /*5cf0*/  MUFU.TANH R10, R42 ;  /* 0x0000002a000a7308 */ /* 0x000f220000002400 */
[----:B------:R-:W-:Y:S01]  /*5d00*/  IABS R21, R21 ;  /* 0x0000001500157213 */ /* 0x000fe20000000000 */
[----:B------:R-:W-:Y:S01]  /*5d10*/  FMUL.FTZ R35, R35, UR10 ;  /* 0x0000000a23237c20 */ /* 0x000fe20008410000 */
[----:B------:R-:W-:Y:S01]  /*5d20*/  ISETP.LT.OR P4, PT, R23, R251, P4 ;  /* 0x000000fb1700720c */ /* 0x000fe20002781670 */
[----:B------:R-:W-:Y:S01]  /*5d30*/  FMUL.FTZ R27, R27, UR10 ;  /* 0x0000000a1b1b7c20 */ /* 0x000fe20008410000 */
[----:B------:R-:W-:Y:S01]  /*5d40*/  ISETP.LT.OR P2, PT, R23, R248, P2 ;  /* 0x000000f81700720c */ /* 0x000fe20001741670 */
[----:B------:R-:W-:Y:S01]  /*5d50*/  IMAD.IADD R23, R249, 0x1, -R23 ;  /* 0x00000001f9177824 */ /* 0x000fe200078e0a17 */
[----:B------:R-:W-:Y:S01]  /*5d60*/  I2FP.F32.S32 R21, R21 ;  /* 0x0000001500157245 */ /* 0x000fe20000201400 */
[----:B------:R-:W5:Y:S01]  /*5d70*/  MUFU.TANH R36, R36 ;  /* 0x0000002400247308 */ /* 0x000f620000002400 */
[----:B--2---:R-:W-:Y:S01]  /*5d80*/  IABS R41, R22 ;  /* 0x0000001600297213 */ /* 0x004fe20000000000 */
[----:B------:R-:W-:Y:S01]  /*5d90*/  FMUL.FTZ R24, R24, UR10 ;  /* 0x0000000a18187c20 */ /* 0x000fe20008410000 */
[----:B------:R-:W-:Y:S01]  /*5da0*/  IABS R14, R14 ;  /* 0x0000000e000e7213 */ /* 0x000fe20000000000 */
[----:B-1----:R-:W-:Y:S01]  /*5db0*/  FFMA.FTZ R8, R21, -UR18, R8 ;  /* 0x8000001215087c23 */ /* 0x002fe20008010008 */
[----:B------:R-:W-:Y:S01]  /*5dc0*/  I2FP.F32.S32 R41, R41 ;  /* 0x0000002900297245 */ /* 0x000fe20000201400 */
[----:B------:R-:W-:Y:S01]  /*5dd0*/  VIADD R21, R2, 0x19 ;  /* 0x0000001902157836 */ /* 0x000fe20000000000 */
[----:B------:R-:W-:Y:S01]  /*5de0*/  IABS R23, R23 ;  /* 0x0000001700177213 */ /* 0x000fe20000000000 */
[----:B------:R1:W-:Y:S01]  /*5df0*/  MUFU.TANH R22, R4 ;  /* 0x0000000400167308 */ /* 0x0003e20000002400 */
[----:B------:R-:W-:Y:S01]  /*5e00*/  I2FP.F32.S32 R14, R14 ;  /* 0x0000000e000e7245 */ /* 0x000fe20000201400 */
[----:B------:R-:W-:Y:S01]  /*5e10*/  FFMA.FTZ R20, R41, -UR18, R20 ;  /* 0x8000001229147c23 */ /* 0x000fe20008010014 */
[----:B------:R-:W-:Y:S01]  /*5e20*/  I2FP.F32.S32 R23, R23 ;  /* 0x0000001700177245 */ /* 0x000fe20000201400 */
[----:B------:R-:W-:Y:S01]  /*5e30*/  FMUL.FTZ R26, R26, UR10 ;  /* 0x0000000a1a1a7c20 */ /* 0x000fe20008410000 */
[----:B------:R-:W-:Y:S01]  /*5e40*/  FSEL R6, R6, -INF , !P6 ;  /* 0xff80000006067808 */ /* 0x000fe20007000000 */
[----:B---3--:R-:W-:Y:S01]  /*5e50*/  FFMA.FTZ R13, R14, -UR18, R13 ;  /* 0x800000120e0d7c23 */ /* 0x008fe2000801000d */
[----:B------:R-:W-:Y:S01]  /*5e60*/  FSEL R29, R29, -INF , !P3 ;  /* 0xff8000001d1d7808 */ /* 0x000fe20005800000 */
[----:B------:R-:W2:Y:S01]  /*5e70*/  MUFU.TANH R14, R38 ;  /* 0x00000026000e7308 */ /* 0x000ea20000002400 */
[----:B------:R-:W-:Y:S01]  /*5e80*/  ISETP.GE.AND P6, PT, R19, R250, PT ;  /* 0x000000fa1300720c */ /* 0x000fe20003fc6270 */
[----:B----4-:R-:W-:Y:S01]  /*5e90*/  FFMA.FTZ R10, R23, -UR18, R10 ;  /* 0x80000012170a7c23 */ /* 0x010fe2000801000a */
[C---:B------:R-:W-:Y:S01]  /*5ea0*/  ISETP.GE.AND P3, PT, R19.reuse, R243, PT ;  /* 0x000000f31300720c */ /* 0x040fe20003f66270 */
[----:B------:R-:W-:Y:S01]  /*5eb0*/  IMAD.IADD R23, R252, 0x1, -R21 ;  /* 0x00000001fc177824 */ /* 0x000fe200078e0a15 */
[----:B------:R-:W-:Y:S01]  /*5ec0*/  ISETP.LT.OR P6, PT, R19, R251, P6 ;  /* 0x000000fb1300720c */ /* 0x000fe200037c1670 */
[----:B------:R-:W-:Y:S01]  /*5ed0*/  FMUL.FTZ R25, R25, UR10 ;  /* 0x0000000a19197c20 */ /* 0x000fe20008410000 */
[----:B------:R-:W-:Y:S01]  /*5ee0*/  ISETP.LT.OR P3, PT, R19, R248, P3 ;  /* 0x000000f81300720c */ /* 0x000fe20001f61670 */
[----:B------:R-:W-:Y:S01]  /*5ef0*/  IMAD.IADD R19, R249, 0x1, -R19 ;  /* 0x00000001f9137824 */ /* 0x000fe200078e0a13 */
[----:B-1----:R-:W-:Y:S01]  /*5f00*/  FSEL R4, R15, -INF , !P5 ;  /* 0xff8000000f047808 */ /* 0x002fe20006800000 */
[----:B------:R-:W-:Y:S01]  /*5f10*/  MUFU.TANH R32, R32 ;  /* 0x0000002000207308 */ /* 0x000fe20000002400 */
[----:B------:R-:W-:Y:S01]  /*5f20*/  FSEL R15, R20, -INF , !P4 ;  /* 0xff800000140f7808 */ /* 0x000fe20006000000 */
[----:B------:R-:W-:Y:S01]  /*5f30*/  FMUL.FTZ R72, R72, UR10 ;  /* 0x0000000a48487c20 */ /* 0x000fe20008410000 */
[----:B------:R-:W-:Y:S01]  /*5f40*/  ISETP.GE.AND P5, PT, R21, R250, PT ;  /* 0x000000fa1500720c */ /* 0x000fe20003fa6270 */
[----:B------:R-:W-:Y:S01]  /*5f50*/  FMUL.FTZ R73, R73, UR10 ;  /* 0x0000000a49497c20 */ /* 0x000fe20008410000 */
[C---:B------:R-:W-:Y:S01]  /*5f60*/  ISETP.GE.AND P4, PT, R21.reuse, R243, PT ;  /* 0x000000f31500720c */ /* 0x040fe20003f86270 */
[----:B------:R-:W-:Y:S01]  /*5f70*/  FMUL.FTZ R74, R74, UR10 ;  /* 0x0000000a4a4a7c20 */ /* 0x000fe20008410000 */
[C---:B------:R-:W-:Y:S01]  /*5f80*/  ISETP.LT.OR P5, PT, R21.reuse, R251, P5 ;  /* 0x000000fb1500720c */ /* 0x040fe20002fa1670 */
[----:B------:R1:W3:Y:S01]  /*5f90*/  MUFU.TANH R20, R39 ;  /* 0x0000002700147308 */ /* 0x0002e20000002400 */
[----:B------:R-:W-:Y:S01]  /*5fa0*/  ISETP.LT.OR P4, PT, R21, R248, P4 ;  /* 0x000000f81500720c */ /* 0x000fe20002781670 */
[----:B------:R-:W-:Y:S01]  /*5fb0*/  IMAD.IADD R21, R249, 0x1, -R21 ;  /* 0x00000001f9157824 */ /* 0x000fe200078e0a15 */
[----:B------:R-:W-:Y:S01]  /*5fc0*/  IABS R11, R11 ;  /* 0x0000000b000b7213 */ /* 0x000fe20000000000 */
[----:B------:R-:W-:Y:S01]  /*5fd0*/  FMUL.FTZ R75, R75, UR10 ;  /* 0x0000000a4b4b7c20 */ /* 0x000fe20008410000 */
[----:B------:R-:W-:-:S02]  /*5fe0*/  FSEL R10, R10, -INF , !P2 ;  /* 0xff8000000a0a7808 */ /* 0x000fc40005000000 */
[----:B------:R-:W-:Y:S01]  /*5ff0*/  FSEL R13, R13, -INF , !P1 ;  /* 0xff8000000d0d7808 */ /* 0x000fe20004800000 */
[----:B------:R4:W-:Y:S01]  /*6000*/  MUFU.TANH R183, R9 ;  /* 0x0000000900b77308 */ /* 0x0009e20000002400 */
[----:B------:R-:W-:Y:S02]  /*6010*/  IABS R23, R23 ;  /* 0x0000001700177213 */ /* 0x000fe40000000000 */
[----:B------:R-:W-:Y:S02]  /*6020*/  IABS R21, R21 ;  /* 0x0000001500157213 */ /* 0x000fe40000000000 */
[C---:B------:R-:W-:Y:S02]  /*6030*/  ISETP.GE.AND P2, PT, R184.reuse, R250, PT ;  /* 0x000000fab800720c */ /* 0x040fe40003f46270 */
[----:B------:R-:W-:Y:S01]  /*6040*/  ISETP.GE.AND P1, PT, R184, R243, PT ;  /* 0x000000f3b800720c */ /* 0x000fe20003f26270 */
[----:B------:R-:W-:Y:S01]  /*6050*/  MUFU.TANH R35, R35 ;  /* 0x0000002300237308 */ /* 0x000fe20000002400 */
[----:B-1----:R-:W-:-:S02]  /*6060*/  IABS R39, R19 ;  /* 0x0000001300277213 */ /* 0x002fc40000000000 */
[----:B------:R-:W-:Y:S02]  /*6070*/  I2FP.F32.S32 R11, R11 ;  /* 0x0000000b000b7245 */ /* 0x000fe40000201400 */
[----:B------:R-:W-:Y:S02]  /*6080*/  I2FP.F32.S32 R39, R39 ;  /* 0x0000002700277245 */ /* 0x000fe40000201400 */
[----:B------:R-:W-:Y:S01]  /*6090*/  I2FP.F32.S32 R23, R23 ;  /* 0x0000001700177245 */ /* 0x000fe20000201400 */
[----:B------:R-:W1:Y:S01]  /*60a0*/  MUFU.TANH R19, R34 ;  /* 0x0000002200137308 */ /* 0x000e620000002400 */
[----:B------:R-:W-:Y:S01]  /*60b0*/  I2FP.F32.S32 R21, R21 ;  /* 0x0000001500157245 */ /* 0x000fe20000201400 */
[----:B-----5:R-:W-:Y:S01]  /*60c0*/  FFMA.FTZ R11, R11, -UR18, R36 ;  /* 0x800000120b0b7c23 */ /* 0x020fe20008010024 */
[C---:B------:R-:W-:Y:S01]  /*60d0*/  ISETP.LT.OR P2, PT, R184.reuse, R251, P2 ;  /* 0x000000fbb800720c */ /* 0x040fe20001741670 */
[----:B--2---:R-:W-:Y:S01]  /*60e0*/  FFMA.FTZ R14, R39, -UR18, R14 ;  /* 0x80000012270e7c23 */ /* 0x004fe2000801000e */
[----:B------:R-:W-:Y:S01]  /*60f0*/  ISETP.LT.OR P1, PT, R184, R248, P1 ;  /* 0x000000f8b800720c */ /* 0x000fe20000f21670 */
[----:B------:R-:W-:Y:S01]  /*6100*/  IMAD.IADD R184, R249, 0x1, -R184 ;  /* 0x00000001f9b87824 */ /* 0x000fe200078e0ab8 */
[----:B------:R-:W-:Y:S01]  /*6110*/  IABS R189, R189 ;  /* 0x000000bd00bd7213 */ /* 0x000fe20000000000 */
[----:B------:R-:W-:Y:S01]  /*6120*/  FFMA.FTZ R22, R23, -UR18, R22 ;  /* 0x8000001217167c23 */ /* 0x000fe20008010016 */
[----:B---3--:R-:W-:Y:S01]  /*6130*/  FFMA.FTZ R20, R21, -UR18, R20 ;  /* 0x8000001215147c23 */ /* 0x008fe20008010014 */
[----:B------:R-:W-:Y:S01]  /*6140*/  VIADD R21, R2, 0x28 ;  /* 0x0000002802157836 */ /* 0x000fe20000000000 */
[----:B------:R-:W-:Y:S01]  /*6150*/  IABS R184, R184 ;  /* 0x000000b800b87213 */ /* 0x000fe20000000000 */
[----:B------:R-:W2:Y:S01]  /*6160*/  MUFU.TANH R17, R17 ;  /* 0x0000001100117308 */ /* 0x000ea20000002400 */
[----:B------:R-:W-:-:S02]  /*6170*/  I2FP.F32.S32 R189, R189 ;  /* 0x000000bd00bd7245 */ /* 0x000fc40000201400 */
[----:B------:R-:W-:Y:S02]  /*6180*/  FSEL R8, R8, -INF , !P0 ;  /* 0xff80000008087808 */ /* 0x000fe40004000000 */
[----:B------:R-:W-:Y:S01]  /*6190*/  FSEL R11, R11, -INF , !P6 ;  /* 0xff8000000b0b7808 */ /* 0x000fe20007000000 */
[----:B------:R-:W-:Y:S01]  /*61a0*/  FFMA.FTZ R189, R189, -UR18, R32 ;  /* 0x80000012bdbd7c23 */ /* 0x000fe20008010020 */
[----:B------:R-:W-:Y:S01]  /*61b0*/  FSEL R14, R14, -INF , !P3 ;  /* 0xff8000000e0e7808 */ /* 0x000fe20005800000 */
[----:B------:R-:W3:Y:S01]  /*61c0*/  MUFU.TANH R16, R16 ;  /* 0x0000001000107308 */ /* 0x000ee20000002400 */
[----:B----4-:R-:W-:Y:S01]  /*61d0*/  FSEL R9, R22, -INF , !P5 ;  /* 0xff80000016097808 */ /* 0x010fe20006800000 */
[C---:B------:R-:W-:Y:S01]  /*61e0*/  IMAD.IADD R32, R252.reuse, 0x1, -R200 ;  /* 0x00000001fc207824 */ /* 0x040fe200078e0ac8 */
[----:B------:R-:W-:Y:S01]  /*61f0*/  I2FP.F32.S32 R184, R184 ;  /* 0x000000b800b87245 */ /* 0x000fe20000201400 */
[----:B------:R-:W-:Y:S01]  /*6200*/  IMAD.IADD R22, R252, 0x1, -R21 ;  /* 0x00000001fc167824 */ /* 0x000fe200078e0a15 */
[----:B------:R-:W-:-:S02]  /*6210*/  ISETP.GE.AND P0, PT, R200, R250, PT ;  /* 0x000000fac800720c */ /* 0x000fc40003f06270 */
[-C--:B------:R-:W-:Y:S01]  /*6220*/  ISETP.GE.AND P6, PT, R200, R243.reuse, PT ;  /* 0x000000f3c800720c */ /* 0x080fe20003fc6270 */
[----:B-1----:R-:W-:Y:S01]  /*6230*/  FFMA.FTZ R184, R184, -UR18, R19 ;  /* 0x80000012b8b87c23 */ /* 0x002fe20008010013 */
[C---:B------:R-:W-:Y:S01]  /*6240*/  ISETP.GE.AND P3, PT, R21.reuse, R250, PT ;  /* 0x000000fa1500720c */ /* 0x040fe20003f66270 */
[----:B------:R-:W-:Y:S01]  /*6250*/  VIADD R19, R2, 0x29 ;  /* 0x0000002902137836 */ /* 0x000fe20000000000 */
[----:B------:R-:W-:Y:S01]  /*6260*/  ISETP.GE.AND P5, PT, R21, R243, PT ;  /* 0x000000f31500720c */ /* 0x000fe20003fa6270 */
[----:B------:R-:W1:Y:S01]  /*6270*/  MUFU.TANH R12, R12 ;  /* 0x0000000c000c7308 */ /* 0x000e620000002400 */
[-C--:B------:R-:W-:Y:S01]  /*6280*/  ISETP.LT.OR P0, PT, R200, R251.reuse, P0 ;  /* 0x000000fbc800720c */ /* 0x080fe20000701670 */
[----:B------:R-:W-:Y:S01]  /*6290*/  IMAD.IADD R185, R252, 0x1, -R19 ;  /* 0x00000001fcb97824 */ /* 0x000fe200078e0a13 */
[----:B------:R-:W-:Y:S01]  /*62a0*/  ISETP.LT.OR P6, PT, R200, R248, P6 ;  /* 0x000000f8c800720c */ /* 0x000fe200037c1670 */
[----:B------:R-:W-:Y:S01]  /*62b0*/  IMAD.IADD R200, R249, 0x1, -R200 ;  /* 0x00000001f9c87824 */ /* 0x000fe200078e0ac8 */
[----:B------:R-:W-:-:S02]  /*62c0*/  ISETP.LT.OR P3, PT, R21, R251, P3 ;  /* 0x000000fb1500720c */ /* 0x000fc40001f61670 */
[----:B------:R-:W-:Y:S01]  /*62d0*/  ISETP.LT.OR P5, PT, R21, R248, P5 ;  /* 0x000000f81500720c */ /* 0x000fe20002fa1670 */
[----:B------:R-:W-:Y:S01]  /*62e0*/  IMAD.IADD R21, R249, 0x1, -R21 ;  /* 0x00000001f9157824 */ /* 0x000fe200078e0a15 */
[----:B------:R-:W-:Y:S01]  /*62f0*/  IABS R200, R200 ;  /* 0x000000c800c87213 */ /* 0x000fe20000000000 */
[----:B------:R-:W4:Y:S01]  /*6300*/  MUFU.TANH R27, R27 ;  /* 0x0000001b001b7308 */ /* 0x000f220000002400 */
[----:B------:R-:W-:Y:S02]  /*6310*/  IABS R22, R22 ;  /* 0x0000001600167213 */ /* 0x000fe40000000000 */
[----:B------:R-:W-:Y:S02]  /*6320*/  IABS R21, R21 ;  /* 0x0000001500157213 */ /* 0x000fe40000000000 */
[----:B------:R-:W-:Y:S02]  /*6330*/  I2FP.F32.S32 R200, R200 ;  /* 0x000000c800c87245 */ /* 0x000fe40000201400 */
[----:B------:R-:W-:Y:S01]  /*6340*/  I2FP.F32.S32 R22, R22 ;  /* 0x0000001600167245 */ /* 0x000fe20000201400 */
[----:B------:R-:W5:Y:S01]  /*6350*/  MUFU.TANH R18, R18 ;  /* 0x0000001200127308 */ /* 0x000f620000002400 */
[----:B------:R-:W-:Y:S01]  /*6360*/  I2FP.F32.S32 R21, R21 ;  /* 0x0000001500157245 */ /* 0x000fe20000201400 */
[----:B------:R-:W-:Y:S01]  /*6370*/  FFMA.FTZ R200, R200, -UR18, R35 ;  /* 0x80000012c8c87c23 */ /* 0x000fe20008010023 */
[----:B------:R-:W-:Y:S01]  /*6380*/  IABS R185, R185 ;  /* 0x000000b900b97213 */ /* 0x000fe20000000000 */
[----:B--2---:R-:W-:Y:S01]  /*6390*/  FFMA.FTZ R187, R22, -UR18, R17 ;  /* 0x8000001216bb7c23 */ /* 0x004fe20008010011 */
[----:B------:R-:W-:Y:S01]  /*63a0*/  IABS R32, R32 ;  /* 0x0000002000207213 */ /* 0x000fe20000000000 */
[----:B---3--:R-:W-:Y:S01]  /*63b0*/  FFMA.FTZ R186, R21, -UR18, R16 ;  /* 0x8000001215ba7c23 */ /* 0x008fe20008010010 */
[----:B------:R-:W-:Y:S01]  /*63c0*/  I2FP.F32.S32 R185, R185 ;  /* 0x000000b900b97245 */ /* 0x000fe20000201400 */
[C---:B------:R-:W-:Y:S01]  /*63d0*/  VIADD R16, R2.reuse, 0x31 ;  /* 0x0000003102107836 */ /* 0x040fe20000000000 */
[----:B------:R-:W-:Y:S01]  /*63e0*/  I2FP.F32.S32 R32, R32 ;  /* 0x0000002000207245 */ /* 0x000fe20000201400 */
[----:B------:R-:W-:Y:S01]  /*63f0*/  VIADD R17, R2, 0x30 ;  /* 0x0000003002117836 */ /* 0x000fe20000000000 */
[----:B------:R-:W-:Y:S01]  /*6400*/  FSEL R200, R200, -INF , !P6 ;  /* 0xff800000c8c87808 */ /* 0x000fe20007000000 */
[----:B-1----:R-:W-:Y:S01]  /*6410*/  FFMA.FTZ R185, R185, -UR18, R12 ;  /* 0x80000012b9b97c23 */ /* 0x002fe2000801000c */
[----:B------:R-:W-:Y:S01]  /*6420*/  FSEL R187, R187, -INF , !P3 ;  /* 0xff800000bbbb7808 */ /* 0x000fe20005800000 */
[----:B------:R-:W1:Y:S01]  /*6430*/  MUFU.TANH R24, R24 ;  /* 0x0000001800187308 */ /* 0x000e620000002400 */
[----:B------:R-:W-:Y:S01]  /*6440*/  FSEL R12, R20, -INF , !P4 ;  /* 0xff800000140c7808 */ /* 0x000fe20006000000 */
[----:B------:R-:W-:Y:S01]  /*6450*/  FFMA.FTZ R183, R32, -UR18, R183 ;  /* 0x8000001220b77c23 */ /* 0x000fe200080100b7 */
[----:B------:R-:W-:Y:S01]  /*6460*/  FSEL R189, R189, -INF , !P2 ;  /* 0xff800000bdbd7808 */ /* 0x000fe20005000000 */
[----:B------:R-:W-:Y:S01]  /*6470*/  IMAD.IADD R21, R252, 0x1, -R16 ;  /* 0x00000001fc157824 */ /* 0x000fe200078e0a10 */
[-C--:B------:R-:W-:Y:S01]  /*6480*/  ISETP.GE.AND P6, PT, R16, R250.reuse, PT ;  /* 0x000000fa1000720c */ /* 0x080fe20003fc6270 */
[----:B------:R-:W-:Y:S01]  /*6490*/  IMAD.IADD R20, R252, 0x1, -R17 ;  /* 0x00000001fc147824 */ /* 0x000fe200078e0a11 */
[----:B------:R-:W-:Y:S01]  /*64a0*/  ISETP.GE.AND P3, PT, R16, R243, PT ;  /* 0x000000f31000720c */ /* 0x000fe20003f66270 */
[----:B------:R-:W2:Y:S01]  /*64b0*/  MUFU.TANH R26, R26 ;  /* 0x0000001a001a7308 */ /* 0x000ea20000002400 */
[----:B------:R-:W-:-:S02]  /*64c0*/  ISETP.GE.AND P4, PT, R19, R250, PT ;  /* 0x000000fa1300720c */ /* 0x000fc40003f86270 */
[----:B------:R-:W-:Y:S02]  /*64d0*/  ISETP.GE.AND P2, PT, R19, R243, PT ;  /* 0x000000f31300720c */ /* 0x000fe40003f46270 */
[CC--:B------:R-:W-:Y:S02]  /*64e0*/  ISETP.LT.OR P6, PT, R16.reuse, R251.reuse, P6 ;  /* 0x000000fb1000720c */ /* 0x0c0fe400037c1670 */
[-C--:B------:R-:W-:Y:S01]  /*64f0*/  ISETP.LT.OR P3, PT, R16, R248.reuse, P3 ;  /* 0x000000f81000720c */ /* 0x080fe20001f61670 */
[----:B------:R-:W-:Y:S01]  /*6500*/  IMAD.IADD R16, R249, 0x1, -R16 ;  /* 0x00000001f9107824 */ /* 0x000fe200078e0a10 */
[C---:B------:R-:W-:Y:S01]  /*6510*/  ISETP.LT.OR P4, PT, R19.reuse, R251, P4 ;  /* 0x000000fb1300720c */ /* 0x040fe20002781670 */
[----:B------:R-:W-:Y:S01]  /*6520*/  MUFU.TANH R25, R25 ;  /* 0x0000001900197308 */ /* 0x000fe20000002400 */
[----:B------:R-:W-:Y:S01]  /*6530*/  ISETP.LT.OR P2, PT, R19, R248, P2 ;  /* 0x000000f81300720c */ /* 0x000fe20001741670 */
[----:B------:R-:W-:Y:S01]  /*6540*/  IMAD.IADD R19, R249, 0x1, -R19 ;  /* 0x00000001f9137824 */ /* 0x000fe200078e0a13 */
[----:B------:R-:W-:-:S02]  /*6550*/  FSEL R184, R184, -INF , !P1 ;  /* 0xff800000b8b87808 */ /* 0x000fc40004800000 */
[----:B------:R-:W-:Y:S02]  /*6560*/  FSEL R183, R183, -INF , !P0 ;  /* 0xff800000b7b77808 */ /* 0x000fe40004000000 */
[C---:B------:R-:W-:Y:S01]  /*6570*/  ISETP.GE.AND P1, PT, R17.reuse, R250, PT ;  /* 0x000000fa1100720c */ /* 0x040fe20003f26270 */
[----:B------:R-:W3:Y:S01]  /*6580*/  MUFU.TANH R72, R72 ;  /* 0x0000004800487308 */ /* 0x000ee20000002400 */
[C---:B------:R-:W-:Y:S02]  /*6590*/  ISETP.GE.AND P0, PT, R17.reuse, R243, PT ;  /* 0x000000f31100720c */ /* 0x040fe40003f06270 */
[----:B------:R-:W-:Y:S02]  /*65a0*/  IABS R16, R16 ;  /* 0x0000001000107213 */ /* 0x000fe40000000000 */
[----:B------:R-:W-:Y:S02]  /*65b0*/  IABS R19, R19 ;  /* 0x0000001300137213 */ /* 0x000fe40000000000 */
[----:B------:R-:W-:Y:S01]  /*65c0*/  IABS R20, R20 ;  /* 0x0000001400147213 */ /* 0x000fe20000000000 */
[----:B------:R-:W-:Y:S01]  /*65d0*/  MUFU.TANH R35, R73 ;  /* 0x0000004900237308 */ /* 0x000fe20000002400 */
[----:B------:R-:W-:-:S02]  /*65e0*/  ISETP.LT.OR P1, PT, R17, R251, P1 ;  /* 0x000000fb1100720c */ /* 0x000fc40000f21670 */
[----:B------:R-:W-:Y:S01]  /*65f0*/  ISETP.LT.OR P0, PT, R17, R248, P0 ;  /* 0x000000f81100720c */ /* 0x000fe20000701670 */
[----:B------:R-:W-:Y:S01]  /*6600*/  IMAD.IADD R17, R249, 0x1, -R17 ;  /* 0x00000001f9117824 */ /* 0x000fe200078e0a11 */
[----:B------:R-:W-:Y:S02]  /*6610*/  I2FP.F32.S32 R16, R16 ;  /* 0x0000001000107245 */ /* 0x000fe40000201400 */
[----:B------:R-:W-:Y:S01]  /*6620*/  I2FP.F32.S32 R19, R19 ;  /* 0x0000001300137245 */ /* 0x000fe20000201400 */
[----:B------:R-:W3:Y:S01]  /*6630*/  MUFU.TANH R34, R74 ;  /* 0x0000004a00227308 */ /* 0x000ee20000002400 */
[----:B------:R-:W-:Y:S01]  /*6640*/  I2FP.F32.S32 R23, R20 ;  /* 0x0000001400177245 */ /* 0x000fe20000201400 */
[----:B----4-:R-:W-:Y:S01]  /*6650*/  FFMA.FTZ R188, R16, -UR18, R27 ;  /* 0x8000001210bc7c23 */ /* 0x010fe2000801001b */
[----:B------:R-:W-:Y:S01]  /*6660*/  IABS R17, R17 ;  /* 0x0000001100117213 */ /* 0x000fe20000000000 */
[----:B-----5:R-:W-:Y:S01]  /*6670*/  FFMA.FTZ R18, R19, -UR18, R18 ;  /* 0x8000001213127c23 */ /* 0x020fe20008010012 */
[----:B------:R-:W-:-:S02]  /*6680*/  VIADD R16, R2, 0x38 ;  /* 0x0000003802107836 */ /* 0x000fc40000000000 */
[----:B-1----:R-:W-:Y:S01]  /*6690*/  FFMA.FTZ R24, R23, -UR18, R24 ;  /* 0x8000001217187c23 */ /* 0x002fe20008010018 */
[----:B------:R-:W-:Y:S01]  /*66a0*/  VIADD R2, R2, 0x39 ;  /* 0x0000003902027836 */ /* 0x000fe20000000000 */
[----:B------:R-:W-:Y:S01]  /*66b0*/  I2FP.F32.S32 R17, R17 ;  /* 0x0000001100117245 */ /* 0x000fe20000201400 */
[----:B------:R-:W1:Y:S01]  /*66c0*/  MUFU.TANH R32, R75 ;  /* 0x0000004b00207308 */ /* 0x000e620000002400 */
[----:B------:R-:W-:Y:S02]  /*66d0*/  FSEL R186, R186, -INF , !P5 ;  /* 0xff800000baba7808 */ /* 0x000fe40006800000 */
[----:B------:R-:W-:Y:S01]  /*66e0*/  FSEL R185, R185, -INF , !P4 ;  /* 0xff800000b9b97808 */ /* 0x000fe20006000000 */
[----:B--2---:R-:W-:Y:S01]  /*66f0*/  FFMA.FTZ R190, R17, -UR18, R26 ;  /* 0x8000001211be7c23 */ /* 0x004fe2000801001a */
[----:B------:R-:W-:Y:S01]  /*6700*/  FSEL R194, R18, -INF , !P2 ;  /* 0xff80000012c27808 */ /* 0x000fe20005000000 */
[----:B------:R-:W-:Y:S01]  /*6710*/  IMAD.IADD R17, R252, 0x1, -R16 ;  /* 0x00000001fc117824 */ /* 0x000fe200078e0a10 */
[----:B------:R-:W-:Y:S01]  /*6720*/  FSEL R195, R24, -INF , !P1 ;  /* 0xff80000018c37808 */ /* 0x000fe20004800000 */
[----:B------:R-:W-:Y:S01]  /*6730*/  IMAD.IADD R18, R252, 0x1, -R2 ;  /* 0x00000001fc127824 */ /* 0x000fe200078e0a02 */
[----:B------:R-:W-:-:S02]  /*6740*/  ISETP.GE.AND P5, PT, R16, R250, PT ;  /* 0x000000fa1000720c */ /* 0x000fc40003fa6270 */
[----:B------:R-:W-:Y:S02]  /*6750*/  ISETP.GE.AND P4, PT, R2, R250, PT ;  /* 0x000000fa0200720c */ /* 0x000fe40003f86270 */
[-C--:B------:R-:W-:Y:S02]  /*6760*/  ISETP.GE.AND P2, PT, R16, R243.reuse, PT ;  /* 0x000000f31000720c */ /* 0x080fe40003f46270 */
[----:B------:R-:W-:Y:S02]  /*6770*/  ISETP.GE.AND P1, PT, R2, R243, PT ;  /* 0x000000f30200720c */ /* 0x000fe40003f26270 */
[CC--:B------:R-:W-:Y:S02]  /*6780*/  ISETP.LT.OR P5, PT, R16.reuse, R251.reuse, P5 ;  /* 0x000000fb1000720c */ /* 0x0c0fe40002fa1670 */
[-C--:B------:R-:W-:Y:S01]  /*6790*/  ISETP.LT.OR P2, PT, R16, R248.reuse, P2 ;  /* 0x000000f81000720c */ /* 0x080fe20001741670 */
[C---:B------:R-:W-:Y:S01]  /*67a0*/  IMAD.IADD R16, R249.reuse, 0x1, -R16 ;  /* 0x00000001f9107824 */ /* 0x040fe200078e0a10 */
[C---:B------:R-:W-:Y:S01]  /*67b0*/  ISETP.LT.OR P4, PT, R2.reuse, R251, P4 ;  /* 0x000000fb0200720c */ /* 0x040fe20002781670 */
[----:B------:R-:W-:Y:S01]  /*67c0*/  BAR.SYNC.DEFER_BLOCKING 0x0 ;  /* 0x0000000000007b1d */ /* 0x000fe20000010000 */
        /* <DEDUP_REMOVED lines=8> */
[----:B------:R-:W-:-:S02]  /*6850*/  IABS R2, R2 ;  /* 0x0000000200027213 */ /* 0x000fc40000000000 */
[----:B------:R-:W-:Y:S02]  /*6860*/  I2FP.F32.S32 R191, R17 ;  /* 0x0000001100bf7245 */ /* 0x000fe40000201400 */
[----:B------:R-:W-:Y:S02]  /*6870*/  I2FP.F32.S32 R20, R21 ;  /* 0x0000001500147245 */ /* 0x000fe40000201400 */
[----:B------:R-:W-:Y:S01]  /*6880*/  I2FP.F32.S32 R19, R16 ;  /* 0x0000001000137245 */ /* 0x000fe20000201400 */
[----:B---3--:R-:W-:Y:S01]  /*6890*/  FFMA.FTZ R191, R191, -UR18, R72 ;  /* 0x80000012bfbf7c23 */ /* 0x008fe20008010048 */
[----:B------:R-:W-:Y:S01]  /*68a0*/  I2FP.F32.S32 R18, R18 ;  /* 0x0000001200127245 */ /* 0x000fe20000201400 */
[----:B------:R-:W-:Y:S01]  /*68b0*/  FFMA.FTZ R193, R20, -UR18, R25 ;  /* 0x8000001214c17c23 */ /* 0x000fe20008010019 */
[----:B------:R-:W-:Y:S01]  /*68c0*/  I2FP.F32.S32 R17, R2 ;  /* 0x0000000200117245 */ /* 0x000fe20000201400 */
[----:B------:R-:W-:Y:S01]  /*68d0*/  FFMA.FTZ R34, R19, -UR18, R34 ;  /* 0x8000001213227c23 */ /* 0x000fe20008010022 */
[----:B------:R-:W-:Y:S01]  /*68e0*/  FSEL R188, R188, -INF , !P3 ;  /* 0xff800000bcbc7808 */ /* 0x000fe20005800000 */
[----:B------:R-:W-:Y:S01]  /*68f0*/  FFMA.FTZ R35, R18, -UR18, R35 ;  /* 0x8000001212237c23 */ /* 0x000fe20008010023 */
[----:B------:R-:W-:Y:S01]  /*6900*/  FSEL R193, R193, -INF , !P6 ;  /* 0xff800000c1c17808 */ /* 0x000fe20007000000 */
[----:B-1----:R-:W-:Y:S01]  /*6910*/  FFMA.FTZ R32, R17, -UR18, R32 ;  /* 0x8000001211207c23 */ /* 0x002fe20008010020 */
        /* <DEDUP_REMOVED lines=152> */
.L_x_1513:
[----:B------:R-:W-:Y:S05]  /*72a0*/  BSYNC B0 ;  /* 0x0000000000007941 */ /* 0x000fea0003800000 */
.L_x_1512:
[----:B------:R-:W0:Y:S02]  /*72b0*/  LDGDEPBAR ;  /* 0x00000000000079af */ /* 0x000e240000000000 */
.L_x_1511:
        /* <DEDUP_REMOVED lines=53> */
[----:B------:R-:W-:Y:S01]  /*7610*/  FMUL.FTZ R192, R164, UR11 ;  /* 0x0000000ba4c07c20 */ /* 0x000fe20008410000 */
[----:B--2---:R-:W-:Y:S01]  /*7620*/  FMNMX.FTZ R3, R2, R3, !PT ;  /* 0x0000000302037209 */ /* 0x004fe20007810000 */
[----:B------:R-:W2:Y:S03]  /*7630*/  LDSM.16.MT88.4 R88, [R221+0x14000] ;  /* 0x01400000dd58783b */ /* 0x000ea60000004200 */
[----:B------:R-:W-:Y:S01]  /*7640*/  FSEL R192, R192, RZ, P1 ;  /* 0x000000ffc0c07208 */ /* 0x000fe20000800000 */
[----:B------:R-:W2:Y:S01]  /*7650*/  LDSM.16.MT88.4 R96, [R220+0x14000] ;  /* 0x01400000dc60783b */ /* 0x000ea20000004200 */
[----:B------:R-:W-:-:S03]  /*7660*/  FSETP.NEU.FTZ.AND P1, PT, R3, -INF , PT ;  /* 0xff8000000300780b */ /* 0x000fc60003f3d000 */
[--C-:B------:R-:W-:Y:S01]  /*7670*/  FFMA.FTZ R176, R33, UR11, -R192.reuse ;  /* 0x0000000b21b07c23 */ /* 0x100fe200080108c0 */
[----:B------:R-:W-:Y:S01]  /*7680*/  FMUL.FTZ R33, R3, UR11 ;  /* 0x0000000b03217c20 */ /* 0x000fe20008410000 */
[--C-:B------:R-:W-:Y:S01]  /*7690*/  FFMA.FTZ R179, R37, UR11, -R192.reuse ;  /* 0x0000000b25b37c23 */ /* 0x100fe200080108c0 */
[--C-:B------:R-:W-:Y:S01]  /*76a0*/  FFMA.FTZ R175, R31, UR11, -R192.reuse ;  /* 0x0000000b1faf7c23 */ /* 0x100fe200080108c0 */
[--C-:B------:R-:W-:Y:S01]  /*76b0*/  FFMA.FTZ R172, R29, UR11, -R192.reuse ;  /* 0x0000000b1dac7c23 */ /* 0x100fe200080108c0 */
[----:B------:R-:W2:Y:S01]  /*76c0*/  LDSM.16.MT88.4 R104, [R224+0x16000] ;  /* 0x01600000e068783b */ /* 0x000ea20000004200 */
[----:B------:R-:W-:Y:S01]  /*76d0*/  FSEL R33, R33, RZ, P1 ;  /* 0x000000ff21217208 */ /* 0x000fe20000800000 */
[----:B------:R-:W-:Y:S01]  /*76e0*/  MUFU.EX2 R176, R176 ;  /* 0x000000b000b07308 */ /* 0x000fe20000000800 */
[--C-:B------:R-:W-:Y:S01]  /*76f0*/  FFMA.FTZ R169, R11, UR11, -R192.reuse ;  /* 0x0000000b0ba97c23 */ /* 0x100fe200080108c0 */
[----:B------:R-:W2:Y:S01]  /*7700*/  LDSM.16.MT88.4 R112, [R222+0x16000] ;  /* 0x01600000de70783b */ /* 0x000ea20000004200 */
[--C-:B------:R-:W-:Y:S01]  /*7710*/  FFMA.FTZ R2, R9, UR11, -R192.reuse ;  /* 0x0000000b09027c23 */ /* 0x100fe200080108c0 */
[--C-:B------:R-:W-:Y:S01]  /*7720*/  FFMA.FTZ R178, R30, UR11, -R33.reuse ;  /* 0x0000000b1eb27c23 */ /* 0x100fe20008010821 */
        /* <DEDUP_REMOVED lines=23> */
[----:B------:R-:W3:Y:S01]  /*78a0*/  LDSM.16.MT88.4 R28, [R222+0x10800] ;  /* 0x01080000de1c783b */ /* 0x000ee20000004200 */
[--C-:B------:R-:W-:Y:S01]  /*78b0*/  FFMA.FTZ R187, R200, UR11, -R33.reuse ;  /* 0x0000000bc8bb7c23 */ /* 0x100fe20008010821 */
[--C-:B------:R-:W-:Y:S01]  /*78c0*/  FFMA.FTZ R186, R186, UR11, -R33.reuse ;  /* 0x0000000bbaba7c23 */ /* 0x100fe20008010821 */
[--C-:B------:R-:W-:Y:S01]  /*78d0*/  FFMA.FTZ R189, R194, UR11, -R33.reuse ;  /* 0x0000000bc2bd7c23 */ /* 0x100fe20008010821 */
[----:B------:R-:W-:Y:S01]  /*78e0*/  LDSM.16.MT88.4 R24, [R221+0x10800] ;  /* 0x01080000dd18783b */ /* 0x000fe20000004200 */
[----:B------:R-:W-:Y:S01]  /*78f0*/  MUFU.EX2 R178, R178 ;  /* 0x000000b200b27308 */ /* 0x000fe20000000800 */
[--C-:B------:R-:W-:Y:S01]  /*7900*/  FFMA.FTZ R194, R195, UR11, -R192.reuse ;  /* 0x0000000bc3c27c23 */ /* 0x100fe200080108c0 */
[--C-:B------:R-:W-:Y:S01]  /*7910*/  FFMA.FTZ R193, R193, UR11, -R192.reuse ;  /* 0x0000000bc1c17c23 */ /* 0x100fe200080108c0 */
[----:B------:R-:W-:Y:S01]  /*7920*/  LDSM.16.MT88.4 R20, [R221+0x12800] ;  /* 0x01280000dd14783b */ /* 0x000fe20000004200 */
[--C-:B------:R-:W-:Y:S01]  /*7930*/  FFMA.FTZ R191, R191, UR11, -R192.reuse ;  /* 0x0000000bbfbf7c23 */ /* 0x100fe200080108c0 */
[--C-:B------:R-:W-:Y:S01]  /*7940*/  FFMA.FTZ R195, R188, UR11, -R33.reuse ;  /* 0x0000000bbcc37c23 */ /* 0x100fe20008010821 */
[----:B------:R-:W-:Y:S01]  /*7950*/  FFMA.FTZ R192, R35, UR11, -R192 ;  /* 0x0000000b23c07c23 */ /* 0x000fe200080108c0 */
[--C-:B------:R-:W-:Y:S01]  /*7960*/  FFMA.FTZ R190, R190, UR11, -R33.reuse ;  /* 0x0000000bbebe7c23 */ /* 0x100fe20008010821 */
[----:B------:R-:W5:Y:S01]  /*7970*/  MUFU.EX2 R181, R181 ;  /* 0x000000b500b57308 */ /* 0x000f620000000800 */
[----:B----4-:R-:W-:Y:S01]  /*7980*/  F2FP.F16.F32.PACK_AB R130, R172, R175 ;  /* 0x000000afac82723e */ /* 0x010fe200000000ff */
[--C-:B------:R-:W-:Y:S01]  /*7990*/  FFMA.FTZ R188, R34, UR11, -R33.reuse ;  /* 0x0000000b22bc7c23 */ /* 0x100fe20008010821 */
[----:B------:R-:W-:Y:S01]  /*79a0*/  FFMA.FTZ R201, R32, UR11, -R33 ;  /* 0x0000000b20c97c23 */ /* 0x000fe20008010821 */
[----:B------:R-:W-:Y:S01]  /*79b0*/  FADD.FTZ R176, R179, R176 ;  /* 0x000000b0b3b07221 */ /* 0x000fe20000010000 */
[----:B------:R-:W-:Y:S03]  /*79c0*/  LDSM.16.MT88.4 R32, [R221+0x11800] ;  /* 0x01180000dd20783b */ /* 0x000fe60000004200 */
[----:B------:R-:W-:Y:S01]  /*79d0*/  MUFU.EX2 R177, R177 ;  /* 0x000000b100b17308 */ /* 0x000fe20000000800 */
[----:B------:R-:W-:-:S04]  /*79e0*/  FADD.FTZ R175, R175, R176 ;  /* 0x000000b0afaf7221 */ /* 0x000fc80000010000 */
[----:B------:R-:W-:-:S03]  /*79f0*/  FADD.FTZ R172, R172, R175 ;  /* 0x000000afacac7221 */ /* 0x000fc60000010000 */
[----:B------:R-:W4:Y:S01]  /*7a00*/  MUFU.EX2 R174, R174 ;  /* 0x000000ae00ae7308 */ /* 0x000f220000000800 */
[----:B-----5:R-:W-:Y:S01]  /*7a10*/  F2FP.F16.F32.PACK_AB R129, R181, R178 ;  /* 0x000000b2b581723e */ /* 0x020fe200000000ff */
[----:B------:R-:W-:-:S06]  /*7a20*/  FADD.FTZ R178, R178, R181 ;  /* 0x000000b5b2b27221 */ /* 0x000fcc0000010000 */
[----:B------:R-:W-:Y:S08]  /*7a30*/  MUFU.EX2 R173, R173 ;  /* 0x000000ad00ad7308 */ /* 0x000ff00000000800 */
[----:B------:R-:W5:Y:S01]  /*7a40*/  MUFU.EX2 R170, R170 ;  /* 0x000000aa00aa7308 */ /* 0x000f620000000800 */
        /* <DEDUP_REMOVED lines=57> */
[----:B-----5:R-:W-:Y:S01]  /*7de0*/  F2FP.F16.F32.PACK_AB R4, R170, R173 ;  /* 0x000000adaa04723e */ /* 0x020fe200000000ff */
[----:B------:R-:W-:Y:S01]  /*7df0*/  FADD.FTZ R173, R173, R172 ;  /* 0x000000acadad7221 */ /* 0x000fe20000010000 */
[----:B----4-:R-:W-:Y:S01]  /*7e00*/  F2FP.F16.F32.PACK_AB R5, R168, R171 ;  /* 0x000000aba805723e */ /* 0x010fe200000000ff */
[----:B------:R-:W-:-:S02]  /*7e10*/  FADD.FTZ R171, R171, R174 ;  /* 0x000000aeabab7221 */ /* 0x000fc40000010000 */
[----:B------:R-:W-:Y:S01]  /*7e20*/  FADD.FTZ R170, R170, R173 ;  /* 0x000000adaaaa7221 */ /* 0x000fe20000010000 */
[----:B------:R-:W-:Y:S01]  /*7e30*/  F2FP.F16.F32.PACK_AB R6, R2, R169 ;  /* 0x000000a90206723e */ /* 0x000fe200000000ff */
[----:B------:R-:W-:Y:S01]  /*7e40*/  FADD.FTZ R168, R168, R171 ;  /* 0x000000aba8a87221 */ /* 0x000fe20000010000 */
[----:B---3--:R-:W-:Y:S01]  /*7e50*/  F2FP.F16.F32.PACK_AB R7, R0, R165 ;  /* 0x000000a50007723e */ /* 0x008fe200000000ff */
        /* <DEDUP_REMOVED lines=48> */
[----:B------:R-:W-:Y:S05]  /*8160*/  LDSM.16.MT88.4 R16, [R220+0x11000] ;  /* 0x01100000dc10783b */ /* 0x000fea0000004200 */
[C---:B---3--:R-:W-:Y:S06]  /*8170*/  HMMA.16816.F32 R124, R4.reuse, R8, R124 ;  /* 0x00000008047c723c */ /* 0x048fec000000187c */
[----:B------:R-:W-:Y:S01]  /*8180*/  HMMA.16816.F32 R128, R4, R10, R128 ;  /* 0x0000000a0480723c */ /* 0x000fe20000001880 */
[----:B------:R-:W3:Y:S01]  /*8190*/  LDSM.16.MT88.4 R4, [R224+0x13000] ;  /* 0x01300000e004783b */ /* 0x000ee20000004200 */
[----:B------:R-:W-:Y:S01]  /*81a0*/  F2FP.F16.F32.PACK_AB R8, R183, R180 ;  /* 0x000000b4b708723e */ /* 0x000fe200000000ff */
[----:B------:R-:W-:Y:S01]  /*81b0*/  FADD.FTZ R180, R180, R169 ;  /* 0x000000a9b4b47221 */ /* 0x000fe20000010000 */
[----:B------:R-:W-:Y:S01]  /*81c0*/  F2FP.F16.F32.PACK_AB R9, R187, R184 ;  /* 0x000000b8bb09723e */ /* 0x000fe200000000ff */
[----:B------:R-:W-:-:S02]  /*81d0*/  FADD.FTZ R184, R184, R165 ;  /* 0x000000a5b8b87221 */ /* 0x000fc40000010000 */
        /* <DEDUP_REMOVED lines=8> */
[----:B------:R-:W-:-:S04]  /*8260*/  FADD.FTZ R189, R189, R186 ;  /* 0x000000babdbd7221 */ /* 0x000fc80000010000 */
[C---:B------:R-:W-:Y:S01]  /*8270*/  HMMA.16816.F32 R156, R8.reuse, R26, R156 ;  /* 0x0000001a089c723c */ /* 0x040fe2000000189c */
[----:B------:R-:W-:Y:S05]  /*8280*/  LDSM.16.MT88.4 R24, [R220+0x13000] ;  /* 0x01300000dc18783b */ /* 0x000fea0000004200 */
[C---:B--2---:R-:W-:Y:S06]  /*8290*/  HMMA.16816.F32 R152, R8.reuse, R12, R152 ;  /* 0x0000000c0898723c */ /* 0x044fec0000001898 */
[C---:B------:R-:W-:Y:S01]  /*82a0*/  HMMA.16816.F32 R148, R8.reuse, R14, R148 ;  /* 0x0000000e0894723c */ /* 0x040fe20000001894 */
[----:B------:R-:W1:Y:S05]  /*82b0*/  LDSM.16.MT88.4 R12, [R221+0x13000] ;  /* 0x01300000dd0c783b */ /* 0x000e6a0000004200 */
[C---:B------:R-:W-:Y:S06]  /*82c0*/  HMMA.16816.F32 R144, R8.reuse, R20, R144 ;  /* 0x000000140890723c */ /* 0x040fec0000001890 */
        /* <DEDUP_REMOVED lines=32> */
[C---:B-----5:R-:W-:Y:S06]  /*84d0*/  HMMA.16816.F32 R108, R8.reuse, R24, R108 ;  /* 0x00000018086c723c */ /* 0x060fec000000186c */
        /* <DEDUP_REMOVED lines=14> */
[----:B------:R-:W2:Y:S01]  /*85c0*/  LDSM.16.MT88.4 R8, [R222+0x13800] ;  /* 0x01380000de08783b */ /* 0x000ea20000004200 */
[----:B------:R-:W-:Y:S01]  /*85d0*/  FADD.FTZ R188, R188, R195 ;  /* 0x000000c3bcbc7221 */ /* 0x000fe20000010000 */
[----:B------:R-:W-:Y:S02]  /*85e0*/  FADD.FTZ R191, R191, R194 ;  /* 0x000000c2bfbf7221 */ /* 0x000fe40000010000 */
[----:B------:R-:W5:Y:S01]  /*85f0*/  LDSM.16.MT88.4 R20, [R221+0x13800] ;  /* 0x01380000dd14783b */ /* 0x000f620000004200 */
[----:B---3--:R-:W-:Y:S01]  /*8600*/  HMMA.16816.F32 R160, R4, R16, R160 ;  /* 0x0000001004a0723c */ /* 0x008fe200000018a0 */
[----:B------:R-:W-:Y:S01]  /*8610*/  FADD.FTZ R202, R201, R188 ;  /* 0x000000bcc9ca7221 */ /* 0x000fe20000010000 */
[----:B------:R-:W-:-:S04]  /*8620*/  FADD.FTZ R203, R192, R191 ;  /* 0x000000bfc0cb7221 */ /* 0x000fc80000010000 */
[C---:B------:R-:W-:Y:S01]  /*8630*/  HMMA.16816.F32 R156, R4.reuse, R18, R156 ;  /* 0x00000012049c723c */ /* 0x040fe2000000189c */
[----:B------:R-:W3:Y:S04]  /*8640*/  LDSM.16.MT88.4 R16, [R220+0x13800] ;  /* 0x01380000dc10783b */ /* 0x000ee80000004200 */
[----:B------:R-:W-:Y:S01]  /*8650*/  STL [R1+0x14], R202 ;  /* 0x000014ca01007387 */ /* 0x000fe20000100800 */
[C---:B-1----:R-:W-:Y:S03]  /*8660*/  HMMA.16816.F32 R152, R4.reuse, R12, R152 ;  /* 0x0000000c0498723c */ /* 0x042fe60000001898 */
[----:B------:R-:W-:Y:S03]  /*8670*/  STL [R1+0x28], R203 ;  /* 0x000028cb01007387 */ /* 0x000fe60000100800 */
[C---:B------:R-:W-:Y:S01]  /*8680*/  HMMA.16816.F32 R148, R4.reuse, R14, R148 ;  /* 0x0000000e0494723c */ /* 0x040fe20000001894 */
[----:B------:R-:W1:Y:S05]  /*8690*/  LDSM.16.MT88.4 R12, [R224+0x15800] ;  /* 0x01580000e00c783b */ /* 0x000e6a0000004200 */
[C---:B----4-:R-:W-:Y:S06]  /*86a0*/  HMMA.16816.F32 R136, R4.reuse, R28, R136 ;  /* 0x0000001c0488723c */ /* 0x050fec0000001888 */
[C---:B------:R-:W-:Y:S01]  /*86b0*/  HMMA.16816.F32 R132, R4.reuse, R30, R132 ;  /* 0x0000001e0484723c */ /* 0x040fe20000001884 */
[----:B------:R-:W-:Y:S05]  /*86c0*/  LDSM.16.MT88.4 R28, [R222+0x15800] ;  /* 0x01580000de1c783b */ /* 0x000fea0000004200 */
[C---:B--2---:R-:W-:Y:S06]  /*86d0*/  HMMA.16816.F32 R44, R4.reuse, R8, R44 ;  /* 0x00000008042c723c */ /* 0x044fec000000182c */
[C---:B------:R-:W-:Y:S01]  /*86e0*/  HMMA.16816.F32 R48, R4.reuse, R10, R48 ;  /* 0x0000000a0430723c */ /* 0x040fe20000001830 */
[----:B------:R-:W2:Y:S05]  /*86f0*/  LDSM.16.MT88.4 R8, [R221+0x15800] ;  /* 0x01580000dd08783b */ /* 0x000eaa0000004200 */
[C---:B------:R-:W-:Y:S06]  /*8700*/  HMMA.16816.F32 R36, R4.reuse, R24, R36 ;  /* 0x000000180424723c */ /* 0x040fec0000001824 */
        /* <DEDUP_REMOVED lines=22> */
[C---:B---3--:R-:W-:Y:S06]  /*8870*/  HMMA.16816.F32 R108, R4.reuse, R16, R108 ;  /* 0x00000010046c723c */ /* 0x048fec000000186c */
[C---:B------:R-:W-:Y:S06]  /*8880*/  HMMA.16816.F32 R112, R4.reuse, R18, R112 ;  /* 0x000000120470723c */ /* 0x040fec0000001870 */
[C---:B-1----:R-:W-:Y:S06]  /*8890*/  HMMA.16816.F32 R116, R4.reuse, R12, R116 ;  /* 0x0000000c0474723c */ /* 0x042fec0000001874 */
[C---:B------:R-:W-:Y:S06]  /*88a0*/  HMMA.16816.F32 R120, R4.reuse, R14, R120 ;  /* 0x0000000e0478723c */ /* 0x040fec0000001878 */
[C---:B--2---:R-:W-:Y:S06]  /*88b0*/  HMMA.16816.F32 R124, R4.reuse, R8, R124 ;  /* 0x00000008047c723c */ /* 0x044fec000000187c */
        /* <DEDUP_REMOVED lines=102> */
[----:B------:R-:W-:Y:S01]  /*8f20*/  @!P2 LDGSTS.E.BYPASS.LTC128B.128 [R242+0x16800], desc[UR32][R20.64+0x180] ;  /* 0x1680018014f2afae */ /* 0x000fe2000b901d60 */
        /* <DEDUP_REMOVED lines=24> */
[----:B------:R1:W-:Y:S01]  /*90b0*/  @!P3 LDGSTS.E.BYPASS.LTC128B.128 [R242+0x15000], desc[UR32][R14.64+0x100] ;  /* 0x150001000ef2bfae */ /* 0x0003e2000b901d60 */
[----:B------:R-:W-:Y:S02]  /*90c0*/  @!P2 LEA.HI.X R19, R2, R13, R19, 0x1, P0 ;  /* 0x0000000d0213a211 */ /* 0x000fe400000f0c13 */
[C---:B------:R-:W-:Y:S01]  /*90d0*/  @!P5 LEA.HI.X R11, R0.reuse, R11, R12, 0x1, P1 ;  /* 0x0000000b000bd211 */ /* 0x040fe200008f0c0c */
[----:B------:R-:W-:Y:S01]  /*90e0*/  @P2 STS.128 [R242+0x17000], RZ ;  /* 0x017000fff2002388 */ /* 0x000fe20000000c00 */
[----:B---3--:R-:W-:-:S02]  /*90f0*/  @!P3 LEA R168, P1, R0, R6, 0x1 ;  /* 0x0000000600a8b211 */ /* 0x008fc400078208ff */
[C---:B------:R-:W-:Y:S01]  /*9100*/  @!P2 LEA R170, P0, R0.reuse, R4, 0x1 ;  /* 0x0000000400aaa211 */ /* 0x040fe200078008ff */
[----:B------:R-:W-:Y:S01]  /*9110*/  @!PT LDS RZ, [RZ] ;  /* 0x00000000fffff984 */ /* 0x000fe20000000800 */
[----:B------:R-:W-:Y:S01]  /*9120*/  @!PT LDS RZ, [RZ] ;  /* 0x00000000fffff984 */ /* 0x000fe20000000800 */
[----:B------:R-:W-:Y:S01]  /*9130*/  @!PT LDS RZ, [RZ] ;  /* 0x00000000fffff984 */ /* 0x000fe20000000800 */
[----:B------:R-:W-:Y:S01]  /*9140*/  @!P2 LDGSTS.E.BYPASS.LTC128B.128 [R242+0x17000], desc[UR32][R18.64+0x180] ;  /* 0x1700018012f2afae */ /* 0x000fe2000b901d60 */
[C-C-:B------:R-:W-:Y:S02]  /*9150*/  @!P4 LEA.HI.X R9, R0.reuse, R9, R12.reuse, 0x1, P6 ;  /* 0x000000090009c211 */ /* 0x140fe400030f0c0c */
[C-C-:B------:R-:W-:Y:S01]  /*9160*/  @!P3 LEA.HI.X R169, R0.reuse, R7, R12.reuse, 0x1, P1 ;  /* 0x0000000700a9b211 */ /* 0x140fe200008f0c0c */
[----:B------:R-:W-:Y:S01]  /*9170*/  @P5 STS.128 [R242+0x11800], RZ ;  /* 0x011800fff2005388 */ /* 0x000fe20000000c00 */
[----:B------:R-:W-:-:S03]  /*9180*/  @!P2 LEA.HI.X R171, R0, R5, R12, 0x1, P0 ;  /* 0x0000000500aba211 */ /* 0x000fc600000f0c0c */
        /* <DEDUP_REMOVED lines=20> */
[----:B-----5:R-:W3:Y:S04]  /*92d0*/  LDSM.16.M88.4 R20, [R229+0x8000] ;  /* 0x00800000e514783b */ /* 0x020ee80000000200 */
[----:B-1----:R-:W1:Y:S04]  /*92e0*/  LDSM.16.M88.4 R12, [R229+0x8800] ;  /* 0x00880000e50c783b */ /* 0x002e680000000200 */
[----:B------:R-:W4:Y:S04]  /*92f0*/  LDSM.16.M88.4 R4, [R229+0x9000] ;  /* 0x00900000e504783b */ /* 0x000f280000000200 */
[----:B------:R-:W5:Y:S04]  /*9300*/  LDSM.16.M88.4 R32, [R229+0x9800] ;  /* 0x00980000e520783b */ /* 0x000f680000000200 */
[----:B------:R-:W-:Y:S04]  /*9310*/  LDSM.16.M88.4 R28, [R228] ;  /* 0x00000000e41c783b */ /* 0x000fe80000000200 */
[----:B------:R-:W5:Y:S04]  /*9320*/  LDSM.16.M88.4 R172, [R227] ;  /* 0x00000000e3ac783b */ /* 0x000f680000000200 */
[----:B--2---:R-:W2:Y:S04]  /*9330*/  LDSM.16.M88.4 R168, [R217] ;  /* 0x00000000d9a8783b */ /* 0x004ea80000000200 */
[----:B------:R-:W2:Y:S04]  /*9340*/  LDSM.16.M88.4 R192, [R219] ;  /* 0x00000000dbc0783b */ /* 0x000ea80000000200 */
[----:B------:R-:W2:Y:S04]  /*9350*/  LDSM.16.M88.4 R188, [R218] ;  /* 0x00000000dabc783b */ /* 0x000ea80000000200 */
[----:B------:R-:W-:Y:S01]  /*9360*/  LDSM.16.M88.4 R176, [R223+0x8000] ;  /* 0x00800000dfb0783b */ /* 0x000fe20000000200 */
[C---:B---3--:R-:W-:Y:S03]  /*9370*/  HMMA.16816.F32 R24, R180.reuse, R20, RZ ;  /* 0x00000014b418723c */ /* 0x048fe600000018ff */
[----:B------:R-:W0:Y:S03]  /*9380*/  LDGDEPBAR ;  /* 0x00000000000079af */ /* 0x000e260000000000 */
[C---:B------:R-:W-:Y:S06]  /*9390*/  HMMA.16816.F32 R20, R180.reuse, R22, RZ ;  /* 0x00000016b414723c */ /* 0x040fec00000018ff */
[C---:B-1----:R-:W-:Y:S06]  /*93a0*/  HMMA.16816.F32 R16, R180.reuse, R12, RZ ;  /* 0x0000000cb410723c */ /* 0x042fec00000018ff */
[C---:B----4-:R-:W-:Y:S06]  /*93b0*/  HMMA.16816.F32 R8, R180.reuse, R4, RZ ;  /* 0x00000004b408723c */ /* 0x050fec00000018ff */
[C---:B------:R-:W-:Y:S06]  /*93c0*/  HMMA.16816.F32 R12, R180.reuse, R14, RZ ;  /* 0x0000000eb40c723c */ /* 0x040fec00000018ff */
[C---:B------:R-:W-:Y:S06]  /*93d0*/  HMMA.16816.F32 R4, R180.reuse, R6, RZ ;  /* 0x00000006b404723c */ /* 0x040fec00000018ff */
[C---:B-----5:R-:W-:Y:S06]  /*93e0*/  HMMA.16816.F32 R184, R180.reuse, R32, RZ ;  /* 0x00000020b4b8723c */ /* 0x060fec00000018ff */
[----:B------:R-:W-:Y:S01]  /*93f0*/  HMMA.16816.F32 R180, R180, R34, RZ ;  /* 0x00000022b4b4723c */ /* 0x000fe200000018ff */
[----:B------:R-:W1:Y:S05]  /*9400*/  LDSM.16.M88.4 R32, [R226] ;  /* 0x00000000e220783b */ /* 0x000e6a0000000200 */
[C---:B------:R-:W-:Y:S06]  /*9410*/  HMMA.16816.F32 R24, R28.reuse, R172, R24 ;  /* 0x000000ac1c18723c */ /* 0x040fec0000001818 */
[C---:B------:R-:W-:Y:S01]  /*9420*/  HMMA.16816.F32 R20, R28.reuse, R174, R20 ;  /* 0x000000ae1c14723c */ /* 0x040fe20000001814 */
[----:B------:R-:W3:Y:S05]  /*9430*/  LDSM.16.M88.4 R172, [R223+0x8800] ;  /* 0x00880000dfac783b */ /* 0x000eea0000000200 */
        /* <DEDUP_REMOVED lines=8> */
[----:B------:R-:W-:Y:S04]  /*94c0*/  LDSM.16.M88.4 R28, [R225] ;  /* 0x00000000e11c783b */ /* 0x000fe80000000200 */
[----:B------:R-:W5:Y:S01]  /*94d0*/  LDSM.16.M88.4 R188, [R216] ;  /* 0x00000000d8bc783b */ /* 0x000f620000000200 */
        /* <DEDUP_REMOVED lines=8> */
[----:B------:R-:W2:Y:S05]  /*9560*/  LDSM.16.M88.4 R168, [R216+0x1800] ;  /* 0x00180000d8a8783b */ /* 0x000eaa0000000200 */
[C---:B----4-:R-:W-:Y:S06]  /*9570*/  HMMA.16816.F32 R8, R32.reuse, R192, R8 ;  /* 0x000000c02008723c */ /* 0x050fec0000001808 */
[----:B------:R-:W-:Y:S01]  /*9580*/  HMMA.16816.F32 R4, R32, R194, R4 ;  /* 0x000000c22004723c */ /* 0x000fe20000001804 */
[----:B------:R-:W-:Y:S04]  /*9590*/  LDSM.16.M88.4 R32, [R230+0x2000] ;  /* 0x00200000e620783b */ /* 0x000fe80000000200 */
[----:B------:R-:W4:Y:S01]  /*95a0*/  LDSM.16.M88.4 R192, [R229+0xa000] ;  /* 0x00a00000e5c0783b */ /* 0x000f220000000200 */
[C---:B-----5:R-:W-:Y:S06]  /*95b0*/  HMMA.16816.F32 R24, R28.reuse, R188, R24 ;  /* 0x000000bc1c18723c */ /* 0x060fec0000001818 */
[C---:B------:R-:W-:Y:S01]  /*95c0*/  HMMA.16816.F32 R20, R28.reuse, R190, R20 ;  /* 0x000000be1c14723c */ /* 0x040fe20000001814 */
[----:B------:R-:W5:Y:S05]  /*95d0*/  LDSM.16.M88.4 R188, [R229+0xa800] ;  /* 0x00a80000e5bc783b */ /* 0x000f6a0000000200 */
        /* <DEDUP_REMOVED lines=9> */
[----:B------:R-:W2:Y:S01]  /*9670*/  LDSM.16.M88.4 R168, [R215] ;  /* 0x00000000d7a8783b */ /* 0x000ea20000000200 */
[C---:B----4-:R-:W-:Y:S06]  /*9680*/  HMMA.16816.F32 R24, R32.reuse, R192, R24 ;  /* 0x000000c02018723c */ /* 0x050fec0000001818 */
[C---:B------:R-:W-:Y:S01]  /*9690*/  HMMA.16816.F32 R20, R32.reuse, R194, R20 ;  /* 0x000000c22014723c */ /* 0x040fe20000001814 */
[----:B------:R-:W4:Y:S05]  /*96a0*/  LDSM.16.M88.4 R192, [R214] ;  /* 0x00000000d6c0783b */ /* 0x000f2a0000000200 */
[C---:B-----5:R-:W-:Y:S06]  /*96b0*/  HMMA.16816.F32 R16, R32.reuse, R188, R16 ;  /* 0x000000bc2010723c */ /* 0x060fec0000001810 */
[C---:B------:R-:W-:Y:S01]  /*96c0*/  HMMA.16816.F32 R12, R32.reuse, R190, R12 ;  /* 0x000000be200c723c */ /* 0x040fe2000000180c */
[----:B------:R-:W5:Y:S05]  /*96d0*/  LDSM.16.M88.4 R188, [R213] ;  /* 0x00000000d5bc783b */ /* 0x000f6a0000000200 */
[C---:B-1----:R-:W-:Y:S06]  /*96e0*/  HMMA.16816.F32 R8, R32.reuse, R176, R8 ;  /* 0x000000b02008723c */ /* 0x042fec0000001808 */
[C---:B------:R-:W-:Y:S01]  /*96f0*/  HMMA.16816.F32 R4, R32.reuse, R178, R4 ;  /* 0x000000b22004723c */ /* 0x040fe20000001804 */
[----:B------:R-:W1:Y:S05]  /*9700*/  LDSM.16.M88.4 R176, [R212] ;  /* 0x00000000d4b0783b */ /* 0x000e6a0000000200 */
[C---:B---3--:R-:W-:Y:S06]  /*9710*/  HMMA.16816.F32 R184, R32.reuse, R172, R184 ;  /* 0x000000ac20b8723c */ /* 0x048fec00000018b8 */
[----:B------:R-:W-:Y:S01]  /*9720*/  HMMA.16816.F32 R180, R32, R174, R180 ;  /* 0x000000ae20b4723c */ /* 0x000fe200000018b4 */
[----:B------:R-:W-:Y:S04]  /*9730*/  LDSM.16.M88.4 R32, [R226+0x2000] ;  /* 0x00200000e220783b */ /* 0x000fe80000000200 */
[----:B------:R-:W3:Y:S01]  /*9740*/  LDSM.16.M88.4 R172, [R223+0xa000] ;  /* 0x00a00000dfac783b */ /* 0x000ee20000000200 */
        /* <DEDUP_REMOVED lines=16> */
[C---:B--2---:R-:W-:Y:S06]  /*9850*/  HMMA.16816.F32 R16, R32.reuse, R168, R16 ;  /* 0x000000a82010723c */ /* 0x044fec0000001810 */
[C---:B------:R-:W-:Y:S01]  /*9860*/  HMMA.16816.F32 R12, R32.reuse, R170, R12 ;  /* 0x000000aa200c723c */ /* 0x040fe2000000180c */
[----:B------:R-:W2:Y:S05]  /*9870*/  LDSM.16.M88.4 R168, [R216+0x3000] ;  /* 0x00300000d8a8783b */ /* 0x000eaa0000000200 */
[C---:B----4-:R-:W-:Y:S06]  /*9880*/  HMMA.16816.F32 R8, R32.reuse, R192, R8 ;  /* 0x000000c02008723c */ /* 0x050fec0000001808 */
[C---:B------:R-:W-:Y:S01]  /*9890*/  HMMA.16816.F32 R4, R32.reuse, R194, R4 ;  /* 0x000000c22004723c */ /* 0x040fe20000001804 */
[----:B------:R-:W4:Y:S05]  /*98a0*/  LDSM.16.M88.4 R192, [R216+0x3800] ;  /* 0x00380000d8c0783b */ /* 0x000f2a0000000200 */
[C---:B-1----:R-:W-:Y:S06]  /*98b0*/  HMMA.16816.F32 R184, R32.reuse, R176, R184 ;  /* 0x000000b020b8723c */ /* 0x042fec00000018b8 */
[----:B------:R-:W-:Y:S01]  /*98c0*/  HMMA.16816.F32 R180, R32, R178, R180 ;  /* 0x000000b220b4723c */ /* 0x000fe200000018b4 */
[----:B------:R-:W-:Y:S04]  /*98d0*/  LDSM.16.M88.4 R32, [R229+0xc000] ;  /* 0x00c00000e520783b */ /* 0x000fe80000000200 */
[----:B------:R-:W-:Y:S01]  /*98e0*/  LDSM.16.M88.4 R176, [R229+0xc800] ;  /* 0x00c80000e5b0783b */ /* 0x000fe20000000200 */
[C---:B-----5:R-:W-:Y:S06]  /*98f0*/  HMMA.16816.F32 R24, R188.reuse, R28, R24 ;  /* 0x0000001cbc18723c */ /* 0x060fec0000001818 */
        /* <DEDUP_REMOVED lines=10> */
[----:B------:R-:W-:Y:S04]  /*99a0*/  LDSM.16.M88.4 R192, [R211] ;  /* 0x00000000d3c0783b */ /* 0x000fe80000000200 */
[----:B------:R-:W-:Y:S01]  /*99b0*/  LDSM.16.M88.4 R188, [R210] ;  /* 0x00000000d2bc783b */ /* 0x000fe20000000200 */
[C---:B-1----:R-:W-:Y:S06]  /*99c0*/  HMMA.16816.F32 R24, R28.reuse, R32, R24 ;  /* 0x000000201c18723c */ /* 0x042fec0000001818 */
[C---:B------:R-:W-:Y:S01]  /*99d0*/  HMMA.16816.F32 R20, R28.reuse, R34, R20 ;  /* 0x000000221c14723c */ /* 0x040fe20000001814 */
[----:B------:R-:W1:Y:S05]  /*99e0*/  LDSM.16.M88.4 R32, [R228+0x4000] ;  /* 0x00400000e420783b */ /* 0x000e6a0000000200 */
        /* <DEDUP_REMOVED lines=16> */
[C---:B----4-:R-:W-:Y:S06]  /*9af0*/  HMMA.16816.F32 R8, R32.reuse, R176, R8 ;  /* 0x000000b02008723c */ /* 0x050fec0000001808 */
[C---:B------:R-:W-:Y:S01]  /*9b00*/  HMMA.16816.F32 R4, R32.reuse, R178, R4 ;  /* 0x000000b22004723c */ /* 0x040fe20000001804 */
[----:B------:R-:W4:Y:S05]  /*9b10*/  LDSM.16.M88.4 R176, [R223+0xd800] ;  /* 0x00d80000dfb0783b */ /* 0x000f2a0000000200 */
[C---:B---3--:R-:W-:Y:S06]  /*9b20*/  HMMA.16816.F32 R184, R32.reuse, R172, R184 ;  /* 0x000000ac20b8723c */ /* 0x048fec00000018b8 */
[----:B------:R-:W-:Y:S01]  /*9b30*/  HMMA.16816.F32 R180, R32, R174, R180 ;  /* 0x000000ae20b4723c */ /* 0x000fe200000018b4 */
[----:B------:R-:W-:Y:S04]  /*9b40*/  LDSM.16.M88.4 R172, [R225+0x4000] ;  /* 0x00400000e1ac783b */ /* 0x000fe80000000200 */
[----:B------:R-:W3:Y:S01]  /*9b50*/  LDSM.16.M88.4 R32, [R216+0x4000] ;  /* 0x00400000d820783b */ /* 0x000ee20000000200 */
[C---:B--2---:R-:W-:Y:S06]  /*9b60*/  HMMA.16816.F32 R24, R168.reuse, R28, R24 ;  /* 0x0000001ca818723c */ /* 0x044fec0000001818 */
[C---:B------:R-:W-:Y:S01]  /*9b70*/  HMMA.16816.F32 R20, R168.reuse, R30, R20 ;  /* 0x0000001ea814723c */ /* 0x040fe20000001814 */
[----:B------:R-:W2:Y:S05]  /*9b80*/  LDSM.16.M88.4 R28, [R216+0x4800] ;  /* 0x00480000d81c783b */ /* 0x000eaa0000000200 */
[C---:B-1----:R-:W-:Y:S06]  /*9b90*/  HMMA.16816.F32 R16, R168.reuse, R192, R16 ;  /* 0x000000c0a810723c */ /* 0x042fec0000001810 */
[C---:B------:R-:W-:Y:S01]  /*9ba0*/  HMMA.16816.F32 R12, R168.reuse, R194, R12 ;  /* 0x000000c2a80c723c */ /* 0x040fe2000000180c */
[----:B------:R-:W-:Y:S05]  /*9bb0*/  LDSM.16.M88.4 R192, [R230+0x6000] ;  /* 0x00600000e6c0783b */ /* 0x000fea0000000200 */
[C---:B-----5:R-:W-:Y:S06]  /*9bc0*/  HMMA.16816.F32 R8, R168.reuse, R188, R8 ;  /* 0x000000bca808723c */ /* 0x060fec0000001808 */
[C---:B------:R-:W-:Y:S01]  /*9bd0*/  HMMA.16816.F32 R4, R168.reuse, R190, R4 ;  /* 0x000000bea804723c */ /* 0x040fe20000001804 */
[----:B------:R-:W1:Y:S05]  /*9be0*/  LDSM.16.M88.4 R188, [R216+0x5000] ;  /* 0x00500000d8bc783b */ /* 0x000e6a0000000200 */
[C---:B----4-:R-:W-:Y:S06]  /*9bf0*/  HMMA.16816.F32 R184, R168.reuse, R176, R184 ;  /* 0x000000b0a8b8723c */ /* 0x050fec00000018b8 */
[----:B------:R-:W-:Y:S01]  /*9c00*/  HMMA.16816.F32 R180, R168, R178, R180 ;  /* 0x000000b2a8b4723c */ /* 0x000fe200000018b4 */
[----:B------:R-:W4:Y:S04]  /*9c10*/  LDSM.16.M88.4 R176, [R216+0x5800] ;  /* 0x00580000d8b0783b */ /* 0x000f280000000200 */
[----:B------:R-:W5:Y:S01]  /*9c20*/  LDSM.16.M88.4 R168, [R229+0xe000] ;  /* 0x00e00000e5a8783b */ /* 0x000f620000000200 */
[C---:B---3--:R-:W-:Y:S06]  /*9c30*/  HMMA.16816.F32 R24, R172.reuse, R32, R24 ;  /* 0x00000020ac18723c */ /* 0x048fec0000001818 */
[C---:B------:R-:W-:Y:S01]  /*9c40*/  HMMA.16816.F32 R20, R172.reuse, R34, R20 ;  /* 0x00000022ac14723c */ /* 0x040fe20000001814 */
[----:B------:R-:W3:Y:S05]  /*9c50*/  LDSM.16.M88.4 R32, [R229+0xe800] ;  /* 0x00e80000e520783b */ /* 0x000eea0000000200 */
[C---:B--2---:R-:W-:Y:S06]  /*9c60*/  HMMA.16816.F32 R16, R172.reuse, R28, R16 ;  /* 0x0000001cac10723c */ /* 0x044fec0000001810 */
[C---:B------:R-:W-:Y:S01]  /*9c70*/  HMMA.16816.F32 R12, R172.reuse, R30, R12 ;  /* 0x0000001eac0c723c */ /* 0x040fe2000000180c */
[----:B------:R-:W2:Y:S05]  /*9c80*/  LDSM.16.M88.4 R28, [R229+0xf000] ;  /* 0x00f00000e51c783b */ /* 0x000eaa0000000200 */
[C---:B-1----:R-:W-:Y:S06]  /*9c90*/  HMMA.16816.F32 R8, R172.reuse, R188, R8 ;  /* 0x000000bcac08723c */ /* 0x042fec0000001808 */
[C---:B------:R-:W-:Y:S01]  /*9ca0*/  HMMA.16816.F32 R4, R172.reuse, R190, R4 ;  /* 0x000000beac04723c */ /* 0x040fe20000001804 */
[----:B------:R-:W1:Y:S05]  /*9cb0*/  LDSM.16.M88.4 R188, [R229+0xf800] ;  /* 0x00f80000e5bc783b */ /* 0x000e6a0000000200 */
[C---:B----4-:R-:W-:Y:S06]  /*9cc0*/  HMMA.16816.F32 R184, R172.reuse, R176, R184 ;  /* 0x000000b0acb8723c */ /* 0x050fec00000018b8 */
[----:B------:R-:W-:Y:S01]  /*9cd0*/  HMMA.16816.F32 R180, R172, R178, R180 ;  /* 0x000000b2acb4723c */ /* 0x000fe200000018b4 */
[----:B------:R-:W-:Y:S04]  /*9ce0*/  LDSM.16.M88.4 R176, [R228+0x6000] ;  /* 0x00600000e4b0783b */ /* 0x000fe80000000200 */
[----:B------:R-:W4:Y:S01]  /*9cf0*/  LDSM.16.M88.4 R172, [R207] ;  /* 0x00000000cfac783b */ /* 0x000f220000000200 */
[C---:B-----5:R-:W-:Y:S06]  /*9d00*/  HMMA.16816.F32 R24, R192.reuse, R168, R24 ;  /* 0x000000a8c018723c */ /* 0x060fec0000001818 */
[C---:B------:R-:W-:Y:S01]  /*9d10*/  HMMA.16816.F32 R20, R192.reuse, R170, R20 ;  /* 0x000000aac014723c */ /* 0x040fe20000001814 */
[----:B------:R-:W5:Y:S05]  /*9d20*/  LDSM.16.M88.4 R168, [R206] ;  /* 0x00000000cea8783b */ /* 0x000f6a0000000200 */
[C---:B---3--:R-:W-:Y:S06]  /*9d30*/  HMMA.16816.F32 R16, R192.reuse, R32, R16 ;  /* 0x00000020c010723c */ /* 0x048fec0000001810 */
[C---:B------:R-:W-:Y:S01]  /*9d40*/  HMMA.16816.F32 R12, R192.reuse, R34, R12 ;  /* 0x00000022c00c723c */ /* 0x040fe2000000180c */
[----:B------:R-:W3:Y:S05]  /*9d50*/  LDSM.16.M88.4 R32, [R205] ;  /* 0x00000000cd20783b */ /* 0x000eea0000000200 */
[C---:B--2---:R-:W-:Y:S06]  /*9d60*/  HMMA.16816.F32 R8, R192.reuse, R28, R8 ;  /* 0x0000001cc008723c */ /* 0x044fec0000001808 */
[C---:B------:R-:W-:Y:S01]  /*9d70*/  HMMA.16816.F32 R4, R192.reuse, R30, R4 ;  /* 0x0000001ec004723c */ /* 0x040fe20000001804 */
[----:B------:R-:W2:Y:S05]  /*9d80*/  LDSM.16.M88.4 R28, [R204] ;  /* 0x00000000cc1c783b */ /* 0x000eaa0000000200 */
[C---:B-1----:R-:W-:Y:S06]  /*9d90*/  HMMA.16816.F32 R184, R192.reuse, R188, R184 ;  /* 0x000000bcc0b8723c */ /* 0x042fec00000018b8 */
[----:B------:R-:W-:Y:S01]  /*9da0*/  HMMA.16816.F32 R180, R192, R190, R180 ;  /* 0x000000bec0b4723c */ /* 0x000fe200000018b4 */
[----:B------:R-:W-:Y:S04]  /*9db0*/  LDSM.16.M88.4 R188, [R226+0x6000] ;  /* 0x00600000e2bc783b */ /* 0x000fe80000000200 */
[----:B------:R-:W-:Y:S01]  /*9dc0*/  LDSM.16.M88.4 R192, [R216+0x7000] ;  /* 0x00700000d8c0783b */ /* 0x000fe20000000200 */
[C---:B----4-:R-:W-:Y:S06]  /*9dd0*/  HMMA.16816.F32 R24, R176.reuse, R172, R24 ;  /* 0x000000acb018723c */ /* 0x050fec0000001818 */
[C---:B------:R-:W-:Y:S01]  /*9de0*/  HMMA.16816.F32 R20, R176.reuse, R174, R20 ;  /* 0x000000aeb014723c */ /* 0x040fe20000001814 */
[----:B------:R-:W1:Y:S05]  /*9df0*/  LDSM.16.M88.4 R172, [R223+0xe000] ;  /* 0x00e00000dfac783b */ /* 0x000e6a0000000200 */
[C---:B-----5:R-:W-:Y:S06]  /*9e00*/  HMMA.16816.F32 R16, R176.reuse, R168, R16 ;  /* 0x000000a8b010723c */ /* 0x060fec0000001810 */
[C---:B------:R-:W-:Y:S01]  /*9e10*/  HMMA.16816.F32 R12, R176.reuse, R170, R12 ;  /* 0x000000aab00c723c */ /* 0x040fe2000000180c */
[----:B------:R-:W4:Y:S05]  /*9e20*/  LDSM.16.M88.4 R168, [R223+0xe800] ;  /* 0x00e80000dfa8783b */ /* 0x000f2a0000000200 */
[C---:B---3--:R-:W-:Y:S06]  /*9e30*/  HMMA.16816.F32 R8, R176.reuse, R32, R8 ;  /* 0x00000020b008723c */ /* 0x048fec0000001808 */
[C---:B------:R-:W-:Y:S01]  /*9e40*/  HMMA.16816.F32 R4, R176.reuse, R34, R4 ;  /* 0x00000022b004723c */ /* 0x040fe20000001804 */
[----:B------:R-:W3:Y:S05]  /*9e50*/  LDSM.16.M88.4 R32, [R223+0xf000] ;  /* 0x00f00000df20783b */ /* 0x000eea0000000200 */
[C---:B--2---:R-:W-:Y:S06]  /*9e60*/  HMMA.16816.F32 R184, R176.reuse, R28, R184 ;  /* 0x0000001cb0b8723c */ /* 0x044fec00000018b8 */
[----:B------:R-:W-:Y:S01]  /*9e70*/  HMMA.16816.F32 R180, R176, R30, R180 ;  /* 0x0000001eb0b4723c */ /* 0x000fe200000018b4 */
[----:B------:R-:W-:Y:S04]  /*9e80*/  LDSM.16.M88.4 R176, [R225+0x6000] ;  /* 0x00600000e1b0783b */ /* 0x000fe80000000200 */
[----:B------:R-:W2:Y:S01]  /*9e90*/  LDSM.16.M88.4 R28, [R216+0x6000] ;  /* 0x00600000d81c783b */ /* 0x000ea20000000200 */
[C---:B-1----:R-:W-:Y:S06]  /*9ea0*/  HMMA.16816.F32 R24, R188.reuse, R172, R24 ;  /* 0x000000acbc18723c */ /* 0x042fec0000001818 */
[C---:B------:R-:W-:Y:S01]  /*9eb0*/  HMMA.16816.F32 R20, R188.reuse, R174, R20 ;  /* 0x000000aebc14723c */ /* 0x040fe20000001814 */
[----:B------:R-:W1:Y:S05]  /*9ec0*/  LDSM.16.M88.4 R172, [R223+0xf800] ;  /* 0x00f80000dfac783b */ /* 0x000e6a0000000200 */
[C---:B----4-:R-:W-:Y:S06]  /*9ed0*/  HMMA.16816.F32 R16, R188.reuse, R168, R16 ;  /* 0x000000a8bc10723c */ /* 0x050fec0000001810 */
[C---:B------:R-:W-:Y:S01]  /*9ee0*/  HMMA.16816.F32 R12, R188.reuse, R170, R12 ;  /* 0x000000aabc0c723c */ /* 0x040fe2000000180c */
[----:B------:R-:W-:Y:S05]  /*9ef0*/  LDSM.16.M88.4 R168, [R216+0x6800] ;  /* 0x00680000d8a8783b */ /* 0x000fea0000000200 */
[C---:B---3--:R-:W-:Y:S06]  /*9f00*/  HMMA.16816.F32 R8, R188.reuse, R32, R8 ;  /* 0x00000020bc08723c */ /* 0x048fec0000001808 */
[----:B------:R-:W-:Y:S01]  /*9f10*/  HMMA.16816.F32 R4, R188, R34, R4 ;  /* 0x00000022bc04723c */ /* 0x000fe20000001804 */
[----:B------:R-:W3:Y:S01]  /*9f20*/  LDSM.16.M88.4 R32, [R216+0x7800] ;  /* 0x00780000d820783b */ /* 0x000ee20000000200 */
[----:B------:R-:W-:-:S04]  /*9f30*/  DEPBAR.LE SB0, 0x0 ;  /* 0x000080000000791a */ /* 0x000fc80000000000 */
[C---:B--2---:R-:W-:Y:S06]  /*9f40*/  HMMA.16816.F32 R24, R176.reuse, R28, R24 ;  /* 0x0000001cb018723c */ /* 0x044fec0000001818 */
[----:B------:R-:W-:Y:S01]  /*9f50*/  HMMA.16816.F32 R20, R176, R30, R20 ;  /* 0x0000001eb014723c */ /* 0x000fe20000001814 */
[----:B------:R-:W-:-:S04]  /*9f60*/  IMAD.U32 R28, RZ, RZ, UR20 ;  /* 0x00000014ff1c7e24 */ /* 0x000fc8000f8e00ff */
[----:B------:R-:W-:Y:S01]  /*9f70*/  IMAD R28, R28, 0x40, R232 ;  /* 0x000000401c1c7824 */ /* 0x000fe200078e02e8 */
[C---:B-1----:R-:W-:Y:S03]  /*9f80*/  HMMA.16816.F32 R180, R188.reuse, R174, R180 ;  /* 0x000000aebcb4723c */ /* 0x042fe600000018b4 */
[----:B------:R-:W-:Y:S01]  /*9f90*/  IMAD.IADD R29, R252, 0x1, -R28 ;  /* 0x00000001fc1d7824 */ /* 0x000fe200078e0a1c */
[C---:B------:R-:W-:Y:S02]  /*9fa0*/  ISETP.GE.AND P6, PT, R28.reuse, R250, PT ;  /* 0x000000fa1c00720c */ /* 0x040fe40003fc6270 */
[----:B------:R-:W-:Y:S01]  /*9fb0*/  HMMA.16816.F32 R184, R188, R172, R184 ;  /* 0x000000acbcb8723c */ /* 0x000fe200000018b8 */
[----:B------:R-:W-:Y:S02]  /*9fc0*/  ISETP.GE.AND P1, PT, R28, R243, PT ;  /* 0x000000f31c00720c */ /* 0x000fe40003f26270 */
[----:B------:R-:W-:-:S02]  /*9fd0*/  IABS R29, R29 ;  /* 0x0000001d001d7213 */ /* 0x000fc40000000000 */
[----:B------:R-:W-:Y:S01]  /*9fe0*/  ISETP.LT.OR P6, PT, R28, R251, P6 ;  /* 0x000000fb1c00720c */ /* 0x000fe200037c1670 */
[----:B------:R-:W-:Y:S01]  /*9ff0*/  FMUL.FTZ R0, R24, UR10 ;  /* 0x0000000a18007c20 */ /* 0x000fe20008410000 */
[----:B------:R-:W-:Y:S01]  /*a000*/  FMUL.FTZ R2, R26, UR10 ;  /* 0x0000000a1a027c20 */ /* 0x000fe20008410000 */
[----:B------:R-:W-:Y:S02]  /*a010*/  VIADD R24, R28, 0x1 ;  /* 0x000000011c187836 */ /* 0x000fe40000000000 */
[----:B------:R-:W-:Y:S01]  /*a020*/  FMUL.FTZ R25, R25, UR10 ;  /* 0x0000000a19197c20 */ /* 0x000fe20008410000 */
[----:B------:R-:W-:Y:S02]  /*a030*/  IMAD.IADD R26, R249, 0x1, -R28 ;  /* 0x00000001f91a7824 */ /* 0x000fe400078e0a1c */
[----:B------:R-:W-:Y:S01]  /*a040*/  FMUL.FTZ R27, R27, UR10 ;  /* 0x0000000a1b1b7c20 */ /* 0x000fe20008410000 */
[----:B------:R-:W1:Y:S01]  /*a050*/  MUFU.TANH R0, R0 ;  /* 0x0000000000007308 */ /* 0x000e620000002400 */
[----:B------:R-:W-:Y:S01]  /*a060*/  IMAD.IADD R30, R252, 0x1, -R24 ;  /* 0x00000001fc1e7824 */ /* 0x000fe200078e0a18 */
[----:B------:R-:W-:Y:S01]  /*a070*/  ISETP.GE.AND P0, PT, R24, R250, PT ;  /* 0x000000fa1800720c */ /* 0x000fe20003f06270 */
[----:B------:R-:W-:Y:S01]  /*a080*/  IMAD.MOV.U32 R31, RZ, RZ, R29 ;  /* 0x000000ffff1f7224 */ /* 0x000fe200078e001d */
[----:B------:R-:W-:Y:S01]  /*a090*/  IABS R26, R26 ;  /* 0x0000001a001a7213 */ /* 0x000fe20000000000 */
[----:B------:R-:W-:Y:S01]  /*a0a0*/  FMUL.FTZ R20, R20, UR10 ;  /* 0x0000000a14147c20 */ /* 0x000fe20008410000 */
[----:B------:R-:W-:Y:S01]  /*a0b0*/  IABS R30, R30 ;  /* 0x0000001e001e7213 */ /* 0x000fe20000000000 */
[C---:B---3--:R-:W-:Y:S01]  /*a0c0*/  HMMA.16816.F32 R180, R176.reuse, R34, R180 ;  /* 0x00000022b0b4723c */ /* 0x048fe200000018b4 */
[----:B------:R-:W2:Y:S01]  /*a0d0*/  MUFU.TANH R2, R2 ;  /* 0x0000000200027308 */ /* 0x000ea20000002400 */
[----:B------:R-:W-:Y:S01]  /*a0e0*/  I2FP.F32.S32 R31, R31 ;  /* 0x0000001f001f7245 */ /* 0x000fe20000201400 */
[----:B------:R-:W-:Y:S01]  /*a0f0*/  IMAD.MOV.U32 R29, RZ, RZ, R26 ;  /* 0x000000ffff1d7224 */ /* 0x000fe200078e001a */
[----:B------:R-:W-:Y:S01]  /*a100*/  ISETP.LT.OR P1, PT, R28, R248, P1 ;  /* 0x000000f81c00720c */ /* 0x000fe20000f21670 */
[----:B------:R-:W-:Y:S01]  /*a110*/  IMAD.MOV.U32 R26, RZ, RZ, R30 ;  /* 0x000000ffff1a7224 */ /* 0x000fe200078e001e */
[----:B------:R-:W-:Y:S01]  /*a120*/  ISETP.LT.OR P0, PT, R24, R251, P0 ;  /* 0x000000fb1800720c */ /* 0x000fe20000701670 */
[----:B------:R-:W-:Y:S01]  /*a130*/  FMUL.FTZ R22, R22, UR10 ;  /* 0x0000000a16167c20 */ /* 0x000fe20008410000 */
[----:B------:R-:W-:Y:S01]  /*a140*/  I2FP.F32.S32 R29, R29 ;  /* 0x0000001d001d7245 */ /* 0x000fe20000201400 */
[----:B------:R-:W3:Y:S01]  /*a150*/  MUFU.TANH R25, R25 ;  /* 0x0000001900197308 */ /* 0x000ee20000002400 */
[----:B-1----:R-:W-:Y:S01]  /*a160*/  FFMA.FTZ R0, R31, -UR18, R0 ;  /* 0x800000121f007c23 */ /* 0x002fe20008010000 */
[----:B------:R-:W-:Y:S01]  /*a170*/  I2FP.F32.S32 R26, R26 ;  /* 0x0000001a001a7245 */ /* 0x000fe20000201400 */
[----:B------:R-:W-:Y:S01]  /*a180*/  FMUL.FTZ R21, R21, UR10 ;  /* 0x0000000a15157c20 */ /* 0x000fe20008410000 */
[----:B------:R-:W-:Y:S01]  /*a190*/  HMMA.16816.F32 R16, R176, R168, R16 ;  /* 0x000000a8b010723c */ /* 0x000fe20000001810 */
[----:B------:R-:W-:Y:S01]  /*a1a0*/  FMUL.FTZ R23, R23, UR10 ;  /* 0x0000000a17177c20 */ /* 0x000fe20008410000 */
[----:B------:R-:W-:-:S02]  /*a1b0*/  FSEL R35, R0, -INF , !P6 ;  /* 0xff80000000237808 */ /* 0x000fc40007000000 */
[CC--:B------:R-:W-:Y:S01]  /*a1c0*/  ISETP.GE.AND P6, PT, R24.reuse, R243.reuse, PT ;  /* 0x000000f31800720c */ /* 0x0c0fe20003fc6270 */
[----:B--2---:R-:W-:Y:S01]  /*a1d0*/  FFMA.FTZ R2, R29, -UR18, R2 ;  /* 0x800000121d027c23 */ /* 0x004fe20008010002 */
[----:B------:R-:W1:Y:S01]  /*a1e0*/  MUFU.TANH R27, R27 ;  /* 0x0000001b001b7308 */ /* 0x000e620000002400 */
[C---:B------:R-:W-:Y:S01]  /*a1f0*/  HMMA.16816.F32 R184, R176.reuse, R32, R184 ;  /* 0x00000020b0b8723c */ /* 0x040fe200000018b8 */
[----:B------:R-:W-:Y:S01]  /*a200*/  ISETP.LT.OR P6, PT, R24, R248, P6 ;  /* 0x000000f81800720c */ /* 0x000fe200037c1670 */
[----:B------:R-:W-:Y:S01]  /*a210*/  IMAD.IADD R24, R249, 0x1, -R24 ;  /* 0x00000001f9187824 */ /* 0x000fe200078e0a18 */
[----:B------:R-:W-:Y:S01]  /*a220*/  FSEL R0, R2, -INF , !P1 ;  /* 0xff80000002007808 */ /* 0x000fe20004800000 */
[----:B------:R-:W-:Y:S01]  /*a230*/  FMUL.FTZ R182, R182, UR10 ;  /* 0x0000000ab6b67c20 */ /* 0x000fe20008410000 */
[----:B------:R-:W-:Y:S01]  /*a240*/  FMUL.FTZ R181, R181, UR10 ;  /* 0x0000000ab5b57c20 */ /* 0x000fe20008410000 */
[----:B---3--:R-:W-:Y:S01]  /*a250*/  FFMA.FTZ R29, R26, -UR18, R25 ;  /* 0x800000121a1d7c23 */ /* 0x008fe20008010019 */
[C---:B------:R-:W-:Y:S01]  /*a260*/  VIADD R26, R28.reuse, 0x8 ;  /* 0x000000081c1a7836 */ /* 0x040fe20000000000 */
[----:B------:R-:W2:Y:S01]  /*a270*/  MUFU.TANH R20, R20 ;  /* 0x0000001400147308 */ /* 0x000ea20000002400 */
[----:B------:R-:W-:Y:S01]  /*a280*/  VIADD R25, R28, 0x9 ;  /* 0x000000091c197836 */ /* 0x000fe20000000000 */
[----:B------:R-:W-:Y:S01]  /*a290*/  IABS R24, R24 ;  /* 0x0000001800187213 */ /* 0x000fe20000000000 */
[C-C-:B------:R-:W-:Y:S01]  /*a2a0*/  IMAD.IADD R2, R252.reuse, 0x1, -R26.reuse ;  /* 0x00000001fc027824 */ /* 0x140fe200078e0a1a */
[----:B------:R-:W-:Y:S01]  /*a2b0*/  FSEL R29, R29, -INF , !P0 ;  /* 0xff8000001d1d7808 */ /* 0x000fe20004000000 */
[----:B------:R-:W-:Y:S01]  /*a2c0*/  IMAD.IADD R30, R252, 0x1, -R25 ;  /* 0x00000001fc1e7824 */ /* 0x000fe200078e0a19 */
[C---:B------:R-:W-:Y:S01]  /*a2d0*/  ISETP.GE.AND P1, PT, R26.reuse, R250, PT ;  /* 0x000000fa1a00720c */ /* 0x040fe20003f26270 */
[C---:B------:R-:W-:Y:S01]  /*a2e0*/  HMMA.16816.F32 R12, R176.reuse, R170, R12 ;  /* 0x000000aab00c723c */ /* 0x040fe2000000180c */
[C---:B------:R-:W-:Y:S01]  /*a2f0*/  ISETP.GE.AND P0, PT, R26.reuse, R243, PT ;  /* 0x000000f31a00720c */ /* 0x040fe20003f06270 */
[----:B------:R-:W3:Y:S01]  /*a300*/  MUFU.TANH R22, R22 ;  /* 0x0000001600167308 */ /* 0x000ee20000002400 */
[CC--:B------:R-:W-:Y:S01]  /*a310*/  ISETP.LT.OR P1, PT, R26.reuse, R251.reuse, P1 ;  /* 0x000000fb1a00720c */ /* 0x0c0fe20000f21670 */
[----:B------:R-:W-:Y:S01]  /*a320*/  FMUL.FTZ R19, R19, UR10 ;  /* 0x0000000a13137c20 */ /* 0x000fe20008410000 */
[----:B------:R-:W-:Y:S01]  /*a330*/  ISETP.LT.OR P0, PT, R26, R248, P0 ;  /* 0x000000f81a00720c */ /* 0x000fe20000701670 */
[----:B------:R-:W-:Y:S01]  /*a340*/  IMAD.IADD R26, R249, 0x1, -R26 ;  /* 0x00000001f91a7824 */ /* 0x000fe200078e0a1a */
[----:B------:R-:W-:Y:S01]  /*a350*/  IABS R2, R2 ;  /* 0x0000000200027213 */ /* 0x000fe20000000000 */
[C---:B------:R-:W-:Y:S01]  /*a360*/  HMMA.16816.F32 R8, R176.reuse, R192, R8 ;  /* 0x000000c0b008723c */ /* 0x040fe20000001808 */
[----:B------:R-:W-:Y:S01]  /*a370*/  I2FP.F32.S32 R24, R24 ;  /* 0x0000001800187245 */ /* 0x000fe20000201400 */
[----:B------:R-:W4:Y:S01]  /*a380*/  MUFU.TANH R21, R21 ;  /* 0x0000001500157308 */ /* 0x000f220000002400 */
[----:B------:R-:W-:Y:S01]  /*a390*/  I2FP.F32.S32 R31, R2 ;  /* 0x00000002001f7245 */ /* 0x000fe20000201400 */
[----:B------:R-:W-:Y:S01]  /*a3a0*/  FMUL.FTZ R184, R184, UR10 ;  /* 0x0000000ab8b87c20 */ /* 0x000fe20008410000 */
[----:B------:R-:W-:Y:S01]  /*a3b0*/  IABS R26, R26 ;  /* 0x0000001a001a7213 */ /* 0x000fe20000000000 */
[----:B-1----:R-:W-:Y:S01]  /*a3c0*/  FFMA.FTZ R2, R24, -UR18, R27 ;  /* 0x8000001218027c23 */ /* 0x002fe2000801001b */
[----:B------:R-:W-:Y:S01]  /*a3d0*/  IABS R30, R30 ;  /* 0x0000001e001e7213 */ /* 0x000fe20000000000 */
[----:B--2---:R-:W-:Y:S01]  /*a3e0*/  FFMA.FTZ R20, R31, -UR18, R20 ;  /* 0x800000121f147c23 */ /* 0x004fe20008010014 */
[----:B------:R-:W-:Y:S01]  /*a3f0*/  I2FP.F32.S32 R33, R26 ;  /* 0x0000001a00217245 */ /* 0x000fe20000201400 */
[----:B------:R-:W-:Y:S01]  /*a400*/  FMUL.FTZ R24, R16, UR10 ;  /* 0x0000000a10187c20 */ /* 0x000fe20008410000 */
[----:B------:R-:W-:Y:S01]  /*a410*/  I2FP.F32.S32 R30, R30 ;  /* 0x0000001e001e7245 */ /* 0x000fe20000201400 */
[----:B------:R-:W-:Y:S01]  /*a420*/  FMUL.FTZ R27, R18, UR10 ;  /* 0x0000000a121b7c20 */ /* 0x000fe20008410000 */
[----:B------:R-:W-:Y:S01]  /*a430*/  FSEL R2, R2, -INF , !P6 ;  /* 0xff80000002027808 */ /* 0x000fe20007000000 */
[----:B---3--:R-:W-:Y:S01]  /*a440*/  FFMA.FTZ R22, R33, -UR18, R22 ;  /* 0x8000001221167c23 */ /* 0x008fe20008010016 */
[-C--:B------:R-:W-:Y:S01]  /*a450*/  ISETP.GE.AND P6, PT, R25, R250.reuse, PT ;  /* 0x000000fa1900720c */ /* 0x080fe20003fc6270 */
[----:B------:R-:W1:Y:S01]  /*a460*/  MUFU.TANH R23, R23 ;  /* 0x0000001700177308 */ /* 0x000e620000002400 */
[----:B------:R-:W-:Y:S01]  /*a470*/  FSEL R171, R20, -INF , !P1 ;  /* 0xff80000014ab7808 */ /* 0x000fe20004800000 */
[----:B------:R-:W-:Y:S01]  /*a480*/  FMUL.FTZ R26, R17, UR10 ;  /* 0x0000000a111a7c20 */ /* 0x000fe20008410000 */
[----:B----4-:R-:W-:Y:S01]  /*a490*/  FFMA.FTZ R30, R30, -UR18, R21 ;  /* 0x800000121e1e7c23 */ /* 0x010fe20008010015 */
[C---:B------:R-:W-:Y:S01]  /*a4a0*/  VIADD R21, R28.reuse, 0x10 ;  /* 0x000000101c157836 */ /* 0x040fe20000000000 */
[C---:B------:R-:W-:Y:S01]  /*a4b0*/  ISETP.LT.OR P6, PT, R25.reuse, R251, P6 ;  /* 0x000000fb1900720c */ /* 0x040fe200037c1670 */
[----:B------:R-:W-:Y:S01]  /*a4c0*/  VIADD R16, R28, 0x11 ;  /* 0x000000111c107836 */ /* 0x000fe20000000000 */
[-C--:B------:R-:W-:Y:S01]  /*a4d0*/  ISETP.GE.AND P1, PT, R25, R243.reuse, PT ;  /* 0x000000f31900720c */ /* 0x080fe20003f26270 */
[----:B------:R2:W3:Y:S01]  /*a4e0*/  MUFU.TANH R20, R24 ;  /* 0x0000001800147308 */ /* 0x0004e20000002400 */
[----:B------:R-:W-:Y:S01]  /*a4f0*/  FSEL R18, R22, -INF , !P0 ;  /* 0xff80000016127808 */ /* 0x000fe20004000000 */
[----:B------:R-:W-:Y:S01]  /*a500*/  IMAD.IADD R17, R252, 0x1, -R16 ;  /* 0x00000001fc117824 */ /* 0x000fe200078e0a10 */
[----:B------:R-:W-:Y:S01]  /*a510*/  FSEL R33, R30, -INF , !P6 ;  /* 0xff8000001e217808 */ /* 0x000fe20007000000 */
[----:B------:R-:W-:Y:S01]  /*a520*/  FMUL.FTZ R13, R13, UR10 ;  /* 0x0000000a0d0d7c20 */ /* 0x000fe20008410000 */
[----:B------:R-:W-:Y:S01]  /*a530*/  ISETP.GE.AND P0, PT, R21, R250, PT ;  /* 0x000000fa1500720c */ /* 0x000fe20003f06270 */
[----:B------:R-:W-:Y:S01]  /*a540*/  FMUL.FTZ R15, R15, UR10 ;  /* 0x0000000a0f0f7c20 */ /* 0x000fe20008410000 */
[----:B------:R-:W-:Y:S01]  /*a550*/  ISETP.GE.AND P6, PT, R21, R243, PT ;  /* 0x000000f31500720c */ /* 0x000fe20003fc6270 */
[----:B------:R-:W4:Y:S01]  /*a560*/  MUFU.TANH R22, R27 ;  /* 0x0000001b00167308 */ /* 0x000f220000002400 */
[-C--:B------:R-:W-:Y:S01]  /*a570*/  ISETP.LT.OR P1, PT, R25, R248.reuse, P1 ;  /* 0x000000f81900720c */ /* 0x080fe20000f21670 */
[----:B------:R-:W-:Y:S01]  /*a580*/  IMAD.IADD R25, R249, 0x1, -R25 ;  /* 0x00000001f9197824 */ /* 0x000fe200078e0a19 */
[C---:B------:R-:W-:Y:S01]  /*a590*/  ISETP.LT.OR P0, PT, R21.reuse, R251, P0 ;  /* 0x000000fb1500720c */ /* 0x040fe20000701670 */
[----:B------:R-:W-:Y:S01]  /*a5a0*/  HMMA.16816.F32 R4, R176, R194, R4 ;  /* 0x000000c2b004723c */ /* 0x000fe20000001804 */
[----:B------:R-:W-:Y:S01]  /*a5b0*/  ISETP.LT.OR P6, PT, R21, R248, P6 ;  /* 0x000000f81500720c */ /* 0x000fe200037c1670 */
[----:B------:R-:W-:Y:S01]  /*a5c0*/  FMUL.FTZ R10, R10, UR10 ;  /* 0x0000000a0a0a7c20 */ /* 0x000fe20008410000 */
[----:B------:R-:W-:Y:S01]  /*a5d0*/  IABS R25, R25 ;  /* 0x0000001900197213 */ /* 0x000fe20000000000 */
[----:B------:R-:W5:Y:S01]  /*a5e0*/  MUFU.TANH R26, R26 ;  /* 0x0000001a001a7308 */ /* 0x000f620000002400 */
[--C-:B--2---:R-:W-:Y:S01]  /*a5f0*/  IMAD.IADD R24, R252, 0x1, -R21.reuse ;  /* 0x00000001fc187824 */ /* 0x104fe200078e0a15 */
[----:B------:R-:W-:Y:S01]  /*a600*/  IABS R17, R17 ;  /* 0x0000001100117213 */ /* 0x000fe20000000000 */
[----:B------:R-:W-:Y:S01]  /*a610*/  IMAD.IADD R21, R249, 0x1, -R21 ;  /* 0x00000001f9157824 */ /* 0x000fe200078e0a15 */
[----:B------:R-:W-:Y:S01]  /*a620*/  I2FP.F32.S32 R30, R25 ;  /* 0x00000019001e7245 */ /* 0x000fe20000201400 */
[----:B------:R-:W-:Y:S01]  /*a630*/  FMUL.FTZ R11, R11, UR10 ;  /* 0x0000000a0b0b7c20 */ /* 0x000fe20008410000 */
[----:B------:R-:W-:Y:S01]  /*a640*/  IABS R24, R24 ;  /* 0x0000001800187213 */ /* 0x000fe20000000000 */
[----:B------:R-:W-:Y:S01]  /*a650*/  FMUL.FTZ R185, R185, UR10 ;  /* 0x0000000ab9b97c20 */ /* 0x000fe20008410000 */
[----:B------:R-:W-:Y:S01]  /*a660*/  IABS R21, R21 ;  /* 0x0000001500157213 */ /* 0x000fe20000000000 */
[----:B-1----:R-:W-:Y:S01]  /*a670*/  FFMA.FTZ R23, R30, -UR18, R23 ;  /* 0x800000121e177c23 */ /* 0x002fe20008010017 */
[----:B------:R-:W-:Y:S01]  /*a680*/  I2FP.F32.S32 R25, R24 ;  /* 0x0000001800197245 */ /* 0x000fe20000201400 */
[----:B------:R-:W1:Y:S01]  /*a690*/  MUFU.TANH R19, R19 ;  /* 0x0000001300137308 */ /* 0x000e620000002400 */
[----:B------:R-:W-:Y:S01]  /*a6a0*/  I2FP.F32.S32 R21, R21 ;  /* 0x0000001500157245 */ /* 0x000fe20000201400 */
[----:B------:R-:W-:Y:S01]  /*a6b0*/  FMUL.FTZ R24, R14, UR10 ;  /* 0x0000000a0e187c20 */ /* 0x000fe20008410000 */
[----:B------:R-:W-:Y:S01]  /*a6c0*/  I2FP.F32.S32 R17, R17 ;  /* 0x0000001100117245 */ /* 0x000fe20000201400 */
[----:B---3--:R-:W-:Y:S01]  /*a6d0*/  FFMA.FTZ R25, R25, -UR18, R20 ;  /* 0x8000001219197c23 */ /* 0x008fe20008010014 */
[----:B------:R-:W-:Y:S01]  /*a6e0*/  FSEL R20, R23, -INF , !P1 ;  /* 0xff80000017147808 */ /* 0x000fe20004800000 */
[----:B----4-:R-:W-:Y:S01]  /*a6f0*/  FFMA.FTZ R21, R21, -UR18, R22 ;  /* 0x8000001215157c23 */ /* 0x010fe20008010016 */
[----:B------:R-:W-:Y:S01]  /*a700*/  FMUL.FTZ R22, R12, UR10 ;  /* 0x0000000a0c167c20 */ /* 0x000fe20008410000 */
[----:B-----5:R-:W-:Y:S01]  /*a710*/  FFMA.FTZ R26, R17, -UR18, R26 ;  /* 0x80000012111a7c23 */ /* 0x020fe2000801001a */
[----:B------:R-:W-:Y:S01]  /*a720*/  FSEL R27, R25, -INF , !P0 ;  /* 0xff800000191b7808 */ /* 0x000fe20004000000 */
[----:B------:R-:W-:Y:S01]  /*a730*/  VIADD R17, R28, 0x18 ;  /* 0x000000181c117836 */ /* 0x000fe20000000000 */
[----:B------:R-:W-:Y:S01]  /*a740*/  ISETP.GE.AND P1, PT, R16, R250, PT ;  /* 0x000000fa1000720c */ /* 0x000fe20003f26270 */
[----:B------:R-:W-:Y:S01]  /*a750*/  VIADD R12, R28, 0x19 ;  /* 0x000000191c0c7836 */ /* 0x000fe20000000000 */
[C---:B------:R-:W-:Y:S01]  /*a760*/  ISETP.GE.AND P0, PT, R16.reuse, R243, PT ;  /* 0x000000f31000720c */ /* 0x040fe20003f06270 */
[----:B------:R-:W2:Y:S01]  /*a770*/  MUFU.TANH R22, R22 ;  /* 0x0000001600167308 */ /* 0x000ea20000002400 */
[----:B------:R-:W-:Y:S01]  /*a780*/  ISETP.LT.OR P1, PT, R16, R251, P1 ;  /* 0x000000fb1000720c */ /* 0x000fe20000f21670 */
[--C-:B------:R-:W-:Y:S01]  /*a790*/  IMAD.IADD R14, R252, 0x1, -R17.reuse ;  /* 0x00000001fc0e7824 */ /* 0x100fe200078e0a11 */
[----:B------:R-:W-:Y:S01]  /*a7a0*/  ISETP.LT.OR P0, PT, R16, R248, P0 ;  /* 0x000000f81000720c */ /* 0x000fe20000701670 */
[----:B------:R-:W-:Y:S01]  /*a7b0*/  IMAD.IADD R16, R249, 0x1, -R16 ;  /* 0x00000001f9107824 */ /* 0x000fe200078e0a10 */
[----:B------:R-:W-:Y:S01]  /*a7c0*/  FSEL R200, R21, -INF , !P6 ;  /* 0xff80000015c87808 */ /* 0x000fe20007000000 */
[----:B------:R-:W-:Y:S01]  /*a7d0*/  IMAD.IADD R23, R252, 0x1, -R12 ;  /* 0x00000001fc177824 */ /* 0x000fe200078e0a0c */
[----:B------:R-:W-:Y:S01]  /*a7e0*/  FSEL R25, R26, -INF , !P1 ;  /* 0xff8000001a197808 */ /* 0x000fe20004800000 */
[----:B------:R3:W4:Y:S01]  /*a7f0*/  MUFU.TANH R21, R24 ;  /* 0x0000001800157308 */ /* 0x0007220000002400 */
[----:B------:R-:W-:Y:S01]  /*a800*/  ISETP.GE.AND P6, PT, R17, R250, PT ;  /* 0x000000fa1100720c */ /* 0x000fe20003fc6270 */
[----:B------:R-:W-:Y:S01]  /*a810*/  FMUL.FTZ R5, R5, UR10 ;  /* 0x0000000a05057c20 */ /* 0x000fe20008410000 */
[----:B------:R-:W-:Y:S01]  /*a820*/  ISETP.GE.AND P1, PT, R17, R243, PT ;  /* 0x000000f31100720c */ /* 0x000fe20003f26270 */
[----:B------:R-:W-:Y:S01]  /*a830*/  FMUL.FTZ R7, R7, UR10 ;  /* 0x0000000a07077c20 */ /* 0x000fe20008410000 */
[----:B------:R-:W-:Y:S01]  /*a840*/  IABS R16, R16 ;  /* 0x0000001000107213 */ /* 0x000fe20000000000 */
[----:B------:R-:W-:Y:S01]  /*a850*/  FMUL.FTZ R186, R186, UR10 ;  /* 0x0000000ababa7c20 */ /* 0x000fe20008410000 */
[----:B------:R-:W-:Y:S01]  /*a860*/  IABS R14, R14 ;  /* 0x0000000e000e7213 */ /* 0x000fe20000000000 */
[----:B------:R-:W5:Y:S01]  /*a870*/  MUFU.TANH R13, R13 ;  /* 0x0000000d000d7308 */ /* 0x000f620000002400 */
[----:B------:R-:W-:Y:S01]  /*a880*/  ISETP.LT.OR P6, PT, R17, R251, P6 ;  /* 0x000000fb1100720c */ /* 0x000fe200037c1670 */
[----:B------:R-:W-:Y:S01]  /*a890*/  FMUL.FTZ R187, R187, UR10 ;  /* 0x0000000abbbb7c20 */ /* 0x000fe20008410000 */
[----:B------:R-:W-:Y:S01]  /*a8a0*/  ISETP.LT.OR P1, PT, R17, R248, P1 ;  /* 0x000000f81100720c */ /* 0x000fe20000f21670 */
[----:B------:R-:W-:Y:S01]  /*a8b0*/  IMAD.IADD R17, R249, 0x1, -R17 ;  /* 0x00000001f9117824 */ /* 0x000fe200078e0a11 */
[----:B------:R-:W-:Y:S01]  /*a8c0*/  I2FP.F32.S32 R16, R16 ;  /* 0x0000001000107245 */ /* 0x000fe20000201400 */
[----:B------:R-:W-:Y:S01]  /*a8d0*/  FMUL.FTZ R183, R183, UR10 ;  /* 0x0000000ab7b77c20 */ /* 0x000fe20008410000 */
[----:B------:R-:W-:Y:S01]  /*a8e0*/  I2FP.F32.S32 R31, R14 ;  /* 0x0000000e001f7245 */ /* 0x000fe20000201400 */
[----:B------:R-:W5:Y:S01]  /*a8f0*/  MUFU.TANH R15, R15 ;  /* 0x0000000f000f7308 */ /* 0x000f620000002400 */
[----:B------:R-:W-:Y:S01]  /*a900*/  IABS R17, R17 ;  /* 0x0000001100117213 */ /* 0x000fe20000000000 */
[----:B-1----:R-:W-:Y:S01]  /*a910*/  FFMA.FTZ R16, R16, -UR18, R19 ;  /* 0x8000001210107c23 */ /* 0x002fe20008010013 */
[----:B------:R-:W-:Y:S01]  /*a920*/  IABS R23, R23 ;  /* 0x0000001700177213 */ /* 0x000fe20000000000 */
[----:B--2---:R-:W-:Y:S01]  /*a930*/  FFMA.FTZ R22, R31, -UR18, R22 ;  /* 0x800000121f167c23 */ /* 0x004fe20008010016 */
[----:B------:R-:W-:Y:S01]  /*a940*/  I2FP.F32.S32 R14, R17 ;  /* 0x00000011000e7245 */ /* 0x000fe20000201400 */
[----:B------:R-:W-:Y:S01]  /*a950*/  FMUL.FTZ R17, R8, UR10 ;  /* 0x0000000a08117c20 */ /* 0x000fe20008410000 */
[----:B---3--:R-:W-:Y:S01]  /*a960*/  I2FP.F32.S32 R24, R23 ;  /* 0x0000001700187245 */ /* 0x008fe20000201400 */
[----:B------:R-:W-:Y:S01]  /*a970*/  VIADD R8, R28, 0x21 ;  /* 0x000000211c087836 */ /* 0x000fe20000000000 */
[----:B------:R-:W-:Y:S01]  /*a980*/  FSEL R194, R16, -INF , !P0 ;  /* 0xff80000010c27808 */ /* 0x000fe20004000000 */
[----:B----4-:R-:W-:Y:S01]  /*a990*/  FFMA.FTZ R14, R14, -UR18, R21 ;  /* 0x800000120e0e7c23 */ /* 0x010fe20008010015 */
[----:B------:R-:W-:Y:S01]  /*a9a0*/  FSEL R23, R22, -INF , !P6 ;  /* 0xff80000016177808 */ /* 0x000fe20007000000 */
[----:B-----5:R-:W-:Y:S01]  /*a9b0*/  FFMA.FTZ R21, R24, -UR18, R13 ;  /* 0x8000001218157c23 */ /* 0x020fe2000801000d */
[----:B------:R-:W-:Y:S01]  /*a9c0*/  ISETP.GE.AND P0, PT, R12, R250, PT ;  /* 0x000000fa0c00720c */ /* 0x000fe20003f06270 */
[----:B------:R-:W-:Y:S01]  /*a9d0*/  VIADD R13, R28, 0x20 ;  /* 0x000000201c0d7836 */ /* 0x000fe20000000000 */
[C---:B------:R-:W-:Y:S01]  /*a9e0*/  ISETP.GE.AND P6, PT, R12.reuse, R243, PT ;  /* 0x000000f30c00720c */ /* 0x040fe20003fc6270 */
[----:B------:R1:W2:Y:S01]  /*a9f0*/  MUFU.TANH R16, R17 ;  /* 0x0000001100107308 */ /* 0x0002a20000002400 */
[----:B------:R-:W-:-:S02]  /*aa00*/  ISETP.LT.OR P0, PT, R12, R251, P0 ;  /* 0x000000fb0c00720c */ /* 0x000fc40000701670 */
[----:B------:R-:W-:Y:S01]  /*aa10*/  ISETP.LT.OR P6, PT, R12, R248, P6 ;  /* 0x000000f80c00720c */ /* 0x000fe200037c1670 */
[----:B------:R-:W-:Y:S01]  /*aa20*/  IMAD.IADD R12, R249, 0x1, -R12 ;  /* 0x00000001f90c7824 */ /* 0x000fe200078e0a0c */
[----:B------:R-:W-:Y:S01]  /*aa30*/  FSEL R24, R14, -INF , !P1 ;  /* 0xff8000000e187808 */ /* 0x000fe20004800000 */
[----:B------:R-:W-:Y:S01]  /*aa40*/  IMAD.IADD R14, R252, 0x1, -R13 ;  /* 0x00000001fc0e7824 */ /* 0x000fe200078e0a0d */
[----:B------:R-:W-:Y:S01]  /*aa50*/  FSEL R21, R21, -INF , !P0 ;  /* 0xff80000015157808 */ /* 0x000fe20004000000 */
[----:B------:R-:W-:Y:S01]  /*aa60*/  MUFU.TANH R10, R10 ;  /* 0x0000000a000a7308 */ /* 0x000fe20000002400 */
[----:B------:R-:W-:Y:S02]  /*aa70*/  IABS R12, R12 ;  /* 0x0000000c000c7213 */ /* 0x000fe40000000000 */
[----:B------:R-:W-:Y:S02]  /*aa80*/  IABS R14, R14 ;  /* 0x0000000e000e7213 */ /* 0x000fe40000000000 */
[----:B------:R-:W-:-:S02]  /*aa90*/  I2FP.F32.S32 R12, R12 ;  /* 0x0000000c000c7245 */ /* 0x000fc40000201400 */
[----:B------:R-:W-:Y:S01]  /*aaa0*/  ISETP.GE.AND P1, PT, R13, R250, PT ;  /* 0x000000fa0d00720c */ /* 0x000fe20003f26270 */
[----:B------:R-:W-:Y:S01]  /*aab0*/  MUFU.TANH R11, R11 ;  /* 0x0000000b000b7308 */ /* 0x000fe20000002400 */
[----:B-1----:R-:W-:Y:S01]  /*aac0*/  FMUL.FTZ R17, R9, UR10 ;  /* 0x0000000a09117c20 */ /* 0x002fe20008410000 */
[C---:B------:R-:W-:Y:S01]  /*aad0*/  ISETP.GE.AND P0, PT, R13.reuse, R243, PT ;  /* 0x000000f30d00720c */ /* 0x040fe20003f06270 */
[----:B------:R-:W-:Y:S01]  /*aae0*/  FFMA.FTZ R12, R12, -UR18, R15 ;  /* 0x800000120c0c7c23 */ /* 0x000fe2000801000f */
[----:B------:R-:W-:Y:S01]  /*aaf0*/  I2FP.F32.S32 R19, R14 ;  /* 0x0000000e00137245 */ /* 0x000fe20000201400 */
[----:B------:R-:W-:Y:S01]  /*ab00*/  IMAD.IADD R9, R252, 0x1, -R8 ;  /* 0x00000001fc097824 */ /* 0x000fe200078e0a08 */
[C---:B------:R-:W-:Y:S01]  /*ab10*/  ISETP.LT.OR P1, PT, R13.reuse, R251, P1 ;  /* 0x000000fb0d00720c */ /* 0x040fe20000f21670 */
[----:B------:R-:W-:Y:S01]  /*ab20*/  FMUL.FTZ R15, R6, UR10 ;  /* 0x0000000a060f7c20 */ /* 0x000fe20008410000 */
[----:B------:R-:W-:Y:S01]  /*ab30*/  ISETP.LT.OR P0, PT, R13, R248, P0 ;  /* 0x000000f80d00720c */ /* 0x000fe20000701670 */
[----:B------:R-:W-:Y:S01]  /*ab40*/  IMAD.IADD R13, R249, 0x1, -R13 ;  /* 0x00000001f90d7824 */ /* 0x000fe200078e0a0d */
[----:B------:R-:W1:Y:S01]  /*ab50*/  MUFU.TANH R17, R17 ;  /* 0x0000001100117308 */ /* 0x000e620000002400 */
[----:B--2---:R-:W-:Y:S01]  /*ab60*/  FFMA.FTZ R16, R19, -UR18, R16 ;  /* 0x8000001213107c23 */ /* 0x004fe20008010010 */
[----:B------:R-:W-:Y:S01]  /*ab70*/  FSEL R26, R12, -INF , !P6 ;  /* 0xff8000000c1a7808 */ /* 0x000fe20007000000 */
[----:B------:R-:W-:Y:S01]  /*ab80*/  FMUL.FTZ R12, R4, UR10 ;  /* 0x0000000a040c7c20 */ /* 0x000fe20008410000 */
[----:B------:R-:W-:Y:S01]  /*ab90*/  IABS R9, R9 ;  /* 0x0000000900097213 */ /* 0x000fe20000000000 */
[----:B------:R-:W-:Y:S01]  /*aba0*/  VIADD R4, R28, 0x29 ;  /* 0x000000291c047836 */ /* 0x000fe20000000000 */
[----:B------:R-:W-:-:S02]  /*abb0*/  IABS R13, R13 ;  /* 0x0000000d000d7213 */ /* 0x000fc40000000000 */
[----:B------:R-:W-:Y:S01]  /*abc0*/  FSEL R195, R16, -INF , !P1 ;  /* 0xff80000010c37808 */ /* 0x000fe20004800000 */
[----:B------:R-:W-:Y:S01]  /*abd0*/  MUFU.TANH R12, R12 ;  /* 0x0000000c000c7308 */ /* 0x000fe20000002400 */
[----:B------:R-:W-:Y:S01]  /*abe0*/  I2FP.F32.S32 R14, R9 ;  /* 0x00000009000e7245 */ /* 0x000fe20000201400 */
[----:B------:R-:W-:Y:S01]  /*abf0*/  VIADD R9, R28, 0x28 ;  /* 0x000000281c097836 */ /* 0x000fe20000000000 */
[C---:B------:R-:W-:Y:S02]  /*ac00*/  ISETP.GE.AND P6, PT, R8.reuse, R250, PT ;  /* 0x000000fa0800720c */ /* 0x040fe40003fc6270 */
[----:B------:R-:W-:Y:S01]  /*ac10*/  ISETP.GE.AND P1, PT, R8, R243, PT ;  /* 0x000000f30800720c */ /* 0x000fe20003f26270 */
[----:B------:R-:W-:Y:S01]  /*ac20*/  IMAD.IADD R6, R252, 0x1, -R9 ;  /* 0x00000001fc067824 */ /* 0x000fe200078e0a09 */
[----:B------:R-:W-:Y:S01]  /*ac30*/  I2FP.F32.S32 R13, R13 ;  /* 0x0000000d000d7245 */ /* 0x000fe20000201400 */
[----:B-1----:R-:W-:Y:S01]  /*ac40*/  FFMA.FTZ R14, R14, -UR18, R17 ;  /* 0x800000120e0e7c23 */ /* 0x002fe20008010011 */
[C---:B------:R-:W-:Y:S01]  /*ac50*/  ISETP.LT.OR P6, PT, R8.reuse, R251, P6 ;  /* 0x000000fb0800720c */ /* 0x040fe200037c1670 */
[----:B------:R-:W-:Y:S01]  /*ac60*/  MUFU.TANH R5, R5 ;  /* 0x0000000500057308 */ /* 0x000fe20000002400 */
[----:B------:R-:W-:Y:S01]  /*ac70*/  ISETP.LT.OR P1, PT, R8, R248, P1 ;  /* 0x000000f80800720c */ /* 0x000fe20000f21670 */
[----:B------:R-:W-:-:S02]  /*ac80*/  IMAD.IADD R8, R249, 0x1, -R8 ;  /* 0x00000001f9087824 */ /* 0x000fc400078e0a08 */
[----:B------:R-:W-:Y:S01]  /*ac90*/  FFMA.FTZ R10, R13, -UR18, R10 ;  /* 0x800000120d0a7c23 */ /* 0x000fe2000801000a */
[----:B------:R-:W-:Y:S01]  /*aca0*/  IABS R6, R6 ;  /* 0x0000000600067213 */ /* 0x000fe20000000000 */
[----:B------:R-:W-:Y:S01]  /*acb0*/  IMAD.IADD R13, R252, 0x1, -R4 ;  /* 0x00000001fc0d7824 */ /* 0x000fe200078e0a04 */
[----:B------:R-:W-:Y:S02]  /*acc0*/  FSEL R193, R14, -INF , !P6 ;  /* 0xff8000000ec17808 */ /* 0x000fe40007000000 */
[----:B------:R-:W-:Y:S01]  /*acd0*/  IABS R8, R8 ;  /* 0x0000000800087213 */ /* 0x000fe20000000000 */
[----:B------:R-:W-:Y:S01]  /*ace0*/  MUFU.TANH R7, R7 ;  /* 0x0000000700077308 */ /* 0x000fe20000002400 */
[----:B------:R-:W-:Y:S02]  /*acf0*/  FSEL R192, R10, -INF , !P0 ;  /* 0xff8000000ac07808 */ /* 0x000fe40004000000 */
[----:B------:R-:W-:Y:S02]  /*ad00*/  I2FP.F32.S32 R8, R8 ;  /* 0x0000000800087245 */ /* 0x000fe40000201400 */
[----:B------:R-:W-:-:S02]  /*ad10*/  ISETP.GE.AND P0, PT, R9, R250, PT ;  /* 0x000000fa0900720c */ /* 0x000fc40003f06270 */
[C---:B------:R-:W-:Y:S01]  /*ad20*/  ISETP.GE.AND P6, PT, R9.reuse, R243, PT ;  /* 0x000000f30900720c */ /* 0x040fe20003fc6270 */
[----:B------:R1:W2:Y:S01]  /*ad30*/  MUFU.TANH R10, R15 ;  /* 0x0000000f000a7308 */ /* 0x0002a20000002400 */
[----:B------:R-:W-:Y:S01]  /*ad40*/  FFMA.FTZ R8, R8, -UR18, R11 ;  /* 0x8000001208087c23 */ /* 0x000fe2000801000b */
[C---:B------:R-:W-:Y:S02]  /*ad50*/  ISETP.LT.OR P0, PT, R9.reuse, R251, P0 ;  /* 0x000000fb0900720c */ /* 0x040fe40000701670 */
[----:B------:R-:W-:Y:S01]  /*ad60*/  ISETP.LT.OR P6, PT, R9, R248, P6 ;  /* 0x000000f80900720c */ /* 0x000fe200037c1670 */
[----:B------:R-:W-:Y:S01]  /*ad70*/  IMAD.IADD R9, R249, 0x1, -R9 ;  /* 0x00000001f9097824 */ /* 0x000fe200078e0a09 */
[----:B------:R-:W-:Y:S02]  /*ad80*/  IABS R13, R13 ;  /* 0x0000000d000d7213 */ /* 0x000fe40000000000 */
[----:B------:R-:W-:Y:S01]  /*ad90*/  FSEL R190, R8, -INF , !P1 ;  /* 0xff80000008be7808 */ /* 0x000fe20004800000 */
[----:B------:R-:W-:Y:S01]  /*ada0*/  MUFU.TANH R185, R185 ;  /* 0x000000b900b97308 */ /* 0x000fe20000002400 */
[----:B------:R-:W-:-:S02]  /*adb0*/  ISETP.GE.AND P1, PT, R4, R250, PT ;  /* 0x000000fa0400720c */ /* 0x000fc40003f26270 */
[----:B------:R-:W-:Y:S02]  /*adc0*/  IABS R9, R9 ;  /* 0x0000000900097213 */ /* 0x000fe40000000000 */
[----:B------:R-:W-:Y:S02]  /*add0*/  ISETP.LT.OR P1, PT, R4, R251, P1 ;  /* 0x000000fb0400720c */ /* 0x000fe40000f21670 */
[----:B------:R-:W-:Y:S01]  /*ade0*/  I2FP.F32.S32 R9, R9 ;  /* 0x0000000900097245 */ /* 0x000fe20000201400 */
[----:B------:R-:W3:Y:S01]  /*adf0*/  MUFU.TANH R8, R184 ;  /* 0x000000b800087308 */ /* 0x000ee20000002400 */
[----:B-1----:R-:W-:Y:S02]  /*ae00*/  I2FP.F32.S32 R15, R6 ;  /* 0x00000006000f7245 */ /* 0x002fe40000201400 */
[----:B------:R-:W-:Y:S01]  /*ae10*/  I2FP.F32.S32 R6, R13 ;  /* 0x0000000d00067245 */ /* 0x000fe20000201400 */
[----:B--2---:R-:W-:Y:S02]  /*ae20*/  FFMA.FTZ R9, R9, -UR18, R10 ;  /* 0x8000001209097c23 */ /* 0x004fe4000801000a */
[----:B------:R-:W-:-:S02]  /*ae30*/  FFMA.FTZ R12, R15, -UR18, R12 ;  /* 0x800000120f0c7c23 */ /* 0x000fc4000801000c */
[----:B------:R-:W-:Y:S01]  /*ae40*/  FFMA.FTZ R189, R6, -UR18, R5 ;  /* 0x8000001206bd7c23 */ /* 0x000fe20008010005 */
[C---:B------:R-:W-:Y:S01]  /*ae50*/  VIADD R5, R28.reuse, 0x30 ;  /* 0x000000301c057836 */ /* 0x040fe20000000000 */
[----:B------:R-:W-:Y:S01]  /*ae60*/  FSEL R188, R9, -INF , !P6 ;  /* 0xff80000009bc7808 */ /* 0x000fe20007000000 */
[----:B------:R-:W-:Y:S01]  /*ae70*/  VIADD R6, R28, 0x31 ;  /* 0x000000311c067836 */ /* 0x000fe20000000000 */
[----:B------:R-:W-:Y:S01]  /*ae80*/  FSEL R191, R12, -INF , !P0 ;  /* 0xff8000000cbf7808 */ /* 0x000fe20004000000 */
[--C-:B------:R-:W-:Y:S01]  /*ae90*/  IMAD.IADD R11, R252, 0x1, -R5.reuse ;  /* 0x00000001fc0b7824 */ /* 0x100fe200078e0a05 */
[C---:B------:R-:W-:Y:S01]  /*aea0*/  ISETP.GE.AND P0, PT, R4.reuse, R243, PT ;  /* 0x000000f30400720c */ /* 0x040fe20003f06270 */
[----:B------:R1:W2:Y:S01]  /*aeb0*/  MUFU.TANH R9, R186 ;  /* 0x000000ba00097308 */ /* 0x0002a20000002400 */
[----:B------:R-:W-:Y:S01]  /*aec0*/  FSEL R189, R189, -INF , !P1 ;  /* 0xff800000bdbd7808 */ /* 0x000fe20004800000 */
[C---:B------:R-:W-:Y:S01]  /*aed0*/  IMAD.IADD R10, R249.reuse, 0x1, -R5 ;  /* 0x00000001f90a7824 */ /* 0x040fe200078e0a05 */
[----:B------:R-:W-:Y:S01]  /*aee0*/  ISETP.LT.OR P0, PT, R4, R248, P0 ;  /* 0x000000f80400720c */ /* 0x000fe20000701670 */
[----:B------:R-:W-:Y:S01]  /*aef0*/  IMAD.IADD R4, R249, 0x1, -R4 ;  /* 0x00000001f9047824 */ /* 0x000fe200078e0a04 */
[----:B------:R-:W-:Y:S01]  /*af00*/  IABS R11, R11 ;  /* 0x0000000b000b7213 */ /* 0x000fe20000000000 */
[----:B------:R-:W-:Y:S01]  /*af10*/  IMAD.IADD R12, R252, 0x1, -R6 ;  /* 0x00000001fc0c7824 */ /* 0x000fe200078e0a06 */
[----:B------:R-:W-:Y:S01]  /*af20*/  ISETP.GE.AND P6, PT, R5, R250, PT ;  /* 0x000000fa0500720c */ /* 0x000fe20003fc6270 */
[----:B------:R-:W4:Y:S01]  /*af30*/  MUFU.TANH R182, R182 ;  /* 0x000000b600b67308 */ /* 0x000f220000002400 */
[----:B------:R-:W-:-:S02]  /*af40*/  IABS R4, R4 ;  /* 0x0000000400047213 */ /* 0x000fc40000000000 */
[C---:B------:R-:W-:Y:S02]  /*af50*/  ISETP.GE.AND P1, PT, R5.reuse, R243, PT ;  /* 0x000000f30500720c */ /* 0x040fe40003f26270 */
[----:B------:R-:W-:Y:S02]  /*af60*/  I2FP.F32.S32 R4, R4 ;  /* 0x0000000400047245 */ /* 0x000fe40000201400 */
[----:B------:R-:W-:Y:S01]  /*af70*/  I2FP.F32.S32 R11, R11 ;  /* 0x0000000b000b7245 */ /* 0x000fe20000201400 */
[----:B------:R-:W-:Y:S01]  /*af80*/  MUFU.TANH R187, R187 ;  /* 0x000000bb00bb7308 */ /* 0x000fe20000002400 */
[C---:B------:R-:W-:Y:S01]  /*af90*/  ISETP.LT.OR P6, PT, R5.reuse, R251, P6 ;  /* 0x000000fb0500720c */ /* 0x040fe200037c1670 */
[----:B------:R-:W-:Y:S01]  /*afa0*/  FFMA.FTZ R4, R4, -UR18, R7 ;  /* 0x8000001204047c23 */ /* 0x000fe20008010007 */
[----:B------:R-:W-:Y:S01]  /*afb0*/  BAR.SYNC.DEFER_BLOCKING 0x0 ;  /* 0x0000000000007b1d */ /* 0x000fe20000010000 */
[----:B------:R-:W-:Y:S01]  /*afc0*/  ISETP.LT.OR P1, PT, R5, R248, P1 ;  /* 0x000000f80500720c */ /* 0x000fe20000f21670 */
[----:B------:R-:W-:Y:S01]  /*afd0*/  FMUL.FTZ R5, R180, UR10 ;  /* 0x0000000ab4057c20 */ /* 0x000fe20008410000 */
[----:B---3--:R-:W-:Y:S01]  /*afe0*/  FFMA.FTZ R8, R11, -UR18, R8 ;  /* 0x800000120b087c23 */ /* 0x008fe20008010008 */
[----:B-1----:R-:W-:Y:S01]  /*aff0*/  FSEL R186, R4, -INF , !P0 ;  /* 0xff80000004ba7808 */ /* 0x002fe20004000000 */
[C---:B------:R-:W-:Y:S01]  /*b000*/  VIADD R4, R28.reuse, 0x38 ;  /* 0x000000381c047836 */ /* 0x040fe20000000000 */
[----:B------:R-:W-:Y:S01]  /*b010*/  IABS R10, R10 ;  /* 0x0000000a000a7213 */ /* 0x000fe20000000000 */
[----:B------:R-:W-:Y:S01]  /*b020*/  VIADD R28, R28, 0x39 ;  /* 0x000000391c1c7836 */ /* 0x000fe20000000000 */
[----:B------:R-:W-:Y:S01]  /*b030*/  IABS R12, R12 ;  /* 0x0000000c000c7213 */ /* 0x000fe20000000000 */
[----:B------:R-:W1:Y:S01]  /*b040*/  MUFU.TANH R5, R5 ;  /* 0x0000000500057308 */ /* 0x000e620000002400 */
[----:B------:R-:W-:Y:S01]  /*b050*/  I2FP.F32.S32 R10, R10 ;  /* 0x0000000a000a7245 */ /* 0x000fe20000201400 */
[----:B------:R-:W-:Y:S01]  /*b060*/  IMAD.IADD R7, R249, 0x1, -R4 ;  /* 0x00000001f9077824 */ /* 0x000fe200078e0a04 */
[----:B------:R-:W-:-:S02]  /*b070*/  I2FP.F32.S32 R12, R12 ;  /* 0x0000000c000c7245 */ /* 0x000fc40000201400 */
[----:B------:R-:W-:Y:S01]  /*b080*/  FSEL R177, R8, -INF , !P6 ;  /* 0xff80000008b17808 */ /* 0x000fe20007000000 */
[----:B------:R-:W-:Y:S01]  /*b090*/  IMAD.IADD R8, R252, 0x1, -R4 ;  /* 0x00000001fc087824 */ /* 0x000fe200078e0a04 */
[----:B------:R-:W-:Y:S01]  /*b0a0*/  ISETP.GE.AND P0, PT, R6, R250, PT ;  /* 0x000000fa0600720c */ /* 0x000fe20003f06270 */
[----:B--2---:R-:W-:Y:S01]  /*b0b0*/  FFMA.FTZ R9, R10, -UR18, R9 ;  /* 0x800000120a097c23 */ /* 0x004fe20008010009 */
[----:B------:R-:W-:Y:S01]  /*b0c0*/  ISETP.GE.AND P6, PT, R6, R243, PT ;  /* 0x000000f30600720c */ /* 0x000fe20003fc6270 */
[----:B------:R-:W-:Y:S01]  /*b0d0*/  FFMA.FTZ R12, R12, -UR18, R185 ;  /* 0x800000120c0c7c23 */ /* 0x000fe200080100b9 */
[----:B------:R-:W-:Y:S01]  /*b0e0*/  IABS R7, R7 ;  /* 0x0000000700077213 */ /* 0x000fe20000000000 */
[----:B------:R-:W2:Y:S01]  /*b0f0*/  MUFU.TANH R181, R181 ;  /* 0x000000b500b57308 */ /* 0x000ea20000002400 */
[C---:B------:R-:W-:Y:S02]  /*b100*/  ISETP.LT.OR P0, PT, R6.reuse, R251, P0 ;  /* 0x000000fb0600720c */ /* 0x040fe40000701670 */
[----:B------:R-:W-:Y:S01]  /*b110*/  ISETP.LT.OR P6, PT, R6, R248, P6 ;  /* 0x000000f80600720c */ /* 0x000fe200037c1670 */
[----:B------:R-:W-:Y:S01]  /*b120*/  IMAD.IADD R6, R249, 0x1, -R6 ;  /* 0x00000001f9067824 */ /* 0x000fe200078e0a06 */
[----:B------:R-:W-:-:S02]  /*b130*/  IABS R8, R8 ;  /* 0x0000000800087213 */ /* 0x000fc40000000000 */
[----:B------:R-:W-:Y:S01]  /*b140*/  I2FP.F32.S32 R7, R7 ;  /* 0x0000000700077245 */ /* 0x000fe20000201400 */
[----:B------:R-:W3:Y:S01]  /*b150*/  MUFU.TANH R183, R183 ;  /* 0x000000b700b77308 */ /* 0x000ee20000002400 */
[----:B------:R-:W-:Y:S02]  /*b160*/  FSEL R174, R9, -INF , !P1 ;  /* 0xff80000009ae7808 */ /* 0x000fe40004800000 */
[----:B------:R-:W-:Y:S01]  /*b170*/  FSEL R175, R12, -INF , !P0 ;  /* 0xff8000000caf7808 */ /* 0x000fe20004000000 */
[----:B----4-:R-:W-:Y:S01]  /*b180*/  FFMA.FTZ R7, R7, -UR18, R182 ;  /* 0x8000001207077c23 */ /* 0x010fe200080100b6 */
[----:B------:R-:W-:Y:S02]  /*b190*/  I2FP.F32.S32 R8, R8 ;  /* 0x0000000800087245 */ /* 0x000fe40000201400 */
[C---:B------:R-:W-:Y:S02]  /*b1a0*/  ISETP.GE.AND P1, PT, R4.reuse, R250, PT ;  /* 0x000000fa0400720c */ /* 0x040fe40003f26270 */
[----:B------:R-:W-:Y:S01]  /*b1b0*/  ISETP.GE.AND P0, PT, R4, R243, PT ;  /* 0x000000f30400720c */ /* 0x000fe20003f06270 */
[----:B-1----:R-:W-:Y:S01]  /*b1c0*/  FFMA.FTZ R5, R8, -UR18, R5 ;  /* 0x8000001208057c23 */ /* 0x002fe20008010005 */
[----:B------:R-:W-:Y:S01]  /*b1d0*/  IABS R6, R6 ;  /* 0x0000000600067213 */ /* 0x000fe20000000000 */
[----:B------:R-:W-:Y:S01]  /*b1e0*/  IMAD.IADD R8, R249, 0x1, -R28 ;  /* 0x00000001f9087824 */ /* 0x000fe200078e0a1c */
        /* <DEDUP_REMOVED lines=9> */
[----:B------:R-:W-:Y:S02]  /*b280*/  I2FP.F32.S32 R4, R4 ;  /* 0x0000000400047245 */ /* 0x000fe40000201400 */
[----:B------:R-:W-:Y:S02]  /*b290*/  I2FP.F32.S32 R8, R8 ;  /* 0x0000000800087245 */ /* 0x000fe40000201400 */
[----:B------:R-:W-:Y:S01]  /*b2a0*/  FSEL R172, R6, -INF , !P6 ;  /* 0xff80000006ac7808 */ /* 0x000fe20007000000 */
[----:B--2---:R-:W-:Y:S01]  /*b2b0*/  FFMA.FTZ R4, R4, -UR18, R181 ;  /* 0x8000001204047c23 */ /* 0x004fe200080100b5 */
[----:B------:R-:W-:Y:S01]  /*b2c0*/  FSEL R173, R5, -INF , !P1 ;  /* 0xff80000005ad7808 */ /* 0x000fe20004800000 */
[----:B---3--:R-:W-:Y:S01]  /*b2d0*/  FFMA.FTZ R8, R8, -UR18, R183 ;  /* 0x8000001208087c23 */ /* 0x008fe200080100b7 */
        /* <DEDUP_REMOVED lines=154> */
.L_x_1517:
[----:B------:R-:W-:Y:S05]  /*bc80*/  BSYNC B0 ;  /* 0x0000000000007941 */ /* 0x000fea0003800000 */
.L_x_1516:
[----:B------:R-:W0:Y:S02]  /*bc90*/  LDGDEPBAR ;  /* 0x00000000000079af */ /* 0x000e240000000000 */
.L_x_1515:
[----:B-1-3--:R-:W-:Y:S01]  /*bca0*/  FMNMX.FTZ R4, R164, R35, !PT ;  /* 0x00000023a4047209 */ /* 0x00afe20007810000 */
        /* <DEDUP_REMOVED lines=41> */
[----:B------:R-:W-:Y:S01]  /*bf40*/  FMUL.FTZ R176, R169, UR11 ;  /* 0x0000000ba9b07c20 */ /* 0x000fe20008410000 */
[----:B--2---:R-:W-:Y:S02]  /*bf50*/  FMNMX.FTZ R168, R5, R168, !PT ;  /* 0x000000a805a87209 */ /* 0x004fe40007810000 */
[----:B------:R-:W-:Y:S02]  /*bf60*/  FSEL R5, R169, RZ, P1 ;  /* 0x000000ffa9057208 */ /* 0x000fe40000800000 */
[----:B------:R-:W-:Y:S02]  /*bf70*/  FSEL R176, R176, RZ, P1 ;  /* 0x000000ffb0b07208 */ /* 0x000fe40000800000 */
[----:B------:R-:W-:Y:S01]  /*bf80*/  FSETP.NEU.FTZ.AND P0, PT, R168, -INF , PT ;  /* 0xff800000a800780b */ /* 0x000fe20003f1d000 */
[----:B------:R-:W-:Y:S02]  /*bf90*/  FADD.FTZ R4, R164, -R5 ;  /* 0x80000005a4047221 */ /* 0x000fe40000010000 */
[--C-:B------:R-:W-:Y:S01]  /*bfa0*/  FFMA.FTZ R34, R29, UR11, -R176.reuse ;  /* 0x0000000b1d227c23 */ /* 0x100fe200080108b0 */
[C---:B------:R-:W-:Y:S01]  /*bfb0*/  FMUL.FTZ R29, R168.reuse, UR11 ;  /* 0x0000000ba81d7c20 */ /* 0x040fe20008410000 */
[----:B------:R-:W-:Y:S01]  /*bfc0*/  FSEL R6, R168, RZ, P0 ;  /* 0x000000ffa8067208 */ /* 0x000fe20000000000 */
[--C-:B------:R-:W-:Y:S01]  /*bfd0*/  FFMA.FTZ R165, R35, UR11, -R176.reuse ;  /* 0x0000000b23a57c23 */ /* 0x100fe200080108b0 */
[--C-:B------:R-:W-:Y:S01]  /*bfe0*/  FFMA.FTZ R32, R33, UR11, -R176.reuse ;  /* 0x0000000b21207c23 */ /* 0x100fe200080108b0 */
[----:B------:R-:W-:Y:S01]  /*bff0*/  FFMA.FTZ R35, R171, UR11, -R176 ;  /* 0x0000000bab237c23 */ /* 0x000fe200080108b0 */
[----:B------:R-:W-:Y:S01]  /*c000*/  FSEL R29, R29, RZ, P0 ;  /* 0x000000ff1d1d7208 */ /* 0x000fe20000000000 */
[----:B------:R-:W-:Y:S01]  /*c010*/  FADD.FTZ R6, R3, -R6 ;  /* 0x8000000603067221 */ /* 0x000fe20000010000 */
[----:B------:R-:W-:Y:S01]  /*c020*/  FMUL.FTZ R170, R4, UR11 ;  /* 0x0000000b04aa7c20 */ /* 0x000fe20008410000 */
[----:B------:R-:W-:Y:S01]  /*c030*/  MUFU.EX2 R165, R165 ;  /* 0x000000a500a57308 */ /* 0x000fe20000000800 */
[--C-:B------:R-:W-:Y:S01]  /*c040*/  FFMA.FTZ R178, R23, UR11, -R176.reuse ;  /* 0x0000000b17b27c23 */ /* 0x100fe200080108b0 */
[--C-:B------:R-:W-:Y:S01]  /*c050*/  FFMA.FTZ R33, R0, UR11, -R29.reuse ;  /* 0x0000000b00217c23 */ /* 0x100fe2000801081d */
[--C-:B------:R-:W-:Y:S01]  /*c060*/  FFMA.FTZ R2, R2, UR11, -R29.reuse ;  /* 0x0000000b02027c23 */ /* 0x100fe2000801081d */
[--C-:B------:R-:W-:Y:S01]  /*c070*/  FFMA.FTZ R0, R18, UR11, -R29.reuse ;  /* 0x0000000b12007c23 */ /* 0x100fe2000801081d */
[--C-:B------:R-:W-:Y:S01]  /*c080*/  FFMA.FTZ R171, R20, UR11, -R29.reuse ;  /* 0x0000000b14ab7c23 */ /* 0x100fe2000801081d */
[----:B------:R-:W-:Y:S01]  /*c090*/  FMUL.FTZ R164, R6, UR11 ;  /* 0x0000000b06a47c20 */ /* 0x000fe20008410000 */
[----:B------:R-:W1:Y:S01]  /*c0a0*/  LDSM.16.MT88.4 R16, [R224+0x10000] ;  /* 0x01000000e010783b */ /* 0x000e620000004200 */
[----:B------:R-:W2:Y:S01]  /*c0b0*/  MUFU.EX2 R34, R34 ;  /* 0x0000002200227308 */ /* 0x000ea20000000800 */
[--C-:B------:R-:W-:Y:S01]  /*c0c0*/  FFMA.FTZ R179, R21, UR11, -R176.reuse ;  /* 0x0000000b15b37c23 */ /* 0x100fe200080108b0 */
[--C-:B------:R-:W-:Y:S01]  /*c0d0*/  FFMA.FTZ R3, R27, UR11, -R176.reuse ;  /* 0x0000000b1b037c23 */ /* 0x100fe200080108b0 */
[----:B------:R-:W-:Y:S01]  /*c0e0*/  LDSM.16.MT88.4 R20, [R220+0x16000] ;  /* 0x01600000dc14783b */ /* 0x000fe20000004200 */
[--C-:B------:R-:W-:Y:S01]  /*c0f0*/  FFMA.FTZ R180, R25, UR11, -R176.reuse ;  /* 0x0000000b19b47c23 */ /* 0x100fe200080108b0 */
[--C-:B------:R-:W-:Y:S01]  /*c100*/  FFMA.FTZ R181, R200, UR11, -R29.reuse ;  /* 0x0000000bc8b57c23 */ /* 0x100fe2000801081d */
[--C-:B------:R-:W-:Y:S01]  /*c110*/  FFMA.FTZ R184, R194, UR11, -R29.reuse ;  /* 0x0000000bc2b87c23 */ /* 0x100fe2000801081d */
[--C-:B------:R-:W-:Y:S01]  /*c120*/  FFMA.FTZ R182, R24, UR11, -R29.reuse ;  /* 0x0000000b18b67c23 */ /* 0x100fe2000801081d */
        /* <DEDUP_REMOVED lines=8> */
[----:B------:R-:W3:Y:S01]  /*c1b0*/  MUFU.EX2 R32, R32 ;  /* 0x0000002000207308 */ /* 0x000ee20000000800 */
[----:B--2---:R-:W-:Y:S01]  /*c1c0*/  F2FP.F16.F32.PACK_AB R4, R34, R165 ;  /* 0x000000a52204723e */ /* 0x004fe200000000ff */
        /* <DEDUP_REMOVED lines=8> */
[----:B------:R-:W-:Y:S01]  /*c250*/  FFMA.FTZ R176, R31, UR11, -R176 ;  /* 0x0000000b1fb07c23 */ /* 0x000fe200080108b0 */
[--C-:B------:R-:W-:Y:S01]  /*c260*/  FFMA.FTZ R174, R174, UR11, -R29.reuse ;  /* 0x0000000baeae7c23 */ /* 0x100fe2000801081d */
[--C-:B------:R-:W-:Y:S01]  /*c270*/  FFMA.FTZ R172, R30, UR11, -R29.reuse ;  /* 0x0000000b1eac7c23 */ /* 0x100fe2000801081d */
[----:B------:R-:W-:-:S02]  /*c280*/  FFMA.FTZ R193, R28, UR11, -R29 ;  /* 0x0000000b1cc17c23 */ /* 0x000fc4000801081d */
[----:B------:R-:W-:Y:S01]  /*c290*/  LDSM.16.MT88.4 R28, [R222+0x13800] ;  /* 0x01380000de1c783b */ /* 0x000fe20000004200 */
[----:B------:R-:W2:Y:S01]  /*c2a0*/  MUFU.EX2 R2, R2 ;  /* 0x0000000200027308 */ /* 0x000ea20000000800 */
[----:B---3--:R-:W-:-:S07]  /*c2b0*/  F2FP.F16.F32.PACK_AB R6, R32, R35 ;  /* 0x000000232006723e */ /* 0x008fce00000000ff */
[----:B------:R-:W-:Y:S08]  /*c2c0*/  MUFU.EX2 R0, R0 ;  /* 0x0000000000007308 */ /* 0x000ff00000000800 */
[----:B------:R-:W3:Y:S01]  /*c2d0*/  MUFU.EX2 R171, R171 ;  /* 0x000000ab00ab7308 */ /* 0x000ee20000000800 */
[----:B--2---:R-:W-:-:S07]  /*c2e0*/  F2FP.F16.F32.PACK_AB R5, R2, R33 ;  /* 0x000000210205723e */ /* 0x004fce00000000ff */
[----:B------:R-:W2:Y:S08]  /*c2f0*/  MUFU.EX2 R170, R170 ;  /* 0x000000aa00aa7308 */ /* 0x000eb00000000800 */
[----:B------:R-:W4:Y:S01]  /*c300*/  MUFU.EX2 R164, R164 ;  /* 0x000000a400a47308 */ /* 0x000f220000000800 */
[----:B---3--:R-:W-:-:S07]  /*c310*/  F2FP.F16.F32.PACK_AB R7, R171, R0 ;  /* 0x00000000ab07723e */ /* 0x008fce00000000ff */
        /* <DEDUP_REMOVED lines=36> */
[----:B------:R-:W3:Y:S01]  /*c560*/  LDSM.16.MT88.4 R8, [R222+0x12000] ;  /* 0x01200000de08783b */ /* 0x000ee20000004200 */
        /* <DEDUP_REMOVED lines=27> */
[C---:B--2---:R-:W-:Y:S01]  /*c720*/  HMMA.16816.F32 R36, R4.reuse, R12, R36 ;  /* 0x0000000c0424723c */ /* 0x044fe20000001824 */
[-C--:B------:R-:W-:Y:S01]  /*c730*/  FMUL.FTZ R66, R66, R164.reuse ;  /* 0x000000a442427220 */ /* 0x080fe20000410000 */
        /* <DEDUP_REMOVED lines=10> */
[C---:B---3--:R-:W-:Y:S01]  /*c7e0*/  HMMA.16816.F32 R44, R4.reuse, R8, R44 ;  /* 0x00000008042c723c */ /* 0x048fe2000000182c */
[----:B------:R-:W-:Y:S01]  /*c7f0*/  FMUL.FTZ R75, R75, R164 ;  /* 0x000000a44b4b7220 */ /* 0x000fe20000410000 */
[-C--:B------:R-:W-:Y:S01]  /*c800*/  FMUL.FTZ R52, R52, R170.reuse ;  /* 0x000000aa34347220 */ /* 0x080fe20000410000 */
[-C--:B------:R-:W-:Y:S01]  /*c810*/  FMUL.FTZ R53, R53, R170.reuse ;  /* 0x000000aa35357220 */ /* 0x080fe20000410000 */
[-C--:B------:R-:W-:Y:S01]  /*c820*/  FMUL.FTZ R56, R56, R170.reuse ;  /* 0x000000aa38387220 */ /* 0x080fe20000410000 */
[----:B------:R-:W-:Y:S01]  /*c830*/  FMUL.FTZ R57, R57, R170 ;  /* 0x000000aa39397220 */ /* 0x000fe20000410000 */
        /* <DEDUP_REMOVED lines=18> */
[-C--:B------:R-:W-:Y:S01]  /*c960*/  FMUL.FTZ R93, R93, R170.reuse ;  /* 0x000000aa5d5d7220 */ /* 0x080fe20000410000 */
[----:B------:R-:W-:Y:S01]  /*c970*/  FMUL.FTZ R96, R96, R170 ;  /* 0x000000aa60607220 */ /* 0x000fe20000410000 */
[-C--:B------:R-:W-:Y:S01]  /*c980*/  FMUL.FTZ R94, R94, R164.reuse ;  /* 0x000000a45e5e7220 */ /* 0x080fe20000410000 */
[----:B------:R-:W-:Y:S01]  /*c990*/  FMUL.FTZ R95, R95, R164 ;  /* 0x000000a45f5f7220 */ /* 0x000fe20000410000 */
[----:B------:R-:W-:Y:S01]  /*c9a0*/  FMUL.FTZ R97, R97, R170 ;  /* 0x000000aa61617220 */ /* 0x000fe20000410000 */
[-C--:B------:R-:W-:Y:S01]  /*c9b0*/  FMUL.FTZ R98, R98, R164.reuse ;  /* 0x000000a462627220 */ /* 0x080fe20000410000 */
[----:B------:R-:W-:Y:S01]  /*c9c0*/  FMUL.FTZ R99, R99, R164 ;  /* 0x000000a463637220 */ /* 0x000fe20000410000 */
[-C--:B------:R-:W-:Y:S01]  /*c9d0*/  FMUL.FTZ R76, R76, R170.reuse ;  /* 0x000000aa4c4c7220 */ /* 0x080fe20000410000 */
[-C--:B------:R-:W-:Y:S01]  /*c9e0*/  FMUL.FTZ R77, R77, R170.reuse ;  /* 0x000000aa4d4d7220 */ /* 0x080fe20000410000 */
[-C--:B------:R-:W-:Y:S01]  /*c9f0*/  FMUL.FTZ R80, R80, R170.reuse ;  /* 0x000000aa50507220 */ /* 0x080fe20000410000 */
[----:B------:R-:W-:Y:S01]  /*ca00*/  FMUL.FTZ R81, R81, R170 ;  /* 0x000000aa51517220 */ /* 0x000fe20000410000 */
[C---:B--2---:R-:W-:Y:S01]  /*ca10*/  HMMA.16816.F32 R60, R4.reuse, R12, R60 ;  /* 0x0000000c043c723c */ /* 0x044fe2000000183c */
[-C--:B------:R-:W-:Y:S01]  /*ca20*/  FMUL.FTZ R78, R78, R164.reuse ;  /* 0x000000a44e4e7220 */ /* 0x080fe20000410000 */
[-C--:B------:R-:W-:Y:S01]  /*ca30*/  FMUL.FTZ R79, R79, R164.reuse ;  /* 0x000000a44f4f7220 */ /* 0x080fe20000410000 */
[-C--:B------:R-:W-:Y:S01]  /*ca40*/  FMUL.FTZ R82, R82, R164.reuse ;  /* 0x000000a452527220 */ /* 0x080fe20000410000 */
[----:B------:R-:W-:Y:S01]  /*ca50*/  FMUL.FTZ R83, R83, R164 ;  /* 0x000000a453537220 */ /* 0x000fe20000410000 */
[-C--:B------:R-:W-:Y:S01]  /*ca60*/  FMUL.FTZ R108, R108, R170.reuse ;  /* 0x000000aa6c6c7220 */ /* 0x080fe20000410000 */
[C---:B------:R-:W-:Y:S01]  /*ca70*/  HMMA.16816.F32 R64, R4.reuse, R14, R64 ;  /* 0x0000000e0440723c */ /* 0x040fe20000001840 */
[----:B------:R-:W2:Y:S01]  /*ca80*/  LDSM.16.MT88.4 R12, [R221+0x14000] ;  /* 0x01400000dd0c783b */ /* 0x000ea20000004200 */
[----:B------:R-:W-:Y:S01]  /*ca90*/  FMUL.FTZ R109, R109, R170 ;  /* 0x000000aa6d6d7220 */ /* 0x000fe20000410000 */
[-C--:B------:R-:W-:Y:S01]  /*caa0*/  FMUL.FTZ R110, R110, R164.reuse ;  /* 0x000000a46e6e7220 */ /* 0x080fe20000410000 */
[----:B------:R-:W-:Y:S01]  /*cab0*/  FMUL.FTZ R111, R111, R164 ;  /* 0x000000a46f6f7220 */ /* 0x000fe20000410000 */
[-C--:B------:R-:W-:Y:S01]  /*cac0*/  FMUL.FTZ R112, R112, R170.reuse ;  /* 0x000000aa70707220 */ /* 0x080fe20000410000 */
[C---:B---3--:R-:W-:Y:S01]  /*cad0*/  HMMA.16816.F32 R68, R4.reuse, R8, R68 ;  /* 0x000000080444723c */ /* 0x048fe20000001844 */
[----:B------:R-:W-:Y:S01]  /*cae0*/  FMUL.FTZ R113, R113, R170 ;  /* 0x000000aa71717220 */ /* 0x000fe20000410000 */
[-C--:B------:R-:W-:Y:S01]  /*caf0*/  FMUL.FTZ R114, R114, R164.reuse ;  /* 0x000000a472727220 */ /* 0x080fe20000410000 */
        /* <DEDUP_REMOVED lines=12> */
[----:B------:R-:W1:Y:S01]  /*cbc0*/  MUFU.EX2 R180, R180 ;  /* 0x000000b400b47308 */ /* 0x000e620000000800 */
        /* <DEDUP_REMOVED lines=13> */
[-C--:B------:R-:W-:Y:S01]  /*cca0*/  FMUL.FTZ R128, R128, R170.reuse ;  /* 0x000000aa80807220 */ /* 0x080fe20000410000 */
[----:B------:R-:W-:Y:S01]  /*ccb0*/  FMUL.FTZ R129, R129, R170 ;  /* 0x000000aa81817220 */ /* 0x000fe20000410000 */
[----:B------:R-:W-:Y:S01]  /*ccc0*/  MUFU.EX2 R179, R179 ;  /* 0x000000b300b37308 */ /* 0x000fe20000000800 */
[-C--:B------:R-:W-:Y:S01]  /*ccd0*/  FMUL.FTZ R126, R126, R164.reuse ;  /* 0x000000a47e7e7220 */ /* 0x080fe20000410000 */
[-C--:B------:R-:W-:Y:S01]  /*cce0*/  FMUL.FTZ R127, R127, R164.reuse ;  /* 0x000000a47f7f7220 */ /* 0x080fe20000410000 */
[-C--:B------:R-:W-:Y:S01]  /*ccf0*/  FMUL.FTZ R130, R130, R164.reuse ;  /* 0x000000a482827220 */ /* 0x080fe20000410000 */
[C---:B--2---:R-:W-:Y:S01]  /*cd00*/  HMMA.16816.F32 R84, R4.reuse, R12, R84 ;  /* 0x0000000c0454723c */ /* 0x044fe20000001854 */
[----:B------:R-:W-:Y:S01]  /*cd10*/  FMUL.FTZ R131, R131, R164 ;  /* 0x000000a483837220 */ /* 0x000fe20000410000 */
[----:B------:R-:W-:Y:S01]  /*cd20*/  FFMA.FTZ R165, R203, R170, R165 ;  /* 0x000000aacba57223 */ /* 0x000fe200000100a5 */
[----:B------:R-:W-:Y:S01]  /*cd30*/  FFMA.FTZ R33, R202, R164, R33 ;  /* 0x000000a4ca217223 */ /* 0x000fe20000010021 */
[----:B------:R-:W-:Y:S01]  /*cd40*/  MUFU.EX2 R181, R181 ;  /* 0x000000b500b57308 */ /* 0x000fe20000000800 */
[----:B------:R-:W-:Y:S01]  /*cd50*/  MOV R164, R169 ;  /* 0x000000a900a47202 */ /* 0x000fe20000000f00 */
[----:B------:R-:W-:Y:S01]  /*cd60*/  HMMA.16816.F32 R88, R4, R14, R88 ;  /* 0x0000000e0458723c */ /* 0x000fe20000001858 */
[----:B------:R-:W2:Y:S01]  /*cd70*/  LDSM.16.MT88.4 R12, [R222+0x16000] ;  /* 0x01600000de0c783b */ /* 0x000ea20000004200 */
[----:B------:R-:W-:Y:S01]  /*cd80*/  FADD.FTZ R34, R34, R165 ;  /* 0x000000a522227221 */ /* 0x000fe20000010000 */
[----:B------:R-:W-:-:S03]  /*cd90*/  FADD.FTZ R33, R2, R33 ;  /* 0x0000002102217221 */ /* 0x000fc60000010000 */
[----:B---3--:R-:W-:Y:S01]  /*cda0*/  HMMA.16816.F32 R92, R4, R8, R92 ;  /* 0x00000008045c723c */ /* 0x008fe2000000185c */
[----:B------:R-:W3:Y:S01]  /*cdb0*/  MUFU.EX2 R184, R184 ;  /* 0x000000b800b87308 */ /* 0x000ee20000000800 */
[----:B------:R-:W-:Y:S01]  /*cdc0*/  FADD.FTZ R35, R35, R34 ;  /* 0x0000002223237221 */ /* 0x000fe20000010000 */
[----:B------:R-:W-:-:S03]  /*cdd0*/  FADD.FTZ R0, R0, R33 ;  /* 0x0000002100007221 */ /* 0x000fc60000010000 */
[C---:B------:R-:W-:Y:S01]  /*cde0*/  HMMA.16816.F32 R96, R4.reuse, R10, R96 ;  /* 0x0000000a0460723c */ /* 0x040fe20000001860 */
[----:B------:R-:W5:Y:S01]  /*cdf0*/  LDSM.16.MT88.4 R8, [R221+0x16000] ;  /* 0x01600000dd08783b */ /* 0x000f620000004200 */
[----:B------:R-:W-:Y:S01]  /*ce00*/  FADD.FTZ R32, R32, R35 ;  /* 0x0000002320207221 */ /* 0x000fe20000010000 */
[----:B------:R-:W-:Y:S01]  /*ce10*/  MUFU.EX2 R182, R182 ;  /* 0x000000b600b67308 */ /* 0x000fe20000000800 */
[----:B------:R-:W-:Y:S02]  /*ce20*/  FADD.FTZ R0, R171, R0 ;  /* 0x00000000ab007221 */ /* 0x000fe40000010000 */
[C---:B----4-:R-:W-:Y:S05]  /*ce30*/  HMMA.16816.F32 R76, R4.reuse, R16, R76 ;  /* 0x00000010044c723c */ /* 0x050fea000000184c */
[----:B------:R-:W4:Y:S01]  /*ce40*/  MUFU.EX2 R183, R183 ;  /* 0x000000b700b77308 */ /* 0x000f220000000800 */
[C---:B------:R-:W-:Y:S01]  /*ce50*/  HMMA.16816.F32 R80, R4.reuse, R18, R80 ;  /* 0x000000120450723c */ /* 0x040fe20000001850 */
[----:B------:R-:W1:Y:S05]  /*ce60*/  LDSM.16.MT88.4 R16, [R224+0x16000] ;  /* 0x01600000e010783b */ /* 0x000e6a0000004200 */
[C---:B------:R-:W-:Y:S01]  /*ce70*/  HMMA.16816.F32 R124, R4.reuse, R20, R124 ;  /* 0x00000014047c723c */ /* 0x040fe2000000187c */
[----:B------:R-:W-:Y:S05]  /*ce80*/  MUFU.EX2 R185, R185 ;  /* 0x000000b900b97308 */ /* 0x000fea0000000800 */
[C---:B------:R-:W-:Y:S01]  /*ce90*/  HMMA.16816.F32 R128, R4.reuse, R22, R128 ;  /* 0x000000160480723c */ /* 0x040fe20000001880 */
[----:B------:R-:W-:Y:S02]  /*cea0*/  LDSM.16.MT88.4 R20, [R221+0x12800] ;  /* 0x01280000dd14783b */ /* 0x000fe40000004200 */
[----:B------:R-:W4:Y:S03]  /*ceb0*/  MUFU.EX2 R194, R194 ;  /* 0x000000c200c27308 */ /* 0x000f260000000800 */
[C---:B--2---:R-:W-:Y:S05]  /*cec0*/  HMMA.16816.F32 R108, R4.reuse, R12, R108 ;  /* 0x0000000c046c723c */ /* 0x044fea000000186c */
[----:B------:R-:W-:Y:S01]  /*ced0*/  MUFU.EX2 R187, R187 ;  /* 0x000000bb00bb7308 */ /* 0x000fe20000000800 */
[C---:B------:R-:W-:Y:S01]  /*cee0*/  HMMA.16816.F32 R112, R4.reuse, R14, R112 ;  /* 0x0000000e0470723c */ /* 0x040fe20000001870 */
[----:B------:R-:W2:Y:S05]  /*cef0*/  LDSM.16.MT88.4 R12, [R224+0x10800] ;  /* 0x01080000e00c783b */ /* 0x000eaa0000004200 */
[C---:B-----5:R-:W-:Y:S01]  /*cf00*/  HMMA.16816.F32 R116, R4.reuse, R8, R116 ;  /* 0x000000080474723c */ /* 0x060fe20000001874 */
[----:B------:R-:W-:Y:S05]  /*cf10*/  MUFU.EX2 R200, R200 ;  /* 0x000000c800c87308 */ /* 0x000fea0000000800 */
[C---:B------:R-:W-:Y:S01]  /*cf20*/  HMMA.16816.F32 R120, R4.reuse, R10, R120 ;  /* 0x0000000a0478723c */ /* 0x040fe20000001878 */
[----:B------:R-:W5:Y:S02]  /*cf30*/  LDSM.16.MT88.4 R8, [R222+0x10800] ;  /* 0x01080000de08783b */ /* 0x000f640000004200 */
[----:B------:R-:W-:Y:S03]  /*cf40*/  MUFU.EX2 R189, R189 ;  /* 0x000000bd00bd7308 */ /* 0x000fe60000000800 */
[C---:B-1----:R-:W-:Y:S05]  /*cf50*/  HMMA.16816.F32 R100, R4.reuse, R16, R100 ;  /* 0x000000100464723c */ /* 0x042fea0000001864 */
[----:B------:R-:W1:Y:S01]  /*cf60*/  MUFU.EX2 R190, R190 ;  /* 0x000000be00be7308 */ /* 0x000e620000000800 */
[----:B------:R-:W-:Y:S01]  /*cf70*/  HMMA.16816.F32 R104, R4, R18, R104 ;  /* 0x000000120468723c */ /* 0x000fe20000001868 */
[----:B------:R-:W1:Y:S06]  /*cf80*/  LDSM.16.MT88.4 R16, [R221+0x10800] ;  /* 0x01080000dd10783b */ /* 0x000e6c0000004200 */
[----:B------:R-:W-:Y:S01]  /*cf90*/  F2FP.F16.F32.PACK_AB R4, R180, R3 ;  /* 0x00000003b404723e */ /* 0x000fe200000000ff */
[----:B------:R-:W-:Y:S01]  /*cfa0*/  MUFU.EX2 R188, R188 ;  /* 0x000000bc00bc7308 */ /* 0x000fe20000000800 */
[----:B---3--:R-:W-:Y:S01]  /*cfb0*/  F2FP.F16.F32.PACK_AB R5, R184, R181 ;  /* 0x000000b5b805723e */ /* 0x008fe200000000ff */
[----:B------:R-:W-:Y:S01]  /*cfc0*/  FADD.FTZ R3, R3, R32 ;  /* 0x0000002003037221 */ /* 0x000fe20000010000 */
[----:B------:R-:W-:-:S02]  /*cfd0*/  F2FP.F16.F32.PACK_AB R6, R179, R178 ;  /* 0x000000b2b306723e */ /* 0x000fc400000000ff */
[----:B----4-:R-:W-:Y:S01]  /*cfe0*/  F2FP.F16.F32.PACK_AB R7, R183, R182 ;  /* 0x000000b6b707723e */ /* 0x010fe200000000ff */
[----:B------:R-:W-:Y:S02]  /*cff0*/  FADD.FTZ R3, R180, R3 ;  /* 0x00000003b4037221 */ /* 0x000fe40000010000 */
[----:B------:R-:W3:Y:S04]  /*d000*/  MUFU.EX2 R191, R191 ;  /* 0x000000bf00bf7308 */ /* 0x000ee80000000800 */
[C---:B--2---:R-:W-:Y:S04]  /*d010*/  HMMA.16816.F32 R160, R4.reuse, R12, R160 ;  /* 0x0000000c04a0723c */ /* 0x044fe800000018a0 */
[----:B------:R-:W-:Y:S02]  /*d020*/  MUFU.EX2 R177, R177 ;  /* 0x000000b100b17308 */ /* 0x000fe40000000800 */
[C---:B------:R-:W-:Y:S01]  /*d030*/  HMMA.16816.F32 R156, R4.reuse, R14, R156 ;  /* 0x0000000e049c723c */ /* 0x040fe2000000189c */
[----:B------:R-:W2:Y:S05]  /*d040*/  LDSM.16.MT88.4 R12, [R224+0x12800] ;  /* 0x01280000e00c783b */ /* 0x000eaa0000004200 */
[C---:B-----5:R-:W-:Y:S01]  /*d050*/  HMMA.16816.F32 R152, R4.reuse, R8, R152 ;  /* 0x000000080498723c */ /* 0x060fe20000001898 */
[----:B------:R-:W4:Y:S05]  /*d060*/  MUFU.EX2 R186, R186 ;  /* 0x000000ba00ba7308 */ /* 0x000f2a0000000800 */
[C---:B------:R-:W-:Y:S01]  /*d070*/  HMMA.16816.F32 R148, R4.reuse, R10, R148 ;  /* 0x0000000a0494723c */ /* 0x040fe20000001894 */
[----:B------:R-:W5:Y:S02]  /*d080*/  LDSM.16.MT88.4 R8, [R222+0x12800] ;  /* 0x01280000de08783b */ /* 0x000f640000004200 */
[----:B------:R-:W-:Y:S03]  /*d090*/  MUFU.EX2 R173, R173 ;  /* 0x000000ad00ad7308 */ /* 0x000fe60000000800 */
[C---:B-1----:R-:W-:Y:S05]  /*d0a0*/  HMMA.16816.F32 R144, R4.reuse, R16, R144 ;  /* 0x000000100490723c */ /* 0x042fea0000001890 */
[----:B------:R-:W-:Y:S01]  /*d0b0*/  MUFU.EX2 R176, R176 ;  /* 0x000000b000b07308 */ /* 0x000fe20000000800 */
        /* <DEDUP_REMOVED lines=12> */
[----:B------:R-:W5:Y:S05]  /*d180*/  MUFU.EX2 R193, R193 ;  /* 0x000000c100c17308 */ /* 0x000f6a0000000800 */
        /* <DEDUP_REMOVED lines=28> */
[----:B------:R-:W5:Y:S05]  /*d350*/  LDSM.16.MT88.4 R24, [R220+0x11000] ;  /* 0x01100000dc18783b */ /* 0x000f6a0000004200 */
[C---:B----4-:R-:W-:Y:S06]  /*d360*/  HMMA.16816.F32 R124, R4.reuse, R20, R124 ;  /* 0x00000014047c723c */ /* 0x050fec000000187c */
[----:B------:R-:W-:Y:S01]  /*d370*/  HMMA.16816.F32 R128, R4, R22, R128 ;  /* 0x000000160480723c */ /* 0x000fe20000001880 */
[----:B------:R-:W-:Y:S06]  /*d380*/  LDSM.16.MT88.4 R20, [R224+0x13000] ;  /* 0x01300000e014783b */ /* 0x000fec0000004200 */
[----:B------:R-:W-:-:S02]  /*d390*/  F2FP.F16.F32.PACK_AB R4, R194, R185 ;  /* 0x000000b9c204723e */ /* 0x000fc400000000ff */
[----:B------:R-:W-:Y:S02]  /*d3a0*/  F2FP.F16.F32.PACK_AB R5, R190, R189 ;  /* 0x000000bdbe05723e */ /* 0x000fe400000000ff */
[----:B------:R-:W-:Y:S02]  /*d3b0*/  F2FP.F16.F32.PACK_AB R6, R200, R187 ;  /* 0x000000bbc806723e */ /* 0x000fe400000000ff */
[----:B------:R-:W-:-:S07]  /*d3c0*/  F2FP.F16.F32.PACK_AB R7, R191, R188 ;  /* 0x000000bcbf07723e */ /* 0x000fce00000000ff */
        /* <DEDUP_REMOVED lines=48> */
[----:B------:R-:W-:-:S02]  /*d6d0*/  F2FP.F16.F32.PACK_AB R4, R186, R177 ;  /* 0x000000b1ba04723e */ /* 0x000fc400000000ff */
[----:B------:R-:W-:Y:S02]  /*d6e0*/  F2FP.F16.F32.PACK_AB R5, R175, R174 ;  /* 0x000000aeaf05723e */ /* 0x000fe400000000ff */
[----:B------:R-:W-:Y:S02]  /*d6f0*/  F2FP.F16.F32.PACK_AB R6, R176, R173 ;  /* 0x000000adb006723e */ /* 0x000fe400000000ff */
[----:B------:R-:W-:-:S07]  /*d700*/  F2FP.F16.F32.PACK_AB R7, R193, R172 ;  /* 0x000000acc107723e */ /* 0x000fce00000000ff */
        /* <DEDUP_REMOVED lines=25> */
[----:B------:R-:W-:Y:S01]  /*d8a0*/  HMMA.16816.F32 R76, R4, R12, R76 ;  /* 0x0000000c044c723c */ /* 0x000fe2000000184c */
[----:B------:R-:W-:Y:S01]  /*d8b0*/  FADD.FTZ R9, R181, R0 ;  /* 0x00000000b5097221 */ /* 0x000fe20000010000 */
[----:B------:R-:W-:-:S03]  /*d8c0*/  FADD.FTZ R0, R178, R3 ;  /* 0x00000003b2007221 */ /* 0x000fc60000010000 */
[----:B------:R-:W-:Y:S01]  /*d8d0*/  FADD.FTZ R9, R184, R9 ;  /* 0x00000009b8097221 */ /* 0x000fe20000010000 */
[----:B------:R-:W-:Y:S01]  /*d8e0*/  HMMA.16816.F32 R80, R4, R14, R80 ;  /* 0x0000000e0450723c */ /* 0x000fe20000001850 */
[----:B------:R-:W2:Y:S01]  /*d8f0*/  LDSM.16.MT88.4 R12, [R221+0x17800] ;  /* 0x01780000dd0c783b */ /* 0x000ea20000004200 */
[----:B------:R-:W-:Y:S01]  /*d900*/  FADD.FTZ R0, R179, R0 ;  /* 0x00000000b3007221 */ /* 0x000fe20000010000 */
[----:B------:R-:W-:-:S03]  /*d910*/  FADD.FTZ R2, R182, R9 ;  /* 0x00000009b6027221 */ /* 0x000fc60000010000 */
        /* <DEDUP_REMOVED lines=8> */
[----:B------:R-:W-:Y:S01]  /*d9a0*/  FADD.FTZ R187, R187, R194 ;  /* 0x000000c2bbbb7221 */ /* 0x000fe20000010000 */
[----:B------:R-:W-:Y:S01]  /*d9b0*/  FADD.FTZ R188, R188, R3 ;  /* 0x00000003bcbc7221 */ /* 0x000fe20000010000 */
[----:B------:R-:W-:Y:S01]  /*d9c0*/  HMMA.16816.F32 R44, R4, R28, R44 ;  /* 0x0000001c042c723c */ /* 0x000fe2000000182c */
[----:B------:R-:W-:Y:S01]  /*d9d0*/  MOV R3, R168 ;  /* 0x000000a800037202 */ /* 0x000fe20000000f00 */
        /* <DEDUP_REMOVED lines=9> */
[----:B----4-:R-:W-:Y:S02]  /*da70*/  HMMA.16816.F32 R84, R4, R24, R84 ;  /* 0x000000180454723c */ /* 0x010fe40000001854 */
[----:B------:R-:W-:Y:S01]  /*da80*/  FADD.FTZ R2, R176, R173 ;  /* 0x000000adb0027221 */ /* 0x000fe20000010000 */
[----:B------:R-:W-:-:S03]  /*da90*/  FADD.FTZ R0, R193, R172 ;  /* 0x000000acc1007221 */ /* 0x000fc60000010000 */
[C---:B------:R-:W-:Y:S01]  /*daa0*/  HMMA.16816.F32 R88, R4.reuse, R26, R88 ;  /* 0x0000001a0458723c */ /* 0x040fe20000001858 */
[----:B------:R4:W-:Y:S04]  /*dab0*/  STL [R1+0x28], R2 ;  /* 0x0000280201007387 */ /* 0x0009e80000100800 */
[----:B------:R4:W-:Y:S01]  /*dac0*/  STL [R1+0x14], R0 ;  /* 0x0000140001007387 */ /* 0x0009e20000100800 */
[C---:B-1----:R-:W-:Y:S06]  /*dad0*/  HMMA.16816.F32 R100, R4.reuse, R16, R100 ;  /* 0x000000100464723c */ /* 0x042fec0000001864 */
[C---:B------:R-:W-:Y:S06]  /*dae0*/  HMMA.16816.F32 R104, R4.reuse, R18, R104 ;  /* 0x000000120468723c */ /* 0x040fec0000001868 */
[C---:B------:R-:W-:Y:S06]  /*daf0*/  HMMA.16816.F32 R112, R4.reuse, R10, R112 ;  /* 0x0000000a0470723c */ /* 0x040fec0000001870 */
[C---:B--2---:R-:W-:Y:S06]  /*db00*/  HMMA.16816.F32 R116, R4.reuse, R12, R116 ;  /* 0x0000000c0474723c */ /* 0x044fec0000001874 */
[C---:B------:R-:W-:Y:S06]  /*db10*/  HMMA.16816.F32 R120, R4.reuse, R14, R120 ;  /* 0x0000000e0478723c */ /* 0x040fec0000001878 */
[C---:B---3--:R-:W-:Y:S06]  /*db20*/  HMMA.16816.F32 R124, R4.reuse, R20, R124 ;  /* 0x00000014047c723c */ /* 0x048fec000000187c */
[----:B----4-:R-:W-:-:S15]  /*db30*/  HMMA.16816.F32 R128, R4, R22, R128 ;  /* 0x000000160480723c */ /* 0x010fde0000001880 */
[----:B------:R-:W-:-:S09]  /*db40*/  NOP ;  /* 0x0000000000007918 */ /* 0x000fd20000000000 */
.L_x_1514:
[----:B------:R-:W-:-:S06]  /*db50*/  UISETP.GT.AND UP0, UPT, UR20, UR14, UPT ;  /* 0x0000000e1400728c */ /* 0x000fcc000bf04270 */
[----:B------:R-:W-:-:S13]  /*db60*/  PLOP3.LUT P0, PT, PT, PT, UP0, 0x80, 0x0 ;  /* 0x000000000000781c */ /* 0x000fda0003f0f008 */
[----:B------:R-:W-:Y:S05]  /*db70*/  @!P0 BRA `(.L_x_1518) ;  /* 0x0000005400e08947 */ /* 0x000fea0003800000 */
[----:B------:R-:W1:Y:S01]  /*db80*/  S2R R5, SR_TID.X ;  /* 0x0000000000057919 */ /* 0x000e620000002100 */
[----:B------:R-:W-:Y:S01]  /*db90*/  ULDC UR4, c[0x0][0x260] ;  /* 0x0000980000047ab9 */ /* 0x000fe20000000800 */
[----:B------:R-:W-:Y:S01]  /*dba0*/  IMAD.U32 R2, RZ, RZ, UR25 ;  /* 0x00000019ff027e24 */ /* 0x000fe2000f8e00ff */
[----:B------:R-:W-:Y:S02]  /*dbb0*/  UIADD3 UR10, UR20, -0x2, URZ ;  /* 0xfffffffe140a7890 */ /* 0x000fe4000fffe03f */
[----:B------:R-:W-:Y:S01]  /*dbc0*/  UIADD3 UR22, UR20, -0x1, URZ ;  /* 0xffffffff14167890 */ /* 0x000fe2000fffe03f */
        /* <DEDUP_REMOVED lines=8> */
[----:B------:R-:W-:Y:S02]  /*dc50*/  IMAD.SHL.U32 R8, R0, 0x8, RZ ;  /* 0x0000000800087824 */ /* 0x000fe400078e00ff */
[----:B------:R-:W-:Y:S01]  /*dc60*/  IMAD.U32 R0, RZ, RZ, UR4 ;  /* 0x00000004ff007e24 */ /* 0x000fe2000f8e00ff */
[----:B------:R-:W-:Y:S02]  /*dc70*/  ULDC UR4, c[0x0][0x268] ;  /* 0x00009a0000047ab9 */ /* 0x000fe40000000800 */
[----:B------:R-:W-:-:S03]  /*dc80*/  SHF.R.S32.HI R9, RZ, 0x1f, R8 ;  /* 0x0000001fff097819 */ /* 0x000fc60000011408 */
[----:B------:R-:W-:-:S04]  /*dc90*/  IMAD.WIDE.U32 R4, R0, UR21, R8 ;  /* 0x0000001500047c25 */ /* 0x000fc8000f8e0008 */
[----:B------:R-:W-:Y:S01]  /*dca0*/  IMAD.U32 R0, RZ, RZ, UR4 ;  /* 0x00000004ff007e24 */ /* 0x000fe2000f8e00ff */
[----:B------:R-:W-:Y:S01]  /*dcb0*/  IADD3 R7, P0, R4, UR26, RZ ;  /* 0x0000001a04077c10 */ /* 0x000fe2000ff1e0ff */
[----:B------:R-:W-:Y:S02]  /*dcc0*/  ULDC UR4, c[0x0][0x2d0] ;  /* 0x0000b40000047ab9 */ /* 0x000fe40000000800 */
[----:B------:R-:W-:Y:S01]  /*dcd0*/  ISETP.GE.AND P2, PT, R8, UR4, PT ;  /* 0x0000000408007c0c */ /* 0x000fe2000bf46270 */
[----:B------:R-:W-:Y:S01]  /*dce0*/  IMAD.WIDE.U32 R8, R0, UR21, R8 ;  /* 0x0000001500087c25 */ /* 0x000fe2000f8e0008 */
[----:B------:R-:W-:Y:S01]  /*dcf0*/  IADD3.X R2, R2, UR5, R5, P0, !PT ;  /* 0x0000000502027c10 */ /* 0x000fe200087fe405 */
[----:B------:R-:W-:Y:S02]  /*dd00*/  ULDC.64 UR4, c[0x0][0x218] ;  /* 0x0000860000047ab9 */ /* 0x000fe40000000a00 */
[----:B------:R-:W-:Y:S01]  /*dd10*/  LEA R4, P1, R7, UR4, 0x1 ;  /* 0x0000000407047c11 */ /* 0x000fe2000f8208ff */
[----:B------:R-:W-:Y:S01]  /*dd20*/  IMAD.U32 R0, RZ, RZ, UR27 ;  /* 0x0000001bff007e24 */ /* 0x000fe2000f8e00ff */
[----:B------:R-:W-:-:S02]  /*dd30*/  IADD3 R5, P0, R8, UR28, RZ ;  /* 0x0000001c08057c10 */ /* 0x000fc4000ff1e0ff */
[----:B------:R-:W-:Y:S01]  /*dd40*/  LEA.HI.X R2, R7, UR5, R2, 0x1, P1 ;  /* 0x0000000507027c11 */ /* 0x000fe200088f0c02 */
[----:B------:R1:W-:Y:S01]  /*dd50*/  STL [R1+0x10], R4 ;  /* 0x0000100401007387 */ /* 0x0003e20000100800 */
[----:B------:R-:W-:Y:S01]  /*dd60*/  ULDC.64 UR4, c[0x0][0x220] ;  /* 0x0000880000047ab9 */ /* 0x000fe20000000a00 */
[----:B------:R-:W-:Y:S01]  /*dd70*/  IADD3.X R0, R0, UR35, R9, P0, !PT ;  /* 0x0000002300007c10 */ /* 0x000fe200087fe409 */
[----:B------:R-:W2:Y:S01]  /*dd80*/  @!P2 LDC.64 R238, c[0x0][0x220] ;  /* 0x00008800ffeeab82 */ /* 0x000ea20000000a00 */
[----:B------:R3:W-:Y:S01]  /*dd90*/  STL [R1+0xc], R2 ;  /* 0x00000c0201007387 */ /* 0x0007e20000100800 */
[----:B------:R-:W-:Y:S02]  /*dda0*/  SHF.R.S32.HI R9, RZ, 0x1f, R166 ;  /* 0x0000001fff097819 */ /* 0x000fe400000114a6 */
[----:B------:R-:W-:-:S04]  /*ddb0*/  IADD3 R10, P1, R166, 0x20, RZ ;  /* 0x00000020a60a7810 */ /* 0x000fc80007f3e0ff */
[----:B------:R-:W4:Y:S08]  /*ddc0*/  @!P2 LDC.64 R236, c[0x0][0x220] ;  /* 0x00008800ffecab82 */ /* 0x000f300000000a00 */
[----:B------:R-:W2:Y:S01]  /*ddd0*/  @!P2 LDC.64 R234, c[0x0][0x220] ;  /* 0x00008800ffeaab82 */ /* 0x000ea20000000a00 */
[----:B-1----:R-:W-:Y:S02]  /*dde0*/  MOV R4, R8 ;  /* 0x0000000800047202 */ /* 0x002fe40000000f00 */
[----:B------:R-:W-:-:S05]  /*ddf0*/  IADD3 R8, P3, R166, 0x10, RZ ;  /* 0x00000010a6087810 */ /* 0x000fca0007f7e0ff */
[----:B------:R-:W1:Y:S01]  /*de00*/  @!P2 LDC.64 R232, c[0x0][0x220] ;  /* 0x00008800ffe8ab82 */ /* 0x000e620000000a00 */
[C---:B---3--:R-:W-:Y:S01]  /*de10*/  LEA R2, P0, R5.reuse, UR4, 0x1 ;  /* 0x0000000405027c11 */ /* 0x048fe2000f8008ff */
[----:B------:R-:W-:Y:S01]  /*de20*/  IMAD.MOV.U32 R4, RZ, RZ, R166 ;  /* 0x000000ffff047224 */ /* 0x000fe200078e00a6 */
[----:B------:R-:W-:Y:S02]  /*de30*/  ULDC UR4, c[0x0][0x2ec] ;  /* 0x0000bb0000047ab9 */ /* 0x000fe40000000800 */
[----:B------:R-:W-:Y:S01]  /*de40*/  LEA.HI.X R0, R5, UR5, R0, 0x1, P0 ;  /* 0x0000000505007c11 */ /* 0x000fe200080f0c00 */
[----:B------:R-:W-:Y:S01]  /*de50*/  IMAD.MOV.U32 R5, RZ, RZ, R9 ;  /* 0x000000ffff057224 */ /* 0x000fe200078e0009 */
[----:B------:R3:W-:Y:S01]  /*de60*/  STL [R1+0x8], R2 ;  /* 0x0000080201007387 */ /* 0x0007e20000100800 */
[----:B------:R-:W-:Y:S01]  /*de70*/  IADD3 R6, P0, R166, 0x30, RZ ;  /* 0x00000030a6067810 */ /* 0x000fe20007f1e0ff */
[----:B------:R-:W-:Y:S02]  /*de80*/  ULDC UR5, c[0x0][0x39c] ;  /* 0x0000e70000057ab9 */ /* 0x000fe40000000800 */
[----:B------:R5:W-:Y:S04]  /*de90*/  STL [R1+0x4], R0 ;  /* 0x0000040001007387 */ /* 0x000be80000100800 */
[----:B------:R4:W-:Y:S04]  /*dea0*/  STL [R1+0x44], R9 ;  /* 0x0000440901007387 */ /* 0x0009e80000100800 */
[----:B------:R-:W-:Y:S04]  /*deb0*/  STL [R1+0x20], R10 ;  /* 0x0000200a01007387 */ /* 0x000fe80000100800 */
[----:B------:R-:W-:Y:S01]  /*dec0*/  STL [R1+0x18], R6 ;  /* 0x0000180601007387 */ /* 0x000fe20000100800 */
[----:B------:R-:W-:-:S02]  /*ded0*/  IMAD.X R7, RZ, RZ, R5, P0 ;  /* 0x000000ffff077224 */ /* 0x000fc400000e0605 */
[----:B---3--:R-:W-:Y:S02]  /*dee0*/  IMAD.MOV.U32 R2, RZ, RZ, R3 ;  /* 0x000000ffff027224 */ /* 0x008fe400078e0003 */
[----:B-----5:R-:W-:Y:S02]  /*def0*/  IMAD.MOV.U32 R0, RZ, RZ, R164 ;  /* 0x000000ffff007224 */ /* 0x020fe400078e00a4 */
[----:B----4-:R-:W-:-:S05]  /*df00*/  IMAD.X R9, RZ, RZ, R5, P3 ;  /* 0x000000ffff097224 */ /* 0x010fca00018e0605 */
[----:B------:R3:W-:Y:S04]  /*df10*/  STL.64 [R1+0x30], R8 ;  /* 0x0000300801007387 */ /* 0x0007e80000100a00 */
[----:B---3--:R3:W4:Y:S01]  /*df20*/  LDL.64 R8, [R1+0x20] ;  /* 0x0000200001087983 */ /* 0x0087220000100a00 */
[----:B------:R-:W-:Y:S01]  /*df30*/  MOV R6, R196 ;  /* 0x000000c400067202 */ /* 0x000fe20000000f00 */
[----:B----4-:R-:W-:-:S05]  /*df40*/  IMAD.X R9, RZ, RZ, R5, P1 ;  /* 0x000000ffff097224 */ /* 0x010fca00008e0605 */
[----:B------:R-:W-:Y:S04]  /*df50*/  STL [R1+0x24], R9 ;  /* 0x0000240901007387 */ /* 0x000fe80000100800 */
[----:B------:R4:W-:Y:S04]  /*df60*/  STL [R1+0x1c], R7 ;  /* 0x00001c0701007387 */ /* 0x0009e80000100800 */
[----:B------:R3:W-:Y:S01]  /*df70*/  STL.64 [R1+0x40], R4 ;  /* 0x0000400401007387 */ /* 0x0007e20000100a00 */
[----:B----4-:R-:W-:-:S05]  /*df80*/  IMAD.MOV.U32 R7, RZ, RZ, R199 ;  /* 0x000000ffff077224 */ /* 0x010fca00078e00c7 */
[----:B------:R3:W-:Y:S01]  /*df90*/  STL.64 [R1+0x38], R6 ;  /* 0x0000380601007387 */ /* 0x0007e20000100a00 */
[----:B-12---:R-:W-:Y:S05]  /*dfa0*/  BRA `(.L_x_1519) ;  /* 0x0000000400bc7947 */ /* 0x006fea0003800000 */
.L_x_1521:
        /* <DEDUP_REMOVED lines=13> */
[----:B------:R-:W-:Y:S05]  /*e080*/  IMAD.U32 R165, RZ, RZ, UR23 ;  /* 0x00000017ffa57e24 */ /* 0x000fea000f8e00ff */
[----:B------:R-:W-:Y:S02]  /*e090*/  LEA.HI.X R10, R10, R247, R165, 0x6, P0 ;  /* 0x000000f70a0a7211 */ /* 0x000fe400000f34a5 */
[C---:B--2---:R-:W-:Y:S04]  /*e0a0*/  @!P2 LEA R164, P0, R11.reuse, R4, 0x1 ;  /* 0x000000040ba4a211 */ /* 0x044fe800078008ff */
[C---:B------:R-:W-:Y:S02]  /*e0b0*/  @!P2 LEA.HI.X R165, R11.reuse, R5, R10, 0x1, P0 ;  /* 0x000000050ba5a211 */ /* 0x040fe400000f0c0a */
[----:B------:R-:W2:Y:S01]  /*e0c0*/  @!P2 LDC.64 R4, c[0x0][0x218] ;  /* 0x00008600ff04ab82 */ /* 0x000ea20000000a00 */
[----:B------:R-:W-:Y:S02]  /*e0d0*/  IADD3 R11, P0, R11, UR40, RZ ;  /* 0x000000280b0b7c10 */ /* 0x000fe4000ff1e0ff */
[----:B------:R-:W-:Y:S01]  /*e0e0*/  @!PT LDS RZ, [RZ] ;  /* 0x00000000fffff984 */ /* 0x000fe20000000800 */
[----:B------:R-:W-:Y:S01]  /*e0f0*/  @!PT LDS RZ, [RZ] ;  /* 0x00000000fffff984 */ /* 0x000fe20000000800 */
[----:B------:R-:W-:Y:S01]  /*e100*/  @!PT LDS RZ, [RZ] ;  /* 0x00000000fffff984 */ /* 0x000fe20000000800 */
[----:B------:R1:W-:Y:S02]  /*e110*/  @!P2 LDGSTS.E.BYPASS.LTC128B.128 [R242+0x8000], desc[UR32][R164.64] ;  /* 0x08000000a4f2afae */ /* 0x0003e4000b901d60 */
[----:B------:R-:W-:Y:S02]  /*e120*/  IADD3.X R10, R10, UR39, RZ, P0, !PT ;  /* 0x000000270a0a7c10 */ /* 0x000fe400087fe4ff */
[----:B------:R1:W-:Y:S01]  /*e130*/  @P6 STS.128 [R242+0xa000], RZ ;  /* 0x00a000fff2006388 */ /* 0x0003e20000000c00 */
[C---:B---3--:R-:W-:Y:S03]  /*e140*/  @!P2 LEA R8, P0, R11.reuse, R8, 0x1 ;  /* 0x000000080b08a211 */ /* 0x048fe600078008ff */
[----:B------:R-:W-:Y:S01]  /*e150*/  @!PT LDS RZ, [RZ] ;  /* 0x00000000fffff984 */ /* 0x000fe20000000800 */
[----:B------:R-:W-:Y:S01]  /*e160*/  @!PT LDS RZ, [RZ] ;  /* 0x00000000fffff984 */ /* 0x000fe20000000800 */
[----:B------:R-:W-:Y:S01]  /*e170*/  @!PT LDS RZ, [RZ] ;  /* 0x00000000fffff984 */ /* 0x000fe20000000800 */
[----:B------:R1:W-:Y:S01]  /*e180*/  @!P6 LDGSTS.E.BYPASS.LTC128B.128 [R242+0xa000], desc[UR32][R202.64+0x80] ;  /* 0x0a000080caf2efae */ /* 0x0003e2000b901d60 */
[C---:B------:R-:W-:Y:S02]  /*e190*/  @!P2 LEA.HI.X R9, R11.reuse, R9, R10, 0x1, P0 ;  /* 0x000000090b09a211 */ /* 0x040fe400000f0c0a */
[----:B------:R-:W-:Y:S01]  /*e1a0*/  IADD3 R11, P0, R11, UR40, RZ ;  /* 0x000000280b0b7c10 */ /* 0x000fe2000ff1e0ff */
[----:B------:R1:W-:Y:S03]  /*e1b0*/  @P5 STS.128 [R242+0xc000], RZ ;  /* 0x00c000fff2005388 */ /* 0x0003e60000000c00 */
[----:B------:R-:W-:Y:S01]  /*e1c0*/  IADD3.X R10, R10, UR39, RZ, P0, !PT ;  /* 0x000000270a0a7c10 */ /* 0x000fe200087fe4ff */
[----:B------:R-:W-:Y:S01]  /*e1d0*/  @!PT LDS RZ, [RZ] ;  /* 0x00000000fffff984 */ /* 0x000fe20000000800 */
[----:B------:R-:W-:Y:S01]  /*e1e0*/  @!PT LDS RZ, [RZ] ;  /* 0x00000000fffff984 */ /* 0x000fe20000000800 */
[----:B------:R-:W-:Y:S01]  /*e1f0*/  @!PT LDS RZ, [RZ] ;  /* 0x00000000fffff984 */ /* 0x000fe20000000800 */
[----:B------:R1:W-:Y:S01]  /*e200*/  @!P5 LDGSTS.E.BYPASS.LTC128B.128 [R242+0xc000], desc[UR32][R202.64+0x100] ;  /* 0x0c000100caf2dfae */ /* 0x0003e2000b901d60 */
[C---:B----4-:R-:W-:Y:S03]  /*e210*/  @!P2 LEA R6, P0, R11.reuse, R6, 0x1 ;  /* 0x000000060b06a211 */ /* 0x050fe600078008ff */
[----:B------:R1:W-:Y:S01]  /*e220*/  @P4 STS.128 [R242+0xe000], RZ ;  /* 0x00e000fff2004388 */ /* 0x0003e20000000c00 */
[C---:B------:R-:W-:Y:S02]  /*e230*/  @!P2 LEA.HI.X R7, R11.reuse, R7, R10, 0x1, P0 ;  /* 0x000000070b07a211 */ /* 0x040fe400000f0c0a */
[----:B------:R-:W-:Y:S01]  /*e240*/  IADD3 R11, P0, R11, UR40, RZ ;  /* 0x000000280b0b7c10 */ /* 0x000fe2000ff1e0ff */
[----:B------:R-:W-:Y:S01]  /*e250*/  @!PT LDS RZ, [RZ] ;  /* 0x00000000fffff984 */ /* 0x000fe20000000800 */
[----:B------:R-:W-:Y:S01]  /*e260*/  @!PT LDS RZ, [RZ] ;  /* 0x00000000fffff984 */ /* 0x000fe20000000800 */
[----:B------:R-:W-:Y:S01]  /*e270*/  @!PT LDS RZ, [RZ] ;  /* 0x00000000fffff984 */ /* 0x000fe20000000800 */
[----:B------:R1:W-:Y:S03]  /*e280*/  @!P4 LDGSTS.E.BYPASS.LTC128B.128 [R242+0xe000], desc[UR32][R202.64+0x180] ;  /* 0x0e000180caf2cfae */ /* 0x0003e6000b901d60 */
[----:B------:R-:W-:Y:S01]  /*e290*/  IADD3.X R10, R10, UR39, RZ, P0, !PT ;  /* 0x000000270a0a7c10 */ /* 0x000fe200087fe4ff */
[----:B------:R1:W-:Y:S01]  /*e2a0*/  @P2 STS.128 [R242+0x8800], RZ ;  /* 0x008800fff2002388 */ /* 0x0003e20000000c00 */
[C---:B--2---:R-:W-:Y:S03]  /*e2b0*/  @!P2 LEA R4, P0, R11.reuse, R4, 0x1 ;  /* 0x000000040b04a211 */ /* 0x044fe600078008ff */
[----:B------:R-:W-:Y:S01]  /*e2c0*/  @!PT LDS RZ, [RZ] ;  /* 0x00000000fffff984 */ /* 0x000fe20000000800 */
[----:B------:R-:W-:Y:S01]  /*e2d0*/  @!PT LDS RZ, [RZ] ;  /* 0x00000000fffff984 */ /* 0x000fe20000000800 */
[----:B------:R-:W-:Y:S01]  /*e2e0*/  @!PT LDS RZ, [RZ] ;  /* 0x00000000fffff984 */ /* 0x000fe20000000800 */
[----:B------:R1:W-:Y:S01]  /*e2f0*/  @!P2 LDGSTS.E.BYPASS.LTC128B.128 [R242+0x8800], desc[UR32][R8.64] ;  /* 0x0880000008f2afae */ /* 0x0003e2000b901d60 */
[----:B------:R-:W-:Y:S03]  /*e300*/  @!P2 LEA.HI.X R5, R11, R5, R10, 0x1, P0 ;  /* 0x000000050b05a211 */ /* 0x000fe600000f0c0a */
        /* <DEDUP_REMOVED lines=57> */
.L_x_1519:
[----:B------:R-:W2:Y:S01]  /*e6a0*/  LDL.64 R8, [R1+0x38] ;  /* 0x0000380001087983 */ /* 0x000ea20000100a00 */
[----:B------:R-:W-:Y:S01]  /*e6b0*/  UIADD3 UR21, UR20, -0x1, URZ ;  /* 0xffffffff14157890 */ /* 0x000fe2000fffe03f */
[----:B------:R-:W-:Y:S04]  /*e6c0*/  DEPBAR.LE SB0, 0x0 ;  /* 0x000080000000791a */ /* 0x000fe80000000000 */
[----:B---3--:R-:W3:Y:S01]  /*e6d0*/  LDL.64 R4, [R1+0x40] ;  /* 0x0000400001047983 */ /* 0x008ee20000100a00 */
[----:B------:R-:W-:Y:S01]  /*e6e0*/  IMAD.U32 R21, RZ, RZ, UR21 ;  /* 0x00000015ff157e24 */ /* 0x000fe2000f8e00ff */
[----:B------:R-:W-:Y:S01]  /*e6f0*/  UIADD3 UR26, UR22, -UR25, URZ ;  /* 0x80000019161a7290 */ /* 0x000fe2000fffe03f */
[----:B------:R-:W-:Y:S01]  /*e700*/  ISETP.GE.AND P6, PT, R241, UR11, PT ;  /* 0x0000000bf1007c0c */ /* 0x000fe2000bfc6270 */
[----:B------:R-:W4:Y:S01]  /*e710*/  LDL R7, [R1+0x8] ;  /* 0x0000080001077983 */ /* 0x000f220000100800 */
[----:B------:R-:W-:Y:S01]  /*e720*/  USHF.R.S32.HI UR24, URZ, 0x1f, UR21 ;  /* 0x0000001f3f187899 */ /* 0x000fe20008011415 */
[----:B------:R-:W-:Y:S01]  /*e730*/  ISETP.GE.AND P5, PT, R240, UR11, PT ;  /* 0x0000000bf0007c0c */ /* 0x000fe2000bfa6270 */
[----:B------:R-:W-:Y:S01]  /*e740*/  UIMAD UR23, UR12, UR21, URZ ;  /* 0x000000150c1772a4 */ /* 0x000fe2000f8e023f */
[----:B------:R-:W5:Y:S01]  /*e750*/  LDL R6, [R1+0x4] ;  /* 0x0000040001067983 */ /* 0x000f620000100800 */
[----:B------:R-:W-:Y:S01]  /*e760*/  IMAD.U32 R3, RZ, RZ, UR26 ;  /* 0x0000001aff037e24 */ /* 0x000fe2000f8e00ff */
[----:B------:R-:W-:Y:S02]  /*e770*/  UISETP.GT.AND UP0, UPT, UR21, UR14, UPT ;  /* 0x0000000e1500728c */ /* 0x000fe4000bf04270 */
[----:B------:R-:W5:Y:S01]  /*e780*/  LDL.64 R28, [R1+0x30] ;  /* 0x00003000011c7983 */ /* 0x000f620000100a00 */
[----:B------:R-:W-:Y:S03]  /*e790*/  UIMAD UR23, UR24, UR13, UR23 ;  /* 0x0000000d181772a4 */ /* 0x000fe6000f8e0217 */
[----:B------:R-:W5:Y:S01]  /*e7a0*/  LDL.64 R32, [R1+0x20] ;  /* 0x0000200001207983 */ /* 0x000f620000100a00 */
[----:B------:R-:W-:Y:S06]  /*e7b0*/  BAR.SYNC.DEFER_BLOCKING 0x0 ;  /* 0x0000000000007b1d */ /* 0x000fec0000010000 */
[----:B------:R-:W-:Y:S01]  /*e7c0*/  @P2 STS.128 [R242+0x10000], RZ ;  /* 0x010000fff2002388 */ /* 0x000fe20000000c00 */
[----:B--2---:R-:W-:Y:S03]  /*e7d0*/  IMAD.WIDE.U32 R34, R21, UR13, R8 ;  /* 0x0000000d15227c25 */ /* 0x004fe6000f8e0008 */
[----:B------:R-:W2:Y:S01]  /*e7e0*/  LDL.64 R8, [R1+0x18] ;  /* 0x0000180001087983 */ /* 0x000ea20000100a00 */
[----:B------:R-:W-:Y:S01]  /*e7f0*/  VIADD R22, R35, UR23 ;  /* 0x0000001723167c36 */ /* 0x000fe20008000000 */
[----:B------:R-:W-:Y:S01]  /*e800*/  IADD3 R23, P1, R34, UR29, RZ ;  /* 0x0000001d22177c10 */ /* 0x000fe2000ff3e0ff */
[----:B---3--:R-:W-:Y:S01]  /*e810*/  IMAD.MOV.U32 R24, RZ, RZ, R4 ;  /* 0x000000ffff187224 */ /* 0x008fe200078e0004 */
[C---:B------:R-:W-:Y:S01]  /*e820*/  LEA R30, P0, R3.reuse, R4, 0x6 ;  /* 0x00000004031e7211 */ /* 0x040fe200078030ff */
[----:B------:R-:W-:Y:S01]  /*e830*/  UIADD3 UR23, UR10, -UR25, URZ ;  /* 0x800000190a177290 */ /* 0x000fe2000fffe03f */
[----:B------:R-:W-:Y:S02]  /*e840*/  IADD3.X R26, R22, UR19, RZ, P1, !PT ;  /* 0x00000013161a7c10 */ /* 0x000fe40008ffe4ff */
[----:B------:R-:W-:Y:S01]  /*e850*/  LEA.HI.X.SX32 R31, R3, R5, 0x6, P0 ;  /* 0x00000005031f7211 */ /* 0x000fe200000f36ff */
[----:B------:R-:W-:Y:S01]  /*e860*/  IMAD.WIDE.U32 R178, R30, UR6, RZ ;  /* 0x000000061eb27c25 */ /* 0x000fe2000f8e00ff */
[C---:B------:R-:W-:Y:S02]  /*e870*/  @!P2 LEA R174, P0, R34.reuse, R238, 0x1 ;  /* 0x000000ee22aea211 */ /* 0x040fe400078008ff */
[----:B------:R-:W-:Y:S01]  /*e880*/  IADD3 R21, P1, R23, UR29, RZ ;  /* 0x0000001d17157c10 */ /* 0x000fe2000ff3e0ff */
[----:B------:R-:W-:Y:S01]  /*e890*/  IMAD R25, R31, UR6, RZ ;  /* 0x000000061f197c24 */ /* 0x000fe2000f8e02ff */
[----:B------:R-:W-:Y:S02]  /*e8a0*/  @!P2 LEA.HI.X R175, R34, R239, R22, 0x1, P0 ;  /* 0x000000ef22afa211 */ /* 0x000fe400000f0c16 */
[----:B----4-:R-:W-:Y:S01]  /*e8b0*/  LEA R34, P4, R178, R7, 0x1 ;  /* 0x00000007b2227211 */ /* 0x010fe200078808ff */
[----:B------:R-:W-:Y:S01]  /*e8c0*/  IMAD R25, R30, UR7, R25 ;  /* 0x000000071e197c24 */ /* 0x000fe2000f8e0219 */
[----:B------:R-:W-:Y:S01]  /*e8d0*/  IADD3.X R22, R26, UR19, RZ, P1, !PT ;  /* 0x000000131a167c10 */ /* 0x000fe20008ffe4ff */
[----:B------:R-:W-:Y:S01]  /*e8e0*/  @!PT LDS RZ, [RZ] ;  /* 0x00000000fffff984 */ /* 0x000fe20000000800 */
[----:B------:R-:W-:Y:S01]  /*e8f0*/  @!PT LDS RZ, [RZ] ;  /* 0x00000000fffff984 */ /* 0x000fe20000000800 */
[----:B------:R-:W-:Y:S01]  /*e900*/  @!PT LDS RZ, [RZ] ;  /* 0x00000000fffff984 */ /* 0x000fe20000000800 */
[----:B------:R-:W-:Y:S01]  /*e910*/  @!P2 LDGSTS.E.BYPASS.LTC128B.128 [R242+0x10000], desc[UR32][R174.64] ;  /* 0x10000000aef2afae */ /* 0x000fe2000b901d60 */
[----:B------:R-:W-:Y:S01]  /*e920*/  @!P2 IADD3 R27, P0, R21, UR29, RZ ;  /* 0x0000001d151bac10 */ /* 0x000fe2000ff1e0ff */
[----:B------:R-:W-:Y:S01]  /*e930*/  IMAD.IADD R25, R179, 0x1, R25 ;  /* 0x00000001b3197824 */ /* 0x000fe200078e0219 */
[----:B------:R-:W-:Y:S01]  /*e940*/  @!P2 LEA R170, P3, R23, R236, 0x1 ;  /* 0x000000ec17aaa211 */ /* 0x000fe200078608ff */
[----:B------:R-:W-:Y:S01]  /*e950*/  @P6 STS.128 [R242+0x12000], RZ ;  /* 0x012000fff2006388 */ /* 0x000fe20000000c00 */
[----:B------:R-:W-:Y:S02]  /*e960*/  @!P2 IADD3.X R30, R22, UR19, RZ, P0, !PT ;  /* 0x00000013161eac10 */ /* 0x000fe400087fe4ff */
[----:B-----5:R-:W-:Y:S01]  /*e970*/  LEA.HI.X R35, R178, R6, R25, 0x1, P4 ;  /* 0x00000006b2237211 */ /* 0x020fe200020f0c19 */
[----:B------:R-:W-:Y:S01]  /*e980*/  IMAD.MOV.U32 R25, RZ, RZ, R5 ;  /* 0x000000ffff197224 */ /* 0x000fe200078e0005 */
[----:B------:R-:W-:Y:S02]  /*e990*/  ISETP.GE.AND P4, PT, R231, UR11, PT ;  /* 0x0000000be7007c0c */ /* 0x000fe4000bf86270 */
[----:B------:R-:W-:Y:S01]  /*e9a0*/  @!P2 LEA R198, P0, R27, R232, 0x1 ;  /* 0x000000e81bc6a211 */ /* 0x000fe200078008ff */
[----:B------:R-:W-:Y:S01]  /*e9b0*/  @!PT LDS RZ, [RZ] ;  /* 0x00000000fffff984 */ /* 0x000fe20000000800 */
[----:B------:R-:W-:Y:S01]  /*e9c0*/  @!PT LDS RZ, [RZ] ;  /* 0x00000000fffff984 */ /* 0x000fe20000000800 */
[----:B------:R-:W-:Y:S01]  /*e9d0*/  @!PT LDS RZ, [RZ] ;  /* 0x00000000fffff984 */ /* 0x000fe20000000800 */
[----:B------:R-:W-:Y:S01]  /*e9e0*/  @!P6 LDGSTS.E.BYPASS.LTC128B.128 [R242+0x12000], desc[UR32][R34.64+0x80] ;  /* 0x1200008022f2efae */ /* 0x000fe2000b901d60 */
[----:B------:R-:W-:Y:S02]  /*e9f0*/  @!P2 LEA.HI.X R171, R23, R237, R26, 0x1, P3 ;  /* 0x000000ed17aba211 */ /* 0x000fe400018f0c1a */
[----:B------:R-:W-:Y:S01]  /*ea00*/  LEA R26, P3, R3, R28, 0x6 ;  /* 0x0000001c031a7211 */ /* 0x000fe200078630ff */
[----:B------:R-:W-:Y:S01]  /*ea10*/  @P5 STS.128 [R242+0x14000], RZ ;  /* 0x014000fff2005388 */ /* 0x000fe20000000c00 */
[----:B------:R-:W-:Y:S02]  /*ea20*/  @!P2 LEA.HI.X R199, R27, R233, R30, 0x1, P0 ;  /* 0x000000e91bc7a211 */ /* 0x000fe400000f0c1e */
[----:B------:R-:W-:Y:S01]  /*ea30*/  @!P2 LEA R202, P1, R21, R234, 0x1 ;  /* 0x000000ea15caa211 */ /* 0x000fe200078208ff */
[----:B------:R-:W-:Y:S01]  /*ea40*/  @!PT LDS RZ, [RZ] ;  /* 0x00000000fffff984 */ /* 0x000fe20000000800 */
[----:B------:R-:W-:Y:S01]  /*ea50*/  @!PT LDS RZ, [RZ] ;  /* 0x00000000fffff984 */ /* 0x000fe20000000800 */
[----:B------:R-:W-:Y:S01]  /*ea60*/  @!PT LDS RZ, [RZ] ;  /* 0x00000000fffff984 */ /* 0x000fe20000000800 */
[----:B------:R-:W-:Y:S01]  /*ea70*/  @!P5 LDGSTS.E.BYPASS.LTC128B.128 [R242+0x14000], desc[UR32][R34.64+0x100] ;  /* 0x1400010022f2dfae */ /* 0x000fe2000b901d60 */
[----:B------:R-:W-:Y:S02]  /*ea80*/  LEA.HI.X.SX32 R27, R3, R29, 0x6, P3 ;  /* 0x0000001d031b7211 */ /* 0x000fe400018f36ff */
[----:B------:R-:W-:Y:S01]  /*ea90*/  @!P2 LEA.HI.X R203, R21, R235, R22, 0x1, P1 ;  /* 0x000000eb15cba211 */ /* 0x000fe200008f0c16 */
[----:B------:R-:W-:Y:S01]  /*eaa0*/  @P4 STS.128 [R242+0x16000], RZ ;  /* 0x016000fff2004388 */ /* 0x000fe20000000c00 */
[----:B------:R-:W-:Y:S01]  /*eab0*/  LEA R30, P1, R3, R32, 0x6 ;  /* 0x00000020031e7211 */ /* 0x000fe200078230ff */
[----:B------:R-:W-:Y:S02]  /*eac0*/  IMAD R22, R27, UR6, RZ ;  /* 0x000000061b167c24 */ /* 0x000fe4000f8e02ff */
[----:B------:R-:W-:Y:S01]  /*ead0*/  @!PT LDS RZ, [RZ] ;  /* 0x00000000fffff984 */ /* 0x000fe20000000800 */
[----:B------:R-:W-:Y:S01]  /*eae0*/  @!PT LDS RZ, [RZ] ;  /* 0x00000000fffff984 */ /* 0x000fe20000000800 */
[----:B------:R-:W-:Y:S01]  /*eaf0*/  @!PT LDS RZ, [RZ] ;  /* 0x00000000fffff984 */ /* 0x000fe20000000800 */
[----:B------:R-:W-:Y:S01]  /*eb00*/  @!P4 LDGSTS.E.BYPASS.LTC128B.128 [R242+0x16000], desc[UR32][R34.64+0x180] ;  /* 0x1600018022f2cfae */ /* 0x000fe2000b901d60 */
[----:B------:R-:W-:Y:S01]  /*eb10*/  LEA.HI.X.SX32 R31, R3, R33, 0x6, P1 ;  /* 0x00000021031f7211 */ /* 0x000fe200008f36ff */
[C---:B------:R-:W-:Y:S02]  /*eb20*/  IMAD R22, R26.reuse, UR7, R22 ;  /* 0x000000071a167c24 */ /* 0x040fe4000f8e0216 */
[----:B------:R-:W-:Y:S01]  /*eb30*/  IMAD.WIDE.U32 R26, R26, UR6, RZ ;  /* 0x000000061a1a7c25 */ /* 0x000fe2000f8e00ff */
[----:B------:R-:W-:Y:S03]  /*eb40*/  @P2 STS.128 [R242+0x10800], RZ ;  /* 0x010800fff2002388 */ /* 0x000fe60000000c00 */
[----:B------:R-:W-:Y:S01]  /*eb50*/  IMAD.IADD R22, R27, 0x1, R22 ;  /* 0x000000011b167824 */ /* 0x000fe200078e0216 */
[CC--:B------:R-:W-:Y:S01]  /*eb60*/  LEA R182, P3, R26.reuse, R7.reuse, 0x1 ;  /* 0x000000071ab67211 */ /* 0x0c0fe200078608ff */
[----:B------:R-:W-:Y:S01]  /*eb70*/  @!PT LDS RZ, [RZ] ;  /* 0x00000000fffff984 */ /* 0x000fe20000000800 */
[----:B------:R-:W-:Y:S01]  /*eb80*/  @!PT LDS RZ, [RZ] ;  /* 0x00000000fffff984 */ /* 0x000fe20000000800 */
[----:B------:R-:W-:Y:S01]  /*eb90*/  @!PT LDS RZ, [RZ] ;  /* 0x00000000fffff984 */ /* 0x000fe20000000800 */
[----:B------:R1:W-:Y:S01]  /*eba0*/  @!P2 LDGSTS.E.BYPASS.LTC128B.128 [R242+0x10800], desc[UR32][R170.64] ;  /* 0x10800000aaf2afae */ /* 0x0003e2000b901d60 */
        /* <DEDUP_REMOVED lines=8> */
[----:B------:R-:W-:Y:S04]  /*ec30*/  @!P6 LDGSTS.E.BYPASS.LTC128B.128 [R242+0x12800], desc[UR32][R182.64+0x80] ;  /* 0x12800080b6f2efae */ /* 0x000fe8000b901d60 */
[----:B------:R-:W-:Y:S01]  /*ec40*/  @P5 STS.128 [R242+0x14800], RZ ;  /* 0x014800fff2005388 */ /* 0x000fe20000000c00 */
[C---:B------:R-:W-:Y:S02]  /*ec50*/  LEA R178, P1, R30.reuse, R7, 0x1 ;  /* 0x000000071eb27211 */ /* 0x040fe400078208ff */
[----:B------:R-:W-:Y:S01]  /*ec60*/  IADD3 R21, R31, R21, RZ ;  /* 0x000000151f157210 */ /* 0x000fe20007ffe0ff */
[----:B------:R-:W-:Y:S01]  /*ec70*/  @!PT LDS RZ, [RZ] ;  /* 0x00000000fffff984 */ /* 0x000fe20000000800 */
[----:B------:R-:W-:Y:S01]  /*ec80*/  @!PT LDS RZ, [RZ] ;  /* 0x00000000fffff984 */ /* 0x000fe20000000800 */
[----:B------:R-:W-:Y:S01]  /*ec90*/  @!PT LDS RZ, [RZ] ;  /* 0x00000000fffff984 */ /* 0x000fe20000000800 */
[----:B------:R-:W-:Y:S03]  /*eca0*/  @!P5 LDGSTS.E.BYPASS.LTC128B.128 [R242+0x14800], desc[UR32][R182.64+0x100] ;  /* 0x14800100b6f2dfae */ /* 0x000fe6000b901d60 */
[----:B------:R-:W-:Y:S01]  /*ecb0*/  LEA.HI.X R179, R30, R6, R21, 0x1, P1 ;  /* 0x000000061eb37211 */ /* 0x000fe200008f0c15 */
        /* <DEDUP_REMOVED lines=31> */
[C---:B--2---:R-:W-:Y:S04]  /*eeb0*/  LEA R190, P0, R3.reuse, R8, 0x6 ;  /* 0x0000000803be7211 */ /* 0x044fe800078030ff */
[----:B------:R-:W-:Y:S05]  /*eec0*/  LEA.HI.X.SX32 R191, R3, R9, 0x6, P0 ;  /* 0x0000000903bf7211 */ /* 0x000fea00000f36ff */
[----:B------:R-:W-:Y:S04]  /*eed0*/  IMAD R3, R191, UR6, RZ ;  /* 0x00000006bf037c24 */ /* 0x000fe8000f8e02ff */
[C---:B------:R-:W-:Y:S02]  /*eee0*/  IMAD R3, R190.reuse, UR7, R3 ;  /* 0x00000007be037c24 */ /* 0x040fe4000f8e0203 */
[----:B------:R-:W-:Y:S04]  /*eef0*/  IMAD.WIDE.U32 R190, R190, UR6, RZ ;  /* 0x00000006bebe7c25 */ /* 0x000fe8000f8e00ff */
[----:B------:R-:W-:Y:S01]  /*ef00*/  IMAD.IADD R3, R191, 0x1, R3 ;  /* 0x00000001bf037824 */ /* 0x000fe200078e0203 */
[C---:B------:R-:W-:Y:S04]  /*ef10*/  LEA R20, P0, R190.reuse, R7, 0x1 ;  /* 0x00000007be147211 */ /* 0x040fe800078008ff */
[----:B------:R-:W-:Y:S02]  /*ef20*/  LEA.HI.X R21, R190, R6, R3, 0x1, P0 ;  /* 0x00000006be157211 */ /* 0x000fe400000f0c03 */
[----:B------:R-:W-:Y:S03]  /*ef30*/  MOV R3, UR23 ;  /* 0x0000001700037c02 */ /* 0x000fe60008000f00 */
        /* <DEDUP_REMOVED lines=17> */
[----:B---3--:R-:W2:Y:S04]  /*f050*/  LDSM.16.M88.4 R176, [R229+0x9000] ;  /* 0x00900000e5b0783b */ /* 0x008ea80000000200 */
[----:B------:R-:W0:Y:S04]  /*f060*/  LDGDEPBAR ;  /* 0x00000000000079af */ /* 0x000e280000000000 */
[----:B------:R-:W3:Y:S04]  /*f070*/  LDSM.16.M88.4 R180, [R229+0x9800] ;  /* 0x00980000e5b4783b */ /* 0x000ee80000000200 */
[----:B------:R-:W-:Y:S04]  /*f080*/  LDSM.16.M88.4 R184, [R228] ;  /* 0x00000000e4b8783b */ /* 0x000fe80000000200 */
[----:B------:R-:W3:Y:S04]  /*f090*/  LDSM.16.M88.4 R188, [R227] ;  /* 0x00000000e3bc783b */ /* 0x000ee80000000200 */
[----:B------:R-:W3:Y:S04]  /*f0a0*/  LDSM.16.M88.4 R192, [R219] ;  /* 0x00000000dbc0783b */ /* 0x000ee80000000200 */
[----:B----4-:R-:W4:Y:S04]  /*f0b0*/  LDSM.16.M88.4 R196, [R218] ;  /* 0x00000000dac4783b */ /* 0x010f280000000200 */
[----:B------:R-:W4:Y:S01]  /*f0c0*/  LDSM.16.M88.4 R200, [R217] ;  /* 0x00000000d9c8783b */ /* 0x000f220000000200 */
[C---:B-1----:R-:W-:Y:S07]  /*f0d0*/  HMMA.16816.F32 R4, R164.reuse, R168, RZ ;  /* 0x000000a8a404723c */ /* 0x042fee00000018ff */
[----:B------:R-:W-:Y:S01]  /*f0e0*/  IMAD.MOV.U32 R168, RZ, RZ, R8 ;  /* 0x000000ffffa87224 */ /* 0x000fe200078e0008 */
[----:B------:R-:W-:Y:S02]  /*f0f0*/  MOV R169, R9 ;  /* 0x0000000900a97202 */ /* 0x000fe40000000f00 */
[C---:B------:R-:W-:Y:S06]  /*f100*/  HMMA.16816.F32 R8, R164.reuse, R170, RZ ;  /* 0x000000aaa408723c */ /* 0x040fec00000018ff */
[C---:B-----5:R-:W-:Y:S06]  /*f110*/  HMMA.16816.F32 R12, R164.reuse, R172, RZ ;  /* 0x000000aca40c723c */ /* 0x060fec00000018ff */
[C---:B------:R-:W-:Y:S01]  /*f120*/  HMMA.16816.F32 R16, R164.reuse, R174, RZ ;  /* 0x000000aea410723c */ /* 0x040fe200000018ff */
[----:B------:R-:W-:Y:S05]  /*f130*/  LDSM.16.M88.4 R172, [R223+0x8800] ;  /* 0x00880000dfac783b */ /* 0x000fea0000000200 */
[C---:B--2---:R-:W-:Y:S07]  /*f140*/  HMMA.16816.F32 R20, R164.reuse, R176, RZ ;  /* 0x000000b0a414723c */ /* 0x044fee00000018ff */
[----:B------:R-:W-:Y:S04]  /*f150*/  IMAD.MOV.U32 R176, RZ, RZ, R24 ;  /* 0x000000ffffb07224 */ /* 0x000fe800078e0018 */
[----:B------:R-:W-:Y:S02]  /*f160*/  IMAD.MOV.U32 R177, RZ, RZ, R25 ;  /* 0x000000ffffb17224 */ /* 0x000fe400078e0019 */
[C---:B------:R-:W-:Y:S07]  /*f170*/  HMMA.16816.F32 R24, R164.reuse, R178, RZ ;  /* 0x000000b2a418723c */ /* 0x040fee00000018ff */
[----:B------:R-:W-:Y:S04]  /*f180*/  IMAD.MOV.U32 R178, RZ, RZ, R28 ;  /* 0x000000ffffb27224 */ /* 0x000fe800078e001c */
[----:B------:R-:W-:Y:S02]  /*f190*/  IMAD.MOV.U32 R179, RZ, RZ, R29 ;  /* 0x000000ffffb37224 */ /* 0x000fe400078e001d */
[C---:B---3--:R-:W-:Y:S07]  /*f1a0*/  HMMA.16816.F32 R28, R164.reuse, R180, RZ ;  /* 0x000000b4a41c723c */ /* 0x048fee00000018ff */
[----:B------:R-:W-:Y:S01]  /*f1b0*/  MOV R180, R32 ;  /* 0x0000002000b47202 */ /* 0x000fe20000000f00 */
[----:B------:R-:W-:Y:S02]  /*f1c0*/  IMAD.MOV.U32 R181, RZ, RZ, R33 ;  /* 0x000000ffffb57224 */ /* 0x000fe400078e0021 */
[----:B------:R-:W-:Y:S01]  /*f1d0*/  HMMA.16816.F32 R32, R164, R182, RZ ;  /* 0x000000b6a420723c */ /* 0x000fe200000018ff */
[----:B------:R-:W-:Y:S05]  /*f1e0*/  LDSM.16.M88.4 R164, [R226] ;  /* 0x00000000e2a4783b */ /* 0x000fea0000000200 */
[C---:B------:R-:W-:Y:S01]  /*f1f0*/  HMMA.16816.F32 R4, R184.reuse, R188, R4 ;  /* 0x000000bcb804723c */ /* 0x040fe20000001804 */
[----:B------:R-:W2:Y:S04]  /*f200*/  LDL R188, [R1+0x10] ;  /* 0x0000100001bc7983 */ /* 0x000ea80000100800 */
[----:B------:R-:W3:Y:S01]  /*f210*/  LDL R189, [R1+0xc] ;  /* 0x00000c0001bd7983 */ /* 0x000ee20000100800 */
[C---:B------:R-:W-:Y:S06]  /*f220*/  HMMA.16816.F32 R8, R184.reuse, R190, R8 ;  /* 0x000000beb808723c */ /* 0x040fec0000001808 */
[C---:B------:R-:W-:Y:S05]  /*f230*/  HMMA.16816.F32 R12, R184.reuse, R192, R12 ;  /* 0x000000c0b80c723c */ /* 0x040fea000000180c */
[----:B------:R-:W-:Y:S01]  /*f240*/  IMAD.MOV.U32 R190, RZ, RZ, R176 ;  /* 0x000000ffffbe7224 */ /* 0x000fe200078e00b0 */
[C---:B------:R-:W-:Y:S05]  /*f250*/  HMMA.16816.F32 R16, R184.reuse, R194, R16 ;  /* 0x000000c2b810723c */ /* 0x040fea0000001810 */
[----:B------:R-:W-:Y:S01]  /*f260*/  IMAD.MOV.U32 R192, RZ, RZ, R168 ;  /* 0x000000ffffc07224 */ /* 0x000fe200078e00a8 */
[C---:B----4-:R-:W-:Y:S05]  /*f270*/  HMMA.16816.F32 R20, R184.reuse, R196, R20 ;  /* 0x000000c4b814723c */ /* 0x050fea0000001814 */
[----:B------:R-:W-:Y:S01]  /*f280*/  IMAD.MOV.U32 R193, RZ, RZ, R169 ;  /* 0x000000ffffc17224 */ /* 0x000fe200078e00a9 */
[C---:B------:R-:W-:Y:S01]  /*f290*/  HMMA.16816.F32 R24, R184.reuse, R198, R24 ;  /* 0x000000c6b818723c */ /* 0x040fe20000001818 */
[----:B------:R-:W1:Y:S04]  /*f2a0*/  LDSM.16.M88.4 R168, [R223+0x8000] ;  /* 0x00800000dfa8783b */ /* 0x000e680000000200 */
[----:B------:R-:W-:Y:S01]  /*f2b0*/  IMAD.MOV.U32 R194, RZ, RZ, R178 ;  /* 0x000000ffffc27224 */ /* 0x000fe200078e00b2 */
[C---:B------:R-:W-:Y:S05]  /*f2c0*/  HMMA.16816.F32 R28, R184.reuse, R200, R28 ;  /* 0x000000c8b81c723c */ /* 0x040fea000000181c */
[----:B------:R-:W-:Y:S01]  /*f2d0*/  IMAD.MOV.U32 R195, RZ, RZ, R179 ;  /* 0x000000ffffc37224 */ /* 0x000fe200078e00b3 */
[----:B------:R-:W-:Y:S01]  /*f2e0*/  HMMA.16816.F32 R32, R184, R202, R32 ;  /* 0x000000cab820723c */ /* 0x000fe20000001820 */
[----:B------:R-:W-:Y:S04]  /*f2f0*/  LDSM.16.M88.4 R184, [R216+0x1000] ;  /* 0x00100000d8b8783b */ /* 0x000fe80000000200 */
[----:B------:R-:W-:Y:S01]  /*f300*/  IMAD.MOV.U32 R191, RZ, RZ, R177 ;  /* 0x000000ffffbf7224 */ /* 0x000fe200078e00b1 */
[----:B------:R-:W-:Y:S01]  /*f310*/  MOV R201, R181 ;  /* 0x000000b500c97202 */ /* 0x000fe20000000f00 */
[----:B------:R-:W4:Y:S01]  /*f320*/  LDSM.16.M88.4 R176, [R223+0x9000] ;  /* 0x00900000dfb0783b */ /* 0x000f220000000200 */
[----:B------:R-:W-:Y:S03]  /*f330*/  IMAD.MOV.U32 R200, RZ, RZ, R180 ;  /* 0x000000ffffc87224 */ /* 0x000fe600078e00b4 */
[----:B------:R-:W5:Y:S01]  /*f340*/  LDSM.16.M88.4 R180, [R223+0x9800] ;  /* 0x00980000dfb4783b */ /* 0x000f620000000200 */
[C---:B------:R-:W-:Y:S04]  /*f350*/  LEA R198, P0, R3.reuse, R190, 0x6 ;  /* 0x000000be03c67211 */ /* 0x040fe800078030ff */
[C---:B------:R-:W-:Y:S02]  /*f360*/  LEA.HI.X.SX32 R199, R3.reuse, R191, 0x6, P0 ;  /* 0x000000bf03c77211 */ /* 0x040fe400000f36ff */
[----:B------:R-:W-:Y:S03]  /*f370*/  LEA R190, P0, R3, R194, 0x6 ;  /* 0x000000c203be7211 */ /* 0x000fe600078030ff */
[----:B------:R-:W-:Y:S01]  /*f380*/  IMAD R197, R199, UR8, RZ ;  /* 0x00000008c7c57c24 */ /* 0x000fe2000f8e02ff */
[----:B------:R-:W-:Y:S01]  /*f390*/  LEA.HI.X.SX32 R191, R3, R195, 0x6, P0 ;  /* 0x000000c303bf7211 */ /* 0x000fe200000f36ff */
[----:B------:R-:W-:Y:S01]  /*f3a0*/  IMAD.WIDE.U32 R194, R190, UR8, RZ ;  /* 0x00000008bec27c25 */ /* 0x000fe2000f8e00ff */
[C---:B-1----:R-:W-:Y:S06]  /*f3b0*/  HMMA.16816.F32 R4, R164.reuse, R168, R4 ;  /* 0x000000a8a404723c */ /* 0x042fec0000001804 */
[C---:B------:R-:W-:Y:S01]  /*f3c0*/  HMMA.16816.F32 R8, R164.reuse, R170, R8 ;  /* 0x000000aaa408723c */ /* 0x040fe20000001808 */
[----:B------:R-:W-:Y:S05]  /*f3d0*/  LDSM.16.M88.4 R168, [R225] ;  /* 0x00000000e1a8783b */ /* 0x000fea0000000200 */
[C---:B------:R-:W-:Y:S06]  /*f3e0*/  HMMA.16816.F32 R12, R164.reuse, R172, R12 ;  /* 0x000000aca40c723c */ /* 0x040fec000000180c */
[C---:B------:R-:W-:Y:S01]  /*f3f0*/  HMMA.16816.F32 R16, R164.reuse, R174, R16 ;  /* 0x000000aea410723c */ /* 0x040fe20000001810 */
[----:B------:R-:W1:Y:S05]  /*f400*/  LDSM.16.M88.4 R172, [R216] ;  /* 0x00000000d8ac783b */ /* 0x000e6a0000000200 */
[C---:B----4-:R-:W-:Y:S06]  /*f410*/  HMMA.16816.F32 R20, R164.reuse, R176, R20 ;  /* 0x000000b0a414723c */ /* 0x050fec0000001814 */
[C---:B------:R-:W-:Y:S01]  /*f420*/  HMMA.16816.F32 R24, R164.reuse, R178, R24 ;  /* 0x000000b2a418723c */ /* 0x040fe20000001818 */
[----:B------:R-:W4:Y:S05]  /*f430*/  LDSM.16.M88.4 R176, [R216+0x800] ;  /* 0x00080000d8b0783b */ /* 0x000f2a0000000200 */
[C---:B-----5:R-:W-:Y:S06]  /*f440*/  HMMA.16816.F32 R28, R164.reuse, R180, R28 ;  /* 0x000000b4a41c723c */ /* 0x060fec000000181c */
        /* <DEDUP_REMOVED lines=22> */
[C---:B----4-:R-:W-:Y:S06]  /*f5b0*/  HMMA.16816.F32 R20, R172.reuse, R184, R20 ;  /* 0x000000b8ac14723c */ /* 0x050fec0000001814 */
[C---:B------:R-:W-:Y:S01]  /*f5c0*/  HMMA.16816.F32 R24, R172.reuse, R186, R24 ;  /* 0x000000baac18723c */ /* 0x040fe20000001818 */
[----:B------:R-:W4:Y:S05]  /*f5d0*/  LDSM.16.M88.4 R184, [R213] ;  /* 0x00000000d5b8783b */ /* 0x000f2a0000000200 */
        /* <DEDUP_REMOVED lines=128> */
[C---:B------:R-:W-:Y:S06]  /*fde0*/  HMMA.16816.F32 R24, R172.reuse, R186, R24 ;  /* 0x000000baac18723c */ /* 0x040fec0000001818 */
[C---:B-----5:R-:W-:Y:S06]  /*fdf0*/  HMMA.16816.F32 R28, R172.reuse, R164, R28 ;  /* 0x000000a4ac1c723c */ /* 0x060fec000000181c */
[----:B------:R-:W-:Y:S01]  /*fe00*/  HMMA.16816.F32 R32, R172, R166, R32 ;  /* 0x000000a6ac20723c */ /* 0x000fe20000001820 */
[----:B------:R-:W4:Y:S01]  /*fe10*/  S2R R172, SR_TID.X ;  /* 0x0000000000ac7919 */ /* 0x000f220000002100 */
[----:B------:R-:W5:Y:S04]  /*fe20*/  LDSM.16.M88.4 R164, [R216+0x7000] ;  /* 0x00700000d8a4783b */ /* 0x000f680000000200 */
[C---:B-1----:R-:W-:Y:S05]  /*fe30*/  HMMA.16816.F32 R4, R168.reuse, R176, R4 ;  /* 0x000000b0a804723c */ /* 0x042fea0000001804 */
[----:B------:R-:W-:Y:S01]  /*fe40*/  IMAD.WIDE.U32 R174, R198, UR8, RZ ;  /* 0x00000008c6ae7c25 */ /* 0x000fe2000f8e00ff */
[C---:B------:R-:W-:Y:S05]  /*fe50*/  HMMA.16816.F32 R8, R168.reuse, R178, R8 ;  /* 0x000000b2a808723c */ /* 0x040fea0000001808 */
[----:B------:R-:W-:Y:S01]  /*fe60*/  LEA R202, P0, R174, R188, 0x1 ;  /* 0x000000bcaeca7211 */ /* 0x000fe200078008ff */
[----:B------:R-:W-:Y:S01]  /*fe70*/  IMAD R198, R198, UR9, R197 ;  /* 0x00000009c6c67c24 */ /* 0x000fe2000f8e02c5 */
[C---:B--2---:R-:W-:Y:S04]  /*fe80*/  HMMA.16816.F32 R12, R168.reuse, R180, R12 ;  /* 0x000000b4a80c723c */ /* 0x044fe8000000180c */
[----:B------:R-:W-:Y:S02]  /*fe90*/  IMAD.IADD R198, R175, 0x1, R198 ;  /* 0x00000001afc67824 */ /* 0x000fe400078e02c6 */
[----:B------:R-:W-:Y:S01]  /*fea0*/  IMAD R197, R191, UR8, RZ ;  /* 0x00000008bfc57c24 */ /* 0x000fe2000f8e02ff */
[C---:B------:R-:W-:Y:S04]  /*feb0*/  HMMA.16816.F32 R16, R168.reuse, R182, R16 ;  /* 0x000000b6a810723c */ /* 0x040fe80000001810 */
[----:B---3--:R-:W-:Y:S01]  /*fec0*/  LEA.HI.X R203, R174, R189, R198, 0x1, P0 ;  /* 0x000000bdaecb7211 */ /* 0x008fe200000f0cc6 */
[----:B------:R-:W-:Y:S01]  /*fed0*/  IMAD R197, R190, UR9, R197 ;  /* 0x00000009bec57c24 */ /* 0x000fe2000f8e02c5 */
[C---:B------:R-:W-:Y:S01]  /*fee0*/  LEA R174, P1, R3.reuse, R200, 0x6 ;  /* 0x000000c803ae7211 */ /* 0x040fe200078230ff */
[----:B------:R-:W-:Y:S01]  /*fef0*/  FMUL.FTZ R182, R4, UR5 ;  /* 0x0000000504b67c20 */ /* 0x000fe20008410000 */
[----:B------:R-:W-:Y:S03]  /*ff00*/  LEA R190, P0, R3, R192, 0x6 ;  /* 0x000000c003be7211 */ /* 0x000fe600078030ff */
[CC--:B------:R-:W-:Y:S01]  /*ff10*/  LEA R198, P3, R194.reuse, R188.reuse, 0x1 ;  /* 0x000000bcc2c67211 */ /* 0x0c0fe200078608ff */
[----:B------:R-:W-:Y:S01]  /*ff20*/  IMAD.IADD R197, R195, 0x1, R197 ;  /* 0x00000001c3c57824 */ /* 0x000fe200078e02c5 */
[C---:B------:R-:W-:Y:S01]  /*ff30*/  LEA.HI.X.SX32 R175, R3.reuse, R201, 0x6, P1 ;  /* 0x000000c903af7211 */ /* 0x040fe200008f36ff */
[----:B------:R-:W1:Y:S01]  /*ff40*/  MUFU.TANH R182, R182 ;  /* 0x000000b600b67308 */ /* 0x000e620000002400 */
[----:B------:R-:W-:Y:S01]  /*ff50*/  LEA.HI.X.SX32 R191, R3, R193, 0x6, P0 ;  /* 0x000000c103bf7211 */ /* 0x000fe200000f36ff */
[----:B------:R-:W-:Y:S01]  /*ff60*/  FMUL.FTZ R193, R5, UR5 ;  /* 0x0000000505c17c20 */ /* 0x000fe20008410000 */
[-C--:B------:R-:W-:Y:S01]  /*ff70*/  LEA.HI.X R199, R194, R189.reuse, R197, 0x1, P3 ;  /* 0x000000bdc2c77211 */ /* 0x080fe200018f0cc5 */
[----:B------:R-:W-:Y:S01]  /*ff80*/  IMAD R197, R175, UR8, RZ ;  /* 0x00000008afc57c24 */ /* 0x000fe2000f8e02ff */
[----:B----4-:R-:W-:Y:S01]  /*ff90*/  SHF.L.U32 R172, R172, 0x1, RZ ;  /* 0x00000001acac7819 */ /* 0x010fe200000006ff */
[----:B------:R-:W-:Y:S01]  /*ffa0*/  IMAD R3, R191, UR8, RZ ;  /* 0x00000008bf037c24 */ /* 0x000fe2000f8e02ff */
[C---:B-----5:R-:W-:Y:S03]  /*ffb0*/  HMMA.16816.F32 R20, R168.reuse, R164, R20 ;  /* 0x000000a4a814723c */ /* 0x060fe60000001814 */
[----:B------:R-:W2:Y:S01]  /*ffc0*/  MUFU.TANH R193, R193 ;  /* 0x000000c100c17308 */ /* 0x000ea20000002400 */
[----:B------:R-:W-:Y:S01]  /*ffd0*/  LOP3.LUT R172, R172, 0x6, RZ, 0xc0, !PT ;  /* 0x00000006acac7812 */ /* 0x000fe200078ec0ff */
[C---:B------:R-:W-:Y:S02]  /*ffe0*/  IMAD R197, R174.reuse, UR9, R197 ;  /* 0x00000009aec57c24 */ /* 0x040fe4000f8e02c5 */
[----:B------:R-:W-:Y:S04]  /*fff0*/  FMUL.FTZ R177, R7, UR5 ;  /* 0x0000000507b17c20 */ /* 0x000fe80008410000 */
[----:B------:R-:W-:Y:S01]  /*10000*/  IMAD.WIDE.U32 R174, R174, UR8, RZ ;  /* 0x00000008aeae7c25 */ /* 0x000fe2000f8e00ff */
[C---:B------:R-:W-:Y:S03]  /*10010*/  HMMA.16816.F32 R24, R168.reuse, R166, R24 ;  /* 0x000000a6a818723c */ /* 0x040fe60000001818 */
[C---:B------:R-:W-:Y:S01]  /*10020*/  IMAD R3, R190.reuse, UR9, R3 ;  /* 0x00000009be037c24 */ /* 0x040fe2000f8e0203 */
[----:B------:R-:W-:Y:S01]  /*10030*/  MUFU.TANH R177, R177 ;  /* 0x000000b100b17308 */ /* 0x000fe20000002400 */
[----:B------:R-:W-:Y:S01]  /*10040*/  IMAD.WIDE.U32 R194, R190, UR8, RZ ;  /* 0x00000008bec27c25 */ /* 0x000fe2000f8e00ff */
[-C--:B------:R-:W-:Y:S02]  /*10050*/  LEA R190, P1, R174, R188.reuse, 0x1 ;  /* 0x000000bcaebe7211 */ /* 0x080fe400078208ff */
[----:B------:R-:W-:Y:S03]  /*10060*/  LEA R178, P0, R194, R188, 0x1 ;  /* 0x000000bcc2b27211 */ /* 0x000fe600078008ff */
[----:B------:R-:W-:Y:S02]  /*10070*/  IMAD.IADD R197, R175, 0x1, R197 ;  /* 0x00000001afc57824 */ /* 0x000fe400078e02c5 */
[----:B------:R-:W-:Y:S01]  /*10080*/  FMUL.FTZ R181, R10, UR5 ;  /* 0x000000050ab57c20 */ /* 0x000fe20008410000 */
[----:B------:R-:W-:Y:S02]  /*10090*/  IMAD.IADD R201, R195, 0x1, R3 ;  /* 0x00000001c3c97824 */ /* 0x000fe400078e0203 */
[----:B------:R-:W-:Y:S01]  /*100a0*/  FMUL.FTZ R183, R11, UR5 ;  /* 0x000000050bb77c20 */ /* 0x000fe20008410000 */
[----:B------:R-:W-:Y:S01]  /*100b0*/  IMAD.U32 R3, RZ, RZ, UR21 ;  /* 0x00000015ff037e24 */ /* 0x000fe2000f8e00ff */
[-C--:B------:R-:W-:Y:S02]  /*100c0*/  LEA.HI.X R191, R174, R189.reuse, R197, 0x1, P1 ;  /* 0x000000bdaebf7211 */ /* 0x080fe400008f0cc5 */
[----:B------:R-:W-:Y:S01]  /*100d0*/  LEA.HI.X R179, R194, R189, R201, 0x1, P0 ;  /* 0x000000bdc2b37211 */ /* 0x000fe200000f0cc9 */
[----:B------:R-:W-:Y:S01]  /*100e0*/  IMAD R3, R3, 0x40, R172 ;  /* 0x0000004003037824 */ /* 0x000fe200078e02ac */
[----:B------:R-:W-:Y:S01]  /*100f0*/  PLOP3.LUT P0, PT, PT, PT, UP0, 0x80, 0x0 ;  /* 0x000000000000781c */ /* 0x000fe20003f0f008 */
[----:B------:R-:W3:Y:S01]  /*10100*/  LDSM.16.M88.4 R172, [R216+0x7800] ;  /* 0x00780000d8ac783b */ /* 0x000ee20000000200 */
[----:B------:R-:W-:Y:S01]  /*10110*/  FMUL.FTZ R189, R6, UR5 ;  /* 0x0000000506bd7c20 */ /* 0x000fe20008410000 */
[----:B------:R-:W-:Y:S01]  /*10120*/  IMAD.IADD R197, R252, 0x1, -R3 ;  /* 0x00000001fcc57824 */ /* 0x000fe200078e0a03 */
[----:B------:R-:W-:Y:S04]  /*10130*/  DEPBAR.LE SB0, 0x0 ;  /* 0x000080000000791a */ /* 0x000fe80000000000 */
[----:B------:R-:W-:Y:S01]  /*10140*/  IABS R197, R197 ;  /* 0x000000c500c57213 */ /* 0x000fe20000000000 */
[----:B------:R-:W-:Y:S01]  /*10150*/  BAR.SYNC.DEFER_BLOCKING 0x0 ;  /* 0x0000000000007b1d */ /* 0x000fe20000010000 */
[----:B------:R-:W-:Y:S02]  /*10160*/  VIADD R194, R3, 0x1 ;  /* 0x0000000103c27836 */ /* 0x000fe40000000000 */
[----:B------:R-:W-:Y:S01]  /*10170*/  FMUL.FTZ R201, R9, UR5 ;  /* 0x0000000509c97c20 */ /* 0x000fe20008410000 */
[----:B------:R-:W-:Y:S01]  /*10180*/  I2FP.F32.S32 R195, R197 ;  /* 0x000000c500c37245 */ /* 0x000fe20000201400 */
[----:B------:R-:W-:Y:S01]  /*10190*/  FMUL.FTZ R197, R8, UR5 ;  /* 0x0000000508c57c20 */ /* 0x000fe20008410000 */
[----:B------:R-:W-:Y:S01]  /*101a0*/  IMAD.IADD R6, R252, 0x1, -R194 ;  /* 0x00000001fc067824 */ /* 0x000fe200078e0ac2 */
[C---:B------:R-:W-:Y:S02]  /*101b0*/  ISETP.GE.AND P3, PT, R194.reuse, R251, PT ;  /* 0x000000fbc200720c */ /* 0x040fe40003f66270 */
[C---:B------:R-:W-:Y:S01]  /*101c0*/  ISETP.GE.AND P1, PT, R194.reuse, R248, PT ;  /* 0x000000f8c200720c */ /* 0x040fe20003f26270 */
[----:B-1----:R-:W-:Y:S01]  /*101d0*/  FFMA.FTZ R182, R195, -UR18, R182 ;  /* 0x80000012c3b67c23 */ /* 0x002fe200080100b6 */
[C---:B------:R-:W-:Y:S02]  /*101e0*/  IADD3 R195, R249.reuse, -R3, RZ ;  /* 0x80000003f9c37210 */ /* 0x040fe40007ffe0ff */
[C---:B------:R-:W-:Y:S02]  /*101f0*/  ISETP.GE.OR P3, PT, R194.reuse, R250, !P3 ;  /* 0x000000fac200720c */ /* 0x040fe40005f66670 */
[----:B------:R-:W-:Y:S02]  /*10200*/  IABS R5, R195 ;  /* 0x000000c300057213 */ /* 0x000fe40000000000 */
[----:B------:R-:W-:Y:S02]  /*10210*/  IABS R195, R6 ;  /* 0x0000000600c37213 */ /* 0x000fe40000000000 */
[----:B------:R-:W-:Y:S03]  /*10220*/  ISETP.GE.OR P1, PT, R194, R243, !P1 ;  /* 0x000000f3c200720c */ /* 0x000fe60004f26670 */
[----:B------:R-:W-:Y:S02]  /*10230*/  IMAD.MOV.U32 R6, RZ, RZ, R195 ;  /* 0x000000ffff067224 */ /* 0x000fe400078e00c3 */
[----:B------:R-:W-:Y:S01]  /*10240*/  IMAD.IADD R195, R249, 0x1, -R194 ;  /* 0x00000001f9c37824 */ /* 0x000fe200078e0ac2 */
[----:B------:R-:W1:Y:S01]  /*10250*/  MUFU.TANH R189, R189 ;  /* 0x000000bd00bd7308 */ /* 0x000e620000002400 */
[----:B------:R-:W-:Y:S02]  /*10260*/  I2FP.F32.S32 R194, R5 ;  /* 0x0000000500c27245 */ /* 0x000fe40000201400 */
[----:B------:R-:W-:Y:S02]  /*10270*/  I2FP.F32.S32 R6, R6 ;  /* 0x0000000600067245 */ /* 0x000fe40000201400 */
[----:B------:R-:W-:Y:S01]  /*10280*/  IABS R195, R195 ;  /* 0x000000c300c37213 */ /* 0x000fe20000000000 */
[C---:B---3--:R-:W-:Y:S05]  /*10290*/  HMMA.16816.F32 R28, R168.reuse, R172, R28 ;  /* 0x000000aca81c723c */ /* 0x048fea000000181c */
[----:B--2---:R-:W-:Y:S01]  /*102a0*/  FFMA.FTZ R193, R6, -UR18, R193 ;  /* 0x8000001206c17c23 */ /* 0x004fe200080100c1 */
[----:B------:R-:W-:Y:S05]  /*102b0*/  HMMA.16816.F32 R32, R168, R174, R32 ;  /* 0x000000aea820723c */ /* 0x000fea0000001820 */
[----:B-1----:R-:W-:Y:S02]  /*102c0*/  FFMA.FTZ R173, R194, -UR18, R189 ;  /* 0x80000012c2ad7c23 */ /* 0x002fe400080100bd */
[----:B------:R-:W-:Y:S01]  /*102d0*/  I2FP.F32.S32 R170, R195 ;  /* 0x000000c300aa7245 */ /* 0x000fe20000201400 */
[----:B------:R-:W-:Y:S05]  /*102e0*/  @!UPT UIADD3 URZ, URZ, URZ, URZ ;  /* 0x0000003f3f3ff290 */ /* 0x000fea000fffe03f */
[----:B------:R-:W-:Y:S11]  /*102f0*/  @P0 BRA `(.L_x_1521) ;  /* 0xffffffdc002c0947 */ /* 0x000ff6000383ffff */
.L_x_1520:
[C---:B------:R-:W-:Y:S01]  /*10300*/  ISETP.GE.AND P0, PT, R3.reuse, R251, PT ;  /* 0x000000fb0300720c */ /* 0x040fe20003f06270 */
[----:B------:R-:W2:Y:S01]  /*10310*/  MUFU.TANH R197, R197 ;  /* 0x000000c500c57308 */ /* 0x000ea20000002400 */
[C---:B-1----:R-:W-:Y:S01]  /*10320*/  IADD3 R5, R3.reuse, 0x8, RZ ;  /* 0x0000000803057810 */ /* 0x042fe20007ffe0ff */
[----:B------:R-:W-:Y:S01]  /*10330*/  FMUL.FTZ R7, R12, UR5 ;  /* 0x000000050c077c20 */ /* 0x000fe20008410000 */
[C---:B------:R-:W-:Y:S01]  /*10340*/  ISETP.GE.OR P0, PT, R3.reuse, R250, !P0 ;  /* 0x000000fa0300720c */ /* 0x040fe20004706670 */
[----:B------:R-:W-:Y:S01]  /*10350*/  FFMA.FTZ R177, R170, -UR18, R177 ;  /* 0x80000012aab17c23 */ /* 0x000fe200080100b1 */
[----:B------:R-:W-:Y:S01]  /*10360*/  IADD3 R4, R3, 0x9, RZ ;  /* 0x0000000903047810 */ /* 0x000fe20007ffe0ff */
[----:B------:R-:W-:Y:S01]  /*10370*/  FMUL.FTZ R189, R14, UR5 ;  /* 0x000000050ebd7c20 */ /* 0x000fe20008410000 */
[----:B------:R-:W-:Y:S03]  /*10380*/  IADD3 R8, R252, -R5, RZ ;  /* 0x80000005fc087210 */ /* 0x000fe60007ffe0ff */
[----:B------:R-:W-:Y:S01]  /*10390*/  MUFU.TANH R201, R201 ;  /* 0x000000c900c97308 */ /* 0x000fe20000002400 */
[----:B------:R-:W-:Y:S01]  /*103a0*/  FSEL R166, R182, -INF , !P0 ;  /* 0xff800000b6a67808 */ /* 0x000fe20004000000 */
[----:B------:R-:W-:Y:S01]  /*103b0*/  FMUL.FTZ R13, R13, UR5 ;  /* 0x000000050d0d7c20 */ /* 0x000fe20008410000 */
[-C--:B------:R-:W-:Y:S01]  /*103c0*/  ISETP.GE.AND P4, PT, R5, R248.reuse, PT ;  /* 0x000000f80500720c */ /* 0x080fe20003f86270 */
[----:B------:R-:W-:Y:S01]  /*103d0*/  FMUL.FTZ R15, R15, UR5 ;  /* 0x000000050f0f7c20 */ /* 0x000fe20008410000 */
[-C--:B------:R-:W-:Y:S01]  /*103e0*/  ISETP.GE.AND P6, PT, R5, R251.reuse, PT ;  /* 0x000000fb0500720c */ /* 0x080fe20003fc6270 */
[----:B------:R-:W-:Y:S01]  /*103f0*/  FMUL.FTZ R187, R16, UR5 ;  /* 0x0000000510bb7c20 */ /* 0x000fe20008410000 */
[C---:B------:R-:W-:Y:S03]  /*10400*/  ISETP.GE.AND P0, PT, R4.reuse, R248, PT ;  /* 0x000000f80400720c */ /* 0x040fe60003f06270 */
[----:B------:R-:W-:Y:S01]  /*10410*/  MUFU.TANH R181, R181 ;  /* 0x000000b500b57308 */ /* 0x000fe20000002400 */
[----:B------:R-:W-:Y:S01]  /*10420*/  ISETP.GE.AND P5, PT, R4, R251, PT ;  /* 0x000000fb0400720c */ /* 0x000fe20003fa6270 */
[----:B------:R-:W-:Y:S01]  /*10430*/  FMUL.FTZ R17, R17, UR5 ;  /* 0x0000000511117c20 */ /* 0x000fe20008410000 */
[----:B------:R-:W-:Y:S01]  /*10440*/  IABS R8, R8 ;  /* 0x0000000800087213 */ /* 0x000fe20000000000 */
[----:B------:R-:W-:Y:S01]  /*10450*/  FMUL.FTZ R19, R19, UR5 ;  /* 0x0000000513137c20 */ /* 0x000fe20008410000 */
[CC--:B------:R-:W-:Y:S01]  /*10460*/  ISETP.GE.OR P4, PT, R5.reuse, R243.reuse, !P4 ;  /* 0x000000f30500720c */ /* 0x0c0fe20006786670 */
[----:B------:R-:W-:Y:S01]  /*10470*/  FMUL.FTZ R18, R18, UR5 ;  /* 0x0000000512127c20 */ /* 0x000fe20008410000 */
[-C--:B------:R-:W-:Y:S03]  /*10480*/  ISETP.GE.OR P6, PT, R5, R250.reuse, !P6 ;  /* 0x000000fa0500720c */ /* 0x080fe600077c6670 */
[----:B------:R-:W1:Y:S01]  /*10490*/  MUFU.TANH R183, R183 ;  /* 0x000000b700b77308 */ /* 0x000e620000002400 */
[----:B------:R-:W-:Y:S01]  /*104a0*/  ISETP.GE.OR P0, PT, R4, R243, !P0 ;  /* 0x000000f30400720c */ /* 0x000fe20004706670 */
[----:B------:R-:W-:Y:S01]  /*104b0*/  FMUL.FTZ R22, R22, UR5 ;  /* 0x0000000516167c20 */ /* 0x000fe20008410000 */
[----:B------:R-:W-:Y:S01]  /*104c0*/  ISETP.GE.OR P5, PT, R4, R250, !P5 ;  /* 0x000000fa0400720c */ /* 0x000fe20006fa6670 */
[----:B------:R-:W-:Y:S01]  /*104d0*/  FMUL.FTZ R20, R20, UR5 ;  /* 0x0000000514147c20 */ /* 0x000fe20008410000 */
[-C--:B------:R-:W-:Y:S01]  /*104e0*/  IADD3 R6, R252, -R4.reuse, RZ ;  /* 0x80000004fc067210 */ /* 0x080fe20007ffe0ff */
[----:B------:R-:W-:Y:S01]  /*104f0*/  FMUL.FTZ R21, R21, UR5 ;  /* 0x0000000515157c20 */ /* 0x000fe20008410000 */
[C---:B------:R-:W-:Y:S03]  /*10500*/  IADD3 R5, R249.reuse, -R5, RZ ;  /* 0x80000005f9057210 */ /* 0x040fe60007ffe0ff */
[----:B------:R-:W3:Y:S01]  /*10510*/  MUFU.TANH R7, R7 ;  /* 0x0000000700077308 */ /* 0x000ee20000002400 */
[----:B------:R-:W-:Y:S01]  /*10520*/  IADD3 R4, R249, -R4, RZ ;  /* 0x80000004f9047210 */ /* 0x000fe20007ffe0ff */
[----:B------:R-:W-:Y:S01]  /*10530*/  FMUL.FTZ R23, R23, UR5 ;  /* 0x0000000517177c20 */ /* 0x000fe20008410000 */
[----:B------:R-:W-:Y:S01]  /*10540*/  I2FP.F32.S32 R8, R8 ;  /* 0x0000000800087245 */ /* 0x000fe20000201400 */
[----:B------:R-:W-:Y:S01]  /*10550*/  FMUL.FTZ R24, R24, UR5 ;  /* 0x0000000518187c20 */ /* 0x000fe20008410000 */
[----:B------:R-:W-:Y:S01]  /*10560*/  IABS R6, R6 ;  /* 0x0000000600067213 */ /* 0x000fe20000000000 */
[----:B------:R-:W-:Y:S01]  /*10570*/  FMUL.FTZ R25, R25, UR5 ;  /* 0x0000000519197c20 */ /* 0x000fe20008410000 */
[----:B------:R-:W-:Y:S03]  /*10580*/  FSEL R172, R193, -INF , !P3 ;  /* 0xff800000c1ac7808 */ /* 0x000fe60005800000 */
[----:B------:R-:W4:Y:S01]  /*10590*/  MUFU.TANH R190, R13 ;  /* 0x0000000d00be7308 */ /* 0x000f220000002400 */
[----:B------:R-:W-:Y:S01]  /*105a0*/  IABS R5, R5 ;  /* 0x0000000500057213 */ /* 0x000fe20000000000 */
[----:B------:R-:W-:Y:S01]  /*105b0*/  FMUL.FTZ R27, R27, UR5 ;  /* 0x000000051b1b7c20 */ /* 0x000fe20008410000 */
[----:B------:R-:W-:Y:S01]  /*105c0*/  IABS R4, R4 ;  /* 0x0000000400047213 */ /* 0x000fe20000000000 */
[----:B------:R-:W-:Y:S01]  /*105d0*/  FMUL.FTZ R28, R28, UR5 ;  /* 0x000000051c1c7c20 */ /* 0x000fe20008410000 */
[----:B------:R-:W-:Y:S01]  /*105e0*/  ISETP.GE.AND P3, PT, R3, R248, PT ;  /* 0x000000f80300720c */ /* 0x000fe20003f66270 */
[----:B------:R-:W-:Y:S01]  /*105f0*/  FMUL.FTZ R29, R29, UR5 ;  /* 0x000000051d1d7c20 */ /* 0x000fe20008410000 */
[----:B------:R-:W-:Y:S03]  /*10600*/  I2FP.F32.S32 R4, R4 ;  /* 0x0000000400047245 */ /* 0x000fe60000201400 */
[----:B------:R-:W5:Y:S01]  /*10610*/  MUFU.TANH R189, R189 ;  /* 0x000000bd00bd7308 */ /* 0x000f620000002400 */
[----:B------:R-:W-:Y:S01]  /*10620*/  ISETP.GE.OR P3, PT, R3, R243, !P3 ;  /* 0x000000f30300720c */ /* 0x000fe20005f66670 */
[----:B------:R-:W-:Y:S01]  /*10630*/  FMUL.FTZ R32, R32, UR5 ;  /* 0x0000000520207c20 */ /* 0x000fe20008410000 */
[----:B------:R-:W-:Y:S01]  /*10640*/  FSEL R12, R177, -INF , !P1 ;  /* 0xff800000b10c7808 */ /* 0x000fe20004800000 */
[----:B------:R-:W-:Y:S01]  /*10650*/  FMUL.FTZ R31, R31, UR5 ;  /* 0x000000051f1f7c20 */ /* 0x000fe20008410000 */
[----:B------:R-:W-:Y:S01]  /*10660*/  FSEL R14, R173, -INF , !P3 ;  /* 0xff800000ad0e7808 */ /* 0x000fe20005800000 */
[----:B------:R-:W-:Y:S01]  /*10670*/  FMUL.FTZ R26, R26, UR5 ;  /* 0x000000051a1a7c20 */ /* 0x000fe20008410000 */
[----:B------:R-:W-:Y:S03]  /*10680*/  FMUL.FTZ R30, R30, UR5 ;  /* 0x000000051e1e7c20 */ /* 0x000fe60008410000 */
[----:B------:R-:W5:Y:S01]  /*10690*/  MUFU.TANH R191, R15 ;  /* 0x0000000f00bf7308 */ /* 0x000f620000002400 */
[----:B------:R-:W-:Y:S01]  /*106a0*/  FMUL.FTZ R33, R33, UR5 ;  /* 0x0000000521217c20 */ /* 0x000fe20008410000 */
[----:B------:R-:W-:Y:S01]  /*106b0*/  FMUL.FTZ R34, R34, UR5 ;  /* 0x0000000522227c20 */ /* 0x000fe20008410000 */
[----:B------:R-:W-:Y:S01]  /*106c0*/  FMUL.FTZ R35, R35, UR5 ;  /* 0x0000000523237c20 */ /* 0x000fe20008410000 */
[----:B------:R-:W-:Y:S02]  /*106d0*/  UISETP.GT.AND UP0, UPT, UR21, UR14, UPT ;  /* 0x0000000e1500728c */ /* 0x000fe4000bf04270 */
[----:B------:R-:W-:Y:S04]  /*106e0*/  UIADD3 UR25, UR25, 0x1, URZ ;  /* 0x0000000119197890 */ /* 0x000fe8000fffe03f */
[----:B------:R-:W-:Y:S01]  /*106f0*/  MUFU.TANH R192, R17 ;  /* 0x0000001100c07308 */ /* 0x000fe20000002400 */
[----:B------:R-:W-:Y:S09]  /*10700*/  UIADD3 UR20, UR20, -0x1, URZ ;  /* 0xffffffff14147890 */ /* 0x000ff2000fffe03f */
[----:B------:R-:W-:Y:S10]  /*10710*/  MUFU.TANH R196, R19 ;  /* 0x0000001300c47308 */ /* 0x000ff40000002400 */
[----:B------:R-:W5:Y:S10]  /*10720*/  MUFU.TANH R187, R187 ;  /* 0x000000bb00bb7308 */ /* 0x000f740000002400 */
[----:B------:R-:W5:Y:S10]  /*10730*/  MUFU.TANH R194, R18 ;  /* 0x0000001200c27308 */ /* 0x000f740000002400 */
[----:B------:R-:W5:Y:S10]  /*10740*/  MUFU.TANH R193, R22 ;  /* 0x0000001600c17308 */ /* 0x000f740000002400 */
[----:B------:R-:W-:Y:S10]  /*10750*/  MUFU.TANH R199, R21 ;  /* 0x0000001500c77308 */ /* 0x000ff40000002400 */
        /* <DEDUP_REMOVED lines=11> */
[----:B------:R-:W-:Y:S01]  /*10810*/  MUFU.TANH R35, R35 ;  /* 0x0000002300237308 */ /* 0x000fe20000002400 */
[----:B--2---:R-:W-:Y:S01]  /*10820*/  FFMA.FTZ R197, R8, -UR18, R197 ;  /* 0x8000001208c57c23 */ /* 0x004fe200080100c5 */
[----:B------:R-:W-:Y:S01]  /*10830*/  I2FP.F32.S32 R8, R6 ;  /* 0x0000000600087245 */ /* 0x000fe20000201400 */
[----:B-1----:R-:W-:Y:S01]  /*10840*/  FFMA.FTZ R183, R4, -UR18, R183 ;  /* 0x8000001204b77c23 */ /* 0x002fe200080100b7 */
[----:B------:R-:W-:Y:S02]  /*10850*/  I2FP.F32.S32 R6, R5 ;  /* 0x0000000500067245 */ /* 0x000fe40000201400 */
[C---:B------:R-:W-:Y:S01]  /*10860*/  IADD3 R5, R3.reuse, 0x10, RZ ;  /* 0x0000001003057810 */ /* 0x040fe20007ffe0ff */
[----:B------:R-:W-:Y:S01]  /*10870*/  FFMA.FTZ R201, R8, -UR18, R201 ;  /* 0x8000001208c97c23 */ /* 0x000fe200080100c9 */
[----:B------:R-:W-:Y:S01]  /*10880*/  IADD3 R4, R3, 0x11, RZ ;  /* 0x0000001103047810 */ /* 0x000fe20007ffe0ff */
[----:B------:R-:W-:Y:S01]  /*10890*/  FFMA.FTZ R181, R6, -UR18, R181 ;  /* 0x8000001206b57c23 */ /* 0x000fe200080100b5 */
[C---:B------:R-:W-:Y:S02]  /*108a0*/  ISETP.GE.AND P3, PT, R5.reuse, R251, PT ;  /* 0x000000fb0500720c */ /* 0x040fe40003f66270 */
[-C--:B------:R-:W-:Y:S02]  /*108b0*/  ISETP.GE.AND P1, PT, R5, R248.reuse, PT ;  /* 0x000000f80500720c */ /* 0x080fe40003f26270 */
[----:B------:R-:W-:Y:S02]  /*108c0*/  IADD3 R6, R252, -R5, RZ ;  /* 0x80000005fc067210 */ /* 0x000fe40007ffe0ff */
[----:B------:R-:W-:Y:S02]  /*108d0*/  FSEL R170, R197, -INF , !P6 ;  /* 0xff800000c5aa7808 */ /* 0x000fe40007000000 */
[----:B------:R-:W-:Y:S01]  /*108e0*/  FSEL R168, R201, -INF , !P5 ;  /* 0xff800000c9a87808 */ /* 0x000fe20006800000 */
[----:B------:R1:W-:Y:S01]  /*108f0*/  MUFU.TANH R197, R24 ;  /* 0x0000001800c57308 */ /* 0x0003e20000002400 */
[C---:B------:R-:W-:Y:S02]  /*10900*/  ISETP.GE.AND P5, PT, R4.reuse, R248, PT ;  /* 0x000000f80400720c */ /* 0x040fe40003fa6270 */
[C---:B------:R-:W-:Y:S02]  /*10910*/  ISETP.GE.OR P3, PT, R5.reuse, R250, !P3 ;  /* 0x000000fa0500720c */ /* 0x040fe40005f66670 */
[----:B------:R-:W-:Y:S02]  /*10920*/  ISETP.GE.AND P6, PT, R4, R251, PT ;  /* 0x000000fb0400720c */ /* 0x000fe40003fc6270 */
[----:B------:R-:W-:Y:S03]  /*10930*/  ISETP.GE.OR P1, PT, R5, R243, !P1 ;  /* 0x000000f30500720c */ /* 0x000fe60004f26670 */
[----:B------:R-:W2:Y:S01]  /*10940*/  MUFU.TANH R201, R20 ;  /* 0x0000001400c97308 */ /* 0x000ea20000002400 */
[----:B------:R-:W-:Y:S02]  /*10950*/  IABS R6, R6 ;  /* 0x0000000600067213 */ /* 0x000fe40000000000 */
[-C--:B------:R-:W-:Y:S02]  /*10960*/  IADD3 R9, R252, -R4.reuse, RZ ;  /* 0x80000004fc097210 */ /* 0x080fe40007ffe0ff */
[C---:B------:R-:W-:Y:S02]  /*10970*/  IADD3 R5, R249.reuse, -R5, RZ ;  /* 0x80000005f9057210 */ /* 0x040fe40007ffe0ff */
[----:B------:R-:W-:Y:S02]  /*10980*/  IADD3 R8, R249, -R4, RZ ;  /* 0x80000004f9087210 */ /* 0x000fe40007ffe0ff */
[C---:B------:R-:W-:Y:S01]  /*10990*/  ISETP.GE.OR P5, PT, R4.reuse, R243, !P5 ;  /* 0x000000f30400720c */ /* 0x040fe20006fa6670 */
[----:B-1----:R-:W-:Y:S01]  /*109a0*/  LDSM.16.MT88.4 R24, [R222+0x10000] ;  /* 0x01000000de18783b */ /* 0x002fe20000004200 */
[----:B------:R-:W-:Y:S02]  /*109b0*/  ISETP.GE.OR P6, PT, R4, R250, !P6 ;  /* 0x000000fa0400720c */ /* 0x000fe400077c6670 */
[----:B------:R-:W-:Y:S02]  /*109c0*/  I2FP.F32.S32 R6, R6 ;  /* 0x0000000600067245 */ /* 0x000fe40000201400 */
[----:B------:R-:W-:Y:S02]  /*109d0*/  IABS R9, R9 ;  /* 0x0000000900097213 */ /* 0x000fe40000000000 */
[----:B------:R-:W-:Y:S01]  /*109e0*/  IABS R4, R5 ;  /* 0x0000000500047213 */ /* 0x000fe20000000000 */
[----:B---3--:R-:W-:Y:S01]  /*109f0*/  FFMA.FTZ R7, R6, -UR18, R7 ;  /* 0x8000001206077c23 */ /* 0x008fe20008010007 */
[----:B------:R-:W-:Y:S02]  /*10a00*/  IABS R5, R8 ;  /* 0x0000000800057213 */ /* 0x000fe40000000000 */
[----:B------:R-:W-:Y:S02]  /*10a10*/  I2FP.F32.S32 R9, R9 ;  /* 0x0000000900097245 */ /* 0x000fe40000201400 */
[----:B------:R-:W-:Y:S02]  /*10a20*/  I2FP.F32.S32 R4, R4 ;  /* 0x0000000400047245 */ /* 0x000fe40000201400 */
[----:B------:R-:W-:Y:S01]  /*10a30*/  I2FP.F32.S32 R6, R5 ;  /* 0x0000000500067245 */ /* 0x000fe20000201400 */
[----:B----4-:R-:W-:Y:S01]  /*10a40*/  FFMA.FTZ R190, R9, -UR18, R190 ;  /* 0x8000001209be7c23 */ /* 0x010fe200080100be */
[----:B------:R-:W-:Y:S01]  /*10a50*/  IADD3 R5, R3, 0x18, RZ ;  /* 0x0000001803057810 */ /* 0x000fe20007ffe0ff */
[----:B-----5:R-:W-:Y:S01]  /*10a60*/  FFMA.FTZ R189, R4, -UR18, R189 ;  /* 0x8000001204bd7c23 */ /* 0x020fe200080100bd */
[----:B------:R-:W-:Y:S01]  /*10a70*/  FSEL R16, R181, -INF , !P4 ;  /* 0xff800000b5107808 */ /* 0x000fe20006000000 */
[----:B------:R-:W-:Y:S01]  /*10a80*/  FFMA.FTZ R191, R6, -UR18, R191 ;  /* 0x8000001206bf7c23 */ /* 0x000fe200080100bf */
[----:B------:R-:W-:Y:S02]  /*10a90*/  FSEL R10, R183, -INF , !P0 ;  /* 0xff800000b70a7808 */ /* 0x000fe40004000000 */
[----:B------:R-:W-:Y:S02]  /*10aa0*/  IADD3 R4, R3, 0x19, RZ ;  /* 0x0000001903047810 */ /* 0x000fe40007ffe0ff */
[C---:B------:R-:W-:Y:S02]  /*10ab0*/  ISETP.GE.AND P0, PT, R5.reuse, R248, PT ;  /* 0x000000f80500720c */ /* 0x040fe40003f06270 */
[----:B------:R-:W-:Y:S02]  /*10ac0*/  ISETP.GE.AND P4, PT, R5, R251, PT ;  /* 0x000000fb0500720c */ /* 0x000fe40003f86270 */
[----:B------:R-:W-:Y:S02]  /*10ad0*/  FSEL R185, R7, -INF , !P3 ;  /* 0xff80000007b97808 */ /* 0x000fe40005800000 */
[----:B------:R-:W-:Y:S02]  /*10ae0*/  FSEL R190, R190, -INF , !P6 ;  /* 0xff800000bebe7808 */ /* 0x000fe40007000000 */
[C---:B------:R-:W-:Y:S02]  /*10af0*/  ISETP.GE.OR P0, PT, R5.reuse, R243, !P0 ;  /* 0x000000f30500720c */ /* 0x040fe40004706670 */
[----:B------:R-:W-:Y:S02]  /*10b00*/  ISETP.GE.OR P4, PT, R5, R250, !P4 ;  /* 0x000000fa0500720c */ /* 0x000fe40006786670 */
[C---:B------:R-:W-:Y:S02]  /*10b10*/  ISETP.GE.AND P3, PT, R4.reuse, R251, PT ;  /* 0x000000fb0400720c */ /* 0x040fe40003f66270 */
[----:B------:R-:W-:Y:S02]  /*10b20*/  ISETP.GE.AND P6, PT, R4, R248, PT ;  /* 0x000000f80400720c */ /* 0x000fe40003fc6270 */
[CC--:B------:R-:W-:Y:S02]  /*10b30*/  IADD3 R6, R252.reuse, -R5.reuse, RZ ;  /* 0x80000005fc067210 */ /* 0x0c0fe40007ffe0ff */
[C---:B------:R-:W-:Y:S02]  /*10b40*/  IADD3 R7, R249.reuse, -R5, RZ ;  /* 0x80000005f9077210 */ /* 0x040fe40007ffe0ff */
[-C--:B------:R-:W-:Y:S02]  /*10b50*/  IADD3 R9, R252, -R4.reuse, RZ ;  /* 0x80000004fc097210 */ /* 0x080fe40007ffe0ff */
[----:B------:R-:W-:Y:S02]  /*10b60*/  IADD3 R5, R249, -R4, RZ ;  /* 0x80000004f9057210 */ /* 0x000fe40007ffe0ff */
[C---:B------:R-:W-:Y:S02]  /*10b70*/  ISETP.GE.OR P3, PT, R4.reuse, R250, !P3 ;  /* 0x000000fa0400720c */ /* 0x040fe40005f66670 */
[----:B------:R-:W-:Y:S02]  /*10b80*/  ISETP.GE.OR P6, PT, R4, R243, !P6 ;  /* 0x000000f30400720c */ /* 0x000fe400077c6670 */
[----:B------:R-:W-:Y:S02]  /*10b90*/  IABS R4, R6 ;  /* 0x0000000600047213 */ /* 0x000fe40000000000 */
[----:B------:R-:W-:Y:S02]  /*10ba0*/  IABS R9, R9 ;  /* 0x0000000900097213 */ /* 0x000fe40000000000 */
[----:B------:R-:W-:Y:S02]  /*10bb0*/  IABS R5, R5 ;  /* 0x0000000500057213 */ /* 0x000fe40000000000 */
[----:B------:R-:W-:Y:S02]  /*10bc0*/  I2FP.F32.S32 R4, R4 ;  /* 0x0000000400047245 */ /* 0x000fe40000201400 */
[----:B------:R-:W-:Y:S02]  /*10bd0*/  I2FP.F32.S32 R9, R9 ;  /* 0x0000000900097245 */ /* 0x000fe40000201400 */
[----:B------:R-:W-:Y:S01]  /*10be0*/  I2FP.F32.S32 R5, R5 ;  /* 0x0000000500057245 */ /* 0x000fe20000201400 */
[----:B------:R-:W-:Y:S01]  /*10bf0*/  FFMA.FTZ R187, R4, -UR18, R187 ;  /* 0x8000001204bb7c23 */ /* 0x000fe200080100bb */
[----:B------:R-:W-:Y:S01]  /*10c00*/  IADD3 R4, R3, 0x21, RZ ;  /* 0x0000002103047810 */ /* 0x000fe20007ffe0ff */
[----:B------:R-:W-:Y:S01]  /*10c10*/  FFMA.FTZ R192, R9, -UR18, R192 ;  /* 0x8000001209c07c23 */ /* 0x000fe200080100c0 */
[----:B------:R-:W-:Y:S01]  /*10c20*/  IABS R7, R7 ;  /* 0x0000000700077213 */ /* 0x000fe20000000000 */
[----:B------:R-:W-:Y:S01]  /*10c30*/  FFMA.FTZ R196, R5, -UR18, R196 ;  /* 0x8000001205c47c23 */ /* 0x000fe200080100c4 */
[----:B------:R-:W-:Y:S02]  /*10c40*/  IADD3 R5, R3, 0x20, RZ ;  /* 0x0000002003057810 */ /* 0x000fe40007ffe0ff */
[----:B------:R-:W-:Y:S02]  /*10c50*/  FSEL R191, R191, -INF , !P5 ;  /* 0xff800000bfbf7808 */ /* 0x000fe40006800000 */
[----:B------:R-:W-:Y:S02]  /*10c60*/  FSEL R189, R189, -INF , !P1 ;  /* 0xff800000bdbd7808 */ /* 0x000fe40004800000 */
[----:B------:R-:W-:Y:S02]  /*10c70*/  FSEL R187, R187, -INF , !P4 ;  /* 0xff800000bbbb7808 */ /* 0x000fe40006000000 */
[----:B------:R-:W-:Y:S02]  /*10c80*/  FSEL R192, R192, -INF , !P3 ;  /* 0xff800000c0c07808 */ /* 0x000fe40005800000 */
[CC--:B------:R-:W-:Y:S02]  /*10c90*/  ISETP.GE.AND P1, PT, R5.reuse, R251.reuse, PT ;  /* 0x000000fb0500720c */ /* 0x0c0fe40003f26270 */
[-C--:B------:R-:W-:Y:S02]  /*10ca0*/  ISETP.GE.AND P5, PT, R5, R248.reuse, PT ;  /* 0x000000f80500720c */ /* 0x080fe40003fa6270 */
[C---:B------:R-:W-:Y:S02]  /*10cb0*/  ISETP.GE.AND P4, PT, R4.reuse, R251, PT ;  /* 0x000000fb0400720c */ /* 0x040fe40003f86270 */
[----:B------:R-:W-:Y:S02]  /*10cc0*/  ISETP.GE.AND P3, PT, R4, R248, PT ;  /* 0x000000f80400720c */ /* 0x000fe40003f66270 */
[----:B------:R-:W-:Y:S02]  /*10cd0*/  I2FP.F32.S32 R7, R7 ;  /* 0x0000000700077245 */ /* 0x000fe40000201400 */
[-C--:B------:R-:W-:Y:S02]  /*10ce0*/  IADD3 R9, R249, -R5.reuse, RZ ;  /* 0x80000005f9097210 */ /* 0x080fe40007ffe0ff */
[C---:B------:R-:W-:Y:S01]  /*10cf0*/  IADD3 R18, R252.reuse, -R5, RZ ;  /* 0x80000005fc127210 */ /* 0x040fe20007ffe0ff */
[----:B------:R-:W-:Y:S01]  /*10d00*/  FFMA.FTZ R194, R7, -UR18, R194 ;  /* 0x8000001207c27c23 */ /* 0x000fe200080100c2 */
[----:B------:R-:W-:Y:S02]  /*10d10*/  IADD3 R6, R3, 0x28, RZ ;  /* 0x0000002803067810 */ /* 0x000fe40007ffe0ff */
[C---:B------:R-:W-:Y:S02]  /*10d20*/  ISETP.GE.OR P1, PT, R5.reuse, R250, !P1 ;  /* 0x000000fa0500720c */ /* 0x040fe40004f26670 */
[-C--:B------:R-:W-:Y:S02]  /*10d30*/  ISETP.GE.OR P5, PT, R5, R243.reuse, !P5 ;  /* 0x000000f30500720c */ /* 0x080fe40006fa6670 */
[----:B------:R-:W-:Y:S02]  /*10d40*/  IADD3 R8, R252, -R4, RZ ;  /* 0x80000004fc087210 */ /* 0x000fe40007ffe0ff */
[C---:B------:R-:W-:Y:S02]  /*10d50*/  ISETP.GE.OR P4, PT, R4.reuse, R250, !P4 ;  /* 0x000000fa0400720c */ /* 0x040fe40006786670 */
[----:B------:R-:W-:Y:S02]  /*10d60*/  ISETP.GE.OR P3, PT, R4, R243, !P3 ;  /* 0x000000f30400720c */ /* 0x000fe40005f66670 */
[----:B------:R-:W-:Y:S02]  /*10d70*/  IADD3 R5, R249, -R4, RZ ;  /* 0x80000004f9057210 */ /* 0x000fe40007ffe0ff */
[----:B------:R-:W-:Y:S02]  /*10d80*/  IABS R4, R9 ;  /* 0x0000000900047213 */ /* 0x000fe40000000000 */
[----:B------:R-:W-:Y:S02]  /*10d90*/  IABS R18, R18 ;  /* 0x0000001200127213 */ /* 0x000fe40000000000 */
[----:B------:R-:W-:Y:S02]  /*10da0*/  IADD3 R7, R252, -R6, RZ ;  /* 0x80000006fc077210 */ /* 0x000fe40007ffe0ff */
[----:B------:R-:W-:Y:S02]  /*10db0*/  IABS R8, R8 ;  /* 0x0000000800087213 */ /* 0x000fe40000000000 */
[----:B------:R-:W-:Y:S02]  /*10dc0*/  I2FP.F32.S32 R4, R4 ;  /* 0x0000000400047245 */ /* 0x000fe40000201400 */
[----:B------:R-:W-:Y:S02]  /*10dd0*/  IABS R5, R5 ;  /* 0x0000000500057213 */ /* 0x000fe40000000000 */
[----:B------:R-:W-:Y:S01]  /*10de0*/  I2FP.F32.S32 R18, R18 ;  /* 0x0000001200127245 */ /* 0x000fe20000201400 */
[----:B------:R-:W-:Y:S01]  /*10df0*/  FFMA.FTZ R193, R4, -UR18, R193 ;  /* 0x8000001204c17c23 */ /* 0x000fe200080100c1 */
[----:B------:R-:W-:Y:S02]  /*10e00*/  IABS R7, R7 ;  /* 0x0000000700077213 */ /* 0x000fe40000000000 */
[----:B------:R-:W-:Y:S01]  /*10e10*/  I2FP.F32.S32 R8, R8 ;  /* 0x0000000800087245 */ /* 0x000fe20000201400 */
[----:B--2---:R-:W-:Y:S01]  /*10e20*/  FFMA.FTZ R201, R18, -UR18, R201 ;  /* 0x8000001212c97c23 */ /* 0x004fe200080100c9 */
[----:B------:R-:W-:Y:S02]  /*10e30*/  I2FP.F32.S32 R5, R5 ;  /* 0x0000000500057245 */ /* 0x000fe40000201400 */
[----:B------:R-:W-:Y:S01]  /*10e40*/  FSEL R194, R194, -INF , !P0 ;  /* 0xff800000c2c27808 */ /* 0x000fe20004000000 */
[----:B------:R-:W-:Y:S01]  /*10e50*/  FFMA.FTZ R199, R8, -UR18, R199 ;  /* 0x8000001208c77c23 */ /* 0x000fe200080100c7 */
[----:B------:R-:W-:Y:S01]  /*10e60*/  FSEL R196, R196, -INF , !P6 ;  /* 0xff800000c4c47808 */ /* 0x000fe20007000000 */
[----:B------:R-:W-:Y:S01]  /*10e70*/  FFMA.FTZ R202, R5, -UR18, R202 ;  /* 0x8000001205ca7c23 */ /* 0x000fe200080100ca */
[----:B------:R-:W-:Y:S02]  /*10e80*/  I2FP.F32.S32 R4, R7 ;  /* 0x0000000700047245 */ /* 0x000fe40000201400 */
[C---:B------:R-:W-:Y:S02]  /*10e90*/  ISETP.GE.AND P0, PT, R6.reuse, R251, PT ;  /* 0x000000fb0600720c */ /* 0x040fe40003f06270 */
[----:B------:R-:W-:Y:S01]  /*10ea0*/  ISETP.GE.AND P6, PT, R6, R248, PT ;  /* 0x000000f80600720c */ /* 0x000fe20003fc6270 */
[----:B------:R-:W-:Y:S01]  /*10eb0*/  FFMA.FTZ R197, R4, -UR18, R197 ;  /* 0x8000001204c57c23 */ /* 0x000fe200080100c5 */
[C---:B------:R-:W-:Y:S02]  /*10ec0*/  IADD3 R7, R3.reuse, 0x29, RZ ;  /* 0x0000002903077810 */ /* 0x040fe40007ffe0ff */
[----:B------:R-:W-:Y:S02]  /*10ed0*/  IADD3 R5, R3, 0x30, RZ ;  /* 0x0000003003057810 */ /* 0x000fe40007ffe0ff */
[C---:B------:R-:W-:Y:S02]  /*10ee0*/  ISETP.GE.OR P0, PT, R6.reuse, R250, !P0 ;  /* 0x000000fa0600720c */ /* 0x040fe40004706670 */
[----:B------:R-:W-:Y:S02]  /*10ef0*/  ISETP.GE.OR P6, PT, R6, R243, !P6 ;  /* 0x000000f30600720c */ /* 0x000fe400077c6670 */
[----:B------:R-:W-:Y:S02]  /*10f00*/  IADD3 R13, R249, -R6, RZ ;  /* 0x80000006f90d7210 */ /* 0x000fe40007ffe0ff */
[C---:B------:R-:W-:Y:S02]  /*10f10*/  IADD3 R6, R252.reuse, -R7, RZ ;  /* 0x80000007fc067210 */ /* 0x040fe40007ffe0ff */
[----:B------:R-:W-:Y:S02]  /*10f20*/  FSEL R201, R201, -INF , !P1 ;  /* 0xff800000c9c97808 */ /* 0x000fe40004800000 */
[----:B------:R-:W-:Y:S02]  /*10f30*/  FSEL R199, R199, -INF , !P4 ;  /* 0xff800000c7c77808 */ /* 0x000fe40006000000 */
[C---:B------:R-:W-:Y:S02]  /*10f40*/  ISETP.GE.AND P4, PT, R7.reuse, R248, PT ;  /* 0x000000f80700720c */ /* 0x040fe40003f86270 */
[----:B------:R-:W-:Y:S02]  /*10f50*/  ISETP.GE.AND P1, PT, R7, R251, PT ;  /* 0x000000fb0700720c */ /* 0x000fe40003f26270 */
[----:B------:R-:W-:Y:S02]  /*10f60*/  IADD3 R11, R249, -R7, RZ ;  /* 0x80000007f90b7210 */ /* 0x000fe40007ffe0ff */
[----:B------:R-:W-:Y:S02]  /*10f70*/  IADD3 R4, R3, 0x31, RZ ;  /* 0x0000003103047810 */ /* 0x000fe40007ffe0ff */
[C---:B------:R-:W-:Y:S02]  /*10f80*/  IADD3 R9, R252.reuse, -R5, RZ ;  /* 0x80000005fc097210 */ /* 0x040fe40007ffe0ff */
[----:B------:R-:W-:Y:S02]  /*10f90*/  IABS R6, R6 ;  /* 0x0000000600067213 */ /* 0x000fe40000000000 */
[C---:B------:R-:W-:Y:S02]  /*10fa0*/  ISETP.GE.OR P4, PT, R7.reuse, R243, !P4 ;  /* 0x000000f30700720c */ /* 0x040fe40006786670 */
[----:B------:R-:W-:Y:S02]  /*10fb0*/  ISETP.GE.OR P1, PT, R7, R250, !P1 ;  /* 0x000000fa0700720c */ /* 0x000fe40004f26670 */
[----:B------:R-:W-:Y:S02]  /*10fc0*/  IABS R11, R11 ;  /* 0x0000000b000b7213 */ /* 0x000fe40000000000 */
[----:B------:R-:W-:Y:S02]  /*10fd0*/  IADD3 R7, R252, -R4, RZ ;  /* 0x80000004fc077210 */ /* 0x000fe40007ffe0ff */
[----:B------:R-:W-:Y:S02]  /*10fe0*/  IABS R9, R9 ;  /* 0x0000000900097213 */ /* 0x000fe40000000000 */
[----:B------:R-:W-:Y:S02]  /*10ff0*/  I2FP.F32.S32 R6, R6 ;  /* 0x0000000600067245 */ /* 0x000fe40000201400 */
[----:B------:R-:W-:Y:S02]  /*11000*/  I2FP.F32.S32 R11, R11 ;  /* 0x0000000b000b7245 */ /* 0x000fe40000201400 */
[----:B------:R-:W-:Y:S01]  /*11010*/  IABS R7, R7 ;  /* 0x0000000700077213 */ /* 0x000fe20000000000 */
[----:B------:R-:W-:Y:S01]  /*11020*/  FFMA.FTZ R195, R6, -UR18, R195 ;  /* 0x8000001206c37c23 */ /* 0x000fe200080100c3 */
[----:B------:R-:W-:Y:S01]  /*11030*/  I2FP.F32.S32 R9, R9 ;  /* 0x0000000900097245 */ /* 0x000fe20000201400 */
[----:B------:R-:W-:Y:S01]  /*11040*/  FFMA.FTZ R198, R11, -UR18, R198 ;  /* 0x800000120bc67c23 */ /* 0x000fe200080100c6 */
[----:B------:R-:W-:Y:S02]  /*11050*/  FSEL R193, R193, -INF , !P5 ;  /* 0xff800000c1c17808 */ /* 0x000fe40006800000 */
[----:B------:R-:W-:Y:S01]  /*11060*/  FSEL R202, R202, -INF , !P3 ;  /* 0xff800000caca7808 */ /* 0x000fe20005800000 */
[----:B------:R-:W-:Y:S01]  /*11070*/  FFMA.FTZ R188, R9, -UR18, R188 ;  /* 0x8000001209bc7c23 */ /* 0x000fe200080100bc */
[C---:B------:R-:W-:Y:S02]  /*11080*/  ISETP.GE.AND P5, PT, R5.reuse, R251, PT ;  /* 0x000000fb0500720c */ /* 0x040fe40003fa6270 */
[----:B------:R-:W-:Y:S02]  /*11090*/  ISETP.GE.AND P3, PT, R5, R248, PT ;  /* 0x000000f80500720c */ /* 0x000fe40003f66270 */
[----:B------:R-:W-:Y:S02]  /*110a0*/  IADD3 R6, R3, 0x38, RZ ;  /* 0x0000003803067810 */ /* 0x000fe40007ffe0ff */
[----:B------:R-:W-:Y:S02]  /*110b0*/  I2FP.F32.S32 R7, R7 ;  /* 0x0000000700077245 */ /* 0x000fe40000201400 */
[----:B------:R-:W-:Y:S02]  /*110c0*/  FMNMX.FTZ R11, R166, R0, !PT ;  /* 0x00000000a60b7209 */ /* 0x000fe40007810000 */
[----:B------:R-:W-:Y:S01]  /*110d0*/  ISETP.GE.OR P3, PT, R5, R243, !P3 ;  /* 0x000000f30500720c */ /* 0x000fe20005f66670 */
[----:B------:R-:W-:Y:S01]  /*110e0*/  FFMA.FTZ R186, R7, -UR18, R186 ;  /* 0x8000001207ba7c23 */ /* 0x000fe200080100ba */
[----:B------:R-:W-:Y:S02]  /*110f0*/  ISETP.GE.OR P5, PT, R5, R250, !P5 ;  /* 0x000000fa0500720c */ /* 0x000fe40006fa6670 */
[C---:B------:R-:W-:Y:S02]  /*11100*/  IADD3 R9, R249.reuse, -R5, RZ ;  /* 0x80000005f9097210 */ /* 0x040fe40007ffe0ff */
[----:B------:R-:W-:Y:S02]  /*11110*/  IADD3 R5, R252, -R6, RZ ;  /* 0x80000006fc057210 */ /* 0x000fe40007ffe0ff */
[----:B------:R-:W-:Y:S02]  /*11120*/  FMNMX.FTZ R11, R172, R11, !PT ;  /* 0x0000000bac0b7209 */ /* 0x000fe40007810000 */
[----:B------:R-:W-:Y:S02]  /*11130*/  IADD3 R7, R249, -R4, RZ ;  /* 0x80000004f9077210 */ /* 0x000fe40007ffe0ff */
[----:B------:R-:W-:Y:S02]  /*11140*/  FSEL R197, R197, -INF , !P0 ;  /* 0xff800000c5c57808 */ /* 0x000fe40004000000 */
[----:B------:R-:W-:Y:S02]  /*11150*/  FSEL R195, R195, -INF , !P1 ;  /* 0xff800000c3c37808 */ /* 0x000fe40004800000 */
[----:B------:R-:W-:Y:S02]  /*11160*/  IABS R5, R5 ;  /* 0x0000000500057213 */ /* 0x000fe40000000000 */
[C---:B------:R-:W-:Y:S02]  /*11170*/  ISETP.GE.AND P0, PT, R4.reuse, R251, PT ;  /* 0x000000fb0400720c */ /* 0x040fe40003f06270 */
[----:B------:R-:W-:Y:S02]  /*11180*/  ISETP.GE.AND P1, PT, R4, R248, PT ;  /* 0x000000f80400720c */ /* 0x000fe40003f26270 */
[----:B------:R-:W-:Y:S02]  /*11190*/  FMNMX.FTZ R11, R170, R11, !PT ;  /* 0x0000000baa0b7209 */ /* 0x000fe40007810000 */
[----:B------:R-:W-:Y:S02]  /*111a0*/  IABS R7, R7 ;  /* 0x0000000700077213 */ /* 0x000fe40000000000 */
[----:B------:R-:W-:Y:S02]  /*111b0*/  I2FP.F32.S32 R5, R5 ;  /* 0x0000000500057245 */ /* 0x000fe40000201400 */
[----:B------:R-:W-:Y:S02]  /*111c0*/  IABS R13, R13 ;  /* 0x0000000d000d7213 */ /* 0x000fe40000000000 */
[C---:B------:R-:W-:Y:S01]  /*111d0*/  ISETP.GE.OR P0, PT, R4.reuse, R250, !P0 ;  /* 0x000000fa0400720c */ /* 0x040fe20004706670 */
[----:B------:R-:W-:Y:S01]  /*111e0*/  FFMA.FTZ R32, R5, -UR18, R32 ;  /* 0x8000001205207c23 */ /* 0x000fe20008010020 */
[----:B------:R-:W-:Y:S02]  /*111f0*/  ISETP.GE.OR P1, PT, R4, R243, !P1 ;  /* 0x000000f30400720c */ /* 0x000fe40004f26670 */
[----:B------:R-:W-:Y:S02]  /*11200*/  FMNMX.FTZ R4, R168, R11, !PT ;  /* 0x0000000ba8047209 */ /* 0x000fe40007810000 */
[----:B------:R-:W-:Y:S02]  /*11210*/  I2FP.F32.S32 R7, R7 ;  /* 0x0000000700077245 */ /* 0x000fe40000201400 */
[----:B------:R-:W-:Y:S02]  /*11220*/  I2FP.F32.S32 R13, R13 ;  /* 0x0000000d000d7245 */ /* 0x000fe40000201400 */
[----:B------:R-:W-:Y:S01]  /*11230*/  FMNMX.FTZ R5, R185, R4, !PT ;  /* 0x00000004b9057209 */ /* 0x000fe20007810000 */
[----:B------:R-:W-:Y:S01]  /*11240*/  FFMA.FTZ R178, R7, -UR18, R178 ;  /* 0x8000001207b27c23 */ /* 0x000fe200080100b2 */
[----:B------:R-:W-:Y:S01]  /*11250*/  FMNMX.FTZ R7, R14, R2, !PT ;  /* 0x000000020e077209 */ /* 0x000fe20007810000 */
[----:B------:R-:W-:Y:S01]  /*11260*/  FFMA.FTZ R200, R13, -UR18, R200 ;  /* 0x800000120dc87c23 */ /* 0x000fe200080100c8 */
        /* <DEDUP_REMOVED lines=11> */
[----:B------:R-:W-:Y:S02]  /*11320*/  IADD3 R5, R249, -R6, RZ ;  /* 0x80000006f9057210 */ /* 0x000fe40007ffe0ff */
[----:B------:R-:W-:Y:S02]  /*11330*/  FMNMX.FTZ R6, R10, R7, !PT ;  /* 0x000000070a067209 */ /* 0x000fe40007810000 */
[----:B------:R-:W-:Y:S02]  /*11340*/  FMNMX.FTZ R4, R201, R4, !PT ;  /* 0x00000004c9047209 */ /* 0x000fe40007810000 */
[----:B------:R-:W-:Y:S02]  /*11350*/  IADD3 R3, R3, 0x39, RZ ;  /* 0x0000003903037810 */ /* 0x000fe40007ffe0ff */
[----:B------:R-:W-:Y:S02]  /*11360*/  IABS R9, R9 ;  /* 0x0000000900097213 */ /* 0x000fe40000000000 */
[----:B------:R-:W-:Y:S02]  /*11370*/  FMNMX.FTZ R6, R189, R6, !PT ;  /* 0x00000006bd067209 */ /* 0x000fe40007810000 */
[----:B------:R-:W-:Y:S02]  /*11380*/  FMNMX.FTZ R4, R199, R4, !PT ;  /* 0x00000004c7047209 */ /* 0x000fe40007810000 */
[----:B------:R-:W-:Y:S02]  /*11390*/  I2FP.F32.S32 R9, R9 ;  /* 0x0000000900097245 */ /* 0x000fe40000201400 */
[----:B------:R-:W-:Y:S02]  /*113a0*/  IADD3 R8, R252, -R3, RZ ;  /* 0x80000003fc087210 */ /* 0x000fe40007ffe0ff */
[----:B------:R-:W-:Y:S01]  /*113b0*/  FMNMX.FTZ R7, R191, R6, !PT ;  /* 0x00000006bf077209 */ /* 0x000fe20007810000 */
[----:B------:R-:W-:Y:S01]  /*113c0*/  FFMA.FTZ R30, R9, -UR18, R30 ;  /* 0x80000012091e7c23 */ /* 0x000fe2000801001e */
[----:B------:R-:W-:Y:S02]  /*113d0*/  FMNMX.FTZ R4, R197, R4, !PT ;  /* 0x00000004c5047209 */ /* 0x000fe40007810000 */
[----:B------:R-:W-:Y:S02]  /*113e0*/  IABS R8, R8 ;  /* 0x0000000800087213 */ /* 0x000fe40000000000 */
[----:B------:R-:W-:Y:S02]  /*113f0*/  FMNMX.FTZ R7, R194, R7, !PT ;  /* 0x00000007c2077209 */ /* 0x000fe40007810000 */
[----:B------:R-:W-:Y:S02]  /*11400*/  FMNMX.FTZ R9, R195, R4, !PT ;  /* 0x00000004c3097209 */ /* 0x000fe40007810000 */
[----:B------:R-:W-:Y:S02]  /*11410*/  I2FP.F32.S32 R8, R8 ;  /* 0x0000000800087245 */ /* 0x000fe40000201400 */
[----:B------:R-:W-:Y:S02]  /*11420*/  FMNMX.FTZ R4, R196, R7, !PT ;  /* 0x00000007c4047209 */ /* 0x000fe40007810000 */
[----:B------:R-:W-:Y:S01]  /*11430*/  FSEL R186, R186, -INF , !P0 ;  /* 0xff800000baba7808 */ /* 0x000fe20004000000 */
[----:B------:R-:W-:Y:S01]  /*11440*/  FFMA.FTZ R33, R8, -UR18, R33 ;  /* 0x8000001208217c23 */ /* 0x000fe20008010021 */
[----:B------:R-:W-:Y:S02]  /*11450*/  ISETP.GE.AND P0, PT, R3, R251, PT ;  /* 0x000000fb0300720c */ /* 0x000fe40003f06270 */
[----:B------:R-:W-:Y:S02]  /*11460*/  FMNMX.FTZ R9, R188, R9, !PT ;  /* 0x00000009bc097209 */ /* 0x000fe40007810000 */
[----:B------:R-:W-:Y:S02]  /*11470*/  FMNMX.FTZ R7, R193, R4, !PT ;  /* 0x00000004c1077209 */ /* 0x000fe40007810000 */
[----:B------:R-:W-:Y:S02]  /*11480*/  FSEL R184, R32, -INF , !P6 ;  /* 0xff80000020b87808 */ /* 0x000fe40007000000 */
[----:B------:R-:W-:Y:S02]  /*11490*/  ISETP.GE.OR P0, PT, R3, R250, !P0 ;  /* 0x000000fa0300720c */ /* 0x000fe40004706670 */
[----:B------:R-:W-:Y:S02]  /*114a0*/  FMNMX.FTZ R9, R186, R9, !PT ;  /* 0x00000009ba097209 */ /* 0x000fe40007810000 */
[----:B------:R-:W-:Y:S02]  /*114b0*/  FMNMX.FTZ R7, R202, R7, !PT ;  /* 0x00000007ca077209 */ /* 0x000fe40007810000 */
[----:B------:R-:W-:Y:S02]  /*114c0*/  FSEL R182, R33, -INF , !P0 ;  /* 0xff80000021b67808 */ /* 0x000fe40004000000 */
[----:B------:R-:W-:Y:S02]  /*114d0*/  FMNMX.FTZ R9, R184, R9, !PT ;  /* 0x00000009b8097209 */ /* 0x000fe40007810000 */
[----:B------:R-:W-:Y:S02]  /*114e0*/  IABS R5, R5 ;  /* 0x0000000500057213 */ /* 0x000fe40000000000 */
[----:B------:R-:W-:Y:S02]  /*114f0*/  IADD3 R6, R249, -R3, RZ ;  /* 0x80000003f9067210 */ /* 0x000fe40007ffe0ff */
[----:B------:R-:W-:Y:S02]  /*11500*/  FSEL R198, R198, -INF , !P4 ;  /* 0xff800000c6c67808 */ /* 0x000fe40006000000 */
[----:B------:R-:W-:Y:S02]  /*11510*/  FMNMX.FTZ R7, R200, R7, !PT ;  /* 0x00000007c8077209 */ /* 0x000fe40007810000 */
[----:B------:R-:W-:Y:S02]  /*11520*/  FMNMX.FTZ R4, R182, R9, !PT ;  /* 0x00000009b6047209 */ /* 0x000fe40007810000 */
[----:B------:R-:W-:Y:S02]  /*11530*/  I2FP.F32.S32 R9, R5 ;  /* 0x0000000500097245 */ /* 0x000fe40000201400 */
[----:B------:R-:W-:Y:S01]  /*11540*/  IABS R6, R6 ;  /* 0x0000000600067213 */ /* 0x000fe20000000000 */
[----:B------:R-:W1:Y:S01]  /*11550*/  SHFL.BFLY PT, R5, R4, 0x2, 0x1f ;  /* 0x0c401f0004057f89 */ /* 0x000e6200000e0000 */
[----:B------:R-:W-:Y:S01]  /*11560*/  FMNMX.FTZ R7, R198, R7, !PT ;  /* 0x00000007c6077209 */ /* 0x000fe20007810000 */
[----:B------:R-:W-:Y:S01]  /*11570*/  FFMA.FTZ R34, R9, -UR18, R34 ;  /* 0x8000001209227c23 */ /* 0x000fe20008010022 */
[----:B------:R-:W-:Y:S02]  /*11580*/  FSEL R180, R30, -INF , !P3 ;  /* 0xff8000001eb47808 */ /* 0x000fe40005800000 */
[----:B------:R-:W-:Y:S02]  /*11590*/  I2FP.F32.S32 R6, R6 ;  /* 0x0000000600067245 */ /* 0x000fe40000201400 */
[C---:B------:R-:W-:Y:S02]  /*115a0*/  ISETP.GE.AND P6, PT, R3.reuse, R248, PT ;  /* 0x000000f80300720c */ /* 0x040fe40003fc6270 */
[----:B------:R-:W-:Y:S01]  /*115b0*/  FSEL R178, R178, -INF , !P1 ;  /* 0xff800000b2b27808 */ /* 0x000fe20004800000 */
[----:B------:R-:W-:Y:S01]  /*115c0*/  FFMA.FTZ R35, R6, -UR18, R35 ;  /* 0x8000001206237c23 */ /* 0x000fe20008010023 */
[----:B------:R-:W-:Y:S02]  /*115d0*/  FMNMX.FTZ R7, R180, R7, !PT ;  /* 0x00000007b4077209 */ /* 0x000fe40007810000 */
[----:B------:R-:W-:Y:S02]  /*115e0*/  FSEL R176, R34, -INF , !P5 ;  /* 0xff80000022b07808 */ /* 0x000fe40006800000 */
[----:B------:R-:W-:Y:S02]  /*115f0*/  ISETP.GE.OR P6, PT, R3, R243, !P6 ;  /* 0x000000f30300720c */ /* 0x000fe400077c6670 */
[----:B------:R-:W-:Y:S02]  /*11600*/  FMNMX.FTZ R7, R178, R7, !PT ;  /* 0x00000007b2077209 */ /* 0x000fe40007810000 */
[----:B------:R-:W-:Y:S02]  /*11610*/  FSEL R165, R35, -INF , !P6 ;  /* 0xff80000023a57808 */ /* 0x000fe40007000000 */
[----:B------:R-:W-:Y:S01]  /*11620*/  FMNMX.FTZ R8, R176, R7, !PT ;  /* 0x00000007b0087209 */ /* 0x000fe20007810000 */
[----:B------:R-:W-:Y:S01]  /*11630*/  LDSM.16.MT88.4 R32, [R221+0x10000] ;  /* 0x01000000dd20783b */ /* 0x000fe20000004200 */
[----:B-1----:R-:W-:Y:S02]  /*11640*/  FMNMX.FTZ R5, R4, R5, !PT ;  /* 0x0000000504057209 */ /* 0x002fe40007810000 */
[----:B------:R-:W-:Y:S05]  /*11650*/  FMNMX.FTZ R6, R165, R8, !PT ;  /* 0x00000008a5067209 */ /* 0x000fea0007810000 */
[----:B------:R-:W1:Y:S08]  /*11660*/  SHFL.BFLY PT, R164, R5, 0x1, 0x1f ;  /* 0x0c201f0005a47f89 */ /* 0x000e7000000e0000 */
[----:B------:R-:W2:Y:S01]  /*11670*/  SHFL.BFLY PT, R3, R6, 0x2, 0x1f ;  /* 0x0c401f0006037f89 */ /* 0x000ea200000e0000 */
[----:B-1----:R-:W-:Y:S02]  /*11680*/  FMNMX.FTZ R164, R5, R164, !PT ;  /* 0x000000a405a47209 */ /* 0x002fe40007810000 */
[----:B--2---:R-:W-:Y:S03]  /*11690*/  FMNMX.FTZ R4, R6, R3, !PT ;  /* 0x0000000306047209 */ /* 0x004fe60007810000 */
[C---:B------:R-:W-:Y:S01]  /*116a0*/  FMUL.FTZ R183, R164.reuse, UR4 ;  /* 0x00000004a4b77c20 */ /* 0x040fe20008410000 */
[C---:B------:R-:W-:Y:S01]  /*116b0*/  FSETP.NEU.FTZ.AND P1, PT, R164.reuse, -INF , PT ;  /* 0xff800000a400780b */ /* 0x040fe20003f3d000 */
[----:B------:R-:W1:Y:S03]  /*116c0*/  SHFL.BFLY PT, R3, R4, 0x1, 0x1f ;  /* 0x0c201f0004037f89 */ /* 0x000e6600000e0000 */
[----:B------:R-:W-:Y:S02]  /*116d0*/  FSEL R183, R183, RZ, P1 ;  /* 0x000000ffb7b77208 */ /* 0x000fe40000800000 */
[----:B------:R-:W-:Y:S03]  /*116e0*/  FSEL R5, R164, RZ, P1 ;  /* 0x000000ffa4057208 */ /* 0x000fe60000800000 */
[--C-:B------:R-:W-:Y:S01]  /*116f0*/  FFMA.FTZ R177, R166, UR4, -R183.reuse ;  /* 0x00000004a6b17c23 */ /* 0x100fe200080108b7 */
[--C-:B------:R-:W-:Y:S01]  /*11700*/  FFMA.FTZ R174, R172, UR4, -R183.reuse ;  /* 0x00000004acae7c23 */ /* 0x100fe200080108b7 */
[----:B------:R-:W-:Y:S01]  /*11710*/  FADD.FTZ R0, -R5, R0 ;  /* 0x0000000005007221 */ /* 0x000fe20000010100 */
        /* <DEDUP_REMOVED lines=14> */
[--C-:B------:R-:W-:Y:S01]  /*11800*/  FFMA.FTZ R186, R186, UR4, -R183.reuse ;  /* 0x00000004baba7c23 */ /* 0x100fe200080108b7 */
[----:B-1----:R-:W-:Y:S01]  /*11810*/  FMNMX.FTZ R3, R4, R3, !PT ;  /* 0x0000000304037209 */ /* 0x002fe20007810000 */
[--C-:B------:R-:W-:Y:S01]  /*11820*/  FFMA.FTZ R184, R184, UR4, -R183.reuse ;  /* 0x00000004b8b87c23 */ /* 0x100fe200080108b7 */
[----:B------:R-:W-:Y:S02]  /*11830*/  FFMA.FTZ R183, R182, UR4, -R183 ;  /* 0x00000004b6b77c23 */ /* 0x000fe400080108b7 */
[C---:B------:R-:W-:Y:S01]  /*11840*/  FSETP.NEU.FTZ.AND P0, PT, R3.reuse, -INF , PT ;  /* 0xff8000000300780b */ /* 0x040fe20003f1d000 */
[C---:B------:R-:W-:Y:S02]  /*11850*/  FMUL.FTZ R181, R3.reuse, UR4 ;  /* 0x0000000403b57c20 */ /* 0x040fe40008410000 */
[----:B------:R-:W-:Y:S01]  /*11860*/  MUFU.EX2 R173, R173 ;  /* 0x000000ad00ad7308 */ /* 0x000fe20000000800 */
[----:B------:R-:W-:Y:S02]  /*11870*/  FSEL R5, R3, RZ, P0 ;  /* 0x000000ff03057208 */ /* 0x000fe40000000000 */
[----:B------:R-:W-:Y:S02]  /*11880*/  FSEL R181, R181, RZ, P0 ;  /* 0x000000ffb5b57208 */ /* 0x000fe40000000000 */
[----:B------:R-:W-:Y:S01]  /*11890*/  PLOP3.LUT P0, PT, PT, PT, UP0, 0x80, 0x0 ;  /* 0x000000000000781c */ /* 0x000fe20003f0f008 */
[----:B------:R-:W-:Y:S04]  /*118a0*/  FADD.FTZ R0, -R5, R2 ;  /* 0x0000000205007221 */ /* 0x000fe80000010100 */
[----:B------:R-:W1:Y:S01]  /*118b0*/  MUFU.EX2 R172, R172 ;  /* 0x000000ac00ac7308 */ /* 0x000e620000000800 */
[--C-:B------:R-:W-:Y:S01]  /*118c0*/  FFMA.FTZ R166, R16, UR4, -R181.reuse ;  /* 0x0000000410a67c23 */ /* 0x100fe200080108b5 */
[--C-:B------:R-:W-:Y:S01]  /*118d0*/  FFMA.FTZ R179, R14, UR4, -R181.reuse ;  /* 0x000000040eb37c23 */ /* 0x100fe200080108b5 */
[----:B------:R-:W3:Y:S01]  /*118e0*/  LDSM.16.MT88.4 R16, [R224+0x10000] ;  /* 0x01000000e010783b */ /* 0x000ee20000004200 */
[--C-:B------:R-:W-:Y:S01]  /*118f0*/  FFMA.FTZ R167, R12, UR4, -R181.reuse ;  /* 0x000000040ca77c23 */ /* 0x100fe200080108b5 */
[--C-:B------:R-:W-:Y:S01]  /*11900*/  FFMA.FTZ R175, R10, UR4, -R181.reuse ;  /* 0x000000040aaf7c23 */ /* 0x100fe200080108b5 */
[----:B------:R-:W-:Y:S01]  /*11910*/  FMUL.FTZ R8, R0, UR4 ;  /* 0x0000000400087c20 */ /* 0x000fe20008410000 */
[----:B--2---:R-:W-:Y:S03]  /*11920*/  F2FP.F16.F32.PACK_AB R168, R174, R177 ;  /* 0x000000b1aea8723e */ /* 0x004fe600000000ff */
[----:B------:R-:W2:Y:S01]  /*11930*/  MUFU.EX2 R2, R6 ;  /* 0x0000000600027308 */ /* 0x000ea20000000800 */
[--C-:B------:R-:W-:Y:S01]  /*11940*/  FFMA.FTZ R203, R198, UR4, -R181.reuse ;  /* 0x00000004c6cb7c23 */ /* 0x100fe200080108b5 */
[--C-:B------:R-:W-:Y:S01]  /*11950*/  FFMA.FTZ R193, R193, UR4, -R181.reuse ;  /* 0x00000004c1c17c23 */ /* 0x100fe200080108b5 */
[----:B------:R-:W4:Y:S01]  /*11960*/  LDL.LU R198, [R1+0x14] ;  /* 0x0000140001c67983 */ /* 0x000f220000300800 */
[--C-:B------:R-:W-:Y:S01]  /*11970*/  FFMA.FTZ R202, R202, UR4, -R181.reuse ;  /* 0x00000004caca7c23 */ /* 0x100fe200080108b5 */
[--C-:B------:R-:W-:Y:S01]  /*11980*/  FFMA.FTZ R200, R200, UR4, -R181.reuse ;  /* 0x00000004c8c87c23 */ /* 0x100fe200080108b5 */
[--C-:B------:R-:W-:Y:S01]  /*11990*/  FFMA.FTZ R189, R189, UR4, -R181.reuse ;  /* 0x00000004bdbd7c23 */ /* 0x100fe200080108b5 */
[----:B------:R-:W5:Y:S03]  /*119a0*/  LDL.LU R182, [R1+0x28] ;  /* 0x0000280001b67983 */ /* 0x000f660000300800 */
[----:B------:R-:W3:Y:S01]  /*119b0*/  MUFU.EX2 R0, R8 ;  /* 0x0000000800007308 */ /* 0x000ee20000000800 */
[----:B-1----:R-:W-:Y:S01]  /*119c0*/  F2FP.F16.F32.PACK_AB R170, R172, R173 ;  /* 0x000000adacaa723e */ /* 0x002fe200000000ff */
[--C-:B------:R-:W-:Y:S01]  /*119d0*/  FFMA.FTZ R196, R196, UR4, -R181.reuse ;  /* 0x00000004c4c47c23 */ /* 0x100fe200080108b5 */
[--C-:B------:R-:W-:Y:S01]  /*119e0*/  FFMA.FTZ R180, R180, UR4, -R181.reuse ;  /* 0x00000004b4b47c23 */ /* 0x100fe200080108b5 */
[--C-:B------:R-:W-:Y:S01]  /*119f0*/  FFMA.FTZ R178, R178, UR4, -R181.reuse ;  /* 0x00000004b2b27c23 */ /* 0x100fe200080108b5 */
[--C-:B------:R-:W-:Y:S05]  /*11a00*/  FFMA.FTZ R176, R176, UR4, -R181.reuse ;  /* 0x00000004b0b07c23 */ /* 0x100fea00080108b5 */
        /* <DEDUP_REMOVED lines=10> */
[----:B------:R-:W-:Y:S01]  /*11ab0*/  FMUL.FTZ R7, R0, R163 ;  /* 0x000000a300077220 */ /* 0x000fe20000410000 */
[----:B------:R-:W-:Y:S01]  /*11ac0*/  FMUL.FTZ R8, R2, R156 ;  /* 0x0000009c02087220 */ /* 0x000fe20000410000 */
[C---:B------:R-:W-:Y:S01]  /*11ad0*/  FMUL.FTZ R10, R0.reuse, R158 ;  /* 0x0000009e000a7220 */ /* 0x040fe20000410000 */
[C---:B------:R-:W-:Y:S01]  /*11ae0*/  FMUL.FTZ R11, R0.reuse, R159 ;  /* 0x0000009f000b7220 */ /* 0x040fe20000410000 */
[----:B------:R-:W2:Y:S01]  /*11af0*/  LDSM.16.MT88.4 R160, [R220+0x10000] ;  /* 0x01000000dca0783b */ /* 0x000ea20000004200 */
[C---:B------:R-:W-:Y:S03]  /*11b00*/  FMUL.FTZ R14, R0.reuse, R154 ;  /* 0x0000009a000e7220 */ /* 0x040fe60000410000 */
[----:B------:R-:W-:Y:S01]  /*11b10*/  MUFU.EX2 R166, R166 ;  /* 0x000000a600a67308 */ /* 0x000fe20000000800 */
[C---:B------:R-:W-:Y:S01]  /*11b20*/  FMUL.FTZ R15, R0.reuse, R155 ;  /* 0x0000009b000f7220 */ /* 0x040fe20000410000 */
[C---:B------:R-:W-:Y:S01]  /*11b30*/  FMUL.FTZ R22, R0.reuse, R146 ;  /* 0x0000009200167220 */ /* 0x040fe20000410000 */
[----:B------:R-:W-:Y:S01]  /*11b40*/  FMUL.FTZ R23, R0, R147 ;  /* 0x0000009300177220 */ /* 0x000fe20000410000 */
[C---:B------:R-:W-:Y:S01]  /*11b50*/  FMUL.FTZ R28, R2.reuse, R136 ;  /* 0x00000088021c7220 */ /* 0x040fe20000410000 */
[----:B------:R-:W-:Y:S01]  /*11b60*/  FMUL.FTZ R29, R2, R137 ;  /* 0x00000089021d7220 */ /* 0x000fe20000410000 */
[----:B------:R-:W3:Y:S01]  /*11b70*/  LDSM.16.MT88.4 R152, [R224+0x12000] ;  /* 0x01200000e098783b */ /* 0x000ee20000004200 */
[C---:B------:R-:W-:Y:S03]  /*11b80*/  FMUL.FTZ R30, R0.reuse, R138 ;  /* 0x0000008a001e7220 */ /* 0x040fe60000410000 */
[----:B------:R-:W2:Y:S01]  /*11b90*/  MUFU.EX2 R175, R175 ;  /* 0x000000af00af7308 */ /* 0x000ea20000000800 */
[----:B-1----:R-:W-:Y:S01]  /*11ba0*/  F2FP.F16.F32.PACK_AB R169, R167, R179 ;  /* 0x000000b3a7a9723e */ /* 0x002fe200000000ff */
[----:B------:R-:W-:Y:S01]  /*11bb0*/  FMUL.FTZ R31, R0, R139 ;  /* 0x0000008b001f7220 */ /* 0x000fe20000410000 */
[C---:B------:R-:W-:Y:S01]  /*11bc0*/  FMUL.FTZ R36, R2.reuse, R36 ;  /* 0x0000002402247220 */ /* 0x040fe20000410000 */
[----:B------:R-:W-:Y:S01]  /*11bd0*/  FMUL.FTZ R37, R2, R37 ;  /* 0x0000002502257220 */ /* 0x000fe20000410000 */
[C---:B------:R-:W-:Y:S01]  /*11be0*/  FMUL.FTZ R38, R0.reuse, R38 ;  /* 0x0000002600267220 */ /* 0x040fe20000410000 */
[----:B------:R-:W1:Y:S01]  /*11bf0*/  LDSM.16.MT88.4 R144, [R222+0x12000] ;  /* 0x01200000de90783b */ /* 0x000e620000004200 */
[----:B------:R-:W-:Y:S01]  /*11c00*/  FMUL.FTZ R39, R0, R39 ;  /* 0x0000002700277220 */ /* 0x000fe20000410000 */
[C---:B------:R-:W-:Y:S01]  /*11c10*/  FMUL.FTZ R40, R2.reuse, R40 ;  /* 0x0000002802287220 */ /* 0x040fe20000410000 */
[----:B------:R-:W-:Y:S01]  /*11c20*/  FMUL.FTZ R41, R2, R41 ;  /* 0x0000002902297220 */ /* 0x000fe20000410000 */
[C---:B------:R-:W-:Y:S01]  /*11c30*/  FMUL.FTZ R42, R0.reuse, R42 ;  /* 0x0000002a002a7220 */ /* 0x040fe20000410000 */
[----:B------:R-:W-:Y:S01]  /*11c40*/  FMUL.FTZ R43, R0, R43 ;  /* 0x0000002b002b7220 */ /* 0x000fe20000410000 */
[C---:B------:R-:W-:Y:S01]  /*11c50*/  FMUL.FTZ R44, R2.reuse, R44 ;  /* 0x0000002c022c7220 */ /* 0x040fe20000410000 */
[----:B------:R-:W-:Y:S01]  /*11c60*/  FMUL.FTZ R45, R2, R45 ;  /* 0x0000002d022d7220 */ /* 0x000fe20000410000 */
[----:B------:R-:W1:Y:S01]  /*11c70*/  LDSM.16.MT88.4 R136, [R221+0x12000] ;  /* 0x01200000dd88783b */ /* 0x000e620000004200 */
[C---:B------:R-:W-:Y:S01]  /*11c80*/  FMUL.FTZ R46, R0.reuse, R46 ;  /* 0x0000002e002e7220 */ /* 0x040fe20000410000 */
[----:B------:R-:W-:Y:S01]  /*11c90*/  FMUL.FTZ R47, R0, R47 ;  /* 0x0000002f002f7220 */ /* 0x000fe20000410000 */
[----:B--2---:R-:W-:Y:S01]  /*11ca0*/  F2FP.F16.F32.PACK_AB R171, R175, R166 ;  /* 0x000000a6afab723e */ /* 0x004fe200000000ff */
[C---:B------:R-:W-:Y:S01]  /*11cb0*/  FMUL.FTZ R48, R2.reuse, R48 ;  /* 0x0000003002307220 */ /* 0x040fe20000410000 */
[----:B------:R-:W-:Y:S01]  /*11cc0*/  FMUL.FTZ R49, R2, R49 ;  /* 0x0000003102317220 */ /* 0x000fe20000410000 */
[C---:B------:R-:W-:Y:S01]  /*11cd0*/  FMUL.FTZ R50, R0.reuse, R50 ;  /* 0x0000003200327220 */ /* 0x040fe20000410000 */
[----:B------:R-:W-:Y:S01]  /*11ce0*/  FMUL.FTZ R51, R0, R51 ;  /* 0x0000003300337220 */ /* 0x000fe20000410000 */
[----:B------:R-:W-:Y:S01]  /*11cf0*/  LDSM.16.MT88.4 R156, [R224+0x11800] ;  /* 0x01180000e09c783b */ /* 0x000fe20000004200 */
[C---:B------:R-:W-:Y:S01]  /*11d00*/  FMUL.FTZ R52, R2.reuse, R52 ;  /* 0x0000003402347220 */ /* 0x040fe20000410000 */
[C---:B------:R-:W-:Y:S01]  /*11d10*/  HMMA.16816.F32 R4, R168.reuse, R16, R4 ;  /* 0x00000010a804723c */ /* 0x040fe20000001804 */
[----:B------:R-:W-:Y:S04]  /*11d20*/  MUFU.EX2 R201, R201 ;  /* 0x000000c900c97308 */ /* 0x000fe80000000800 */
        /* <DEDUP_REMOVED lines=34> */
[C---:B------:R-:W-:Y:S01]  /*11f50*/  FMUL.FTZ R35, R0.reuse, R135 ;  /* 0x0000008700237220 */ /* 0x040fe20000410000 */
[----:B------:R-:W-:Y:S01]  /*11f60*/  FMUL.FTZ R63, R0, R63 ;  /* 0x0000003f003f7220 */ /* 0x000fe20000410000 */
[----:B------:R-:W2:Y:S03]  /*11f70*/  LDSM.16.MT88.4 R132, [R220+0x12000] ;  /* 0x01200000dc84783b */ /* 0x000ea60000004200 */
[----:B------:R-:W-:Y:S01]  /*11f80*/  MUFU.EX2 R200, R200 ;  /* 0x000000c800c87308 */ /* 0x000fe20000000800 */
[C---:B------:R-:W-:Y:S01]  /*11f90*/  FMUL.FTZ R64, R2.reuse, R64 ;  /* 0x0000004002407220 */ /* 0x040fe20000410000 */
[----:B------:R-:W-:Y:S01]  /*11fa0*/  FMUL.FTZ R65, R2, R65 ;  /* 0x0000004102417220 */ /* 0x000fe20000410000 */
[C---:B------:R-:W-:Y:S03]  /*11fb0*/  HMMA.16816.F32 R32, R168.reuse, R162, R32 ;  /* 0x000000a2a820723c */ /* 0x040fe60000001820 */
[C---:B------:R-:W-:Y:S01]  /*11fc0*/  FMUL.FTZ R66, R0.reuse, R66 ;  /* 0x0000004200427220 */ /* 0x040fe20000410000 */
[----:B------:R-:W-:Y:S01]  /*11fd0*/  FMUL.FTZ R67, R0, R67 ;  /* 0x0000004300437220 */ /* 0x000fe20000410000 */
[C---:B------:R-:W-:Y:S01]  /*11fe0*/  FMUL.FTZ R68, R2.reuse, R68 ;  /* 0x0000004402447220 */ /* 0x040fe20000410000 */
[C---:B---3--:R-:W-:Y:S01]  /*11ff0*/  HMMA.16816.F32 R36, R168.reuse, R152, R36 ;  /* 0x00000098a824723c */ /* 0x048fe20000001824 */
[----:B------:R-:W-:Y:S04]  /*12000*/  MUFU.EX2 R203, R203 ;  /* 0x000000cb00cb7308 */ /* 0x000fe80000000800 */
[----:B------:R-:W-:Y:S01]  /*12010*/  FMUL.FTZ R69, R2, R69 ;  /* 0x0000004502457220 */ /* 0x000fe20000410000 */
[C---:B------:R-:W-:Y:S05]  /*12020*/  HMMA.16816.F32 R40, R168.reuse, R154, R40 ;  /* 0x0000009aa828723c */ /* 0x040fea0000001828 */
[----:B------:R-:W-:Y:S01]  /*12030*/  MUFU.EX2 R183, R183 ;  /* 0x000000b700b77308 */ /* 0x000fe20000000800 */
[C---:B------:R-:W-:Y:S01]  /*12040*/  FMUL.FTZ R70, R0.reuse, R70 ;  /* 0x0000004600467220 */ /* 0x040fe20000410000 */
[C---:B-1----:R-:W-:Y:S04]  /*12050*/  HMMA.16816.F32 R44, R168.reuse, R144, R44 ;  /* 0x00000090a82c723c */ /* 0x042fe8000000182c */
[----:B------:R-:W-:Y:S02]  /*12060*/  FMUL.FTZ R71, R0, R71 ;  /* 0x0000004700477220 */ /* 0x000fe40000410000 */
[C---:B------:R-:W-:Y:S01]  /*12070*/  HMMA.16816.F32 R48, R168.reuse, R146, R48 ;  /* 0x00000092a830723c */ /* 0x040fe20000001830 */
[----:B------:R-:W1:Y:S01]  /*12080*/  LDSM.16.MT88.4 R144, [R222+0x14000] ;  /* 0x01400000de90783b */ /* 0x000e620000004200 */
[----:B------:R-:W-:Y:S03]  /*12090*/  MUFU.EX2 R185, R185 ;  /* 0x000000b900b97308 */ /* 0x000fe60000000800 */
[C---:B------:R-:W-:Y:S01]  /*120a0*/  FMUL.FTZ R72, R2.reuse, R72 ;  /* 0x0000004802487220 */ /* 0x040fe20000410000 */
[C---:B------:R-:W-:Y:S06]  /*120b0*/  HMMA.16816.F32 R52, R168.reuse, R136, R52 ;  /* 0x00000088a834723c */ /* 0x040fec0000001834 */
[----:B------:R-:W3:Y:S01]  /*120c0*/  MUFU.EX2 R190, R190 ;  /* 0x000000be00be7308 */ /* 0x000ee20000000800 */
[----:B------:R-:W-:Y:S01]  /*120d0*/  FMUL.FTZ R73, R2, R73 ;  /* 0x0000004902497220 */ /* 0x000fe20000410000 */
[C---:B------:R-:W-:Y:S01]  /*120e0*/  HMMA.16816.F32 R56, R168.reuse, R138, R56 ;  /* 0x0000008aa838723c */ /* 0x040fe20000001838 */
[----:B------:R-:W3:Y:S02]  /*120f0*/  LDSM.16.MT88.4 R136, [R221+0x14000] ;  /* 0x01400000dd88783b */ /* 0x000ee40000004200 */
[C---:B------:R-:W-:Y:S03]  /*12100*/  FMUL.FTZ R74, R0.reuse, R74 ;  /* 0x0000004a004a7220 */ /* 0x040fe60000410000 */
[C---:B--2---:R-:W-:Y:S02]  /*12110*/  HMMA.16816.F32 R60, R168.reuse, R132, R60 ;  /* 0x00000084a83c723c */ /* 0x044fe4000000183c */
[----:B------:R-:W-:Y:S03]  /*12120*/  MUFU.EX2 R187, R187 ;  /* 0x000000bb00bb7308 */ /* 0x000fe60000000800 */
[----:B------:R-:W-:Y:S01]  /*12130*/  FMUL.FTZ R75, R0, R75 ;  /* 0x0000004b004b7220 */ /* 0x000fe20000410000 */
[C---:B------:R-:W-:Y:S01]  /*12140*/  HMMA.16816.F32 R64, R168.reuse, R134, R64 ;  /* 0x00000086a840723c */ /* 0x040fe20000001840 */
[----:B------:R-:W2:Y:S05]  /*12150*/  LDSM.16.MT88.4 R132, [R220+0x14000] ;  /* 0x01400000dc84783b */ /* 0x000eaa0000004200 */
[----:B------:R-:W5:Y:S01]  /*12160*/  MUFU.EX2 R192, R192 ;  /* 0x000000c000c07308 */ /* 0x000f620000000800 */
[C---:B------:R-:W-:Y:S01]  /*12170*/  FMUL.FTZ R76, R2.reuse, R76 ;  /* 0x0000004c024c7220 */ /* 0x040fe20000410000 */
[C---:B------:R-:W-:Y:S03]  /*12180*/  HMMA.16816.F32 R68, R168.reuse, R140, R68 ;  /* 0x0000008ca844723c */ /* 0x040fe60000001844 */
[----:B------:R-:W-:Y:S03]  /*12190*/  FMUL.FTZ R77, R2, R77 ;  /* 0x0000004d024d7220 */ /* 0x000fe60000410000 */
[C---:B------:R-:W-:Y:S01]  /*121a0*/  HMMA.16816.F32 R72, R168.reuse, R142, R72 ;  /* 0x0000008ea848723c */ /* 0x040fe20000001848 */
[----:B------:R-:W2:Y:S01]  /*121b0*/  LDSM.16.MT88.4 R140, [R224+0x16000] ;  /* 0x01600000e08c783b */ /* 0x000ea20000004200 */
        /* <DEDUP_REMOVED lines=8> */
[C---:B-1----:R-:W-:Y:S03]  /*12240*/  HMMA.16816.F32 R76, R168.reuse, R144, R76 ;  /* 0x00000090a84c723c */ /* 0x042fe6000000184c */
[C---:B------:R-:W-:Y:S01]  /*12250*/  FMUL.FTZ R84, R2.reuse, R84 ;  /* 0x0000005402547220 */ /* 0x040fe20000410000 */
[----:B------:R-:W-:Y:S01]  /*12260*/  FMUL.FTZ R85, R2, R85 ;  /* 0x0000005502557220 */ /* 0x000fe20000410000 */
[C---:B------:R-:W-:Y:S01]  /*12270*/  FMUL.FTZ R86, R0.reuse, R86 ;  /* 0x0000005600567220 */ /* 0x040fe20000410000 */
[C---:B------:R-:W-:Y:S01]  /*12280*/  HMMA.16816.F32 R80, R168.reuse, R146, R80 ;  /* 0x00000092a850723c */ /* 0x040fe20000001850 */
[----:B------:R-:W-:Y:S01]  /*12290*/  LDSM.16.MT88.4 R144, [R221+0x16000] ;  /* 0x01600000dd90783b */ /* 0x000fe20000004200 */
        /* <DEDUP_REMOVED lines=20> */
[C---:B--2---:R-:W-:Y:S03]  /*123e0*/  HMMA.16816.F32 R92, R168.reuse, R132, R92 ;  /* 0x00000084a85c723c */ /* 0x044fe6000000185c */
[C---:B------:R-:W-:Y:S01]  /*123f0*/  FMUL.FTZ R100, R2.reuse, R100 ;  /* 0x0000006402647220 */ /* 0x040fe20000410000 */
[----:B------:R-:W-:Y:S01]  /*12400*/  FMUL.FTZ R101, R2, R101 ;  /* 0x0000006502657220 */ /* 0x000fe20000410000 */
[C---:B------:R-:W-:Y:S01]  /*12410*/  FMUL.FTZ R102, R0.reuse, R102 ;  /* 0x0000006600667220 */ /* 0x040fe20000410000 */
[C---:B------:R-:W-:Y:S01]  /*12420*/  HMMA.16816.F32 R96, R168.reuse, R134, R96 ;  /* 0x00000086a860723c */ /* 0x040fe20000001860 */
[----:B------:R-:W2:Y:S01]  /*12430*/  LDSM.16.MT88.4 R132, [R220+0x16000] ;  /* 0x01600000dc84783b */ /* 0x000ea20000004200 */
[----:B------:R-:W-:Y:S03]  /*12440*/  MUFU.EX2 R178, R178 ;  /* 0x000000b200b27308 */ /* 0x000fe60000000800 */
[----:B------:R-:W-:Y:S01]  /*12450*/  FMUL.FTZ R103, R0, R103 ;  /* 0x0000006700677220 */ /* 0x000fe20000410000 */
[C---:B------:R-:W-:Y:S01]  /*12460*/  FMUL.FTZ R104, R2.reuse, R104 ;  /* 0x0000006802687220 */ /* 0x040fe20000410000 */
[----:B------:R-:W-:Y:S01]  /*12470*/  FMUL.FTZ R105, R2, R105 ;  /* 0x0000006902697220 */ /* 0x000fe20000410000 */
[C---:B------:R-:W-:Y:S04]  /*12480*/  FMUL.FTZ R106, R0.reuse, R106 ;  /* 0x0000006a006a7220 */ /* 0x040fe80000410000 */
[----:B------:R-:W-:Y:S01]  /*12490*/  MUFU.EX2 R176, R176 ;  /* 0x000000b000b07308 */ /* 0x000fe20000000800 */
        /* <DEDUP_REMOVED lines=26> */
[----:B------:R-:W-:Y:S01]  /*12640*/  FMUL.FTZ R126, R0, R126 ;  /* 0x0000007e007e7220 */ /* 0x000fe20000410000 */
[C---:B------:R-:W-:Y:S05]  /*12650*/  HMMA.16816.F32 R120, R168.reuse, R146, R120 ;  /* 0x00000092a878723c */ /* 0x040fea0000001878 */
[--C-:B------:R-:W-:Y:S01]  /*12660*/  FFMA.FTZ R144, R191, UR4, -R181.reuse ;  /* 0x00000004bf907c23 */ /* 0x100fe200080108b5 */
[----:B------:R-:W-:Y:S01]  /*12670*/  FFMA.FTZ R191, R194, UR4, -R181 ;  /* 0x00000004c2bf7c23 */ /* 0x000fe200080108b5 */
[----:B------:R-:W-:Y:S01]  /*12680*/  FMUL.FTZ R127, R0, R127 ;  /* 0x0000007f007f7220 */ /* 0x000fe20000410000 */
[C---:B------:R-:W-:Y:S01]  /*12690*/  FMUL.FTZ R128, R2.reuse, R128 ;  /* 0x0000008002807220 */ /* 0x040fe20000410000 */
[----:B------:R3:W4:Y:S02]  /*126a0*/  MUFU.EX2 R194, R144 ;  /* 0x0000009000c27308 */ /* 0x0007240000000800 */
[----:B------:R-:W-:Y:S01]  /*126b0*/  FMUL.FTZ R129, R2, R129 ;  /* 0x0000008102817220 */ /* 0x000fe20000410000 */
[C---:B------:R-:W-:Y:S01]  /*126c0*/  FMUL.FTZ R130, R0.reuse, R130 ;  /* 0x0000008200827220 */ /* 0x040fe20000410000 */
[----:B------:R-:W-:Y:S01]  /*126d0*/  FMUL.FTZ R131, R0, R131 ;  /* 0x0000008300837220 */ /* 0x000fe20000410000 */
[C---:B--2---:R-:W-:Y:S05]  /*126e0*/  HMMA.16816.F32 R124, R168.reuse, R132, R124 ;  /* 0x00000084a87c723c */ /* 0x044fea000000187c */
[----:B------:R-:W2:Y:S01]  /*126f0*/  MUFU.EX2 R191, R191 ;  /* 0x000000bf00bf7308 */ /* 0x000ea20000000800 */
[----:B-----5:R-:W-:Y:S01]  /*12700*/  FFMA.FTZ R177, R2, R182, R177 ;  /* 0x000000b602b17223 */ /* 0x020fe200000100b1 */
[----:B------:R-:W-:Y:S01]  /*12710*/  FFMA.FTZ R181, R165, UR4, -R181 ;  /* 0x00000004a5b57c23 */ /* 0x000fe200080108b5 */
[----:B------:R-:W-:Y:S03]  /*12720*/  HMMA.16816.F32 R128, R168, R134, R128 ;  /* 0x00000086a880723c */ /* 0x000fe60000001880 */
[----:B------:R-:W-:Y:S01]  /*12730*/  F2FP.F16.F32.PACK_AB R132, R190, R185 ;  /* 0x000000b9be84723e */ /* 0x000fe200000000ff */
[----:B---3--:R-:W3:Y:S03]  /*12740*/  LDSM.16.MT88.4 R144, [R221+0x10800] ;  /* 0x01080000dd90783b */ /* 0x008ee60000004200 */
[----:B------:R-:W-:Y:S01]  /*12750*/  F2FP.F16.F32.PACK_AB R134, R192, R187 ;  /* 0x000000bbc086723e */ /* 0x000fe200000000ff */
[----:B------:R-:W5:Y:S03]  /*12760*/  MUFU.EX2 R181, R181 ;  /* 0x000000b500b57308 */ /* 0x000f660000000800 */
[----:B----4-:R-:W-:Y:S01]  /*12770*/  F2FP.F16.F32.PACK_AB R133, R194, R189 ;  /* 0x000000bdc285723e */ /* 0x010fe200000000ff */
[----:B------:R-:W-:Y:S01]  /*12780*/  FFMA.FTZ R179, R0, R198, R179 ;  /* 0x000000c600b37223 */ /* 0x000fe200000100b3 */
[----:B------:R-:W-:Y:S01]  /*12790*/  F2FP.F16.F32.PACK_AB R168, R186, R188 ;  /* 0x000000bcbaa8723e */ /* 0x000fe200000000ff */
[----:B------:R-:W-:Y:S01]  /*127a0*/  FADD.FTZ R174, R174, R177 ;  /* 0x000000b1aeae7221 */ /* 0x000fe20000010000 */
[----:B--2---:R-:W-:Y:S01]  /*127b0*/  F2FP.F16.F32.PACK_AB R135, R196, R191 ;  /* 0x000000bfc487723e */ /* 0x004fe200000000ff */
[----:B------:R-:W-:Y:S01]  /*127c0*/  FADD.FTZ R179, R167, R179 ;  /* 0x000000b3a7b37221 */ /* 0x000fe20000010000 */
[----:B------:R-:W-:Y:S01]  /*127d0*/  F2FP.F16.F32.PACK_AB R170, R183, R184 ;  /* 0x000000b8b7aa723e */ /* 0x000fe200000000ff */
[----:B------:R-:W-:Y:S01]  /*127e0*/  FADD.FTZ R173, R173, R174 ;  /* 0x000000aeadad7221 */ /* 0x000fe20000010000 */
[----:B------:R-:W-:Y:S01]  /*127f0*/  F2FP.F16.F32.PACK_AB R169, R178, R180 ;  /* 0x000000b4b2a9723e */ /* 0x000fe200000000ff */
[----:B------:R-:W-:Y:S02]  /*12800*/  FADD.FTZ R0, R166, R179 ;  /* 0x000000b3a6007221 */ /* 0x000fe40000010000 */
[C---:B-1----:R-:W-:Y:S05]  /*12810*/  HMMA.16816.F32 R4, R132.reuse, R136, R4 ;  /* 0x000000888404723c */ /* 0x042fea0000001804 */
[----:B-----5:R-:W-:Y:S01]  /*12820*/  F2FP.F16.F32.PACK_AB R171, R181, R176 ;  /* 0x000000b0b5ab723e */ /* 0x020fe200000000ff */
        /* <DEDUP_REMOVED lines=60> */
[----:B------:R-:W-:Y:S04]  /*12bf0*/  F2FP.F16.F32.PACK_AB R132, R199, R201 ;  /* 0x000000c9c784723e */ /* 0x000fe800000000ff */
[C---:B------:R-:W-:Y:S01]  /*12c00*/  F2FP.F16.F32.PACK_AB R134, R195.reuse, R197 ;  /* 0x000000c5c386723e */ /* 0x040fe200000000ff */
[----:B------:R-:W-:Y:S01]  /*12c10*/  FADD.FTZ R195, R195, R0 ;  /* 0x00000000c3c37221 */ /* 0x000fe20000010000 */
[----:B------:R-:W-:Y:S02]  /*12c20*/  F2FP.F16.F32.PACK_AB R133, R202, R193 ;  /* 0x000000c1ca85723e */ /* 0x000fe400000000ff */
[----:B------:R-:W-:Y:S01]  /*12c30*/  F2FP.F16.F32.PACK_AB R135, R203, R200 ;  /* 0x000000c8cb87723e */ /* 0x000fe200000000ff */
[----:B------:R-:W-:Y:S04]  /*12c40*/  FADD.FTZ R195, R188, R195 ;  /* 0x000000c3bcc37221 */ /* 0x000fe80000010000 */
[----:B------:R-:W-:Y:S02]  /*12c50*/  FADD.FTZ R195, R186, R195 ;  /* 0x000000c3bac37221 */ /* 0x000fe40000010000 */
[C---:B-1----:R-:W-:Y:S03]  /*12c60*/  HMMA.16816.F32 R4, R132.reuse, R136, R4 ;  /* 0x000000888404723c */ /* 0x042fe60000001804 */
[----:B------:R-:W-:Y:S03]  /*12c70*/  FADD.FTZ R184, R184, R195 ;  /* 0x000000c3b8b87221 */ /* 0x000fe60000010000 */
[C---:B------:R-:W-:Y:S01]  /*12c80*/  HMMA.16816.F32 R8, R132.reuse, R138, R8 ;  /* 0x0000008a8408723c */ /* 0x040fe20000001808 */
[----:B------:R-:W1:Y:S04]  /*12c90*/  LDSM.16.MT88.4 R136, [R224+0x13000] ;  /* 0x01300000e088783b */ /* 0x000e680000004200 */
[----:B------:R-:W-:Y:S01]  /*12ca0*/  FADD.FTZ R2, R183, R184 ;  /* 0x000000b8b7027221 */ /* 0x000fe20000010000 */
[C---:B--2---:R-:W-:Y:S04]  /*12cb0*/  HMMA.16816.F32 R12, R132.reuse, R140, R12 ;  /* 0x0000008c840c723c */ /* 0x044fe8000000180c */
[----:B------:R2:W-:Y:S02]  /*12cc0*/  STL [R1+0x28], R2 ;  /* 0x0000280201007387 */ /* 0x0005e40000100800 */
[C---:B------:R-:W-:Y:S02]  /*12cd0*/  HMMA.16816.F32 R16, R132.reuse, R142, R16 ;  /* 0x0000008e8410723c */ /* 0x040fe40000001810 */
[----:B------:R-:W5:Y:S04]  /*12ce0*/  LDSM.16.MT88.4 R140, [R222+0x13000] ;  /* 0x01300000de8c783b */ /* 0x000f680000004200 */
[C---:B---3--:R-:W-:Y:S06]  /*12cf0*/  HMMA.16816.F32 R20, R132.reuse, R144, R20 ;  /* 0x000000908414723c */ /* 0x048fec0000001814 */
[C---:B------:R-:W-:Y:S01]  /*12d00*/  HMMA.16816.F32 R24, R132.reuse, R146, R24 ;  /* 0x000000928418723c */ /* 0x040fe20000001818 */
[----:B------:R-:W3:Y:S05]  /*12d10*/  LDSM.16.MT88.4 R144, [R221+0x13000] ;  /* 0x01300000dd90783b */ /* 0x000eea0000004200 */
[C---:B----4-:R-:W-:Y:S05]  /*12d20*/  HMMA.16816.F32 R28, R132.reuse, R148, R28 ;  /* 0x00000094841c723c */ /* 0x050fea000000181c */
[----:B--2---:R-:W-:Y:S01]  /*12d30*/  MOV R2, R3 ;  /* 0x0000000300027202 */ /* 0x004fe20000000f00 */
[C---:B------:R-:W-:Y:S01]  /*12d40*/  HMMA.16816.F32 R32, R132.reuse, R150, R32 ;  /* 0x000000968420723c */ /* 0x040fe20000001820 */
[----:B------:R-:W2:Y:S05]  /*12d50*/  LDSM.16.MT88.4 R148, [R220+0x13000] ;  /* 0x01300000dc94783b */ /* 0x000eaa0000004200 */
[C---:B-1----:R-:W-:Y:S06]  /*12d60*/  HMMA.16816.F32 R36, R132.reuse, R136, R36 ;  /* 0x000000888424723c */ /* 0x042fec0000001824 */
[C---:B------:R-:W-:Y:S01]  /*12d70*/  HMMA.16816.F32 R40, R132.reuse, R138, R40 ;  /* 0x0000008a8428723c */ /* 0x040fe20000001828 */
[----:B------:R-:W1:Y:S05]  /*12d80*/  LDSM.16.MT88.4 R136, [R224+0x15000] ;  /* 0x01500000e088783b */ /* 0x000e6a0000004200 */
[C---:B-----5:R-:W-:Y:S06]  /*12d90*/  HMMA.16816.F32 R44, R132.reuse, R140, R44 ;  /* 0x0000008c842c723c */ /* 0x060fec000000182c */
        /* <DEDUP_REMOVED lines=27> */
[C---:B------:R-:W-:Y:S06]  /*12f50*/  HMMA.16816.F32 R120, R132.reuse, R146, R120 ;  /* 0x000000928478723c */ /* 0x040fec0000001878 */
[C---:B--2---:R-:W-:Y:S06]  /*12f60*/  HMMA.16816.F32 R124, R132.reuse, R148, R124 ;  /* 0x00000094847c723c */ /* 0x044fec000000187c */
[----:B------:R-:W-:Y:S01]  /*12f70*/  HMMA.16816.F32 R128, R132, R150, R128 ;  /* 0x000000968480723c */ /* 0x000fe20000001880 */
[----:B------:R-:W2:Y:S05]  /*12f80*/  LDSM.16.MT88.4 R132, [R220+0x11800] ;  /* 0x01180000dc84783b */ /* 0x000eaa0000004200 */
[C---:B------:R-:W-:Y:S03]  /*12f90*/  HMMA.16816.F32 R160, R168.reuse, R156, R4 ;  /* 0x0000009ca8a0723c */ /* 0x040fe60000001804 */
[----:B------:R-:W3:Y:S03]  /*12fa0*/  LDSM.16.MT88.4 R4, [R224+0x13800] ;  /* 0x01380000e004783b */ /* 0x000ee60000004200 */
[C---:B------:R-:W-:Y:S05]  /*12fb0*/  HMMA.16816.F32 R156, R168.reuse, R158, R8 ;  /* 0x0000009ea89c723c */ /* 0x040fea0000001808 */
[----:B------:R-:W5:Y:S01]  /*12fc0*/  LDSM.16.MT88.4 R8, [R222+0x13800] ;  /* 0x01380000de08783b */ /* 0x000f620000004200 */
[C---:B-1----:R-:W-:Y:S06]  /*12fd0*/  HMMA.16816.F32 R152, R168.reuse, R136, R12 ;  /* 0x00000088a898723c */ /* 0x042fec000000180c */
[C---:B------:R-:W-:Y:S01]  /*12fe0*/  HMMA.16816.F32 R148, R168.reuse, R138, R16 ;  /* 0x0000008aa894723c */ /* 0x040fe20000001810 */
[----:B------:R-:W1:Y:S05]  /*12ff0*/  LDSM.16.MT88.4 R12, [R221+0x13800] ;  /* 0x01380000dd0c783b */ /* 0x000e6a0000004200 */
[C---:B----4-:R-:W-:Y:S03]  /*13000*/  HMMA.16816.F32 R144, R168.reuse, R140, R20 ;  /* 0x0000008ca890723c */ /* 0x050fe60000001814 */
[----:B------:R-:W4:Y:S03]  /*13010*/  LDSM.16.MT88.4 R16, [R220+0x13800] ;  /* 0x01380000dc10783b */ /* 0x000f260000004200 */
[C---:B------:R-:W-:Y:S06]  /*13020*/  HMMA.16816.F32 R140, R168.reuse, R142, R24 ;  /* 0x0000008ea88c723c */ /* 0x040fec0000001818 */
[C---:B--2---:R-:W-:Y:S06]  /*13030*/  HMMA.16816.F32 R136, R168.reuse, R132, R28 ;  /* 0x00000084a888723c */ /* 0x044fec000000181c */
[C---:B------:R-:W-:Y:S06]  /*13040*/  HMMA.16816.F32 R132, R168.reuse, R134, R32 ;  /* 0x00000086a884723c */ /* 0x040fec0000001820 */
[C---:B---3--:R-:W-:Y:S06]  /*13050*/  HMMA.16816.F32 R36, R168.reuse, R4, R36 ;  /* 0x00000004a824723c */ /* 0x048fec0000001824 */
[C---:B------:R-:W-:Y:S01]  /*13060*/  HMMA.16816.F32 R40, R168.reuse, R6, R40 ;  /* 0x00000006a828723c */ /* 0x040fe20000001828 */
[----:B------:R-:W2:Y:S05]  /*13070*/  LDSM.16.MT88.4 R4, [R224+0x15800] ;  /* 0x01580000e004783b */ /* 0x000eaa0000004200 */
[C---:B-----5:R-:W-:Y:S06]  /*13080*/  HMMA.16816.F32 R44, R168.reuse, R8, R44 ;  /* 0x00000008a82c723c */ /* 0x060fec000000182c */
        /* <DEDUP_REMOVED lines=33> */
[----:B------:R-:W-:Y:S05]  /*132a0*/  HMMA.16816.F32 R128, R168, R18, R128 ;  /* 0x00000012a880723c */ /* 0x000fea0000001880 */
[----:B------:R-:W-:Y:S06]  /*132b0*/  FADD.FTZ R176, R176, R5 ;  /* 0x00000005b0b07221 */ /* 0x000fec0000010000 */
[----:B------:R-:W-:Y:S05]  /*132c0*/  FADD.FTZ R0, R181, R176 ;  /* 0x000000b0b5007221 */ /* 0x000fea0000010000 */
[----:B------:R1:W-:Y:S02]  /*132d0*/  STL [R1+0x14], R0 ;  /* 0x0000140001007387 */ /* 0x0003e40000100800 */
[----:B-1----:R-:W-:Y:S01]  /*132e0*/  MOV R0, R164 ;  /* 0x000000a400007202 */ /* 0x002fe20000000f00 */
[----:B------:R-:W-:Y:S06]  /*132f0*/  @P0 BRA `(.L_x_1519) ;  /* 0xffffffb000e80947 */ /* 0x000fec000383ffff */
.L_x_1518:
        /* <DEDUP_REMOVED lines=47> */
.L_x_1522:
        /* <DEDUP_REMOVED lines=14> */
.L_x_1523:
        /* <DEDUP_REMOVED lines=358> */
.L_x_1525:
[----:B------:R-:W-:Y:S05]  /*14d30*/  BSYNC B0 ;  /* 0x0000000000007941 */ /* 0x000fea0003800000 */
.L_x_1524:
        /* <DEDUP_REMOVED lines=40> */
.L_x_1527:
[----:B------:R-:W-:Y:S05]  /*14fc0*/  BSYNC B0 ;  /* 0x0000000000007941 */ /* 0x000fea0003800000 */
.L_x_1526:
        /* <DEDUP_REMOVED lines=27> */
.L_x_1529:
[----:B------:R-:W-:Y:S05]  /*15180*/  BSYNC B0 ;  /* 0x0000000000007941 */ /* 0x000fea0003800000 */
.L_x_1528:
        /* <DEDUP_REMOVED lines=27> */
.L_x_1531:
[----:B------:R-:W-:Y:S05]  /*15340*/  BSYNC B0 ;  /* 0x0000000000007941 */ /* 0x000fea0003800000 */
.L_x_1530:
        /* <DEDUP_REMOVED lines=27> */
.L_x_1532:
        /* <DEDUP_REMOVED lines=16> */
.L_x_2414:


//--------------------- .text._ZN5flash16flash_fwd_kernelI23Flash_fwd_kernel_traitsILi256ELi128ELi64ELi8ELb0ELb0EN7cutlass6half_tE19Flash_kernel_traitsILi256ELi128ELi64ELi8ES3_EELb1ELb0ELb0ELb0ELb0ELb0ELb0ELb0EEEvNS_16Flash_fwd_paramsE --------------------------
	.section	.text._ZN5flash16flash_fwd_kernelI23Flash_fwd_kernel_traitsILi256ELi128ELi64ELi8ELb0ELb0EN7cutlass6half_tE19Flash_kernel_traitsILi256ELi128ELi64ELi8ES3_EELb1ELb0ELb0ELb0ELb0ELb0ELb0ELb0EEEvNS_16Flash_fwd_paramsE,"ax",@progbits
	.align	128
        .global         _ZN5flash16flash_fwd_kernelI23Flash_fwd_kernel_traitsILi256ELi128ELi64ELi8ELb0ELb0EN7cutlass6half_tE19Flash_kernel_traitsILi256ELi128ELi64ELi8ES3_EELb1ELb0ELb0ELb0ELb0ELb0ELb0ELb0EEEvNS_16Flash_fwd_paramsE
        .type           _ZN5flash16flash_fwd_kernelI23Flash_fwd_kernel_traitsILi256ELi128ELi64ELi8ELb0ELb0EN7cutlass6half_tE19Flash_kernel_traitsILi256ELi128ELi64ELi8ES3_EELb1ELb0ELb0ELb0ELb0ELb0ELb0ELb0EEEvNS_16Flash_fwd_paramsE,@function
        .size           _ZN5flash16flash_fwd_kernelI23Flash_fwd_kernel_traitsILi256ELi128ELi64ELi8ELb0ELb0EN7cutlass6half_tE19Flash_kernel_traitsILi256ELi128ELi64ELi8ES3_EELb1ELb0ELb0ELb0ELb0ELb0ELb0ELb0EEEvNS_16Flash_fwd_paramsE,(.L_x_2415 - _ZN5flash16flash_fwd_kernelI23Flash_fwd_kernel_traitsILi256ELi128ELi64ELi8ELb0ELb0EN7cutlass6half_tE19Flash_kernel_traitsILi256ELi128ELi64ELi8ES3_EELb1ELb0ELb0ELb0ELb0ELb0ELb0ELb0EEEvNS_16Flash_fwd_paramsE)
        .other          _ZN5flash16flash_fwd_kernelI23Flash_fwd_kernel_traitsILi256ELi128ELi64ELi8ELb0ELb0EN7cutlass6half_tE19Flash_kernel_traitsILi256ELi128ELi64ELi8ES3_EELb1ELb0ELb0ELb0ELb0ELb0ELb0ELb0EEEvNS_16Flash_fwd_paramsE,@"STO_CUDA_ENTRY STV_DEFAULT"
_ZN5flash16flash_fwd_kernelI23Flash_fwd_kernel_traitsILi256ELi128ELi64ELi8ELb0ELb0EN7cutlass6half_tE19Flash_kernel_traitsILi256ELi128ELi64ELi8ES3_EELb1ELb0ELb0ELb0ELb0ELb0ELb0ELb0EEEvNS_16Flash_fwd_paramsE:
.text._ZN5flash16flash_fwd_kernelI23Flash_fwd_kernel_traitsILi256ELi128ELi64ELi8ELb0ELb0EN7cutlass6half_tE19Flash_kernel_traitsILi256ELi128ELi64ELi8ES3_EELb1ELb0ELb0ELb0ELb0ELb0ELb0ELb0EEEvNS_16Flash_fwd_paramsE:
        /* <DEDUP_REMOVED lines=11> */
[----:B-1----:R-:W-:-:S05]  /*00b0*/  VIADD R1, R1, 0xffffffd8 ;  /* 0xffffffd801017836 */ /* 0x002fca0000000000 */
[----:B------:R-:W-:Y:S01]  /*00c0*/  S2UR UR17, SR_CTAID.X ;  /* 0x00000000001179c3 */ /* 0x000fe20000002500 */
[----:B------:R-:W4:Y:S07]  /*00d0*/  @P2 LDG.E.64 R8, desc[UR26][R8.64] ;  /* 0x0000001a08082981 */ /* 0x000f2e000c1e1b00 */
[----:B------:R-:W1:Y:S08]  /*00e0*/  S2UR UR6, SR_CTAID.Y ;  /* 0x00000000000679c3 */ /* 0x000e700000002600 */
[----:B------:R-:W5:Y:S01]  /*00f0*/  S2UR UR9, SR_CTAID.Z ;  /* 0x00000000000979c3 */ /* 0x000f620000002700 */
[----:B--2---:R-:W2:Y:S01]  /*0100*/  @P2 LDG.E.64 R4, desc[UR26][R2.64] ;  /* 0x0000001a02042981 */ /* 0x004ea2000c1e1b00 */
[----:B------:R-:W-:Y:S01]  /*0110*/  UISETP.NE.U32.AND UP2, UPT, UR10, URZ, UPT ;  /* 0x0000003f0a00728c */ /* 0x000fe2000bf45070 */
[----:B------:R-:W-:Y:S01]  /*0120*/  ULDC.U8 UR7, c[0x0][0x3c2] ;  /* 0x0000f08000077ab9 */ /* 0x000fe20000000000 */
[----:B------:R-:W-:-:S02]  /*0130*/  UMOV UR16, 0xffffffff ;  /* 0xffffffff00107882 */ /* 0x000fc40000000000 */
[----:B------:R-:W-:Y:S02]  /*0140*/  UISETP.NE.AND.EX UP2, UPT, UR11, URZ, UPT, UP2 ;  /* 0x0000003f0b00728c */ /* 0x000fe4000bf45320 */
[----:B------:R-:W2:Y:S01]  /*0150*/  @P2 LDC R0, c[0x0][0x3b0] ;  /* 0x0000ec00ff002b82 */ /* 0x000ea20000000800 */
[----:B------:R-:W-:Y:S01]  /*0160*/  ULDC.64 UR10, c[0x0][0x2f0] ;  /* 0x0000bc00000a7ab9 */ /* 0x000fe20000000a00 */
[----:B------:R-:W-:Y:S02]  /*0170*/  UISETP.NE.AND UP3, UPT, UR7, URZ, UPT ;  /* 0x0000003f0700728c */ /* 0x000fe4000bf65270 */
[----:B------:R-:W-:Y:S01]  /*0180*/  PLOP3.LUT P0, PT, PT, PT, UP2, 0x80, 0x0 ;  /* 0x000000000000781c */ /* 0x000fe20003f0f028 */
[----:B------:R-:W-:Y:S01]  /*0190*/  ULDC UR8, c[0x0][0x270] ;  /* 0x00009c0000087ab9 */ /* 0x000fe20000000800 */
[----:B-1----:R-:W-:-:S06]  /*01a0*/  UIMAD.WIDE UR10, UR6, 0x4, UR10 ;  /* 0x00000004060a78a5 */ /* 0x002fcc000f8e020a */
[----:B------:R-:W-:Y:S01]  /*01b0*/  IMAD.U32 R14, RZ, RZ, UR10 ;  /* 0x0000000aff0e7e24 */ /* 0x000fe2000f8e00ff */
[----:B-----5:R-:W-:Y:S01]  /*01c0*/  ULOP3.LUT UR4, UR9, UR17, UR6, 0xfe, !UPT ;  /* 0x0000001109047292 */ /* 0x020fe2000f8efe06 */
[----:B------:R-:W-:Y:S01]  /*01d0*/  IMAD.U32 R15, RZ, RZ, UR11 ;  /* 0x0000000bff0f7e24 */ /* 0x000fe2000f8e00ff */
[----:B------:R-:W-:-:S04]  /*01e0*/  ULDC.64 UR10, c[0x0][0x2f8] ;  /* 0x0000be00000a7ab9 */ /* 0x000fc80000000a00 */
        /* <DEDUP_REMOVED lines=8> */
[----:B------:R-:W-:Y:S01]  /*0270*/  @UP1 ULDC.64 UR12, c[0x0][0x300] ;  /* 0x0000c000000c1ab9 */ /* 0x000fe20000000a00 */
[----:B------:R-:W-:Y:S02]  /*0280*/  UIMAD.WIDE UR10, UR6, 0x4, UR10 ;  /* 0x00000004060a78a5 */ /* 0x000fe4000f8e020a */
        /* <DEDUP_REMOVED lines=10> */
[----:B------:R-:W-:Y:S02]  /*0330*/  PLOP3.LUT P2, PT, PT, PT, UP0, 0x80, 0x0 ;  /* 0x000000000000781c */ /* 0x000fe40003f4f008 */
[----:B------:R-:W-:Y:S02]  /*0340*/  PLOP3.LUT P1, PT, PT, PT, UP1, 0x80, 0x0 ;  /* 0x000000000000781c */ /* 0x000fe40003f2f018 */
[----:B------:R2:W-:Y:S04]  /*0350*/  @!P3 STG.E.64 desc[UR26][R10.64+0x8], R2 ;  /* 0x000008020a00b986 */ /* 0x0005e8000c101b1a */
[----:B------:R-:W3:Y:S04]  /*0360*/  @P0 LDG.E R5, desc[UR26][R14.64+0x4] ;  /* 0x0000041a0e050981 */ /* 0x000ee8000c1e1900 */
[----:B------:R-:W4:Y:S04]  /*0370*/  @P0 LDG.E R7, desc[UR26][R14.64] ;  /* 0x0000001a0e070981 */ /* 0x000f28000c1e1900 */
[----:B------:R-:W5:Y:S01]  /*0380*/  @P1 LDG.E R0, desc[UR26][R12.64] ;  /* 0x0000001a0c001981 */ /* 0x000f62000c1e1900 */
[----:B-1----:R-:W-:-:S02]  /*0390*/  IMAD.U32 R8, RZ, RZ, UR10 ;  /* 0x0000000aff087e24 */ /* 0x002fc4000f8e00ff */
[----:B------:R-:W-:-:S05]  /*03a0*/  IMAD.U32 R9, RZ, RZ, UR11 ;  /* 0x0000000bff097e24 */ /* 0x000fca000f8e00ff */
[----:B------:R-:W2:Y:S01]  /*03b0*/  @!P2 LDG.E R4, desc[UR26][R8.64] ;  /* 0x0000001a0804a981 */ /* 0x000ea2000c1e1900 */
[----:B------:R-:W-:Y:S01]  /*03c0*/  UIMAD UR7, UR6, UR8, UR9 ;  /* 0x00000008060772a4 */ /* 0x000fe2000f8e0209 */
[----:B------:R-:W-:Y:S01]  /*03d0*/  UMOV UR10, 0xffffffff ;  /* 0xffffffff000a7882 */ /* 0x000fe20000000000 */
[----:B------:R-:W-:Y:S01]  /*03e0*/  UMOV UR31, URZ ;  /* 0x0000003f001f7c82 */ /* 0x000fe20008000000 */
[----:B---3--:R-:W-:Y:S02]  /*03f0*/  @P0 R2UR UR18, R5 ;  /* 0x00000000051202ca */ /* 0x008fe400000e0000 */
[----:B------:R-:W-:Y:S02]  /*0400*/  SHF.R.S32.HI R5, RZ, 0x1f, R6 ;  /* 0x0000001fff057819 */ /* 0x000fe40000011406 */
[----:B----4-:R-:W-:Y:S02]  /*0410*/  @P0 R2UR UR16, R7 ;  /* 0x00000000071002ca */ /* 0x010fe400000e0000 */
[----:B------:R-:W-:-:S02]  /*0420*/  LEA.HI R81, R5, R6, RZ, 0x5 ;  /* 0x0000000605517211 */ /* 0x000fc400078f28ff */
[----:B------:R-:W-:Y:S02]  /*0430*/  ISETP.NE.U32.AND P0, PT, RZ, UR4, PT ;  /* 0x00000004ff007c0c */ /* 0x000fe4000bf05070 */
[----:B------:R-:W-:Y:S01]  /*0440*/  LOP3.LUT R7, R81, 0xffffffe0, RZ, 0xc0, !PT ;  /* 0xffffffe051077812 */ /* 0x000fe200078ec0ff */
[----:B------:R-:W-:Y:S01]  /*0450*/  USHF.L.U32 UR4, UR7, 0x5, URZ ;  /* 0x0000000507047899 */ /* 0x000fe2000800063f */
[----:B-----5:R-:W-:-:S03]  /*0460*/  @P1 R2UR UR31, R0 ;  /* 0x00000000001f12ca */ /* 0x020fc600000e0000 */
[----:B------:R-:W-:Y:S02]  /*0470*/  IMAD.IADD R0, R6, 0x1, -R7 ;  /* 0x0000000106007824 */ /* 0x000fe400078e0a07 */
[----:B------:R-:W-:Y:S01]  /*0480*/  @UP2 UIADD3 UR18, UR18, -UR16, URZ ;  /* 0x8000001012122290 */ /* 0x000fe2000fffe03f */
[----:B--2---:R-:W-:Y:S02]  /*0490*/  @!P2 R2UR UR10, R4 ;  /* 0x00000000040aa2ca */ /* 0x004fe400000e0000 */
        /* <DEDUP_REMOVED lines=14> */
.L_x_1533:
[----:B------:R-:W-:-:S05]  /*0580*/  ULDC UR11, c[0x0][0x2c8] ;  /* 0x0000b200000b7ab9 */ /* 0x000fca0000000800 */
.L_x_1534:
        /* <DEDUP_REMOVED lines=61> */
.L_x_1536:
[----:B------:R-:W-:Y:S01]  /*0960*/  ULDC UR4, c[0x0][0x278] ;  /* 0x00009e0000047ab9 */ /* 0x000fe20000000800 */
[----:B------:R-:W1:Y:S01]  /*0970*/  S2R R3, SR_CTAID.Z ;  /* 0x0000000000037919 */ /* 0x000e620000002700 */
[----:B------:R-:W-:Y:S01]  /*0980*/  IMAD.U32 R0, RZ, RZ, UR4 ;  /* 0x00000004ff007e24 */ /* 0x000fe2000f8e00ff */
[----:B------:R-:W-:Y:S01]  /*0990*/  UMOV UR32, URZ ;  /* 0x0000003f00207c82 */ /* 0x000fe20008000000 */
[----:B------:R-:W-:-:S03]  /*09a0*/  LEA.HI R7, R5, R6, RZ, 0x4 ;  /* 0x0000000605077211 */ /* 0x000fc600078f20ff */
[----:B------:R-:W-:-:S04]  /*09b0*/  IABS R0, R0 ;  /* 0x0000000000007213 */ /* 0x000fc80000000000 */
[----:B------:R-:W-:-:S13]  /*09c0*/  R2UR UR11, R0 ;  /* 0x00000000000b72ca */ /* 0x000fda00000e0000 */
[----:B------:R-:W2:Y:S01]  /*09d0*/  I2F.RP R4, UR11 ;  /* 0x0000000b00047d06 */ /* 0x000ea20008209400 */
[----:B-1----:R-:W-:-:S04]  /*09e0*/  IABS R3, R3 ;  /* 0x0000000300037213 */ /* 0x002fc80000000000 */
[----:B------:R-:W-:-:S03]  /*09f0*/  R2UR UR5, R3 ;  /* 0x00000000030572ca */ /* 0x000fc600000e0000 */
[----:B--2---:R-:W1:Y:S01]  /*0a00*/  MUFU.RCP R0, R4 ;  /* 0x0000000400007308 */ /* 0x004e620000001000 */
[CC--:B------:R-:W-:Y:S02]  /*0a10*/  LEA.HI R3, R5.reuse, R6.reuse, RZ, 0x3 ;  /* 0x0000000605037211 */ /* 0x0c0fe400078f18ff */
[----:B------:R-:W-:Y:S02]  /*0a20*/  LEA.HI R5, R5, R6, RZ, 0x6 ;  /* 0x0000000605057211 */ /* 0x000fe400078f30ff */
[----:B------:R-:W-:Y:S02]  /*0a30*/  SHF.R.S32.HI R242, RZ, 0x3, R3 ;  /* 0x00000003fff27819 */ /* 0x000fe40000011403 */
[----:B------:R-:W-:Y:S01]  /*0a40*/  LOP3.LUT R3, R3, 0xfffffff8, RZ, 0xc0, !PT ;  /* 0xfffffff803037812 */ /* 0x000fe200078ec0ff */
[----:B------:R-:W-:Y:S02]  /*0a50*/  IMAD.SHL.U32 R5, R5, 0x8, RZ ;  /* 0x0000000805057824 */ /* 0x000fe400078e00ff */
[----:B------:R-:W-:-:S02]  /*0a60*/  IMAD.SHL.U32 R11, R242, 0x40, RZ ;  /* 0x00000040f20b7824 */ /* 0x000fc400078e00ff */
[----:B------:R-:W-:-:S03]  /*0a70*/  IMAD.IADD R3, R6, 0x1, -R3 ;  /* 0x0000000106037824 */ /* 0x000fc600078e0a03 */
[----:B------:R-:W-:Y:S01]  /*0a80*/  LOP3.LUT R11, R11, 0x1c0, RZ, 0xc0, !PT ;  /* 0x000001c00b0b7812 */ /* 0x000fe200078ec0ff */
[----:B------:R-:W-:Y:S02]  /*0a90*/  IMAD.SHL.U32 R240, R3, 0x8, RZ ;  /* 0x0000000803f07824 */ /* 0x000fe400078e00ff */
[----:B-1----:R-:W-:Y:S01]  /*0aa0*/  VIADD R0, R0, 0xffffffe ;  /* 0x0ffffffe00007836 */ /* 0x002fe20000000000 */
[----:B------:R-:W-:Y:S01]  /*0ab0*/  SHF.R.U32.HI R230, RZ, 0x3, R11 ;  /* 0x00000003ffe67819 */ /* 0x000fe2000001160b */
[----:B------:R-:W-:Y:S01]  /*0ac0*/  VIADD R4, R242, 0x40 ;  /* 0x00000040f2047836 */ /* 0x000fe20000000000 */
[--C-:B------:R-:W-:Y:S02]  /*0ad0*/  LOP3.LUT R9, R11, 0x38, R240.reuse, 0xf8, !PT ;  /* 0x000000380b097812 */ /* 0x100fe400078ef8f0 */
[----:B------:R-:W-:Y:S01]  /*0ae0*/  SHF.R.S32.HI R241, RZ, 0x1f, R240 ;  /* 0x0000001ffff17819 */ /* 0x000fe200000114f0 */
[----:B------:R-:W1:Y:S01]  /*0af0*/  F2I.FTZ.U32.TRUNC.NTZ R0, R0 ;  /* 0x0000000000007305 */ /* 0x000e62000021f000 */
[----:B------:R-:W-:-:S02]  /*0b00*/  LOP3.LUT R230, R9, R230, RZ, 0x3c, !PT ;  /* 0x000000e609e67212 */ /* 0x000fc400078e3cff */
        /* <DEDUP_REMOVED lines=8> */
[----:B------:R-:W-:Y:S02]  /*0b90*/  UIMAD UR14, UR14, UR11, URZ ;  /* 0x0000000b0e0e72a4 */ /* 0x000fe4000f8e023f */
[----:B------:R-:W-:Y:S02]  /*0ba0*/  SHF.R.S32.HI R0, RZ, 0x1f, R7 ;  /* 0x0000001fff007819 */ /* 0x000fe40000011407 */
[----:B------:R-:W-:Y:S02]  /*0bb0*/  UIMAD.WIDE.U32 UR14, UR33, UR14, UR32 ;  /* 0x0000000e210e72a5 */ /* 0x000fe4000f8e0020 */
[----:B------:R-:W-:-:S02]  /*0bc0*/  LEA.HI R13, R0, R7, RZ, 0x3 ;  /* 0x00000007000d7211 */ /* 0x000fc400078f18ff */
[----:B------:R-:W-:Y:S02]  /*0bd0*/  UIMAD.WIDE.U32 UR14, UR15, UR5, URZ ;  /* 0x000000050f0e72a5 */ /* 0x000fe4000f8e003f */
[----:B------:R-:W-:-:S05]  /*0be0*/  LOP3.LUT R0, R13, 0xfffffff8, RZ, 0xc0, !PT ;  /* 0xfffffff80d007812 */ /* 0x000fca00078ec0ff */
[----:B------:R-:W-:Y:S01]  /*0bf0*/  UMOV UR19, UR15 ;  /* 0x0000000f00137c82 */ /* 0x000fe20008000000 */
[----:B------:R-:W-:Y:S01]  /*0c00*/  USHF.R.S32.HI UR15, URZ, 0x1f, UR9 ;  /* 0x0000001f3f0f7899 */ /* 0x000fe20008011409 */
[----:B------:R-:W-:Y:S01]  /*0c10*/  IMAD.IADD R0, R7, 0x1, -R0 ;  /* 0x0000000107007824 */ /* 0x000fe200078e0a00 */
        /* <DEDUP_REMOVED lines=33> */
.L_x_1537:
[----:B------:R-:W1:Y:S01]  /*0e30*/  S2UR UR4, SR_CgaCtaId ;  /* 0x00000000000479c3 */ /* 0x000e620000008800 */
[----:B------:R-:W-:Y:S01]  /*0e40*/  UIADD3 UR5, -UR7, UR18, URZ ;  /* 0x0000001207057290 */ /* 0x000fe2000fffe13f */
[----:B------:R-:W-:Y:S01]  /*0e50*/  IADD3 R8, P0, R240, UR30, RZ ;  /* 0x0000001ef0087c10 */ /* 0x000fe2000ff1e0ff */
[----:B------:R-:W-:Y:S01]  /*0e60*/  UMOV UR32, 0x400 ;  /* 0x0000040000207882 */ /* 0x000fe20000000000 */
[----:B------:R-:W-:Y:S01]  /*0e70*/  ULDC.64 UR6, c[0x0][0x258] ;  /* 0x0000960000067ab9 */ /* 0x000fe20000000a00 */
[----:B------:R-:W-:Y:S01]  /*0e80*/  SHF.R.S32.HI R243, RZ, 0x1f, R242 ;  /* 0x0000001ffff37819 */ /* 0x000fe200000114f2 */
[----:B------:R-:W-:Y:S01]  /*0e90*/  IMAD.U32 R16, RZ, RZ, UR6 ;  /* 0x00000006ff107e24 */ /* 0x000fe2000f8e00ff */
[----:B------:R-:W-:Y:S01]  /*0ea0*/  IADD3.X R9, R241, UR8, RZ, P0, !PT ;  /* 0x00000008f1097c10 */ /* 0x000fe200087fe4ff */
[----:B------:R-:W-:Y:S01]  /*0eb0*/  UIMAD UR15, UR15, UR6, URZ ;  /* 0x000000060f0f72a4 */ /* 0x000fe2000f8e023f */
[C---:B------:R-:W-:Y:S01]  /*0ec0*/  ISETP.GE.AND P1, PT, R242.reuse, UR5, PT ;  /* 0x00000005f2007c0c */ /* 0x040fe2000bf26270 */
[----:B------:R-:W-:Y:S01]  /*0ed0*/  IMAD.WIDE.U32 R26, R242, UR12, R240 ;  /* 0x0000000cf21a7c25 */ /* 0x000fe2000f8e00f0 */
[----:B------:R-:W-:Y:S01]  /*0ee0*/  LOP3.LUT R230, R230, 0xfffffe00, R5, 0xf8, !PT ;  /* 0xfffffe00e6e67812 */ /* 0x000fe200078ef805 */
[----:B------:R-:W-:Y:S01]  /*0ef0*/  UIMAD UR15, UR9, UR7, UR15 ;  /* 0x00000007090f72a4 */ /* 0x000fe2000f8e020f */
[----:B------:R-:W-:Y:S01]  /*0f00*/  BSSY B0, `(.L_x_1538) ;  /* 0x0000045000007945 */ /* 0x000fe20003800000 */
[----:B------:R-:W-:Y:S01]  /*0f10*/  IMAD.WIDE.U32 R16, R16, UR9, R8 ;  /* 0x0000000910107c25 */ /* 0x000fe2000f8e0008 */
[----:B------:R-:W-:Y:S01]  /*0f20*/  ULDC.64 UR8, c[0x0][0x260] ;  /* 0x0000980000087ab9 */ /* 0x000fe20000000a00 */
[----:B------:R-:W-:Y:S01]  /*0f30*/  ULDC.64 UR6, c[0x0][0x268] ;  /* 0x00009a0000067ab9 */ /* 0x000fe20000000a00 */
[----:B------:R-:W-:Y:S01]  /*0f40*/  UIMAD UR31, UR14, UR8, URZ ;  /* 0x000000080e1f72a4 */ /* 0x000fe2000f8e023f */
[----:B------:R-:W-:Y:S01]  /*0f50*/  IMAD.U32 R23, RZ, RZ, UR17 ;  /* 0x00000011ff177e24 */ /* 0x000fe2000f8e00ff */
[----:B------:R-:W-:Y:S01]  /*0f60*/  UIMAD UR30, UR14, UR6, URZ ;  /* 0x000000060e1e72a4 */ /* 0x000fe2000f8e023f */
[----:B------:R-:W-:Y:S01]  /*0f70*/  IMAD R7, R243, UR12, RZ ;  /* 0x0000000cf3077c24 */ /* 0x000fe2000f8e02ff */
[----:B------:R-:W-:Y:S01]  /*0f80*/  UIMAD UR9, UR19, UR9, UR31 ;  /* 0x00000009130972a4 */ /* 0x000fe2000f8e021f */
[----:B------:R-:W-:Y:S01]  /*0f90*/  VIADD R19, R17, UR15 ;  /* 0x0000000f11137c36 */ /* 0x000fe20008000000 */
[----:B------:R-:W-:Y:S01]  /*0fa0*/  UIMAD UR30, UR19, UR7, UR30 ;  /* 0x00000007131e72a4 */ /* 0x000fe2000f8e021e */
[----:B------:R-:W-:Y:S01]  /*0fb0*/  ISETP.GE.AND P5, PT, R4, UR5, PT ;  /* 0x0000000504007c0c */ /* 0x000fe2000bfa6270 */
[----:B-1----:R-:W-:Y:S01]  /*0fc0*/  ULEA UR4, UR4, UR32, 0x18 ;  /* 0x0000002004047291 */ /* 0x002fe2000f8ec03f */
[C---:B------:R-:W-:Y:S01]  /*0fd0*/  IADD3 R12, R242.reuse, 0x20, RZ ;  /* 0x00000020f20c7810 */ /* 0x040fe20007ffe0ff */
[----:B------:R-:W-:Y:S01]  /*0fe0*/  VIADD R15, R242, 0x60 ;  /* 0x00000060f20f7836 */ /* 0x000fe20000000000 */
[C---:B------:R-:W-:Y:S01]  /*0ff0*/  IADD3 R233, R240.reuse, 0x40, RZ ;  /* 0x00000040f0e97810 */ /* 0x040fe20007ffe0ff */
[C---:B------:R-:W-:Y:S01]  /*1000*/  VIADD R232, R240.reuse, 0x80 ;  /* 0x00000080f0e87836 */ /* 0x040fe20000000000 */
[----:B------:R-:W-:Y:S01]  /*1010*/  IADD3 R231, R240, 0xc0, RZ ;  /* 0x000000c0f0e77810 */ /* 0x000fe20007ffe0ff */
[----:B------:R-:W-:Y:S01]  /*1020*/  IMAD.WIDE R22, R23, 0x80, R242 ;  /* 0x0000008017167825 */ /* 0x000fe200078e02f2 */
[----:B------:R-:W-:-:S02]  /*1030*/  IADD3 R236, P0, R26, UR22, RZ ;  /* 0x000000161aec7c10 */ /* 0x000fc4000ff1e0ff */
[----:B------:R-:W-:Y:S01]  /*1040*/  MOV R165, UR6 ;  /* 0x0000000600a57c02 */ /* 0x000fe20008000f00 */
[----:B------:R-:W-:Y:S01]  /*1050*/  IMAD R7, R242, UR13, R7 ;  /* 0x0000000df2077c24 */ /* 0x000fe2000f8e0207 */
[----:B------:R-:W-:Y:S01]  /*1060*/  LEA R230, R230, UR4, 0x1 ;  /* 0x00000004e6e67c11 */ /* 0x000fe2000f8e08ff */
[----:B------:R-:W-:Y:S01]  /*1070*/  IMAD.U32 R168, RZ, RZ, UR8 ;  /* 0x00000008ffa87e24 */ /* 0x000fe2000f8e00ff */
[----:B------:R-:W-:Y:S07]  /*1080*/  @P1 BRA `(.L_x_1539) ;  /* 0x0000000000b01947 */ /* 0x000fee0003800000 */
        /* <DEDUP_REMOVED lines=44> */
.L_x_1539:
[----:B------:R-:W-:Y:S05]  /*1350*/  BSYNC B0 ;  /* 0x0000000000007941 */ /* 0x000fea0003800000 */
.L_x_1538:
[----:B------:R-:W-:Y:S01]  /*1360*/  ISETP.GE.AND P1, PT, R12, UR5, PT ;  /* 0x000000050c007c0c */ /* 0x000fe2000bf26270 */
[----:B------:R-:W-:Y:S01]  /*1370*/  IMAD.SHL.U32 R20, R3, 0x40, RZ ;  /* 0x0000004003147824 */ /* 0x000fe200078e00ff */
[----:B------:R-:W-:Y:S01]  /*1380*/  BSSY B0, `(.L_x_1540) ;  /* 0x0000038000007945 */ /* 0x000fe20003800000 */
[----:B-12---:R-:W-:Y:S01]  /*1390*/  IMAD R5, R243, UR10, RZ ;  /* 0x0000000af3057c24 */ /* 0x006fe2000f8e02ff */
[----:B------:R-:W-:Y:S01]  /*13a0*/  IADD3.X R237, R27, UR21, R7, P0, !PT ;  /* 0x000000151bed7c10 */ /* 0x000fe200087fe407 */
[C---:B------:R-:W-:Y:S01]  /*13b0*/  IMAD.WIDE.U32 R24, R242.reuse, UR10, R240 ;  /* 0x0000000af2187c25 */ /* 0x040fe2000f8e00f0 */
[----:B------:R-:W-:Y:S02]  /*13c0*/  ISETP.GE.AND P6, PT, R15, UR5, PT ;  /* 0x000000050f007c0c */ /* 0x000fe4000bfc6270 */
[C---:B------:R-:W-:Y:S01]  /*13d0*/  SHF.L.U32 R7, R242.reuse, 0x3, RZ ;  /* 0x00000003f2077819 */ /* 0x040fe200000006ff */
[----:B------:R-:W-:Y:S01]  /*13e0*/  IMAD R14, R242, UR11, R5 ;  /* 0x0000000bf20e7c24 */ /* 0x000fe2000f8e0205 */
[----:B------:R-:W-:-:S03]  /*13f0*/  LOP3.LUT R20, R20, 0x1c0, RZ, 0xc0, !PT ;  /* 0x000001c014147812 */ /* 0x000fc600078ec0ff */
[----:B------:R-:W-:Y:S06]  /*1400*/  @P1 BRA `(.L_x_1541) ;  /* 0x0000000000bc1947 */ /* 0x000fec0003800000 */
        /* <DEDUP_REMOVED lines=47> */
.L_x_1541:
[----:B------:R-:W-:Y:S05]  /*1700*/  BSYNC B0 ;  /* 0x0000000000007941 */ /* 0x000fea0003800000 */
.L_x_1540:
        /* <DEDUP_REMOVED lines=49> */
.L_x_1543:
[----:B------:R-:W-:Y:S05]  /*1a20*/  BSYNC B0 ;  /* 0x0000000000007941 */ /* 0x000fea0003800000 */
.L_x_1542:
        /* <DEDUP_REMOVED lines=48> */
.L_x_1545:
[----:B------:R-:W-:Y:S05]  /*1d30*/  BSYNC B0 ;  /* 0x0000000000007941 */ /* 0x000fea0003800000 */
.L_x_1544:
[----:B------:R-:W-:Y:S01]  /*1d40*/  ULEA.HI.SX32 UR8, UR20, 0xffffffff, 0x1a ;  /* 0xffffffff14087891 */ /* 0x000fe2000f8fd23f */
[----:B------:R-:W-:Y:S01]  /*1d50*/  IMAD.WIDE.U32 R236, R168, UR19, R236 ;  /* 0x00000013a8ec7c25 */ /* 0x000fe2000f8e00ec */
[----:B------:R-:W-:Y:S01]  /*1d60*/  USHF.L.U32 UR15, UR12, 0x6, URZ ;  /* 0x000000060c0f7899 */ /* 0x000fe2000800063f */
[----:B------:R-:W-:Y:S01]  /*1d70*/  LOP3.LUT R16, R20, 0x8, R7, 0xf8, !PT ;  /* 0x0000000814107812 */ /* 0x000fe200078ef807 */
        /* <DEDUP_REMOVED lines=9> */
[----:B------:R-:W-:Y:S01]  /*1e10*/  IADD3 R234, P0, R24, UR24, RZ ;  /* 0x0000001818ea7c10 */ /* 0x000fe2000ff1e0ff */
[----:B------:R-:W-:Y:S01]  /*1e20*/  IMAD.WIDE.U32 R18, R7, UR8, R238 ;  /* 0x0000000807127c25 */ /* 0x000fe2000f8e00ee */
[----:B------:R-:W-:Y:S01]  /*1e30*/  UIMAD UR6, UR32, UR15, UR6 ;  /* 0x0000000f200672a4 */ /* 0x000fe2000f8e0206 */
[----:B-1234-:R-:W-:Y:S01]  /*1e40*/  SHF.R.U32.HI R5, RZ, 0x3, R20 ;  /* 0x00000003ff057819 */ /* 0x01efe20000011614 */
[----:B------:R-:W-:Y:S01]  /*1e50*/  BSSY B0, `(.L_x_1546) ;  /* 0x000002f000007945 */ /* 0x000fe20003800000 */
[----:B------:R-:W-:Y:S01]  /*1e60*/  IMAD.SHL.U32 R4, R221, 0x8, RZ ;  /* 0x00000008dd047824 */ /* 0x000fe200078e00ff */
[----:B------:R-:W-:-:S02]  /*1e70*/  LOP3.LUT R17, R17, 0x1c0, RZ, 0xc0, !PT ;  /* 0x000001c011117812 */ /* 0x000fc400078ec0ff */
[----:B------:R-:W-:Y:S01]  /*1e80*/  IADD3.X R235, R25, UR23, R14, P0, !PT ;  /* 0x0000001719eb7c10 */ /* 0x000fe200087fe40e */
[----:B------:R-:W-:Y:S01]  /*1e90*/  VIADD R14, R19, UR6 ;  /* 0x00000006130e7c36 */ /* 0x000fe20008000000 */
[----:B------:R-:W-:Y:S02]  /*1ea0*/  ISETP.GE.AND P6, PT, R12, UR31, PT ;  /* 0x0000001f0c007c0c */ /* 0x000fe4000bfc6270 */
[----:B------:R-:W-:Y:S02]  /*1eb0*/  LOP3.LUT R16, R16, R5, RZ, 0x3c, !PT ;  /* 0x0000000510107212 */ /* 0x000fe400078e3cff */
[----:B------:R-:W-:Y:S01]  /*1ec0*/  LOP3.LUT R15, R17, 0x8, R4, 0xf8, !PT ;  /* 0x00000008110f7812 */ /* 0x000fe200078ef804 */
[----:B------:R-:W-:Y:S08]  /*1ed0*/  @P1 BRA `(.L_x_1547) ;  /* 0x0000000000981947 */ /* 0x000ff00003800000 */
        /* <DEDUP_REMOVED lines=38> */
.L_x_1547:
[----:B------:R-:W-:Y:S05]  /*2140*/  BSYNC B0 ;  /* 0x0000000000007941 */ /* 0x000fea0003800000 */
.L_x_1546:
[----:B------:R-:W-:Y:S01]  /*2150*/  USHF.L.U64.HI UR13, UR12, 0x5, UR13 ;  /* 0x000000050c0d7899 */ /* 0x000fe2000801020d */
[----:B------:R-:W-:Y:S01]  /*2160*/  BSSY B0, `(.L_x_1548) ;  /* 0x000002c000007945 */ /* 0x000fe20003800000 */
[----:B------:R-:W-:Y:S01]  /*2170*/  USHF.L.U32 UR12, UR12, 0x5, URZ ;  /* 0x000000050c0c7899 */ /* 0x000fe2000800063f */
[----:B------:R-:W-:Y:S02]  /*2180*/  SHF.R.U32.HI R20, RZ, 0x3, R17 ;  /* 0x00000003ff147819 */ /* 0x000fe40000011611 */
        /* <DEDUP_REMOVED lines=41> */
.L_x_1549:
[----:B------:R-:W-:Y:S05]  /*2420*/  BSYNC B0 ;  /* 0x0000000000007941 */ /* 0x000fea0003800000 */
.L_x_1548:
[----:B------:R-:W0:Y:S01]  /*2430*/  LDGDEPBAR ;  /* 0x00000000000079af */ /* 0x000e220000000000 */
[----:B------:R-:W-:Y:S01]  /*2440*/  ISETP.GE.AND P1, PT, R242, UR31, PT ;  /* 0x0000001ff2007c0c */ /* 0x000fe2000bf26270 */
[----:B------:R-:W-:Y:S01]  /*2450*/  UIMAD UR6, UR32, UR10, URZ ;  /* 0x0000000a200672a4 */ /* 0x000fe2000f8e023f */
[----:B------:R-:W-:Y:S01]  /*2460*/  IMAD.SHL.U32 R13, R13, 0x40, RZ ;  /* 0x000000400d0d7824 */ /* 0x000fe200078e00ff */
[----:B------:R-:W-:Y:S01]  /*2470*/  UIMAD.WIDE.U32 UR32, UR8, UR10, URZ ;  /* 0x0000000a082072a5 */ /* 0x000fe2000f8e003f */
[----:B-1234-:R-:W-:Y:S01]  /*2480*/  LOP3.LUT R4, R15, R20, RZ, 0x3c, !PT ;  /* 0x000000140f047212 */ /* 0x01efe200078e3cff */
[----:B------:R-:W-:Y:S01]  /*2490*/  UIMAD UR6, UR8, UR11, UR6 ;  /* 0x0000000b080672a4 */ /* 0x000fe2000f8e0206 */
[----:B------:R-:W-:Y:S01]  /*24a0*/  SHF.R.S32.HI R81, RZ, 0x5, R81 ;  /* 0x00000005ff517819 */ /* 0x000fe20000011451 */
[----:B------:R-:W-:Y:S01]  /*24b0*/  IMAD.WIDE.U32 R234, R165, UR19, R234 ;  /* 0x00000013a5ea7c25 */ /* 0x000fe2000f8e00ea */
[----:B------:R-:W-:Y:S01]  /*24c0*/  LOP3.LUT R4, R4, 0xfffffe00, R13, 0xf8, !PT ;  /* 0xfffffe0004047812 */ /* 0x000fe200078ef80d */
[----:B------:R-:W-:Y:S01]  /*24d0*/  UIADD3 UR6, UR33, UR6, URZ ;  /* 0x0000000621067290 */ /* 0x000fe2000fffe03f */
[----:B------:R-:W-:Y:S01]  /*24e0*/  BSSY B0, `(.L_x_1550) ;  /* 0x0000039000007945 */ /* 0x000fe20003800000 */
[----:B------:R-:W-:Y:S01]  /*24f0*/  IMAD.U32 R8, RZ, RZ, UR32 ;  /* 0x00000020ff087e24 */ /* 0x000fe2000f8e00ff */
[----:B------:R-:W-:Y:S01]  /*2500*/  ISETP.GE.AND P6, PT, R12, UR31, PT ;  /* 0x0000001f0c007c0c */ /* 0x000fe2000bfc6270 */
[----:B------:R-:W-:-:S02]  /*2510*/  VIADD R223, R235, UR30 ;  /* 0x0000001eebdf7c36 */ /* 0x000fc40008000000 */
[----:B------:R-:W-:Y:S01]  /*2520*/  IMAD.U32 R14, RZ, RZ, UR6 ;  /* 0x00000006ff0e7e24 */ /* 0x000fe2000f8e00ff */
[C---:B------:R-:W-:Y:S01]  /*2530*/  LEA R5, P0, R8.reuse, R234, 0x6 ;  /* 0x000000ea08057211 */ /* 0x040fe200078030ff */
        /* <DEDUP_REMOVED lines=51> */
.L_x_1551:
[----:B------:R-:W-:Y:S05]  /*2870*/  BSYNC B0 ;  /* 0x0000000000007941 */ /* 0x000fea0003800000 */
.L_x_1550:
        /* <DEDUP_REMOVED lines=49> */
.L_x_1553:
[----:B------:R-:W-:Y:S05]  /*2b90*/  BSYNC B0 ;  /* 0x0000000000007941 */ /* 0x000fea0003800000 */
.L_x_1552:
[----:B------:R-:W-:Y:S01]  /*2ba0*/  LDSM.16.M88.4 R56, [R222] ;  /* 0x00000000de38783b */ /* 0x000fe20000000200 */
[----:B------:R-:W-:Y:S01]  /*2bb0*/  R2P PR, R3, 0x6 ;  /* 0x0000000603007804 */ /* 0x000fe20000000000 */
[----:B------:R-:W-:Y:S01]  /*2bc0*/  IMAD.MOV.U32 R5, RZ, RZ, 0x10 ;  /* 0x00000010ff057424 */ /* 0x000fe200078e00ff */
[C---:B------:R-:W-:Y:S01]  /*2bd0*/  LOP3.LUT P0, RZ, R0.reuse, 0x2, RZ, 0xc0, !PT ;  /* 0x0000000200ff7812 */ /* 0x040fe2000780c0ff */
[----:B------:R-:W5:Y:S01]  /*2be0*/  LDSM.16.M88.4 R36, [R221+0x10000] ;  /* 0x01000000dd24783b */ /* 0x000f620000000200 */
[----:B------:R-:W-:Y:S01]  /*2bf0*/  VIADD R3, R221, 0x10000 ;  /* 0x00010000dd037836 */ /* 0x000fe20000000000 */
[----:B------:R-:W-:Y:S01]  /*2c00*/  UISETP.GE.AND UP0, UPT, UR25, 0x41, UPT ;  /* 0x000000411900788c */ /* 0x000fe2000bf06270 */
[----:B------:R-:W-:Y:S01]  /*2c10*/  SEL R5, R5, 0xfffffff0, !P0 ;  /* 0xfffffff005057807 */ /* 0x000fe20004000000 */
[----:B------:R-:W4:Y:S01]  /*2c20*/  LDSM.16.M88.4 R28, [R221+0x10800] ;  /* 0x01080000dd1c783b */ /* 0x000f220000000200 */
[----:B------:R-:W-:Y:S01]  /*2c30*/  VIADD R219, R221, 0x10020 ;  /* 0x00010020dddb7836 */ /* 0x000fe20000000000 */
[----:B------:R-:W-:Y:S01]  /*2c40*/  LOP3.LUT P0, RZ, R0, 0x4, RZ, 0xc0, !PT ;  /* 0x0000000400ff7812 */ /* 0x000fe2000780c0ff */
[----:B------:R-:W-:Y:S01]  /*2c50*/  IMAD.MOV.U32 R0, RZ, RZ, 0x40 ;  /* 0x00000040ff007424 */ /* 0x000fe200078e00ff */
[----:B------:R-:W4:Y:S01]  /*2c60*/  LDSM.16.M88.4 R20, [R221+0x11000] ;  /* 0x01100000dd14783b */ /* 0x000f220000000200 */
[----:B------:R-:W-:Y:S01]  /*2c70*/  IMAD R220, R5, 0x2, R222 ;  /* 0x0000000205dc7824 */ /* 0x000fe200078e02de */
[----:B------:R-:W-:Y:S01]  /*2c80*/  ULDC.U8 UR10, c[0x0][0x388] ;  /* 0x0000e200000a7ab9 */ /* 0x000fe20000000000 */
[----:B------:R-:W-:Y:S01]  /*2c90*/  @P1 VIADD R219, R3, 0xffffffe0 ;  /* 0xffffffe003db1836 */ /* 0x000fe20000000000 */
[----:B-1-3--:R-:W1:Y:S01]  /*2ca0*/  LDSM.16.M88.4 R12, [R221+0x11800] ;  /* 0x01180000dd0c783b */ /* 0x00ae620000000200 */
[----:B------:R-:W-:Y:S01]  /*2cb0*/  IMAD.MOV.U32 R3, RZ, RZ, 0x20 ;  /* 0x00000020ff037424 */ /* 0x000fe200078e00ff */
[----:B------:R-:W-:Y:S01]  /*2cc0*/  SEL R0, R0, 0xffffffc0, !P2 ;  /* 0xffffffc000007807 */ /* 0x000fe20005000000 */
[----:B------:R-:W-:Y:S01]  /*2cd0*/  IMAD.SHL.U32 R6, R6, 0x2, RZ ;  /* 0x0000000206067824 */ /* 0x000fe200078e00ff */
[----:B------:R-:W-:Y:S01]  /*2ce0*/  LDSM.16.M88.4 R48, [R220] ;  /* 0x00000000dc30783b */ /* 0x000fe20000000200 */
[----:B------:R-:W-:Y:S01]  /*2cf0*/  VIADD R211, R219, 0x800 ;  /* 0x00000800dbd37836 */ /* 0x000fe20000000000 */
[----:B------:R-:W-:Y:S01]  /*2d00*/  SEL R3, R3, 0xffffffe0, !P0 ;  /* 0xffffffe003037807 */ /* 0x000fe20004000000 */
[----:B------:R-:W-:Y:S01]  /*2d10*/  IMAD.IADD R215, R221, 0x1, R0 ;  /* 0x00000001ddd77824 */ /* 0x000fe200078e0200 */
[----:B--2---:R-:W2:Y:S01]  /*2d20*/  LDSM.16.M88.4 R8, [R219] ;  /* 0x00000000db08783b */ /* 0x004ea20000000200 */
[----:B------:R-:W-:-:S02]  /*2d30*/  IMAD.IADD R208, R0, 0x1, R219 ;  /* 0x0000000100d07824 */ /* 0x000fc400078e02db */
[C---:B------:R-:W-:Y:S01]  /*2d40*/  IMAD R218, R3.reuse, 0x2, R222 ;  /* 0x0000000203da7824 */ /* 0x040fe200078e02de */
[----:B------:R-:W3:Y:S01]  /*2d50*/  LDSM.16.M88.4 R52, [R219+0x800] ;  /* 0x00080000db34783b */ /* 0x000ee20000000200 */
[----:B------:R-:W-:Y:S02]  /*2d60*/  IMAD R217, R3, 0x2, R220 ;  /* 0x0000000203d97824 */ /* 0x000fe400078e02dc */
[C---:B------:R-:W-:Y:S01]  /*2d70*/  VIADD R210, R219.reuse, 0x1000 ;  /* 0x00001000dbd27836 */ /* 0x040fe20000000000 */
[----:B------:R-:W3:Y:S01]  /*2d80*/  LDSM.16.M88.4 R16, [R219+0x1000] ;  /* 0x00100000db10783b */ /* 0x000ee20000000200 */
[C---:B------:R-:W-:Y:S02]  /*2d90*/  VIADD R209, R219.reuse, 0x1800 ;  /* 0x00001800dbd17836 */ /* 0x040fe40000000000 */
[C---:B------:R-:W-:Y:S01]  /*2da0*/  VIADD R207, R219.reuse, 0x2000 ;  /* 0x00002000dbcf7836 */ /* 0x040fe20000000000 */
[----:B------:R-:W3:Y:S01]  /*2db0*/  LDSM.16.M88.4 R60, [R219+0x1800] ;  /* 0x00180000db3c783b */ /* 0x000ee20000000200 */
[----:B------:R-:W-:-:S02]  /*2dc0*/  VIADD R206, R219, 0x2800 ;  /* 0x00002800dbce7836 */ /* 0x000fc40000000000 */
[C---:B------:R-:W-:Y:S01]  /*2dd0*/  VIADD R205, R219.reuse, 0x3000 ;  /* 0x00003000dbcd7836 */ /* 0x040fe20000000000 */
[----:B------:R-:W-:Y:S01]  /*2de0*/  LDSM.16.M88.4 R64, [R218] ;  /* 0x00000000da40783b */ /* 0x000fe20000000200 */
[C---:B------:R-:W-:Y:S02]  /*2df0*/  VIADD R204, R219.reuse, 0x3800 ;  /* 0x00003800dbcc7836 */ /* 0x040fe40000000000 */
[C---:B------:R-:W-:Y:S01]  /*2e00*/  VIADD R203, R219.reuse, 0x4000 ;  /* 0x00004000dbcb7836 */ /* 0x040fe20000000000 */
[C---:B-----5:R-:W-:Y:S01]  /*2e10*/  HMMA.16816.F32 R40, R56.reuse, R36, RZ ;  /* 0x000000243828723c */ /* 0x060fe200000018ff */
[----:B------:R-:W5:Y:S01]  /*2e20*/  LDSM.16.M88.4 R44, [R215+0x10000] ;  /* 0x01000000d72c783b */ /* 0x000f620000000200 */
[C---:B------:R-:W-:Y:S02]  /*2e30*/  VIADD R202, R219.reuse, 0x4800 ;  /* 0x00004800dbca7836 */ /* 0x040fe40000000000 */
[C---:B------:R-:W-:Y:S01]  /*2e40*/  VIADD R201, R219.reuse, 0x5000 ;  /* 0x00005000dbc97836 */ /* 0x040fe20000000000 */
[----:B------:R-:W-:Y:S01]  /*2e50*/  LDSM.16.M88.4 R72, [R215+0x11800] ;  /* 0x01180000d748783b */ /* 0x000fe20000000200 */
[----:B------:R-:W-:Y:S01]  /*2e60*/  HMMA.16816.F32 R36, R56, R38, RZ ;  /* 0x000000263824723c */ /* 0x000fe200000018ff */
[----:B------:R-:W-:-:S02]  /*2e70*/  VIADD R200, R219, 0x5800 ;  /* 0x00005800dbc87836 */ /* 0x000fc40000000000 */
[----:B------:R-:W-:Y:S01]  /*2e80*/  LDSM.16.M88.4 R76, [R219+0x3800] ;  /* 0x00380000db4c783b */ /* 0x000fe20000000200 */
[C---:B------:R-:W-:Y:S02]  /*2e90*/  VIADD R199, R219.reuse, 0x6000 ;  /* 0x00006000dbc77836 */ /* 0x040fe40000000000 */
[C---:B----4-:R-:W-:Y:S01]  /*2ea0*/  HMMA.16816.F32 R32, R56.reuse, R28, RZ ;  /* 0x0000001c3820723c */ /* 0x050fe200000018ff */
[----:B------:R-:W0:Y:S01]  /*2eb0*/  LDGDEPBAR ;  /* 0x00000000000079af */ /* 0x000e220000000000 */
[C---:B------:R-:W-:Y:S02]  /*2ec0*/  VIADD R198, R219.reuse, 0x6800 ;  /* 0x00006800dbc67836 */ /* 0x040fe40000000000 */
[C---:B------:R-:W-:Y:S02]  /*2ed0*/  VIADD R197, R219.reuse, 0x7000 ;  /* 0x00007000dbc57836 */ /* 0x040fe40000000000 */
[----:B------:R-:W-:Y:S01]  /*2ee0*/  HMMA.16816.F32 R28, R56, R30, RZ ;  /* 0x0000001e381c723c */ /* 0x000fe200000018ff */
[----:B------:R-:W-:-:S05]  /*2ef0*/  VIADD R196, R219, 0x7800 ;  /* 0x00007800dbc47836 */ /* 0x000fca0000000000 */
        /* <DEDUP_REMOVED lines=8> */
[C---:B---3--:R-:W-:Y:S06]  /*2f80*/  HMMA.16816.F32 R32, R48.reuse, R52, R32 ;  /* 0x000000343020723c */ /* 0x048fec0000001820 */
[C---:B------:R-:W-:Y:S01]  /*2f90*/  HMMA.16816.F32 R28, R48.reuse, R54, R28 ;  /* 0x00000036301c723c */ /* 0x040fe2000000181c */
[----:B------:R-:W-:Y:S05]  /*2fa0*/  LDSM.16.M88.4 R52, [R208] ;  /* 0x00000000d034783b */ /* 0x000fea0000000200 */
[C---:B------:R-:W-:Y:S06]  /*2fb0*/  HMMA.16816.F32 R24, R48.reuse, R16, R24 ;  /* 0x000000103018723c */ /* 0x040fec0000001818 */
[C---:B------:R-:W-:Y:S01]  /*2fc0*/  HMMA.16816.F32 R20, R48.reuse, R18, R20 ;  /* 0x000000123014723c */ /* 0x040fe20000001814 */
[----:B------:R-:W3:Y:S05]  /*2fd0*/  LDSM.16.M88.4 R16, [R217] ;  /* 0x00000000d910783b */ /* 0x000eea0000000200 */
[C---:B------:R-:W-:Y:S06]  /*2fe0*/  HMMA.16816.F32 R68, R48.reuse, R60, R68 ;  /* 0x0000003c3044723c */ /* 0x040fec0000001844 */
[----:B------:R-:W-:Y:S01]  /*2ff0*/  HMMA.16816.F32 R56, R48, R62, R56 ;  /* 0x0000003e3038723c */ /* 0x000fe20000001838 */
[----:B------:R-:W4:Y:S04]  /*3000*/  LDSM.16.M88.4 R48, [R208+0x800] ;  /* 0x00080000d030783b */ /* 0x000f280000000200 */
[----:B------:R-:W-:Y:S01]  /*3010*/  LDSM.16.M88.4 R60, [R208+0x1800] ;  /* 0x00180000d03c783b */ /* 0x000fe20000000200 */
[C---:B-----5:R-:W-:Y:S06]  /*3020*/  HMMA.16816.F32 R40, R64.reuse, R44, R40 ;  /* 0x0000002c4028723c */ /* 0x060fec0000001828 */
[C---:B------:R-:W-:Y:S01]  /*3030*/  HMMA.16816.F32 R36, R64.reuse, R46, R36 ;  /* 0x0000002e4024723c */ /* 0x040fe20000001824 */
[----:B------:R-:W5:Y:S05]  /*3040*/  LDSM.16.M88.4 R44, [R208+0x1000] ;  /* 0x00100000d02c783b */ /* 0x000f6a0000000200 */
        /* <DEDUP_REMOVED lines=31> */
[----:B------:R-:W-:Y:S05]  /*3240*/  LDSM.16.M88.4 R52, [R215+0x13000] ;  /* 0x01300000d734783b */ /* 0x000fea0000000200 */
[C---:B----4-:R-:W-:Y:S06]  /*3250*/  HMMA.16816.F32 R68, R8.reuse, R48, R68 ;  /* 0x000000300844723c */ /* 0x050fec0000001844 */
[----:B------:R-:W-:Y:S01]  /*3260*/  HMMA.16816.F32 R64, R8, R50, R64 ;  /* 0x000000320840723c */ /* 0x000fe20000001840 */
[----:B------:R-:W-:Y:S04]  /*3270*/  LDSM.16.M88.4 R48, [R218+0x4000] ;  /* 0x00400000da30783b */ /* 0x000fe80000000200 */
[----:B------:R-:W2:Y:S01]  /*3280*/  LDSM.16.M88.4 R8, [R215+0x12000] ;  /* 0x01200000d708783b */ /* 0x000ea20000000200 */
        /* <DEDUP_REMOVED lines=9> */
[C---:B------:R-:W-:Y:S06]  /*3320*/  HMMA.16816.F32 R68, R72.reuse, R76, R68 ;  /* 0x0000004c4844723c */ /* 0x040fec0000001844 */
[----:B------:R-:W-:Y:S01]  /*3330*/  HMMA.16816.F32 R64, R72, R78, R64 ;  /* 0x0000004e4840723c */ /* 0x000fe20000001840 */
[----:B------:R-:W-:Y:S04]  /*3340*/  LDSM.16.M88.4 R72, [R208+0x3800] ;  /* 0x00380000d048783b */ /* 0x000fe80000000200 */
        /* <DEDUP_REMOVED lines=17> */
[C---:B---3--:R-:W-:Y:S06]  /*3460*/  HMMA.16816.F32 R32, R12.reuse, R16, R32 ;  /* 0x000000100c20723c */ /* 0x048fec0000001820 */
[C---:B------:R-:W-:Y:S01]  /*3470*/  HMMA.16816.F32 R28, R12.reuse, R18, R28 ;  /* 0x000000120c1c723c */ /* 0x040fe2000000181c */
[----:B------:R-:W-:Y:S05]  /*3480*/  LDSM.16.M88.4 R16, [R219+0x4800] ;  /* 0x00480000db10783b */ /* 0x000fea0000000200 */
[C---:B--2---:R-:W-:Y:S06]  /*3490*/  HMMA.16816.F32 R24, R12.reuse, R8, R24 ;  /* 0x000000080c18723c */ /* 0x044fec0000001818 */
        /* <DEDUP_REMOVED lines=41> */
[C---:B--2---:R-:W-:Y:S06]  /*3730*/  HMMA.16816.F32 R68, R44.reuse, R48, R68 ;  /* 0x000000302c44723c */ /* 0x044fec0000001844 */
[----:B------:R-:W-:Y:S01]  /*3740*/  HMMA.16816.F32 R64, R44, R50, R64 ;  /* 0x000000322c40723c */ /* 0x000fe20000001840 */
[----:B------:R-:W2:Y:S04]  /*3750*/  LDSM.16.M88.4 R44, [R221+0x17800] ;  /* 0x01780000dd2c783b */ /* 0x000ea80000000200 */
[----:B------:R-:W4:Y:S01]  /*3760*/  LDSM.16.M88.4 R48, [R221+0x17000] ;  /* 0x01700000dd30783b */ /* 0x000f220000000200 */
[C---:B---3--:R-:W-:Y:S06]  /*3770*/  HMMA.16816.F32 R32, R76.reuse, R12, R32 ;  /* 0x0000000c4c20723c */ /* 0x048fec0000001820 */
[C---:B------:R-:W-:Y:S01]  /*3780*/  HMMA.16816.F32 R28, R76.reuse, R14, R28 ;  /* 0x0000000e4c1c723c */ /* 0x040fe2000000181c */
[----:B------:R-:W-:Y:S05]  /*3790*/  LDSM.16.M88.4 R12, [R219+0x6000] ;  /* 0x00600000db0c783b */ /* 0x000fea0000000200 */
[C---:B------:R-:W-:Y:S06]  /*37a0*/  HMMA.16816.F32 R40, R76.reuse, R16, R40 ;  /* 0x000000104c28723c */ /* 0x040fec0000001828 */
[C---:B------:R-:W-:Y:S01]  /*37b0*/  HMMA.16816.F32 R36, R76.reuse, R18, R36 ;  /* 0x000000124c24723c */ /* 0x040fe20000001824 */
[----:B------:R-:W-:Y:S05]  /*37c0*/  LDSM.16.M88.4 R16, [R220+0xc000] ;  /* 0x00c00000dc10783b */ /* 0x000fea0000000200 */
[C---:B-----5:R-:W-:Y:S06]  /*37d0*/  HMMA.16816.F32 R24, R76.reuse, R8, R24 ;  /* 0x000000084c18723c */ /* 0x060fec0000001818 */
[C---:B------:R-:W-:Y:S01]  /*37e0*/  HMMA.16816.F32 R20, R76.reuse, R10, R20 ;  /* 0x0000000a4c14723c */ /* 0x040fe20000001814 */
[----:B------:R-:W3:Y:S05]  /*37f0*/  LDSM.16.M88.4 R8, [R219+0x6800] ;  /* 0x00680000db08783b */ /* 0x000eea0000000200 */
[C---:B------:R-:W-:Y:S06]  /*3800*/  HMMA.16816.F32 R68, R76.reuse, R72, R68 ;  /* 0x000000484c44723c */ /* 0x040fec0000001844 */
[----:B------:R-:W-:Y:S01]  /*3810*/  HMMA.16816.F32 R64, R76, R74, R64 ;  /* 0x0000004a4c40723c */ /* 0x000fe20000001840 */
[----:B------:R-:W-:Y:S05]  /*3820*/  LDSM.16.M88.4 R72, [R218+0xc000] ;  /* 0x00c00000da48783b */ /* 0x000fea0000000200 */
[C---:B-1----:R-:W-:Y:S06]  /*3830*/  HMMA.16816.F32 R32, R60.reuse, R52, R32 ;  /* 0x000000343c20723c */ /* 0x042fec0000001820 */
[C---:B------:R-:W-:Y:S01]  /*3840*/  HMMA.16816.F32 R28, R60.reuse, R54, R28 ;  /* 0x000000363c1c723c */ /* 0x040fe2000000181c */
[----:B------:R-:W1:Y:S05]  /*3850*/  LDSM.16.M88.4 R52, [R219+0x7800] ;  /* 0x00780000db34783b */ /* 0x000e6a0000000200 */
[C---:B------:R-:W-:Y:S06]  /*3860*/  HMMA.16816.F32 R40, R60.reuse, R56, R40 ;  /* 0x000000383c28723c */ /* 0x040fec0000001828 */
[C---:B------:R-:W-:Y:S01]  /*3870*/  HMMA.16816.F32 R36, R60.reuse, R58, R36 ;  /* 0x0000003a3c24723c */ /* 0x040fe20000001824 */
[----:B------:R-:W5:Y:S05]  /*3880*/  LDSM.16.M88.4 R56, [R219+0x7000] ;  /* 0x00700000db38783b */ /* 0x000f6a0000000200 */
[C---:B--2---:R-:W-:Y:S06]  /*3890*/  HMMA.16816.F32 R68, R60.reuse, R44, R68 ;  /* 0x0000002c3c44723c */ /* 0x044fec0000001844 */
[C---:B----4-:R-:W-:Y:S01]  /*38a0*/  HMMA.16816.F32 R76, R60.reuse, R48, R24 ;  /* 0x000000303c4c723c */ /* 0x050fe20000001818 */
[----:B------:R-:W2:Y:S05]  /*38b0*/  LDSM.16.M88.4 R24, [R215+0x16000] ;  /* 0x01600000d718783b */ /* 0x000eaa0000000200 */
[----:B------:R-:W-:Y:S01]  /*38c0*/  HMMA.16816.F32 R64, R60, R46, R64 ;  /* 0x0000002e3c40723c */ /* 0x000fe20000001840 */
[----:B------:R-:W-:Y:S05]  /*38d0*/  LDSM.16.M88.4 R44, [R215+0x17000] ;  /* 0x01700000d72c783b */ /* 0x000fea0000000200 */
[C---:B---3--:R-:W-:Y:S06]  /*38e0*/  HMMA.16816.F32 R32, R16.reuse, R8, R32 ;  /* 0x000000081020723c */ /* 0x048fec0000001820 */
[C---:B------:R-:W-:Y:S01]  /*38f0*/  HMMA.16816.F32 R28, R16.reuse, R10, R28 ;  /* 0x0000000a101c723c */ /* 0x040fe2000000181c */
[----:B------:R-:W3:Y:S05]  /*3900*/  LDSM.16.M88.4 R8, [R215+0x17800] ;  /* 0x01780000d708783b */ /* 0x000eea0000000200 */
[C---:B------:R-:W-:Y:S06]  /*3910*/  HMMA.16816.F32 R40, R16.reuse, R12, R40 ;  /* 0x0000000c1028723c */ /* 0x040fec0000001828 */
[----:B------:R-:W-:Y:S01]  /*3920*/  HMMA.16816.F32 R36, R16, R14, R36 ;  /* 0x0000000e1024723c */ /* 0x000fe20000001824 */
[----:B------:R-:W4:Y:S05]  /*3930*/  LDSM.16.M88.4 R12, [R215+0x16800] ;  /* 0x01680000d70c783b */ /* 0x000f2a0000000200 */
[----:B------:R-:W-:Y:S01]  /*3940*/  HMMA.16816.F32 R20, R60, R50, R20 ;  /* 0x000000323c14723c */ /* 0x000fe20000001814 */
[----:B------:R-:W-:Y:S04]  /*3950*/  LDSM.16.M88.4 R60, [R217+0xc000] ;  /* 0x00c00000d93c783b */ /* 0x000fe80000000200 */
[----:B------:R-:W4:Y:S01]  /*3960*/  LDSM.16.M88.4 R48, [R208+0x6000] ;  /* 0x00600000d030783b */ /* 0x000f220000000200 */
[C---:B-1----:R-:W-:Y:S06]  /*3970*/  HMMA.16816.F32 R68, R16.reuse, R52, R68 ;  /* 0x000000341044723c */ /* 0x042fec0000001844 */
[C---:B------:R-:W-:Y:S06]  /*3980*/  HMMA.16816.F32 R64, R16.reuse, R54, R64 ;  /* 0x000000361040723c */ /* 0x040fec0000001840 */
[C---:B-----5:R-:W-:Y:S06]  /*3990*/  HMMA.16816.F32 R76, R16.reuse, R56, R76 ;  /* 0x00000038104c723c */ /* 0x060fec000000184c */
[----:B------:R-:W-:Y:S01]  /*39a0*/  HMMA.16816.F32 R20, R16, R58, R20 ;  /* 0x0000003a1014723c */ /* 0x000fe20000001814 */
[----:B------:R-:W1:Y:S05]  /*39b0*/  LDSM.16.M88.4 R56, [R208+0x6800] ;  /* 0x00680000d038783b */ /* 0x000e6a0000000200 */
[C---:B--2---:R-:W-:Y:S06]  /*39c0*/  HMMA.16816.F32 R40, R72.reuse, R24, R40 ;  /* 0x000000184828723c */ /* 0x044fec0000001828 */
[----:B---3--:R-:W-:Y:S01]  /*39d0*/  HMMA.16816.F32 R68, R72, R8, R68 ;  /* 0x000000084844723c */ /* 0x008fe20000001844 */
[----:B------:R-:W-:-:S05]  /*39e0*/  IMAD.U32 R24, RZ, RZ, UR8 ;  /* 0x00000008ff187e24 */ /* 0x000fca000f8e00ff */
[----:B----4-:R-:W-:Y:S01]  /*39f0*/  HMMA.16816.F32 R32, R72, R12, R32 ;  /* 0x0000000c4820723c */ /* 0x010fe20000001820 */
[----:B------:R-:W-:-:S05]  /*3a00*/  LOP3.LUT R9, R6, 0x6, RZ, 0xc0, !PT ;  /* 0x0000000606097812 */ /* 0x000fca00078ec0ff */
[----:B------:R-:W-:Y:S01]  /*3a10*/  HMMA.16816.F32 R28, R72, R14, R28 ;  /* 0x0000000e481c723c */ /* 0x000fe2000000181c */
[----:B------:R-:W2:Y:S01]  /*3a20*/  LDSM.16.M88.4 R12, [R208+0x7000] ;  /* 0x00700000d00c783b */ /* 0x000ea20000000200 */
[----:B------:R-:W-:-:S04]  /*3a30*/  IMAD R24, R24, 0x40, R9 ;  /* 0x0000004018187824 */ /* 0x000fc800078e0209 */
[C---:B------:R-:W-:Y:S01]  /*3a40*/  HMMA.16816.F32 R36, R72.reuse, R26, R36 ;  /* 0x0000001a4824723c */ /* 0x040fe20000001824 */
[C---:B------:R-:W-:Y:S01]  /*3a50*/  VIADD R0, R24.reuse, 0x8 ;  /* 0x0000000818007836 */ /* 0x040fe20000000000 */
[C---:B------:R-:W-:Y:S01]  /*3a60*/  ISETP.GE.AND P1, PT, R24.reuse, UR25, PT ;  /* 0x0000001918007c0c */ /* 0x040fe2000bf26270 */
[C---:B------:R-:W-:Y:S02]  /*3a70*/  VIADD R6, R24.reuse, 0x1 ;  /* 0x0000000118067836 */ /* 0x040fe40000000000 */
[----:B------:R-:W-:Y:S01]  /*3a80*/  VIADD R16, R24, 0x9 ;  /* 0x0000000918107836 */ /* 0x000fe20000000000 */
[C---:B------:R-:W-:Y:S01]  /*3a90*/  HMMA.16816.F32 R64, R72.reuse, R10, R64 ;  /* 0x0000000a4840723c */ /* 0x040fe20000001840 */
[----:B------:R-:W3:Y:S01]  /*3aa0*/  LDSM.16.M88.4 R8, [R208+0x7800] ;  /* 0x00780000d008783b */ /* 0x000ee20000000200 */
[----:B------:R-:W-:Y:S01]  /*3ab0*/  ISETP.GE.AND P6, PT, R0, UR25, PT ;  /* 0x0000001900007c0c */ /* 0x000fe2000bfc6270 */
[----:B------:R-:W-:Y:S01]  /*3ac0*/  VIADD R0, R24, 0x11 ;  /* 0x0000001118007836 */ /* 0x000fe20000000000 */
[----:B------:R-:W-:Y:S01]  /*3ad0*/  ISETP.GE.AND P0, PT, R6, UR25, PT ;  /* 0x0000001906007c0c */ /* 0x000fe2000bf06270 */
[----:B------:R-:W-:Y:S01]  /*3ae0*/  VIADD R6, R24, 0x10 ;  /* 0x0000001018067836 */ /* 0x000fe20000000000 */
[----:B------:R-:W-:Y:S01]  /*3af0*/  HMMA.16816.F32 R76, R72, R44, R76 ;  /* 0x0000002c484c723c */ /* 0x000fe2000000184c */
[----:B------:R-:W-:Y:S01]  /*3b00*/  ISETP.GE.AND P5, PT, R16, UR25, PT ;  /* 0x0000001910007c0c */ /* 0x000fe2000bfa6270 */
[----:B------:R-:W-:Y:S01]  /*3b10*/  VIADD R16, R24, 0x28 ;  /* 0x0000002818107836 */ /* 0x000fe20000000000 */
[----:B------:R-:W-:Y:S01]  /*3b20*/  ISETP.GE.AND P3, PT, R0, UR25, PT ;  /* 0x0000001900007c0c */ /* 0x000fe2000bf66270 */
[----:B------:R-:W-:Y:S01]  /*3b30*/  VIADD R0, R24, 0x18 ;  /* 0x0000001818007836 */ /* 0x000fe20000000000 */
[----:B------:R-:W-:Y:S01]  /*3b40*/  ISETP.GE.AND P4, PT, R6, UR25, PT ;  /* 0x0000001906007c0c */ /* 0x000fe2000bf86270 */
[----:B------:R-:W-:Y:S01]  /*3b50*/  HMMA.16816.F32 R40, R60, R48, R40 ;  /* 0x000000303c28723c */ /* 0x000fe20000001828 */
[----:B------:R-:W-:Y:S01]  /*3b60*/  VIADD R6, R24, 0x19 ;  /* 0x0000001918067836 */ /* 0x000fe20000000000 */
[----:B------:R-:W-:-:S04]  /*3b70*/  DEPBAR.LE SB0, 0x0 ;  /* 0x000080000000791a */ /* 0x000fc80000000000 */
[----:B------:R-:W-:Y:S01]  /*3b80*/  HMMA.16816.F32 R36, R60, R50, R36 ;  /* 0x000000323c24723c */ /* 0x000fe20000001824 */
[----:B------:R-:W-:Y:S01]  /*3b90*/  ISETP.GE.AND P2, PT, R0, UR25, PT ;  /* 0x0000001900007c0c */ /* 0x000fe2000bf46270 */
[----:B------:R-:W-:-:S04]  /*3ba0*/  VIADD R0, R24, 0x20 ;  /* 0x0000002018007836 */ /* 0x000fc80000000000 */
[----:B-1----:R-:W-:Y:S06]  /*3bb0*/  HMMA.16816.F32 R32, R60, R56, R32 ;  /* 0x000000383c20723c */ /* 0x002fec0000001820 */
[----:B------:R-:W-:Y:S06]  /*3bc0*/  HMMA.16816.F32 R20, R72, R46, R20 ;  /* 0x0000002e4814723c */ /* 0x000fec0000001814 */
[----:B--2---:R-:W-:Y:S01]  /*3bd0*/  HMMA.16816.F32 R76, R60, R12, R76 ;  /* 0x0000000c3c4c723c */ /* 0x004fe2000000184c */
[----:B------:R-:W-:-:S02]  /*3be0*/  FSEL R47, R42, -INF , !P1 ;  /* 0xff8000002a2f7808 */ /* 0x000fc40004800000 */
[----:B------:R-:W-:Y:S02]  /*3bf0*/  FSEL R40, R40, -INF , !P1 ;  /* 0xff80000028287808 */ /* 0x000fe40004800000 */
[----:B------:R-:W-:Y:S01]  /*3c00*/  ISETP.GE.AND P1, PT, R6, UR25, PT ;  /* 0x0000001906007c0c */ /* 0x000fe2000bf26270 */
[C---:B---3--:R-:W-:Y:S01]  /*3c10*/  HMMA.16816.F32 R64, R60.reuse, R10, R64 ;  /* 0x0000000a3c40723c */ /* 0x048fe20000001840 */
[----:B------:R-:W-:Y:S01]  /*3c20*/  VIADD R6, R24, 0x21 ;  /* 0x0000002118067836 */ /* 0x000fe20000000000 */
[----:B------:R-:W-:Y:S02]  /*3c30*/  FSEL R45, R43, -INF , !P0 ;  /* 0xff8000002b2d7808 */ /* 0x000fe40004000000 */
[----:B------:R-:W-:Y:S02]  /*3c40*/  FSEL R42, R41, -INF , !P0 ;  /* 0xff800000292a7808 */ /* 0x000fe40004000000 */
[----:B------:R-:W-:Y:S01]  /*3c50*/  ISETP.GE.AND P0, PT, R0, UR25, PT ;  /* 0x0000001900007c0c */ /* 0x000fe2000bf06270 */
[----:B------:R-:W-:Y:S01]  /*3c60*/  HMMA.16816.F32 R28, R60, R58, R28 ;  /* 0x0000003a3c1c723c */ /* 0x000fe2000000181c */
[----:B------:R-:W-:Y:S01]  /*3c70*/  FSEL R41, R38, -INF , !P6 ;  /* 0xff80000026297808 */ /* 0x000fe20007000000 */
[----:B------:R-:W-:Y:S01]  /*3c80*/  VIADD R10, R24, 0x38 ;  /* 0x00000038180a7836 */ /* 0x000fe20000000000 */
[----:B------:R-:W-:-:S02]  /*3c90*/  FSEL R0, R36, -INF , !P6 ;  /* 0xff80000024007808 */ /* 0x000fc40007000000 */
[----:B------:R-:W-:Y:S01]  /*3ca0*/  ISETP.GE.AND P6, PT, R6, UR25, PT ;  /* 0x0000001906007c0c */ /* 0x000fe2000bfc6270 */
[----:B------:R-:W-:Y:S01]  /*3cb0*/  VIADD R6, R24, 0x29 ;  /* 0x0000002918067836 */ /* 0x000fe20000000000 */
[----:B------:R-:W-:Y:S01]  /*3cc0*/  FSEL R19, R34, -INF , !P4 ;  /* 0xff80000022137808 */ /* 0x000fe20006000000 */
[C---:B------:R-:W-:Y:S01]  /*3cd0*/  HMMA.16816.F32 R68, R60.reuse, R8, R68 ;  /* 0x000000083c44723c */ /* 0x040fe20000001844 */
[----:B------:R-:W-:Y:S02]  /*3ce0*/  FSEL R18, R32, -INF , !P4 ;  /* 0xff80000020127808 */ /* 0x000fe40006000000 */
[----:B------:R-:W-:Y:S01]  /*3cf0*/  ISETP.GE.AND P4, PT, R6, UR25, PT ;  /* 0x0000001906007c0c */ /* 0x000fe2000bf86270 */
[----:B------:R-:W-:Y:S01]  /*3d00*/  VIADD R6, R24, 0x30 ;  /* 0x0000003018067836 */ /* 0x000fe20000000000 */
[----:B------:R-:W-:Y:S01]  /*3d10*/  FSEL R27, R78, -INF , !P0 ;  /* 0xff8000004e1b7808 */ /* 0x000fe20004000000 */
[----:B------:R-:W-:Y:S01]  /*3d20*/  HMMA.16816.F32 R12, R60, R14, R20 ;  /* 0x0000000e3c0c723c */ /* 0x000fe20000001814 */
[----:B------:R-:W-:Y:S01]  /*3d30*/  VIADD R8, R24, 0x31 ;  /* 0x0000003118087836 */ /* 0x000fe20000000000 */
[----:B------:R-:W-:Y:S01]  /*3d40*/  FSEL R26, R76, -INF , !P0 ;  /* 0xff8000004c1a7808 */ /* 0x000fe20004000000 */
[----:B------:R-:W-:Y:S01]  /*3d50*/  VIADD R24, R24, 0x39 ;  /* 0x0000003918187836 */ /* 0x000fe20000000000 */
[----:B------:R-:W-:-:S02]  /*3d60*/  FSEL R39, R39, -INF , !P5 ;  /* 0xff80000027277808 */ /* 0x000fc40006800000 */
[----:B------:R-:W-:Y:S02]  /*3d70*/  FSEL R38, R37, -INF , !P5 ;  /* 0xff80000025267808 */ /* 0x000fe40006800000 */
[----:B------:R-:W-:Y:S02]  /*3d80*/  ISETP.GE.AND P0, PT, R24, UR25, PT ;  /* 0x0000001918007c0c */ /* 0x000fe4000bf06270 */
[----:B------:R-:W-:Y:S02]  /*3d90*/  ISETP.GE.AND P5, PT, R16, UR25, PT ;  /* 0x0000001910007c0c */ /* 0x000fe4000bfa6270 */
[----:B------:R-:W-:Y:S02]  /*3da0*/  FSEL R186, R67, -INF , !P0 ;  /* 0xff80000043ba7808 */ /* 0x000fe40004000000 */
[----:B------:R-:W-:Y:S02]  /*3db0*/  FSEL R194, R65, -INF , !P0 ;  /* 0xff80000041c27808 */ /* 0x000fe40004000000 */
[----:B------:R-:W-:-:S02]  /*3dc0*/  PLOP3.LUT P0, PT, PT, PT, UP0, 0x80, 0x0 ;  /* 0x000000000000781c */ /* 0x000fc40003f0f008 */
[----:B------:R-:W-:Y:S02]  /*3dd0*/  FSEL R17, R35, -INF , !P3 ;  /* 0xff80000023117808 */ /* 0x000fe40005800000 */
[----:B------:R-:W-:Y:S02]  /*3de0*/  FSEL R16, R33, -INF , !P3 ;  /* 0xff80000021107808 */ /* 0x000fe40005800000 */
[----:B------:R-:W-:Y:S02]  /*3df0*/  ISETP.GE.AND P3, PT, R6, UR25, PT ;  /* 0x0000001906007c0c */ /* 0x000fe4000bf66270 */
[----:B------:R-:W-:Y:S02]  /*3e00*/  FSEL R9, R30, -INF , !P2 ;  /* 0xff8000001e097808 */ /* 0x000fe40005000000 */
[----:B------:R-:W-:Y:S02]  /*3e10*/  FSEL R6, R28, -INF , !P2 ;  /* 0xff8000001c067808 */ /* 0x000fe40005000000 */
[----:B------:R-:W-:-:S02]  /*3e20*/  ISETP.GE.AND P2, PT, R8, UR25, PT ;  /* 0x0000001908007c0c */ /* 0x000fc4000bf46270 */
[----:B------:R-:W-:Y:S02]  /*3e30*/  FSEL R11, R31, -INF , !P1 ;  /* 0xff8000001f0b7808 */ /* 0x000fe40004800000 */
[----:B------:R-:W-:Y:S02]  /*3e40*/  FSEL R8, R29, -INF , !P1 ;  /* 0xff8000001d087808 */ /* 0x000fe40004800000 */
        /* <DEDUP_REMOVED lines=94> */
.L_x_1556:
[----:B------:R-:W-:Y:S05]  /*4430*/  BSYNC B0 ;  /* 0x0000000000007941 */ /* 0x000fea0003800000 */
.L_x_1555:
[----:B------:R-:W0:Y:S02]  /*4440*/  LDGDEPBAR ;  /* 0x00000000000079af */ /* 0x000e240000000000 */
.L_x_1554:
[----:B--2---:R-:W-:Y:S01]  /*4450*/  FMNMX.FTZ R15, R40, R42, !PT ;  /* 0x0000002a280f7209 */ /* 0x004fe20007810000 */
[----:B------:R-:W-:Y:S01]  /*4460*/  IMAD.U32 R14, RZ, RZ, UR17 ;  /* 0x00000011ff0e7e24 */ /* 0x000fe2000f8e00ff */
[----:B------:R-:W-:Y:S01]  /*4470*/  FMNMX.FTZ R10, R47, R45, !PT ;  /* 0x0000002d2f0a7209 */ /* 0x000fe20007810000 */
[----:B------:R-:W-:Y:S01]  /*4480*/  USHF.L.U32 UR34, UR8, 0x1, URZ ;  /* 0x0000000108227899 */ /* 0x000fe2000800063f */
[----:B------:R-:W-:Y:S01]  /*4490*/  FMNMX.FTZ R15, R0, R15, !PT ;  /* 0x0000000f000f7209 */ /* 0x000fe20007810000 */
[----:B------:R-:W-:Y:S01]  /*44a0*/  IMAD R167, R14, 0x8, R81 ;  /* 0x000000080ea77824 */ /* 0x000fe200078e0251 */
[----:B------:R-:W-:Y:S01]  /*44b0*/  FMNMX.FTZ R10, R41, R10, !PT ;  /* 0x0000000a290a7209 */ /* 0x000fe20007810000 */
[----:B------:R-:W-:Y:S01]  /*44c0*/  IMAD.WIDE.U32 R34, R164, -0x2daee0ad, RZ ;  /* 0xd2511f53a4227825 */ /* 0x000fe200078e00ff */
[----:B------:R-:W-:Y:S01]  /*44d0*/  FMNMX.FTZ R15, R38, R15, !PT ;  /* 0x0000000f260f7209 */ /* 0x000fe20007810000 */
[----:B------:R-:W-:Y:S01]  /*44e0*/  UIADD3 UR6, UR29, -0x4498517b, URZ ;  /* 0xbb67ae851d067890 */ /* 0x000fe2000fffe03f */
[----:B------:R-:W-:Y:S01]  /*44f0*/  FMNMX.FTZ R10, R39, R10, !PT ;  /* 0x0000000a270a7209 */ /* 0x000fe20007810000 */
[----:B------:R-:W-:Y:S01]  /*4500*/  IMAD.WIDE.U32 R32, R167, -0x326172a9, RZ ;  /* 0xcd9e8d57a7207825 */ /* 0x000fe200078e00ff */
        /* <DEDUP_REMOVED lines=11> */
[----:B------:R-:W-:Y:S01]  /*45c0*/  UIADD3 UR8, UR28, 0x78dde6e4, URZ ;  /* 0x78dde6e41c087890 */ /* 0x000fe2000fffe03f */
[----:B------:R-:W-:Y:S01]  /*45d0*/  FMNMX.FTZ R15, R8, R15, !PT ;  /* 0x0000000f080f7209 */ /* 0x000fe20007810000 */
[----:B------:R-:W-:Y:S01]  /*45e0*/  ULDC UR33, c[0x0][0x2ec] ;  /* 0x0000bb0000217ab9 */ /* 0x000fe20000000800 */
[----:B------:R-:W-:Y:S01]  /*45f0*/  FMNMX.FTZ R10, R11, R10, !PT ;  /* 0x0000000a0b0a7209 */ /* 0x000fe20007810000 */
[----:B------:R-:W-:Y:S01]  /*4600*/  UIADD3 UR7, UR29, -0x126145ec, URZ ;  /* 0xed9eba141d077890 */ /* 0x000fe2000fffe03f */
[----:B------:R-:W-:Y:S01]  /*4610*/  FMNMX.FTZ R15, R26, R15, !PT ;  /* 0x0000000f1a0f7209 */ /* 0x000fe20007810000 */
[----:B------:R-:W-:Y:S01]  /*4620*/  UIADD3 UR32, UR28, -0x4ab325aa, URZ ;  /* 0xb54cda561c207890 */ /* 0x000fe2000fffe03f */
[----:B------:R-:W-:Y:S01]  /*4630*/  FMNMX.FTZ R10, R27, R10, !PT ;  /* 0x0000000a1b0a7209 */ /* 0x000fe20007810000 */
[----:B------:R-:W-:Y:S01]  /*4640*/  IMAD.U32 R183, RZ, RZ, UR10 ;  /* 0x0000000affb77e24 */ /* 0x000fe2000f8e00ff */
[----:B------:R-:W-:Y:S01]  /*4650*/  FMNMX.FTZ R15, R24, R15, !PT ;  /* 0x0000000f180f7209 */ /* 0x000fe20007810000 */
[----:B------:R-:W-:Y:S01]  /*4660*/  UIADD3 UR35, UR29, 0x646e171e, URZ ;  /* 0x646e171e1d237890 */ /* 0x000fe2000fffe03f */
        /* <DEDUP_REMOVED lines=13> */
[----:B------:R-:W-:Y:S01]  /*4740*/  LOP3.LUT R166, R2, UR28, RZ, 0x3c, !PT ;  /* 0x0000001c02a67c12 */ /* 0x000fe2000f8e3cff */
[----:B-1----:R-:W1:Y:S01]  /*4750*/  SHFL.BFLY PT, R12, R15, 0x2, 0x1f ;  /* 0x0c401f000f0c7f89 */ /* 0x002e6200000e0000 */
[----:B------:R-:W-:Y:S01]  /*4760*/  LEA R216, R4, UR4, 0x1 ;  /* 0x0000000404d87c11 */ /* 0x000fe2000f8e08ff */
[----:B------:R-:W-:Y:S01]  /*4770*/  UIADD3 UR4, UR28, 0x1715609d, URZ ;  /* 0x1715609d1c047890 */ /* 0x000fe2000fffe03f */
[----:B------:R-:W-:Y:S01]  /*4780*/  LOP3.LUT R30, R33, R166, RZ, 0x3c, !PT ;  /* 0x000000a6211e7212 */ /* 0x000fe200078e3cff */
[----:B------:R-:W2:Y:S01]  /*4790*/  SHFL.BFLY PT, R10, R7, 0x2, 0x1f ;  /* 0x0c401f00070a7f89 */ /* 0x000ea200000e0000 */
[----:B------:R-:W-:Y:S01]  /*47a0*/  LEA R183, R183, UR10, 0x10 ;  /* 0x0000000ab7b77c11 */ /* 0x000fe2000f8e80ff */
[----:B------:R-:W-:Y:S02]  /*47b0*/  IMAD R214, R5, 0x2, R216 ;  /* 0x0000000205d67824 */ /* 0x000fe400078e02d8 */
[----:B------:R-:W-:Y:S01]  /*47c0*/  IMAD.WIDE.U32 R30, R30, -0x2daee0ad, RZ ;  /* 0xd2511f531e1e7825 */ /* 0x000fe200078e00ff */
[----:B------:R-:W-:Y:S03]  /*47d0*/  LDSM.16.MT88.4 R156, [R216+0x18000] ;  /* 0x01800000d89c783b */ /* 0x000fe60000004200 */
[----:B------:R-:W-:Y:S01]  /*47e0*/  IMAD R212, R3, 0x2, R214 ;  /* 0x0000000203d47824 */ /* 0x000fe200078e02d6 */
[----:B------:R-:W-:Y:S01]  /*47f0*/  LOP3.LUT R28, R31, UR6, R34, 0x96, !PT ;  /* 0x000000061f1c7c12 */ /* 0x000fe2000f8e9622 */
[----:B------:R-:W-:Y:S01]  /*4800*/  UIADD3 UR6, UR29, -0x56f99767, URZ ;  /* 0xa90668991d067890 */ /* 0x000fe2000fffe03f */
[----:B------:R-:W-:Y:S01]  /*4810*/  IMAD R213, R3, 0x2, R216 ;  /* 0x0000000203d57824 */ /* 0x000fe200078e02d8 */
[----:B------:R-:W-:Y:S02]  /*4820*/  LDSM.16.MT88.4 R64, [R216+0x1a000] ;  /* 0x01a00000d840783b */ /* 0x000fe40000004200 */
[----:B------:R-:W-:-:S02]  /*4830*/  IMAD.WIDE.U32 R28, R28, -0x326172a9, RZ ;  /* 0xcd9e8d571c1c7825 */ /* 0x000fc400078e00ff */
[----:B------:R-:W-:Y:S01]  /*4840*/  LDSM.16.MT88.4 R48, [R213+0x18000] ;  /* 0x01800000d530783b */ /* 0x000fe20000004200 */
[----:B-1----:R-:W-:Y:S01]  /*4850*/  FMNMX.FTZ R12, R15, R12, !PT ;  /* 0x0000000c0f0c7209 */ /* 0x002fe20007810000 */
[----:B------:R-:W-:Y:S02]  /*4860*/  IMAD.U32 R15, RZ, RZ, UR34 ;  /* 0x00000022ff0f7e24 */ /* 0x000fe4000f8e00ff */
[----:B------:R-:W-:Y:S01]  /*4870*/  LDSM.16.MT88.4 R56, [R212+0x18000] ;  /* 0x01800000d438783b */ /* 0x000fe20000004200 */
[----:B------:R-:W-:Y:S01]  /*4880*/  UIADD3 UR34, UR34, 0x1, URZ ;  /* 0x0000000122227890 */ /* 0x000fe2000fffe03f */
[----:B--2---:R-:W-:Y:S02]  /*4890*/  FMNMX.FTZ R10, R7, R10, !PT ;  /* 0x0000000a070a7209 */ /* 0x004fe40007810000 */
[----:B------:R-:W1:Y:S01]  /*48a0*/  SHFL.BFLY PT, R13, R12, 0x1, 0x1f ;  /* 0x0c201f000c0d7f89 */ /* 0x000e6200000e0000 */
[----:B------:R-:W-:-:S03]  /*48b0*/  LOP3.LUT R2, R35, UR29, R15, 0x96, !PT ;  /* 0x0000001d23027c12 */ /* 0x000fc6000f8e960f */
[----:B------:R-:W-:Y:S02]  /*48c0*/  LDSM.16.MT88.4 R72, [R214+0x1a000] ;  /* 0x01a00000d648783b */ /* 0x000fe40000004200 */
[----:B------:R-:W-:Y:S02]  /*48d0*/  IMAD.WIDE.U32 R36, R2, -0x326172a9, RZ ;  /* 0xcd9e8d5702247825 */ /* 0x000fe400078e00ff */
[----:B------:R-:W-:Y:S03]  /*48e0*/  LDSM.16.MT88.4 R80, [R213+0x1a000] ;  /* 0x01a00000d550783b */ /* 0x000fe60000004200 */
[----:B------:R-:W-:Y:S01]  /*48f0*/  LOP3.LUT R7, R37, UR31, R32, 0x96, !PT ;  /* 0x0000001f25077c12 */ /* 0x000fe2000f8e9620 */
[----:B------:R-:W-:Y:S01]  /*4900*/  LDSM.16.MT88.4 R88, [R212+0x1a000] ;  /* 0x01a00000d458783b */ /* 0x000fe20000004200 */
[----:B------:R-:W-:-:S03]  /*4910*/  LOP3.LUT R36, R29, UR25, R36, 0x96, !PT ;  /* 0x000000191d247c12 */ /* 0x000fc6000f8e9624 */
[----:B------:R-:W-:Y:S01]  /*4920*/  IMAD.WIDE.U32 R14, R7, -0x2daee0ad, RZ ;  /* 0xd2511f53070e7825 */ /* 0x000fe200078e00ff */
[----:B------:R-:W-:Y:S03]  /*4930*/  LDSM.16.MT88.4 R96, [R216+0x1c000] ;  /* 0x01c00000d860783b */ /* 0x000fe60000004200 */
[----:B------:R-:W-:Y:S01]  /*4940*/  IMAD.WIDE.U32 R36, R36, -0x2daee0ad, RZ ;  /* 0xd2511f5324247825 */ /* 0x000fe200078e00ff */
[----:B------:R-:W2:Y:S01]  /*4950*/  SHFL.BFLY PT, R7, R10, 0x1, 0x1f ;  /* 0x0c201f000a077f89 */ /* 0x000ea200000e0000 */
[----:B-1----:R-:W-:-:S03]  /*4960*/  FMNMX.FTZ R2, R12, R13, !PT ;  /* 0x0000000d0c027209 */ /* 0x002fc60007810000 */
[----:B------:R-:W-:Y:S01]  /*4970*/  LDSM.16.MT88.4 R104, [R214+0x1c000] ;  /* 0x01c00000d668783b */ /* 0x000fe20000004200 */
[----:B------:R-:W-:Y:S02]  /*4980*/  LOP3.LUT R12, R15, UR15, R30, 0x96, !PT ;  /* 0x0000000f0f0c7c12 */ /* 0x000fe4000f8e961e */
[----:B------:R-:W-:Y:S01]  /*4990*/  LOP3.LUT R14, R37, UR11, R14, 0x96, !PT ;  /* 0x0000000b250e7c12 */ /* 0x000fe2000f8e960e */
[C---:B------:R-:W-:Y:S01]  /*49a0*/  FMUL.FTZ R195, R2.reuse, UR33 ;  /* 0x0000002102c37c20 */ /* 0x040fe20008410000 */
[----:B------:R-:W-:Y:S01]  /*49b0*/  FSETP.NEU.FTZ.AND P1, PT, R2, -INF , PT ;  /* 0xff8000000200780b */ /* 0x000fe20003f3d000 */
[----:B------:R-:W-:Y:S01]  /*49c0*/  IMAD.WIDE.U32 R124, R12, -0x326172a9, RZ ;  /* 0xcd9e8d570c7c7825 */ /* 0x000fe200078e00ff */
[----:B------:R-:W-:Y:S02]  /*49d0*/  LDSM.16.MT88.4 R112, [R213+0x1c000] ;  /* 0x01c00000d570783b */ /* 0x000fe40000004200 */
[----:B------:R-:W-:Y:S01]  /*49e0*/  FSEL R195, R195, RZ, P1 ;  /* 0x000000ffc3c37208 */ /* 0x000fe20000800000 */
[----:B------:R-:W-:Y:S01]  /*49f0*/  IMAD.WIDE.U32 R14, R14, -0x326172a9, RZ ;  /* 0xcd9e8d570e0e7825 */ /* 0x000fe200078e00ff */
[----:B------:R-:W-:Y:S01]  /*4a00*/  LOP3.LUT R12, R125, UR14, R28, 0x96, !PT ;  /* 0x0000000e7d0c7c12 */ /* 0x000fe2000f8e961c */
[----:B------:R-:W-:Y:S02]  /*4a10*/  LDSM.16.MT88.4 R120, [R212+0x1c000] ;  /* 0x01c00000d478783b */ /* 0x000fe40000004200 */
[----:B------:R-:W-:Y:S01]  /*4a20*/  FFMA.FTZ R178, R0, UR33, -R195 ;  /* 0x0000002100b27c23 */ /* 0x000fe200080108c3 */
[----:B------:R-:W-:Y:S01]  /*4a30*/  LOP3.LUT R124, R15, UR8, R124, 0x96, !PT ;  /* 0x000000080f7c7c12 */ /* 0x000fe2000f8e967c */
[----:B------:R-:W-:-:S04]  /*4a40*/  IMAD.WIDE.U32 R12, R12, -0x2daee0ad, RZ ;  /* 0xd2511f530c0c7825 */ /* 0x000fc800078e00ff */
[--C-:B------:R-:W-:Y:S01]  /*4a50*/  FFMA.FTZ R175, R38, UR33, -R195.reuse ;  /* 0x0000002126af7c23 */ /* 0x100fe200080108c3 */
[--C-:B------:R-:W-:Y:S01]  /*4a60*/  FFMA.FTZ R182, R40, UR33, -R195.reuse ;  /* 0x0000002128b67c23 */ /* 0x100fe200080108c3 */
[--C-:B------:R-:W-:Y:S01]  /*4a70*/  FFMA.FTZ R181, R42, UR33, -R195.reuse ;  /* 0x000000212ab57c23 */ /* 0x100fe200080108c3 */
[----:B------:R-:W-:Y:S01]  /*4a80*/  IMAD.WIDE.U32 R124, R124, -0x2daee0ad, RZ ;  /* 0xd2511f537c7c7825 */ /* 0x000fe200078e00ff */
[----:B--2---:R-:W-:Y:S01]  /*4a90*/  FMNMX.FTZ R0, R10, R7, !PT ;  /* 0x000000070a007209 */ /* 0x004fe20007810000 */
[----:B------:R-:W-:Y:S01]  /*4aa0*/  MUFU.EX2 R178, R178 ;  /* 0x000000b200b27308 */ /* 0x000fe20000000800 */
[----:B------:R-:W-:Y:S01]  /*4ab0*/  LDSM.16.MT88.4 R128, [R216+0x1e000] ;  /* 0x01e00000d880783b */ /* 0x000fe20000004200 */
[----:B------:R-:W-:Y:S01]  /*4ac0*/  FFMA.FTZ R172, R6, UR33, -R195 ;  /* 0x0000002106ac7c23 */ /* 0x000fe200080108c3 */
[----:B------:R-:W-:Y:S01]  /*4ad0*/  LOP3.LUT R7, R125, UR6, R12, 0x96, !PT ;  /* 0x000000067d077c12 */ /* 0x000fe2000f8e960c */
[C---:B------:R-:W-:Y:S01]  /*4ae0*/  FMUL.FTZ R188, R0.reuse, UR33 ;  /* 0x0000002100bc7c20 */ /* 0x040fe20008410000 */
[----:B------:R-:W-:Y:S01]  /*4af0*/  LOP3.LUT R12, R13, UR7, R36, 0x96, !PT ;  /* 0x000000070d0c7c12 */ /* 0x000fe2000f8e9624 */
[----:B------:R-:W-:Y:S01]  /*4b00*/  LDSM.16.MT88.4 R136, [R214+0x1e000] ;  /* 0x01e00000d688783b */ /* 0x000fe20000004200 */
[----:B------:R-:W-:Y:S01]  /*4b10*/  FSETP.NEU.FTZ.AND P1, PT, R0, -INF , PT ;  /* 0xff8000000000780b */ /* 0x000fe20003f3d000 */
[----:B------:R-:W-:Y:S01]  /*4b20*/  IMAD.WIDE.U32 R36, R7, -0x326172a9, RZ ;  /* 0xcd9e8d5707247825 */ /* 0x000fe200078e00ff */
[----:B------:R-:W-:Y:S01]  /*4b30*/  MUFU.EX2 R175, R175 ;  /* 0x000000af00af7308 */ /* 0x000fe20000000800 */
[----:B------:R-:W-:Y:S01]  /*4b40*/  LDSM.16.MT88.4 R140, [R213+0x1e000] ;  /* 0x01e00000d58c783b */ /* 0x000fe20000004200 */
[----:B------:R-:W-:Y:S01]  /*4b50*/  FSEL R188, R188, RZ, P1 ;  /* 0x000000ffbcbc7208 */ /* 0x000fe20000800000 */
[----:B------:R-:W-:Y:S01]  /*4b60*/  IMAD.WIDE.U32 R12, R12, -0x326172a9, RZ ;  /* 0xcd9e8d570c0c7825 */ /* 0x000fe200078e00ff */
[----:B------:R-:W-:-:S03]  /*4b70*/  SHF.R.U32.HI R10, RZ, 0x10, R36 ;  /* 0x00000010ff0a7819 */ /* 0x000fc60000011624 */
[----:B------:R-:W-:Y:S01]  /*4b80*/  FFMA.FTZ R169, R8, UR33, -R195 ;  /* 0x0000002108a97c23 */ /* 0x000fe200080108c3 */
[----:B------:R-:W-:Y:S01]  /*4b90*/  SHF.R.U32.HI R15, RZ, 0x18, R36 ;  /* 0x00000018ff0f7819 */ /* 0x000fe20000011624 */
[----:B------:R-:W-:Y:S01]  /*4ba0*/  FFMA.FTZ R179, R47, UR33, -R188 ;  /* 0x000000212fb37c23 */ /* 0x000fe200080108bc */
[----:B------:R-:W-:Y:S01]  /*4bb0*/  LOP3.LUT R7, R37, UR32, R12, 0x96, !PT ;  /* 0x0000002025077c12 */ /* 0x000fe2000f8e960c */
[--C-:B------:R-:W-:Y:S01]  /*4bc0*/  FFMA.FTZ R184, R45, UR33, -R188.reuse ;  /* 0x000000212db87c23 */ /* 0x100fe200080108bc */
[----:B------:R-:W-:Y:S01]  /*4bd0*/  LOP3.LUT R10, R10, 0xff, RZ, 0xc0, !PT ;  /* 0x000000ff0a0a7812 */ /* 0x000fe200078ec0ff */
[--C-:B------:R-:W-:Y:S01]  /*4be0*/  FFMA.FTZ R180, R41, UR33, -R188.reuse ;  /* 0x0000002129b47c23 */ /* 0x100fe200080108bc */
[C---:B------:R-:W-:Y:S01]  /*4bf0*/  LOP3.LUT R5, R7.reuse, 0xffff, RZ, 0xc0, !PT ;  /* 0x0000ffff07057812 */ /* 0x040fe200078ec0ff */
[----:B------:R-:W-:Y:S01]  /*4c00*/  MUFU.EX2 R179, R179 ;  /* 0x000000b300b37308 */ /* 0x000fe20000000800 */
[----:B------:R-:W-:Y:S01]  /*4c10*/  LOP3.LUT R148, R7, 0xff, RZ, 0xc0, !PT ;  /* 0x000000ff07947812 */ /* 0x000fe200078ec0ff */
[--C-:B------:R-:W-:Y:S01]  /*4c20*/  FFMA.FTZ R177, R39, UR33, -R188.reuse ;  /* 0x0000002127b17c23 */ /* 0x100fe200080108bc */
[----:B------:R-:W-:Y:S01]  /*4c30*/  SHF.R.U32.HI R5, RZ, 0x8, R5 ;  /* 0x00000008ff057819 */ /* 0x000fe20000011605 */
[----:B------:R-:W1:Y:S01]  /*4c40*/  LDSM.16.MT88.4 R40, [R214+0x18000] ;  /* 0x01800000d628783b */ /* 0x000e620000004200 */
[----:B------:R-:W-:Y:S01]  /*4c50*/  PRMT R4, R10, 0x5410, R15 ;  /* 0x000054100a047816 */ /* 0x000fe2000000000f */
[----:B------:R-:W-:Y:S01]  /*4c60*/  FFMA.FTZ R173, R16, UR33, -R195 ;  /* 0x0000002110ad7c23 */ /* 0x000fe200080108c3 */
[----:B------:R-:W-:Y:S01]  /*4c70*/  PRMT R148, R148, 0x5410, R5 ;  /* 0x0000541094947816 */ /* 0x000fe20000000005 */
[----:B------:R-:W2:Y:S01]  /*4c80*/  MUFU.EX2 R184, R184 ;  /* 0x000000b800b87308 */ /* 0x000ea20000000800 */
[--C-:B------:R-:W-:Y:S01]  /*4c90*/  SHF.R.U32.HI R5, RZ, 0x10, R7.reuse ;  /* 0x00000010ff057819 */ /* 0x100fe20000011607 */
[--C-:B------:R-:W-:Y:S01]  /*4ca0*/  FFMA.FTZ R170, R9, UR33, -R188.reuse ;  /* 0x0000002109aa7c23 */ /* 0x100fe200080108bc */
[----:B------:R-:W-:Y:S01]  /*4cb0*/  SHF.R.U32.HI R12, RZ, 0x18, R7 ;  /* 0x00000018ff0c7819 */ /* 0x000fe20000011607 */
[----:B------:R-:W-:Y:S01]  /*4cc0*/  FFMA.FTZ R16, R11, UR33, -R188 ;  /* 0x000000210b107c23 */ /* 0x000fe200080108bc */
[----:B------:R-:W-:Y:S01]  /*4cd0*/  LOP3.LUT R5, R5, 0xff, RZ, 0xc0, !PT ;  /* 0x000000ff05057812 */ /* 0x000fe200078ec0ff */
[--C-:B------:R-:W-:Y:S01]  /*4ce0*/  FFMA.FTZ R176, R18, UR33, -R195.reuse ;  /* 0x0000002112b07c23 */ /* 0x100fe200080108c3 */
[--C-:B------:R-:W-:Y:S01]  /*4cf0*/  HSET2.LE.AND R151, R4, R183.reuse, PT ;  /* 0x000000b704977233 */ /* 0x100fe20003803000 */
[----:B------:R-:W-:Y:S01]  /*4d00*/  MUFU.EX2 R182, R182 ;  /* 0x000000b600b67308 */ /* 0x000fe20000000800 */
[----:B------:R-:W-:Y:S01]  /*4d10*/  PRMT R4, R5, 0x5410, R12 ;  /* 0x0000541005047816 */ /* 0x000fe2000000000c */
[--C-:B------:R-:W-:Y:S01]  /*4d20*/  FFMA.FTZ R174, R19, UR33, -R188.reuse ;  /* 0x0000002113ae7c23 */ /* 0x100fe200080108bc */
[C---:B------:R-:W-:Y:S01]  /*4d30*/  LOP3.LUT R31, R36.reuse, 0xffff, RZ, 0xc0, !PT ;  /* 0x0000ffff241f7812 */ /* 0x040fe200078ec0ff */
[----:B------:R-:W-:Y:S01]  /*4d40*/  FFMA.FTZ R171, R17, UR33, -R188 ;  /* 0x0000002111ab7c23 */ /* 0x000fe200080108bc */
[----:B------:R-:W-:Y:S01]  /*4d50*/  LOP3.LUT R150, R36, 0xff, RZ, 0xc0, !PT ;  /* 0x000000ff24967812 */ /* 0x000fe200078ec0ff */
[----:B------:R-:W-:Y:S01]  /*4d60*/  FFMA.FTZ R185, R26, UR33, -R195 ;  /* 0x000000211ab97c23 */ /* 0x000fe200080108c3 */
[----:B------:R-:W-:Y:S01]  /*4d70*/  SHF.R.U32.HI R31, RZ, 0x8, R31 ;  /* 0x00000008ff1f7819 */ /* 0x000fe2000001161f */
[----:B------:R-:W3:Y:S01]  /*4d80*/  MUFU.EX2 R181, R181 ;  /* 0x000000b500b57308 */ /* 0x000ee20000000800 */
[--C-:B------:R-:W-:Y:S01]  /*4d90*/  HSET2.LE.AND R149, R4, R183.reuse, PT ;  /* 0x000000b704957233 */ /* 0x100fe20003803000 */
[--C-:B------:R-:W-:Y:S01]  /*4da0*/  FFMA.FTZ R190, R24, UR33, -R195.reuse ;  /* 0x0000002118be7c23 */ /* 0x100fe200080108c3 */
[----:B--2---:R-:W-:Y:S01]  /*4db0*/  F2FP.F16.F32.PACK_AB R4, R184, R179 ;  /* 0x000000b3b804723e */ /* 0x004fe200000000ff */
[----:B------:R-:W-:Y:S01]  /*4dc0*/  FFMA.FTZ R189, R22, UR33, -R195 ;  /* 0x0000002116bd7c23 */ /* 0x000fe200080108c3 */
[----:B------:R-:W-:Y:S01]  /*4dd0*/  PRMT R150, R150, 0x5410, R31 ;  /* 0x0000541096967816 */ /* 0x000fe2000000001f */
[----:B------:R-:W-:Y:S01]  /*4de0*/  FFMA.FTZ R192, R20, UR33, -R195 ;  /* 0x0000002114c07c23 */ /* 0x000fe200080108c3 */
[----:B------:R-:W-:Y:S01]  /*4df0*/  LOP3.LUT R149, R149, R4, RZ, 0xc0, !PT ;  /* 0x0000000495957212 */ /* 0x000fe200078ec0ff */
[----:B------:R-:W-:Y:S01]  /*4e00*/  MUFU.EX2 R180, R180 ;  /* 0x000000b400b47308 */ /* 0x000fe20000000800 */
[----:B------:R-:W-:Y:S01]  /*4e10*/  LOP3.LUT R4, R13, UR4, R14, 0x96, !PT ;  /* 0x000000040d047c12 */ /* 0x000fe2000f8e960e */
[--C-:B------:R-:W-:Y:S01]  /*4e20*/  FFMA.FTZ R225, R27, UR33, -R188.reuse ;  /* 0x000000211be17c23 */ /* 0x100fe200080108bc */
[----:B------:R-:W2:Y:S01]  /*4e30*/  LDSM.16.MT88.4 R12, [R212+0x1e000] ;  /* 0x01e00000d40c783b */ /* 0x000ea20000004200 */
[--C-:B------:R-:W-:Y:S01]  /*4e40*/  HSET2.LE.AND R150, R150, R183.reuse, PT ;  /* 0x000000b796967233 */ /* 0x100fe20003803000 */
[----:B------:R-:W-:Y:S01]  /*4e50*/  FFMA.FTZ R244, R25, UR33, -R188 ;  /* 0x0000002119f47c23 */ /* 0x000fe200080108bc */
[----:B------:R-:W-:Y:S01]  /*4e60*/  F2FP.F16.F32.PACK_AB R3, R175, R178 ;  /* 0x000000b2af03723e */ /* 0x000fe200000000ff */
[----:B------:R-:W-:Y:S01]  /*4e70*/  IMAD.WIDE.U32 R4, R4, -0x2daee0ad, RZ ;  /* 0xd2511f5304047825 */ /* 0x000fe200078e00ff */
[----:B------:R-:W4:Y:S01]  /*4e80*/  MUFU.EX2 R177, R177 ;  /* 0x000000b100b17308 */ /* 0x000f220000000800 */
[----:B------:R-:W-:-:S02]  /*4e90*/  HSET2.LE.AND R148, R148, R183, PT ;  /* 0x000000b794947233 */ /* 0x000fc40003803000 */
[--C-:B------:R-:W-:Y:S01]  /*4ea0*/  FFMA.FTZ R227, R21, UR33, -R188.reuse ;  /* 0x0000002115e37c23 */ /* 0x100fe200080108bc */
[----:B------:R-:W-:Y:S01]  /*4eb0*/  LOP3.LUT R150, R150, R3, RZ, 0xc0, !PT ;  /* 0x0000000396967212 */ /* 0x000fe200078ec0ff */
[--C-:B------:R-:W-:Y:S01]  /*4ec0*/  FFMA.FTZ R23, R23, UR33, -R188.reuse ;  /* 0x0000002117177c23 */ /* 0x100fe200080108bc */
[----:B---3--:R-:W-:Y:S01]  /*4ed0*/  F2FP.F16.F32.PACK_AB R3, R181, R182 ;  /* 0x000000b6b503723e */ /* 0x008fe200000000ff */
[--C-:B------:R-:W-:Y:S01]  /*4ee0*/  FFMA.FTZ R187, R187, UR33, -R188.reuse ;  /* 0x00000021bbbb7c23 */ /* 0x100fe200080108bc */
[----:B------:R-:W-:Y:S01]  /*4ef0*/  LOP3.LUT R6, R4, 0xff, RZ, 0xc0, !PT ;  /* 0x000000ff04067812 */ /* 0x000fe200078ec0ff */
[----:B------:R-:W-:Y:S01]  /*4f00*/  MUFU.EX2 R172, R172 ;  /* 0x000000ac00ac7308 */ /* 0x000fe20000000800 */
[----:B------:R-:W-:Y:S01]  /*4f10*/  LOP3.LUT R148, R148, R3, RZ, 0xc0, !PT ;  /* 0x0000000394947212 */ /* 0x000fe200078ec0ff */
[----:B------:R-:W-:Y:S01]  /*4f20*/  FFMA.FTZ R252, R186, UR33, -R188 ;  /* 0x00000021bafc7c23 */ /* 0x000fe200080108bc */
[----:B------:R-:W-:Y:S01]  /*4f30*/  LOP3.LUT R3, R4, 0xffff, RZ, 0xc0, !PT ;  /* 0x0000ffff04037812 */ /* 0x000fe200078ec0ff */
[----:B------:R-:W-:Y:S01]  /*4f40*/  FADD.FTZ R181, R182, R181 ;  /* 0x000000b5b6b57221 */ /* 0x000fe20000010000 */
[----:B------:R-:W-:Y:S01]  /*4f50*/  LOP3.LUT R34, R5, UR35, R124, 0x96, !PT ;  /* 0x0000002305227c12 */ /* 0x000fe2000f8e967c */
[----:B------:R-:W-:Y:S01]  /*4f60*/  FADD.FTZ R179, R179, R184 ;  /* 0x000000b8b3b37221 */ /* 0x000fe20000010000 */
[----:B------:R-:W-:Y:S01]  /*4f70*/  SHF.R.U32.HI R3, RZ, 0x8, R3 ;  /* 0x00000008ff037819 */ /* 0x000fe20000011603 */
[----:B------:R-:W3:Y:S01]  /*4f80*/  MUFU.EX2 R169, R169 ;  /* 0x000000a900a97308 */ /* 0x000ee20000000800 */
[----:B----4-:R-:W-:Y:S01]  /*4f90*/  F2FP.F16.F32.PACK_AB R10, R177, R180 ;  /* 0x000000b4b10a723e */ /* 0x010fe200000000ff */
[----:B------:R-:W-:Y:S01]  /*4fa0*/  FADD.FTZ R178, R178, R181 ;  /* 0x000000b5b2b27221 */ /* 0x000fe20000010000 */
[----:B------:R-:W-:Y:S01]  /*4fb0*/  SHF.R.U32.HI R7, RZ, 0x10, R4 ;  /* 0x00000010ff077819 */ /* 0x000fe20000011604 */
[----:B------:R-:W-:Y:S01]  /*4fc0*/  FADD.FTZ R180, R180, R179 ;  /* 0x000000b3b4b47221 */ /* 0x000fe20000010000 */
[----:B------:R-:W-:Y:S01]  /*4fd0*/  LOP3.LUT R151, R151, R10, RZ, 0xc0, !PT ;  /* 0x0000000a97977212 */ /* 0x000fe200078ec0ff */
[----:B------:R-:W-:Y:S01]  /*4fe0*/  FADD.FTZ R175, R175, R178 ;  /* 0x000000b2afaf7221 */ /* 0x000fe20000010000 */
[----:B------:R-:W4:Y:S01]  /*4ff0*/  LDSM.16.MT88.4 R8, [R216+0x18800] ;  /* 0x01880000d808783b */ /* 0x000f220000004200 */
[----:B------:R-:W-:Y:S01]  /*5000*/  PRMT R6, R6, 0x5410, R3 ;  /* 0x0000541006067816 */ /* 0x000fe20000000003 */
[----:B------:R-:W-:Y:S01]  /*5010*/  MUFU.EX2 R170, R170 ;  /* 0x000000aa00aa7308 */ /* 0x000fe20000000800 */
[----:B------:R-:W-:Y:S01]  /*5020*/  LOP3.LUT R5, R34, 0xffff, RZ, 0xc0, !PT ;  /* 0x0000ffff22057812 */ /* 0x000fe200078ec0ff */
[----:B------:R-:W-:Y:S01]  /*5030*/  FADD.FTZ R177, R177, R180 ;  /* 0x000000b4b1b17221 */ /* 0x000fe20000010000 */
[----:B------:R-:W-:Y:S01]  /*5040*/  SHF.R.U32.HI R4, RZ, 0x18, R4 ;  /* 0x00000018ff047819 */ /* 0x000fe20000011604 */
[----:B------:R-:W-:Y:S01]  /*5050*/  HMMA.16816.F32 R160, R148, R156, RZ ;  /* 0x0000009c94a0723c */ /* 0x000fe200000018ff */
[----:B------:R-:W-:-:S02]  /*5060*/  LOP3.LUT R7, R7, 0xff, RZ, 0xc0, !PT ;  /* 0x000000ff07077812 */ /* 0x000fc400078ec0ff */
[----:B------:R-:W-:Y:S01]  /*5070*/  LOP3.LUT R144, R34, 0xff, RZ, 0xc0, !PT ;  /* 0x000000ff22907812 */ /* 0x000fe200078ec0ff */
[----:B------:R5:W2:Y:S01]  /*5080*/  MUFU.EX2 R3, R16 ;  /* 0x0000001000037308 */ /* 0x000aa20000000800 */
[----:B------:R-:W-:Y:S01]  /*5090*/  SHF.R.U32.HI R5, RZ, 0x8, R5 ;  /* 0x00000008ff057819 */ /* 0x000fe20000011605 */
[C---:B------:R-:W-:Y:S01]  /*50a0*/  HMMA.16816.F32 R156, R148.reuse, R158, RZ ;  /* 0x0000009e949c723c */ /* 0x040fe200000018ff */
[----:B------:R-:W-:Y:S02]  /*50b0*/  PRMT R4, R7, 0x5410, R4 ;  /* 0x0000541007047816 */ /* 0x000fe40000000004 */
[----:B------:R-:W-:Y:S02]  /*50c0*/  SHF.R.U32.HI R7, RZ, 0x10, R34 ;  /* 0x00000010ff077819 */ /* 0x000fe40000011622 */
[----:B------:R-:W-:Y:S01]  /*50d0*/  PRMT R144, R144, 0x5410, R5 ;  /* 0x0000541090907816 */ /* 0x000fe20000000005 */
[----:B------:R-:W-:Y:S01]  /*50e0*/  MUFU.EX2 R176, R176 ;  /* 0x000000b000b07308 */ /* 0x000fe20000000800 */
[----:B------:R-:W-:Y:S01]  /*50f0*/  HSET2.LE.AND R6, R6, R183, PT ;  /* 0x000000b706067233 */ /* 0x000fe20003803000 */
[----:B-1----:R-:W-:Y:S01]  /*5100*/  HMMA.16816.F32 R36, R148, R40, RZ ;  /* 0x000000289424723c */ /* 0x002fe200000018ff */
[----:B---3--:R-:W-:-:S02]  /*5110*/  F2FP.F16.F32.PACK_AB R5, R169, R172 ;  /* 0x000000aca905723e */ /* 0x008fc400000000ff */
[----:B------:R-:W-:Y:S02]  /*5120*/  SHF.R.U32.HI R34, RZ, 0x18, R34 ;  /* 0x00000018ff227819 */ /* 0x000fe40000011622 */
[----:B------:R-:W-:Y:S01]  /*5130*/  LOP3.LUT R7, R7, 0xff, RZ, 0xc0, !PT ;  /* 0x000000ff07077812 */ /* 0x000fe200078ec0ff */
[----:B------:R-:W1:Y:S01]  /*5140*/  MUFU.EX2 R173, R173 ;  /* 0x000000ad00ad7308 */ /* 0x000e620000000800 */
[----:B-----5:R-:W3:Y:S01]  /*5150*/  LDSM.16.MT88.4 R16, [R214+0x18800] ;  /* 0x01880000d610783b */ /* 0x020ee20000004200 */
[----:B------:R-:W-:Y:S01]  /*5160*/  LOP3.LUT R6, R6, R5, RZ, 0xc0, !PT ;  /* 0x0000000506067212 */ /* 0x000fe200078ec0ff */
[C---:B------:R-:W-:Y:S01]  /*5170*/  HMMA.16816.F32 R40, R148.reuse, R42, RZ ;  /* 0x0000002a9428723c */ /* 0x040fe200000018ff */
[----:B------:R-:W-:Y:S02]  /*5180*/  PRMT R34, R7, 0x5410, R34 ;  /* 0x0000541007227816 */ /* 0x000fe40000000022 */
[--C-:B------:R-:W-:Y:S02]  /*5190*/  HSET2.LE.AND R4, R4, R183.reuse, PT ;  /* 0x000000b704047233 */ /* 0x100fe40003803000 */
[----:B------:R-:W-:Y:S01]  /*51a0*/  MUFU.EX2 R174, R174 ;  /* 0x000000ae00ae7308 */ /* 0x000fe20000000800 */
[----:B------:R-:W-:Y:S01]  /*51b0*/  HSET2.LE.AND R5, R144, R183, PT ;  /* 0x000000b790057233 */ /* 0x000fe20003803000 */
[----:B------:R-:W-:Y:S01]  /*51c0*/  HMMA.16816.F32 R44, R148, R48, RZ ;  /* 0x00000030942c723c */ /* 0x000fe200000018ff */
[----:B--2---:R-:W-:-:S04]  /*51d0*/  F2FP.F16.F32.PACK_AB R7, R3, R170 ;  /* 0x000000aa0307723e */ /* 0x004fc800000000ff */
[----:B------:R-:W-:Y:S01]  /*51e0*/  LOP3.LUT R7, R4, R7, RZ, 0xc0, !PT ;  /* 0x0000000704077212 */ /* 0x000fe200078ec0ff */
[----:B------:R-:W2:Y:S01]  /*51f0*/  MUFU.EX2 R171, R171 ;  /* 0x000000ab00ab7308 */ /* 0x000ea20000000800 */
[C---:B------:R-:W-:Y:S06]  /*5200*/  HMMA.16816.F32 R144, R148.reuse, R12, RZ ;  /* 0x0000000c9490723c */ /* 0x040fec00000018ff */
[----:B------:R-:W-:Y:S01]  /*5210*/  HMMA.16816.F32 R52, R148, R56, RZ ;  /* 0x000000389434723c */ /* 0x000fe200000018ff */
[----:B-1----:R-:W-:Y:S01]  /*5220*/  F2FP.F16.F32.PACK_AB R12, R173, R176 ;  /* 0x000000b0ad0c723e */ /* 0x002fe200000000ff */
[----:B------:R-:W-:Y:S01]  /*5230*/  MUFU.EX2 R185, R185 ;  /* 0x000000b900b97308 */ /* 0x000fe20000000800 */
[----:B------:R-:W-:-:S02]  /*5240*/  FADD.FTZ R176, R176, R175 ;  /* 0x000000afb0b07221 */ /* 0x000fc40000010000 */
[----:B------:R-:W-:Y:S01]  /*5250*/  LOP3.LUT R4, R5, R12, RZ, 0xc0, !PT ;  /* 0x0000000c05047212 */ /* 0x000fe200078ec0ff */
[C---:B------:R-:W-:Y:S01]  /*5260*/  HMMA.16816.F32 R60, R148.reuse, R64, RZ ;  /* 0x00000040943c723c */ /* 0x040fe200000018ff */
[----:B------:R-:W-:Y:S01]  /*5270*/  HSET2.LE.AND R5, R34, R183, PT ;  /* 0x000000b722057233 */ /* 0x000fe20003803000 */
[----:B------:R-:W-:Y:S01]  /*5280*/  FADD.FTZ R173, R173, R176 ;  /* 0x000000b0adad7221 */ /* 0x000fe20000010000 */
[----:B--2---:R-:W-:Y:S01]  /*5290*/  F2FP.F16.F32.PACK_AB R34, R171, R174 ;  /* 0x000000aeab22723e */ /* 0x004fe200000000ff */
[----:B------:R-:W1:Y:S02]  /*52a0*/  MUFU.EX2 R190, R190 ;  /* 0x000000be00be7308 */ /* 0x000e640000000800 */
[----:B------:R-:W-:Y:S01]  /*52b0*/  HMMA.16816.F32 R68, R148, R72, RZ ;  /* 0x000000489444723c */ /* 0x000fe200000018ff */
[----:B------:R-:W-:Y:S01]  /*52c0*/  FADD.FTZ R174, R174, R177 ;  /* 0x000000b1aeae7221 */ /* 0x000fe20000010000 */
[----:B------:R-:W-:Y:S01]  /*52d0*/  LOP3.LUT R5, R5, R34, RZ, 0xc0, !PT ;  /* 0x0000002205057212 */ /* 0x000fe200078ec0ff */
[----:B------:R-:W-:-:S02]  /*52e0*/  IMAD.U32 R34, RZ, RZ, UR34 ;  /* 0x00000022ff227e24 */ /* 0x000fc4000f8e00ff */
[----:B------:R-:W-:Y:S01]  /*52f0*/  FADD.FTZ R172, R172, R173 ;  /* 0x000000adacac7221 */ /* 0x000fe20000010000 */
[----:B------:R-:W-:Y:S01]  /*5300*/  FADD.FTZ R171, R171, R174 ;  /* 0x000000aeabab7221 */ /* 0x000fe20000010000 */
[C---:B------:R-:W-:Y:S01]  /*5310*/  HMMA.16816.F32 R76, R148.reuse, R80, RZ ;  /* 0x00000050944c723c */ /* 0x040fe200000018ff */
[----:B------:R-:W-:Y:S01]  /*5320*/  MUFU.EX2 R189, R189 ;  /* 0x000000bd00bd7308 */ /* 0x000fe20000000800 */
[----:B------:R-:W-:Y:S01]  /*5330*/  LOP3.LUT R34, R35, UR29, R34, 0x96, !PT ;  /* 0x0000001d23227c12 */ /* 0x000fe2000f8e9622 */
[----:B------:R-:W-:Y:S01]  /*5340*/  FADD.FTZ R170, R170, R171 ;  /* 0x000000abaaaa7221 */ /* 0x000fe20000010000 */
[----:B------:R-:W-:Y:S02]  /*5350*/  FADD.FTZ R172, R169, R172 ;  /* 0x000000aca9ac7221 */ /* 0x000fe40000010000 */
[----:B------:R-:W-:Y:S01]  /*5360*/  HMMA.16816.F32 R84, R148, R88, RZ ;  /* 0x000000589454723c */ /* 0x000fe200000018ff */
[----:B------:R-:W-:-:S04]  /*5370*/  IMAD.WIDE.U32 R34, R34, -0x326172a9, RZ ;  /* 0xcd9e8d5722227825 */ /* 0x000fc800078e00ff */
[----:B------:R-:W-:Y:S01]  /*5380*/  FADD.FTZ R170, R3, R170 ;  /* 0x000000aa03aa7221 */ /* 0x000fe20000010000 */
[----:B------:R-:W-:Y:S01]  /*5390*/  MUFU.EX2 R192, R192 ;  /* 0x000000c000c07308 */ /* 0x000fe20000000800 */
[----:B------:R-:W-:Y:S01]  /*53a0*/  HMMA.16816.F32 R92, R148, R96, RZ ;  /* 0x00000060945c723c */ /* 0x000fe200000018ff */
[----:B------:R-:W-:Y:S02]  /*53b0*/  LOP3.LUT R32, R35, UR31, R32, 0x96, !PT ;  /* 0x0000001f23207c12 */ /* 0x000fe4000f8e9620 */
[----:B------:R-:W-:-:S04]  /*53c0*/  LOP3.LUT R26, R29, UR25, R34, 0x96, !PT ;  /* 0x000000191d1a7c12 */ /* 0x000fc8000f8e9622 */
[----:B------:R-:W-:Y:S01]  /*53d0*/  MUFU.EX2 R225, R225 ;  /* 0x000000e100e17308 */ /* 0x000fe20000000800 */
[----:B------:R-:W-:Y:S01]  /*53e0*/  HMMA.16816.F32 R100, R148, R104, RZ ;  /* 0x000000689464723c */ /* 0x000fe200000018ff */
[----:B------:R-:W-:-:S05]  /*53f0*/  IMAD.WIDE.U32 R32, R32, -0x2daee0ad, RZ ;  /* 0xd2511f5320207825 */ /* 0x000fca00078e00ff */
[C---:B------:R-:W-:Y:S01]  /*5400*/  HMMA.16816.F32 R108, R148.reuse, R112, RZ ;  /* 0x00000070946c723c */ /* 0x040fe200000018ff */
[----:B------:R-:W-:Y:S01]  /*5410*/  LOP3.LUT R30, R33, UR15, R30, 0x96, !PT ;  /* 0x0000000f211e7c12 */ /* 0x000fe2000f8e961e */
[----:B------:R-:W2:Y:S04]  /*5420*/  MUFU.EX2 R244, R244 ;  /* 0x000000f400f47308 */ /* 0x000ea80000000800 */
[----:B------:R-:W-:Y:S01]  /*5430*/  HMMA.16816.F32 R116, R148, R120, RZ ;  /* 0x000000789474723c */ /* 0x000fe200000018ff */
[----:B------:R-:W-:-:S03]  /*5440*/  IMAD.WIDE.U32 R30, R30, -0x326172a9, RZ ;  /* 0xcd9e8d571e1e7825 */ /* 0x000fc600078e00ff */
[----:B------:R-:W-:Y:S02]  /*5450*/  MUFU.EX2 R227, R227 ;  /* 0x000000e300e37308 */ /* 0x000fe40000000800 */
[----:B------:R-:W-:Y:S01]  /*5460*/  HMMA.16816.F32 R124, R148, R128, RZ ;  /* 0x00000080947c723c */ /* 0x000fe200000018ff */
[----:B------:R-:W-:-:S05]  /*5470*/  LOP3.LUT R28, R31, UR14, R28, 0x96, !PT ;  /* 0x0000000e1f1c7c12 */ /* 0x000fca000f8e961c */
[C---:B------:R-:W-:Y:S01]  /*5480*/  HMMA.16816.F32 R132, R148.reuse, R136, RZ ;  /* 0x000000889484723c */ /* 0x040fe200000018ff */
[----:B------:R-:W-:Y:S01]  /*5490*/  IMAD.WIDE.U32 R28, R28, -0x2daee0ad, RZ ;  /* 0xd2511f531c1c7825 */ /* 0x000fe200078e00ff */
[----:B------:R-:W-:Y:S04]  /*54a0*/  MUFU.EX2 R187, R187 ;  /* 0x000000bb00bb7308 */ /* 0x000fe80000000800 */
[C---:B------:R-:W-:Y:S04]  /*54b0*/  HMMA.16816.F32 R152, R148.reuse, R140, RZ ;  /* 0x0000008c9498723c */ /* 0x040fe800000018ff */
[----:B------:R-:W-:Y:S02]  /*54c0*/  MUFU.EX2 R252, R252 ;  /* 0x000000fc00fc7308 */ /* 0x000fe40000000800 */
        /* <DEDUP_REMOVED lines=55> */
[----:B------:R-:W-:Y:S01]  /*5840*/  HMMA.16816.F32 R136, R4, R18, R136 ;  /* 0x000000120488723c */ /* 0x000fe20000001888 */
[----:B------:R-:W-:-:S02]  /*5850*/  IMAD.WIDE.U32 R16, R26, -0x2daee0ad, RZ ;  /* 0xd2511f531a107825 */ /* 0x000fc400078e00ff */
[----:B------:R-:W-:Y:S03]  /*5860*/  LDSM.16.MT88.4 R24, [R216+0x1b000] ;  /* 0x01b00000d818783b */ /* 0x000fe60000004200 */
[----:B------:R-:W-:Y:S02]  /*5870*/  LOP3.LUT R248, R17, UR11, R32, 0x96, !PT ;  /* 0x0000000b11f87c12 */ /* 0x000fe4000f8e9620 */
[----:B------:R-:W-:Y:S01]  /*5880*/  LOP3.LUT R246, R29, UR7, R16, 0x96, !PT ;  /* 0x000000071df67c12 */ /* 0x000fe2000f8e9610 */
[----:B------:R-:W-:Y:S02]  /*5890*/  LDSM.16.MT88.4 R32, [R213+0x19000] ;  /* 0x01900000d520783b */ /* 0x000fe40000004200 */
[----:B------:R-:W-:-:S04]  /*58a0*/  IMAD.WIDE.U32 R248, R248, -0x326172a9, RZ ;  /* 0xcd9e8d57f8f87825 */ /* 0x000fc800078e00ff */
[----:B------:R-:W-:Y:S01]  /*58b0*/  IMAD.WIDE.U32 R246, R246, -0x326172a9, RZ ;  /* 0xcd9e8d57f6f67825 */ /* 0x000fe200078e00ff */
[----:B------:R-:W-:Y:S01]  /*58c0*/  LOP3.LUT R250, R249, UR8, R30, 0x96, !PT ;  /* 0x00000008f9fa7c12 */ /* 0x000fe2000f8e961e */
[C---:B-----5:R-:W-:Y:S02]  /*58d0*/  HMMA.16816.F32 R152, R4.reuse, R12, R152 ;  /* 0x0000000c0498723c */ /* 0x060fe40000001898 */
[----:B------:R-:W-:Y:S01]  /*58e0*/  FFMA.FTZ R249, R194, UR33, -R195 ;  /* 0x00000021c2f97c23 */ /* 0x000fe200080108c3 */
[----:B------:R-:W-:Y:S01]  /*58f0*/  FFMA.FTZ R194, R191, UR33, -R188 ;  /* 0x00000021bfc27c23 */ /* 0x000fe200080108bc */
[----:B------:R-:W-:Y:S01]  /*5900*/  LOP3.LUT R247, R247, UR4, R248, 0x96, !PT ;  /* 0x00000004f7f77c12 */ /* 0x000fe2000f8e96f8 */
[----:B------:R-:W-:Y:S01]  /*5910*/  IMAD.WIDE.U32 R250, R250, -0x2daee0ad, RZ ;  /* 0xd2511f53fafa7825 */ /* 0x000fe200078e00ff */
[----:B------:R-:W-:Y:S01]  /*5920*/  HMMA.16816.F32 R140, R4, R14, R140 ;  /* 0x0000000e048c723c */ /* 0x000fe2000000188c */
[----:B------:R-:W3:Y:S01]  /*5930*/  LDSM.16.MT88.4 R12, [R216+0x19000] ;  /* 0x01900000d80c783b */ /* 0x000ee20000004200 */
[----:B------:R-:W-:Y:S02]  /*5940*/  MUFU.EX2 R249, R249 ;  /* 0x000000f900f97308 */ /* 0x000fe40000000800 */
[----:B------:R-:W-:-:S02]  /*5950*/  LOP3.LUT R18, R251, UR6, R28, 0x96, !PT ;  /* 0x00000006fb127c12 */ /* 0x000fc4000f8e961c */
[----:B------:R-:W-:Y:S01]  /*5960*/  LDSM.16.MT88.4 R28, [R212+0x19000] ;  /* 0x01900000d41c783b */ /* 0x000fe20000004200 */
[C---:B----4-:R-:W-:Y:S02]  /*5970*/  HMMA.16816.F32 R144, R4.reuse, R8, R144 ;  /* 0x000000080490723c */ /* 0x050fe40000001890 */
[----:B------:R-:W-:Y:S01]  /*5980*/  IMAD.WIDE.U32 R18, R18, -0x326172a9, RZ ;  /* 0xcd9e8d5712127825 */ /* 0x000fe200078e00ff */
[----:B------:R-:W-:Y:S03]  /*5990*/  MUFU.EX2 R194, R194 ;  /* 0x000000c200c27308 */ /* 0x000fe60000000800 */
[----:B------:R-:W-:Y:S01]  /*59a0*/  HMMA.16816.F32 R148, R4, R10, R148 ;  /* 0x0000000a0494723c */ /* 0x000fe20000001894 */
[----:B------:R-:W4:Y:S01]  /*59b0*/  LDSM.16.MT88.4 R8, [R214+0x19000] ;  /* 0x01900000d608783b */ /* 0x000f220000004200 */
[----:B------:R-:W-:Y:S02]  /*59c0*/  LOP3.LUT R17, R19, UR32, R246, 0x96, !PT ;  /* 0x0000002013117c12 */ /* 0x000fe4000f8e96f6 */
[C---:B------:R-:W-:Y:S01]  /*59d0*/  LOP3.LUT R16, R18.reuse, 0xff, RZ, 0xc0, !PT ;  /* 0x000000ff12107812 */ /* 0x040fe200078ec0ff */
[----:B------:R5:W2:Y:S02]  /*59e0*/  MUFU.EX2 R246, R23 ;  /* 0x0000001700f67308 */ /* 0x000aa40000000800 */
[----:B------:R-:W-:-:S02]  /*59f0*/  LOP3.LUT R4, R18, 0xffff, RZ, 0xc0, !PT ;  /* 0x0000ffff12047812 */ /* 0x000fc400078ec0ff */
[--C-:B------:R-:W-:Y:S02]  /*5a00*/  SHF.R.U32.HI R7, RZ, 0x10, R18.reuse ;  /* 0x00000010ff077819 */ /* 0x100fe40000011612 */
[----:B------:R-:W-:Y:S02]  /*5a10*/  SHF.R.U32.HI R6, RZ, 0x18, R18 ;  /* 0x00000018ff067819 */ /* 0x000fe40000011612 */
[C---:B------:R-:W-:Y:S02]  /*5a20*/  LOP3.LUT R5, R17.reuse, 0xffff, RZ, 0xc0, !PT ;  /* 0x0000ffff11057812 */ /* 0x040fe400078ec0ff */
[----:B------:R-:W-:Y:S02]  /*5a30*/  SHF.R.U32.HI R18, RZ, 0x10, R17 ;  /* 0x00000010ff127819 */ /* 0x000fe40000011611 */
[----:B------:R-:W-:Y:S02]  /*5a40*/  LOP3.LUT R19, R17, 0xff, RZ, 0xc0, !PT ;  /* 0x000000ff11137812 */ /* 0x000fe400078ec0ff */
[----:B------:R-:W-:-:S02]  /*5a50*/  SHF.R.U32.HI R21, RZ, 0x8, R4 ;  /* 0x00000008ff157819 */ /* 0x000fc40000011604 */
[----:B------:R-:W-:Y:S02]  /*5a60*/  SHF.R.U32.HI R17, RZ, 0x18, R17 ;  /* 0x00000018ff117819 */ /* 0x000fe40000011611 */
[----:B------:R-:W-:Y:S02]  /*5a70*/  LOP3.LUT R7, R7, 0xff, RZ, 0xc0, !PT ;  /* 0x000000ff07077812 */ /* 0x000fe400078ec0ff */
[----:B------:R-:W-:Y:S02]  /*5a80*/  SHF.R.U32.HI R4, RZ, 0x8, R5 ;  /* 0x00000008ff047819 */ /* 0x000fe40000011605 */
[----:B------:R-:W-:Y:S02]  /*5a90*/  LOP3.LUT R18, R18, 0xff, RZ, 0xc0, !PT ;  /* 0x000000ff12127812 */ /* 0x000fe400078ec0ff */
[----:B------:R-:W-:Y:S02]  /*5aa0*/  PRMT R16, R16, 0x5410, R21 ;  /* 0x0000541010107816 */ /* 0x000fe40000000015 */
[----:B------:R-:W-:-:S02]  /*5ab0*/  PRMT R20, R7, 0x5410, R6 ;  /* 0x0000541007147816 */ /* 0x000fc40000000006 */
[----:B------:R-:W-:Y:S02]  /*5ac0*/  PRMT R4, R19, 0x5410, R4 ;  /* 0x0000541013047816 */ /* 0x000fe40000000004 */
[----:B------:R-:W-:Y:S02]  /*5ad0*/  PRMT R18, R18, 0x5410, R17 ;  /* 0x0000541012127816 */ /* 0x000fe40000000011 */
[--C-:B------:R-:W-:Y:S02]  /*5ae0*/  HSET2.LE.AND R6, R16, R183.reuse, PT ;  /* 0x000000b710067233 */ /* 0x100fe40003803000 */
[--C-:B------:R-:W-:Y:S02]  /*5af0*/  HSET2.LE.AND R7, R20, R183.reuse, PT ;  /* 0x000000b714077233 */ /* 0x100fe40003803000 */
[--C-:B------:R-:W-:Y:S01]  /*5b00*/  HSET2.LE.AND R4, R4, R183.reuse, PT ;  /* 0x000000b704047233 */ /* 0x100fe20003803000 */
[----:B-----5:R-:W5:Y:S01]  /*5b10*/  LDSM.16.MT88.4 R20, [R212+0x1b000] ;  /* 0x01b00000d414783b */ /* 0x020f620000004200 */
[----:B------:R-:W-:-:S02]  /*5b20*/  HSET2.LE.AND R5, R18, R183, PT ;  /* 0x000000b712057233 */ /* 0x000fc40003803000 */
[----:B-1----:R-:W-:Y:S01]  /*5b30*/  F2FP.F16.F32.PACK_AB R19, R190, R185 ;  /* 0x000000b9be13723e */ /* 0x002fe200000000ff */
[----:B------:R-:W-:Y:S01]  /*5b40*/  FADD.FTZ R185, R185, R172 ;  /* 0x000000acb9b97221 */ /* 0x000fe20000010000 */
[----:B--2---:R-:W-:Y:S01]  /*5b50*/  F2FP.F16.F32.PACK_AB R18, R244, R225 ;  /* 0x000000e1f412723e */ /* 0x004fe200000000ff */
[----:B------:R-:W-:Y:S01]  /*5b60*/  FADD.FTZ R225, R225, R170 ;  /* 0x000000aae1e17221 */ /* 0x000fe20000010000 */
[----:B------:R-:W-:Y:S01]  /*5b70*/  F2FP.F16.F32.PACK_AB R17, R192, R189 ;  /* 0x000000bdc011723e */ /* 0x000fe200000000ff */
[----:B------:R-:W-:Y:S01]  /*5b80*/  FADD.FTZ R190, R190, R185 ;  /* 0x000000b9bebe7221 */ /* 0x000fe20000010000 */
[----:B------:R-:W-:Y:S01]  /*5b90*/  F2FP.F16.F32.PACK_AB R16, R227, R246 ;  /* 0x000000f6e310723e */ /* 0x000fe200000000ff */
[----:B------:R-:W-:Y:S01]  /*5ba0*/  FADD.FTZ R225, R244, R225 ;  /* 0x000000e1f4e17221 */ /* 0x000fe20000010000 */
[----:B------:R-:W-:Y:S01]  /*5bb0*/  LOP3.LUT R4, R4, R19, RZ, 0xc0, !PT ;  /* 0x0000001304047212 */ /* 0x000fe200078ec0ff */
[----:B------:R-:W-:Y:S01]  /*5bc0*/  FADD.FTZ R189, R189, R190 ;  /* 0x000000bebdbd7221 */ /* 0x000fe20000010000 */
[----:B------:R-:W-:Y:S01]  /*5bd0*/  LOP3.LUT R5, R5, R18, RZ, 0xc0, !PT ;  /* 0x0000001205057212 */ /* 0x000fe200078ec0ff */
[----:B------:R-:W-:Y:S01]  /*5be0*/  FADD.FTZ R246, R246, R225 ;  /* 0x000000e1f6f67221 */ /* 0x000fe20000010000 */
[----:B------:R-:W-:Y:S01]  /*5bf0*/  LOP3.LUT R6, R6, R17, RZ, 0xc0, !PT ;  /* 0x0000001106067212 */ /* 0x000fe200078ec0ff */
[----:B------:R-:W-:Y:S01]  /*5c00*/  FADD.FTZ R189, R192, R189 ;  /* 0x000000bdc0bd7221 */ /* 0x000fe20000010000 */
[----:B------:R-:W-:Y:S01]  /*5c10*/  LOP3.LUT R7, R7, R16, RZ, 0xc0, !PT ;  /* 0x0000001007077212 */ /* 0x000fe200078ec0ff */
[----:B------:R-:W-:Y:S01]  /*5c20*/  FADD.FTZ R246, R227, R246 ;  /* 0x000000f6e3f67221 */ /* 0x000fe20000010000 */
[----:B------:R-:W1:Y:S05]  /*5c30*/  LDSM.16.MT88.4 R16, [R216+0x1d000] ;  /* 0x01d00000d810783b */ /* 0x000e6a0000004200 */
[C---:B---3--:R-:W-:Y:S06]  /*5c40*/  HMMA.16816.F32 R160, R4.reuse, R12, R160 ;  /* 0x0000000c04a0723c */ /* 0x048fec00000018a0 */
        /* <DEDUP_REMOVED lines=8> */
[C---:B-1----:R-:W-:Y:S06]  /*5cd0*/  HMMA.16816.F32 R92, R4.reuse, R16, R92 ;  /* 0x00000010045c723c */ /* 0x042fec000000185c */
[C---:B------:R-:W-:Y:S01]  /*5ce0*/  HMMA.16816.F32 R96, R4.reuse, R18, R96 ;  /* 0x000000120460723c */ /* 0x040fe20000001860 */
[----:B------:R-:W-:Y:S05]  /*5cf0*/  LDSM.16.MT88.4 R16, [R216+0x1f000] ;  /* 0x01f00000d810783b */ /* 0x000fea0000004200 */
        /* <DEDUP_REMOVED lines=9> */
[C---:B------:R-:W-:Y:S06]  /*5d90*/  HMMA.16816.F32 R60, R4.reuse, R24, R60 ;  /* 0x00000018043c723c */ /* 0x040fec000000183c */
[C---:B------:R-:W-:Y:S06]  /*5da0*/  HMMA.16816.F32 R44, R4.reuse, R32, R44 ;  /* 0x00000020042c723c */ /* 0x040fec000000182c */
[----:B-1----:R-:W-:Y:S01]  /*5db0*/  HMMA.16816.F32 R100, R4, R12, R100 ;  /* 0x0000000c0464723c */ /* 0x002fe20000001864 */
[--C-:B------:R-:W-:Y:S01]  /*5dc0*/  FFMA.FTZ R32, R228, UR33, -R195.reuse ;  /* 0x00000021e4207c23 */ /* 0x100fe200080108c3 */
[----:B------:R-:W-:-:S04]  /*5dd0*/  FFMA.FTZ R33, R226, UR33, -R195 ;  /* 0x00000021e2217c23 */ /* 0x000fc800080108c3 */
[C---:B------:R-:W-:Y:S01]  /*5de0*/  HMMA.16816.F32 R104, R4.reuse, R14, R104 ;  /* 0x0000000e0468723c */ /* 0x040fe20000001868 */
[----:B------:R-:W1:Y:S01]  /*5df0*/  LDSM.16.MT88.4 R12, [R214+0x1f000] ;  /* 0x01f00000d60c783b */ /* 0x000e620000004200 */
[----:B------:R-:W-:Y:S04]  /*5e00*/  MUFU.EX2 R32, R32 ;  /* 0x0000002000207308 */ /* 0x000fe80000000800 */
[C---:B--2---:R-:W-:Y:S04]  /*5e10*/  HMMA.16816.F32 R108, R4.reuse, R8, R108 ;  /* 0x00000008046c723c */ /* 0x044fe8000000186c */
[----:B------:R-:W-:Y:S02]  /*5e20*/  MUFU.EX2 R33, R33 ;  /* 0x0000002100217308 */ /* 0x000fe40000000800 */
[C---:B------:R-:W-:Y:S01]  /*5e30*/  HMMA.16816.F32 R112, R4.reuse, R10, R112 ;  /* 0x0000000a0470723c */ /* 0x040fe20000001870 */
[----:B------:R-:W2:Y:S05]  /*5e40*/  LDSM.16.MT88.4 R8, [R213+0x1f000] ;  /* 0x01f00000d508783b */ /* 0x000eaa0000004200 */
[C---:B------:R-:W-:Y:S06]  /*5e50*/  HMMA.16816.F32 R48, R4.reuse, R34, R48 ;  /* 0x000000220430723c */ /* 0x040fec0000001830 */
[----:B---3--:R-:W-:Y:S01]  /*5e60*/  HMMA.16816.F32 R144, R4, R20, R144 ;  /* 0x000000140490723c */ /* 0x008fe20000001890 */
[----:B------:R-:W-:Y:S01]  /*5e70*/  FFMA.FTZ R34, R224, UR33, -R195 ;  /* 0x00000021e0227c23 */ /* 0x000fe200080108c3 */
[----:B------:R-:W-:-:S04]  /*5e80*/  FFMA.FTZ R35, R193, UR33, -R188 ;  /* 0x00000021c1237c23 */ /* 0x000fc800080108bc */
[C---:B------:R-:W-:Y:S01]  /*5e90*/  HMMA.16816.F32 R52, R4.reuse, R28, R52 ;  /* 0x0000001c0434723c */ /* 0x040fe20000001834 */
[----:B------:R-:W3:Y:S05]  /*5ea0*/  MUFU.EX2 R34, R34 ;  /* 0x0000002200227308 */ /* 0x000eea0000000800 */
[C---:B------:R-:W-:Y:S03]  /*5eb0*/  HMMA.16816.F32 R64, R4.reuse, R26, R64 ;  /* 0x0000001a0440723c */ /* 0x040fe60000001840 */
[----:B------:R-:W4:Y:S03]  /*5ec0*/  MUFU.EX2 R35, R35 ;  /* 0x0000002300237308 */ /* 0x000f260000000800 */
[C---:B-1----:R-:W-:Y:S06]  /*5ed0*/  HMMA.16816.F32 R136, R4.reuse, R14, R136 ;  /* 0x0000000e0488723c */ /* 0x042fec0000001888 */
[----:B------:R-:W-:Y:S01]  /*5ee0*/  HMMA.16816.F32 R132, R4, R12, R132 ;  /* 0x0000000c0484723c */ /* 0x000fe20000001884 */
[----:B------:R-:W-:-:S05]  /*5ef0*/  IMAD.WIDE.U32 R14, R247, -0x2daee0ad, RZ ;  /* 0xd2511f53f70e7825 */ /* 0x000fca00078e00ff */
[C---:B--2---:R-:W-:Y:S01]  /*5f00*/  HMMA.16816.F32 R152, R4.reuse, R8, R152 ;  /* 0x000000080498723c */ /* 0x044fe20000001898 */
[C---:B------:R-:W-:Y:S02]  /*5f10*/  LOP3.LUT R24, R14.reuse, 0xff, RZ, 0xc0, !PT ;  /* 0x000000ff0e187812 */ /* 0x040fe400078ec0ff */
[----:B------:R-:W-:Y:S02]  /*5f20*/  LOP3.LUT R250, R15, UR35, R250, 0x96, !PT ;  /* 0x000000230ffa7c12 */ /* 0x000fe4000f8e96fa */
[----:B------:R-:W-:Y:S01]  /*5f30*/  SHF.R.U32.HI R12, RZ, 0x10, R14 ;  /* 0x00000010ff0c7819 */ /* 0x000fe2000001160e */
[C---:B------:R-:W-:Y:S01]  /*5f40*/  HMMA.16816.F32 R140, R4.reuse, R10, R140 ;  /* 0x0000000a048c723c */ /* 0x040fe2000000188c */
[----:B------:R-:W-:Y:S02]  /*5f50*/  LOP3.LUT R9, R14, 0xffff, RZ, 0xc0, !PT ;  /* 0x0000ffff0e097812 */ /* 0x000fe400078ec0ff */
[----:B------:R-:W-:Y:S02]  /*5f60*/  LOP3.LUT R21, R250, 0xffff, RZ, 0xc0, !PT ;  /* 0x0000fffffa157812 */ /* 0x000fe400078ec0ff */
[----:B------:R-:W-:Y:S01]  /*5f70*/  SHF.R.U32.HI R9, RZ, 0x8, R9 ;  /* 0x00000008ff097819 */ /* 0x000fe20000011609 */
[----:B------:R-:W-:Y:S01]  /*5f80*/  HMMA.16816.F32 R56, R4, R30, R56 ;  /* 0x0000001e0438723c */ /* 0x000fe20000001838 */
[----:B------:R-:W-:-:S02]  /*5f90*/  SHF.R.U32.HI R20, RZ, 0x10, R250 ;  /* 0x00000010ff147819 */ /* 0x000fc400000116fa */
[----:B------:R-:W-:Y:S02]  /*5fa0*/  PRMT R24, R24, 0x5410, R9 ;  /* 0x0000541018187816 */ /* 0x000fe40000000009 */
[----:B------:R-:W1:Y:S01]  /*5fb0*/  LDSM.16.MT88.4 R8, [R216+0x19800] ;  /* 0x01980000d808783b */ /* 0x000e620000004200 */
[----:B------:R-:W-:Y:S01]  /*5fc0*/  SHF.R.U32.HI R25, RZ, 0x18, R14 ;  /* 0x00000018ff197819 */ /* 0x000fe2000001160e */
[C---:B------:R-:W-:Y:S01]  /*5fd0*/  HMMA.16816.F32 R124, R4.reuse, R16, R124 ;  /* 0x00000010047c723c */ /* 0x040fe2000000187c */
[----:B------:R-:W-:Y:S02]  /*5fe0*/  LOP3.LUT R186, R250, 0xff, RZ, 0xc0, !PT ;  /* 0x000000fffaba7812 */ /* 0x000fe400078ec0ff */
[----:B------:R-:W-:Y:S02]  /*5ff0*/  SHF.R.U32.HI R26, RZ, 0x18, R250 ;  /* 0x00000018ff1a7819 */ /* 0x000fe400000116fa */
[----:B------:R-:W-:Y:S01]  /*6000*/  LOP3.LUT R28, R12, 0xff, RZ, 0xc0, !PT ;  /* 0x000000ff0c1c7812 */ /* 0x000fe200078ec0ff */
[----:B------:R-:W-:Y:S01]  /*6010*/  HMMA.16816.F32 R128, R4, R18, R128 ;  /* 0x000000120480723c */ /* 0x000fe20000001880 */
[----:B------:R-:W-:Y:S01]  /*6020*/  SHF.R.U32.HI R21, RZ, 0x8, R21 ;  /* 0x00000008ff157819 */ /* 0x000fe20000011615 */
[----:B------:R-:W2:Y:S01]  /*6030*/  LDSM.16.MT88.4 R16, [R214+0x19800] ;  /* 0x01980000d610783b */ /* 0x000ea20000004200 */
[----:B------:R-:W-:-:S02]  /*6040*/  LOP3.LUT R27, R20, 0xff, RZ, 0xc0, !PT ;  /* 0x000000ff141b7812 */ /* 0x000fc400078ec0ff */
[----:B------:R-:W-:Y:S01]  /*6050*/  PRMT R20, R28, 0x5410, R25 ;  /* 0x000054101c147816 */ /* 0x000fe20000000019 */
[----:B------:R-:W-:Y:S01]  /*6060*/  HMMA.16816.F32 R148, R4, R22, R148 ;  /* 0x000000160494723c */ /* 0x000fe20000001894 */
[----:B------:R-:W-:Y:S01]  /*6070*/  PRMT R186, R186, 0x5410, R21 ;  /* 0x00005410baba7816 */ /* 0x000fe20000000015 */
[----:B------:R-:W5:Y:S01]  /*6080*/  LDSM.16.MT88.4 R12, [R213+0x19800] ;  /* 0x01980000d50c783b */ /* 0x000f620000004200 */
[----:B------:R-:W-:Y:S02]  /*6090*/  PRMT R26, R27, 0x5410, R26 ;  /* 0x000054101b1a7816 */ /* 0x000fe4000000001a */
[----:B---3--:R-:W-:Y:S01]  /*60a0*/  F2FP.F16.F32.PACK_AB R21, R249, R34 ;  /* 0x00000022f915723e */ /* 0x008fe200000000ff */
[----:B------:R-:W3:Y:S01]  /*60b0*/  LDSM.16.MT88.4 R28, [R212+0x19800] ;  /* 0x01980000d41c783b */ /* 0x000ee20000004200 */
[--C-:B------:R-:W-:Y:S02]  /*60c0*/  HSET2.LE.AND R6, R24, R183.reuse, PT ;  /* 0x000000b718067233 */ /* 0x100fe40003803000 */
[----:B------:R-:W-:-:S02]  /*60d0*/  HSET2.LE.AND R7, R20, R183, PT ;  /* 0x000000b714077233 */ /* 0x000fc40003803000 */
[--C-:B------:R-:W-:Y:S02]  /*60e0*/  HSET2.LE.AND R4, R186, R183.reuse, PT ;  /* 0x000000b7ba047233 */ /* 0x100fe40003803000 */
[----:B------:R-:W-:Y:S02]  /*60f0*/  HSET2.LE.AND R5, R26, R183, PT ;  /* 0x000000b71a057233 */ /* 0x000fe40003803000 */
[----:B------:R-:W-:Y:S01]  /*6100*/  F2FP.F16.F32.PACK_AB R23, R33, R32 ;  /* 0x000000202117723e */ /* 0x000fe200000000ff */
[----:B------:R-:W-:Y:S01]  /*6110*/  LDSM.16.MT88.4 R24, [R216+0x1b800] ;  /* 0x01b80000d818783b */ /* 0x000fe20000004200 */
[----:B----4-:R-:W-:Y:S01]  /*6120*/  F2FP.F16.F32.PACK_AB R22, R194, R35 ;  /* 0x00000023c216723e */ /* 0x010fe200000000ff */
        /* <DEDUP_REMOVED lines=11> */
[----:B------:R-:W-:Y:S01]  /*61e0*/  LDSM.16.MT88.4 R20, [R213+0x1b800] ;  /* 0x01b80000d514783b */ /* 0x000fe20000004200 */
[----:B------:R-:W-:-:S02]  /*61f0*/  FADD.FTZ R249, R249, R34 ;  /* 0x00000022f9f97221 */ /* 0x000fc40000010000 */
[----:B------:R-:W-:Y:S02]  /*6200*/  FADD.FTZ R252, R252, R187 ;  /* 0x000000bbfcfc7221 */ /* 0x000fe40000010000 */
        /* <DEDUP_REMOVED lines=8> */
[----:B------:R-:W4:Y:S05]  /*6290*/  LDSM.16.MT88.4 R12, [R216+0x1d800] ;  /* 0x01d80000d80c783b */ /* 0x000f2a0000004200 */
[C---:B---3--:R-:W-:Y:S06]  /*62a0*/  HMMA.16816.F32 R52, R4.reuse, R28, R52 ;  /* 0x0000001c0434723c */ /* 0x048fec0000001834 */
[C---:B------:R-:W-:Y:S01]  /*62b0*/  HMMA.16816.F32 R56, R4.reuse, R30, R56 ;  /* 0x0000001e0438723c */ /* 0x040fe20000001838 */
[----:B------:R-:W-:Y:S05]  /*62c0*/  LDSM.16.MT88.4 R28, [R214+0x1d800] ;  /* 0x01d80000d61c783b */ /* 0x000fea0000004200 */
        /* <DEDUP_REMOVED lines=18> */
[C---:B------:R-:W-:Y:S06]  /*63f0*/  HMMA.16816.F32 R100, R4.reuse, R28, R100 ;  /* 0x0000001c0464723c */ /* 0x040fec0000001864 */
[C---:B------:R-:W-:Y:S06]  /*6400*/  HMMA.16816.F32 R104, R4.reuse, R30, R104 ;  /* 0x0000001e0468723c */ /* 0x040fec0000001868 */
[C---:B---3--:R-:W-:Y:S06]  /*6410*/  HMMA.16816.F32 R116, R4.reuse, R24, R116 ;  /* 0x000000180474723c */ /* 0x048fec0000001874 */
[C---:B------:R-:W-:Y:S06]  /*6420*/  HMMA.16816.F32 R120, R4.reuse, R26, R120 ;  /* 0x0000001a0478723c */ /* 0x040fec0000001878 */
[C---:B-----5:R-:W-:Y:S06]  /*6430*/  HMMA.16816.F32 R124, R4.reuse, R20, R124 ;  /* 0x00000014047c723c */ /* 0x060fec000000187c */
[C---:B------:R-:W-:Y:S06]  /*6440*/  HMMA.16816.F32 R128, R4.reuse, R22, R128 ;  /* 0x000000160480723c */ /* 0x040fec0000001880 */
[C---:B--2---:R-:W-:Y:S06]  /*6450*/  HMMA.16816.F32 R132, R4.reuse, R16, R132 ;  /* 0x000000100484723c */ /* 0x044fec0000001884 */
[C---:B------:R-:W-:Y:S06]  /*6460*/  HMMA.16816.F32 R136, R4.reuse, R18, R136 ;  /* 0x000000120488723c */ /* 0x040fec0000001888 */
[C---:B----4-:R-:W-:Y:S06]  /*6470*/  HMMA.16816.F32 R152, R4.reuse, R12, R152 ;  /* 0x0000000c0498723c */ /* 0x050fec0000001898 */
[C---:B------:R-:W-:Y:S06]  /*6480*/  HMMA.16816.F32 R140, R4.reuse, R14, R140 ;  /* 0x0000000e048c723c */ /* 0x040fec000000188c */
[C---:B-1----:R-:W-:Y:S06]  /*6490*/  HMMA.16816.F32 R144, R4.reuse, R8, R144 ;  /* 0x000000080490723c */ /* 0x042fec0000001890 */
[----:B------:R-:W-:Y:S01]  /*64a0*/  HMMA.16816.F32 R148, R4, R10, R148 ;  /* 0x0000000a0494723c */ /* 0x000fe20000001894 */
[----:B------:R-:W-:-:S08]  /*64b0*/  NOP ;  /* 0x0000000000007918 */ /* 0x000fd00000000000 */
[----:B------:R-:W-:-:S15]  /*64c0*/  @!P0 BRA `(.L_x_1557) ;  /* 0x0000004400508947 */ /* 0x000fde0003800000 */
[--C-:B------:R-:W-:Y:S01]  /*64d0*/  SHF.R.S32.HI R5, RZ, 0x1f, R240.reuse ;  /* 0x0000001fff057819 */ /* 0x100fe200000114f0 */
[----:B------:R-:W-:Y:S01]  /*64e0*/  IMAD.MOV.U32 R4, RZ, RZ, R240 ;  /* 0x000000ffff047224 */ /* 0x000fe200078e00f0 */
[----:B------:R-:W-:Y:S01]  /*64f0*/  ULDC.64 UR6, c[0x0][0x220] ;  /* 0x0000880000067ab9 */ /* 0x000fe20000000a00 */
[----:B------:R-:W-:Y:S01]  /*6500*/  IMAD.U32 R247, RZ, RZ, UR21 ;  /* 0x00000015fff77e24 */ /* 0x000fe2000f8e00ff */
[----:B------:R-:W-:Y:S01]  /*6510*/  ULDC UR4, c[0x0][0x2d0] ;  /* 0x0000b40000047ab9 */ /* 0x000fe20000000800 */
[--C-:B------:R-:W-:Y:S01]  /*6520*/  IMAD.WIDE.U32 R168, R168, UR19, R4.reuse ;  /* 0x00000013a8a87c25 */ /* 0x100fe2000f8e0004 */
[----:B------:R-:W-:Y:S01]  /*6530*/  ISETP.GE.AND P4, PT, R240, UR4, PT ;  /* 0x00000004f0007c0c */ /* 0x000fe2000bf86270 */
[----:B------:R-:W1:Y:S01]  /*6540*/  LDC.64 R228, c[0x0][0x250] ;  /* 0x00009400ffe47b82 */ /* 0x000e620000000a00 */
[----:B------:R-:W-:Y:S01]  /*6550*/  ULEA.HI.SX32 UR31, UR20, 0xfffffffd, 0x1a ;  /* 0xfffffffd141f7891 */ /* 0x000fe2000f8fd23f */
[----:B------:R-:W-:Y:S01]  /*6560*/  IMAD.WIDE.U32 R4, R165, UR19, R4 ;  /* 0x00000013a5047c25 */ /* 0x000fe2000f8e0004 */
[----:B------:R-:W-:Y:S01]  /*6570*/  IADD3 R6, P1, R168, UR22, RZ ;  /* 0x00000016a8067c10 */ /* 0x000fe2000ff3e0ff */
[----:B------:R-:W-:Y:S01]  /*6580*/  UMOV UR33, URZ ;  /* 0x0000003f00217c82 */ /* 0x000fe20008000000 */
[----:B------:R-:W-:Y:S01]  /*6590*/  ULDC UR4, c[0x0][0x2ec] ;  /* 0x0000bb0000047ab9 */ /* 0x000fe20000000800 */
[----:B------:R-:W-:Y:S01]  /*65a0*/  IMAD.U32 R245, RZ, RZ, UR23 ;  /* 0x00000017fff57e24 */ /* 0x000fe2000f8e00ff */
[----:B------:R-:W-:Y:S01]  /*65b0*/  IADD3 R4, P0, R4, UR24, RZ ;  /* 0x0000001804047c10 */ /* 0x000fe2000ff1e0ff */
[----:B------:R-:W-:Y:S01]  /*65c0*/  IMAD.WIDE.U32 R8, R167, -0x326172a9, RZ ;  /* 0xcd9e8d57a7087825 */ /* 0x000fe200078e00ff */
[----:B------:R-:W-:Y:S01]  /*65d0*/  IADD3.X R247, R247, UR9, R169, P1, !PT ;  /* 0x00000009f7f77c10 */ /* 0x000fe20008ffe4a9 */
[----:B------:R-:W-:Y:S01]  /*65e0*/  ULDC.64 UR8, c[0x0][0x218] ;  /* 0x0000860000087ab9 */ /* 0x000fe20000000a00 */
[----:B------:R-:W-:Y:S01]  /*65f0*/  IADD3.X R245, R245, UR30, R5, P0, !PT ;  /* 0x0000001ef5f57c10 */ /* 0x000fe200087fe405 */
[----:B------:R-:W-:Y:S01]  /*6600*/  IMAD.MOV.U32 R165, RZ, RZ, R0 ;  /* 0x000000ffffa57224 */ /* 0x000fe200078e0000 */
[----:B------:R-:W-:Y:S01]  /*6610*/  LEA R248, P1, R6, UR8, 0x1 ;  /* 0x0000000806f87c11 */ /* 0x000fe2000f8208ff */
[----:B------:R-:W-:Y:S01]  /*6620*/  STL.64 [R1], R8 ;  /* 0x0000000801007387 */ /* 0x000fe20000100a00 */
[----:B------:R-:W-:Y:S01]  /*6630*/  LEA R246, P0, R4, UR6, 0x1 ;  /* 0x0000000604f67c11 */ /* 0x000fe2000f8008ff */
[----:B------:R-:W2:Y:S01]  /*6640*/  @!P4 LDC.64 R226, c[0x0][0x220] ;  /* 0x00008800ffe2cb82 */ /* 0x000ea20000000a00 */
[----:B------:R-:W-:Y:S01]  /*6650*/  LEA.HI.X R247, R6, UR9, R247, 0x1, P1 ;  /* 0x0000000906f77c11 */ /* 0x000fe200088f0cf7 */
[----:B------:R-:W-:Y:S01]  /*6660*/  IMAD.MOV.U32 R3, RZ, RZ, R2 ;  /* 0x000000ffff037224 */ /* 0x000fe200078e0002 */
[----:B------:R-:W-:Y:S01]  /*6670*/  LEA.HI.X R245, R4, UR7, R245, 0x1, P0 ;  /* 0x0000000704f57c11 */ /* 0x000fe200080f0cf5 */
[----:B------:R-:W-:Y:S01]  /*6680*/  IMAD.WIDE.U32 R4, R164, -0x2daee0ad, RZ ;  /* 0xd2511f53a4047825 */ /* 0x000fe200078e00ff */
[----:B------:R-:W-:Y:S01]  /*6690*/  IADD3 R6, P0, R242, 0x20, RZ ;  /* 0x00000020f2067810 */ /* 0x000fe20007f1e0ff */
[----:B------:R-:W-:Y:S01]  /*66a0*/  ULEA.HI.SX32 UR8, UR20, 0xfffffffe, 0x1a ;  /* 0xfffffffe14087891 */ /* 0x000fe2000f8fd23f */
[----:B------:R-:W-:Y:S01]  /*66b0*/  SHF.R.S32.HI R0, RZ, 0x1f, R242 ;  /* 0x0000001fff007819 */ /* 0x000fe200000114f2 */
[----:B------:R-:W3:Y:S01]  /*66c0*/  @!P4 LDC.64 R224, c[0x0][0x220] ;  /* 0x00008800ffe0cb82 */ /* 0x000ee20000000a00 */
[----:B------:R-:W-:Y:S01]  /*66d0*/  LOP3.LUT R250, R9, R166, RZ, 0x3c, !PT ;  /* 0x000000a609fa7212 */ /* 0x000fe200078e3cff */
[----:B------:R-:W-:Y:S01]  /*66e0*/  STL [R1+0x10], R6 ;  /* 0x0000100601007387 */ /* 0x000fe20000100800 */
[----:B------:R-:W-:Y:S01]  /*66f0*/  IMAD.MOV.U32 R244, RZ, RZ, 0x7054 ;  /* 0x00007054fff47424 */ /* 0x000fe200078e00ff */
[----:B------:R-:W-:Y:S01]  /*6700*/  ULDC UR30, c[0x0][0x2d0] ;  /* 0x0000b400001e7ab9 */ /* 0x000fe20000000800 */
[----:B------:R-:W-:Y:S01]  /*6710*/  ULDC.64 UR6, c[0x0][0x248] ;  /* 0x0000920000067ab9 */ /* 0x000fe20000000a00 */
[----:B------:R4:W-:Y:S04]  /*6720*/  STL.64 [R1+0x8], R4 ;  /* 0x0000080401007387 */ /* 0x0009e80000100a00 */
[----:B----4-:R4:W5:Y:S01]  /*6730*/  LDL.64 R4, [R1+0x10] ;  /* 0x0000100001047983 */ /* 0x0109620000100a00 */
[----:B------:R-:W-:-:S04]  /*6740*/  IMAD.WIDE.U32 R250, R250, -0x2daee0ad, RZ ;  /* 0xd2511f53fafa7825 */ /* 0x000fc800078e00ff */
[----:B-----5:R-:W-:-:S05]  /*6750*/  IMAD.X R5, RZ, RZ, R0, P0 ;  /* 0x000000ffff057224 */ /* 0x020fca00000e0600 */
[----:B------:R4:W-:Y:S01]  /*6760*/  STL [R1+0x14], R5 ;  /* 0x0000140501007387 */ /* 0x0009e20000100800 */
[----:B-123--:R-:W-:Y:S05]  /*6770*/  BRA `(.L_x_1558) ;  /* 0x0000000400287947 */ /* 0x00efea0003800000 */
.L_x_1560:
        /* <DEDUP_REMOVED lines=19> */
[----:B------:R-:W-:Y:S01]  /*68b0*/  @!P4 IMAD R173, R173, UR6, RZ ;  /* 0x00000006adadcc24 */ /* 0x000fe2000f8e02ff */
[----:B------:R-:W-:Y:S01]  /*68c0*/  @!P4 LEA R164, P0, R176, R236, 0x6 ;  /* 0x000000ecb0a4c211 */ /* 0x000fe200078030ff */
[C---:B------:R-:W-:Y:S02]  /*68d0*/  @!P4 IMAD R171, R0.reuse, UR11, R171 ;  /* 0x0000000b00abcc24 */ /* 0x040fe4000f8e02ab */
[----:B------:R-:W-:Y:S02]  /*68e0*/  @!P4 IMAD R173, R0, UR9, R173 ;  /* 0x0000000900adcc24 */ /* 0x000fe4000f8e02ad */
        /* <DEDUP_REMOVED lines=51> */
.L_x_1558:
[----:B----4-:R-:W2:Y:S01]  /*6c20*/  LDL.64 R4, [R1+0x10] ;  /* 0x0000100001047983 */ /* 0x010ea20000100a00 */
        /* <DEDUP_REMOVED lines=9> */
[C---:B------:R-:W-:Y:S01]  /*6cc0*/  IMAD R166, R228.reuse, UR9, RZ ;  /* 0x00000009e4a67c24 */ /* 0x040fe2000f8e02ff */
[----:B------:R-:W-:Y:S01]  /*6cd0*/  LEA.HI.X.SX32 R19, R167, R243, 0x6, P1 ;  /* 0x000000f3a7137211 */ /* 0x000fe200008f36ff */
[----:B------:R-:W-:Y:S01]  /*6ce0*/  IMAD.WIDE.U32 R22, R228, UR32, RZ ;  /* 0x00000020e4167c25 */ /* 0x000fe2000f8e00ff */
[----:B------:R-:W-:Y:S03]  /*6cf0*/  UIADD3 UR9, UR31, -UR33, URZ ;  /* 0x800000211f097290 */ /* 0x000fe6000fffe03f */
[----:B------:R-:W-:Y:S02]  /*6d00*/  IMAD R166, R229, UR32, R166 ;  /* 0x00000020e5a67c24 */ /* 0x000fe4000f8e02a6 */
[-C--:B------:R-:W-:Y:S04]  /*6d10*/  IMAD R13, R19, R228.reuse, RZ ;  /* 0x000000e4130d7224 */ /* 0x080fe800078e02ff */
[C---:B------:R-:W-:Y:S02]  /*6d20*/  IMAD R13, R18.reuse, R229, R13 ;  /* 0x000000e5120d7224 */ /* 0x040fe400078e020d */
[----:B------:R-:W-:Y:S01]  /*6d30*/  IMAD.WIDE.U32 R18, R18, R228, RZ ;  /* 0x000000e412127225 */ /* 0x000fe200078e00ff */
[----:B------:R-:W-:Y:S02]  /*6d40*/  @P4 STS.128 [R230+0x18000], RZ ;  /* 0x018000ffe6004388 */ /* 0x000fe40000000c00 */
[----:B------:R-:W-:Y:S02]  /*6d50*/  LEA R26, P3, R18, R246, 0x1 ;  /* 0x000000f6121a7211 */ /* 0x000fe400078608ff */
[----:B--2---:R-:W-:Y:S01]  /*6d60*/  LEA R14, P0, R2, R4, 0x6 ;  /* 0x00000004020e7211 */ /* 0x004fe200078030ff */
[----:B------:R-:W-:Y:S03]  /*6d70*/  IMAD.IADD R2, R23, 0x1, R166 ;  /* 0x0000000117027824 */ /* 0x000fe600078e02a6 */
[----:B------:R-:W-:Y:S01]  /*6d80*/  LEA.HI.X.SX32 R15, R0, R5, 0x6, P0 ;  /* 0x00000005000f7211 */ /* 0x000fe200000f36ff */
[----:B------:R-:W-:Y:S01]  /*6d90*/  IMAD.WIDE.U32 R194, R14, R228, RZ ;  /* 0x000000e40ec27225 */ /* 0x000fe200078e00ff */
[C---:B------:R-:W-:Y:S03]  /*6da0*/  LEA R164, P0, R22.reuse, R234, 0x6 ;  /* 0x000000ea16a47211 */ /* 0x040fe600078030ff */
[----:B------:R-:W-:Y:S01]  /*6db0*/  IMAD R166, R15, R228, RZ ;  /* 0x000000e40fa67224 */ /* 0x000fe200078e02ff */
[----:B------:R-:W-:Y:S02]  /*6dc0*/  LEA.HI.X R2, R22, R223, R2, 0x6, P0 ;  /* 0x000000df16027211 */ /* 0x000fe400000f3402 */
[----:B------:R-:W-:Y:S01]  /*6dd0*/  LEA R167, P2, R228, R164, 0x5 ;  /* 0x000000a4e4a77211 */ /* 0x000fe200078428ff */
[----:B------:R-:W-:Y:S01]  /*6de0*/  IMAD R166, R14, R229, R166 ;  /* 0x000000e50ea67224 */ /* 0x000fe200078e02a6 */
[----:B------:R-:W-:Y:S01]  /*6df0*/  @!P4 LEA R34, P1, R164, R226, 0x1 ;  /* 0x000000e2a422c211 */ /* 0x000fe200078208ff */
[----:B------:R-:W-:Y:S01]  /*6e00*/  IMAD.IADD R14, R19, 0x1, R13 ;  /* 0x00000001130e7824 */ /* 0x000fe200078e020d */
[----:B------:R-:W-:Y:S01]  /*6e10*/  LEA.HI.X R0, R228, R2, R229, 0x5, P2 ;  /* 0x00000002e4007211 */ /* 0x000fe200010f2ce5 */
[----:B------:R-:W-:Y:S01]  /*6e20*/  IMAD.IADD R166, R195, 0x1, R166 ;  /* 0x00000001c3a67824 */ /* 0x000fe200078e02a6 */
[----:B------:R-:W-:Y:S02]  /*6e30*/  LEA R22, P2, R194, R246, 0x1 ;  /* 0x000000f6c2167211 */ /* 0x000fe400078408ff */
[----:B------:R-:W-:Y:S02]  /*6e40*/  LEA.HI.X R27, R18, R245, R14, 0x1, P3 ;  /* 0x000000f5121b7211 */ /* 0x000fe400018f0c0e */
[----:B------:R-:W-:Y:S02]  /*6e50*/  ISETP.GE.AND P3, PT, R233, UR30, PT ;  /* 0x0000001ee9007c0c */ /* 0x000fe4000bf66270 */
[----:B------:R-:W-:Y:S02]  /*6e60*/  @!P4 LEA.HI.X R35, R164, R227, R2, 0x1, P1 ;  /* 0x000000e3a423c211 */ /* 0x000fe400008f0c02 */
[----:B------:R-:W-:Y:S01]  /*6e70*/  LEA.HI.X R23, R194, R245, R166, 0x1, P2 ;  /* 0x000000f5c2177211 */ /* 0x000fe200010f0ca6 */
[----:B------:R-:W-:Y:S01]  /*6e80*/  IMAD.MOV.U32 R166, RZ, RZ, R4 ;  /* 0x000000ffffa67224 */ /* 0x000fe200078e0004 */
[----:B------:R-:W-:Y:S01]  /*6e90*/  ISETP.GE.AND P2, PT, R232, UR30, PT ;  /* 0x0000001ee8007c0c */ /* 0x000fe2000bf46270 */
[----:B------:R-:W-:Y:S01]  /*6ea0*/  @!PT LDS RZ, [RZ] ;  /* 0x00000000fffff984 */ /* 0x000fe20000000800 */
[----:B------:R-:W-:Y:S01]  /*6eb0*/  @!PT LDS RZ, [RZ] ;  /* 0x00000000fffff984 */ /* 0x000fe20000000800 */
[----:B------:R-:W-:Y:S01]  /*6ec0*/  @!PT LDS RZ, [RZ] ;  /* 0x00000000fffff984 */ /* 0x000fe20000000800 */
[----:B------:R-:W-:Y:S01]  /*6ed0*/  @!P4 LDGSTS.E.BYPASS.LTC128B.128 [R230+0x18000], desc[UR26][R34.64] ;  /* 0x1800000022e6cfae */ /* 0x000fe2000b901d5a */
[----:B------:R-:W-:Y:S02]  /*6ee0*/  ISETP.GE.AND P1, PT, R231, UR30, PT ;  /* 0x0000001ee7007c0c */ /* 0x000fe4000bf26270 */
[C---:B------:R-:W-:Y:S03]  /*6ef0*/  @!P4 LEA R30, P0, R167.reuse, R224, 0x1 ;  /* 0x000000e0a71ec211 */ /* 0x040fe600078008ff */
[----:B------:R-:W-:Y:S01]  /*6f00*/  @P3 STS.128 [R230+0x1a000], RZ ;  /* 0x01a000ffe6003388 */ /* 0x000fe20000000c00 */
[----:B------:R-:W-:Y:S01]  /*6f10*/  @!P4 LEA.HI.X R31, R167, R225, R0, 0x1, P0 ;  /* 0x000000e1a71fc211 */ /* 0x000fe200000f0c00 */
[----:B------:R-:W-:Y:S02]  /*6f20*/  IMAD.MOV.U32 R167, RZ, RZ, R5 ;  /* 0x000000ffffa77224 */ /* 0x000fe400078e0005 */
        /* <DEDUP_REMOVED lines=35> */
[----:B------:R-:W2:Y:S04]  /*7160*/  LDSM.16.M88.4 R172, [R221+0x10000] ;  /* 0x01000000ddac783b */ /* 0x000ea80000000200 */
[----:B------:R-:W3:Y:S04]  /*7170*/  LDSM.16.M88.4 R176, [R221+0x10800] ;  /* 0x01080000ddb0783b */ /* 0x000ee80000000200 */
[----:B------:R-:W1:Y:S04]  /*7180*/  LDSM.16.M88.4 R180, [R221+0x11000] ;  /* 0x01100000ddb4783b */ /* 0x000e680000000200 */
[----:B------:R-:W4:Y:S04]  /*7190*/  LDSM.16.M88.4 R184, [R221+0x11800] ;  /* 0x01180000ddb8783b */ /* 0x000f280000000200 */
[----:B------:R-:W0:Y:S04]  /*71a0*/  LDGDEPBAR ;  /* 0x00000000000079af */ /* 0x000e280000000000 */
[----:B------:R-:W-:Y:S04]  /*71b0*/  LDSM.16.M88.4 R188, [R220] ;  /* 0x00000000dcbc783b */ /* 0x000fe80000000200 */
[----:B-----5:R-:W5:Y:S01]  /*71c0*/  LDSM.16.M88.4 R192, [R219] ;  /* 0x00000000dbc0783b */ /* 0x020f620000000200 */
[C---:B--2---:R-:W-:Y:S06]  /*71d0*/  HMMA.16816.F32 R4, R168.reuse, R172, RZ ;  /* 0x000000aca804723c */ /* 0x044fec00000018ff */
[C---:B------:R-:W-:Y:S01]  /*71e0*/  HMMA.16816.F32 R8, R168.reuse, R174, RZ ;  /* 0x000000aea808723c */ /* 0x040fe200000018ff */
[----:B------:R-:W-:Y:S05]  /*71f0*/  LDSM.16.M88.4 R172, [R210] ;  /* 0x00000000d2ac783b */ /* 0x000fea0000000200 */
[C---:B---3--:R-:W-:Y:S06]  /*7200*/  HMMA.16816.F32 R12, R168.reuse, R176, RZ ;  /* 0x000000b0a80c723c */ /* 0x048fec00000018ff */
[C---:B------:R-:W-:Y:S01]  /*7210*/  HMMA.16816.F32 R16, R168.reuse, R178, RZ ;  /* 0x000000b2a810723c */ /* 0x040fe200000018ff */
[----:B------:R-:W-:Y:S05]  /*7220*/  LDSM.16.M88.4 R176, [R209] ;  /* 0x00000000d1b0783b */ /* 0x000fea0000000200 */
[C---:B-1----:R-:W-:Y:S06]  /*7230*/  HMMA.16816.F32 R20, R168.reuse, R180, RZ ;  /* 0x000000b4a814723c */ /* 0x042fec00000018ff */
[C---:B------:R-:W-:Y:S01]  /*7240*/  HMMA.16816.F32 R24, R168.reuse, R182, RZ ;  /* 0x000000b6a818723c */ /* 0x040fe200000018ff */
[----:B------:R-:W-:Y:S05]  /*7250*/  LDSM.16.M88.4 R180, [R218] ;  /* 0x00000000dab4783b */ /* 0x000fea0000000200 */
[C---:B----4-:R-:W-:Y:S06]  /*7260*/  HMMA.16816.F32 R28, R168.reuse, R184, RZ ;  /* 0x000000b8a81c723c */ /* 0x050fec00000018ff */
[----:B------:R-:W-:Y:S01]  /*7270*/  HMMA.16816.F32 R32, R168, R186, RZ ;  /* 0x000000baa820723c */ /* 0x000fe200000018ff */
[----:B------:R-:W1:Y:S04]  /*7280*/  LDSM.16.M88.4 R168, [R211] ;  /* 0x00000000d3a8783b */ /* 0x000e680000000200 */
[----:B------:R-:W2:Y:S01]  /*7290*/  LDSM.16.M88.4 R184, [R215+0x10000] ;  /* 0x01000000d7b8783b */ /* 0x000ea20000000200 */
[C---:B-----5:R-:W-:Y:S06]  /*72a0*/  HMMA.16816.F32 R4, R188.reuse, R192, R4 ;  /* 0x000000c0bc04723c */ /* 0x060fec0000001804 */
[C---:B------:R-:W-:Y:S05]  /*72b0*/  HMMA.16816.F32 R8, R188.reuse, R194, R8 ;  /* 0x000000c2bc08723c */ /* 0x040fea0000001808 */
[----:B------:R-:W-:Y:S02]  /*72c0*/  IMAD.MOV.U32 R193, RZ, RZ, R167 ;  /* 0x000000ffffc17224 */ /* 0x000fe400078e00a7 */
[----:B------:R-:W-:Y:S04]  /*72d0*/  IMAD.U32 R167, RZ, RZ, UR9 ;  /* 0x00000009ffa77e24 */ /* 0x000fe8000f8e00ff */
[----:B------:R-:W-:Y:S01]  /*72e0*/  IMAD.MOV.U32 R192, RZ, RZ, R166 ;  /* 0x000000ffffc07224 */ /* 0x000fe200078e00a6 */
[C---:B------:R-:W-:Y:S04]  /*72f0*/  LEA R194, P5, R167.reuse, R242, 0x6 ;  /* 0x000000f2a7c27211 */ /* 0x040fe800078a30ff */
[C---:B------:R-:W-:Y:S02]  /*7300*/  LEA R166, P0, R167.reuse, R192, 0x6 ;  /* 0x000000c0a7a67211 */ /* 0x040fe400078030ff */
[C---:B------:R-:W-:Y:S02]  /*7310*/  LEA.HI.X.SX32 R195, R167.reuse, R243, 0x6, P5 ;  /* 0x000000f3a7c37211 */ /* 0x040fe400028f36ff */
[----:B------:R-:W-:Y:S05]  /*7320*/  LEA.HI.X.SX32 R167, R167, R193, 0x6, P0 ;  /* 0x000000c1a7a77211 */ /* 0x000fea00000f36ff */
[----:B------:R-:W-:Y:S01]  /*7330*/  IMAD R167, R167, UR6, RZ ;  /* 0x00000006a7a77c24 */ /* 0x000fe2000f8e02ff */
        /* <DEDUP_REMOVED lines=10> */
[C---:B--2---:R-:W-:Y:S06]  /*73e0*/  HMMA.16816.F32 R4, R180.reuse, R184, R4 ;  /* 0x000000b8b404723c */ /* 0x044fec0000001804 */
[C---:B------:R-:W-:Y:S01]  /*73f0*/  HMMA.16816.F32 R8, R180.reuse, R186, R8 ;  /* 0x000000bab408723c */ /* 0x040fe20000001808 */
[----:B------:R-:W2:Y:S05]  /*7400*/  LDSM.16.M88.4 R184, [R217] ;  /* 0x00000000d9b8783b */ /* 0x000eaa0000000200 */
[C---:B-1----:R-:W-:Y:S06]  /*7410*/  HMMA.16816.F32 R12, R180.reuse, R168, R12 ;  /* 0x000000a8b40c723c */ /* 0x042fec000000180c */
[C---:B------:R-:W-:Y:S01]  /*7420*/  HMMA.16816.F32 R16, R180.reuse, R170, R16 ;  /* 0x000000aab410723c */ /* 0x040fe20000001810 */
[----:B------:R-:W1:Y:S05]  /*7430*/  LDSM.16.M88.4 R168, [R208+0x800] ;  /* 0x00080000d0a8783b */ /* 0x000e6a0000000200 */
[C---:B---3--:R-:W-:Y:S06]  /*7440*/  HMMA.16816.F32 R20, R180.reuse, R172, R20 ;  /* 0x000000acb414723c */ /* 0x048fec0000001814 */
        /* <DEDUP_REMOVED lines=21> */
[----:B------:R-:W2:Y:S05]  /*75a0*/  LDSM.16.M88.4 R188, [R207] ;  /* 0x00000000cfbc783b */ /* 0x000eaa0000000200 */
[C---:B-1----:R-:W-:Y:S06]  /*75b0*/  HMMA.16816.F32 R12, R180.reuse, R168, R12 ;  /* 0x000000a8b40c723c */ /* 0x042fec000000180c */
[C---:B------:R-:W-:Y:S01]  /*75c0*/  HMMA.16816.F32 R16, R180.reuse, R170, R16 ;  /* 0x000000aab410723c */ /* 0x040fe20000001810 */
[----:B------:R-:W1:Y:S05]  /*75d0*/  LDSM.16.M88.4 R168, [R206] ;  /* 0x00000000cea8783b */ /* 0x000e6a0000000200 */
[C---:B---3--:R-:W-:Y:S06]  /*75e0*/  HMMA.16816.F32 R20, R180.reuse, R172, R20 ;  /* 0x000000acb414723c */ /* 0x048fec0000001814 */
[C---:B------:R-:W-:Y:S01]  /*75f0*/  HMMA.16816.F32 R24, R180.reuse, R174, R24 ;  /* 0x000000aeb418723c */ /* 0x040fe20000001818 */
[----:B------:R-:W3:Y:S05]  /*7600*/  LDSM.16.M88.4 R172, [R205] ;  /* 0x00000000cdac783b */ /* 0x000eea0000000200 */
[C---:B----4-:R-:W-:Y:S06]  /*7610*/  HMMA.16816.F32 R28, R180.reuse, R176, R28 ;  /* 0x000000b0b41c723c */ /* 0x050fec000000181c */
[----:B------:R-:W-:Y:S01]  /*7620*/  HMMA.16816.F32 R32, R180, R178, R32 ;  /* 0x000000b2b420723c */ /* 0x000fe20000001820 */
[----:B------:R-:W4:Y:S04]  /*7630*/  LDSM.16.M88.4 R176, [R204] ;  /* 0x00000000ccb0783b */ /* 0x000f280000000200 */
        /* <DEDUP_REMOVED lines=129> */
[----:B------:R-:W4:Y:S01]  /*7e50*/  LDSM.16.M88.4 R176, [R208+0x7800] ;  /* 0x00780000d0b0783b */ /* 0x000f220000000200 */
[----:B------:R-:W-:Y:S04]  /*7e60*/  DEPBAR.LE SB0, 0x0 ;  /* 0x000080000000791a */ /* 0x000fe80000000000 */
[C---:B--2---:R-:W-:Y:S01]  /*7e70*/  HMMA.16816.F32 R4, R184.reuse, R188, R4 ;  /* 0x000000bcb804723c */ /* 0x044fe20000001804 */
[----:B------:R-:W-:Y:S04]  /*7e80*/  BAR.SYNC.DEFER_BLOCKING 0x0 ;  /* 0x0000000000007b1d */ /* 0x000fe80000010000 */
[C---:B------:R-:W-:Y:S01]  /*7e90*/  IMAD.WIDE.U32 R182, R166.reuse, UR6, RZ ;  /* 0x00000006a6b67c25 */ /* 0x040fe2000f8e00ff */
[C---:B------:R-:W-:Y:S05]  /*7ea0*/  HMMA.16816.F32 R8, R184.reuse, R190, R8 ;  /* 0x000000beb808723c */ /* 0x040fea0000001808 */
[----:B------:R-:W-:Y:S01]  /*7eb0*/  IMAD R166, R166, UR7, R167 ;  /* 0x00000007a6a67c24 */ /* 0x000fe2000f8e02a7 */
[C---:B-1----:R-:W-:Y:S05]  /*7ec0*/  HMMA.16816.F32 R12, R184.reuse, R168, R12 ;  /* 0x000000a8b80c723c */ /* 0x042fea000000180c */
[----:B------:R-:W-:Y:S01]  /*7ed0*/  IMAD.IADD R166, R183, 0x1, R166 ;  /* 0x00000001b7a67824 */ /* 0x000fe200078e02a6 */
[C---:B------:R-:W-:Y:S06]  /*7ee0*/  HMMA.16816.F32 R16, R184.reuse, R170, R16 ;  /* 0x000000aab810723c */ /* 0x040fec0000001810 */
[----:B------:R-:W-:Y:S01]  /*7ef0*/  FMNMX.FTZ R0, R4, R3, !PT ;  /* 0x0000000304007209 */ /* 0x000fe20007810000 */
[C---:B---3--:R-:W-:Y:S04]  /*7f00*/  HMMA.16816.F32 R20, R184.reuse, R172, R20 ;  /* 0x000000acb814723c */ /* 0x048fe80000001814 */
[----:B------:R-:W-:Y:S02]  /*7f10*/  FMNMX.FTZ R0, R5, R0, !PT ;  /* 0x0000000005007209 */ /* 0x000fe40007810000 */
[----:B------:R-:W-:Y:S01]  /*7f20*/  FMNMX.FTZ R2, R6, R165, !PT ;  /* 0x000000a506027209 */ /* 0x000fe20007810000 */
[C---:B------:R-:W-:Y:S04]  /*7f30*/  HMMA.16816.F32 R24, R184.reuse, R174, R24 ;  /* 0x000000aeb818723c */ /* 0x040fe80000001818 */
[----:B------:R-:W-:Y:S02]  /*7f40*/  FMNMX.FTZ R0, R8, R0, !PT ;  /* 0x0000000008007209 */ /* 0x000fe40007810000 */
[C---:B----4-:R-:W-:Y:S05]  /*7f50*/  HMMA.16816.F32 R28, R184.reuse, R176, R28 ;  /* 0x000000b0b81c723c */ /* 0x050fea000000181c */
[----:B------:R-:W-:Y:S01]  /*7f60*/  FMNMX.FTZ R164, R9, R0, !PT ;  /* 0x0000000009a47209 */ /* 0x000fe20007810000 */
[----:B------:R-:W-:Y:S05]  /*7f70*/  HMMA.16816.F32 R32, R184, R178, R32 ;  /* 0x000000b2b820723c */ /* 0x000fea0000001820 */
[----:B------:R-:W-:Y:S02]  /*7f80*/  FMNMX.FTZ R0, R7, R2, !PT ;  /* 0x0000000207007209 */ /* 0x000fe40007810000 */
[----:B------:R-:W-:Y:S04]  /*7f90*/  FMNMX.FTZ R2, R12, R164, !PT ;  /* 0x000000a40c027209 */ /* 0x000fe80007810000 */
[----:B------:R-:W-:Y:S01]  /*7fa0*/  FMNMX.FTZ R164, R10, R0, !PT ;  /* 0x000000000aa47209 */ /* 0x000fe20007810000 */
[----:B------:R-:W-:Y:S01]  /*7fb0*/  IMAD R0, R195, UR6, RZ ;  /* 0x00000006c3007c24 */ /* 0x000fe2000f8e02ff */
[----:B------:R-:W-:Y:S02]  /*7fc0*/  FMNMX.FTZ R193, R13, R2, !PT ;  /* 0x000000020dc17209 */ /* 0x000fe40007810000 */
[----:B------:R-:W-:Y:S01]  /*7fd0*/  FMNMX.FTZ R2, R11, R164, !PT ;  /* 0x000000a40b027209 */ /* 0x000fe20007810000 */
[----:B------:R-:W-:Y:S01]  /*7fe0*/  IMAD R0, R194, UR7, R0 ;  /* 0x00000007c2007c24 */ /* 0x000fe2000f8e0200 */
[----:B------:R-:W-:Y:S01]  /*7ff0*/  FMNMX.FTZ R164, R16, R193, !PT ;  /* 0x000000c110a47209 */ /* 0x000fe20007810000 */
[----:B------:R-:W-:Y:S01]  /*8000*/  IMAD.WIDE.U32 R194, R194, UR6, RZ ;  /* 0x00000006c2c27c25 */ /* 0x000fe2000f8e00ff */
[----:B------:R-:W-:Y:S02]  /*8010*/  FMNMX.FTZ R2, R14, R2, !PT ;  /* 0x000000020e027209 */ /* 0x000fe40007810000 */
[----:B------:R-:W-:Y:S01]  /*8020*/  FMNMX.FTZ R164, R17, R164, !PT ;  /* 0x000000a411a47209 */ /* 0x000fe20007810000 */
[----:B------:R-:W-:Y:S01]  /*8030*/  IMAD.IADD R0, R195, 0x1, R0 ;  /* 0x00000001c3007824 */ /* 0x000fe200078e0200 */
[----:B------:R-:W-:Y:S02]  /*8040*/  FMNMX.FTZ R2, R15, R2, !PT ;  /* 0x000000020f027209 */ /* 0x000fe40007810000 */
[----:B------:R-:W-:Y:S02]  /*8050*/  FMNMX.FTZ R193, R20, R164, !PT ;  /* 0x000000a414c17209 */ /* 0x000fe40007810000 */
[----:B------:R-:W-:Y:S02]  /*8060*/  FMNMX.FTZ R164, R18, R2, !PT ;  /* 0x0000000212a47209 */ /* 0x000fe40007810000 */
[----:B------:R-:W-:Y:S02]  /*8070*/  FMNMX.FTZ R2, R21, R193, !PT ;  /* 0x000000c115027209 */ /* 0x000fe40007810000 */
[----:B------:R-:W-:Y:S02]  /*8080*/  FMNMX.FTZ R167, R19, R164, !PT ;  /* 0x000000a413a77209 */ /* 0x000fe40007810000 */
[----:B------:R-:W-:Y:S02]  /*8090*/  LEA R178, P5, R194, R248, 0x1 ;  /* 0x000000f8c2b27211 */ /* 0x000fe400078a08ff */
        /* <DEDUP_REMOVED lines=16> */
.L_x_1559:
[----:B------:R2:W-:Y:S01]  /*81a0*/  STL.64 [R1+0x20], R198 ;  /* 0x000020c601007387 */ /* 0x0005e20000100a00 */
[----:B------:R-:W-:Y:S01]  /*81b0*/  FMNMX.FTZ R171, R31, R194, !PT ;  /* 0x000000c21fab7209 */ /* 0x000fe20007810000 */
[----:B------:R-:W-:Y:S01]  /*81c0*/  USHF.L.U32 UR32, UR32, 0x1, URZ ;  /* 0x0000000120207899 */ /* 0x000fe2000800063f */
[----:B-1----:R-:W-:Y:S01]  /*81d0*/  MOV R166, UR29 ;  /* 0x0000001d00a67c02 */ /* 0x002fe20008000f00 */
[----:B------:R-:W-:Y:S01]  /*81e0*/  UIADD3 UR9, UR29, -0x4498517b, URZ ;  /* 0xbb67ae851d097890 */ /* 0x000fe2000fffe03f */
[----:B------:R-:W-:Y:S01]  /*81f0*/  FMNMX.FTZ R0, R34, R171, !PT ;  /* 0x000000ab22007209 */ /* 0x000fe20007810000 */
[----:B------:R-:W1:Y:S01]  /*8200*/  SHFL.BFLY PT, R175, R2, 0x2, 0x1f ;  /* 0x0c401f0002af7f89 */ /* 0x000e6200000e0000 */
[----:B------:R-:W-:Y:S02]  /*8210*/  UIADD3 UR23, UR28, -0x61c88647, URZ ;  /* 0x9e3779b91c177890 */ /* 0x000fe4000fffe03f */
[----:B------:R-:W-:Y:S01]  /*8220*/  FMNMX.FTZ R169, R35, R0, !PT ;  /* 0x0000000023a97209 */ /* 0x000fe20007810000 */
[----:B------:R-:W-:Y:S04]  /*8230*/  UIADD3 UR22, UR28, 0x3c6ef372, URZ ;  /* 0x3c6ef3721c167890 */ /* 0x000fe8000fffe03f */
[----:B------:R-:W-:Y:S01]  /*8240*/  LDSM.16.MT88.4 R176, [R216+0x18000] ;  /* 0x01800000d8b0783b */ /* 0x000fe20000004200 */
[----:B------:R-:W-:Y:S02]  /*8250*/  UIADD3 UR21, UR29, 0x76cf5d0a, URZ ;  /* 0x76cf5d0a1d157890 */ /* 0x000fe4000fffe03f */
[----:B------:R-:W-:Y:S02]  /*8260*/  UIADD3 UR19, UR29, 0x32370b8f, URZ ;  /* 0x32370b8f1d137890 */ /* 0x000fe4000fffe03f */
[----:B------:R-:W-:Y:S02]  /*8270*/  UIADD3 UR15, UR28, 0x78dde6e4, URZ ;  /* 0x78dde6e41c0f7890 */ /* 0x000fe4000fffe03f */
[----:B------:R-:W-:Y:S01]  /*8280*/  UIADD3 UR20, UR28, -0x255992d5, URZ ;  /* 0xdaa66d2b1c147890 */ /* 0x000fe2000fffe03f */
[----:B------:R-:W3:Y:S01]  /*8290*/  SHFL.BFLY PT, R0, R169, 0x2, 0x1f ;  /* 0x0c401f00a9007f89 */ /* 0x000ee200000e0000 */
[----:B------:R-:W-:Y:S02]  /*82a0*/  UIADD3 UR14, UR29, -0x126145ec, URZ ;  /* 0xed9eba141d0e7890 */ /* 0x000fe4000fffe03f */
[----:B------:R-:W-:Y:S02]  /*82b0*/  UIADD3 UR25, UR28, -0x4ab325aa, URZ ;  /* 0xb54cda561c197890 */ /* 0x000fe4000fffe03f */
[----:B------:R-:W-:Y:S02]  /*82c0*/  UIADD3 UR11, UR28, 0x1715609d, URZ ;  /* 0x1715609d1c0b7890 */ /* 0x000fe4000fffe03f */
[----:B------:R-:W-:Y:S01]  /*82d0*/  UIADD3 UR24, UR29, 0x646e171e, URZ ;  /* 0x646e171e1d187890 */ /* 0x000fe2000fffe03f */
[----:B--2---:R-:W2:Y:S01]  /*82e0*/  LDL.64 R198, [R1+0x8] ;  /* 0x0000080001c67983 */ /* 0x004ea20000100a00 */
[----:B------:R-:W-:Y:S05]  /*82f0*/  UIADD3 UR33, UR33, 0x1, URZ ;  /* 0x0000000121217890 */ /* 0x000fea000fffe03f */
[----:B------:R4:W-:Y:S06]  /*8300*/  STL.64 [R1+0x18], R196 ;  /* 0x000018c401007387 */ /* 0x0009ec0000100a00 */
[----:B----4-:R-:W4:Y:S01]  /*8310*/  LDL.64 R196, [R1] ;  /* 0x0000000001c47983 */ /* 0x010f220000100a00 */
[----:B-1----:R-:W-:Y:S02]  /*8320*/  FMNMX.FTZ R173, R2, R175, !PT ;  /* 0x000000af02ad7209 */ /* 0x002fe40007810000 */
[----:B---3--:R-:W-:Y:S03]  /*8330*/  FMNMX.FTZ R167, R169, R0, !PT ;  /* 0x00000000a9a77209 */ /* 0x008fe60007810000 */
[----:B------:R-:W-:Y:S08]  /*8340*/  SHFL.BFLY PT, R164, R173, 0x1, 0x1f ;  /* 0x0c201f00ada47f89 */ /* 0x000ff000000e0000 */
[----:B------:R-:W1:Y:S02]  /*8350*/  SHFL.BFLY PT, R0, R167, 0x1, 0x1f ;  /* 0x0c201f00a7007f89 */ /* 0x000e6400000e0000 */
[----:B-1----:R-:W-:Y:S05]  /*8360*/  FMNMX.FTZ R0, R167, R0, !PT ;  /* 0x00000000a7007209 */ /* 0x002fea0007810000 */
[----:B------:R-:W-:Y:S01]  /*8370*/  FMUL.FTZ R189, R0, UR4 ;  /* 0x0000000400bd7c20 */ /* 0x000fe20008410000 */
[----:B--2---:R-:W-:Y:S01]  /*8380*/  LOP3.LUT R2, R199, UR32, R166, 0x96, !PT ;  /* 0x00000020c7027c12 */ /* 0x004fe2000f8e96a6 */
[----:B------:R-:W-:Y:S01]  /*8390*/  UIADD3 UR32, UR32, 0x1, URZ ;  /* 0x0000000120207890 */ /* 0x000fe2000fffe03f */
[----:B------:R-:W-:Y:S01]  /*83a0*/  LOP3.LUT R194, R251, UR9, R198, 0x96, !PT ;  /* 0x00000009fbc27c12 */ /* 0x000fe2000f8e96c6 */
[----:B------:R-:W-:Y:S02]  /*83b0*/  UIADD3 UR9, UR29, -0x56f99767, URZ ;  /* 0xa90668991d097890 */ /* 0x000fe4000fffe03f */
[----:B------:R-:W-:Y:S01]  /*83c0*/  IMAD.WIDE.U32 R168, R2, -0x326172a9, RZ ;  /* 0xcd9e8d5702a87825 */ /* 0x000fe200078e00ff */
[----:B------:R-:W-:Y:S03]  /*83d0*/  FMNMX.FTZ R2, R173, R164, !PT ;  /* 0x000000a4ad027209 */ /* 0x000fe60007810000 */
[----:B------:R-:W-:Y:S01]  /*83e0*/  IMAD.WIDE.U32 R194, R194, -0x326172a9, RZ ;  /* 0xcd9e8d57c2c27825 */ /* 0x000fe200078e00ff */
[C---:B------:R-:W-:Y:S03]  /*83f0*/  FSETP.NEU.FTZ.AND P0, PT, R2.reuse, -INF , PT ;  /* 0xff8000000200780b */ /* 0x040fe60003f1d000 */
[C---:B------:R-:W-:Y:S01]  /*8400*/  FMUL.FTZ R190, R2.reuse, UR4 ;  /* 0x0000000402be7c20 */ /* 0x040fe20008410000 */
[----:B------:R-:W-:Y:S01]  /*8410*/  FADD.FTZ R3, -R2, R3 ;  /* 0x0000000302037221 */ /* 0x000fe20000010100 */
[----:B------:R-:W-:Y:S03]  /*8420*/  LOP3.LUT R172, R195, UR22, R168, 0x96, !PT ;  /* 0x00000016c3ac7c12 */ /* 0x000fe6000f8e96a8 */
[----:B------:R-:W-:Y:S02]  /*8430*/  FSEL R190, R190, RZ, P0 ;  /* 0x000000ffbebe7208 */ /* 0x000fe40000000000 */
[----:B------:R-:W-:Y:S01]  /*8440*/  IMAD.WIDE.U32 R172, R172, -0x2daee0ad, RZ ;  /* 0xd2511f53acac7825 */ /* 0x000fe200078e00ff */
[----:B------:R-:W-:Y:S03]  /*8450*/  FSETP.NEU.FTZ.AND P0, PT, R0, -INF , PT ;  /* 0xff8000000000780b */ /* 0x000fe60003f1d000 */
[--C-:B------:R-:W-:Y:S01]  /*8460*/  FFMA.FTZ R168, R8, UR4, -R190.reuse ;  /* 0x0000000408a87c23 */ /* 0x100fe200080108be */
[--C-:B------:R-:W-:Y:S01]  /*8470*/  FFMA.FTZ R184, R5, UR4, -R190.reuse ;  /* 0x0000000405b87c23 */ /* 0x100fe200080108be */
[----:B------:R-:W-:Y:S01]  /*8480*/  FSEL R189, R189, RZ, P0 ;  /* 0x000000ffbdbd7208 */ /* 0x000fe20000000000 */
[--C-:B------:R-:W-:Y:S01]  /*8490*/  FFMA.FTZ R187, R4, UR4, -R190.reuse ;  /* 0x0000000404bb7c23 */ /* 0x100fe200080108be */
[--C-:B------:R-:W-:Y:S01]  /*84a0*/  FFMA.FTZ R191, R12, UR4, -R190.reuse ;  /* 0x000000040cbf7c23 */ /* 0x100fe200080108be */
[----:B------:R-:W-:Y:S01]  /*84b0*/  FFMA.FTZ R32, R32, UR4, -R190 ;  /* 0x0000000420207c23 */ /* 0x000fe200080108be */
[----:B------:R-:W-:Y:S01]  /*84c0*/  MUFU.EX2 R168, R168 ;  /* 0x000000a800a87308 */ /* 0x000fe20000000800 */
[--C-:B------:R-:W-:Y:S01]  /*84d0*/  FFMA.FTZ R185, R11, UR4, -R189.reuse ;  /* 0x000000040bb97c23 */ /* 0x100fe200080108bd */
[--C-:B------:R-:W-:Y:S01]  /*84e0*/  FFMA.FTZ R188, R6, UR4, -R189.reuse ;  /* 0x0000000406bc7c23 */ /* 0x100fe200080108bd */
[--C-:B------:R-:W-:Y:S01]  /*84f0*/  FFMA.FTZ R186, R7, UR4, -R189.reuse ;  /* 0x0000000407ba7c23 */ /* 0x100fe200080108bd */
[--C-:B------:R-:W-:Y:S01]  /*8500*/  FFMA.FTZ R170, R10, UR4, -R189.reuse ;  /* 0x000000040aaa7c23 */ /* 0x100fe200080108bd */
[----:B----4-:R-:W-:Y:S01]  /*8510*/  LOP3.LUT R164, R169, UR23, R196, 0x96, !PT ;  /* 0x00000017a9a47c12 */ /* 0x010fe2000f8e96c4 */
[--C-:B------:R-:W-:Y:S01]  /*8520*/  FFMA.FTZ R169, R9, UR4, -R190.reuse ;  /* 0x0000000409a97c23 */ /* 0x100fe200080108be */
[--C-:B------:R-:W-:Y:S03]  /*8530*/  FFMA.FTZ R14, R14, UR4, -R189.reuse ;  /* 0x000000040e0e7c23 */ /* 0x100fe600080108bd */
[----:B------:R-:W-:Y:S01]  /*8540*/  MUFU.EX2 R187, R187 ;  /* 0x000000bb00bb7308 */ /* 0x000fe20000000800 */
[--C-:B------:R-:W-:Y:S01]  /*8550*/  FFMA.FTZ R26, R26, UR4, -R189.reuse ;  /* 0x000000041a1a7c23 */ /* 0x100fe200080108bd */
[----:B------:R-:W-:Y:S04]  /*8560*/  IMAD.WIDE.U32 R192, R164, -0x2daee0ad, RZ ;  /* 0xd2511f53a4c07825 */ /* 0x000fe800078e00ff */
[----:B------:R-:W-:Y:S01]  /*8570*/  FFMA.FTZ R29, R29, UR4, -R190 ;  /* 0x000000041d1d7c23 */ /* 0x000fe200080108be */
[----:B------:R-:W-:Y:S03]  /*8580*/  LOP3.LUT R164, R193, UR21, R250, 0x96, !PT ;  /* 0x00000015c1a47c12 */ /* 0x000fe6000f8e96fa */
[----:B------:R-:W1:Y:S01]  /*8590*/  MUFU.EX2 R169, R169 ;  /* 0x000000a900a97308 */ /* 0x000e620000000800 */
[----:B------:R-:W-:Y:S01]  /*85a0*/  LOP3.LUT R192, R173, UR19, R192, 0x96, !PT ;  /* 0x00000013adc07c12 */ /* 0x000fe2000f8e96c0 */
[----:B------:R-:W-:Y:S04]  /*85b0*/  IMAD.WIDE.U32 R166, R164, -0x326172a9, RZ ;  /* 0xcd9e8d57a4a67825 */ /* 0x000fe800078e00ff */
[----:B------:R-:W-:Y:S01]  /*85c0*/  IMAD.WIDE.U32 R192, R192, -0x326172a9, RZ ;  /* 0xcd9e8d57c0c07825 */ /* 0x000fe200078e00ff */
[----:B------:R-:W-:Y:S03]  /*85d0*/  LOP3.LUT R8, R167, UR20, R194, 0x96, !PT ;  /* 0x00000014a7087c12 */ /* 0x000fe6000f8e96c2 */
[----:B------:R-:W2:Y:S01]  /*85e0*/  MUFU.EX2 R184, R184 ;  /* 0x000000b800b87308 */ /* 0x000ea20000000800 */
[----:B------:R-:W-:Y:S01]  /*85f0*/  LOP3.LUT R166, R193, UR15, R166, 0x96, !PT ;  /* 0x0000000fc1a67c12 */ /* 0x000fe2000f8e96a6 */
[----:B------:R-:W-:Y:S04]  /*8600*/  IMAD.WIDE.U32 R174, R8, -0x2daee0ad, RZ ;  /* 0xd2511f5308ae7825 */ /* 0x000fe800078e00ff */
[----:B------:R-:W-:Y:S01]  /*8610*/  FFMA.FTZ R193, R23, UR4, -R189 ;  /* 0x0000000417c17c23 */ /* 0x000fe200080108bd */
[----:B------:R-:W-:Y:S01]  /*8620*/  IMAD.WIDE.U32 R166, R166, -0x2daee0ad, RZ ;  /* 0xd2511f53a6a67825 */ /* 0x000fe200078e00ff */
[----:B------:R-:W-:Y:S02]  /*8630*/  LOP3.LUT R8, R175, UR14, R172, 0x96, !PT ;  /* 0x0000000eaf087c12 */ /* 0x000fe4000f8e96ac */
[----:B------:R-:W-:Y:S02]  /*8640*/  MUFU.EX2 R170, R170 ;  /* 0x000000aa00aa7308 */ /* 0x000fe40000000800 */
[----:B------:R-:W-:Y:S01]  /*8650*/  LOP3.LUT R9, R167, UR9, R174, 0x96, !PT ;  /* 0x00000009a7097c12 */ /* 0x000fe2000f8e96ae */
[----:B------:R-:W-:Y:S01]  /*8660*/  IMAD.WIDE.U32 R180, R8, -0x326172a9, RZ ;  /* 0xcd9e8d5708b47825 */ /* 0x000fe200078e00ff */
[----:B------:R-:W-:Y:S03]  /*8670*/  MOV R167, UR10 ;  /* 0x0000000a00a77c02 */ /* 0x000fe60008000f00 */
[----:B------:R-:W-:Y:S03]  /*8680*/  IMAD.WIDE.U32 R172, R9, -0x326172a9, RZ ;  /* 0xcd9e8d5709ac7825 */ /* 0x000fe600078e00ff */
[----:B------:R-:W-:Y:S01]  /*8690*/  MUFU.EX2 R185, R185 ;  /* 0x000000b900b97308 */ /* 0x000fe20000000800 */
[----:B------:R-:W-:Y:S02]  /*86a0*/  PRMT R167, R167, R244, UR10 ;  /* 0x0000000aa7a77e16 */ /* 0x000fe400080000f4 */
[--C-:B------:R-:W-:Y:S02]  /*86b0*/  SHF.R.U32.HI R5, RZ, 0x10, R172.reuse ;  /* 0x00000010ff057819 */ /* 0x100fe400000116ac */
[----:B------:R-:W-:Y:S02]  /*86c0*/  SHF.R.U32.HI R8, RZ, 0x18, R172 ;  /* 0x00000018ff087819 */ /* 0x000fe400000116ac */
[----:B------:R-:W-:Y:S03]  /*86d0*/  LOP3.LUT R5, R5, 0xff, RZ, 0xc0, !PT ;  /* 0x000000ff05057812 */ /* 0x000fe600078ec0ff */
[----:B------:R-:W-:Y:S01]  /*86e0*/  MUFU.EX2 R188, R188 ;  /* 0x000000bc00bc7308 */ /* 0x000fe20000000800 */
[----:B------:R-:W-:Y:S02]  /*86f0*/  LOP3.LUT R4, R173, UR25, R180, 0x96, !PT ;  /* 0x00000019ad047c12 */ /* 0x000fe4000f8e96b4 */
[C---:B------:R-:W-:Y:S02]  /*8700*/  LOP3.LUT R11, R172.reuse, 0xffff, RZ, 0xc0, !PT ;  /* 0x0000ffffac0b7812 */ /* 0x040fe400078ec0ff */
[----:B------:R-:W-:Y:S02]  /*8710*/  PRMT R6, R5, 0x5410, R8 ;  /* 0x0000541005067816 */ /* 0x000fe40000000008 */
[----:B------:R-:W-:Y:S03]  /*8720*/  LOP3.LUT R174, R172, 0xff, RZ, 0xc0, !PT ;  /* 0x000000ffacae7812 */ /* 0x000fe600078ec0ff */
[----:B------:R-:W-:Y:S01]  /*8730*/  MUFU.EX2 R186, R186 ;  /* 0x000000ba00ba7308 */ /* 0x000fe20000000800 */
[--C-:B------:R-:W-:Y:S02]  /*8740*/  SHF.R.U32.HI R7, RZ, 0x18, R4.reuse ;  /* 0x00000018ff077819 */ /* 0x100fe40000011604 */
[C---:B------:R-:W-:Y:S02]  /*8750*/  LOP3.LUT R9, R4.reuse, 0xffff, RZ, 0xc0, !PT ;  /* 0x0000ffff04097812 */ /* 0x040fe400078ec0ff */
[----:B------:R-:W-:Y:S02]  /*8760*/  LOP3.LUT R172, R4, 0xff, RZ, 0xc0, !PT ;  /* 0x000000ff04ac7812 */ /* 0x000fe400078ec0ff */
[----:B------:R-:W-:Y:S01]  /*8770*/  SHF.R.U32.HI R8, RZ, 0x10, R4 ;  /* 0x00000010ff087819 */ /* 0x000fe20000011604 */
[----:B------:R-:W-:Y:S01]  /*8780*/  FMUL.FTZ R4, R3, UR4 ;  /* 0x0000000403047c20 */ /* 0x000fe20008410000 */
[----:B------:R-:W-:Y:S01]  /*8790*/  FADD.FTZ R3, -R0, R165 ;  /* 0x000000a500037221 */ /* 0x000fe20000010100 */
[----:B------:R-:W-:Y:S01]  /*87a0*/  SHF.R.U32.HI R11, RZ, 0x8, R11 ;  /* 0x00000008ff0b7819 */ /* 0x000fe2000001160b */
[----:B------:R-:W-:Y:S01]  /*87b0*/  MUFU.EX2 R191, R191 ;  /* 0x000000bf00bf7308 */ /* 0x000fe20000000800 */
[----:B------:R-:W-:Y:S01]  /*87c0*/  SHF.R.U32.HI R9, RZ, 0x8, R9 ;  /* 0x00000008ff097819 */ /* 0x000fe20000011609 */
[----:B------:R-:W-:Y:S01]  /*87d0*/  FMUL.FTZ R10, R3, UR4 ;  /* 0x00000004030a7c20 */ /* 0x000fe20008410000 */
[----:B------:R-:W-:Y:S02]  /*87e0*/  PRMT R174, R174, 0x5410, R11 ;  /* 0x00005410aeae7816 */ /* 0x000fe4000000000b */
[----:B------:R-:W-:Y:S02]  /*87f0*/  LOP3.LUT R8, R8, 0xff, RZ, 0xc0, !PT ;  /* 0x000000ff08087812 */ /* 0x000fe400078ec0ff */
[----:B------:R-:W-:Y:S03]  /*8800*/  PRMT R172, R172, 0x5410, R9 ;  /* 0x00005410acac7816 */ /* 0x000fe60000000009 */
[----:B------:R3:W4:Y:S01]  /*8810*/  MUFU.EX2 R3, R10 ;  /* 0x0000000a00037308 */ /* 0x0007220000000800 */
[--C-:B------:R-:W-:Y:S02]  /*8820*/  HSET2.LE.AND R174, R174, R167.reuse, PT ;  /* 0x000000a7aeae7233 */ /* 0x100fe40003803000 */
[----:B------:R-:W-:Y:S02]  /*8830*/  MOV R11, R181 ;  /* 0x000000b5000b7202 */ /* 0x000fe40000000f00 */
[----:B-1----:R-:W-:Y:S02]  /*8840*/  F2FP.F16.F32.PACK_AB R5, R169, R168 ;  /* 0x000000a8a905723e */ /* 0x002fe400000000ff */
[----:B------:R-:W-:Y:S03]  /*8850*/  PRMT R8, R8, 0x5410, R7 ;  /* 0x0000541008087816 */ /* 0x000fe60000000007 */
[----:B------:R-:W1:Y:S01]  /*8860*/  MUFU.EX2 R164, R4 ;  /* 0x0000000400a47308 */ /* 0x000e620000000800 */
[----:B------:R-:W-:Y:S02]  /*8870*/  LOP3.LUT R174, R174, R5, RZ, 0xc0, !PT ;  /* 0x00000005aeae7212 */ /* 0x000fe400078ec0ff */
[--C-:B------:R-:W-:Y:S02]  /*8880*/  HSET2.LE.AND R172, R172, R167.reuse, PT ;  /* 0x000000a7acac7233 */ /* 0x100fe40003803000 */
[----:B--2---:R-:W-:Y:S02]  /*8890*/  F2FP.F16.F32.PACK_AB R5, R184, R187 ;  /* 0x000000bbb805723e */ /* 0x004fe400000000ff */
[--C-:B------:R-:W-:Y:S03]  /*88a0*/  HSET2.LE.AND R175, R6, R167.reuse, PT ;  /* 0x000000a706af7233 */ /* 0x100fe60003803000 */
[----:B------:R-:W-:Y:S01]  /*88b0*/  MUFU.EX2 R171, R32 ;  /* 0x0000002000ab7308 */ /* 0x000fe20000000800 */
[----:B---3--:R-:W-:Y:S01]  /*88c0*/  MOV R10, R180 ;  /* 0x000000b4000a7202 */ /* 0x008fe20000000f00 */
[C---:B----4-:R-:W-:Y:S01]  /*88d0*/  FMUL.FTZ R7, R3.reuse, R163 ;  /* 0x000000a303077220 */ /* 0x050fe20000410000 */
[----:B------:R-:W2:Y:S01]  /*88e0*/  LDSM.16.MT88.4 R180, [R214+0x18000] ;  /* 0x01800000d6b4783b */ /* 0x000ea20000004200 */
[--C-:B------:R-:W-:Y:S01]  /*88f0*/  HSET2.LE.AND R173, R8, R167.reuse, PT ;  /* 0x000000a708ad7233 */ /* 0x100fe20003803000 */
[----:B------:R-:W-:Y:S01]  /*8900*/  FMUL.FTZ R38, R3, R38 ;  /* 0x0000002603267220 */ /* 0x000fe20000410000 */
[----:B------:R-:W-:Y:S01]  /*8910*/  F2FP.F16.F32.PACK_AB R8, R185, R170 ;  /* 0x000000aab908723e */ /* 0x000fe200000000ff */
[----:B------:R-:W-:Y:S01]  /*8920*/  FMUL.FTZ R39, R3, R39 ;  /* 0x0000002703277220 */ /* 0x000fe20000410000 */
[----:B------:R-:W-:Y:S01]  /*8930*/  LOP3.LUT R172, R172, R5, RZ, 0xc0, !PT ;  /* 0x00000005acac7212 */ /* 0x000fe200078ec0ff */
[C---:B-1----:R-:W-:Y:S01]  /*8940*/  FMUL.FTZ R4, R164.reuse, R160 ;  /* 0x000000a0a4047220 */ /* 0x042fe20000410000 */
[C---:B------:R-:W-:Y:S01]  /*8950*/  FMUL.FTZ R5, R164.reuse, R161 ;  /* 0x000000a1a4057220 */ /* 0x040fe20000410000 */
[----:B------:R-:W-:Y:S01]  /*8960*/  LOP3.LUT R175, R175, R8, RZ, 0xc0, !PT ;  /* 0x00000008afaf7212 */ /* 0x000fe200078ec0ff */
[C---:B------:R-:W-:Y:S01]  /*8970*/  FMUL.FTZ R8, R164.reuse, R156 ;  /* 0x0000009ca4087220 */ /* 0x040fe20000410000 */
[----:B------:R-:W-:Y:S01]  /*8980*/  MOV R160, R10 ;  /* 0x0000000a00a07202 */ /* 0x000fe20000000f00 */
[----:B------:R-:W-:Y:S01]  /*8990*/  FMUL.FTZ R9, R164, R157 ;  /* 0x0000009da4097220 */ /* 0x000fe20000410000 */
[----:B------:R-:W-:Y:S01]  /*89a0*/  MOV R161, R11 ;  /* 0x0000000b00a17202 */ /* 0x000fe20000000f00 */
[C---:B------:R-:W-:Y:S01]  /*89b0*/  FMUL.FTZ R10, R3.reuse, R158 ;  /* 0x0000009e030a7220 */ /* 0x040fe20000410000 */
[----:B------:R-:W-:Y:S01]  /*89c0*/  FMUL.FTZ R11, R3, R159 ;  /* 0x0000009f030b7220 */ /* 0x000fe20000410000 */
[----:B------:R-:W-:Y:S01]  /*89d0*/  F2FP.F16.F32.PACK_AB R6, R186, R188 ;  /* 0x000000bcba06723e */ /* 0x000fe200000000ff */
[----:B------:R-:W1:Y:S01]  /*89e0*/  LDSM.16.MT88.4 R156, [R213+0x18000] ;  /* 0x01800000d59c783b */ /* 0x000e620000004200 */
[C---:B------:R-:W-:Y:S01]  /*89f0*/  FMUL.FTZ R36, R164.reuse, R36 ;  /* 0x00000024a4247220 */ /* 0x040fe20000410000 */
[C---:B------:R-:W-:Y:S01]  /*8a00*/  FMUL.FTZ R37, R164.reuse, R37 ;  /* 0x00000025a4257220 */ /* 0x040fe20000410000 */
[----:B------:R-:W-:Y:S01]  /*8a10*/  LOP3.LUT R173, R173, R6, RZ, 0xc0, !PT ;  /* 0x00000006adad7212 */ /* 0x000fe200078ec0ff */
[C---:B------:R-:W-:Y:S01]  /*8a20*/  FMUL.FTZ R6, R3.reuse, R162 ;  /* 0x000000a203067220 */ /* 0x040fe20000410000 */
[C---:B------:R-:W-:Y:S01]  /*8a30*/  FMUL.FTZ R40, R164.reuse, R40 ;  /* 0x00000028a4287220 */ /* 0x040fe20000410000 */
[C---:B------:R-:W-:Y:S01]  /*8a40*/  FMUL.FTZ R41, R164.reuse, R41 ;  /* 0x00000029a4297220 */ /* 0x040fe20000410000 */
[C---:B------:R-:W-:Y:S01]  /*8a50*/  FMUL.FTZ R44, R164.reuse, R44 ;  /* 0x0000002ca42c7220 */ /* 0x040fe20000410000 */
[C---:B------:R-:W-:Y:S01]  /*8a60*/  FMUL.FTZ R45, R164.reuse, R45 ;  /* 0x0000002da42d7220 */ /* 0x040fe20000410000 */
[C---:B------:R-:W-:Y:S01]  /*8a70*/  FMUL.FTZ R48, R164.reuse, R48 ;  /* 0x00000030a4307220 */ /* 0x040fe20000410000 */
[C---:B------:R-:W-:Y:S01]  /*8a80*/  FMUL.FTZ R49, R164.reuse, R49 ;  /* 0x00000031a4317220 */ /* 0x040fe20000410000 */
[C---:B------:R-:W-:Y:S01]  /*8a90*/  HMMA.16816.F32 R4, R172.reuse, R176, R4 ;  /* 0x000000b0ac04723c */ /* 0x040fe20000001804 */
[----:B------:R-:W-:Y:S04]  /*8aa0*/  MUFU.EX2 R193, R193 ;  /* 0x000000c100c17308 */ /* 0x000fe80000000800 */
[C---:B------:R-:W-:Y:S01]  /*8ab0*/  FMUL.FTZ R52, R164.reuse, R52 ;  /* 0x00000034a4347220 */ /* 0x040fe20000410000 */
[C---:B------:R-:W-:Y:S05]  /*8ac0*/  HMMA.16816.F32 R8, R172.reuse, R178, R8 ;  /* 0x000000b2ac08723c */ /* 0x040fea0000001808 */
[----:B------:R-:W-:Y:S01]  /*8ad0*/  MUFU.EX2 R29, R29 ;  /* 0x0000001d001d7308 */ /* 0x000fe20000000800 */
[C---:B------:R-:W-:Y:S01]  /*8ae0*/  FMUL.FTZ R42, R3.reuse, R42 ;  /* 0x0000002a032a7220 */ /* 0x040fe20000410000 */
[C---:B------:R-:W-:Y:S01]  /*8af0*/  FMUL.FTZ R43, R3.reuse, R43 ;  /* 0x0000002b032b7220 */ /* 0x040fe20000410000 */
[C---:B--2---:R-:W-:Y:S03]  /*8b00*/  HMMA.16816.F32 R36, R172.reuse, R180, R36 ;  /* 0x000000b4ac24723c */ /* 0x044fe60000001824 */
[----:B------:R-:W-:Y:S01]  /*8b10*/  MOV R176, R160 ;  /* 0x000000a000b07202 */ /* 0x000fe20000000f00 */
[C---:B------:R-:W-:Y:S02]  /*8b20*/  FMUL.FTZ R46, R3.reuse, R46 ;  /* 0x0000002e032e7220 */ /* 0x040fe40000410000 */
[C---:B------:R-:W-:Y:S05]  /*8b30*/  HMMA.16816.F32 R40, R172.reuse, R182, R40 ;  /* 0x000000b6ac28723c */ /* 0x040fea0000001828 */
[----:B------:R-:W-:Y:S01]  /*8b40*/  MOV R177, R161 ;  /* 0x000000a100b17202 */ /* 0x000fe20000000f00 */
[C---:B------:R-:W-:Y:S01]  /*8b50*/  FMUL.FTZ R47, R3.reuse, R47 ;  /* 0x0000002f032f7220 */ /* 0x040fe20000410000 */
[----:B------:R-:W2:Y:S01]  /*8b60*/  LDSM.16.MT88.4 R160, [R212+0x18000] ;  /* 0x01800000d4a0783b */ /* 0x000ea20000004200 */
[C---:B------:R-:W-:Y:S03]  /*8b70*/  FMUL.FTZ R50, R3.reuse, R50 ;  /* 0x0000003203327220 */ /* 0x040fe60000410000 */
[C---:B------:R-:W-:Y:S01]  /*8b80*/  FMUL.FTZ R51, R3.reuse, R51 ;  /* 0x0000003303337220 */ /* 0x040fe20000410000 */
[C---:B------:R-:W-:Y:S01]  /*8b90*/  FMUL.FTZ R53, R164.reuse, R53 ;  /* 0x00000035a4357220 */ /* 0x040fe20000410000 */
[C---:B-1----:R-:W-:Y:S03]  /*8ba0*/  HMMA.16816.F32 R44, R172.reuse, R156, R44 ;  /* 0x0000009cac2c723c */ /* 0x042fe6000000182c */
[C---:B------:R-:W-:Y:S01]  /*8bb0*/  FMUL.FTZ R56, R164.reuse, R56 ;  /* 0x00000038a4387220 */ /* 0x040fe20000410000 */
[C---:B------:R-:W-:Y:S01]  /*8bc0*/  FMUL.FTZ R57, R164.reuse, R57 ;  /* 0x00000039a4397220 */ /* 0x040fe20000410000 */
[C---:B------:R-:W-:Y:S01]  /*8bd0*/  FMUL.FTZ R60, R164.reuse, R60 ;  /* 0x0000003ca43c7220 */ /* 0x040fe20000410000 */
[C---:B------:R-:W-:Y:S01]  /*8be0*/  HMMA.16816.F32 R48, R172.reuse, R158, R48 ;  /* 0x0000009eac30723c */ /* 0x040fe20000001830 */
[----:B------:R-:W1:Y:S04]  /*8bf0*/  LDSM.16.MT88.4 R156, [R216+0x1a000] ;  /* 0x01a00000d89c783b */ /* 0x000e680000004200 */
[C---:B------:R-:W-:Y:S01]  /*8c00*/  FMUL.FTZ R54, R3.reuse, R54 ;  /* 0x0000003603367220 */ /* 0x040fe20000410000 */
[C---:B------:R-:W-:Y:S01]  /*8c10*/  FMUL.FTZ R55, R3.reuse, R55 ;  /* 0x0000003703377220 */ /* 0x040fe20000410000 */
[C---:B------:R-:W-:Y:S01]  /*8c20*/  FMUL.FTZ R58, R3.reuse, R58 ;  /* 0x0000003a033a7220 */ /* 0x040fe20000410000 */
[C---:B------:R-:W-:Y:S03]  /*8c30*/  FMUL.FTZ R59, R3.reuse, R59 ;  /* 0x0000003b033b7220 */ /* 0x040fe60000410000 */
        /* <DEDUP_REMOVED lines=17> */
[C---:B--2---:R-:W-:Y:S03]  /*8d50*/  HMMA.16816.F32 R52, R172.reuse, R160, R52 ;  /* 0x000000a0ac34723c */ /* 0x044fe60000001834 */
[C---:B------:R-:W-:Y:S01]  /*8d60*/  FMUL.FTZ R62, R3.reuse, R62 ;  /* 0x0000003e033e7220 */ /* 0x040fe20000410000 */
[C---:B------:R-:W-:Y:S01]  /*8d70*/  FMUL.FTZ R63, R3.reuse, R63 ;  /* 0x0000003f033f7220 */ /* 0x040fe20000410000 */
[C---:B------:R-:W-:Y:S01]  /*8d80*/  FMUL.FTZ R96, R164.reuse, R96 ;  /* 0x00000060a4607220 */ /* 0x040fe20000410000 */
[C---:B------:R-:W-:Y:S01]  /*8d90*/  HMMA.16816.F32 R56, R172.reuse, R162, R56 ;  /* 0x000000a2ac38723c */ /* 0x040fe20000001838 */
[----:B------:R-:W2:Y:S04]  /*8da0*/  LDSM.16.MT88.4 R160, [R214+0x1a000] ;  /* 0x01a00000d6a0783b */ /* 0x000ea80000004200 */
[C---:B------:R-:W-:Y:S01]  /*8db0*/  FMUL.FTZ R66, R3.reuse, R66 ;  /* 0x0000004203427220 */ /* 0x040fe20000410000 */
[C---:B------:R-:W-:Y:S01]  /*8dc0*/  FMUL.FTZ R67, R3.reuse, R67 ;  /* 0x0000004303437220 */ /* 0x040fe20000410000 */
[C---:B-1----:R-:W-:Y:S04]  /*8dd0*/  HMMA.16816.F32 R60, R172.reuse, R156, R60 ;  /* 0x0000009cac3c723c */ /* 0x042fe8000000183c */
[C---:B------:R-:W-:Y:S01]  /*8de0*/  FMUL.FTZ R97, R164.reuse, R97 ;  /* 0x00000061a4617220 */ /* 0x040fe20000410000 */
[C---:B------:R-:W-:Y:S01]  /*8df0*/  FMUL.FTZ R100, R164.reuse, R100 ;  /* 0x00000064a4647220 */ /* 0x040fe20000410000 */
[C---:B------:R-:W-:Y:S01]  /*8e00*/  HMMA.16816.F32 R64, R172.reuse, R158, R64 ;  /* 0x0000009eac40723c */ /* 0x040fe20000001840 */
[----:B------:R-:W1:Y:S04]  /*8e10*/  LDSM.16.MT88.4 R156, [R213+0x1a000] ;  /* 0x01a00000d59c783b */ /* 0x000e680000004200 */
[C---:B------:R-:W-:Y:S01]  /*8e20*/  FMUL.FTZ R70, R3.reuse, R70 ;  /* 0x0000004603467220 */ /* 0x040fe20000410000 */
[C---:B------:R-:W-:Y:S01]  /*8e30*/  FMUL.FTZ R71, R3.reuse, R71 ;  /* 0x0000004703477220 */ /* 0x040fe20000410000 */
[C---:B------:R-:W-:Y:S01]  /*8e40*/  FMUL.FTZ R74, R3.reuse, R74 ;  /* 0x0000004a034a7220 */ /* 0x040fe20000410000 */
[----:B------:R-:W-:Y:S03]  /*8e50*/  FMUL.FTZ R75, R3, R75 ;  /* 0x0000004b034b7220 */ /* 0x000fe60000410000 */
        /* <DEDUP_REMOVED lines=15> */
[----:B------:R-:W-:Y:S01]  /*8f50*/  LOP3.LUT R192, R177, UR11, R192, 0x96, !PT ;  /* 0x0000000bb1c07c12 */ /* 0x000fe2000f8e96c0 */
[C---:B------:R-:W-:Y:S01]  /*8f60*/  FMUL.FTZ R132, R164.reuse, R132 ;  /* 0x00000084a4847220 */ /* 0x040fe20000410000 */
[C---:B--2---:R-:W-:Y:S01]  /*8f70*/  HMMA.16816.F32 R68, R172.reuse, R160, R68 ;  /* 0x000000a0ac44723c */ /* 0x044fe20000001844 */
[----:B------:R-:W-:Y:S02]  /*8f80*/  LDSM.16.MT88.4 R176, [R212+0x1e000] ;  /* 0x01e00000d4b0783b */ /* 0x000fe40000004200 */
[C---:B------:R-:W-:Y:S01]  /*8f90*/  FMUL.FTZ R78, R3.reuse, R78 ;  /* 0x0000004e034e7220 */ /* 0x040fe20000410000 */
[C---:B------:R-:W-:Y:S01]  /*8fa0*/  FMUL.FTZ R79, R3.reuse, R79 ;  /* 0x0000004f034f7220 */ /* 0x040fe20000410000 */
[C---:B------:R-:W-:Y:S01]  /*8fb0*/  FMUL.FTZ R133, R164.reuse, R133 ;  /* 0x00000085a4857220 */ /* 0x040fe20000410000 */
[C---:B------:R-:W-:Y:S03]  /*8fc0*/  HMMA.16816.F32 R72, R172.reuse, R162, R72 ;  /* 0x000000a2ac48723c */ /* 0x040fe60000001848 */
[----:B------:R-:W2:Y:S02]  /*8fd0*/  LDSM.16.MT88.4 R160, [R212+0x1a000] ;  /* 0x01a00000d4a0783b */ /* 0x000ea40000004200 */
        /* <DEDUP_REMOVED lines=37> */
[C---:B-1----:R-:W-:Y:S05]  /*9230*/  HMMA.16816.F32 R92, R172.reuse, R156, R92 ;  /* 0x0000009cac5c723c */ /* 0x042fea000000185c */
[C---:B------:R-:W-:Y:S01]  /*9240*/  FMUL.FTZ R130, R3.reuse, R130 ;  /* 0x0000008203827220 */ /* 0x040fe20000410000 */
[C---:B------:R-:W-:Y:S01]  /*9250*/  HMMA.16816.F32 R96, R172.reuse, R158, R96 ;  /* 0x0000009eac60723c */ /* 0x040fe20000001860 */
[----:B------:R-:W1:Y:S04]  /*9260*/  LDSM.16.MT88.4 R156, [R213+0x1c000] ;  /* 0x01c00000d59c783b */ /* 0x000e680000004200 */
[C---:B------:R-:W-:Y:S01]  /*9270*/  FMUL.FTZ R131, R3.reuse, R131 ;  /* 0x0000008303837220 */ /* 0x040fe20000410000 */
[C---:B------:R-:W-:Y:S01]  /*9280*/  FMUL.FTZ R134, R3.reuse, R134 ;  /* 0x0000008603867220 */ /* 0x040fe20000410000 */
[C---:B------:R-:W-:Y:S01]  /*9290*/  FMUL.FTZ R135, R3.reuse, R135 ;  /* 0x0000008703877220 */ /* 0x040fe20000410000 */
[C---:B------:R-:W-:Y:S03]  /*92a0*/  FMUL.FTZ R138, R3.reuse, R138 ;  /* 0x0000008a038a7220 */ /* 0x040fe60000410000 */
[----:B------:R-:W-:Y:S01]  /*92b0*/  FMUL.FTZ R139, R3, R139 ;  /* 0x0000008b038b7220 */ /* 0x000fe20000410000 */
[--C-:B------:R-:W-:Y:S01]  /*92c0*/  FFMA.FTZ R180, R16, UR4, -R190.reuse ;  /* 0x0000000410b47c23 */ /* 0x100fe200080108be */
[C---:B------:R-:W-:Y:S01]  /*92d0*/  FMUL.FTZ R16, R164.reuse, R152 ;  /* 0x00000098a4107220 */ /* 0x040fe20000410000 */
[----:B------:R-:W-:Y:S01]  /*92e0*/  FFMA.FTZ R181, R17, UR4, -R190 ;  /* 0x0000000411b57c23 */ /* 0x000fe200080108be */
[----:B------:R-:W-:Y:S01]  /*92f0*/  FMUL.FTZ R17, R164, R153 ;  /* 0x00000099a4117220 */ /* 0x000fe20000410000 */
[--C-:B------:R-:W-:Y:S01]  /*9300*/  FFMA.FTZ R182, R18, UR4, -R189.reuse ;  /* 0x0000000412b67c23 */ /* 0x100fe200080108bd */
[----:B------:R-:W-:Y:S01]  /*9310*/  FMUL.FTZ R18, R3, R154 ;  /* 0x0000009a03127220 */ /* 0x000fe20000410000 */
[----:B------:R-:W-:Y:S01]  /*9320*/  FFMA.FTZ R183, R19, UR4, -R189 ;  /* 0x0000000413b77c23 */ /* 0x000fe200080108bd */
[C---:B------:R-:W-:Y:S01]  /*9330*/  FMUL.FTZ R19, R3.reuse, R155 ;  /* 0x0000009b03137220 */ /* 0x040fe20000410000 */
[C---:B------:R-:W-:Y:S01]  /*9340*/  FMUL.FTZ R142, R3.reuse, R142 ;  /* 0x0000008e038e7220 */ /* 0x040fe20000410000 */
[C---:B------:R-:W-:Y:S01]  /*9350*/  FMUL.FTZ R143, R3.reuse, R143 ;  /* 0x0000008f038f7220 */ /* 0x040fe20000410000 */
[C---:B------:R-:W-:Y:S01]  /*9360*/  FMUL.FTZ R146, R3.reuse, R146 ;  /* 0x0000009203927220 */ /* 0x040fe20000410000 */
[C---:B------:R-:W-:Y:S01]  /*9370*/  FMUL.FTZ R147, R3.reuse, R147 ;  /* 0x0000009303937220 */ /* 0x040fe20000410000 */
[----:B------:R-:W-:Y:S01]  /*9380*/  MUFU.EX2 R182, R182 ;  /* 0x000000b600b67308 */ /* 0x000fe20000000800 */
[----:B------:R-:W-:Y:S01]  /*9390*/  FFMA.FTZ R188, R3, R252, R188 ;  /* 0x000000fc03bc7223 */ /* 0x000fe200000100bc */
[----:B------:R-:W-:Y:S01]  /*93a0*/  FADD.FTZ R187, R184, R187 ;  /* 0x000000bbb8bb7221 */ /* 0x000fe20000010000 */
[C---:B--2---:R-:W-:Y:S07]  /*93b0*/  HMMA.16816.F32 R100, R172.reuse, R160, R100 ;  /* 0x000000a0ac64723c */ /* 0x044fee0000001864 */
[----:B------:R-:W-:Y:S01]  /*93c0*/  MUFU.EX2 R183, R183 ;  /* 0x000000b700b77308 */ /* 0x000fe20000000800 */
[----:B------:R-:W-:Y:S01]  /*93d0*/  FADD.FTZ R168, R168, R187 ;  /* 0x000000bba8a87221 */ /* 0x000fe20000010000 */
[C---:B------:R-:W-:Y:S01]  /*93e0*/  HMMA.16816.F32 R104, R172.reuse, R162, R104 ;  /* 0x000000a2ac68723c */ /* 0x040fe20000001868 */
[----:B------:R-:W2:Y:S07]  /*93f0*/  LDSM.16.MT88.4 R160, [R212+0x1c000] ;  /* 0x01c00000d4a0783b */ /* 0x000eae0000004200 */
[----:B------:R-:W-:Y:S01]  /*9400*/  MUFU.EX2 R180, R180 ;  /* 0x000000b400b47308 */ /* 0x000fe20000000800 */
[C---:B-1----:R-:W-:Y:S03]  /*9410*/  HMMA.16816.F32 R108, R172.reuse, R156, R108 ;  /* 0x0000009cac6c723c */ /* 0x042fe6000000186c */
[----:B------:R-:W-:Y:S03]  /*9420*/  FADD.FTZ R168, R169, R168 ;  /* 0x000000a8a9a87221 */ /* 0x000fe60000010000 */
[C---:B------:R-:W-:Y:S01]  /*9430*/  HMMA.16816.F32 R112, R172.reuse, R158, R112 ;  /* 0x0000009eac70723c */ /* 0x040fe20000001870 */
[----:B------:R-:W1:Y:S02]  /*9440*/  LDSM.16.MT88.4 R156, [R216+0x1e000] ;  /* 0x01e00000d89c783b */ /* 0x000e640000004200 */
[----:B------:R-:W3:Y:S03]  /*9450*/  MUFU.EX2 R181, R181 ;  /* 0x000000b500b57308 */ /* 0x000ee60000000800 */
[C---:B--2---:R-:W-:Y:S06]  /*9460*/  HMMA.16816.F32 R116, R172.reuse, R160, R116 ;  /* 0x000000a0ac74723c */ /* 0x044fec0000001874 */
[C---:B------:R-:W-:Y:S01]  /*9470*/  HMMA.16816.F32 R120, R172.reuse, R162, R120 ;  /* 0x000000a2ac78723c */ /* 0x040fe20000001878 */
[----:B------:R-:W2:Y:S05]  /*9480*/  LDSM.16.MT88.4 R160, [R214+0x1e000] ;  /* 0x01e00000d6a0783b */ /* 0x000eaa0000004200 */
[C---:B-1----:R-:W-:Y:S06]  /*9490*/  HMMA.16816.F32 R124, R172.reuse, R156, R124 ;  /* 0x0000009cac7c723c */ /* 0x042fec000000187c */
[C---:B------:R-:W-:Y:S01]  /*94a0*/  HMMA.16816.F32 R128, R172.reuse, R158, R128 ;  /* 0x0000009eac80723c */ /* 0x040fe20000001880 */
[----:B------:R-:W1:Y:S05]  /*94b0*/  LDSM.16.MT88.4 R156, [R213+0x1e000] ;  /* 0x01e00000d59c783b */ /* 0x000e6a0000004200 */
[C---:B--2---:R-:W-:Y:S06]  /*94c0*/  HMMA.16816.F32 R132, R172.reuse, R160, R132 ;  /* 0x000000a0ac84723c */ /* 0x044fec0000001884 */
[C---:B------:R-:W-:Y:S05]  /*94d0*/  HMMA.16816.F32 R136, R172.reuse, R162, R136 ;  /* 0x000000a2ac88723c */ /* 0x040fea0000001888 */
[----:B------:R-:W-:Y:S01]  /*94e0*/  IMAD.WIDE.U32 R160, R192, -0x2daee0ad, RZ ;  /* 0xd2511f53c0a07825 */ /* 0x000fe200078e00ff */
[C---:B-1----:R-:W-:Y:S05]  /*94f0*/  HMMA.16816.F32 R16, R172.reuse, R156, R16 ;  /* 0x0000009cac10723c */ /* 0x042fea0000001810 */
[----:B------:R-:W-:Y:S01]  /*9500*/  FFMA.FTZ R192, R13, UR4, -R190 ;  /* 0x000000040dc07c23 */ /* 0x000fe200080108be */
[C---:B------:R-:W-:Y:S05]  /*9510*/  HMMA.16816.F32 R140, R172.reuse, R158, R140 ;  /* 0x0000009eac8c723c */ /* 0x040fea000000188c */
[----:B------:R-:W-:Y:S01]  /*9520*/  LOP3.LUT R153, R160, 0xffff, RZ, 0xc0, !PT ;  /* 0x0000ffffa0997812 */ /* 0x000fe200078ec0ff */
[C---:B------:R-:W-:Y:S01]  /*9530*/  HMMA.16816.F32 R144, R172.reuse, R176, R144 ;  /* 0x000000b0ac90723c */ /* 0x040fe20000001890 */
[----:B------:R1:W-:Y:S04]  /*9540*/  MUFU.EX2 R177, R14 ;  /* 0x0000000e00b17308 */ /* 0x0003e80000000800 */
[----:B------:R-:W-:Y:S01]  /*9550*/  SHF.R.U32.HI R153, RZ, 0x8, R153 ;  /* 0x00000008ff997819 */ /* 0x000fe20000011699 */
[----:B------:R-:W-:Y:S01]  /*9560*/  FMUL.FTZ R13, R164, R149 ;  /* 0x00000095a40d7220 */ /* 0x000fe20000410000 */
[----:B------:R-:W-:Y:S04]  /*9570*/  LOP3.LUT R156, R160, 0xff, RZ, 0xc0, !PT ;  /* 0x000000ffa09c7812 */ /* 0x000fe800078ec0ff */
[----:B------:R-:W2:Y:S01]  /*9580*/  MUFU.EX2 R192, R192 ;  /* 0x000000c000c07308 */ /* 0x000ea20000000800 */
[----:B------:R-:W-:Y:S01]  /*9590*/  LOP3.LUT R166, R161, UR24, R166, 0x96, !PT ;  /* 0x00000018a1a67c12 */ /* 0x000fe2000f8e96a6 */
[----:B------:R-:W-:Y:S01]  /*95a0*/  FFMA.FTZ R161, R15, UR4, -R189 ;  /* 0x000000040fa17c23 */ /* 0x000fe200080108bd */
[----:B------:R-:W-:Y:S01]  /*95b0*/  PRMT R156, R156, 0x5410, R153 ;  /* 0x000054109c9c7816 */ /* 0x000fe20000000099 */
[C---:B------:R-:W-:Y:S01]  /*95c0*/  FMUL.FTZ R15, R3.reuse, R151 ;  /* 0x00000097030f7220 */ /* 0x040fe20000410000 */
[----:B------:R-:W4:Y:S01]  /*95d0*/  LDSM.16.MT88.4 R152, [R216+0x18800] ;  /* 0x01880000d898783b */ /* 0x000f220000004200 */
[----:B------:R-:W-:Y:S04]  /*95e0*/  SHF.R.U32.HI R12, RZ, 0x10, R160 ;  /* 0x00000010ff0c7819 */ /* 0x000fe800000116a0 */
[----:B------:R2:W2:Y:S01]  /*95f0*/  MUFU.EX2 R176, R161 ;  /* 0x000000a100b07308 */ /* 0x0004a20000000800 */
[----:B------:R-:W-:Y:S01]  /*9600*/  LOP3.LUT R163, R166, 0xffff, RZ, 0xc0, !PT ;  /* 0x0000ffffa6a37812 */ /* 0x000fe200078ec0ff */
[----:B-1----:R-:W-:Y:S01]  /*9610*/  FMUL.FTZ R14, R3, R150 ;  /* 0x00000096030e7220 */ /* 0x002fe20000410000 */
[--C-:B------:R-:W-:Y:S02]  /*9620*/  SHF.R.U32.HI R162, RZ, 0x10, R166.reuse ;  /* 0x00000010ffa27819 */ /* 0x100fe400000116a6 */
[--C-:B------:R-:W-:Y:S02]  /*9630*/  HSET2.LE.AND R156, R156, R167.reuse, PT ;  /* 0x000000a79c9c7233 */ /* 0x100fe40003803000 */
[----:B------:R-:W-:Y:S01]  /*9640*/  LOP3.LUT R159, R12, 0xff, RZ, 0xc0, !PT ;  /* 0x000000ff0c9f7812 */ /* 0x000fe200078ec0ff */
[----:B------:R-:W-:Y:S01]  /*9650*/  FMUL.FTZ R12, R164, R148 ;  /* 0x00000094a40c7220 */ /* 0x000fe20000410000 */
[----:B------:R-:W-:Y:S02]  /*9660*/  LOP3.LUT R158, R166, 0xff, RZ, 0xc0, !PT ;  /* 0x000000ffa69e7812 */ /* 0x000fe400078ec0ff */
[----:B------:R-:W-:Y:S02]  /*9670*/  SHF.R.U32.HI R157, RZ, 0x18, R166 ;  /* 0x00000018ff9d7819 */ /* 0x000fe400000116a6 */
[----:B------:R-:W-:Y:S02]  /*9680*/  SHF.R.U32.HI R163, RZ, 0x8, R163 ;  /* 0x00000008ffa37819 */ /* 0x000fe400000116a3 */
[----:B------:R-:W-:Y:S01]  /*9690*/  HMMA.16816.F32 R12, R172, R178, R12 ;  /* 0x000000b2ac0c723c */ /* 0x000fe2000000180c */
[----:B------:R-:W-:Y:S02]  /*96a0*/  LDSM.16.MT88.4 R172, [R212+0x18800] ;  /* 0x01880000d4ac783b */ /* 0x000fe40000004200 */
[----:B------:R-:W-:Y:S02]  /*96b0*/  SHF.R.U32.HI R160, RZ, 0x18, R160 ;  /* 0x00000018ffa07819 */ /* 0x000fe400000116a0 */
[----:B------:R-:W-:Y:S02]  /*96c0*/  LOP3.LUT R162, R162, 0xff, RZ, 0xc0, !PT ;  /* 0x000000ffa2a27812 */ /* 0x000fe400078ec0ff */
[----:B---3--:R-:W-:Y:S04]  /*96d0*/  F2FP.F16.F32.PACK_AB R149, R181, R180 ;  /* 0x000000b4b595723e */ /* 0x008fe800000000ff */
[----:B------:R-:W-:Y:S02]  /*96e0*/  PRMT R160, R159, 0x5410, R160 ;  /* 0x000054109fa07816 */ /* 0x000fe400000000a0 */
[----:B------:R-:W-:Y:S02]  /*96f0*/  PRMT R148, R158, 0x5410, R163 ;  /* 0x000054109e947816 */ /* 0x000fe400000000a3 */
[----:B------:R-:W-:Y:S02]  /*9700*/  PRMT R162, R162, 0x5410, R157 ;  /* 0x00005410a2a27816 */ /* 0x000fe4000000009d */
[----:B------:R-:W-:Y:S02]  /*9710*/  LOP3.LUT R150, R156, R149, RZ, 0xc0, !PT ;  /* 0x000000959c967212 */ /* 0x000fe400078ec0ff */
[----:B------:R-:W1:Y:S01]  /*9720*/  LDSM.16.MT88.4 R156, [R214+0x18800] ;  /* 0x01880000d69c783b */ /* 0x000e620000004200 */
[--C-:B------:R-:W-:Y:S02]  /*9730*/  HSET2.LE.AND R151, R160, R167.reuse, PT ;  /* 0x000000a7a0977233 */ /* 0x100fe40003803000 */
[--C-:B------:R-:W-:Y:S02]  /*9740*/  HSET2.LE.AND R148, R148, R167.reuse, PT ;  /* 0x000000a794947233 */ /* 0x100fe40003803000 */
[----:B------:R-:W-:Y:S02]  /*9750*/  F2FP.F16.F32.PACK_AB R160, R183, R182 ;  /* 0x000000b6b7a0723e */ /* 0x000fe400000000ff */
[C---:B--2---:R-:W-:Y:S01]  /*9760*/  F2FP.F16.F32.PACK_AB R161, R192.reuse, R191 ;  /* 0x000000bfc0a1723e */ /* 0x044fe200000000ff */
[----:B------:R-:W-:Y:S01]  /*9770*/  FADD.FTZ R191, R191, R168 ;  /* 0x000000a8bfbf7221 */ /* 0x000fe20000010000 */
[--C-:B------:R-:W-:Y:S02]  /*9780*/  HSET2.LE.AND R149, R162, R167.reuse, PT ;  /* 0x000000a7a2957233 */ /* 0x100fe40003803000 */
[----:B------:R-:W-:Y:S01]  /*9790*/  LOP3.LUT R151, R151, R160, RZ, 0xc0, !PT ;  /* 0x000000a097977212 */ /* 0x000fe200078ec0ff */
[----:B------:R-:W-:Y:S01]  /*97a0*/  FADD.FTZ R191, R192, R191 ;  /* 0x000000bfc0bf7221 */ /* 0x000fe20000010000 */
[----:B------:R-:W-:Y:S02]  /*97b0*/  LOP3.LUT R148, R148, R161, RZ, 0xc0, !PT ;  /* 0x000000a194947212 */ /* 0x000fe400078ec0ff */
[----:B------:R-:W2:Y:S01]  /*97c0*/  LDSM.16.MT88.4 R160, [R213+0x18800] ;  /* 0x01880000d5a0783b */ /* 0x000ea20000004200 */
[----:B------:R-:W-:Y:S01]  /*97d0*/  F2FP.F16.F32.PACK_AB R166, R176, R177 ;  /* 0x000000b1b0a6723e */ /* 0x000fe200000000ff */
[----:B------:R-:W-:Y:S01]  /*97e0*/  FADD.FTZ R180, R180, R191 ;  /* 0x000000bfb4b47221 */ /* 0x000fe20000010000 */
[----:B------:R-:W-:Y:S02]  /*97f0*/  MOV R179, R199 ;  /* 0x000000c700b37202 */ /* 0x000fe40000000f00 */
[----:B------:R-:W-:Y:S01]  /*9800*/  LOP3.LUT R149, R149, R166, RZ, 0xc0, !PT ;  /* 0x000000a695957212 */ /* 0x000fe200078ec0ff */
[----:B------:R-:W-:Y:S01]  /*9810*/  FADD.FTZ R181, R181, R180 ;  /* 0x000000b4b5b57221 */ /* 0x000fe20000010000 */
[----:B------:R-:W-:Y:S02]  /*9820*/  MOV R178, R198 ;  /* 0x000000c600b27202 */ /* 0x000fe40000000f00 */
[----:B------:R3:W5:Y:S03]  /*9830*/  LDL.LU.64 R198, [R1+0x20] ;  /* 0x0000200001c67983 */ /* 0x0007660000300a00 */
        /* <DEDUP_REMOVED lines=29> */
[----:B------:R-:W-:Y:S04]  /*9a10*/  MOV R156, UR32 ;  /* 0x00000020009c7c02 */ /* 0x000fe80008000f00 */
[----:B------:R-:W-:Y:S01]  /*9a20*/  LOP3.LUT R156, R179, UR29, R156, 0x96, !PT ;  /* 0x0000001db39c7c12 */ /* 0x000fe2000f8e969c */
[C---:B--2---:R-:W-:Y:S06]  /*9a30*/  HMMA.16816.F32 R108, R148.reuse, R160, R108 ;  /* 0x000000a0946c723c */ /* 0x044fec000000186c */
[C---:B------:R-:W-:Y:S06]  /*9a40*/  HMMA.16816.F32 R112, R148.reuse, R162, R112 ;  /* 0x000000a29470723c */ /* 0x040fec0000001870 */
[C---:B---3--:R-:W-:Y:S05]  /*9a50*/  HMMA.16816.F32 R116, R148.reuse, R172, R116 ;  /* 0x000000ac9474723c */ /* 0x048fea0000001874 */
[----:B------:R-:W-:Y:S01]  /*9a60*/  IMAD.WIDE.U32 R162, R156, -0x326172a9, RZ ;  /* 0xcd9e8d579ca27825 */ /* 0x000fe200078e00ff */
[C---:B------:R-:W-:Y:S01]  /*9a70*/  HMMA.16816.F32 R120, R148.reuse, R174, R120 ;  /* 0x000000ae9478723c */ /* 0x040fe20000001878 */
[----:B------:R-:W1:Y:S04]  /*9a80*/  LDSM.16.MT88.4 R156, [R214+0x1e800] ;  /* 0x01e80000d69c783b */ /* 0x000e680000004200 */
[----:B------:R-:W-:Y:S01]  /*9a90*/  LOP3.LUT R160, R163, UR23, R196, 0x96, !PT ;  /* 0x00000017a3a07c12 */ /* 0x000fe2000f8e96c4 */
[C---:B----4-:R-:W-:Y:S05]  /*9aa0*/  HMMA.16816.F32 R124, R148.reuse, R152, R124 ;  /* 0x00000098947c723c */ /* 0x050fea000000187c */
[----:B------:R-:W-:Y:S01]  /*9ab0*/  LOP3.LUT R172, R195, UR22, R162, 0x96, !PT ;  /* 0x00000016c3ac7c12 */ /* 0x000fe2000f8e96a2 */
[C---:B------:R-:W-:Y:S05]  /*9ac0*/  HMMA.16816.F32 R128, R148.reuse, R154, R128 ;  /* 0x0000009a9480723c */ /* 0x040fea0000001880 */
[----:B------:R-:W-:Y:S02]  /*9ad0*/  IMAD.WIDE.U32 R174, R160, -0x2daee0ad, RZ ;  /* 0xd2511f53a0ae7825 */ /* 0x000fe400078e00ff */
[----:B------:R-:W2:Y:S04]  /*9ae0*/  LDSM.16.MT88.4 R160, [R213+0x1e800] ;  /* 0x01e80000d5a0783b */ /* 0x000ea80000004200 */
[----:B------:R-:W-:Y:S01]  /*9af0*/  IMAD.WIDE.U32 R172, R172, -0x2daee0ad, RZ ;  /* 0xd2511f53acac7825 */ /* 0x000fe200078e00ff */
[----:B------:R-:W-:Y:S04]  /*9b00*/  LOP3.LUT R153, R175, UR21, R250, 0x96, !PT ;  /* 0x00000015af997c12 */ /* 0x000fe8000f8e96fa */
[----:B------:R-:W-:Y:S01]  /*9b10*/  LOP3.LUT R152, R173, UR19, R174, 0x96, !PT ;  /* 0x00000013ad987c12 */ /* 0x000fe2000f8e96ae */
[----:B------:R-:W-:Y:S04]  /*9b20*/  IMAD.WIDE.U32 R174, R153, -0x326172a9, RZ ;  /* 0xcd9e8d5799ae7825 */ /* 0x000fe800078e00ff */
[----:B------:R-:W-:Y:S01]  /*9b30*/  FFMA.FTZ R173, R25, UR4, -R190 ;  /* 0x0000000419ad7c23 */ /* 0x000fe200080108be */
[----:B------:R-:W-:Y:S01]  /*9b40*/  IMAD.WIDE.U32 R178, R152, -0x326172a9, RZ ;  /* 0xcd9e8d5798b27825 */ /* 0x000fe200078e00ff */
[----:B------:R-:W-:Y:S04]  /*9b50*/  LOP3.LUT R194, R175, UR20, R194, 0x96, !PT ;  /* 0x00000014afc27c12 */ /* 0x000fe8000f8e96c2 */
[----:B------:R-:W-:Y:S01]  /*9b60*/  MUFU.EX2 R173, R173 ;  /* 0x000000ad00ad7308 */ /* 0x000fe20000000800 */
[----:B------:R-:W-:Y:S01]  /*9b70*/  LOP3.LUT R152, R179, UR15, R174, 0x96, !PT ;  /* 0x0000000fb3987c12 */ /* 0x000fe2000f8e96ae */
[----:B------:R-:W-:Y:S01]  /*9b80*/  IMAD.WIDE.U32 R194, R194, -0x2daee0ad, RZ ;  /* 0xd2511f53c2c27825 */ /* 0x000fe200078e00ff */
[C---:B-1----:R-:W-:Y:S03]  /*9b90*/  HMMA.16816.F32 R132, R148.reuse, R156, R132 ;  /* 0x0000009c9484723c */ /* 0x042fe60000001884 */
[----:B------:R-:W-:Y:S02]  /*9ba0*/  IMAD.WIDE.U32 R196, R152, -0x2daee0ad, RZ ;  /* 0xd2511f5398c47825 */ /* 0x000fe400078e00ff */
[----:B------:R-:W1:Y:S01]  /*9bb0*/  LDSM.16.MT88.4 R152, [R212+0x1e800] ;  /* 0x01e80000d498783b */ /* 0x000e620000004200 */
[C---:B------:R-:W-:Y:S05]  /*9bc0*/  HMMA.16816.F32 R136, R148.reuse, R158, R136 ;  /* 0x0000009e9488723c */ /* 0x040fea0000001888 */
[----:B------:R-:W-:Y:S02]  /*9bd0*/  LOP3.LUT R174, R197, UR9, R194, 0x96, !PT ;  /* 0x00000009c5ae7c12 */ /* 0x000fe4000f8e96c2 */
[----:B------:R-:W-:Y:S01]  /*9be0*/  LOP3.LUT R156, R195, UR14, R172, 0x96, !PT ;  /* 0x0000000ec39c7c12 */ /* 0x000fe2000f8e96ac */
[----:B------:R-:W-:Y:S03]  /*9bf0*/  FFMA.FTZ R172, R24, UR4, -R190 ;  /* 0x0000000418ac7c23 */ /* 0x000fe600080108be */
[----:B------:R-:W-:Y:S01]  /*9c00*/  IMAD.WIDE.U32 R174, R174, -0x326172a9, RZ ;  /* 0xcd9e8d57aeae7825 */ /* 0x000fe200078e00ff */
[C---:B--2---:R-:W-:Y:S02]  /*9c10*/  HMMA.16816.F32 R16, R148.reuse, R160, R16 ;  /* 0x000000a09410723c */ /* 0x044fe40000001810 */
[----:B------:R-:W2:Y:S01]  /*9c20*/  MUFU.EX2 R172, R172 ;  /* 0x000000ac00ac7308 */ /* 0x000ea20000000800 */
[----:B------:R-:W-:Y:S01]  /*9c30*/  IMAD.WIDE.U32 R156, R156, -0x326172a9, RZ ;  /* 0xcd9e8d579c9c7825 */ /* 0x000fe200078e00ff */
[C---:B------:R-:W-:Y:S02]  /*9c40*/  LOP3.LUT R24, R174.reuse, 0xffff, RZ, 0xc0, !PT ;  /* 0x0000ffffae187812 */ /* 0x040fe400078ec0ff */
[C---:B------:R-:W-:Y:S05]  /*9c50*/  HMMA.16816.F32 R140, R148.reuse, R162, R140 ;  /* 0x000000a2948c723c */ /* 0x040fea000000188c */
[----:B------:R-:W-:Y:S02]  /*9c60*/  SHF.R.U32.HI R25, RZ, 0x8, R24 ;  /* 0x00000008ff197819 */ /* 0x000fe40000011618 */
[----:B------:R-:W-:Y:S04]  /*9c70*/  LOP3.LUT R158, R174, 0xff, RZ, 0xc0, !PT ;  /* 0x000000ffae9e7812 */ /* 0x000fe800078ec0ff */
[----:B------:R-:W-:Y:S02]  /*9c80*/  LOP3.LUT R24, R175, UR25, R156, 0x96, !PT ;  /* 0x00000019af187c12 */ /* 0x000fe4000f8e969c */
[----:B------:R3:W-:Y:S01]  /*9c90*/  MUFU.EX2 R175, R26 ;  /* 0x0000001a00af7308 */ /* 0x0007e20000000800 */
[----:B------:R-:W-:Y:S02]  /*9ca0*/  PRMT R158, R158, 0x5410, R25 ;  /* 0x000054109e9e7816 */ /* 0x000fe40000000019 */
[--C-:B------:R-:W-:Y:S02]  /*9cb0*/  SHF.R.U32.HI R25, RZ, 0x10, R174.reuse ;  /* 0x00000010ff197819 */ /* 0x100fe400000116ae */
[----:B------:R-:W-:Y:S01]  /*9cc0*/  SHF.R.U32.HI R156, RZ, 0x18, R174 ;  /* 0x00000018ff9c7819 */ /* 0x000fe200000116ae */
[----:B------:R-:W-:Y:S01]  /*9cd0*/  FFMA.FTZ R174, R27, UR4, -R189 ;  /* 0x000000041bae7c23 */ /* 0x000fe200080108bd */
[----:B------:R-:W-:Y:S01]  /*9ce0*/  LOP3.LUT R25, R25, 0xff, RZ, 0xc0, !PT ;  /* 0x000000ff19197812 */ /* 0x000fe200078ec0ff */
[C---:B-1----:R-:W-:Y:S03]  /*9cf0*/  HMMA.16816.F32 R144, R148.reuse, R152, R144 ;  /* 0x000000989490723c */ /* 0x042fe60000001890 */
[C---:B------:R-:W-:Y:S01]  /*9d00*/  LOP3.LUT R27, R24.reuse, 0xffff, RZ, 0xc0, !PT ;  /* 0x0000ffff181b7812 */ /* 0x040fe200078ec0ff */
[----:B------:R-:W1:Y:S01]  /*9d10*/  MUFU.EX2 R174, R174 ;  /* 0x000000ae00ae7308 */ /* 0x000e620000000800 */
[----:B------:R-:W-:Y:S01]  /*9d20*/  SHF.R.U32.HI R160, RZ, 0x10, R24 ;  /* 0x00000010ffa07819 */ /* 0x000fe20000011618 */
[----:B------:R-:W-:Y:S01]  /*9d30*/  HMMA.16816.F32 R12, R148, R154, R12 ;  /* 0x0000009a940c723c */ /* 0x000fe2000000180c */
[----:B------:R-:W-:Y:S04]  /*9d40*/  LDSM.16.MT88.4 R148, [R214+0x19000] ;  /* 0x01900000d694783b */ /* 0x000fe80000004200 */
[----:B------:R-:W-:Y:S02]  /*9d50*/  PRMT R156, R25, 0x5410, R156 ;  /* 0x00005410199c7816 */ /* 0x000fe4000000009c */
[----:B------:R-:W-:Y:S04]  /*9d60*/  LOP3.LUT R162, R24, 0xff, RZ, 0xc0, !PT ;  /* 0x000000ff18a27812 */ /* 0x000fe800078ec0ff */
[----:B------:R-:W-:Y:S02]  /*9d70*/  SHF.R.U32.HI R25, RZ, 0x18, R24 ;  /* 0x00000018ff197819 */ /* 0x000fe40000011618 */
[----:B------:R-:W-:Y:S02]  /*9d80*/  SHF.R.U32.HI R27, RZ, 0x8, R27 ;  /* 0x00000008ff1b7819 */ /* 0x000fe4000001161b */
[----:B------:R-:W-:Y:S02]  /*9d90*/  LOP3.LUT R160, R160, 0xff, RZ, 0xc0, !PT ;  /* 0x000000ffa0a07812 */ /* 0x000fe400078ec0ff */
[----:B------:R-:W-:Y:S02]  /*9da0*/  PRMT R162, R162, 0x5410, R27 ;  /* 0x00005410a2a27816 */ /* 0x000fe4000000001b */
[----:B------:R-:W-:Y:S02]  /*9db0*/  PRMT R160, R160, 0x5410, R25 ;  /* 0x00005410a0a07816 */ /* 0x000fe40000000019 */
[----:B---3--:R-:W3:Y:S01]  /*9dc0*/  LDSM.16.MT88.4 R24, [R216+0x19000] ;  /* 0x01900000d818783b */ /* 0x008ee20000004200 */
[----:B------:R-:W-:Y:S01]  /*9dd0*/  MOV R194, R178 ;  /* 0x000000b200c27202 */ /* 0x000fe20000000f00 */
[--C-:B------:R-:W-:Y:S01]  /*9de0*/  FFMA.FTZ R178, R20, UR4, -R190.reuse ;  /* 0x0000000414b27c23 */ /* 0x100fe200080108be */
[----:B------:R-:W-:Y:S01]  /*9df0*/  MOV R195, R179 ;  /* 0x000000b300c37202 */ /* 0x000fe20000000f00 */
[--C-:B------:R-:W-:Y:S01]  /*9e00*/  FFMA.FTZ R179, R21, UR4, -R190.reuse ;  /* 0x0000000415b37c23 */ /* 0x100fe200080108be */
[----:B------:R-:W-:Y:S01]  /*9e10*/  MOV R152, R194 ;  /* 0x000000c200987202 */ /* 0x000fe20000000f00 */
[----:B------:R-:W-:Y:S01]  /*9e20*/  FFMA.FTZ R194, R22, UR4, -R189 ;  /* 0x0000000416c27c23 */ /* 0x000fe200080108bd */
[----:B------:R-:W-:Y:S01]  /*9e30*/  MOV R20, R196 ;  /* 0x000000c400147202 */ /* 0x000fe20000000f00 */
[----:B------:R-:W-:Y:S01]  /*9e40*/  MUFU.EX2 R178, R178 ;  /* 0x000000b200b27308 */ /* 0x000fe20000000800 */
[----:B------:R-:W-:Y:S02]  /*9e50*/  MOV R21, R197 ;  /* 0x000000c500157202 */ /* 0x000fe40000000f00 */
[----:B------:R-:W-:Y:S01]  /*9e60*/  MOV R154, R20 ;  /* 0x00000014009a7202 */ /* 0x000fe20000000f00 */
[----:B------:R4:W5:Y:S01]  /*9e70*/  LDL.LU.64 R196, [R1+0x18] ;  /* 0x0000180001c47983 */ /* 0x0009620000300a00 */
[----:B------:R-:W-:Y:S02]  /*9e80*/  MOV R155, R21 ;  /* 0x00000015009b7202 */ /* 0x000fe40000000f00 */
[--C-:B------:R-:W-:Y:S03]  /*9e90*/  HSET2.LE.AND R22, R158, R167.reuse, PT ;  /* 0x000000a79e167233 */ /* 0x100fe60003803000 */
[----:B------:R-:W4:Y:S01]  /*9ea0*/  MUFU.EX2 R179, R179 ;  /* 0x000000b300b37308 */ /* 0x000f220000000800 */
[--C-:B------:R-:W-:Y:S02]  /*9eb0*/  HSET2.LE.AND R23, R156, R167.reuse, PT ;  /* 0x000000a79c177233 */ /* 0x100fe40003803000 */
[----:B--2---:R-:W-:Y:S02]  /*9ec0*/  F2FP.F16.F32.PACK_AB R21, R173, R172 ;  /* 0x000000acad15723e */ /* 0x004fe400000000ff */
[----:B-1----:R-:W-:Y:S02]  /*9ed0*/  F2FP.F16.F32.PACK_AB R20, R174, R175 ;  /* 0x000000afae14723e */ /* 0x002fe400000000ff */
[----:B------:R-:W-:Y:S03]  /*9ee0*/  MOV R153, R195 ;  /* 0x000000c300997202 */ /* 0x000fe60000000f00 */
[----:B------:R-:W1:Y:S01]  /*9ef0*/  MUFU.EX2 R194, R194 ;  /* 0x000000c200c27308 */ /* 0x000e620000000800 */
[----:B------:R-:W-:Y:S01]  /*9f00*/  LOP3.LUT R22, R22, R21, RZ, 0xc0, !PT ;  /* 0x0000001516167212 */ /* 0x000fe200078ec0ff */
[--C-:B------:R-:W-:Y:S01]  /*9f10*/  FFMA.FTZ R195, R28, UR4, -R190.reuse ;  /* 0x000000041cc37c23 */ /* 0x100fe200080108be */
[----:B------:R-:W-:Y:S01]  /*9f20*/  LOP3.LUT R23, R23, R20, RZ, 0xc0, !PT ;  /* 0x0000001417177212 */ /* 0x000fe200078ec0ff */
[----:B------:R-:W-:Y:S01]  /*9f30*/  FFMA.FTZ R190, R33, UR4, -R190 ;  /* 0x0000000421be7c23 */ /* 0x000fe200080108be */
[--C-:B------:R-:W-:Y:S02]  /*9f40*/  HSET2.LE.AND R20, R162, R167.reuse, PT ;  /* 0x000000a7a2147233 */ /* 0x100fe40003803000 */
[--C-:B------:R-:W-:Y:S03]  /*9f50*/  HSET2.LE.AND R21, R160, R167.reuse, PT ;  /* 0x000000a7a0157233 */ /* 0x100fe60003803000 */
[----:B------:R-:W2:Y:S01]  /*9f60*/  MUFU.EX2 R195, R195 ;  /* 0x000000c300c37308 */ /* 0x000ea20000000800 */
[----:B------:R-:W-:Y:S02]  /*9f70*/  MOV R159, R153 ;  /* 0x00000099009f7202 */ /* 0x000fe40000000f00 */
[----:B------:R-:W-:Y:S02]  /*9f80*/  MOV R158, R152 ;  /* 0x00000098009e7202 */ /* 0x000fe40000000f00 */
[----:B----4-:R-:W-:Y:S01]  /*9f90*/  F2FP.F16.F32.PACK_AB R153, R179, R178 ;  /* 0x000000b2b399723e */ /* 0x010fe200000000ff */
[----:B------:R-:W-:Y:S01]  /*9fa0*/  FADD.FTZ R178, R178, R181 ;  /* 0x000000b5b2b27221 */ /* 0x000fe20000010000 */
[----:B------:R-:W-:Y:S03]  /*9fb0*/  MOV R160, R154 ;  /* 0x0000009a00a07202 */ /* 0x000fe60000000f00 */
[----:B------:R-:W4:Y:S01]  /*9fc0*/  MUFU.EX2 R190, R190 ;  /* 0x000000be00be7308 */ /* 0x000f220000000800 */
[----:B-1----:R-:W-:Y:S01]  /*9fd0*/  F2FP.F16.F32.PACK_AB R152, R193, R194 ;  /* 0x000000c2c198723e */ /* 0x002fe200000000ff */
[----:B------:R-:W-:Y:S01]  /*9fe0*/  FADD.FTZ R179, R179, R178 ;  /* 0x000000b2b3b37221 */ /* 0x000fe20000010000 */
[----:B------:R-:W-:Y:S02]  /*9ff0*/  MOV R161, R155 ;  /* 0x0000009b00a17202 */ /* 0x000fe40000000f00 */
[----:B------:R-:W-:Y:S01]  /*a000*/  LOP3.LUT R20, R20, R153, RZ, 0xc0, !PT ;  /* 0x0000009914147212 */ /* 0x000fe200078ec0ff */
[----:B------:R-:W-:Y:S01]  /*a010*/  FADD.FTZ R172, R172, R179 ;  /* 0x000000b3acac7221 */ /* 0x000fe20000010000 */
[----:B------:R-:W-:Y:S02]  /*a020*/  LOP3.LUT R21, R21, R152, RZ, 0xc0, !PT ;  /* 0x0000009815157212 */ /* 0x000fe400078ec0ff */
[----:B------:R-:W1:Y:S01]  /*a030*/  LDSM.16.MT88.4 R152, [R213+0x19000] ;  /* 0x01900000d598783b */ /* 0x000e620000004200 */
[----:B------:R-:W-:Y:S01]  /*a040*/  LOP3.LUT R156, R157, UR11, R158, 0x96, !PT ;  /* 0x0000000b9d9c7c12 */ /* 0x000fe2000f8e969e */
[----:B------:R-:W-:Y:S01]  /*a050*/  FFMA.FTZ R158, R31, UR4, -R189 ;  /* 0x000000041f9e7c23 */ /* 0x000fe200080108bd */
[----:B--2---:R-:W-:Y:S01]  /*a060*/  F2FP.F16.F32.PACK_AB R3, R29, R195 ;  /* 0x000000c31d03723e */ /* 0x004fe200000000ff */
[----:B------:R-:W-:Y:S01]  /*a070*/  FADD.FTZ R172, R173, R172 ;  /* 0x000000acadac7221 */ /* 0x000fe20000010000 */
[C---:B---3--:R-:W-:Y:S01]  /*a080*/  HMMA.16816.F32 R4, R20.reuse, R24, R4 ;  /* 0x000000181404723c */ /* 0x048fe20000001804 */
[----:B------:R2:W-:Y:S04]  /*a090*/  MUFU.EX2 R31, R158 ;  /* 0x0000009e001f7308 */ /* 0x0005e80000000800 */
[----:B------:R-:W-:Y:S01]  /*a0a0*/  IMAD.WIDE.U32 R162, R156, -0x2daee0ad, RZ ;  /* 0xd2511f539ca27825 */ /* 0x000fe200078e00ff */
[C---:B------:R-:W-:Y:S01]  /*a0b0*/  HMMA.16816.F32 R8, R20.reuse, R26, R8 ;  /* 0x0000001a1408723c */ /* 0x040fe20000001808 */
[----:B------:R-:W3:Y:S04]  /*a0c0*/  LDSM.16.MT88.4 R24, [R212+0x19000] ;  /* 0x01900000d418783b */ /* 0x000ee80000004200 */
[----:B------:R-:W-:Y:S01]  /*a0d0*/  SHF.R.U32.HI R156, RZ, 0x10, R162 ;  /* 0x00000010ff9c7819 */ /* 0x000fe200000116a2 */
[C---:B------:R-:W-:Y:S05]  /*a0e0*/  HMMA.16816.F32 R36, R20.reuse, R148, R36 ;  /* 0x000000941424723c */ /* 0x040fea0000001824 */
[----:B------:R-:W-:Y:S01]  /*a0f0*/  LOP3.LUT R157, R162, 0xff, RZ, 0xc0, !PT ;  /* 0x000000ffa29d7812 */ /* 0x000fe200078ec0ff */
[C---:B------:R-:W-:Y:S01]  /*a100*/  HMMA.16816.F32 R40, R20.reuse, R150, R40 ;  /* 0x000000961428723c */ /* 0x040fe20000001828 */
[----:B------:R-:W2:Y:S04]  /*a110*/  LDSM.16.MT88.4 R148, [R216+0x1b000] ;  /* 0x01b00000d894783b */ /* 0x000ea80000004200 */
[----:B------:R-:W-:Y:S01]  /*a120*/  LOP3.LUT R161, R163, UR24, R160, 0x96, !PT ;  /* 0x00000018a3a17c12 */ /* 0x000fe2000f8e96a0 */
[----:B------:R-:W-:Y:S01]  /*a130*/  FADD.FTZ R172, R195, R172 ;  /* 0x000000acc3ac7221 */ /* 0x000fe20000010000 */
[----:B------:R-:W-:Y:S04]  /*a140*/  SHF.R.U32.HI R160, RZ, 0x18, R162 ;  /* 0x00000018ffa07819 */ /* 0x000fe800000116a2 */
[----:B------:R-:W-:Y:S01]  /*a150*/  LOP3.LUT R33, R161, 0xffff, RZ, 0xc0, !PT ;  /* 0x0000ffffa1217812 */ /* 0x000fe200078ec0ff */
[----:B------:R-:W-:Y:S03]  /*a160*/  FADD.FTZ R172, R29, R172 ;  /* 0x000000ac1dac7221 */ /* 0x000fe60000010000 */
[----:B------:R-:W-:Y:S01]  /*a170*/  SHF.R.U32.HI R33, RZ, 0x8, R33 ;  /* 0x00000008ff217819 */ /* 0x000fe20000011621 */
[----:B------:R-:W-:Y:S01]  /*a180*/  FADD.FTZ R249, R171, R172 ;  /* 0x000000acabf97221 */ /* 0x000fe20000010000 */
[C---:B-1----:R-:W-:Y:S03]  /*a190*/  HMMA.16816.F32 R44, R20.reuse, R152, R44 ;  /* 0x00000098142c723c */ /* 0x042fe6000000182c */
[----:B----4-:R-:W-:Y:S03]  /*a1a0*/  FADD.FTZ R249, R190, R249 ;  /* 0x000000f9bef97221 */ /* 0x010fe60000010000 */
        /* <DEDUP_REMOVED lines=31> */
[--C-:B------:R-:W-:Y:S01]  /*a3a0*/  FFMA.FTZ R24, R30, UR4, -R189.reuse ;  /* 0x000000041e187c23 */ /* 0x100fe200080108bd */
[C---:B--2---:R-:W-:Y:S03]  /*a3b0*/  HMMA.16816.F32 R132, R20.reuse, R148, R132 ;  /* 0x000000941484723c */ /* 0x044fe60000001884 */
[----:B------:R2:W-:Y:S02]  /*a3c0*/  MUFU.EX2 R28, R24 ;  /* 0x00000018001c7308 */ /* 0x0005e40000000800 */
[----:B------:R-:W-:Y:S01]  /*a3d0*/  LOP3.LUT R30, R162, 0xffff, RZ, 0xc0, !PT ;  /* 0x0000ffffa21e7812 */ /* 0x000fe200078ec0ff */
[C---:B------:R-:W-:Y:S05]  /*a3e0*/  HMMA.16816.F32 R136, R20.reuse, R150, R136 ;  /* 0x000000961488723c */ /* 0x040fea0000001888 */
[----:B------:R-:W-:Y:S02]  /*a3f0*/  SHF.R.U32.HI R30, RZ, 0x8, R30 ;  /* 0x00000008ff1e7819 */ /* 0x000fe4000001161e */
[----:B------:R-:W-:Y:S04]  /*a400*/  LOP3.LUT R149, R156, 0xff, RZ, 0xc0, !PT ;  /* 0x000000ff9c957812 */ /* 0x000fe800078ec0ff */
[----:B------:R-:W-:Y:S02]  /*a410*/  PRMT R30, R157, 0x5410, R30 ;  /* 0x000054109d1e7816 */ /* 0x000fe4000000001e */
[----:B------:R-:W-:Y:S01]  /*a420*/  LDSM.16.MT88.4 R156, [R216+0x19800] ;  /* 0x01980000d89c783b */ /* 0x000fe20000004200 */
[----:B------:R-:W-:Y:S01]  /*a430*/  PRMT R160, R149, 0x5410, R160 ;  /* 0x0000541095a07816 */ /* 0x000fe200000000a0 */
[--C-:B------:R-:W-:Y:S01]  /*a440*/  FFMA.FTZ R149, R34, UR4, -R189.reuse ;  /* 0x0000000422957c23 */ /* 0x100fe200080108bd */
[----:B------:R-:W-:Y:S01]  /*a450*/  FFMA.FTZ R189, R35, UR4, -R189 ;  /* 0x0000000423bd7c23 */ /* 0x000fe200080108bd */
[C---:B-1----:R-:W-:Y:S02]  /*a460*/  HMMA.16816.F32 R16, R20.reuse, R152, R16 ;  /* 0x000000981410723c */ /* 0x042fe40000001810 */
[----:B------:R-:W1:Y:S01]  /*a470*/  MUFU.EX2 R165, R149 ;  /* 0x0000009500a57308 */ /* 0x000e620000000800 */
[----:B------:R-:W-:Y:S01]  /*a480*/  LOP3.LUT R148, R161, 0xff, RZ, 0xc0, !PT ;  /* 0x000000ffa1947812 */ /* 0x000fe200078ec0ff */
[----:B--2---:R-:W2:Y:S01]  /*a490*/  LDSM.16.MT88.4 R24, [R212+0x1f000] ;  /* 0x01f00000d418783b */ /* 0x004ea20000004200 */
[----:B------:R-:W-:Y:S01]  /*a4a0*/  SHF.R.U32.HI R162, RZ, 0x10, R161 ;  /* 0x00000010ffa27819 */ /* 0x000fe200000116a1 */
[C---:B------:R-:W-:Y:S06]  /*a4b0*/  HMMA.16816.F32 R140, R20.reuse, R154, R140 ;  /* 0x0000009a148c723c */ /* 0x040fec000000188c */
[----:B------:R-:W3:Y:S01]  /*a4c0*/  MUFU.EX2 R189, R189 ;  /* 0x000000bd00bd7308 */ /* 0x000ee20000000800 */
[----:B------:R-:W-:Y:S01]  /*a4d0*/  PRMT R148, R148, 0x5410, R33 ;  /* 0x0000541094947816 */ /* 0x000fe20000000021 */
[----:B------:R-:W-:Y:S03]  /*a4e0*/  LDSM.16.MT88.4 R152, [R213+0x19800] ;  /* 0x01980000d598783b */ /* 0x000fe60000004200 */
[----:B------:R-:W-:Y:S02]  /*a4f0*/  SHF.R.U32.HI R161, RZ, 0x18, R161 ;  /* 0x00000018ffa17819 */ /* 0x000fe400000116a1 */
[----:B------:R-:W-:Y:S02]  /*a500*/  LOP3.LUT R162, R162, 0xff, RZ, 0xc0, !PT ;  /* 0x000000ffa2a27812 */ /* 0x000fe400078ec0ff */
[--C-:B------:R-:W-:Y:S01]  /*a510*/  HSET2.LE.AND R148, R148, R167.reuse, PT ;  /* 0x000000a794947233 */ /* 0x100fe20003803000 */
[----:B------:R-:W4:Y:S01]  /*a520*/  LDSM.16.MT88.4 R32, [R214+0x19800] ;  /* 0x01980000d620783b */ /* 0x000f220000004200 */
[----:B-1----:R-:W-:Y:S02]  /*a530*/  MOV R252, R165 ;  /* 0x000000a500fc7202 */ /* 0x002fe40000000f00 */
[--C-:B------:R-:W-:Y:S02]  /*a540*/  HSET2.LE.AND R150, R30, R167.reuse, PT ;  /* 0x000000a71e967233 */ /* 0x100fe40003803000 */
[--C-:B------:R-:W-:Y:S02]  /*a550*/  HSET2.LE.AND R151, R160, R167.reuse, PT ;  /* 0x000000a7a0977233 */ /* 0x100fe40003803000 */
[----:B------:R-:W-:Y:S02]  /*a560*/  PRMT R162, R162, 0x5410, R161 ;  /* 0x00005410a2a27816 */ /* 0x000fe400000000a1 */
[----:B------:R-:W-:Y:S02]  /*a570*/  LOP3.LUT R148, R148, R3, RZ, 0xc0, !PT ;  /* 0x0000000394947212 */ /* 0x000fe400078ec0ff */
[----:B------:R-:W-:Y:S02]  /*a580*/  F2FP.F16.F32.PACK_AB R30, R31, R28 ;  /* 0x0000001c1f1e723e */ /* 0x000fe400000000ff */
[----:B------:R-:W-:Y:S02]  /*a590*/  HSET2.LE.AND R149, R162, R167, PT ;  /* 0x000000a7a2957233 */ /* 0x000fe40003803000 */
[----:B------:R-:W1:Y:S01]  /*a5a0*/  LDSM.16.MT88.4 R164, [R212+0x19800] ;  /* 0x01980000d4a4783b */ /* 0x000e620000004200 */
[----:B------:R-:W-:Y:S02]  /*a5b0*/  F2FP.F16.F32.PACK_AB R3, R190, R171 ;  /* 0x000000abbe03723e */ /* 0x000fe400000000ff */
[----:B------:R-:W-:Y:S02]  /*a5c0*/  LOP3.LUT R149, R149, R30, RZ, 0xc0, !PT ;  /* 0x0000001e95957212 */ /* 0x000fe400078ec0ff */
[----:B------:R-:W-:Y:S01]  /*a5d0*/  LOP3.LUT R150, R150, R3, RZ, 0xc0, !PT ;  /* 0x0000000396967212 */ /* 0x000fe200078ec0ff */
[----:B------:R-:W-:Y:S01]  /*a5e0*/  FADD.FTZ R3, R186, R188 ;  /* 0x000000bcba037221 */ /* 0x000fe20000010000 */
[C---:B--2---:R-:W-:Y:S03]  /*a5f0*/  HMMA.16816.F32 R144, R20.reuse, R24, R144 ;  /* 0x000000181490723c */ /* 0x044fe60000001890 */
[----:B------:R-:W-:Y:S01]  /*a600*/  FADD.FTZ R170, R170, R3 ;  /* 0x00000003aaaa7221 */ /* 0x000fe20000010000 */
[----:B------:R-:W-:Y:S02]  /*a610*/  MOV R3, R2 ;  /* 0x0000000200037202 */ /* 0x000fe40000000f00 */
[----:B------:R-:W-:Y:S01]  /*a620*/  HMMA.16816.F32 R12, R20, R26, R12 ;  /* 0x0000001a140c723c */ /* 0x000fe2000000180c */
[----:B------:R-:W2:Y:S04]  /*a630*/  LDSM.16.MT88.4 R20, [R216+0x1b800] ;  /* 0x01b80000d814783b */ /* 0x000ea80000004200 */
[----:B---3--:R-:W-:Y:S01]  /*a640*/  F2FP.F16.F32.PACK_AB R24, R189, R252 ;  /* 0x000000fcbd18723e */ /* 0x008fe200000000ff */
[----:B------:R-:W-:Y:S05]  /*a650*/  FADD.FTZ R170, R185, R170 ;  /* 0x000000aab9aa7221 */ /* 0x000fea0000010000 */
[----:B------:R-:W-:Y:S01]  /*a660*/  LOP3.LUT R151, R151, R24, RZ, 0xc0, !PT ;  /* 0x0000001897977212 */ /* 0x000fe200078ec0ff */
[----:B------:R-:W-:Y:S01]  /*a670*/  FADD.FTZ R177, R177, R170 ;  /* 0x000000aab1b17221 */ /* 0x000fe20000010000 */
[----:B------:R-:W-:Y:S03]  /*a680*/  LDSM.16.MT88.4 R24, [R212+0x1b800] ;  /* 0x01b80000d418783b */ /* 0x000fe60000004200 */
[----:B------:R-:W-:Y:S02]  /*a690*/  FADD.FTZ R177, R176, R177 ;  /* 0x000000b1b0b17221 */ /* 0x000fe40000010000 */
[C---:B------:R-:W-:Y:S03]  /*a6a0*/  HMMA.16816.F32 R160, R148.reuse, R156, R4 ;  /* 0x0000009c94a0723c */ /* 0x040fe60000001804 */
[----:B------:R-:W3:Y:S02]  /*a6b0*/  LDSM.16.MT88.4 R4, [R214+0x1b800] ;  /* 0x01b80000d604783b */ /* 0x000ee40000004200 */
[----:B------:R-:W-:Y:S01]  /*a6c0*/  FADD.FTZ R182, R182, R177 ;  /* 0x000000b1b6b67221 */ /* 0x000fe20000010000 */
[C---:B------:R-:W-:Y:S05]  /*a6d0*/  HMMA.16816.F32 R156, R148.reuse, R158, R8 ;  /* 0x0000009e949c723c */ /* 0x040fea0000001808 */
[----:B------:R-:W3:Y:S01]  /*a6e0*/  LDSM.16.MT88.4 R8, [R213+0x1b800] ;  /* 0x01b80000d508783b */ /* 0x000ee20000004200 */
        /* <DEDUP_REMOVED lines=20> */
[C---:B------:R-:W-:Y:S06]  /*a830*/  HMMA.16816.F32 R76, R148.reuse, R8, R76 ;  /* 0x00000008944c723c */ /* 0x040fec000000184c */
        /* <DEDUP_REMOVED lines=8> */
[C---:B------:R-:W-:Y:S06]  /*a8c0*/  HMMA.16816.F32 R100, R148.reuse, R152, R100 ;  /* 0x000000989464723c */ /* 0x040fec0000001864 */
[C---:B------:R-:W-:Y:S06]  /*a8d0*/  HMMA.16816.F32 R104, R148.reuse, R154, R104 ;  /* 0x0000009a9468723c */ /* 0x040fec0000001868 */
[C---:B-1----:R-:W-:Y:S06]  /*a8e0*/  HMMA.16816.F32 R108, R148.reuse, R20, R108 ;  /* 0x00000014946c723c */ /* 0x042fec000000186c */
[C---:B------:R-:W-:Y:S06]  /*a8f0*/  HMMA.16816.F32 R112, R148.reuse, R22, R112 ;  /* 0x000000169470723c */ /* 0x040fec0000001870 */
[C---:B--2---:R-:W-:Y:S06]  /*a900*/  HMMA.16816.F32 R116, R148.reuse, R4, R116 ;  /* 0x000000049474723c */ /* 0x044fec0000001874 */
        /* <DEDUP_REMOVED lines=8> */
[C---:B------:R-:W-:Y:S06]  /*a990*/  HMMA.16816.F32 R136, R148.reuse, R26, R136 ;  /* 0x0000001a9488723c */ /* 0x040fec0000001888 */
[C---:B----4-:R-:W-:Y:S06]  /*a9a0*/  HMMA.16816.F32 R152, R148.reuse, R32, R16 ;  /* 0x000000209498723c */ /* 0x050fec0000001810 */
[C---:B------:R-:W-:Y:S06]  /*a9b0*/  HMMA.16816.F32 R140, R148.reuse, R34, R140 ;  /* 0x00000022948c723c */ /* 0x040fec000000188c */
[C---:B------:R-:W-:Y:S06]  /*a9c0*/  HMMA.16816.F32 R144, R148.reuse, R164, R144 ;  /* 0x000000a49490723c */ /* 0x040fec0000001890 */
[----:B------:R-:W-:Y:S05]  /*a9d0*/  HMMA.16816.F32 R148, R148, R166, R12 ;  /* 0x000000a69494723c */ /* 0x000fea000000180c */
[----:B------:R-:W-:Y:S01]  /*a9e0*/  MOV R165, R0 ;  /* 0x0000000000a57202 */ /* 0x000fe20000000f00 */
[----:B------:R-:W-:Y:S07]  /*a9f0*/  @!UPT UIADD3 URZ, URZ, URZ, URZ ;  /* 0x0000003f3f3ff290 */ /* 0x000fee000fffe03f */
[----:B------:R-:W-:Y:S11]  /*aa00*/  @P5 BRA `(.L_x_1558) ;  /* 0xffffffc000845947 */ /* 0x000ff6000383ffff */
.L_x_1557:
[----:B------:R-:W1:Y:S01]  /*aa10*/  SHFL.BFLY PT, R4, R249, 0x2, 0x1f ;  /* 0x0c401f00f9047f89 */ /* 0x000e6200000e0000 */
[----:B------:R-:W-:Y:S01]  /*aa20*/  MOV R10, 0x3f800000 ;  /* 0x3f800000000a7802 */ /* 0x000fe20000000f00 */
[----:B------:R-:W-:Y:S01]  /*aa30*/  ULDC UR4, c[0x0][0x38c] ;  /* 0x0000e30000047ab9 */ /* 0x000fe20000000800 */
[----:B------:R-:W-:Y:S01]  /*aa40*/  MOV R11, 0x3f800000 ;  /* 0x3f800000000b7802 */ /* 0x000fe20000000f00 */
[----:B------:R-:W2:Y:S01]  /*aa50*/  SHFL.BFLY PT, R3, R252, 0x2, 0x1f ;  /* 0x0c401f00fc037f89 */ /* 0x000ea200000e0000 */
[----:B------:R-:W-:Y:S01]  /*aa60*/  UMOV UR6, 0x400 ;  /* 0x0000040000067882 */ /* 0x000fe20000000000 */
[----:B------:R-:W-:Y:S01]  /*aa70*/  UISETP.NE.AND UP0, UPT, UR16, -0x1, UPT ;  /* 0xffffffff1000788c */ /* 0x000fe2000bf05270 */
[----:B-1----:R-:W-:Y:S02]  /*aa80*/  FADD.FTZ R7, R4, R249 ;  /* 0x000000f904077221 */ /* 0x002fe40000010000 */
[----:B------:R-:W1:Y:S01]  /*aa90*/  S2R R4, SR_TID.X ;  /* 0x0000000000047919 */ /* 0x000e620000002100 */
[----:B--2---:R-:W-:-:S02]  /*aaa0*/  FADD.FTZ R8, R3, R252 ;  /* 0x000000fc03087221 */ /* 0x004fc40000010000 */
[----:B------:R-:W2:Y:S04]  /*aab0*/  SHFL.BFLY PT, R6, R7, 0x1, 0x1f ;  /* 0x0c201f0007067f89 */ /* 0x000ea800000e0000 */
[----:B------:R-:W3:Y:S01]  /*aac0*/  SHFL.BFLY PT, R5, R8, 0x1, 0x1f ;  /* 0x0c201f0008057f89 */ /* 0x000ee200000e0000 */
[----:B--2---:R-:W-:Y:S01]  /*aad0*/  FADD.FTZ R6, R7, R6 ;  /* 0x0000000607067221 */ /* 0x004fe20000010000 */
[----:B---3--:R-:W-:-:S04]  /*aae0*/  FADD.FTZ R5, R8, R5 ;  /* 0x0000000508057221 */ /* 0x008fc80000010000 */
        /* <DEDUP_REMOVED lines=15> */
[----:B------:R-:W-:Y:S01]  /*abe0*/  R2P PR, R7, 0x6 ;  /* 0x0000000607007804 */ /* 0x000fe20000000000 */
[----:B-1----:R-:W-:Y:S01]  /*abf0*/  FMUL.FTZ R10, R10, UR4 ;  /* 0x000000040a0a7c20 */ /* 0x002fe20008410000 */
[----:B------:R-:W-:-:S03]  /*ac00*/  LEA R9, R8, R9, 0x9 ;  /* 0x0000000908097211 */ /* 0x000fc600078e48ff */
        /* <DEDUP_REMOVED lines=71> */
[----:B------:R-:W-:Y:S01]  /*b080*/  FMUL.FTZ R163, R11, R163 ;  /* 0x000000a30ba37220 */ /* 0x000fe20000410000 */
[----:B------:R-:W-:Y:S01]  /*b090*/  ISETP.NE.U32.AND P3, PT, R7, 0x1, PT ;  /* 0x000000010700780c */ /* 0x000fe20003f65070 */
[C---:B------:R-:W-:Y:S01]  /*b0a0*/  FMUL.FTZ R158, R11.reuse, R158 ;  /* 0x0000009e0b9e7220 */ /* 0x040fe20000410000 */
[----:B------:R-:W-:Y:S01]  /*b0b0*/  LEA.HI R10, R10, R10, RZ, 0x1d ;  /* 0x0000000a0a0a7211 */ /* 0x000fe200078fe8ff */
[C---:B------:R-:W-:Y:S01]  /*b0c0*/  FMUL.FTZ R159, R11.reuse, R159 ;  /* 0x0000009f0b9f7220 */ /* 0x040fe20000410000 */
[----:B------:R-:W-:Y:S01]  /*b0d0*/  MOV R7, 0x20 ;  /* 0x0000002000077802 */ /* 0x000fe20000000f00 */
[----:B------:R-:W-:Y:S01]  /*b0e0*/  FMUL.FTZ R38, R11, R38 ;  /* 0x000000260b267220 */ /* 0x000fe20000410000 */
[----:B------:R-:W-:Y:S01]  /*b0f0*/  LEA R9, R9, R10, 0x1 ;  /* 0x0000000a09097211 */ /* 0x000fe200078e08ff */
[----:B------:R-:W-:Y:S01]  /*b100*/  FMUL.FTZ R39, R11, R39 ;  /* 0x000000270b277220 */ /* 0x000fe20000410000 */
[----:B------:R-:W-:Y:S01]  /*b110*/  SEL R10, R7, 0xffffffe0, !P1 ;  /* 0xffffffe0070a7807 */ /* 0x000fe20004800000 */
[----:B------:R-:W-:Y:S01]  /*b120*/  FMUL.FTZ R42, R11, R42 ;  /* 0x0000002a0b2a7220 */ /* 0x000fe20000410000 */
[----:B------:R-:W-:Y:S01]  /*b130*/  LEA R9, R9, UR4, 0x1 ;  /* 0x0000000409097c11 */ /* 0x000fe2000f8e08ff */
[C---:B------:R-:W-:Y:S01]  /*b140*/  FMUL.FTZ R43, R11.reuse, R43 ;  /* 0x0000002b0b2b7220 */ /* 0x040fe20000410000 */
[----:B------:R-:W-:Y:S01]  /*b150*/  MOV R7, 0x40 ;  /* 0x0000004000077802 */ /* 0x000fe20000000f00 */
[----:B------:R-:W-:Y:S01]  /*b160*/  FMUL.FTZ R46, R11, R46 ;  /* 0x0000002e0b2e7220 */ /* 0x000fe20000410000 */
[----:B------:R-:W-:Y:S01]  /*b170*/  IADD3 R13, R9, -0x10, RZ ;  /* 0xfffffff0090d7810 */ /* 0x000fe20007ffe0ff */
[----:B------:R-:W-:Y:S01]  /*b180*/  FMUL.FTZ R47, R11, R47 ;  /* 0x0000002f0b2f7220 */ /* 0x000fe20000410000 */
[----:B------:R-:W-:Y:S01]  /*b190*/  @P3 IADD3 R13, R9, 0x10, RZ ;  /* 0x00000010090d3810 */ /* 0x000fe20007ffe0ff */
[C---:B------:R-:W-:Y:S01]  /*b1a0*/  FMUL.FTZ R50, R11.reuse, R50 ;  /* 0x000000320b327220 */ /* 0x040fe20000410000 */
[----:B------:R-:W-:Y:S01]  /*b1b0*/  FMUL.FTZ R51, R11, R51 ;  /* 0x000000330b337220 */ /* 0x000fe20000410000 */
[----:B------:R-:W-:Y:S01]  /*b1c0*/  F2FP.F16.F32.PACK_AB R160, R161, R160 ;  /* 0x000000a0a1a0723e */ /* 0x000fe200000000ff */
[----:B------:R-:W-:Y:S01]  /*b1d0*/  FMUL.FTZ R54, R11, R54 ;  /* 0x000000360b367220 */ /* 0x000fe20000410000 */
[----:B------:R-:W-:Y:S01]  /*b1e0*/  F2FP.F16.F32.PACK_AB R162, R163, R162 ;  /* 0x000000a2a3a2723e */ /* 0x000fe200000000ff */
[----:B------:R-:W-:Y:S01]  /*b1f0*/  FMUL.FTZ R55, R11, R55 ;  /* 0x000000370b377220 */ /* 0x000fe20000410000 */
[----:B------:R-:W-:Y:S01]  /*b200*/  SEL R12, R7, 0xffffffc0, !P2 ;  /* 0xffffffc0070c7807 */ /* 0x000fe20005000000 */
        /* <DEDUP_REMOVED lines=8> */
[----:B------:R-:W-:Y:S01]  /*b290*/  FMUL.FTZ R66, R11, R66 ;  /* 0x000000420b427220 */ /* 0x000fe20000410000 */
[----:B------:R-:W-:Y:S01]  /*b2a0*/  IADD3 R15, R9, R10, RZ ;  /* 0x0000000a090f7210 */ /* 0x000fe20007ffe0ff */
[----:B------:R-:W-:Y:S01]  /*b2b0*/  FMUL.FTZ R67, R11, R67 ;  /* 0x000000430b437220 */ /* 0x000fe20000410000 */
[----:B------:R-:W-:Y:S01]  /*b2c0*/  F2FP.F16.F32.PACK_AB R40, R41, R40 ;  /* 0x000000282928723e */ /* 0x000fe200000000ff */
[----:B------:R-:W-:Y:S01]  /*b2d0*/  FMUL.FTZ R70, R11, R70 ;  /* 0x000000460b467220 */ /* 0x000fe20000410000 */
        /* <DEDUP_REMOVED lines=32> */
[----:B------:R-:W-:Y:S01]  /*b4e0*/  FMUL.FTZ R87, R11, R87 ;  /* 0x000000570b577220 */ /* 0x000fe20000410000 */
        /* <DEDUP_REMOVED lines=68> */
[----:B------:R-:W-:Y:S01]  /*b930*/  PLOP3.LUT P1, PT, PT, PT, UP0, 0x80, 0x0 ;  /* 0x000000000000781c */ /* 0x000fe20003f2f008 */
        /* <DEDUP_REMOVED lines=19> */
[----:B------:R-:W-:Y:S01]  /*ba70*/  @UP0 UIMAD UR9, UR16, UR7, UR11 ;  /* 0x00000007100902a4 */ /* 0x000fe2000f8e020b */
[----:B------:R-:W-:-:S02]  /*ba80*/  F2FP.F16.F32.PACK_AB R122, R123, R122 ;  /* 0x0000007a7b7a723e */ /* 0x000fc400000000ff */
[----:B------:R1:W-:Y:S01]  /*ba90*/  STS [R23+0x4000], R88 ;  /* 0x0040005817007388 */ /* 0x0003e20000000800 */
[----:B------:R-:W-:Y:S02]  /*baa0*/  F2FP.F16.F32.PACK_AB R124, R125, R124 ;  /* 0x0000007c7d7c723e */ /* 0x000fe400000000ff */
        /* <DEDUP_REMOVED lines=22> */
[----:B------:R1:W-:Y:S04]  /*bc10*/  STS [R7+0x8000], R104 ;  /* 0x0080006807007388 */ /* 0x0003e80000000800 */
[----:B------:R1:W-:Y:S04]  /*bc20*/  STS [R7+0x8400], R106 ;  /* 0x0084006a07007388 */ /* 0x0003e80000000800 */
[----:B------:R1:W-:Y:S04]  /*bc30*/  STS [R17+0x8000], R108 ;  /* 0x0080006c11007388 */ /* 0x0003e80000000800 */
[----:B------:R1:W-:Y:S04]  /*bc40*/  STS [R17+0x8400], R110 ;  /* 0x0084006e11007388 */ /* 0x0003e80000000800 */
[----:B------:R1:W-:Y:S04]  /*bc50*/  STS [R19+0x8000], R112 ;  /* 0x0080007013007388 */ /* 0x0003e80000000800 */
[----:B------:R1:W-:Y:S04]  /*bc60*/  STS [R19+0x8400], R114 ;  /* 0x0084007213007388 */ /* 0x0003e80000000800 */
[----:B------:R1:W-:Y:S04]  /*bc70*/  STS [R21+0x8000], R116 ;  /* 0x0080007415007388 */ /* 0x0003e80000000800 */
[----:B------:R1:W-:Y:S01]  /*bc80*/  STS [R21+0x8400], R118 ;  /* 0x0084007615007388 */ /* 0x0003e20000000800 */
[----:B------:R-:W2:Y:S03]  /*bc90*/  S2R R10, SR_TID.X ;  /* 0x00000000000a7919 */ /* 0x000ea60000002100 */
        /* <DEDUP_REMOVED lines=9> */
.L_x_1561:
[----:B------:R-:W-:Y:S01]  /*bd30*/  ULDC.U8 UR6, c[0x0][0x3d9] ;  /* 0x0000f64000067ab9 */ /* 0x000fe20000000000 */
[----:B------:R-:W-:Y:S01]  /*bd40*/  STS [R23+0x8400], R122 ;  /* 0x0084007a17007388 */ /* 0x000fe20000000800 */
[----:B------:R-:W-:Y:S01]  /*bd50*/  ISETP.NE.AND P1, PT, RZ, UR6, PT ;  /* 0x00000006ff007c0c */ /* 0x000fe2000bf25270 */
[----:B------:R-:W-:Y:S01]  /*bd60*/  ULDC.U8 UR8, c[0x0][0x3d8] ;  /* 0x0000f60000087ab9 */ /* 0x000fe20000000000 */
[----:B------:R-:W3:Y:S01]  /*bd70*/  @P4 MUFU.LG2 R6, R6 ;  /* 0x0000000600064308 */ /* 0x000ee20000000c00 */
[----:B------:R-:W-:Y:S01]  /*bd80*/  STS [R9+0xc000], R124 ;  /* 0x00c0007c09007388 */ /* 0x000fe20000000800 */
[----:B------:R-:W-:Y:S01]  /*bd90*/  ISETP.NE.AND P2, PT, RZ, UR8, PT ;  /* 0x00000008ff007c0c */ /* 0x000fe2000bf45270 */
[----:B------:R-:W4:Y:S02]  /*bda0*/  S2UR UR4, SR_CTAID.X ;  /* 0x00000000000479c3 */ /* 0x000f240000002500 */
[----:B------:R-:W-:Y:S01]  /*bdb0*/  STS [R9+0xc400], R126 ;  /* 0x00c4007e09007388 */ /* 0x000fe20000000800 */
[----:B------:R-:W-:-:S03]  /*bdc0*/  ISETP.EQ.AND P2, PT, RZ, UR6, P2 ;  /* 0x00000006ff007c0c */ /* 0x000fc60009742270 */
[----:B------:R-:W-:Y:S02]  /*bdd0*/  STS [R13+0xc000], R128 ;  /* 0x00c000800d007388 */ /* 0x000fe40000000800 */
[----:B------:R-:W1:Y:S02]  /*bde0*/  @P1 LDC.64 R24, c[0x0][0x2c0] ;  /* 0x0000b000ff181b82 */ /* 0x000e640000000a00 */
[----:B------:R2:W-:Y:S04]  /*bdf0*/  STS [R13+0xc400], R130 ;  /* 0x00c400820d007388 */ /* 0x0005e80000000800 */
[----:B------:R-:W-:Y:S02]  /*be00*/  STS [R15+0xc000], R132 ;  /* 0x00c000840f007388 */ /* 0x000fe40000000800 */
[----:B------:R-:W-:-:S02]  /*be10*/  @!P2 PLOP3.LUT P6, PT, PT, PT, PT, 0x8, 0x0 ;  /* 0x000000000000a81c */ /* 0x000fc40003fce170 */
[----:B------:R-:W-:Y:S04]  /*be20*/  STS [R15+0xc400], R134 ;  /* 0x00c400860f007388 */ /* 0x000fe80000000800 */
[----:B------:R-:W-:Y:S04]  /*be30*/  STS [R7+0xc000], R136 ;  /* 0x00c0008807007388 */ /* 0x000fe80000000800 */
[----:B------:R3:W-:Y:S04]  /*be40*/  STS [R7+0xc400], R138 ;  /* 0x00c4008a07007388 */ /* 0x0007e80000000800 */
[----:B------:R-:W-:Y:S01]  /*be50*/  STS [R17+0xc000], R152 ;  /* 0x00c0009811007388 */ /* 0x000fe20000000800 */
[----:B-1----:R-:W-:-:S03]  /*be60*/  @P1 IMAD R24, R25, R24, RZ ;  /* 0x0000001819181224 */ /* 0x002fc600078e02ff */
[----:B------:R1:W-:Y:S01]  /*be70*/  STS [R17+0xc400], R154 ;  /* 0x00c4009a11007388 */ /* 0x0003e20000000800 */
[----:B--2---:R-:W-:Y:S01]  /*be80*/  SHF.R.S32.HI R13, RZ, 0x1f, R10 ;  /* 0x0000001fff0d7819 */ /* 0x004fe2000001140a */
[----:B------:R-:W2:Y:S03]  /*be90*/  S2R R11, SR_CTAID.Y ;  /* 0x00000000000b7919 */ /* 0x000ea60000002600 */
[----:B------:R-:W-:Y:S01]  /*bea0*/  LEA.HI R10, R13, R10, RZ, 0x3 ;  /* 0x0000000a0d0a7211 */ /* 0x000fe200078f18ff */
[----:B------:R-:W2:Y:S03]  /*beb0*/  S2R R9, SR_CTAID.Z ;  /* 0x0000000000097919 */ /* 0x000ea60000002700 */
[----:B------:R-:W-:Y:S01]  /*bec0*/  SHF.R.S32.HI R16, RZ, 0x3, R10 ;  /* 0x00000003ff107819 */ /* 0x000fe2000001140a */
[----:B------:R-:W-:Y:S01]  /*bed0*/  @P1 IMAD.MOV.U32 R10, RZ, RZ, 0x1 ;  /* 0x00000001ff0a1424 */ /* 0x000fe200078e00ff */
[----:B------:R-:W-:Y:S04]  /*bee0*/  STS [R19+0xc000], R140 ;  /* 0x00c0008c13007388 */ /* 0x000fe80000000800 */
[----:B------:R4:W-:Y:S01]  /*bef0*/  STS [R19+0xc400], R142 ;  /* 0x00c4008e13007388 */ /* 0x0009e20000000800 */
[----:B---3--:R-:W3:Y:S03]  /*bf00*/  @P1 LDC R7, c[0x0][0x2c0] ;  /* 0x0000b000ff071b82 */ /* 0x008ee60000000800 */
[----:B------:R-:W-:Y:S04]  /*bf10*/  STS [R21+0xc000], R144 ;  /* 0x00c0009015007388 */ /* 0x000fe80000000800 */
[----:B------:R-:W-:Y:S01]  /*bf20*/  STS [R21+0xc400], R146 ;  /* 0x00c4009215007388 */ /* 0x000fe20000000800 */
[----:B-1----:R-:W1:Y:S03]  /*bf30*/  @P4 LDC R17, c[0x0][0x2e8] ;  /* 0x0000ba00ff114b82 */ /* 0x002e660000000800 */
[----:B------:R-:W-:Y:S04]  /*bf40*/  STS [R23+0xc000], R148 ;  /* 0x00c0009417007388 */ /* 0x000fe80000000800 */
[----:B------:R2:W-:Y:S01]  /*bf50*/  STS [R23+0xc400], R150 ;  /* 0x00c4009617007388 */ /* 0x0005e20000000800 */
[----:B----4-:R-:W-:-:S02]  /*bf60*/  LOP3.LUT R19, R3, 0xffffffe0, RZ, 0xc0, !PT ;  /* 0xffffffe003137812 */ /* 0x010fc400078ec0ff */
[----:B--2---:R-:W-:Y:S01]  /*bf70*/  @!P2 CS2R R22, SRZ ;  /* 0x000000000016a805 */ /* 0x004fe2000001ff00 */
[----:B------:R-:W-:Y:S06]  /*bf80*/  @!P2 BRA `(.L_x_1562) ;  /* 0x000000000020a947 */ /* 0x000fec0003800000 */
[----:B------:R-:W2:Y:S01]  /*bf90*/  S2UR UR6, SR_CTAID.Y ;  /* 0x00000000000679c3 */ /* 0x000ea20000002600 */
[----:B------:R-:W-:Y:S01]  /*bfa0*/  ULDC UR7, c[0x0][0x2c4] ;  /* 0x0000b10000077ab9 */ /* 0x000fe20000000800 */
[----:B------:R-:W-:Y:S01]  /*bfb0*/  PLOP3.LUT P6, PT, PT, PT, PT, 0x80, 0x0 ;  /* 0x000000000000781c */ /* 0x000fe20003fcf070 */
[----:B--2---:R-:W-:-:S04]  /*bfc0*/  UIMAD UR6, UR6, UR7, URZ ;  /* 0x00000007060672a4 */ /* 0x004fc8000f8e023f */
[----:B------:R-:W-:-:S04]  /*bfd0*/  USEL UR16, UR6, UR16, !UP0 ;  /* 0x0000001006107287 */ /* 0x000fc8000c000000 */
[----:B------:R-:W-:Y:S02]  /*bfe0*/  USHF.R.S32.HI UR6, URZ, 0x1f, UR16 ;  /* 0x0000001f3f067899 */ /* 0x000fe40008011410 */
[----:B------:R-:W-:-:S04]  /*bff0*/  IMAD.U32 R22, RZ, RZ, UR16 ;  /* 0x00000010ff167e24 */ /* 0x000fc8000f8e00ff */
[----:B------:R-:W-:Y:S02]  /*c000*/  MOV R23, UR6 ;  /* 0x0000000600177c02 */ /* 0x000fe40008000f00 */
.L_x_1562:
[----:B------:R-:W-:Y:S05]  /*c010*/  @P1 BRA `(.L_x_1563) ;  /* 0x0000000000181947 */ /* 0x000fea0003800000 */
[----:B------:R-:W2:Y:S01]  /*c020*/  LDC R24, c[0x0][0x2c4] ;  /* 0x0000b100ff187b82 */ /* 0x000ea20000000800 */
[----:B------:R-:W-:Y:S02]  /*c030*/  ISETP.NE.AND P1, PT, RZ, UR8, PT ;  /* 0x00000008ff007c0c */ /* 0x000fe4000bf25270 */
[----:B---3--:R-:W-:-:S05]  /*c040*/  MOV R7, 0x1 ;  /* 0x0000000100077802 */ /* 0x008fca0000000f00 */
[----:B------:R-:W3:Y:S08]  /*c050*/  LDC R3, c[0x0][0x270] ;  /* 0x00009c00ff037b82 */ /* 0x000ef00000000800 */
[----:B--2---:R-:W3:Y:S02]  /*c060*/  @P1 LDC R24, c[0x0][0x2e4] ;  /* 0x0000b900ff181b82 */ /* 0x004ee40000000800 */
[----:B---3--:R-:W-:-:S07]  /*c070*/  IMAD R10, R24, R3, RZ ;  /* 0x00000003180a7224 */ /* 0x008fce00078e02ff */
.L_x_1563:
[----:B------:R-:W-:Y:S01]  /*c080*/  BAR.SYNC.DEFER_BLOCKING 0x0 ;  /* 0x0000000000007b1d */ /* 0x000fe20000010000 */
[----:B------:R-:W-:Y:S02]  /*c090*/  VIADD R3, R16, 0x20 ;  /* 0x0000002010037836 */ /* 0x000fe40000000000 */
[----:B------:R-:W-:Y:S01]  /*c0a0*/  @P4 FMUL.FTZ R25, R6, 0.69314718246459960938 ;  /* 0x3f31721806194820 */ /* 0x000fe20000410000 */
[----:B------:R-:W-:Y:S01]  /*c0b0*/  IMAD.IADD R19, R4, 0x1, -R19 ;  /* 0x0000000104137824 */ /* 0x000fe200078e0a13 */
[----:B------:R-:W-:Y:S01]  /*c0c0*/  ISETP.GE.AND P3, PT, R242, UR5, PT ;  /* 0x00000005f2007c0c */ /* 0x000fe2000bf66270 */
[----:B------:R-:W-:Y:S01]  /*c0d0*/  IMAD R11, R11, R10, RZ ;  /* 0x0000000a0b0b7224 */ /* 0x000fe200078e02ff */
[----:B------:R-:W-:Y:S01]  /*c0e0*/  ISETP.GE.AND P2, PT, R3, UR5, PT ;  /* 0x0000000503007c0c */ /* 0x000fe2000bf46270 */
[----:B------:R-:W2:Y:S01]  /*c0f0*/  @P0 LDC R21, c[0x0][0x2e8] ;  /* 0x0000ba00ff150b82 */ /* 0x000ea20000000800 */
[----:B------:R-:W-:Y:S01]  /*c100*/  SHF.R.S32.HI R3, RZ, 0x1f, R8 ;  /* 0x0000001fff037819 */ /* 0x000fe20000011408 */
[----:B------:R-:W4:Y:S01]  /*c110*/  @P0 MUFU.LG2 R5, R5 ;  /* 0x0000000500050308 */ /* 0x000f220000000c00 */
[----:B------:R-:W-:Y:S01]  /*c120*/  VIADD R4, R16, 0x40 ;  /* 0x0000004010047836 */ /* 0x000fe20000000000 */
[----:B------:R-:W-:Y:S01]  /*c130*/  LOP3.LUT P5, RZ, R19, 0x3, RZ, 0xc0, !PT ;  /* 0x0000000313ff7812 */ /* 0x000fe200078ac0ff */
[----:B---3--:R-:W-:Y:S01]  /*c140*/  IMAD R6, R7, UR4, RZ ;  /* 0x0000000407067c24 */ /* 0x008fe2000f8e02ff */
[----:B------:R-:W-:Y:S01]  /*c150*/  LEA.HI R3, R3, R8, RZ, 0x3 ;  /* 0x0000000803037211 */ /* 0x000fe200078f18ff */
[----:B------:R-:W-:Y:S01]  /*c160*/  IMAD.MOV.U32 R10, RZ, RZ, 0x7f800000 ;  /* 0x7f800000ff0a7424 */ /* 0x000fe200078e00ff */
[----:B------:R-:W-:Y:S01]  /*c170*/  SEL R11, R11, RZ, !P6 ;  /* 0x000000ff0b0b7207 */ /* 0x000fe20007000000 */
[----:B-1----:R-:W-:Y:S01]  /*c180*/  @P4 FFMA.FTZ R10, R2, R17, R25 ;  /* 0x00000011020a4223 */ /* 0x002fe20000010019 */
[----:B------:R-:W-:Y:S01]  /*c190*/  LOP3.LUT R3, R3, 0xffffff8, RZ, 0xc0, !PT ;  /* 0x0ffffff803037812 */ /* 0x000fe200078ec0ff */
[----:B------:R-:W-:Y:S01]  /*c1a0*/  BSSY B0, `(.L_x_1564) ;  /* 0x0000024000007945 */ /* 0x000fe20003800000 */
[----:B------:R-:W-:Y:S01]  /*c1b0*/  ISETP.GE.AND P1, PT, R4, UR5, PT ;  /* 0x0000000504007c0c */ /* 0x000fe2000bf26270 */
[----:B------:R-:W-:Y:S01]  /*c1c0*/  IMAD R11, R9, R24, R11 ;  /* 0x00000018090b7224 */ /* 0x000fe200078e020b */
[----:B------:R-:W-:Y:S01]  /*c1d0*/  SHF.R.S32.HI R4, RZ, 0x1f, R19 ;  /* 0x0000001fff047819 */ /* 0x000fe20000011413 */
[----:B------:R-:W-:Y:S01]  /*c1e0*/  IMAD.IADD R3, R8, 0x1, -R3 ;  /* 0x0000000108037824 */ /* 0x000fe200078e0a03 */
[----:B------:R1:W3:Y:S01]  /*c1f0*/  LDS.128 R12, [R230+0x3000] ;  /* 0x00300000e60c7984 */ /* 0x0002e20000000c00 */
[----:B------:R-:W-:Y:S01]  /*c200*/  IMAD.SHL.U32 R8, R6, 0x80, RZ ;  /* 0x0000008006087824 */ /* 0x000fe200078e00ff */
[----:B------:R-:W-:Y:S01]  /*c210*/  LEA.HI R4, R4, R19, RZ, 0x2 ;  /* 0x0000001304047211 */ /* 0x000fe200078f10ff */
[----:B----4-:R-:W-:Y:S01]  /*c220*/  @P0 FMUL.FTZ R5, R5, 0.69314718246459960938 ;  /* 0x3f31721805050820 */ /* 0x010fe20000410000 */
[----:B------:R-:W-:-:S02]  /*c230*/  IMAD.MOV.U32 R6, RZ, RZ, 0x7f800000 ;  /* 0x7f800000ff067424 */ /* 0x000fc400078e00ff */
[----:B------:R-:W-:Y:S01]  /*c240*/  SHF.R.S32.HI R19, RZ, 0x1f, R8 ;  /* 0x0000001fff137819 */ /* 0x000fe20000011408 */
[----:B--2---:R-:W-:Y:S01]  /*c250*/  @P0 FFMA.FTZ R6, R0, R21, R5 ;  /* 0x0000001500060223 */ /* 0x004fe20000010005 */
[----:B------:R-:W-:Y:S02]  /*c260*/  SHF.R.S32.HI R4, RZ, 0x2, R4 ;  /* 0x00000002ff047819 */ /* 0x000fe40000011404 */
[--C-:B------:R-:W-:Y:S02]  /*c270*/  IADD3 R8, P6, P4, R8, R22, R11.reuse ;  /* 0x0000001608087210 */ /* 0x100fe40007cde00b */
[----:B------:R-:W-:Y:S01]  /*c280*/  SHF.R.S32.HI R22, RZ, 0x1f, R11 ;  /* 0x0000001fff167819 */ /* 0x000fe2000001140b */
[----:B------:R-:W-:-:S03]  /*c290*/  IMAD R18, R3, 0x10, R4 ;  /* 0x0000001003127824 */ /* 0x000fc600078e0204 */
        /* <DEDUP_REMOVED lines=20> */
.L_x_1565:
[----:B------:R-:W-:Y:S05]  /*c3e0*/  BSYNC B0 ;  /* 0x0000000000007941 */ /* 0x000fea0003800000 */
.L_x_1564:
        /* <DEDUP_REMOVED lines=37> */
[----:B---3--:R2:W-:Y:S02]  /*c640*/  @!P3 STG.E.128 desc[UR26][R28.64+0x180], R4 ;  /* 0x000180041c00b986 */ /* 0x0085e4000c101d1a */
.L_x_1567:
[----:B------:R-:W-:Y:S05]  /*c650*/  BSYNC B0 ;  /* 0x0000000000007941 */ /* 0x000fea0003800000 */
.L_x_1566:
        /* <DEDUP_REMOVED lines=26> */
[----:B---3--:R2:W-:Y:S02]  /*c800*/  @!P2 STG.E.128 desc[UR26][R28.64+0x180], R4 ;  /* 0x000180041c00a986 */ /* 0x0085e4000c101d1a */
.L_x_1569:
[----:B------:R-:W-:Y:S05]  /*c810*/  BSYNC B0 ;  /* 0x0000000000007941 */ /* 0x000fea0003800000 */
.L_x_1568:
        /* <DEDUP_REMOVED lines=27> */
.L_x_1571:
[----:B------:R-:W-:Y:S05]  /*c9d0*/  BSYNC B0 ;  /* 0x0000000000007941 */ /* 0x000fea0003800000 */
.L_x_1570:
        /* <DEDUP_REMOVED lines=27> */
.L_x_1535:
        /* <DEDUP_REMOVED lines=13> */
[----:B------:R-:W-:Y:S01]  /*cc60*/  @!UP3 USHF.R.S32.HI UR20, URZ, 0x1f, UR6 ;  /* 0x0000001f3f14b899 */ /* 0x000fe20008011406 */
[--C-:B------:R-:W-:Y:S01]  /*cc70*/  SHF.R.S32.HI R13, RZ, 0x1f, R12.reuse ;  /* 0x0000001fff0d7819 */ /* 0x100fe2000001140c */
[----:B------:R-:W-:Y:S01]  /*cc80*/  @UP3 UIMAD.WIDE.U32 UR14, UR16, UR10, URZ ;  /* 0x0000000a100e32a5 */ /* 0x000fe2000f8e003f */
[----:B------:R-:W-:Y:S01]  /*cc90*/  IMAD.SHL.U32 R9, R6, 0x8, RZ ;  /* 0x0000000806097824 */ /* 0x000fe200078e00ff */
[----:B------:R-:W-:Y:S01]  /*cca0*/  @UP2 ULDC.64 UR4, c[0x0][0x2c0] ;  /* 0x0000b00000042ab9 */ /* 0x000fe20000000a00 */
[----:B------:R-:W-:Y:S01]  /*ccb0*/  UIADD3 UR18, -UR7, UR18, URZ ;  /* 0x0000001207127290 */ /* 0x000fe2000fffe13f */
[----:B------:R-:W-:Y:S01]  /*ccc0*/  VIADD R5, R12, 0x20 ;  /* 0x000000200c057836 */ /* 0x000fe20000000000 */
[----:B------:R-:W-:Y:S01]  /*ccd0*/  @UP3 UIMAD UR21, UR16, UR11, UR15 ;  /* 0x0000000b101532a4 */ /* 0x000fe2000f8e020f */
[----:B------:R-:W-:Y:S01]  /*cce0*/  BSSY B0, `(.L_x_1572) ;  /* 0x0000042000007945 */ /* 0x000fe20003800000 */
[----:B------:R-:W-:Y:S01]  /*ccf0*/  USHF.R.S32.HI UR15, URZ, 0x1f, UR9 ;  /* 0x0000001f3f0f7899 */ /* 0x000fe20008011409 */
[----:B------:R-:W-:Y:S01]  /*cd00*/  ISETP.NE.AND P3, PT, R6, RZ, PT ;  /* 0x000000ff0600720c */ /* 0x000fe20003f65270 */
[----:B------:R-:W-:Y:S01]  /*cd10*/  @UP2 UIMAD UR19, UR5, UR4, URZ ;  /* 0x00000004051322a4 */ /* 0x000fe2000f8e023f */
[C---:B------:R-:W-:Y:S01]  /*cd20*/  ISETP.GE.AND P1, PT, R12.reuse, UR18, PT ;  /* 0x000000120c007c0c */ /* 0x040fe2000bf26270 */
[----:B------:R-:W-:Y:S01]  /*cd30*/  @!UP3 ULDC.64 UR10, c[0x0][0x290] ;  /* 0x0000a400000abab9 */ /* 0x000fe20000000a00 */
[----:B------:R-:W-:Y:S01]  /*cd40*/  ULDC.64 UR4, c[0x0][0x2a0] ;  /* 0x0000a80000047ab9 */ /* 0x000fe20000000a00 */
[----:B------:R-:W-:Y:S01]  /*cd50*/  @!UP3 UIMAD UR20, UR20, UR10, URZ ;  /* 0x0000000a1414b2a4 */ /* 0x000fe2000f8e023f */
[----:B------:R-:W-:Y:S01]  /*cd60*/  IMAD.U32 R14, RZ, RZ, UR4 ;  /* 0x00000004ff0e7e24 */ /* 0x000fe2000f8e00ff */
[----:B------:R-:W-:Y:S01]  /*cd70*/  UIMAD UR15, UR15, UR4, URZ ;  /* 0x000000040f0f72a4 */ /* 0x000fe2000f8e023f */
[----:B------:R-:W-:Y:S01]  /*cd80*/  IMAD.WIDE R10, R11, 0x80, R12 ;  /* 0x000000800b0a7825 */ /* 0x000fe200078e020c */
[----:B------:R-:W-:Y:S01]  /*cd90*/  @!UP3 UIMAD.WIDE.U32 UR12, UR6, UR10, URZ ;  /* 0x0000000a060cb2a5 */ /* 0x000fe2000f8e003f */
[C---:B------:R-:W-:Y:S01]  /*cda0*/  IADD3 R8, R9.reuse, 0x40, RZ ;  /* 0x0000004009087810 */ /* 0x040fe20007ffe0ff */
[----:B------:R-:W-:Y:S01]  /*cdb0*/  UIMAD UR5, UR9, UR5, UR15 ;  /* 0x00000005090572a4 */ /* 0x000fe2000f8e020f */
[----:B------:R-:W-:Y:S01]  /*cdc0*/  VIADD R4, R12, 0x40 ;  /* 0x000000400c047836 */ /* 0x000fe20000000000 */
[----:B------:R-:W-:Y:S01]  /*cdd0*/  @!UP2 ULDC UR10, c[0x0][0x2c4] ;  /* 0x0000b100000aaab9 */ /* 0x000fe20000000800 */
[----:B------:R-:W-:Y:S01]  /*cde0*/  @UP0 ULDC UR10, c[0x0][0x2e4] ;  /* 0x0000b900000a0ab9 */ /* 0x000fe20000000800 */
[----:B------:R-:W-:Y:S01]  /*cdf0*/  UISETP.NE.OR UP0, UPT, UR16, -0x1, !UP1 ;  /* 0xffffffff1000788c */ /* 0x000fe2000cf05670 */
[C---:B------:R-:W-:Y:S01]  /*ce00*/  VIADD R7, R9.reuse, 0x80 ;  /* 0x0000008009077836 */ /* 0x040fe20000000000 */
[----:B------:R-:W-:Y:S01]  /*ce10*/  @UP2 UMOV UR15, 0x1 ;  /* 0x00000001000f2882 */ /* 0x000fe20000000000 */
[----:B------:R-:W-:Y:S01]  /*ce20*/  @!UP3 UIMAD UR11, UR6, UR11, UR20 ;  /* 0x0000000b060bb2a4 */ /* 0x000fe2000f8e0214 */
[----:B------:R-:W-:Y:S01]  /*ce30*/  VIADD R6, R9, 0xc0 ;  /* 0x000000c009067836 */ /* 0x000fe20000000000 */
[----:B------:R-:W-:-:S02]  /*ce40*/  @!UP2 UIMAD UR15, UR10, UR8, URZ ;  /* 0x000000080a0fa2a4 */ /* 0x000fc4000f8e023f */
[----:B------:R-:W-:Y:S01]  /*ce50*/  @!UP3 UIADD3 UR21, UR13, UR11, URZ ;  /* 0x0000000b0d15b290 */ /* 0x000fe2000fffe03f */
        /* <DEDUP_REMOVED lines=15> */
[----:B------:R-:W-:Y:S01]  /*cf50*/  @!UP1 UMOV UR23, URZ ;  /* 0x0000003f00179c82 */ /* 0x000fe20008000000 */
[----:B------:R-:W-:Y:S01]  /*cf60*/  @UP1 UMOV UR22, UR16 ;  /* 0x0000001000161c82 */ /* 0x000fe20008000000 */
        /* <DEDUP_REMOVED lines=25> */
.L_x_1573:
[----:B------:R-:W-:Y:S05]  /*d100*/  BSYNC B0 ;  /* 0x0000000000007941 */ /* 0x000fea0003800000 */
.L_x_1572:
        /* <DEDUP_REMOVED lines=25> */
.L_x_1575:
[----:B------:R-:W-:Y:S05]  /*d2a0*/  BSYNC B0 ;  /* 0x0000000000007941 */ /* 0x000fea0003800000 */
.L_x_1574:
        /* <DEDUP_REMOVED lines=24> */
.L_x_1577:
[----:B------:R-:W-:Y:S05]  /*d430*/  BSYNC B0 ;  /* 0x0000000000007941 */ /* 0x000fea0003800000 */
.L_x_1576:
        /* <DEDUP_REMOVED lines=27> */
.L_x_1579:
[----:B------:R-:W-:Y:S05]  /*d5f0*/  BSYNC B0 ;  /* 0x0000000000007941 */ /* 0x000fea0003800000 */
.L_x_1578:
[----:B------:R-:W-:Y:S04]  /*d600*/  BSSY B0, `(.L_x_1580) ;  /* 0x000000a000007945 */ /* 0x000fe80003800000 */
[----:B------:R-:W-:Y:S05]  /*d610*/  @P6 BRA `(.L_x_1581) ;  /* 0x0000000000206947 */ /* 0x000fea0003800000 */
[----:B-1--4-:R-:W-:Y:S01]  /*d620*/  IMAD R2, R12, UR20, RZ ;  /* 0x000000140c027c24 */ /* 0x012fe2000f8e02ff */
[----:B------:R-:W-:-:S04]  /*d630*/  ULDC.64 UR4, c[0x0][0x2b0] ;  /* 0x0000ac0000047ab9 */ /* 0x000fc80000000a00 */
[----:B------:R-:W-:-:S04]  /*d640*/  IADD3 R3, P0, R2, UR6, RZ ;  /* 0x0000000602037c10 */ /* 0x000fc8000ff1e0ff */
[----:B------:R-:W-:Y:S02]  /*d650*/  LEA.HI.X.SX32 R2, R2, UR22, 0x1, P0 ;  /* 0x0000001602027c11 */ /* 0x000fe400080f0eff */
[----:B------:R-:W-:-:S04]  /*d660*/  LEA R6, P0, R3, UR4, 0x2 ;  /* 0x0000000403067c11 */ /* 0x000fc8000f8010ff */
[----:B------:R-:W-:Y:S01]  /*d670*/  LEA.HI.X R7, R3, UR5, R2, 0x2, P0 ;  /* 0x0000000503077c11 */ /* 0x000fe200080f1402 */
[----:B------:R-:W-:-:S05]  /*d680*/  IMAD.MOV.U32 R3, RZ, RZ, 0x7f800000 ;  /* 0x7f800000ff037424 */ /* 0x000fca00078e00ff */
[----:B------:R1:W-:Y:S03]  /*d690*/  STG.E desc[UR26][R6.64], R3 ;  /* 0x0000000306007986 */ /* 0x0003e6000c10191a */
.L_x_1581:
[----:B------:R-:W-:Y:S05]  /*d6a0*/  BSYNC B0 ;  /* 0x0000000000007941 */ /* 0x000fea0003800000 */
.L_x_1580:
        /* <DEDUP_REMOVED lines=10> */
.L_x_1583:
[----:B------:R-:W-:Y:S05]  /*d750*/  BSYNC B0 ;  /* 0x0000000000007941 */ /* 0x000fea0003800000 */
.L_x_1582:
        /* <DEDUP_REMOVED lines=10> */
.L_x_1585:
[----:B------:R-:W-:Y:S05]  /*d800*/  BSYNC B0 ;  /* 0x0000000000007941 */ /* 0x000fea0003800000 */
.L_x_1584:
[----:B------:R-:W-:Y:S05]  /*d810*/  @P3 EXIT ;  /* 0x000000000000394d */ /* 0x000fea0003800000 */
[----:B------:R-:W-:Y:S01]  /*d820*/  IMAD R0, R0, UR20, RZ ;  /* 0x0000001400007c24 */ /* 0x000fe2000f8e02ff */
[----:B------:R-:W-:Y:S01]  /*d830*/  ULDC.64 UR4, c[0x0][0x2b0] ;  /* 0x0000ac0000047ab9 */ /* 0x000fe20000000a00 */
[----:B-1----:R-:W-:-:S03]  /*d840*/  IMAD.MOV.U32 R5, RZ, RZ, 0x7f800000 ;  /* 0x7f800000ff057424 */ /* 0x002fc600078e00ff */
[----:B----4-:R-:W-:-:S04]  /*d850*/  IADD3 R3, P0, R0, UR6, RZ ;  /* 0x0000000600037c10 */ /* 0x010fc8000ff1e0ff */
[----:B------:R-:W-:Y:S02]  /*d860*/  LEA.HI.X.SX32 R0, R0, UR22, 0x1, P0 ;  /* 0x0000001600007c11 */ /* 0x000fe400080f0eff */
[----:B------:R-:W-:-:S04]  /*d870*/  LEA R2, P0, R3, UR4, 0x2 ;  /* 0x0000000403027c11 */ /* 0x000fc8000f8010ff */
[----:B------:R-:W-:-:S05]  /*d880*/  LEA.HI.X R3, R3, UR5, R0, 0x2, P0 ;  /* 0x0000000503037c11 */ /* 0x000fca00080f1400 */
[----:B------:R-:W-:Y:S01]  /*d890*/  STG.E desc[UR26][R2.64], R5 ;  /* 0x0000000502007986 */ /* 0x000fe2000c10191a */
[----:B------:R-:W-:Y:S05]  /*d8a0*/  EXIT ;  /* 0x000000000000794d */ /* 0x000fea0003800000 */
.L_x_1586:
        /* <DEDUP_REMOVED lines=13> */
.L_x_2415:


//--------------------- .text._ZN5flash16flash_fwd_kernelI23Flash_fwd_kernel_traitsILi256ELi128ELi64ELi8ELb0ELb0EN7cutlass6half_tE19Flash_kernel_traitsILi256ELi128ELi64ELi8ES3_EELb1ELb0ELb1ELb0ELb0ELb0ELb0ELb0EEEvNS_16Flash_fwd_paramsE --------------------------
	.section	.text._ZN5flash16flash_fwd_kernelI23Flash_fwd_kernel_traitsILi256ELi128ELi64ELi8ELb0ELb0EN7cutlass6half_tE19Flash_kernel_traitsILi256ELi128ELi64ELi8ES3_EELb1ELb0ELb1ELb0ELb0ELb0ELb0ELb0EEEvNS_16Flash_fwd_paramsE,"ax",@progbits
	.align	128
        .global         _ZN5flash16flash_fwd_kernelI23Flash_fwd_kernel_traitsILi256ELi128ELi64ELi8ELb0ELb0EN7cutlass6half_tE19Flash_kernel_traitsILi256ELi128ELi64ELi8ES3_EELb1ELb0ELb1ELb0ELb0ELb0ELb0ELb0EEEvNS_16Flash_fwd_paramsE
        .type           _ZN5flash16flash_fwd_kernelI23Flash_fwd_kernel_traitsILi256ELi128ELi64ELi8ELb0ELb0EN7cutlass6half_tE19Flash_kernel_traitsILi256ELi128ELi64ELi8ES3_EELb1ELb0ELb1ELb0ELb0ELb0ELb0ELb0EEEvNS_16Flash_fwd_paramsE,@function
        .size           _ZN5flash16flash_fwd_kernelI23Flash_fwd_kernel_traitsILi256ELi128ELi64ELi8ELb0ELb0EN7cutlass6half_tE19Flash_kernel_traitsILi256ELi128ELi64ELi8ES3_EELb1ELb0ELb1ELb0ELb0ELb0ELb0ELb0EEEvNS_16Flash_fwd_paramsE,(.L_x_2416 - _ZN5flash16flash_fwd_kernelI23Flash_fwd_kernel_traitsILi256ELi128ELi64ELi8ELb0ELb0EN7cutlass6half_tE19Flash_kernel_traitsILi256ELi128ELi64ELi8ES3_EELb1ELb0ELb1ELb0ELb0ELb0ELb0ELb0EEEvNS_16Flash_fwd_paramsE)
        .other          _ZN5flash16flash_fwd_kernelI23Flash_fwd_kernel_traitsILi256ELi128ELi64ELi8ELb0ELb0EN7cutlass6half_tE19Flash_kernel_traitsILi256ELi128ELi64ELi8ES3_EELb1ELb0ELb1ELb0ELb0ELb0ELb0ELb0EEEvNS_16Flash_fwd_paramsE,@"STO_CUDA_ENTRY STV_DEFAULT"
_ZN5flash16flash_fwd_kernelI23Flash_fwd_kernel_traitsILi256ELi128ELi64ELi8ELb0ELb0EN7cutlass6half_tE19Flash_kernel_traitsILi256ELi128ELi64ELi8ES3_EELb1ELb0ELb1ELb0ELb0ELb0ELb0ELb0EEEvNS_16Flash_fwd_paramsE:
.text._ZN5flash16flash_fwd_kernelI23Flash_fwd_kernel_traitsILi256ELi128ELi64ELi8ELb0ELb0EN7cutlass6half_tE19Flash_kernel_traitsILi256ELi128ELi64ELi8ES3_EELb1ELb0ELb1ELb0ELb0ELb0ELb0ELb0EEEvNS_16Flash_fwd_paramsE:
        /* <DEDUP_REMOVED lines=13> */
[----:B------:R-:W-:Y:S01]  /*00d0*/  S2UR UR18, SR_CTAID.X ;  /* 0x00000000001279c3 */ /* 0x000fe20000002500 */
[----:B------:R-:W4:Y:S07]  /*00e0*/  @P2 LDG.E.64 R8, desc[UR32][R8.64] ;  /* 0x0000002008082981 */ /* 0x000f2e000c1e1b00 */
[----:B------:R-:W1:Y:S08]  /*00f0*/  S2UR UR15, SR_CTAID.Y ;  /* 0x00000000000f79c3 */ /* 0x000e700000002600 */
[----:B------:R-:W5:Y:S01]  /*0100*/  S2UR UR8, SR_CTAID.Z ;  /* 0x00000000000879c3 */ /* 0x000f620000002700 */
[----:B--2---:R-:W2:Y:S01]  /*0110*/  @P2 LDG.E.64 R4, desc[UR32][R2.64] ;  /* 0x0000002002042981 */ /* 0x004ea2000c1e1b00 */
[----:B------:R-:W-:Y:S01]  /*0120*/  UISETP.NE.U32.AND UP2, UPT, UR6, URZ, UPT ;  /* 0x0000003f0600728c */ /* 0x000fe2000bf45070 */
[----:B------:R-:W-:-:S02]  /*0130*/  UMOV UR17, 0xffffffff ;  /* 0xffffffff00117882 */ /* 0x000fc40000000000 */
[----:B------:R-:W-:Y:S01]  /*0140*/  ULDC.U8 UR6, c[0x0][0x3c2] ;  /* 0x0000f08000067ab9 */ /* 0x000fe20000000000 */
[----:B------:R-:W-:Y:S02]  /*0150*/  UISETP.NE.AND.EX UP2, UPT, UR7, URZ, UPT, UP2 ;  /* 0x0000003f0700728c */ /* 0x000fe4000bf45320 */
[----:B------:R-:W2:Y:S01]  /*0160*/  @P2 LDC R0, c[0x0][0x3b0] ;  /* 0x0000ec00ff002b82 */ /* 0x000ea20000000800 */
[----:B------:R-:W-:Y:S01]  /*0170*/  UISETP.NE.AND UP3, UPT, UR6, URZ, UPT ;  /* 0x0000003f0600728c */ /* 0x000fe2000bf65270 */
[----:B------:R-:W-:Y:S02]  /*0180*/  ULDC UR9, c[0x0][0x270] ;  /* 0x00009c0000097ab9 */ /* 0x000fe40000000800 */
[----:B------:R-:W-:Y:S01]  /*0190*/  PLOP3.LUT P0, PT, PT, PT, UP2, 0x80, 0x0 ;  /* 0x000000000000781c */ /* 0x000fe20003f0f028 */
[----:B------:R-:W-:Y:S01]  /*01a0*/  ULDC.64 UR6, c[0x0][0x2f8] ;  /* 0x0000be0000067ab9 */ /* 0x000fe20000000a00 */
[----:B-1----:R-:W-:-:S06]  /*01b0*/  UIMAD.WIDE UR10, UR15, 0x4, UR10 ;  /* 0x000000040f0a78a5 */ /* 0x002fcc000f8e020a */
[----:B------:R-:W-:Y:S01]  /*01c0*/  IMAD.U32 R14, RZ, RZ, UR10 ;  /* 0x0000000aff0e7e24 */ /* 0x000fe2000f8e00ff */
[----:B-----5:R-:W-:Y:S01]  /*01d0*/  ULOP3.LUT UR4, UR8, UR18, UR15, 0xfe, !UPT ;  /* 0x0000001208047292 */ /* 0x020fe2000f8efe0f */
[----:B------:R-:W-:-:S05]  /*01e0*/  IMAD.U32 R15, RZ, RZ, UR11 ;  /* 0x0000000bff0f7e24 */ /* 0x000fca000f8e00ff */
        /* <DEDUP_REMOVED lines=9> */
[----:B------:R-:W-:-:S02]  /*0280*/  @UP1 UIMAD.WIDE UR10, UR15, 0x4, UR10 ;  /* 0x000000040f0a18a5 */ /* 0x000fc4000f8e020a */
[----:B------:R-:W-:Y:S01]  /*0290*/  UIMAD.WIDE UR6, UR15, 0x4, UR6 ;  /* 0x000000040f0678a5 */ /* 0x000fe2000f8e0206 */
        /* <DEDUP_REMOVED lines=9> */
[----:B------:R2:W-:Y:S01]  /*0330*/  @!P3 STG.E.64 desc[UR32][R10.64+0x8], R2 ;  /* 0x000008020a00b986 */ /* 0x0005e2000c101b20 */
[----:B------:R-:W-:-:S03]  /*0340*/  IMAD.U32 R4, RZ, RZ, UR6 ;  /* 0x00000006ff047e24 */ /* 0x000fc6000f8e00ff */
[----:B------:R-:W3:Y:S01]  /*0350*/  @P0 LDG.E R9, desc[UR32][R14.64] ;  /* 0x000000200e090981 */ /* 0x000ee2000c1e1900 */
[----:B------:R-:W-:-:S03]  /*0360*/  IMAD.U32 R5, RZ, RZ, UR7 ;  /* 0x00000007ff057e24 */ /* 0x000fc6000f8e00ff */
[----:B------:R-:W4:Y:S04]  /*0370*/  @P0 LDG.E R8, desc[UR32][R14.64+0x4] ;  /* 0x000004200e080981 */ /* 0x000f28000c1e1900 */
[----:B------:R-:W5:Y:S01]  /*0380*/  @!P2 LDG.E R0, desc[UR32][R4.64] ;  /* 0x000000200400a981 */ /* 0x000f62000c1e1900 */
[----:B-1----:R-:W-:Y:S02]  /*0390*/  IMAD.U32 R12, RZ, RZ, UR10 ;  /* 0x0000000aff0c7e24 */ /* 0x002fe4000f8e00ff */
[----:B------:R-:W-:-:S05]  /*03a0*/  IMAD.U32 R13, RZ, RZ, UR11 ;  /* 0x0000000bff0d7e24 */ /* 0x000fca000f8e00ff */
[----:B------:R-:W2:Y:S01]  /*03b0*/  @P1 LDG.E R7, desc[UR32][R12.64] ;  /* 0x000000200c071981 */ /* 0x000ea2000c1e1900 */
[----:B------:R-:W-:Y:S01]  /*03c0*/  SHF.R.S32.HI R221, RZ, 0x1f, R6 ;  /* 0x0000001fffdd7819 */ /* 0x000fe20000011406 */
[----:B------:R-:W-:Y:S01]  /*03d0*/  UMOV UR6, URZ ;  /* 0x0000003f00067c82 */ /* 0x000fe20008000000 */
[----:B------:R-:W-:Y:S01]  /*03e0*/  UIMAD UR10, UR15, UR9, UR8 ;  /* 0x000000090f0a72a4 */ /* 0x000fe2000f8e0208 */
[----:B------:R-:W-:Y:S01]  /*03f0*/  UMOV UR7, 0xffffffff ;  /* 0xffffffff00077882 */ /* 0x000fe20000000000 */
[----:B---3--:R-:W-:Y:S02]  /*0400*/  @P0 R2UR UR17, R9 ;  /* 0x00000000091102ca */ /* 0x008fe400000e0000 */
[----:B------:R-:W-:Y:S02]  /*0410*/  LEA.HI R9, R221, R6, RZ, 0x5 ;  /* 0x00000006dd097211 */ /* 0x000fe400078f28ff */
[----:B----4-:R-:W-:Y:S02]  /*0420*/  @P0 R2UR UR19, R8 ;  /* 0x00000000081302ca */ /* 0x010fe400000e0000 */
[----:B------:R-:W-:-:S02]  /*0430*/  ISETP.NE.U32.AND P0, PT, RZ, UR4, PT ;  /* 0x00000004ff007c0c */ /* 0x000fc4000bf05070 */
[----:B-----5:R-:W-:Y:S01]  /*0440*/  @!P2 R2UR UR7, R0 ;  /* 0x000000000007a2ca */ /* 0x020fe200000e0000 */
[----:B------:R-:W-:Y:S01]  /*0450*/  USHF.L.U32 UR4, UR10, 0x5, URZ ;  /* 0x000000050a047899 */ /* 0x000fe2000800063f */
[----:B------:R-:W-:-:S03]  /*0460*/  ISETP.NE.AND.EX P2, PT, RZ, UR5, PT, P0 ;  /* 0x00000005ff007c0c */ /* 0x000fc6000bf45300 */
[----:B------:R-:W-:-:S04]  /*0470*/  USHF.R.S32.HI UR5, URZ, 0x1f, UR4 ;  /* 0x0000001f3f057899 */ /* 0x000fc80008011404 */
[----:B------:R-:W-:Y:S01]  /*0480*/  @UP2 UIADD3 UR19, UR19, -UR17, URZ ;  /* 0x8000001113132290 */ /* 0x000fe2000fffe03f */
[----:B--2---:R-:W-:Y:S02]  /*0490*/  @P1 R2UR UR6, R7 ;  /* 0x00000000070612ca */ /* 0x004fe400000e0000 */
[----:B------:R-:W-:-:S05]  /*04a0*/  LOP3.LUT R7, R9, 0xffffffe0, RZ, 0xc0, !PT ;  /* 0xffffffe009077812 */ /* 0x000fca00078ec0ff */
[----:B------:R-:W-:-:S05]  /*04b0*/  IMAD.IADD R14, R6, 0x1, -R7 ;  /* 0x00000001060e7824 */ /* 0x000fca00078e0a07 */
[--C-:B------:R-:W-:Y:S02]  /*04c0*/  IADD3 R8, P1, P0, R2, UR4, R14.reuse ;  /* 0x0000000402087c10 */ /* 0x100fe4000f83e00e */
[----:B------:R-:W-:Y:S01]  /*04d0*/  SHF.R.S32.HI R2, RZ, 0x1f, R14 ;  /* 0x0000001fff027819 */ /* 0x000fe2000001140e */
[----:B------:R-:W-:-:S03]  /*04e0*/  @!UP2 ULDC UR19, c[0x0][0x2c4] ;  /* 0x0000b1000013aab9 */ /* 0x000fc60000000800 */
        /* <DEDUP_REMOVED lines=9> */
.L_x_1587:
[----:B------:R-:W-:Y:S01]  /*0580*/  ULDC UR10, c[0x0][0x2c8] ;  /* 0x0000b200000a7ab9 */ /* 0x000fe20000000800 */
.L_x_1588:
        /* <DEDUP_REMOVED lines=53> */
[----:B------:R-:W-:Y:S01]  /*08e0*/  @!UP1 USHF.R.S32.HI UR11, URZ, 0x1f, UR15 ;  /* 0x0000001f3f0b9899 */ /* 0x000fe2000801140f */
[----:B------:R-:W-:Y:S01]  /*08f0*/  IMAD.IADD R6, R6, 0x1, -R3 ;  /* 0x0000000106067824 */ /* 0x000fe200078e0a03 */
[----:B------:R-:W-:Y:S01]  /*0900*/  @UP1 ULDC.64 UR6, c[0x0][0x298] ;  /* 0x0000a60000061ab9 */ /* 0x000fe20000000a00 */
[----:B------:R-:W-:Y:S01]  /*0910*/  @!UP1 ULDC.64 UR4, c[0x0][0x290] ;  /* 0x0000a40000049ab9 */ /* 0x000fe20000000a00 */
[----:B------:R-:W-:Y:S01]  /*0920*/  @UP1 UIMAD.WIDE.U32 UR12, UR17, UR6, URZ ;  /* 0x00000006110c12a5 */ /* 0x000fe2000f8e003f */
[----:B------:R-:W-:Y:S01]  /*0930*/  IMAD.SHL.U32 R9, R6, 0x8, RZ ;  /* 0x0000000806097824 */ /* 0x000fe200078e00ff */
[----:B------:R-:W-:Y:S01]  /*0940*/  @!UP1 UIMAD UR6, UR11, UR4, URZ ;  /* 0x000000040b0692a4 */ /* 0x000fe2000f8e023f */
[C---:B------:R-:W-:Y:S01]  /*0950*/  ISETP.GE.AND P1, PT, R16.reuse, UR19, PT ;  /* 0x0000001310007c0c */ /* 0x040fe2000bf26270 */
[----:B------:R-:W-:Y:S01]  /*0960*/  @!UP1 UIMAD.WIDE.U32 UR20, UR15, UR4, URZ ;  /* 0x000000040f1492a5 */ /* 0x000fe2000f8e003f */
[--C-:B------:R-:W-:Y:S01]  /*0970*/  SHF.R.S32.HI R17, RZ, 0x1f, R16.reuse ;  /* 0x0000001fff117819 */ /* 0x100fe20000011410 */
[----:B------:R-:W-:Y:S01]  /*0980*/  ULDC.U8 UR11, c[0x0][0x3d8] ;  /* 0x0000f600000b7ab9 */ /* 0x000fe20000000000 */
[----:B------:R-:W-:Y:S01]  /*0990*/  @!UP1 UIMAD UR6, UR15, UR5, UR6 ;  /* 0x000000050f0692a4 */ /* 0x000fe2000f8e0206 */
[----:B------:R-:W-:Y:S01]  /*09a0*/  VIADD R5, R16, 0x20 ;  /* 0x0000002010057836 */ /* 0x000fe20000000000 */
[----:B------:R-:W-:Y:S01]  /*09b0*/  UISETP.NE.AND UP3, UPT, UR11, URZ, UPT ;  /* 0x0000003f0b00728c */ /* 0x000fe2000bf65270 */
[----:B------:R-:W-:Y:S01]  /*09c0*/  ISETP.NE.AND P3, PT, R6, RZ, PT ;  /* 0x000000ff0600720c */ /* 0x000fe20003f65270 */
[----:B------:R-:W-:Y:S01]  /*09d0*/  UISETP.NE.AND UP0, UPT, UR11, URZ, !UP2 ;  /* 0x0000003f0b00728c */ /* 0x000fe2000d705270 */
[----:B------:R-:W-:Y:S01]  /*09e0*/  IMAD.WIDE R14, R15, 0x80, R16 ;  /* 0x000000800f0e7825 */ /* 0x000fe200078e0210 */
[----:B------:R-:W-:Y:S01]  /*09f0*/  UISETP.EQ.AND UP3, UPT, UR10, URZ, UP3 ;  /* 0x0000003f0a00728c */ /* 0x000fe20009f62270 */
[C---:B------:R-:W-:Y:S01]  /*0a00*/  IADD3 R8, R9.reuse, 0x40, RZ ;  /* 0x0000004009087810 */ /* 0x040fe20007ffe0ff */
[----:B------:R-:W-:Y:S01]  /*0a10*/  @UP1 UIMAD UR7, UR17, UR7, UR13 ;  /* 0x00000007110712a4 */ /* 0x000fe2000f8e020d */
[----:B------:R-:W-:Y:S01]  /*0a20*/  VIADD R4, R16, 0x40 ;  /* 0x0000004010047836 */ /* 0x000fe20000000000 */
[----:B------:R-:W-:Y:S01]  /*0a30*/  @UP2 ULDC.64 UR4, c[0x0][0x2c0] ;  /* 0x0000b00000042ab9 */ /* 0x000fe20000000a00 */
[----:B------:R-:W-:Y:S01]  /*0a40*/  USHF.R.S32.HI UR13, URZ, 0x1f, UR8 ;  /* 0x0000001f3f0d7899 */ /* 0x000fe20008011408 */
[C---:B------:R-:W-:Y:S01]  /*0a50*/  VIADD R7, R9.reuse, 0x80 ;  /* 0x0000008009077836 */ /* 0x040fe20000000000 */
[----:B------:R-:W-:Y:S01]  /*0a60*/  @UP2 UIMAD UR14, UR5, UR4, URZ ;  /* 0x00000004050e22a4 */ /* 0x000fe2000f8e023f */
[----:B------:R-:W-:Y:S01]  /*0a70*/  VIADD R6, R9, 0xc0 ;  /* 0x000000c009067836 */ /* 0x000fe20000000000 */
[----:B------:R-:W-:Y:S01]  /*0a80*/  @UP2 UMOV UR10, 0x1 ;  /* 0x00000001000a2882 */ /* 0x000fe20000000000 */
[----:B------:R-:W-:Y:S01]  /*0a90*/  ULDC.64 UR4, c[0x0][0x2a0] ;  /* 0x0000a80000047ab9 */ /* 0x000fe20000000a00 */
[----:B------:R-:W-:Y:S01]  /*0aa0*/  @UP1 UMOV UR16, UR12 ;  /* 0x0000000c00101c82 */ /* 0x000fe20008000000 */
[----:B------:R-:W-:Y:S01]  /*0ab0*/  UIMAD UR13, UR13, UR4, URZ ;  /* 0x000000040d0d72a4 */ /* 0x000fe2000f8e023f */
[----:B------:R-:W-:Y:S01]  /*0ac0*/  IMAD.U32 R10, RZ, RZ, UR4 ;  /* 0x00000004ff0a7e24 */ /* 0x000fe2000f8e00ff */
[----:B------:R-:W-:Y:S01]  /*0ad0*/  @UP3 ULDC UR12, c[0x0][0x2c4] ;  /* 0x0000b100000c3ab9 */ /* 0x000fe20000000800 */
[----:B------:R-:W-:Y:S01]  /*0ae0*/  @!UP2 ULDC UR4, c[0x0][0x2c4] ;  /* 0x0000b1000004aab9 */ /* 0x000fe20000000800 */
[----:B------:R-:W-:Y:S01]  /*0af0*/  @UP0 ULDC UR4, c[0x0][0x2e4] ;  /* 0x0000b90000040ab9 */ /* 0x000fe20000000800 */
[----:B------:R-:W-:-:S02]  /*0b00*/  @UP3 UIMAD UR12, UR15, UR12, URZ ;  /* 0x0000000c0f0c32a4 */ /* 0x000fc4000f8e023f */
[----:B------:R-:W-:Y:S02]  /*0b10*/  @!UP2 UIMAD UR10, UR4, UR9, URZ ;  /* 0x00000009040aa2a4 */ /* 0x000fe4000f8e023f */
[----:B------:R-:W-:Y:S01]  /*0b20*/  @!UP1 UIADD3 UR7, UR21, UR6, URZ ;  /* 0x0000000615079290 */ /* 0x000fe2000fffe03f */
[----:B------:R-:W-:Y:S01]  /*0b30*/  @!UP1 UMOV UR16, UR20 ;  /* 0x0000001400109c82 */ /* 0x000fe20008000000 */
[----:B------:R-:W-:Y:S01]  /*0b40*/  UIMAD UR10, UR15, UR10, URZ ;  /* 0x0000000a0f0a72a4 */ /* 0x000fe2000f8e023f */
[C---:B------:R-:W-:Y:S01]  /*0b50*/  IADD3 R2, P0, R9.reuse, UR16, RZ ;  /* 0x0000001009027c10 */ /* 0x040fe2000ff1e0ff */
[----:B------:R-:W-:Y:S01]  /*0b60*/  @UP3 USEL UR12, UR12, UR17, !UP1 ;  /* 0x000000110c0c3287 */ /* 0x000fe2000c800000 */
[----:B------:R-:W-:Y:S01]  /*0b70*/  @UP2 ULDC UR11, c[0x0][0x2c0] ;  /* 0x0000b000000b2ab9 */ /* 0x000fe20000000800 */
[----:B------:R-:W-:Y:S01]  /*0b80*/  USEL UR10, UR10, URZ, !UP3 ;  /* 0x0000003f0a0a7287 */ /* 0x000fe2000d800000 */
[----:B------:R-:W-:Y:S01]  /*0b90*/  LEA.HI.X.SX32 R3, R9, UR7, 0x1, P0 ;  /* 0x0000000709037c11 */ /* 0x000fe200080f0eff */
[----:B------:R-:W-:Y:S01]  /*0ba0*/  @!UP2 UMOV UR11, 0x1 ;  /* 0x00000001000ba882 */ /* 0x000fe20000000000 */
[----:B------:R-:W-:Y:S01]  /*0bb0*/  @!UP2 UMOV UR14, UR4 ;  /* 0x00000004000eac82 */ /* 0x000fe20008000000 */
[----:B------:R-:W-:Y:S01]  /*0bc0*/  UIMAD UR6, UR29, UR11, URZ ;  /* 0x0000000b1d0672a4 */ /* 0x000fe2000f8e023f */
[----:B------:R-:W-:Y:S01]  /*0bd0*/  ISETP.GE.AND P0, PT, R5, UR19, PT ;  /* 0x0000001305007c0c */ /* 0x000fe2000bf06270 */
[----:B------:R-:W-:Y:S01]  /*0be0*/  UIMAD UR14, UR8, UR14, UR10 ;  /* 0x0000000e080e72a4 */ /* 0x000fe2000f8e020a */
[----:B------:R-:W-:Y:S01]  /*0bf0*/  IMAD.WIDE.U32 R10, R10, UR8, R2 ;  /* 0x000000080a0a7c25 */ /* 0x000fe2000f8e0002 */
[----:B------:R-:W-:Y:S01]  /*0c00*/  @!UP3 UMOV UR22, URZ ;  /* 0x0000003f0016bc82 */ /* 0x000fe20008000000 */
[----:B------:R-:W-:Y:S01]  /*0c10*/  UIMAD UR5, UR8, UR5, UR13 ;  /* 0x00000005080572a4 */ /* 0x000fe2000f8e020d */
[----:B------:R-:W-:Y:S01]  /*0c20*/  @UP3 UMOV UR22, UR12 ;  /* 0x0000000c00163c82 */ /* 0x000fe20008000000 */
[----:B------:R-:W-:Y:S01]  /*0c30*/  @!UP3 UMOV UR23, URZ ;  /* 0x0000003f0017bc82 */ /* 0x000fe20008000000 */
[----:B------:R-:W-:-:S02]  /*0c40*/  USHF.R.S32.HI UR4, URZ, 0x1f, UR6 ;  /* 0x0000001f3f047899 */ /* 0x000fc40008011406 */
[----:B------:R-:W-:Y:S01]  /*0c50*/  @UP3 USHF.R.S32.HI UR23, URZ, 0x1f, UR12 ;  /* 0x0000001f3f173899 */ /* 0x000fe2000801140c */
        /* <DEDUP_REMOVED lines=23> */
.L_x_1591:
[----:B------:R-:W-:Y:S05]  /*0dd0*/  BSYNC B0 ;  /* 0x0000000000007941 */ /* 0x000fea0003800000 */
.L_x_1590:
        /* <DEDUP_REMOVED lines=25> */
.L_x_1593:
[----:B------:R-:W-:Y:S05]  /*0f70*/  BSYNC B0 ;  /* 0x0000000000007941 */ /* 0x000fea0003800000 */
.L_x_1592:
        /* <DEDUP_REMOVED lines=24> */
.L_x_1595:
[----:B------:R-:W-:Y:S05]  /*1100*/  BSYNC B0 ;  /* 0x0000000000007941 */ /* 0x000fea0003800000 */
.L_x_1594:
        /* <DEDUP_REMOVED lines=26> */
.L_x_1597:
[----:B------:R-:W-:Y:S05]  /*12b0*/  BSYNC B0 ;  /* 0x0000000000007941 */ /* 0x000fea0003800000 */
.L_x_1596:
        /* <DEDUP_REMOVED lines=10> */
.L_x_1599:
[----:B------:R-:W-:Y:S05]  /*1360*/  BSYNC B0 ;  /* 0x0000000000007941 */ /* 0x000fea0003800000 */
.L_x_1598:
        /* <DEDUP_REMOVED lines=10> */
.L_x_1601:
[----:B------:R-:W-:Y:S05]  /*1410*/  BSYNC B0 ;  /* 0x0000000000007941 */ /* 0x000fea0003800000 */
.L_x_1600:
        /* <DEDUP_REMOVED lines=10> */
.L_x_1603:
[----:B------:R-:W-:Y:S05]  /*14c0*/  BSYNC B0 ;  /* 0x0000000000007941 */ /* 0x000fea0003800000 */
.L_x_1602:
        /* <DEDUP_REMOVED lines=10> */
.L_x_1589:
        /* <DEDUP_REMOVED lines=33> */
.L_x_1604:
[----:B------:R-:W-:Y:S01]  /*1780*/  ULDC UR14, c[0x0][0x278] ;  /* 0x00009e00000e7ab9 */ /* 0x000fe20000000800 */
[----:B------:R-:W1:Y:S01]  /*1790*/  S2R R3, SR_CTAID.Z ;  /* 0x0000000000037919 */ /* 0x000e620000002700 */
[----:B------:R-:W-:Y:S01]  /*17a0*/  IMAD.U32 R0, RZ, RZ, UR14 ;  /* 0x0000000eff007e24 */ /* 0x000fe2000f8e00ff */
[----:B------:R-:W-:Y:S01]  /*17b0*/  UMOV UR36, URZ ;  /* 0x0000003f00247c82 */ /* 0x000fe20008000000 */
[----:B------:R-:W-:-:S03]  /*17c0*/  @UP0 UIADD3 UR7, UR6, UR7, URZ ;  /* 0x0000000706070290 */ /* 0x000fc6000fffe03f */
[----:B------:R-:W-:-:S04]  /*17d0*/  IABS R0, R0 ;  /* 0x0000000000007213 */ /* 0x000fc80000000000 */
[----:B------:R-:W-:-:S13]  /*17e0*/  R2UR UR4, R0 ;  /* 0x00000000000472ca */ /* 0x000fda00000e0000 */
[----:B------:R-:W2:Y:S01]  /*17f0*/  I2F.RP R4, UR4 ;  /* 0x0000000400047d06 */ /* 0x000ea20008209400 */
[----:B-1----:R-:W-:-:S04]  /*1800*/  IABS R3, R3 ;  /* 0x0000000300037213 */ /* 0x002fc80000000000 */
[----:B------:R-:W-:-:S03]  /*1810*/  R2UR UR5, R3 ;  /* 0x00000000030572ca */ /* 0x000fc600000e0000 */
[----:B--2---:R-:W1:Y:S01]  /*1820*/  MUFU.RCP R0, R4 ;  /* 0x0000000400007308 */ /* 0x004e620000001000 */
[----:B------:R-:W-:-:S04]  /*1830*/  LEA.HI R3, R221, R6, RZ, 0x3 ;  /* 0x00000006dd037211 */ /* 0x000fc800078f18ff */
[----:B------:R-:W-:Y:S02]  /*1840*/  SHF.R.S32.HI R232, RZ, 0x3, R3 ;  /* 0x00000003ffe87819 */ /* 0x000fe40000011403 */
[----:B------:R-:W-:-:S03]  /*1850*/  LOP3.LUT R3, R3, 0xfffffff8, RZ, 0xc0, !PT ;  /* 0xfffffff803037812 */ /* 0x000fc600078ec0ff */
[----:B------:R-:W-:Y:S02]  /*1860*/  IMAD.SHL.U32 R7, R232, 0x40, RZ ;  /* 0x00000040e8077824 */ /* 0x000fe400078e00ff */
[----:B------:R-:W-:-:S03]  /*1870*/  IMAD.IADD R3, R6, 0x1, -R3 ;  /* 0x0000000106037824 */ /* 0x000fc600078e0a03 */
[----:B------:R-:W-:Y:S01]  /*1880*/  LOP3.LUT R7, R7, 0x1c0, RZ, 0xc0, !PT ;  /* 0x000001c007077812 */ /* 0x000fe200078ec0ff */
[----:B------:R-:W-:Y:S02]  /*1890*/  IMAD.SHL.U32 R242, R3, 0x8, RZ ;  /* 0x0000000803f27824 */ /* 0x000fe400078e00ff */
[----:B-1----:R-:W-:Y:S01]  /*18a0*/  VIADD R0, R0, 0xffffffe ;  /* 0x0ffffffe00007836 */ /* 0x002fe20000000000 */
[----:B------:R-:W-:Y:S02]  /*18b0*/  SHF.R.U32.HI R230, RZ, 0x3, R7 ;  /* 0x00000003ffe67819 */ /* 0x000fe40000011607 */
[--C-:B------:R-:W-:Y:S02]  /*18c0*/  LOP3.LUT R5, R7, 0x38, R242.reuse, 0xf8, !PT ;  /* 0x0000003807057812 */ /* 0x100fe400078ef8f2 */
[----:B------:R-:W-:Y:S01]  /*18d0*/  SHF.R.S32.HI R243, RZ, 0x1f, R242 ;  /* 0x0000001ffff37819 */ /* 0x000fe200000114f2 */
[----:B------:R-:W1:Y:S01]  /*18e0*/  F2I.FTZ.U32.TRUNC.NTZ R0, R0 ;  /* 0x0000000000007305 */ /* 0x000e62000021f000 */
[----:B------:R-:W-:-:S02]  /*18f0*/  LOP3.LUT R230, R5, R230, RZ, 0x3c, !PT ;  /* 0x000000e605e67212 */ /* 0x000fc400078e3cff */
[----:B------:R-:W-:Y:S02]  /*1900*/  LEA.HI R5, R221, R6, RZ, 0x6 ;  /* 0x00000006dd057211 */ /* 0x000fe400078f30ff */
[----:B-1----:R-:W-:Y:S01]  /*1910*/  R2UR UR37, R0 ;  /* 0x00000000002572ca */ /* 0x002fe200000e0000 */
[----:B------:R-:W-:-:S12]  /*1920*/  VIADD R0, R232, 0x40 ;  /* 0x00000040e8007836 */ /* 0x000fd80000000000 */
[----:B------:R-:W-:-:S04]  /*1930*/  UIADD3 UR10, URZ, -UR37, URZ ;  /* 0x800000253f0a7290 */ /* 0x000fc8000fffe03f */
[----:B------:R-:W-:-:S04]  /*1940*/  UIMAD UR10, UR10, UR4, URZ ;  /* 0x000000040a0a72a4 */ /* 0x000fc8000f8e023f */
[----:B------:R-:W-:-:S04]  /*1950*/  UIMAD.WIDE.U32 UR10, UR37, UR10, UR36 ;  /* 0x0000000a250a72a5 */ /* 0x000fc8000f8e0024 */
[----:B------:R-:W-:-:S07]  /*1960*/  UIMAD.WIDE.U32 UR10, UR11, UR5, URZ ;  /* 0x000000050b0a72a5 */ /* 0x000fce000f8e003f */
[----:B------:R-:W-:Y:S02]  /*1970*/  UMOV UR22, UR11 ;  /* 0x0000000b00167c82 */ /* 0x000fe40008000000 */
[----:B------:R-:W-:-:S04]  /*1980*/  UIADD3 UR10, -UR22, URZ, URZ ;  /* 0x0000003f160a7290 */ /* 0x000fc8000fffe13f */
[----:B------:R-:W-:Y:S02]  /*1990*/  UIMAD UR10, UR4, UR10, UR5 ;  /* 0x0000000a040a72a4 */ /* 0x000fe4000f8e0205 */
[----:B------:R-:W-:Y:S02]  /*19a0*/  UIADD3 UR5, -UR29, UR19, URZ ;  /* 0x000000131d057290 */ /* 0x000fe4000fffe13f */
[----:B------:R-:W-:-:S04]  /*19b0*/  UISETP.GT.U32.AND UP1, UPT, UR4, UR10, UPT ;  /* 0x0000000a0400728c */ /* 0x000fc8000bf24070 */
[----:B------:R-:W-:Y:S01]  /*19c0*/  ISETP.GE.AND P5, PT, R0, UR5, PT ;  /* 0x0000000500007c0c */ /* 0x000fe2000bfa6270 */
[----:B------:R-:W-:-:S05]  /*19d0*/  VIADD R0, R232, 0x60 ;  /* 0x00000060e8007836 */ /* 0x000fca0000000000 */
[----:B------:R-:W-:Y:S01]  /*19e0*/  ISETP.GE.AND P6, PT, R0, UR5, PT ;  /* 0x0000000500007c0c */ /* 0x000fe2000bfc6270 */
        /* <DEDUP_REMOVED lines=10> */
[----:B------:R-:W-:-:S02]  /*1a90*/  USHF.R.S32.HI UR4, URZ, 0x1f, UR8 ;  /* 0x0000001f3f047899 */ /* 0x000fc40008011408 */
[----:B------:R-:W-:Y:S02]  /*1aa0*/  @!UP1 UIADD3 UR22, -UR22, URZ, URZ ;  /* 0x0000003f16169290 */ /* 0x000fe4000fffe13f */
[----:B------:R-:W-:Y:S01]  /*1ab0*/  @UP0 UIADD3 UR27, UR37, UR7, URZ ;  /* 0x00000007251b0290 */ /* 0x000fe2000fffe03f */
[----:B------:R-:W-:-:S04]  /*1ac0*/  @UP0 UMOV UR30, UR36 ;  /* 0x00000024001e0c82 */ /* 0x000fc80008000000 */
        /* <DEDUP_REMOVED lines=11> */
[----:B------:R-:W-:Y:S02]  /*1b80*/  UIMAD UR21, UR21, UR6, URZ ;  /* 0x00000006151572a4 */ /* 0x000fe4000f8e023f */
[----:B------:R-:W-:Y:S02]  /*1b90*/  UIMAD.WIDE.U32 UR36, UR15, UR6, UR36 ;  /* 0x000000060f2472a5 */ /* 0x000fe4000f8e0024 */
[----:B------:R-:W-:-:S04]  /*1ba0*/  UIMAD UR7, UR15, UR7, UR21 ;  /* 0x000000070f0772a4 */ /* 0x000fc8000f8e0215 */
[----:B------:R-:W-:Y:S01]  /*1bb0*/  UIADD3 UR27, UR37, UR7, URZ ;  /* 0x00000007251b7290 */ /* 0x000fe2000fffe03f */
[----:B------:R-:W-:-:S11]  /*1bc0*/  UMOV UR30, UR36 ;  /* 0x00000024001e7c82 */ /* 0x000fd60008000000 */
.L_x_1605:
[----:B------:R-:W-:Y:S01]  /*1bd0*/  ULDC.64 UR6, c[0x0][0x258] ;  /* 0x0000960000067ab9 */ /* 0x000fe20000000a00 */
[----:B------:R-:W-:Y:S01]  /*1be0*/  IADD3 R10, P0, R242, UR20, RZ ;  /* 0x00000014f20a7c10 */ /* 0x000fe2000ff1e0ff */
[----:B------:R-:W-:Y:S01]  /*1bf0*/  UIMAD UR4, UR4, UR6, URZ ;  /* 0x00000006040472a4 */ /* 0x000fe2000f8e023f */
[----:B------:R-:W-:Y:S01]  /*1c00*/  IMAD.SHL.U32 R5, R5, 0x8, RZ ;  /* 0x0000000805057824 */ /* 0x000fe200078e00ff */
[----:B------:R-:W-:Y:S01]  /*1c10*/  LEA.HI R221, R221, R6, RZ, 0x4 ;  /* 0x00000006dddd7211 */ /* 0x000fe200078f20ff */
[----:B------:R-:W-:Y:S01]  /*1c20*/  IMAD.U32 R22, RZ, RZ, UR6 ;  /* 0x00000006ff167e24 */ /* 0x000fe2000f8e00ff */
[----:B------:R-:W-:Y:S01]  /*1c30*/  UIMAD UR15, UR8, UR7, UR4 ;  /* 0x00000007080f72a4 */ /* 0x000fe2000f8e0204 */
[----:B------:R-:W-:Y:S01]  /*1c40*/  IADD3.X R11, R243, UR9, RZ, P0, !PT ;  /* 0x00000009f30b7c10 */ /* 0x000fe200087fe4ff */
[----:B------:R-:W-:Y:S01]  /*1c50*/  UMOV UR36, 0x400 ;  /* 0x0000040000247882 */ /* 0x000fe20000000000 */
[----:B------:R-:W-:Y:S01]  /*1c60*/  LOP3.LUT R230, R230, 0xfffffe00, R5, 0xf8, !PT ;  /* 0xfffffe00e6e67812 */ /* 0x000fe200078ef805 */
[----:B------:R-:W-:Y:S01]  /*1c70*/  ULDC.64 UR6, c[0x0][0x268] ;  /* 0x00009a0000067ab9 */ /* 0x000fe20000000a00 */
[----:B------:R-:W-:Y:S01]  /*1c80*/  ISETP.GE.AND P0, PT, R232, UR5, PT ;  /* 0x00000005e8007c0c */ /* 0x000fe2000bf06270 */
[----:B------:R-:W-:Y:S01]  /*1c90*/  IMAD.WIDE.U32 R22, R22, UR8, R10 ;  /* 0x0000000816167c25 */ /* 0x000fe2000f8e000a */
[----:B------:R-:W1:Y:S01]  /*1ca0*/  S2UR UR4, SR_CgaCtaId ;  /* 0x00000000000479c3 */ /* 0x000e620000008800 */
[C---:B------:R-:W-:Y:S01]  /*1cb0*/  LOP3.LUT R5, R221.reuse, 0xfffffff0, RZ, 0xc0, !PT ;  /* 0xfffffff0dd057812 */ /* 0x040fe200078ec0ff */
[----:B------:R-:W-:Y:S01]  /*1cc0*/  ULDC.64 UR8, c[0x0][0x260] ;  /* 0x0000980000087ab9 */ /* 0x000fe20000000a00 */
[----:B------:R-:W-:Y:S01]  /*1cd0*/  SHF.R.S32.HI R26, RZ, 0x4, R221 ;  /* 0x00000004ff1a7819 */ /* 0x000fe200000114dd */
[----:B------:R-:W-:Y:S01]  /*1ce0*/  UIADD3 UR21, UR23, -0x1, URZ ;  /* 0xffffffff17157890 */ /* 0x000fe2000fffe03f */
[----:B------:R-:W-:Y:S01]  /*1cf0*/  SHF.R.S32.HI R233, RZ, 0x1f, R232 ;  /* 0x0000001fffe97819 */ /* 0x000fe200000114e8 */
[----:B------:R-:W-:Y:S01]  /*1d00*/  IMAD.IADD R0, R6, 0x1, -R5 ;  /* 0x0000000106007824 */ /* 0x000fe200078e0a05 */
[----:B------:R-:W-:Y:S01]  /*1d10*/  UIMAD UR37, UR14, UR8, URZ ;  /* 0x000000080e2572a4 */ /* 0x000fe2000f8e023f */
[----:B------:R-:W-:Y:S01]  /*1d20*/  IMAD.U32 R21, RZ, RZ, UR18 ;  /* 0x00000012ff157e24 */ /* 0x000fe2000f8e00ff */
[----:B------:R-:W-:Y:S01]  /*1d30*/  LEA.HI R221, R221, R26, RZ, 0x1 ;  /* 0x0000001adddd7211 */ /* 0x000fe200078f08ff */
[----:B------:R-:W-:Y:S01]  /*1d40*/  UIMAD UR20, UR21, -0x40, UR31 ;  /* 0xffffffc0151478a4 */ /* 0x000fe2000f8e021f */
[----:B------:R-:W-:Y:S01]  /*1d50*/  SHF.R.S32.HI R17, RZ, 0x1f, R0 ;  /* 0x0000001fff117819 */ /* 0x000fe20000011400 */
[----:B------:R-:W-:Y:S01]  /*1d60*/  UIMAD UR9, UR22, UR9, UR37 ;  /* 0x00000009160972a4 */ /* 0x000fe2000f8e0225 */
[----:B------:R-:W-:Y:S01]  /*1d70*/  VIADD R25, R23, UR15 ;  /* 0x0000000f17197c36 */ /* 0x000fe20008000000 */
[----:B------:R-:W-:Y:S01]  /*1d80*/  BSSY B0, `(.L_x_1606) ;  /* 0x000003d000007945 */ /* 0x000fe20003800000 */
[----:B------:R-:W-:Y:S01]  /*1d90*/  VIADD R18, R232, 0x20 ;  /* 0x00000020e8127836 */ /* 0x000fe20000000000 */
[----:B------:R-:W-:Y:S01]  /*1da0*/  LOP3.LUT R221, R221, 0xfffffffe, RZ, 0xc0, !PT ;  /* 0xfffffffedddd7812 */ /* 0x000fe200078ec0ff */
[C---:B------:R-:W-:Y:S01]  /*1db0*/  VIADD R228, R242.reuse, 0x80 ;  /* 0x00000080f2e47836 */ /* 0x040fe20000000000 */
[----:B------:R-:W-:Y:S01]  /*1dc0*/  LEA.HI R17, R17, R0, RZ, 0x3 ;  /* 0x0000000011117211 */ /* 0x000fe200078f18ff */
[C---:B------:R-:W-:Y:S01]  /*1dd0*/  VIADD R223, R242.reuse, 0xc0 ;  /* 0x000000c0f2df7836 */ /* 0x040fe20000000000 */
[----:B------:R-:W-:Y:S01]  /*1de0*/  IADD3 R229, R242, 0x40, RZ ;  /* 0x00000040f2e57810 */ /* 0x000fe20007ffe0ff */
[----:B------:R-:W-:Y:S01]  /*1df0*/  IMAD.WIDE R20, R21, 0x80, R232 ;  /* 0x0000008015147825 */ /* 0x000fe200078e02e8 */
[----:B------:R-:W-:Y:S01]  /*1e00*/  MOV R15, UR6 ;  /* 0x00000006000f7c02 */ /* 0x000fe20008000f00 */
[----:B-1----:R-:W-:-:S02]  /*1e10*/  ULEA UR4, UR4, UR36, 0x18 ;  /* 0x0000002404047291 */ /* 0x002fc4000f8ec03f */
[----:B------:R-:W-:Y:S01]  /*1e20*/  IMAD R7, R233, UR12, RZ ;  /* 0x0000000ce9077c24 */ /* 0x000fe2000f8e02ff */
[----:B------:R-:W-:Y:S01]  /*1e30*/  UIMAD UR36, UR14, UR6, URZ ;  /* 0x000000060e2472a4 */ /* 0x000fe2000f8e023f */
[----:B------:R-:W-:-:S03]  /*1e40*/  IMAD.WIDE.U32 R30, R232, UR12, R242 ;  /* 0x0000000ce81e7c25 */ /* 0x000fc6000f8e00f2 */
[----:B------:R-:W-:Y:S01]  /*1e50*/  UIMAD UR36, UR22, UR7, UR36 ;  /* 0x00000007162472a4 */ /* 0x000fe2000f8e0224 */
[----:B------:R-:W-:Y:S01]  /*1e60*/  IMAD.U32 R16, RZ, RZ, UR8 ;  /* 0x00000008ff107e24 */ /* 0x000fe2000f8e00ff */
[----:B------:R-:W-:Y:S01]  /*1e70*/  LEA R230, R230, UR4, 0x1 ;  /* 0x00000004e6e67c11 */ /* 0x000fe2000f8e08ff */
        /* <DEDUP_REMOVED lines=45> */
.L_x_1607:
[----:B------:R-:W-:Y:S05]  /*2150*/  BSYNC B0 ;  /* 0x0000000000007941 */ /* 0x000fea0003800000 */
.L_x_1606:
[----:B------:R-:W-:Y:S01]  /*2160*/  ISETP.GE.AND P1, PT, R18, UR5, PT ;  /* 0x0000000512007c0c */ /* 0x000fe2000bf26270 */
[----:B------:R-:W-:Y:S01]  /*2170*/  IMAD R7, R232, UR13, R7 ;  /* 0x0000000de8077c24 */ /* 0x000fe2000f8e0207 */
[----:B-12---:R-:W-:Y:S01]  /*2180*/  LOP3.LUT R5, R17, 0xfffffff8, RZ, 0xc0, !PT ;  /* 0xfffffff811057812 */ /* 0x006fe200078ec0ff */
[----:B------:R-:W-:Y:S01]  /*2190*/  BSSY B0, `(.L_x_1608) ;  /* 0x0000035000007945 */ /* 0x000fe20003800000 */
[----:B------:R-:W-:Y:S01]  /*21a0*/  IADD3 R234, P0, R30, UR28, RZ ;  /* 0x0000001c1eea7c10 */ /* 0x000fe2000ff1e0ff */
[----:B------:R-:W-:Y:S02]  /*21b0*/  IMAD.IADD R221, R26, 0x1, -R221 ;  /* 0x000000011add7824 */ /* 0x000fe400078e0add */
[----:B------:R-:W-:Y:S01]  /*21c0*/  IMAD.IADD R0, R0, 0x1, -R5 ;  /* 0x0000000100007824 */ /* 0x000fe200078e0a05 */
[----:B------:R-:W-:-:S05]  /*21d0*/  IADD3.X R235, R31, UR26, R7, P0, !PT ;  /* 0x0000001a1feb7c10 */ /* 0x000fca00087fe407 */
        /* <DEDUP_REMOVED lines=48> */
.L_x_1609:
[----:B------:R-:W-:Y:S05]  /*24e0*/  BSYNC B0 ;  /* 0x0000000000007941 */ /* 0x000fea0003800000 */
.L_x_1608:
        /* <DEDUP_REMOVED lines=49> */
.L_x_1611:
[----:B------:R-:W-:Y:S05]  /*2800*/  BSYNC B0 ;  /* 0x0000000000007941 */ /* 0x000fea0003800000 */
.L_x_1610:
        /* <DEDUP_REMOVED lines=48> */
.L_x_1613:
[----:B------:R-:W-:Y:S05]  /*2b10*/  BSYNC B0 ;  /* 0x0000000000007941 */ /* 0x000fea0003800000 */
.L_x_1612:
[----:B------:R-:W-:Y:S01]  /*2b20*/  USHF.L.U32 UR39, UR12, 0x6, URZ ;  /* 0x000000060c277899 */ /* 0x000fe2000800063f */
[----:B------:R-:W-:Y:S01]  /*2b30*/  IMAD.WIDE.U32 R234, R16, UR22, R234 ;  /* 0x0000001610ea7c25 */ /* 0x000fe2000f8e00ea */
[----:B------:R-:W-:Y:S01]  /*2b40*/  USHF.L.U64.HI UR38, UR12, 0x6, UR13 ;  /* 0x000000060c267899 */ /* 0x000fe2000801020d */
[----:B------:R-:W-:Y:S01]  /*2b50*/  ISETP.GE.AND P2, PT, R232, UR20, PT ;  /* 0x00000014e8007c0c */ /* 0x000fe2000bf46270 */
[----:B------:R-:W-:Y:S01]  /*2b60*/  USHF.R.S32.HI UR41, URZ, 0x1f, UR21 ;  /* 0x0000001f3f297899 */ /* 0x000fe20008011415 */
[----:B-1234-:R-:W-:Y:S01]  /*2b70*/  IMAD R5, R233, UR10, RZ ;  /* 0x0000000ae9057c24 */ /* 0x01efe2000f8e02ff */
[----:B------:R-:W-:Y:S01]  /*2b80*/  IADD3 R241, R235, UR9, RZ ;  /* 0x00000009ebf17c10 */ /* 0x000fe2000fffe0ff */
[----:B------:R-:W-:Y:S01]  /*2b90*/  IMAD.SHL.U32 R20, R3, 0x40, RZ ;  /* 0x0000004003147824 */ /* 0x000fe200078e00ff */
[----:B------:R-:W-:Y:S01]  /*2ba0*/  UIMAD UR6, UR38, UR21, URZ ;  /* 0x00000015260672a4 */ /* 0x000fe2000f8e023f */
[----:B------:R-:W-:Y:S01]  /*2bb0*/  IMAD.U32 R7, RZ, RZ, UR39 ;  /* 0x00000027ff077e24 */ /* 0x000fe2000f8e00ff */
[----:B------:R-:W-:Y:S01]  /*2bc0*/  BSSY B0, `(.L_x_1614) ;  /* 0x0000039000007945 */ /* 0x000fe20003800000 */
[----:B------:R-:W-:Y:S01]  /*2bd0*/  IMAD.MOV.U32 R240, RZ, RZ, R234 ;  /* 0x000000fffff07224 */ /* 0x000fe200078e00ea */
[----:B------:R-:W-:Y:S01]  /*2be0*/  LOP3.LUT R20, R20, 0x1c0, RZ, 0xc0, !PT ;  /* 0x000001c014147812 */ /* 0x000fe200078ec0ff */
[C---:B------:R-:W-:Y:S01]  /*2bf0*/  IMAD R4, R232.reuse, UR11, R5 ;  /* 0x0000000be8047c24 */ /* 0x040fe2000f8e0205 */
[----:B------:R-:W-:Y:S01]  /*2c00*/  UIMAD UR6, UR41, UR39, UR6 ;  /* 0x00000027290672a4 */ /* 0x000fe2000f8e0206 */
[C---:B------:R-:W-:Y:S01]  /*2c10*/  IMAD.SHL.U32 R5, R232.reuse, 0x8, RZ ;  /* 0x00000008e8057824 */ /* 0x040fe200078e00ff */
[C---:B------:R-:W-:Y:S01]  /*2c20*/  ISETP.GE.AND P0, PT, R232.reuse, UR20, PT ;  /* 0x00000014e8007c0c */ /* 0x040fe2000bf06270 */
[----:B------:R-:W-:Y:S01]  /*2c30*/  IMAD.WIDE.U32 R10, R232, UR10, R242 ;  /* 0x0000000ae80a7c25 */ /* 0x000fe2000f8e00f2 */
[----:B------:R-:W-:-:S02]  /*2c40*/  ISETP.GE.AND P6, PT, R18, UR20, PT ;  /* 0x0000001412007c0c */ /* 0x000fc4000bfc6270 */
[----:B------:R-:W-:Y:S01]  /*2c50*/  LOP3.LUT R5, R20, 0x8, R5, 0xf8, !PT ;  /* 0x0000000814057812 */ /* 0x000fe200078ef805 */
[----:B------:R-:W-:Y:S01]  /*2c60*/  IMAD.WIDE.U32 R24, R7, UR21, R240 ;  /* 0x0000001507187c25 */ /* 0x000fe2000f8e00f0 */
[----:B------:R-:W-:Y:S02]  /*2c70*/  SHF.R.U32.HI R20, RZ, 0x3, R20 ;  /* 0x00000003ff147819 */ /* 0x000fe40000011614 */
[----:B------:R-:W-:Y:S01]  /*2c80*/  IADD3 R26, P1, R10, UR30, RZ ;  /* 0x0000001e0a1a7c10 */ /* 0x000fe2000ff3e0ff */
[----:B------:R-:W-:Y:S01]  /*2c90*/  IMAD.SHL.U32 R28, R0, 0x40, RZ ;  /* 0x00000040001c7824 */ /* 0x000fe200078e00ff */
[----:B------:R-:W-:Y:S02]  /*2ca0*/  IADD3 R22, R25, UR6, RZ ;  /* 0x0000000619167c10 */ /* 0x000fe4000fffe0ff */
[----:B------:R-:W-:Y:S02]  /*2cb0*/  LOP3.LUT R20, R5, R20, RZ, 0x3c, !PT ;  /* 0x0000001405147212 */ /* 0x000fe400078e3cff */
[----:B------:R-:W-:-:S02]  /*2cc0*/  IADD3.X R27, R11, UR27, R4, P1, !PT ;  /* 0x0000001b0b1b7c10 */ /* 0x000fc40008ffe404 */
[----:B------:R-:W-:Y:S01]  /*2cd0*/  SHF.L.U32 R19, R221, 0x3, RZ ;  /* 0x00000003dd137819 */ /* 0x000fe200000006ff */
        /* <DEDUP_REMOVED lines=39> */
.L_x_1615:
[----:B------:R-:W-:Y:S05]  /*2f50*/  BSYNC B0 ;  /* 0x0000000000007941 */ /* 0x000fea0003800000 */
.L_x_1614:
[----:B------:R-:W-:Y:S01]  /*2f60*/  USHF.L.U64.HI UR8, UR12, 0x5, UR13 ;  /* 0x000000050c087899 */ /* 0x000fe2000801020d */
[----:B------:R-:W-:Y:S01]  /*2f70*/  BSSY B0, `(.L_x_1616) ;  /* 0x000002c000007945 */ /* 0x000fe20003800000 */
[----:B------:R-:W-:Y:S01]  /*2f80*/  USHF.L.U32 UR14, UR12, 0x5, URZ ;  /* 0x000000050c0e7899 */ /* 0x000fe2000800063f */
[----:B------:R-:W-:Y:S02]  /*2f90*/  LOP3.LUT R28, R28, 0x1c0, RZ, 0xc0, !PT ;  /* 0x000001c01c1c7812 */ /* 0x000fe400078ec0ff */
        /* <DEDUP_REMOVED lines=41> */
.L_x_1617:
[----:B------:R-:W-:Y:S05]  /*3230*/  BSYNC B0 ;  /* 0x0000000000007941 */ /* 0x000fea0003800000 */
.L_x_1616:
[----:B------:R-:W0:Y:S01]  /*3240*/  LDGDEPBAR ;  /* 0x00000000000079af */ /* 0x000e220000000000 */
[----:B--23--:R-:W-:Y:S01]  /*3250*/  IMAD.WIDE.U32 R10, R15, UR22, R26 ;  /* 0x000000160f0a7c25 */ /* 0x00cfe2000f8e001a */
[----:B------:R-:W-:Y:S01]  /*3260*/  USHF.L.U64.HI UR15, UR10, 0x6, UR11 ;  /* 0x000000060a0f7899 */ /* 0x000fe2000801020b */
[----:B------:R-:W-:Y:S01]  /*3270*/  LOP3.LUT R19, R28, 0x8, R19, 0xf8, !PT ;  /* 0x000000081c137812 */ /* 0x000fe200078ef813 */
[----:B------:R-:W-:Y:S01]  /*3280*/  USHF.L.U32 UR37, UR10, 0x6, URZ ;  /* 0x000000060a257899 */ /* 0x000fe2000800063f */
[----:B------:R-:W-:Y:S01]  /*3290*/  SHF.R.U32.HI R28, RZ, 0x3, R28 ;  /* 0x00000003ff1c7819 */ /* 0x000fe2000001161c */
[----:B------:R-:W-:Y:S01]  /*32a0*/  UIMAD UR6, UR15, UR21, URZ ;  /* 0x000000150f0672a4 */ /* 0x000fe2000f8e023f */
[----:B------:R-:W-:Y:S01]  /*32b0*/  IADD3 R13, R11, UR36, RZ ;  /* 0x000000240b0d7c10 */ /* 0x000fe2000fffe0ff */
[----:B------:R-:W-:Y:S01]  /*32c0*/  IMAD.U32 R27, RZ, RZ, UR21 ;  /* 0x00000015ff1b7e24 */ /* 0x000fe2000f8e00ff */
[----:B------:R-:W-:Y:S01]  /*32d0*/  MOV R12, R10 ;  /* 0x0000000a000c7202 */ /* 0x000fe20000000f00 */
[----:B------:R-:W-:Y:S01]  /*32e0*/  IMAD.SHL.U32 R17, R17, 0x40, RZ ;  /* 0x0000004011117824 */ /* 0x000fe200078e00ff */
[----:B-1--4-:R-:W-:Y:S01]  /*32f0*/  LOP3.LUT R4, R19, R28, RZ, 0x3c, !PT ;  /* 0x0000001c13047212 */ /* 0x012fe200078e3cff */
[----:B------:R-:W-:Y:S01]  /*3300*/  UIMAD UR6, UR41, UR37, UR6 ;  /* 0x00000025290672a4 */ /* 0x000fe2000f8e0206 */
[----:B------:R-:W-:Y:S01]  /*3310*/  SHF.R.S32.HI R9, RZ, 0x5, R9 ;  /* 0x00000005ff097819 */ /* 0x000fe20000011409 */
[----:B------:R-:W-:Y:S01]  /*3320*/  IMAD.WIDE.U32 R26, R27, UR37, R12 ;  /* 0x000000251b1a7c25 */ /* 0x000fe2000f8e000c */
[----:B------:R-:W-:Y:S01]  /*3330*/  LOP3.LUT R4, R4, 0xfffffe00, R17, 0xf8, !PT ;  /* 0xfffffe0004047812 */ /* 0x000fe200078ef811 */
[----:B------:R-:W-:Y:S01]  /*3340*/  UIADD3 UR40, UR31, -UR25, -UR19 ;  /* 0x800000191f287290 */ /* 0x000fe2000fffe813 */
[----:B------:R-:W-:Y:S01]  /*3350*/  BSSY B0, `(.L_x_1618) ;  /* 0x0000032000007945 */ /* 0x000fe20003800000 */
[----:B------:R-:W-:Y:S01]  /*3360*/  ISETP.GE.AND P6, PT, R18, UR20, PT ;  /* 0x0000001412007c0c */ /* 0x000fe2000bfc6270 */
[----:B------:R-:W-:Y:S01]  /*3370*/  IMAD R221, R221, 0x200, R20 ;  /* 0x00000200dddd7824 */ /* 0x000fe200078e0214 */
[----:B------:R-:W-:Y:S01]  /*3380*/  IADD3 R24, R27, UR6, RZ ;  /* 0x000000061b187c10 */ /* 0x000fe2000fffe0ff */
[----:B------:R-:W-:Y:S01]  /*3390*/  IMAD R222, R9, 0x400, R4 ;  /* 0x0000040009de7824 */ /* 0x000fe200078e0204 */
        /* <DEDUP_REMOVED lines=45> */
.L_x_1619:
[----:B------:R-:W-:Y:S05]  /*3670*/  BSYNC B0 ;  /* 0x0000000000007941 */ /* 0x000fea0003800000 */
.L_x_1618:
[----:B------:R4:W-:Y:S01]  /*3680*/  @P6 STS.128 [R230+0x19000], RZ ;  /* 0x019000ffe6006388 */ /* 0x0009e20000000c00 */
[----:B------:R-:W-:Y:S01]  /*3690*/  UIADD3 UR6, UR31, 0x1, -UR19 ;  /* 0x000000011f067890 */ /* 0x000fe2000fffe813 */
[----:B------:R-:W-:Y:S01]  /*36a0*/  BSSY B0, `(.L_x_1620) ;  /* 0x0000032000007945 */ /* 0x000fe20003800000 */
[----:B------:R-:W-:Y:S01]  /*36b0*/  USHF.L.U64.HI UR20, UR10, 0x5, UR11 ;  /* 0x000000050a147899 */ /* 0x000fe2000801020b */
[----:B------:R4:W-:Y:S01]  /*36c0*/  @P6 STS.128 [R230+0x1b000], RZ ;  /* 0x01b000ffe6006388 */ /* 0x0009e20000000c00 */
[----:B------:R-:W-:Y:S01]  /*36d0*/  USHF.L.U32 UR25, UR10, 0x5, URZ ;  /* 0x000000050a197899 */ /* 0x000fe2000800063f */
[----:B------:R-:W-:Y:S01]  /*36e0*/  LEA R221, R221, UR4, 0x1 ;  /* 0x00000004dddd7c11 */ /* 0x000fe2000f8e08ff */
[----:B------:R-:W-:Y:S01]  /*36f0*/  UIADD3 UR24, UR6, UR24, URZ ;  /* 0x0000001806187290 */ /* 0x000fe2000fffe03f */
[----:B------:R4:W-:Y:S01]  /*3700*/  @P6 STS.128 [R230+0x1d000], RZ ;  /* 0x01d000ffe6006388 */ /* 0x0009e20000000c00 */
[----:B------:R-:W-:-:S03]  /*3710*/  LEA R222, R222, UR4, 0x1 ;  /* 0x00000004dede7c11 */ /* 0x000fc6000f8e08ff */
        /* <DEDUP_REMOVED lines=42> */
.L_x_1621:
[----:B------:R-:W-:Y:S05]  /*39c0*/  BSYNC B0 ;  /* 0x0000000000007941 */ /* 0x000fea0003800000 */
.L_x_1620:
[----:B------:R-:W-:Y:S01]  /*39d0*/  LDSM.16.M88.4 R72, [R222] ;  /* 0x00000000de48783b */ /* 0x000fe20000000200 */
[----:B------:R-:W-:Y:S01]  /*39e0*/  R2P PR, R3, 0x6 ;  /* 0x0000000603007804 */ /* 0x000fe20000000000 */
[----:B------:R-:W-:Y:S01]  /*39f0*/  IMAD.MOV.U32 R5, RZ, RZ, 0x10 ;  /* 0x00000010ff057424 */ /* 0x000fe200078e00ff */
[C---:B------:R-:W-:Y:S01]  /*3a00*/  LOP3.LUT P0, RZ, R0.reuse, 0x2, RZ, 0xc0, !PT ;  /* 0x0000000200ff7812 */ /* 0x040fe2000780c0ff */
[----:B------:R-:W5:Y:S01]  /*3a10*/  LDSM.16.M88.4 R28, [R221+0x10000] ;  /* 0x01000000dd1c783b */ /* 0x000f620000000200 */
[C---:B------:R-:W-:Y:S01]  /*3a20*/  VIADD R3, R221.reuse, 0x10000 ;  /* 0x00010000dd037836 */ /* 0x040fe20000000000 */
[----:B------:R-:W-:Y:S01]  /*3a30*/  SHF.R.S32.HI R17, RZ, 0x1f, R14 ;  /* 0x0000001fff117819 */ /* 0x000fe2000001140e */
[----:B------:R-:W-:Y:S01]  /*3a40*/  VIADD R219, R221, 0x10020 ;  /* 0x00010020dddb7836 */ /* 0x000fe20000000000 */
[----:B------:R-:W4:Y:S01]  /*3a50*/  LDSM.16.M88.4 R64, [R221+0x10800] ;  /* 0x01080000dd40783b */ /* 0x000f220000000200 */
[----:B------:R-:W-:Y:S01]  /*3a60*/  SEL R5, R5, 0xfffffff0, !P0 ;  /* 0xfffffff005057807 */ /* 0x000fe20004000000 */
[----:B------:R-:W-:Y:S01]  /*3a70*/  UISETP.GT.AND UP0, UPT, UR21, UR16, UPT ;  /* 0x000000101500728c */ /* 0x000fe2000bf04270 */
[----:B------:R-:W-:Y:S01]  /*3a80*/  LOP3.LUT P0, RZ, R0, 0x4, RZ, 0xc0, !PT ;  /* 0x0000000400ff7812 */ /* 0x000fe2000780c0ff */
[----:B------:R-:W4:Y:S01]  /*3a90*/  LDSM.16.M88.4 R56, [R221+0x11000] ;  /* 0x01100000dd38783b */ /* 0x000f220000000200 */
[----:B------:R-:W-:Y:S01]  /*3aa0*/  LEA R220, R5, R222, 0x1 ;  /* 0x000000de05dc7211 */ /* 0x000fe200078e08ff */
[----:B------:R-:W-:Y:S01]  /*3ab0*/  @P1 VIADD R219, R3, 0xffffffe0 ;  /* 0xffffffe003db1836 */ /* 0x000fe20000000000 */
[----:B------:R-:W-:Y:S01]  /*3ac0*/  LEA.HI R14, R17, R14, RZ, 0x2 ;  /* 0x0000000e110e7211 */ /* 0x000fe200078f10ff */
[----:B------:R-:W4:Y:S01]  /*3ad0*/  LDSM.16.M88.4 R76, [R221+0x11800] ;  /* 0x01180000dd4c783b */ /* 0x000f220000000200 */
[----:B------:R-:W-:Y:S01]  /*3ae0*/  IMAD.MOV.U32 R0, RZ, RZ, 0x40 ;  /* 0x00000040ff007424 */ /* 0x000fe200078e00ff */
[----:B------:R-:W4:Y:S01]  /*3af0*/  LDC.U8 R17, c[0x0][0x388] ;  /* 0x0000e200ff117b82 */ /* 0x000f220000000000 */
[----:B------:R-:W-:Y:S01]  /*3b00*/  IMAD.MOV.U32 R3, RZ, RZ, 0x20 ;  /* 0x00000020ff037424 */ /* 0x000fe200078e00ff */
[----:B------:R-:W-:Y:S01]  /*3b10*/  LDSM.16.M88.4 R36, [R220] ;  /* 0x00000000dc24783b */ /* 0x000fe20000000200 */
[----:B------:R-:W-:Y:S01]  /*3b20*/  LEA R237, R9, UR29, 0x4 ;  /* 0x0000001d09ed7c11 */ /* 0x000fe2000f8e20ff */
[----:B------:R-:W-:Y:S01]  /*3b30*/  IMAD.SHL.U32 R239, R6, 0x2, RZ ;  /* 0x0000000206ef7824 */ /* 0x000fe200078e00ff */
[----:B------:R-:W-:Y:S01]  /*3b40*/  SEL R0, R0, 0xffffffc0, !P2 ;  /* 0xffffffc000007807 */ /* 0x000fe20005000000 */
[----:B-1-3--:R-:W1:Y:S01]  /*3b50*/  LDSM.16.M88.4 R20, [R219] ;  /* 0x00000000db14783b */ /* 0x00ae620000000200 */
[----:B------:R-:W-:Y:S01]  /*3b60*/  SEL R3, R3, 0xffffffe0, !P0 ;  /* 0xffffffe003037807 */ /* 0x000fe20004000000 */
[----:B------:R-:W-:Y:S01]  /*3b70*/  UIADD3 UR41, UR34, -0x4ab325aa, URZ ;  /* 0xb54cda5622297890 */ /* 0x000fe2000fffe03f */
[----:B--2---:R-:W-:Y:S01]  /*3b80*/  SHF.R.S32.HI R18, RZ, 0x2, R14 ;  /* 0x00000002ff127819 */ /* 0x004fe2000001140e */
[----:B------:R-:W2:Y:S01]  /*3b90*/  LDSM.16.M88.4 R40, [R219+0x800] ;  /* 0x00080000db28783b */ /* 0x000ea20000000200 */
[----:B------:R-:W-:Y:S01]  /*3ba0*/  LEA R218, R3, R222, 0x1 ;  /* 0x000000de03da7211 */ /* 0x000fe200078e08ff */
[----:B------:R-:W-:Y:S01]  /*3bb0*/  IMAD.IADD R215, R221, 0x1, R0 ;  /* 0x00000001ddd77824 */ /* 0x000fe200078e0200 */
[----:B------:R-:W-:Y:S01]  /*3bc0*/  PLOP3.LUT P0, PT, PT, PT, UP0, 0x80, 0x0 ;  /* 0x000000000000781c */ /* 0x000fe20003f0f008 */
[----:B------:R-:W3:Y:S01]  /*3bd0*/  LDSM.16.M88.4 R24, [R219+0x1000] ;  /* 0x00100000db18783b */ /* 0x000ee20000000200 */
[----:B------:R-:W-:Y:S01]  /*3be0*/  IMAD R217, R3, 0x2, R220 ;  /* 0x0000000203d97824 */ /* 0x000fe200078e02dc */
[----:B------:R-:W-:Y:S01]  /*3bf0*/  MOV R231, UR31 ;  /* 0x0000001f00e77c02 */ /* 0x000fe20008000f00 */
[----:B------:R-:W-:Y:S01]  /*3c00*/  IMAD.IADD R208, R0, 0x1, R219 ;  /* 0x0000000100d07824 */ /* 0x000fe200078e02db */
[----:B------:R-:W3:Y:S01]  /*3c10*/  LDSM.16.M88.4 R84, [R219+0x1800] ;  /* 0x00180000db54783b */ /* 0x000ee20000000200 */
[----:B------:R-:W-:Y:S01]  /*3c20*/  IMAD.IADD R237, R18, 0x1, R237 ;  /* 0x0000000112ed7824 */ /* 0x000fe200078e02ed */
[----:B------:R-:W-:Y:S01]  /*3c30*/  MOV R0, UR18 ;  /* 0x0000001200007c02 */ /* 0x000fe20008000f00 */
[----:B------:R-:W-:Y:S01]  /*3c40*/  VIADD R211, R219, 0x800 ;  /* 0x00000800dbd37836 */ /* 0x000fe20000000000 */
[----:B------:R-:W-:Y:S01]  /*3c50*/  LDSM.16.M88.4 R48, [R218] ;  /* 0x00000000da30783b */ /* 0x000fe20000000200 */
[C---:B------:R-:W-:Y:S01]  /*3c60*/  VIADD R236, R237.reuse, 0x8 ;  /* 0x00000008edec7836 */ /* 0x040fe20000000000 */
[C---:B------:R-:W-:Y:S01]  /*3c70*/  VIADDMNMX R238, R237.reuse, UR40, RZ, !PT ;  /* 0x00000028edee7c46 */ /* 0x040fe2000f8001ff */
[----:B------:R-:W-:Y:S01]  /*3c80*/  IMAD R14, R0, 0x8, R9 ;  /* 0x00000008000e7824 */ /* 0x000fe200078e0209 */
[C---:B-----5:R-:W-:Y:S01]  /*3c90*/  HMMA.16816.F32 R32, R72.reuse, R28, RZ ;  /* 0x0000001c4820723c */ /* 0x060fe200000018ff */
[----:B------:R-:W5:Y:S01]  /*3ca0*/  LDSM.16.M88.4 R44, [R215+0x10000] ;  /* 0x01000000d72c783b */ /* 0x000f620000000200 */
[--C-:B------:R-:W-:Y:S01]  /*3cb0*/  VIADDMNMX R237, R237, UR24, R231.reuse, PT ;  /* 0x00000018eded7c46 */ /* 0x100fe2000b8001e7 */
[----:B------:R-:W-:Y:S01]  /*3cc0*/  VIADD R209, R219, 0x1800 ;  /* 0x00001800dbd17836 */ /* 0x000fe20000000000 */
[C---:B------:R-:W-:Y:S01]  /*3cd0*/  VIADDMNMX R231, R236.reuse, UR24, R231, PT ;  /* 0x00000018ece77c46 */ /* 0x040fe2000b8001e7 */
[----:B------:R-:W-:Y:S01]  /*3ce0*/  LDSM.16.M88.4 R80, [R215+0x11800] ;  /* 0x01180000d750783b */ /* 0x000fe20000000200 */
[C---:B------:R-:W-:Y:S01]  /*3cf0*/  HMMA.16816.F32 R28, R72.reuse, R30, RZ ;  /* 0x0000001e481c723c */ /* 0x040fe200000018ff */
[----:B------:R-:W-:Y:S01]  /*3d00*/  LOP3.LUT R239, R239, 0x6, RZ, 0xc0, !PT ;  /* 0x00000006efef7812 */ /* 0x000fe200078ec0ff */
[C---:B------:R-:W-:Y:S01]  /*3d10*/  VIADD R207, R219.reuse, 0x2000 ;  /* 0x00002000dbcf7836 */ /* 0x040fe20000000000 */
[----:B------:R-:W-:Y:S01]  /*3d20*/  LDSM.16.M88.4 R88, [R208+0x1800] ;  /* 0x00180000d058783b */ /* 0x000fe20000000200 */
[----:B------:R-:W-:Y:S01]  /*3d30*/  VIADDMNMX R236, R236, UR40, RZ, !PT ;  /* 0x00000028ecec7c46 */ /* 0x000fe2000f8001ff */
[C---:B------:R-:W-:Y:S01]  /*3d40*/  VIADD R205, R219.reuse, 0x3000 ;  /* 0x00003000dbcd7836 */ /* 0x040fe20000000000 */
[C---:B----4-:R-:W-:Y:S01]  /*3d50*/  HMMA.16816.F32 R68, R72.reuse, R64, RZ ;  /* 0x000000404844723c */ /* 0x050fe200000018ff */
[----:B------:R-:W0:Y:S01]  /*3d60*/  LDGDEPBAR ;  /* 0x00000000000079af */ /* 0x000e220000000000 */
[C---:B------:R-:W-:Y:S01]  /*3d70*/  IADD3 R210, R219.reuse, 0x1000, RZ ;  /* 0x00001000dbd27810 */ /* 0x040fe20007ffe0ff */
[C---:B------:R-:W-:Y:S01]  /*3d80*/  VIADD R204, R219.reuse, 0x3800 ;  /* 0x00003800dbcc7836 */ /* 0x040fe20000000000 */
[C---:B------:R-:W-:Y:S01]  /*3d90*/  IADD3 R206, R219.reuse, 0x2800, RZ ;  /* 0x00002800dbce7810 */ /* 0x040fe20007ffe0ff */
[C---:B------:R-:W-:Y:S01]  /*3da0*/  VIADD R202, R219.reuse, 0x4800 ;  /* 0x00004800dbca7836 */ /* 0x040fe20000000000 */
[C---:B------:R-:W-:Y:S01]  /*3db0*/  HMMA.16816.F32 R64, R72.reuse, R66, RZ ;  /* 0x000000424840723c */ /* 0x040fe200000018ff */
[C---:B------:R-:W-:Y:S01]  /*3dc0*/  IADD3 R203, R219.reuse, 0x4000, RZ ;  /* 0x00004000dbcb7810 */ /* 0x040fe20007ffe0ff */
[C---:B------:R-:W-:Y:S01]  /*3dd0*/  VIADD R201, R219.reuse, 0x5000 ;  /* 0x00005000dbc97836 */ /* 0x040fe20000000000 */
[C---:B------:R-:W-:Y:S01]  /*3de0*/  IADD3 R200, R219.reuse, 0x5800, RZ ;  /* 0x00005800dbc87810 */ /* 0x040fe20007ffe0ff */
[C---:B------:R-:W-:Y:S01]  /*3df0*/  VIADD R199, R219.reuse, 0x6000 ;  /* 0x00006000dbc77836 */ /* 0x040fe20000000000 */
[C---:B------:R-:W-:Y:S01]  /*3e00*/  IADD3 R197, R219.reuse, 0x7000, RZ ;  /* 0x00007000dbc57810 */ /* 0x040fe20007ffe0ff */
[----:B------:R-:W-:Y:S01]  /*3e10*/  HMMA.16816.F32 R60, R72, R56, RZ ;  /* 0x00000038483c723c */ /* 0x000fe200000018ff */
[----:B------:R-:W-:-:S02]  /*3e20*/  VIADD R198, R219, 0x6800 ;  /* 0x00006800dbc67836 */ /* 0x000fc40000000000 */
[----:B------:R-:W-:-:S03]  /*3e30*/  VIADD R196, R219, 0x7800 ;  /* 0x00007800dbc47836 */ /* 0x000fc60000000000 */
[C---:B------:R-:W-:Y:S06]  /*3e40*/  HMMA.16816.F32 R56, R72.reuse, R58, RZ ;  /* 0x0000003a4838723c */ /* 0x040fec00000018ff */
[C---:B------:R-:W-:Y:S06]  /*3e50*/  HMMA.16816.F32 R52, R72.reuse, R76, RZ ;  /* 0x0000004c4834723c */ /* 0x040fec00000018ff */
[----:B------:R-:W-:Y:S01]  /*3e60*/  HMMA.16816.F32 R72, R72, R78, RZ ;  /* 0x0000004e4848723c */ /* 0x000fe200000018ff */
[----:B------:R-:W4:Y:S05]  /*3e70*/  LDSM.16.M88.4 R76, [R215+0x10800] ;  /* 0x01080000d74c783b */ /* 0x000f2a0000000200 */
        /* <DEDUP_REMOVED lines=8> */
[----:B------:R-:W-:Y:S05]  /*3f00*/  LDSM.16.M88.4 R24, [R217] ;  /* 0x00000000d918783b */ /* 0x000fea0000000200 */
[C---:B------:R-:W-:Y:S06]  /*3f10*/  HMMA.16816.F32 R52, R36.reuse, R84, R52 ;  /* 0x000000542434723c */ /* 0x040fec0000001834 */
[----:B------:R-:W-:Y:S01]  /*3f20*/  HMMA.16816.F32 R72, R36, R86, R72 ;  /* 0x000000562448723c */ /* 0x000fe20000001848 */
[----:B------:R-:W2:Y:S04]  /*3f30*/  LDSM.16.M88.4 R36, [R208+0x800] ;  /* 0x00080000d024783b */ /* 0x000ea80000000200 */
[----:B------:R-:W-:Y:S01]  /*3f40*/  LDSM.16.M88.4 R84, [R221+0x12800] ;  /* 0x01280000dd54783b */ /* 0x000fe20000000200 */
[C---:B-----5:R-:W-:Y:S06]  /*3f50*/  HMMA.16816.F32 R32, R48.reuse, R44, R32 ;  /* 0x0000002c3020723c */ /* 0x060fec0000001820 */
        /* <DEDUP_REMOVED lines=34> */
[C---:B--2---:R-:W-:Y:S06]  /*4180*/  HMMA.16816.F32 R52, R20.reuse, R36, R52 ;  /* 0x000000241434723c */ /* 0x044fec0000001834 */
[----:B------:R-:W-:Y:S01]  /*4190*/  HMMA.16816.F32 R48, R20, R38, R48 ;  /* 0x000000261430723c */ /* 0x000fe20000001830 */
[----:B------:R-:W-:Y:S04]  /*41a0*/  LDSM.16.M88.4 R36, [R218+0x4000] ;  /* 0x00400000da24783b */ /* 0x000fe80000000200 */
[----:B------:R-:W2:Y:S01]  /*41b0*/  LDSM.16.M88.4 R20, [R215+0x12000] ;  /* 0x01200000d714783b */ /* 0x000ea20000000200 */
[C---:B-----5:R-:W-:Y:S06]  /*41c0*/  HMMA.16816.F32 R32, R72.reuse, R40, R32 ;  /* 0x000000284820723c */ /* 0x060fec0000001820 */
[C---:B------:R-:W-:Y:S01]  /*41d0*/  HMMA.16816.F32 R28, R72.reuse, R42, R28 ;  /* 0x0000002a481c723c */ /* 0x040fe2000000181c */
[----:B------:R-:W4:Y:S05]  /*41e0*/  LDSM.16.M88.4 R40, [R215+0x13000] ;  /* 0x01300000d728783b */ /* 0x000f2a0000000200 */
[C---:B---3--:R-:W-:Y:S06]  /*41f0*/  HMMA.16816.F32 R68, R72.reuse, R44, R68 ;  /* 0x0000002c4844723c */ /* 0x048fec0000001844 */
[C---:B------:R-:W-:Y:S01]  /*4200*/  HMMA.16816.F32 R64, R72.reuse, R46, R64 ;  /* 0x0000002e4840723c */ /* 0x040fe20000001840 */
[----:B------:R-:W-:Y:S05]  /*4210*/  LDSM.16.M88.4 R44, [R217+0x4000] ;  /* 0x00400000d92c783b */ /* 0x000fea0000000200 */
[C---:B------:R-:W-:Y:S06]  /*4220*/  HMMA.16816.F32 R60, R72.reuse, R24, R60 ;  /* 0x00000018483c723c */ /* 0x040fec000000183c */
[C---:B------:R-:W-:Y:S01]  /*4230*/  HMMA.16816.F32 R56, R72.reuse, R26, R56 ;  /* 0x0000001a4838723c */ /* 0x040fe20000001838 */
[----:B------:R-:W3:Y:S05]  /*4240*/  LDSM.16.M88.4 R24, [R208+0x2000] ;  /* 0x00200000d018783b */ /* 0x000eea0000000200 */
        /* <DEDUP_REMOVED lines=12> */
[----:B------:R-:W4:Y:S05]  /*4310*/  LDSM.16.M88.4 R40, [R221+0x14000] ;  /* 0x01400000dd28783b */ /* 0x000f2a0000000200 */
        /* <DEDUP_REMOVED lines=16> */
[----:B------:R-:W2:Y:S01]  /*4420*/  LDSM.16.M88.4 R44, [R219+0x5800] ;  /* 0x00580000db2c783b */ /* 0x000ea20000000200 */
[C---:B----4-:R-:W-:Y:S06]  /*4430*/  HMMA.16816.F32 R32, R84.reuse, R40, R32 ;  /* 0x000000285420723c */ /* 0x050fec0000001820 */
[C---:B------:R-:W-:Y:S01]  /*4440*/  HMMA.16816.F32 R28, R84.reuse, R42, R28 ;  /* 0x0000002a541c723c */ /* 0x040fe2000000181c */
[----:B------:R-:W-:Y:S05]  /*4450*/  LDSM.16.M88.4 R40, [R215+0x14800] ;  /* 0x01480000d728783b */ /* 0x000fea0000000200 */
        /* <DEDUP_REMOVED lines=17> */
[C---:B------:R-:W-:Y:S01]  /*4570*/  HMMA.16816.F32 R56, R20.reuse, R74, R56 ;  /* 0x0000004a1438723c */ /* 0x040fe20000001838 */
[----:B------:R-:W-:Y:S05]  /*4580*/  LDSM.16.M88.4 R72, [R222+0xc000] ;  /* 0x00c00000de48783b */ /* 0x000fea0000000200 */
[C---:B------:R-:W-:Y:S06]  /*4590*/  HMMA.16816.F32 R52, R20.reuse, R44, R52 ;  /* 0x0000002c1434723c */ /* 0x040fec0000001834 */
[----:B------:R-:W-:Y:S01]  /*45a0*/  HMMA.16816.F32 R48, R20, R46, R48 ;  /* 0x0000002e1430723c */ /* 0x000fe20000001830 */
[----:B------:R-:W2:Y:S04]  /*45b0*/  LDSM.16.M88.4 R20, [R217+0x8000] ;  /* 0x00800000d914783b */ /* 0x000ea80000000200 */
[----:B------:R-:W5:Y:S01]  /*45c0*/  LDSM.16.M88.4 R44, [R208+0x4800] ;  /* 0x00480000d02c783b */ /* 0x000f620000000200 */
[C---:B---3--:R-:W-:Y:S06]  /*45d0*/  HMMA.16816.F32 R32, R24.reuse, R36, R32 ;  /* 0x000000241820723c */ /* 0x048fec0000001820 */
[C---:B------:R-:W-:Y:S01]  /*45e0*/  HMMA.16816.F32 R28, R24.reuse, R38, R28 ;  /* 0x00000026181c723c */ /* 0x040fe2000000181c */
[----:B------:R-:W3:Y:S05]  /*45f0*/  LDSM.16.M88.4 R36, [R208+0x5000] ;  /* 0x00500000d024783b */ /* 0x000eea0000000200 */
[C---:B------:R-:W-:Y:S06]  /*4600*/  HMMA.16816.F32 R68, R24.reuse, R40, R68 ;  /* 0x000000281844723c */ /* 0x040fec0000001844 */
        /* <DEDUP_REMOVED lines=11> */
[----:B------:R-:W-:Y:S05]  /*46c0*/  LDSM.16.M88.4 R88, [R219+0x7800] ;  /* 0x00780000db58783b */ /* 0x000fea0000000200 */
[C---:B-----5:R-:W-:Y:S06]  /*46d0*/  HMMA.16816.F32 R68, R20.reuse, R44, R68 ;  /* 0x0000002c1444723c */ /* 0x060fec0000001844 */
        /* <DEDUP_REMOVED lines=8> */
[----:B------:R-:W5:Y:S01]  /*4760*/  LDSM.16.M88.4 R20, [R219+0x7000] ;  /* 0x00700000db14783b */ /* 0x000f620000000200 */
        /* <DEDUP_REMOVED lines=9> */
[C---:B----4-:R-:W-:Y:S06]  /*4800*/  HMMA.16816.F32 R52, R72.reuse, R76, R52 ;  /* 0x0000004c4834723c */ /* 0x050fec0000001834 */
[----:B------:R-:W-:Y:S01]  /*4810*/  HMMA.16816.F32 R48, R72, R78, R48 ;  /* 0x0000004e4830723c */ /* 0x000fe20000001830 */
[----:B------:R-:W4:Y:S04]  /*4820*/  LDSM.16.M88.4 R76, [R215+0x17000] ;  /* 0x01700000d74c783b */ /* 0x000f280000000200 */
[----:B------:R-:W4:Y:S01]  /*4830*/  LDSM.16.M88.4 R72, [R215+0x17800] ;  /* 0x01780000d748783b */ /* 0x000f220000000200 */
[C---:B--2---:R-:W-:Y:S06]  /*4840*/  HMMA.16816.F32 R32, R36.reuse, R44, R32 ;  /* 0x0000002c2420723c */ /* 0x044fec0000001820 */
[C---:B------:R-:W-:Y:S01]  /*4850*/  HMMA.16816.F32 R28, R36.reuse, R46, R28 ;  /* 0x0000002e241c723c */ /* 0x040fe2000000181c */
[----:B------:R-:W-:Y:S05]  /*4860*/  LDSM.16.M88.4 R44, [R208+0x6000] ;  /* 0x00600000d02c783b */ /* 0x000fea0000000200 */
[C---:B---3--:R-:W-:Y:S06]  /*4870*/  HMMA.16816.F32 R68, R36.reuse, R40, R68 ;  /* 0x000000282444723c */ /* 0x048fec0000001844 */
[C---:B------:R-:W-:Y:S01]  /*4880*/  HMMA.16816.F32 R64, R36.reuse, R42, R64 ;  /* 0x0000002a2440723c */ /* 0x040fe20000001840 */
[----:B------:R-:W-:Y:S05]  /*4890*/  LDSM.16.M88.4 R40, [R208+0x6800] ;  /* 0x00680000d028783b */ /* 0x000fea0000000200 */
[C---:B-----5:R-:W-:Y:S06]  /*48a0*/  HMMA.16816.F32 R60, R36.reuse, R20, R60 ;  /* 0x00000014243c723c */ /* 0x060fec000000183c */
[C---:B------:R-:W-:Y:S01]  /*48b0*/  HMMA.16816.F32 R56, R36.reuse, R22, R56 ;  /* 0x000000162438723c */ /* 0x040fe20000001838 */
[----:B------:R-:W2:Y:S05]  /*48c0*/  LDSM.16.M88.4 R20, [R217+0xc000] ;  /* 0x00c00000d914783b */ /* 0x000eaa0000000200 */
[C---:B------:R-:W-:Y:S06]  /*48d0*/  HMMA.16816.F32 R52, R36.reuse, R88, R52 ;  /* 0x000000582434723c */ /* 0x040fec0000001834 */
[----:B------:R-:W-:Y:S01]  /*48e0*/  HMMA.16816.F32 R48, R36, R90, R48 ;  /* 0x0000005a2430723c */ /* 0x000fe20000001830 */
[----:B------:R-:W3:Y:S05]  /*48f0*/  LDSM.16.M88.4 R36, [R208+0x7000] ;  /* 0x00700000d024783b */ /* 0x000eea0000000200 */
[C---:B-1----:R-:W-:Y:S06]  /*4900*/  HMMA.16816.F32 R32, R84.reuse, R24, R32 ;  /* 0x000000185420723c */ /* 0x042fec0000001820 */
[----:B------:R-:W-:Y:S01]  /*4910*/  HMMA.16816.F32 R28, R84, R26, R28 ;  /* 0x0000001a541c723c */ /* 0x000fe2000000181c */
[----:B------:R-:W1:Y:S01]  /*4920*/  LDSM.16.M88.4 R24, [R208+0x7800] ;  /* 0x00780000d018783b */ /* 0x000e620000000200 */
[----:B------:R-:W-:-:S04]  /*4930*/  DEPBAR.LE SB0, 0x0 ;  /* 0x000080000000791a */ /* 0x000fc80000000000 */
[C---:B------:R-:W-:Y:S06]  /*4940*/  HMMA.16816.F32 R68, R84.reuse, R80, R68 ;  /* 0x000000505444723c */ /* 0x040fec0000001844 */
[C---:B------:R-:W-:Y:S06]  /*4950*/  HMMA.16816.F32 R64, R84.reuse, R82, R64 ;  /* 0x000000525440723c */ /* 0x040fec0000001840 */
[C---:B----4-:R-:W-:Y:S06]  /*4960*/  HMMA.16816.F32 R60, R84.reuse, R76, R60 ;  /* 0x0000004c543c723c */ /* 0x050fec000000183c */
[C---:B------:R-:W-:Y:S06]  /*4970*/  HMMA.16816.F32 R56, R84.reuse, R78, R56 ;  /* 0x0000004e5438723c */ /* 0x040fec0000001838 */
[C---:B------:R-:W-:Y:S06]  /*4980*/  HMMA.16816.F32 R52, R84.reuse, R72, R52 ;  /* 0x000000485434723c */ /* 0x040fec0000001834 */
[----:B------:R-:W-:Y:S06]  /*4990*/  HMMA.16816.F32 R48, R84, R74, R48 ;  /* 0x0000004a5430723c */ /* 0x000fec0000001830 */
[C---:B--2---:R-:W-:Y:S06]  /*49a0*/  HMMA.16816.F32 R32, R20.reuse, R44, R32 ;  /* 0x0000002c1420723c */ /* 0x044fec0000001820 */
[C---:B------:R-:W-:Y:S06]  /*49b0*/  HMMA.16816.F32 R28, R20.reuse, R46, R28 ;  /* 0x0000002e141c723c */ /* 0x040fec000000181c */
[C---:B------:R-:W-:Y:S06]  /*49c0*/  HMMA.16816.F32 R68, R20.reuse, R40, R68 ;  /* 0x000000281444723c */ /* 0x040fec0000001844 */
[C---:B------:R-:W-:Y:S06]  /*49d0*/  HMMA.16816.F32 R64, R20.reuse, R42, R64 ;  /* 0x0000002a1440723c */ /* 0x040fec0000001840 */
[C---:B---3--:R-:W-:Y:S06]  /*49e0*/  HMMA.16816.F32 R60, R20.reuse, R36, R60 ;  /* 0x00000024143c723c */ /* 0x048fec000000183c */
[C---:B------:R-:W-:Y:S06]  /*49f0*/  HMMA.16816.F32 R56, R20.reuse, R38, R56 ;  /* 0x000000261438723c */ /* 0x040fec0000001838 */
[C---:B-1----:R-:W-:Y:S06]  /*4a00*/  HMMA.16816.F32 R52, R20.reuse, R24, R52 ;  /* 0x000000181434723c */ /* 0x042fec0000001834 */
[----:B------:R-:W-:Y:S01]  /*4a10*/  HMMA.16816.F32 R48, R20, R26, R48 ;  /* 0x0000001a1430723c */ /* 0x000fe20000001830 */
[----:B------:R-:W-:Y:S06]  /*4a20*/  BAR.SYNC.DEFER_BLOCKING 0x0 ;  /* 0x0000000000007b1d */ /* 0x000fec0000010000 */
[----:B------:R-:W-:-:S02]  /*4a30*/  NOP ;  /* 0x0000000000007918 */ /* 0x000fc40000000000 */
[----:B------:R-:W-:-:S15]  /*4a40*/  @!P0 BRA `(.L_x_1622) ;  /* 0x0000000400448947 */ /* 0x000fde0003800000 */
        /* <DEDUP_REMOVED lines=79> */
.L_x_1624:
[----:B------:R-:W-:Y:S05]  /*4f40*/  BSYNC B0 ;  /* 0x0000000000007941 */ /* 0x000fea0003800000 */
.L_x_1623:
[----:B------:R-:W0:Y:S02]  /*4f50*/  LDGDEPBAR ;  /* 0x00000000000079af */ /* 0x000e240000000000 */
.L_x_1622:
[----:B------:R-:W-:Y:S01]  /*4f60*/  IMAD.U32 R0, RZ, RZ, UR21 ;  /* 0x00000015ff007e24 */ /* 0x000fe2000f8e00ff */
[----:B------:R-:W-:Y:S01]  /*4f70*/  STL.64 [R1+0x40], R196 ;  /* 0x000040c401007387 */ /* 0x000fe20000100a00 */
[----:B------:R-:W-:Y:S01]  /*4f80*/  USHF.L.U32 UR44, UR21, 0x1, URZ ;  /* 0x00000001152c7899 */ /* 0x000fe2000800063f */
[----:B------:R-:W-:Y:S01]  /*4f90*/  IMAD.WIDE.U32 R248, R8, -0x2daee0ad, RZ ;  /* 0xd2511f5308f87825 */ /* 0x000fe200078e00ff */
[----:B------:R-:W-:Y:S01]  /*4fa0*/  UIADD3 UR6, UR35, -0x4498517b, URZ ;  /* 0xbb67ae8523067890 */ /* 0x000fe2000fffe03f */
[----:B------:R-:W-:Y:S01]  /*4fb0*/  STL.64 [R1+0x38], R12 ;  /* 0x0000380c01007387 */ /* 0x000fe20000100a00 */
[----:B------:R-:W-:Y:S01]  /*4fc0*/  UIADD3 UR7, UR34, -0x61c88647, URZ ;  /* 0x9e3779b922077890 */ /* 0x000fe2000fffe03f */
[----:B-12---:R-:W-:Y:S01]  /*4fd0*/  IMAD R7, R0, 0x40, R239 ;  /* 0x0000004000077824 */ /* 0x006fe200078e02ef */
[----:B------:R-:W-:Y:S01]  /*4fe0*/  ULDC UR38, c[0x0][0x2ec] ;  /* 0x0000bb0000267ab9 */ /* 0x000fe20000000800 */
[----:B------:R1:W-:Y:S01]  /*4ff0*/  STL.64 [R1+0x30], R10 ;  /* 0x0000300a01007387 */ /* 0x0003e20000100a00 */
[----:B------:R-:W-:Y:S01]  /*5000*/  UIADD3 UR43, UR35, 0x76cf5d0a, URZ ;  /* 0x76cf5d0a232b7890 */ /* 0x000fe2000fffe03f */
[C---:B------:R-:W-:Y:S01]  /*5010*/  VIADD R0, R7.reuse, 0x1 ;  /* 0x0000000107007836 */ /* 0x040fe20000000000 */
[C---:B------:R-:W-:Y:S01]  /*5020*/  ISETP.GE.AND P4, PT, R7.reuse, R237, PT ;  /* 0x000000ed0700720c */ /* 0x040fe20003f86270 */
[C---:B------:R-:W-:Y:S01]  /*5030*/  VIADD R6, R7.reuse, 0x8 ;  /* 0x0000000807067836 */ /* 0x040fe20000000000 */
[C---:B------:R-:W-:Y:S01]  /*5040*/  ISETP.GE.AND P1, PT, R7.reuse, R231, PT ;  /* 0x000000e70700720c */ /* 0x040fe20003f26270 */
[C---:B------:R-:W-:Y:S01]  /*5050*/  VIADD R9, R7.reuse, 0x11 ;  /* 0x0000001107097836 */ /* 0x040fe20000000000 */
[C---:B------:R-:W-:Y:S01]  /*5060*/  ISETP.GE.AND P6, PT, R0.reuse, R237, PT ;  /* 0x000000ed0000720c */ /* 0x040fe20003fc6270 */
[C---:B------:R-:W-:Y:S01]  /*5070*/  VIADD R18, R7.reuse, 0x19 ;  /* 0x0000001907127836 */ /* 0x040fe20000000000 */
[C---:B------:R-:W-:Y:S01]  /*5080*/  ISETP.GE.AND P3, PT, R0.reuse, R231, PT ;  /* 0x000000e70000720c */ /* 0x040fe20003f66270 */
[C---:B------:R-:W-:Y:S01]  /*5090*/  VIADD R19, R7.reuse, 0x21 ;  /* 0x0000002107137836 */ /* 0x040fe20000000000 */
[C---:B------:R-:W-:Y:S01]  /*50a0*/  ISETP.LT.OR P6, PT, R0.reuse, R238, P6 ;  /* 0x000000ee0000720c */ /* 0x040fe200037c1670 */
[C---:B------:R-:W-:Y:S01]  /*50b0*/  VIADD R25, R7.reuse, 0x28 ;  /* 0x0000002807197836 */ /* 0x040fe20000000000 */
[----:B------:R-:W-:Y:S01]  /*50c0*/  ISETP.LT.OR P3, PT, R0, R236, P3 ;  /* 0x000000ec0000720c */ /* 0x000fe20001f61670 */
[C---:B------:R-:W-:Y:S01]  /*50d0*/  VIADD R0, R7.reuse, 0x9 ;  /* 0x0000000907007836 */ /* 0x040fe20000000000 */
[C---:B------:R-:W-:Y:S01]  /*50e0*/  ISETP.LT.OR P4, PT, R7.reuse, R238, P4 ;  /* 0x000000ee0700720c */ /* 0x040fe20002781670 */
[C---:B------:R-:W-:Y:S01]  /*50f0*/  VIADD R23, R7.reuse, 0x29 ;  /* 0x0000002907177836 */ /* 0x040fe20000000000 */
[C---:B------:R-:W-:Y:S01]  /*5100*/  ISETP.LT.OR P1, PT, R7.reuse, R236, P1 ;  /* 0x000000ec0700720c */ /* 0x040fe20000f21670 */
[C---:B------:R-:W-:Y:S01]  /*5110*/  VIADD R21, R7.reuse, 0x30 ;  /* 0x0000003007157836 */ /* 0x040fe20000000000 */
[C---:B------:R-:W-:Y:S01]  /*5120*/  ISETP.GE.AND P5, PT, R6.reuse, R237, PT ;  /* 0x000000ed0600720c */ /* 0x040fe20003fa6270 */
[----:B------:R-:W-:Y:S01]  /*5130*/  UIADD3 UR40, UR35, 0x32370b8f, URZ ;  /* 0x32370b8f23287890 */ /* 0x000fe2000fffe03f */
[----:B------:R-:W-:Y:S01]  /*5140*/  ISETP.GE.AND P2, PT, R6, R231, PT ;  /* 0x000000e70600720c */ /* 0x000fe20003f46270 */
[----:B------:R-:W-:Y:S01]  /*5150*/  UIADD3 UR42, UR34, -0x255992d5, URZ ;  /* 0xdaa66d2b222a7890 */ /* 0x000fe2000fffe03f */
[----:B------:R-:W-:Y:S01]  /*5160*/  FSEL R44, R32, -INF , !P4 ;  /* 0xff800000202c7808 */ /* 0x000fe20006000000 */
[----:B------:R-:W-:Y:S01]  /*5170*/  UIADD3 UR39, UR34, 0x78dde6e4, URZ ;  /* 0x78dde6e422277890 */ /* 0x000fe2000fffe03f */
[----:B------:R-:W-:Y:S01]  /*5180*/  FSEL R40, R34, -INF , !P1 ;  /* 0xff80000022287808 */ /* 0x000fe20004800000 */
[----:B------:R-:W-:Y:S01]  /*5190*/  UIADD3 UR24, UR35, -0x56f99767, URZ ;  /* 0xa906689923187890 */ /* 0x000fe2000fffe03f */
[----:B------:R-:W-:Y:S01]  /*51a0*/  ISETP.GE.AND P4, PT, R0, R237, PT ;  /* 0x000000ed0000720c */ /* 0x000fe20003f86270 */
[----:B-1----:R-:W-:Y:S01]  /*51b0*/  IMAD.WIDE.U32 R10, R14, -0x326172a9, RZ ;  /* 0xcd9e8d570e0a7825 */ /* 0x002fe200078e00ff */
[----:B------:R-:W-:Y:S01]  /*51c0*/  ISETP.GE.AND P1, PT, R0, R231, PT ;  /* 0x000000e70000720c */ /* 0x000fe20003f26270 */
[----:B------:R-:W-:Y:S01]  /*51d0*/  UIADD3 UR29, UR35, -0x126145ec, URZ ;  /* 0xed9eba14231d7890 */ /* 0x000fe2000fffe03f */
[C---:B------:R-:W-:Y:S01]  /*51e0*/  ISETP.LT.OR P5, PT, R6.reuse, R238, P5 ;  /* 0x000000ee0600720c */ /* 0x040fe20002fa1670 */
[----:B------:R-:W-:Y:S01]  /*51f0*/  UIADD3 UR31, UR34, 0x1715609d, URZ ;  /* 0x1715609d221f7890 */ /* 0x000fe2000fffe03f */
[----:B------:R-:W-:Y:S01]  /*5200*/  ISETP.LT.OR P2, PT, R6, R236, P2 ;  /* 0x000000ec0600720c */ /* 0x000fe20001741670 */
[----:B------:R-:W-:Y:S01]  /*5210*/  VIADD R6, R7, 0x10 ;  /* 0x0000001007067836 */ /* 0x000fe20000000000 */
[----:B------:R-:W-:-:S02]  /*5220*/  ISETP.LT.OR P4, PT, R0, R238, P4 ;  /* 0x000000ee0000720c */ /* 0x000fc40002781670 */
[----:B------:R-:W-:Y:S02]  /*5230*/  ISETP.LT.OR P1, PT, R0, R236, P1 ;  /* 0x000000ec0000720c */ /* 0x000fe40000f21670 */
[----:B------:R-:W-:Y:S02]  /*5240*/  FSEL R0, R28, -INF , !P5 ;  /* 0xff8000001c007808 */ /* 0x000fe40006800000 */
[----:B------:R-:W-:Y:S02]  /*5250*/  FSEL R42, R30, -INF , !P2 ;  /* 0xff8000001e2a7808 */ /* 0x000fe40005000000 */
[----:B------:R-:W-:Y:S02]  /*5260*/  FSEL R32, R33, -INF , !P6 ;  /* 0xff80000021207808 */ /* 0x000fe40007000000 */
[C---:B------:R-:W-:Y:S02]  /*5270*/  ISETP.GE.AND P5, PT, R9.reuse, R237, PT ;  /* 0x000000ed0900720c */ /* 0x040fe40003fa6270 */
[----:B------:R-:W-:-:S02]  /*5280*/  ISETP.GE.AND P2, PT, R9, R231, PT ;  /* 0x000000e70900720c */ /* 0x000fc40003f46270 */
[----:B------:R-:W-:Y:S02]  /*5290*/  ISETP.GE.AND P6, PT, R6, R237, PT ;  /* 0x000000ed0600720c */ /* 0x000fe40003fc6270 */
[C---:B------:R-:W-:Y:S02]  /*52a0*/  ISETP.LT.OR P5, PT, R9.reuse, R238, P5 ;  /* 0x000000ee0900720c */ /* 0x040fe40002fa1670 */
[----:B------:R-:W-:Y:S01]  /*52b0*/  ISETP.LT.OR P2, PT, R9, R236, P2 ;  /* 0x000000ec0900720c */ /* 0x000fe20001741670 */
[----:B------:R-:W-:Y:S01]  /*52c0*/  VIADD R9, R7, 0x18 ;  /* 0x0000001807097836 */ /* 0x000fe20000000000 */
[----:B------:R-:W-:Y:S02]  /*52d0*/  FMNMX.FTZ R27, R44, R32, !PT ;  /* 0x000000202c1b7209 */ /* 0x000fe40007810000 */
[----:B------:R-:W-:Y:S02]  /*52e0*/  FSEL R36, R35, -INF , !P3 ;  /* 0xff80000023247808 */ /* 0x000fe40005800000 */
[----:B------:R-:W-:-:S02]  /*52f0*/  ISETP.GE.AND P3, PT, R6, R231, PT ;  /* 0x000000e70600720c */ /* 0x000fc40003f66270 */
[----:B------:R-:W-:Y:S02]  /*5300*/  ISETP.LT.OR P6, PT, R6, R238, P6 ;  /* 0x000000ee0600720c */ /* 0x000fe400037c1670 */
[----:B------:R-:W-:Y:S02]  /*5310*/  FSEL R34, R29, -INF , !P4 ;  /* 0xff8000001d227808 */ /* 0x000fe40006000000 */
[----:B------:R-:W-:Y:S02]  /*5320*/  FMNMX.FTZ R27, R0, R27, !PT ;  /* 0x0000001b001b7209 */ /* 0x000fe40007810000 */
[----:B------:R-:W-:Y:S02]  /*5330*/  FSEL R38, R31, -INF , !P1 ;  /* 0xff8000001f267808 */ /* 0x000fe40004800000 */
[C---:B------:R-:W-:Y:S02]  /*5340*/  ISETP.GE.AND P4, PT, R9.reuse, R237, PT ;  /* 0x000000ed0900720c */ /* 0x040fe40003f86270 */
[----:B------:R-:W-:-:S02]  /*5350*/  ISETP.GE.AND P1, PT, R9, R231, PT ;  /* 0x000000e70900720c */ /* 0x000fc40003f26270 */
[----:B------:R-:W-:Y:S02]  /*5360*/  ISETP.LT.OR P3, PT, R6, R236, P3 ;  /* 0x000000ec0600720c */ /* 0x000fe40001f61670 */
[----:B------:R-:W-:Y:S02]  /*5370*/  FSEL R6, R68, -INF , !P6 ;  /* 0xff80000044067808 */ /* 0x000fe40007000000 */
[----:B------:R-:W-:Y:S02]  /*5380*/  FMNMX.FTZ R27, R34, R27, !PT ;  /* 0x0000001b221b7209 */ /* 0x000fe40007810000 */
[C---:B------:R-:W-:Y:S02]  /*5390*/  ISETP.LT.OR P4, PT, R9.reuse, R238, P4 ;  /* 0x000000ee0900720c */ /* 0x040fe40002781670 */
[----:B------:R-:W-:Y:S01]  /*53a0*/  ISETP.LT.OR P1, PT, R9, R236, P1 ;  /* 0x000000ec0900720c */ /* 0x000fe20000f21670 */
[----:B------:R-:W-:Y:S01]  /*53b0*/  VIADD R9, R7, 0x20 ;  /* 0x0000002007097836 */ /* 0x000fe20000000000 */
[----:B------:R-:W-:-:S02]  /*53c0*/  ISETP.GE.AND P6, PT, R18, R237, PT ;  /* 0x000000ed1200720c */ /* 0x000fc40003fc6270 */
[----:B------:R-:W-:Y:S02]  /*53d0*/  FSEL R30, R69, -INF , !P5 ;  /* 0xff800000451e7808 */ /* 0x000fe40006800000 */
[----:B------:R-:W-:Y:S02]  /*53e0*/  FMNMX.FTZ R27, R6, R27, !PT ;  /* 0x0000001b061b7209 */ /* 0x000fe40007810000 */
[----:B------:R-:W-:Y:S02]  /*53f0*/  ISETP.LT.OR P6, PT, R18, R238, P6 ;  /* 0x000000ee1200720c */ /* 0x000fe400037c1670 */
[----:B------:R-:W-:Y:S02]  /*5400*/  ISETP.GE.AND P5, PT, R9, R237, PT ;  /* 0x000000ed0900720c */ /* 0x000fe40003fa6270 */
[----:B------:R-:W-:Y:S02]  /*5410*/  FSEL R28, R64, -INF , !P4 ;  /* 0xff800000401c7808 */ /* 0x000fe40006000000 */
[----:B------:R-:W-:-:S02]  /*5420*/  FMNMX.FTZ R27, R30, R27, !PT ;  /* 0x0000001b1e1b7209 */ /* 0x000fc40007810000 */
[----:B------:R-:W-:Y:S02]  /*5430*/  FSEL R24, R70, -INF , !P3 ;  /* 0xff80000046187808 */ /* 0x000fe40005800000 */
[----:B------:R-:W-:Y:S02]  /*5440*/  ISETP.GE.AND P3, PT, R18, R231, PT ;  /* 0x000000e71200720c */ /* 0x000fe40003f66270 */
[----:B------:R-:W-:Y:S02]  /*5450*/  ISETP.GE.AND P4, PT, R19, R237, PT ;  /* 0x000000ed1300720c */ /* 0x000fe40003f86270 */
[----:B------:R-:W-:Y:S02]  /*5460*/  ISETP.LT.OR P5, PT, R9, R238, P5 ;  /* 0x000000ee0900720c */ /* 0x000fe40002fa1670 */
[----:B------:R-:W-:Y:S02]  /*5470*/  FSEL R26, R65, -INF , !P6 ;  /* 0xff800000411a7808 */ /* 0x000fe40007000000 */
[----:B------:R-:W-:-:S02]  /*5480*/  FMNMX.FTZ R27, R28, R27, !PT ;  /* 0x0000001b1c1b7209 */ /* 0x000fc40007810000 */
[----:B------:R-:W-:Y:S02]  /*5490*/  ISETP.LT.OR P3, PT, R18, R236, P3 ;  /* 0x000000ec1200720c */ /* 0x000fe40001f61670 */
[----:B------:R-:W-:Y:S02]  /*54a0*/  ISETP.LT.OR P4, PT, R19, R238, P4 ;  /* 0x000000ee1300720c */ /* 0x000fe40002781670 */
[----:B------:R-:W-:Y:S02]  /*54b0*/  ISETP.GE.AND P6, PT, R25, R237, PT ;  /* 0x000000ed1900720c */ /* 0x000fe40003fc6270 */
[----:B------:R-:W-:Y:S02]  /*54c0*/  FSEL R165, R60, -INF , !P5 ;  /* 0xff8000003ca57808 */ /* 0x000fe40006800000 */
[----:B------:R-:W-:Y:S02]  /*54d0*/  FMNMX.FTZ R46, R26, R27, !PT ;  /* 0x0000001b1a2e7209 */ /* 0x000fe40007810000 */
[----:B------:R-:W-:-:S02]  /*54e0*/  FSEL R18, R66, -INF , !P1 ;  /* 0xff80000042127808 */ /* 0x000fc40004800000 */
[----:B------:R-:W-:Y:S02]  /*54f0*/  FMNMX.FTZ R27, R40, R36, !PT ;  /* 0x00000024281b7209 */ /* 0x000fe40007810000 */
[----:B------:R-:W-:Y:S02]  /*5500*/  ISETP.GE.AND P1, PT, R19, R231, PT ;  /* 0x000000e71300720c */ /* 0x000fe40003f26270 */
[----:B------:R-:W-:Y:S02]  /*5510*/  FSEL R22, R67, -INF , !P3 ;  /* 0xff80000043167808 */ /* 0x000fe40005800000 */
[----:B------:R-:W-:Y:S02]  /*5520*/  ISETP.GE.AND P3, PT, R23, R237, PT ;  /* 0x000000ed1700720c */ /* 0x000fe40003f66270 */
[----:B------:R-:W-:Y:S02]  /*5530*/  ISETP.LT.OR P6, PT, R25, R238, P6 ;  /* 0x000000ee1900720c */ /* 0x000fe400037c1670 */
[----:B------:R-:W-:-:S02]  /*5540*/  FSEL R226, R61, -INF , !P4 ;  /* 0xff8000003de27808 */ /* 0x000fc40006000000 */
[----:B------:R-:W-:Y:S02]  /*5550*/  FMNMX.FTZ R29, R165, R46, !PT ;  /* 0x0000002ea51d7209 */ /* 0x000fe40007810000 */
[----:B------:R-:W-:Y:S02]  /*5560*/  FSEL R20, R71, -INF , !P2 ;  /* 0xff80000047147808 */ /* 0x000fe40005000000 */
[----:B------:R-:W-:Y:S02]  /*5570*/  FMNMX.FTZ R27, R42, R27, !PT ;  /* 0x0000001b2a1b7209 */ /* 0x000fe40007810000 */
[----:B------:R-:W-:Y:S02]  /*5580*/  ISETP.GE.AND P2, PT, R9, R231, PT ;  /* 0x000000e70900720c */ /* 0x000fe40003f46270 */
[----:B------:R-:W-:Y:S01]  /*5590*/  ISETP.LT.OR P1, PT, R19, R236, P1 ;  /* 0x000000ec1300720c */ /* 0x000fe20000f21670 */
[----:B------:R-:W-:Y:S01]  /*55a0*/  VIADD R19, R7, 0x31 ;  /* 0x0000003107137836 */ /* 0x000fe20000000000 */
[----:B------:R-:W-:-:S02]  /*55b0*/  ISETP.GE.AND P5, PT, R21, R237, PT ;  /* 0x000000ed1500720c */ /* 0x000fc40003fa6270 */
[----:B------:R-:W-:Y:S02]  /*55c0*/  ISETP.LT.OR P3, PT, R23, R238, P3 ;  /* 0x000000ee1700720c */ /* 0x000fe40001f61670 */
[----:B------:R-:W-:Y:S02]  /*55d0*/  FSEL R250, R56, -INF , !P6 ;  /* 0xff80000038fa7808 */ /* 0x000fe40007000000 */
[----:B------:R-:W-:Y:S02]  /*55e0*/  FMNMX.FTZ R29, R226, R29, !PT ;  /* 0x0000001de21d7209 */ /* 0x000fe40007810000 */
[----:B------:R-:W-:Y:S02]  /*55f0*/  FMNMX.FTZ R27, R38, R27, !PT ;  /* 0x0000001b261b7209 */ /* 0x000fe40007810000 */
[----:B------:R-:W-:Y:S01]  /*5600*/  ISETP.LT.OR P2, PT, R9, R236, P2 ;  /* 0x000000ec0900720c */ /* 0x000fe20001741670 */
[----:B------:R-:W-:Y:S01]  /*5610*/  VIADD R9, R7, 0x38 ;  /* 0x0000003807097836 */ /* 0x000fe20000000000 */
[----:B------:R-:W-:Y:S01]  /*5620*/  ISETP.GE.AND P4, PT, R19, R237, PT ;  /* 0x000000ed1300720c */ /* 0x000fe20003f86270 */
[----:B------:R-:W-:Y:S01]  /*5630*/  VIADD R7, R7, 0x39 ;  /* 0x0000003907077836 */ /* 0x000fe20000000000 */
[----:B------:R-:W-:-:S02]  /*5640*/  FSEL R252, R57, -INF , !P3 ;  /* 0xff80000039fc7808 */ /* 0x000fc40005800000 */
[-C--:B------:R-:W-:Y:S02]  /*5650*/  ISETP.LT.OR P5, PT, R21, R238.reuse, P5 ;  /* 0x000000ee1500720c */ /* 0x080fe40002fa1670 */
[----:B------:R-:W-:Y:S02]  /*5660*/  FMNMX.FTZ R29, R250, R29, !PT ;  /* 0x0000001dfa1d7209 */ /* 0x000fe40007810000 */
[----:B------:R-:W-:Y:S02]  /*5670*/  FMNMX.FTZ R27, R24, R27, !PT ;  /* 0x0000001b181b7209 */ /* 0x000fe40007810000 */
        /* <DEDUP_REMOVED lines=13> */
[----:B------:R-:W-:Y:S02]  /*5750*/  ISETP.GE.AND P4, PT, R25, R231, PT ;  /* 0x000000e71900720c */ /* 0x000fe40003f86270 */
[----:B------:R-:W-:-:S02]  /*5760*/  FSEL R170, R62, -INF , !P2 ;  /* 0xff8000003eaa7808 */ /* 0x000fc40005000000 */
[----:B------:R-:W-:Y:S02]  /*5770*/  FMNMX.FTZ R27, R22, R27, !PT ;  /* 0x0000001b161b7209 */ /* 0x000fe40007810000 */
[----:B------:R-:W-:Y:S02]  /*5780*/  FSEL R194, R49, -INF , !P3 ;  /* 0xff80000031c27808 */ /* 0x000fe40005800000 */
[----:B------:R-:W-:Y:S02]  /*5790*/  FMNMX.FTZ R29, R224, R29, !PT ;  /* 0x0000001de01d7209 */ /* 0x000fe40007810000 */
[----:B------:R-:W-:Y:S02]  /*57a0*/  FSEL R168, R63, -INF , !P1 ;  /* 0xff8000003fa87808 */ /* 0x000fe40004800000 */
[----:B------:R-:W-:Y:S02]  /*57b0*/  ISETP.LT.OR P4, PT, R25, R236, P4 ;  /* 0x000000ec1900720c */ /* 0x000fe40002781670 */
[----:B------:R-:W-:-:S02]  /*57c0*/  ISETP.GE.AND P1, PT, R23, R231, PT ;  /* 0x000000e71700720c */ /* 0x000fc40003f26270 */
[----:B------:R-:W-:Y:S02]  /*57d0*/  FMNMX.FTZ R27, R170, R27, !PT ;  /* 0x0000001baa1b7209 */ /* 0x000fe40007810000 */
[----:B------:R-:W-:Y:S02]  /*57e0*/  FMNMX.FTZ R25, R194, R29, !PT ;  /* 0x0000001dc2197209 */ /* 0x000fe40007810000 */
[----:B------:R-:W-:Y:S02]  /*57f0*/  ISETP.GE.AND P3, PT, R21, R231, PT ;  /* 0x000000e71500720c */ /* 0x000fe40003f66270 */
[-C--:B------:R-:W-:Y:S01]  /*5800*/  ISETP.LT.OR P1, PT, R23, R236.reuse, P1 ;  /* 0x000000ec1700720c */ /* 0x080fe20000f21670 */
[----:B------:R-:W1:Y:S01]  /*5810*/  SHFL.BFLY PT, R46, R25, 0x2, 0x1f ;  /* 0x0c401f00192e7f89 */ /* 0x000e6200000e0000 */
[----:B------:R-:W-:Y:S01]  /*5820*/  FSEL R166, R58, -INF , !P4 ;  /* 0xff8000003aa67808 */ /* 0x000fe20006000000 */
[----:B------:R-:W-:Y:S01]  /*5830*/  IMAD.U32 R23, RZ, RZ, UR44 ;  /* 0x0000002cff177e24 */ /* 0x000fe2000f8e00ff */
[----:B------:R-:W-:Y:S01]  /*5840*/  FMNMX.FTZ R27, R168, R27, !PT ;  /* 0x0000001ba81b7209 */ /* 0x000fe20007810000 */
[----:B------:R-:W-:Y:S01]  /*5850*/  UIADD3 UR44, UR44, 0x1, URZ ;  /* 0x000000012c2c7890 */ /* 0x000fe2000fffe03f */
[----:B------:R-:W-:-:S02]  /*5860*/  ISETP.LT.OR P3, PT, R21, R236, P3 ;  /* 0x000000ec1500720c */ /* 0x000fc40001f61670 */
[----:B------:R-:W-:Y:S02]  /*5870*/  ISETP.GE.AND P2, PT, R19, R231, PT ;  /* 0x000000e71300720c */ /* 0x000fe40003f46270 */
[----:B------:R-:W-:Y:S02]  /*5880*/  FSEL R164, R59, -INF , !P1 ;  /* 0xff8000003ba47808 */ /* 0x000fe40004800000 */
[----:B------:R-:W-:Y:S02]  /*5890*/  FMNMX.FTZ R27, R166, R27, !PT ;  /* 0x0000001ba61b7209 */ /* 0x000fe40007810000 */
[----:B------:R-:W-:Y:S02]  /*58a0*/  ISETP.GE.AND P1, PT, R9, R231, PT ;  /* 0x000000e70900720c */ /* 0x000fe40003f26270 */
[----:B------:R-:W-:Y:S02]  /*58b0*/  ISETP.LT.OR P2, PT, R19, R236, P2 ;  /* 0x000000ec1300720c */ /* 0x000fe40001741670 */
[----:B------:R-:W-:-:S02]  /*58c0*/  FSEL R192, R54, -INF , !P3 ;  /* 0xff80000036c07808 */ /* 0x000fc40005800000 */
[----:B------:R-:W-:Y:S02]  /*58d0*/  FMNMX.FTZ R27, R164, R27, !PT ;  /* 0x0000001ba41b7209 */ /* 0x000fe40007810000 */
[-C--:B------:R-:W-:Y:S02]  /*58e0*/  ISETP.LT.OR P3, PT, R9, R236.reuse, P1 ;  /* 0x000000ec0900720c */ /* 0x080fe40000f61670 */
        /* <DEDUP_REMOVED lines=8> */
[----:B-1----:R-:W-:Y:S02]  /*5970*/  FMNMX.FTZ R19, R25, R46, !PT ;  /* 0x0000002e19137209 */ /* 0x002fe40007810000 */
[----:B------:R-:W-:-:S02]  /*5980*/  FMNMX.FTZ R21, R186, R21, !PT ;  /* 0x00000015ba157209 */ /* 0x000fc40007810000 */
[----:B------:R-:W-:Y:S02]  /*5990*/  LOP3.LUT R9, R2, UR34, RZ, 0x3c, !PT ;  /* 0x0000002202097c12 */ /* 0x000fe4000f8e3cff */
[----:B------:R-:W1:Y:S01]  /*59a0*/  SHFL.BFLY PT, R2, R19, 0x1, 0x1f ;  /* 0x0c201f0013027f89 */ /* 0x000e6200000e0000 */
[----:B------:R-:W-:Y:S02]  /*59b0*/  LOP3.LUT R23, R249, UR35, R23, 0x96, !PT ;  /* 0x00000023f9177c12 */ /* 0x000fe4000f8e9617 */
[----:B------:R-:W-:Y:S01]  /*59c0*/  LOP3.LUT R7, R11, R9, RZ, 0x3c, !PT ;  /* 0x000000090b077212 */ /* 0x000fe200078e3cff */
[----:B------:R-:W2:Y:S01]  /*59d0*/  SHFL.BFLY PT, R46, R21, 0x2, 0x1f ;  /* 0x0c401f00152e7f89 */ /* 0x000ea200000e0000 */
[----:B------:R-:W-:Y:S01]  /*59e0*/  LEA R216, R4, UR4, 0x1 ;  /* 0x0000000404d87c11 */ /* 0x000fe2000f8e08ff */
[----:B------:R-:W-:Y:S01]  /*59f0*/  IMAD.WIDE.U32 R48, R23, -0x326172a9, RZ ;  /* 0xcd9e8d5717307825 */ /* 0x000fe200078e00ff */
[----:B------:R-:W-:-:S03]  /*5a00*/  UIADD3 UR4, UR35, 0x646e171e, URZ ;  /* 0x646e171e23047890 */ /* 0x000fc6000fffe03f */
[----:B------:R-:W-:Y:S01]  /*5a10*/  IMAD.WIDE.U32 R12, R7, -0x2daee0ad, RZ ;  /* 0xd2511f53070c7825 */ /* 0x000fe200078e00ff */
[----:B------:R-:W-:Y:S03]  /*5a20*/  LDSM.16.MT88.4 R156, [R216+0x18000] ;  /* 0x01800000d89c783b */ /* 0x000fe60000004200 */
[----:B------:R-:W-:Y:S01]  /*5a30*/  IMAD R214, R5, 0x2, R216 ;  /* 0x0000000205d67824 */ /* 0x000fe200078e02d8 */
[----:B------:R-:W-:Y:S01]  /*5a40*/  LOP3.LUT R7, R13, UR6, R248, 0x96, !PT ;  /* 0x000000060d077c12 */ /* 0x000fe2000f8e96f8 */
[----:B------:R-:W-:Y:S01]  /*5a50*/  UIADD3 UR6, UR34, 0x3c6ef372, URZ ;  /* 0x3c6ef37222067890 */ /* 0x000fe2000fffe03f */
[----:B------:R-:W-:Y:S01]  /*5a60*/  PRMT R248, R17, 0x7054, R17 ;  /* 0x0000705411f87816 */ /* 0x000fe20000000011 */
[----:B------:R-:W-:Y:S01]  /*5a70*/  IMAD R213, R3, 0x2, R216 ;  /* 0x0000000203d57824 */ /* 0x000fe200078e02d8 */
[----:B------:R-:W-:Y:S01]  /*5a80*/  LDSM.16.MT88.4 R148, [R214+0x18000] ;  /* 0x01800000d694783b */ /* 0x000fe20000004200 */
[----:B------:R-:W-:Y:S01]  /*5a90*/  IMAD.WIDE.U32 R196, R7, -0x326172a9, RZ ;  /* 0xcd9e8d5707c47825 */ /* 0x000fe200078e00ff */
[----:B------:R-:W-:-:S02]  /*5aa0*/  LOP3.LUT R7, R49, UR7, R10, 0x96, !PT ;  /* 0x0000000731077c12 */ /* 0x000fc4000f8e960a */
[----:B------:R-:W-:Y:S01]  /*5ab0*/  LDSM.16.MT88.4 R140, [R213+0x18000] ;  /* 0x01800000d58c783b */ /* 0x000fe20000004200 */
[----:B-1----:R-:W-:Y:S01]  /*5ac0*/  FMNMX.FTZ R2, R19, R2, !PT ;  /* 0x0000000213027209 */ /* 0x002fe20007810000 */
[----:B------:R-:W-:Y:S01]  /*5ad0*/  IMAD R212, R3, 0x2, R214 ;  /* 0x0000000203d47824 */ /* 0x000fe200078e02d6 */
[----:B------:R-:W-:Y:S01]  /*5ae0*/  LOP3.LUT R48, R197, UR6, R48, 0x96, !PT ;  /* 0x00000006c5307c12 */ /* 0x000fe2000f8e9630 */
[----:B------:R-:W-:Y:S01]  /*5af0*/  IMAD.WIDE.U32 R104, R7, -0x2daee0ad, RZ ;  /* 0xd2511f5307687825 */ /* 0x000fe200078e00ff */
[----:B--2---:R-:W-:-:S03]  /*5b00*/  FMNMX.FTZ R46, R21, R46, !PT ;  /* 0x0000002e152e7209 */ /* 0x004fc60007810000 */
[C---:B------:R-:W-:Y:S01]  /*5b10*/  FMUL.FTZ R185, R2.reuse, UR38 ;  /* 0x0000002602b97c20 */ /* 0x040fe20008410000 */
[----:B------:R-:W-:Y:S01]  /*5b20*/  FSETP.NEU.FTZ.AND P1, PT, R2, -INF , PT ;  /* 0xff8000000200780b */ /* 0x000fe20003f3d000 */
[----:B------:R-:W-:Y:S01]  /*5b30*/  IMAD.WIDE.U32 R48, R48, -0x2daee0ad, RZ ;  /* 0xd2511f5330307825 */ /* 0x000fe200078e00ff */
[----:B------:R-:W-:Y:S01]  /*5b40*/  LOP3.LUT R19, R105, UR43, R12, 0x96, !PT ;  /* 0x0000002b69137c12 */ /* 0x000fe2000f8e960c */
[----:B------:R-:W1:Y:S01]  /*5b50*/  SHFL.BFLY PT, R7, R46, 0x1, 0x1f ;  /* 0x0c201f002e077f89 */ /* 0x000e6200000e0000 */
[----:B------:R-:W-:Y:S02]  /*5b60*/  FSEL R185, R185, RZ, P1 ;  /* 0x000000ffb9b97208 */ /* 0x000fe40000800000 */
[----:B------:R-:W-:Y:S01]  /*5b70*/  LOP3.LUT R104, R49, UR40, R104, 0x96, !PT ;  /* 0x0000002831687c12 */ /* 0x000fe2000f8e9668 */
[----:B------:R-:W-:Y:S02]  /*5b80*/  LDSM.16.MT88.4 R52, [R214+0x1a000] ;  /* 0x01a00000d634783b */ /* 0x000fe40000004200 */
[----:B------:R-:W-:Y:S01]  /*5b90*/  FFMA.FTZ R182, R44, UR38, -R185 ;  /* 0x000000262cb67c23 */ /* 0x000fe200080108b9 */
[----:B------:R-:W-:-:S04]  /*5ba0*/  IMAD.WIDE.U32 R44, R19, -0x326172a9, RZ ;  /* 0xcd9e8d57132c7825 */ /* 0x000fc800078e00ff */
[--C-:B------:R-:W-:Y:S01]  /*5bb0*/  FFMA.FTZ R179, R32, UR38, -R185.reuse ;  /* 0x0000002620b37c23 */ /* 0x100fe200080108b9 */
[--C-:B------:R-:W-:Y:S01]  /*5bc0*/  FFMA.FTZ R180, R0, UR38, -R185.reuse ;  /* 0x0000002600b47c23 */ /* 0x100fe200080108b9 */
[--C-:B------:R-:W-:Y:S01]  /*5bd0*/  FFMA.FTZ R175, R34, UR38, -R185.reuse ;  /* 0x0000002622af7c23 */ /* 0x100fe200080108b9 */
[----:B------:R-:W-:Y:S01]  /*5be0*/  IMAD.WIDE.U32 R104, R104, -0x326172a9, RZ ;  /* 0xcd9e8d5768687825 */ /* 0x000fe200078e00ff */
[----:B------:R-:W-:Y:S01]  /*5bf0*/  LOP3.LUT R19, R45, UR42, R196, 0x96, !PT ;  /* 0x0000002a2d137c12 */ /* 0x000fe2000f8e96c4 */
[----:B------:R-:W-:Y:S02]  /*5c00*/  LDSM.16.MT88.4 R60, [R213+0x1a000] ;  /* 0x01a00000d53c783b */ /* 0x000fe40000004200 */
[--C-:B------:R-:W-:Y:S01]  /*5c10*/  FFMA.FTZ R174, R6, UR38, -R185.reuse ;  /* 0x0000002606ae7c23 */ /* 0x100fe200080108b9 */
[----:B------:R-:W-:Y:S01]  /*5c20*/  MUFU.EX2 R180, R180 ;  /* 0x000000b400b47308 */ /* 0x000fe20000000800 */
[----:B------:R-:W-:Y:S01]  /*5c30*/  LOP3.LUT R32, R105, UR39, R44, 0x96, !PT ;  /* 0x0000002769207c12 */ /* 0x000fe2000f8e962c */
[----:B------:R-:W-:Y:S01]  /*5c40*/  IMAD.WIDE.U32 R44, R19, -0x2daee0ad, RZ ;  /* 0xd2511f53132c7825 */ /* 0x000fe200078e00ff */
[----:B------:R-:W-:Y:S03]  /*5c50*/  LDSM.16.MT88.4 R68, [R212+0x1a000] ;  /* 0x01a00000d444783b */ /* 0x000fe60000004200 */
[--C-:B------:R-:W-:Y:S01]  /*5c60*/  FFMA.FTZ R172, R28, UR38, -R185.reuse ;  /* 0x000000261cac7c23 */ /* 0x100fe200080108b9 */
[----:B------:R-:W-:Y:S01]  /*5c70*/  FFMA.FTZ R17, R26, UR38, -R185 ;  /* 0x000000261a117c23 */ /* 0x000fe200080108b9 */
[----:B------:R-:W-:Y:S01]  /*5c80*/  IMAD.WIDE.U32 R32, R32, -0x2daee0ad, RZ ;  /* 0xd2511f5320207825 */ /* 0x000fe200078e00ff */
[----:B------:R-:W-:Y:S01]  /*5c90*/  LOP3.LUT R35, R45, UR29, R48, 0x96, !PT ;  /* 0x0000001d2d237c12 */ /* 0x000fe2000f8e9630 */
[----:B------:R-:W-:Y:S01]  /*5ca0*/  MUFU.EX2 R175, R175 ;  /* 0x000000af00af7308 */ /* 0x000fe20000000800 */
[----:B-1----:R-:W-:Y:S01]  /*5cb0*/  FMNMX.FTZ R0, R46, R7, !PT ;  /* 0x000000072e007209 */ /* 0x002fe20007810000 */
[----:B------:R-:W-:Y:S01]  /*5cc0*/  LDSM.16.MT88.4 R76, [R216+0x1c000] ;  /* 0x01c00000d84c783b */ /* 0x000fe20000004200 */
[----:B------:R-:W-:Y:S01]  /*5cd0*/  LOP3.LUT R7, R33, UR24, R44, 0x96, !PT ;  /* 0x0000001821077c12 */ /* 0x000fe2000f8e962c */
[----:B------:R-:W-:Y:S01]  /*5ce0*/  IMAD.WIDE.U32 R34, R35, -0x326172a9, RZ ;  /* 0xcd9e8d5723227825 */ /* 0x000fe200078e00ff */
[----:B------:R-:W-:-:S03]  /*5cf0*/  FSETP.NEU.FTZ.AND P1, PT, R0, -INF , PT ;  /* 0xff8000000000780b */ /* 0x000fc60003f3d000 */
[----:B------:R-:W-:Y:S01]  /*5d00*/  FMUL.FTZ R183, R0, UR38 ;  /* 0x0000002600b77c20 */ /* 0x000fe20008410000 */
[----:B------:R-:W-:Y:S01]  /*5d10*/  LDSM.16.MT88.4 R84, [R214+0x1c000] ;  /* 0x01c00000d654783b */ /* 0x000fe20000004200 */
[----:B------:R-:W-:Y:S01]  /*5d20*/  IMAD.WIDE.U32 R44, R7, -0x326172a9, RZ ;  /* 0xcd9e8d57072c7825 */ /* 0x000fe200078e00ff */
[----:B------:R-:W-:Y:S01]  /*5d30*/  MUFU.EX2 R182, R182 ;  /* 0x000000b600b67308 */ /* 0x000fe20000000800 */
[----:B------:R-:W-:Y:S01]  /*5d40*/  LOP3.LUT R29, R35, UR31, R104, 0x96, !PT ;  /* 0x0000001f231d7c12 */ /* 0x000fe2000f8e9668 */
[----:B------:R-:W-:Y:S01]  /*5d50*/  LDSM.16.MT88.4 R92, [R213+0x1c000] ;  /* 0x01c00000d55c783b */ /* 0x000fe20000004200 */
[----:B------:R-:W-:Y:S01]  /*5d60*/  FSEL R183, R183, RZ, P1 ;  /* 0x000000ffb7b77208 */ /* 0x000fe20000800000 */
[----:B------:R-:W-:Y:S01]  /*5d70*/  FFMA.FTZ R19, R30, UR38, -R185 ;  /* 0x000000261e137c23 */ /* 0x000fe200080108b9 */
[----:B------:R-:W-:Y:S01]  /*5d80*/  LOP3.LUT R7, R44, 0xff, RZ, 0xc0, !PT ;  /* 0x000000ff2c077812 */ /* 0x000fe200078ec0ff */
[----:B------:R-:W-:Y:S01]  /*5d90*/  LDSM.16.MT88.4 R100, [R212+0x1c000] ;  /* 0x01c00000d464783b */ /* 0x000fe20000004200 */
[----:B------:R-:W-:Y:S01]  /*5da0*/  SHF.R.U32.HI R4, RZ, 0x10, R44 ;  /* 0x00000010ff047819 */ /* 0x000fe2000001162c */
[--C-:B------:R-:W-:Y:S01]  /*5db0*/  FFMA.FTZ R177, R42, UR38, -R183.reuse ;  /* 0x000000262ab17c23 */ /* 0x100fe200080108b7 */
[--C-:B------:R-:W-:Y:S01]  /*5dc0*/  FFMA.FTZ R176, R38, UR38, -R183.reuse ;  /* 0x0000002626b07c23 */ /* 0x100fe200080108b7 */
[--C-:B------:R-:W-:Y:S01]  /*5dd0*/  FFMA.FTZ R181, R40, UR38, -R183.reuse ;  /* 0x0000002628b57c23 */ /* 0x100fe200080108b7 */
[----:B------:R-:W-:Y:S01]  /*5de0*/  LOP3.LUT R40, R44, 0xffff, RZ, 0xc0, !PT ;  /* 0x0000ffff2c287812 */ /* 0x000fe200078ec0ff */
[--C-:B------:R-:W-:Y:S01]  /*5df0*/  FFMA.FTZ R184, R36, UR38, -R183.reuse ;  /* 0x0000002624b87c23 */ /* 0x100fe200080108b7 */
[----:B------:R-:W-:Y:S01]  /*5e00*/  LOP3.LUT R34, R45, UR41, R34, 0x96, !PT ;  /* 0x000000292d227c12 */ /* 0x000fe2000f8e9622 */
[----:B------:R-:W-:Y:S01]  /*5e10*/  MUFU.EX2 R177, R177 ;  /* 0x000000b100b17308 */ /* 0x000fe20000000800 */
[----:B------:R-:W-:Y:S01]  /*5e20*/  SHF.R.U32.HI R40, RZ, 0x8, R40 ;  /* 0x00000008ff287819 */ /* 0x000fe20000011628 */
[----:B------:R-:W-:Y:S01]  /*5e30*/  LDSM.16.MT88.4 R108, [R216+0x1e000] ;  /* 0x01e00000d86c783b */ /* 0x000fe20000004200 */
[----:B------:R-:W-:Y:S01]  /*5e40*/  SHF.R.U32.HI R135, RZ, 0x18, R44 ;  /* 0x00000018ff877819 */ /* 0x000fe2000001162c */
[----:B------:R-:W-:Y:S01]  /*5e50*/  IMAD.WIDE.U32 R28, R29, -0x2daee0ad, RZ ;  /* 0xd2511f531d1c7825 */ /* 0x000fe200078e00ff */
[----:B------:R-:W-:Y:S01]  /*5e60*/  PRMT R5, R7, 0x5410, R40 ;  /* 0x0000541007057816 */ /* 0x000fe20000000028 */
[----:B------:R-:W-:Y:S01]  /*5e70*/  LDSM.16.MT88.4 R44, [R216+0x1a000] ;  /* 0x01a00000d82c783b */ /* 0x000fe20000004200 */
[----:B------:R-:W-:Y:S01]  /*5e80*/  LOP3.LUT R38, R4, 0xff, RZ, 0xc0, !PT ;  /* 0x000000ff04267812 */ /* 0x000fe200078ec0ff */
[----:B------:R-:W1:Y:S01]  /*5e90*/  MUFU.EX2 R176, R176 ;  /* 0x000000b000b07308 */ /* 0x000e620000000800 */
[----:B------:R-:W-:Y:S01]  /*5ea0*/  LOP3.LUT R7, R34, 0xffff, RZ, 0xc0, !PT ;  /* 0x0000ffff22077812 */ /* 0x000fe200078ec0ff */
[----:B------:R-:W-:Y:S01]  /*5eb0*/  LDSM.16.MT88.4 R116, [R214+0x1e000] ;  /* 0x01e00000d674783b */ /* 0x000fe20000004200 */
[--C-:B------:R-:W-:Y:S01]  /*5ec0*/  SHF.R.U32.HI R133, RZ, 0x10, R34.reuse ;  /* 0x00000010ff857819 */ /* 0x100fe20000011622 */
[----:B------:R-:W-:Y:S01]  /*5ed0*/  FFMA.FTZ R173, R24, UR38, -R183 ;  /* 0x0000002618ad7c23 */ /* 0x000fe200080108b7 */
[----:B------:R-:W-:Y:S01]  /*5ee0*/  PRMT R135, R38, 0x5410, R135 ;  /* 0x0000541026877816 */ /* 0x000fe20000000087 */
[----:B------:R-:W-:Y:S01]  /*5ef0*/  LDSM.16.MT88.4 R124, [R213+0x1e000] ;  /* 0x01e00000d57c783b */ /* 0x000fe20000004200 */
[----:B------:R-:W-:Y:S01]  /*5f00*/  LOP3.LUT R4, R34, 0xff, RZ, 0xc0, !PT ;  /* 0x000000ff22047812 */ /* 0x000fe200078ec0ff */
[----:B------:R-:W-:Y:S01]  /*5f10*/  MUFU.EX2 R181, R181 ;  /* 0x000000b500b57308 */ /* 0x000fe20000000800 */
[----:B------:R-:W-:Y:S01]  /*5f20*/  SHF.R.U32.HI R7, RZ, 0x8, R7 ;  /* 0x00000008ff077819 */ /* 0x000fe20000011607 */
[----:B------:R-:W2:Y:S01]  /*5f30*/  LDSM.16.MT88.4 R36, [R212+0x18000] ;  /* 0x01800000d424783b */ /* 0x000ea20000004200 */
[----:B------:R-:W-:Y:S01]  /*5f40*/  SHF.R.U32.HI R34, RZ, 0x18, R34 ;  /* 0x00000018ff227819 */ /* 0x000fe20000011622 */
[--C-:B------:R-:W-:Y:S01]  /*5f50*/  FFMA.FTZ R18, R18, UR38, -R183.reuse ;  /* 0x0000002612127c23 */ /* 0x100fe200080108b7 */
[----:B------:R-:W-:Y:S01]  /*5f60*/  LOP3.LUT R133, R133, 0xff, RZ, 0xc0, !PT ;  /* 0x000000ff85857812 */ /* 0x000fe200078ec0ff */
[----:B------:R-:W-:Y:S01]  /*5f70*/  FFMA.FTZ R178, R20, UR38, -R183 ;  /* 0x0000002614b27c23 */ /* 0x000fe200080108b7 */
[----:B------:R-:W-:Y:S01]  /*5f80*/  PRMT R3, R4, 0x5410, R7 ;  /* 0x0000541004037816 */ /* 0x000fe20000000007 */
[----:B------:R-:W3:Y:S01]  /*5f90*/  MUFU.EX2 R184, R184 ;  /* 0x000000b800b87308 */ /* 0x000ee20000000800 */
[--C-:B------:R-:W-:Y:S01]  /*5fa0*/  HSET2.LE.AND R135, R135, R248.reuse, PT ;  /* 0x000000f887877233 */ /* 0x100fe20003803000 */
[----:B------:R-:W-:Y:S01]  /*5fb0*/  FFMA.FTZ R189, R252, UR38, -R185 ;  /* 0x00000026fcbd7c23 */ /* 0x000fe200080108b9 */
[----:B-1----:R-:W-:Y:S01]  /*5fc0*/  F2FP.F16.F32.PACK_AB R4, R176, R177 ;  /* 0x000000b1b004723e */ /* 0x002fe200000000ff */
[--C-:B------:R-:W-:Y:S01]  /*5fd0*/  FFMA.FTZ R191, R170, UR38, -R183.reuse ;  /* 0x00000026aabf7c23 */ /* 0x100fe200080108b7 */
[----:B------:R-:W-:Y:S01]  /*5fe0*/  PRMT R133, R133, 0x5410, R34 ;  /* 0x0000541085857816 */ /* 0x000fe20000000022 */
[----:B------:R-:W-:Y:S01]  /*5ff0*/  FFMA.FTZ R252, R168, UR38, -R183 ;  /* 0x00000026a8fc7c23 */ /* 0x000fe200080108b7 */
[--C-:B------:R-:W-:Y:S01]  /*6000*/  HSET2.LE.AND R134, R5, R248.reuse, PT ;  /* 0x000000f805867233 */ /* 0x100fe20003803000 */
[----:B------:R-:W1:Y:S01]  /*6010*/  MUFU.EX2 R179, R179 ;  /* 0x000000b300b37308 */ /* 0x000e620000000800 */
[----:B------:R-:W-:Y:S01]  /*6020*/  LOP3.LUT R135, R135, R4, RZ, 0xc0, !PT ;  /* 0x0000000487877212 */ /* 0x000fe200078ec0ff */
[--C-:B------:R-:W-:Y:S01]  /*6030*/  FFMA.FTZ R250, R250, UR38, -R185.reuse ;  /* 0x00000026fafa7c23 */ /* 0x100fe200080108b9 */
[----:B------:R-:W-:Y:S01]  /*6040*/  F2FP.F16.F32.PACK_AB R5, R175, R180 ;  /* 0x000000b4af05723e */ /* 0x000fe200000000ff */
[--C-:B------:R-:W-:Y:S01]  /*6050*/  FFMA.FTZ R187, R165, UR38, -R185.reuse ;  /* 0x00000026a5bb7c23 */ /* 0x100fe200080108b9 */
[----:B------:R-:W-:Y:S01]  /*6060*/  HSET2.LE.AND R133, R133, R248, PT ;  /* 0x000000f885857233 */ /* 0x000fe20003803000 */
[----:B------:R-:W-:Y:S01]  /*6070*/  FFMA.FTZ R226, R226, UR38, -R185 ;  /* 0x00000026e2e27c23 */ /* 0x000fe200080108b9 */
[----:B------:R-:W-:Y:S01]  /*6080*/  LOP3.LUT R134, R134, R5, RZ, 0xc0, !PT ;  /* 0x0000000586867212 */ /* 0x000fe200078ec0ff */
[----:B------:R-:W-:Y:S01]  /*6090*/  MUFU.EX2 R172, R172 ;  /* 0x000000ac00ac7308 */ /* 0x000fe20000000800 */
[----:B---3--:R-:W-:Y:S01]  /*60a0*/  F2FP.F16.F32.PACK_AB R4, R184, R181 ;  /* 0x000000b5b804723e */ /* 0x008fe200000000ff */
[--C-:B------:R-:W-:Y:S01]  /*60b0*/  FFMA.FTZ R193, R166, UR38, -R183.reuse ;  /* 0x00000026a6c17c23 */ /* 0x100fe200080108b7 */
[----:B------:R-:W-:Y:S01]  /*60c0*/  LOP3.LUT R26, R28, 0xffff, RZ, 0xc0, !PT ;  /* 0x0000ffff1c1a7812 */ /* 0x000fe200078ec0ff */
[----:B------:R-:W-:Y:S01]  /*60d0*/  FFMA.FTZ R195, R164, UR38, -R183 ;  /* 0x00000026a4c37c23 */ /* 0x000fe200080108b7 */
[----:B------:R-:W-:-:S02]  /*60e0*/  LOP3.LUT R133, R133, R4, RZ, 0xc0, !PT ;  /* 0x0000000485857212 */ /* 0x000fc400078ec0ff */
[----:B------:R-:W3:Y:S01]  /*60f0*/  LDSM.16.MT88.4 R4, [R212+0x1e000] ;  /* 0x01e00000d404783b */ /* 0x000ee20000004200 */
[----:B------:R-:W-:Y:S01]  /*6100*/  HSET2.LE.AND R132, R3, R248, PT ;  /* 0x000000f803847233 */ /* 0x000fe20003803000 */
[----:B------:R-:W-:Y:S01]  /*6110*/  MUFU.EX2 R17, R17 ;  /* 0x0000001100117308 */ /* 0x000fe20000000800 */
[----:B------:R-:W-:Y:S02]  /*6120*/  LOP3.LUT R21, R28, 0xff, RZ, 0xc0, !PT ;  /* 0x000000ff1c157812 */ /* 0x000fe400078ec0ff */
[----:B------:R-:W-:Y:S02]  /*6130*/  SHF.R.U32.HI R26, RZ, 0x8, R26 ;  /* 0x00000008ff1a7819 */ /* 0x000fe4000001161a */
[----:B-1----:R-:W-:Y:S02]  /*6140*/  F2FP.F16.F32.PACK_AB R3, R179, R182 ;  /* 0x000000b6b303723e */ /* 0x002fe400000000ff */
[----:B------:R-:W-:Y:S01]  /*6150*/  LOP3.LUT R23, R29, UR4, R32, 0x96, !PT ;  /* 0x000000041d177c12 */ /* 0x000fe2000f8e9620 */
[----:B------:R-:W-:Y:S01]  /*6160*/  MUFU.EX2 R18, R18 ;  /* 0x0000001200127308 */ /* 0x000fe20000000800 */
[----:B------:R-:W-:-:S02]  /*6170*/  PRMT R21, R21, 0x5410, R26 ;  /* 0x0000541015157816 */ /* 0x000fc4000000001a */
[----:B------:R-:W-:Y:S01]  /*6180*/  LOP3.LUT R132, R132, R3, RZ, 0xc0, !PT ;  /* 0x0000000384847212 */ /* 0x000fe200078ec0ff */
[----:B------:R-:W-:Y:S01]  /*6190*/  FFMA.FTZ R3, R22, UR38, -R183 ;  /* 0x0000002616037c23 */ /* 0x000fe200080108b7 */
[----:B------:R-:W-:Y:S02]  /*61a0*/  SHF.R.U32.HI R24, RZ, 0x10, R28 ;  /* 0x00000010ff187819 */ /* 0x000fe4000001161c */
[C---:B------:R-:W-:Y:S01]  /*61b0*/  LOP3.LUT R26, R23.reuse, 0xffff, RZ, 0xc0, !PT ;  /* 0x0000ffff171a7812 */ /* 0x040fe200078ec0ff */
[----:B------:R-:W-:Y:S01]  /*61c0*/  MUFU.EX2 R174, R174 ;  /* 0x000000ae00ae7308 */ /* 0x000fe20000000800 */
[----:B------:R-:W-:Y:S01]  /*61d0*/  SHF.R.U32.HI R25, RZ, 0x10, R23 ;  /* 0x00000010ff197819 */ /* 0x000fe20000011617 */
[----:B------:R-:W-:Y:S01]  /*61e0*/  HMMA.16816.F32 R160, R132, R156, RZ ;  /* 0x0000009c84a0723c */ /* 0x000fe200000018ff */
[----:B------:R-:W-:Y:S02]  /*61f0*/  LOP3.LUT R24, R24, 0xff, RZ, 0xc0, !PT ;  /* 0x000000ff18187812 */ /* 0x000fe400078ec0ff */
[----:B------:R-:W-:-:S02]  /*6200*/  LOP3.LUT R33, R23, 0xff, RZ, 0xc0, !PT ;  /* 0x000000ff17217812 */ /* 0x000fc400078ec0ff */
[----:B------:R-:W-:Y:S01]  /*6210*/  SHF.R.U32.HI R26, RZ, 0x8, R26 ;  /* 0x00000008ff1a7819 */ /* 0x000fe2000001161a */
[C---:B------:R-:W-:Y:S01]  /*6220*/  HMMA.16816.F32 R152, R132.reuse, R148, RZ ;  /* 0x000000948498723c */ /* 0x040fe200000018ff */
[----:B------:R-:W-:Y:S01]  /*6230*/  SHF.R.U32.HI R35, RZ, 0x18, R28 ;  /* 0x00000018ff237819 */ /* 0x000fe2000001161c */
[----:B------:R-:W-:Y:S01]  /*6240*/  MUFU.EX2 R3, R3 ;  /* 0x0000000300037308 */ /* 0x000fe20000000800 */
[----:B------:R-:W-:Y:S01]  /*6250*/  SHF.R.U32.HI R23, RZ, 0x18, R23 ;  /* 0x00000018ff177819 */ /* 0x000fe20000011617 */
[----:B------:R-:W1:Y:S01]  /*6260*/  LDSM.16.MT88.4 R28, [R216+0x18800] ;  /* 0x01880000d81c783b */ /* 0x000e620000004200 */
[----:B------:R-:W-:Y:S01]  /*6270*/  LOP3.LUT R22, R25, 0xff, RZ, 0xc0, !PT ;  /* 0x000000ff19167812 */ /* 0x000fe200078ec0ff */
[C---:B------:R-:W-:Y:S01]  /*6280*/  HMMA.16816.F32 R144, R132.reuse, R140, RZ ;  /* 0x0000008c8490723c */ /* 0x040fe200000018ff */
[----:B------:R-:W-:Y:S02]  /*6290*/  PRMT R35, R24, 0x5410, R35 ;  /* 0x0000541018237816 */ /* 0x000fe40000000023 */
[----:B------:R-:W-:Y:S01]  /*62a0*/  PRMT R33, R33, 0x5410, R26 ;  /* 0x0000541021217816 */ /* 0x000fe2000000001a */
[----:B------:R-:W-:Y:S01]  /*62b0*/  MUFU.EX2 R19, R19 ;  /* 0x0000001300137308 */ /* 0x000fe20000000800 */
[----:B------:R-:W4:Y:S01]  /*62c0*/  LDSM.16.MT88.4 R24, [R214+0x18800] ;  /* 0x01880000d618783b */ /* 0x000f220000004200 */
[C---:B--2---:R-:W-:Y:S06]  /*62d0*/  HMMA.16816.F32 R136, R132.reuse, R36, RZ ;  /* 0x000000248488723c */ /* 0x044fec00000018ff */
[C---:B------:R-:W-:Y:S01]  /*62e0*/  HMMA.16816.F32 R40, R132.reuse, R44, RZ ;  /* 0x0000002c8428723c */ /* 0x040fe200000018ff */
[----:B------:R-:W-:Y:S05]  /*62f0*/  MUFU.EX2 R173, R173 ;  /* 0x000000ad00ad7308 */ /* 0x000fea0000000800 */
[C---:B------:R-:W-:Y:S03]  /*6300*/  HMMA.16816.F32 R48, R132.reuse, R52, RZ ;  /* 0x000000348430723c */ /* 0x040fe600000018ff */
[----:B------:R-:W2:Y:S03]  /*6310*/  MUFU.EX2 R178, R178 ;  /* 0x000000b200b27308 */ /* 0x000ea60000000800 */
[C---:B------:R-:W-:Y:S05]  /*6320*/  HMMA.16816.F32 R56, R132.reuse, R60, RZ ;  /* 0x0000003c8438723c */ /* 0x040fea00000018ff */
[----:B------:R-:W-:Y:S01]  /*6330*/  MUFU.EX2 R191, R191 ;  /* 0x000000bf00bf7308 */ /* 0x000fe20000000800 */
[C---:B------:R-:W-:Y:S06]  /*6340*/  HMMA.16816.F32 R64, R132.reuse, R68, RZ ;  /* 0x000000448440723c */ /* 0x040fec00000018ff */
[----:B------:R-:W-:Y:S01]  /*6350*/  HMMA.16816.F32 R72, R132, R76, RZ ;  /* 0x0000004c8448723c */ /* 0x000fe200000018ff */
[----:B------:R-:W-:Y:S01]  /*6360*/  MUFU.EX2 R252, R252 ;  /* 0x000000fc00fc7308 */ /* 0x000fe20000000800 */
[----:B--2---:R-:W-:-:S04]  /*6370*/  F2FP.F16.F32.PACK_AB R32, R178, R173 ;  /* 0x000000adb220723e */ /* 0x004fc800000000ff */
        /* <DEDUP_REMOVED lines=17> */
[----:B--2---:R-:W-:-:S05]  /*6490*/  F2FP.F16.F32.PACK_AB R164, R195, R193 ;  /* 0x000000c1c3a4723e */ /* 0x004fca00000000ff */
        /* <DEDUP_REMOVED lines=10> */
[C---:B---3--:R-:W-:Y:S06]  /*6540*/  HMMA.16816.F32 R128, R132.reuse, R4, RZ ;  /* 0x000000048480723c */ /* 0x048fec00000018ff */
[----:B------:R-:W-:Y:S01]  /*6550*/  HMMA.16816.F32 R132, R132, R6, RZ ;  /* 0x000000068484723c */ /* 0x000fe200000018ff */
[----:B------:R-:W-:-:S02]  /*6560*/  PRMT R5, R22, 0x5410, R23 ;  /* 0x0000541016057816 */ /* 0x000fc40000000017 */
[----:B------:R-:W-:-:S03]  /*6570*/  F2FP.F16.F32.PACK_AB R4, R3, R18 ;  /* 0x000000120304723e */ /* 0x000fc600000000ff */
[--C-:B------:R-:W-:Y:S02]  /*6580*/  HSET2.LE.AND R5, R5, R248.reuse, PT ;  /* 0x000000f805057233 */ /* 0x100fe40003803000 */
[--C-:B------:R-:W-:Y:S02]  /*6590*/  HSET2.LE.AND R6, R21, R248.reuse, PT ;  /* 0x000000f815067233 */ /* 0x100fe40003803000 */
[----:B------:R-:W2:Y:S01]  /*65a0*/  LDSM.16.MT88.4 R20, [R213+0x18800] ;  /* 0x01880000d514783b */ /* 0x000ea20000004200 */
[----:B------:R-:W-:Y:S02]  /*65b0*/  F2FP.F16.F32.PACK_AB R7, R17, R172 ;  /* 0x000000ac1107723e */ /* 0x000fe400000000ff */
[----:B------:R-:W-:Y:S02]  /*65c0*/  LOP3.LUT R5, R5, R32, RZ, 0xc0, !PT ;  /* 0x0000002005057212 */ /* 0x000fe400078ec0ff */
[----:B------:R-:W-:Y:S02]  /*65d0*/  LOP3.LUT R6, R6, R7, RZ, 0xc0, !PT ;  /* 0x0000000706067212 */ /* 0x000fe400078ec0ff */
[----:B------:R-:W-:-:S05]  /*65e0*/  HSET2.LE.AND R7, R35, R248, PT ;  /* 0x000000f823077233 */ /* 0x000fca0003803000 */
[----:B------:R-:W-:Y:S02]  /*65f0*/  LOP3.LUT R7, R7, R4, RZ, 0xc0, !PT ;  /* 0x0000000407077212 */ /* 0x000fe400078ec0ff */
[----:B------:R-:W-:Y:S02]  /*6600*/  HSET2.LE.AND R4, R33, R248, PT ;  /* 0x000000f821047233 */ /* 0x000fe40003803000 */
[----:B------:R-:W-:-:S04]  /*6610*/  F2FP.F16.F32.PACK_AB R33, R19, R174 ;  /* 0x000000ae1321723e */ /* 0x000fc800000000ff */
[----:B------:R-:W-:Y:S02]  /*6620*/  LOP3.LUT R4, R4, R33, RZ, 0xc0, !PT ;  /* 0x0000002104047212 */ /* 0x000fe400078ec0ff */
        /* <DEDUP_REMOVED lines=23> */
[C---:B------:R-:W-:Y:S06]  /*67a0*/  HMMA.16816.F32 R76, R4.reuse, R34, R76 ;  /* 0x00000022044c723c */ /* 0x040fec000000184c */
[C---:B-1----:R-:W-:Y:S06]  /*67b0*/  HMMA.16816.F32 R80, R4.reuse, R28, R80 ;  /* 0x0000001c0450723c */ /* 0x042fec0000001850 */
[C---:B------:R-:W-:Y:S01]  /*67c0*/  HMMA.16816.F32 R84, R4.reuse, R30, R84 ;  /* 0x0000001e0454723c */ /* 0x040fe20000001854 */
[----:B------:R-:W1:Y:S05]  /*67d0*/  LDSM.16.MT88.4 R28, [R216+0x1e800] ;  /* 0x01e80000d81c783b */ /* 0x000e6a0000004200 */
[C---:B----4-:R-:W-:Y:S06]  /*67e0*/  HMMA.16816.F32 R64, R4.reuse, R24, R64 ;  /* 0x000000180440723c */ /* 0x050fec0000001840 */
[C---:B------:R-:W-:Y:S01]  /*67f0*/  HMMA.16816.F32 R68, R4.reuse, R26, R68 ;  /* 0x0000001a0444723c */ /* 0x040fe20000001844 */
[----:B------:R-:W3:Y:S05]  /*6800*/  LDSM.16.MT88.4 R24, [R212+0x1c800] ;  /* 0x01c80000d418783b */ /* 0x000eea0000004200 */
[C---:B--2---:R-:W-:Y:S06]  /*6810*/  HMMA.16816.F32 R88, R4.reuse, R20, R88 ;  /* 0x000000140458723c */ /* 0x044fec0000001858 */
[----:B------:R-:W-:Y:S01]  /*6820*/  HMMA.16816.F32 R92, R4, R22, R92 ;  /* 0x00000016045c723c */ /* 0x000fe2000000185c */
[----:B------:R-:W-:-:S05]  /*6830*/  IMAD.U32 R21, RZ, RZ, UR44 ;  /* 0x0000002cff157e24 */ /* 0x000fca000f8e00ff */
[----:B------:R-:W-:Y:S02]  /*6840*/  LOP3.LUT R249, R249, UR35, R21, 0x96, !PT ;  /* 0x00000023f9f97c12 */ /* 0x000fe4000f8e9615 */
[----:B------:R-:W2:Y:S03]  /*6850*/  LDSM.16.MT88.4 R20, [R214+0x1e800] ;  /* 0x01e80000d614783b */ /* 0x000ea60000004200 */
[----:B------:R-:W-:-:S05]  /*6860*/  IMAD.WIDE.U32 R32, R249, -0x326172a9, RZ ;  /* 0xcd9e8d57f9207825 */ /* 0x000fca00078e00ff */
[----:B------:R-:W-:Y:S01]  /*6870*/  LOP3.LUT R33, R33, UR7, R10, 0x96, !PT ;  /* 0x0000000721217c12 */ /* 0x000fe2000f8e960a */
[----:B-1----:R-:W-:Y:S01]  /*6880*/  HMMA.16816.F32 R104, R4, R28, R104 ;  /* 0x0000001c0468723c */ /* 0x002fe20000001868 */
[----:B------:R-:W-:-:S05]  /*6890*/  LOP3.LUT R32, R197, UR6, R32, 0x96, !PT ;  /* 0x00000006c5207c12 */ /* 0x000fca000f8e9620 */
[----:B------:R-:W-:Y:S01]  /*68a0*/  HMMA.16816.F32 R108, R4, R30, R108 ;  /* 0x0000001e046c723c */ /* 0x000fe2000000186c */
[----:B------:R-:W-:-:S04]  /*68b0*/  IMAD.WIDE.U32 R28, R33, -0x2daee0ad, RZ ;  /* 0xd2511f53211c7825 */ /* 0x000fc800078e00ff */
[----:B------:R-:W-:Y:S01]  /*68c0*/  IMAD.WIDE.U32 R32, R32, -0x2daee0ad, RZ ;  /* 0xd2511f5320207825 */ /* 0x000fe200078e00ff */
[----:B---3--:R-:W-:Y:S01]  /*68d0*/  HMMA.16816.F32 R96, R4, R24, R96 ;  /* 0x000000180460723c */ /* 0x008fe20000001860 */
[----:B------:R-:W-:-:S03]  /*68e0*/  LOP3.LUT R29, R29, UR43, R12, 0x96, !PT ;  /* 0x0000002b1d1d7c12 */ /* 0x000fc6000f8e960c */
[----:B------:R-:W-:Y:S02]  /*68f0*/  LOP3.LUT R28, R33, UR40, R28, 0x96, !PT ;  /* 0x00000028211c7c12 */ /* 0x000fe4000f8e961c */
[----:B------:R-:W-:Y:S01]  /*6900*/  HMMA.16816.F32 R100, R4, R26, R100 ;  /* 0x0000001a0464723c */ /* 0x000fe20000001864 */
[----:B------:R-:W1:Y:S02]  /*6910*/  LDSM.16.MT88.4 R24, [R213+0x1e800] ;  /* 0x01e80000d518783b */ /* 0x000e640000004200 */
[----:B------:R-:W-:-:S03]  /*6920*/  IMAD.WIDE.U32 R12, R28, -0x326172a9, RZ ;  /* 0xcd9e8d571c0c7825 */ /* 0x000fc600078e00ff */
[C---:B--2---:R-:W-:Y:S06]  /*6930*/  HMMA.16816.F32 R112, R4.reuse, R20, R112 ;  /* 0x000000140470723c */ /* 0x044fec0000001870 */
[----:B------:R-:W-:Y:S01]  /*6940*/  HMMA.16816.F32 R116, R4, R22, R116 ;  /* 0x000000160474723c */ /* 0x000fe20000001874 */
[----:B------:R-:W-:-:S05]  /*6950*/  IMAD.WIDE.U32 R20, R29, -0x326172a9, RZ ;  /* 0xcd9e8d571d147825 */ /* 0x000fca00078e00ff */
[----:B------:R-:W-:Y:S02]  /*6960*/  LOP3.LUT R29, R21, UR42, R196, 0x96, !PT ;  /* 0x0000002a151d7c12 */ /* 0x000fe4000f8e96c4 */
[----:B------:R-:W-:Y:S02]  /*6970*/  LOP3.LUT R28, R13, UR39, R20, 0x96, !PT ;  /* 0x000000270d1c7c12 */ /* 0x000fe4000f8e9614 */
[----:B------:R-:W2:Y:S01]  /*6980*/  LDSM.16.MT88.4 R20, [R212+0x1e800] ;  /* 0x01e80000d414783b */ /* 0x000ea20000004200 */
[----:B------:R-:W-:-:S04]  /*6990*/  IMAD.WIDE.U32 R30, R29, -0x2daee0ad, RZ ;  /* 0xd2511f531d1e7825 */ /* 0x000fc800078e00ff */
[----:B------:R-:W-:Y:S01]  /*69a0*/  IMAD.WIDE.U32 R10, R28, -0x2daee0ad, RZ ;  /* 0xd2511f531c0a7825 */ /* 0x000fe200078e00ff */
[----:B------:R-:W-:Y:S02]  /*69b0*/  LOP3.LUT R28, R31, UR29, R32, 0x96, !PT ;  /* 0x0000001d1f1c7c12 */ /* 0x000fe4000f8e9620 */
[----:B------:R-:W-:Y:S02]  /*69c0*/  LDSM.16.MT88.4 R32, [R216+0x19000] ;  /* 0x01900000d820783b */ /* 0x000fe40000004200 */
[----:B------:R-:W-:Y:S01]  /*69d0*/  LOP3.LUT R29, R11, UR24, R30, 0x96, !PT ;  /* 0x000000180b1d7c12 */ /* 0x000fe2000f8e961e */
[----:B------:R-:W-:Y:S01]  /*69e0*/  IMAD.WIDE.U32 R196, R28, -0x326172a9, RZ ;  /* 0xcd9e8d571cc47825 */ /* 0x000fe200078e00ff */
[----:B-1----:R-:W-:Y:S03]  /*69f0*/  HMMA.16816.F32 R120, R4, R24, R120 ;  /* 0x000000180478723c */ /* 0x002fe60000001878 */
[----:B------:R-:W-:-:S03]  /*6a00*/  IMAD.WIDE.U32 R30, R29, -0x326172a9, RZ ;  /* 0xcd9e8d571d1e7825 */ /* 0x000fc600078e00ff */
[----:B------:R-:W-:Y:S01]  /*6a10*/  HMMA.16816.F32 R124, R4, R26, R124 ;  /* 0x0000001a047c723c */ /* 0x000fe2000000187c */
[C---:B------:R-:W-:Y:S02]  /*6a20*/  LOP3.LUT R24, R30.reuse, 0xffff, RZ, 0xc0, !PT ;  /* 0x0000ffff1e187812 */ /* 0x040fe400078ec0ff */
[----:B------:R-:W-:Y:S02]  /*6a30*/  LOP3.LUT R167, R30, 0xff, RZ, 0xc0, !PT ;  /* 0x000000ff1ea77812 */ /* 0x000fe400078ec0ff */
[----:B------:R-:W-:Y:S02]  /*6a40*/  SHF.R.U32.HI R24, RZ, 0x8, R24 ;  /* 0x00000008ff187819 */ /* 0x000fe40000011618 */
[----:B------:R-:W-:Y:S02]  /*6a50*/  SHF.R.U32.HI R165, RZ, 0x10, R30 ;  /* 0x00000010ffa57819 */ /* 0x000fe4000001161e */
[----:B------:R-:W-:Y:S02]  /*6a60*/  PRMT R167, R167, 0x5410, R24 ;  /* 0x00005410a7a77816 */ /* 0x000fe40000000018 */
[----:B------:R-:W-:-:S02]  /*6a70*/  LOP3.LUT R24, R31, UR41, R196, 0x96, !PT ;  /* 0x000000291f187c12 */ /* 0x000fc4000f8e96c4 */
[----:B------:R-:W-:Y:S02]  /*6a80*/  LOP3.LUT R165, R165, 0xff, RZ, 0xc0, !PT ;  /* 0x000000ffa5a57812 */ /* 0x000fe400078ec0ff */
[----:B------:R-:W-:Y:S02]  /*6a90*/  LOP3.LUT R25, R24, 0xff, RZ, 0xc0, !PT ;  /* 0x000000ff18197812 */ /* 0x000fe400078ec0ff */
[----:B------:R-:W-:Y:S02]  /*6aa0*/  SHF.R.U32.HI R169, RZ, 0x18, R24 ;  /* 0x00000018ffa97819 */ /* 0x000fe40000011618 */
[----:B------:R-:W-:Y:S01]  /*6ab0*/  SHF.R.U32.HI R26, RZ, 0x18, R30 ;  /* 0x00000018ff1a7819 */ /* 0x000fe2000001161e */
[----:B--2---:R-:W-:Y:S01]  /*6ac0*/  HMMA.16816.F32 R128, R4, R20, R128 ;  /* 0x000000140480723c */ /* 0x004fe20000001880 */
[----:B------:R-:W1:Y:S02]  /*6ad0*/  LDSM.16.MT88.4 R28, [R214+0x19000] ;  /* 0x01900000d61c783b */ /* 0x000e640000004200 */
[----:B------:R-:W-:-:S03]  /*6ae0*/  PRMT R165, R165, 0x5410, R26 ;  /* 0x00005410a5a57816 */ /* 0x000fc6000000001a */
[----:B------:R-:W-:Y:S01]  /*6af0*/  HMMA.16816.F32 R132, R4, R22, R132 ;  /* 0x000000160484723c */ /* 0x000fe20000001884 */
[----:B------:R-:W-:Y:S02]  /*6b00*/  SHF.R.U32.HI R21, RZ, 0x10, R24 ;  /* 0x00000010ff157819 */ /* 0x000fe40000011618 */
[----:B------:R-:W-:Y:S02]  /*6b10*/  LOP3.LUT R20, R24, 0xffff, RZ, 0xc0, !PT ;  /* 0x0000ffff18147812 */ /* 0x000fe400078ec0ff */
[----:B------:R-:W-:Y:S02]  /*6b20*/  LOP3.LUT R24, R21, 0xff, RZ, 0xc0, !PT ;  /* 0x000000ff15187812 */ /* 0x000fe400078ec0ff */
[----:B------:R-:W-:Y:S02]  /*6b30*/  SHF.R.U32.HI R20, RZ, 0x8, R20 ;  /* 0x00000008ff147819 */ /* 0x000fe40000011614 */
[----:B------:R-:W-:Y:S02]  /*6b40*/  PRMT R169, R24, 0x5410, R169 ;  /* 0x0000541018a97816 */ /* 0x000fe400000000a9 */
[----:B------:R-:W-:-:S02]  /*6b50*/  F2FP.F16.F32.PACK_AB R6, R252, R191 ;  /* 0x000000bffc06723e */ /* 0x000fc400000000ff */
[----:B------:R-:W-:Y:S02]  /*6b60*/  PRMT R25, R25, 0x5410, R20 ;  /* 0x0000541019197816 */ /* 0x000fe40000000014 */
[--C-:B------:R-:W-:Y:S02]  /*6b70*/  HSET2.LE.AND R5, R169, R248.reuse, PT ;  /* 0x000000f8a9057233 */ /* 0x100fe40003803000 */
[----:B------:R-:W-:Y:S01]  /*6b80*/  F2FP.F16.F32.PACK_AB R7, R189, R250 ;  /* 0x000000fabd07723e */ /* 0x000fe200000000ff */
[----:B------:R-:W2:Y:S01]  /*6b90*/  LDSM.16.MT88.4 R168, [R216+0x1b000] ;  /* 0x01b00000d8a8783b */ /* 0x000ea20000004200 */
[--C-:B------:R-:W-:Y:S02]  /*6ba0*/  HSET2.LE.AND R20, R25, R248.reuse, PT ;  /* 0x000000f819147233 */ /* 0x100fe40003803000 */
[----:B------:R-:W-:Y:S01]  /*6bb0*/  LOP3.LUT R5, R5, R6, RZ, 0xc0, !PT ;  /* 0x0000000605057212 */ /* 0x000fe200078ec0ff */
[----:B------:R-:W3:Y:S01]  /*6bc0*/  LDSM.16.MT88.4 R24, [R213+0x19000] ;  /* 0x01900000d518783b */ /* 0x000ee20000004200 */
[----:B------:R-:W-:-:S02]  /*6bd0*/  HSET2.LE.AND R6, R167, R248, PT ;  /* 0x000000f8a7067233 */ /* 0x000fc40003803000 */
[----:B------:R-:W-:-:S03]  /*6be0*/  F2FP.F16.F32.PACK_AB R21, R226, R187 ;  /* 0x000000bbe215723e */ /* 0x000fc600000000ff */
[----:B------:R-:W-:Y:S02]  /*6bf0*/  LOP3.LUT R6, R6, R7, RZ, 0xc0, !PT ;  /* 0x0000000706067212 */ /* 0x000fe400078ec0ff */
[----:B------:R-:W-:Y:S02]  /*6c00*/  HSET2.LE.AND R7, R165, R248, PT ;  /* 0x000000f8a5077233 */ /* 0x000fe40003803000 */
[----:B------:R-:W-:Y:S02]  /*6c10*/  LOP3.LUT R4, R20, R21, RZ, 0xc0, !PT ;  /* 0x0000001514047212 */ /* 0x000fe400078ec0ff */
[----:B------:R-:W4:Y:S01]  /*6c20*/  LDSM.16.MT88.4 R20, [R212+0x19000] ;  /* 0x01900000d414783b */ /* 0x000f220000004200 */
[----:B------:R-:W-:-:S03]  /*6c30*/  LOP3.LUT R7, R7, R164, RZ, 0xc0, !PT ;  /* 0x000000a407077212 */ /* 0x000fc600078ec0ff */
[----:B------:R-:W4:Y:S04]  /*6c40*/  LDSM.16.MT88.4 R164, [R214+0x1b000] ;  /* 0x01b00000d6a4783b */ /* 0x000f280000004200 */
[C---:B-1----:R-:W-:Y:S06]  /*6c50*/  HMMA.16816.F32 R152, R4.reuse, R28, R152 ;  /* 0x0000001c0498723c */ /* 0x042fec0000001898 */
[C---:B------:R-:W-:Y:S01]  /*6c60*/  HMMA.16816.F32 R148, R4.reuse, R30, R148 ;  /* 0x0000001e0494723c */ /* 0x040fe20000001894 */
[----:B------:R-:W-:Y:S05]  /*6c70*/  LDSM.16.MT88.4 R28, [R214+0x1d000] ;  /* 0x01d00000d61c783b */ /* 0x000fea0000004200 */
[C---:B------:R-:W-:Y:S06]  /*6c80*/  HMMA.16816.F32 R160, R4.reuse, R32, R160 ;  /* 0x0000002004a0723c */ /* 0x040fec00000018a0 */
[C---:B--2---:R-:W-:Y:S06]  /*6c90*/  HMMA.16816.F32 R40, R4.reuse, R168, R40 ;  /* 0x000000a80428723c */ /* 0x044fec0000001828 */
[----:B---3--:R-:W-:Y:S01]  /*6ca0*/  HMMA.16816.F32 R144, R4, R24, R144 ;  /* 0x000000180490723c */ /* 0x008fe20000001890 */
[----:B------:R-:W-:-:S02]  /*6cb0*/  IMAD.MOV.U32 R168, RZ, RZ, R196 ;  /* 0x000000ffffa87224 */ /* 0x000fc400078e00c4 */
[----:B------:R-:W-:Y:S02]  /*6cc0*/  IMAD.MOV.U32 R169, RZ, RZ, R197 ;  /* 0x000000ffffa97224 */ /* 0x000fe400078e00c5 */
[----:B------:R1:W5:Y:S01]  /*6cd0*/  LDL.LU.64 R196, [R1+0x40] ;  /* 0x0000400001c47983 */ /* 0x0003620000300a00 */
[C---:B------:R-:W-:Y:S03]  /*6ce0*/  HMMA.16816.F32 R140, R4.reuse, R26, R140 ;  /* 0x0000001a048c723c */ /* 0x040fe6000000188c */
[----:B------:R-:W2:Y:S03]  /*6cf0*/  LDSM.16.MT88.4 R24, [R212+0x1b000] ;  /* 0x01b00000d418783b */ /* 0x000ea60000004200 */
[C---:B----4-:R-:W-:Y:S06]  /*6d00*/  HMMA.16816.F32 R136, R4.reuse, R20, R136 ;  /* 0x000000140488723c */ /* 0x050fec0000001888 */
[C---:B------:R-:W-:Y:S01]  /*6d10*/  HMMA.16816.F32 R36, R4.reuse, R22, R36 ;  /* 0x000000160424723c */ /* 0x040fe20000001824 */
[----:B------:R-:W3:Y:S05]  /*6d20*/  LDSM.16.MT88.4 R20, [R216+0x1d000] ;  /* 0x01d00000d814783b */ /* 0x000eea0000004200 */
[C---:B------:R-:W-:Y:S06]  /*6d30*/  HMMA.16816.F32 R44, R4.reuse, R170, R44 ;  /* 0x000000aa042c723c */ /* 0x040fec000000182c */
[----:B------:R-:W-:Y:S01]  /*6d40*/  HMMA.16816.F32 R48, R4, R164, R48 ;  /* 0x000000a40430723c */ /* 0x000fe20000001830 */
[----:B------:R-:W-:-:S02]  /*6d50*/  IMAD.MOV.U32 R170, RZ, RZ, R12 ;  /* 0x000000ffffaa7224 */ /* 0x000fc400078e000c */
[----:B------:R-:W-:Y:S02]  /*6d60*/  IMAD.MOV.U32 R171, RZ, RZ, R13 ;  /* 0x000000ffffab7224 */ /* 0x000fe400078e000d */
[----:B------:R1:W5:Y:S01]  /*6d70*/  LDL.LU.64 R12, [R1+0x38] ;  /* 0x00003800010c7983 */ /* 0x0003620000300a00 */
[C---:B------:R-:W-:Y:S01]  /*6d80*/  HMMA.16816.F32 R156, R4.reuse, R34, R156 ;  /* 0x00000022049c723c */ /* 0x040fe2000000189c */
[----:B------:R-:W-:Y:S02]  /*6d90*/  IMAD.MOV.U32 R164, RZ, RZ, R10 ;  /* 0x000000ffffa47224 */ /* 0x000fe400078e000a */
[----:B------:R-:W-:Y:S01]  /*6da0*/  IMAD.MOV.U32 R165, RZ, RZ, R11 ;  /* 0x000000ffffa57224 */ /* 0x000fe200078e000b */
[----:B------:R-:W-:Y:S04]  /*6db0*/  LDSM.16.MT88.4 R32, [R213+0x1b000] ;  /* 0x01b00000d520783b */ /* 0x000fe80000004200 */
[----:B------:R1:W5:Y:S01]  /*6dc0*/  LDL.LU.64 R10, [R1+0x30] ;  /* 0x00003000010a7983 */ /* 0x0003620000300a00 */
        /* <DEDUP_REMOVED lines=18> */
[C---:B------:R-:W-:Y:S07]  /*6ef0*/  HMMA.16816.F32 R56, R4.reuse, R32, R56 ;  /* 0x000000200438723c */ /* 0x040fee0000001838 */
[----:B------:R-:W-:Y:S01]  /*6f00*/  LOP3.LUT R32, R169, UR31, R170, 0x96, !PT ;  /* 0x0000001fa9207c12 */ /* 0x000fe2000f8e96aa */
[C---:B--2---:R-:W-:Y:S07]  /*6f10*/  HMMA.16816.F32 R112, R4.reuse, R24, R112 ;  /* 0x000000180470723c */ /* 0x044fee0000001870 */
[----:B------:R-:W-:Y:S01]  /*6f20*/  IMAD.WIDE.U32 R24, R32, -0x2daee0ad, RZ ;  /* 0xd2511f5320187825 */ /* 0x000fe200078e00ff */
[----:B---3--:R-:W-:Y:S02]  /*6f30*/  HMMA.16816.F32 R120, R4, R20, R120 ;  /* 0x000000140478723c */ /* 0x008fe40000001878 */
[----:B------:R-:W-:-:S05]  /*6f40*/  LOP3.LUT R165, R24, 0xff, RZ, 0xc0, !PT ;  /* 0x000000ff18a57812 */ /* 0x000fca00078ec0ff */
[----:B------:R-:W-:-:S04]  /*6f50*/  LOP3.LUT R20, R24, 0xffff, RZ, 0xc0, !PT ;  /* 0x0000ffff18147812 */ /* 0x000fc800078ec0ff */
[----:B------:R-:W-:Y:S01]  /*6f60*/  SHF.R.U32.HI R20, RZ, 0x8, R20 ;  /* 0x00000008ff147819 */ /* 0x000fe20000011614 */
[C---:B------:R-:W-:Y:S01]  /*6f70*/  HMMA.16816.F32 R116, R4.reuse, R26, R116 ;  /* 0x0000001a0474723c */ /* 0x040fe20000001874 */
[----:B------:R-:W-:Y:S01]  /*6f80*/  LOP3.LUT R32, R25, UR4, R164, 0x96, !PT ;  /* 0x0000000419207c12 */ /* 0x000fe2000f8e96a4 */
[--C-:B------:R-:W-:Y:S01]  /*6f90*/  FFMA.FTZ R168, R246, UR38, -R185.reuse ;  /* 0x00000026f6a87c23 */ /* 0x100fe200080108b9 */
[--C-:B------:R-:W-:Y:S01]  /*6fa0*/  SHF.R.U32.HI R164, RZ, 0x10, R24.reuse ;  /* 0x00000010ffa47819 */ /* 0x100fe20000011618 */
[--C-:B------:R-:W-:Y:S01]  /*6fb0*/  FFMA.FTZ R169, R244, UR38, -R185.reuse ;  /* 0x00000026f4a97c23 */ /* 0x100fe200080108b9 */
[----:B------:R-:W-:Y:S01]  /*6fc0*/  SHF.R.U32.HI R33, RZ, 0x18, R24 ;  /* 0x00000018ff217819 */ /* 0x000fe20000011618 */
[C---:B------:R-:W-:Y:S01]  /*6fd0*/  HMMA.16816.F32 R124, R4.reuse, R22, R124 ;  /* 0x00000016047c723c */ /* 0x040fe2000000187c */
[----:B------:R-:W-:Y:S01]  /*6fe0*/  PRMT R165, R165, 0x5410, R20 ;  /* 0x00005410a5a57816 */ /* 0x000fe20000000014 */
[----:B------:R-:W2:Y:S04]  /*6ff0*/  LDSM.16.MT88.4 R24, [R216+0x19800] ;  /* 0x01980000d818783b */ /* 0x000ea80000004200 */
[----:B------:R-:W3:Y:S01]  /*7000*/  LDSM.16.MT88.4 R20, [R214+0x19800] ;  /* 0x01980000d614783b */ /* 0x000ee20000004200 */
[----:B------:R-:W-:Y:S01]  /*7010*/  MUFU.EX2 R168, R168 ;  /* 0x000000a800a87308 */ /* 0x000fe20000000800 */
[--C-:B------:R-:W-:Y:S01]  /*7020*/  FFMA.FTZ R170, R224, UR38, -R185.reuse ;  /* 0x00000026e0aa7c23 */ /* 0x100fe200080108b9 */
[----:B------:R-:W-:Y:S01]  /*7030*/  FFMA.FTZ R249, R194, UR38, -R185 ;  /* 0x00000026c2f97c23 */ /* 0x000fe200080108b9 */
[--C-:B------:R-:W-:Y:S01]  /*7040*/  FFMA.FTZ R171, R192, UR38, -R183.reuse ;  /* 0x00000026c0ab7c23 */ /* 0x100fe200080108b7 */
[--C-:B------:R-:W-:Y:S01]  /*7050*/  FFMA.FTZ R190, R190, UR38, -R183.reuse ;  /* 0x00000026bebe7c23 */ /* 0x100fe200080108b7 */
[--C-:B------:R-:W-:Y:S01]  /*7060*/  FFMA.FTZ R186, R186, UR38, -R183.reuse ;  /* 0x00000026baba7c23 */ /* 0x100fe200080108b7 */
[----:B------:R-:W-:Y:S02]  /*7070*/  HMMA.16816.F32 R60, R4, R34, R60 ;  /* 0x00000022043c723c */ /* 0x000fe4000000183c */
[----:B------:R-:W1:Y:S01]  /*7080*/  MUFU.EX2 R169, R169 ;  /* 0x000000a900a97308 */ /* 0x000e620000000800 */
[----:B------:R-:W-:-:S04]  /*7090*/  FFMA.FTZ R188, R188, UR38, -R183 ;  /* 0x00000026bcbc7c23 */ /* 0x000fc800080108b7 */
[----:B------:R-:W-:Y:S01]  /*70a0*/  LOP3.LUT R34, R32, 0xffff, RZ, 0xc0, !PT ;  /* 0x0000ffff20227812 */ /* 0x000fe200078ec0ff */
[----:B------:R-:W-:Y:S02]  /*70b0*/  HMMA.16816.F32 R52, R4, R166, R52 ;  /* 0x000000a60434723c */ /* 0x000fe40000001834 */
[----:B------:R-:W-:Y:S01]  /*70c0*/  MUFU.EX2 R170, R170 ;  /* 0x000000aa00aa7308 */ /* 0x000fe20000000800 */
[----:B------:R-:W-:-:S03]  /*70d0*/  SHF.R.U32.HI R34, RZ, 0x8, R34 ;  /* 0x00000008ff227819 */ /* 0x000fc60000011622 */
[----:B----4-:R-:W-:Y:S01]  /*70e0*/  HMMA.16816.F32 R128, R4, R28, R128 ;  /* 0x0000001c0480723c */ /* 0x010fe20000001880 */
[----:B------:R-:W-:-:S03]  /*70f0*/  LOP3.LUT R167, R32, 0xff, RZ, 0xc0, !PT ;  /* 0x000000ff20a77812 */ /* 0x000fc600078ec0ff */
[----:B------:R-:W-:Y:S01]  /*7100*/  MUFU.EX2 R249, R249 ;  /* 0x000000f900f97308 */ /* 0x000fe20000000800 */
[----:B------:R-:W-:Y:S02]  /*7110*/  PRMT R167, R167, 0x5410, R34 ;  /* 0x00005410a7a77816 */ /* 0x000fe40000000022 */
[----:B------:R-:W-:-:S05]  /*7120*/  SHF.R.U32.HI R28, RZ, 0x10, R32 ;  /* 0x00000010ff1c7819 */ /* 0x000fca0000011620 */
[----:B------:R-:W-:Y:S01]  /*7130*/  MUFU.EX2 R171, R171 ;  /* 0x000000ab00ab7308 */ /* 0x000fe20000000800 */
[----:B------:R-:W-:-:S07]  /*7140*/  LOP3.LUT R164, R164, 0xff, RZ, 0xc0, !PT ;  /* 0x000000ffa4a47812 */ /* 0x000fce00078ec0ff */
[----:B------:R-:W4:Y:S01]  /*7150*/  MUFU.EX2 R190, R190 ;  /* 0x000000be00be7308 */ /* 0x000f220000000800 */
[----:B------:R-:W-:-:S07]  /*7160*/  SHF.R.U32.HI R185, RZ, 0x18, R32 ;  /* 0x00000018ffb97819 */ /* 0x000fce0000011620 */
[----:B------:R-:W-:Y:S01]  /*7170*/  MUFU.EX2 R183, R188 ;  /* 0x000000bc00b77308 */ /* 0x000fe20000000800 */
[----:B------:R-:W-:-:S07]  /*7180*/  LOP3.LUT R28, R28, 0xff, RZ, 0xc0, !PT ;  /* 0x000000ff1c1c7812 */ /* 0x000fce00078ec0ff */
[----:B------:R-:W2:Y:S01]  /*7190*/  MUFU.EX2 R186, R186 ;  /* 0x000000ba00ba7308 */ /* 0x000ea20000000800 */
[----:B------:R-:W-:Y:S01]  /*71a0*/  HMMA.16816.F32 R132, R4, R30, R132 ;  /* 0x0000001e0484723c */ /* 0x000fe20000001884 */
[----:B------:R-:W-:Y:S02]  /*71b0*/  PRMT R29, R164, 0x5410, R33 ;  /* 0x00005410a41d7816 */ /* 0x000fe40000000021 */
[----:B------:R-:W3:Y:S04]  /*71c0*/  LDSM.16.MT88.4 R32, [R213+0x19800] ;  /* 0x01980000d520783b */ /* 0x000ee80000004200 */
[----:B------:R-:W-:Y:S02]  /*71d0*/  HSET2.LE.AND R4, R167, R248, PT ;  /* 0x000000f8a7047233 */ /* 0x000fe40003803000 */
[----:B-1----:R-:W-:-:S02]  /*71e0*/  F2FP.F16.F32.PACK_AB R7, R169, R168 ;  /* 0x000000a8a907723e */ /* 0x002fc400000000ff */
[----:B------:R-:W-:Y:S02]  /*71f0*/  PRMT R5, R28, 0x5410, R185 ;  /* 0x000054101c057816 */ /* 0x000fe400000000b9 */
[----:B------:R-:W-:Y:S02]  /*7200*/  LOP3.LUT R4, R4, R7, RZ, 0xc0, !PT ;  /* 0x0000000704047212 */ /* 0x000fe400078ec0ff */
[--C-:B------:R-:W-:Y:S02]  /*7210*/  HSET2.LE.AND R6, R165, R248.reuse, PT ;  /* 0x000000f8a5067233 */ /* 0x100fe40003803000 */
[--C-:B------:R-:W-:Y:S02]  /*7220*/  HSET2.LE.AND R5, R5, R248.reuse, PT ;  /* 0x000000f805057233 */ /* 0x100fe40003803000 */
[----:B------:R-:W-:Y:S02]  /*7230*/  HSET2.LE.AND R7, R29, R248, PT ;  /* 0x000000f81d077233 */ /* 0x000fe40003803000 */
[----:B----4-:R-:W-:-:S02]  /*7240*/  F2FP.F16.F32.PACK_AB R28, R190, R171 ;  /* 0x000000abbe1c723e */ /* 0x010fc400000000ff */
[----:B------:R-:W-:Y:S02]  /*7250*/  F2FP.F16.F32.PACK_AB R31, R249, R170 ;  /* 0x000000aaf91f723e */ /* 0x000fe400000000ff */
[----:B--2---:R-:W-:Y:S02]  /*7260*/  F2FP.F16.F32.PACK_AB R164, R186, R183 ;  /* 0x000000b7baa4723e */ /* 0x004fe400000000ff */
[----:B------:R-:W-:Y:S02]  /*7270*/  LOP3.LUT R5, R5, R28, RZ, 0xc0, !PT ;  /* 0x0000001c05057212 */ /* 0x000fe400078ec0ff */
[----:B------:R-:W-:Y:S02]  /*7280*/  LOP3.LUT R6, R6, R31, RZ, 0xc0, !PT ;  /* 0x0000001f06067212 */ /* 0x000fe400078ec0ff */
[----:B------:R-:W-:Y:S01]  /*7290*/  LOP3.LUT R7, R7, R164, RZ, 0xc0, !PT ;  /* 0x000000a407077212 */ /* 0x000fe200078ec0ff */
[----:B------:R-:W1:Y:S04]  /*72a0*/  LDSM.16.MT88.4 R28, [R212+0x19800] ;  /* 0x01980000d41c783b */ /* 0x000e680000004200 */
[----:B------:R-:W-:Y:S02]  /*72b0*/  LDSM.16.MT88.4 R164, [R213+0x1b800] ;  /* 0x01b80000d5a4783b */ /* 0x000fe40000004200 */
        /* <DEDUP_REMOVED lines=16> */
[----:B------:R-:W-:Y:S01]  /*73c0*/  HMMA.16816.F32 R52, R4, R22, R52 ;  /* 0x000000160434723c */ /* 0x000fe20000001834 */
[----:B------:R-:W3:Y:S01]  /*73d0*/  LDSM.16.MT88.4 R20, [R213+0x1d800] ;  /* 0x01d80000d514783b */ /* 0x000ee20000004200 */
        /* <DEDUP_REMOVED lines=10> */
[----:B------:R-:W3:Y:S01]  /*7480*/  LDSM.16.MT88.4 R164, [R212+0x1d800] ;  /* 0x01d80000d4a4783b */ /* 0x000ee20000004200 */
[----:B------:R-:W-:-:S04]  /*7490*/  FADD.FTZ R19, R19, R174 ;  /* 0x000000ae13137221 */ /* 0x000fc80000010000 */
[----:B----4-:R-:W-:Y:S01]  /*74a0*/  HMMA.16816.F32 R64, R4, R32, R64 ;  /* 0x000000200440723c */ /* 0x010fe20000001840 */
[----:B------:R-:W-:-:S05]  /*74b0*/  FADD.FTZ R173, R178, R173 ;  /* 0x000000adb2ad7221 */ /* 0x000fca0000010000 */
        /* <DEDUP_REMOVED lines=32> */
[----:B------:R-:W-:-:S04]  /*76c0*/  FADD.FTZ R252, R186, R183 ;  /* 0x000000b7bafc7221 */ /* 0x000fc80000010000 */
[C---:B----4-:R-:W-:Y:S06]  /*76d0*/  HMMA.16816.F32 R104, R4.reuse, R32, R104 ;  /* 0x000000200468723c */ /* 0x050fec0000001868 */
[C---:B------:R-:W-:Y:S06]  /*76e0*/  HMMA.16816.F32 R108, R4.reuse, R34, R108 ;  /* 0x00000022046c723c */ /* 0x040fec000000186c */
[C---:B-1----:R-:W-:Y:S06]  /*76f0*/  HMMA.16816.F32 R112, R4.reuse, R28, R112 ;  /* 0x0000001c0470723c */ /* 0x042fec0000001870 */
[C---:B------:R-:W-:Y:S06]  /*7700*/  HMMA.16816.F32 R116, R4.reuse, R30, R116 ;  /* 0x0000001e0474723c */ /* 0x040fec0000001874 */
[C---:B--2---:R-:W-:Y:S06]  /*7710*/  HMMA.16816.F32 R120, R4.reuse, R24, R120 ;  /* 0x000000180478723c */ /* 0x044fec0000001878 */
[C---:B------:R-:W-:Y:S06]  /*7720*/  HMMA.16816.F32 R124, R4.reuse, R26, R124 ;  /* 0x0000001a047c723c */ /* 0x040fec000000187c */
[C---:B---3--:R-:W-:Y:S06]  /*7730*/  HMMA.16816.F32 R128, R4.reuse, R20, R128 ;  /* 0x000000140480723c */ /* 0x048fec0000001880 */
[----:B------:R-:W-:Y:S01]  /*7740*/  HMMA.16816.F32 R132, R4, R22, R132 ;  /* 0x000000160484723c */ /* 0x000fe20000001884 */
[----:B------:R-:W-:-:S08]  /*7750*/  NOP ;  /* 0x0000000000007918 */ /* 0x000fd00000000000 */
[----:B------:R-:W-:-:S15]  /*7760*/  @!P0 BRA `(.L_x_1625) ;  /* 0x0000008c00bc8947 */ /* 0x000fde0003800000 */
[----:B------:R-:W-:Y:S01]  /*7770*/  ULDC UR4, c[0x0][0x2d0] ;  /* 0x0000b40000047ab9 */ /* 0x000fe20000000800 */
[----:B------:R-:W-:Y:S01]  /*7780*/  UIADD3 UR21, UR23, -0x2, URZ ;  /* 0xfffffffe17157890 */ /* 0x000fe2000fffe03f */
[----:B------:R-:W-:Y:S01]  /*7790*/  ISETP.GE.AND P5, PT, R242, UR4, PT ;  /* 0x00000004f2007c0c */ /* 0x000fe2000bfa6270 */
[----:B-----5:R-:W-:Y:S01]  /*77a0*/  IMAD.MOV.U32 R18, RZ, RZ, R10 ;  /* 0x000000ffff127224 */ /* 0x020fe200078e000a */
        /* <DEDUP_REMOVED lines=9> */
[----:B------:R-:W-:Y:S01]  /*7840*/  UIMAD UR4, UR6, UR37, UR4 ;  /* 0x00000025060472a4 */ /* 0x000fe2000f8e0204 */
[----:B------:R-:W-:-:S06]  /*7850*/  IMAD.WIDE.U32 R28, R28, UR37, R18 ;  /* 0x000000251c1c7c25 */ /* 0x000fcc000f8e0012 */
[----:B------:R-:W-:Y:S01]  /*7860*/  BAR.SYNC.DEFER_BLOCKING 0x0 ;  /* 0x0000000000007b1d */ /* 0x000fe20000010000 */
[----:B------:R-:W-:Y:S01]  /*7870*/  UISETP.GT.AND UP0, UPT, UR21, UR16, UPT ;  /* 0x000000101500728c */ /* 0x000fe2000bf04270 */
[----:B------:R-:W-:-:S06]  /*7880*/  VIADD R26, R29, UR4 ;  /* 0x000000041d1a7c36 */ /* 0x000fcc0008000000 */
[----:B------:R-:W2:Y:S08]  /*7890*/  @!P4 LDC.64 R4, c[0x0][0x220] ;  /* 0x00008800ff04cb82 */ /* 0x000eb00000000a00 */
[----:B------:R-:W3:Y:S01]  /*78a0*/  @!P3 LDC.64 R24, c[0x0][0x220] ;  /* 0x00008800ff18bb82 */ /* 0x000ee20000000a00 */
[----:B-1----:R-:W-:-:S07]  /*78b0*/  @!P5 LEA R32, P1, R28, R6, 0x1 ;  /* 0x000000061c20d211 */ /* 0x002fce00078208ff */
[----:B------:R-:W1:Y:S01]  /*78c0*/  @!P2 LDC.64 R22, c[0x0][0x220] ;  /* 0x00008800ff16ab82 */ /* 0x000e620000000a00 */
[----:B------:R-:W-:Y:S01]  /*78d0*/  @P5 STS.128 [R230+0x18000], RZ ;  /* 0x018000ffe6005388 */ /* 0x000fe20000000c00 */
[C---:B------:R-:W-:Y:S02]  /*78e0*/  @!P5 LEA.HI.X R33, R28.reuse, R7, R26, 0x1, P1 ;  /* 0x000000071c21d211 */ /* 0x040fe400008f0c1a */
[----:B------:R-:W-:-:S04]  /*78f0*/  IADD3 R3, P1, R28, UR25, RZ ;  /* 0x000000191c037c10 */ /* 0x000fc8000ff3e0ff */
[----:B------:R-:W4:Y:S01]  /*7900*/  @!P5 LDC.64 R20, c[0x0][0x220] ;  /* 0x00008800ff14db82 */ /* 0x000f220000000a00 */
        /* <DEDUP_REMOVED lines=12> */
[----:B------:R-:W-:Y:S03]  /*79d0*/  @!P4 LDGSTS.E.BYPASS.LTC128B.128 [R230+0x1a000], desc[UR32][R30.64+0x80] ;  /* 0x1a0000801ee6cfae */ /* 0x000fe6000b901d60 */
[C---:B------:R-:W-:Y:S01]  /*79e0*/  @!P3 LEA.HI.X R25, R28.reuse, R25, R26, 0x1, P0 ;  /* 0x000000191c19b211 */ /* 0x040fe200000f0c1a */
[----:B------:R-:W-:Y:S02]  /*79f0*/  @P3 STS.128 [R230+0x1c000], RZ ;  /* 0x01c000ffe6003388 */ /* 0x000fe40000000c00 */
[----:B------:R-:W3:Y:S01]  /*7a00*/  @!P3 LDC.64 R6, c[0x0][0x220] ;  /* 0x00008800ff06bb82 */ /* 0x000ee20000000a00 */
[----:B-1----:R-:W-:Y:S01]  /*7a10*/  @!P2 LEA R34, P0, R28, R22, 0x1 ;  /* 0x000000161c22a211 */ /* 0x002fe200078008ff */
[----:B------:R-:W-:Y:S01]  /*7a20*/  @!PT LDS RZ, [RZ] ;  /* 0x00000000fffff984 */ /* 0x000fe20000000800 */
[----:B------:R-:W-:Y:S01]  /*7a30*/  @!PT LDS RZ, [RZ] ;  /* 0x00000000fffff984 */ /* 0x000fe20000000800 */
[----:B------:R-:W-:Y:S01]  /*7a40*/  @!PT LDS RZ, [RZ] ;  /* 0x00000000fffff984 */ /* 0x000fe20000000800 */
[----:B------:R-:W-:Y:S01]  /*7a50*/  @!P3 LDGSTS.E.BYPASS.LTC128B.128 [R230+0x1c000], desc[UR32][R24.64+0x100] ;  /* 0x1c00010018e6bfae */ /* 0x000fe2000b901d60 */
[----:B------:R-:W-:-:S02]  /*7a60*/  IADD3.X R22, R26, UR20, RZ, P1, !PT ;  /* 0x000000141a167c10 */ /* 0x000fc40008ffe4ff */
[----:B------:R-:W-:Y:S01]  /*7a70*/  @!P2 LEA.HI.X R35, R28, R23, R26, 0x1, P0 ;  /* 0x000000171c23a211 */ /* 0x000fe200000f0c1a */
[----:B------:R-:W-:Y:S02]  /*7a80*/  @P2 STS.128 [R230+0x1e000], RZ ;  /* 0x01e000ffe6002388 */ /* 0x000fe40000000c00 */
[----:B------:R-:W1:Y:S01]  /*7a90*/  @!P2 LDC.64 R4, c[0x0][0x220] ;  /* 0x00008800ff04ab82 */ /* 0x000e620000000a00 */
[C---:B----4-:R-:W-:Y:S01]  /*7aa0*/  @!P5 LEA R20, P1, R3.reuse, R20, 0x1 ;  /* 0x000000140314d211 */ /* 0x050fe200078208ff */
[----:B------:R-:W-:Y:S01]  /*7ab0*/  @!PT LDS RZ, [RZ] ;  /* 0x00000000fffff984 */ /* 0x000fe20000000800 */
[----:B------:R-:W-:Y:S01]  /*7ac0*/  @!PT LDS RZ, [RZ] ;  /* 0x00000000fffff984 */ /* 0x000fe20000000800 */
[----:B------:R-:W-:Y:S01]  /*7ad0*/  @!PT LDS RZ, [RZ] ;  /* 0x00000000fffff984 */ /* 0x000fe20000000800 */
[----:B------:R-:W-:Y:S03]  /*7ae0*/  @!P2 LDGSTS.E.BYPASS.LTC128B.128 [R230+0x1e000], desc[UR32][R34.64+0x180] ;  /* 0x1e00018022e6afae */ /* 0x000fe6000b901d60 */
[C---:B------:R-:W-:Y:S01]  /*7af0*/  @!P5 LEA.HI.X R21, R3.reuse, R21, R22, 0x1, P1 ;  /* 0x000000150315d211 */ /* 0x040fe200008f0c16 */
[----:B------:R-:W-:Y:S01]  /*7b00*/  @P5 STS.128 [R230+0x19000], RZ ;  /* 0x019000ffe6005388 */ /* 0x000fe20000000c00 */
[----:B--2---:R-:W-:-:S03]  /*7b10*/  @!P4 LEA R18, P6, R3, R18, 0x1 ;  /* 0x000000120312c211 */ /* 0x004fc600078c08ff */
[----:B------:R-:W-:Y:S01]  /*7b20*/  @!PT LDS RZ, [RZ] ;  /* 0x00000000fffff984 */ /* 0x000fe20000000800 */
[----:B------:R-:W-:Y:S01]  /*7b30*/  @!PT LDS RZ, [RZ] ;  /* 0x00000000fffff984 */ /* 0x000fe20000000800 */
[----:B------:R-:W-:Y:S01]  /*7b40*/  @!PT LDS RZ, [RZ] ;  /* 0x00000000fffff984 */ /* 0x000fe20000000800 */
[----:B------:R-:W-:Y:S01]  /*7b50*/  @!P5 LDGSTS.E.BYPASS.LTC128B.128 [R230+0x19000], desc[UR32][R20.64] ;  /* 0x1900000014e6dfae */ /* 0x000fe2000b901d60 */
[----:B------:R-:W-:-:S03]  /*7b60*/  @!P4 LEA.HI.X R19, R3, R19, R22, 0x1, P6 ;  /* 0x000000130313c211 */ /* 0x000fc600030f0c16 */
[----:B------:R-:W-:Y:S01]  /*7b70*/  @P4 STS.128 [R230+0x1b000], RZ ;  /* 0x01b000ffe6004388 */ /* 0x000fe20000000c00 */
[----:B---3--:R-:W-:-:S03]  /*7b80*/  @!P3 LEA R28, P1, R3, R6, 0x1 ;  /* 0x00000006031cb211 */ /* 0x008fc600078208ff */
[----:B------:R-:W-:Y:S01]  /*7b90*/  @!PT LDS RZ, [RZ] ;  /* 0x00000000fffff984 */ /* 0x000fe20000000800 */
[----:B------:R-:W-:Y:S01]  /*7ba0*/  @!PT LDS RZ, [RZ] ;  /* 0x00000000fffff984 */ /* 0x000fe20000000800 */
[----:B------:R-:W-:Y:S01]  /*7bb0*/  @!PT LDS RZ, [RZ] ;  /* 0x00000000fffff984 */ /* 0x000fe20000000800 */
[----:B------:R2:W-:Y:S01]  /*7bc0*/  @!P4 LDGSTS.E.BYPASS.LTC128B.128 [R230+0x1b000], desc[UR32][R18.64+0x80] ;  /* 0x1b00008012e6cfae */ /* 0x0005e2000b901d60 */
[----:B------:R-:W-:-:S03]  /*7bd0*/  @!P3 LEA.HI.X R29, R3, R7, R22, 0x1, P1 ;  /* 0x00000007031db211 */ /* 0x000fc600008f0c16 */
[----:B------:R-:W-:Y:S01]  /*7be0*/  @P3 STS.128 [R230+0x1d000], RZ ;  /* 0x01d000ffe6003388 */ /* 0x000fe20000000c00 */
[----:B-1----:R-:W-:-:S03]  /*7bf0*/  @!P2 LEA R168, P0, R3, R4, 0x1 ;  /* 0x0000000403a8a211 */ /* 0x002fc600078008ff */
[----:B------:R-:W-:Y:S01]  /*7c00*/  @!PT LDS RZ, [RZ] ;  /* 0x00000000fffff984 */ /* 0x000fe20000000800 */
[----:B------:R-:W-:Y:S01]  /*7c10*/  @!PT LDS RZ, [RZ] ;  /* 0x00000000fffff984 */ /* 0x000fe20000000800 */
[----:B------:R-:W-:Y:S01]  /*7c20*/  @!PT LDS RZ, [RZ] ;  /* 0x00000000fffff984 */ /* 0x000fe20000000800 */
[----:B------:R1:W-:Y:S01]  /*7c30*/  @!P3 LDGSTS.E.BYPASS.LTC128B.128 [R230+0x1d000], desc[UR32][R28.64+0x100] ;  /* 0x1d0001001ce6bfae */ /* 0x0003e2000b901d60 */
[----:B------:R-:W-:-:S03]  /*7c40*/  @!P2 LEA.HI.X R169, R3, R5, R22, 0x1, P0 ;  /* 0x0000000503a9a211 */ /* 0x000fc600000f0c16 */
[----:B------:R-:W-:Y:S04]  /*7c50*/  @P2 STS.128 [R230+0x1f000], RZ ;  /* 0x01f000ffe6002388 */ /* 0x000fe80000000c00 */
[----:B------:R-:W-:Y:S01]  /*7c60*/  @!PT LDS RZ, [RZ] ;  /* 0x00000000fffff984 */ /* 0x000fe20000000800 */
[----:B------:R-:W-:Y:S01]  /*7c70*/  @!PT LDS RZ, [RZ] ;  /* 0x00000000fffff984 */ /* 0x000fe20000000800 */
[----:B------:R-:W-:Y:S01]  /*7c80*/  @!PT LDS RZ, [RZ] ;  /* 0x00000000fffff984 */ /* 0x000fe20000000800 */
[----:B------:R3:W-:Y:S04]  /*7c90*/  @!P2 LDGSTS.E.BYPASS.LTC128B.128 [R230+0x1f000], desc[UR32][R168.64+0x180] ;  /* 0x1f000180a8e6afae */ /* 0x0007e8000b901d60 */
[----:B------:R-:W-:Y:S04]  /*7ca0*/  LDSM.16.M88.4 R164, [R222] ;  /* 0x00000000dea4783b */ /* 0x000fe80000000200 */
[----:B------:R-:W4:Y:S01]  /*7cb0*/  LDSM.16.M88.4 R4, [R221+0x10000] ;  /* 0x01000000dd04783b */ /* 0x000f220000000200 */
[----:B--2---:R-:W-:-:S03]  /*7cc0*/  IMAD.U32 R18, RZ, RZ, UR21 ;  /* 0x00000015ff127e24 */ /* 0x004fc6000f8e00ff */
[----:B------:R-:W2:Y:S01]  /*7cd0*/  LDSM.16.M88.4 R180, [R221+0x10800] ;  /* 0x01080000ddb4783b */ /* 0x000ea20000000200 */
[----:B------:R-:W-:-:S03]  /*7ce0*/  IMAD R3, R18, 0x40, R239 ;  /* 0x0000004012037824 */ /* 0x000fc600078e02ef */
[----:B------:R-:W3:Y:S01]  /*7cf0*/  LDSM.16.M88.4 R172, [R221+0x11000] ;  /* 0x01100000ddac783b */ /* 0x000ee20000000200 */
[----:B------:R-:W-:-:S03]  /*7d00*/  VIADD R17, R3, 0x1 ;  /* 0x0000000103117836 */ /* 0x000fc60000000000 */
[----:B------:R-:W3:Y:S01]  /*7d10*/  LDSM.16.M88.4 R24, [R221+0x11800] ;  /* 0x01180000dd18783b */ /* 0x000ee20000000200 */
[C---:B------:R-:W-:Y:S01]  /*7d20*/  ISETP.GE.AND P0, PT, R3.reuse, R237, PT ;  /* 0x000000ed0300720c */ /* 0x040fe20003f06270 */
[C---:B------:R-:W-:Y:S01]  /*7d30*/  VIADD R18, R3.reuse, 0x8 ;  /* 0x0000000803127836 */ /* 0x040fe20000000000 */
[C---:B------:R-:W-:Y:S01]  /*7d40*/  ISETP.GE.AND P6, PT, R3.reuse, R231, PT ;  /* 0x000000e70300720c */ /* 0x040fe20003fc6270 */
[----:B------:R-:W-:Y:S01]  /*7d50*/  LDSM.16.M88.4 R32, [R220] ;  /* 0x00000000dc20783b */ /* 0x000fe20000000200 */
[----:B------:R-:W-:Y:S02]  /*7d60*/  ISETP.LT.OR P0, PT, R3, R238, P0 ;  /* 0x000000ee0300720c */ /* 0x000fe40000701670 */
[----:B------:R-:W-:Y:S01]  /*7d70*/  ISETP.GE.AND P1, PT, R17, R237, PT ;  /* 0x000000ed1100720c */ /* 0x000fe20003f26270 */
[----:B------:R-:W3:Y:S01]  /*7d80*/  LDSM.16.M88.4 R244, [R219] ;  /* 0x00000000dbf4783b */ /* 0x000ee20000000200 */
[----:B------:R-:W-:Y:S02]  /*7d90*/  ISETP.LT.OR P6, PT, R3, R236, P6 ;  /* 0x000000ec0300720c */ /* 0x000fe400037c1670 */
[C---:B------:R-:W-:Y:S01]  /*7da0*/  ISETP.LT.OR P1, PT, R17.reuse, R238, P1 ;  /* 0x000000ee1100720c */ /* 0x040fe20000f21670 */
[----:B------:R-:W3:Y:S04]  /*7db0*/  LDSM.16.M88.4 R224, [R211] ;  /* 0x00000000d3e0783b */ /* 0x000ee80000000200 */
[----:B------:R-:W3:Y:S04]  /*7dc0*/  LDSM.16.M88.4 R192, [R210] ;  /* 0x00000000d2c0783b */ /* 0x000ee80000000200 */
[----:B------:R-:W3:Y:S04]  /*7dd0*/  LDSM.16.M88.4 R188, [R209] ;  /* 0x00000000d1bc783b */ /* 0x000ee80000000200 */
[----:B-1----:R-:W-:Y:S01]  /*7de0*/  LDSM.16.M88.4 R28, [R218] ;  /* 0x00000000da1c783b */ /* 0x002fe20000000200 */
[C---:B----4-:R-:W-:Y:S03]  /*7df0*/  HMMA.16816.F32 R20, R164.reuse, R4, RZ ;  /* 0x00000004a414723c */ /* 0x050fe600000018ff */
[----:B------:R-:W0:Y:S03]  /*7e00*/  LDGDEPBAR ;  /* 0x00000000000079af */ /* 0x000e260000000000 */
[C---:B------:R-:W-:Y:S06]  /*7e10*/  HMMA.16816.F32 R4, R164.reuse, R6, RZ ;  /* 0x00000006a404723c */ /* 0x040fec00000018ff */
[C---:B--2---:R-:W-:Y:S06]  /*7e20*/  HMMA.16816.F32 R184, R164.reuse, R180, RZ ;  /* 0x000000b4a4b8723c */ /* 0x044fec00000018ff */
[C---:B---3--:R-:W-:Y:S06]  /*7e30*/  HMMA.16816.F32 R176, R164.reuse, R172, RZ ;  /* 0x000000aca4b0723c */ /* 0x048fec00000018ff */
[C---:B------:R-:W-:Y:S06]  /*7e40*/  HMMA.16816.F32 R180, R164.reuse, R182, RZ ;  /* 0x000000b6a4b4723c */ /* 0x040fec00000018ff */
[C---:B------:R-:W-:Y:S06]  /*7e50*/  HMMA.16816.F32 R172, R164.reuse, R174, RZ ;  /* 0x000000aea4ac723c */ /* 0x040fec00000018ff */
[C---:B------:R-:W-:Y:S06]  /*7e60*/  HMMA.16816.F32 R168, R164.reuse, R24, RZ ;  /* 0x00000018a4a8723c */ /* 0x040fec00000018ff */
[----:B------:R-:W-:Y:S01]  /*7e70*/  HMMA.16816.F32 R164, R164, R26, RZ ;  /* 0x0000001aa4a4723c */ /* 0x000fe200000018ff */
[----:B------:R-:W1:Y:S05]  /*7e80*/  LDSM.16.M88.4 R24, [R215+0x10000] ;  /* 0x01000000d718783b */ /* 0x000e6a0000000200 */
[C---:B------:R-:W-:Y:S06]  /*7e90*/  HMMA.16816.F32 R20, R32.reuse, R244, R20 ;  /* 0x000000f42014723c */ /* 0x040fec0000001814 */
[C---:B------:R-:W-:Y:S01]  /*7ea0*/  HMMA.16816.F32 R4, R32.reuse, R246, R4 ;  /* 0x000000f62004723c */ /* 0x040fe20000001804 */
[----:B------:R-:W-:Y:S05]  /*7eb0*/  LDSM.16.M88.4 R244, [R208+0x800] ;  /* 0x00080000d0f4783b */ /* 0x000fea0000000200 */
[C---:B------:R-:W-:Y:S06]  /*7ec0*/  HMMA.16816.F32 R184, R32.reuse, R224, R184 ;  /* 0x000000e020b8723c */ /* 0x040fec00000018b8 */
[C---:B------:R-:W-:Y:S01]  /*7ed0*/  HMMA.16816.F32 R180, R32.reuse, R226, R180 ;  /* 0x000000e220b4723c */ /* 0x040fe200000018b4 */
[----:B------:R-:W2:Y:S05]  /*7ee0*/  LDSM.16.M88.4 R224, [R215+0x10800] ;  /* 0x01080000d7e0783b */ /* 0x000eaa0000000200 */
[C---:B------:R-:W-:Y:S06]  /*7ef0*/  HMMA.16816.F32 R176, R32.reuse, R192, R176 ;  /* 0x000000c020b0723c */ /* 0x040fec00000018b0 */
[C---:B------:R-:W-:Y:S01]  /*7f00*/  HMMA.16816.F32 R172, R32.reuse, R194, R172 ;  /* 0x000000c220ac723c */ /* 0x040fe200000018ac */
[----:B------:R-:W3:Y:S05]  /*7f10*/  LDSM.16.M88.4 R192, [R215+0x11000] ;  /* 0x01100000d7c0783b */ /* 0x000eea0000000200 */
[C---:B------:R-:W-:Y:S06]  /*7f20*/  HMMA.16816.F32 R168, R32.reuse, R188, R168 ;  /* 0x000000bc20a8723c */ /* 0x040fec00000018a8 */
[----:B------:R-:W-:Y:S01]  /*7f30*/  HMMA.16816.F32 R164, R32, R190, R164 ;  /* 0x000000be20a4723c */ /* 0x000fe200000018a4 */
[----:B------:R-:W4:Y:S04]  /*7f40*/  LDSM.16.M88.4 R188, [R215+0x11800] ;  /* 0x01180000d7bc783b */ /* 0x000f280000000200 */
[----:B------:R-:W-:Y:S01]  /*7f50*/  LDSM.16.M88.4 R32, [R217] ;  /* 0x00000000d920783b */ /* 0x000fe20000000200 */
        /* <DEDUP_REMOVED lines=22> */
[C---:B---3--:R-:W-:Y:S06]  /*80c0*/  HMMA.16816.F32 R168, R32.reuse, R192, R168 ;  /* 0x000000c020a8723c */ /* 0x048fec00000018a8 */
[----:B------:R-:W-:Y:S01]  /*80d0*/  HMMA.16816.F32 R164, R32, R194, R164 ;  /* 0x000000c220a4723c */ /* 0x000fe200000018a4 */
[----:B------:R-:W2:Y:S04]  /*80e0*/  LDSM.16.M88.4 R32, [R207] ;  /* 0x00000000cf20783b */ /* 0x000ea80000000200 */
[----:B------:R-:W-:Y:S01]  /*80f0*/  LDSM.16.M88.4 R192, [R221+0x13800] ;  /* 0x01380000ddc0783b */ /* 0x000fe20000000200 */
[C---:B-1----:R-:W-:Y:S06]  /*8100*/  HMMA.16816.F32 R184, R188.reuse, R24, R184 ;  /* 0x00000018bcb8723c */ /* 0x042fec00000018b8 */
[C---:B------:R-:W-:Y:S01]  /*8110*/  HMMA.16816.F32 R180, R188.reuse, R26, R180 ;  /* 0x0000001abcb4723c */ /* 0x040fe200000018b4 */
[----:B------:R-:W1:Y:S05]  /*8120*/  LDSM.16.M88.4 R24, [R206] ;  /* 0x00000000ce18783b */ /* 0x000e6a0000000200 */
[C---:B------:R-:W-:Y:S06]  /*8130*/  HMMA.16816.F32 R20, R188.reuse, R28, R20 ;  /* 0x0000001cbc14723c */ /* 0x040fec0000001814 */
[C---:B------:R-:W-:Y:S01]  /*8140*/  HMMA.16816.F32 R4, R188.reuse, R30, R4 ;  /* 0x0000001ebc04723c */ /* 0x040fe20000001804 */
[----:B------:R-:W3:Y:S05]  /*8150*/  LDSM.16.M88.4 R28, [R205] ;  /* 0x00000000cd1c783b */ /* 0x000eea0000000200 */
[C---:B----4-:R-:W-:Y:S06]  /*8160*/  HMMA.16816.F32 R176, R188.reuse, R244, R176 ;  /* 0x000000f4bcb0723c */ /* 0x050fec00000018b0 */
[----:B------:R-:W-:Y:S01]  /*8170*/  HMMA.16816.F32 R172, R188, R246, R172 ;  /* 0x000000f6bcac723c */ /* 0x000fe200000018ac */
[----:B------:R-:W4:Y:S05]  /*8180*/  LDSM.16.M88.4 R244, [R204] ;  /* 0x00000000ccf4783b */ /* 0x000f2a0000000200 */
[C---:B--2---:R-:W-:Y:S06]  /*8190*/  HMMA.16816.F32 R20, R224.reuse, R32, R20 ;  /* 0x00000020e014723c */ /* 0x044fec0000001814 */
[C---:B------:R-:W-:Y:S01]  /*81a0*/  HMMA.16816.F32 R4, R224.reuse, R34, R4 ;  /* 0x00000022e004723c */ /* 0x040fe20000001804 */
[----:B------:R-:W-:Y:S05]  /*81b0*/  LDSM.16.M88.4 R32, [R215+0x12800] ;  /* 0x01280000d720783b */ /* 0x000fea0000000200 */
[C---:B-1----:R-:W-:Y:S06]  /*81c0*/  HMMA.16816.F32 R184, R224.reuse, R24, R184 ;  /* 0x00000018e0b8723c */ /* 0x042fec00000018b8 */
[----:B------:R-:W-:Y:S01]  /*81d0*/  HMMA.16816.F32 R180, R224, R26, R180 ;  /* 0x0000001ae0b4723c */ /* 0x000fe200000018b4 */
[----:B------:R-:W1:Y:S05]  /*81e0*/  LDSM.16.M88.4 R24, [R218+0x4000] ;  /* 0x00400000da18783b */ /* 0x000e6a0000000200 */
[C---:B------:R-:W-:Y:S06]  /*81f0*/  HMMA.16816.F32 R168, R188.reuse, R192, R168 ;  /* 0x000000c0bca8723c */ /* 0x040fec00000018a8 */
[----:B------:R-:W-:Y:S01]  /*8200*/  HMMA.16816.F32 R164, R188, R194, R164 ;  /* 0x000000c2bca4723c */ /* 0x000fe200000018a4 */
[----:B------:R-:W2:Y:S04]  /*8210*/  LDSM.16.M88.4 R192, [R215+0x12000] ;  /* 0x01200000d7c0783b */ /* 0x000ea80000000200 */
[----:B------:R-:W2:Y:S01]  /*8220*/  LDSM.16.M88.4 R188, [R215+0x13000] ;  /* 0x01300000d7bc783b */ /* 0x000ea20000000200 */
        /* <DEDUP_REMOVED lines=16> */
[C---:B---3--:R-:W-:Y:S06]  /*8330*/  HMMA.16816.F32 R168, R24.reuse, R28, R168 ;  /* 0x0000001c18a8723c */ /* 0x048fec00000018a8 */
[----:B------:R-:W-:Y:S01]  /*8340*/  HMMA.16816.F32 R164, R24, R30, R164 ;  /* 0x0000001e18a4723c */ /* 0x000fe200000018a4 */
[----:B------:R-:W-:Y:S04]  /*8350*/  LDSM.16.M88.4 R28, [R222+0x8000] ;  /* 0x00800000de1c783b */ /* 0x000fe80000000200 */
[----:B------:R-:W3:Y:S01]  /*8360*/  LDSM.16.M88.4 R24, [R221+0x14000] ;  /* 0x01400000dd18783b */ /* 0x000ee20000000200 */
[C---:B-1----:R-:W-:Y:S06]  /*8370*/  HMMA.16816.F32 R20, R32.reuse, R244, R20 ;  /* 0x000000f42014723c */ /* 0x042fec0000001814 */
[C---:B------:R-:W-:Y:S01]  /*8380*/  HMMA.16816.F32 R4, R32.reuse, R246, R4 ;  /* 0x000000f62004723c */ /* 0x040fe20000001804 */
[----:B------:R-:W-:Y:S05]  /*8390*/  LDSM.16.M88.4 R244, [R202] ;  /* 0x00000000caf4783b */ /* 0x000fea0000000200 */
[C---:B------:R-:W-:Y:S06]  /*83a0*/  HMMA.16816.F32 R184, R32.reuse, R224, R184 ;  /* 0x000000e020b8723c */ /* 0x040fec00000018b8 */
[C---:B------:R-:W-:Y:S01]  /*83b0*/  HMMA.16816.F32 R180, R32.reuse, R226, R180 ;  /* 0x000000e220b4723c */ /* 0x040fe200000018b4 */
[----:B------:R-:W1:Y:S05]  /*83c0*/  LDSM.16.M88.4 R224, [R221+0x14800] ;  /* 0x01480000dde0783b */ /* 0x000e6a0000000200 */
[C---:B--2---:R-:W-:Y:S06]  /*83d0*/  HMMA.16816.F32 R176, R32.reuse, R192, R176 ;  /* 0x000000c020b0723c */ /* 0x044fec00000018b0 */
[C---:B------:R-:W-:Y:S01]  /*83e0*/  HMMA.16816.F32 R172, R32.reuse, R194, R172 ;  /* 0x000000c220ac723c */ /* 0x040fe200000018ac */
[----:B------:R-:W2:Y:S05]  /*83f0*/  LDSM.16.M88.4 R192, [R221+0x15000] ;  /* 0x01500000ddc0783b */ /* 0x000eaa0000000200 */
[C---:B----4-:R-:W-:Y:S06]  /*8400*/  HMMA.16816.F32 R168, R32.reuse, R188, R168 ;  /* 0x000000bc20a8723c */ /* 0x050fec00000018a8 */
[----:B------:R-:W-:Y:S01]  /*8410*/  HMMA.16816.F32 R164, R32, R190, R164 ;  /* 0x000000be20a4723c */ /* 0x000fe200000018a4 */
[----:B------:R-:W4:Y:S04]  /*8420*/  LDSM.16.M88.4 R188, [R221+0x15800] ;  /* 0x01580000ddbc783b */ /* 0x000f280000000200 */
[----:B------:R-:W-:Y:S01]  /*8430*/  LDSM.16.M88.4 R32, [R220+0x8000] ;  /* 0x00800000dc20783b */ /* 0x000fe20000000200 */
[C---:B---3--:R-:W-:Y:S06]  /*8440*/  HMMA.16816.F32 R20, R28.reuse, R24, R20 ;  /* 0x000000181c14723c */ /* 0x048fec0000001814 */
        /* <DEDUP_REMOVED lines=8> */
[C---:B----4-:R-:W-:Y:S06]  /*84d0*/  HMMA.16816.F32 R168, R28.reuse, R188, R168 ;  /* 0x000000bc1ca8723c */ /* 0x050fec00000018a8 */
[----:B------:R-:W-:Y:S01]  /*84e0*/  HMMA.16816.F32 R164, R28, R190, R164 ;  /* 0x000000be1ca4723c */ /* 0x000fe200000018a4 */
[----:B------:R-:W-:Y:S04]  /*84f0*/  LDSM.16.M88.4 R188, [R218+0x8000] ;  /* 0x00800000dabc783b */ /* 0x000fe80000000200 */
[----:B------:R-:W4:Y:S01]  /*8500*/  LDSM.16.M88.4 R28, [R215+0x14000] ;  /* 0x01400000d71c783b */ /* 0x000f220000000200 */
        /* <DEDUP_REMOVED lines=9> */
[C---:B--2---:R-:W-:Y:S06]  /*85a0*/  HMMA.16816.F32 R168, R32.reuse, R192, R168 ;  /* 0x000000c020a8723c */ /* 0x044fec00000018a8 */
[----:B------:R-:W-:Y:S01]  /*85b0*/  HMMA.16816.F32 R164, R32, R194, R164 ;  /* 0x000000c220a4723c */ /* 0x000fe200000018a4 */
[----:B------:R-:W1:Y:S04]  /*85c0*/  LDSM.16.M88.4 R192, [R215+0x15800] ;  /* 0x01580000d7c0783b */ /* 0x000e680000000200 */
[----:B------:R-:W-:Y:S01]  /*85d0*/  LDSM.16.M88.4 R32, [R208+0x5000] ;  /* 0x00500000d020783b */ /* 0x000fe20000000200 */
[C---:B----4-:R-:W-:Y:S06]  /*85e0*/  HMMA.16816.F32 R20, R188.reuse, R28, R20 ;  /* 0x0000001cbc14723c */ /* 0x050fec0000001814 */
        /* <DEDUP_REMOVED lines=14> */
[----:B------:R-:W-:Y:S05]  /*86d0*/  LDSM.16.M88.4 R28, [R221+0x16800] ;  /* 0x01680000dd1c783b */ /* 0x000fea0000000200 */
[C---:B---3--:R-:W-:Y:S06]  /*86e0*/  HMMA.16816.F32 R184, R224.reuse, R24, R184 ;  /* 0x00000018e0b8723c */ /* 0x048fec00000018b8 */
[C---:B------:R-:W-:Y:S01]  /*86f0*/  HMMA.16816.F32 R180, R224.reuse, R26, R180 ;  /* 0x0000001ae0b4723c */ /* 0x040fe200000018b4 */
[----:B------:R-:W1:Y:S05]  /*8700*/  LDSM.16.M88.4 R24, [R222+0xc000] ;  /* 0x00c00000de18783b */ /* 0x000e6a0000000200 */
[C---:B------:R-:W-:Y:S06]  /*8710*/  HMMA.16816.F32 R176, R224.reuse, R32, R176 ;  /* 0x00000020e0b0723c */ /* 0x040fec00000018b0 */
[C---:B------:R-:W-:Y:S01]  /*8720*/  HMMA.16816.F32 R172, R224.reuse, R34, R172 ;  /* 0x00000022e0ac723c */ /* 0x040fe200000018ac */
[----:B------:R-:W2:Y:S05]  /*8730*/  LDSM.16.M88.4 R32, [R221+0x17800] ;  /* 0x01780000dd20783b */ /* 0x000eaa0000000200 */
[C---:B----4-:R-:W-:Y:S06]  /*8740*/  HMMA.16816.F32 R168, R224.reuse, R244, R168 ;  /* 0x000000f4e0a8723c */ /* 0x050fec00000018a8 */
[----:B------:R-:W-:Y:S01]  /*8750*/  HMMA.16816.F32 R164, R224, R246, R164 ;  /* 0x000000f6e0a4723c */ /* 0x000fe200000018a4 */
[----:B------:R-:W-:Y:S04]  /*8760*/  LDSM.16.M88.4 R224, [R199] ;  /* 0x00000000c7e0783b */ /* 0x000fe80000000200 */
[----:B------:R-:W-:Y:S01]  /*8770*/  LDSM.16.M88.4 R244, [R218+0xc000] ;  /* 0x00c00000daf4783b */ /* 0x000fe20000000200 */
[C---:B-1----:R-:W-:Y:S06]  /*8780*/  HMMA.16816.F32 R184, R24.reuse, R28, R184 ;  /* 0x0000001c18b8723c */ /* 0x042fec00000018b8 */
[C---:B------:R-:W-:Y:S01]  /*8790*/  HMMA.16816.F32 R180, R24.reuse, R30, R180 ;  /* 0x0000001e18b4723c */ /* 0x040fe200000018b4 */
[----:B------:R-:W1:Y:S05]  /*87a0*/  LDSM.16.M88.4 R28, [R220+0xc000] ;  /* 0x00c00000dc1c783b */ /* 0x000e6a0000000200 */
[C---:B------:R-:W-:Y:S06]  /*87b0*/  HMMA.16816.F32 R20, R24.reuse, R192, R20 ;  /* 0x000000c01814723c */ /* 0x040fec0000001814 */
[C---:B------:R-:W-:Y:S01]  /*87c0*/  HMMA.16816.F32 R4, R24.reuse, R194, R4 ;  /* 0x000000c21804723c */ /* 0x040fe20000001804 */
[----:B------:R-:W3:Y:S05]  /*87d0*/  LDSM.16.M88.4 R192, [R198] ;  /* 0x00000000c6c0783b */ /* 0x000eea0000000200 */
[C---:B------:R-:W-:Y:S06]  /*87e0*/  HMMA.16816.F32 R176, R24.reuse, R188, R176 ;  /* 0x000000bc18b0723c */ /* 0x040fec00000018b0 */
[C---:B------:R-:W-:Y:S01]  /*87f0*/  HMMA.16816.F32 R172, R24.reuse, R190, R172 ;  /* 0x000000be18ac723c */ /* 0x040fe200000018ac */
[----:B------:R-:W4:Y:S05]  /*8800*/  LDSM.16.M88.4 R188, [R197] ;  /* 0x00000000c5bc783b */ /* 0x000f2a0000000200 */
[C---:B--2---:R-:W-:Y:S06]  /*8810*/  HMMA.16816.F32 R168, R24.reuse, R32, R168 ;  /* 0x0000002018a8723c */ /* 0x044fec00000018a8 */
[----:B------:R-:W-:Y:S01]  /*8820*/  HMMA.16816.F32 R164, R24, R34, R164 ;  /* 0x0000002218a4723c */ /* 0x000fe200000018a4 */
[----:B------:R-:W2:Y:S04]  /*8830*/  LDSM.16.M88.4 R32, [R196] ;  /* 0x00000000c420783b */ /* 0x000ea80000000200 */
[----:B------:R-:W2:Y:S01]  /*8840*/  LDSM.16.M88.4 R24, [R215+0x16000] ;  /* 0x01600000d718783b */ /* 0x000ea20000000200 */
[C---:B-1----:R-:W-:Y:S06]  /*8850*/  HMMA.16816.F32 R20, R28.reuse, R224, R20 ;  /* 0x000000e01c14723c */ /* 0x042fec0000001814 */
[C---:B------:R-:W-:Y:S01]  /*8860*/  HMMA.16816.F32 R4, R28.reuse, R226, R4 ;  /* 0x000000e21c04723c */ /* 0x040fe20000001804 */
[----:B------:R-:W1:Y:S05]  /*8870*/  LDSM.16.M88.4 R224, [R215+0x16800] ;  /* 0x01680000d7e0783b */ /* 0x000e6a0000000200 */
[C---:B---3--:R-:W-:Y:S06]  /*8880*/  HMMA.16816.F32 R184, R28.reuse, R192, R184 ;  /* 0x000000c01cb8723c */ /* 0x048fec00000018b8 */
[C---:B------:R-:W-:Y:S01]  /*8890*/  HMMA.16816.F32 R180, R28.reuse, R194, R180 ;  /* 0x000000c21cb4723c */ /* 0x040fe200000018b4 */
[----:B------:R-:W-:Y:S05]  /*88a0*/  LDSM.16.M88.4 R192, [R215+0x17000] ;  /* 0x01700000d7c0783b */ /* 0x000fea0000000200 */
[C---:B----4-:R-:W-:Y:S06]  /*88b0*/  HMMA.16816.F32 R176, R28.reuse, R188, R176 ;  /* 0x000000bc1cb0723c */ /* 0x050fec00000018b0 */
[C---:B------:R-:W-:Y:S01]  /*88c0*/  HMMA.16816.F32 R172, R28.reuse, R190, R172 ;  /* 0x000000be1cac723c */ /* 0x040fe200000018ac */
[----:B------:R-:W3:Y:S05]  /*88d0*/  LDSM.16.M88.4 R188, [R215+0x17800] ;  /* 0x01780000d7bc783b */ /* 0x000eea0000000200 */
[C---:B--2---:R-:W-:Y:S06]  /*88e0*/  HMMA.16816.F32 R168, R28.reuse, R32, R168 ;  /* 0x000000201ca8723c */ /* 0x044fec00000018a8 */
[----:B------:R-:W-:Y:S01]  /*88f0*/  HMMA.16816.F32 R164, R28, R34, R164 ;  /* 0x000000221ca4723c */ /* 0x000fe200000018a4 */
[----:B------:R-:W-:Y:S04]  /*8900*/  LDSM.16.M88.4 R32, [R217+0xc000] ;  /* 0x00c00000d920783b */ /* 0x000fe80000000200 */
[----:B------:R-:W2:Y:S01]  /*8910*/  LDSM.16.M88.4 R28, [R208+0x6000] ;  /* 0x00600000d01c783b */ /* 0x000ea20000000200 */
[C---:B------:R-:W-:Y:S06]  /*8920*/  HMMA.16816.F32 R20, R244.reuse, R24, R20 ;  /* 0x00000018f414723c */ /* 0x040fec0000001814 */
[C---:B------:R-:W-:Y:S01]  /*8930*/  HMMA.16816.F32 R4, R244.reuse, R26, R4 ;  /* 0x0000001af404723c */ /* 0x040fe20000001804 */
[----:B------:R-:W4:Y:S05]  /*8940*/  LDSM.16.M88.4 R24, [R208+0x6800] ;  /* 0x00680000d018783b */ /* 0x000f2a0000000200 */
[C---:B-1----:R-:W-:Y:S06]  /*8950*/  HMMA.16816.F32 R184, R244.reuse, R224, R184 ;  /* 0x000000e0f4b8723c */ /* 0x042fec00000018b8 */
[C---:B------:R-:W-:Y:S06]  /*8960*/  HMMA.16816.F32 R180, R244.reuse, R226, R180 ;  /* 0x000000e2f4b4723c */ /* 0x040fec00000018b4 */
[C---:B---3--:R-:W-:Y:S06]  /*8970*/  HMMA.16816.F32 R164, R244.reuse, R190, R164 ;  /* 0x000000bef4a4723c */ /* 0x048fec00000018a4 */
[C---:B------:R-:W-:Y:S06]  /*8980*/  HMMA.16816.F32 R168, R244.reuse, R188, R168 ;  /* 0x000000bcf4a8723c */ /* 0x040fec00000018a8 */
[----:B------:R-:W-:Y:S06]  /*8990*/  HMMA.16816.F32 R176, R244, R192, R176 ;  /* 0x000000c0f4b0723c */ /* 0x000fec00000018b0 */
[C---:B--2---:R-:W-:Y:S06]  /*89a0*/  HMMA.16816.F32 R20, R32.reuse, R28, R20 ;  /* 0x0000001c2014723c */ /* 0x044fec0000001814 */
[C---:B------:R-:W-:Y:S01]  /*89b0*/  HMMA.16816.F32 R4, R32.reuse, R30, R4 ;  /* 0x0000001e2004723c */ /* 0x040fe20000001804 */
[----:B------:R-:W1:Y:S05]  /*89c0*/  LDSM.16.M88.4 R28, [R208+0x7000] ;  /* 0x00700000d01c783b */ /* 0x000e6a0000000200 */
[----:B----4-:R-:W-:Y:S06]  /*89d0*/  HMMA.16816.F32 R184, R32, R24, R184 ;  /* 0x0000001820b8723c */ /* 0x010fec00000018b8 */
[----:B------:R-:W-:Y:S06]  /*89e0*/  HMMA.16816.F32 R172, R244, R194, R172 ;  /* 0x000000c2f4ac723c */ /* 0x000fec00000018ac */
[----:B------:R-:W-:Y:S01]  /*89f0*/  FSEL R190, R20, -INF , !P0 ;  /* 0xff80000014be7808 */ /* 0x000fe20004000000 */
[----:B------:R-:W-:Y:S01]  /*8a00*/  HMMA.16816.F32 R180, R32, R26, R180 ;  /* 0x0000001a20b4723c */ /* 0x000fe200000018b4 */
[----:B------:R-:W-:-:S02]  /*8a10*/  ISETP.GE.AND P0, PT, R17, R231, PT ;  /* 0x000000e71100720c */ /* 0x000fc40003f06270 */
[----:B------:R-:W-:Y:S02]  /*8a20*/  FSEL R188, R22, -INF , !P6 ;  /* 0xff80000016bc7808 */ /* 0x000fe40007000000 */
[----:B------:R-:W-:Y:S01]  /*8a30*/  ISETP.LT.OR P0, PT, R17, R236, P0 ;  /* 0x000000ec1100720c */ /* 0x000fe20000701670 */
[----:B------:R-:W-:Y:S01]  /*8a40*/  VIADD R17, R3, 0x9 ;  /* 0x0000000903117836 */ /* 0x000fe20000000000 */
[----:B------:R-:W-:Y:S02]  /*8a50*/  FSEL R191, R21, -INF , !P1 ;  /* 0xff80000015bf7808 */ /* 0x000fe40004800000 */
[C---:B------:R-:W-:Y:S02]  /*8a60*/  ISETP.GE.AND P6, PT, R18.reuse, R237, PT ;  /* 0x000000ed1200720c */ /* 0x040fe40003fc6270 */
[----:B------:R-:W-:Y:S02]  /*8a70*/  ISETP.GE.AND P1, PT, R18, R231, PT ;  /* 0x000000e71200720c */ /* 0x000fe40003f26270 */
[----:B------:R-:W-:-:S02]  /*8a80*/  FSEL R247, R23, -INF , !P0 ;  /* 0xff80000017f77808 */ /* 0x000fc40004000000 */
[----:B------:R-:W-:Y:S01]  /*8a90*/  ISETP.GE.AND P0, PT, R17, R237, PT ;  /* 0x000000ed1100720c */ /* 0x000fe20003f06270 */
[----:B------:R-:W2:Y:S01]  /*8aa0*/  LDSM.16.M88.4 R20, [R208+0x7800] ;  /* 0x00780000d014783b */ /* 0x000ea20000000200 */
[----:B------:R-:W-:Y:S01]  /*8ab0*/  ISETP.LT.OR P6, PT, R18, R238, P6 ;  /* 0x000000ee1200720c */ /* 0x000fe200037c1670 */
[----:B------:R-:W-:-:S04]  /*8ac0*/  DEPBAR.LE SB0, 0x0 ;  /* 0x000080000000791a */ /* 0x000fc80000000000 */
[----:B------:R-:W-:Y:S01]  /*8ad0*/  BAR.SYNC.DEFER_BLOCKING 0x0 ;  /* 0x0000000000007b1d */ /* 0x000fe20000010000 */
[----:B------:R-:W-:Y:S01]  /*8ae0*/  ISETP.LT.OR P1, PT, R18, R236, P1 ;  /* 0x000000ec1200720c */ /* 0x000fe20000f21670 */
[----:B------:R-:W-:Y:S01]  /*8af0*/  VIADD R18, R3, 0x10 ;  /* 0x0000001003127836 */ /* 0x000fe20000000000 */
[----:B------:R-:W-:Y:S01]  /*8b00*/  ISETP.LT.OR P0, PT, R17, R238, P0 ;  /* 0x000000ee1100720c */ /* 0x000fe20000701670 */
[C---:B-1----:R-:W-:Y:S01]  /*8b10*/  HMMA.16816.F32 R176, R32.reuse, R28, R176 ;  /* 0x0000001c20b0723c */ /* 0x042fe200000018b0 */
[----:B------:R-:W-:Y:S01]  /*8b20*/  FSEL R245, R4, -INF , !P6 ;  /* 0xff80000004f57808 */ /* 0x000fe20007000000 */
[C---:B------:R-:W-:Y:S01]  /*8b30*/  VIADD R4, R3.reuse, 0x18 ;  /* 0x0000001803047836 */ /* 0x040fe20000000000 */
[----:B------:R-:W-:Y:S01]  /*8b40*/  FSEL R251, R6, -INF , !P1 ;  /* 0xff80000006fb7808 */ /* 0x000fe20004800000 */
[----:B------:R-:W-:Y:S01]  /*8b50*/  VIADD R6, R3, 0x28 ;  /* 0x0000002803067836 */ /* 0x000fe20000000000 */
[----:B------:R-:W-:Y:S01]  /*8b60*/  ISETP.GE.AND P6, PT, R17, R231, PT ;  /* 0x000000e71100720c */ /* 0x000fe20003fc6270 */
[----:B------:R-:W-:Y:S01]  /*8b70*/  HMMA.16816.F32 R172, R32, R30, R172 ;  /* 0x0000001e20ac723c */ /* 0x000fe200000018ac */
[----:B------:R-:W-:-:S02]  /*8b80*/  ISETP.GE.AND P1, PT, R18, R237, PT ;  /* 0x000000ed1200720c */ /* 0x000fc40003f26270 */
[----:B------:R-:W-:Y:S01]  /*8b90*/  FSEL R246, R5, -INF , !P0 ;  /* 0xff80000005f67808 */ /* 0x000fe20004000000 */
[----:B------:R-:W-:Y:S01]  /*8ba0*/  VIADD R5, R3, 0x11 ;  /* 0x0000001103057836 */ /* 0x000fe20000000000 */
[C---:B------:R-:W-:Y:S02]  /*8bb0*/  ISETP.GE.AND P0, PT, R18.reuse, R231, PT ;  /* 0x000000e71200720c */ /* 0x040fe40003f06270 */
[----:B------:R-:W-:Y:S02]  /*8bc0*/  ISETP.LT.OR P6, PT, R17, R236, P6 ;  /* 0x000000ec1100720c */ /* 0x000fe400037c1670 */
[C---:B------:R-:W-:Y:S02]  /*8bd0*/  ISETP.LT.OR P1, PT, R18.reuse, R238, P1 ;  /* 0x000000ee1200720c */ /* 0x040fe40000f21670 */
[----:B------:R-:W-:Y:S02]  /*8be0*/  ISETP.LT.OR P0, PT, R18, R236, P0 ;  /* 0x000000ec1200720c */ /* 0x000fe40000701670 */
[----:B------:R-:W-:-:S02]  /*8bf0*/  FSEL R250, R7, -INF , !P6 ;  /* 0xff80000007fa7808 */ /* 0x000fc40007000000 */
[----:B------:R-:W-:Y:S02]  /*8c00*/  FSEL R189, R184, -INF , !P1 ;  /* 0xff800000b8bd7808 */ /* 0x000fe40004800000 */
[C---:B------:R-:W-:Y:S02]  /*8c10*/  ISETP.GE.AND P6, PT, R5.reuse, R237, PT ;  /* 0x000000ed0500720c */ /* 0x040fe40003fc6270 */
[C---:B------:R-:W-:Y:S02]  /*8c20*/  ISETP.GE.AND P1, PT, R5.reuse, R231, PT ;  /* 0x000000e70500720c */ /* 0x040fe40003f26270 */
[----:B------:R-:W-:Y:S02]  /*8c30*/  FSEL R184, R186, -INF , !P0 ;  /* 0xff800000bab87808 */ /* 0x000fe40004000000 */
[----:B------:R-:W-:Y:S01]  /*8c40*/  ISETP.GE.AND P0, PT, R4, R237, PT ;  /* 0x000000ed0400720c */ /* 0x000fe20003f06270 */
[----:B--2---:R-:W-:Y:S01]  /*8c50*/  HMMA.16816.F32 R168, R32, R20, R168 ;  /* 0x0000001420a8723c */ /* 0x004fe200000018a8 */
[----:B------:R-:W-:-:S02]  /*8c60*/  ISETP.LT.OR P6, PT, R5, R238, P6 ;  /* 0x000000ee0500720c */ /* 0x000fc400037c1670 */
[----:B------:R-:W-:Y:S01]  /*8c70*/  ISETP.LT.OR P1, PT, R5, R236, P1 ;  /* 0x000000ec0500720c */ /* 0x000fe20000f21670 */
[----:B------:R-:W-:Y:S01]  /*8c80*/  VIADD R5, R3, 0x19 ;  /* 0x0000001903057836 */ /* 0x000fe20000000000 */
[----:B------:R-:W-:Y:S01]  /*8c90*/  ISETP.LT.OR P0, PT, R4, R238, P0 ;  /* 0x000000ee0400720c */ /* 0x000fe20000701670 */
[----:B------:R-:W-:Y:S01]  /*8ca0*/  HMMA.16816.F32 R164, R32, R22, R164 ;  /* 0x0000001620a4723c */ /* 0x000fe200000018a4 */
[----:B------:R-:W-:Y:S02]  /*8cb0*/  FSEL R28, R187, -INF , !P1 ;  /* 0xff800000bb1c7808 */ /* 0x000fe40004800000 */
[----:B------:R-:W-:Y:S02]  /*8cc0*/  FSEL R29, R180, -INF , !P0 ;  /* 0xff800000b41d7808 */ /* 0x000fe40004000000 */
[----:B------:R-:W-:Y:S02]  /*8cd0*/  FSEL R185, R185, -INF , !P6 ;  /* 0xff800000b9b97808 */ /* 0x000fe40007000000 */
[----:B------:R-:W-:-:S02]  /*8ce0*/  ISETP.GE.AND P1, PT, R5, R237, PT ;  /* 0x000000ed0500720c */ /* 0x000fc40003f26270 */
[CC--:B------:R-:W-:Y:S02]  /*8cf0*/  ISETP.GE.AND P0, PT, R5.reuse, R231.reuse, PT ;  /* 0x000000e70500720c */ /* 0x0c0fe40003f06270 */
[C---:B------:R-:W-:Y:S02]  /*8d00*/  ISETP.GE.AND P6, PT, R4.reuse, R231, PT ;  /* 0x000000e70400720c */ /* 0x040fe40003fc6270 */
[C---:B------:R-:W-:Y:S02]  /*8d10*/  ISETP.LT.OR P1, PT, R5.reuse, R238, P1 ;  /* 0x000000ee0500720c */ /* 0x040fe40000f21670 */
[-C--:B------:R-:W-:Y:S01]  /*8d20*/  ISETP.LT.OR P0, PT, R5, R236.reuse, P0 ;  /* 0x000000ec0500720c */ /* 0x080fe20000701670 */
[C---:B------:R-:W-:Y:S01]  /*8d30*/  VIADD R5, R3.reuse, 0x20 ;  /* 0x0000002003057836 */ /* 0x040fe20000000000 */
[----:B------:R-:W-:Y:S01]  /*8d40*/  ISETP.LT.OR P6, PT, R4, R236, P6 ;  /* 0x000000ec0400720c */ /* 0x000fe200037c1670 */
[----:B------:R-:W-:Y:S01]  /*8d50*/  VIADD R4, R3, 0x21 ;  /* 0x0000002103047836 */ /* 0x000fe20000000000 */
[----:B------:R-:W-:-:S02]  /*8d60*/  FSEL R186, R181, -INF , !P1 ;  /* 0xff800000b5ba7808 */ /* 0x000fc40004800000 */
[----:B------:R-:W-:Y:S02]  /*8d70*/  FSEL R30, R182, -INF , !P6 ;  /* 0xff800000b61e7808 */ /* 0x000fe40007000000 */
[C---:B------:R-:W-:Y:S02]  /*8d80*/  ISETP.GE.AND P6, PT, R5.reuse, R237, PT ;  /* 0x000000ed0500720c */ /* 0x040fe40003fc6270 */
[----:B------:R-:W-:Y:S02]  /*8d90*/  ISETP.GE.AND P1, PT, R5, R231, PT ;  /* 0x000000e70500720c */ /* 0x000fe40003f26270 */
[----:B------:R-:W-:Y:S02]  /*8da0*/  FSEL R31, R183, -INF , !P0 ;  /* 0xff800000b71f7808 */ /* 0x000fe40004000000 */
[----:B------:R-:W-:Y:S02]  /*8db0*/  ISETP.GE.AND P0, PT, R4, R237, PT ;  /* 0x000000ed0400720c */ /* 0x000fe40003f06270 */
[----:B------:R-:W-:-:S02]  /*8dc0*/  ISETP.LT.OR P6, PT, R5, R238, P6 ;  /* 0x000000ee0500720c */ /* 0x000fc400037c1670 */
[----:B------:R-:W-:Y:S01]  /*8dd0*/  ISETP.LT.OR P1, PT, R5, R236, P1 ;  /* 0x000000ec0500720c */ /* 0x000fe20000f21670 */
[----:B------:R-:W-:Y:S01]  /*8de0*/  VIADD R5, R3, 0x29 ;  /* 0x0000002903057836 */ /* 0x000fe20000000000 */
[----:B------:R-:W-:Y:S02]  /*8df0*/  ISETP.LT.OR P0, PT, R4, R238, P0 ;  /* 0x000000ee0400720c */ /* 0x000fe40000701670 */
[----:B------:R-:W-:Y:S02]  /*8e00*/  FSEL R193, R176, -INF , !P6 ;  /* 0xff800000b0c17808 */ /* 0x000fe40007000000 */
[----:B------:R-:W-:Y:S02]  /*8e10*/  FSEL R224, R178, -INF , !P1 ;  /* 0xff800000b2e07808 */ /* 0x000fe40004800000 */
[----:B------:R-:W-:Y:S02]  /*8e20*/  ISETP.GE.AND P6, PT, R4, R231, PT ;  /* 0x000000e70400720c */ /* 0x000fe40003fc6270 */
[----:B------:R-:W-:-:S02]  /*8e30*/  ISETP.GE.AND P1, PT, R6, R237, PT ;  /* 0x000000ed0600720c */ /* 0x000fc40003f26270 */
[----:B------:R-:W-:Y:S02]  /*8e40*/  FSEL R195, R177, -INF , !P0 ;  /* 0xff800000b1c37808 */ /* 0x000fe40004000000 */
[----:B------:R-:W-:Y:S02]  /*8e50*/  ISETP.GE.AND P0, PT, R6, R231, PT ;  /* 0x000000e70600720c */ /* 0x000fe40003f06270 */
[----:B------:R-:W-:Y:S01]  /*8e60*/  ISETP.LT.OR P6, PT, R4, R236, P6 ;  /* 0x000000ec0400720c */ /* 0x000fe200037c1670 */
[----:B------:R-:W-:Y:S01]  /*8e70*/  VIADD R4, R3, 0x30 ;  /* 0x0000003003047836 */ /* 0x000fe20000000000 */
[C---:B------:R-:W-:Y:S02]  /*8e80*/  ISETP.LT.OR P1, PT, R6.reuse, R238, P1 ;  /* 0x000000ee0600720c */ /* 0x040fe40000f21670 */
[----:B------:R-:W-:Y:S02]  /*8e90*/  ISETP.LT.OR P0, PT, R6, R236, P0 ;  /* 0x000000ec0600720c */ /* 0x000fe40000701670 */
[----:B------:R-:W-:-:S02]  /*8ea0*/  FSEL R192, R179, -INF , !P6 ;  /* 0xff800000b3c07808 */ /* 0x000fc40007000000 */
[----:B------:R-:W-:Y:S02]  /*8eb0*/  FSEL R225, R172, -INF , !P1 ;  /* 0xff800000ace17808 */ /* 0x000fe40004800000 */
[C---:B------:R-:W-:Y:S02]  /*8ec0*/  ISETP.GE.AND P6, PT, R5.reuse, R237, PT ;  /* 0x000000ed0500720c */ /* 0x040fe40003fc6270 */
[C---:B------:R-:W-:Y:S02]  /*8ed0*/  ISETP.GE.AND P1, PT, R5.reuse, R231, PT ;  /* 0x000000e70500720c */ /* 0x040fe40003f26270 */
[----:B------:R-:W-:Y:S02]  /*8ee0*/  FSEL R194, R174, -INF , !P0 ;  /* 0xff800000aec27808 */ /* 0x000fe40004000000 */
[----:B------:R-:W-:Y:S02]  /*8ef0*/  ISETP.GE.AND P0, PT, R4, R237, PT ;  /* 0x000000ed0400720c */ /* 0x000fe40003f06270 */
[----:B------:R-:W-:-:S02]  /*8f00*/  ISETP.LT.OR P6, PT, R5, R238, P6 ;  /* 0x000000ee0500720c */ /* 0x000fc400037c1670 */
[----:B------:R-:W-:Y:S01]  /*8f10*/  ISETP.LT.OR P1, PT, R5, R236, P1 ;  /* 0x000000ec0500720c */ /* 0x000fe20000f21670 */
[----:B------:R-:W-:Y:S01]  /*8f20*/  VIADD R5, R3, 0x31 ;  /* 0x0000003103057836 */ /* 0x000fe20000000000 */
[C---:B------:R-:W-:Y:S02]  /*8f30*/  ISETP.LT.OR P0, PT, R4.reuse, R238, P0 ;  /* 0x000000ee0400720c */ /* 0x040fe40000701670 */
[----:B------:R-:W-:Y:S02]  /*8f40*/  FSEL R226, R175, -INF , !P1 ;  /* 0xff800000afe27808 */ /* 0x000fe40004800000 */
[-C--:B------:R-:W-:Y:S02]  /*8f50*/  ISETP.GE.AND P1, PT, R4, R231.reuse, PT ;  /* 0x000000e70400720c */ /* 0x080fe40003f26270 */
[----:B------:R-:W-:Y:S02]  /*8f60*/  FSEL R183, R168, -INF , !P0 ;  /* 0xff800000a8b77808 */ /* 0x000fe40004000000 */
[----:B------:R-:W-:-:S02]  /*8f70*/  ISETP.GE.AND P0, PT, R5, R231, PT ;  /* 0x000000e70500720c */ /* 0x000fc40003f06270 */
[-C--:B------:R-:W-:Y:S01]  /*8f80*/  ISETP.LT.OR P1, PT, R4, R236.reuse, P1 ;  /* 0x000000ec0400720c */ /* 0x080fe20000f21670 */
[----:B------:R-:W-:Y:S01]  /*8f90*/  VIADD R4, R3, 0x38 ;  /* 0x0000003803047836 */ /* 0x000fe20000000000 */
[----:B------:R-:W-:Y:S01]  /*8fa0*/  ISETP.LT.OR P0, PT, R5, R236, P0 ;  /* 0x000000ec0500720c */ /* 0x000fe20000701670 */
[----:B------:R-:W-:Y:S01]  /*8fb0*/  VIADD R3, R3, 0x39 ;  /* 0x0000003903037836 */ /* 0x000fe20000000000 */
[----:B------:R-:W-:Y:S02]  /*8fc0*/  FSEL R227, R173, -INF , !P6 ;  /* 0xff800000ade37808 */ /* 0x000fe40007000000 */
[----:B------:R-:W-:Y:S02]  /*8fd0*/  FSEL R178, R171, -INF , !P0 ;  /* 0xff800000abb27808 */ /* 0x000fe40004000000 */
[----:B------:R-:W-:Y:S02]  /*8fe0*/  ISETP.GE.AND P0, PT, R4, R231, PT ;  /* 0x000000e70400720c */ /* 0x000fe40003f06270 */
[----:B------:R-:W-:-:S02]  /*8ff0*/  FSEL R180, R170, -INF , !P1 ;  /* 0xff800000aab47808 */ /* 0x000fc40004800000 */
[C---:B------:R-:W-:Y:S02]  /*9000*/  ISETP.LT.OR P0, PT, R4.reuse, R236, P0 ;  /* 0x000000ec0400720c */ /* 0x040fe40000701670 */
[CC--:B------:R-:W-:Y:S02]  /*9010*/  ISETP.GE.AND P6, PT, R5.reuse, R237.reuse, PT ;  /* 0x000000ed0500720c */ /* 0x0c0fe40003fc6270 */
[----:B------:R-:W-:Y:S02]  /*9020*/  ISETP.GE.AND P1, PT, R4, R237, PT ;  /* 0x000000ed0400720c */ /* 0x000fe40003f26270 */
[----:B------:R-:W-:Y:S02]  /*9030*/  FSEL R170, R166, -INF , !P0 ;  /* 0xff800000a6aa7808 */ /* 0x000fe40004000000 */
[----:B------:R-:W-:Y:S02]  /*9040*/  PLOP3.LUT P0, PT, PT, PT, UP0, 0x80, 0x0 ;  /* 0x000000000000781c */ /* 0x000fe40003f0f008 */
[----:B------:R-:W-:-:S02]  /*9050*/  ISETP.LT.OR P6, PT, R5, R238, P6 ;  /* 0x000000ee0500720c */ /* 0x000fc400037c1670 */
[-C--:B------:R-:W-:Y:S02]  /*9060*/  ISETP.LT.OR P1, PT, R4, R238.reuse, P1 ;  /* 0x000000ee0400720c */ /* 0x080fe40000f21670 */
[----:B------:R-:W-:Y:S02]  /*9070*/  FSEL R181, R169, -INF , !P6 ;  /* 0xff800000a9b57808 */ /* 0x000fe40007000000 */
[----:B------:R-:W-:Y:S02]  /*9080*/  FSEL R179, R164, -INF , !P1 ;  /* 0xff800000a4b37808 */ /* 0x000fe40004800000 */
[C---:B------:R-:W-:Y:S02]  /*9090*/  ISETP.GE.AND P6, PT, R3.reuse, R237, PT ;  /* 0x000000ed0300720c */ /* 0x040fe40003fc6270 */
[C---:B------:R-:W-:Y:S02]  /*90a0*/  ISETP.GE.AND P1, PT, R3.reuse, R231, PT ;  /* 0x000000e70300720c */ /* 0x040fe40003f26270 */
[----:B------:R-:W-:-:S02]  /*90b0*/  ISETP.LT.OR P6, PT, R3, R238, P6 ;  /* 0x000000ee0300720c */ /* 0x000fc400037c1670 */
        /* <DEDUP_REMOVED lines=83> */
.L_x_1628:
[----:B------:R-:W-:Y:S05]  /*95f0*/  BSYNC B0 ;  /* 0x0000000000007941 */ /* 0x000fea0003800000 */
.L_x_1627:
[----:B------:R-:W0:Y:S02]  /*9600*/  LDGDEPBAR ;  /* 0x00000000000079af */ /* 0x000e240000000000 */
.L_x_1626:
[----:B-12---:R-:W-:Y:S01]  /*9610*/  FMNMX.FTZ R4, R2, R190, !PT ;  /* 0x000000be02047209 */ /* 0x006fe20007810000 */
[----:B------:R1:W-:Y:S01]  /*9620*/  STL.64 [R1+0x30], R10 ;  /* 0x0000300a01007387 */ /* 0x0003e20000100a00 */
[----:B------:R-:W-:Y:S01]  /*9630*/  MOV R23, R245 ;  /* 0x000000f500177202 */ /* 0x000fe20000000f00 */
[----:B------:R-:W-:Y:S01]  /*9640*/  USHF.L.U32 UR44, UR21, 0x1, URZ ;  /* 0x00000001152c7899 */ /* 0x000fe2000800063f */
[----:B------:R-:W-:Y:S01]  /*9650*/  FMNMX.FTZ R4, R191, R4, !PT ;  /* 0x00000004bf047209 */ /* 0x000fe20007810000 */
[----:B------:R-:W-:Y:S01]  /*9660*/  UIADD3 UR4, UR35, -0x4498517b, URZ ;  /* 0xbb67ae8523047890 */ /* 0x000fe2000fffe03f */
[----:B------:R-:W-:Y:S01]  /*9670*/  MOV R24, R247 ;  /* 0x000000f700187202 */ /* 0x000fe20000000f00 */
[----:B------:R-:W-:Y:S01]  /*9680*/  UIADD3 UR6, UR34, -0x61c88647, URZ ;  /* 0x9e3779b922067890 */ /* 0x000fe2000fffe03f */
[----:B------:R-:W-:Y:S01]  /*9690*/  FMNMX.FTZ R3, R0, R188, !PT ;  /* 0x000000bc00037209 */ /* 0x000fe20007810000 */
[----:B------:R-:W-:Y:S01]  /*96a0*/  UIADD3 UR41, UR34, 0x3c6ef372, URZ ;  /* 0x3c6ef37222297890 */ /* 0x000fe2000fffe03f */
[----:B------:R-:W-:Y:S01]  /*96b0*/  MOV R25, R246 ;  /* 0x000000f600197202 */ /* 0x000fe20000000f00 */
[----:B------:R-:W-:Y:S01]  /*96c0*/  UIADD3 UR7, UR35, 0x646e171e, URZ ;  /* 0x646e171e23077890 */ /* 0x000fe2000fffe03f */
[----:B------:R-:W-:-:S02]  /*96d0*/  FMNMX.FTZ R4, R23, R4, !PT ;  /* 0x0000000417047209 */ /* 0x000fc40007810000 */
[----:B------:R-:W-:Y:S02]  /*96e0*/  MOV R22, R251 ;  /* 0x000000fb00167202 */ /* 0x000fe40000000f00 */
[----:B------:R-:W-:Y:S02]  /*96f0*/  FMNMX.FTZ R3, R24, R3, !PT ;  /* 0x0000000318037209 */ /* 0x000fe40007810000 */
[----:B------:R-:W-:Y:S02]  /*9700*/  FMNMX.FTZ R4, R25, R4, !PT ;  /* 0x0000000419047209 */ /* 0x000fe40007810000 */
[----:B------:R-:W-:Y:S01]  /*9710*/  MOV R20, R250 ;  /* 0x000000fa00147202 */ /* 0x000fe20000000f00 */
[----:B------:R-:W-:Y:S01]  /*9720*/  IMAD.WIDE.U32 R250, R14, -0x326172a9, RZ ;  /* 0xcd9e8d570efa7825 */ /* 0x000fe200078e00ff */
[----:B------:R-:W-:Y:S02]  /*9730*/  FMNMX.FTZ R3, R22, R3, !PT ;  /* 0x0000000316037209 */ /* 0x000fe40007810000 */
[----:B------:R-:W-:-:S02]  /*9740*/  FMNMX.FTZ R4, R189, R4, !PT ;  /* 0x00000004bd047209 */ /* 0x000fc40007810000 */
[----:B------:R-:W-:Y:S02]  /*9750*/  FMNMX.FTZ R3, R20, R3, !PT ;  /* 0x0000000314037209 */ /* 0x000fe40007810000 */
[----:B------:R-:W-:Y:S01]  /*9760*/  FMNMX.FTZ R4, R185, R4, !PT ;  /* 0x00000004b9047209 */ /* 0x000fe20007810000 */
[----:B-1----:R-:W-:Y:S01]  /*9770*/  IMAD.WIDE.U32 R10, R8, -0x2daee0ad, RZ ;  /* 0xd2511f53080a7825 */ /* 0x002fe200078e00ff */
        /* <DEDUP_REMOVED lines=18> */
[----:B------:R-:W-:Y:S02]  /*98a0*/  LOP3.LUT R246, R251, R9, RZ, 0x3c, !PT ;  /* 0x00000009fbf67212 */ /* 0x000fe400078e3cff */
[----:B------:R-:W-:Y:S02]  /*98b0*/  FMNMX.FTZ R5, R178, R5, !PT ;  /* 0x00000005b2057209 */ /* 0x000fe40007810000 */
[----:B------:R-:W-:Y:S01]  /*98c0*/  FMNMX.FTZ R7, R171, R4, !PT ;  /* 0x00000004ab077209 */ /* 0x000fe20007810000 */
[----:B------:R-:W-:Y:S01]  /*98d0*/  IMAD.WIDE.U32 R246, R246, -0x2daee0ad, RZ ;  /* 0xd2511f53f6f67825 */ /* 0x000fe200078e00ff */
[----:B------:R-:W-:-:S02]  /*98e0*/  MOV R3, UR35 ;  /* 0x0000002300037c02 */ /* 0x000fc40008000f00 */
[----:B------:R-:W-:Y:S01]  /*98f0*/  FMNMX.FTZ R5, R170, R5, !PT ;  /* 0x00000005aa057209 */ /* 0x000fe20007810000 */
[----:B------:R-:W1:Y:S01]  /*9900*/  SHFL.BFLY PT, R6, R7, 0x2, 0x1f ;  /* 0x0c401f0007067f89 */ /* 0x000e6200000e0000 */
[----:B------:R-:W-:Y:S01]  /*9910*/  LOP3.LUT R3, R11, UR44, R3, 0x96, !PT ;  /* 0x0000002c0b037c12 */ /* 0x000fe2000f8e9603 */
[----:B------:R-:W-:Y:S01]  /*9920*/  UIADD3 UR44, UR44, 0x1, URZ ;  /* 0x000000012c2c7890 */ /* 0x000fe2000fffe03f */
[----:B------:R-:W-:Y:S02]  /*9930*/  FMNMX.FTZ R5, R168, R5, !PT ;  /* 0x00000005a8057209 */ /* 0x000fe40007810000 */
[----:B------:R-:W-:Y:S01]  /*9940*/  LOP3.LUT R244, R247, UR4, R10, 0x96, !PT ;  /* 0x00000004f7f47c12 */ /* 0x000fe2000f8e960a */
[----:B------:R-:W-:Y:S01]  /*9950*/  IMAD.WIDE.U32 R18, R3, -0x326172a9, RZ ;  /* 0xcd9e8d5703127825 */ /* 0x000fe200078e00ff */
[----:B------:R-:W-:Y:S01]  /*9960*/  UIADD3 UR4, UR34, -0x4ab325aa, URZ ;  /* 0xb54cda5622047890 */ /* 0x000fe2000fffe03f */
[----:B------:R-:W2:Y:S02]  /*9970*/  SHFL.BFLY PT, R4, R5, 0x2, 0x1f ;  /* 0x0c401f0005047f89 */ /* 0x000ea400000e0000 */
[----:B------:R-:W-:Y:S01]  /*9980*/  IMAD.WIDE.U32 R244, R244, -0x326172a9, RZ ;  /* 0xcd9e8d57f4f47825 */ /* 0x000fe200078e00ff */
[----:B------:R-:W-:-:S04]  /*9990*/  LOP3.LUT R17, R19, UR6, R250, 0x96, !PT ;  /* 0x0000000613117c12 */ /* 0x000fc8000f8e96fa */
[----:B------:R-:W-:Y:S01]  /*99a0*/  LOP3.LUT R3, R245, UR41, R18, 0x96, !PT ;  /* 0x00000029f5037c12 */ /* 0x000fe2000f8e9612 */
[----:B------:R-:W-:-:S04]  /*99b0*/  IMAD.WIDE.U32 R164, R17, -0x2daee0ad, RZ ;  /* 0xd2511f5311a47825 */ /* 0x000fc800078e00ff */
[----:B------:R-:W-:Y:S01]  /*99c0*/  IMAD.WIDE.U32 R34, R3, -0x2daee0ad, RZ ;  /* 0xd2511f5303227825 */ /* 0x000fe200078e00ff */
[----:B------:R-:W-:Y:S02]  /*99d0*/  LOP3.LUT R3, R165, UR43, R246, 0x96, !PT ;  /* 0x0000002ba5037c12 */ /* 0x000fe4000f8e96f6 */
[----:B-1----:R-:W-:-:S03]  /*99e0*/  FMNMX.FTZ R6, R7, R6, !PT ;  /* 0x0000000607067209 */ /* 0x002fc60007810000 */
[----:B------:R-:W-:Y:S01]  /*99f0*/  IMAD.WIDE.U32 R32, R3, -0x326172a9, RZ ;  /* 0xcd9e8d5703207825 */ /* 0x000fe200078e00ff */
[----:B------:R-:W-:Y:S01]  /*9a00*/  LOP3.LUT R164, R35, UR40, R164, 0x96, !PT ;  /* 0x0000002823a47c12 */ /* 0x000fe2000f8e96a4 */
[----:B------:R-:W1:Y:S03]  /*9a10*/  SHFL.BFLY PT, R17, R6, 0x1, 0x1f ;  /* 0x0c201f0006117f89 */ /* 0x000e6600000e0000 */
[----:B------:R-:W-:Y:S01]  /*9a20*/  LOP3.LUT R3, R33, UR42, R244, 0x96, !PT ;  /* 0x0000002a21037c12 */ /* 0x000fe2000f8e96f4 */
[----:B------:R-:W-:Y:S01]  /*9a30*/  IMAD.WIDE.U32 R164, R164, -0x326172a9, RZ ;  /* 0xcd9e8d57a4a47825 */ /* 0x000fe200078e00ff */
[----:B--2---:R-:W-:-:S03]  /*9a40*/  FMNMX.FTZ R4, R5, R4, !PT ;  /* 0x0000000405047209 */ /* 0x004fc60007810000 */
[----:B------:R-:W-:Y:S01]  /*9a50*/  IMAD.WIDE.U32 R18, R3, -0x2daee0ad, RZ ;  /* 0xd2511f5303127825 */ /* 0x000fe200078e00ff */
[----:B------:R-:W-:Y:S01]  /*9a60*/  LOP3.LUT R32, R165, UR39, R32, 0x96, !PT ;  /* 0x00000027a5207c12 */ /* 0x000fe2000f8e9620 */
[----:B------:R-:W2:Y:S03]  /*9a70*/  SHFL.BFLY PT, R3, R4, 0x1, 0x1f ;  /* 0x0c201f0004037f89 */ /* 0x000ea600000e0000 */
[----:B------:R-:W-:Y:S01]  /*9a80*/  LOP3.LUT R34, R19, UR29, R34, 0x96, !PT ;  /* 0x0000001d13227c12 */ /* 0x000fe2000f8e9622 */
[----:B------:R-:W-:-:S04]  /*9a90*/  IMAD.WIDE.U32 R32, R32, -0x2daee0ad, RZ ;  /* 0xd2511f5320207825 */ /* 0x000fc800078e00ff */
[----:B------:R-:W-:Y:S01]  /*9aa0*/  IMAD.WIDE.U32 R34, R34, -0x326172a9, RZ ;  /* 0xcd9e8d5722227825 */ /* 0x000fe200078e00ff */
[----:B------:R-:W-:-:S05]  /*9ab0*/  LOP3.LUT R18, R33, UR24, R18, 0x96, !PT ;  /* 0x0000001821127c12 */ /* 0x000fca000f8e9612 */
[----:B------:R-:W-:Y:S01]  /*9ac0*/  IMAD.WIDE.U32 R18, R18, -0x326172a9, RZ ;  /* 0xcd9e8d5712127825 */ /* 0x000fe200078e00ff */
[----:B-1----:R-:W-:Y:S02]  /*9ad0*/  FMNMX.FTZ R17, R6, R17, !PT ;  /* 0x0000001106117209 */ /* 0x002fe40007810000 */
[----:B------:R-:W-:-:S03]  /*9ae0*/  SHF.R.U32.HI R7, RZ, 0x10, R18 ;  /* 0x00000010ff077819 */ /* 0x000fc60000011612 */
[C---:B------:R-:W-:Y:S01]  /*9af0*/  FMUL.FTZ R182, R17.reuse, UR38 ;  /* 0x0000002611b67c20 */ /* 0x040fe20008410000 */
[----:B------:R-:W-:Y:S02]  /*9b00*/  FSETP.NEU.FTZ.AND P6, PT, R17, -INF , PT ;  /* 0xff8000001100780b */ /* 0x000fe40003fdd000 */
[----:B------:R-:W-:Y:S02]  /*9b10*/  LOP3.LUT R7, R7, 0xff, RZ, 0xc0, !PT ;  /* 0x000000ff07077812 */ /* 0x000fe400078ec0ff */
[----:B--2---:R-:W-:Y:S02]  /*9b20*/  FMNMX.FTZ R3, R4, R3, !PT ;  /* 0x0000000304037209 */ /* 0x004fe40007810000 */
[----:B------:R-:W-:Y:S02]  /*9b30*/  SHF.R.U32.HI R4, RZ, 0x18, R18 ;  /* 0x00000018ff047819 */ /* 0x000fe40000011612 */
[----:B------:R-:W-:Y:S01]  /*9b40*/  FSEL R182, R182, RZ, P6 ;  /* 0x000000ffb6b67208 */ /* 0x000fe20003000000 */
[----:B------:R-:W-:Y:S01]  /*9b50*/  FMUL.FTZ R169, R3, UR38 ;  /* 0x0000002603a97c20 */ /* 0x000fe20008410000 */
[----:B------:R-:W-:-:S02]  /*9b60*/  LOP3.LUT R6, R18, 0xffff, RZ, 0xc0, !PT ;  /* 0x0000ffff12067812 */ /* 0x000fc400078ec0ff */
[----:B------:R-:W-:Y:S01]  /*9b70*/  PRMT R7, R7, 0x5410, R4 ;  /* 0x0000541007077816 */ /* 0x000fe20000000004 */
[----:B------:R-:W-:Y:S01]  /*9b80*/  FFMA.FTZ R172, R23, UR38, -R182 ;  /* 0x0000002617ac7c23 */ /* 0x000fe200080108b6 */
[----:B------:R-:W-:Y:S01]  /*9b90*/  LOP3.LUT R4, R19, UR4, R34, 0x96, !PT ;  /* 0x0000000413047c12 */ /* 0x000fe2000f8e9622 */
[--C-:B------:R-:W-:Y:S01]  /*9ba0*/  FFMA.FTZ R19, R25, UR38, -R182.reuse ;  /* 0x0000002619137c23 */ /* 0x100fe200080108b6 */
[----:B------:R-:W-:Y:S01]  /*9bb0*/  FSETP.NEU.FTZ.AND P1, PT, R3, -INF , PT ;  /* 0xff8000000300780b */ /* 0x000fe20003f3d000 */
[----:B------:R-:W-:Y:S01]  /*9bc0*/  FFMA.FTZ R174, R190, UR38, -R182 ;  /* 0x00000026beae7c23 */ /* 0x000fe200080108b6 */
[----:B------:R-:W-:Y:S01]  /*9bd0*/  SHF.R.U32.HI R6, RZ, 0x8, R6 ;  /* 0x00000008ff067819 */ /* 0x000fe20000011606 */
[--C-:B------:R-:W-:Y:S01]  /*9be0*/  FFMA.FTZ R173, R191, UR38, -R182.reuse ;  /* 0x00000026bfad7c23 */ /* 0x100fe200080108b6 */
[----:B------:R-:W-:Y:S01]  /*9bf0*/  LOP3.LUT R21, R18, 0xff, RZ, 0xc0, !PT ;  /* 0x000000ff12157812 */ /* 0x000fe200078ec0ff */
[----:B------:R-:W-:Y:S01]  /*9c00*/  MUFU.EX2 R172, R172 ;  /* 0x000000ac00ac7308 */ /* 0x000fe20000000800 */
[----:B------:R-:W-:Y:S01]  /*9c10*/  LOP3.LUT R23, R4, 0xffff, RZ, 0xc0, !PT ;  /* 0x0000ffff04177812 */ /* 0x000fe200078ec0ff */
[--C-:B------:R-:W-:Y:S01]  /*9c20*/  FFMA.FTZ R187, R29, UR38, -R182.reuse ;  /* 0x000000261dbb7c23 */ /* 0x100fe200080108b6 */
[----:B------:R-:W-:Y:S01]  /*9c30*/  FSEL R169, R169, RZ, P1 ;  /* 0x000000ffa9a97208 */ /* 0x000fe20000800000 */
[----:B------:R-:W-:Y:S01]  /*9c40*/  FFMA.FTZ R191, R189, UR38, -R182 ;  /* 0x00000026bdbf7c23 */ /* 0x000fe200080108b6 */
[----:B------:R-:W-:Y:S01]  /*9c50*/  PRMT R21, R21, 0x5410, R6 ;  /* 0x0000541015157816 */ /* 0x000fe20000000006 */
[----:B------:R-:W-:Y:S01]  /*9c60*/  FFMA.FTZ R190, R185, UR38, -R182 ;  /* 0x00000026b9be7c23 */ /* 0x000fe200080108b6 */
[----:B------:R-:W-:Y:S01]  /*9c70*/  SHF.R.U32.HI R23, RZ, 0x8, R23 ;  /* 0x00000008ff177819 */ /* 0x000fe20000011617 */
[--C-:B------:R-:W-:Y:S01]  /*9c80*/  FFMA.FTZ R177, R188, UR38, -R169.reuse ;  /* 0x00000026bcb17c23 */ /* 0x100fe200080108a9 */
[----:B------:R-:W-:Y:S01]  /*9c90*/  LOP3.LUT R6, R4, 0xff, RZ, 0xc0, !PT ;  /* 0x000000ff04067812 */ /* 0x000fe200078ec0ff */
[--C-:B------:R-:W-:Y:S01]  /*9ca0*/  FFMA.FTZ R18, R24, UR38, -R169.reuse ;  /* 0x0000002618127c23 */ /* 0x100fe200080108a9 */
[----:B------:R-:W-:Y:S01]  /*9cb0*/  FSEL R27, R17, RZ, P6 ;  /* 0x000000ff111b7208 */ /* 0x000fe20003000000 */
[----:B------:R-:W-:Y:S01]  /*9cc0*/  FFMA.FTZ R175, R22, UR38, -R169 ;  /* 0x0000002616af7c23 */ /* 0x000fe200080108a9 */
[----:B------:R-:W-:Y:S01]  /*9cd0*/  FSEL R25, R3, RZ, P1 ;  /* 0x000000ff03197208 */ /* 0x000fe20000800000 */
[----:B------:R-:W-:Y:S01]  /*9ce0*/  MUFU.EX2 R177, R177 ;  /* 0x000000b100b17308 */ /* 0x000fe20000000800 */
[----:B------:R-:W-:Y:S01]  /*9cf0*/  PRMT R23, R6, 0x5410, R23 ;  /* 0x0000541006177816 */ /* 0x000fe20000000017 */
[----:B------:R-:W-:Y:S01]  /*9d00*/  FADD.FTZ R6, R2, -R27 ;  /* 0x8000001b02067221 */ /* 0x000fe20000010000 */
[--C-:B------:R-:W-:Y:S01]  /*9d10*/  SHF.R.U32.HI R5, RZ, 0x10, R4.reuse ;  /* 0x00000010ff057819 */ /* 0x100fe20000011604 */
[----:B------:R-:W-:Y:S01]  /*9d20*/  FADD.FTZ R2, R0, -R25 ;  /* 0x8000001900027221 */ /* 0x000fe20000010000 */
[--C-:B------:R-:W-:Y:S01]  /*9d30*/  FFMA.FTZ R0, R20, UR38, -R169.reuse ;  /* 0x0000002614007c23 */ /* 0x100fe200080108a9 */
[----:B------:R-:W-:Y:S01]  /*9d40*/  SHF.R.U32.HI R4, RZ, 0x18, R4 ;  /* 0x00000018ff047819 */ /* 0x000fe20000011604 */
[----:B------:R-:W-:Y:S01]  /*9d50*/  FMUL.FTZ R176, R6, UR38 ;  /* 0x0000002606b07c20 */ /* 0x000fe20008410000 */
[----:B------:R-:W1:Y:S01]  /*9d60*/  MUFU.EX2 R18, R18 ;  /* 0x0000001200127308 */ /* 0x000e620000000800 */
[----:B------:R-:W-:Y:S01]  /*9d70*/  LOP3.LUT R5, R5, 0xff, RZ, 0xc0, !PT ;  /* 0x000000ff05057812 */ /* 0x000fe200078ec0ff */
[----:B------:R-:W2:Y:S01]  /*9d80*/  LDSM.16.MT88.4 R24, [R216+0x18000] ;  /* 0x01800000d818783b */ /* 0x000ea20000004200 */
[--C-:B------:R-:W-:Y:S01]  /*9d90*/  HSET2.LE.AND R7, R7, R248.reuse, PT ;  /* 0x000000f807077233 */ /* 0x100fe20003803000 */
[----:B------:R-:W-:Y:S01]  /*9da0*/  FMUL.FTZ R2, R2, UR38 ;  /* 0x0000002602027c20 */ /* 0x000fe20008410000 */
[----:B------:R-:W-:Y:S01]  /*9db0*/  PRMT R5, R5, 0x5410, R4 ;  /* 0x0000541005057816 */ /* 0x000fe20000000004 */
[--C-:B------:R-:W-:Y:S01]  /*9dc0*/  FFMA.FTZ R189, R184, UR38, -R169.reuse ;  /* 0x00000026b8bd7c23 */ /* 0x100fe200080108a9 */
[--C-:B------:R-:W-:Y:S01]  /*9dd0*/  HSET2.LE.AND R4, R23, R248.reuse, PT ;  /* 0x000000f817047233 */ /* 0x100fe20003803000 */
[----:B------:R-:W-:Y:S01]  /*9de0*/  MUFU.EX2 R174, R174 ;  /* 0x000000ae00ae7308 */ /* 0x000fe20000000800 */
[----:B------:R-:W-:Y:S01]  /*9df0*/  LOP3.LUT R34, R35, UR31, R164, 0x96, !PT ;  /* 0x0000001f23227c12 */ /* 0x000fe2000f8e96a4 */
[--C-:B------:R-:W-:Y:S01]  /*9e00*/  FFMA.FTZ R188, R28, UR38, -R169.reuse ;  /* 0x000000261cbc7c23 */ /* 0x100fe200080108a9 */
[----:B------:R-:W-:Y:S01]  /*9e10*/  HSET2.LE.AND R5, R5, R248, PT ;  /* 0x000000f805057233 */ /* 0x000fe20003803000 */
[----:B------:R-:W-:Y:S01]  /*9e20*/  FFMA.FTZ R186, R186, UR38, -R182 ;  /* 0x00000026baba7c23 */ /* 0x000fe200080108b6 */
[----:B------:R-:W-:Y:S01]  /*9e30*/  FFMA.FTZ R185, R30, UR38, -R169 ;  /* 0x000000261eb97c23 */ /* 0x000fe200080108a9 */
[----:B------:R-:W-:-:S04]  /*9e40*/  IMAD.WIDE.U32 R34, R34, -0x2daee0ad, RZ ;  /* 0xd2511f5322227825 */ /* 0x000fc800078e00ff */
[--C-:B------:R-:W-:Y:S01]  /*9e50*/  FFMA.FTZ R184, R31, UR38, -R169.reuse ;  /* 0x000000261fb87c23 */ /* 0x100fe200080108a9 */
[----:B------:R-:W3:Y:S01]  /*9e60*/  MUFU.EX2 R173, R173 ;  /* 0x000000ad00ad7308 */ /* 0x000ee20000000800 */
[----:B-1----:R-:W-:Y:S01]  /*9e70*/  F2FP.F16.F32.PACK_AB R6, R18, R177 ;  /* 0x000000b11206723e */ /* 0x002fe200000000ff */
[----:B------:R-:W-:Y:S01]  /*9e80*/  LDSM.16.MT88.4 R164, [R212+0x18800] ;  /* 0x01880000d4a4783b */ /* 0x000fe20000004200 */
[----:B------:R-:W-:Y:S01]  /*9e90*/  LOP3.LUT R29, R34, 0xff, RZ, 0xc0, !PT ;  /* 0x000000ff221d7812 */ /* 0x000fe200078ec0ff */
[--C-:B------:R-:W-:Y:S01]  /*9ea0*/  FFMA.FTZ R195, R195, UR38, -R182.reuse ;  /* 0x00000026c3c37c23 */ /* 0x100fe200080108b6 */
[----:B------:R-:W-:Y:S01]  /*9eb0*/  LOP3.LUT R5, R5, R6, RZ, 0xc0, !PT ;  /* 0x0000000605057212 */ /* 0x000fe200078ec0ff */
[--C-:B------:R-:W-:Y:S01]  /*9ec0*/  FFMA.FTZ R194, R194, UR38, -R169.reuse ;  /* 0x00000026c2c27c23 */ /* 0x100fe200080108a9 */
[----:B------:R-:W-:Y:S01]  /*9ed0*/  HSET2.LE.AND R6, R21, R248, PT ;  /* 0x000000f815067233 */ /* 0x000fe20003803000 */
[----:B------:R-:W1:Y:S01]  /*9ee0*/  MUFU.EX2 R19, R19 ;  /* 0x0000001300137308 */ /* 0x000e620000000800 */
[----:B------:R-:W-:Y:S01]  /*9ef0*/  FFMA.FTZ R192, R192, UR38, -R169 ;  /* 0x00000026c0c07c23 */ /* 0x000fe200080108a9 */
[----:B------:R-:W-:-:S06]  /*9f00*/  FFMA.FTZ R227, R227, UR38, -R182 ;  /* 0x00000026e3e37c23 */ /* 0x000fcc00080108b6 */
[----:B------:R-:W-:Y:S01]  /*9f10*/  MUFU.EX2 R175, R175 ;  /* 0x000000af00af7308 */ /* 0x000fe20000000800 */
[----:B---3--:R-:W-:-:S04]  /*9f20*/  F2FP.F16.F32.PACK_AB R23, R173, R174 ;  /* 0x000000aead17723e */ /* 0x008fc800000000ff */
[----:B------:R-:W-:-:S03]  /*9f30*/  LOP3.LUT R4, R4, R23, RZ, 0xc0, !PT ;  /* 0x0000001704047212 */ /* 0x000fc600078ec0ff */
[----:B------:R-:W3:Y:S01]  /*9f40*/  MUFU.EX2 R0, R0 ;  /* 0x0000000000007308 */ /* 0x000ee20000000800 */
[----:B-1----:R-:W-:-:S04]  /*9f50*/  F2FP.F16.F32.PACK_AB R21, R19, R172 ;  /* 0x000000ac1315723e */ /* 0x002fc800000000ff */
[----:B------:R-:W-:-:S03]  /*9f60*/  LOP3.LUT R6, R6, R21, RZ, 0xc0, !PT ;  /* 0x0000001506067212 */ /* 0x000fc600078ec0ff */
[----:B------:R-:W1:Y:S08]  /*9f70*/  MUFU.EX2 R176, R176 ;  /* 0x000000b000b07308 */ /* 0x000e700000000800 */
[----:B------:R-:W4:Y:S01]  /*9f80*/  MUFU.EX2 R2, R2 ;  /* 0x0000000200027308 */ /* 0x000f220000000800 */
[----:B---3--:R-:W-:-:S04]  /*9f90*/  F2FP.F16.F32.PACK_AB R20, R0, R175 ;  /* 0x000000af0014723e */ /* 0x008fc800000000ff */
[----:B------:R-:W-:Y:S02]  /*9fa0*/  LOP3.LUT R7, R7, R20, RZ, 0xc0, !PT ;  /* 0x0000001407077212 */ /* 0x000fe400078ec0ff */
[----:B------:R-:W3:Y:S01]  /*9fb0*/  LDSM.16.MT88.4 R20, [R214+0x18000] ;  /* 0x01800000d614783b */ /* 0x000ee20000004200 */
        /* <DEDUP_REMOVED lines=147> */
[----:B------:R-:W-:Y:S08]  /*a8f0*/  MUFU.EX2 R188, R188 ;  /* 0x000000bc00bc7308 */ /* 0x000ff00000000800 */
[----:B------:R-:W-:Y:S01]  /*a900*/  MUFU.EX2 R191, R191 ;  /* 0x000000bf00bf7308 */ /* 0x000fe20000000800 */
[C---:B-1----:R-:W-:Y:S07]  /*a910*/  HMMA.16816.F32 R56, R4.reuse, R24, R56 ;  /* 0x000000180438723c */ /* 0x042fee0000001838 */
[----:B------:R-:W1:Y:S01]  /*a920*/  MUFU.EX2 R190, R190 ;  /* 0x000000be00be7308 */ /* 0x000e620000000800 */
[C---:B------:R-:W-:Y:S01]  /*a930*/  HMMA.16816.F32 R60, R4.reuse, R26, R60 ;  /* 0x0000001a043c723c */ /* 0x040fe2000000183c */
[----:B------:R-:W3:Y:S06]  /*a940*/  LDSM.16.MT88.4 R24, [R216+0x1c000] ;  /* 0x01c00000d818783b */ /* 0x000eec0000004200 */
[----:B------:R-:W-:Y:S08]  /*a950*/  MUFU.EX2 R187, R187 ;  /* 0x000000bb00bb7308 */ /* 0x000ff00000000800 */
[----:B------:R-:W-:Y:S01]  /*a960*/  MUFU.EX2 R186, R186 ;  /* 0x000000ba00ba7308 */ /* 0x000fe20000000800 */
[----:B--2---:R-:W-:Y:S01]  /*a970*/  HMMA.16816.F32 R64, R4, R20, R64 ;  /* 0x000000140440723c */ /* 0x004fe20000001840 */
[----:B-1----:R-:W-:-:S05]  /*a980*/  F2FP.F16.F32.PACK_AB R31, R190, R191 ;  /* 0x000000bfbe1f723e */ /* 0x002fca00000000ff */
[C---:B------:R-:W-:Y:S01]  /*a990*/  HMMA.16816.F32 R68, R4.reuse, R22, R68 ;  /* 0x000000160444723c */ /* 0x040fe20000001844 */
[----:B------:R-:W1:Y:S01]  /*a9a0*/  LDSM.16.MT88.4 R20, [R214+0x1c000] ;  /* 0x01c00000d614783b */ /* 0x000e620000004200 */
[----:B------:R-:W-:Y:S08]  /*a9b0*/  MUFU.EX2 R185, R185 ;  /* 0x000000b900b97308 */ /* 0x000ff00000000800 */
[----:B------:R-:W2:Y:S08]  /*a9c0*/  MUFU.EX2 R184, R184 ;  /* 0x000000b800b87308 */ /* 0x000eb00000000800 */
[----:B------:R-:W-:Y:S01]  /*a9d0*/  MUFU.EX2 R194, R194 ;  /* 0x000000c200c27308 */ /* 0x000fe20000000800 */
[C---:B---3--:R-:W-:Y:S06]  /*a9e0*/  HMMA.16816.F32 R72, R4.reuse, R24, R72 ;  /* 0x000000180448723c */ /* 0x048fec0000001848 */
[C---:B------:R-:W-:Y:S01]  /*a9f0*/  HMMA.16816.F32 R76, R4.reuse, R26, R76 ;  /* 0x0000001a044c723c */ /* 0x040fe2000000184c */
[----:B------:R-:W3:Y:S01]  /*aa00*/  LDSM.16.MT88.4 R24, [R213+0x1c000] ;  /* 0x01c00000d518783b */ /* 0x000ee20000004200 */
[----:B--2---:R-:W-:Y:S01]  /*aa10*/  F2FP.F16.F32.PACK_AB R28, R184, R185 ;  /* 0x000000b9b81c723e */ /* 0x004fe200000000ff */
[----:B------:R-:W-:Y:S03]  /*aa20*/  MUFU.EX2 R192, R192 ;  /* 0x000000c000c07308 */ /* 0x000fe60000000800 */
[C---:B-1----:R-:W-:Y:S06]  /*aa30*/  HMMA.16816.F32 R80, R4.reuse, R20, R80 ;  /* 0x000000140450723c */ /* 0x042fec0000001850 */
[C---:B------:R-:W-:Y:S01]  /*aa40*/  HMMA.16816.F32 R84, R4.reuse, R22, R84 ;  /* 0x000000160454723c */ /* 0x040fe20000001854 */
[----:B------:R-:W1:Y:S05]  /*aa50*/  LDSM.16.MT88.4 R20, [R212+0x1c000] ;  /* 0x01c00000d414783b */ /* 0x000e6a0000004200 */
[C---:B---3--:R-:W-:Y:S06]  /*aa60*/  HMMA.16816.F32 R88, R4.reuse, R24, R88 ;  /* 0x000000180458723c */ /* 0x048fec0000001858 */
        /* <DEDUP_REMOVED lines=15> */
[----:B------:R-:W-:Y:S07]  /*ab60*/  HMMA.16816.F32 R132, R4, R22, R132 ;  /* 0x000000160484723c */ /* 0x000fee0000001884 */
[----:B------:R-:W-:-:S02]  /*ab70*/  LOP3.LUT R4, R34, 0xffff, RZ, 0xc0, !PT ;  /* 0x0000ffff22047812 */ /* 0x000fc400078ec0ff */
[----:B------:R-:W-:Y:S02]  /*ab80*/  LOP3.LUT R5, R35, UR7, R32, 0x96, !PT ;  /* 0x0000000723057c12 */ /* 0x000fe4000f8e9620 */
[----:B------:R-:W-:Y:S02]  /*ab90*/  SHF.R.U32.HI R4, RZ, 0x8, R4 ;  /* 0x00000008ff047819 */ /* 0x000fe40000011604 */
[----:B------:R-:W-:Y:S02]  /*aba0*/  LOP3.LUT R21, R5, 0xffff, RZ, 0xc0, !PT ;  /* 0x0000ffff05157812 */ /* 0x000fe400078ec0ff */
[----:B------:R-:W-:Y:S02]  /*abb0*/  PRMT R29, R29, 0x5410, R4 ;  /* 0x000054101d1d7816 */ /* 0x000fe40000000004 */
[----:B------:R-:W-:Y:S02]  /*abc0*/  LOP3.LUT R4, R5, 0xff, RZ, 0xc0, !PT ;  /* 0x000000ff05047812 */ /* 0x000fe400078ec0ff */
[----:B------:R-:W-:-:S02]  /*abd0*/  SHF.R.U32.HI R20, RZ, 0x10, R5 ;  /* 0x00000010ff147819 */ /* 0x000fc40000011605 */
[----:B------:R-:W-:Y:S02]  /*abe0*/  SHF.R.U32.HI R21, RZ, 0x8, R21 ;  /* 0x00000008ff157819 */ /* 0x000fe40000011615 */
[----:B------:R-:W-:Y:S02]  /*abf0*/  LOP3.LUT R20, R20, 0xff, RZ, 0xc0, !PT ;  /* 0x000000ff14147812 */ /* 0x000fe400078ec0ff */
[----:B------:R-:W-:Y:S02]  /*ac00*/  PRMT R21, R4, 0x5410, R21 ;  /* 0x0000541004157816 */ /* 0x000fe40000000015 */
[----:B------:R-:W-:Y:S02]  /*ac10*/  SHF.R.U32.HI R5, RZ, 0x18, R5 ;  /* 0x00000018ff057819 */ /* 0x000fe40000011605 */
[----:B------:R-:W-:Y:S02]  /*ac20*/  SHF.R.U32.HI R6, RZ, 0x10, R34 ;  /* 0x00000010ff067819 */ /* 0x000fe40000011622 */
[----:B------:R-:W-:-:S02]  /*ac30*/  PRMT R5, R20, 0x5410, R5 ;  /* 0x0000541014057816 */ /* 0x000fc40000000005 */
[--C-:B------:R-:W-:Y:S02]  /*ac40*/  HSET2.LE.AND R4, R21, R248.reuse, PT ;  /* 0x000000f815047233 */ /* 0x100fe40003803000 */
[----:B------:R-:W1:Y:S01]  /*ac50*/  LDSM.16.MT88.4 R20, [R214+0x18800] ;  /* 0x01880000d614783b */ /* 0x000e620000004200 */
[----:B------:R-:W-:Y:S02]  /*ac60*/  SHF.R.U32.HI R7, RZ, 0x18, R34 ;  /* 0x00000018ff077819 */ /* 0x000fe40000011622 */
[----:B------:R-:W-:Y:S01]  /*ac70*/  LOP3.LUT R6, R6, 0xff, RZ, 0xc0, !PT ;  /* 0x000000ff06067812 */ /* 0x000fe200078ec0ff */
[----:B------:R-:W3:Y:S01]  /*ac80*/  LDSM.16.MT88.4 R32, [R213+0x18800] ;  /* 0x01880000d520783b */ /* 0x000ee20000004200 */
[----:B------:R-:W-:Y:S02]  /*ac90*/  HSET2.LE.AND R5, R5, R248, PT ;  /* 0x000000f805057233 */ /* 0x000fe40003803000 */
[----:B------:R-:W-:Y:S02]  /*aca0*/  PRMT R7, R6, 0x5410, R7 ;  /* 0x0000541006077816 */ /* 0x000fe40000000007 */
[----:B------:R-:W-:-:S02]  /*acb0*/  F2FP.F16.F32.PACK_AB R6, R188, R189 ;  /* 0x000000bdbc06723e */ /* 0x000fc400000000ff */
[----:B------:R-:W-:Y:S02]  /*acc0*/  LOP3.LUT R4, R4, R31, RZ, 0xc0, !PT ;  /* 0x0000001f04047212 */ /* 0x000fe400078ec0ff */
[----:B------:R-:W-:Y:S02]  /*acd0*/  LOP3.LUT R5, R5, R6, RZ, 0xc0, !PT ;  /* 0x0000000605057212 */ /* 0x000fe400078ec0ff */
[--C-:B------:R-:W-:Y:S02]  /*ace0*/  HSET2.LE.AND R6, R29, R248.reuse, PT ;  /* 0x000000f81d067233 */ /* 0x100fe40003803000 */
[----:B------:R-:W-:Y:S02]  /*acf0*/  HSET2.LE.AND R7, R7, R248, PT ;  /* 0x000000f807077233 */ /* 0x000fe40003803000 */
[----:B------:R-:W-:-:S03]  /*ad00*/  F2FP.F16.F32.PACK_AB R29, R186, R187 ;  /* 0x000000bbba1d723e */ /* 0x000fc600000000ff */
[----:B------:R-:W-:Y:S02]  /*ad10*/  LOP3.LUT R7, R7, R28, RZ, 0xc0, !PT ;  /* 0x0000001c07077212 */ /* 0x000fe400078ec0ff */
[----:B------:R-:W-:Y:S02]  /*ad20*/  LOP3.LUT R6, R6, R29, RZ, 0xc0, !PT ;  /* 0x0000001d06067212 */ /* 0x000fe400078ec0ff */
        /* <DEDUP_REMOVED lines=9> */
[----:B------:R-:W-:Y:S05]  /*adc0*/  LDSM.16.MT88.4 R32, [R216+0x1c800] ;  /* 0x01c80000d820783b */ /* 0x000fea0000004200 */
[C---:B----4-:R-:W-:Y:S06]  /*add0*/  HMMA.16816.F32 R40, R4.reuse, R28, R40 ;  /* 0x0000001c0428723c */ /* 0x050fec0000001828 */
        /* <DEDUP_REMOVED lines=16> */
[----:B------:R-:W-:-:S04]  /*aee0*/  MOV R24, UR44 ;  /* 0x0000002c00187c02 */ /* 0x000fc80008000f00 */
[----:B------:R-:W-:Y:S01]  /*aef0*/  LOP3.LUT R24, R11, UR35, R24, 0x96, !PT ;  /* 0x000000230b187c12 */ /* 0x000fe2000f8e9618 */
[C---:B-1----:R-:W-:Y:S04]  /*af00*/  HMMA.16816.F32 R88, R4.reuse, R20, R88 ;  /* 0x000000140458723c */ /* 0x042fe80000001858 */
[----:B------:R-:W-:Y:S02]  /*af10*/  IMAD.WIDE.U32 R24, R24, -0x326172a9, RZ ;  /* 0xcd9e8d5718187825 */ /* 0x000fe400078e00ff */
[----:B------:R-:W-:Y:S01]  /*af20*/  HMMA.16816.F32 R92, R4, R22, R92 ;  /* 0x00000016045c723c */ /* 0x000fe2000000185c */
[----:B------:R-:W1:Y:S02]  /*af30*/  LDSM.16.MT88.4 R20, [R213+0x1e800] ;  /* 0x01e80000d514783b */ /* 0x000e640000004200 */
[----:B------:R-:W-:-:S02]  /*af40*/  LOP3.LUT R250, R25, UR6, R250, 0x96, !PT ;  /* 0x0000000619fa7c12 */ /* 0x000fc4000f8e96fa */
[----:B------:R-:W-:Y:S01]  /*af50*/  LOP3.LUT R24, R245, UR41, R24, 0x96, !PT ;  /* 0x00000029f5187c12 */ /* 0x000fe2000f8e9618 */
[----:B------:R-:W-:Y:S01]  /*af60*/  HMMA.16816.F32 R76, R4, R34, R76 ;  /* 0x00000022044c723c */ /* 0x000fe2000000184c */
[----:B------:R-:W2:Y:S01]  /*af70*/  LDSM.16.MT88.4 R32, [R212+0x1c800] ;  /* 0x01c80000d420783b */ /* 0x000ea20000004200 */
[----:B------:R-:W-:-:S04]  /*af80*/  IMAD.WIDE.U32 R250, R250, -0x2daee0ad, RZ ;  /* 0xd2511f53fafa7825 */ /* 0x000fc800078e00ff */
[--C-:B------:R-:W-:Y:S01]  /*af90*/  FFMA.FTZ R245, R193, UR38, -R182.reuse ;  /* 0x00000026c1f57c23 */ /* 0x100fe200080108b6 */
[----:B------:R-:W-:Y:S01]  /*afa0*/  FFMA.FTZ R193, R225, UR38, -R182 ;  /* 0x00000026e1c17c23 */ /* 0x000fe200080108b6 */
[----:B------:R-:W-:Y:S01]  /*afb0*/  FFMA.FTZ R225, R226, UR38, -R169 ;  /* 0x00000026e2e17c23 */ /* 0x000fe200080108a9 */
[C---:B------:R-:W-:Y:S01]  /*afc0*/  HMMA.16816.F32 R116, R4.reuse, R26, R116 ;  /* 0x0000001a0474723c */ /* 0x040fe20000001874 */
[----:B------:R-:W-:Y:S02]  /*afd0*/  LOP3.LUT R246, R251, UR43, R246, 0x96, !PT ;  /* 0x0000002bfbf67c12 */ /* 0x000fe4000f8e96f6 */
[----:B------:R-:W-:Y:S03]  /*afe0*/  MUFU.EX2 R245, R245 ;  /* 0x000000f500f57308 */ /* 0x000fe60000000800 */
[----:B---3--:R-:W-:Y:S01]  /*aff0*/  HMMA.16816.F32 R104, R4, R28, R104 ;  /* 0x0000001c0468723c */ /* 0x008fe20000001868 */
[----:B------:R-:W-:-:S04]  /*b000*/  IMAD.WIDE.U32 R26, R24, -0x2daee0ad, RZ ;  /* 0xd2511f53181a7825 */ /* 0x000fc800078e00ff */
[----:B------:R-:W-:Y:S01]  /*b010*/  MUFU.EX2 R193, R193 ;  /* 0x000000c100c17308 */ /* 0x000fe20000000800 */
[----:B------:R-:W-:Y:S01]  /*b020*/  LOP3.LUT R24, R27, UR40, R250, 0x96, !PT ;  /* 0x000000281b187c12 */ /* 0x000fe2000f8e96fa */
[----:B------:R-:W-:Y:S01]  /*b030*/  IMAD.WIDE.U32 R250, R246, -0x326172a9, RZ ;  /* 0xcd9e8d57f6fa7825 */ /* 0x000fe200078e00ff */
[C---:B------:R-:W-:Y:S03]  /*b040*/  HMMA.16816.F32 R64, R4.reuse, R164, R64 ;  /* 0x000000a40440723c */ /* 0x040fe60000001840 */
[----:B------:R-:W-:Y:S01]  /*b050*/  IMAD.WIDE.U32 R10, R24, -0x326172a9, RZ ;  /* 0xcd9e8d57180a7825 */ /* 0x000fe200078e00ff */
[----:B------:R-:W-:Y:S01]  /*b060*/  LOP3.LUT R244, R251, UR42, R244, 0x96, !PT ;  /* 0x0000002afbf47c12 */ /* 0x000fe2000f8e96f4 */
[----:B------:R3:W4:Y:S01]  /*b070*/  MUFU.EX2 R246, R195 ;  /* 0x000000c300f67308 */ /* 0x0007220000000800 */
[----:B------:R-:W-:Y:S01]  /*b080*/  HMMA.16816.F32 R68, R4, R166, R68 ;  /* 0x000000a60444723c */ /* 0x000fe20000001844 */
[----:B------:R-:W-:Y:S01]  /*b090*/  LDSM.16.MT88.4 R164, [R216+0x19000] ;  /* 0x01900000d8a4783b */ /* 0x000fe20000004200 */
[----:B------:R-:W-:Y:S01]  /*b0a0*/  LOP3.LUT R250, R11, UR39, R250, 0x96, !PT ;  /* 0x000000270bfa7c12 */ /* 0x000fe2000f8e96fa */
[----:B------:R-:W-:-:S03]  /*b0b0*/  IMAD.WIDE.U32 R24, R244, -0x2daee0ad, RZ ;  /* 0xd2511f53f4187825 */ /* 0x000fc600078e00ff */
[C---:B------:R-:W-:Y:S01]  /*b0c0*/  HMMA.16816.F32 R108, R4.reuse, R30, R108 ;  /* 0x0000001e046c723c */ /* 0x040fe2000000186c */
[----:B------:R-:W-:Y:S01]  /*b0d0*/  IMAD.WIDE.U32 R250, R250, -0x2daee0ad, RZ ;  /* 0xd2511f53fafa7825 */ /* 0x000fe200078e00ff */
[----:B------:R-:W-:Y:S01]  /*b0e0*/  LOP3.LUT R25, R25, UR29, R26, 0x96, !PT ;  /* 0x0000001d19197c12 */ /* 0x000fe2000f8e961a */
[----:B------:R4:W4:Y:S03]  /*b0f0*/  MUFU.EX2 R244, R227 ;  /* 0x000000e300f47308 */ /* 0x0009260000000800 */
[----:B-1----:R-:W-:Y:S01]  /*b100*/  HMMA.16816.F32 R120, R4, R20, R120 ;  /* 0x000000140478723c */ /* 0x002fe20000001878 */
[----:B------:R-:W-:Y:S01]  /*b110*/  LOP3.LUT R24, R251, UR24, R24, 0x96, !PT ;  /* 0x00000018fb187c12 */ /* 0x000fe2000f8e9618 */
[----:B------:R-:W-:-:S04]  /*b120*/  IMAD.WIDE.U32 R28, R25, -0x326172a9, RZ ;  /* 0xcd9e8d57191c7825 */ /* 0x000fc800078e00ff */
[----:B---3--:R-:W-:Y:S01]  /*b130*/  FFMA.FTZ R195, R224, UR38, -R169 ;  /* 0x00000026e0c37c23 */ /* 0x008fe200080108a9 */
[----:B------:R-:W1:Y:S01]  /*b140*/  MUFU.EX2 R225, R225 ;  /* 0x000000e100e17308 */ /* 0x000e620000000800 */
[----:B------:R-:W-:Y:S01]  /*b150*/  HMMA.16816.F32 R124, R4, R22, R124 ;  /* 0x00000016047c723c */ /* 0x000fe2000000187c */
[----:B------:R-:W3:Y:S01]  /*b160*/  LDSM.16.MT88.4 R20, [R212+0x1e800] ;  /* 0x01e80000d414783b */ /* 0x000ee20000004200 */
[----:B------:R-:W-:Y:S01]  /*b170*/  IMAD.WIDE.U32 R24, R24, -0x326172a9, RZ ;  /* 0xcd9e8d5718187825 */ /* 0x000fe200078e00ff */
[----:B------:R-:W-:-:S03]  /*b180*/  MOV R226, R28 ;  /* 0x0000001c00e27202 */ /* 0x000fc60000000f00 */
[----:B--2---:R-:W-:Y:S01]  /*b190*/  HMMA.16816.F32 R96, R4, R32, R96 ;  /* 0x000000200460723c */ /* 0x004fe20000001860 */
[----:B------:R-:W2:Y:S01]  /*b1a0*/  MUFU.EX2 R195, R195 ;  /* 0x000000c300c37308 */ /* 0x000ea20000000800 */
[----:B----4-:R-:W-:-:S04]  /*b1b0*/  MOV R227, R29 ;  /* 0x0000001d00e37202 */ /* 0x010fc80000000f00 */
[C---:B------:R-:W-:Y:S01]  /*b1c0*/  HMMA.16816.F32 R100, R4.reuse, R34, R100 ;  /* 0x000000220464723c */ /* 0x040fe20000001864 */
[----:B------:R-:W-:Y:S05]  /*b1d0*/  LDSM.16.MT88.4 R32, [R214+0x19000] ;  /* 0x01900000d620783b */ /* 0x000fea0000004200 */
[C---:B---3--:R-:W-:Y:S06]  /*b1e0*/  HMMA.16816.F32 R128, R4.reuse, R20, R128 ;  /* 0x000000140480723c */ /* 0x048fec0000001880 */
[----:B------:R-:W-:Y:S07]  /*b1f0*/  HMMA.16816.F32 R132, R4, R22, R132 ;  /* 0x000000160484723c */ /* 0x000fee0000001884 */
[----:B------:R-:W-:-:S02]  /*b200*/  LOP3.LUT R4, R25, UR4, R28, 0x96, !PT ;  /* 0x0000000419047c12 */ /* 0x000fc4000f8e961c */
[----:B------:R-:W-:Y:S01]  /*b210*/  LOP3.LUT R5, R24, 0xffff, RZ, 0xc0, !PT ;  /* 0x0000ffff18057812 */ /* 0x000fe200078ec0ff */
[----:B------:R-:W-:Y:S01]  /*b220*/  LDSM.16.MT88.4 R28, [R213+0x19000] ;  /* 0x01900000d51c783b */ /* 0x000fe20000004200 */
[C---:B------:R-:W-:Y:S02]  /*b230*/  LOP3.LUT R21, R4.reuse, 0xffff, RZ, 0xc0, !PT ;  /* 0x0000ffff04157812 */ /* 0x040fe400078ec0ff */
[----:B------:R-:W-:Y:S02]  /*b240*/  LOP3.LUT R20, R4, 0xff, RZ, 0xc0, !PT ;  /* 0x000000ff04147812 */ /* 0x000fe400078ec0ff */
[----:B------:R-:W-:Y:S02]  /*b250*/  SHF.R.U32.HI R21, RZ, 0x8, R21 ;  /* 0x00000008ff157819 */ /* 0x000fe40000011615 */
[----:B------:R-:W-:Y:S02]  /*b260*/  SHF.R.U32.HI R7, RZ, 0x10, R24 ;  /* 0x00000010ff077819 */ /* 0x000fe40000011618 */
[----:B------:R-:W-:-:S02]  /*b270*/  PRMT R21, R20, 0x5410, R21 ;  /* 0x0000541014157816 */ /* 0x000fc40000000015 */
[----:B------:R-:W-:Y:S02]  /*b280*/  SHF.R.U32.HI R20, RZ, 0x10, R4 ;  /* 0x00000010ff147819 */ /* 0x000fe40000011604 */
[----:B------:R-:W-:Y:S02]  /*b290*/  LOP3.LUT R6, R24, 0xff, RZ, 0xc0, !PT ;  /* 0x000000ff18067812 */ /* 0x000fe400078ec0ff */
[----:B------:R-:W-:Y:S02]  /*b2a0*/  SHF.R.U32.HI R5, RZ, 0x8, R5 ;  /* 0x00000008ff057819 */ /* 0x000fe40000011605 */
[----:B------:R-:W-:Y:S02]  /*b2b0*/  SHF.R.U32.HI R24, RZ, 0x18, R24 ;  /* 0x00000018ff187819 */ /* 0x000fe40000011618 */
[----:B------:R-:W-:Y:S02]  /*b2c0*/  LOP3.LUT R7, R7, 0xff, RZ, 0xc0, !PT ;  /* 0x000000ff07077812 */ /* 0x000fe400078ec0ff */
[----:B------:R-:W-:-:S02]  /*b2d0*/  SHF.R.U32.HI R4, RZ, 0x18, R4 ;  /* 0x00000018ff047819 */ /* 0x000fc40000011604 */
[----:B------:R-:W-:Y:S02]  /*b2e0*/  LOP3.LUT R23, R20, 0xff, RZ, 0xc0, !PT ;  /* 0x000000ff14177812 */ /* 0x000fe400078ec0ff */
[----:B------:R-:W-:Y:S02]  /*b2f0*/  PRMT R5, R6, 0x5410, R5 ;  /* 0x0000541006057816 */ /* 0x000fe40000000005 */
[----:B------:R-:W-:Y:S02]  /*b300*/  HSET2.LE.AND R21, R21, R248, PT ;  /* 0x000000f815157233 */ /* 0x000fe40003803000 */
[----:B------:R-:W-:Y:S02]  /*b310*/  PRMT R7, R7, 0x5410, R24 ;  /* 0x0000541007077816 */ /* 0x000fe40000000018 */
[----:B------:R-:W-:Y:S01]  /*b320*/  PRMT R23, R23, 0x5410, R4 ;  /* 0x0000541017177816 */ /* 0x000fe20000000004 */
[----:B------:R-:W3:Y:S01]  /*b330*/  LDSM.16.MT88.4 R24, [R212+0x19000] ;  /* 0x01900000d418783b */ /* 0x000ee20000004200 */
[----:B------:R-:W-:-:S02]  /*b340*/  F2FP.F16.F32.PACK_AB R20, R246, R245 ;  /* 0x000000f5f614723e */ /* 0x000fc400000000ff */
[--C-:B------:R-:W-:Y:S02]  /*b350*/  HSET2.LE.AND R6, R5, R248.reuse, PT ;  /* 0x000000f805067233 */ /* 0x100fe40003803000 */
[----:B------:R-:W-:Y:S02]  /*b360*/  LOP3.LUT R4, R21, R20, RZ, 0xc0, !PT ;  /* 0x0000001415047212 */ /* 0x000fe400078ec0ff */
[--C-:B------:R-:W-:Y:S02]  /*b370*/  HSET2.LE.AND R7, R7, R248.reuse, PT ;  /* 0x000000f807077233 */ /* 0x100fe40003803000 */
[----:B------:R-:W-:Y:S02]  /*b380*/  HSET2.LE.AND R5, R23, R248, PT ;  /* 0x000000f817057233 */ /* 0x000fe40003803000 */
[----:B------:R-:W-:Y:S02]  /*b390*/  F2FP.F16.F32.PACK_AB R21, R244, R193 ;  /* 0x000000c1f415723e */ /* 0x000fe400000000ff */
[----:B-1----:R-:W-:-:S02]  /*b3a0*/  F2FP.F16.F32.PACK_AB R22, R225, R194 ;  /* 0x000000c2e116723e */ /* 0x002fc400000000ff */
[----:B--2---:R-:W-:Y:S02]  /*b3b0*/  F2FP.F16.F32.PACK_AB R20, R192, R195 ;  /* 0x000000c3c014723e */ /* 0x004fe400000000ff */
[----:B------:R-:W-:Y:S02]  /*b3c0*/  LOP3.LUT R6, R6, R21, RZ, 0xc0, !PT ;  /* 0x0000001506067212 */ /* 0x000fe400078ec0ff */
[----:B------:R-:W-:Y:S02]  /*b3d0*/  LOP3.LUT R7, R7, R22, RZ, 0xc0, !PT ;  /* 0x0000001607077212 */ /* 0x000fe400078ec0ff */
[----:B------:R-:W-:Y:S02]  /*b3e0*/  LOP3.LUT R5, R5, R20, RZ, 0xc0, !PT ;  /* 0x0000001405057212 */ /* 0x000fe400078ec0ff */
        /* <DEDUP_REMOVED lines=26> */
[----:B------:R-:W-:Y:S01]  /*b590*/  HMMA.16816.F32 R80, R4, R20, R80 ;  /* 0x000000140450723c */ /* 0x000fe20000001850 */
[----:B------:R-:W-:-:S02]  /*b5a0*/  MOV R164, R10 ;  /* 0x0000000a00a47202 */ /* 0x000fc40000000f00 */
[----:B------:R-:W-:Y:S02]  /*b5b0*/  MOV R165, R11 ;  /* 0x0000000b00a57202 */ /* 0x000fe40000000f00 */
[----:B------:R1:W5:Y:S01]  /*b5c0*/  LDL.LU.64 R10, [R1+0x30] ;  /* 0x00003000010a7983 */ /* 0x0003620000300a00 */
[C---:B------:R-:W-:Y:S03]  /*b5d0*/  HMMA.16816.F32 R84, R4.reuse, R22, R84 ;  /* 0x000000160454723c */ /* 0x040fe60000001854 */
[----:B------:R-:W1:Y:S03]  /*b5e0*/  LDSM.16.MT88.4 R20, [R213+0x1f000] ;  /* 0x01f00000d514783b */ /* 0x000e660000004200 */
[C---:B--2---:R-:W-:Y:S06]  /*b5f0*/  HMMA.16816.F32 R56, R4.reuse, R32, R56 ;  /* 0x000000200438723c */ /* 0x044fec0000001838 */
[C---:B------:R-:W-:Y:S01]  /*b600*/  HMMA.16816.F32 R60, R4.reuse, R34, R60 ;  /* 0x00000022043c723c */ /* 0x040fe2000000183c */
[----:B------:R-:W2:Y:S05]  /*b610*/  LDSM.16.MT88.4 R32, [R212+0x1d000] ;  /* 0x01d00000d420783b */ /* 0x000eaa0000004200 */
[C---:B---3--:R-:W-:Y:S06]  /*b620*/  HMMA.16816.F32 R112, R4.reuse, R24, R112 ;  /* 0x000000180470723c */ /* 0x048fec0000001870 */
[C---:B------:R-:W-:Y:S01]  /*b630*/  HMMA.16816.F32 R116, R4.reuse, R26, R116 ;  /* 0x0000001a0474723c */ /* 0x040fe20000001874 */
[----:B------:R-:W3:Y:S05]  /*b640*/  LDSM.16.MT88.4 R24, [R212+0x1f000] ;  /* 0x01f00000d418783b */ /* 0x000eea0000004200 */
[C---:B----4-:R-:W-:Y:S07]  /*b650*/  HMMA.16816.F32 R104, R4.reuse, R28, R104 ;  /* 0x0000001c0468723c */ /* 0x050fee0000001868 */
[----:B------:R-:W-:Y:S01]  /*b660*/  LOP3.LUT R28, R227, UR31, R164, 0x96, !PT ;  /* 0x0000001fe31c7c12 */ /* 0x000fe2000f8e96a4 */
[----:B------:R-:W-:Y:S07]  /*b670*/  HMMA.16816.F32 R108, R4, R30, R108 ;  /* 0x0000001e046c723c */ /* 0x000fee000000186c */
[----:B------:R-:W-:-:S04]  /*b680*/  IMAD.WIDE.U32 R30, R28, -0x2daee0ad, RZ ;  /* 0xd2511f531c1e7825 */ /* 0x000fc800078e00ff */
[--C-:B------:R-:W-:Y:S01]  /*b690*/  FFMA.FTZ R183, R183, UR38, -R182.reuse ;  /* 0x00000026b7b77c23 */ /* 0x100fe200080108b6 */
[--C-:B------:R-:W-:Y:S01]  /*b6a0*/  FFMA.FTZ R224, R181, UR38, -R182.reuse ;  /* 0x00000026b5e07c23 */ /* 0x100fe200080108b6 */
[----:B------:R-:W-:Y:S01]  /*b6b0*/  LOP3.LUT R28, R30, 0xffff, RZ, 0xc0, !PT ;  /* 0x0000ffff1e1c7812 */ /* 0x000fe200078ec0ff */
[--C-:B------:R-:W-:Y:S01]  /*b6c0*/  FFMA.FTZ R179, R179, UR38, -R182.reuse ;  /* 0x00000026b3b37c23 */ /* 0x100fe200080108b6 */
[----:B------:R-:W-:Y:S01]  /*b6d0*/  FFMA.FTZ R182, R171, UR38, -R182 ;  /* 0x00000026abb67c23 */ /* 0x000fe200080108b6 */
[--C-:B------:R-:W-:Y:S01]  /*b6e0*/  FFMA.FTZ R180, R180, UR38, -R169.reuse ;  /* 0x00000026b4b47c23 */ /* 0x100fe200080108a9 */
[----:B------:R-:W-:Y:S01]  /*b6f0*/  SHF.R.U32.HI R28, RZ, 0x8, R28 ;  /* 0x00000008ff1c7819 */ /* 0x000fe2000001161c */
[----:B------:R-:W-:Y:S01]  /*b700*/  FFMA.FTZ R181, R178, UR38, -R169 ;  /* 0x00000026b2b57c23 */ /* 0x000fe200080108a9 */
[----:B------:R-:W-:Y:S01]  /*b710*/  LOP3.LUT R171, R30, 0xff, RZ, 0xc0, !PT ;  /* 0x000000ff1eab7812 */ /* 0x000fe200078ec0ff */
[----:B-1----:R-:W-:Y:S01]  /*b720*/  HMMA.16816.F32 R120, R4, R20, R120 ;  /* 0x000000140478723c */ /* 0x002fe20000001878 */
[----:B------:R-:W-:Y:S01]  /*b730*/  LOP3.LUT R250, R31, UR7, R250, 0x96, !PT ;  /* 0x000000071ffa7c12 */ /* 0x000fe2000f8e96fa */
[----:B------:R-:W-:Y:S01]  /*b740*/  MUFU.EX2 R180, R180 ;  /* 0x000000b400b47308 */ /* 0x000fe20000000800 */
[----:B------:R-:W-:-:S02]  /*b750*/  SHF.R.U32.HI R247, RZ, 0x18, R30 ;  /* 0x00000018fff77819 */ /* 0x000fc4000001161e */
[----:B------:R-:W-:Y:S02]  /*b760*/  PRMT R171, R171, 0x5410, R28 ;  /* 0x00005410abab7816 */ /* 0x000fe4000000001c */
[----:B------:R-:W-:Y:S02]  /*b770*/  SHF.R.U32.HI R20, RZ, 0x10, R30 ;  /* 0x00000010ff147819 */ /* 0x000fe4000001161e */
[----:B------:R-:W1:Y:S01]  /*b780*/  LDSM.16.MT88.4 R28, [R213+0x19800] ;  /* 0x01980000d51c783b */ /* 0x000e620000004200 */
[----:B------:R-:W4:Y:S01]  /*b790*/  MUFU.EX2 R181, R181 ;  /* 0x000000b500b57308 */ /* 0x000f220000000800 */
[----:B------:R-:W-:Y:S01]  /*b7a0*/  SHF.R.U32.HI R251, RZ, 0x10, R250 ;  /* 0x00000010fffb7819 */ /* 0x000fe200000116fa */
[----:B------:R-:W-:Y:S01]  /*b7b0*/  HMMA.16816.F32 R124, R4, R22, R124 ;  /* 0x00000016047c723c */ /* 0x000fe2000000187c */
[----:B------:R-:W-:Y:S01]  /*b7c0*/  LOP3.LUT R21, R250, 0xff, RZ, 0xc0, !PT ;  /* 0x000000fffa157812 */ /* 0x000fe200078ec0ff */
[--C-:B------:R-:W-:Y:S01]  /*b7d0*/  FFMA.FTZ R178, R170, UR38, -R169.reuse ;  /* 0x00000026aab27c23 */ /* 0x100fe200080108a9 */
[----:B------:R-:W-:Y:S01]  /*b7e0*/  FFMA.FTZ R227, R168, UR38, -R169 ;  /* 0x00000026a8e37c23 */ /* 0x000fe200080108a9 */
[----:B------:R-:W-:-:S02]  /*b7f0*/  LOP3.LUT R251, R251, 0xff, RZ, 0xc0, !PT ;  /* 0x000000fffbfb7812 */ /* 0x000fc400078ec0ff */
[----:B------:R-:W-:Y:S01]  /*b800*/  MUFU.EX2 R179, R179 ;  /* 0x000000b300b37308 */ /* 0x000fe20000000800 */
[----:B------:R-:W-:Y:S02]  /*b810*/  LOP3.LUT R22, R250, 0xffff, RZ, 0xc0, !PT ;  /* 0x0000fffffa167812 */ /* 0x000fe400078ec0ff */
[----:B------:R-:W-:-:S05]  /*b820*/  SHF.R.U32.HI R250, RZ, 0x18, R250 ;  /* 0x00000018fffa7819 */ /* 0x000fca00000116fa */
[----:B------:R-:W1:Y:S01]  /*b830*/  MUFU.EX2 R182, R182 ;  /* 0x000000b600b67308 */ /* 0x000e620000000800 */
[----:B------:R-:W-:Y:S01]  /*b840*/  PRMT R251, R251, 0x5410, R250 ;  /* 0x00005410fbfb7816 */ /* 0x000fe200000000fa */
[C---:B------:R-:W-:Y:S06]  /*b850*/  HMMA.16816.F32 R92, R4.reuse, R166, R92 ;  /* 0x000000a6045c723c */ /* 0x040fec000000185c */
[----:B------:R-:W-:Y:S01]  /*b860*/  MUFU.EX2 R183, R183 ;  /* 0x000000b700b77308 */ /* 0x000fe20000000800 */
[C---:B--2---:R-:W-:Y:S07]  /*b870*/  HMMA.16816.F32 R96, R4.reuse, R32, R96 ;  /* 0x000000200460723c */ /* 0x044fee0000001860 */
[----:B------:R-:W-:Y:S01]  /*b880*/  MUFU.EX2 R224, R224 ;  /* 0x000000e000e07308 */ /* 0x000fe20000000800 */
[C---:B------:R-:W-:Y:S07]  /*b890*/  HMMA.16816.F32 R100, R4.reuse, R34, R100 ;  /* 0x000000220464723c */ /* 0x040fee0000001864 */
[----:B------:R-:W-:Y:S01]  /*b8a0*/  MUFU.EX2 R178, R178 ;  /* 0x000000b200b27308 */ /* 0x000fe20000000800 */
[C---:B---3--:R-:W-:Y:S07]  /*b8b0*/  HMMA.16816.F32 R128, R4.reuse, R24, R128 ;  /* 0x000000180480723c */ /* 0x048fee0000001880 */
[----:B------:R-:W2:Y:S01]  /*b8c0*/  MUFU.EX2 R227, R227 ;  /* 0x000000e300e37308 */ /* 0x000ea20000000800 */
[----:B------:R-:W-:Y:S01]  /*b8d0*/  HMMA.16816.F32 R132, R4, R26, R132 ;  /* 0x0000001a0484723c */ /* 0x000fe20000001884 */
[----:B------:R-:W-:Y:S01]  /*b8e0*/  LOP3.LUT R20, R20, 0xff, RZ, 0xc0, !PT ;  /* 0x000000ff14147812 */ /* 0x000fe200078ec0ff */
[----:B------:R-:W3:Y:S01]  /*b8f0*/  LDSM.16.MT88.4 R32, [R214+0x19800] ;  /* 0x01980000d620783b */ /* 0x000ee20000004200 */
[----:B------:R-:W-:-:S03]  /*b900*/  SHF.R.U32.HI R22, RZ, 0x8, R22 ;  /* 0x00000008ff167819 */ /* 0x000fc60000011616 */
[----:B------:R-:W-:Y:S01]  /*b910*/  LDSM.16.MT88.4 R164, [R216+0x19800] ;  /* 0x01980000d8a4783b */ /* 0x000fe20000004200 */
[--C-:B------:R-:W-:Y:S02]  /*b920*/  HSET2.LE.AND R5, R251, R248.reuse, PT ;  /* 0x000000f8fb057233 */ /* 0x100fe40003803000 */
[----:B----4-:R-:W-:Y:S01]  /*b930*/  F2FP.F16.F32.PACK_AB R6, R181, R180 ;  /* 0x000000b4b506723e */ /* 0x010fe200000000ff */
[----:B------:R-:W4:Y:S01]  /*b940*/  LDSM.16.MT88.4 R24, [R212+0x19800] ;  /* 0x01980000d418783b */ /* 0x000f220000004200 */
[----:B------:R-:W-:Y:S02]  /*b950*/  PRMT R247, R20, 0x5410, R247 ;  /* 0x0000541014f77816 */ /* 0x000fe400000000f7 */
[----:B------:R-:W-:Y:S02]  /*b960*/  LOP3.LUT R5, R5, R6, RZ, 0xc0, !PT ;  /* 0x0000000605057212 */ /* 0x000fe400078ec0ff */
[----:B------:R-:W-:Y:S02]  /*b970*/  HSET2.LE.AND R6, R171, R248, PT ;  /* 0x000000f8ab067233 */ /* 0x000fe40003803000 */
[----:B------:R-:W-:-:S02]  /*b980*/  PRMT R21, R21, 0x5410, R22 ;  /* 0x0000541015157816 */ /* 0x000fc40000000016 */
[----:B-1----:R-:W-:Y:S02]  /*b990*/  F2FP.F16.F32.PACK_AB R7, R182, R179 ;  /* 0x000000b3b607723e */ /* 0x002fe400000000ff */
[----:B--2---:R-:W-:Y:S02]  /*b9a0*/  F2FP.F16.F32.PACK_AB R168, R227, R178 ;  /* 0x000000b2e3a8723e */ /* 0x004fe400000000ff */
[----:B------:R-:W-:Y:S02]  /*b9b0*/  LOP3.LUT R6, R6, R7, RZ, 0xc0, !PT ;  /* 0x0000000706067212 */ /* 0x000fe400078ec0ff */
[--C-:B------:R-:W-:Y:S02]  /*b9c0*/  HSET2.LE.AND R20, R21, R248.reuse, PT ;  /* 0x000000f815147233 */ /* 0x100fe40003803000 */
[----:B------:R-:W-:Y:S02]  /*b9d0*/  HSET2.LE.AND R7, R247, R248, PT ;  /* 0x000000f8f7077233 */ /* 0x000fe40003803000 */
[----:B------:R-:W-:-:S03]  /*b9e0*/  F2FP.F16.F32.PACK_AB R21, R224, R183 ;  /* 0x000000b7e015723e */ /* 0x000fc600000000ff */
[----:B------:R-:W-:Y:S02]  /*b9f0*/  LOP3.LUT R7, R7, R168, RZ, 0xc0, !PT ;  /* 0x000000a807077212 */ /* 0x000fe400078ec0ff */
[----:B------:R-:W-:Y:S01]  /*ba00*/  LOP3.LUT R4, R20, R21, RZ, 0xc0, !PT ;  /* 0x0000001514047212 */ /* 0x000fe200078ec0ff */
[----:B------:R-:W-:Y:S01]  /*ba10*/  FFMA.FTZ R174, R249, R176, R174 ;  /* 0x000000b0f9ae7223 */ /* 0x000fe200000100ae */
[----:B------:R-:W1:Y:S01]  /*ba20*/  LDSM.16.MT88.4 R20, [R216+0x1b800] ;  /* 0x01b80000d814783b */ /* 0x000e620000004200 */
[----:B------:R-:W-:-:S03]  /*ba30*/  FFMA.FTZ R177, R252, R2, R177 ;  /* 0x00000002fcb17223 */ /* 0x000fc600000100b1 */
[----:B------:R-:W-:Y:S01]  /*ba40*/  LDSM.16.MT88.4 R168, [R214+0x1b800] ;  /* 0x01b80000d6a8783b */ /* 0x000fe20000004200 */
        /* <DEDUP_REMOVED lines=14> */
[----:B------:R-:W2:Y:S01]  /*bb30*/  LDSM.16.MT88.4 R28, [R212+0x1d800] ;  /* 0x01d80000d41c783b */ /* 0x000ea20000004200 */
        /* <DEDUP_REMOVED lines=10> */
[----:B------:R-:W2:Y:S01]  /*bbe0*/  LDSM.16.MT88.4 R164, [R213+0x1b800] ;  /* 0x01b80000d5a4783b */ /* 0x000ea20000004200 */
[----:B------:R-:W-:-:S04]  /*bbf0*/  FADD.FTZ R190, R190, R191 ;  /* 0x000000bfbebe7221 */ /* 0x000fc80000010000 */
[----:B---3--:R-:W-:Y:S01]  /*bc00*/  HMMA.16816.F32 R64, R4, R32, R64 ;  /* 0x000000200440723c */ /* 0x008fe20000001840 */
[----:B------:R-:W-:-:S05]  /*bc10*/  FADD.FTZ R188, R188, R189 ;  /* 0x000000bdbcbc7221 */ /* 0x000fca0000010000 */
        /* <DEDUP_REMOVED lines=32> */
[----:B------:R-:W-:Y:S01]  /*be20*/  FADD.FTZ R252, R227, R178 ;  /* 0x000000b2e3fc7221 */ /* 0x000fe20000010000 */
[----:B------:R-:W-:-:S03]  /*be30*/  MOV R0, R3 ;  /* 0x0000000300007202 */ /* 0x000fc60000000f00 */
[----:B------:R-:W-:Y:S01]  /*be40*/  HMMA.16816.F32 R56, R4, R164, R56 ;  /* 0x000000a40438723c */ /* 0x000fe20000001838 */
[----:B------:R-:W-:-:S05]  /*be50*/  MOV R2, R17 ;  /* 0x0000001100027202 */ /* 0x000fca0000000f00 */
[C---:B------:R-:W-:Y:S06]  /*be60*/  HMMA.16816.F32 R60, R4.reuse, R166, R60 ;  /* 0x000000a6043c723c */ /* 0x040fec000000183c */
[C---:B---3--:R-:W-:Y:S06]  /*be70*/  HMMA.16816.F32 R104, R4.reuse, R32, R104 ;  /* 0x000000200468723c */ /* 0x048fec0000001868 */
[C---:B------:R-:W-:Y:S06]  /*be80*/  HMMA.16816.F32 R108, R4.reuse, R34, R108 ;  /* 0x00000022046c723c */ /* 0x040fec000000186c */
[C---:B----4-:R-:W-:Y:S06]  /*be90*/  HMMA.16816.F32 R112, R4.reuse, R24, R112 ;  /* 0x000000180470723c */ /* 0x050fec0000001870 */
[C---:B------:R-:W-:Y:S06]  /*bea0*/  HMMA.16816.F32 R116, R4.reuse, R26, R116 ;  /* 0x0000001a0474723c */ /* 0x040fec0000001874 */
[C---:B-1----:R-:W-:Y:S06]  /*beb0*/  HMMA.16816.F32 R120, R4.reuse, R20, R120 ;  /* 0x000000140478723c */ /* 0x042fec0000001878 */
[C---:B------:R-:W-:Y:S06]  /*bec0*/  HMMA.16816.F32 R124, R4.reuse, R22, R124 ;  /* 0x00000016047c723c */ /* 0x040fec000000187c */
[C---:B--2---:R-:W-:Y:S06]  /*bed0*/  HMMA.16816.F32 R128, R4.reuse, R28, R128 ;  /* 0x0000001c0480723c */ /* 0x044fec0000001880 */
        /* <DEDUP_REMOVED lines=16> */
[----:B-----5:R-:W-:Y:S01]  /*bfe0*/  LEA R27, P0, R18, R10, 0x6 ;  /* 0x0000000a121b7211 */ /* 0x020fe200078030ff */
[----:B------:R-:W3:Y:S03]  /*bff0*/  @!P3 LDC.64 R24, c[0x0][0x220] ;  /* 0x00008800ff18bb82 */ /* 0x000ee60000000a00 */
[----:B------:R-:W-:Y:S01]  /*c000*/  IMAD.U32 R19, RZ, RZ, UR4 ;  /* 0x00000004ff137e24 */ /* 0x000fe2000f8e00ff */
[----:B-1----:R-:W-:-:S02]  /*c010*/  @!P5 LEA R30, P1, R27, R6, 0x1 ;  /* 0x000000061b1ed211 */ /* 0x002fc400078208ff */
[C---:B------:R-:W-:Y:S02]  /*c020*/  IADD3 R2, P6, R27.reuse, UR25, RZ ;  /* 0x000000191b027c10 */ /* 0x040fe4000ffde0ff */
        /* <DEDUP_REMOVED lines=9> */
[----:B------:R2:W-:Y:S03]  /*c0c0*/  @!P5 LDGSTS.E.BYPASS.LTC128B.128 [R230+0x18000], desc[UR32][R30.64] ;  /* 0x180000001ee6dfae */ /* 0x0005e6000b901d60 */
        /* <DEDUP_REMOVED lines=18> */
[----:B------:R-:W1:Y:S01]  /*c1f0*/  @!P2 LDC.64 R4, c[0x0][0x220] ;  /* 0x00008800ff04ab82 */ /* 0x000e620000000a00 */
[----:B----4-:R-:W-:Y:S01]  /*c200*/  @!P5 LEA R164, P1, R2, R20, 0x1 ;  /* 0x0000001402a4d211 */ /* 0x010fe200078208ff */
[----:B------:R-:W-:Y:S01]  /*c210*/  @!PT LDS RZ, [RZ] ;  /* 0x00000000fffff984 */ /* 0x000fe20000000800 */
[----:B------:R-:W-:Y:S01]  /*c220*/  @!PT LDS RZ, [RZ] ;  /* 0x00000000fffff984 */ /* 0x000fe20000000800 */
[----:B------:R-:W-:Y:S01]  /*c230*/  @!PT LDS RZ, [RZ] ;  /* 0x00000000fffff984 */ /* 0x000fe20000000800 */
[----:B------:R-:W-:Y:S01]  /*c240*/  @!P2 LDGSTS.E.BYPASS.LTC128B.128 [R230+0x1e000], desc[UR32][R22.64+0x180] ;  /* 0x1e00018016e6afae */ /* 0x000fe2000b901d60 */
[----:B------:R-:W-:-:S03]  /*c250*/  IADD3.X R20, R0, UR20, RZ, P6, !PT ;  /* 0x0000001400147c10 */ /* 0x000fc6000b7fe4ff */
[----:B------:R-:W-:Y:S01]  /*c260*/  @P5 STS.128 [R230+0x19000], RZ ;  /* 0x019000ffe6005388 */ /* 0x000fe20000000c00 */
[C---:B------:R-:W-:Y:S02]  /*c270*/  @!P5 LEA.HI.X R165, R2.reuse, R21, R20, 0x1, P1 ;  /* 0x0000001502a5d211 */ /* 0x040fe400008f0c14 */
[----:B--2---:R-:W-:-:S03]  /*c280*/  @!P4 LEA R18, P6, R2, R18, 0x1 ;  /* 0x000000120212c211 */ /* 0x004fc600078c08ff */
[----:B------:R-:W-:Y:S01]  /*c290*/  @!PT LDS RZ, [RZ] ;  /* 0x00000000fffff984 */ /* 0x000fe20000000800 */
[----:B------:R-:W-:Y:S01]  /*c2a0*/  @!PT LDS RZ, [RZ] ;  /* 0x00000000fffff984 */ /* 0x000fe20000000800 */
[----:B------:R-:W-:Y:S01]  /*c2b0*/  @!PT LDS RZ, [RZ] ;  /* 0x00000000fffff984 */ /* 0x000fe20000000800 */
[----:B------:R-:W-:Y:S01]  /*c2c0*/  @!P5 LDGSTS.E.BYPASS.LTC128B.128 [R230+0x19000], desc[UR32][R164.64] ;  /* 0x19000000a4e6dfae */ /* 0x000fe2000b901d60 */
[C-C-:B------:R-:W-:Y:S02]  /*c2d0*/  @!P4 LEA.HI.X R19, R2.reuse, R19, R20.reuse, 0x1, P6 ;  /* 0x000000130213c211 */ /* 0x140fe400030f0c14 */
[C---:B---3--:R-:W-:Y:S01]  /*c2e0*/  @!P3 LEA R30, P1, R2.reuse, R6, 0x1 ;  /* 0x00000006021eb211 */ /* 0x048fe200078208ff */
[----:B------:R-:W-:Y:S03]  /*c2f0*/  @P4 STS.128 [R230+0x1b000], RZ ;  /* 0x01b000ffe6004388 */ /* 0x000fe60000000c00 */
[C---:B------:R-:W-:Y:S01]  /*c300*/  @!P3 LEA.HI.X R31, R2.reuse, R7, R20, 0x1, P1 ;  /* 0x00000007021fb211 */ /* 0x040fe200008f0c14 */
[----:B------:R-:W-:Y:S01]  /*c310*/  @!PT LDS RZ, [RZ] ;  /* 0x00000000fffff984 */ /* 0x000fe20000000800 */
[----:B------:R-:W-:Y:S01]  /*c320*/  @!PT LDS RZ, [RZ] ;  /* 0x00000000fffff984 */ /* 0x000fe20000000800 */
[----:B------:R-:W-:Y:S01]  /*c330*/  @!PT LDS RZ, [RZ] ;  /* 0x00000000fffff984 */ /* 0x000fe20000000800 */
[----:B------:R-:W-:Y:S01]  /*c340*/  @!P4 LDGSTS.E.BYPASS.LTC128B.128 [R230+0x1b000], desc[UR32][R18.64+0x80] ;  /* 0x1b00008012e6cfae */ /* 0x000fe2000b901d60 */
[----:B-1----:R-:W-:-:S03]  /*c350*/  @!P2 LEA R184, P0, R2, R4, 0x1 ;  /* 0x0000000402b8a211 */ /* 0x002fc600078008ff */
[----:B------:R-:W-:Y:S01]  /*c360*/  @P3 STS.128 [R230+0x1d000], RZ ;  /* 0x01d000ffe6003388 */ /* 0x000fe20000000c00 */
[----:B------:R-:W-:-:S03]  /*c370*/  @!P2 LEA.HI.X R185, R2, R5, R20, 0x1, P0 ;  /* 0x0000000502b9a211 */ /* 0x000fc600000f0c14 */
[----:B------:R-:W-:Y:S01]  /*c380*/  @!PT LDS RZ, [RZ] ;  /* 0x00000000fffff984 */ /* 0x000fe20000000800 */
[----:B------:R-:W-:Y:S01]  /*c390*/  @!PT LDS RZ, [RZ] ;  /* 0x00000000fffff984 */ /* 0x000fe20000000800 */
[----:B------:R-:W-:Y:S01]  /*c3a0*/  @!PT LDS RZ, [RZ] ;  /* 0x00000000fffff984 */ /* 0x000fe20000000800 */
[----:B------:R-:W-:Y:S01]  /*c3b0*/  @!P3 LDGSTS.E.BYPASS.LTC128B.128 [R230+0x1d000], desc[UR32][R30.64+0x100] ;  /* 0x1d0001001ee6bfae */ /* 0x000fe2000b901d60 */
[----:B------:R-:W-:-:S03]  /*c3c0*/  PLOP3.LUT P0, PT, PT, PT, UP0, 0x80, 0x0 ;  /* 0x000000000000781c */ /* 0x000fc60003f0f008 */
        /* <DEDUP_REMOVED lines=8> */
[----:B------:R-:W4:Y:S04]  /*c450*/  LDSM.16.M88.4 R4, [R221+0x11000] ;  /* 0x01100000dd04783b */ /* 0x000f280000000200 */
[----:B------:R-:W-:Y:S04]  /*c460*/  LDSM.16.M88.4 R224, [R220] ;  /* 0x00000000dce0783b */ /* 0x000fe80000000200 */
[----:B------:R-:W4:Y:S04]  /*c470*/  LDSM.16.M88.4 R176, [R219] ;  /* 0x00000000dbb0783b */ /* 0x000f280000000200 */
[----:B------:R-:W4:Y:S04]  /*c480*/  LDSM.16.M88.4 R168, [R211] ;  /* 0x00000000d3a8783b */ /* 0x000f280000000200 */
[----:B------:R-:W4:Y:S04]  /*c490*/  LDSM.16.M88.4 R180, [R221+0x11800] ;  /* 0x01180000ddb4783b */ /* 0x000f280000000200 */
[----:B------:R-:W4:Y:S04]  /*c4a0*/  LDSM.16.M88.4 R172, [R210] ;  /* 0x00000000d2ac783b */ /* 0x000f280000000200 */
[----:B------:R-:W4:Y:S04]  /*c4b0*/  LDSM.16.M88.4 R244, [R209] ;  /* 0x00000000d1f4783b */ /* 0x000f280000000200 */
[----:B-1----:R-:W-:Y:S01]  /*c4c0*/  LDSM.16.M88.4 R184, [R215+0x10000] ;  /* 0x01000000d7b8783b */ /* 0x002fe20000000200 */
[C---:B--2---:R-:W-:Y:S03]  /*c4d0*/  HMMA.16816.F32 R164, R188.reuse, R32, RZ ;  /* 0x00000020bca4723c */ /* 0x044fe600000018ff */
[----:B------:R-:W0:Y:S03]  /*c4e0*/  LDGDEPBAR ;  /* 0x00000000000079af */ /* 0x000e260000000000 */
[C---:B---3--:R-:W-:Y:S06]  /*c4f0*/  HMMA.16816.F32 R28, R188.reuse, R24, RZ ;  /* 0x00000018bc1c723c */ /* 0x048fec00000018ff */
[C---:B------:R-:W-:Y:S06]  /*c500*/  HMMA.16816.F32 R32, R188.reuse, R34, RZ ;  /* 0x00000022bc20723c */ /* 0x040fec00000018ff */
[C---:B------:R-:W-:Y:S06]  /*c510*/  HMMA.16816.F32 R24, R188.reuse, R26, RZ ;  /* 0x0000001abc18723c */ /* 0x040fec00000018ff */
[C---:B----4-:R-:W-:Y:S06]  /*c520*/  HMMA.16816.F32 R20, R188.reuse, R4, RZ ;  /* 0x00000004bc14723c */ /* 0x050fec00000018ff */
[----:B------:R-:W-:Y:S06]  /*c530*/  HMMA.16816.F32 R4, R188, R6, RZ ;  /* 0x00000006bc04723c */ /* 0x000fec00000018ff */
[C---:B------:R-:W-:Y:S06]  /*c540*/  HMMA.16816.F32 R164, R224.reuse, R176, R164 ;  /* 0x000000b0e0a4723c */ /* 0x040fec00000018a4 */
[C---:B------:R-:W-:Y:S01]  /*c550*/  HMMA.16816.F32 R32, R224.reuse, R178, R32 ;  /* 0x000000b2e020723c */ /* 0x040fe20000001820 */
[----:B------:R-:W-:Y:S05]  /*c560*/  LDSM.16.M88.4 R176, [R215+0x10800] ;  /* 0x01080000d7b0783b */ /* 0x000fea0000000200 */
[C---:B------:R-:W-:Y:S06]  /*c570*/  HMMA.16816.F32 R28, R224.reuse, R168, R28 ;  /* 0x000000a8e01c723c */ /* 0x040fec000000181c */
[----:B------:R-:W-:Y:S01]  /*c580*/  HMMA.16816.F32 R24, R224, R170, R24 ;  /* 0x000000aae018723c */ /* 0x000fe20000001818 */
[----:B------:R-:W1:Y:S05]  /*c590*/  LDSM.16.M88.4 R168, [R218] ;  /* 0x00000000daa8783b */ /* 0x000e6a0000000200 */
[C---:B------:R-:W-:Y:S06]  /*c5a0*/  HMMA.16816.F32 R192, R188.reuse, R180, RZ ;  /* 0x000000b4bcc0723c */ /* 0x040fec00000018ff */
[----:B------:R-:W-:Y:S01]  /*c5b0*/  HMMA.16816.F32 R188, R188, R182, RZ ;  /* 0x000000b6bcbc723c */ /* 0x000fe200000018ff */
[----:B------:R-:W2:Y:S05]  /*c5c0*/  LDSM.16.M88.4 R180, [R215+0x11000] ;  /* 0x01100000d7b4783b */ /* 0x000eaa0000000200 */
[C---:B------:R-:W-:Y:S06]  /*c5d0*/  HMMA.16816.F32 R20, R224.reuse, R172, R20 ;  /* 0x000000ace014723c */ /* 0x040fec0000001814 */
[C---:B------:R-:W-:Y:S01]  /*c5e0*/  HMMA.16816.F32 R4, R224.reuse, R174, R4 ;  /* 0x000000aee004723c */ /* 0x040fe20000001804 */
[----:B------:R-:W3:Y:S05]  /*c5f0*/  LDSM.16.M88.4 R172, [R215+0x11800] ;  /* 0x01180000d7ac783b */ /* 0x000eea0000000200 */
[C---:B------:R-:W-:Y:S06]  /*c600*/  HMMA.16816.F32 R192, R224.reuse, R244, R192 ;  /* 0x000000f4e0c0723c */ /* 0x040fec00000018c0 */
[----:B------:R-:W-:Y:S01]  /*c610*/  HMMA.16816.F32 R188, R224, R246, R188 ;  /* 0x000000f6e0bc723c */ /* 0x000fe200000018bc */
[----:B------:R-:W-:Y:S04]  /*c620*/  LDSM.16.M88.4 R244, [R208] ;  /* 0x00000000d0f4783b */ /* 0x000fe80000000200 */
[----:B------:R-:W-:Y:S01]  /*c630*/  LDSM.16.M88.4 R224, [R208+0x800] ;  /* 0x00080000d0e0783b */ /* 0x000fe20000000200 */
[C---:B-1----:R-:W-:Y:S06]  /*c640*/  HMMA.16816.F32 R28, R168.reuse, R176, R28 ;  /* 0x000000b0a81c723c */ /* 0x042fec000000181c */
[C---:B------:R-:W-:Y:S01]  /*c650*/  HMMA.16816.F32 R24, R168.reuse, R178, R24 ;  /* 0x000000b2a818723c */ /* 0x040fe20000001818 */
[----:B------:R-:W1:Y:S05]  /*c660*/  LDSM.16.M88.4 R176, [R217] ;  /* 0x00000000d9b0783b */ /* 0x000e6a0000000200 */
        /* <DEDUP_REMOVED lines=22> */
[----:B------:R-:W-:Y:S01]  /*c7d0*/  LDSM.16.M88.4 R176, [R220+0x4000] ;  /* 0x00400000dcb0783b */ /* 0x000fe20000000200 */
[C---:B---3--:R-:W-:Y:S06]  /*c7e0*/  HMMA.16816.F32 R164, R172.reuse, R168, R164 ;  /* 0x000000a8aca4723c */ /* 0x048fec00000018a4 */
[C---:B------:R-:W-:Y:S01]  /*c7f0*/  HMMA.16816.F32 R32, R172.reuse, R170, R32 ;  /* 0x000000aaac20723c */ /* 0x040fe20000001820 */
[----:B------:R-:W3:Y:S05]  /*c800*/  LDSM.16.M88.4 R168, [R207] ;  /* 0x00000000cfa8783b */ /* 0x000eea0000000200 */
[C---:B-1----:R-:W-:Y:S06]  /*c810*/  HMMA.16816.F32 R28, R172.reuse, R224, R28 ;  /* 0x000000e0ac1c723c */ /* 0x042fec000000181c */
[C---:B------:R-:W-:Y:S01]  /*c820*/  HMMA.16816.F32 R24, R172.reuse, R226, R24 ;  /* 0x000000e2ac18723c */ /* 0x040fe20000001818 */
[----:B------:R-:W1:Y:S05]  /*c830*/  LDSM.16.M88.4 R224, [R205] ;  /* 0x00000000cde0783b */ /* 0x000e6a0000000200 */
[C---:B----4-:R-:W-:Y:S06]  /*c840*/  HMMA.16816.F32 R20, R172.reuse, R184, R20 ;  /* 0x000000b8ac14723c */ /* 0x050fec0000001814 */
[C---:B------:R-:W-:Y:S01]  /*c850*/  HMMA.16816.F32 R4, R172.reuse, R186, R4 ;  /* 0x000000baac04723c */ /* 0x040fe20000001804 */
[----:B------:R-:W4:Y:S05]  /*c860*/  LDSM.16.M88.4 R184, [R204] ;  /* 0x00000000ccb8783b */ /* 0x000f2a0000000200 */
[C---:B--2---:R-:W-:Y:S06]  /*c870*/  HMMA.16816.F32 R192, R172.reuse, R180, R192 ;  /* 0x000000b4acc0723c */ /* 0x044fec00000018c0 */
[----:B------:R-:W-:Y:S01]  /*c880*/  HMMA.16816.F32 R188, R172, R182, R188 ;  /* 0x000000b6acbc723c */ /* 0x000fe200000018bc */
[----:B------:R-:W-:Y:S04]  /*c890*/  LDSM.16.M88.4 R180, [R218+0x4000] ;  /* 0x00400000dab4783b */ /* 0x000fe80000000200 */
[----:B------:R-:W-:Y:S01]  /*c8a0*/  LDSM.16.M88.4 R172, [R215+0x12000] ;  /* 0x01200000d7ac783b */ /* 0x000fe20000000200 */
[C---:B---3--:R-:W-:Y:S06]  /*c8b0*/  HMMA.16816.F32 R164, R176.reuse, R168, R164 ;  /* 0x000000a8b0a4723c */ /* 0x048fec00000018a4 */
[C---:B------:R-:W-:Y:S01]  /*c8c0*/  HMMA.16816.F32 R32, R176.reuse, R170, R32 ;  /* 0x000000aab020723c */ /* 0x040fe20000001820 */
[----:B------:R-:W2:Y:S05]  /*c8d0*/  LDSM.16.M88.4 R168, [R215+0x12800] ;  /* 0x01280000d7a8783b */ /* 0x000eaa0000000200 */
        /* <DEDUP_REMOVED lines=22> */
[C---:B--2---:R-:W-:Y:S06]  /*ca40*/  HMMA.16816.F32 R28, R224.reuse, R168, R28 ;  /* 0x000000a8e01c723c */ /* 0x044fec000000181c */
[----:B------:R-:W-:Y:S01]  /*ca50*/  HMMA.16816.F32 R24, R224, R170, R24 ;  /* 0x000000aae018723c */ /* 0x000fe20000001818 */
[----:B------:R-:W1:Y:S05]  /*ca60*/  LDSM.16.M88.4 R168, [R222+0x8000] ;  /* 0x00800000dea8783b */ /* 0x000e6a0000000200 */
[C---:B------:R-:W-:Y:S06]  /*ca70*/  HMMA.16816.F32 R192, R180.reuse, R184, R192 ;  /* 0x000000b8b4c0723c */ /* 0x040fec00000018c0 */
[----:B------:R-:W-:Y:S01]  /*ca80*/  HMMA.16816.F32 R188, R180, R186, R188 ;  /* 0x000000bab4bc723c */ /* 0x000fe200000018bc */
[----:B------:R-:W2:Y:S04]  /*ca90*/  LDSM.16.M88.4 R184, [R221+0x14000] ;  /* 0x01400000ddb8783b */ /* 0x000ea80000000200 */
[----:B------:R-:W2:Y:S01]  /*caa0*/  LDSM.16.M88.4 R180, [R221+0x15000] ;  /* 0x01500000ddb4783b */ /* 0x000ea20000000200 */
[C---:B----4-:R-:W-:Y:S06]  /*cab0*/  HMMA.16816.F32 R20, R224.reuse, R172, R20 ;  /* 0x000000ace014723c */ /* 0x050fec0000001814 */
[C---:B------:R-:W-:Y:S01]  /*cac0*/  HMMA.16816.F32 R4, R224.reuse, R174, R4 ;  /* 0x000000aee004723c */ /* 0x040fe20000001804 */
[----:B------:R-:W4:Y:S05]  /*cad0*/  LDSM.16.M88.4 R172, [R221+0x15800] ;  /* 0x01580000ddac783b */ /* 0x000f2a0000000200 */
[C---:B---3--:R-:W-:Y:S06]  /*cae0*/  HMMA.16816.F32 R192, R224.reuse, R244, R192 ;  /* 0x000000f4e0c0723c */ /* 0x048fec00000018c0 */
[----:B------:R-:W-:Y:S01]  /*caf0*/  HMMA.16816.F32 R188, R224, R246, R188 ;  /* 0x000000f6e0bc723c */ /* 0x000fe200000018bc */
[----:B------:R-:W-:Y:S04]  /*cb00*/  LDSM.16.M88.4 R244, [R203] ;  /* 0x00000000cbf4783b */ /* 0x000fe80000000200 */
[----:B------:R-:W-:Y:S01]  /*cb10*/  LDSM.16.M88.4 R224, [R202] ;  /* 0x00000000cae0783b */ /* 0x000fe20000000200 */
[C---:B-1----:R-:W-:Y:S06]  /*cb20*/  HMMA.16816.F32 R28, R168.reuse, R176, R28 ;  /* 0x000000b0a81c723c */ /* 0x042fec000000181c */
[C---:B------:R-:W-:Y:S01]  /*cb30*/  HMMA.16816.F32 R24, R168.reuse, R178, R24 ;  /* 0x000000b2a818723c */ /* 0x040fe20000001818 */
[----:B------:R-:W1:Y:S05]  /*cb40*/  LDSM.16.M88.4 R176, [R220+0x8000] ;  /* 0x00800000dcb0783b */ /* 0x000e6a0000000200 */
[C---:B--2---:R-:W-:Y:S06]  /*cb50*/  HMMA.16816.F32 R164, R168.reuse, R184, R164 ;  /* 0x000000b8a8a4723c */ /* 0x044fec00000018a4 */
[C---:B------:R-:W-:Y:S01]  /*cb60*/  HMMA.16816.F32 R32, R168.reuse, R186, R32 ;  /* 0x000000baa820723c */ /* 0x040fe20000001820 */
[----:B------:R-:W2:Y:S05]  /*cb70*/  LDSM.16.M88.4 R184, [R201] ;  /* 0x00000000c9b8783b */ /* 0x000eaa0000000200 */
[C---:B------:R-:W-:Y:S06]  /*cb80*/  HMMA.16816.F32 R20, R168.reuse, R180, R20 ;  /* 0x000000b4a814723c */ /* 0x040fec0000001814 */
        /* <DEDUP_REMOVED lines=41> */
[C---:B--2---:R-:W-:Y:S06]  /*ce20*/  HMMA.16816.F32 R192, R176.reuse, R184, R192 ;  /* 0x000000b8b0c0723c */ /* 0x044fec00000018c0 */
[----:B------:R-:W-:Y:S01]  /*ce30*/  HMMA.16816.F32 R188, R176, R186, R188 ;  /* 0x000000bab0bc723c */ /* 0x000fe200000018bc */
[----:B------:R-:W2:Y:S04]  /*ce40*/  LDSM.16.M88.4 R184, [R221+0x17800] ;  /* 0x01780000ddb8783b */ /* 0x000ea80000000200 */
        /* <DEDUP_REMOVED lines=10> */
[C---:B--2---:R-:W-:Y:S06]  /*cef0*/  HMMA.16816.F32 R192, R180.reuse, R184, R192 ;  /* 0x000000b8b4c0723c */ /* 0x044fec00000018c0 */
[----:B------:R-:W-:Y:S01]  /*cf00*/  HMMA.16816.F32 R188, R180, R186, R188 ;  /* 0x000000bab4bc723c */ /* 0x000fe200000018bc */
[----:B------:R-:W-:Y:S04]  /*cf10*/  LDSM.16.M88.4 R184, [R218+0xc000] ;  /* 0x00c00000dab8783b */ /* 0x000fe80000000200 */
[----:B------:R-:W2:Y:S01]  /*cf20*/  LDSM.16.M88.4 R180, [R215+0x16000] ;  /* 0x01600000d7b4783b */ /* 0x000ea20000000200 */
        /* <DEDUP_REMOVED lines=18> */
[----:B------:R-:W1:Y:S05]  /*d050*/  LDSM.16.M88.4 R176, [R217+0xc000] ;  /* 0x00c00000d9b0783b */ /* 0x000e6a0000000200 */
[C---:B---3--:R-:W-:Y:S06]  /*d060*/  HMMA.16816.F32 R20, R184.reuse, R172, R20 ;  /* 0x000000acb814723c */ /* 0x048fec0000001814 */
[----:B------:R-:W-:Y:S01]  /*d070*/  HMMA.16816.F32 R4, R184, R174, R4 ;  /* 0x000000aeb804723c */ /* 0x000fe20000001804 */
[----:B------:R-:W2:Y:S01]  /*d080*/  LDSM.16.M88.4 R172, [R208+0x6000] ;  /* 0x00600000d0ac783b */ /* 0x000ea20000000200 */
[----:B------:R-:W-:-:S04]  /*d090*/  DEPBAR.LE SB0, 0x0 ;  /* 0x000080000000791a */ /* 0x000fc80000000000 */
[C---:B----4-:R-:W-:Y:S06]  /*d0a0*/  HMMA.16816.F32 R192, R184.reuse, R168, R192 ;  /* 0x000000a8b8c0723c */ /* 0x050fec00000018c0 */
[----:B------:R-:W-:Y:S06]  /*d0b0*/  HMMA.16816.F32 R188, R184, R170, R188 ;  /* 0x000000aab8bc723c */ /* 0x000fec00000018bc */
[C---:B-1----:R-:W-:Y:S06]  /*d0c0*/  HMMA.16816.F32 R28, R176.reuse, R244, R28 ;  /* 0x000000f4b01c723c */ /* 0x042fec000000181c */
[C---:B------:R-:W-:Y:S06]  /*d0d0*/  HMMA.16816.F32 R24, R176.reuse, R246, R24 ;  /* 0x000000f6b018723c */ /* 0x040fec0000001818 */
[C---:B--2---:R-:W-:Y:S06]  /*d0e0*/  HMMA.16816.F32 R164, R176.reuse, R172, R164 ;  /* 0x000000acb0a4723c */ /* 0x044fec00000018a4 */
[C---:B------:R-:W-:Y:S06]  /*d0f0*/  HMMA.16816.F32 R32, R176.reuse, R174, R32 ;  /* 0x000000aeb020723c */ /* 0x040fec0000001820 */
[C---:B------:R-:W-:Y:S06]  /*d100*/  HMMA.16816.F32 R20, R176.reuse, R224, R20 ;  /* 0x000000e0b014723c */ /* 0x040fec0000001814 */
[C---:B------:R-:W-:Y:S06]  /*d110*/  HMMA.16816.F32 R4, R176.reuse, R226, R4 ;  /* 0x000000e2b004723c */ /* 0x040fec0000001804 */
[C---:B------:R-:W-:Y:S06]  /*d120*/  HMMA.16816.F32 R192, R176.reuse, R180, R192 ;  /* 0x000000b4b0c0723c */ /* 0x040fec00000018c0 */
        /* <DEDUP_REMOVED lines=19> */
[----:B------:R-:W5:Y:S01]  /*d260*/  @!P2 LDC.64 R172, c[0x0][0x218] ;  /* 0x00008600ffacab82 */ /* 0x000f620000000a00 */
[----:B-1----:R-:W-:Y:S02]  /*d270*/  @!P5 LEA R178, P1, R0, R178, 0x1 ;  /* 0x000000b200b2d211 */ /* 0x002fe400078208ff */
[----:B------:R-:W-:-:S04]  /*d280*/  LEA.HI.X R181, R180, R241, R181, 0x6, P0 ;  /* 0x000000f1b4b57211 */ /* 0x000fc800000f34b5 */
[C---:B------:R-:W-:Y:S01]  /*d290*/  @!P5 LEA.HI.X R179, R0.reuse, R179, R181, 0x1, P1 ;  /* 0x000000b300b3d211 */ /* 0x040fe200008f0cb5 */
[----:B------:R-:W1:Y:S01]  /*d2a0*/  @!P5 LDC.64 R170, c[0x0][0x218] ;  /* 0x00008600ffaadb82 */ /* 0x000e620000000a00 */
[----:B---3--:R-:W-:-:S03]  /*d2b0*/  @!P4 LEA R176, P0, R0, R176, 0x1 ;  /* 0x000000b000b0c211 */ /* 0x008fc600078008ff */
[----:B------:R-:W-:Y:S01]  /*d2c0*/  @!PT LDS RZ, [RZ] ;  /* 0x00000000fffff984 */ /* 0x000fe20000000800 */
[----:B------:R-:W-:Y:S01]  /*d2d0*/  @!PT LDS RZ, [RZ] ;  /* 0x00000000fffff984 */ /* 0x000fe20000000800 */
[----:B------:R-:W-:Y:S01]  /*d2e0*/  @!PT LDS RZ, [RZ] ;  /* 0x00000000fffff984 */ /* 0x000fe20000000800 */
[----:B------:R2:W-:Y:S01]  /*d2f0*/  @!P5 LDGSTS.E.BYPASS.LTC128B.128 [R230+0x10000], desc[UR32][R178.64] ;  /* 0x10000000b2e6dfae */ /* 0x0005e2000b901d60 */
[C-C-:B------:R-:W-:Y:S02]  /*d300*/  @!P4 LEA.HI.X R177, R0.reuse, R177, R181.reuse, 0x1, P0 ;  /* 0x000000b100b1c211 */ /* 0x140fe400000f0cb5 */
[C---:B------:R-:W-:Y:S01]  /*d310*/  IADD3 R2, P0, R0.reuse, UR14, RZ ;  /* 0x0000000e00027c10 */ /* 0x040fe2000ff1e0ff */
[----:B------:R-:W3:Y:S01]  /*d320*/  @!P4 LDC.64 R168, c[0x0][0x218] ;  /* 0x00008600ffa8cb82 */ /* 0x000ee20000000a00 */
[C---:B----4-:R-:W-:Y:S01]  /*d330*/  @!P3 LEA R174, P6, R0.reuse, R174, 0x1 ;  /* 0x000000ae00aeb211 */ /* 0x050fe200078c08ff */
[----:B------:R2:W-:Y:S03]  /*d340*/  @P4 STS.128 [R230+0x12000], RZ ;  /* 0x012000ffe6004388 */ /* 0x0005e60000000c00 */
[C-C-:B------:R-:W-:Y:S01]  /*d350*/  @!P3 LEA.HI.X R175, R0.reuse, R175, R181.reuse, 0x1, P6 ;  /* 0x000000af00afb211 */ /* 0x140fe200030f0cb5 */
[----:B------:R-:W-:Y:S01]  /*d360*/  @!PT LDS RZ, [RZ] ;  /* 0x00000000fffff984 */ /* 0x000fe20000000800 */
[----:B------:R-:W-:Y:S01]  /*d370*/  @!PT LDS RZ, [RZ] ;  /* 0x00000000fffff984 */ /* 0x000fe20000000800 */
[----:B------:R-:W-:Y:S01]  /*d380*/  @!PT LDS RZ, [RZ] ;  /* 0x00000000fffff984 */ /* 0x000fe20000000800 */
[----:B------:R2:W-:Y:S02]  /*d390*/  @!P4 LDGSTS.E.BYPASS.LTC128B.128 [R230+0x12000], desc[UR32][R176.64+0x80] ;  /* 0x12000080b0e6cfae */ /* 0x0005e4000b901d60 */
[----:B------:R-:W4:Y:S01]  /*d3a0*/  @!P3 LDC.64 R18, c[0x0][0x218] ;  /* 0x00008600ff12bb82 */ /* 0x000f220000000a00 */
[C---:B-----5:R-:W-:Y:S01]  /*d3b0*/  @!P2 LEA R172, P1, R0.reuse, R172, 0x1 ;  /* 0x000000ac00aca211 */ /* 0x060fe200078208ff */
[----:B------:R2:W-:Y:S03]  /*d3c0*/  @P3 STS.128 [R230+0x14000], RZ ;  /* 0x014000ffe6003388 */ /* 0x0005e60000000c00 */
[----:B------:R-:W-:Y:S01]  /*d3d0*/  @!P2 LEA.HI.X R173, R0, R173, R181, 0x1, P1 ;  /* 0x000000ad00ada211 */ /* 0x000fe200008f0cb5 */
[----:B------:R-:W-:Y:S01]  /*d3e0*/  @!PT LDS RZ, [RZ] ;  /* 0x00000000fffff984 */ /* 0x000fe20000000800 */
[----:B------:R-:W-:Y:S01]  /*d3f0*/  @!PT LDS RZ, [RZ] ;  /* 0x00000000fffff984 */ /* 0x000fe20000000800 */
[----:B------:R-:W-:Y:S01]  /*d400*/  @!PT LDS RZ, [RZ] ;  /* 0x00000000fffff984 */ /* 0x000fe20000000800 */
[----:B------:R2:W-:Y:S01]  /*d410*/  @!P3 LDGSTS.E.BYPASS.LTC128B.128 [R230+0x14000], desc[UR32][R174.64+0x100] ;  /* 0x14000100aee6bfae */ /* 0x0005e2000b901d60 */
[----:B------:R-:W-:-:S02]  /*d420*/  IADD3.X R181, R181, UR8, RZ, P0, !PT ;  /* 0x00000008b5b57c10 */ /* 0x000fc400087fe4ff */
[C---:B-1----:R-:W-:Y:S01]  /*d430*/  @!P5 LEA R170, P6, R2.reuse, R170, 0x1 ;  /* 0x000000aa02aad211 */ /* 0x042fe200078c08ff */
        /* <DEDUP_REMOVED lines=34> */
.L_x_1631:
[----:B------:R-:W-:Y:S05]  /*d660*/  BSYNC B0 ;  /* 0x0000000000007941 */ /* 0x000fea0003800000 */
.L_x_1630:
[----:B------:R-:W0:Y:S02]  /*d670*/  LDGDEPBAR ;  /* 0x00000000000079af */ /* 0x000e240000000000 */
.L_x_1629:
[----:B------:R-:W-:Y:S01]  /*d680*/  IMAD.U32 R0, RZ, RZ, UR21 ;  /* 0x00000015ff007e24 */ /* 0x000fe2000f8e00ff */
[----:B------:R-:W-:Y:S01]  /*d690*/  UIADD3 UR4, UR35, -0x4498517b, URZ ;  /* 0xbb67ae8523047890 */ /* 0x000fe2000fffe03f */
[----:B------:R-:W-:Y:S01]  /*d6a0*/  IMAD.WIDE.U32 R250, R14, -0x326172a9, RZ ;  /* 0xcd9e8d570efa7825 */ /* 0x000fe200078e00ff */
[----:B------:R-:W-:Y:S02]  /*d6b0*/  USHF.L.U32 UR39, UR21, 0x1, URZ ;  /* 0x0000000115277899 */ /* 0x000fe4000800063f */
[----:B------:R-:W-:Y:S01]  /*d6c0*/  UIADD3 UR13, UR34, -0x61c88647, URZ ;  /* 0x9e3779b9220d7890 */ /* 0x000fe2000fffe03f */
[----:B------:R-:W-:Y:S01]  /*d6d0*/  IMAD R0, R0, 0x40, R239 ;  /* 0x0000004000007824 */ /* 0x000fe200078e02ef */
[----:B------:R-:W-:Y:S01]  /*d6e0*/  UIADD3 UR11, UR34, 0x3c6ef372, URZ ;  /* 0x3c6ef372220b7890 */ /* 0x000fe2000fffe03f */
[----:B------:R-:W-:Y:S01]  /*d6f0*/  IMAD.WIDE.U32 R184, R8, -0x2daee0ad, RZ ;  /* 0xd2511f5308b87825 */ /* 0x000fe200078e00ff */
[----:B------:R-:W-:Y:S02]  /*d700*/  UIADD3 UR10, UR35, 0x76cf5d0a, URZ ;  /* 0x76cf5d0a230a7890 */ /* 0x000fe4000fffe03f */
[C---:B------:R-:W-:Y:S01]  /*d710*/  ISETP.GE.AND P0, PT, R0.reuse, R237, PT ;  /* 0x000000ed0000720c */ /* 0x040fe20003f06270 */
[C---:B------:R-:W-:Y:S01]  /*d720*/  VIADD R2, R0.reuse, 0x1 ;  /* 0x0000000100027836 */ /* 0x040fe20000000000 */
[C---:B------:R-:W-:Y:S01]  /*d730*/  ISETP.GE.AND P4, PT, R0.reuse, R231, PT ;  /* 0x000000e70000720c */ /* 0x040fe20003f86270 */
[C---:B-12---:R-:W-:Y:S01]  /*d740*/  VIADD R18, R0.reuse, 0x8 ;  /* 0x0000000800127836 */ /* 0x046fe20000000000 */
[CC--:B------:R-:W-:Y:S01]  /*d750*/  ISETP.LT.OR P0, PT, R0.reuse, R238.reuse, P0 ;  /* 0x000000ee0000720c */ /* 0x0c0fe20000701670 */
[----:B------:R-:W-:Y:S01]  /*d760*/  VIADD R19, R0, 0x10 ;  /* 0x0000001000137836 */ /* 0x000fe20000000000 */
[C---:B------:R-:W-:Y:S01]  /*d770*/  ISETP.GE.AND P6, PT, R2.reuse, R237, PT ;  /* 0x000000ed0200720c */ /* 0x040fe20003fc6270 */
[----:B------:R-:W-:Y:S01]  /*d780*/  UIADD3 UR6, UR35, 0x32370b8f, URZ ;  /* 0x32370b8f23067890 */ /* 0x000fe2000fffe03f */
[C---:B------:R-:W-:Y:S01]  /*d790*/  ISETP.GE.AND P1, PT, R2.reuse, R231, PT ;  /* 0x000000e70200720c */ /* 0x040fe20003f26270 */
[----:B------:R-:W-:Y:S01]  /*d7a0*/  UIADD3 UR7, UR34, -0x255992d5, URZ ;  /* 0xdaa66d2b22077890 */ /* 0x000fe2000fffe03f */
[C---:B------:R-:W-:Y:S01]  /*d7b0*/  ISETP.LT.OR P6, PT, R2.reuse, R238, P6 ;  /* 0x000000ee0200720c */ /* 0x040fe200037c1670 */
[----:B------:R-:W-:Y:S01]  /*d7c0*/  UIADD3 UR12, UR34, 0x78dde6e4, URZ ;  /* 0x78dde6e4220c7890 */ /* 0x000fe2000fffe03f */
[----:B------:R-:W-:Y:S01]  /*d7d0*/  ISETP.LT.OR P1, PT, R2, R236, P1 ;  /* 0x000000ec0200720c */ /* 0x000fe20000f21670 */
[----:B------:R-:W-:Y:S01]  /*d7e0*/  VIADD R2, R0, 0x9 ;  /* 0x0000000900027836 */ /* 0x000fe20000000000 */
[----:B------:R-:W-:Y:S01]  /*d7f0*/  FSEL R170, R164, -INF , !P0 ;  /* 0xff800000a4aa7808 */ /* 0x000fe20004000000 */
[----:B------:R-:W-:Y:S01]  /*d800*/  UIADD3 UR23, UR35, 0x646e171e, URZ ;  /* 0x646e171e23177890 */ /* 0x000fe2000fffe03f */
[----:B------:R-:W-:-:S02]  /*d810*/  ISETP.GE.AND P3, PT, R18, R237, PT ;  /* 0x000000ed1200720c */ /* 0x000fc40003f66270 */
[C---:B------:R-:W-:Y:S02]  /*d820*/  ISETP.GE.AND P5, PT, R2.reuse, R237, PT ;  /* 0x000000ed0200720c */ /* 0x040fe40003fa6270 */
[-C--:B------:R-:W-:Y:S02]  /*d830*/  ISETP.GE.AND P0, PT, R2, R231.reuse, PT ;  /* 0x000000e70200720c */ /* 0x080fe40003f06270 */
[----:B------:R-:W-:Y:S02]  /*d840*/  ISETP.GE.AND P2, PT, R18, R231, PT ;  /* 0x000000e71200720c */ /* 0x000fe40003f46270 */
[C---:B------:R-:W-:Y:S02]  /*d850*/  ISETP.LT.OR P5, PT, R2.reuse, R238, P5 ;  /* 0x000000ee0200720c */ /* 0x040fe40002fa1670 */
[----:B------:R-:W-:Y:S01]  /*d860*/  ISETP.LT.OR P0, PT, R2, R236, P0 ;  /* 0x000000ec0200720c */ /* 0x000fe20000701670 */
[----:B------:R-:W-:Y:S01]  /*d870*/  VIADD R2, R0, 0x11 ;  /* 0x0000001100027836 */ /* 0x000fe20000000000 */
[----:B------:R-:W-:-:S02]  /*d880*/  ISETP.LT.OR P3, PT, R18, R238, P3 ;  /* 0x000000ee1200720c */ /* 0x000fc40001f61670 */
[----:B------:R-:W-:Y:S02]  /*d890*/  ISETP.LT.OR P2, PT, R18, R236, P2 ;  /* 0x000000ec1200720c */ /* 0x000fe40001741670 */
[----:B------:R-:W-:Y:S02]  /*d8a0*/  FSEL R18, R165, -INF , !P6 ;  /* 0xff800000a5127808 */ /* 0x000fe40007000000 */
[----:B------:R-:W-:Y:S01]  /*d8b0*/  FSEL R176, R32, -INF , !P3 ;  /* 0xff80000020b07808 */ /* 0x000fe20005800000 */
[----:B------:R-:W-:Y:S01]  /*d8c0*/  VIADD R32, R0, 0x18 ;  /* 0x0000001800207836 */ /* 0x000fe20000000000 */
[----:B------:R-:W-:Y:S02]  /*d8d0*/  FSEL R173, R167, -INF , !P1 ;  /* 0xff800000a7ad7808 */ /* 0x000fe40004800000 */
[C---:B------:R-:W-:Y:S02]  /*d8e0*/  ISETP.GE.AND P6, PT, R2.reuse, R237, PT ;  /* 0x000000ed0200720c */ /* 0x040fe40003fc6270 */
[----:B------:R-:W-:-:S02]  /*d8f0*/  ISETP.GE.AND P3, PT, R2, R231, PT ;  /* 0x000000e70200720c */ /* 0x000fc40003f66270 */
[C---:B------:R-:W-:Y:S02]  /*d900*/  ISETP.GE.AND P1, PT, R19.reuse, R237, PT ;  /* 0x000000ed1300720c */ /* 0x040fe40003f26270 */
[C---:B------:R-:W-:Y:S02]  /*d910*/  ISETP.LT.OR P6, PT, R2.reuse, R238, P6 ;  /* 0x000000ee0200720c */ /* 0x040fe400037c1670 */
[-C--:B------:R-:W-:Y:S01]  /*d920*/  ISETP.LT.OR P3, PT, R2, R236.reuse, P3 ;  /* 0x000000ec0200720c */ /* 0x080fe20001f61670 */
[C---:B------:R-:W-:Y:S01]  /*d930*/  VIADD R2, R0.reuse, 0x19 ;  /* 0x0000001900027836 */ /* 0x040fe20000000000 */
[----:B------:R-:W-:Y:S02]  /*d940*/  ISETP.LT.OR P4, PT, R0, R236, P4 ;  /* 0x000000ec0000720c */ /* 0x000fe40002781670 */
[----:B------:R-:W-:Y:S02]  /*d950*/  ISETP.LT.OR P1, PT, R19, R238, P1 ;  /* 0x000000ee1300720c */ /* 0x000fe40000f21670 */
[----:B------:R-:W-:-:S02]  /*d960*/  FSEL R171, R166, -INF , !P4 ;  /* 0xff800000a6ab7808 */ /* 0x000fc40006000000 */
[----:B------:R-:W-:Y:S02]  /*d970*/  FSEL R168, R33, -INF , !P5 ;  /* 0xff80000021a87808 */ /* 0x000fe40006800000 */
[----:B------:R-:W-:Y:S02]  /*d980*/  FSEL R28, R28, -INF , !P1 ;  /* 0xff8000001c1c7808 */ /* 0x000fe40004800000 */
[C---:B------:R-:W-:Y:S02]  /*d990*/  ISETP.GE.AND P4, PT, R19.reuse, R231, PT ;  /* 0x000000e71300720c */ /* 0x040fe40003f86270 */
[C---:B------:R-:W-:Y:S02]  /*d9a0*/  ISETP.GE.AND P5, PT, R2.reuse, R237, PT ;  /* 0x000000ed0200720c */ /* 0x040fe40003fa6270 */
[----:B------:R-:W-:Y:S02]  /*d9b0*/  ISETP.GE.AND P1, PT, R2, R231, PT ;  /* 0x000000e70200720c */ /* 0x000fe40003f26270 */
[----:B------:R-:W-:-:S02]  /*d9c0*/  ISETP.LT.OR P4, PT, R19, R236, P4 ;  /* 0x000000ec1300720c */ /* 0x000fc40002781670 */
[C---:B------:R-:W-:Y:S02]  /*d9d0*/  ISETP.LT.OR P5, PT, R2.reuse, R238, P5 ;  /* 0x000000ee0200720c */ /* 0x040fe40002fa1670 */
[----:B------:R-:W-:Y:S01]  /*d9e0*/  ISETP.LT.OR P1, PT, R2, R236, P1 ;  /* 0x000000ec0200720c */ /* 0x000fe20000f21670 */
[----:B------:R-:W-:Y:S01]  /*d9f0*/  VIADD R2, R0, 0x21 ;  /* 0x0000002100027836 */ /* 0x000fe20000000000 */
[----:B------:R-:W-:Y:S02]  /*da00*/  FSEL R187, R35, -INF , !P0 ;  /* 0xff80000023bb7808 */ /* 0x000fe40004000000 */
[----:B------:R-:W-:Y:S02]  /*da10*/  ISETP.GE.AND P0, PT, R32, R237, PT ;  /* 0x000000ed2000720c */ /* 0x000fe40003f06270 */
[----:B------:R-:W-:Y:S01]  /*da20*/  FSEL R19, R34, -INF , !P2 ;  /* 0xff80000022137808 */ /* 0x000fe20005000000 */
[----:B------:R-:W-:Y:S01]  /*da30*/  VIADD R34, R0, 0x20 ;  /* 0x0000002000227836 */ /* 0x000fe20000000000 */
[----:B------:R-:W-:-:S02]  /*da40*/  FSEL R33, R30, -INF , !P4 ;  /* 0xff8000001e217808 */ /* 0x000fc40006000000 */
[C---:B------:R-:W-:Y:S02]  /*da50*/  ISETP.GE.AND P2, PT, R32.reuse, R231, PT ;  /* 0x000000e72000720c */ /* 0x040fe40003f46270 */
[----:B------:R-:W-:Y:S02]  /*da60*/  FSEL R30, R29, -INF , !P6 ;  /* 0xff8000001d1e7808 */ /* 0x000fe40007000000 */
[----:B------:R-:W-:Y:S02]  /*da70*/  ISETP.LT.OR P0, PT, R32, R238, P0 ;  /* 0x000000ee2000720c */ /* 0x000fe40000701670 */
[----:B------:R-:W-:Y:S02]  /*da80*/  ISETP.GE.AND P6, PT, R2, R237, PT ;  /* 0x000000ed0200720c */ /* 0x000fe40003fc6270 */
[----:B------:R-:W-:Y:S02]  /*da90*/  ISETP.LT.OR P2, PT, R32, R236, P2 ;  /* 0x000000ec2000720c */ /* 0x000fe40001741670 */
[----:B------:R-:W-:Y:S01]  /*daa0*/  FSEL R32, R24, -INF , !P0 ;  /* 0xff80000018207808 */ /* 0x000fe20004000000 */
[----:B------:R-:W-:Y:S01]  /*dab0*/  VIADD R24, R0, 0x28 ;  /* 0x0000002800187836 */ /* 0x000fe20000000000 */
[----:B------:R-:W-:-:S02]  /*dac0*/  ISETP.LT.OR P6, PT, R2, R238, P6 ;  /* 0x000000ee0200720c */ /* 0x000fc400037c1670 */
[----:B------:R-:W-:Y:S02]  /*dad0*/  ISETP.GE.AND P0, PT, R2, R231, PT ;  /* 0x000000e70200720c */ /* 0x000fe40003f06270 */
[----:B------:R-:W-:Y:S02]  /*dae0*/  ISETP.GE.AND P4, PT, R34, R237, PT ;  /* 0x000000ed2200720c */ /* 0x000fe40003f86270 */
[----:B------:R-:W-:Y:S02]  /*daf0*/  FSEL R244, R21, -INF , !P6 ;  /* 0xff80000015f47808 */ /* 0x000fe40007000000 */
[----:B------:R-:W-:Y:S01]  /*db00*/  ISETP.LT.OR P0, PT, R2, R236, P0 ;  /* 0x000000ec0200720c */ /* 0x000fe20000701670 */
[----:B------:R-:W-:Y:S01]  /*db10*/  VIADD R2, R0, 0x29 ;  /* 0x0000002900027836 */ /* 0x000fe20000000000 */
[----:B------:R-:W-:Y:S02]  /*db20*/  FMNMX.FTZ R21, R17, R170, !PT ;  /* 0x000000aa11157209 */ /* 0x000fe40007810000 */
[----:B------:R-:W-:-:S02]  /*db30*/  ISETP.LT.OR P4, PT, R34, R238, P4 ;  /* 0x000000ee2200720c */ /* 0x000fc40002781670 */
[----:B------:R-:W-:Y:S02]  /*db40*/  FSEL R29, R26, -INF , !P2 ;  /* 0xff8000001a1d7808 */ /* 0x000fe40005000000 */
[----:B------:R-:W-:Y:S02]  /*db50*/  ISETP.GE.AND P2, PT, R24, R237, PT ;  /* 0x000000ed1800720c */ /* 0x000fe40003f46270 */
[----:B------:R-:W-:Y:S02]  /*db60*/  FMNMX.FTZ R21, R18, R21, !PT ;  /* 0x0000001512157209 */ /* 0x000fe40007810000 */
[----:B------:R-:W-:Y:S02]  /*db70*/  FSEL R35, R27, -INF , !P1 ;  /* 0xff8000001b237808 */ /* 0x000fe40004800000 */
[----:B------:R-:W-:Y:S01]  /*db80*/  FSEL R224, R20, -INF , !P4 ;  /* 0xff80000014e07808 */ /* 0x000fe20006000000 */
[----:B------:R-:W-:Y:S01]  /*db90*/  VIADD R20, R0, 0x31 ;  /* 0x0000003100147836 */ /* 0x000fe20000000000 */
[----:B------:R-:W-:-:S02]  /*dba0*/  FSEL R31, R31, -INF , !P3 ;  /* 0xff8000001f1f7808 */ /* 0x000fc40005800000 */
[C---:B------:R-:W-:Y:S02]  /*dbb0*/  ISETP.GE.AND P1, PT, R2.reuse, R237, PT ;  /* 0x000000ed0200720c */ /* 0x040fe40003f26270 */
[-C--:B------:R-:W-:Y:S02]  /*dbc0*/  ISETP.GE.AND P4, PT, R2, R231.reuse, PT ;  /* 0x000000e70200720c */ /* 0x080fe40003f86270 */
[-C--:B------:R-:W-:Y:S02]  /*dbd0*/  ISETP.LT.OR P2, PT, R24, R238.reuse, P2 ;  /* 0x000000ee1800720c */ /* 0x080fe40001741670 */
[----:B------:R-:W-:Y:S02]  /*dbe0*/  ISETP.GE.AND P3, PT, R34, R231, PT ;  /* 0x000000e72200720c */ /* 0x000fe40003f66270 */
[----:B------:R-:W-:Y:S02]  /*dbf0*/  FMNMX.FTZ R21, R176, R21, !PT ;  /* 0x00000015b0157209 */ /* 0x000fe40007810000 */
[----:B------:R-:W-:-:S02]  /*dc00*/  ISETP.LT.OR P1, PT, R2, R238, P1 ;  /* 0x000000ee0200720c */ /* 0x000fc40000f21670 */
[-C--:B------:R-:W-:Y:S01]  /*dc10*/  ISETP.LT.OR P4, PT, R2, R236.reuse, P4 ;  /* 0x000000ec0200720c */ /* 0x080fe20002781670 */
[----:B------:R-:W-:Y:S01]  /*dc20*/  VIADD R2, R0, 0x30 ;  /* 0x0000003000027836 */ /* 0x000fe20000000000 */
[----:B------:R-:W-:Y:S02]  /*dc30*/  FSEL R246, R4, -INF , !P2 ;  /* 0xff80000004f67808 */ /* 0x000fe40005000000 */
[----:B------:R-:W-:Y:S02]  /*dc40*/  ISETP.LT.OR P3, PT, R34, R236, P3 ;  /* 0x000000ec2200720c */ /* 0x000fe40001f61670 */
[----:B------:R-:W-:Y:S02]  /*dc50*/  FMNMX.FTZ R4, R3, R171, !PT ;  /* 0x000000ab03047209 */ /* 0x000fe40007810000 */
[----:B------:R-:W-:Y:S02]  /*dc60*/  FMNMX.FTZ R21, R168, R21, !PT ;  /* 0x00000015a8157209 */ /* 0x000fe40007810000 */
[----:B------:R-:W-:-:S02]  /*dc70*/  FSEL R225, R22, -INF , !P3 ;  /* 0xff80000016e17808 */ /* 0x000fc40005800000 */
[----:B------:R-:W-:Y:S02]  /*dc80*/  FSEL R227, R23, -INF , !P0 ;  /* 0xff80000017e37808 */ /* 0x000fe40004000000 */
[----:B------:R-:W-:Y:S02]  /*dc90*/  FMNMX.FTZ R4, R173, R4, !PT ;  /* 0x00000004ad047209 */ /* 0x000fe40007810000 */
[----:B------:R-:W-:Y:S02]  /*dca0*/  FSEL R34, R25, -INF , !P5 ;  /* 0xff80000019227808 */ /* 0x000fe40006800000 */
[C---:B------:R-:W-:Y:S02]  /*dcb0*/  ISETP.GE.AND P0, PT, R2.reuse, R237, PT ;  /* 0x000000ed0200720c */ /* 0x040fe40003f06270 */
[----:B------:R-:W-:Y:S02]  /*dcc0*/  ISETP.GE.AND P3, PT, R2, R231, PT ;  /* 0x000000e70200720c */ /* 0x000fe40003f66270 */
[----:B------:R-:W-:-:S02]  /*dcd0*/  FMNMX.FTZ R21, R28, R21, !PT ;  /* 0x000000151c157209 */ /* 0x000fc40007810000 */
[----:B------:R-:W-:Y:S02]  /*dce0*/  ISETP.GE.AND P5, PT, R24, R231, PT ;  /* 0x000000e71800720c */ /* 0x000fe40003fa6270 */
[----:B------:R-:W-:Y:S02]  /*dcf0*/  FMNMX.FTZ R4, R19, R4, !PT ;  /* 0x0000000413047209 */ /* 0x000fe40007810000 */
[C---:B------:R-:W-:Y:S02]  /*dd00*/  ISETP.LT.OR P0, PT, R2.reuse, R238, P0 ;  /* 0x000000ee0200720c */ /* 0x040fe40000701670 */
[-C--:B------:R-:W-:Y:S01]  /*dd10*/  ISETP.LT.OR P3, PT, R2, R236.reuse, P3 ;  /* 0x000000ec0200720c */ /* 0x080fe20001f61670 */
[----:B------:R-:W-:Y:S01]  /*dd20*/  VIADD R2, R0, 0x38 ;  /* 0x0000003800027836 */ /* 0x000fe20000000000 */
[----:B------:R-:W-:Y:S01]  /*dd30*/  FMNMX.FTZ R21, R30, R21, !PT ;  /* 0x000000151e157209 */ /* 0x000fe20007810000 */
[----:B------:R-:W-:Y:S01]  /*dd40*/  VIADD R0, R0, 0x39 ;  /* 0x0000003900007836 */ /* 0x000fe20000000000 */
[----:B------:R-:W-:-:S02]  /*dd50*/  ISETP.LT.OR P5, PT, R24, R236, P5 ;  /* 0x000000ec1800720c */ /* 0x000fc40002fa1670 */
[----:B------:R-:W-:Y:S01]  /*dd60*/  FMNMX.FTZ R4, R187, R4, !PT ;  /* 0x00000004bb047209 */ /* 0x000fe20007810000 */
[----:B------:R-:W-:Y:S01]  /*dd70*/  LDSM.16.MT88.4 R24, [R216+0x18000] ;  /* 0x01800000d818783b */ /* 0x000fe20000004200 */
        /* <DEDUP_REMOVED lines=14> */
[----:B------:R-:W-:Y:S02]  /*de60*/  ISETP.GE.AND P6, PT, R20, R237, PT ;  /* 0x000000ed1400720c */ /* 0x000fe40003fc6270 */
[----:B------:R-:W-:Y:S02]  /*de70*/  FMNMX.FTZ R5, R246, R5, !PT ;  /* 0x00000005f6057209 */ /* 0x000fe40007810000 */
[----:B------:R-:W-:-:S02]  /*de80*/  FMNMX.FTZ R2, R225, R2, !PT ;  /* 0x00000002e1027209 */ /* 0x000fc40007810000 */
[----:B------:R-:W-:Y:S02]  /*de90*/  ISETP.LT.OR P6, PT, R20, R238, P6 ;  /* 0x000000ee1400720c */ /* 0x000fe400037c1670 */
[----:B------:R-:W-:Y:S02]  /*dea0*/  FSEL R178, R192, -INF , !P0 ;  /* 0xff800000c0b27808 */ /* 0x000fe40004000000 */
[----:B------:R-:W-:Y:S02]  /*deb0*/  FMNMX.FTZ R5, R226, R5, !PT ;  /* 0x00000005e2057209 */ /* 0x000fe40007810000 */
[----:B------:R-:W-:Y:S02]  /*dec0*/  FSEL R247, R7, -INF , !P4 ;  /* 0xff80000007f77808 */ /* 0x000fe40006000000 */
[C---:B------:R-:W-:Y:S02]  /*ded0*/  ISETP.GE.AND P4, PT, R0.reuse, R237, PT ;  /* 0x000000ed0000720c */ /* 0x040fe40003f86270 */
[----:B------:R-:W-:-:S02]  /*dee0*/  ISETP.GE.AND P0, PT, R0, R231, PT ;  /* 0x000000e70000720c */ /* 0x000fc40003f06270 */
[----:B------:R-:W-:Y:S02]  /*def0*/  FMNMX.FTZ R2, R227, R2, !PT ;  /* 0x00000002e3027209 */ /* 0x000fe40007810000 */
[----:B------:R-:W-:Y:S02]  /*df00*/  FSEL R180, R193, -INF , !P6 ;  /* 0xff800000c1b47808 */ /* 0x000fe40007000000 */
[----:B------:R-:W-:Y:S02]  /*df10*/  FMNMX.FTZ R5, R178, R5, !PT ;  /* 0x00000005b2057209 */ /* 0x000fe40007810000 */
[----:B------:R-:W-:Y:S02]  /*df20*/  ISETP.GE.AND P2, PT, R20, R231, PT ;  /* 0x000000e71400720c */ /* 0x000fe40003f46270 */
[C---:B------:R-:W-:Y:S02]  /*df30*/  ISETP.LT.OR P4, PT, R0.reuse, R238, P4 ;  /* 0x000000ee0000720c */ /* 0x040fe40002781670 */
[----:B------:R-:W-:-:S02]  /*df40*/  ISETP.LT.OR P0, PT, R0, R236, P0 ;  /* 0x000000ec0000720c */ /* 0x000fc40000701670 */
[----:B------:R-:W-:Y:S02]  /*df50*/  FMNMX.FTZ R2, R245, R2, !PT ;  /* 0x00000002f5027209 */ /* 0x000fe40007810000 */
[----:B------:R-:W-:Y:S02]  /*df60*/  FSEL R181, R188, -INF , !P5 ;  /* 0xff800000bcb57808 */ /* 0x000fe40006800000 */
[----:B------:R-:W-:Y:S02]  /*df70*/  FMNMX.FTZ R0, R180, R5, !PT ;  /* 0x00000005b4007209 */ /* 0x000fe40007810000 */
[----:B------:R-:W-:Y:S02]  /*df80*/  ISETP.LT.OR P2, PT, R20, R236, P2 ;  /* 0x000000ec1400720c */ /* 0x000fe40001741670 */
[----:B------:R-:W-:Y:S02]  /*df90*/  FSEL R179, R194, -INF , !P3 ;  /* 0xff800000c2b37808 */ /* 0x000fe40005800000 */
[----:B------:R-:W-:-:S02]  /*dfa0*/  FMNMX.FTZ R2, R247, R2, !PT ;  /* 0x00000002f7027209 */ /* 0x000fc40007810000 */
[----:B------:R-:W-:Y:S02]  /*dfb0*/  FSEL R182, R189, -INF , !P4 ;  /* 0xff800000bdb67808 */ /* 0x000fe40006000000 */
[----:B------:R-:W-:Y:S01]  /*dfc0*/  FMNMX.FTZ R7, R181, R0, !PT ;  /* 0x00000000b5077209 */ /* 0x000fe20007810000 */
[----:B------:R-:W-:Y:S01]  /*dfd0*/  IMAD.U32 R0, RZ, RZ, UR35 ;  /* 0x00000023ff007e24 */ /* 0x000fe2000f8e00ff */
[----:B------:R-:W-:Y:S02]  /*dfe0*/  LOP3.LUT R192, R251, R9, RZ, 0x3c, !PT ;  /* 0x00000009fbc07212 */ /* 0x000fe400078e3cff */
[----:B------:R-:W-:Y:S02]  /*dff0*/  FSEL R174, R195, -INF , !P2 ;  /* 0xff800000c3ae7808 */ /* 0x000fe40005000000 */
[----:B------:R-:W-:Y:S01]  /*e000*/  FMNMX.FTZ R5, R179, R2, !PT ;  /* 0x00000002b3057209 */ /* 0x000fe20007810000 */
[----:B------:R-:W-:Y:S01]  /*e010*/  IMAD.WIDE.U32 R192, R192, -0x2daee0ad, RZ ;  /* 0xd2511f53c0c07825 */ /* 0x000fe200078e00ff */
[----:B------:R-:W-:-:S02]  /*e020*/  FMNMX.FTZ R7, R182, R7, !PT ;  /* 0x00000007b6077209 */ /* 0x000fc40007810000 */
[----:B------:R-:W-:Y:S02]  /*e030*/  FSEL R175, R190, -INF , !P1 ;  /* 0xff800000beaf7808 */ /* 0x000fe40004800000 */
[----:B------:R-:W-:Y:S01]  /*e040*/  FMNMX.FTZ R4, R174, R5, !PT ;  /* 0x00000005ae047209 */ /* 0x000fe20007810000 */
[----:B------:R-:W1:Y:S01]  /*e050*/  SHFL.BFLY PT, R2, R7, 0x2, 0x1f ;  /* 0x0c401f0007027f89 */ /* 0x000e6200000e0000 */
[----:B------:R-:W-:Y:S01]  /*e060*/  LOP3.LUT R0, R185, UR39, R0, 0x96, !PT ;  /* 0x00000027b9007c12 */ /* 0x000fe2000f8e9600 */
[----:B------:R-:W-:Y:S01]  /*e070*/  UIADD3 UR39, UR39, 0x1, URZ ;  /* 0x0000000127277890 */ /* 0x000fe2000fffe03f */
[----:B------:R-:W-:Y:S01]  /*e080*/  LOP3.LUT R194, R193, UR4, R184, 0x96, !PT ;  /* 0x00000004c1c27c12 */ /* 0x000fe2000f8e96b8 */
[----:B------:R-:W-:Y:S01]  /*e090*/  UIADD3 UR4, UR34, -0x4ab325aa, URZ ;  /* 0xb54cda5622047890 */ /* 0x000fe2000fffe03f */
[----:B------:R-:W-:Y:S01]  /*e0a0*/  FSEL R177, R191, -INF , !P0 ;  /* 0xff800000bfb17808 */ /* 0x000fe20004000000 */
[----:B------:R-:W-:Y:S01]  /*e0b0*/  IMAD.WIDE.U32 R20, R0, -0x326172a9, RZ ;  /* 0xcd9e8d5700147825 */ /* 0x000fe200078e00ff */
[----:B------:R-:W-:-:S03]  /*e0c0*/  FMNMX.FTZ R4, R175, R4, !PT ;  /* 0x00000004af047209 */ /* 0x000fc60007810000 */
[----:B------:R-:W-:Y:S01]  /*e0d0*/  IMAD.WIDE.U32 R194, R194, -0x326172a9, RZ ;  /* 0xcd9e8d57c2c27825 */ /* 0x000fe200078e00ff */
[----:B------:R-:W-:Y:S02]  /*e0e0*/  FMNMX.FTZ R4, R177, R4, !PT ;  /* 0x00000004b1047209 */ /* 0x000fe40007810000 */
[----:B------:R-:W-:Y:S02]  /*e0f0*/  LOP3.LUT R6, R21, UR13, R250, 0x96, !PT ;  /* 0x0000000d15067c12 */ /* 0x000fe4000f8e96fa */
[----:B------:R-:W-:Y:S01]  /*e100*/  LOP3.LUT R0, R195, UR11, R20, 0x96, !PT ;  /* 0x0000000bc3007c12 */ /* 0x000fe2000f8e9614 */
[----:B------:R-:W2:Y:S02]  /*e110*/  SHFL.BFLY PT, R5, R4, 0x2, 0x1f ;  /* 0x0c401f0004057f89 */ /* 0x000ea400000e0000 */
[----:B------:R-:W-:-:S04]  /*e120*/  IMAD.WIDE.U32 R184, R6, -0x2daee0ad, RZ ;  /* 0xd2511f5306b87825 */ /* 0x000fc800078e00ff */
[----:B------:R-:W-:Y:S01]  /*e130*/  IMAD.WIDE.U32 R166, R0, -0x2daee0ad, RZ ;  /* 0xd2511f5300a67825 */ /* 0x000fe200078e00ff */
[----:B------:R-:W-:Y:S02]  /*e140*/  LOP3.LUT R0, R185, UR10, R192, 0x96, !PT ;  /* 0x0000000ab9007c12 */ /* 0x000fe4000f8e96c0 */
[----:B-1----:R-:W-:Y:S02]  /*e150*/  FMNMX.FTZ R7, R7, R2, !PT ;  /* 0x0000000207077209 */ /* 0x002fe40007810000 */
[----:B------:R-:W-:Y:S01]  /*e160*/  LOP3.LUT R184, R167, UR6, R184, 0x96, !PT ;  /* 0x00000006a7b87c12 */ /* 0x000fe2000f8e96b8 */
[----:B------:R-:W-:Y:S02]  /*e170*/  IMAD.WIDE.U32 R164, R0, -0x326172a9, RZ ;  /* 0xcd9e8d5700a47825 */ /* 0x000fe400078e00ff */
[----:B------:R-:W1:Y:S02]  /*e180*/  SHFL.BFLY PT, R2, R7, 0x1, 0x1f ;  /* 0x0c201f0007027f89 */ /* 0x000e6400000e0000 */
[----:B------:R-:W-:Y:S01]  /*e190*/  IMAD.WIDE.U32 R184, R184, -0x326172a9, RZ ;  /* 0xcd9e8d57b8b87825 */ /* 0x000fe200078e00ff */
[----:B------:R-:W-:-:S04]  /*e1a0*/  LOP3.LUT R0, R165, UR7, R194, 0x96, !PT ;  /* 0x00000007a5007c12 */ /* 0x000fc8000f8e96c2 */
        /* <DEDUP_REMOVED lines=9> */
[----:B-1----:R-:W-:Y:S02]  /*e240*/  FMNMX.FTZ R2, R7, R2, !PT ;  /* 0x0000000207027209 */ /* 0x002fe40007810000 */
[C---:B------:R-:W-:Y:S02]  /*e250*/  LOP3.LUT R4, R20.reuse, 0xffff, RZ, 0xc0, !PT ;  /* 0x0000ffff14047812 */ /* 0x040fe400078ec0ff */
[----:B------:R-:W-:Y:S01]  /*e260*/  LOP3.LUT R23, R20, 0xff, RZ, 0xc0, !PT ;  /* 0x000000ff14177812 */ /* 0x000fe200078ec0ff */
[C---:B------:R-:W-:Y:S01]  /*e270*/  FMUL.FTZ R183, R2.reuse, UR38 ;  /* 0x0000002602b77c20 */ /* 0x040fe20008410000 */
[----:B------:R-:W-:Y:S02]  /*e280*/  SHF.R.U32.HI R4, RZ, 0x8, R4 ;  /* 0x00000008ff047819 */ /* 0x000fe40000011604 */
[----:B------:R-:W-:Y:S02]  /*e290*/  SHF.R.U32.HI R7, RZ, 0x10, R20 ;  /* 0x00000010ff077819 */ /* 0x000fe40000011614 */
[----:B------:R-:W-:-:S02]  /*e2a0*/  FSETP.NEU.FTZ.AND P1, PT, R2, -INF , PT ;  /* 0xff8000000200780b */ /* 0x000fc40003f3d000 */
[----:B------:R-:W-:Y:S02]  /*e2b0*/  PRMT R23, R23, 0x5410, R4 ;  /* 0x0000541017177816 */ /* 0x000fe40000000004 */
[----:B------:R-:W-:Y:S02]  /*e2c0*/  LOP3.LUT R7, R7, 0xff, RZ, 0xc0, !PT ;  /* 0x000000ff07077812 */ /* 0x000fe400078ec0ff */
[----:B------:R-:W-:Y:S02]  /*e2d0*/  SHF.R.U32.HI R4, RZ, 0x18, R20 ;  /* 0x00000018ff047819 */ /* 0x000fe40000011614 */
[----:B------:R-:W-:Y:S02]  /*e2e0*/  FSEL R183, R183, RZ, P1 ;  /* 0x000000ffb7b77208 */ /* 0x000fe40000800000 */
[----:B--2---:R-:W-:Y:S02]  /*e2f0*/  FMNMX.FTZ R0, R5, R0, !PT ;  /* 0x0000000005007209 */ /* 0x004fe40007810000 */
[----:B------:R-:W-:Y:S01]  /*e300*/  PRMT R7, R7, 0x5410, R4 ;  /* 0x0000541007077816 */ /* 0x000fe20000000004 */
[--C-:B------:R-:W-:Y:S01]  /*e310*/  FFMA.FTZ R169, R176, UR38, -R183.reuse ;  /* 0x00000026b0a97c23 */ /* 0x100fe200080108b7 */
[----:B------:R-:W-:Y:S01]  /*e320*/  LOP3.LUT R4, R21, UR4, R166, 0x96, !PT ;  /* 0x0000000415047c12 */ /* 0x000fe2000f8e96a6 */
[C---:B------:R-:W-:Y:S01]  /*e330*/  FMUL.FTZ R176, R0.reuse, UR38 ;  /* 0x0000002600b07c20 */ /* 0x040fe20008410000 */
[----:B------:R-:W-:Y:S01]  /*e340*/  FSETP.NEU.FTZ.AND P0, PT, R0, -INF , PT ;  /* 0xff8000000000780b */ /* 0x000fe20003f1d000 */
[--C-:B------:R-:W-:Y:S01]  /*e350*/  FFMA.FTZ R172, R170, UR38, -R183.reuse ;  /* 0x00000026aaac7c23 */ /* 0x100fe200080108b7 */
[--C-:B------:R-:W-:Y:S01]  /*e360*/  SHF.R.U32.HI R5, RZ, 0x10, R4.reuse ;  /* 0x00000010ff057819 */ /* 0x100fe20000011604 */
[--C-:B------:R-:W-:Y:S01]  /*e370*/  FFMA.FTZ R170, R18, UR38, -R183.reuse ;  /* 0x0000002612aa7c23 */ /* 0x100fe200080108b7 */
[----:B------:R-:W-:Y:S01]  /*e380*/  LOP3.LUT R21, R4, 0xffff, RZ, 0xc0, !PT ;  /* 0x0000ffff04157812 */ /* 0x000fe200078ec0ff */
[--C-:B------:R-:W-:Y:S01]  /*e390*/  FFMA.FTZ R168, R168, UR38, -R183.reuse ;  /* 0x00000026a8a87c23 */ /* 0x100fe200080108b7 */
[----:B------:R-:W-:Y:S01]  /*e3a0*/  LOP3.LUT R6, R4, 0xff, RZ, 0xc0, !PT ;  /* 0x000000ff04067812 */ /* 0x000fe200078ec0ff */
[----:B------:R-:W-:Y:S01]  /*e3b0*/  MUFU.EX2 R169, R169 ;  /* 0x000000a900a97308 */ /* 0x000fe20000000800 */
[----:B------:R-:W-:Y:S01]  /*e3c0*/  SHF.R.U32.HI R4, RZ, 0x18, R4 ;  /* 0x00000018ff047819 */ /* 0x000fe20000011604 */
[--C-:B------:R-:W-:Y:S01]  /*e3d0*/  FFMA.FTZ R188, R32, UR38, -R183.reuse ;  /* 0x0000002620bc7c23 */ /* 0x100fe200080108b7 */
[----:B------:R-:W-:Y:S01]  /*e3e0*/  LOP3.LUT R5, R5, 0xff, RZ, 0xc0, !PT ;  /* 0x000000ff05057812 */ /* 0x000fe200078ec0ff */
[--C-:B------:R-:W-:Y:S01]  /*e3f0*/  FFMA.FTZ R185, R34, UR38, -R183.reuse ;  /* 0x0000002622b97c23 */ /* 0x100fe200080108b7 */
[----:B------:R-:W-:Y:S01]  /*e400*/  FSEL R176, R176, RZ, P0 ;  /* 0x000000ffb0b07208 */ /* 0x000fe20000000000 */
[----:B------:R-:W-:Y:S01]  /*e410*/  FFMA.FTZ R190, R28, UR38, -R183 ;  /* 0x000000261cbe7c23 */ /* 0x000fe200080108b7 */
[----:B------:R-:W-:Y:S01]  /*e420*/  PRMT R5, R5, 0x5410, R4 ;  /* 0x0000541005057816 */ /* 0x000fe20000000004 */
[----:B------:R-:W1:Y:S01]  /*e430*/  MUFU.EX2 R168, R168 ;  /* 0x000000a800a87308 */ /* 0x000e620000000800 */
[----:B------:R-:W-:Y:S01]  /*e440*/  FSEL R4, R0, RZ, P0 ;  /* 0x000000ff00047208 */ /* 0x000fe20000000000 */
[--C-:B------:R-:W-:Y:S01]  /*e450*/  FFMA.FTZ R19, R19, UR38, -R176.reuse ;  /* 0x0000002613137c23 */ /* 0x100fe200080108b0 */
[--C-:B------:R-:W-:Y:S01]  /*e460*/  FFMA.FTZ R18, R187, UR38, -R176.reuse ;  /* 0x00000026bb127c23 */ /* 0x100fe200080108b0 */
[----:B------:R-:W-:Y:S01]  /*e470*/  FSEL R20, R2, RZ, P1 ;  /* 0x000000ff02147208 */ /* 0x000fe20000800000 */
[----:B------:R-:W-:Y:S01]  /*e480*/  FFMA.FTZ R171, R171, UR38, -R176 ;  /* 0x00000026abab7c23 */ /* 0x000fe200080108b0 */
[----:B------:R-:W-:Y:S01]  /*e490*/  FADD.FTZ R4, R3, -R4 ;  /* 0x8000000403047221 */ /* 0x000fe20000010000 */
[----:B------:R-:W-:Y:S01]  /*e4a0*/  FFMA.FTZ R3, R173, UR38, -R176 ;  /* 0x00000026ad037c23 */ /* 0x000fe200080108b0 */
[----:B------:R-:W-:Y:S01]  /*e4b0*/  MUFU.EX2 R19, R19 ;  /* 0x0000001300137308 */ /* 0x000fe20000000800 */
[----:B------:R-:W-:Y:S01]  /*e4c0*/  FADD.FTZ R20, R17, -R20 ;  /* 0x8000001411147221 */ /* 0x000fe20000010000 */
[----:B------:R-:W-:Y:S01]  /*e4d0*/  SHF.R.U32.HI R21, RZ, 0x8, R21 ;  /* 0x00000008ff157819 */ /* 0x000fe20000011615 */
[--C-:B------:R-:W-:Y:S01]  /*e4e0*/  FFMA.FTZ R187, R29, UR38, -R176.reuse ;  /* 0x000000261dbb7c23 */ /* 0x100fe200080108b0 */
[--C-:B------:R-:W-:Y:S01]  /*e4f0*/  HSET2.LE.AND R7, R7, R248.reuse, PT ;  /* 0x000000f807077233 */ /* 0x100fe20003803000 */
[----:B------:R-:W-:Y:S01]  /*e500*/  FMUL.FTZ R173, R20, UR38 ;  /* 0x0000002614ad7c20 */ /* 0x000fe20008410000 */
[----:B------:R-:W-:Y:S01]  /*e510*/  PRMT R21, R6, 0x5410, R21 ;  /* 0x0000541006157816 */ /* 0x000fe20000000015 */
[--C-:B------:R-:W-:Y:S01]  /*e520*/  FFMA.FTZ R189, R30, UR38, -R183.reuse ;  /* 0x000000261ebd7c23 */ /* 0x100fe200080108b7 */
[----:B------:R-:W2:Y:S01]  /*e530*/  MUFU.EX2 R18, R18 ;  /* 0x0000001200127308 */ /* 0x000ea20000000800 */
[--C-:B------:R-:W-:Y:S01]  /*e540*/  HSET2.LE.AND R6, R23, R248.reuse, PT ;  /* 0x000000f817067233 */ /* 0x100fe20003803000 */
[--C-:B------:R-:W-:Y:S01]  /*e550*/  FFMA.FTZ R191, R33, UR38, -R176.reuse ;  /* 0x0000002621bf7c23 */ /* 0x100fe200080108b0 */
[----:B-1----:R-:W-:Y:S01]  /*e560*/  F2FP.F16.F32.PACK_AB R23, R168, R169 ;  /* 0x000000a9a817723e */ /* 0x002fe200000000ff */
[----:B------:R-:W-:Y:S01]  /*e570*/  FFMA.FTZ R186, R31, UR38, -R176 ;  /* 0x000000261fba7c23 */ /* 0x000fe200080108b0 */
[--C-:B------:R-:W-:Y:S01]  /*e580*/  HSET2.LE.AND R21, R21, R248.reuse, PT ;  /* 0x000000f815157233 */ /* 0x100fe20003803000 */
[----:B------:R-:W-:Y:S01]  /*e590*/  LDSM.16.MT88.4 R28, [R216+0x18800] ;  /* 0x01880000d81c783b */ /* 0x000fe20000004200 */
[----:B------:R-:W-:Y:S01]  /*e5a0*/  HSET2.LE.AND R5, R5, R248, PT ;  /* 0x000000f805057233 */ /* 0x000fe20003803000 */
[----:B------:R1:W-:Y:S01]  /*e5b0*/  MUFU.EX2 R17, R171 ;  /* 0x000000ab00117308 */ /* 0x0003e20000000800 */
[----:B------:R-:W-:Y:S01]  /*e5c0*/  LOP3.LUT R6, R6, R23, RZ, 0xc0, !PT ;  /* 0x0000001706067212 */ /* 0x000fe200078ec0ff */
[--C-:B------:R-:W-:Y:S01]  /*e5d0*/  FFMA.FTZ R193, R246, UR38, -R183.reuse ;  /* 0x00000026f6c17c23 */ /* 0x100fe200080108b7 */
[----:B------:R-:W-:Y:S01]  /*e5e0*/  LOP3.LUT R166, R167, UR31, R184, 0x96, !PT ;  /* 0x0000001fa7a67c12 */ /* 0x000fe2000f8e96b8 */
[--C-:B------:R-:W-:Y:S01]  /*e5f0*/  FFMA.FTZ R184, R35, UR38, -R176.reuse ;  /* 0x0000002623b87c23 */ /* 0x100fe200080108b0 */
[----:B------:R-:W-:Y:S01]  /*e600*/  FFMA.FTZ R178, R178, UR38, -R183 ;  /* 0x00000026b2b27c23 */ /* 0x000fe200080108b7 */
[--C-:B------:R-:W-:Y:S01]  /*e610*/  FFMA.FTZ R179, R179, UR38, -R176.reuse ;  /* 0x00000026b3b37c23 */ /* 0x100fe200080108b0 */
[----:B------:R-:W-:Y:S01]  /*e620*/  FFMA.FTZ R174, R174, UR38, -R176 ;  /* 0x00000026aeae7c23 */ /* 0x000fe200080108b0 */
[----:B------:R-:W3:Y:S01]  /*e630*/  MUFU.EX2 R3, R3 ;  /* 0x0000000300037308 */ /* 0x000ee20000000800 */
[----:B--2---:R-:W-:Y:S01]  /*e640*/  F2FP.F16.F32.PACK_AB R20, R18, R19 ;  /* 0x000000131214723e */ /* 0x004fe200000000ff */
[----:B------:R-:W-:-:S03]  /*e650*/  IMAD.WIDE.U32 R166, R166, -0x2daee0ad, RZ ;  /* 0xd2511f53a6a67825 */ /* 0x000fc600078e00ff */
[----:B------:R-:W-:-:S03]  /*e660*/  LOP3.LUT R7, R7, R20, RZ, 0xc0, !PT ;  /* 0x0000001407077212 */ /* 0x000fc600078ec0ff */
[----:B------:R-:W-:Y:S01]  /*e670*/  MUFU.EX2 R172, R172 ;  /* 0x000000ac00ac7308 */ /* 0x000fe20000000800 */
[----:B-1----:R-:W-:-:S07]  /*e680*/  FMUL.FTZ R171, R4, UR38 ;  /* 0x0000002604ab7c20 */ /* 0x002fce0008410000 */
[----:B------:R-:W1:Y:S01]  /*e690*/  MUFU.EX2 R170, R170 ;  /* 0x000000aa00aa7308 */ /* 0x000e620000000800 */
[----:B---3--:R-:W-:-:S04]  /*e6a0*/  F2FP.F16.F32.PACK_AB R20, R3, R17 ;  /* 0x000000110314723e */ /* 0x008fc800000000ff */
[----:B------:R-:W-:-:S03]  /*e6b0*/  LOP3.LUT R5, R5, R20, RZ, 0xc0, !PT ;  /* 0x0000001405057212 */ /* 0x000fc600078ec0ff */
[----:B------:R-:W2:Y:S08]  /*e6c0*/  MUFU.EX2 R173, R173 ;  /* 0x000000ad00ad7308 */ /* 0x000eb00000000800 */
[----:B------:R-:W3:Y:S01]  /*e6d0*/  MUFU.EX2 R171, R171 ;  /* 0x000000ab00ab7308 */ /* 0x000ee20000000800 */
[----:B-1----:R-:W-:-:S04]  /*e6e0*/  F2FP.F16.F32.PACK_AB R4, R170, R172 ;  /* 0x000000acaa04723e */ /* 0x002fc800000000ff */
[----:B------:R-:W-:Y:S02]  /*e6f0*/  LOP3.LUT R4, R21, R4, RZ, 0xc0, !PT ;  /* 0x0000000415047212 */ /* 0x000fe400078ec0ff */
[----:B------:R-:W1:Y:S01]  /*e700*/  LDSM.16.MT88.4 R20, [R214+0x18000] ;  /* 0x01800000d614783b */ /* 0x000e620000004200 */
        /* <DEDUP_REMOVED lines=141> */
[-C--:B------:R-:W-:Y:S01]  /*efe0*/  FMUL.FTZ R130, R130, R171.reuse ;  /* 0x000000ab82827220 */ /* 0x080fe20000410000 */
[----:B------:R-:W-:Y:S01]  /*eff0*/  FMUL.FTZ R131, R131, R171 ;  /* 0x000000ab83837220 */ /* 0x000fe20000410000 */
[-C--:B------:R-:W-:Y:S01]  /*f000*/  FMUL.FTZ R132, R132, R173.reuse ;  /* 0x000000ad84847220 */ /* 0x080fe20000410000 */
[----:B------:R-:W-:Y:S01]  /*f010*/  FMUL.FTZ R133, R133, R173 ;  /* 0x000000ad85857220 */ /* 0x000fe20000410000 */
[-C--:B------:R-:W-:Y:S01]  /*f020*/  FMUL.FTZ R134, R134, R171.reuse ;  /* 0x000000ab86867220 */ /* 0x080fe20000410000 */
[----:B------:R-:W-:Y:S01]  /*f030*/  FMUL.FTZ R135, R135, R171 ;  /* 0x000000ab87877220 */ /* 0x000fe20000410000 */
[----:B------:R-:W-:Y:S01]  /*f040*/  MUFU.EX2 R185, R185 ;  /* 0x000000b900b97308 */ /* 0x000fe20000000800 */
[----:B------:R-:W-:Y:S01]  /*f050*/  FFMA.FTZ R173, R249, R173, R172 ;  /* 0x000000adf9ad7223 */ /* 0x000fe200000100ac */
[----:B------:R-:W-:-:S03]  /*f060*/  FFMA.FTZ R252, R252, R171, R17 ;  /* 0x000000abfcfc7223 */ /* 0x000fc60000010011 */
[----:B------:R-:W-:Y:S01]  /*f070*/  FADD.FTZ R170, R170, R173 ;  /* 0x000000adaaaa7221 */ /* 0x000fe20000010000 */
[----:B------:R-:W-:Y:S02]  /*f080*/  FADD.FTZ R252, R3, R252 ;  /* 0x000000fc03fc7221 */ /* 0x000fe40000010000 */
[----:B------:R-:W-:Y:S01]  /*f090*/  MUFU.EX2 R187, R187 ;  /* 0x000000bb00bb7308 */ /* 0x000fe20000000800 */
[----:B------:R-:W-:Y:S01]  /*f0a0*/  FADD.FTZ R169, R169, R170 ;  /* 0x000000aaa9a97221 */ /* 0x000fe20000010000 */
[----:B------:R-:W-:Y:S01]  /*f0b0*/  FADD.FTZ R19, R19, R252 ;  /* 0x000000fc13137221 */ /* 0x000fe20000010000 */
[C---:B--2---:R-:W-:Y:S02]  /*f0c0*/  HMMA.16816.F32 R56, R4.reuse, R24, R56 ;  /* 0x000000180438723c */ /* 0x044fe40000001838 */
[----:B------:R-:W-:Y:S01]  /*f0d0*/  FADD.FTZ R169, R168, R169 ;  /* 0x000000a9a8a97221 */ /* 0x000fe20000010000 */
[----:B------:R-:W-:Y:S02]  /*f0e0*/  FADD.FTZ R18, R18, R19 ;  /* 0x0000001312127221 */ /* 0x000fe40000010000 */
[----:B------:R-:W-:Y:S01]  /*f0f0*/  MUFU.EX2 R184, R184 ;  /* 0x000000b800b87308 */ /* 0x000fe20000000800 */
[C---:B------:R-:W-:Y:S01]  /*f100*/  HMMA.16816.F32 R60, R4.reuse, R26, R60 ;  /* 0x0000001a043c723c */ /* 0x040fe2000000183c */
[----:B------:R-:W2:Y:S06]  /*f110*/  LDSM.16.MT88.4 R24, [R216+0x1c000] ;  /* 0x01c00000d818783b */ /* 0x000eac0000004200 */
[----:B------:R-:W-:Y:S08]  /*f120*/  MUFU.EX2 R190, R190 ;  /* 0x000000be00be7308 */ /* 0x000ff00000000800 */
[----:B------:R-:W-:Y:S01]  /*f130*/  MUFU.EX2 R189, R189 ;  /* 0x000000bd00bd7308 */ /* 0x000fe20000000800 */
[C---:B-1----:R-:W-:Y:S06]  /*f140*/  HMMA.16816.F32 R64, R4.reuse, R20, R64 ;  /* 0x000000140440723c */ /* 0x042fec0000001840 */
[C---:B------:R-:W-:Y:S01]  /*f150*/  HMMA.16816.F32 R68, R4.reuse, R22, R68 ;  /* 0x000000160444723c */ /* 0x040fe20000001844 */
[----:B------:R-:W1:Y:S01]  /*f160*/  LDSM.16.MT88.4 R20, [R214+0x1c000] ;  /* 0x01c00000d614783b */ /* 0x000e620000004200 */
[----:B------:R-:W-:Y:S08]  /*f170*/  MUFU.EX2 R191, R191 ;  /* 0x000000bf00bf7308 */ /* 0x000ff00000000800 */
[----:B------:R-:W3:Y:S08]  /*f180*/  MUFU.EX2 R186, R186 ;  /* 0x000000ba00ba7308 */ /* 0x000ef00000000800 */
[----:B------:R-:W-:Y:S01]  /*f190*/  MUFU.EX2 R193, R193 ;  /* 0x000000c100c17308 */ /* 0x000fe20000000800 */
[C---:B--2---:R-:W-:Y:S06]  /*f1a0*/  HMMA.16816.F32 R72, R4.reuse, R24, R72 ;  /* 0x000000180448723c */ /* 0x044fec0000001848 */
[----:B------:R-:W-:Y:S01]  /*f1b0*/  HMMA.16816.F32 R76, R4, R26, R76 ;  /* 0x0000001a044c723c */ /* 0x000fe2000000184c */
[----:B------:R-:W2:Y:S01]  /*f1c0*/  LDSM.16.MT88.4 R24, [R213+0x1c000] ;  /* 0x01c00000d518783b */ /* 0x000ea20000004200 */
[----:B---3--:R-:W-:Y:S01]  /*f1d0*/  F2FP.F16.F32.PACK_AB R32, R186, R191 ;  /* 0x000000bfba20723e */ /* 0x008fe200000000ff */
[----:B------:R-:W-:Y:S01]  /*f1e0*/  MUFU.EX2 R178, R178 ;  /* 0x000000b200b27308 */ /* 0x000fe20000000800 */
[----:B------:R-:W-:-:S04]  /*f1f0*/  FADD.FTZ R191, R191, R18 ;  /* 0x00000012bfbf7221 */ /* 0x000fc80000010000 */
[----:B------:R-:W-:-:S03]  /*f200*/  FADD.FTZ R186, R186, R191 ;  /* 0x000000bfbaba7221 */ /* 0x000fc60000010000 */
[----:B------:R-:W-:Y:S01]  /*f210*/  MUFU.EX2 R179, R179 ;  /* 0x000000b300b37308 */ /* 0x000fe20000000800 */
[C---:B-1----:R-:W-:Y:S07]  /*f220*/  HMMA.16816.F32 R80, R4.reuse, R20, R80 ;  /* 0x000000140450723c */ /* 0x042fee0000001850 */
[----:B------:R-:W-:Y:S01]  /*f230*/  MUFU.EX2 R174, R174 ;  /* 0x000000ae00ae7308 */ /* 0x000fe20000000800 */
        /* <DEDUP_REMOVED lines=15> */
[C---:B------:R-:W-:Y:S06]  /*f330*/  HMMA.16816.F32 R124, R4.reuse, R26, R124 ;  /* 0x0000001a047c723c */ /* 0x040fec000000187c */
[C---:B-1----:R-:W-:Y:S06]  /*f340*/  HMMA.16816.F32 R128, R4.reuse, R20, R128 ;  /* 0x000000140480723c */ /* 0x042fec0000001880 */
[----:B------:R-:W-:Y:S01]  /*f350*/  HMMA.16816.F32 R132, R4, R22, R132 ;  /* 0x000000160484723c */ /* 0x000fe20000001884 */
[----:B------:R-:W-:-:S02]  /*f360*/  LOP3.LUT R21, R166, 0xff, RZ, 0xc0, !PT ;  /* 0x000000ffa6157812 */ /* 0x000fc400078ec0ff */
[----:B------:R-:W-:-:S04]  /*f370*/  SHF.R.U32.HI R20, RZ, 0x18, R166 ;  /* 0x00000018ff147819 */ /* 0x000fc800000116a6 */
[----:B------:R-:W-:Y:S02]  /*f380*/  LOP3.LUT R6, R166, 0xffff, RZ, 0xc0, !PT ;  /* 0x0000ffffa6067812 */ /* 0x000fe400078ec0ff */
[----:B------:R-:W-:Y:S02]  /*f390*/  LOP3.LUT R4, R167, UR23, R164, 0x96, !PT ;  /* 0x00000017a7047c12 */ /* 0x000fe4000f8e96a4 */
[----:B------:R-:W-:Y:S02]  /*f3a0*/  SHF.R.U32.HI R6, RZ, 0x8, R6 ;  /* 0x00000008ff067819 */ /* 0x000fe40000011606 */
[C---:B------:R-:W-:Y:S02]  /*f3b0*/  LOP3.LUT R25, R4.reuse, 0xff, RZ, 0xc0, !PT ;  /* 0x000000ff04197812 */ /* 0x040fe400078ec0ff */
[----:B------:R-:W-:Y:S02]  /*f3c0*/  PRMT R21, R21, 0x5410, R6 ;  /* 0x0000541015157816 */ /* 0x000fe40000000006 */
[----:B------:R-:W-:-:S02]  /*f3d0*/  LOP3.LUT R6, R4, 0xffff, RZ, 0xc0, !PT ;  /* 0x0000ffff04067812 */ /* 0x000fc400078ec0ff */
[----:B------:R-:W-:Y:S02]  /*f3e0*/  SHF.R.U32.HI R7, RZ, 0x10, R166 ;  /* 0x00000010ff077819 */ /* 0x000fe400000116a6 */
[----:B------:R-:W-:Y:S01]  /*f3f0*/  SHF.R.U32.HI R6, RZ, 0x8, R6 ;  /* 0x00000008ff067819 */ /* 0x000fe20000011606 */
[----:B------:R-:W-:Y:S01]  /*f400*/  LDSM.16.MT88.4 R164, [R212+0x1c800] ;  /* 0x01c80000d4a4783b */ /* 0x000fe20000004200 */
[----:B------:R-:W-:Y:S02]  /*f410*/  LOP3.LUT R7, R7, 0xff, RZ, 0xc0, !PT ;  /* 0x000000ff07077812 */ /* 0x000fe400078ec0ff */
[----:B------:R-:W-:Y:S02]  /*f420*/  PRMT R25, R25, 0x5410, R6 ;  /* 0x0000541019197816 */ /* 0x000fe40000000006 */
[----:B------:R-:W-:Y:S02]  /*f430*/  HSET2.LE.AND R6, R21, R248, PT ;  /* 0x000000f815067233 */ /* 0x000fe40003803000 */
[----:B------:R-:W-:-:S02]  /*f440*/  F2FP.F16.F32.PACK_AB R21, R185, R188 ;  /* 0x000000bcb915723e */ /* 0x000fc400000000ff */
[----:B------:R-:W-:Y:S02]  /*f450*/  PRMT R7, R7, 0x5410, R20 ;  /* 0x0000541007077816 */ /* 0x000fe40000000014 */
[----:B------:R-:W-:Y:S02]  /*f460*/  LOP3.LUT R6, R6, R21, RZ, 0xc0, !PT ;  /* 0x0000001506067212 */ /* 0x000fe400078ec0ff */
[----:B------:R-:W1:Y:S01]  /*f470*/  LDSM.16.MT88.4 R20, [R214+0x18800] ;  /* 0x01880000d614783b */ /* 0x000e620000004200 */
[--C-:B------:R-:W-:Y:S02]  /*f480*/  SHF.R.U32.HI R5, RZ, 0x10, R4.reuse ;  /* 0x00000010ff057819 */ /* 0x100fe40000011604 */
[----:B------:R-:W-:Y:S02]  /*f490*/  SHF.R.U32.HI R4, RZ, 0x18, R4 ;  /* 0x00000018ff047819 */ /* 0x000fe40000011604 */
[----:B------:R-:W-:Y:S02]  /*f4a0*/  LOP3.LUT R5, R5, 0xff, RZ, 0xc0, !PT ;  /* 0x000000ff05057812 */ /* 0x000fe400078ec0ff */
[----:B------:R-:W-:-:S02]  /*f4b0*/  HSET2.LE.AND R7, R7, R248, PT ;  /* 0x000000f807077233 */ /* 0x000fc40003803000 */
[----:B------:R-:W-:Y:S02]  /*f4c0*/  PRMT R5, R5, 0x5410, R4 ;  /* 0x0000541005057816 */ /* 0x000fe40000000004 */
[C---:B------:R-:W-:Y:S01]  /*f4d0*/  F2FP.F16.F32.PACK_AB R4, R184.reuse, R187 ;  /* 0x000000bbb804723e */ /* 0x040fe200000000ff */
[----:B------:R-:W-:Y:S02]  /*f4e0*/  FADD.FTZ R187, R187, R186 ;  /* 0x000000babbbb7221 */ /* 0x000fe40000010000 */
[--C-:B------:R-:W-:Y:S02]  /*f4f0*/  HSET2.LE.AND R5, R5, R248.reuse, PT ;  /* 0x000000f805057233 */ /* 0x100fe40003803000 */
[----:B------:R-:W-:Y:S01]  /*f500*/  LOP3.LUT R7, R7, R4, RZ, 0xc0, !PT ;  /* 0x0000000407077212 */ /* 0x000fe200078ec0ff */
[----:B------:R-:W-:Y:S01]  /*f510*/  FADD.FTZ R187, R184, R187 ;  /* 0x000000bbb8bb7221 */ /* 0x000fe20000010000 */
[----:B------:R-:W-:Y:S02]  /*f520*/  HSET2.LE.AND R4, R25, R248, PT ;  /* 0x000000f819047233 */ /* 0x000fe40003803000 */
[----:B------:R-:W-:Y:S01]  /*f530*/  F2FP.F16.F32.PACK_AB R25, R189, R190 ;  /* 0x000000bebd19723e */ /* 0x000fe200000000ff */
[----:B------:R-:W-:Y:S01]  /*f540*/  FADD.FTZ R190, R190, R169 ;  /* 0x000000a9bebe7221 */ /* 0x000fe20000010000 */
[----:B------:R-:W-:-:S02]  /*f550*/  LOP3.LUT R5, R5, R32, RZ, 0xc0, !PT ;  /* 0x0000002005057212 */ /* 0x000fc400078ec0ff */
[----:B------:R-:W-:Y:S01]  /*f560*/  LOP3.LUT R4, R4, R25, RZ, 0xc0, !PT ;  /* 0x0000001904047212 */ /* 0x000fe200078ec0ff */
[----:B------:R-:W2:Y:S01]  /*f570*/  LDSM.16.MT88.4 R32, [R213+0x1c800] ;  /* 0x01c80000d520783b */ /* 0x000ea20000004200 */
[----:B------:R-:W-:-:S03]  /*f580*/  FADD.FTZ R189, R189, R190 ;  /* 0x000000bebdbd7221 */ /* 0x000fc60000010000 */
[----:B------:R-:W3:Y:S01]  /*f590*/  LDSM.16.MT88.4 R24, [R213+0x18800] ;  /* 0x01880000d518783b */ /* 0x000ee20000004200 */
[----:B------:R-:W-:Y:S01]  /*f5a0*/  FADD.FTZ R188, R188, R189 ;  /* 0x000000bdbcbc7221 */ /* 0x000fe20000010000 */
[----:B------:R-:W-:Y:S03]  /*f5b0*/  HMMA.16816.F32 R160, R4, R28, R160 ;  /* 0x0000001c04a0723c */ /* 0x000fe600000018a0 */
[----:B------:R-:W-:-:S03]  /*f5c0*/  FADD.FTZ R188, R185, R188 ;  /* 0x000000bcb9bc7221 */ /* 0x000fc60000010000 */
[C---:B------:R-:W-:Y:S01]  /*f5d0*/  HMMA.16816.F32 R156, R4.reuse, R30, R156 ;  /* 0x0000001e049c723c */ /* 0x040fe2000000189c */
[----:B------:R-:W4:Y:S05]  /*f5e0*/  LDSM.16.MT88.4 R28, [R216+0x1a800] ;  /* 0x01a80000d81c783b */ /* 0x000f2a0000004200 */
[C---:B-1----:R-:W-:Y:S06]  /*f5f0*/  HMMA.16816.F32 R152, R4.reuse, R20, R152 ;  /* 0x000000140498723c */ /* 0x042fec0000001898 */
[C---:B------:R-:W-:Y:S01]  /*f600*/  HMMA.16816.F32 R148, R4.reuse, R22, R148 ;  /* 0x000000160494723c */ /* 0x040fe20000001894 */
[----:B------:R-:W1:Y:S05]  /*f610*/  LDSM.16.MT88.4 R20, [R212+0x18800] ;  /* 0x01880000d414783b */ /* 0x000e6a0000004200 */
[C---:B------:R-:W-:Y:S06]  /*f620*/  HMMA.16816.F32 R96, R4.reuse, R164, R96 ;  /* 0x000000a40460723c */ /* 0x040fec0000001860 */
[C---:B------:R-:W-:Y:S06]  /*f630*/  HMMA.16816.F32 R100, R4.reuse, R166, R100 ;  /* 0x000000a60464723c */ /* 0x040fec0000001864 */
[C---:B--2---:R-:W-:Y:S06]  /*f640*/  HMMA.16816.F32 R88, R4.reuse, R32, R88 ;  /* 0x000000200458723c */ /* 0x044fec0000001858 */
[----:B---3--:R-:W-:Y:S01]  /*f650*/  HMMA.16816.F32 R144, R4, R24, R144 ;  /* 0x000000180490723c */ /* 0x008fe20000001890 */
[----:B------:R-:W-:-:S05]  /*f660*/  IMAD.WIDE.U32 R32, R8, -0x2daee0ad, RZ ;  /* 0xd2511f5308207825 */ /* 0x000fca00078e00ff */
[C---:B------:R-:W-:Y:S01]  /*f670*/  HMMA.16816.F32 R140, R4.reuse, R26, R140 ;  /* 0x0000001a048c723c */ /* 0x040fe2000000188c */
[----:B------:R-:W2:Y:S05]  /*f680*/  LDSM.16.MT88.4 R24, [R214+0x1a800] ;  /* 0x01a80000d618783b */ /* 0x000eaa0000004200 */
[C---:B----4-:R-:W-:Y:S06]  /*f690*/  HMMA.16816.F32 R40, R4.reuse, R28, R40 ;  /* 0x0000001c0428723c */ /* 0x050fec0000001828 */
[C---:B-1----:R-:W-:Y:S06]  /*f6a0*/  HMMA.16816.F32 R136, R4.reuse, R20, R136 ;  /* 0x000000140488723c */ /* 0x042fec0000001888 */
[C---:B------:R-:W-:Y:S01]  /*f6b0*/  HMMA.16816.F32 R36, R4.reuse, R22, R36 ;  /* 0x000000160424723c */ /* 0x040fe20000001824 */
[----:B------:R-:W1:Y:S05]  /*f6c0*/  LDSM.16.MT88.4 R20, [R213+0x1a800] ;  /* 0x01a80000d514783b */ /* 0x000e6a0000004200 */
[C---:B------:R-:W-:Y:S01]  /*f6d0*/  HMMA.16816.F32 R44, R4.reuse, R30, R44 ;  /* 0x0000001e042c723c */ /* 0x040fe2000000182c */
[----:B------:R-:W3:Y:S05]  /*f6e0*/  LDSM.16.MT88.4 R28, [R212+0x1a800] ;  /* 0x01a80000d41c783b */ /* 0x000eea0000004200 */
[C---:B------:R-:W-:Y:S06]  /*f6f0*/  HMMA.16816.F32 R92, R4.reuse, R34, R92 ;  /* 0x00000022045c723c */ /* 0x040fec000000185c */
        /* <DEDUP_REMOVED lines=16> */
[C---:B------:R-:W-:Y:S06]  /*f800*/  HMMA.16816.F32 R108, R4.reuse, R30, R108 ;  /* 0x0000001e046c723c */ /* 0x040fec000000186c */
[C---:B--2---:R-:W-:Y:S06]  /*f810*/  HMMA.16816.F32 R112, R4.reuse, R24, R112 ;  /* 0x000000180470723c */ /* 0x044fec0000001870 */
[----:B------:R-:W-:Y:S01]  /*f820*/  HMMA.16816.F32 R116, R4, R26, R116 ;  /* 0x0000001a0474723c */ /* 0x000fe20000001874 */
[----:B------:R-:W-:-:S05]  /*f830*/  IMAD.U32 R24, RZ, RZ, UR39 ;  /* 0x00000027ff187e24 */ /* 0x000fca000f8e00ff */
[----:B------:R-:W-:Y:S02]  /*f840*/  LOP3.LUT R24, R33, UR35, R24, 0x96, !PT ;  /* 0x0000002321187c12 */ /* 0x000fe4000f8e9618 */
[----:B------:R-:W-:Y:S03]  /*f850*/  LDSM.16.MT88.4 R32, [R216+0x19000] ;  /* 0x01900000d820783b */ /* 0x000fe60000004200 */
[----:B------:R-:W-:Y:S01]  /*f860*/  IMAD.WIDE.U32 R24, R24, -0x326172a9, RZ ;  /* 0xcd9e8d5718187825 */ /* 0x000fe200078e00ff */
[----:B-1----:R-:W-:Y:S04]  /*f870*/  HMMA.16816.F32 R120, R4, R20, R120 ;  /* 0x000000140478723c */ /* 0x002fe80000001878 */
[----:B------:R-:W-:-:S02]  /*f880*/  LOP3.LUT R250, R25, UR13, R250, 0x96, !PT ;  /* 0x0000000d19fa7c12 */ /* 0x000fc4000f8e96fa */
[----:B------:R-:W-:Y:S01]  /*f890*/  HMMA.16816.F32 R124, R4, R22, R124 ;  /* 0x00000016047c723c */ /* 0x000fe2000000187c */
[----:B------:R-:W1:Y:S01]  /*f8a0*/  LDSM.16.MT88.4 R20, [R212+0x1e800] ;  /* 0x01e80000d414783b */ /* 0x000e620000004200 */
[----:B------:R-:W-:Y:S01]  /*f8b0*/  LOP3.LUT R24, R195, UR11, R24, 0x96, !PT ;  /* 0x0000000bc3187c12 */ /* 0x000fe2000f8e9618 */
[----:B------:R-:W-:-:S04]  /*f8c0*/  IMAD.WIDE.U32 R250, R250, -0x2daee0ad, RZ ;  /* 0xd2511f53fafa7825 */ /* 0x000fc800078e00ff */
[----:B------:R-:W-:Y:S01]  /*f8d0*/  FFMA.FTZ R195, R224, UR38, -R183 ;  /* 0x00000026e0c37c23 */ /* 0x000fe200080108b7 */
[----:B------:R-:W-:Y:S01]  /*f8e0*/  FFMA.FTZ R224, R247, UR38, -R176 ;  /* 0x00000026f7e07c23 */ /* 0x000fe200080108b0 */
[----:B------:R-:W-:Y:S01]  /*f8f0*/  IMAD.WIDE.U32 R26, R24, -0x2daee0ad, RZ ;  /* 0xd2511f53181a7825 */ /* 0x000fe200078e00ff */
[----:B------:R-:W-:-:S03]  /*f900*/  LOP3.LUT R192, R251, UR10, R192, 0x96, !PT ;  /* 0x0000000afbc07c12 */ /* 0x000fc6000f8e96c0 */
[----:B------:R-:W-:Y:S01]  /*f910*/  MUFU.EX2 R195, R195 ;  /* 0x000000c300c37308 */ /* 0x000fe20000000800 */
[----:B------:R-:W-:Y:S01]  /*f920*/  LOP3.LUT R24, R27, UR6, R250, 0x96, !PT ;  /* 0x000000061b187c12 */ /* 0x000fe2000f8e96fa */
[----:B------:R-:W-:-:S04]  /*f930*/  IMAD.WIDE.U32 R250, R192, -0x326172a9, RZ ;  /* 0xcd9e8d57c0fa7825 */ /* 0x000fc800078e00ff */
[----:B------:R-:W-:Y:S01]  /*f940*/  FFMA.FTZ R192, R244, UR38, -R183 ;  /* 0x00000026f4c07c23 */ /* 0x000fe200080108b7 */
[----:B------:R-:W-:Y:S01]  /*f950*/  IMAD.WIDE.U32 R28, R24, -0x326172a9, RZ ;  /* 0xcd9e8d57181c7825 */ /* 0x000fe200078e00ff */
[----:B------:R-:W-:Y:S01]  /*f960*/  LOP3.LUT R194, R251, UR7, R194, 0x96, !PT ;  /* 0x00000007fbc27c12 */ /* 0x000fe2000f8e96c2 */
[----:B------:R-:W-:Y:S02]  /*f970*/  MUFU.EX2 R224, R224 ;  /* 0x000000e000e07308 */ /* 0x000fe40000000800 */
[----:B------:R-:W-:Y:S01]  /*f980*/  IMAD.MOV.U32 R244, RZ, RZ, R28 ;  /* 0x000000fffff47224 */ /* 0x000fe200078e001c */
[----:B------:R-:W-:Y:S01]  /*f990*/  LOP3.LUT R250, R29, UR12, R250, 0x96, !PT ;  /* 0x0000000c1dfa7c12 */ /* 0x000fe2000f8e96fa */
[----:B------:R-:W-:-:S04]  /*f9a0*/  IMAD.WIDE.U32 R24, R194, -0x2daee0ad, RZ ;  /* 0xd2511f53c2187825 */ /* 0x000fc800078e00ff */
[----:B------:R-:W-:Y:S01]  /*f9b0*/  FFMA.FTZ R194, R226, UR38, -R183 ;  /* 0x00000026e2c27c23 */ /* 0x000fe200080108b7 */
[--C-:B------:R-:W-:Y:S01]  /*f9c0*/  FFMA.FTZ R226, R225, UR38, -R176.reuse ;  /* 0x00000026e1e27c23 */ /* 0x100fe200080108b0 */
[----:B------:R-:W-:Y:S01]  /*f9d0*/  FFMA.FTZ R225, R227, UR38, -R176 ;  /* 0x00000026e3e17c23 */ /* 0x000fe200080108b0 */
[----:B------:R-:W-:Y:S01]  /*f9e0*/  IMAD.WIDE.U32 R250, R250, -0x2daee0ad, RZ ;  /* 0xd2511f53fafa7825 */ /* 0x000fe200078e00ff */
[----:B------:R-:W-:Y:S01]  /*f9f0*/  LOP3.LUT R25, R25, UR29, R26, 0x96, !PT ;  /* 0x0000001d19197c12 */ /* 0x000fe2000f8e961a */
[----:B------:R-:W2:Y:S02]  /*fa00*/  MUFU.EX2 R192, R192 ;  /* 0x000000c000c07308 */ /* 0x000ea40000000800 */
[----:B------:R-:W-:Y:S01]  /*fa10*/  FFMA.FTZ R227, R245, UR38, -R176 ;  /* 0x00000026f5e37c23 */ /* 0x000fe200080108b0 */
[----:B------:R-:W-:Y:S01]  /*fa20*/  IMAD.MOV.U32 R245, RZ, RZ, R29 ;  /* 0x000000fffff57224 */ /* 0x000fe200078e001d */
[----:B------:R-:W-:Y:S01]  /*fa30*/  LOP3.LUT R24, R251, UR24, R24, 0x96, !PT ;  /* 0x00000018fb187c12 */ /* 0x000fe2000f8e9618 */
[----:B------:R-:W-:-:S04]  /*fa40*/  IMAD.WIDE.U32 R30, R25, -0x326172a9, RZ ;  /* 0xcd9e8d57191e7825 */ /* 0x000fc800078e00ff */
[----:B------:R-:W-:Y:S01]  /*fa50*/  IMAD.WIDE.U32 R24, R24, -0x326172a9, RZ ;  /* 0xcd9e8d5718187825 */ /* 0x000fe200078e00ff */
[----:B------:R-:W-:Y:S01]  /*fa60*/  MUFU.EX2 R226, R226 ;  /* 0x000000e200e27308 */ /* 0x000fe20000000800 */
[----:B-1----:R-:W-:Y:S01]  /*fa70*/  HMMA.16816.F32 R128, R4, R20, R128 ;  /* 0x000000140480723c */ /* 0x002fe20000001880 */
[----:B------:R-:W-:Y:S01]  /*fa80*/  LOP3.LUT R165, R24, 0xff, RZ, 0xc0, !PT ;  /* 0x000000ff18a57812 */ /* 0x000fe200078ec0ff */
[----:B------:R-:W-:Y:S02]  /*fa90*/  IMAD.MOV.U32 R246, RZ, RZ, R30 ;  /* 0x000000fffff67224 */ /* 0x000fe400078e001e */
[----:B------:R-:W-:-:S03]  /*faa0*/  IMAD.MOV.U32 R247, RZ, RZ, R31 ;  /* 0x000000fffff77224 */ /* 0x000fc600078e001f */
[----:B------:R-:W1:Y:S01]  /*fab0*/  MUFU.EX2 R225, R225 ;  /* 0x000000e100e17308 */ /* 0x000e620000000800 */
[----:B------:R-:W-:Y:S01]  /*fac0*/  HMMA.16816.F32 R132, R4, R22, R132 ;  /* 0x000000160484723c */ /* 0x000fe20000001884 */
[----:B------:R-:W-:Y:S02]  /*fad0*/  LOP3.LUT R20, R24, 0xffff, RZ, 0xc0, !PT ;  /* 0x0000ffff18147812 */ /* 0x000fe400078ec0ff */
[C---:B--2---:R-:W-:Y:S01]  /*fae0*/  F2FP.F16.F32.PACK_AB R21, R192.reuse, R195 ;  /* 0x000000c3c015723e */ /* 0x044fe200000000ff */
[----:B------:R-:W-:Y:S01]  /*faf0*/  FADD.FTZ R195, R195, R188 ;  /* 0x000000bcc3c37221 */ /* 0x000fe20000010000 */
[----:B------:R-:W-:Y:S02]  /*fb00*/  SHF.R.U32.HI R20, RZ, 0x8, R20 ;  /* 0x00000008ff147819 */ /* 0x000fe40000011614 */
[----:B------:R-:W-:Y:S01]  /*fb10*/  LOP3.LUT R5, R25, UR4, R30, 0x96, !PT ;  /* 0x0000000419057c12 */ /* 0x000fe2000f8e961e */
[----:B------:R-:W2:Y:S01]  /*fb20*/  MUFU.EX2 R194, R194 ;  /* 0x000000c200c27308 */ /* 0x000ea20000000800 */
[----:B------:R-:W-:Y:S01]  /*fb30*/  SHF.R.U32.HI R6, RZ, 0x10, R24 ;  /* 0x00000010ff067819 */ /* 0x000fe20000011618 */
[----:B------:R-:W-:Y:S01]  /*fb40*/  LDSM.16.MT88.4 R28, [R214+0x19000] ;  /* 0x01900000d61c783b */ /* 0x000fe20000004200 */
[C---:B------:R-:W-:Y:S01]  /*fb50*/  LOP3.LUT R7, R5.reuse, 0xffff, RZ, 0xc0, !PT ;  /* 0x0000ffff05077812 */ /* 0x040fe200078ec0ff */
[----:B------:R-:W-:Y:S01]  /*fb60*/  FADD.FTZ R192, R192, R195 ;  /* 0x000000c3c0c07221 */ /* 0x000fe20000010000 */
[----:B------:R-:W-:-:S02]  /*fb70*/  LOP3.LUT R4, R5, 0xff, RZ, 0xc0, !PT ;  /* 0x000000ff05047812 */ /* 0x000fc400078ec0ff */
[----:B------:R-:W-:Y:S01]  /*fb80*/  SHF.R.U32.HI R7, RZ, 0x8, R7 ;  /* 0x00000008ff077819 */ /* 0x000fe20000011607 */
[----:B------:R-:W3:Y:S01]  /*fb90*/  MUFU.EX2 R227, R227 ;  /* 0x000000e300e37308 */ /* 0x000ee20000000800 */
[----:B------:R-:W-:Y:S02]  /*fba0*/  SHF.R.U32.HI R24, RZ, 0x18, R24 ;  /* 0x00000018ff187819 */ /* 0x000fe40000011618 */
[----:B------:R-:W-:Y:S02]  /*fbb0*/  PRMT R7, R4, 0x5410, R7 ;  /* 0x0000541004077816 */ /* 0x000fe40000000007 */
[----:B------:R-:W-:Y:S02]  /*fbc0*/  SHF.R.U32.HI R4, RZ, 0x10, R5 ;  /* 0x00000010ff047819 */ /* 0x000fe40000011605 */
[----:B------:R-:W-:Y:S02]  /*fbd0*/  LOP3.LUT R23, R6, 0xff, RZ, 0xc0, !PT ;  /* 0x000000ff06177812 */ /* 0x000fe400078ec0ff */
[----:B------:R-:W-:-:S02]  /*fbe0*/  LOP3.LUT R6, R4, 0xff, RZ, 0xc0, !PT ;  /* 0x000000ff04067812 */ /* 0x000fc400078ec0ff */
[----:B------:R-:W-:Y:S02]  /*fbf0*/  HSET2.LE.AND R4, R7, R248, PT ;  /* 0x000000f807047233 */ /* 0x000fe40003803000 */
[----:B------:R-:W-:Y:S02]  /*fc00*/  PRMT R7, R23, 0x5410, R24 ;  /* 0x0000541017077816 */ /* 0x000fe40000000018 */
[----:B------:R-:W4:Y:S01]  /*fc10*/  LDSM.16.MT88.4 R24, [R213+0x19000] ;  /* 0x01900000d518783b */ /* 0x000f220000004200 */
[----:B------:R-:W-:Y:S02]  /*fc20*/  SHF.R.U32.HI R5, RZ, 0x18, R5 ;  /* 0x00000018ff057819 */ /* 0x000fe40000011605 */
[----:B------:R-:W-:Y:S02]  /*fc30*/  PRMT R165, R165, 0x5410, R20 ;  /* 0x00005410a5a57816 */ /* 0x000fe40000000014 */
[----:B------:R-:W-:Y:S02]  /*fc40*/  PRMT R5, R6, 0x5410, R5 ;  /* 0x0000541006057816 */ /* 0x000fe40000000005 */
[----:B------:R-:W-:-:S02]  /*fc50*/  LOP3.LUT R4, R4, R21, RZ, 0xc0, !PT ;  /* 0x0000001504047212 */ /* 0x000fc400078ec0ff */
[----:B------:R-:W5:Y:S01]  /*fc60*/  LDSM.16.MT88.4 R20, [R212+0x19000] ;  /* 0x01900000d414783b */ /* 0x000f620000004200 */
[--C-:B------:R-:W-:Y:S02]  /*fc70*/  HSET2.LE.AND R5, R5, R248.reuse, PT ;  /* 0x000000f805057233 */ /* 0x100fe40003803000 */
[----:B-1----:R-:W-:Y:S01]  /*fc80*/  F2FP.F16.F32.PACK_AB R6, R225, R226 ;  /* 0x000000e2e106723e */ /* 0x002fe200000000ff */
[----:B------:R-:W-:Y:S01]  /*fc90*/  FADD.FTZ R226, R226, R187 ;  /* 0x000000bbe2e27221 */ /* 0x000fe20000010000 */
[--C-:B------:R-:W-:Y:S02]  /*fca0*/  HSET2.LE.AND R7, R7, R248.reuse, PT ;  /* 0x000000f807077233 */ /* 0x100fe40003803000 */
[----:B------:R-:W-:Y:S01]  /*fcb0*/  LOP3.LUT R5, R5, R6, RZ, 0xc0, !PT ;  /* 0x0000000605057212 */ /* 0x000fe200078ec0ff */
[----:B------:R-:W-:Y:S01]  /*fcc0*/  FADD.FTZ R226, R225, R226 ;  /* 0x000000e2e1e27221 */ /* 0x000fe20000010000 */
[----:B------:R-:W-:Y:S02]  /*fcd0*/  HSET2.LE.AND R6, R165, R248, PT ;  /* 0x000000f8a5067233 */ /* 0x000fe40003803000 */
[----:B--2---:R-:W-:Y:S01]  /*fce0*/  F2FP.F16.F32.PACK_AB R165, R194, R193 ;  /* 0x000000c1c2a5723e */ /* 0x004fe200000000ff */
[----:B------:R-:W-:Y:S01]  /*fcf0*/  FADD.FTZ R193, R193, R192 ;  /* 0x000000c0c1c17221 */ /* 0x000fe20000010000 */
[----:B---3--:R-:W-:Y:S01]  /*fd00*/  F2FP.F16.F32.PACK_AB R164, R224, R227 ;  /* 0x000000e3e0a4723e */ /* 0x008fe200000000ff */
[----:B------:R-:W-:Y:S01]  /*fd10*/  FADD.FTZ R227, R227, R226 ;  /* 0x000000e2e3e37221 */ /* 0x000fe20000010000 */
[----:B------:R-:W-:Y:S01]  /*fd20*/  LOP3.LUT R6, R6, R165, RZ, 0xc0, !PT ;  /* 0x000000a506067212 */ /* 0x000fe200078ec0ff */
[----:B------:R-:W-:Y:S01]  /*fd30*/  FADD.FTZ R193, R194, R193 ;  /* 0x000000c1c2c17221 */ /* 0x000fe20000010000 */
[----:B------:R-:W-:Y:S01]  /*fd40*/  LOP3.LUT R7, R7, R164, RZ, 0xc0, !PT ;  /* 0x000000a407077212 */ /* 0x000fe200078ec0ff */
[----:B------:R-:W-:Y:S01]  /*fd50*/  FADD.FTZ R224, R224, R227 ;  /* 0x000000e3e0e07221 */ /* 0x000fe20000010000 */
[----:B------:R-:W1:Y:S05]  /*fd60*/  LDSM.16.MT88.4 R164, [R216+0x1b000] ;  /* 0x01b00000d8a4783b */ /* 0x000e6a0000004200 */
        /* <DEDUP_REMOVED lines=35> */
[----:B------:R-:W-:-:S02]  /*ffa0*/  IMAD.MOV.U32 R164, RZ, RZ, R244 ;  /* 0x000000ffffa47224 */ /* 0x000fc400078e00f4 */
[----:B------:R-:W-:Y:S02]  /*ffb0*/  IMAD.MOV.U32 R165, RZ, RZ, R245 ;  /* 0x000000ffffa57224 */ /* 0x000fe400078e00f5 */
[--C-:B------:R-:W-:Y:S01]  /*ffc0*/  FFMA.FTZ R245, R180, UR38, -R183.reuse ;  /* 0x00000026b4f57c23 */ /* 0x100fe200080108b7 */
[--C-:B------:R-:W-:Y:S01]  /*ffd0*/  FFMA.FTZ R180, R181, UR38, -R183.reuse ;  /* 0x00000026b5b47c23 */ /* 0x100fe200080108b7 */
[----:B---3--:R-:W-:Y:S01]  /*ffe0*/  HMMA.16816.F32 R88, R4, R32, R88 ;  /* 0x000000200458723c */ /* 0x008fe20000001858 */
[----:B------:R-:W-:-:S03]  /*fff0*/  FFMA.FTZ R181, R182, UR38, -R183 ;  /* 0x00000026b6b57c23 */ /* 0x000fc600080108b7 */
[----:B------:R-:W3:Y:S02]  /*10000*/  MUFU.EX2 R245, R245 ;  /* 0x000000f500f57308 */ /* 0x000ee40000000800 */
[C---:B------:R-:W-:Y:S01]  /*10010*/  HMMA.16816.F32 R92, R4.reuse, R34, R92 ;  /* 0x00000022045c723c */ /* 0x040fe2000000185c */
[----:B------:R-:W-:Y:S05]  /*10020*/  LDSM.16.MT88.4 R32, [R212+0x19800] ;  /* 0x01980000d420783b */ /* 0x000fea0000004200 */
[C---:B-1----:R-:W-:Y:S01]  /*10030*/  HMMA.16816.F32 R120, R4.reuse, R24, R120 ;  /* 0x000000180478723c */ /* 0x042fe20000001878 */
[----:B------:R-:W-:Y:S05]  /*10040*/  MUFU.EX2 R180, R180 ;  /* 0x000000b400b47308 */ /* 0x000fea0000000800 */
[----:B------:R-:W-:Y:S01]  /*10050*/  HMMA.16816.F32 R124, R4, R26, R124 ;  /* 0x0000001a047c723c */ /* 0x000fe2000000187c */
[----:B------:R-:W-:-:S02]  /*10060*/  LOP3.LUT R24, R247, UR31, R164, 0x96, !PT ;  /* 0x0000001ff7187c12 */ /* 0x000fc4000f8e96a4 */
[----:B------:R-:W1:Y:S01]  /*10070*/  MUFU.EX2 R181, R181 ;  /* 0x000000b500b57308 */ /* 0x000e620000000800 */
[----:B------:R-:W-:Y:S02]  /*10080*/  LDSM.16.MT88.4 R164, [R214+0x19800] ;  /* 0x01980000d6a4783b */ /* 0x000fe40000004200 */
[----:B------:R-:W-:Y:S01]  /*10090*/  IMAD.WIDE.U32 R24, R24, -0x2daee0ad, RZ ;  /* 0xd2511f5318187825 */ /* 0x000fe200078e00ff */
[C---:B------:R-:W-:Y:S03]  /*100a0*/  HMMA.16816.F32 R96, R4.reuse, R28, R96 ;  /* 0x0000001c0460723c */ /* 0x040fe60000001860 */
[--C-:B------:R-:W-:Y:S01]  /*100b0*/  FFMA.FTZ R26, R175, UR38, -R176.reuse ;  /* 0x00000026af1a7c23 */ /* 0x100fe200080108b0 */
[----:B------:R-:W-:Y:S01]  /*100c0*/  FFMA.FTZ R175, R177, UR38, -R176 ;  /* 0x00000026b1af7c23 */ /* 0x000fe200080108b0 */
[----:B------:R-:W-:Y:S02]  /*100d0*/  LOP3.LUT R250, R25, UR23, R250, 0x96, !PT ;  /* 0x0000001719fa7c12 */ /* 0x000fe4000f8e96fa */
[----:B------:R4:W-:Y:S01]  /*100e0*/  MUFU.EX2 R176, R26 ;  /* 0x0000001a00b07308 */ /* 0x0009e20000000800 */
[----:B------:R-:W-:Y:S01]  /*100f0*/  HMMA.16816.F32 R100, R4, R30, R100 ;  /* 0x0000001e0464723c */ /* 0x000fe20000001864 */
[----:B---3--:R-:W-:Y:S01]  /*10100*/  F2FP.F16.F32.PACK_AB R29, R245, R178 ;  /* 0x000000b2f51d723e */ /* 0x008fe200000000ff */
[----:B------:R-:W-:Y:S01]  /*10110*/  FADD.FTZ R178, R178, R193 ;  /* 0x000000c1b2b27221 */ /* 0x000fe20000010000 */
[----:B------:R-:W-:-:S03]  /*10120*/  LOP3.LUT R27, R250, 0xffff, RZ, 0xc0, !PT ;  /* 0x0000fffffa1b7812 */ /* 0x000fc600078ec0ff */
[----:B--2---:R-:W-:Y:S01]  /*10130*/  HMMA.16816.F32 R128, R4, R20, R128 ;  /* 0x000000140480723c */ /* 0x004fe20000001880 */
[----:B------:R-:W-:Y:S01]  /*10140*/  SHF.R.U32.HI R27, RZ, 0x8, R27 ;  /* 0x00000008ff1b7819 */ /* 0x000fe2000001161b */
[----:B------:R-:W2:Y:S01]  /*10150*/  MUFU.EX2 R175, R175 ;  /* 0x000000af00af7308 */ /* 0x000ea20000000800 */
[----:B------:R-:W-:-:S03]  /*10160*/  FADD.FTZ R245, R245, R178 ;  /* 0x000000b2f5f57221 */ /* 0x000fc60000010000 */
[----:B------:R-:W-:Y:S01]  /*10170*/  HMMA.16816.F32 R132, R4, R22, R132 ;  /* 0x000000160484723c */ /* 0x000fe20000001884 */
[----:B------:R-:W3:Y:S06]  /*10180*/  LDSM.16.MT88.4 R20, [R216+0x19800] ;  /* 0x01980000d814783b */ /* 0x000eec0000004200 */
[----:B------:R-:W-:Y:S02]  /*10190*/  LOP3.LUT R6, R250, 0xff, RZ, 0xc0, !PT ;  /* 0x000000fffa067812 */ /* 0x000fe400078ec0ff */
[----:B------:R-:W-:Y:S02]  /*101a0*/  LOP3.LUT R4, R24, 0xffff, RZ, 0xc0, !PT ;  /* 0x0000ffff18047812 */ /* 0x000fe400078ec0ff */
[----:B------:R-:W-:-:S02]  /*101b0*/  PRMT R27, R6, 0x5410, R27 ;  /* 0x00005410061b7816 */ /* 0x000fc4000000001b */
[----:B----4-:R-:W-:Y:S02]  /*101c0*/  SHF.R.U32.HI R26, RZ, 0x8, R4 ;  /* 0x00000008ff1a7819 */ /* 0x010fe40000011604 */
[--C-:B------:R-:W-:Y:S02]  /*101d0*/  SHF.R.U32.HI R25, RZ, 0x10, R250.reuse ;  /* 0x00000010ff197819 */ /* 0x100fe400000116fa */
[----:B------:R-:W-:Y:S02]  /*101e0*/  HSET2.LE.AND R4, R27, R248, PT ;  /* 0x000000f81b047233 */ /* 0x000fe40003803000 */
[----:B------:R-:W-:Y:S02]  /*101f0*/  SHF.R.U32.HI R250, RZ, 0x18, R250 ;  /* 0x00000018fffa7819 */ /* 0x000fe400000116fa */
[----:B------:R-:W-:Y:S02]  /*10200*/  LOP3.LUT R25, R25, 0xff, RZ, 0xc0, !PT ;  /* 0x000000ff19197812 */ /* 0x000fe400078ec0ff */
[----:B------:R-:W-:-:S02]  /*10210*/  LOP3.LUT R4, R4, R29, RZ, 0xc0, !PT ;  /* 0x0000001d04047212 */ /* 0x000fc400078ec0ff */
[----:B------:R-:W4:Y:S01]  /*10220*/  LDSM.16.MT88.4 R28, [R213+0x19800] ;  /* 0x01980000d51c783b */ /* 0x000f220000004200 */
[----:B------:R-:W-:Y:S02]  /*10230*/  SHF.R.U32.HI R7, RZ, 0x10, R24 ;  /* 0x00000010ff077819 */ /* 0x000fe40000011618 */
[----:B------:R-:W-:Y:S02]  /*10240*/  PRMT R25, R25, 0x5410, R250 ;  /* 0x0000541019197816 */ /* 0x000fe400000000fa */
[----:B------:R-:W-:Y:S02]  /*10250*/  LOP3.LUT R5, R24, 0xff, RZ, 0xc0, !PT ;  /* 0x000000ff18057812 */ /* 0x000fe400078ec0ff */
[----:B------:R-:W-:Y:S02]  /*10260*/  SHF.R.U32.HI R24, RZ, 0x18, R24 ;  /* 0x00000018ff187819 */ /* 0x000fe40000011618 */
[----:B------:R-:W-:Y:S02]  /*10270*/  LOP3.LUT R7, R7, 0xff, RZ, 0xc0, !PT ;  /* 0x000000ff07077812 */ /* 0x000fe400078ec0ff */
[----:B------:R-:W-:-:S02]  /*10280*/  HSET2.LE.AND R6, R25, R248, PT ;  /* 0x000000f819067233 */ /* 0x000fc40003803000 */
[C---:B------:R-:W-:Y:S01]  /*10290*/  F2FP.F16.F32.PACK_AB R27, R174.reuse, R179 ;  /* 0x000000b3ae1b723e */ /* 0x040fe200000000ff */
[----:B------:R-:W-:Y:S01]  /*102a0*/  FADD.FTZ R179, R179, R224 ;  /* 0x000000e0b3b37221 */ /* 0x000fe20000010000 */
[----:B------:R-:W-:Y:S02]  /*102b0*/  PRMT R25, R5, 0x5410, R26 ;  /* 0x0000541005197816 */ /* 0x000fe4000000001a */
[----:B------:R-:W-:Y:S01]  /*102c0*/  PRMT R7, R7, 0x5410, R24 ;  /* 0x0000541007077816 */ /* 0x000fe20000000018 */
[----:B------:R-:W-:Y:S01]  /*102d0*/  FADD.FTZ R179, R174, R179 ;  /* 0x000000b3aeb37221 */ /* 0x000fe20000010000 */
[----:B------:R-:W-:Y:S02]  /*102e0*/  LOP3.LUT R5, R6, R27, RZ, 0xc0, !PT ;  /* 0x0000001b06057212 */ /* 0x000fe400078ec0ff */
[--C-:B------:R-:W-:Y:S02]  /*102f0*/  HSET2.LE.AND R6, R25, R248.reuse, PT ;  /* 0x000000f819067233 */ /* 0x100fe40003803000 */
[----:B------:R-:W-:-:S02]  /*10300*/  HSET2.LE.AND R7, R7, R248, PT ;  /* 0x000000f807077233 */ /* 0x000fc40003803000 */
[----:B-1----:R-:W-:Y:S01]  /*10310*/  F2FP.F16.F32.PACK_AB R25, R181, R180 ;  /* 0x000000b4b519723e */ /* 0x002fe200000000ff */
[----:B------:R-:W-:Y:S01]  /*10320*/  FADD.FTZ R180, R180, R245 ;  /* 0x000000f5b4b47221 */ /* 0x000fe20000010000 */
[----:B--2---:R-:W-:Y:S01]  /*10330*/  F2FP.F16.F32.PACK_AB R24, R175, R176 ;  /* 0x000000b0af18723e */ /* 0x004fe200000000ff */
        /* <DEDUP_REMOVED lines=48> */
[----:B------:R-:W-:-:S15]  /*10640*/  HMMA.16816.F32 R132, R4, R30, R132 ;  /* 0x0000001e0484723c */ /* 0x000fde0000001884 */
[----:B------:R-:W-:-:S09]  /*10650*/  NOP ;  /* 0x0000000000007918 */ /* 0x000fd20000000000 */
.L_x_1625:
[----:B------:R-:W-:-:S06]  /*10660*/  UISETP.GT.AND UP0, UPT, UR21, UR16, UPT ;  /* 0x000000101500728c */ /* 0x000fcc000bf04270 */
[----:B------:R-:W-:-:S13]  /*10670*/  PLOP3.LUT P0, PT, PT, PT, UP0, 0x80, 0x0 ;  /* 0x000000000000781c */ /* 0x000fda0003f0f008 */
[----:B------:R-:W-:Y:S05]  /*10680*/  @!P0 BRA `(.L_x_1632) ;  /* 0x0000004c00a88947 */ /* 0x000fea0003800000 */
[----:B------:R-:W1:Y:S01]  /*10690*/  S2R R3, SR_TID.X ;  /* 0x0000000000037919 */ /* 0x000e620000002100 */
[--C-:B------:R-:W-:Y:S01]  /*106a0*/  SHF.R.S32.HI R5, RZ, 0x1f, R242.reuse ;  /* 0x0000001fff057819 */ /* 0x100fe200000114f2 */
[----:B------:R-:W-:Y:S01]  /*106b0*/  IMAD.MOV.U32 R4, RZ, RZ, R242 ;  /* 0x000000ffff047224 */ /* 0x000fe200078e00f2 */
[----:B------:R-:W-:Y:S01]  /*106c0*/  ULDC.64 UR10, c[0x0][0x220] ;  /* 0x00008800000a7ab9 */ /* 0x000fe20000000a00 */
[----:B------:R-:W-:Y:S01]  /*106d0*/  IMAD.U32 R244, RZ, RZ, UR27 ;  /* 0x0000001bfff47e24 */ /* 0x000fe2000f8e00ff */
[----:B------:R-:W-:Y:S01]  /*106e0*/  ULDC.64 UR6, c[0x0][0x218] ;  /* 0x0000860000067ab9 */ /* 0x000fe20000000a00 */
[--C-:B------:R-:W-:Y:S01]  /*106f0*/  IMAD.WIDE.U32 R18, R16, UR22, R4.reuse ;  /* 0x0000001610127c25 */ /* 0x100fe2000f8e0004 */
[----:B------:R-:W-:Y:S01]  /*10700*/  ULDC UR4, c[0x0][0x2d0] ;  /* 0x0000b40000047ab9 */ /* 0x000fe20000000800 */
[----:B------:R-:W-:Y:S01]  /*10710*/  UMOV UR23, URZ ;  /* 0x0000003f00177c82 */ /* 0x000fe20008000000 */
[----:B------:R-:W-:Y:S01]  /*10720*/  ISETP.GE.AND P2, PT, R242, UR4, PT ;  /* 0x00000004f2007c0c */ /* 0x000fe2000bf46270 */
[----:B------:R-:W-:Y:S01]  /*10730*/  IMAD.WIDE.U32 R16, R15, UR22, R4 ;  /* 0x000000160f107c25 */ /* 0x000fe2000f8e0004 */
[----:B------:R-:W-:Y:S01]  /*10740*/  IADD3 R7, P1, R18, UR28, RZ ;  /* 0x0000001c12077c10 */ /* 0x000fe2000ff3e0ff */
[----:B------:R-:W-:-:S02]  /*10750*/  UIADD3 UR22, UR21, -0x1, URZ ;  /* 0xffffffff15167890 */ /* 0x000fc4000fffe03f */
[----:B------:R-:W-:Y:S01]  /*10760*/  IMAD.U32 R246, RZ, RZ, UR26 ;  /* 0x0000001afff67e24 */ /* 0x000fe2000f8e00ff */
[----:B------:R-:W-:Y:S01]  /*10770*/  IADD3 R5, P0, R16, UR30, RZ ;  /* 0x0000001e10057c10 */ /* 0x000fe2000ff1e0ff */
[----:B------:R-:W-:Y:S01]  /*10780*/  IMAD.MOV.U32 R164, RZ, RZ, R0 ;  /* 0x000000ffffa47224 */ /* 0x000fe200078e0000 */
[----:B------:R-:W-:Y:S01]  /*10790*/  ULDC UR12, c[0x0][0x2d0] ;  /* 0x0000b400000c7ab9 */ /* 0x000fe20000000800 */
[----:B------:R-:W-:Y:S01]  /*107a0*/  IMAD.WIDE.U32 R20, R14, -0x326172a9, RZ ;  /* 0xcd9e8d570e147825 */ /* 0x000fe200078e00ff */
[----:B------:R-:W-:Y:S01]  /*107b0*/  IADD3.X R244, R244, UR36, R17, P0, !PT ;  /* 0x00000024f4f47c10 */ /* 0x000fe200087fe411 */
[----:B------:R-:W-:Y:S01]  /*107c0*/  ULDC UR4, c[0x0][0x2ec] ;  /* 0x0000bb0000047ab9 */ /* 0x000fe20000000800 */
[C---:B------:R-:W-:Y:S01]  /*107d0*/  LEA R245, P0, R5.reuse, UR10, 0x1 ;  /* 0x0000000a05f57c11 */ /* 0x040fe2000f8008ff */
[----:B------:R-:W2:Y:S01]  /*107e0*/  @!P2 LDC.64 R226, c[0x0][0x220] ;  /* 0x00008800ffe2ab82 */ /* 0x000ea20000000a00 */
[----:B------:R-:W-:Y:S01]  /*107f0*/  IADD3.X R246, R246, UR9, R19, P1, !PT ;  /* 0x00000009f6f67c10 */ /* 0x000fe20008ffe413 */
[----:B------:R-:W-:Y:S01]  /*10800*/  STL.64 [R1], R20 ;  /* 0x0000001401007387 */ /* 0x000fe20000100a00 */
[----:B------:R-:W-:Y:S01]  /*10810*/  LEA.HI.X R244, R5, UR11, R244, 0x1, P0 ;  /* 0x0000000b05f47c11 */ /* 0x000fe200080f0cf4 */
[----:B------:R-:W-:Y:S01]  /*10820*/  UIADD3 UR9, UR21, -0x2, URZ ;  /* 0xfffffffe15097890 */ /* 0x000fe2000fffe03f */
[----:B------:R-:W-:Y:S01]  /*10830*/  LEA R247, P1, R7, UR6, 0x1 ;  /* 0x0000000607f77c11 */ /* 0x000fe2000f8208ff */
[----:B------:R-:W-:Y:S01]  /*10840*/  ULDC.64 UR10, c[0x0][0x248] ;  /* 0x00009200000a7ab9 */ /* 0x000fe20000000a00 */
[----:B------:R-:W-:Y:S01]  /*10850*/  LOP3.LUT R250, R21, R9, RZ, 0x3c, !PT ;  /* 0x0000000915fa7212 */ /* 0x000fe200078e3cff */
[----:B------:R-:W3:Y:S01]  /*10860*/  @!P2 LDC.64 R224, c[0x0][0x220] ;  /* 0x00008800ffe0ab82 */ /* 0x000ee20000000a00 */
[----:B------:R-:W-:Y:S01]  /*10870*/  LEA.HI.X R246, R7, UR7, R246, 0x1, P1 ;  /* 0x0000000707f67c11 */ /* 0x000fe200088f0cf6 */
[----:B------:R-:W-:Y:S01]  /*10880*/  IMAD.WIDE.U32 R6, R8, -0x2daee0ad, RZ ;  /* 0xd2511f5308067825 */ /* 0x000fe200078e00ff */
[----:B-1----:R-:W-:Y:S01]  /*10890*/  SHF.R.S32.HI R4, RZ, 0x1f, R3 ;  /* 0x0000001fff047819 */ /* 0x002fe20000011403 */
[----:B------:R-:W-:-:S02]  /*108a0*/  ULDC.64 UR6, c[0x0][0x250] ;  /* 0x0000940000067ab9 */ /* 0x000fc40000000a00 */
[----:B------:R-:W-:Y:S01]  /*108b0*/  IMAD.WIDE.U32 R250, R250, -0x2daee0ad, RZ ;  /* 0xd2511f53fafa7825 */ /* 0x000fe200078e00ff */
[----:B------:R-:W-:-:S04]  /*108c0*/  LEA.HI R3, R4, R3, RZ, 0x3 ;  /* 0x0000000304037211 */ /* 0x000fc800078f18ff */
[----:B------:R-:W-:Y:S01]  /*108d0*/  SHF.R.S32.HI R0, RZ, 0x3, R3 ;  /* 0x00000003ff007819 */ /* 0x000fe20000011403 */
[----:B------:R-:W-:-:S03]  /*108e0*/  IMAD.MOV.U32 R3, RZ, RZ, R2 ;  /* 0x000000ffff037224 */ /* 0x000fc600078e0002 */
[----:B------:R-:W-:Y:S02]  /*108f0*/  IADD3 R4, P0, R0, 0x20, RZ ;  /* 0x0000002000047810 */ /* 0x000fe40007f1e0ff */
[----:B------:R-:W-:-:S03]  /*10900*/  SHF.R.S32.HI R0, RZ, 0x1f, R0 ;  /* 0x0000001fff007819 */ /* 0x000fc60000011400 */
[----:B------:R1:W-:Y:S02]  /*10910*/  STL [R1+0x18], R4 ;  /* 0x0000180401007387 */ /* 0x0003e40000100800 */
[----:B------:R-:W-:Y:S02]  /*10920*/  IMAD.X R5, RZ, RZ, R0, P0 ;  /* 0x000000ffff057224 */ /* 0x000fe400000e0600 */
[----:B------:R-:W-:Y:S04]  /*10930*/  STL.64 [R1+0x8], R6 ;  /* 0x0000080601007387 */ /* 0x000fe80000100a00 */
[----:B------:R4:W-:Y:S01]  /*10940*/  STL [R1+0x1c], R5 ;  /* 0x00001c0501007387 */ /* 0x0009e20000100800 */
[----:B-1---5:R-:W-:Y:S02]  /*10950*/  IMAD.MOV.U32 R4, RZ, RZ, R10 ;  /* 0x000000ffff047224 */ /* 0x022fe400078e000a */
[----:B----4-:R-:W-:-:S05]  /*10960*/  IMAD.MOV.U32 R5, RZ, RZ, R13 ;  /* 0x000000ffff057224 */ /* 0x010fca00078e000d */
[----:B------:R1:W-:Y:S01]  /*10970*/  STL.64 [R1+0x10], R4 ;  /* 0x0000100401007387 */ /* 0x0003e20000100a00 */
[----:B--23--:R-:W-:Y:S05]  /*10980*/  BRA `(.L_x_1633) ;  /* 0x0000000000fc7947 */ /* 0x00cfea0003800000 */
.L_x_1635:
[----:B------:R-:W2:Y:S01]  /*10990*/  LDL.LU.64 R168, [R1+0x28] ;  /* 0x0000280001a87983 */ /* 0x000ea20000300a00 */
[----:B------:R-:W1:Y:S01]  /*109a0*/  @!P2 LDC.64 R6, c[0x0][0x218] ;  /* 0x00008600ff06ab82 */ /* 0x000e620000000a00 */
[----:B------:R-:W-:Y:S02]  /*109b0*/  UIADD3 UR26, UR21, -0x2, URZ ;  /* 0xfffffffe151a7890 */ /* 0x000fe4000fffe03f */
[----:B------:R-:W3:Y:S02]  /*109c0*/  LDL.LU.64 R16, [R1+0x20] ;  /* 0x0000200001107983 */ /* 0x000ee40000300a00 */
        /* <DEDUP_REMOVED lines=8> */
[----:B------:R-:W-:Y:S02]  /*10a50*/  UIADD3 UR21, UR39, UR21, URZ ;  /* 0x0000001527157290 */ /* 0x000fe4000fffe03f */
[C---:B------:R-:W-:Y:S04]  /*10a60*/  LEA R8, P0, R12.reuse, R234, 0x6 ;  /* 0x000000ea0c087211 */ /* 0x040fe800078030ff */
[----:B------:R-:W-:Y:S05]  /*10a70*/  IMAD.U32 R13, RZ, RZ, UR21 ;  /* 0x00000015ff0d7e24 */ /* 0x000fea000f8e00ff */
[----:B------:R-:W-:Y:S02]  /*10a80*/  LEA.HI.X R13, R12, R241, R13, 0x6, P0 ;  /* 0x000000f10c0d7211 */ /* 0x000fe400000f340d */
        /* <DEDUP_REMOVED lines=34> */
[----:B---3--:R4:W-:Y:S04]  /*10cb0*/  @!P4 LDGSTS.E.BYPASS.LTC128B.128 [R230+0x13000], desc[UR32][R16.64+0x80] ;  /* 0x1300008010e6cfae */ /* 0x0089e8000b901d60 */
        /* <DEDUP_REMOVED lines=12> */
.L_x_1633:
[----:B-1----:R-:W2:Y:S01]  /*10d80*/  LDL.64 R4, [R1+0x18] ;  /* 0x0000180001047983 */ /* 0x002ea20000100a00 */
[----:B------:R-:W-:Y:S01]  /*10d90*/  UIADD3 UR28, UR22, -UR23, URZ ;  /* 0x80000017161c7290 */ /* 0x000fe2000fffe03f */
[----:B------:R-:W-:Y:S04]  /*10da0*/  DEPBAR.LE SB0, 0x0 ;  /* 0x000080000000791a */ /* 0x000fe80000000000 */
[----:B------:R-:W3:Y:S01]  /*10db0*/  LDL.64 R6, [R1+0x10] ;  /* 0x0000100001067983 */ /* 0x000ee20000100a00 */
[----:B------:R-:W-:Y:S01]  /*10dc0*/  IMAD.U32 R165, RZ, RZ, UR28 ;  /* 0x0000001cffa57e24 */ /* 0x000fe2000f8e00ff */
[----:B------:R-:W-:Y:S01]  /*10dd0*/  UIADD3 UR13, UR21, -0x1, URZ ;  /* 0xffffffff150d7890 */ /* 0x000fe2000fffe03f */
[----:B------:R-:W-:Y:S01]  /*10de0*/  BAR.SYNC.DEFER_BLOCKING 0x0 ;  /* 0x0000000000007b1d */ /* 0x000fe20000010000 */
[----:B------:R-:W-:Y:S02]  /*10df0*/  ISETP.GE.AND P4, PT, R229, UR12, PT ;  /* 0x0000000ce5007c0c */ /* 0x000fe4000bf86270 */
[----:B------:R-:W-:Y:S01]  /*10e00*/  USHF.R.S32.HI UR27, URZ, 0x1f, UR13 ;  /* 0x0000001f3f1b7899 */ /* 0x000fe2000801140d */
[C---:B------:R-:W-:Y:S01]  /*10e10*/  LEA R18, P1, R165.reuse, R232, 0x6 ;  /* 0x000000e8a5127211 */ /* 0x040fe200078230ff */
[----:B------:R-:W-:Y:S01]  /*10e20*/  UIMAD UR26, UR15, UR13, URZ ;  /* 0x0000000d0f1a72a4 */ /* 0x000fe2000f8e023f */
[----:B------:R-:W-:Y:S01]  /*10e30*/  IMAD.U32 R0, RZ, RZ, UR13 ;  /* 0x0000000dff007e24 */ /* 0x000fe2000f8e00ff */
[----:B------:R-:W-:Y:S01]  /*10e40*/  UISETP.GT.AND UP0, UPT, UR13, UR16, UPT ;  /* 0x000000100d00728c */ /* 0x000fe2000bf04270 */
[C---:B------:R-:W-:Y:S01]  /*10e50*/  LEA.HI.X.SX32 R19, R165.reuse, R233, 0x6, P1 ;  /* 0x000000e9a5137211 */ /* 0x040fe200008f36ff */
[----:B------:R-:W-:Y:S01]  /*10e60*/  UIMAD UR26, UR27, UR37, UR26 ;  /* 0x000000251b1a72a4 */ /* 0x000fe2000f8e021a */
[----:B------:R-:W-:Y:S01]  /*10e70*/  @P2 STS.128 [R230+0x18000], RZ ;  /* 0x018000ffe6002388 */ /* 0x000fe20000000c00 */
[----:B---3--:R-:W-:Y:S01]  /*10e80*/  IMAD.WIDE.U32 R26, R0, UR37, R6 ;  /* 0x00000025001a7c25 */ /* 0x008fe2000f8e0006 */
[----:B--2---:R-:W-:Y:S03]  /*10e90*/  LEA R22, P0, R165, R4, 0x6 ;  /* 0x00000004a5167211 */ /* 0x004fe600078030ff */
[----:B------:R-:W-:Y:S01]  /*10ea0*/  VIADD R0, R27, UR26 ;  /* 0x0000001a1b007c36 */ /* 0x000fe20008000000 */
[----:B------:R-:W-:Y:S01]  /*10eb0*/  LEA.HI.X.SX32 R23, R165, R5, 0x6, P0 ;  /* 0x00000005a5177211 */ /* 0x000fe200000f36ff */
[----:B------:R-:W-:Y:S01]  /*10ec0*/  IMAD R165, R19, UR6, RZ ;  /* 0x0000000613a57c24 */ /* 0x000fe2000f8e02ff */
[C---:B------:R-:W-:Y:S01]  /*10ed0*/  @!P2 LEA R14, P1, R26.reuse, R226, 0x1 ;  /* 0x000000e21a0ea211 */ /* 0x040fe200078208ff */
[----:B------:R-:W-:Y:S01]  /*10ee0*/  UIADD3 UR26, UR9, -UR23, URZ ;  /* 0x80000017091a7290 */ /* 0x000fe2000fffe03f */
[----:B------:R-:W-:Y:S01]  /*10ef0*/  @!P2 IADD3 R166, P0, R26, UR25, RZ ;  /* 0x000000191aa6ac10 */ /* 0x000fe2000ff1e0ff */
[----:B------:R-:W-:Y:S01]  /*10f00*/  IMAD R165, R18, UR7, R165 ;  /* 0x0000000712a57c24 */ /* 0x000fe2000f8e02a5 */
[----:B------:R-:W-:Y:S01]  /*10f10*/  @!P2 LEA.HI.X R15, R26, R227, R0, 0x1, P1 ;  /* 0x000000e31a0fa211 */ /* 0x000fe200008f0c00 */
[----:B------:R-:W-:Y:S01]  /*10f20*/  IMAD.WIDE.U32 R18, R18, UR6, RZ ;  /* 0x0000000612127c25 */ /* 0x000fe2000f8e00ff */
[----:B------:R-:W-:Y:S02]  /*10f30*/  @!P2 LEA R30, P1, R166, R224, 0x1 ;  /* 0x000000e0a61ea211 */ /* 0x000fe400078208ff */
[----:B------:R-:W-:Y:S01]  /*10f40*/  @!P2 IADD3.X R0, R0, UR20, RZ, P0, !PT ;  /* 0x000000140000ac10 */ /* 0x000fe200087fe4ff */
[----:B------:R-:W-:Y:S01]  /*10f50*/  IMAD.IADD R165, R19, 0x1, R165 ;  /* 0x0000000113a57824 */ /* 0x000fe200078e02a5 */
[----:B------:R-:W-:Y:S01]  /*10f60*/  LEA R26, P3, R18, R245, 0x1 ;  /* 0x000000f5121a7211 */ /* 0x000fe200078608ff */
[----:B------:R-:W-:Y:S01]  /*10f70*/  @!PT LDS RZ, [RZ] ;  /* 0x00000000fffff984 */ /* 0x000fe20000000800 */
[----:B------:R-:W-:Y:S01]  /*10f80*/  @!PT LDS RZ, [RZ] ;  /* 0x00000000fffff984 */ /* 0x000fe20000000800 */
[----:B------:R-:W-:Y:S01]  /*10f90*/  @!PT LDS RZ, [RZ] ;  /* 0x00000000fffff984 */ /* 0x000fe20000000800 */
[----:B------:R1:W-:Y:S01]  /*10fa0*/  @!P2 LDGSTS.E.BYPASS.LTC128B.128 [R230+0x18000], desc[UR32][R14.64] ;  /* 0x180000000ee6afae */ /* 0x0003e2000b901d60 */
[----:B------:R-:W-:Y:S01]  /*10fb0*/  @!P2 LEA.HI.X R31, R166, R225, R0, 0x1, P1 ;  /* 0x000000e1a61fa211 */ /* 0x000fe200008f0c00 */
[----:B------:R-:W-:Y:S01]  /*10fc0*/  IMAD R2, R23, UR6, RZ ;  /* 0x0000000617027c24 */ /* 0x000fe2000f8e02ff */
[-C--:B------:R-:W-:Y:S02]  /*10fd0*/  LEA.HI.X R27, R18, R244.reuse, R165, 0x1, P3 ;  /* 0x000000f4121b7211 */ /* 0x080fe400018f0ca5 */
[----:B------:R-:W-:Y:S01]  /*10fe0*/  @P4 STS.128 [R230+0x1a000], RZ ;  /* 0x01a000ffe6004388 */ /* 0x000fe20000000c00 */
[----:B------:R-:W-:Y:S01]  /*10ff0*/  ISETP.GE.AND P3, PT, R228, UR12, PT ;  /* 0x0000000ce4007c0c */ /* 0x000fe2000bf66270 */
[C---:B------:R-:W-:Y:S01]  /*11000*/  IMAD R2, R22.reuse, UR7, R2 ;  /* 0x0000000716027c24 */ /* 0x040fe2000f8e0202 */
[----:B------:R-:W-:Y:S02]  /*11010*/  ISETP.GE.AND P1, PT, R223, UR12, PT ;  /* 0x0000000cdf007c0c */ /* 0x000fe4000bf26270 */
[----:B------:R-:W-:Y:S01]  /*11020*/  @!PT LDS RZ, [RZ] ;  /* 0x00000000fffff984 */ /* 0x000fe20000000800 */
[----:B------:R-:W-:Y:S01]  /*11030*/  @!PT LDS RZ, [RZ] ;  /* 0x00000000fffff984 */ /* 0x000fe20000000800 */
[----:B------:R-:W-:Y:S01]  /*11040*/  @!PT LDS RZ, [RZ] ;  /* 0x00000000fffff984 */ /* 0x000fe20000000800 */
[----:B------:R-:W-:Y:S01]  /*11050*/  @!P4 LDGSTS.E.BYPASS.LTC128B.128 [R230+0x1a000], desc[UR32][R26.64+0x80] ;  /* 0x1a0000801ae6cfae */ /* 0x000fe2000b901d60 */
[----:B------:R-:W-:Y:S04]  /*11060*/  IMAD.WIDE.U32 R22, R22, UR6, RZ ;  /* 0x0000000616167c25 */ /* 0x000fe8000f8e00ff */
[----:B------:R-:W-:Y:S01]  /*11070*/  IMAD.IADD R167, R23, 0x1, R2 ;  /* 0x0000000117a77824 */ /* 0x000fe200078e0202 */
[C---:B------:R-:W-:Y:S01]  /*11080*/  LEA R34, P0, R22.reuse, R245, 0x1 ;  /* 0x000000f516227211 */ /* 0x040fe200078008ff */
[----:B------:R-:W-:Y:S02]  /*11090*/  IMAD.MOV.U32 R166, RZ, RZ, R4 ;  /* 0x000000ffffa67224 */ /* 0x000fe400078e0004 */
[----:B------:R-:W-:Y:S01]  /*110a0*/  IMAD.U32 R165, RZ, RZ, UR26 ;  /* 0x0000001affa57e24 */ /* 0x000fe2000f8e00ff */
[----:B------:R-:W-:Y:S01]  /*110b0*/  @P3 STS.128 [R230+0x1c000], RZ ;  /* 0x01c000ffe6003388 */ /* 0x000fe20000000c00 */
[----:B------:R-:W-:Y:S01]  /*110c0*/  LEA.HI.X R35, R22, R244, R167, 0x1, P0 ;  /* 0x000000f416237211 */ /* 0x000fe200000f0ca7 */
[----:B------:R-:W-:Y:S03]  /*110d0*/  IMAD.MOV.U32 R167, RZ, RZ, R5 ;  /* 0x000000ffffa77224 */ /* 0x000fe600078e0005 */
[----:B------:R-:W-:Y:S01]  /*110e0*/  @!PT LDS RZ, [RZ] ;  /* 0x00000000fffff984 */ /* 0x000fe20000000800 */
[----:B------:R-:W-:Y:S01]  /*110f0*/  @!PT LDS RZ, [RZ] ;  /* 0x00000000fffff984 */ /* 0x000fe20000000800 */
[----:B------:R-:W-:Y:S01]  /*11100*/  @!PT LDS RZ, [RZ] ;  /* 0x00000000fffff984 */ /* 0x000fe20000000800 */
[----:B------:R-:W-:Y:S01]  /*11110*/  @!P3 LDGSTS.E.BYPASS.LTC128B.128 [R230+0x1c000], desc[UR32][R26.64+0x100] ;  /* 0x1c0001001ae6bfae */ /* 0x000fe2000b901d60 */
[----:B------:R-:W-:Y:S04]  /*11120*/  IMAD.U32 R0, RZ, RZ, UR13 ;  /* 0x0000000dff007e24 */ /* 0x000fe8000f8e00ff */
[----:B------:R-:W-:Y:S01]  /*11130*/  @P1 STS.128 [R230+0x1e000], RZ ;  /* 0x01e000ffe6001388 */ /* 0x000fe20000000c00 */
[----:B------:R-:W-:Y:S04]  /*11140*/  IMAD R0, R0, 0x40, R239 ;  /* 0x0000004000007824 */ /* 0x000fe800078e02ef */
[----:B------:R-:W-:Y:S01]  /*11150*/  @!PT LDS RZ, [RZ] ;  /* 0x00000000fffff984 */ /* 0x000fe20000000800 */
[----:B------:R-:W-:Y:S01]  /*11160*/  @!PT LDS RZ, [RZ] ;  /* 0x00000000fffff984 */ /* 0x000fe20000000800 */
[----:B------:R-:W-:Y:S01]  /*11170*/  @!PT LDS RZ, [RZ] ;  /* 0x00000000fffff984 */ /* 0x000fe20000000800 */
[----:B------:R2:W-:Y:S01]  /*11180*/  @!P1 LDGSTS.E.BYPASS.LTC128B.128 [R230+0x1e000], desc[UR32][R26.64+0x180] ;  /* 0x1e0001801ae69fae */ /* 0x0005e2000b901d60 */
[C---:B------:R-:W-:Y:S04]  /*11190*/  ISETP.GE.AND P6, PT, R0.reuse, R238, PT ;  /* 0x000000ee0000720c */ /* 0x040fe80003fc6270 */
[----:B------:R-:W-:Y:S01]  /*111a0*/  @P2 STS.128 [R230+0x19000], RZ ;  /* 0x019000ffe6002388 */ /* 0x000fe20000000c00 */
[C---:B------:R-:W-:Y:S04]  /*111b0*/  ISETP.GE.OR P6, PT, R0.reuse, R237, !P6 ;  /* 0x000000ed0000720c */ /* 0x040fe800077c6670 */
        /* <DEDUP_REMOVED lines=20> */
[----:B------:R-:W5:Y:S05]  /*11300*/  LDSM.16.M88.4 R172, [R221+0x10000] ;  /* 0x01000000ddac783b */ /* 0x000f6a0000000200 */
[----:B------:R-:W1:Y:S05]  /*11310*/  LDSM.16.M88.4 R176, [R221+0x10800] ;  /* 0x01080000ddb0783b */ /* 0x000e6a0000000200 */
[----:B------:R-:W2:Y:S05]  /*11320*/  LDSM.16.M88.4 R180, [R221+0x11000] ;  /* 0x01100000ddb4783b */ /* 0x000eaa0000000200 */
[----:B------:R-:W3:Y:S05]  /*11330*/  LDSM.16.M88.4 R184, [R221+0x11800] ;  /* 0x01180000ddb8783b */ /* 0x000eea0000000200 */
[----:B------:R-:W0:Y:S05]  /*11340*/  LDGDEPBAR ;  /* 0x00000000000079af */ /* 0x000e2a0000000000 */
[----:B------:R-:W-:Y:S05]  /*11350*/  LDSM.16.M88.4 R188, [R220] ;  /* 0x00000000dcbc783b */ /* 0x000fea0000000200 */
[----:B------:R-:W4:Y:S01]  /*11360*/  LDSM.16.M88.4 R192, [R219] ;  /* 0x00000000dbc0783b */ /* 0x000f220000000200 */
[C---:B-----5:R-:W-:Y:S06]  /*11370*/  HMMA.16816.F32 R4, R168.reuse, R172, RZ ;  /* 0x000000aca804723c */ /* 0x060fec00000018ff */
[C---:B------:R-:W-:Y:S01]  /*11380*/  HMMA.16816.F32 R8, R168.reuse, R174, RZ ;  /* 0x000000aea808723c */ /* 0x040fe200000018ff */
[----:B------:R-:W-:Y:S05]  /*11390*/  LDSM.16.M88.4 R172, [R210] ;  /* 0x00000000d2ac783b */ /* 0x000fea0000000200 */
[C---:B-1----:R-:W-:Y:S06]  /*113a0*/  HMMA.16816.F32 R12, R168.reuse, R176, RZ ;  /* 0x000000b0a80c723c */ /* 0x042fec00000018ff */
[C---:B------:R-:W-:Y:S01]  /*113b0*/  HMMA.16816.F32 R16, R168.reuse, R178, RZ ;  /* 0x000000b2a810723c */ /* 0x040fe200000018ff */
[----:B------:R-:W-:Y:S05]  /*113c0*/  LDSM.16.M88.4 R176, [R209] ;  /* 0x00000000d1b0783b */ /* 0x000fea0000000200 */
[C---:B--2---:R-:W-:Y:S06]  /*113d0*/  HMMA.16816.F32 R20, R168.reuse, R180, RZ ;  /* 0x000000b4a814723c */ /* 0x044fec00000018ff */
[C---:B------:R-:W-:Y:S01]  /*113e0*/  HMMA.16816.F32 R24, R168.reuse, R182, RZ ;  /* 0x000000b6a818723c */ /* 0x040fe200000018ff */
[----:B------:R-:W-:Y:S05]  /*113f0*/  LDSM.16.M88.4 R180, [R218] ;  /* 0x00000000dab4783b */ /* 0x000fea0000000200 */
[C---:B---3--:R-:W-:Y:S06]  /*11400*/  HMMA.16816.F32 R28, R168.reuse, R184, RZ ;  /* 0x000000b8a81c723c */ /* 0x048fec00000018ff */
[----:B----4-:R-:W-:Y:S01]  /*11410*/  HMMA.16816.F32 R32, R168, R186, RZ ;  /* 0x000000baa820723c */ /* 0x010fe200000018ff */
[----:B------:R-:W1:Y:S05]  /*11420*/  LDSM.16.M88.4 R168, [R211] ;  /* 0x00000000d3a8783b */ /* 0x000e6a0000000200 */
[C---:B------:R-:W-:Y:S01]  /*11430*/  HMMA.16816.F32 R4, R188.reuse, R192, R4 ;  /* 0x000000c0bc04723c */ /* 0x040fe20000001804 */
[----:B------:R-:W2:Y:S05]  /*11440*/  LDSM.16.M88.4 R184, [R215+0x10000] ;  /* 0x01000000d7b8783b */ /* 0x000eaa0000000200 */
[C---:B------:R-:W-:Y:S05]  /*11450*/  HMMA.16816.F32 R8, R188.reuse, R194, R8 ;  /* 0x000000c2bc08723c */ /* 0x040fea0000001808 */
[----:B------:R-:W-:Y:S02]  /*11460*/  IMAD.MOV.U32 R192, RZ, RZ, R166 ;  /* 0x000000ffffc07224 */ /* 0x000fe400078e00a6 */
[C---:B------:R-:W-:Y:S01]  /*11470*/  LEA R194, P5, R165.reuse, R232, 0x6 ;  /* 0x000000e8a5c27211 */ /* 0x040fe200078a30ff */
[----:B------:R-:W-:Y:S03]  /*11480*/  IMAD.MOV.U32 R193, RZ, RZ, R167 ;  /* 0x000000ffffc17224 */ /* 0x000fe600078e00a7 */
[C---:B------:R-:W-:Y:S02]  /*11490*/  LEA R166, P0, R165.reuse, R192, 0x6 ;  /* 0x000000c0a5a67211 */ /* 0x040fe400078030ff */
[C---:B------:R-:W-:Y:S02]  /*114a0*/  LEA.HI.X.SX32 R195, R165.reuse, R233, 0x6, P5 ;  /* 0x000000e9a5c37211 */ /* 0x040fe400028f36ff */
[----:B------:R-:W-:Y:S01]  /*114b0*/  LEA.HI.X.SX32 R167, R165, R193, 0x6, P0 ;  /* 0x000000c1a5a77211 */ /* 0x000fe200000f36ff */
[----:B------:R-:W-:Y:S02]  /*114c0*/  VIADD R193, R0, 0x9 ;  /* 0x0000000900c17836 */ /* 0x000fe40000000000 */
[----:B------:R-:W-:Y:S02]  /*114d0*/  IMAD R165, R195, UR10, RZ ;  /* 0x0000000ac3a57c24 */ /* 0x000fe4000f8e02ff */
[----:B------:R-:W-:Y:S02]  /*114e0*/  IMAD R2, R167, UR10, RZ ;  /* 0x0000000aa7027c24 */ /* 0x000fe4000f8e02ff */
[C---:B------:R-:W-:Y:S02]  /*114f0*/  IMAD R165, R194.reuse, UR11, R165 ;  /* 0x0000000bc2a57c24 */ /* 0x040fe4000f8e02a5 */
[----:B------:R-:W-:Y:S04]  /*11500*/  IMAD.WIDE.U32 R194, R194, UR10, RZ ;  /* 0x0000000ac2c27c25 */ /* 0x000fe8000f8e00ff */
[----:B------:R-:W-:Y:S01]  /*11510*/  IMAD.IADD R165, R195, 0x1, R165 ;  /* 0x00000001c3a57824 */ /* 0x000fe200078e02a5 */
[C---:B-1----:R-:W-:Y:S03]  /*11520*/  HMMA.16816.F32 R12, R188.reuse, R168, R12 ;  /* 0x000000a8bc0c723c */ /* 0x042fe6000000180c */
[C---:B------:R-:W-:Y:S02]  /*11530*/  IMAD R2, R166.reuse, UR11, R2 ;  /* 0x0000000ba6027c24 */ /* 0x040fe4000f8e0202 */
[----:B------:R-:W-:Y:S01]  /*11540*/  IMAD.WIDE.U32 R166, R166, UR10, RZ ;  /* 0x0000000aa6a67c25 */ /* 0x000fe2000f8e00ff */
[C---:B------:R-:W-:Y:S01]  /*11550*/  HMMA.16816.F32 R16, R188.reuse, R170, R16 ;  /* 0x000000aabc10723c */ /* 0x040fe20000001810 */
[----:B------:R-:W1:Y:S04]  /*11560*/  LDSM.16.M88.4 R168, [R215+0x10800] ;  /* 0x01080000d7a8783b */ /* 0x000e680000000200 */
[----:B------:R-:W-:Y:S01]  /*11570*/  IMAD.IADD R167, R167, 0x1, R2 ;  /* 0x00000001a7a77824 */ /* 0x000fe200078e0202 */
[C---:B------:R-:W-:Y:S05]  /*11580*/  HMMA.16816.F32 R20, R188.reuse, R172, R20 ;  /* 0x000000acbc14723c */ /* 0x040fea0000001814 */
[----:B------:R-:W-:Y:S01]  /*11590*/  VIADD R2, R0, 0x8 ;  /* 0x0000000800027836 */ /* 0x000fe20000000000 */
[C---:B------:R-:W-:Y:S01]  /*115a0*/  HMMA.16816.F32 R24, R188.reuse, R174, R24 ;  /* 0x000000aebc18723c */ /* 0x040fe20000001818 */
[----:B------:R-:W3:Y:S05]  /*115b0*/  LDSM.16.M88.4 R172, [R215+0x11000] ;  /* 0x01100000d7ac783b */ /* 0x000eea0000000200 */
[C---:B------:R-:W-:Y:S06]  /*115c0*/  HMMA.16816.F32 R28, R188.reuse, R176, R28 ;  /* 0x000000b0bc1c723c */ /* 0x040fec000000181c */
[----:B------:R-:W-:Y:S01]  /*115d0*/  HMMA.16816.F32 R32, R188, R178, R32 ;  /* 0x000000b2bc20723c */ /* 0x000fe20000001820 */
[----:B------:R-:W4:Y:S05]  /*115e0*/  LDSM.16.M88.4 R176, [R215+0x11800] ;  /* 0x01180000d7b0783b */ /* 0x000f2a0000000200 */
[C---:B--2---:R-:W-:Y:S01]  /*115f0*/  HMMA.16816.F32 R4, R180.reuse, R184, R4 ;  /* 0x000000b8b404723c */ /* 0x044fe20000001804 */
[----:B------:R-:W-:Y:S05]  /*11600*/  LDSM.16.M88.4 R188, [R208] ;  /* 0x00000000d0bc783b */ /* 0x000fea0000000200 */
        /* <DEDUP_REMOVED lines=10> */
[----:B------:R-:W4:Y:S05]  /*116b0*/  LDSM.16.M88.4 R176, [R208+0x1800] ;  /* 0x00180000d0b0783b */ /* 0x000f2a0000000200 */
[C---:B--2---:R-:W-:Y:S01]  /*116c0*/  HMMA.16816.F32 R4, R184.reuse, R188, R4 ;  /* 0x000000bcb804723c */ /* 0x044fe20000001804 */
[----:B------:R-:W-:Y:S05]  /*116d0*/  LDSM.16.M88.4 R180, [R222+0x4000] ;  /* 0x00400000deb4783b */ /* 0x000fea0000000200 */
        /* <DEDUP_REMOVED lines=23> */
[----:B------:R-:W4:Y:S05]  /*11850*/  LDSM.16.M88.4 R176, [R204] ;  /* 0x00000000ccb0783b */ /* 0x000f2a0000000200 */
        /* <DEDUP_REMOVED lines=125> */
[C---:B------:R-:W-:Y:S05]  /*12030*/  HMMA.16816.F32 R24, R180.reuse, R174, R24 ;  /* 0x000000aeb418723c */ /* 0x040fea0000001818 */
[-C--:B------:R-:W-:Y:S01]  /*12040*/  LEA R172, P0, R166, R247.reuse, 0x1 ;  /* 0x000000f7a6ac7211 */ /* 0x080fe200078008ff */
[C---:B----4-:R-:W-:Y:S05]  /*12050*/  HMMA.16816.F32 R28, R180.reuse, R176, R28 ;  /* 0x000000b0b41c723c */ /* 0x050fea000000181c */
[C---:B------:R-:W-:Y:S01]  /*12060*/  LEA R174, P5, R194.reuse, R247, 0x1 ;  /* 0x000000f7c2ae7211 */ /* 0x040fe200078a08ff */
[----:B------:R-:W-:Y:S05]  /*12070*/  HMMA.16816.F32 R32, R180, R178, R32 ;  /* 0x000000b2b420723c */ /* 0x000fea0000001820 */
[-C--:B------:R-:W-:Y:S01]  /*12080*/  LEA.HI.X R175, R194, R246.reuse, R165, 0x1, P5 ;  /* 0x000000f6c2af7211 */ /* 0x080fe200028f0ca5 */
[C---:B--2---:R-:W-:Y:S04]  /*12090*/  HMMA.16816.F32 R4, R184.reuse, R188, R4 ;  /* 0x000000bcb804723c */ /* 0x044fe80000001804 */
[----:B------:R-:W-:Y:S01]  /*120a0*/  STL.64 [R1+0x28], R174 ;  /* 0x000028ae01007387 */ /* 0x000fe20000100a00 */
[----:B------:R-:W-:Y:S01]  /*120b0*/  LEA.HI.X R173, R166, R246, R167, 0x1, P0 ;  /* 0x000000f6a6ad7211 */ /* 0x000fe200000f0ca7 */
[C---:B------:R-:W-:Y:S04]  /*120c0*/  HMMA.16816.F32 R8, R184.reuse, R190, R8 ;  /* 0x000000beb808723c */ /* 0x040fe80000001808 */
[----:B------:R-:W-:Y:S01]  /*120d0*/  STL.64 [R1+0x20], R172 ;  /* 0x000020ac01007387 */ /* 0x000fe20000100a00 */
[C---:B------:R-:W-:Y:S01]  /*120e0*/  VIADD R165, R0.reuse, 0x1 ;  /* 0x0000000100a57836 */ /* 0x040fe20000000000 */
[C---:B-1----:R-:W-:Y:S03]  /*120f0*/  HMMA.16816.F32 R12, R184.reuse, R168, R12 ;  /* 0x000000a8b80c723c */ /* 0x042fe6000000180c */
[----:B------:R-:W1:Y:S01]  /*12100*/  LDSM.16.M88.4 R172, [R208+0x7000] ;  /* 0x00700000d0ac783b */ /* 0x000e620000000200 */
[C---:B------:R-:W-:Y:S01]  /*12110*/  ISETP.GE.AND P5, PT, R165.reuse, R238, PT ;  /* 0x000000eea500720c */ /* 0x040fe20003fa6270 */
[----:B------:R-:W-:Y:S01]  /*12120*/  VIADD R194, R0, 0x11 ;  /* 0x0000001100c27836 */ /* 0x000fe20000000000 */
[CC--:B------:R-:W-:Y:S01]  /*12130*/  ISETP.GE.AND P0, PT, R165.reuse, R236.reuse, PT ;  /* 0x000000eca500720c */ /* 0x0c0fe20003f06270 */
[C---:B------:R-:W-:Y:S01]  /*12140*/  HMMA.16816.F32 R16, R184.reuse, R170, R16 ;  /* 0x000000aab810723c */ /* 0x040fe20000001810 */
[----:B------:R-:W2:Y:S01]  /*12150*/  LDSM.16.M88.4 R168, [R208+0x7800] ;  /* 0x00780000d0a8783b */ /* 0x000ea20000000200 */
[----:B------:R-:W-:Y:S04]  /*12160*/  DEPBAR.LE SB0, 0x0 ;  /* 0x000080000000791a */ /* 0x000fe80000000000 */
[----:B------:R-:W-:Y:S01]  /*12170*/  BAR.SYNC.DEFER_BLOCKING 0x0 ;  /* 0x0000000000007b1d */ /* 0x000fe20000010000 */
[C---:B------:R-:W-:Y:S02]  /*12180*/  ISETP.GE.OR P5, PT, R165.reuse, R237, !P5 ;  /* 0x000000eda500720c */ /* 0x040fe40006fa6670 */
[-C--:B------:R-:W-:Y:S02]  /*12190*/  ISETP.GE.OR P0, PT, R165, R231.reuse, !P0 ;  /* 0x000000e7a500720c */ /* 0x080fe40004706670 */
[----:B------:R-:W-:Y:S02]  /*121a0*/  FSEL R167, R4, -INF , !P6 ;  /* 0xff80000004a77808 */ /* 0x000fe40007000000 */
[----:B------:R-:W-:Y:S02]  /*121b0*/  ISETP.GE.AND P6, PT, R0, R236, PT ;  /* 0x000000ec0000720c */ /* 0x000fe40003fc6270 */
[----:B------:R-:W-:Y:S02]  /*121c0*/  FSEL R165, R5, -INF , !P5 ;  /* 0xff80000005a57808 */ /* 0x000fe40006800000 */
[----:B------:R-:W-:Y:S02]  /*121d0*/  ISETP.GE.AND P5, PT, R2, R238, PT ;  /* 0x000000ee0200720c */ /* 0x000fe40003fa6270 */
[----:B------:R-:W-:Y:S02]  /*121e0*/  ISETP.GE.OR P6, PT, R0, R231, !P6 ;  /* 0x000000e70000720c */ /* 0x000fe400077c6670 */
[----:B------:R-:W-:Y:S02]  /*121f0*/  ISETP.GE.OR P5, PT, R2, R237, !P5 ;  /* 0x000000ed0200720c */ /* 0x000fe40006fa6670 */
[----:B------:R-:W-:Y:S02]  /*12200*/  FSEL R6, R6, -INF , !P6 ;  /* 0xff80000006067808 */ /* 0x000fe40007000000 */
[----:B------:R-:W-:Y:S02]  /*12210*/  FSEL R166, R7, -INF , !P0 ;  /* 0xff80000007a67808 */ /* 0x000fe40004000000 */
[----:B------:R-:W-:Y:S02]  /*12220*/  ISETP.GE.AND P6, PT, R2, R236, PT ;  /* 0x000000ec0200720c */ /* 0x000fe40003fc6270 */
[----:B------:R-:W-:Y:S02]  /*12230*/  FSEL R181, R8, -INF , !P5 ;  /* 0xff80000008b57808 */ /* 0x000fe40006800000 */
[C---:B------:R-:W-:Y:S02]  /*12240*/  ISETP.GE.AND P0, PT, R193.reuse, R238, PT ;  /* 0x000000eec100720c */ /* 0x040fe40003f06270 */
[C---:B------:R-:W-:Y:S02]  /*12250*/  ISETP.GE.AND P5, PT, R193.reuse, R236, PT ;  /* 0x000000ecc100720c */ /* 0x040fe40003fa6270 */
[----:B------:R-:W-:Y:S01]  /*12260*/  ISETP.GE.OR P6, PT, R2, R231, !P6 ;  /* 0x000000e70200720c */ /* 0x000fe200077c6670 */
[C---:B-1----:R-:W-:Y:S05]  /*12270*/  HMMA.16816.F32 R20, R184.reuse, R172, R20 ;  /* 0x000000acb814723c */ /* 0x042fea0000001814 */
[C---:B------:R-:W-:Y:S01]  /*12280*/  ISETP.GE.OR P0, PT, R193.reuse, R237, !P0 ;  /* 0x000000edc100720c */ /* 0x040fe20004706670 */
[C---:B------:R-:W-:Y:S01]  /*12290*/  VIADD R2, R0.reuse, 0x10 ;  /* 0x0000001000027836 */ /* 0x040fe20000000000 */
[----:B------:R-:W-:Y:S01]  /*122a0*/  ISETP.GE.OR P5, PT, R193, R231, !P5 ;  /* 0x000000e7c100720c */ /* 0x000fe20006fa6670 */
[----:B------:R-:W-:Y:S01]  /*122b0*/  VIADD R193, R0, 0x18 ;  /* 0x0000001800c17836 */ /* 0x000fe20000000000 */
[C---:B------:R-:W-:Y:S03]  /*122c0*/  HMMA.16816.F32 R24, R184.reuse, R174, R24 ;  /* 0x000000aeb818723c */ /* 0x040fe60000001818 */
[----:B------:R-:W-:Y:S02]  /*122d0*/  FSEL R182, R9, -INF , !P0 ;  /* 0xff80000009b67808 */ /* 0x000fe40004000000 */
[----:B------:R-:W-:Y:S01]  /*122e0*/  FSEL R11, R11, -INF , !P5 ;  /* 0xff8000000b0b7808 */ /* 0x000fe20006800000 */
[C---:B--2---:R-:W-:Y:S03]  /*122f0*/  HMMA.16816.F32 R28, R184.reuse, R168, R28 ;  /* 0x000000a8b81c723c */ /* 0x044fe6000000181c */
[-C--:B------:R-:W-:Y:S02]  /*12300*/  ISETP.GE.AND P0, PT, R2, R238.reuse, PT ;  /* 0x000000ee0200720c */ /* 0x080fe40003f06270 */
[----:B------:R-:W-:Y:S01]  /*12310*/  ISETP.GE.AND P5, PT, R194, R238, PT ;  /* 0x000000eec200720c */ /* 0x000fe20003fa6270 */
[----:B------:R-:W-:Y:S03]  /*12320*/  HMMA.16816.F32 R32, R184, R170, R32 ;  /* 0x000000aab820723c */ /* 0x000fe60000001820 */
[-C--:B------:R-:W-:Y:S02]  /*12330*/  ISETP.GE.OR P0, PT, R2, R237.reuse, !P0 ;  /* 0x000000ed0200720c */ /* 0x080fe40004706670 */
[----:B------:R-:W-:Y:S02]  /*12340*/  ISETP.GE.OR P5, PT, R194, R237, !P5 ;  /* 0x000000edc200720c */ /* 0x000fe40006fa6670 */
[----:B------:R-:W-:Y:S02]  /*12350*/  FSEL R9, R10, -INF , !P6 ;  /* 0xff8000000a097808 */ /* 0x000fe40007000000 */
[-C--:B------:R-:W-:Y:S02]  /*12360*/  ISETP.GE.AND P6, PT, R2, R236.reuse, PT ;  /* 0x000000ec0200720c */ /* 0x080fe40003fc6270 */
[----:B------:R-:W-:Y:S02]  /*12370*/  FSEL R192, R12, -INF , !P0 ;  /* 0xff8000000cc07808 */ /* 0x000fe40004000000 */
[----:B------:R-:W-:Y:S01]  /*12380*/  FSEL R195, R13, -INF , !P5 ;  /* 0xff8000000dc37808 */ /* 0x000fe20006800000 */
[----:B------:R-:W-:Y:S01]  /*12390*/  VIADD R13, R0, 0x28 ;  /* 0x00000028000d7836 */ /* 0x000fe20000000000 */
[----:B------:R-:W-:Y:S02]  /*123a0*/  ISETP.GE.AND P0, PT, R194, R236, PT ;  /* 0x000000ecc200720c */ /* 0x000fe40003f06270 */
[CC--:B------:R-:W-:Y:S02]  /*123b0*/  ISETP.GE.AND P5, PT, R193.reuse, R238.reuse, PT ;  /* 0x000000eec100720c */ /* 0x0c0fe40003fa6270 */
[-C--:B------:R-:W-:Y:S01]  /*123c0*/  ISETP.GE.OR P6, PT, R2, R231.reuse, !P6 ;  /* 0x000000e70200720c */ /* 0x080fe200077c6670 */
[----:B------:R-:W-:Y:S01]  /*123d0*/  VIADD R2, R0, 0x19 ;  /* 0x0000001900027836 */ /* 0x000fe20000000000 */
[----:B------:R-:W-:Y:S02]  /*123e0*/  ISETP.GE.OR P0, PT, R194, R231, !P0 ;  /* 0x000000e7c200720c */ /* 0x000fe40004706670 */
[-C--:B------:R-:W-:Y:S02]  /*123f0*/  ISETP.GE.OR P5, PT, R193, R237.reuse, !P5 ;  /* 0x000000edc100720c */ /* 0x080fe40006fa6670 */
[----:B------:R-:W-:Y:S02]  /*12400*/  FSEL R180, R15, -INF , !P0 ;  /* 0xff8000000fb47808 */ /* 0x000fe40004000000 */
[----:B------:R-:W-:Y:S02]  /*12410*/  FSEL R189, R16, -INF , !P5 ;  /* 0xff80000010bd7808 */ /* 0x000fe40006800000 */
[C---:B------:R-:W-:Y:S02]  /*12420*/  ISETP.GE.AND P0, PT, R2.reuse, R238, PT ;  /* 0x000000ee0200720c */ /* 0x040fe40003f06270 */
[CC--:B------:R-:W-:Y:S02]  /*12430*/  ISETP.GE.AND P5, PT, R2.reuse, R236.reuse, PT ;  /* 0x000000ec0200720c */ /* 0x0c0fe40003fa6270 */
[C---:B------:R-:W-:Y:S02]  /*12440*/  ISETP.GE.OR P0, PT, R2.reuse, R237, !P0 ;  /* 0x000000ed0200720c */ /* 0x040fe40004706670 */
[-C--:B------:R-:W-:Y:S01]  /*12450*/  ISETP.GE.OR P5, PT, R2, R231.reuse, !P5 ;  /* 0x000000e70200720c */ /* 0x080fe20006fa6670 */
[----:B------:R-:W-:Y:S01]  /*12460*/  VIADD R2, R0, 0x20 ;  /* 0x0000002000027836 */ /* 0x000fe20000000000 */
[----:B------:R-:W-:Y:S01]  /*12470*/  FSEL R183, R14, -INF , !P6 ;  /* 0xff8000000eb77808 */ /* 0x000fe20007000000 */
[----:B------:R-:W-:Y:S01]  /*12480*/  VIADD R14, R0, 0x21 ;  /* 0x00000021000e7836 */ /* 0x000fe20000000000 */
[----:B------:R-:W-:Y:S02]  /*12490*/  ISETP.GE.AND P6, PT, R193, R236, PT ;  /* 0x000000ecc100720c */ /* 0x000fe40003fc6270 */
[----:B------:R-:W-:Y:S02]  /*124a0*/  FSEL R188, R17, -INF , !P0 ;  /* 0xff80000011bc7808 */ /* 0x000fe40004000000 */
[CC--:B------:R-:W-:Y:S02]  /*124b0*/  ISETP.GE.AND P0, PT, R2.reuse, R238.reuse, PT ;  /* 0x000000ee0200720c */ /* 0x0c0fe40003f06270 */
[----:B------:R-:W-:Y:S02]  /*124c0*/  ISETP.GE.OR P6, PT, R193, R231, !P6 ;  /* 0x000000e7c100720c */ /* 0x000fe400077c6670 */
[-C--:B------:R-:W-:Y:S02]  /*124d0*/  ISETP.GE.OR P0, PT, R2, R237.reuse, !P0 ;  /* 0x000000ed0200720c */ /* 0x080fe40004706670 */
[----:B------:R-:W-:Y:S02]  /*124e0*/  FSEL R190, R18, -INF , !P6 ;  /* 0xff80000012be7808 */ /* 0x000fe40007000000 */
[----:B------:R-:W-:Y:S02]  /*124f0*/  FSEL R191, R19, -INF , !P5 ;  /* 0xff80000013bf7808 */ /* 0x000fe40006800000 */
[----:B------:R-:W-:Y:S02]  /*12500*/  ISETP.GE.AND P5, PT, R14, R238, PT ;  /* 0x000000ee0e00720c */ /* 0x000fe40003fa6270 */
[-C--:B------:R-:W-:Y:S02]  /*12510*/  ISETP.GE.AND P6, PT, R2, R236.reuse, PT ;  /* 0x000000ec0200720c */ /* 0x080fe40003fc6270 */
[----:B------:R-:W-:Y:S02]  /*12520*/  FSEL R178, R20, -INF , !P0 ;  /* 0xff80000014b27808 */ /* 0x000fe40004000000 */
[C---:B------:R-:W-:Y:S02]  /*12530*/  ISETP.GE.AND P0, PT, R14.reuse, R236, PT ;  /* 0x000000ec0e00720c */ /* 0x040fe40003f06270 */
[----:B------:R-:W-:Y:S02]  /*12540*/  ISETP.GE.OR P5, PT, R14, R237, !P5 ;  /* 0x000000ed0e00720c */ /* 0x000fe40006fa6670 */
[-C--:B------:R-:W-:Y:S01]  /*12550*/  ISETP.GE.OR P6, PT, R2, R231.reuse, !P6 ;  /* 0x000000e70200720c */ /* 0x080fe200077c6670 */
[----:B------:R-:W-:Y:S01]  /*12560*/  VIADD R2, R0, 0x29 ;  /* 0x0000002900027836 */ /* 0x000fe20000000000 */
[----:B------:R-:W-:Y:S01]  /*12570*/  ISETP.GE.OR P0, PT, R14, R231, !P0 ;  /* 0x000000e70e00720c */ /* 0x000fe20004706670 */
[----:B------:R-:W-:Y:S01]  /*12580*/  VIADD R14, R0, 0x30 ;  /* 0x00000030000e7836 */ /* 0x000fe20000000000 */
[----:B------:R-:W-:Y:S01]  /*12590*/  FSEL R177, R21, -INF , !P5 ;  /* 0xff80000015b17808 */ /* 0x000fe20006800000 */
[----:B------:R-:W-:Y:S01]  /*125a0*/  IMAD.MOV.U32 R21, RZ, RZ, R6 ;  /* 0x000000ffff157224 */ /* 0x000fe200078e0006 */
[-C--:B------:R-:W-:Y:S02]  /*125b0*/  ISETP.GE.AND P5, PT, R13, R238.reuse, PT ;  /* 0x000000ee0d00720c */ /* 0x080fe40003fa6270 */
[----:B------:R-:W-:Y:S02]  /*125c0*/  FSEL R175, R23, -INF , !P0 ;  /* 0xff80000017af7808 */ /* 0x000fe40004000000 */
[C---:B------:R-:W-:Y:S02]  /*125d0*/  ISETP.GE.AND P0, PT, R2.reuse, R238, PT ;  /* 0x000000ee0200720c */ /* 0x040fe40003f06270 */
[-C--:B------:R-:W-:Y:S02]  /*125e0*/  ISETP.GE.OR P5, PT, R13, R237.reuse, !P5 ;  /* 0x000000ed0d00720c */ /* 0x080fe40006fa6670 */
[----:B------:R-:W-:Y:S02]  /*125f0*/  ISETP.GE.OR P0, PT, R2, R237, !P0 ;  /* 0x000000ed0200720c */ /* 0x000fe40004706670 */
[----:B------:R-:W-:Y:S02]  /*12600*/  FSEL R20, R24, -INF , !P5 ;  /* 0xff80000018147808 */ /* 0x000fe40006800000 */
[----:B------:R-:W-:Y:S02]  /*12610*/  ISETP.GE.AND P5, PT, R2, R236, PT ;  /* 0x000000ec0200720c */ /* 0x000fe40003fa6270 */
[----:B------:R-:W-:Y:S02]  /*12620*/  FSEL R4, R25, -INF , !P0 ;  /* 0xff80000019047808 */ /* 0x000fe40004000000 */
[----:B------:R-:W-:Y:S02]  /*12630*/  FMNMX.FTZ R18, R167, R3, !PT ;  /* 0x00000003a7127209 */ /* 0x000fe40007810000 */
[----:B------:R-:W-:Y:S02]  /*12640*/  ISETP.GE.AND P0, PT, R14, R238, PT ;  /* 0x000000ee0e00720c */ /* 0x000fe40003f06270 */
[----:B------:R-:W-:Y:S02]  /*12650*/  FSEL R179, R22, -INF , !P6 ;  /* 0xff80000016b37808 */ /* 0x000fe40007000000 */
[----:B------:R-:W-:Y:S02]  /*12660*/  ISETP.GE.AND P6, PT, R13, R236, PT ;  /* 0x000000ec0d00720c */ /* 0x000fe40003fc6270 */
[----:B------:R-:W-:Y:S01]  /*12670*/  ISETP.GE.OR P5, PT, R2, R231, !P5 ;  /* 0x000000e70200720c */ /* 0x000fe20006fa6670 */
[----:B------:R-:W-:Y:S01]  /*12680*/  VIADD R2, R0, 0x31 ;  /* 0x0000003100027836 */ /* 0x000fe20000000000 */
[----:B------:R-:W-:Y:S02]  /*12690*/  FMNMX.FTZ R18, R165, R18, !PT ;  /* 0x00000012a5127209 */ /* 0x000fe40007810000 */
[----:B------:R-:W-:Y:S02]  /*126a0*/  ISETP.GE.OR P0, PT, R14, R237, !P0 ;  /* 0x000000ed0e00720c */ /* 0x000fe40004706670 */
[----:B------:R-:W-:Y:S02]  /*126b0*/  ISETP.GE.OR P6, PT, R13, R231, !P6 ;  /* 0x000000e70d00720c */ /* 0x000fe400077c6670 */
[----:B------:R-:W-:Y:S02]  /*126c0*/  FMNMX.FTZ R13, R181, R18, !PT ;  /* 0x00000012b50d7209 */ /* 0x000fe40007810000 */
[----:B------:R-:W-:Y:S02]  /*126d0*/  FSEL R176, R27, -INF , !P5 ;  /* 0xff8000001bb07808 */ /* 0x000fe40006800000 */
[----:B------:R-:W-:Y:S01]  /*126e0*/  FSEL R193, R28, -INF , !P0 ;  /* 0xff8000001cc17808 */ /* 0x000fe20004000000 */
[----:B------:R-:W-:Y:S01]  /*126f0*/  IMAD.MOV.U32 R28, RZ, RZ, R195 ;  /* 0x000000ffff1c7224 */ /* 0x000fe200078e00c3 */
        /* <DEDUP_REMOVED lines=8> */
[----:B------:R-:W-:Y:S02]  /*12780*/  FMNMX.FTZ R13, R192, R13, !PT ;  /* 0x0000000dc00d7209 */ /* 0x000fe40007810000 */
[----:B------:R-:W-:Y:S01]  /*12790*/  ISETP.GE.AND P6, PT, R14, R236, PT ;  /* 0x000000ec0e00720c */ /* 0x000fe20003fc6270 */
[----:B------:R-:W-:Y:S01]  /*127a0*/  IMAD.MOV.U32 R171, RZ, RZ, R5 ;  /* 0x000000ffffab7224 */ /* 0x000fe200078e0005 */
[----:B------:R-:W-:Y:S02]  /*127b0*/  FMNMX.FTZ R2, R9, R2, !PT ;  /* 0x0000000209027209 */ /* 0x000fe40007810000 */
[----:B------:R-:W-:Y:S02]  /*127c0*/  FMNMX.FTZ R18, R28, R13, !PT ;  /* 0x0000000d1c127209 */ /* 0x000fe40007810000 */
[----:B------:R-:W-:Y:S01]  /*127d0*/  ISETP.GE.OR P6, PT, R14, R231, !P6 ;  /* 0x000000e70e00720c */ /* 0x000fe200077c6670 */
[C---:B------:R-:W-:Y:S01]  /*127e0*/  VIADD R14, R0.reuse, 0x38 ;  /* 0x00000038000e7836 */ /* 0x040fe20000000000 */
[----:B------:R-:W-:Y:S01]  /*127f0*/  FSEL R194, R29, -INF , !P5 ;  /* 0xff8000001dc27808 */ /* 0x000fe20006800000 */
[----:B------:R-:W-:Y:S01]  /*12800*/  IMAD.MOV.U32 R29, RZ, RZ, R183 ;  /* 0x000000ffff1d7224 */ /* 0x000fe200078e00b7 */
[----:B------:R-:W-:Y:S01]  /*12810*/  FMNMX.FTZ R2, R11, R2, !PT ;  /* 0x000000020b027209 */ /* 0x000fe20007810000 */
[----:B------:R-:W-:Y:S01]  /*12820*/  VIADD R0, R0, 0x39 ;  /* 0x0000003900007836 */ /* 0x000fe20000000000 */
[----:B------:R-:W-:Y:S02]  /*12830*/  FMNMX.FTZ R13, R189, R18, !PT ;  /* 0x00000012bd0d7209 */ /* 0x000fe40007810000 */
        /* <DEDUP_REMOVED lines=10> */
[----:B------:R-:W-:Y:S01]  /*128e0*/  FSEL R195, R31, -INF , !P0 ;  /* 0xff8000001fc37808 */ /* 0x000fe20004000000 */
[----:B------:R-:W-:Y:S01]  /*128f0*/  IMAD.MOV.U32 R31, RZ, RZ, R4 ;  /* 0x000000ffff1f7224 */ /* 0x000fe200078e0004 */
[----:B------:R-:W-:Y:S02]  /*12900*/  FMNMX.FTZ R2, R190, R2, !PT ;  /* 0x00000002be027209 */ /* 0x000fe40007810000 */
[----:B------:R-:W-:Y:S02]  /*12910*/  FMNMX.FTZ R13, R177, R14, !PT ;  /* 0x0000000eb10d7209 */ /* 0x000fe40007810000 */
[----:B------:R-:W-:Y:S02]  /*12920*/  ISETP.GE.AND P0, PT, R0, R238, PT ;  /* 0x000000ee0000720c */ /* 0x000fe40003f06270 */
[----:B------:R-:W-:Y:S02]  /*12930*/  FMNMX.FTZ R2, R191, R2, !PT ;  /* 0x00000002bf027209 */ /* 0x000fe40007810000 */
[----:B------:R-:W-:Y:S02]  /*12940*/  FMNMX.FTZ R13, R20, R13, !PT ;  /* 0x0000000d140d7209 */ /* 0x000fe40007810000 */
[----:B------:R-:W-:Y:S02]  /*12950*/  ISETP.GE.OR P0, PT, R0, R237, !P0 ;  /* 0x000000ed0000720c */ /* 0x000fe40004706670 */
[----:B------:R-:W-:Y:S02]  /*12960*/  FSEL R187, R32, -INF , !P5 ;  /* 0xff80000020bb7808 */ /* 0x000fe40006800000 */
[C---:B------:R-:W-:Y:S02]  /*12970*/  ISETP.GE.AND P5, PT, R0.reuse, R236, PT ;  /* 0x000000ec0000720c */ /* 0x040fe40003fa6270 */
[----:B------:R-:W-:Y:S02]  /*12980*/  FMNMX.FTZ R2, R179, R2, !PT ;  /* 0x00000002b3027209 */ /* 0x000fe40007810000 */
[----:B------:R-:W-:Y:S02]  /*12990*/  FMNMX.FTZ R14, R31, R13, !PT ;  /* 0x0000000d1f0e7209 */ /* 0x000fe40007810000 */
[----:B------:R-:W-:Y:S02]  /*129a0*/  FSEL R186, R33, -INF , !P0 ;  /* 0xff80000021ba7808 */ /* 0x000fe40004000000 */
[----:B------:R-:W-:Y:S02]  /*129b0*/  PLOP3.LUT P0, PT, PT, PT, UP0, 0x80, 0x0 ;  /* 0x000000000000781c */ /* 0x000fe40003f0f008 */
        /* <DEDUP_REMOVED lines=10> */
.L_x_1634:
[----:B------:R-:W2:Y:S01]  /*12a60*/  LDL.64 R18, [R1+0x8] ;  /* 0x0000080001127983 */ /* 0x000ea20000100a00 */
[----:B----4-:R-:W-:Y:S01]  /*12a70*/  FSEL R169, R34, -INF , !P6 ;  /* 0xff80000022a97808 */ /* 0x010fe20007000000 */
[----:B------:R-:W-:Y:S01]  /*12a80*/  USHF.L.U32 UR40, UR13, 0x1, URZ ;  /* 0x000000010d287899 */ /* 0x000fe2000800063f */
[----:B------:R-:W-:Y:S01]  /*12a90*/  FMNMX.FTZ R0, R195, R0, !PT ;  /* 0x00000000c3007209 */ /* 0x000fe20007810000 */
[----:B------:R-:W-:Y:S01]  /*12aa0*/  UIADD3 UR21, UR35, -0x4498517b, URZ ;  /* 0xbb67ae8523157890 */ /* 0x000fe2000fffe03f */
[----:B------:R-:W-:Y:S01]  /*12ab0*/  FSEL R35, R35, -INF , !P5 ;  /* 0xff80000023237808 */ /* 0x000fe20006800000 */
[----:B------:R-:W3:Y:S01]  /*12ac0*/  LDL.64 R26, [R1] ;  /* 0x00000000011a7983 */ /* 0x000ee20000100a00 */
[----:B------:R-:W-:Y:S01]  /*12ad0*/  FMNMX.FTZ R0, R169, R0, !PT ;  /* 0x00000000a9007209 */ /* 0x000fe20007810000 */
[----:B------:R-:W-:Y:S01]  /*12ae0*/  UIADD3 UR39, UR34, 0x3c6ef372, URZ ;  /* 0x3c6ef37222277890 */ /* 0x000fe2000fffe03f */
[----:B------:R-:W-:Y:S01]  /*12af0*/  MOV R6, UR35 ;  /* 0x0000002300067c02 */ /* 0x000fe20008000f00 */
[----:B------:R-:W-:Y:S01]  /*12b00*/  UIADD3 UR38, UR34, -0x61c88647, URZ ;  /* 0x9e3779b922267890 */ /* 0x000fe2000fffe03f */
[----:B------:R-:W-:Y:S01]  /*12b10*/  FMNMX.FTZ R7, R35, R0, !PT ;  /* 0x0000000023077209 */ /* 0x000fe20007810000 */
[----:B------:R-:W1:Y:S01]  /*12b20*/  SHFL.BFLY PT, R5, R2, 0x2, 0x1f ;  /* 0x0c401f0002057f89 */ /* 0x000e6200000e0000 */
[----:B------:R-:W-:Y:S01]  /*12b30*/  UIADD3 UR36, UR35, 0x76cf5d0a, URZ ;  /* 0x76cf5d0a23247890 */ /* 0x000fe2000fffe03f */
[----:B------:R-:W-:Y:S01]  /*12b40*/  MOV R34, R20 ;  /* 0x0000001400227202 */ /* 0x000fe20000000f00 */
[----:B------:R-:W-:Y:S05]  /*12b50*/  UIADD3 UR27, UR35, 0x32370b8f, URZ ;  /* 0x32370b8f231b7890 */ /* 0x000fea000fffe03f */
[----:B------:R-:W4:Y:S01]  /*12b60*/  SHFL.BFLY PT, R0, R7, 0x2, 0x1f ;  /* 0x0c401f0007007f89 */ /* 0x000f2200000e0000 */
[----:B------:R-:W-:Y:S02]  /*12b70*/  UIADD3 UR30, UR34, -0x255992d5, URZ ;  /* 0xdaa66d2b221e7890 */ /* 0x000fe4000fffe03f */
[----:B------:R-:W-:Y:S02]  /*12b80*/  UIADD3 UR26, UR34, 0x78dde6e4, URZ ;  /* 0x78dde6e4221a7890 */ /* 0x000fe4000fffe03f */
[----:B------:R-:W-:Y:S02]  /*12b90*/  UIADD3 UR28, UR34, -0x4ab325aa, URZ ;  /* 0xb54cda56221c7890 */ /* 0x000fe4000fffe03f */
[----:B------:R-:W-:Y:S02]  /*12ba0*/  UISETP.GT.AND UP0, UPT, UR13, UR16, UPT ;  /* 0x000000100d00728c */ /* 0x000fe4000bf04270 */
[----:B------:R-:W-:Y:S01]  /*12bb0*/  UIADD3 UR23, UR23, 0x1, URZ ;  /* 0x0000000117177890 */ /* 0x000fe2000fffe03f */
[----:B-1----:R-:W-:Y:S02]  /*12bc0*/  FMNMX.FTZ R13, R2, R5, !PT ;  /* 0x00000005020d7209 */ /* 0x002fe40007810000 */
[----:B----4-:R-:W-:Y:S03]  /*12bd0*/  FMNMX.FTZ R5, R7, R0, !PT ;  /* 0x0000000007057209 */ /* 0x010fe60007810000 */
[----:B------:R-:W-:Y:S08]  /*12be0*/  SHFL.BFLY PT, R4, R13, 0x1, 0x1f ;  /* 0x0c201f000d047f89 */ /* 0x000ff000000e0000 */
[----:B------:R-:W1:Y:S02]  /*12bf0*/  SHFL.BFLY PT, R0, R5, 0x1, 0x1f ;  /* 0x0c201f0005007f89 */ /* 0x000e6400000e0000 */
[----:B-1----:R-:W-:Y:S04]  /*12c00*/  FMNMX.FTZ R0, R5, R0, !PT ;  /* 0x0000000005007209 */ /* 0x002fe80007810000 */
[C---:B------:R-:W-:Y:S01]  /*12c10*/  FSETP.NEU.FTZ.AND P0, PT, R0.reuse, -INF , PT ;  /* 0xff8000000000780b */ /* 0x040fe20003f1d000 */
[----:B------:R-:W-:Y:S05]  /*12c20*/  FMUL.FTZ R170, R0, UR4 ;  /* 0x0000000400aa7c20 */ /* 0x000fea0008410000 */
[----:B------:R-:W-:Y:S05]  /*12c30*/  FSEL R170, R170, RZ, P0 ;  /* 0x000000ffaaaa7208 */ /* 0x000fea0000000000 */
[--C-:B------:R-:W-:Y:S01]  /*12c40*/  FFMA.FTZ R180, R11, UR4, -R170.reuse ;  /* 0x000000040bb47c23 */ /* 0x100fe200080108aa */
[--C-:B------:R-:W-:Y:S01]  /*12c50*/  FFMA.FTZ R168, R21, UR4, -R170.reuse ;  /* 0x0000000415a87c23 */ /* 0x100fe200080108aa */
[--C-:B------:R-:W-:Y:S01]  /*12c60*/  FFMA.FTZ R185, R166, UR4, -R170.reuse ;  /* 0x00000004a6b97c23 */ /* 0x100fe200080108aa */
[----:B------:R-:W-:Y:S01]  /*12c70*/  LDSM.16.MT88.4 R20, [R214+0x18000] ;  /* 0x01800000d614783b */ /* 0x000fe20000004200 */
[--C-:B------:R-:W-:Y:S01]  /*12c80*/  FFMA.FTZ R190, R190, UR4, -R170.reuse ;  /* 0x00000004bebe7c23 */ /* 0x100fe200080108aa */
[--C-:B------:R-:W-:Y:S01]  /*12c90*/  FFMA.FTZ R191, R191, UR4, -R170.reuse ;  /* 0x00000004bfbf7c23 */ /* 0x100fe200080108aa */
[----:B------:R-:W-:Y:S01]  /*12ca0*/  MUFU.EX2 R180, R180 ;  /* 0x000000b400b47308 */ /* 0x000fe20000000800 */
[--C-:B------:R-:W-:Y:S01]  /*12cb0*/  FFMA.FTZ R169, R169, UR4, -R170.reuse ;  /* 0x00000004a9a97c23 */ /* 0x100fe200080108aa */
[--C-:B------:R-:W-:Y:S01]  /*12cc0*/  FFMA.FTZ R176, R176, UR4, -R170.reuse ;  /* 0x00000004b0b07c23 */ /* 0x100fe200080108aa */
[--C-:B------:R-:W-:Y:S01]  /*12cd0*/  FFMA.FTZ R179, R179, UR4, -R170.reuse ;  /* 0x00000004b3b37c23 */ /* 0x100fe200080108aa */
[--C-:B------:R-:W-:Y:S01]  /*12ce0*/  FFMA.FTZ R175, R175, UR4, -R170.reuse ;  /* 0x00000004afaf7c23 */ /* 0x100fe200080108aa */
[----:B------:R-:W-:Y:S05]  /*12cf0*/  FFMA.FTZ R195, R195, UR4, -R170 ;  /* 0x00000004c3c37c23 */ /* 0x000fea00080108aa */
[----:B------:R-:W-:Y:S10]  /*12d00*/  MUFU.EX2 R168, R168 ;  /* 0x000000a800a87308 */ /* 0x000ff40000000800 */
[----:B------:R-:W-:Y:S10]  /*12d10*/  MUFU.EX2 R185, R185 ;  /* 0x000000b900b97308 */ /* 0x000ff40000000800 */
[----:B------:R-:W-:Y:S10]  /*12d20*/  MUFU.EX2 R190, R190 ;  /* 0x000000be00be7308 */ /* 0x000ff40000000800 */
[----:B------:R-:W-:Y:S10]  /*12d30*/  MUFU.EX2 R191, R191 ;  /* 0x000000bf00bf7308 */ /* 0x000ff40000000800 */
[----:B------:R-:W-:Y:S01]  /*12d40*/  MUFU.EX2 R195, R195 ;  /* 0x000000c300c37308 */ /* 0x000fe20000000800 */
[----:B--2---:R-:W-:Y:S01]  /*12d50*/  LOP3.LUT R6, R19, UR40, R6, 0x96, !PT ;  /* 0x0000002813067c12 */ /* 0x004fe2000f8e9606 */
[----:B------:R-:W-:Y:S01]  /*12d60*/  UIADD3 UR40, UR40, 0x1, URZ ;  /* 0x0000000128287890 */ /* 0x000fe2000fffe03f */
[----:B------:R-:W-:Y:S01]  /*12d70*/  LOP3.LUT R2, R251, UR21, R18, 0x96, !PT ;  /* 0x00000015fb027c12 */ /* 0x000fe2000f8e9612 */
[----:B------:R-:W-:Y:S02]  /*12d80*/  UIADD3 UR21, UR35, 0x646e171e, URZ ;  /* 0x646e171e23157890 */ /* 0x000fe4000fffe03f */
[----:B------:R-:W-:Y:S04]  /*12d90*/  IMAD.WIDE.U32 R6, R6, -0x326172a9, RZ ;  /* 0xcd9e8d5706067825 */ /* 0x000fe800078e00ff */
[----:B------:R-:W-:Y:S01]  /*12da0*/  IMAD.WIDE.U32 R14, R2, -0x326172a9, RZ ;  /* 0xcd9e8d57020e7825 */ /* 0x000fe200078e00ff */
[----:B------:R-:W-:Y:S02]  /*12db0*/  FMNMX.FTZ R2, R13, R4, !PT ;  /* 0x000000040d027209 */ /* 0x000fe40007810000 */
[----:B---3--:R-:W-:Y:S02]  /*12dc0*/  LOP3.LUT R4, R7, UR38, R26, 0x96, !PT ;  /* 0x0000002607047c12 */ /* 0x008fe4000f8e961a */
[----:B------:R-:W-:Y:S01]  /*12dd0*/  LOP3.LUT R6, R15, UR39, R6, 0x96, !PT ;  /* 0x000000270f067c12 */ /* 0x000fe2000f8e9606 */
[C---:B------:R-:W-:Y:S01]  /*12de0*/  FMUL.FTZ R174, R2.reuse, UR4 ;  /* 0x0000000402ae7c20 */ /* 0x040fe20008410000 */
[----:B------:R-:W-:Y:S01]  /*12df0*/  FSETP.NEU.FTZ.AND P1, PT, R2, -INF , PT ;  /* 0xff8000000200780b */ /* 0x000fe20003f3d000 */
[----:B------:R-:W-:Y:S01]  /*12e00*/  IMAD.WIDE.U32 R12, R4, -0x2daee0ad, RZ ;  /* 0xd2511f53040c7825 */ /* 0x000fe200078e00ff */
[----:B------:R-:W-:Y:S02]  /*12e10*/  MOV R11, R15 ;  /* 0x0000000f000b7202 */ /* 0x000fe40000000f00 */
[----:B------:R-:W-:Y:S01]  /*12e20*/  FSEL R174, R174, RZ, P1 ;  /* 0x000000ffaeae7208 */ /* 0x000fe20000800000 */
[----:B------:R-:W-:Y:S01]  /*12e30*/  IMAD.WIDE.U32 R6, R6, -0x2daee0ad, RZ ;  /* 0xd2511f5306067825 */ /* 0x000fe200078e00ff */
[----:B------:R-:W-:Y:S03]  /*12e40*/  LOP3.LUT R5, R13, UR36, R250, 0x96, !PT ;  /* 0x000000240d057c12 */ /* 0x000fe6000f8e96fa */
[----:B------:R-:W-:Y:S01]  /*12e50*/  FFMA.FTZ R183, R181, UR4, -R174 ;  /* 0x00000004b5b77c23 */ /* 0x000fe200080108ae */
[----:B------:R-:W-:Y:S01]  /*12e60*/  LOP3.LUT R4, R7, UR27, R12, 0x96, !PT ;  /* 0x0000001b07047c12 */ /* 0x000fe2000f8e960c */
[----:B------:R-:W-:Y:S04]  /*12e70*/  IMAD.WIDE.U32 R12, R5, -0x326172a9, RZ ;  /* 0xcd9e8d57050c7825 */ /* 0x000fe800078e00ff */
[----:B------:R-:W-:Y:S01]  /*12e80*/  FFMA.FTZ R181, R9, UR4, -R170 ;  /* 0x0000000409b57c23 */ /* 0x000fe200080108aa */
[----:B------:R-:W-:Y:S01]  /*12e90*/  FFMA.FTZ R172, R167, UR4, -R174 ;  /* 0x00000004a7ac7c23 */ /* 0x000fe200080108ae */
[----:B------:R-:W-:Y:S01]  /*12ea0*/  IMAD.WIDE.U32 R24, R4, -0x326172a9, RZ ;  /* 0xcd9e8d5704187825 */ /* 0x000fe200078e00ff */
[----:B------:R-:W-:Y:S01]  /*12eb0*/  LOP3.LUT R4, R13, UR30, R14, 0x96, !PT ;  /* 0x0000001e0d047c12 */ /* 0x000fe2000f8e960e */
[----:B------:R-:W-:Y:S02]  /*12ec0*/  MUFU.EX2 R183, R183 ;  /* 0x000000b700b77308 */ /* 0x000fe40000000800 */
[--C-:B------:R-:W-:Y:S01]  /*12ed0*/  FFMA.FTZ R184, R165, UR4, -R174.reuse ;  /* 0x00000004a5b87c23 */ /* 0x100fe200080108ae */
[----:B------:R-:W-:Y:S01]  /*12ee0*/  FFMA.FTZ R182, R182, UR4, -R174 ;  /* 0x00000004b6b67c23 */ /* 0x000fe200080108ae */
[----:B------:R-:W-:Y:S01]  /*12ef0*/  LOP3.LUT R33, R25, UR26, R12, 0x96, !PT ;  /* 0x0000001a19217c12 */ /* 0x000fe2000f8e960c */
[----:B------:R-:W-:Y:S04]  /*12f00*/  IMAD.WIDE.U32 R4, R4, -0x2daee0ad, RZ ;  /* 0xd2511f5304047825 */ /* 0x000fe800078e00ff */
[--C-:B------:R-:W-:Y:S01]  /*12f10*/  FFMA.FTZ R189, R189, UR4, -R174.reuse ;  /* 0x00000004bdbd7c23 */ /* 0x100fe200080108ae */
        /* <DEDUP_REMOVED lines=11> */
[----:B------:R-:W-:Y:S01]  /*12fd0*/  FSEL R4, R2, RZ, P1 ;  /* 0x000000ff02047208 */ /* 0x000fe20000800000 */
[----:B------:R-:W-:Y:S01]  /*12fe0*/  MUFU.EX2 R184, R184 ;  /* 0x000000b800b87308 */ /* 0x000fe20000000800 */
[----:B------:R-:W-:Y:S03]  /*12ff0*/  LOP3.LUT R10, R6, 0xffff, RZ, 0xc0, !PT ;  /* 0x0000ffff060a7812 */ /* 0x000fe600078ec0ff */
[----:B------:R-:W-:Y:S01]  /*13000*/  FADD.FTZ R4, -R4, R3 ;  /* 0x0000000304047221 */ /* 0x000fe20000010100 */
[----:B------:R-:W-:Y:S02]  /*13010*/  LOP3.LUT R5, R6, 0xff, RZ, 0xc0, !PT ;  /* 0x000000ff06057812 */ /* 0x000fe400078ec0ff */
[----:B------:R-:W-:Y:S01]  /*13020*/  SHF.R.U32.HI R10, RZ, 0x8, R10 ;  /* 0x00000008ff0a7819 */ /* 0x000fe2000001160a */
[----:B------:R-:W-:Y:S01]  /*13030*/  FMUL.FTZ R4, R4, UR4 ;  /* 0x0000000404047c20 */ /* 0x000fe20008410000 */
[----:B------:R-:W-:Y:S01]  /*13040*/  FSEL R3, R0, RZ, P0 ;  /* 0x000000ff00037208 */ /* 0x000fe20000000000 */
[----:B------:R-:W-:Y:S01]  /*13050*/  MUFU.EX2 R181, R181 ;  /* 0x000000b500b57308 */ /* 0x000fe20000000800 */
[----:B------:R-:W-:Y:S02]  /*13060*/  PRMT R5, R5, 0x5410, R10 ;  /* 0x0000541005057816 */ /* 0x000fe4000000000a */
[----:B------:R-:W-:Y:S01]  /*13070*/  MOV R10, R14 ;  /* 0x0000000e000a7202 */ /* 0x000fe20000000f00 */
[----:B------:R-:W-:Y:S01]  /*13080*/  FADD.FTZ R3, -R3, R164 ;  /* 0x000000a403037221 */ /* 0x000fe20000010100 */
[----:B------:R-:W1:Y:S01]  /*13090*/  LDSM.16.MT88.4 R12, [R216+0x18000] ;  /* 0x01800000d80c783b */ /* 0x000e620000004200 */
[--C-:B------:R-:W-:Y:S02]  /*130a0*/  SHF.R.U32.HI R8, RZ, 0x10, R6.reuse ;  /* 0x00000010ff087819 */ /* 0x100fe40000011606 */
[----:B------:R-:W-:Y:S02]  /*130b0*/  SHF.R.U32.HI R167, RZ, 0x18, R6 ;  /* 0x00000018ffa77819 */ /* 0x000fe40000011606 */
[----:B------:R-:W2:Y:S01]  /*130c0*/  MUFU.EX2 R33, R4 ;  /* 0x0000000400217308 */ /* 0x000ea20000000800 */
[----:B------:R-:W-:Y:S02]  /*130d0*/  LOP3.LUT R8, R8, 0xff, RZ, 0xc0, !PT ;  /* 0x000000ff08087812 */ /* 0x000fe400078ec0ff */
[----:B------:R-:W-:Y:S02]  /*130e0*/  LOP3.LUT R6, R7, UR28, R16, 0x96, !PT ;  /* 0x0000001c07067c12 */ /* 0x000fe4000f8e9610 */
[--C-:B------:R-:W-:Y:S01]  /*130f0*/  HSET2.LE.AND R166, R5, R248.reuse, PT ;  /* 0x000000f805a67233 */ /* 0x100fe20003803000 */
[----:B------:R-:W-:Y:S01]  /*13100*/  FMUL.FTZ R5, R3, UR4 ;  /* 0x0000000403057c20 */ /* 0x000fe20008410000 */
[----:B------:R-:W-:Y:S03]  /*13110*/  PRMT R167, R8, 0x5410, R167 ;  /* 0x0000541008a77816 */ /* 0x000fe600000000a7 */
[----:B------:R-:W-:Y:S01]  /*13120*/  MUFU.EX2 R182, R182 ;  /* 0x000000b600b67308 */ /* 0x000fe20000000800 */
[C---:B------:R-:W-:Y:S02]  /*13130*/  LOP3.LUT R8, R6.reuse, 0xffff, RZ, 0xc0, !PT ;  /* 0x0000ffff06087812 */ /* 0x040fe400078ec0ff */
[----:B------:R-:W-:Y:S02]  /*13140*/  SHF.R.U32.HI R9, RZ, 0x10, R6 ;  /* 0x00000010ff097819 */ /* 0x000fe40000011606 */
[----:B------:R-:W-:Y:S02]  /*13150*/  LOP3.LUT R7, R6, 0xff, RZ, 0xc0, !PT ;  /* 0x000000ff06077812 */ /* 0x000fe400078ec0ff */
[----:B------:R-:W-:Y:S03]  /*13160*/  SHF.R.U32.HI R8, RZ, 0x8, R8 ;  /* 0x00000008ff087819 */ /* 0x000fe60000011608 */
[----:B------:R3:W4:Y:S01]  /*13170*/  MUFU.EX2 R3, R5 ;  /* 0x0000000500037308 */ /* 0x0007220000000800 */
[----:B------:R-:W-:Y:S01]  /*13180*/  SHF.R.U32.HI R6, RZ, 0x18, R6 ;  /* 0x00000018ff067819 */ /* 0x000fe20000011606 */
[----:B--2---:R-:W-:Y:S01]  /*13190*/  FMUL.FTZ R36, R33, R36 ;  /* 0x0000002421247220 */ /* 0x004fe20000410000 */
[----:B------:R-:W-:Y:S01]  /*131a0*/  LOP3.LUT R9, R9, 0xff, RZ, 0xc0, !PT ;  /* 0x000000ff09097812 */ /* 0x000fe200078ec0ff */
[----:B------:R-:W-:Y:S01]  /*131b0*/  FMUL.FTZ R37, R33, R37 ;  /* 0x0000002521257220 */ /* 0x000fe20000410000 */
[----:B------:R-:W-:Y:S01]  /*131c0*/  PRMT R7, R7, 0x5410, R8 ;  /* 0x0000541007077816 */ /* 0x000fe20000000008 */
[----:B------:R-:W-:Y:S01]  /*131d0*/  FMUL.FTZ R8, R33, R156 ;  /* 0x0000009c21087220 */ /* 0x000fe20000410000 */
[----:B------:R-:W-:Y:S01]  /*131e0*/  PRMT R9, R9, 0x5410, R6 ;  /* 0x0000541009097816 */ /* 0x000fe20000000006 */
[C---:B------:R-:W-:Y:S01]  /*131f0*/  FMUL.FTZ R40, R33.reuse, R40 ;  /* 0x0000002821287220 */ /* 0x040fe20000410000 */
[--C-:B------:R-:W-:Y:S01]  /*13200*/  HSET2.LE.AND R167, R167, R248.reuse, PT ;  /* 0x000000f8a7a77233 */ /* 0x100fe20003803000 */
[C---:B------:R-:W-:Y:S01]  /*13210*/  FMUL.FTZ R41, R33.reuse, R41 ;  /* 0x0000002921297220 */ /* 0x040fe20000410000 */
[--C-:B------:R-:W-:Y:S01]  /*13220*/  HSET2.LE.AND R164, R7, R248.reuse, PT ;  /* 0x000000f807a47233 */ /* 0x100fe20003803000 */
[C---:B------:R-:W-:Y:S01]  /*13230*/  FMUL.FTZ R44, R33.reuse, R44 ;  /* 0x0000002c212c7220 */ /* 0x040fe20000410000 */
[--C-:B------:R-:W-:Y:S01]  /*13240*/  HSET2.LE.AND R165, R9, R248.reuse, PT ;  /* 0x000000f809a57233 */ /* 0x100fe20003803000 */
[C---:B------:R-:W-:Y:S01]  /*13250*/  FMUL.FTZ R45, R33.reuse, R45 ;  /* 0x0000002d212d7220 */ /* 0x040fe20000410000 */
[----:B------:R-:W-:Y:S01]  /*13260*/  F2FP.F16.F32.PACK_AB R7, R184, R172 ;  /* 0x000000acb807723e */ /* 0x000fe200000000ff */
[----:B------:R-:W-:Y:S01]  /*13270*/  FMUL.FTZ R48, R33, R48 ;  /* 0x0000003021307220 */ /* 0x000fe20000410000 */
[----:B------:R-:W-:Y:S01]  /*13280*/  F2FP.F16.F32.PACK_AB R4, R185, R168 ;  /* 0x000000a8b904723e */ /* 0x000fe200000000ff */
[----:B---3--:R-:W-:Y:S01]  /*13290*/  FMUL.FTZ R5, R33, R161 ;  /* 0x000000a121057220 */ /* 0x008fe20000410000 */
[----:B------:R-:W-:Y:S01]  /*132a0*/  F2FP.F16.F32.PACK_AB R6, R180, R181 ;  /* 0x000000b5b406723e */ /* 0x000fe200000000ff */
[C---:B----4-:R-:W-:Y:S01]  /*132b0*/  FMUL.FTZ R38, R3.reuse, R38 ;  /* 0x0000002603267220 */ /* 0x050fe20000410000 */
[----:B------:R-:W-:Y:S01]  /*132c0*/  F2FP.F16.F32.PACK_AB R9, R182, R183 ;  /* 0x000000b7b609723e */ /* 0x000fe200000000ff */
[----:B------:R-:W-:Y:S01]  /*132d0*/  FMUL.FTZ R39, R3, R39 ;  /* 0x0000002703277220 */ /* 0x000fe20000410000 */
[----:B------:R-:W-:Y:S01]  /*132e0*/  LOP3.LUT R167, R167, R6, RZ, 0xc0, !PT ;  /* 0x00000006a7a77212 */ /* 0x000fe200078ec0ff */
[C---:B------:R-:W-:Y:S01]  /*132f0*/  FMUL.FTZ R6, R3.reuse, R162 ;  /* 0x000000a203067220 */ /* 0x040fe20000410000 */
[----:B------:R-:W-:Y:S01]  /*13300*/  LOP3.LUT R164, R164, R7, RZ, 0xc0, !PT ;  /* 0x00000007a4a47212 */ /* 0x000fe200078ec0ff */
[----:B------:R-:W-:Y:S01]  /*13310*/  FMUL.FTZ R7, R3, R163 ;  /* 0x000000a303077220 */ /* 0x000fe20000410000 */
[----:B------:R-:W-:Y:S01]  /*13320*/  LOP3.LUT R165, R165, R4, RZ, 0xc0, !PT ;  /* 0x00000004a5a57212 */ /* 0x000fe200078ec0ff */
[C---:B------:R-:W-:Y:S01]  /*13330*/  FMUL.FTZ R4, R33.reuse, R160 ;  /* 0x000000a021047220 */ /* 0x040fe20000410000 */
[----:B------:R-:W-:Y:S01]  /*13340*/  LOP3.LUT R166, R166, R9, RZ, 0xc0, !PT ;  /* 0x00000009a6a67212 */ /* 0x000fe200078ec0ff */
[C---:B------:R-:W-:Y:S01]  /*13350*/  FMUL.FTZ R9, R33.reuse, R157 ;  /* 0x0000009d21097220 */ /* 0x040fe20000410000 */
[----:B------:R-:W-:Y:S01]  /*13360*/  MOV R161, R34 ;  /* 0x0000002200a17202 */ /* 0x000fe20000000f00 */
[----:B------:R-:W-:Y:S01]  /*13370*/  FFMA.FTZ R249, R33, R249, R172 ;  /* 0x000000f921f97223 */ /* 0x000fe200000100ac */
[----:B------:R-:W-:Y:S01]  /*13380*/  MOV R160, R31 ;  /* 0x0000001f00a07202 */ /* 0x000fe20000000f00 */
[C---:B------:R-:W-:Y:S01]  /*13390*/  FFMA.FTZ R252, R3.reuse, R252, R168 ;  /* 0x000000fc03fc7223 */ /* 0x040fe200000100a8 */
[----:B------:R-:W-:Y:S01]  /*133a0*/  MOV R156, R30 ;  /* 0x0000001e009c7202 */ /* 0x000fe20000000f00 */
[C---:B-1----:R-:W-:Y:S01]  /*133b0*/  HMMA.16816.F32 R4, R164.reuse, R12, R4 ;  /* 0x0000000ca404723c */ /* 0x042fe20000001804 */
[----:B------:R-:W-:Y:S01]  /*133c0*/  MUFU.EX2 R189, R189 ;  /* 0x000000bd00bd7308 */ /* 0x000fe20000000800 */
[----:B------:R-:W-:Y:S03]  /*133d0*/  PLOP3.LUT P0, PT, PT, PT, UP0, 0x80, 0x0 ;  /* 0x000000000000781c */ /* 0x000fe60003f0f008 */
[----:B------:R-:W-:Y:S01]  /*133e0*/  MOV R34, R29 ;  /* 0x0000001d00227202 */ /* 0x000fe20000000f00 */
[----:B------:R-:W-:Y:S01]  /*133f0*/  FMUL.FTZ R42, R3, R42 ;  /* 0x0000002a032a7220 */ /* 0x000fe20000410000 */
[----:B------:R-:W-:Y:S01]  /*13400*/  MOV R157, R28 ;  /* 0x0000001c009d7202 */ /* 0x000fe20000000f00 */
[----:B------:R-:W-:Y:S01]  /*13410*/  FMUL.FTZ R12, R33, R152 ;  /* 0x00000098210c7220 */ /* 0x000fe20000410000 */
[----:B------:R-:W1:Y:S02]  /*13420*/  LDSM.16.MT88.4 R28, [R213+0x18000] ;  /* 0x01800000d51c783b */ /* 0x000e640000004200 */
[----:B------:R-:W2:Y:S01]  /*13430*/  MUFU.EX2 R188, R188 ;  /* 0x000000bc00bc7308 */ /* 0x000ea20000000800 */
[----:B------:R-:W-:Y:S01]  /*13440*/  MOV R162, R10 ;  /* 0x0000000a00a27202 */ /* 0x000fe20000000f00 */
[C---:B------:R-:W-:Y:S01]  /*13450*/  FMUL.FTZ R10, R3.reuse, R158 ;  /* 0x0000009e030a7220 */ /* 0x040fe20000410000 */
[----:B------:R-:W-:Y:S01]  /*13460*/  MOV R163, R11 ;  /* 0x0000000b00a37202 */ /* 0x000fe20000000f00 */
[C---:B------:R-:W-:Y:S01]  /*13470*/  FMUL.FTZ R11, R3.reuse, R159 ;  /* 0x0000009f030b7220 */ /* 0x040fe20000410000 */
[----:B------:R-:W-:Y:S01]  /*13480*/  MOV R159, R27 ;  /* 0x0000001b009f7202 */ /* 0x000fe20000000f00 */
[----:B------:R-:W-:Y:S01]  /*13490*/  FMUL.FTZ R27, R3, R143 ;  /* 0x0000008f031b7220 */ /* 0x000fe20000410000 */
[----:B------:R-:W-:Y:S01]  /*134a0*/  FMUL.FTZ R13, R33, R153 ;  /* 0x00000099210d7220 */ /* 0x000fe20000410000 */
[----:B------:R-:W-:Y:S01]  /*134b0*/  MOV R152, R18 ;  /* 0x0000001200987202 */ /* 0x000fe20000000f00 */
[C---:B------:R-:W-:Y:S01]  /*134c0*/  FMUL.FTZ R18, R3.reuse, R150 ;  /* 0x0000009603127220 */ /* 0x040fe20000410000 */
[----:B------:R-:W-:Y:S01]  /*134d0*/  MOV R153, R19 ;  /* 0x0000001300997202 */ /* 0x000fe20000000f00 */
[C---:B------:R-:W-:Y:S01]  /*134e0*/  HMMA.16816.F32 R8, R164.reuse, R14, R8 ;  /* 0x0000000ea408723c */ /* 0x040fe20000001808 */
[----:B------:R-:W-:Y:S02]  /*134f0*/  MUFU.EX2 R192, R192 ;  /* 0x000000c000c07308 */ /* 0x000fe40000000800 */
[C---:B------:R-:W-:Y:S01]  /*13500*/  FMUL.FTZ R19, R3.reuse, R151 ;  /* 0x0000009703137220 */ /* 0x040fe20000410000 */
[----:B------:R-:W-:Y:S01]  /*13510*/  MOV R158, R26 ;  /* 0x0000001a009e7202 */ /* 0x000fe20000000f00 */
[C---:B------:R-:W-:Y:S01]  /*13520*/  FMUL.FTZ R26, R3.reuse, R142 ;  /* 0x0000008e031a7220 */ /* 0x040fe20000410000 */
[C---:B------:R-:W-:Y:S01]  /*13530*/  FMUL.FTZ R43, R3.reuse, R43 ;  /* 0x0000002b032b7220 */ /* 0x040fe20000410000 */
[C---:B------:R-:W-:Y:S01]  /*13540*/  FMUL.FTZ R14, R3.reuse, R154 ;  /* 0x0000009a030e7220 */ /* 0x040fe20000410000 */
[----:B------:R-:W-:Y:S03]  /*13550*/  FMUL.FTZ R15, R3, R155 ;  /* 0x0000009b030f7220 */ /* 0x000fe60000410000 */
[----:B------:R-:W-:Y:S01]  /*13560*/  MUFU.EX2 R187, R187 ;  /* 0x000000bb00bb7308 */ /* 0x000fe20000000800 */
[----:B------:R-:W-:Y:S01]  /*13570*/  MOV R154, R16 ;  /* 0x00000010009a7202 */ /* 0x000fe20000000f00 */
[C---:B------:R-:W-:Y:S01]  /*13580*/  FMUL.FTZ R16, R33.reuse, R148 ;  /* 0x0000009421107220 */ /* 0x040fe20000410000 */
[----:B------:R-:W-:Y:S01]  /*13590*/  MOV R155, R17 ;  /* 0x00000011009b7202 */ /* 0x000fe20000000f00 */
[----:B------:R-:W-:Y:S01]  /*135a0*/  FMUL.FTZ R17, R33, R149 ;  /* 0x0000009521117220 */ /* 0x000fe20000410000 */
[C---:B------:R-:W-:Y:S01]  /*135b0*/  HMMA.16816.F32 R12, R164.reuse, R20, R12 ;  /* 0x00000014a40c723c */ /* 0x040fe2000000180c */
[----:B------:R-:W3:Y:S02]  /*135c0*/  LDSM.16.MT88.4 R148, [R212+0x18000] ;  /* 0x01800000d494783b */ /* 0x000ee40000004200 */
[----:B------:R-:W-:Y:S01]  /*135d0*/  MOV R154, R152 ;  /* 0x00000098009a7202 */ /* 0x000fe20000000f00 */
[C---:B------:R-:W-:Y:S01]  /*135e0*/  FMUL.FTZ R46, R3.reuse, R46 ;  /* 0x0000002e032e7220 */ /* 0x040fe20000410000 */
[----:B------:R-:W-:Y:S01]  /*135f0*/  FMUL.FTZ R47, R3, R47 ;  /* 0x0000002f032f7220 */ /* 0x000fe20000410000 */
[C---:B------:R-:W-:Y:S05]  /*13600*/  HMMA.16816.F32 R16, R164.reuse, R22, R16 ;  /* 0x00000016a410723c */ /* 0x040fea0000001810 */
[C---:B------:R-:W-:Y:S01]  /*13610*/  FMUL.FTZ R20, R33.reuse, R144 ;  /* 0x0000009021147220 */ /* 0x040fe20000410000 */
[C---:B------:R-:W-:Y:S01]  /*13620*/  FMUL.FTZ R21, R33.reuse, R145 ;  /* 0x0000009121157220 */ /* 0x040fe20000410000 */
[----:B------:R-:W-:Y:S01]  /*13630*/  MOV R144, R24 ;  /* 0x0000001800907202 */ /* 0x000fe20000000f00 */
[C---:B------:R-:W-:Y:S03]  /*13640*/  FMUL.FTZ R24, R33.reuse, R140 ;  /* 0x0000008c21187220 */ /* 0x040fe60000410000 */
[----:B------:R-:W-:Y:S01]  /*13650*/  MOV R145, R25 ;  /* 0x0000001900917202 */ /* 0x000fe20000000f00 */
[----:B------:R-:W-:Y:S01]  /*13660*/  FMUL.FTZ R25, R33, R141 ;  /* 0x0000008d21197220 */ /* 0x000fe20000410000 */
[C---:B------:R-:W-:Y:S01]  /*13670*/  FMUL.FTZ R22, R3.reuse, R146 ;  /* 0x0000009203167220 */ /* 0x040fe20000410000 */
[----:B------:R-:W4:Y:S01]  /*13680*/  LDSM.16.MT88.4 R140, [R216+0x1a000] ;  /* 0x01a00000d88c783b */ /* 0x000f220000004200 */
[----:B------:R-:W-:Y:S01]  /*13690*/  FMUL.FTZ R23, R3, R147 ;  /* 0x0000009303177220 */ /* 0x000fe20000410000 */
        /* <DEDUP_REMOVED lines=9> */
[C---:B------:R-:W-:Y:S01]  /*13730*/  FMUL.FTZ R57, R33.reuse, R57 ;  /* 0x0000003921397220 */ /* 0x040fe20000410000 */
[C---:B------:R-:W-:Y:S05]  /*13740*/  HMMA.16816.F32 R24, R164.reuse, R30, R24 ;  /* 0x0000001ea418723c */ /* 0x040fea0000001818 */
[C---:B------:R-:W-:Y:S01]  /*13750*/  FMUL.FTZ R28, R33.reuse, R136 ;  /* 0x00000088211c7220 */ /* 0x040fe20000410000 */
[----:B------:R-:W-:Y:S01]  /*13760*/  FMUL.FTZ R29, R33, R137 ;  /* 0x00000089211d7220 */ /* 0x000fe20000410000 */
[C---:B------:R-:W-:Y:S01]  /*13770*/  FMUL.FTZ R30, R3.reuse, R138 ;  /* 0x0000008a031e7220 */ /* 0x040fe20000410000 */
[C---:B------:R-:W-:Y:S02]  /*13780*/  FMUL.FTZ R31, R3.reuse, R139 ;  /* 0x0000008b031f7220 */ /* 0x040fe40000410000 */
[----:B------:R-:W1:Y:S01]  /*13790*/  LDSM.16.MT88.4 R136, [R214+0x1a000] ;  /* 0x01a00000d688783b */ /* 0x000e620000004200 */
        /* <DEDUP_REMOVED lines=8> */
[C---:B------:R-:W-:Y:S05]  /*13820*/  HMMA.16816.F32 R36, R164.reuse, R150, R36 ;  /* 0x00000096a424723c */ /* 0x040fea0000001824 */
[----:B------:R-:W-:Y:S01]  /*13830*/  FMUL.FTZ R65, R33, R65 ;  /* 0x0000004121417220 */ /* 0x000fe20000410000 */
[C---:B----4-:R-:W-:Y:S05]  /*13840*/  HMMA.16816.F32 R40, R164.reuse, R140, R40 ;  /* 0x0000008ca428723c */ /* 0x050fea0000001828 */
[----:B------:R-:W-:Y:S01]  /*13850*/  LOP3.LUT R150, R155, UR31, R144, 0x96, !PT ;  /* 0x0000001f9b967c12 */ /* 0x000fe2000f8e9690 */
[C---:B------:R-:W-:Y:S01]  /*13860*/  HMMA.16816.F32 R44, R164.reuse, R142, R44 ;  /* 0x0000008ea42c723c */ /* 0x040fe2000000182c */
[----:B------:R-:W3:Y:S04]  /*13870*/  LDSM.16.MT88.4 R140, [R213+0x1a000] ;  /* 0x01a00000d58c783b */ /* 0x000ee80000004200 */
[C---:B------:R-:W-:Y:S01]  /*13880*/  FMUL.FTZ R66, R3.reuse, R66 ;  /* 0x0000004203427220 */ /* 0x040fe20000410000 */
[----:B------:R-:W-:Y:S01]  /*13890*/  FMUL.FTZ R67, R3, R67 ;  /* 0x0000004303437220 */ /* 0x000fe20000410000 */
[C---:B------:R-:W-:Y:S01]  /*138a0*/  FMUL.FTZ R68, R33.reuse, R68 ;  /* 0x0000004421447220 */ /* 0x040fe20000410000 */
[----:B------:R-:W-:Y:S01]  /*138b0*/  FMUL.FTZ R69, R33, R69 ;  /* 0x0000004521457220 */ /* 0x000fe20000410000 */
[----:B------:R-:W-:Y:S02]  /*138c0*/  LDSM.16.MT88.4 R144, [R214+0x1e000] ;  /* 0x01e00000d690783b */ /* 0x000fe40000004200 */
        /* <DEDUP_REMOVED lines=49> */
[----:B------:R-:W-:Y:S01]  /*13be0*/  IMAD.WIDE.U32 R150, R150, -0x2daee0ad, RZ ;  /* 0xd2511f5396967825 */ /* 0x000fe200078e00ff */
[----:B------:R-:W-:Y:S03]  /*13bf0*/  MOV R155, R153 ;  /* 0x00000099009b7202 */ /* 0x000fe60000000f00 */
[C---:B------:R-:W-:Y:S01]  /*13c00*/  FMUL.FTZ R116, R33.reuse, R116 ;  /* 0x0000007421747220 */ /* 0x040fe20000410000 */
[----:B------:R-:W-:Y:S01]  /*13c10*/  FMUL.FTZ R117, R33, R117 ;  /* 0x0000007521757220 */ /* 0x000fe20000410000 */
[----:B------:R-:W-:Y:S01]  /*13c20*/  LOP3.LUT R148, R151, UR21, R32, 0x96, !PT ;  /* 0x0000001597947c12 */ /* 0x000fe2000f8e9620 */
[C---:B------:R-:W-:Y:S01]  /*13c30*/  FMUL.FTZ R118, R3.reuse, R118 ;  /* 0x0000007603767220 */ /* 0x040fe20000410000 */
[C---:B---3--:R-:W-:Y:S03]  /*13c40*/  HMMA.16816.F32 R72, R164.reuse, R140, R72 ;  /* 0x0000008ca448723c */ /* 0x048fe60000001848 */
[----:B------:R-:W-:Y:S01]  /*13c50*/  FMUL.FTZ R119, R3, R119 ;  /* 0x0000007703777220 */ /* 0x000fe20000410000 */
[C---:B------:R-:W-:Y:S01]  /*13c60*/  FMUL.FTZ R120, R33.reuse, R120 ;  /* 0x0000007821787220 */ /* 0x040fe20000410000 */
[C---:B------:R-:W-:Y:S01]  /*13c70*/  FMUL.FTZ R121, R33.reuse, R121 ;  /* 0x0000007921797220 */ /* 0x040fe20000410000 */
[C---:B------:R-:W-:Y:S01]  /*13c80*/  HMMA.16816.F32 R76, R164.reuse, R142, R76 ;  /* 0x0000008ea44c723c */ /* 0x040fe2000000184c */
[----:B------:R-:W3:Y:S04]  /*13c90*/  LDSM.16.MT88.4 R140, [R213+0x1c000] ;  /* 0x01c00000d58c783b */ /* 0x000ee80000004200 */
[C---:B------:R-:W-:Y:S01]  /*13ca0*/  FMUL.FTZ R124, R33.reuse, R124 ;  /* 0x0000007c217c7220 */ /* 0x040fe20000410000 */
[C---:B------:R-:W-:Y:S01]  /*13cb0*/  FMUL.FTZ R125, R33.reuse, R125 ;  /* 0x0000007d217d7220 */ /* 0x040fe20000410000 */
[----:B------:R-:W-:Y:S01]  /*13cc0*/  MOV R152, R157 ;  /* 0x0000009d00987202 */ /* 0x000fe20000000f00 */
[C---:B------:R-:W-:Y:S03]  /*13cd0*/  FMUL.FTZ R128, R33.reuse, R128 ;  /* 0x0000008021807220 */ /* 0x040fe60000410000 */
[----:B------:R-:W-:Y:S01]  /*13ce0*/  LOP3.LUT R153, R148, 0xff, RZ, 0xc0, !PT ;  /* 0x000000ff94997812 */ /* 0x000fe200078ec0ff */
[----:B------:R-:W-:Y:S01]  /*13cf0*/  FFMA.FTZ R149, R152, UR4, -R174 ;  /* 0x0000000498957c23 */ /* 0x000fe200080108ae */
[C---:B------:R-:W-:Y:S01]  /*13d00*/  FMUL.FTZ R129, R33.reuse, R129 ;  /* 0x0000008121817220 */ /* 0x040fe20000410000 */
[----:B------:R-:W-:Y:S01]  /*13d10*/  SHF.R.U32.HI R157, RZ, 0x10, R148 ;  /* 0x00000010ff9d7819 */ /* 0x000fe20000011694 */
[C---:B------:R-:W-:Y:S01]  /*13d20*/  FMUL.FTZ R132, R33.reuse, R132 ;  /* 0x0000008421847220 */ /* 0x040fe20000410000 */
[----:B------:R-:W4:Y:S01]  /*13d30*/  MUFU.EX2 R32, R149 ;  /* 0x0000009500207308 */ /* 0x000f220000000800 */
[C---:B-1----:R-:W-:Y:S03]  /*13d40*/  HMMA.16816.F32 R80, R164.reuse, R136, R80 ;  /* 0x00000088a450723c */ /* 0x042fe60000001850 */
[----:B------:R-:W-:Y:S01]  /*13d50*/  FMUL.FTZ R133, R33, R133 ;  /* 0x0000008521857220 */ /* 0x000fe20000410000 */
[C---:B------:R-:W-:Y:S01]  /*13d60*/  FMUL.FTZ R134, R3.reuse, R134 ;  /* 0x0000008603867220 */ /* 0x040fe20000410000 */
[----:B------:R-:W-:Y:S01]  /*13d70*/  FMUL.FTZ R135, R3, R135 ;  /* 0x0000008703877220 */ /* 0x000fe20000410000 */
[C---:B------:R-:W-:Y:S01]  /*13d80*/  HMMA.16816.F32 R84, R164.reuse, R138, R84 ;  /* 0x0000008aa454723c */ /* 0x040fe20000001854 */
[----:B------:R-:W1:Y:S04]  /*13d90*/  LDSM.16.MT88.4 R136, [R212+0x1c000] ;  /* 0x01c00000d488783b */ /* 0x000e680000004200 */
[----:B------:R-:W-:Y:S01]  /*13da0*/  LOP3.LUT R157, R157, 0xff, RZ, 0xc0, !PT ;  /* 0x000000ff9d9d7812 */ /* 0x000fe200078ec0ff */
[----:B------:R-:W-:Y:S01]  /*13db0*/  FFMA.FTZ R152, R156, UR4, -R170 ;  /* 0x000000049c987c23 */ /* 0x000fe200080108aa */
        /* <DEDUP_REMOVED lines=9> */
[C---:B---3--:R-:W-:Y:S03]  /*13e50*/  HMMA.16816.F32 R88, R164.reuse, R140, R88 ;  /* 0x0000008ca458723c */ /* 0x048fe60000001858 */
[C---:B------:R-:W-:Y:S01]  /*13e60*/  FMUL.FTZ R127, R3.reuse, R127 ;  /* 0x0000007f037f7220 */ /* 0x040fe20000410000 */
[C---:B------:R-:W-:Y:S01]  /*13e70*/  FMUL.FTZ R130, R3.reuse, R130 ;  /* 0x0000008203827220 */ /* 0x040fe20000410000 */
[----:B------:R-:W-:Y:S01]  /*13e80*/  FMUL.FTZ R131, R3, R131 ;  /* 0x0000008303837220 */ /* 0x000fe20000410000 */
[C---:B------:R-:W-:Y:S01]  /*13e90*/  HMMA.16816.F32 R92, R164.reuse, R142, R92 ;  /* 0x0000008ea45c723c */ /* 0x040fe2000000185c */
[----:B------:R-:W3:Y:S04]  /*13ea0*/  LDSM.16.MT88.4 R140, [R216+0x1e000] ;  /* 0x01e00000d88c783b */ /* 0x000ee80000004200 */
[----:B------:R-:W-:Y:S01]  /*13eb0*/  FADD.FTZ R184, R184, R249 ;  /* 0x000000f9b8b87221 */ /* 0x000fe20000010000 */
[----:B------:R-:W-:Y:S05]  /*13ec0*/  FADD.FTZ R252, R185, R252 ;  /* 0x000000fcb9fc7221 */ /* 0x000fea0000010000 */
[----:B------:R-:W-:Y:S04]  /*13ed0*/  FADD.FTZ R181, R181, R252 ;  /* 0x000000fcb5b57221 */ /* 0x000fe80000010000 */
[----:B------:R-:W-:Y:S01]  /*13ee0*/  FADD.FTZ R181, R180, R181 ;  /* 0x000000b5b4b57221 */ /* 0x000fe20000010000 */
[C---:B-1----:R-:W-:Y:S06]  /*13ef0*/  HMMA.16816.F32 R96, R164.reuse, R136, R96 ;  /* 0x00000088a460723c */ /* 0x042fec0000001860 */
[C---:B------:R-:W-:Y:S01]  /*13f00*/  HMMA.16816.F32 R100, R164.reuse, R138, R100 ;  /* 0x0000008aa464723c */ /* 0x040fe20000001864 */
[----:B------:R-:W1:Y:S05]  /*13f10*/  LDSM.16.MT88.4 R136, [R213+0x1e000] ;  /* 0x01e00000d588783b */ /* 0x000e6a0000004200 */
[C---:B---3--:R-:W-:Y:S06]  /*13f20*/  HMMA.16816.F32 R104, R164.reuse, R140, R104 ;  /* 0x0000008ca468723c */ /* 0x048fec0000001868 */
[C---:B------:R-:W-:Y:S05]  /*13f30*/  HMMA.16816.F32 R108, R164.reuse, R142, R108 ;  /* 0x0000008ea46c723c */ /* 0x040fea000000186c */
[C---:B------:R-:W-:Y:S01]  /*13f40*/  LOP3.LUT R140, R150.reuse, 0xff, RZ, 0xc0, !PT ;  /* 0x000000ff968c7812 */ /* 0x040fe200078ec0ff */
[C---:B------:R-:W-:Y:S05]  /*13f50*/  HMMA.16816.F32 R112, R164.reuse, R144, R112 ;  /* 0x00000090a470723c */ /* 0x040fea0000001870 */
[----:B------:R-:W-:Y:S01]  /*13f60*/  LOP3.LUT R141, R150, 0xffff, RZ, 0xc0, !PT ;  /* 0x0000ffff968d7812 */ /* 0x000fe200078ec0ff */
[C---:B------:R-:W-:Y:S05]  /*13f70*/  HMMA.16816.F32 R116, R164.reuse, R146, R116 ;  /* 0x00000092a474723c */ /* 0x040fea0000001874 */
[----:B------:R-:W-:Y:S01]  /*13f80*/  MOV R142, R154 ;  /* 0x0000009a008e7202 */ /* 0x000fe20000000f00 */
[C---:B-1----:R-:W-:Y:S05]  /*13f90*/  HMMA.16816.F32 R120, R164.reuse, R136, R120 ;  /* 0x00000088a478723c */ /* 0x042fea0000001878 */
[----:B------:R-:W-:Y:S01]  /*13fa0*/  MOV R143, R155 ;  /* 0x0000009b008f7202 */ /* 0x000fe20000000f00 */
[C---:B------:R-:W-:Y:S05]  /*13fb0*/  HMMA.16816.F32 R124, R164.reuse, R138, R124 ;  /* 0x0000008aa47c723c */ /* 0x040fea000000187c */
[----:B------:R-:W-:Y:S01]  /*13fc0*/  SHF.R.U32.HI R141, RZ, 0x8, R141 ;  /* 0x00000008ff8d7819 */ /* 0x000fe2000001168d */
[----:B------:R-:W-:Y:S01]  /*13fd0*/  FFMA.FTZ R136, R34, UR4, -R170 ;  /* 0x0000000422887c23 */ /* 0x000fe200080108aa */
[--C-:B------:R-:W-:Y:S03]  /*13fe0*/  SHF.R.U32.HI R144, RZ, 0x10, R150.reuse ;  /* 0x00000010ff907819 */ /* 0x100fe60000011696 */
[----:B------:R1:W-:Y:S01]  /*13ff0*/  MUFU.EX2 R34, R136 ;  /* 0x0000008800227308 */ /* 0x0003e20000000800 */
[----:B------:R-:W-:Y:S02]  /*14000*/  SHF.R.U32.HI R155, RZ, 0x18, R150 ;  /* 0x00000018ff9b7819 */ /* 0x000fe40000011696 */
[----:B------:R-:W-:Y:S02]  /*14010*/  MOV R150, R142 ;  /* 0x0000008e00967202 */ /* 0x000fe40000000f00 */
[----:B------:R-:W-:Y:S02]  /*14020*/  MOV R151, R143 ;  /* 0x0000008f00977202 */ /* 0x000fe40000000f00 */
[----:B------:R-:W-:Y:S02]  /*14030*/  PRMT R145, R140, 0x5410, R141 ;  /* 0x000054108c917816 */ /* 0x000fe4000000008d */
[----:B------:R-:W3:Y:S01]  /*14040*/  LDSM.16.MT88.4 R140, [R212+0x1e000] ;  /* 0x01e00000d48c783b */ /* 0x000ee20000004200 */
[----:B------:R-:W-:Y:S02]  /*14050*/  LOP3.LUT R146, R148, 0xffff, RZ, 0xc0, !PT ;  /* 0x0000ffff94927812 */ /* 0x000fe400078ec0ff */
[----:B------:R-:W-:Y:S02]  /*14060*/  LOP3.LUT R144, R144, 0xff, RZ, 0xc0, !PT ;  /* 0x000000ff90907812 */ /* 0x000fe400078ec0ff */
[----:B------:R-:W-:Y:S02]  /*14070*/  SHF.R.U32.HI R146, RZ, 0x8, R146 ;  /* 0x00000008ff927819 */ /* 0x000fe40000011692 */
[----:B------:R-:W-:Y:S02]  /*14080*/  PRMT R155, R144, 0x5410, R155 ;  /* 0x00005410909b7816 */ /* 0x000fe4000000009b */
[----:B------:R-:W-:Y:S02]  /*14090*/  PRMT R153, R153, 0x5410, R146 ;  /* 0x0000541099997816 */ /* 0x000fe40000000092 */
[--C-:B------:R-:W-:Y:S02]  /*140a0*/  HSET2.LE.AND R138, R145, R248.reuse, PT ;  /* 0x000000f8918a7233 */ /* 0x100fe40003803000 */
[----:B------:R-:W5:Y:S01]  /*140b0*/  LDSM.16.MT88.4 R144, [R216+0x18800] ;  /* 0x01880000d890783b */ /* 0x000f620000004200 */
[----:B------:R-:W-:Y:S02]  /*140c0*/  SHF.R.U32.HI R148, RZ, 0x18, R148 ;  /* 0x00000018ff947819 */ /* 0x000fe40000011694 */
[----:B-1----:R-:W-:Y:S02]  /*140d0*/  MOV R136, R150 ;  /* 0x0000009600887202 */ /* 0x002fe40000000f00 */
[----:B------:R-:W-:Y:S02]  /*140e0*/  PRMT R157, R157, 0x5410, R148 ;  /* 0x000054109d9d7816 */ /* 0x000fe40000000094 */
[--C-:B------:R-:W-:Y:S02]  /*140f0*/  HSET2.LE.AND R139, R155, R248.reuse, PT ;  /* 0x000000f89b8b7233 */ /* 0x100fe40003803000 */
[----:B--2---:R-:W-:Y:S04]  /*14100*/  F2FP.F16.F32.PACK_AB R137, R188, R189 ;  /* 0x000000bdbc89723e */ /* 0x004fe800000000ff */
[----:B------:R-:W-:Y:S02]  /*14110*/  LOP3.LUT R138, R138, R137, RZ, 0xc0, !PT ;  /* 0x000000898a8a7212 */ /* 0x000fe400078ec0ff */
[----:B------:R-:W-:Y:S02]  /*14120*/  MOV R137, R151 ;  /* 0x0000009700897202 */ /* 0x000fe40000000f00 */
[----:B------:R-:W1:Y:S01]  /*14130*/  LDSM.16.MT88.4 R148, [R214+0x18800] ;  /* 0x01880000d694783b */ /* 0x000e620000004200 */
[C---:B---3--:R-:W-:Y:S06]  /*14140*/  HMMA.16816.F32 R128, R164.reuse, R140, R128 ;  /* 0x0000008ca480723c */ /* 0x048fec0000001880 */
[----:B------:R-:W-:Y:S05]  /*14150*/  HMMA.16816.F32 R132, R164, R142, R132 ;  /* 0x0000008ea484723c */ /* 0x000fea0000001884 */
[----:B------:R-:W-:Y:S02]  /*14160*/  MOV R140, R158 ;  /* 0x0000009e008c7202 */ /* 0x000fe40000000f00 */
[----:B------:R-:W2:Y:S01]  /*14170*/  MUFU.EX2 R158, R152 ;  /* 0x00000098009e7308 */ /* 0x000ea20000000800 */
[----:B------:R-:W-:Y:S03]  /*14180*/  MOV R141, R159 ;  /* 0x0000009f008d7202 */ /* 0x000fe60000000f00 */
[----:B------:R-:W-:Y:S02]  /*14190*/  MOV R166, R140 ;  /* 0x0000008c00a67202 */ /* 0x000fe40000000f00 */
[----:B------:R-:W-:Y:S02]  /*141a0*/  F2FP.F16.F32.PACK_AB R140, R191, R190 ;  /* 0x000000bebf8c723e */ /* 0x000fe400000000ff */
[----:B------:R-:W-:Y:S02]  /*141b0*/  MOV R167, R141 ;  /* 0x0000008d00a77202 */ /* 0x000fe40000000f00 */
[----:B------:R-:W-:Y:S02]  /*141c0*/  LOP3.LUT R139, R139, R140, RZ, 0xc0, !PT ;  /* 0x0000008c8b8b7212 */ /* 0x000fe400078ec0ff */
[----:B------:R-:W3:Y:S01]  /*141d0*/  LDSM.16.MT88.4 R140, [R213+0x18800] ;  /* 0x01880000d58c783b */ /* 0x000ee20000004200 */
[----:B------:R-:W-:Y:S02]  /*141e0*/  MOV R164, R136 ;  /* 0x0000008800a47202 */ /* 0x000fe40000000f00 */
[----:B------:R-:W-:Y:S02]  /*141f0*/  MOV R165, R137 ;  /* 0x0000008900a57202 */ /* 0x000fe40000000f00 */
[--C-:B------:R-:W-:Y:S02]  /*14200*/  HSET2.LE.AND R136, R153, R248.reuse, PT ;  /* 0x000000f899887233 */ /* 0x100fe40003803000 */
[--C-:B------:R-:W-:Y:S01]  /*14210*/  HSET2.LE.AND R137, R157, R248.reuse, PT ;  /* 0x000000f89d897233 */ /* 0x100fe20003803000 */
[----:B------:R1:W-:Y:S01]  /*14220*/  MUFU.EX2 R164, R175 ;  /* 0x000000af00a47308 */ /* 0x0003e20000000800 */
[----:B----4-:R-:W-:Y:S02]  /*14230*/  F2FP.F16.F32.PACK_AB R153, R32, R192 ;  /* 0x000000c02099723e */ /* 0x010fe400000000ff */
[----:B--2---:R-:W-:Y:S02]  /*14240*/  F2FP.F16.F32.PACK_AB R152, R158, R34 ;  /* 0x000000229e98723e */ /* 0x004fe400000000ff */
[----:B------:R-:W-:Y:S02]  /*14250*/  LOP3.LUT R136, R136, R153, RZ, 0xc0, !PT ;  /* 0x0000009988887212 */ /* 0x000fe400078ec0ff */
[----:B------:R-:W-:Y:S02]  /*14260*/  LOP3.LUT R137, R137, R152, RZ, 0xc0, !PT ;  /* 0x0000009889897212 */ /* 0x000fe400078ec0ff */
[----:B------:R-:W2:Y:S05]  /*14270*/  LDSM.16.MT88.4 R152, [R212+0x18800] ;  /* 0x01880000d498783b */ /* 0x000eaa0000004200 */
[C---:B-----5:R-:W-:Y:S05]  /*14280*/  HMMA.16816.F32 R4, R136.reuse, R144, R4 ;  /* 0x000000908804723c */ /* 0x060fea0000001804 */
[----:B-1----:R-:W-:Y:S01]  /*14290*/  MOV R175, R158 ;  /* 0x0000009e00af7202 */ /* 0x002fe20000000f00 */
        /* <DEDUP_REMOVED lines=31> */
[----:B------:R-:W-:Y:S04]  /*14490*/  MOV R140, UR40 ;  /* 0x00000028008c7c02 */ /* 0x000fe80008000f00 */
[----:B------:R-:W-:Y:S01]  /*144a0*/  LOP3.LUT R140, R165, UR35, R140, 0x96, !PT ;  /* 0x00000023a58c7c12 */ /* 0x000fe2000f8e968c */
[C---:B--2---:R-:W-:Y:S05]  /*144b0*/  HMMA.16816.F32 R96, R136.reuse, R152, R96 ;  /* 0x000000988860723c */ /* 0x044fea0000001860 */
[----:B------:R-:W-:Y:S01]  /*144c0*/  IMAD.WIDE.U32 R156, R140, -0x326172a9, RZ ;  /* 0xcd9e8d578c9c7825 */ /* 0x000fe200078e00ff */
[C---:B------:R-:W-:Y:S05]  /*144d0*/  HMMA.16816.F32 R100, R136.reuse, R154, R100 ;  /* 0x0000009a8864723c */ /* 0x040fea0000001864 */
[----:B------:R-:W-:Y:S01]  /*144e0*/  LOP3.LUT R140, R157, UR38, R166, 0x96, !PT ;  /* 0x000000269d8c7c12 */ /* 0x000fe2000f8e96a6 */
[C---:B-1----:R-:W-:Y:S01]  /*144f0*/  HMMA.16816.F32 R104, R136.reuse, R144, R104 ;  /* 0x000000908868723c */ /* 0x042fe20000001868 */
[----:B------:R-:W-:Y:S04]  /*14500*/  MUFU.EX2 R166, R169 ;  /* 0x000000a900a67308 */ /* 0x000fe80000000800 */
[----:B------:R-:W-:Y:S01]  /*14510*/  LOP3.LUT R156, R163, UR39, R156, 0x96, !PT ;  /* 0x00000027a39c7c12 */ /* 0x000fe2000f8e969c */
[C---:B------:R-:W-:Y:S05]  /*14520*/  HMMA.16816.F32 R108, R136.reuse, R146, R108 ;  /* 0x00000092886c723c */ /* 0x040fea000000186c */
[----:B------:R-:W-:Y:S01]  /*14530*/  MUFU.EX2 R163, R178 ;  /* 0x000000b200a37308 */ /* 0x000fe20000000800 */
[----:B------:R-:W-:Y:S01]  /*14540*/  IMAD.WIDE.U32 R140, R140, -0x2daee0ad, RZ ;  /* 0xd2511f538c8c7825 */ /* 0x000fe200078e00ff */
[C---:B----4-:R-:W-:Y:S04]  /*14550*/  HMMA.16816.F32 R112, R136.reuse, R148, R112 ;  /* 0x000000948870723c */ /* 0x050fe80000001870 */
[----:B------:R-:W-:Y:S02]  /*14560*/  IMAD.WIDE.U32 R156, R156, -0x2daee0ad, RZ ;  /* 0xd2511f539c9c7825 */ /* 0x000fe400078e00ff */
[C---:B------:R-:W-:Y:S02]  /*14570*/  HMMA.16816.F32 R116, R136.reuse, R150, R116 ;  /* 0x000000968874723c */ /* 0x040fe40000001874 */
[----:B------:R-:W-:Y:S03]  /*14580*/  MUFU.EX2 R178, R177 ;  /* 0x000000b100b27308 */ /* 0x000fe60000000800 */
[----:B------:R-:W-:Y:S01]  /*14590*/  LOP3.LUT R144, R141, UR36, R250, 0x96, !PT ;  /* 0x000000248d907c12 */ /* 0x000fe2000f8e96fa */
[----:B------:R-:W-:Y:S01]  /*145a0*/  FFMA.FTZ R148, R171, UR4, -R170 ;  /* 0x00000004ab947c23 */ /* 0x000fe200080108aa */
[----:B------:R-:W-:Y:S01]  /*145b0*/  LOP3.LUT R152, R157, UR27, R140, 0x96, !PT ;  /* 0x0000001b9d987c12 */ /* 0x000fe2000f8e968c */
[--C-:B------:R-:W-:Y:S01]  /*145c0*/  FFMA.FTZ R157, R161, UR4, -R174.reuse ;  /* 0x00000004a19d7c23 */ /* 0x100fe200080108ae */
[----:B------:R-:W1:Y:S02]  /*145d0*/  LDSM.16.MT88.4 R140, [R213+0x1e800] ;  /* 0x01e80000d58c783b */ /* 0x000e640000004200 */
[----:B------:R-:W-:Y:S04]  /*145e0*/  IMAD.WIDE.U32 R144, R144, -0x326172a9, RZ ;  /* 0xcd9e8d5790907825 */ /* 0x000fe800078e00ff */
[----:B------:R-:W-:Y:S02]  /*145f0*/  FFMA.FTZ R149, R160, UR4, -R174 ;  /* 0x00000004a0957c23 */ /* 0x000fe400080108ae */
[----:B------:R-:W-:Y:S01]  /*14600*/  MUFU.EX2 R160, R148 ;  /* 0x0000009400a07308 */ /* 0x000fe20000000800 */
[----:B------:R-:W-:Y:S01]  /*14610*/  IMAD.WIDE.U32 R152, R152, -0x326172a9, RZ ;  /* 0xcd9e8d5798987825 */ /* 0x000fe200078e00ff */
[----:B------:R-:W-:Y:S04]  /*14620*/  LOP3.LUT R155, R145, UR30, R162, 0x96, !PT ;  /* 0x0000001e919b7c12 */ /* 0x000fe8000f8e96a2 */
[----:B------:R-:W-:Y:S01]  /*14630*/  LOP3.LUT R154, R153, UR26, R144, 0x96, !PT ;  /* 0x0000001a999a7c12 */ /* 0x000fe2000f8e9690 */
[----:B------:R-:W-:Y:S01]  /*14640*/  IMAD.WIDE.U32 R150, R155, -0x2daee0ad, RZ ;  /* 0xd2511f539b967825 */ /* 0x000fe200078e00ff */
[----:B------:R-:W2:Y:S02]  /*14650*/  LDSM.16.MT88.4 R144, [R212+0x1e800] ;  /* 0x01e80000d490783b */ /* 0x000ea40000004200 */
[----:B------:R3:W-:Y:S01]  /*14660*/  MUFU.EX2 R162, R157 ;  /* 0x0000009d00a27308 */ /* 0x0007e20000000800 */
[----:B------:R-:W-:Y:S01]  /*14670*/  IMAD.WIDE.U32 R154, R154, -0x2daee0ad, RZ ;  /* 0xd2511f539a9a7825 */ /* 0x000fe200078e00ff */
[----:B------:R-:W-:Y:S08]  /*14680*/  LOP3.LUT R156, R151, UR29, R156, 0x96, !PT ;  /* 0x0000001d979c7c12 */ /* 0x000ff0000f8e969c */
[----:B------:R-:W-:Y:S10]  /*14690*/  MUFU.EX2 R161, R149 ;  /* 0x0000009500a17308 */ /* 0x000ff40000000800 */
[----:B------:R-:W4:Y:S01]  /*146a0*/  MUFU.EX2 R153, R176 ;  /* 0x000000b000997308 */ /* 0x000f220000000800 */
[----:B---3--:R-:W-:Y:S05]  /*146b0*/  IMAD.WIDE.U32 R156, R156, -0x326172a9, RZ ;  /* 0xcd9e8d579c9c7825 */ /* 0x008fea00078e00ff */
[----:B------:R-:W-:Y:S04]  /*146c0*/  LOP3.LUT R152, R157, UR31, R152, 0x96, !PT ;  /* 0x0000001f9d987c12 */ /* 0x000fe8000f8e9698 */
[----:B------:R-:W3:Y:S01]  /*146d0*/  MUFU.EX2 R176, R179 ;  /* 0x000000b300b07308 */ /* 0x000ee20000000800 */
[C---:B-1----:R-:W-:Y:S06]  /*146e0*/  HMMA.16816.F32 R120, R136.reuse, R140, R120 ;  /* 0x0000008c8878723c */ /* 0x042fec0000001878 */
[C---:B------:R-:W-:Y:S05]  /*146f0*/  HMMA.16816.F32 R124, R136.reuse, R142, R124 ;  /* 0x0000008e887c723c */ /* 0x040fea000000187c */
[----:B------:R-:W-:Y:S01]  /*14700*/  LOP3.LUT R140, R155, UR24, R150, 0x96, !PT ;  /* 0x000000189b8c7c12 */ /* 0x000fe2000f8e9696 */
[C---:B--2---:R-:W-:Y:S05]  /*14710*/  HMMA.16816.F32 R128, R136.reuse, R144, R128 ;  /* 0x000000908880723c */ /* 0x044fea0000001880 */
[----:B------:R-:W-:Y:S01]  /*14720*/  IMAD.WIDE.U32 R142, R140, -0x326172a9, RZ ;  /* 0xcd9e8d578c8e7825 */ /* 0x000fe200078e00ff */
[----:B----4-:R-:W-:Y:S01]  /*14730*/  MOV R177, R153 ;  /* 0x0000009900b17202 */ /* 0x010fe20000000f00 */
[----:B------:R-:W-:Y:S04]  /*14740*/  HMMA.16816.F32 R132, R136, R146, R132 ;  /* 0x000000928884723c */ /* 0x000fe80000001884 */
[C---:B------:R-:W-:Y:S02]  /*14750*/  LOP3.LUT R140, R142.reuse, 0xffff, RZ, 0xc0, !PT ;  /* 0x0000ffff8e8c7812 */ /* 0x040fe400078ec0ff */
[----:B------:R-:W-:Y:S02]  /*14760*/  LOP3.LUT R151, R142, 0xff, RZ, 0xc0, !PT ;  /* 0x000000ff8e977812 */ /* 0x000fe400078ec0ff */
[----:B------:R-:W-:Y:S03]  /*14770*/  SHF.R.U32.HI R140, RZ, 0x8, R140 ;  /* 0x00000008ff8c7819 */ /* 0x000fe6000001168c */
[--C-:B------:R-:W-:Y:S02]  /*14780*/  SHF.R.U32.HI R149, RZ, 0x10, R142.reuse ;  /* 0x00000010ff957819 */ /* 0x100fe4000001168e */
[----:B------:R-:W-:Y:S02]  /*14790*/  SHF.R.U32.HI R148, RZ, 0x18, R142 ;  /* 0x00000018ff947819 */ /* 0x000fe4000001168e */
[----:B------:R-:W-:Y:S01]  /*147a0*/  LOP3.LUT R144, R143, UR28, R156, 0x96, !PT ;  /* 0x0000001c8f907c12 */ /* 0x000fe2000f8e969c */
[----:B------:R-:W-:Y:S01]  /*147b0*/  IMAD.WIDE.U32 R156, R152, -0x2daee0ad, RZ ;  /* 0xd2511f53989c7825 */ /* 0x000fe200078e00ff */
[----:B------:R-:W-:Y:S02]  /*147c0*/  PRMT R151, R151, 0x5410, R140 ;  /* 0x0000541097977816 */ /* 0x000fe4000000008c */
[----:B------:R-:W1:Y:S01]  /*147d0*/  LDSM.16.MT88.4 R140, [R216+0x19000] ;  /* 0x01900000d88c783b */ /* 0x000e620000004200 */
[C---:B------:R-:W-:Y:S02]  /*147e0*/  LOP3.LUT R138, R144.reuse, 0xffff, RZ, 0xc0, !PT ;  /* 0x0000ffff908a7812 */ /* 0x040fe400078ec0ff */
[----:B------:R-:W-:Y:S02]  /*147f0*/  LOP3.LUT R149, R149, 0xff, RZ, 0xc0, !PT ;  /* 0x000000ff95957812 */ /* 0x000fe400078ec0ff */
[----:B------:R-:W-:Y:S02]  /*14800*/  SHF.R.U32.HI R136, RZ, 0x10, R144 ;  /* 0x00000010ff887819 */ /* 0x000fe40000011690 */
[----:B------:R-:W-:Y:S02]  /*14810*/  LOP3.LUT R155, R144, 0xff, RZ, 0xc0, !PT ;  /* 0x000000ff909b7812 */ /* 0x000fe400078ec0ff */
[----:B------:R-:W-:Y:S02]  /*14820*/  PRMT R149, R149, 0x5410, R148 ;  /* 0x0000541095957816 */ /* 0x000fe40000000094 */
[----:B------:R-:W-:Y:S02]  /*14830*/  SHF.R.U32.HI R138, RZ, 0x8, R138 ;  /* 0x00000008ff8a7819 */ /* 0x000fe4000001168a */
[----:B------:R-:W-:Y:S02]  /*14840*/  SHF.R.U32.HI R153, RZ, 0x18, R144 ;  /* 0x00000018ff997819 */ /* 0x000fe40000011690 */
[----:B------:R-:W-:Y:S01]  /*14850*/  LOP3.LUT R136, R136, 0xff, RZ, 0xc0, !PT ;  /* 0x000000ff88887812 */ /* 0x000fe200078ec0ff */
[----:B------:R-:W2:Y:S01]  /*14860*/  LDSM.16.MT88.4 R144, [R214+0x19000] ;  /* 0x01900000d690783b */ /* 0x000ea20000004200 */
[----:B------:R-:W-:Y:S02]  /*14870*/  PRMT R155, R155, 0x5410, R138 ;  /* 0x000054109b9b7816 */ /* 0x000fe4000000008a */
[--C-:B------:R-:W-:Y:S02]  /*14880*/  HSET2.LE.AND R138, R151, R248.reuse, PT ;  /* 0x000000f8978a7233 */ /* 0x100fe40003803000 */
[----:B------:R-:W-:Y:S02]  /*14890*/  PRMT R153, R136, 0x5410, R153 ;  /* 0x0000541088997816 */ /* 0x000fe40000000099 */
[--C-:B------:R-:W-:Y:S02]  /*148a0*/  HSET2.LE.AND R139, R149, R248.reuse, PT ;  /* 0x000000f8958b7233 */ /* 0x100fe40003803000 */
[----:B------:R-:W-:Y:S02]  /*148b0*/  F2FP.F16.F32.PACK_AB R136, R177, R160 ;  /* 0x000000a0b188723e */ /* 0x000fe400000000ff */
[----:B------:R-:W-:Y:S02]  /*148c0*/  F2FP.F16.F32.PACK_AB R137, R161, R162 ;  /* 0x000000a2a189723e */ /* 0x000fe400000000ff */
[----:B------:R-:W-:Y:S02]  /*148d0*/  LOP3.LUT R139, R139, R136, RZ, 0xc0, !PT ;  /* 0x000000888b8b7212 */ /* 0x000fe400078ec0ff */
[----:B------:R-:W-:Y:S02]  /*148e0*/  LOP3.LUT R138, R138, R137, RZ, 0xc0, !PT ;  /* 0x000000898a8a7212 */ /* 0x000fe400078ec0ff */
[--C-:B------:R-:W-:Y:S02]  /*148f0*/  HSET2.LE.AND R136, R155, R248.reuse, PT ;  /* 0x000000f89b887233 */ /* 0x100fe40003803000 */
[--C-:B------:R-:W-:Y:S01]  /*14900*/  HSET2.LE.AND R137, R153, R248.reuse, PT ;  /* 0x000000f899897233 */ /* 0x100fe20003803000 */
[--C-:B------:R-:W-:Y:S01]  /*14910*/  FFMA.FTZ R153, R193, UR4, -R174.reuse ;  /* 0x00000004c1997c23 */ /* 0x100fe200080108ae */
[----:B------:R-:W-:Y:S01]  /*14920*/  F2FP.F16.F32.PACK_AB R149, R178, R163 ;  /* 0x000000a3b295723e */ /* 0x000fe200000000ff */
[----:B------:R-:W-:Y:S01]  /*14930*/  FFMA.FTZ R193, R194, UR4, -R174 ;  /* 0x00000004c2c17c23 */ /* 0x000fe200080108ae */
[----:B---3--:R-:W-:Y:S01]  /*14940*/  F2FP.F16.F32.PACK_AB R148, R164, R176 ;  /* 0x000000b0a494723e */ /* 0x008fe200000000ff */
[----:B------:R3:W-:Y:S01]  /*14950*/  MUFU.EX2 R179, R153 ;  /* 0x0000009900b37308 */ /* 0x0007e20000000800 */
[----:B------:R-:W-:Y:S01]  /*14960*/  LOP3.LUT R136, R136, R149, RZ, 0xc0, !PT ;  /* 0x0000009588887212 */ /* 0x000fe200078ec0ff */
[--C-:B------:R-:W-:Y:S01]  /*14970*/  FFMA.FTZ R194, R173, UR4, -R170.reuse ;  /* 0x00000004adc27c23 */ /* 0x100fe200080108aa */
[----:B------:R-:W-:Y:S01]  /*14980*/  LOP3.LUT R137, R137, R148, RZ, 0xc0, !PT ;  /* 0x0000009489897212 */ /* 0x000fe200078ec0ff */
[----:B------:R-:W-:Y:S01]  /*14990*/  FFMA.FTZ R170, R35, UR4, -R170 ;  /* 0x0000000423aa7c23 */ /* 0x000fe200080108aa */
[----:B------:R-:W4:Y:S01]  /*149a0*/  LDSM.16.MT88.4 R148, [R213+0x19000] ;  /* 0x01900000d594783b */ /* 0x000f220000004200 */
[----:B------:R-:W-:Y:S01]  /*149b0*/  LOP3.LUT R154, R157, UR21, R154, 0x96, !PT ;  /* 0x000000159d9a7c12 */ /* 0x000fe2000f8e969a */
[----:B------:R-:W-:Y:S01]  /*149c0*/  FFMA.FTZ R174, R186, UR4, -R174 ;  /* 0x00000004baae7c23 */ /* 0x000fe200080108ae */
[--C-:B------:R-:W-:Y:S02]  /*149d0*/  SHF.R.U32.HI R152, RZ, 0x10, R156.reuse ;  /* 0x00000010ff987819 */ /* 0x100fe4000001169c */
[----:B------:R5:W-:Y:S01]  /*149e0*/  MUFU.EX2 R35, R170 ;  /* 0x000000aa00237308 */ /* 0x000be20000000800 */
[C---:B-1----:R-:W-:Y:S01]  /*149f0*/  HMMA.16816.F32 R4, R136.reuse, R140, R4 ;  /* 0x0000008c8804723c */ /* 0x042fe20000001804 */
[----:B------:R-:W-:Y:S02]  /*14a00*/  UMOV UR21, UR13 ;  /* 0x0000000d00157c82 */ /* 0x000fe40008000000 */
[----:B------:R-:W-:Y:S02]  /*14a10*/  SHF.R.U32.HI R167, RZ, 0x18, R156 ;  /* 0x00000018ffa77819 */ /* 0x000fe4000001169c */
[----:B------:R-:W-:Y:S01]  /*14a20*/  LOP3.LUT R152, R152, 0xff, RZ, 0xc0, !PT ;  /* 0x000000ff98987812 */ /* 0x000fe200078ec0ff */
[C---:B------:R-:W-:Y:S01]  /*14a30*/  HMMA.16816.F32 R8, R136.reuse, R142, R8 ;  /* 0x0000008e8808723c */ /* 0x040fe20000001808 */
[----:B------:R-:W1:Y:S02]  /*14a40*/  LDSM.16.MT88.4 R140, [R212+0x19000] ;  /* 0x01900000d48c783b */ /* 0x000e640000004200 */
[----:B------:R-:W4:Y:S02]  /*14a50*/  MUFU.EX2 R186, R174 ;  /* 0x000000ae00ba7308 */ /* 0x000f240000000800 */
[----:B---3--:R-:W-:Y:S01]  /*14a60*/  LOP3.LUT R153, R156, 0xff, RZ, 0xc0, !PT ;  /* 0x000000ff9c997812 */ /* 0x008fe200078ec0ff */
[C---:B--2---:R-:W-:Y:S03]  /*14a70*/  HMMA.16816.F32 R12, R136.reuse, R144, R12 ;  /* 0x00000090880c723c */ /* 0x044fe6000000180c */
[----:B-----5:R-:W-:Y:S04]  /*14a80*/  LDSM.16.MT88.4 R168, [R213+0x19800] ;  /* 0x01980000d5a8783b */ /* 0x020fe80000004200 */
[----:B------:R-:W2:Y:S01]  /*14a90*/  MUFU.EX2 R193, R193 ;  /* 0x000000c100c17308 */ /* 0x000ea20000000800 */
[C---:B------:R-:W-:Y:S03]  /*14aa0*/  HMMA.16816.F32 R16, R136.reuse, R146, R16 ;  /* 0x000000928810723c */ /* 0x040fe60000001810 */
[----:B------:R-:W-:Y:S01]  /*14ab0*/  PRMT R167, R152, 0x5410, R167 ;  /* 0x0000541098a77816 */ /* 0x000fe200000000a7 */
[----:B------:R-:W3:Y:S01]  /*14ac0*/  LDSM.16.MT88.4 R144, [R216+0x1b000] ;  /* 0x01b00000d890783b */ /* 0x000ee20000004200 */
[----:B----4-:R-:W-:Y:S04]  /*14ad0*/  F2FP.F16.F32.PACK_AB R3, R186, R187 ;  /* 0x000000bbba03723e */ /* 0x010fe800000000ff */
[----:B------:R-:W4:Y:S02]  /*14ae0*/  MUFU.EX2 R194, R194 ;  /* 0x000000c200c27308 */ /* 0x000f240000000800 */
[----:B------:R-:W-:Y:S02]  /*14af0*/  SHF.R.U32.HI R165, RZ, 0x10, R154 ;  /* 0x00000010ffa57819 */ /* 0x000fe4000001169a */
[--C-:B------:R-:W-:Y:S02]  /*14b00*/  HSET2.LE.AND R167, R167, R248.reuse, PT ;  /* 0x000000f8a7a77233 */ /* 0x100fe40003803000 */
[----:B------:R-:W-:Y:S01]  /*14b10*/  LOP3.LUT R165, R165, 0xff, RZ, 0xc0, !PT ;  /* 0x000000ffa5a57812 */ /* 0x000fe200078ec0ff */
[C---:B------:R-:W-:Y:S03]  /*14b20*/  HMMA.16816.F32 R20, R136.reuse, R148, R20 ;  /* 0x000000948814723c */ /* 0x040fe60000001814 */
[----:B--2---:R-:W-:Y:S03]  /*14b30*/  F2FP.F16.F32.PACK_AB R33, R193, R179 ;  /* 0x000000b3c121723e */ /* 0x004fe600000000ff */
        /* <DEDUP_REMOVED lines=30> */
[C---:B------:R-:W-:Y:S05]  /*14d20*/  HMMA.16816.F32 R108, R136.reuse, R142, R108 ;  /* 0x0000008e886c723c */ /* 0x040fea000000186c */
[----:B------:R-:W-:Y:S02]  /*14d30*/  LOP3.LUT R140, R156, 0xffff, RZ, 0xc0, !PT ;  /* 0x0000ffff9c8c7812 */ /* 0x000fe400078ec0ff */
[----:B------:R-:W-:Y:S01]  /*14d40*/  LDSM.16.MT88.4 R156, [R216+0x19800] ;  /* 0x01980000d89c783b */ /* 0x000fe20000004200 */
[C---:B---3--:R-:W-:Y:S03]  /*14d50*/  HMMA.16816.F32 R112, R136.reuse, R144, R112 ;  /* 0x000000908870723c */ /* 0x048fe60000001870 */
[----:B------:R-:W-:Y:S03]  /*14d60*/  SHF.R.U32.HI R140, RZ, 0x8, R140 ;  /* 0x00000008ff8c7819 */ /* 0x000fe6000001168c */
[C---:B------:R-:W-:Y:S05]  /*14d70*/  HMMA.16816.F32 R116, R136.reuse, R146, R116 ;  /* 0x000000928874723c */ /* 0x040fea0000001874 */
[----:B------:R-:W-:Y:S02]  /*14d80*/  PRMT R153, R153, 0x5410, R140 ;  /* 0x0000541099997816 */ /* 0x000fe4000000008c */
[----:B------:R-:W1:Y:S01]  /*14d90*/  LDSM.16.MT88.4 R140, [R212+0x1f000] ;  /* 0x01f00000d48c783b */ /* 0x000e620000004200 */
[C---:B------:R-:W-:Y:S03]  /*14da0*/  LOP3.LUT R144, R154.reuse, 0xffff, RZ, 0xc0, !PT ;  /* 0x0000ffff9a907812 */ /* 0x040fe600078ec0ff */
[----:B------:R-:W-:Y:S01]  /*14db0*/  LOP3.LUT R145, R154, 0xff, RZ, 0xc0, !PT ;  /* 0x000000ff9a917812 */ /* 0x000fe200078ec0ff */
[C---:B--2---:R-:W-:Y:S03]  /*14dc0*/  HMMA.16816.F32 R120, R136.reuse, R148, R120 ;  /* 0x000000948878723c */ /* 0x044fe60000001878 */
[----:B------:R-:W-:Y:S02]  /*14dd0*/  SHF.R.U32.HI R144, RZ, 0x8, R144 ;  /* 0x00000008ff907819 */ /* 0x000fe40000011690 */
[----:B------:R-:W-:Y:S01]  /*14de0*/  SHF.R.U32.HI R154, RZ, 0x18, R154 ;  /* 0x00000018ff9a7819 */ /* 0x000fe2000001169a */
[C---:B------:R-:W-:Y:S05]  /*14df0*/  HMMA.16816.F32 R124, R136.reuse, R150, R124 ;  /* 0x00000096887c723c */ /* 0x040fea000000187c */
[----:B------:R-:W-:Y:S02]  /*14e00*/  PRMT R145, R145, 0x5410, R144 ;  /* 0x0000541091917816 */ /* 0x000fe40000000090 */
[----:B------:R-:W-:Y:S04]  /*14e10*/  MOV R149, R164 ;  /* 0x000000a400957202 */ /* 0x000fe80000000f00 */
[--C-:B------:R-:W-:Y:S02]  /*14e20*/  HSET2.LE.AND R164, R145, R248.reuse, PT ;  /* 0x000000f891a47233 */ /* 0x100fe40003803000 */
[----:B------:R-:W2:Y:S01]  /*14e30*/  LDSM.16.MT88.4 R144, [R214+0x19800] ;  /* 0x01980000d690783b */ /* 0x000ea20000004200 */
[----:B------:R-:W-:Y:S02]  /*14e40*/  PRMT R165, R165, 0x5410, R154 ;  /* 0x00005410a5a57816 */ /* 0x000fe4000000009a */
[----:B------:R-:W-:Y:S02]  /*14e50*/  LOP3.LUT R164, R164, R33, RZ, 0xc0, !PT ;  /* 0x00000021a4a47212 */ /* 0x000fe400078ec0ff */
[----:B----4-:R-:W-:Y:S02]  /*14e60*/  F2FP.F16.F32.PACK_AB R148, R195, R194 ;  /* 0x000000c2c394723e */ /* 0x010fe400000000ff */
[--C-:B------:R-:W-:Y:S02]  /*14e70*/  HSET2.LE.AND R165, R165, R248.reuse, PT ;  /* 0x000000f8a5a57233 */ /* 0x100fe40003803000 */
[----:B------:R-:W-:Y:S02]  /*14e80*/  MOV R33, R166 ;  /* 0x000000a600217202 */ /* 0x000fe40000000f00 */
[----:B------:R-:W-:Y:S02]  /*14e90*/  HSET2.LE.AND R166, R153, R248, PT ;  /* 0x000000f899a67233 */ /* 0x000fe40003803000 */
[----:B------:R-:W-:Y:S02]  /*14ea0*/  LOP3.LUT R165, R165, R148, RZ, 0xc0, !PT ;  /* 0x00000094a5a57212 */ /* 0x000fe400078ec0ff */
[----:B------:R-:W-:Y:S01]  /*14eb0*/  F2FP.F16.F32.PACK_AB R148, R35, R33 ;  /* 0x000000212394723e */ /* 0x000fe200000000ff */
[C---:B-1----:R-:W-:Y:S03]  /*14ec0*/  HMMA.16816.F32 R128, R136.reuse, R140, R128 ;  /* 0x0000008c8880723c */ /* 0x042fe60000001880 */
[----:B------:R-:W-:Y:S02]  /*14ed0*/  LOP3.LUT R166, R166, R3, RZ, 0xc0, !PT ;  /* 0x00000003a6a67212 */ /* 0x000fe400078ec0ff */
[----:B------:R-:W-:Y:S01]  /*14ee0*/  MOV R3, R175 ;  /* 0x000000af00037202 */ /* 0x000fe20000000f00 */
[----:B------:R-:W-:Y:S01]  /*14ef0*/  HMMA.16816.F32 R132, R136, R142, R132 ;  /* 0x0000008e8884723c */ /* 0x000fe20000001884 */
[----:B------:R-:W1:Y:S04]  /*14f00*/  LDSM.16.MT88.4 R172, [R212+0x19800] ;  /* 0x01980000d4ac783b */ /* 0x000e680000004200 */
[----:B------:R-:W-:Y:S02]  /*14f10*/  LOP3.LUT R167, R167, R148, RZ, 0xc0, !PT ;  /* 0x00000094a7a77212 */ /* 0x000fe400078ec0ff */
[----:B------:R-:W-:Y:S04]  /*14f20*/  MOV R142, R163 ;  /* 0x000000a3008e7202 */ /* 0x000fe80000000f00 */
[----:B------:R-:W-:Y:S02]  /*14f30*/  MOV R143, R162 ;  /* 0x000000a2008f7202 */ /* 0x000fe40000000f00 */
[----:B------:R-:W-:Y:S02]  /*14f40*/  MOV R138, R161 ;  /* 0x000000a1008a7202 */ /* 0x000fe40000000f00 */
[----:B------:R-:W-:Y:S02]  /*14f50*/  MOV R139, R160 ;  /* 0x000000a0008b7202 */ /* 0x000fe40000000f00 */
[C---:B------:R-:W-:Y:S01]  /*14f60*/  HMMA.16816.F32 R160, R164.reuse, R156, R4 ;  /* 0x0000009ca4a0723c */ /* 0x040fe20000001804 */
[----:B------:R-:W-:Y:S04]  /*14f70*/  LDSM.16.MT88.4 R4, [R214+0x1b800] ;  /* 0x01b80000d604783b */ /* 0x000fe80000004200 */
[----:B------:R-:W-:Y:S01]  /*14f80*/  MOV R140, R179 ;  /* 0x000000b3008c7202 */ /* 0x000fe20000000f00 */
[C---:B------:R-:W-:Y:S03]  /*14f90*/  HMMA.16816.F32 R156, R164.reuse, R158, R8 ;  /* 0x0000009ea49c723c */ /* 0x040fe60000001808 */
[----:B------:R-:W-:Y:S02]  /*14fa0*/  LDSM.16.MT88.4 R8, [R213+0x1b800] ;  /* 0x01b80000d508783b */ /* 0x000fe40000004200 */
[----:B------:R-:W-:Y:S01]  /*14fb0*/  MOV R141, R177 ;  /* 0x000000b1008d7202 */ /* 0x000fe20000000f00 */
[C---:B--2---:R-:W-:Y:S05]  /*14fc0*/  HMMA.16816.F32 R152, R164.reuse, R144, R12 ;  /* 0x00000090a498723c */ /* 0x044fea000000180c */
[----:B------:R-:W-:Y:S02]  /*14fd0*/  MOV R136, R178 ;  /* 0x000000b200887202 */ /* 0x000fe40000000f00 */
        /* <DEDUP_REMOVED lines=9> */
[C---:B------:R-:W-:Y:S01]  /*15070*/  HMMA.16816.F32 R140, R164.reuse, R170, R24 ;  /* 0x000000aaa48c723c */ /* 0x040fe20000001818 */
[----:B------:R-:W-:Y:S02]  /*15080*/  LDSM.16.MT88.4 R24, [R216+0x1f800] ;  /* 0x01f80000d818783b */ /* 0x000fe40000004200 */
[----:B------:R-:W-:Y:S02]  /*15090*/  MOV R17, R136 ;  /* 0x0000008800117202 */ /* 0x000fe40000000f00 */
[----:B------:R-:W-:Y:S02]  /*150a0*/  MOV R18, R137 ;  /* 0x0000008900127202 */ /* 0x000fe40000000f00 */
[----:B------:R-:W-:Y:S04]  /*150b0*/  MOV R171, R138 ;  /* 0x0000008a00ab7202 */ /* 0x000fe80000000f00 */
[----:B------:R-:W-:Y:S02]  /*150c0*/  MOV R170, R139 ;  /* 0x0000008b00aa7202 */ /* 0x000fe40000000f00 */
[C---:B-1----:R-:W-:Y:S03]  /*150d0*/  HMMA.16816.F32 R136, R164.reuse, R172, R28 ;  /* 0x000000aca488723c */ /* 0x042fe6000000181c */
[----:B------:R-:W-:Y:S02]  /*150e0*/  MOV R16, R15 ;  /* 0x0000000f00107202 */ /* 0x000fe40000000f00 */
[----:B------:R-:W1:Y:S01]  /*150f0*/  LDSM.16.MT88.4 R12, [R212+0x1b800] ;  /* 0x01b80000d40c783b */ /* 0x000e620000004200 */
[C---:B------:R-:W-:Y:S05]  /*15100*/  HMMA.16816.F32 R36, R164.reuse, R174, R36 ;  /* 0x000000aea424723c */ /* 0x040fea0000001824 */
[----:B------:R-:W-:Y:S01]  /*15110*/  MOV R30, R16 ;  /* 0x00000010001e7202 */ /* 0x000fe20000000f00 */
[C---:B--2---:R-:W-:Y:S05]  /*15120*/  HMMA.16816.F32 R40, R164.reuse, R176, R40 ;  /* 0x000000b0a428723c */ /* 0x044fea0000001828 */
[----:B------:R-:W-:Y:S01]  /*15130*/  MOV R29, R17 ;  /* 0x00000011001d7202 */ /* 0x000fe20000000f00 */
[C---:B------:R-:W-:Y:S05]  /*15140*/  HMMA.16816.F32 R44, R164.reuse, R178, R44 ;  /* 0x000000b2a42c723c */ /* 0x040fea000000182c */
[----:B------:R-:W-:Y:S01]  /*15150*/  MOV R28, R18 ;  /* 0x00000012001c7202 */ /* 0x000fe20000000f00 */
[C---:B------:R-:W-:Y:S05]  /*15160*/  HMMA.16816.F32 R48, R164.reuse, R4, R48 ;  /* 0x00000004a430723c */ /* 0x040fea0000001830 */
[----:B------:R-:W-:Y:S01]  /*15170*/  MOV R173, R19 ;  /* 0x0000001300ad7202 */ /* 0x000fe20000000f00 */
[C---:B------:R-:W-:Y:S01]  /*15180*/  HMMA.16816.F32 R52, R164.reuse, R6, R52 ;  /* 0x00000006a434723c */ /* 0x040fe20000001834 */
[----:B------:R-:W2:Y:S04]  /*15190*/  LDSM.16.MT88.4 R16, [R216+0x1d800] ;  /* 0x01d80000d810783b */ /* 0x000ea80000004200 */
[----:B------:R-:W-:Y:S01]  /*151a0*/  MOV R31, R23 ;  /* 0x00000017001f7202 */ /* 0x000fe20000000f00 */
[C---:B------:R-:W-:Y:S03]  /*151b0*/  HMMA.16816.F32 R56, R164.reuse, R8, R56 ;  /* 0x00000008a438723c */ /* 0x040fe60000001838 */
[----:B------:R-:W3:Y:S02]  /*151c0*/  LDSM.16.MT88.4 R20, [R214+0x1d800] ;  /* 0x01d80000d614783b */ /* 0x000ee40000004200 */
[----:B------:R-:W-:Y:S01]  /*151d0*/  MOV R172, R3 ;  /* 0x0000000300ac7202 */ /* 0x000fe20000000f00 */
[C---:B------:R-:W-:Y:S05]  /*151e0*/  HMMA.16816.F32 R60, R164.reuse, R10, R60 ;  /* 0x0000000aa43c723c */ /* 0x040fea000000183c */
[----:B------:R-:W4:Y:S01]  /*151f0*/  LDSM.16.MT88.4 R4, [R213+0x1d800] ;  /* 0x01d80000d504783b */ /* 0x000f220000004200 */
[C---:B-1----:R-:W-:Y:S05]  /*15200*/  HMMA.16816.F32 R64, R164.reuse, R12, R64 ;  /* 0x0000000ca440723c */ /* 0x042fea0000001840 */
[----:B------:R-:W-:Y:S01]  /*15210*/  FADD.FTZ R3, R183, R184 ;  /* 0x000000b8b7037221 */ /* 0x000fe20000010000 */
[C---:B------:R-:W-:Y:S01]  /*15220*/  HMMA.16816.F32 R68, R164.reuse, R14, R68 ;  /* 0x0000000ea444723c */ /* 0x040fe20000001844 */
[----:B------:R-:W1:Y:S04]  /*15230*/  LDSM.16.MT88.4 R8, [R212+0x1d800] ;  /* 0x01d80000d408783b */ /* 0x000e680000004200 */
[----:B------:R-:W-:Y:S04]  /*15240*/  FADD.FTZ R3, R182, R3 ;  /* 0x00000003b6037221 */ /* 0x000fe80000010000 */
[----:B------:R-:W5:Y:S02]  /*15250*/  LDSM.16.MT88.4 R12, [R214+0x1f800] ;  /* 0x01f80000d60c783b */ /* 0x000f640000004200 */
[----:B------:R-:W-:Y:S01]  /*15260*/  FADD.FTZ R3, R192, R3 ;  /* 0x00000003c0037221 */ /* 0x000fe20000010000 */
[C---:B--2---:R-:W-:Y:S06]  /*15270*/  HMMA.16816.F32 R72, R164.reuse, R16, R72 ;  /* 0x00000010a448723c */ /* 0x044fec0000001848 */
[C---:B------:R-:W-:Y:S01]  /*15280*/  HMMA.16816.F32 R76, R164.reuse, R18, R76 ;  /* 0x00000012a44c723c */ /* 0x040fe2000000184c */
[----:B------:R-:W2:Y:S05]  /*15290*/  LDSM.16.MT88.4 R16, [R213+0x1f800] ;  /* 0x01f80000d510783b */ /* 0x000eaa0000004200 */
[C---:B---3--:R-:W-:Y:S06]  /*152a0*/  HMMA.16816.F32 R80, R164.reuse, R20, R80 ;  /* 0x00000014a450723c */ /* 0x048fec0000001850 */
[C---:B------:R-:W-:Y:S06]  /*152b0*/  HMMA.16816.F32 R84, R164.reuse, R22, R84 ;  /* 0x00000016a454723c */ /* 0x040fec0000001854 */
[C---:B----4-:R-:W-:Y:S06]  /*152c0*/  HMMA.16816.F32 R88, R164.reuse, R4, R88 ;  /* 0x00000004a458723c */ /* 0x050fec0000001858 */
[C---:B------:R-:W-:Y:S01]  /*152d0*/  HMMA.16816.F32 R92, R164.reuse, R6, R92 ;  /* 0x00000006a45c723c */ /* 0x040fe2000000185c */
[----:B------:R-:W3:Y:S05]  /*152e0*/  LDSM.16.MT88.4 R4, [R212+0x1f800] ;  /* 0x01f80000d404783b */ /* 0x000eea0000004200 */
[C---:B-1----:R-:W-:Y:S06]  /*152f0*/  HMMA.16816.F32 R96, R164.reuse, R8, R96 ;  /* 0x00000008a460723c */ /* 0x042fec0000001860 */
        /* <DEDUP_REMOVED lines=15> */
[C---:B---3--:R-:W-:Y:S04]  /*153f0*/  HMMA.16816.F32 R128, R164.reuse, R4, R128 ;  /* 0x00000004a480723c */ /* 0x048fe80000001880 */
[----:B------:R-:W-:Y:S01]  /*15400*/  FADD.FTZ R191, R28, R191 ;  /* 0x000000bf1cbf7221 */ /* 0x000fe20000010000 */
[----:B------:R-:W-:Y:S01]  /*15410*/  FADD.FTZ R3, R29, R3 ;  /* 0x000000031d037221 */ /* 0x000fe20000010000 */
[----:B------:R-:W-:Y:S05]  /*15420*/  HMMA.16816.F32 R132, R164, R6, R132 ;  /* 0x00000006a484723c */ /* 0x000fea0000001884 */
[----:B------:R-:W-:Y:S01]  /*15430*/  FADD.FTZ R8, R30, R191 ;  /* 0x000000bf1e087221 */ /* 0x000fe20000010000 */
[----:B------:R-:W-:Y:S01]  /*15440*/  FADD.FTZ R3, R31, R3 ;  /* 0x000000031f037221 */ /* 0x000fe20000010000 */
[----:B------:R-:W-:Y:S04]  /*15450*/  MOV R164, R0 ;  /* 0x0000000000a47202 */ /* 0x000fe80000000f00 */
        /* <DEDUP_REMOVED lines=10> */
[----:B------:R-:W-:Y:S03]  /*15500*/  FADD.FTZ R249, R186, R187 ;  /* 0x000000bbbaf97221 */ /* 0x000fe60000010000 */
[----:B------:R-:W-:Y:S01]  /*15510*/  FADD.FTZ R252, R35, R194 ;  /* 0x000000c223fc7221 */ /* 0x000fe20000010000 */
[----:B------:R-:W-:Y:S06]  /*15520*/  @P0 BRA `(.L_x_1633) ;  /* 0xffffffb800140947 */ /* 0x000fec000383ffff */
.L_x_1632:
[----:B------:R-:W1:Y:S01]  /*15530*/  SHFL.BFLY PT, R4, R249, 0x2, 0x1f ;  /* 0x0c401f00f9047f89 */ /* 0x000e6200000e0000 */
[----:B-----5:R-:W-:Y:S01]  /*15540*/  MOV R10, 0x3f800000 ;  /* 0x3f800000000a7802 */ /* 0x020fe20000000f00 */
        /* <DEDUP_REMOVED lines=15> */
[----:B------:R-:W-:-:S04]  /*15640*/  LEA.HI R9, R3, R4, RZ, 0x2 ;  /* 0x0000000403097211 */ /* 0x000fc800078f10ff */
[--C-:B------:R-:W-:Y:S02]  /*15650*/  SHF.R.S32.HI R8, RZ, 0x2, R9.reuse ;  /* 0x00000002ff087819 */ /* 0x100fe40000011409 */
        /* <DEDUP_REMOVED lines=8> */
[----:B------:R-:W-:Y:S02]  /*156e0*/  LEA.HI R8, R3, R4, RZ, 0x5 ;  /* 0x0000000403087211 */ /* 0x000fe400078f28ff */
[C---:B------:R-:W-:Y:S01]  /*156f0*/  SHF.L.U32 R12, R7.reuse, 0x6, RZ ;  /* 0x00000006070c7819 */ /* 0x040fe200000006ff */
[----:B-1----:R-:W-:Y:S01]  /*15700*/  FMUL.FTZ R10, R10, UR4 ;  /* 0x000000040a0a7c20 */ /* 0x002fe20008410000 */
[----:B------:R-:W-:Y:S02]  /*15710*/  R2P PR, R7, 0x6 ;  /* 0x0000000607007804 */ /* 0x000fe40000000000 */
[----:B------:R-:W-:Y:S01]  /*15720*/  LOP3.LUT R12, R12, 0x1c0, RZ, 0xc0, !PT ;  /* 0x000001c00c0c7812 */ /* 0x000fe200078ec0ff */
        /* <DEDUP_REMOVED lines=66> */
[----:B------:R-:W-:Y:S01]  /*15b50*/  SHF.R.S32.HI R10, RZ, 0x5, R8 ;  /* 0x00000005ff0a7819 */ /* 0x000fe20000011408 */
[----:B-1----:R-:W-:Y:S01]  /*15b60*/  ULEA UR4, UR4, UR6, 0x18 ;  /* 0x0000000604047291 */ /* 0x002fe2000f8ec03f */
[----:B------:R-:W-:Y:S01]  /*15b70*/  LOP3.LUT R7, R7, 0x1, RZ, 0xc0, !PT ;  /* 0x0000000107077812 */ /* 0x000fe200078ec0ff */
[C---:B------:R-:W-:Y:S01]  /*15b80*/  FMUL.FTZ R162, R11.reuse, R162 ;  /* 0x000000a20ba27220 */ /* 0x040fe20000410000 */
[----:B------:R-:W-:Y:S01]  /*15b90*/  LEA R9, R10, R9, 0x9 ;  /* 0x000000090a097211 */ /* 0x000fe200078e48ff */
[C---:B------:R-:W-:Y:S01]  /*15ba0*/  FMUL.FTZ R163, R11.reuse, R163 ;  /* 0x000000a30ba37220 */ /* 0x040fe20000410000 */
[----:B------:R-:W-:Y:S01]  /*15bb0*/  LEA.HI R12, R12, R12, RZ, 0x1d ;  /* 0x0000000c0c0c7211 */ /* 0x000fe200078fe8ff */
[----:B------:R-:W-:Y:S01]  /*15bc0*/  FMUL.FTZ R158, R11, R158 ;  /* 0x0000009e0b9e7220 */ /* 0x000fe20000410000 */
[----:B------:R-:W-:Y:S01]  /*15bd0*/  ISETP.NE.U32.AND P4, PT, R7, 0x1, PT ;  /* 0x000000010700780c */ /* 0x000fe20003f85070 */
[----:B------:R-:W-:Y:S01]  /*15be0*/  FMUL.FTZ R159, R11, R159 ;  /* 0x0000009f0b9f7220 */ /* 0x000fe20000410000 */
[----:B------:R-:W-:Y:S01]  /*15bf0*/  LEA R9, R9, R12, 0x1 ;  /* 0x0000000c09097211 */ /* 0x000fe200078e08ff */
[C---:B------:R-:W-:Y:S01]  /*15c00*/  FMUL.FTZ R154, R11.reuse, R154 ;  /* 0x0000009a0b9a7220 */ /* 0x040fe20000410000 */
[----:B------:R-:W-:Y:S01]  /*15c10*/  MOV R7, 0x20 ;  /* 0x0000002000077802 */ /* 0x000fe20000000f00 */
[----:B------:R-:W-:Y:S01]  /*15c20*/  FMUL.FTZ R155, R11, R155 ;  /* 0x0000009b0b9b7220 */ /* 0x000fe20000410000 */
[----:B------:R-:W-:Y:S01]  /*15c30*/  LEA R9, R9, UR4, 0x1 ;  /* 0x0000000409097c11 */ /* 0x000fe2000f8e08ff */
[----:B------:R-:W-:Y:S01]  /*15c40*/  FMUL.FTZ R150, R11, R150 ;  /* 0x000000960b967220 */ /* 0x000fe20000410000 */
[----:B------:R-:W-:Y:S01]  /*15c50*/  SEL R12, R7, 0xffffffe0, !P1 ;  /* 0xffffffe0070c7807 */ /* 0x000fe20004800000 */
        /* <DEDUP_REMOVED lines=181> */
[----:B------:R-:W-:Y:S05]  /*167b0*/  @P1 BRA `(.L_x_1636) ;  /* 0x00000000001c1947 */ /* 0x000fea0003800000 */
[----:B------:R-:W2:Y:S01]  /*167c0*/  S2UR UR8, SR_CTAID.Y ;  /* 0x00000000000879c3 */ /* 0x000ea20000002600 */
[----:B------:R-:W-:Y:S01]  /*167d0*/  ULDC.64 UR6, c[0x0][0x290] ;  /* 0x0000a40000067ab9 */ /* 0x000fe20000000a00 */
[----:B--2---:R-:W-:Y:S02]  /*167e0*/  USHF.R.S32.HI UR4, URZ, 0x1f, UR8 ;  /* 0x0000001f3f047899 */ /* 0x004fe40008011408 */
[----:B------:R-:W-:Y:S02]  /*167f0*/  UIMAD.WIDE.U32 UR12, UR8, UR6, URZ ;  /* 0x00000006080c72a5 */ /* 0x000fe4000f8e003f */
[----:B------:R-:W-:-:S04]  /*16800*/  UIMAD UR4, UR4, UR6, URZ ;  /* 0x00000006040472a4 */ /* 0x000fc8000f8e023f */
[----:B------:R-:W-:-:S04]  /*16810*/  UIMAD UR4, UR8, UR7, UR4 ;  /* 0x00000007080472a4 */ /* 0x000fc8000f8e0204 */
[----:B------:R-:W-:-:S12]  /*16820*/  UIADD3 UR8, UR13, UR4, URZ ;  /* 0x000000040d087290 */ /* 0x000fd8000fffe03f */
.L_x_1636:
[----:B------:R-:W2:Y:S01]  /*16830*/  S2R R11, SR_TID.X ;  /* 0x00000000000b7919 */ /* 0x000ea20000002100 */
[----:B------:R-:W-:Y:S01]  /*16840*/  ULDC.U8 UR4, c[0x0][0x3d9] ;  /* 0x0000f64000047ab9 */ /* 0x000fe20000000000 */
[----:B------:R-:W3:Y:S01]  /*16850*/  S2UR UR6, SR_CTAID.X ;  /* 0x00000000000679c3 */ /* 0x000ee20000002500 */
[----:B------:R-:W-:Y:S01]  /*16860*/  ISETP.NE.AND P2, PT, RZ, UR4, PT ;  /* 0x00000004ff007c0c */ /* 0x000fe2000bf45270 */
[----:B------:R-:W-:Y:S01]  /*16870*/  STS [R23+0x8000], R100 ;  /* 0x0080006417007388 */ /* 0x000fe20000000800 */
[----:B------:R-:W-:Y:S01]  /*16880*/  ULDC.U8 UR10, c[0x0][0x3d8] ;  /* 0x0000f600000a7ab9 */ /* 0x000fe20000000000 */
[----:B------:R-:W4:Y:S01]  /*16890*/  @P3 MUFU.LG2 R6, R6 ;  /* 0x0000000600063308 */ /* 0x000f220000000c00 */
[----:B------:R-:W-:Y:S01]  /*168a0*/  ISETP.NE.AND P1, PT, RZ, UR10, PT ;  /* 0x0000000aff007c0c */ /* 0x000fe2000bf25270 */
[----:B------:R-:W-:Y:S01]  /*168b0*/  STS [R23+0x8400], R102 ;  /* 0x0084006617007388 */ /* 0x000fe20000000800 */
[----:B------:R-:W-:Y:S02]  /*168c0*/  LEA.HI R3, R3, R4, RZ, 0x3 ;  /* 0x0000000403037211 */ /* 0x000fe400078f18ff */
[----:B------:R-:W-:Y:S01]  /*168d0*/  ISETP.EQ.AND P1, PT, RZ, UR4, P1 ;  /* 0x00000004ff007c0c */ /* 0x000fe20008f22270 */
[----:B------:R-:W-:Y:S04]  /*168e0*/  STS [R9+0xc000], R104 ;  /* 0x00c0006809007388 */ /* 0x000fe80000000800 */
[----:B------:R-:W-:Y:S01]  /*168f0*/  STS [R9+0xc400], R106 ;  /* 0x00c4006a09007388 */ /* 0x000fe20000000800 */
[----:B------:R-:W5:Y:S03]  /*16900*/  @P2 LDC.64 R24, c[0x0][0x2c0] ;  /* 0x0000b000ff182b82 */ /* 0x000f660000000a00 */
[----:B------:R-:W-:Y:S04]  /*16910*/  STS [R13+0xc000], R108 ;  /* 0x00c0006c0d007388 */ /* 0x000fe80000000800 */
[----:B------:R1:W-:Y:S01]  /*16920*/  STS [R13+0xc400], R110 ;  /* 0x00c4006e0d007388 */ /* 0x0003e20000000800 */
[----:B------:R-:W-:Y:S01]  /*16930*/  @!P1 PLOP3.LUT P5, PT, PT, PT, PT, 0x8, 0x0 ;  /* 0x000000000000981c */ /* 0x000fe20003fae170 */
[----:B---3--:R-:W-:-:S02]  /*16940*/  UIMAD UR4, UR6, -0x80, UR19 ;  /* 0xffffff80060478a4 */ /* 0x008fc4000f8e0213 */
[----:B------:R-:W-:Y:S04]  /*16950*/  STS [R15+0xc000], R112 ;  /* 0x00c000700f007388 */ /* 0x000fe80000000800 */
[----:B------:R-:W-:Y:S04]  /*16960*/  STS [R15+0xc400], R114 ;  /* 0x00c400720f007388 */ /* 0x000fe80000000800 */
[----:B------:R-:W-:Y:S04]  /*16970*/  STS [R7+0xc000], R116 ;  /* 0x00c0007407007388 */ /* 0x000fe80000000800 */
[----:B------:R3:W-:Y:S01]  /*16980*/  STS [R7+0xc400], R118 ;  /* 0x00c4007607007388 */ /* 0x0007e20000000800 */
[----:B-----5:R-:W-:-:S03]  /*16990*/  @P2 IMAD R24, R25, R24, RZ ;  /* 0x0000001819182224 */ /* 0x020fc600078e02ff */
[----:B------:R-:W-:Y:S04]  /*169a0*/  STS [R17+0xc000], R120 ;  /* 0x00c0007811007388 */ /* 0x000fe80000000800 */
[----:B------:R5:W-:Y:S01]  /*169b0*/  STS [R17+0xc400], R122 ;  /* 0x00c4007a11007388 */ /* 0x000be20000000800 */
[----:B-1----:R-:W-:Y:S02]  /*169c0*/  LOP3.LUT R13, R8, 0xffffffe0, RZ, 0xc0, !PT ;  /* 0xffffffe0080d7812 */ /* 0x002fe400078ec0ff */
[----:B--2---:R-:W-:Y:S01]  /*169d0*/  SHF.R.S32.HI R8, RZ, 0x1f, R11 ;  /* 0x0000001fff087819 */ /* 0x004fe2000001140b */
[----:B------:R-:W1:Y:S02]  /*169e0*/  S2R R16, SR_CTAID.Y ;  /* 0x0000000000107919 */ /* 0x000e640000002600 */
[----:B------:R-:W-:Y:S01]  /*169f0*/  IMAD.IADD R4, R4, 0x1, -R13 ;  /* 0x0000000104047824 */ /* 0x000fe200078e0a0d */
[CC--:B------:R-:W-:Y:S01]  /*16a00*/  LEA.HI R18, R8.reuse, R11.reuse, RZ, 0x5 ;  /* 0x0000000b08127211 */ /* 0x0c0fe200078f28ff */
[----:B------:R-:W2:Y:S01]  /*16a10*/  S2R R9, SR_CTAID.Z ;  /* 0x0000000000097919 */ /* 0x000ea20000002700 */
[----:B------:R-:W-:-:S02]  /*16a20*/  LEA.HI R8, R8, R11, RZ, 0x3 ;  /* 0x0000000b08087211 */ /* 0x000fc400078f18ff */
[----:B------:R-:W-:Y:S01]  /*16a30*/  LOP3.LUT R18, R18, 0xffffffe0, RZ, 0xc0, !PT ;  /* 0xffffffe012127812 */ /* 0x000fe200078ec0ff */
[----:B------:R-:W-:Y:S04]  /*16a40*/  STS [R19+0xc000], R124 ;  /* 0x00c0007c13007388 */ /* 0x000fe80000000800 */
[----:B------:R4:W-:Y:S01]  /*16a50*/  STS [R19+0xc400], R126 ;  /* 0x00c4007e13007388 */ /* 0x0009e20000000800 */
[----:B---3--:R-:W3:Y:S03]  /*16a60*/  @P2 LDC R7, c[0x0][0x2c0] ;  /* 0x0000b000ff072b82 */ /* 0x008ee60000000800 */
[----:B------:R-:W-:Y:S04]  /*16a70*/  STS [R21+0xc000], R128 ;  /* 0x00c0008015007388 */ /* 0x000fe80000000800 */
[----:B------:R1:W-:Y:S01]  /*16a80*/  STS [R21+0xc400], R130 ;  /* 0x00c4008215007388 */ /* 0x0003e20000000800 */
[----:B-----5:R-:W2:Y:S03]  /*16a90*/  @P3 LDC R17, c[0x0][0x2e8] ;  /* 0x0000ba00ff113b82 */ /* 0x020ea60000000800 */
[----:B------:R-:W-:Y:S04]  /*16aa0*/  STS [R23+0xc000], R132 ;  /* 0x00c0008417007388 */ /* 0x000fe80000000800 */
[----:B------:R5:W-:Y:S01]  /*16ab0*/  STS [R23+0xc400], R134 ;  /* 0x00c4008617007388 */ /* 0x000be20000000800 */
[----:B----4-:R-:W-:Y:S01]  /*16ac0*/  SHF.R.S32.HI R19, RZ, 0x3, R3 ;  /* 0x00000003ff137819 */ /* 0x010fe20000011403 */
[----:B-1----:R-:W-:Y:S01]  /*16ad0*/  @P2 IMAD.MOV.U32 R21, RZ, RZ, 0x1 ;  /* 0x00000001ff152424 */ /* 0x002fe200078e00ff */
[----:B-----5:R-:W-:Y:S01]  /*16ae0*/  @!P1 CS2R R22, SRZ ;  /* 0x0000000000169805 */ /* 0x020fe2000001ff00 */
[----:B------:R-:W-:Y:S06]  /*16af0*/  @!P1 BRA `(.L_x_1637) ;  /* 0x00000000001c9947 */ /* 0x000fec0003800000 */
[----:B------:R-:W1:Y:S01]  /*16b00*/  S2UR UR9, SR_CTAID.Y ;  /* 0x00000000000979c3 */ /* 0x000e620000002600 */
[----:B------:R-:W-:Y:S01]  /*16b10*/  ULDC UR7, c[0x0][0x2c4] ;  /* 0x0000b10000077ab9 */ /* 0x000fe20000000800 */
[----:B------:R-:W-:Y:S01]  /*16b20*/  PLOP3.LUT P5, PT, PT, PT, PT, 0x80, 0x0 ;  /* 0x000000000000781c */ /* 0x000fe20003faf070 */
[----:B-1----:R-:W-:-:S04]  /*16b30*/  @!UP0 UIMAD UR17, UR9, UR7, URZ ;  /* 0x00000007091182a4 */ /* 0x002fc8000f8e023f */
[----:B------:R-:W-:Y:S02]  /*16b40*/  USHF.R.S32.HI UR7, URZ, 0x1f, UR17 ;  /* 0x0000001f3f077899 */ /* 0x000fe40008011411 */
[----:B------:R-:W-:-:S04]  /*16b50*/  IMAD.U32 R22, RZ, RZ, UR17 ;  /* 0x00000011ff167e24 */ /* 0x000fc8000f8e00ff */
[----:B------:R-:W-:Y:S02]  /*16b60*/  MOV R23, UR7 ;  /* 0x0000000700177c02 */ /* 0x000fe40008000f00 */
.L_x_1637:
[----:B------:R-:W-:Y:S05]  /*16b70*/  @P2 BRA `(.L_x_1638) ;  /* 0x0000000000182947 */ /* 0x000fea0003800000 */
[----:B------:R-:W1:Y:S01]  /*16b80*/  LDC R24, c[0x0][0x2c4] ;  /* 0x0000b100ff187b82 */ /* 0x000e620000000800 */
[----:B------:R-:W-:Y:S02]  /*16b90*/  ISETP.NE.AND P1, PT, RZ, UR10, PT ;  /* 0x0000000aff007c0c */ /* 0x000fe4000bf25270 */
[----:B---3--:R-:W-:-:S05]  /*16ba0*/  MOV R7, 0x1 ;  /* 0x0000000100077802 */ /* 0x008fca0000000f00 */
[----:B------:R-:W3:Y:S08]  /*16bb0*/  LDC R21, c[0x0][0x270] ;  /* 0x00009c00ff157b82 */ /* 0x000ef00000000800 */
[----:B-1----:R-:W3:Y:S02]  /*16bc0*/  @P1 LDC R24, c[0x0][0x2e4] ;  /* 0x0000b900ff181b82 */ /* 0x002ee40000000800 */
[----:B---3--:R-:W-:-:S07]  /*16bd0*/  IMAD R21, R24, R21, RZ ;  /* 0x0000001518157224 */ /* 0x008fce00078e02ff */
.L_x_1638:
[----:B------:R-:W-:Y:S01]  /*16be0*/  BAR.SYNC.DEFER_BLOCKING 0x0 ;  /* 0x0000000000007b1d */ /* 0x000fe20000010000 */
[----:B------:R-:W-:Y:S01]  /*16bf0*/  ISETP.GE.AND P2, PT, R19, UR4, PT ;  /* 0x0000000413007c0c */ /* 0x000fe2000bf46270 */
[----:B------:R-:W-:Y:S01]  /*16c00*/  IMAD.IADD R18, R11, 0x1, -R18 ;  /* 0x000000010b127824 */ /* 0x000fe200078e0a12 */
[----:B------:R-:W-:Y:S01]  /*16c10*/  LEA.HI.SX32 R3, R3, 0x20, 0x1d ;  /* 0x0000002003037811 */ /* 0x000fe200078feaff */
[----:B------:R-:W-:Y:S01]  /*16c20*/  IMAD R16, R16, R21, RZ ;  /* 0x0000001510107224 */ /* 0x000fe200078e02ff */
[----:B------:R-:W-:-:S03]  /*16c30*/  SHF.R.S32.HI R20, RZ, 0x3, R8 ;  /* 0x00000003ff147819 */ /* 0x000fc60000011408 */
[----:B------:R-:W1:Y:S01]  /*16c40*/  @P0 LDC R19, c[0x0][0x2e8] ;  /* 0x0000ba00ff130b82 */ /* 0x000e620000000800 */
[----:B------:R-:W4:Y:S01]  /*16c50*/  @P0 MUFU.LG2 R5, R5 ;  /* 0x0000000500050308 */ /* 0x000f220000000c00 */
[----:B------:R-:W-:Y:S01]  /*16c60*/  ISETP.GE.AND P6, PT, R3, UR4, PT ;  /* 0x0000000403007c0c */ /* 0x000fe2000bfc6270 */
[----:B------:R-:W-:Y:S01]  /*16c70*/  @P3 FMUL.FTZ R25, R6, 0.69314718246459960938 ;  /* 0x3f31721806193820 */ /* 0x000fe20000410000 */
[----:B------:R-:W-:Y:S01]  /*16c80*/  SHF.R.S32.HI R11, RZ, 0x1f, R10 ;  /* 0x0000001fff0b7819 */ /* 0x000fe2000001140a */
[----:B------:R-:W-:Y:S01]  /*16c90*/  VIADD R3, R20, 0x40 ;  /* 0x0000004014037836 */ /* 0x000fe20000000000 */
[----:B------:R-:W-:Y:S01]  /*16ca0*/  LOP3.LUT P4, RZ, R4, 0x3, RZ, 0xc0, !PT ;  /* 0x0000000304ff7812 */ /* 0x000fe2000788c0ff */
[----:B---3--:R-:W-:Y:S01]  /*16cb0*/  IMAD R4, R7, UR6, RZ ;  /* 0x0000000607047c24 */ /* 0x008fe2000f8e02ff */
[----:B------:R-:W-:Y:S01]  /*16cc0*/  LEA.HI R11, R11, R10, RZ, 0x3 ;  /* 0x0000000a0b0b7211 */ /* 0x000fe200078f18ff */
[----:B------:R-:W-:Y:S01]  /*16cd0*/  IMAD.MOV.U32 R8, RZ, RZ, 0x7f800000 ;  /* 0x7f800000ff087424 */ /* 0x000fe200078e00ff */
[----:B------:R-:W-:Y:S01]  /*16ce0*/  SEL R16, R16, RZ, !P5 ;  /* 0x000000ff10107207 */ /* 0x000fe20006800000 */
[----:B--2---:R-:W-:Y:S01]  /*16cf0*/  @P3 FFMA.FTZ R8, R2, R17, R25 ;  /* 0x0000001102083223 */ /* 0x004fe20000010019 */
[----:B------:R-:W-:Y:S01]  /*16d00*/  ISETP.GE.AND P1, PT, R3, UR5, PT ;  /* 0x0000000503007c0c */ /* 0x000fe2000bf26270 */
[----:B------:R-:W-:Y:S01]  /*16d10*/  IMAD.SHL.U32 R4, R4, 0x80, RZ ;  /* 0x0000008004047824 */ /* 0x000fe200078e00ff */
[----:B------:R-:W-:Y:S01]  /*16d20*/  SHF.R.S32.HI R3, RZ, 0x1f, R18 ;  /* 0x0000001fff037819 */ /* 0x000fe20000011412 */
[----:B------:R-:W-:Y:S01]  /*16d30*/  IMAD R17, R9, R24, R16 ;  /* 0x0000001809117224 */ /* 0x000fe200078e0210 */
[----:B------:R-:W-:Y:S01]  /*16d40*/  LOP3.LUT R11, R11, 0xffffff8, RZ, 0xc0, !PT ;  /* 0x0ffffff80b0b7812 */ /* 0x000fe200078ec0ff */
[----:B------:R-:W-:Y:S01]  /*16d50*/  BSSY B0, `(.L_x_1639) ;  /* 0x0000020000007945 */ /* 0x000fe20003800000 */
[----:B------:R2:W3:Y:S01]  /*16d60*/  LDS.128 R12, [R230+0x3000] ;  /* 0x00300000e60c7984 */ /* 0x0004e20000000c00 */
[----:B------:R-:W-:Y:S01]  /*16d70*/  LEA.HI R3, R3, R18, RZ, 0x2 ;  /* 0x0000001203037211 */ /* 0x000fe200078f10ff */
[----:B----4-:R-:W-:Y:S01]  /*16d80*/  @P0 FMUL.FTZ R5, R5, 0.69314718246459960938 ;  /* 0x3f31721805050820 */ /* 0x010fe20000410000 */
[----:B------:R-:W-:Y:S01]  /*16d90*/  IMAD.IADD R11, R10, 0x1, -R11 ;  /* 0x000000010a0b7824 */ /* 0x000fe200078e0a0b */
[----:B------:R-:W-:Y:S01]  /*16da0*/  IADD3 R10, P5, P3, R4, R22, R17 ;  /* 0x00000016040a7210 */ /* 0x000fe20007bbe011 */
[----:B------:R-:W-:Y:S01]  /*16db0*/  IMAD.MOV.U32 R6, RZ, RZ, 0x7f800000 ;  /* 0x7f800000ff067424 */ /* 0x000fe200078e00ff */
[----:B------:R-:W-:Y:S01]  /*16dc0*/  SHF.R.S32.HI R16, RZ, 0x2, R3 ;  /* 0x00000002ff107819 */ /* 0x000fe20000011403 */
[----:B-1----:R-:W-:Y:S01]  /*16dd0*/  @P0 FFMA.FTZ R6, R0, R19, R5 ;  /* 0x0000001300060223 */ /* 0x002fe20000010005 */
[----:B------:R-:W-:-:S02]  /*16de0*/  SHF.R.S32.HI R3, RZ, 0x1f, R4 ;  /* 0x0000001fff037819 */ /* 0x000fc40000011404 */
        /* <DEDUP_REMOVED lines=22> */
.L_x_1640:
[----:B------:R-:W-:Y:S05]  /*16f50*/  BSYNC B0 ;  /* 0x0000000000007941 */ /* 0x000fea0003800000 */
.L_x_1639:
[----:B-1----:R-:W-:Y:S01]  /*16f60*/  SHF.R.S32.HI R2, RZ, 0x1f, R242 ;  /* 0x0000001fff027819 */ /* 0x002fe200000114f2 */
[----:B------:R-:W-:Y:S01]  /*16f70*/  ULDC.64 UR6, c[0x0][0x2a0] ;  /* 0x0000a80000067ab9 */ /* 0x000fe20000000a00 */
[----:B------:R-:W-:Y:S01]  /*16f80*/  IADD3 R24, P0, R242, UR12, RZ ;  /* 0x0000000cf2187c10 */ /* 0x000fe2000ff1e0ff */
[----:B------:R-:W-:Y:S01]  /*16f90*/  IMAD.U32 R3, RZ, RZ, UR18 ;  /* 0x00000012ff037e24 */ /* 0x000fe2000f8e00ff */
[----:B------:R-:W-:Y:S01]  /*16fa0*/  SHF.R.S32.HI R4, RZ, 0x1f, R9 ;  /* 0x0000001fff047819 */ /* 0x000fe20000011409 */
[----:B------:R1:W2:Y:S01]  /*16fb0*/  LDS.128 R16, [R230+0x4000] ;  /* 0x00400000e6107984 */ /* 0x0002a20000000c00 */
[----:B------:R-:W-:Y:S01]  /*16fc0*/  IADD3 R0, R20, 0x60, RZ ;  /* 0x0000006014007810 */ /* 0x000fe20007ffe0ff */
[----:B------:R-:W-:Y:S01]  /*16fd0*/  BSSY B0, `(.L_x_1641) ;  /* 0x000001f000007945 */ /* 0x000fe20003800000 */
[----:B------:R-:W-:Y:S02]  /*16fe0*/  IADD3.X R25, R2, UR8, RZ, P0, !PT ;  /* 0x0000000802197c10 */ /* 0x000fe400087fe4ff */
[----:B------:R-:W-:-:S02]  /*16ff0*/  SHF.R.S32.HI R21, RZ, 0x1f, R20 ;  /* 0x0000001fff157819 */ /* 0x000fc40000011414 */
[----:B------:R-:W-:Y:S01]  /*17000*/  ISETP.GE.AND P0, PT, R0, UR5, PT ;  /* 0x0000000500007c0c */ /* 0x000fe2000bf06270 */
[----:B------:R-:W-:Y:S02]  /*17010*/  IMAD R0, R4, UR6, RZ ;  /* 0x0000000604007c24 */ /* 0x000fe4000f8e02ff */
[----:B------:R-:W-:Y:S01]  /*17020*/  IMAD.WIDE R2, R3, 0x80, R20 ;  /* 0x0000008003027825 */ /* 0x000fe200078e0214 */
[----:B------:R1:W4:Y:S03]  /*17030*/  LDS.128 R4, [R230+0xc000] ;  /* 0x00c00000e6047984 */ /* 0x0003260000000c00 */
[C---:B------:R-:W-:Y:S01]  /*17040*/  IMAD R27, R9.reuse, UR7, R0 ;  /* 0x00000007091b7c24 */ /* 0x040fe2000f8e0200 */
[----:B------:R1:W1:Y:S01]  /*17050*/  LDS.128 R20, [R230] ;  /* 0x00000000e6147984 */ /* 0x0002620000000c00 */
[----:B------:R-:W-:-:S03]  /*17060*/  IMAD.WIDE.U32 R24, R9, UR6, R24 ;  /* 0x0000000609187c25 */ /* 0x000fc6000f8e0018 */
[----:B------:R1:W1:Y:S01]  /*17070*/  LDS.128 R8, [R230+0x8000] ;  /* 0x00800000e6087984 */ /* 0x0002620000000c00 */
        /* <DEDUP_REMOVED lines=17> */
[----:B--2---:R1:W-:Y:S04]  /*17190*/  @!P4 STG.E.128 desc[UR32][R28.64+0x80], R16 ;  /* 0x000080101c00c986 */ /* 0x0043e8000c101d20 */
[----:B------:R1:W-:Y:S04]  /*171a0*/  @!P3 STG.E.128 desc[UR32][R28.64+0x100], R8 ;  /* 0x000100081c00b986 */ /* 0x0003e8000c101d20 */
[----:B----4-:R1:W-:Y:S02]  /*171b0*/  @!P2 STG.E.128 desc[UR32][R28.64+0x180], R4 ;  /* 0x000180041c00a986 */ /* 0x0103e4000c101d20 */
.L_x_1642:
[----:B------:R-:W-:Y:S05]  /*171c0*/  BSYNC B0 ;  /* 0x0000000000007941 */ /* 0x000fea0003800000 */
.L_x_1641:
[----:B-1----:R1:W1:Y:S01]  /*171d0*/  LDS.128 R20, [R230+0x1000] ;  /* 0x00100000e6147984 */ /* 0x0022620000000c00 */
[----:B------:R-:W-:Y:S03]  /*171e0*/  BSSY B0, `(.L_x_1643) ;  /* 0x000001a000007945 */ /* 0x000fe60003800000 */
[----:B--2---:R2:W1:Y:S04]  /*171f0*/  LDS.128 R16, [R230+0x5000] ;  /* 0x00500000e6107984 */ /* 0x0044680000000c00 */
[----:B------:R2:W1:Y:S04]  /*17200*/  LDS.128 R8, [R230+0x9000] ;  /* 0x00900000e6087984 */ /* 0x0004680000000c00 */
[----:B----4-:R2:W4:Y:S01]  /*17210*/  LDS.128 R4, [R230+0xd000] ;  /* 0x00d00000e6047984 */ /* 0x0105220000000c00 */
        /* <DEDUP_REMOVED lines=22> */
.L_x_1644:
[----:B------:R-:W-:Y:S05]  /*17380*/  BSYNC B0 ;  /* 0x0000000000007941 */ /* 0x000fea0003800000 */
.L_x_1643:
        /* <DEDUP_REMOVED lines=27> */
.L_x_1646:
[----:B------:R-:W-:Y:S05]  /*17540*/  BSYNC B0 ;  /* 0x0000000000007941 */ /* 0x000fea0003800000 */
.L_x_1645:
[----:B-1----:R1:W1:Y:S04]  /*17550*/  LDS.128 R8, [R230+0x7000] ;  /* 0x00700000e6087984 */ /* 0x0022680000000c00 */
        /* <DEDUP_REMOVED lines=21> */
[----:B-1----:R3:W-:Y:S04]  /*176b0*/  @!P2 STG.E.128 desc[UR32][R2.64+0x80], R8 ;  /* 0x000080080200a986 */ /* 0x0027e8000c101d20 */
[----:B------:R3:W-:Y:S02]  /*176c0*/  @!P1 STG.E.128 desc[UR32][R2.64+0x100], R4 ;  /* 0x0001000402009986 */ /* 0x0007e4000c101d20 */
[----:B------:R-:W-:Y:S05]  /*176d0*/  @P0 EXIT ;  /* 0x000000000000094d */ /* 0x000fea0003800000 */
[----:B------:R-:W-:Y:S01]  /*176e0*/  STG.E.128 desc[UR32][R2.64+0x180], R16 ;  /* 0x0001801002007986 */ /* 0x000fe2000c101d20 */
[----:B------:R-:W-:Y:S05]  /*176f0*/  EXIT ;  /* 0x000000000000794d */ /* 0x000fea0003800000 */
.L_x_1647:
        /* <DEDUP_REMOVED lines=16> */
.L_x_2416:


//--------------------- .text._ZN5flash16flash_fwd_kernelI23Flash_fwd_kernel_traitsILi256ELi128ELi64ELi8ELb0ELb0EN7cutlass6half_tE19Flash_kernel_traitsILi256ELi128ELi64ELi8ES3_EELb1ELb0ELb0ELb0ELb0ELb1ELb0ELb0EEEvNS_16Flash_fwd_paramsE --------------------------
	.section	.text._ZN5flash16flash_fwd_kernelI23Flash_fwd_kernel_traitsILi256ELi128ELi64ELi8ELb0ELb0EN7cutlass6half_tE19Flash_kernel_traitsILi256ELi128ELi64ELi8ES3_EELb1ELb0ELb0ELb0ELb0ELb1ELb0ELb0EEEvNS_16Flash_fwd_paramsE,"ax",@progbits
	.align	128
        .global         _ZN5flash16flash_fwd_kernelI23Flash_fwd_kernel_traitsILi256ELi128ELi64ELi8ELb0ELb0EN7cutlass6half_tE19Flash_kernel_traitsILi256ELi128ELi64ELi8ES3_EELb1ELb0ELb0ELb0ELb0ELb1ELb0ELb0EEEvNS_16Flash_fwd_paramsE
        .type           _ZN5flash16flash_fwd_kernelI23Flash_fwd_kernel_traitsILi256ELi128ELi64ELi8ELb0ELb0EN7cutlass6half_tE19Flash_kernel_traitsILi256ELi128ELi64ELi8ES3_EELb1ELb0ELb0ELb0ELb0ELb1ELb0ELb0EEEvNS_16Flash_fwd_paramsE,@function
        .size           _ZN5flash16flash_fwd_kernelI23Flash_fwd_kernel_traitsILi256ELi128ELi64ELi8ELb0ELb0EN7cutlass6half_tE19Flash_kernel_traitsILi256ELi128ELi64ELi8ES3_EELb1ELb0ELb0ELb0ELb0ELb1ELb0ELb0EEEvNS_16Flash_fwd_paramsE,(.L_x_2417 - _ZN5flash16flash_fwd_kernelI23Flash_fwd_kernel_traitsILi256ELi128ELi64ELi8ELb0ELb0EN7cutlass6half_tE19Flash_kernel_traitsILi256ELi128ELi64ELi8ES3_EELb1ELb0ELb0ELb0ELb0ELb1ELb0ELb0EEEvNS_16Flash_fwd_paramsE)
        .other          _ZN5flash16flash_fwd_kernelI23Flash_fwd_kernel_traitsILi256ELi128ELi64ELi8ELb0ELb0EN7cutlass6half_tE19Flash_kernel_traitsILi256ELi128ELi64ELi8ES3_EELb1ELb0ELb0ELb0ELb0ELb1ELb0ELb0EEEvNS_16Flash_fwd_paramsE,@"STO_CUDA_ENTRY STV_DEFAULT"
_ZN5flash16flash_fwd_kernelI23Flash_fwd_kernel_traitsILi256ELi128ELi64ELi8ELb0ELb0EN7cutlass6half_tE19Flash_kernel_traitsILi256ELi128ELi64ELi8ES3_EELb1ELb0ELb0ELb0ELb0ELb1ELb0ELb0EEEvNS_16Flash_fwd_paramsE:
.text._ZN5flash16flash_fwd_kernelI23Flash_fwd_kernel_traitsILi256ELi128ELi64ELi8ELb0ELb0EN7cutlass6half_tE19Flash_kernel_traitsILi256ELi128ELi64ELi8ES3_EELb1ELb0ELb0ELb0ELb0ELb1ELb0ELb0EEEvNS_16Flash_fwd_paramsE:
        /* <DEDUP_REMOVED lines=11> */
[----:B------:R-:W-:-:S05]  /*00b0*/  ULDC.64 UR10, c[0x0][0x2f0] ;  /* 0x0000bc00000a7ab9 */ /* 0x000fca0000000a00 */
[----:B------:R-:W4:Y:S01]  /*00c0*/  @P2 LDG.E.64 R6, desc[UR30][R6.64] ;  /* 0x0000001e06062981 */ /* 0x000f22000c1e1b00 */
[----:B------:R-:W-:Y:S01]  /*00d0*/  S2UR UR27, SR_CTAID.X ;  /* 0x00000000001b79c3 */ /* 0x000fe20000002500 */
[----:B-1----:R-:W-:-:S07]  /*00e0*/  @P2 IMAD.MOV.U32 R2, RZ, RZ, R165 ;  /* 0x000000ffff022224 */ /* 0x002fce00078e00a5 */
[----:B------:R-:W1:Y:S01]  /*00f0*/  S2UR UR14, SR_CTAID.Y ;  /* 0x00000000000e79c3 */ /* 0x000e620000002600 */
[----:B--2---:R-:W-:-:S07]  /*0100*/  @P2 IMAD.MOV.U32 R3, RZ, RZ, R78 ;  /* 0x000000ffff032224 */ /* 0x004fce00078e004e */
[----:B------:R-:W2:Y:S01]  /*0110*/  S2UR UR9, SR_CTAID.Z ;  /* 0x00000000000979c3 */ /* 0x000ea20000002700 */
[----:B------:R5:W4:Y:S01]  /*0120*/  @P2 LDG.E.64 R4, desc[UR30][R2.64] ;  /* 0x0000001e02042981 */ /* 0x000b22000c1e1b00 */
[----:B------:R-:W-:-:S06]  /*0130*/  UISETP.NE.U32.AND UP2, UPT, UR6, URZ, UPT ;  /* 0x0000003f0600728c */ /* 0x000fcc000bf45070 */
[----:B------:R-:W4:Y:S01]  /*0140*/  @P2 LDC R0, c[0x0][0x3b0] ;  /* 0x0000ec00ff002b82 */ /* 0x000f220000000800 */
[----:B------:R-:W-:Y:S01]  /*0150*/  UISETP.NE.AND.EX UP2, UPT, UR7, URZ, UPT, UP2 ;  /* 0x0000003f0700728c */ /* 0x000fe2000bf45320 */
[----:B------:R-:W-:Y:S02]  /*0160*/  ULDC.U8 UR6, c[0x0][0x3c2] ;  /* 0x0000f08000067ab9 */ /* 0x000fe40000000000 */
[----:B------:R-:W-:-:S03]  /*0170*/  UISETP.NE.AND UP3, UPT, UR6, URZ, UPT ;  /* 0x0000003f0600728c */ /* 0x000fc6000bf65270 */
[----:B------:R-:W-:Y:S01]  /*0180*/  PLOP3.LUT P0, PT, PT, PT, UP2, 0x80, 0x0 ;  /* 0x000000000000781c */ /* 0x000fe20003f0f028 */
[----:B-1----:R-:W-:Y:S01]  /*0190*/  UIMAD.WIDE UR10, UR14, 0x4, UR10 ;  /* 0x000000040e0a78a5 */ /* 0x002fe2000f8e020a */
[----:B------:R-:W-:Y:S01]  /*01a0*/  ULDC.64 UR6, c[0x0][0x2f8] ;  /* 0x0000be0000067ab9 */ /* 0x000fe20000000a00 */
        /* <DEDUP_REMOVED lines=9> */
[----:B------:R-:W-:Y:S01]  /*0240*/  UIMAD.WIDE UR6, UR14, 0x4, UR6 ;  /* 0x000000040e0678a5 */ /* 0x000fe2000f8e0206 */
[----:B----4-:R-:W-:Y:S02]  /*0250*/  @P2 R2UR UR34, R6 ;  /* 0x00000000062222ca */ /* 0x010fe400000e0000 */
        /* <DEDUP_REMOVED lines=9> */
[----:B------:R-:W-:Y:S02]  /*02f0*/  @UP1 ULDC.64 UR10, c[0x0][0x300] ;  /* 0x0000c000000a1ab9 */ /* 0x000fe40000000a00 */
[----:B------:R-:W-:Y:S01]  /*0300*/  @UP1 UIMAD.WIDE UR10, UR14, 0x4, UR10 ;  /* 0x000000040e0a18a5 */ /* 0x000fe2000f8e020a */
[----:B------:R-:W-:Y:S01]  /*0310*/  PLOP3.LUT P2, PT, PT, PT, UP0, 0x80, 0x0 ;  /* 0x000000000000781c */ /* 0x000fe20003f4f008 */
[----:B-1----:R-:W-:Y:S02]  /*0320*/  @!P3 IMAD.MOV.U32 R6, RZ, RZ, R165 ;  /* 0x000000ffff06b224 */ /* 0x002fe400078e00a5 */
[----:B------:R-:W-:-:S05]  /*0330*/  @!P3 IMAD.MOV.U32 R7, RZ, RZ, R78 ;  /* 0x000000ffff07b224 */ /* 0x000fca00078e004e */
[----:B------:R1:W-:Y:S04]  /*0340*/  @!P3 STG.E.64 desc[UR30][R2.64+0x8], R6 ;  /* 0x000008060200b986 */ /* 0x0003e8000c101b1e */
[----:B------:R-:W2:Y:S04]  /*0350*/  @P0 LDG.E R0, desc[UR30][R4.64+0x4] ;  /* 0x0000041e04000981 */ /* 0x000ea8000c1e1900 */
[----:B-1----:R1:W3:Y:S01]  /*0360*/  @P0 LDG.E R6, desc[UR30][R4.64] ;  /* 0x0000001e04060981 */ /* 0x0022e2000c1e1900 */
[----:B------:R-:W-:Y:S01]  /*0370*/  IMAD.U32 R2, RZ, RZ, UR6 ;  /* 0x00000006ff027e24 */ /* 0x000fe2000f8e00ff */
[----:B------:R-:W-:Y:S01]  /*0380*/  UMOV UR26, 0xffffffff ;  /* 0xffffffff001a7882 */ /* 0x000fe20000000000 */
[----:B------:R-:W-:Y:S01]  /*0390*/  IMAD.U32 R3, RZ, RZ, UR7 ;  /* 0x00000007ff037e24 */ /* 0x000fe2000f8e00ff */
[----:B------:R-:W-:Y:S01]  /*03a0*/  ULDC UR6, c[0x0][0x270] ;  /* 0x00009c0000067ab9 */ /* 0x000fe20000000800 */
[----:B-1----:R-:W-:-:S02]  /*03b0*/  IMAD.U32 R4, RZ, RZ, UR10 ;  /* 0x0000000aff047e24 */ /* 0x002fc4000f8e00ff */
[----:B------:R-:W-:-:S05]  /*03c0*/  IMAD.U32 R5, RZ, RZ, UR11 ;  /* 0x0000000bff057e24 */ /* 0x000fca000f8e00ff */
[----:B------:R-:W4:Y:S04]  /*03d0*/  @P1 LDG.E R4, desc[UR30][R4.64] ;  /* 0x0000001e04041981 */ /* 0x000f28000c1e1900 */
[----:B------:R-:W5:Y:S01]  /*03e0*/  @!P2 LDG.E R5, desc[UR30][R2.64] ;  /* 0x0000001e0205a981 */ /* 0x000f62000c1e1900 */
[----:B------:R-:W-:Y:S01]  /*03f0*/  UMOV UR15, URZ ;  /* 0x0000003f000f7c82 */ /* 0x000fe20008000000 */
[----:B------:R-:W-:Y:S01]  /*0400*/  UIMAD UR7, UR14, UR6, UR9 ;  /* 0x000000060e0772a4 */ /* 0x000fe2000f8e0209 */
[----:B------:R-:W-:Y:S01]  /*0410*/  UMOV UR8, 0xffffffff ;  /* 0xffffffff00087882 */ /* 0x000fe20000000000 */
[----:B--2---:R-:W-:Y:S02]  /*0420*/  @P0 R2UR UR28, R0 ;  /* 0x00000000001c02ca */ /* 0x004fe400000e0000 */
[----:B------:R-:W-:-:S04]  /*0430*/  SHF.R.S32.HI R0, RZ, 0x1f, R80 ;  /* 0x0000001fff007819 */ /* 0x000fc80000011450 */
[----:B------:R-:W-:Y:S02]  /*0440*/  LEA.HI R79, R0, R80, RZ, 0x5 ;  /* 0x00000050004f7211 */ /* 0x000fe400078f28ff */
[----:B---3--:R-:W-:Y:S02]  /*0450*/  @P0 R2UR UR26, R6 ;  /* 0x00000000061a02ca */ /* 0x008fe400000e0000 */
[----:B------:R-:W-:Y:S01]  /*0460*/  ISETP.NE.U32.AND P0, PT, RZ, UR4, PT ;  /* 0x00000004ff007c0c */ /* 0x000fe2000bf05070 */
[----:B------:R-:W-:-:S10]  /*0470*/  USHF.L.U32 UR4, UR7, 0x5, URZ ;  /* 0x0000000507047899 */ /* 0x000fd4000800063f */
[----:B------:R-:W-:Y:S01]  /*0480*/  @UP2 UIADD3 UR28, UR28, -UR26, URZ ;  /* 0x8000001a1c1c2290 */ /* 0x000fe2000fffe03f */
[----:B----4-:R-:W-:Y:S02]  /*0490*/  @P1 R2UR UR15, R4 ;  /* 0x00000000040f12ca */ /* 0x010fe400000e0000 */
[----:B------:R-:W-:-:S05]  /*04a0*/  LOP3.LUT R4, R79, 0xffffffe0, RZ, 0xc0, !PT ;  /* 0xffffffe04f047812 */ /* 0x000fca00078ec0ff */
[----:B------:R-:W-:Y:S01]  /*04b0*/  IMAD.IADD R4, R80, 0x1, -R4 ;  /* 0x0000000150047824 */ /* 0x000fe200078e0a04 */
[----:B------:R-:W-:Y:S01]  /*04c0*/  @!UP2 ULDC UR28, c[0x0][0x2c4] ;  /* 0x0000b100001caab9 */ /* 0x000fe20000000800 */
[----:B-----5:R-:W-:Y:S02]  /*04d0*/  @!P2 R2UR UR8, R5 ;  /* 0x000000000508a2ca */ /* 0x020fe400000e0000 */
[----:B------:R-:W-:Y:S01]  /*04e0*/  ISETP.NE.AND.EX P2, PT, RZ, UR5, PT, P0 ;  /* 0x00000005ff007c0c */ /* 0x000fe2000bf45300 */
[----:B------:R-:W-:Y:S01]  /*04f0*/  USHF.R.S32.HI UR5, URZ, 0x1f, UR4 ;  /* 0x0000001f3f057899 */ /* 0x000fe20008011404 */
[--C-:B------:R-:W-:Y:S02]  /*0500*/  IADD3 R165, P1, P0, R165, UR4, R4.reuse ;  /* 0x00000004a5a57c10 */ /* 0x100fe4000f83e004 */
[----:B------:R-:W-:-:S04]  /*0510*/  SHF.R.S32.HI R4, RZ, 0x1f, R4 ;  /* 0x0000001fff047819 */ /* 0x000fc80000011404 */
        /* <DEDUP_REMOVED lines=9> */
.L_x_1648:
[----:B------:R-:W-:-:S05]  /*05b0*/  ULDC UR7, c[0x0][0x2c8] ;  /* 0x0000b20000077ab9 */ /* 0x000fca0000000800 */
.L_x_1649:
        /* <DEDUP_REMOVED lines=30> */
[CC--:B------:R-:W-:Y:S01]  /*07a0*/  LEA.HI R5, R0.reuse, R80.reuse, RZ, 0x3 ;  /* 0x0000005000057211 */ /* 0x0c0fe200078f18ff */
[----:B------:R-:W-:Y:S01]  /*07b0*/  UIADD3 UR22, -UR22, UR28, URZ ;  /* 0x0000001c16167290 */ /* 0x000fe2000fffe13f */
[----:B------:R-:W-:Y:S01]  /*07c0*/  IMAD.U32 R30, RZ, RZ, UR27 ;  /* 0x0000001bff1e7e24 */ /* 0x000fe2000f8e00ff */
[CC--:B------:R-:W-:Y:S02]  /*07d0*/  LEA.HI R16, R0.reuse, R80.reuse, RZ, 0x6 ;  /* 0x0000005000107211 */ /* 0x0c0fe400078f30ff */
[----:B------:R-:W-:Y:S02]  /*07e0*/  SHF.R.S32.HI R18, RZ, 0x3, R5 ;  /* 0x00000003ff127819 */ /* 0x000fe40000011405 */
[----:B------:R-:W-:Y:S01]  /*07f0*/  LEA.HI R0, R0, R80, RZ, 0x4 ;  /* 0x0000005000007211 */ /* 0x000fe200078f20ff */
[----:B------:R-:W-:Y:S01]  /*0800*/  IMAD.SHL.U32 R16, R16, 0x8, RZ ;  /* 0x0000000810107824 */ /* 0x000fe200078e00ff */
[C---:B------:R-:W-:Y:S01]  /*0810*/  ISETP.GE.AND P4, PT, R18.reuse, UR22, PT ;  /* 0x0000001612007c0c */ /* 0x040fe2000bf86270 */
[----:B------:R-:W-:Y:S01]  /*0820*/  @UP0 ULDC.64 UR4, c[0x0][0x240] ;  /* 0x0000900000040ab9 */ /* 0x000fe20000000a00 */
[----:B------:R-:W-:Y:S01]  /*0830*/  SHF.R.S32.HI R19, RZ, 0x1f, R18 ;  /* 0x0000001fff137819 */ /* 0x000fe20000011412 */
[----:B------:R-:W-:Y:S01]  /*0840*/  @UP0 UIMAD.WIDE.U32 UR6, UR26, UR4, URZ ;  /* 0x000000041a0602a5 */ /* 0x000fe2000f8e003f */
[----:B------:R-:W-:Y:S01]  /*0850*/  IMAD.SHL.U32 R12, R18, 0x40, RZ ;  /* 0x00000040120c7824 */ /* 0x000fe200078e00ff */
[----:B------:R-:W-:-:S02]  /*0860*/  SHF.R.S32.HI R233, RZ, 0x4, R0 ;  /* 0x00000004ffe97819 */ /* 0x000fc40000011400 */
[----:B------:R-:W-:Y:S01]  /*0870*/  @UP0 UIMAD UR10, UR26, UR5, UR7 ;  /* 0x000000051a0a02a4 */ /* 0x000fe2000f8e0207 */
[----:B------:R-:W-:Y:S01]  /*0880*/  IMAD.WIDE R30, R30, 0x80, R18 ;  /* 0x000000801e1e7825 */ /* 0x000fe200078e0212 */
[----:B------:R-:W-:Y:S01]  /*0890*/  @!UP0 USHF.R.S32.HI UR7, URZ, 0x1f, UR14 ;  /* 0x0000001f3f078899 */ /* 0x000fe2000801140e */
[----:B------:R-:W-:Y:S01]  /*08a0*/  LOP3.LUT R12, R12, 0x1c0, RZ, 0xc0, !PT ;  /* 0x000001c00c0c7812 */ /* 0x000fe200078ec0ff */
[----:B------:R-:W-:Y:S01]  /*08b0*/  @!UP0 ULDC.64 UR4, c[0x0][0x228] ;  /* 0x00008a0000048ab9 */ /* 0x000fe20000000a00 */
[----:B-1----:R-:W-:Y:S01]  /*08c0*/  IABS R2, R8 ;  /* 0x0000000800027213 */ /* 0x002fe20000000000 */
[----:B------:R-:W-:Y:S02]  /*08d0*/  @!UP0 UIMAD UR7, UR7, UR4, URZ ;  /* 0x00000004070782a4 */ /* 0x000fe4000f8e023f */
[----:B------:R-:W-:Y:S01]  /*08e0*/  @!UP0 UIMAD.WIDE.U32 UR16, UR14, UR4, URZ ;  /* 0x000000040e1082a5 */ /* 0x000fe2000f8e003f */
[----:B------:R-:W1:Y:S01]  /*08f0*/  I2F.RP R6, R2 ;  /* 0x0000000200067306 */ /* 0x000e620000209400 */
[----:B------:R-:W-:-:S02]  /*0900*/  @!UP0 UIMAD UR7, UR14, UR5, UR7 ;  /* 0x000000050e0782a4 */ /* 0x000fc4000f8e0207 */
[----:B------:R-:W-:Y:S01]  /*0910*/  USHF.R.S32.HI UR4, URZ, 0x1f, UR9 ;  /* 0x0000001f3f047899 */ /* 0x000fe20008011409 */
[----:B--2---:R-:W-:Y:S01]  /*0920*/  IABS R3, R3 ;  /* 0x0000000300037213 */ /* 0x004fe20000000000 */
[----:B------:R-:W-:Y:S01]  /*0930*/  @!UP0 UIADD3 UR10, UR17, UR7, URZ ;  /* 0x00000007110a8290 */ /* 0x000fe2000fffe03f */
[----:B------:R-:W-:Y:S01]  /*0940*/  @!UP0 UMOV UR6, UR16 ;  /* 0x0000001000068c82 */ /* 0x000fe20008000000 */
[----:B------:R-:W-:Y:S02]  /*0950*/  ULEA.HI.SX32 UR5, UR38, 0xffffffff, 0x1a ;  /* 0xffffffff26057891 */ /* 0x000fe4000f8fd23f */
[----:B------:R-:W-:Y:S02]  /*0960*/  UISETP.NE.AND UP0, UPT, UR8, -0x1, UPT ;  /* 0xffffffff0800788c */ /* 0x000fe4000bf05270 */
[----:B------:R-:W-:Y:S01]  /*0970*/  UIMAD UR13, UR5, -0x40, UR12 ;  /* 0xffffffc0050d78a4 */ /* 0x000fe2000f8e020c */
[----:B-1----:R-:W1:Y:S05]  /*0980*/  MUFU.RCP R6, R6 ;  /* 0x0000000600067308 */ /* 0x002e6a0000001000 */
[----:B------:R-:W-:-:S03]  /*0990*/  ISETP.GE.AND P6, PT, R18, UR13, PT ;  /* 0x0000000d12007c0c */ /* 0x000fc6000bfc6270 */
[----:B------:R-:W-:Y:S01]  /*09a0*/  @UP0 UIADD3 UR16, UR15, UR8, URZ ;  /* 0x000000080f100290 */ /* 0x000fe2000fffe03f */
[----:B-1----:R-:W-:-:S04]  /*09b0*/  VIADD R6, R6, 0xffffffe ;  /* 0x0ffffffe06067836 */ /* 0x002fc80000000000 */
[----:B------:R-:W1:Y:S02]  /*09c0*/  F2I.FTZ.U32.TRUNC.NTZ R7, R6 ;  /* 0x0000000600077305 */ /* 0x000e64000021f000 */
[----:B-1----:R-:W-:Y:S02]  /*09d0*/  IMAD.MOV R4, RZ, RZ, -R7 ;  /* 0x000000ffff047224 */ /* 0x002fe400078e0a07 */
[----:B------:R-:W-:Y:S02]  /*09e0*/  IMAD.MOV.U32 R6, RZ, RZ, RZ ;  /* 0x000000ffff067224 */ /* 0x000fe400078e00ff */
[----:B------:R-:W-:-:S04]  /*09f0*/  IMAD R4, R4, R2, RZ ;  /* 0x0000000204047224 */ /* 0x000fc800078e02ff */
[----:B------:R-:W-:-:S04]  /*0a00*/  IMAD.HI.U32 R6, R7, R4, R6 ;  /* 0x0000000407067227 */ /* 0x000fc800078e0006 */
[----:B------:R-:W-:-:S04]  /*0a10*/  IMAD.MOV.U32 R4, RZ, RZ, R3 ;  /* 0x000000ffff047224 */ /* 0x000fc800078e0003 */
[----:B------:R-:W-:Y:S01]  /*0a20*/  IMAD.HI.U32 R235, R6, R4, RZ ;  /* 0x0000000406eb7227 */ /* 0x000fe200078e00ff */
[----:B------:R-:W-:-:S03]  /*0a30*/  LOP3.LUT R6, R8, UR9, RZ, 0x3c, !PT ;  /* 0x0000000908067c12 */ /* 0x000fc6000f8e3cff */
[----:B------:R-:W-:-:S04]  /*0a40*/  IMAD.MOV R3, RZ, RZ, -R235 ;  /* 0x000000ffff037224 */ /* 0x000fc800078e0aeb */
[----:B------:R-:W-:Y:S02]  /*0a50*/  IMAD R3, R2, R3, R4 ;  /* 0x0000000302037224 */ /* 0x000fe400078e0204 */
[----:B------:R-:W-:-:S03]  /*0a60*/  VIADD R4, R18, 0x40 ;  /* 0x0000004012047836 */ /* 0x000fc60000000000 */
[----:B------:R-:W-:Y:S02]  /*0a70*/  ISETP.GT.U32.AND P1, PT, R2, R3, PT ;  /* 0x000000030200720c */ /* 0x000fe40003f24070 */
[----:B------:R-:W-:Y:S02]  /*0a80*/  ISETP.GE.AND P2, PT, R4, UR22, PT ;  /* 0x0000001604007c0c */ /* 0x000fe4000bf46270 */
[----:B------:R-:W-:Y:S01]  /*0a90*/  LOP3.LUT R4, R5, 0xfffffff8, RZ, 0xc0, !PT ;  /* 0xfffffff805047812 */ /* 0x000fe200078ec0ff */
[----:B------:R-:W-:-:S04]  /*0aa0*/  VIADD R5, R18, 0x20 ;  /* 0x0000002012057836 */ /* 0x000fc80000000000 */
[----:B------:R-:W-:Y:S01]  /*0ab0*/  IMAD.IADD R4, R80, 0x1, -R4 ;  /* 0x0000000150047824 */ /* 0x000fe200078e0a04 */
[----:B------:R-:W-:-:S03]  /*0ac0*/  ISETP.GE.AND P3, PT, R5, UR22, PT ;  /* 0x0000001605007c0c */ /* 0x000fc6000bf66270 */
[----:B------:R-:W-:Y:S02]  /*0ad0*/  @!P1 IMAD.IADD R3, R3, 0x1, -R2 ;  /* 0x0000000103039824 */ /* 0x000fe400078e0a02 */
[----:B------:R-:W-:Y:S02]  /*0ae0*/  IMAD.SHL.U32 R26, R4, 0x8, RZ ;  /* 0x00000008041a7824 */ /* 0x000fe400078e00ff */
[----:B------:R-:W-:Y:S01]  /*0af0*/  @!P1 VIADD R235, R235, 0x1 ;  /* 0x00000001ebeb9836 */ /* 0x000fe20000000000 */
[----:B------:R-:W-:Y:S02]  /*0b00*/  ISETP.GE.U32.AND P5, PT, R3, R2, PT ;  /* 0x000000020300720c */ /* 0x000fe40003fa6070 */
[--C-:B------:R-:W-:Y:S01]  /*0b10*/  SHF.R.S32.HI R27, RZ, 0x1f, R26.reuse ;  /* 0x0000001fff1b7819 */ /* 0x100fe2000001141a */
[----:B------:R-:W1:Y:S01]  /*0b20*/  @!P4 LDC.64 R2, c[0x0][0x240] ;  /* 0x00009000ff02cb82 */ /* 0x000e620000000a00 */
[----:B------:R-:W-:Y:S01]  /*0b30*/  IADD3 R10, P0, R26, UR6, RZ ;  /* 0x000000061a0a7c10 */ /* 0x000fe2000ff1e0ff */
[----:B------:R-:W-:Y:S01]  /*0b40*/  ULDC.64 UR6, c[0x0][0x258] ;  /* 0x0000960000067ab9 */ /* 0x000fe20000000a00 */
[----:B------:R-:W-:Y:S01]  /*0b50*/  ISETP.NE.AND P1, PT, R8, RZ, PT ;  /* 0x000000ff0800720c */ /* 0x000fe20003f25270 */
[----:B------:R-:W-:Y:S01]  /*0b60*/  IMAD.U32 R24, RZ, RZ, UR6 ;  /* 0x00000006ff187e24 */ /* 0x000fe2000f8e00ff */
[----:B------:R-:W-:Y:S01]  /*0b70*/  IADD3.X R11, R27, UR10, RZ, P0, !PT ;  /* 0x0000000a1b0b7c10 */ /* 0x000fe200087fe4ff */
[----:B------:R-:W-:Y:S01]  /*0b80*/  UIMAD UR4, UR4, UR6, URZ ;  /* 0x00000006040472a4 */ /* 0x000fe2000f8e023f */
[----:B------:R-:W-:Y:S01]  /*0b90*/  ISETP.GE.AND P0, PT, R6, RZ, PT ;  /* 0x000000ff0600720c */ /* 0x000fe20003f06270 */
[----:B------:R-:W2:Y:S01]  /*0ba0*/  @!P3 LDC.64 R28, c[0x0][0x210] ;  /* 0x00008400ff1cbb82 */ /* 0x000ea20000000a00 */
[----:B------:R-:W-:Y:S01]  /*0bb0*/  LOP3.LUT R13, R12, 0x38, R26, 0xf8, !PT ;  /* 0x000000380c0d7812 */ /* 0x000fe200078ef81a */
[----:B------:R-:W-:Y:S01]  /*0bc0*/  IMAD.WIDE.U32 R24, R24, UR9, R10 ;  /* 0x0000000918187c25 */ /* 0x000fe2000f8e000a */
[----:B------:R-:W-:Y:S01]  /*0bd0*/  UIMAD UR4, UR9, UR7, UR4 ;  /* 0x00000007090472a4 */ /* 0x000fe2000f8e0204 */
[----:B------:R-:W-:Y:S01]  /*0be0*/  SHF.R.U32.HI R12, RZ, 0x3, R12 ;  /* 0x00000003ff0c7819 */ /* 0x000fe2000001160c */
[----:B------:R-:W3:Y:S01]  /*0bf0*/  @!P3 S2R R17, SR_CgaCtaId ;  /* 0x000000000011b919 */ /* 0x000ee20000008800 */
[----:B------:R-:W-:Y:S01]  /*0c00*/  @P5 VIADD R235, R235, 0x1 ;  /* 0x00000001ebeb5836 */ /* 0x000fe20000000000 */
[----:B------:R-:W-:Y:S01]  /*0c10*/  ISETP.GE.AND P5, PT, R5, UR13, PT ;  /* 0x0000000d05007c0c */ /* 0x000fe2000bfa6270 */
[----:B------:R-:W4:Y:S01]  /*0c20*/  @!P4 LDC.64 R10, c[0x0][0x210] ;  /* 0x00008400ff0acb82 */ /* 0x000f220000000a00 */
[----:B------:R-:W-:Y:S01]  /*0c30*/  VIADD R9, R25, UR4 ;  /* 0x0000000419097c36 */ /* 0x000fe20008000000 */
[----:B------:R-:W-:Y:S01]  /*0c40*/  LOP3.LUT R12, R13, R12, RZ, 0x3c, !PT ;  /* 0x0000000c0d0c7212 */ /* 0x000fe200078e3cff */
[----:B------:R-:W-:Y:S01]  /*0c50*/  UMOV UR4, 0x400 ;  /* 0x0000040000047882 */ /* 0x000fe20000000000 */
[----:B------:R-:W-:Y:S01]  /*0c60*/  @!P0 IMAD.MOV R235, RZ, RZ, -R235 ;  /* 0x000000ffffeb8224 */ /* 0x000fe200078e0aeb */
[----:B------:R-:W-:Y:S01]  /*0c70*/  @!P1 LOP3.LUT R235, RZ, R8, RZ, 0x33, !PT ;  /* 0x00000008ffeb9212 */ /* 0x000fe200078e33ff */
[----:B------:R-:W-:Y:S01]  /*0c80*/  @!P4 IMAD.MOV.U32 R8, RZ, RZ, R24 ;  /* 0x000000ffff08c224 */ /* 0x000fe200078e0018 */
[----:B------:R-:W5:Y:S01]  /*0c90*/  @!P6 S2R R13, SR_CgaCtaId ;  /* 0x00000000000de919 */ /* 0x000f620000008800 */
[----:B------:R-:W3:Y:S01]  /*0ca0*/  @!P3 LDC.64 R6, c[0x0][0x240] ;  /* 0x00009000ff06bb82 */ /* 0x000ee20000000a00 */
[-C--:B-1----:R-:W-:Y:S01]  /*0cb0*/  @!P4 IMAD R14, R31, R2.reuse, RZ ;  /* 0x000000021f0ec224 */ /* 0x082fe200078e02ff */
[----:B------:R-:W-:Y:S01]  /*0cc0*/  @UP0 UIADD3 UR10, UR15, UR8, URZ ;  /* 0x000000080f0a0290 */ /* 0x000fe2000fffe03f */
[C---:B------:R-:W-:Y:S01]  /*0cd0*/  @!P4 IMAD.WIDE.U32 R20, R30.reuse, R2, R8 ;  /* 0x000000021e14c225 */ /* 0x040fe200078e0008 */
[----:B------:R-:W-:Y:S01]  /*0ce0*/  @!P3 IADD3 R2, P0, R30, 0x20, RZ ;  /* 0x000000201e02b810 */ /* 0x000fe20007f1e0ff */
[----:B------:R-:W-:-:S02]  /*0cf0*/  @UP0 ULDC.64 UR8, c[0x0][0x248] ;  /* 0x0000920000080ab9 */ /* 0x000fc40000000a00 */
[----:B------:R-:W-:Y:S01]  /*0d00*/  @!P4 IMAD R14, R30, R3, R14 ;  /* 0x000000031e0ec224 */ /* 0x000fe200078e020e */
[----:B------:R-:W1:Y:S01]  /*0d10*/  S2UR UR6, SR_CgaCtaId ;  /* 0x00000000000679c3 */ /* 0x000e620000008800 */
[----:B------:R-:W-:Y:S01]  /*0d20*/  @!P3 IMAD.X R15, RZ, RZ, R31, P0 ;  /* 0x000000ffff0fb224 */ /* 0x000fe200000e061f */
[----:B------:R-:W-:Y:S01]  /*0d30*/  @UP0 UIMAD.WIDE.U32 UR18, UR16, UR8, URZ ;  /* 0x00000008101202a5 */ /* 0x000fe2000f8e003f */
[----:B------:R-:W-:Y:S01]  /*0d40*/  @!P4 IMAD.IADD R14, R21, 0x1, R14 ;  /* 0x00000001150ec824 */ /* 0x000fe200078e020e */
[----:B------:R-:W-:Y:S01]  /*0d50*/  @UP0 UIMAD UR16, UR16, UR9, URZ ;  /* 0x00000009101002a4 */ /* 0x000fe2000f8e023f */
[----:B------:R-:W-:Y:S02]  /*0d60*/  @!P3 IMAD.MOV.U32 R21, RZ, RZ, R9 ;  /* 0x000000ffff15b224 */ /* 0x000fe400078e0009 */
[----:B------:R-:W-:Y:S01]  /*0d70*/  VIADD R3, R18, 0x60 ;  /* 0x0000006012037836 */ /* 0x000fe20000000000 */
[----:B----4-:R-:W-:Y:S01]  /*0d80*/  @!P4 LEA R10, P0, R20, R10, 0x1 ;  /* 0x0000000a140ac211 */ /* 0x010fe200078008ff */
[----:B------:R-:W-:-:S03]  /*0d90*/  @UP0 UIADD3 UR16, UR19, UR16, URZ ;  /* 0x0000001013100290 */ /* 0x000fc6000fffe03f */
[----:B------:R-:W-:Y:S01]  /*0da0*/  @!P4 LEA.HI.X R11, R20, R11, R14, 0x1, P0 ;  /* 0x0000000b140bc211 */ /* 0x000fe200000f0c0e */
[----:B------:R-:W-:Y:S01]  /*0db0*/  @!P3 IMAD.MOV.U32 R20, RZ, RZ, R24 ;  /* 0x000000ffff14b224 */ /* 0x000fe200078e0018 */
[----:B------:R-:W-:Y:S01]  /*0dc0*/  ISETP.GE.AND P1, PT, R3, UR22, PT ;  /* 0x0000001603007c0c */ /* 0x000fe2000bf26270 */
[-C--:B---3--:R-:W-:Y:S01]  /*0dd0*/  @!P3 IMAD R15, R15, R6.reuse, RZ ;  /* 0x000000060f0fb224 */ /* 0x088fe200078e02ff */
[----:B------:R-:W-:Y:S01]  /*0de0*/  LOP3.LUT R3, R12, 0xfffffe00, R16, 0xf8, !PT ;  /* 0xfffffe000c037812 */ /* 0x000fe200078ef810 */
[----:B------:R-:W-:Y:S01]  /*0df0*/  @!P3 IMAD.WIDE.U32 R20, R2, R6, R20 ;  /* 0x000000060214b225 */ /* 0x000fe200078e0014 */
[----:B------:R-:W3:Y:S01]  /*0e00*/  @!P5 S2R R12, SR_CgaCtaId ;  /* 0x00000000000cd919 */ /* 0x000ee20000008800 */
[----:B------:R-:W-:Y:S02]  /*0e10*/  LOP3.LUT R6, R0, 0xfffffff0, RZ, 0xc0, !PT ;  /* 0xfffffff000067812 */ /* 0x000fe400078ec0ff */
[----:B------:R-:W-:Y:S01]  /*0e20*/  @!P3 IMAD R7, R2, R7, R15 ;  /* 0x000000070207b224 */ /* 0x000fe200078e020f */
[----:B--2---:R-:W-:Y:S01]  /*0e30*/  @!P3 LEA R28, P0, R20, R28, 0x1 ;  /* 0x0000001c141cb211 */ /* 0x004fe200078008ff */
[----:B------:R-:W2:Y:S01]  /*0e40*/  @!P2 S2R R15, SR_CgaCtaId ;  /* 0x00000000000fa919 */ /* 0x000ea20000008800 */
[----:B-1----:R-:W-:Y:S01]  /*0e50*/  ULEA UR4, UR6, UR4, 0x18 ;  /* 0x0000000406047291 */ /* 0x002fe2000f8ec03f */
[----:B------:R-:W-:Y:S01]  /*0e60*/  @!P3 IMAD.IADD R7, R21, 0x1, R7 ;  /* 0x000000011507b824 */ /* 0x000fe200078e0207 */
[----:B------:R-:W-:Y:S01]  /*0e70*/  LEA.HI R2, R0, R233, RZ, 0x1 ;  /* 0x000000e900027211 */ /* 0x000fe200078f08ff */
[----:B------:R-:W1:Y:S01]  /*0e80*/  @!P1 S2R R14, SR_CgaCtaId ;  /* 0x00000000000e9919 */ /* 0x000e620000008800 */
[----:B------:R-:W-:Y:S01]  /*0e90*/  @UP0 ULDC.64 UR6, c[0x0][0x250] ;  /* 0x0000940000060ab9 */ /* 0x000fe20000000a00 */
[----:B------:R-:W-:Y:S01]  /*0ea0*/  IMAD.IADD R6, R80, 0x1, -R6 ;  /* 0x0000000150067824 */ /* 0x000fe200078e0a06 */
[----:B------:R-:W-:Y:S01]  /*0eb0*/  @!P3 LEA.HI.X R29, R20, R29, R7, 0x1, P0 ;  /* 0x0000001d141db211 */ /* 0x000fe200000f0c07 */
[----:B------:R-:W-:Y:S01]  /*0ec0*/  @UP0 UIMAD.WIDE.U32 UR20, UR10, UR6, URZ ;  /* 0x000000060a1402a5 */ /* 0x000fe2000f8e003f */
[----:B------:R-:W-:Y:S01]  /*0ed0*/  @!P2 IADD3 R20, P0, R30, 0x40, RZ ;  /* 0x000000401e14a810 */ /* 0x000fe20007f1e0ff */
[----:B------:R-:W-:Y:S01]  /*0ee0*/  @UP0 UIMAD UR10, UR10, UR7, URZ ;  /* 0x000000070a0a02a4 */ /* 0x000fe2000f8e023f */
[----:B------:R-:W-:-:S02]  /*0ef0*/  LEA R236, R3, UR4, 0x1 ;  /* 0x0000000403ec7c11 */ /* 0x000fc4000f8e08ff */
[----:B------:R-:W-:Y:S01]  /*0f00*/  LOP3.LUT R2, R2, 0xfffffffe, RZ, 0xc0, !PT ;  /* 0xfffffffe02027812 */ /* 0x000fe200078ec0ff */
[--C-:B------:R-:W-:Y:S01]  /*0f10*/  @!P2 IMAD.X R23, RZ, RZ, R31.reuse, P0 ;  /* 0x000000ffff17a224 */ /* 0x100fe200000e061f */
[----:B------:R-:W-:Y:S01]  /*0f20*/  @!P1 IADD3 R16, P0, R30, 0x60, RZ ;  /* 0x000000601e109810 */ /* 0x000fe20007f1e0ff */
[----:B------:R-:W-:Y:S01]  /*0f30*/  @!PT LDS RZ, [RZ] ;  /* 0x00000000fffff984 */ /* 0x000fe20000000800 */
[----:B------:R-:W-:Y:S01]  /*0f40*/  @!PT LDS RZ, [RZ] ;  /* 0x00000000fffff984 */ /* 0x000fe20000000800 */
[----:B------:R-:W-:Y:S01]  /*0f50*/  @!PT LDS RZ, [RZ] ;  /* 0x00000000fffff984 */ /* 0x000fe20000000800 */
[----:B------:R4:W-:Y:S01]  /*0f60*/  @!P4 LDGSTS.E.BYPASS.LTC128B.128 [R236], desc[UR30][R10.64] ;  /* 0x000000000aeccfae */ /* 0x0009e2000b901d5e */
[----:B------:R-:W-:Y:S01]  /*0f70*/  @!P2 MOV R0, 0x400 ;  /* 0x000004000000a802 */ /* 0x000fe20000000f00 */
[----:B------:R-:W-:Y:S01]  /*0f80*/  IMAD.IADD R233, R233, 0x1, -R2 ;  /* 0x00000001e9e97824 */ /* 0x000fe200078e0a02 */
[----:B------:R-:W-:Y:S01]  /*0f90*/  @!P3 MOV R2, 0x400 ;  /* 0x000004000002b802 */ /* 0x000fe20000000f00 */
[----:B------:R-:W-:Y:S01]  /*0fa0*/  @!P1 IMAD.X R21, RZ, RZ, R31, P0 ;  /* 0x000000ffff159224 */ /* 0x000fe200000e061f */
[----:B------:R-:W-:Y:S01]  /*0fb0*/  PLOP3.LUT P0, PT, PT, PT, UP0, 0x80, 0x0 ;  /* 0x000000000000781c */ /* 0x000fe20003f0f008 */
[----:B------:R4:W-:Y:S01]  /*0fc0*/  @!P4 LDGSTS.E.BYPASS.LTC128B.128 [R236+0x4000], desc[UR30][R10.64+0x80] ;  /* 0x040000800aeccfae */ /* 0x0009e2000b901d5e */
[----:B------:R-:W-:Y:S01]  /*0fd0*/  @UP0 UIADD3 UR17, UR21, UR10, URZ ;  /* 0x0000000a15110290 */ /* 0x000fe2000fffe03f */
[----:B------:R-:W-:-:S02]  /*0fe0*/  @!P3 LEA R17, R17, R2, 0x18 ;  /* 0x000000021111b211 */ /* 0x000fc400078ec0ff */
[----:B------:R4:W-:Y:S04]  /*0ff0*/  @!P4 LDGSTS.E.BYPASS.LTC128B.128 [R236+0x8000], desc[UR30][R10.64+0x100] ;  /* 0x080001000aeccfae */ /* 0x0009e8000b901d5e */
[----:B------:R4:W-:Y:S01]  /*1000*/  @!P4 LDGSTS.E.BYPASS.LTC128B.128 [R236+0xc000], desc[UR30][R10.64+0x180] ;  /* 0x0c0001800aeccfae */ /* 0x0009e2000b901d5e */
[----:B------:R-:W-:Y:S02]  /*1010*/  ISETP.GE.AND P4, PT, R5, UR13, PT ;  /* 0x0000000d05007c0c */ /* 0x000fe4000bf86270 */
[----:B------:R-:W-:Y:S02]  /*1020*/  @!P6 MOV R5, 0x400 ;  /* 0x000004000005e802 */ /* 0x000fe40000000f00 */
[----:B--2---:R-:W-:Y:S02]  /*1030*/  @!P2 LEA R15, R15, R0, 0x18 ;  /* 0x000000000f0fa211 */ /* 0x004fe400078ec0ff */
[----:B-----5:R-:W-:-:S02]  /*1040*/  @!P6 LEA R13, R13, R5, 0x18 ;  /* 0x000000050d0de211 */ /* 0x020fc400078ec0ff */
[----:B------:R-:W-:-:S04]  /*1050*/  SHF.R.S32.HI R5, RZ, 0x1f, R6 ;  /* 0x0000001fff057819 */ /* 0x000fc80000011406 */
[----:B------:R-:W-:Y:S01]  /*1060*/  LEA.HI R5, R5, R6, RZ, 0x3 ;  /* 0x0000000605057211 */ /* 0x000fe200078f18ff */
[----:B-1-3--:R-:W-:Y:S06]  /*1070*/  @P0 BRA `(.L_x_1651) ;  /* 0x0000000000340947 */ /* 0x00afec0003800000 */
        /* <DEDUP_REMOVED lines=13> */
.L_x_1651:
        /* <DEDUP_REMOVED lines=13> */
.L_x_1652:
[----:B------:R-:W-:Y:S01]  /*1220*/  IMAD R2, R19, UR8, RZ ;  /* 0x0000000813027c24 */ /* 0x000fe2000f8e02ff */
[----:B------:R-:W-:Y:S01]  /*1230*/  @!P5 MOV R7, 0x400 ;  /* 0x000004000007d802 */ /* 0x000fe20000000f00 */
[C---:B----4-:R-:W-:Y:S01]  /*1240*/  IMAD.WIDE.U32 R10, R18.reuse, UR8, R26 ;  /* 0x00000008120a7c25 */ /* 0x050fe2000f8e001a */
        /* <DEDUP_REMOVED lines=17> */
[----:B------:R-:W2:Y:S01]  /*1360*/  @!P1 LDC.64 R10, c[0x0][0x240] ;  /* 0x00009000ff0a9b82 */ /* 0x000ea20000000a00 */
[C---:B------:R-:W-:Y:S01]  /*1370*/  @!P2 IMAD R15, R3.reuse, 0x2, R15 ;  /* 0x00000002030fa824 */ /* 0x040fe200078e020f */
[----:B------:R-:W-:Y:S01]  /*1380*/  USHF.L.U32 UR25, UR8, 0x6, URZ ;  /* 0x0000000608197899 */ /* 0x000fe2000800063f */
[----:B------:R-:W-:Y:S01]  /*1390*/  @!P1 IMAD R14, R3, 0x2, R14 ;  /* 0x00000002030e9824 */ /* 0x000fe200078e020e */
[----:B------:R-:W-:Y:S01]  /*13a0*/  IADD3.X R239, R27, UR17, R2, P0, !PT ;  /* 0x000000111bef7c10 */ /* 0x000fe200087fe402 */
[C---:B------:R-:W-:Y:S01]  /*13b0*/  @!P6 IMAD R13, R3.reuse, 0x2, R13 ;  /* 0x00000002030de824 */ /* 0x040fe200078e020d */
[----:B------:R-:W-:Y:S01]  /*13c0*/  UIMAD UR14, UR24, UR5, URZ ;  /* 0x00000005180e72a4 */ /* 0x000fe2000f8e023f */
[----:B------:R-:W-:Y:S01]  /*13d0*/  @!P5 IMAD R12, R3, 0x2, R12 ;  /* 0x00000002030cd824 */ /* 0x000fe200078e020c */
[----:B------:R-:W-:Y:S01]  /*13e0*/  @!PT LDS RZ, [RZ] ;  /* 0x00000000fffff984 */ /* 0x000fe20000000800 */
[----:B------:R-:W-:Y:S01]  /*13f0*/  @!PT LDS RZ, [RZ] ;  /* 0x00000000fffff984 */ /* 0x000fe20000000800 */
[----:B------:R-:W-:Y:S01]  /*1400*/  @!PT LDS RZ, [RZ] ;  /* 0x00000000fffff984 */ /* 0x000fe20000000800 */
[----:B------:R-:W-:Y:S01]  /*1410*/  @!P3 LDGSTS.E.BYPASS.LTC128B.128 [R17+0x1000], desc[UR30][R28.64] ;  /* 0x010000001c11bfae */ /* 0x000fe2000b901d5e */
[----:B------:R-:W3:Y:S01]  /*1420*/  @!P2 LDC.64 R2, c[0x0][0x210] ;  /* 0x00008400ff02ab82 */ /* 0x000ee20000000a00 */
[--C-:B------:R-:W-:Y:S01]  /*1430*/  @!P2 IMAD.MOV.U32 R27, RZ, RZ, R9.reuse ;  /* 0x000000ffff1ba224 */ /* 0x100fe200078e0009 */
[----:B------:R-:W-:Y:S01]  /*1440*/  UIMAD.WIDE.U32 UR16, UR5, UR6, URZ ;  /* 0x00000006051072a5 */ /* 0x000fe2000f8e003f */
[----:B------:R-:W-:Y:S01]  /*1450*/  @!P1 IMAD.MOV.U32 R25, RZ, RZ, R9 ;  /* 0x000000ffff199224 */ /* 0x000fe200078e0009 */
[----:B------:R-:W-:Y:S01]  /*1460*/  @!P3 LDGSTS.E.BYPASS.LTC128B.128 [R17+0x5000], desc[UR30][R28.64+0x80] ;  /* 0x050000801c11bfae */ /* 0x000fe2000b901d5e */
[----:B------:R-:W-:Y:S01]  /*1470*/  @!P2 IMAD.MOV.U32 R26, RZ, RZ, R24 ;  /* 0x000000ffff1aa224 */ /* 0x000fe200078e0018 */
[----:B------:R-:W-:Y:S01]  /*1480*/  SHF.R.S32.HI R79, RZ, 0x5, R79 ;  /* 0x00000005ff4f7819 */ /* 0x000fe2000001144f */
[-C--:B-1----:R-:W-:Y:S01]  /*1490*/  @!P2 IMAD R19, R23, R6.reuse, RZ ;  /* 0x000000061713a224 */ /* 0x082fe200078e02ff */
[----:B------:R-:W1:Y:S01]  /*14a0*/  @!P1 LDC.64 R8, c[0x0][0x210] ;  /* 0x00008400ff089b82 */ /* 0x000e620000000a00 */
[----:B------:R-:W-:Y:S01]  /*14b0*/  @!P2 IMAD.WIDE.U32 R26, R20, R6, R26 ;  /* 0x00000006141aa225 */ /* 0x000fe200078e001a */
[----:B------:R-:W-:Y:S01]  /*14c0*/  @!P3 LDGSTS.E.BYPASS.LTC128B.128 [R17+0x9000], desc[UR30][R28.64+0x100] ;  /* 0x090001001c11bfae */ /* 0x000fe2000b901d5e */
[----:B------:R-:W-:-:S02]  /*14d0*/  UISETP.GE.AND UP0, UPT, UR12, 0x41, UPT ;  /* 0x000000410c00788c */ /* 0x000fc4000bf06270 */
[----:B------:R-:W-:Y:S01]  /*14e0*/  @!P2 IMAD R19, R20, R7, R19 ;  /* 0x000000071413a224 */ /* 0x000fe200078e0213 */
[----:B------:R4:W-:Y:S01]  /*14f0*/  @!P3 LDGSTS.E.BYPASS.LTC128B.128 [R17+0xd000], desc[UR30][R28.64+0x180] ;  /* 0x0d0001801c11bfae */ /* 0x0009e2000b901d5e */
[----:B--2---:R-:W-:Y:S01]  /*1500*/  @!P1 IMAD R21, R21, R10, RZ ;  /* 0x0000000a15159224 */ /* 0x004fe200078e02ff */
[----:B------:R-:W2:Y:S01]  /*1510*/  @!P6 LDC.64 R6, c[0x0][0x218] ;  /* 0x00008600ff06eb82 */ /* 0x000ea20000000a00 */
[----:B------:R-:W-:Y:S02]  /*1520*/  @!P2 IMAD.IADD R19, R27, 0x1, R19 ;  /* 0x000000011b13a824 */ /* 0x000fe400078e0213 */
[----:B------:R-:W-:Y:S02]  /*1530*/  IMAD R242, R22, UR10, RZ ;  /* 0x0000000a16f27c24 */ /* 0x000fe4000f8e02ff */
[----:B------:R-:W-:Y:S02]  /*1540*/  @!P1 IMAD R11, R16, R11, R21 ;  /* 0x0000000b100b9224 */ /* 0x000fe400078e0215 */
[----:B------:R-:W-:Y:S01]  /*1550*/  IMAD.WIDE.U32 R240, R235, UR10, R240 ;  /* 0x0000000aebf07c25 */ /* 0x000fe2000f8e00f0 */
[----:B---3--:R-:W-:-:S03]  /*1560*/  @!P2 LEA R20, P0, R26, R2, 0x1 ;  /* 0x000000021a14a211 */ /* 0x008fc600078008ff */
[C---:B------:R-:W-:Y:S01]  /*1570*/  IMAD R242, R235.reuse, UR11, R242 ;  /* 0x0000000bebf27c24 */ /* 0x040fe2000f8e02f2 */
[----:B------:R-:W-:Y:S01]  /*1580*/  @!P2 LEA.HI.X R21, R26, R3, R19, 0x1, P0 ;  /* 0x000000031a15a211 */ /* 0x000fe200000f0c13 */
[----:B------:R-:W-:Y:S01]  /*1590*/  ULDC.64 UR10, c[0x0][0x268] ;  /* 0x00009a00000a7ab9 */ /* 0x000fe20000000a00 */
[----:B------:R-:W3:Y:S01]  /*15a0*/  @!P5 LDC.64 R2, c[0x0][0x218] ;  /* 0x00008600ff02db82 */ /* 0x000ee20000000a00 */
[----:B------:R-:W-:Y:S02]  /*15b0*/  IMAD R22, R22, UR10, RZ ;  /* 0x0000000a16167c24 */ /* 0x000fe4000f8e02ff */
[----:B------:R-:W-:Y:S01]  /*15c0*/  @!P1 IMAD.WIDE.U32 R24, R16, R10, R24 ;  /* 0x0000000a10189225 */ /* 0x000fe200078e0018 */
[----:B------:R-:W-:Y:S03]  /*15d0*/  @!P2 LDGSTS.E.BYPASS.LTC128B.128 [R15+0x2000], desc[UR30][R20.64] ;  /* 0x02000000140fafae */ /* 0x000fe6000b901d5e */
[C---:B------:R-:W-:Y:S01]  /*15e0*/  IMAD.WIDE.U32 R238, R235.reuse, UR10, R238 ;  /* 0x0000000aebee7c25 */ /* 0x040fe2000f8e00ee */
[----:B-1----:R-:W-:Y:S01]  /*15f0*/  @!P1 LEA R10, P0, R24, R8, 0x1 ;  /* 0x00000008180a9211 */ /* 0x002fe200078008ff */
[----:B------:R-:W-:Y:S01]  /*1600*/  USHF.L.U64.HI UR10, UR8, 0x5, UR9 ;  /* 0x00000005080a7899 */ /* 0x000fe20008010209 */
[----:B------:R-:W-:Y:S01]  /*1610*/  @!P2 LDGSTS.E.BYPASS.LTC128B.128 [R15+0x6000], desc[UR30][R20.64+0x80] ;  /* 0x06000080140fafae */ /* 0x000fe2000b901d5e */
[----:B------:R-:W-:Y:S01]  /*1620*/  IMAD R235, R235, UR11, R22 ;  /* 0x0000000bebeb7c24 */ /* 0x000fe2000f8e0216 */
[----:B------:R-:W-:Y:S01]  /*1630*/  USHF.R.S32.HI UR11, URZ, 0x1f, UR5 ;  /* 0x0000001f3f0b7899 */ /* 0x000fe20008011405 */
[----:B------:R-:W-:Y:S01]  /*1640*/  IMAD.IADD R243, R241, 0x1, R242 ;  /* 0x00000001f1f37824 */ /* 0x000fe200078e02f2 */
[----:B------:R-:W-:Y:S01]  /*1650*/  @!P2 LDGSTS.E.BYPASS.LTC128B.128 [R15+0xa000], desc[UR30][R20.64+0x100] ;  /* 0x0a000100140fafae */ /* 0x000fe2000b901d5e */
[----:B------:R-:W-:Y:S01]  /*1660*/  IMAD.U32 R8, RZ, RZ, UR5 ;  /* 0x00000005ff087e24 */ /* 0x000fe2000f8e00ff */
[----:B------:R-:W-:Y:S01]  /*1670*/  UIMAD UR9, UR11, UR25, UR14 ;  /* 0x000000190b0972a4 */ /* 0x000fe2000f8e020e */
[----:B------:R-:W-:Y:S01]  /*1680*/  IMAD.MOV.U32 R242, RZ, RZ, R240 ;  /* 0x000000fffff27224 */ /* 0x000fe200078e00f0 */
[----:B------:R-:W-:Y:S01]  /*1690*/  USHF.L.U32 UR14, UR8, 0x5, URZ ;  /* 0x00000005080e7899 */ /* 0x000fe2000800063f */
[----:B------:R-:W-:Y:S01]  /*16a0*/  @!P1 IMAD.IADD R11, R25, 0x1, R11 ;  /* 0x00000001190b9824 */ /* 0x000fe200078e020b */
[----:B------:R1:W-:Y:S01]  /*16b0*/  @!P2 LDGSTS.E.BYPASS.LTC128B.128 [R15+0xe000], desc[UR30][R20.64+0x180] ;  /* 0x0e000180140fafae */ /* 0x0003e2000b901d5e */
[----:B----4-:R-:W-:Y:S01]  /*16c0*/  IMAD.WIDE.U32 R16, R8, UR25, R242 ;  /* 0x0000001908107c25 */ /* 0x010fe2000f8e00f2 */
[----:B------:R-:W-:-:S02]  /*16d0*/  UIMAD UR8, UR11, UR6, URZ ;  /* 0x000000060b0872a4 */ /* 0x000fc4000f8e023f */
[----:B------:R-:W-:Y:S01]  /*16e0*/  @!P1 LEA.HI.X R11, R24, R9, R11, 0x1, P0 ;  /* 0x00000009180b9211 */ /* 0x000fe200000f0c0b */
[----:B------:R-:W-:Y:S01]  /*16f0*/  VIADD R8, R17, UR9 ;  /* 0x0000000911087c36 */ /* 0x000fe20008000000 */
[----:B--2---:R-:W-:Y:S01]  /*1700*/  @!P6 LEA R22, P0, R16, R6, 0x1 ;  /* 0x000000061016e211 */ /* 0x004fe200078008ff */
[----:B------:R-:W-:Y:S01]  /*1710*/  IMAD.SHL.U32 R76, R0, 0x40, RZ ;  /* 0x00000040004c7824 */ /* 0x000fe200078e00ff */
[C---:B------:R-:W-:Y:S01]  /*1720*/  @!P5 IADD3 R6, P2, R16.reuse, UR14, RZ ;  /* 0x0000000e1006dc10 */ /* 0x040fe2000ff5e0ff */
[----:B------:R-:W-:Y:S01]  /*1730*/  @!P1 LDGSTS.E.BYPASS.LTC128B.128 [R14+0x3000], desc[UR30][R10.64] ;  /* 0x030000000a0e9fae */ /* 0x000fe2000b901d5e */
[----:B------:R-:W-:Y:S01]  /*1740*/  @!P6 LEA.HI.X R23, R16, R7, R8, 0x1, P0 ;  /* 0x000000071017e211 */ /* 0x000fe200000f0c08 */
[----:B------:R-:W-:Y:S01]  /*1750*/  UIMAD UR8, UR5, UR7, UR8 ;  /* 0x00000007050872a4 */ /* 0x000fe2000f8e0208 */
[----:B------:R-:W-:Y:S01]  /*1760*/  @!P5 IADD3.X R8, R8, UR10, RZ, P2, !PT ;  /* 0x0000000a0808dc10 */ /* 0x000fe200097fe4ff */
[----:B------:R-:W-:Y:S01]  /*1770*/  @!P1 LDGSTS.E.BYPASS.LTC128B.128 [R14+0x7000], desc[UR30][R10.64+0x80] ;  /* 0x070000800a0e9fae */ /* 0x000fe2000b901d5e */
[----:B---3--:R-:W-:Y:S01]  /*1780*/  @!P5 LEA R2, P0, R6, R2, 0x1 ;  /* 0x000000020602d211 */ /* 0x008fe200078008ff */
[----:B------:R-:W-:Y:S01]  /*1790*/  UIADD3 UR8, UR17, UR8, URZ ;  /* 0x0000000811087290 */ /* 0x000fe2000fffe03f */
[----:B------:R-:W-:Y:S01]  /*17a0*/  LOP3.LUT R76, R76, 0x1c0, RZ, 0xc0, !PT ;  /* 0x000001c04c4c7812 */ /* 0x000fe200078ec0ff */
[----:B------:R-:W-:Y:S01]  /*17b0*/  @!P1 LDGSTS.E.BYPASS.LTC128B.128 [R14+0xb000], desc[UR30][R10.64+0x100] ;  /* 0x0b0001000a0e9fae */ /* 0x000fe2000b901d5e */
[----:B------:R-:W-:Y:S01]  /*17c0*/  @!P5 LEA.HI.X R3, R6, R3, R8, 0x1, P0 ;  /* 0x000000030603d211 */ /* 0x000fe200000f0c08 */
[----:B------:R-:W-:Y:S01]  /*17d0*/  IMAD.IADD R235, R239, 0x1, R235 ;  /* 0x00000001efeb7824 */ /* 0x000fe200078e02eb */
[----:B------:R-:W-:Y:S01]  /*17e0*/  ISETP.GE.AND P0, PT, R18, UR13, PT ;  /* 0x0000000d12007c0c */ /* 0x000fe2000bf06270 */
[----:B------:R2:W-:Y:S01]  /*17f0*/  @!P1 LDGSTS.E.BYPASS.LTC128B.128 [R14+0xf000], desc[UR30][R10.64+0x180] ;  /* 0x0f0001800a0e9fae */ /* 0x0005e2000b901d5e */
[----:B------:R-:W-:-:S02]  /*1800*/  IMAD.U32 R9, RZ, RZ, UR8 ;  /* 0x00000008ff097e24 */ /* 0x000fc4000f8e00ff */
[----:B------:R-:W-:Y:S01]  /*1810*/  IMAD.SHL.U32 R77, R5, 0x40, RZ ;  /* 0x00000040054d7824 */ /* 0x000fe200078e00ff */
[----:B------:R-:W-:Y:S01]  /*1820*/  @!P6 LDGSTS.E.BYPASS.LTC128B.128 [R13+0x10000], desc[UR30][R22.64] ;  /* 0x10000000160defae */ /* 0x000fe2000b901d5e */
[----:B-1----:R-:W-:-:S03]  /*1830*/  IMAD.U32 R15, RZ, RZ, UR17 ;  /* 0x00000011ff0f7e24 */ /* 0x002fc6000f8e00ff */
[----:B------:R-:W-:Y:S01]  /*1840*/  @!P6 LDGSTS.E.BYPASS.LTC128B.128 [R13+0x12000], desc[UR30][R22.64+0x80] ;  /* 0x12000080160defae */ /* 0x000fe2000b901d5e */
[----:B------:R-:W-:-:S03]  /*1850*/  LOP3.LUT R77, R77, 0xfffffe00, RZ, 0xc0, !PT ;  /* 0xfffffe004d4d7812 */ /* 0x000fc600078ec0ff */
[----:B------:R-:W-:Y:S01]  /*1860*/  @!P6 LDGSTS.E.BYPASS.LTC128B.128 [R13+0x14000], desc[UR30][R22.64+0x100] ;  /* 0x14000100160defae */ /* 0x000fe2000b901d5e */
[----:B------:R-:W1:Y:S01]  /*1870*/  @!P0 LDC.64 R6, c[0x0][0x220] ;  /* 0x00008800ff068b82 */ /* 0x000e620000000a00 */
[----:B------:R-:W-:Y:S02]  /*1880*/  IMAD R234, R79, 0x400, R77 ;  /* 0x000004004fea7824 */ /* 0x000fe400078e024d */
[----:B------:R3:W-:Y:S04]  /*1890*/  @!P6 LDGSTS.E.BYPASS.LTC128B.128 [R13+0x16000], desc[UR30][R22.64+0x180] ;  /* 0x16000180160defae */ /* 0x0007e8000b901d5e */
[----:B------:R-:W-:Y:S04]  /*18a0*/  @!P5 LDGSTS.E.BYPASS.LTC128B.128 [R12+0x11000], desc[UR30][R2.64] ;  /* 0x11000000020cdfae */ /* 0x000fe8000b901d5e */
[----:B------:R-:W-:Y:S01]  /*18b0*/  @!P5 LDGSTS.E.BYPASS.LTC128B.128 [R12+0x13000], desc[UR30][R2.64+0x80] ;  /* 0x13000080020cdfae */ /* 0x000fe2000b901d5e */
[----:B--2---:R-:W-:-:S03]  /*18c0*/  IMAD.SHL.U32 R10, R4, 0x40, RZ ;  /* 0x00000040040a7824 */ /* 0x004fc600078e00ff */
[----:B------:R-:W-:Y:S01]  /*18d0*/  @!P5 LDGSTS.E.BYPASS.LTC128B.128 [R12+0x15000], desc[UR30][R2.64+0x100] ;  /* 0x15000100020cdfae */ /* 0x000fe2000b901d5e */
[----:B------:R-:W-:Y:S02]  /*18e0*/  IMAD.SHL.U32 R11, R233, 0x8, RZ ;  /* 0x00000008e90b7824 */ /* 0x000fe400078e00ff */
[----:B------:R-:W-:Y:S01]  /*18f0*/  IMAD.U32 R14, RZ, RZ, UR16 ;  /* 0x00000010ff0e7e24 */ /* 0x000fe2000f8e00ff */
[----:B------:R2:W-:Y:S01]  /*1900*/  @!P5 LDGSTS.E.BYPASS.LTC128B.128 [R12+0x17000], desc[UR30][R2.64+0x180] ;  /* 0x17000180020cdfae */ /* 0x0005e2000b901d5e */
[----:B------:R-:W-:Y:S02]  /*1910*/  LOP3.LUT R10, R10, 0x1c0, RZ, 0xc0, !PT ;  /* 0x000001c00a0a7812 */ /* 0x000fe400078ec0ff */
[----:B------:R-:W-:Y:S01]  /*1920*/  LOP3.LUT R11, R76, 0x8, R11, 0xf8, !PT ;  /* 0x000000084c0b7812 */ /* 0x000fe200078ef80b */
[----:B------:R-:W0:Y:S01]  /*1930*/  LDGDEPBAR ;  /* 0x00000000000079af */ /* 0x000e220000000000 */
[----:B------:R-:W-:Y:S02]  /*1940*/  SHF.R.U32.HI R76, RZ, 0x3, R76 ;  /* 0x00000003ff4c7819 */ /* 0x000fe4000001164c */
[----:B------:R-:W-:-:S02]  /*1950*/  LEA R8, P1, R14, R238, 0x6 ;  /* 0x000000ee0e087211 */ /* 0x000fc400078230ff */
[----:B------:R-:W-:Y:S01]  /*1960*/  LOP3.LUT R76, R11, R76, RZ, 0x3c, !PT ;  /* 0x0000004c0b4c7212 */ /* 0x000fe200078e3cff */
[----:B------:R-:W-:Y:S01]  /*1970*/  IMAD.U32 R11, RZ, RZ, UR7 ;  /* 0x00000007ff0b7e24 */ /* 0x000fe2000f8e00ff */
[----:B------:R-:W-:Y:S01]  /*1980*/  LEA.HI.X R9, R14, R235, R9, 0x6, P1 ;  /* 0x000000eb0e097211 */ /* 0x000fe200008f3409 */
[----:B---3--:R-:W-:Y:S01]  /*1990*/  IMAD.U32 R13, RZ, RZ, UR6 ;  /* 0x00000006ff0d7e24 */ /* 0x008fe2000f8e00ff */
[----:B-1----:R-:W-:Y:S01]  /*19a0*/  @!P0 LEA R6, P2, R8, R6, 0x1 ;  /* 0x0000000608068211 */ /* 0x002fe200078408ff */
[----:B------:R-:W-:-:S03]  /*19b0*/  IMAD.IADD R234, R76, 0x1, R234 ;  /* 0x000000014cea7824 */ /* 0x000fc600078e02ea */
[----:B------:R-:W-:Y:S02]  /*19c0*/  @!P4 LEA R5, P1, R13, R8, 0x5 ;  /* 0x000000080d05c211 */ /* 0x000fe400078228ff */
[----:B------:R-:W-:Y:S02]  /*19d0*/  @!P0 LEA.HI.X R7, R8, R7, R9, 0x1, P2 ;  /* 0x0000000708078211 */ /* 0x000fe400010f0c09 */
[----:B------:R-:W-:Y:S01]  /*19e0*/  LEA R234, R234, UR4, 0x1 ;  /* 0x00000004eaea7c11 */ /* 0x000fe2000f8e08ff */
[----:B--2---:R-:W1:Y:S01]  /*19f0*/  @!P4 LDC.64 R2, c[0x0][0x220] ;  /* 0x00008800ff02cb82 */ /* 0x004e620000000a00 */
[----:B------:R-:W-:-:S07]  /*1a00*/  DEPBAR.LE SB0, 0x0 ;  /* 0x000080000000791a */ /* 0x000fce0000000000 */
[----:B------:R-:W-:Y:S01]  /*1a10*/  BAR.SYNC.DEFER_BLOCKING 0x0 ;  /* 0x0000000000007b1d */ /* 0x000fe20000010000 */
[----:B------:R-:W-:-:S05]  /*1a20*/  IMAD.SHL.U32 R12, R18, 0x8, RZ ;  /* 0x00000008120c7824 */ /* 0x000fca00078e00ff */
[----:B------:R-:W-:Y:S02]  /*1a30*/  LOP3.LUT R12, R10, 0x8, R12, 0xf8, !PT ;  /* 0x000000080a0c7812 */ /* 0x000fe400078ef80c */
[----:B------:R-:W-:-:S04]  /*1a40*/  SHF.R.U32.HI R10, RZ, 0x3, R10 ;  /* 0x00000003ff0a7819 */ /* 0x000fc8000001160a */
[----:B------:R-:W-:Y:S01]  /*1a50*/  LOP3.LUT R10, R12, R10, RZ, 0x3c, !PT ;  /* 0x0000000a0c0a7212 */ /* 0x000fe200078e3cff */
[----:B------:R-:W-:-:S04]  /*1a60*/  IMAD.U32 R12, RZ, RZ, UR6 ;  /* 0x00000006ff0c7e24 */ /* 0x000fc8000f8e00ff */
[----:B------:R-:W-:Y:S01]  /*1a70*/  IMAD R233, R233, 0x200, R10 ;  /* 0x00000200e9e97824 */ /* 0x000fe200078e020a */
[----:B------:R-:W-:Y:S02]  /*1a80*/  @!P4 LEA.HI.X R11, R12, R9, R11, 0x5, P1 ;  /* 0x000000090c0bc211 */ /* 0x000fe400008f2c0b */
[----:B-1----:R-:W-:Y:S01]  /*1a90*/  @!P4 LEA R8, P1, R5, R2, 0x1 ;  /* 0x000000020508c211 */ /* 0x002fe200078208ff */
[----:B------:R-:W-:Y:S01]  /*1aa0*/  IMAD.MOV.U32 R2, RZ, RZ, 0x10 ;  /* 0x00000010ff027424 */ /* 0x000fe200078e00ff */
[----:B------:R-:W-:Y:S01]  /*1ab0*/  LEA R233, R233, UR4, 0x1 ;  /* 0x00000004e9e97c11 */ /* 0x000fe2000f8e08ff */
[----:B------:R-:W-:Y:S01]  /*1ac0*/  @P0 STS.128 [R236+0x18000], RZ ;  /* 0x018000ffec000388 */ /* 0x000fe20000000c00 */
[----:B------:R-:W-:Y:S02]  /*1ad0*/  @!P4 LEA.HI.X R9, R5, R3, R11, 0x1, P1 ;  /* 0x000000030509c211 */ /* 0x000fe400008f0c0b */
[----:B------:R-:W-:Y:S01]  /*1ae0*/  R2P PR, R0, 0x6 ;  /* 0x0000000600007804 */ /* 0x000fe20000000000 */
[----:B------:R-:W-:Y:S01]  /*1af0*/  @P0 STS.128 [R236+0x1a000], RZ ;  /* 0x01a000ffec000388 */ /* 0x000fe20000000c00 */
[----:B------:R-:W-:-:S02]  /*1b00*/  IMAD.MOV.U32 R0, RZ, RZ, 0x20 ;  /* 0x00000020ff007424 */ /* 0x000fc400078e00ff */
[C---:B------:R-:W-:Y:S01]  /*1b10*/  VIADD R3, R233.reuse, 0x10000 ;  /* 0x00010000e9037836 */ /* 0x040fe20000000000 */
[----:B------:R-:W-:Y:S01]  /*1b20*/  @P0 STS.128 [R236+0x1c000], RZ ;  /* 0x01c000ffec000388 */ /* 0x000fe20000000c00 */
[----:B------:R-:W-:Y:S01]  /*1b30*/  SEL R2, R2, 0xfffffff0, !P1 ;  /* 0xfffffff002027807 */ /* 0x000fe20004800000 */
[----:B------:R-:W-:Y:S01]  /*1b40*/  VIADD R231, R233, 0x10020 ;  /* 0x00010020e9e77836 */ /* 0x000fe20000000000 */
[----:B------:R-:W-:Y:S01]  /*1b50*/  SEL R0, R0, 0xffffffe0, !P2 ;  /* 0xffffffe000007807 */ /* 0x000fe20005000000 */
[----:B------:R-:W-:Y:S01]  /*1b60*/  @P0 STS.128 [R236+0x1e000], RZ ;  /* 0x01e000ffec000388 */ /* 0x000fe20000000c00 */
[----:B------:R-:W-:Y:S01]  /*1b70*/  R2P PR, R4, 0x6 ;  /* 0x0000000604007804 */ /* 0x000fe20000000000 */
[--C-:B------:R-:W-:Y:S02]  /*1b80*/  IMAD R232, R2, 0x2, R234.reuse ;  /* 0x0000000202e87824 */ /* 0x100fe400078e02ea */
[----:B------:R-:W-:Y:S01]  /*1b90*/  @!PT LDS RZ, [RZ] ;  /* 0x00000000fffff984 */ /* 0x000fe20000000800 */
[----:B------:R-:W-:Y:S01]  /*1ba0*/  @!PT LDS RZ, [RZ] ;  /* 0x00000000fffff984 */ /* 0x000fe20000000800 */
[----:B------:R-:W-:Y:S01]  /*1bb0*/  @!PT LDS RZ, [RZ] ;  /* 0x00000000fffff984 */ /* 0x000fe20000000800 */
[----:B------:R-:W-:Y:S01]  /*1bc0*/  @!P0 LDGSTS.E.BYPASS.LTC128B.128 [R236+0x18000], desc[UR30][R6.64] ;  /* 0x1800000006ec8fae */ /* 0x000fe2000b901d5e */
[----:B------:R-:W-:-:S02]  /*1bd0*/  IMAD R230, R0, 0x2, R234 ;  /* 0x0000000200e67824 */ /* 0x000fc400078e02ea */
[----:B------:R-:W-:Y:S01]  /*1be0*/  IMAD R229, R0, 0x2, R232 ;  /* 0x0000000200e57824 */ /* 0x000fe200078e02e8 */
[----:B------:R-:W-:Y:S04]  /*1bf0*/  @!P0 LDGSTS.E.BYPASS.LTC128B.128 [R236+0x1a000], desc[UR30][R6.64+0x80] ;  /* 0x1a00008006ec8fae */ /* 0x000fe8000b901d5e */
[----:B------:R-:W-:Y:S02]  /*1c00*/  @!P0 LDGSTS.E.BYPASS.LTC128B.128 [R236+0x1c000], desc[UR30][R6.64+0x100] ;  /* 0x1c00010006ec8fae */ /* 0x000fe4000b901d5e */
[----:B------:R-:W-:Y:S02]  /*1c10*/  @P1 VIADD R231, R3, 0xffffffe0 ;  /* 0xffffffe003e71836 */ /* 0x000fe40000000000 */
[----:B------:R1:W-:Y:S01]  /*1c20*/  @!P0 LDGSTS.E.BYPASS.LTC128B.128 [R236+0x1e000], desc[UR30][R6.64+0x180] ;  /* 0x1e00018006ec8fae */ /* 0x0003e2000b901d5e */
[----:B------:R-:W-:-:S03]  /*1c30*/  IMAD.MOV.U32 R3, RZ, RZ, 0x40 ;  /* 0x00000040ff037424 */ /* 0x000fc600078e00ff */
[----:B------:R-:W-:Y:S02]  /*1c40*/  @P4 STS.128 [R236+0x19000], RZ ;  /* 0x019000ffec004388 */ /* 0x000fe40000000c00 */
[----:B------:R-:W-:Y:S02]  /*1c50*/  SEL R3, R3, 0xffffffc0, !P2 ;  /* 0xffffffc003037807 */ /* 0x000fe40005000000 */
[----:B------:R-:W-:Y:S03]  /*1c60*/  @P4 STS.128 [R236+0x1b000], RZ ;  /* 0x01b000ffec004388 */ /* 0x000fe60000000c00 */
[----:B------:R-:W-:Y:S01]  /*1c70*/  IMAD.IADD R227, R233, 0x1, R3 ;  /* 0x00000001e9e37824 */ /* 0x000fe200078e0203 */
[----:B------:R-:W-:Y:S01]  /*1c80*/  @P4 STS.128 [R236+0x1d000], RZ ;  /* 0x01d000ffec004388 */ /* 0x000fe20000000c00 */
[----:B------:R-:W-:Y:S02]  /*1c90*/  IMAD.IADD R220, R3, 0x1, R231 ;  /* 0x0000000103dc7824 */ /* 0x000fe400078e02e7 */
[----:B------:R-:W-:Y:S01]  /*1ca0*/  IMAD.U32 R3, RZ, RZ, UR5 ;  /* 0x00000005ff037e24 */ /* 0x000fe2000f8e00ff */
        /* <DEDUP_REMOVED lines=287> */
[----:B------:R-:W-:Y:S01]  /*2ea0*/  ULEA.HI.SX32 UR9, UR38, 0xfffffffe, 0x1a ;  /* 0xfffffffe26097891 */ /* 0x000fe2000f8fd23f */
[----:B------:R-:W-:Y:S01]  /*2eb0*/  MOV R14, UR14 ;  /* 0x0000000e000e7c02 */ /* 0x000fe20008000f00 */
[----:B------:R-:W-:Y:S02]  /*2ec0*/  IMAD.U32 R13, RZ, RZ, UR10 ;  /* 0x0000000aff0d7e24 */ /* 0x000fe4000f8e00ff */
[----:B------:R-:W-:Y:S02]  /*2ed0*/  USHF.R.S32.HI UR8, URZ, 0x1f, UR9 ;  /* 0x0000001f3f087899 */ /* 0x000fe40008011409 */
[----:B------:R-:W-:Y:S01]  /*2ee0*/  UIMAD UR11, UR24, UR9, URZ ;  /* 0x00000009180b72a4 */ /* 0x000fe2000f8e023f */
[----:B------:R-:W-:-:S03]  /*2ef0*/  IMAD.U32 R18, RZ, RZ, UR9 ;  /* 0x00000009ff127e24 */ /* 0x000fc6000f8e00ff */
[----:B------:R-:W-:Y:S01]  /*2f00*/  UIMAD UR11, UR8, UR25, UR11 ;  /* 0x00000019080b72a4 */ /* 0x000fe2000f8e020b */
[----:B------:R-:W-:Y:S02]  /*2f10*/  IMAD.WIDE.U32 R18, R18, UR25, R242 ;  /* 0x0000001912127c25 */ /* 0x000fe4000f8e00f2 */
        /* <DEDUP_REMOVED lines=18> */
.L_x_1653:
        /* <DEDUP_REMOVED lines=75> */
[----:B------:R-:W-:Y:S01]  /*34f0*/  IMAD.WIDE.U32 R14, R3, -0x326172a9, RZ ;  /* 0xcd9e8d57030e7825 */ /* 0x000fe200078e00ff */
[----:B------:R-:W-:Y:S03]  /*3500*/  LDSM.16.MT88.4 R48, [R225+0x18000] ;  /* 0x01800000e130783b */ /* 0x000fe60000004200 */
[----:B------:R-:W-:Y:S01]  /*3510*/  IMAD R224, R0, 0x2, R226 ;  /* 0x0000000200e07824 */ /* 0x000fe200078e02e2 */
[----:B------:R-:W-:Y:S01]  /*3520*/  LOP3.LUT R3, R15, UR21, R214, 0x96, !PT ;  /* 0x000000150f037c12 */ /* 0x000fe2000f8e96d6 */
[----:B------:R-:W-:Y:S01]  /*3530*/  LDSM.16.MT88.4 R64, [R228+0x1a000] ;  /* 0x01a00000e440783b */ /* 0x000fe20000004200 */
[----:B------:R-:W-:Y:S02]  /*3540*/  LOP3.LUT R14, R211, UR19, R14, 0x96, !PT ;  /* 0x00000013d30e7c12 */ /* 0x000fe4000f8e960e */
[----:B---3--:R-:W-:Y:S01]  /*3550*/  FMNMX.FTZ R11, R12, R11, !PT ;  /* 0x0000000b0c0b7209 */ /* 0x008fe20007810000 */
[----:B-1----:R-:W-:Y:S01]  /*3560*/  IMAD.WIDE.U32 R18, R3, -0x2daee0ad, RZ ;  /* 0xd2511f5303127825 */ /* 0x002fe200078e00ff */
        /* <DEDUP_REMOVED lines=456> */
[----:B------:R-:W-:Y:S01]  /*51f0*/  USHF.L.U64.HI UR32, UR6, 0x6, UR7 ;  /* 0x0000000606207899 */ /* 0x000fe20008010207 */
[----:B------:R-:W-:Y:S01]  /*5200*/  MOV R2, R164 ;  /* 0x000000a400027202 */ /* 0x000fe20000000f00 */
[----:B------:R-:W-:Y:S01]  /*5210*/  IMAD.WIDE.U32 R250, R165, -0x2daee0ad, RZ ;  /* 0xd2511f53a5fa7825 */ /* 0x000fe200078e00ff */
[----:B------:R-:W-:Y:S01]  /*5220*/  LOP3.LUT R244, R249, R166, RZ, 0x3c, !PT ;  /* 0x000000a6f9f47212 */ /* 0x000fe200078e3cff */
[----:B------:R-:W-:Y:S01]  /*5230*/  USHF.L.U32 UR36, UR6, 0x6, URZ ;  /* 0x0000000606247899 */ /* 0x000fe2000800063f */
[----:B------:R-:W-:Y:S01]  /*5240*/  MOV R237, 0x7054 ;  /* 0x0000705400ed7802 */ /* 0x000fe20000000f00 */
[----:B------:R-:W-:Y:S02]  /*5250*/  ULEA.HI.SX32 UR38, UR38, 0xfffffffe, 0x1a ;  /* 0xfffffffe26267891 */ /* 0x000fe4000f8fd23f */
[----:B------:R-:W-:Y:S01]  /*5260*/  IMAD.WIDE.U32 R244, R244, -0x2daee0ad, RZ ;  /* 0xd2511f53f4f47825 */ /* 0x000fe200078e00ff */
[----:B------:R-:W-:Y:S01]  /*5270*/  ULDC UR4, c[0x0][0x2ec] ;  /* 0x0000bb0000047ab9 */ /* 0x000fe20000000800 */
[----:B------:R-:W-:Y:S01]  /*5280*/  ULDC.64 UR12, c[0x0][0x250] ;  /* 0x00009400000c7ab9 */ /* 0x000fe20000000a00 */
[----:B------:R-:W-:Y:S01]  /*5290*/  ULDC.64 UR6, c[0x0][0x218] ;  /* 0x0000860000067ab9 */ /* 0x000fe20000000a00 */
[----:B------:R-:W-:Y:S01]  /*52a0*/  ULDC.64 UR8, c[0x0][0x248] ;  /* 0x0000920000087ab9 */ /* 0x000fe20000000a00 */
[----:B------:R-:W-:Y:S01]  /*52b0*/  ULDC.64 UR10, c[0x0][0x220] ;  /* 0x00008800000a7ab9 */ /* 0x000fe20000000a00 */
[----:B------:R-:W-:Y:S05]  /*52c0*/  BRA `(.L_x_1655) ;  /* 0x0000000000707947 */ /* 0x000fea0003800000 */
.L_x_1657:
        /* <DEDUP_REMOVED lines=28> */
.L_x_1655:
        /* <DEDUP_REMOVED lines=29> */
[----:B------:R-:W1:Y:S04]  /*5660*/  LDSM.16.M88.4 R8, [R233+0x10000] ;  /* 0x01000000e908783b */ /* 0x000e680000000200 */
[----:B------:R-:W2:Y:S04]  /*5670*/  LDSM.16.M88.4 R16, [R233+0x10800] ;  /* 0x01080000e910783b */ /* 0x000ea80000000200 */
[----:B------:R-:W3:Y:S04]  /*5680*/  LDSM.16.M88.4 R24, [R233+0x11000] ;  /* 0x01100000e918783b */ /* 0x000ee80000000200 */
[----:B------:R-:W4:Y:S04]  /*5690*/  LDSM.16.M88.4 R164, [R233+0x11800] ;  /* 0x01180000e9a4783b */ /* 0x000f280000000200 */
[----:B------:R-:W0:Y:S04]  /*56a0*/  LDGDEPBAR ;  /* 0x00000000000079af */ /* 0x000e280000000000 */
[----:B------:R-:W-:Y:S04]  /*56b0*/  LDSM.16.M88.4 R168, [R232] ;  /* 0x00000000e8a8783b */ /* 0x000fe80000000200 */
[----:B------:R-:W5:Y:S04]  /*56c0*/  LDSM.16.M88.4 R172, [R231] ;  /* 0x00000000e7ac783b */ /* 0x000f680000000200 */
[----:B------:R-:W5:Y:S04]  /*56d0*/  LDSM.16.M88.4 R176, [R223] ;  /* 0x00000000dfb0783b */ /* 0x000f680000000200 */
[----:B------:R-:W5:Y:S04]  /*56e0*/  LDSM.16.M88.4 R180, [R222] ;  /* 0x00000000deb4783b */ /* 0x000f680000000200 */
[----:B------:R-:W5:Y:S01]  /*56f0*/  LDSM.16.M88.4 R184, [R221] ;  /* 0x00000000ddb8783b */ /* 0x000f620000000200 */
[C---:B-1----:R-:W-:Y:S03]  /*5700*/  HMMA.16816.F32 R4, R32.reuse, R8, RZ ;  /* 0x000000082004723c */ /* 0x042fe600000018ff */
[----:B------:R-:W-:Y:S04]  /*5710*/  LDSM.16.M88.4 R188, [R230] ;  /* 0x00000000e6bc783b */ /* 0x000fe80000000200 */
[----:B------:R-:W1:Y:S01]  /*5720*/  LDSM.16.M88.4 R192, [R227+0x10000] ;  /* 0x01000000e3c0783b */ /* 0x000e620000000200 */
[C---:B------:R-:W-:Y:S03]  /*5730*/  HMMA.16816.F32 R8, R32.reuse, R10, RZ ;  /* 0x0000000a2008723c */ /* 0x040fe600000018ff */
[----:B------:R-:W1:Y:S03]  /*5740*/  LDSM.16.M88.4 R196, [R227+0x10800] ;  /* 0x01080000e3c4783b */ /* 0x000e660000000200 */
[C---:B--2---:R-:W-:Y:S01]  /*5750*/  HMMA.16816.F32 R12, R32.reuse, R16, RZ ;  /* 0x00000010200c723c */ /* 0x044fe200000018ff */
[----:B------:R-:W-:Y:S04]  /*5760*/  LDSM.16.M88.4 R200, [R229] ;  /* 0x00000000e5c8783b */ /* 0x000fe80000000200 */
[----:B------:R-:W-:Y:S01]  /*5770*/  LDSM.16.M88.4 R204, [R220] ;  /* 0x00000000dccc783b */ /* 0x000fe20000000200 */
[C---:B------:R-:W-:Y:S06]  /*5780*/  HMMA.16816.F32 R16, R32.reuse, R18, RZ ;  /* 0x000000122010723c */ /* 0x040fec00000018ff */
[C---:B---3--:R-:W-:Y:S06]  /*5790*/  HMMA.16816.F32 R20, R32.reuse, R24, RZ ;  /* 0x000000182014723c */ /* 0x048fec00000018ff */
[C---:B------:R-:W-:Y:S06]  /*57a0*/  HMMA.16816.F32 R24, R32.reuse, R26, RZ ;  /* 0x0000001a2018723c */ /* 0x040fec00000018ff */
[C---:B----4-:R-:W-:Y:S06]  /*57b0*/  HMMA.16816.F32 R28, R32.reuse, R164, RZ ;  /* 0x000000a4201c723c */ /* 0x050fec00000018ff */
[----:B------:R-:W-:Y:S01]  /*57c0*/  HMMA.16816.F32 R32, R32, R166, RZ ;  /* 0x000000a62020723c */ /* 0x000fe200000018ff */
[----:B------:R-:W2:Y:S05]  /*57d0*/  LDSM.16.M88.4 R164, [R227+0x11000] ;  /* 0x01100000e3a4783b */ /* 0x000eaa0000000200 */
        /* <DEDUP_REMOVED lines=166> */
[C---:B-1----:R-:W-:Y:S06]  /*6240*/  HMMA.16816.F32 R4, R188.reuse, R196, R4 ;  /* 0x000000c4bc04723c */ /* 0x042fec0000001804 */
[C---:B------:R-:W-:Y:S06]  /*6250*/  HMMA.16816.F32 R8, R188.reuse, R198, R8 ;  /* 0x000000c6bc08723c */ /* 0x040fec0000001808 */
[C---:B--2---:R-:W-:Y:S06]  /*6260*/  HMMA.16816.F32 R12, R188.reuse, R164, R12 ;  /* 0x000000a4bc0c723c */ /* 0x044fec000000180c */
        /* <DEDUP_REMOVED lines=47> */
.L_x_1656:
[----:B------:R-:W2:Y:S01]  /*6560*/  SHFL.BFLY PT, R166, R164, 0x2, 0x1f ;  /* 0x0c401f00a4a67f89 */ /* 0x000ea200000e0000 */
        /* <DEDUP_REMOVED lines=16> */
[----:B------:R-:W3:Y:S01]  /*6670*/  SHFL.BFLY PT, R165, R3, 0x2, 0x1f ;  /* 0x0c401f0003a57f89 */ /* 0x000ee200000e0000 */
[----:B------:R-:W-:Y:S07]  /*6680*/  IMAD.WIDE.U32 R198, R167, -0x326172a9, RZ ;  /* 0xcd9e8d57a7c67825 */ /* 0x000fee00078e00ff */
[----:B------:R-:W-:Y:S01]  /*6690*/  LDSM.16.MT88.4 R180, [R225+0x18000] ;  /* 0x01800000e1b4783b */ /* 0x000fe20000004200 */
[----:B------:R-:W-:Y:S02]  /*66a0*/  LOP3.LUT R167, R199, UR21, R248, 0x96, !PT ;  /* 0x00000015c7a77c12 */ /* 0x000fe4000f8e96f8 */
[----:B------:R-:W-:Y:S03]  /*66b0*/  LOP3.LUT R198, R207, UR19, R198, 0x96, !PT ;  /* 0x00000013cfc67c12 */ /* 0x000fe6000f8e96c6 */
[----:B------:R-:W-:Y:S04]  /*66c0*/  IMAD.WIDE.U32 R186, R167, -0x2daee0ad, RZ ;  /* 0xd2511f53a7ba7825 */ /* 0x000fe800078e00ff */
[----:B------:R-:W-:Y:S05]  /*66d0*/  IMAD.WIDE.U32 R198, R198, -0x2daee0ad, RZ ;  /* 0xd2511f53c6c67825 */ /* 0x000fea00078e00ff */
[----:B------:R-:W-:Y:S02]  /*66e0*/  LOP3.LUT R186, R199, UR16, R186, 0x96, !PT ;  /* 0x00000010c7ba7c12 */ /* 0x000fe4000f8e96ba */
[----:B--2---:R-:W-:Y:S02]  /*66f0*/  FMNMX.FTZ R166, R164, R166, !PT ;  /* 0x000000a6a4a67209 */ /* 0x004fe40007810000 */
[----:B---3--:R-:W-:Y:S03]  /*6700*/  FMNMX.FTZ R165, R3, R165, !PT ;  /* 0x000000a503a57209 */ /* 0x008fe60007810000 */
[----:B------:R-:W2:Y:S08]  /*6710*/  SHFL.BFLY PT, R164, R166, 0x1, 0x1f ;  /* 0x0c201f00a6a47f89 */ /* 0x000eb000000e0000 */
[----:B------:R-:W3:Y:S01]  /*6720*/  SHFL.BFLY PT, R3, R165, 0x1, 0x1f ;  /* 0x0c201f00a5037f89 */ /* 0x000ee200000e0000 */
[----:B--2---:R-:W-:Y:S02]  /*6730*/  FMNMX.FTZ R164, R166, R164, !PT ;  /* 0x000000a4a6a47209 */ /* 0x004fe40007810000 */
[----:B------:R-:W-:Y:S01]  /*6740*/  LOP3.LUT R166, R187, UR18, R244, 0x96, !PT ;  /* 0x00000012bba67c12 */ /* 0x000fe2000f8e96f4 */
[----:B------:R-:W-:Y:S01]  /*6750*/  IMAD.WIDE.U32 R186, R186, -0x326172a9, RZ ;  /* 0xcd9e8d57baba7825 */ /* 0x000fe200078e00ff */
[C---:B------:R-:W-:Y:S03]  /*6760*/  FSETP.NEU.FTZ.AND P1, PT, R164.reuse, -INF , PT ;  /* 0xff800000a400780b */ /* 0x040fe60003f3d000 */
[----:B------:R-:W-:Y:S01]  /*6770*/  FMUL.FTZ R197, R164, UR4 ;  /* 0x00000004a4c57c20 */ /* 0x000fe20008410000 */
[----:B------:R-:W-:Y:S01]  /*6780*/  IMAD.WIDE.U32 R184, R166, -0x326172a9, RZ ;  /* 0xcd9e8d57a6b87825 */ /* 0x000fe200078e00ff */
[----:B---3--:R-:W-:Y:S03]  /*6790*/  FMNMX.FTZ R3, R165, R3, !PT ;  /* 0x00000003a5037209 */ /* 0x008fe60007810000 */
        /* <DEDUP_REMOVED lines=10> */
[----:B-1----:R-:W-:Y:S04]  /*6840*/  IMAD.WIDE.U32 R168, R8, -0x2daee0ad, RZ ;  /* 0xd2511f5308a87825 */ /* 0x002fe800078e00ff */
        /* <DEDUP_REMOVED lines=564> */
.L_x_1654:
        /* <DEDUP_REMOVED lines=305> */
.L_x_1658:
        /* <DEDUP_REMOVED lines=49> */
.L_x_1659:
[----:B------:R-:W-:Y:S05]  /*a1b0*/  @P0 BRA `(.L_x_1660) ;  /* 0x0000000000180947 */ /* 0x000fea0003800000 */
[----:B------:R-:W3:Y:S01]  /*a1c0*/  LDC R14, c[0x0][0x2c4] ;  /* 0x0000b100ff0e7b82 */ /* 0x000ee20000000800 */
[----:B------:R-:W-:Y:S02]  /*a1d0*/  ISETP.NE.AND P0, PT, RZ, UR7, PT ;  /* 0x00000007ff007c0c */ /* 0x000fe4000bf05270 */
[----:B--2---:R-:W-:-:S05]  /*a1e0*/  MOV R12, 0x1 ;  /* 0x00000001000c7802 */ /* 0x004fca0000000f00 */
[----:B------:R-:W2:Y:S08]  /*a1f0*/  LDC R19, c[0x0][0x270] ;  /* 0x00009c00ff137b82 */ /* 0x000eb00000000800 */
[----:B---3--:R-:W2:Y:S02]  /*a200*/  @P0 LDC R14, c[0x0][0x2e4] ;  /* 0x0000b900ff0e0b82 */ /* 0x008ea40000000800 */
[----:B--2---:R-:W-:-:S07]  /*a210*/  IMAD R19, R14, R19, RZ ;  /* 0x000000130e137224 */ /* 0x004fce00078e02ff */
.L_x_1660:
        /* <DEDUP_REMOVED lines=56> */
.L_x_1662:
[----:B------:R-:W-:Y:S05]  /*a5a0*/  BSYNC B0 ;  /* 0x0000000000007941 */ /* 0x000fea0003800000 */
.L_x_1661:
        /* <DEDUP_REMOVED lines=32> */
.L_x_1664:
[----:B------:R-:W-:Y:S05]  /*a7b0*/  BSYNC B0 ;  /* 0x0000000000007941 */ /* 0x000fea0003800000 */
.L_x_1663:
        /* <DEDUP_REMOVED lines=22> */
.L_x_1666:
[----:B------:R-:W-:Y:S05]  /*a920*/  BSYNC B0 ;  /* 0x0000000000007941 */ /* 0x000fea0003800000 */
.L_x_1665:
        /* <DEDUP_REMOVED lines=22> */
.L_x_1668:
[----:B------:R-:W-:Y:S05]  /*aa90*/  BSYNC B0 ;  /* 0x0000000000007941 */ /* 0x000fea0003800000 */
.L_x_1667:
        /* <DEDUP_REMOVED lines=21> */
.L_x_1650:
        /* <DEDUP_REMOVED lines=12> */
[C---:B------:R-:W-:Y:S01]  /*acb0*/  ISETP.GE.AND P4, PT, R8.reuse, UR28, PT ;  /* 0x0000001c08007c0c */ /* 0x040fe2000bf86270 */
[----:B------:R-:W-:Y:S01]  /*acc0*/  @UP3 ULDC.64 UR4, c[0x0][0x2c0] ;  /* 0x0000b00000043ab9 */ /* 0x000fe20000000a00 */
[----:B------:R-:W-:Y:S01]  /*acd0*/  @UP0 ULDC.64 UR10, c[0x0][0x298] ;  /* 0x0000a600000a0ab9 */ /* 0x000fe20000000a00 */
[----:B------:R-:W-:Y:S01]  /*ace0*/  @UP3 UIMAD UR8, UR5, UR4, URZ ;  /* 0x00000004050832a4 */ /* 0x000fe2000f8e023f */
[----:B------:R-:W-:Y:S01]  /*acf0*/  IMAD.SHL.U32 R3, R3, 0x8, RZ ;  /* 0x0000000803037824 */ /* 0x000fe200078e00ff */
[----:B------:R-:W-:Y:S01]  /*ad00*/  @UP0 UIMAD.WIDE.U32 UR12, UR26, UR10, URZ ;  /* 0x0000000a1a0c02a5 */ /* 0x000fe2000f8e003f */
[----:B------:R-:W-:Y:S01]  /*ad10*/  SHF.R.S32.HI R9, RZ, 0x1f, R8 ;  /* 0x0000001fff097819 */ /* 0x000fe20000011408 */
[----:B------:R-:W-:Y:S01]  /*ad20*/  @!UP0 ULDC.64 UR4, c[0x0][0x290] ;  /* 0x0000a40000048ab9 */ /* 0x000fe20000000a00 */
[----:B------:R-:W-:Y:S01]  /*ad30*/  USHF.R.S32.HI UR10, URZ, 0x1f, UR9 ;  /* 0x0000001f3f0a7899 */ /* 0x000fe20008011409 */
[C---:B------:R-:W-:Y:S01]  /*ad40*/  VIADD R5, R8.reuse, 0x20 ;  /* 0x0000002008057836 */ /* 0x040fe20000000000 */
[----:B------:R-:W-:Y:S01]  /*ad50*/  @!UP0 UIMAD UR15, UR15, UR4, URZ ;  /* 0x000000040f0f82a4 */ /* 0x000fe2000f8e023f */
[C---:B------:R-:W-:Y:S01]  /*ad60*/  VIADD R4, R8.reuse, 0x40 ;  /* 0x0000004008047836 */ /* 0x040fe20000000000 */
[----:B------:R-:W-:Y:S01]  /*ad70*/  @!UP0 UIMAD.WIDE.U32 UR16, UR14, UR4, URZ ;  /* 0x000000040e1082a5 */ /* 0x000fe2000f8e003f */
[C---:B------:R-:W-:Y:S01]  /*ad80*/  VIADD R0, R8.reuse, 0x60 ;  /* 0x0000006008007836 */ /* 0x040fe20000000000 */
[----:B------:R-:W-:Y:S01]  /*ad90*/  @!UP0 UIMAD UR15, UR14, UR5, UR15 ;  /* 0x000000050e0f82a4 */ /* 0x000fe2000f8e020f */
[----:B------:R-:W-:Y:S01]  /*ada0*/  ISETP.GE.OR P6, PT, R8, UR28, P3 ;  /* 0x0000001c08007c0c */ /* 0x000fe20009fc6670 */
[----:B------:R-:W-:Y:S01]  /*adb0*/  @UP0 UIMAD UR11, UR26, UR11, UR13 ;  /* 0x0000000b1a0b02a4 */ /* 0x000fe2000f8e020d */
[----:B------:R-:W-:Y:S01]  /*adc0*/  ISETP.GE.AND P2, PT, R4, UR28, PT ;  /* 0x0000001c04007c0c */ /* 0x000fe2000bf46270 */
[----:B------:R-:W-:Y:S01]  /*add0*/  @!UP0 UIADD3 UR11, UR17, UR15, URZ ;  /* 0x0000000f110b8290 */ /* 0x000fe2000fffe03f */
[----:B------:R-:W-:Y:S01]  /*ade0*/  ISETP.GE.AND P1, PT, R0, UR28, PT ;  /* 0x0000001c00007c0c */ /* 0x000fe2000bf26270 */
[----:B------:R-:W-:Y:S01]  /*adf0*/  ULDC.U8 UR13, c[0x0][0x3d8] ;  /* 0x0000f600000d7ab9 */ /* 0x000fe20000000000 */
[----:B------:R-:W-:Y:S01]  /*ae00*/  @!UP0 UMOV UR12, UR16 ;  /* 0x00000010000c8c82 */ /* 0x000fe20008000000 */
[----:B------:R-:W-:Y:S01]  /*ae10*/  UISETP.NE.AND UP0, UPT, UR13, URZ, !UP3 ;  /* 0x0000003f0d00728c */ /* 0x000fe2000df05270 */
[----:B------:R-:W-:Y:S01]  /*ae20*/  IADD3 R2, P0, R3, UR12, RZ ;  /* 0x0000000c03027c10 */ /* 0x000fe2000ff1e0ff */
[----:B------:R-:W-:Y:S01]  /*ae30*/  UISETP.NE.AND UP2, UPT, UR13, URZ, UPT ;  /* 0x0000003f0d00728c */ /* 0x000fe2000bf45270 */
[----:B------:R-:W-:Y:S01]  /*ae40*/  ISETP.GE.OR P5, PT, R5, UR28, P3 ;  /* 0x0000001c05007c0c */ /* 0x000fe20009fa6670 */
[----:B------:R-:W-:Y:S01]  /*ae50*/  ULDC.64 UR4, c[0x0][0x2a0] ;  /* 0x0000a80000047ab9 */ /* 0x000fe20000000a00 */
[----:B------:R-:W-:Y:S01]  /*ae60*/  LEA.HI.X.SX32 R3, R3, UR11, 0x1, P0 ;  /* 0x0000000b03037c11 */ /* 0x000fe200080f0eff */
[----:B------:R-:W-:Y:S01]  /*ae70*/  UISETP.EQ.AND UP2, UPT, UR7, URZ, UP2 ;  /* 0x0000003f0700728c */ /* 0x000fe20009742270 */
[----:B------:R-:W-:Y:S01]  /*ae80*/  IMAD.U32 R10, RZ, RZ, UR4 ;  /* 0x00000004ff0a7e24 */ /* 0x000fe2000f8e00ff */
[----:B------:R-:W-:Y:S01]  /*ae90*/  UIMAD UR10, UR10, UR4, URZ ;  /* 0x000000040a0a72a4 */ /* 0x000fe2000f8e023f */
[----:B------:R-:W-:Y:S01]  /*aea0*/  ISETP.GE.AND P0, PT, R5, UR28, PT ;  /* 0x0000001c05007c0c */ /* 0x000fe2000bf06270 */
[----:B------:R-:W-:Y:S01]  /*aeb0*/  @!UP3 ULDC UR7, c[0x0][0x2c4] ;  /* 0x0000b1000007bab9 */ /* 0x000fe20000000800 */
[----:B------:R-:W-:Y:S01]  /*aec0*/  UISETP.NE.OR UP1, UPT, UR26, -0x1, !UP2 ;  /* 0xffffffff1a00788c */ /* 0x000fe2000d725670 */
[----:B------:R-:W-:Y:S01]  /*aed0*/  IMAD.WIDE.U32 R10, R10, UR9, R2 ;  /* 0x000000090a0a7c25 */ /* 0x000fe2000f8e0002 */
[----:B------:R-:W-:Y:S01]  /*aee0*/  @UP0 ULDC UR7, c[0x0][0x2e4] ;  /* 0x0000b90000070ab9 */ /* 0x000fe20000000800 */
[----:B------:R-:W-:Y:S01]  /*aef0*/  @UP3 UMOV UR11, 0x1 ;  /* 0x00000001000b3882 */ /* 0x000fe20000000000 */
[----:B------:R-:W-:Y:S01]  /*af00*/  @!UP3 UIMAD UR11, UR7, UR6, URZ ;  /* 0x00000006070bb2a4 */ /* 0x000fe2000f8e023f */
[----:B------:R-:W-:Y:S01]  /*af10*/  IMAD.WIDE R6, R6, 0x80, R8 ;  /* 0x0000008006067825 */ /* 0x000fe200078e0208 */
[----:B------:R-:W-:-:S02]  /*af20*/  UIMAD UR5, UR9, UR5, UR10 ;  /* 0x00000005090572a4 */ /* 0x000fc4000f8e020a */
[----:B------:R-:W-:Y:S01]  /*af30*/  UIMAD UR11, UR14, UR11, URZ ;  /* 0x0000000b0e0b72a4 */ /* 0x000fe2000f8e023f */
[----:B------:R-:W-:Y:S01]  /*af40*/  @UP2 ULDC UR10, c[0x0][0x2c4] ;  /* 0x0000b100000a2ab9 */ /* 0x000fe20000000800 */
[----:B------:R-:W-:Y:S01]  /*af50*/  @UP3 ULDC UR4, c[0x0][0x2c0] ;  /* 0x0000b00000043ab9 */ /* 0x000fe20000000800 */
[----:B------:R-:W-:Y:S01]  /*af60*/  @!UP1 UIMAD UR26, UR14, UR10, URZ ;  /* 0x0000000a0e1a92a4 */ /* 0x000fe2000f8e023f */
[----:B------:R-:W-:Y:S01]  /*af70*/  VIADD R13, R11, UR5 ;  /* 0x000000050b0d7c36 */ /* 0x000fe20008000000 */
[----:B------:R-:W-:Y:S01]  /*af80*/  USEL UR11, UR11, URZ, !UP2 ;  /* 0x0000003f0b0b7287 */ /* 0x000fe2000d000000 */
[----:B------:R-:W-:Y:S01]  /*af90*/  @!UP3 UMOV UR8, UR7 ;  /* 0x000000070008bc82 */ /* 0x000fe20008000000 */
[----:B------:R-:W-:Y:S02]  /*afa0*/  @!UP3 UMOV UR4, 0x1 ;  /* 0x000000010004b882 */ /* 0x000fe40000000000 */
[----:B------:R-:W-:Y:S02]  /*afb0*/  UIMAD UR9, UR9, UR8, UR11 ;  /* 0x00000008090972a4 */ /* 0x000fe4000f8e020b */
[----:B------:R-:W-:Y:S01]  /*afc0*/  UIMAD UR22, UR22, UR4, URZ ;  /* 0x00000004161672a4 */ /* 0x000fe2000f8e023f */
[----:B------:R-:W-:Y:S01]  /*afd0*/  @!UP2 UMOV UR12, URZ ;  /* 0x0000003f000cac82 */ /* 0x000fe20008000000 */
[----:B------:R-:W-:Y:S01]  /*afe0*/  @UP2 UMOV UR12, UR26 ;  /* 0x0000001a000c2c82 */ /* 0x000fe20008000000 */
[----:B------:R-:W-:Y:S01]  /*aff0*/  @!UP2 UMOV UR13, URZ ;  /* 0x0000003f000dac82 */ /* 0x000fe20008000000 */
[----:B------:R-:W-:-:S02]  /*b000*/  USHF.R.S32.HI UR6, URZ, 0x1f, UR9 ;  /* 0x0000001f3f067899 */ /* 0x000fc40008011409 */
[----:B------:R-:W-:Y:S02]  /*b010*/  @UP2 USHF.R.S32.HI UR13, URZ, 0x1f, UR26 ;  /* 0x0000001f3f0d2899 */ /* 0x000fe4000801141a */
        /* <DEDUP_REMOVED lines=17> */
.L_x_1670:
[----:B------:R-:W-:Y:S05]  /*b130*/  BSYNC B0 ;  /* 0x0000000000007941 */ /* 0x000fea0003800000 */
.L_x_1669:
        /* <DEDUP_REMOVED lines=20> */
.L_x_1672:
[----:B------:R-:W-:Y:S05]  /*b280*/  BSYNC B0 ;  /* 0x0000000000007941 */ /* 0x000fea0003800000 */
.L_x_1671:
        /* <DEDUP_REMOVED lines=18> */
.L_x_1674:
[----:B------:R-:W-:Y:S05]  /*b3b0*/  BSYNC B0 ;  /* 0x0000000000007941 */ /* 0x000fea0003800000 */
.L_x_1673:
        /* <DEDUP_REMOVED lines=18> */
.L_x_1676:
[----:B------:R-:W-:Y:S05]  /*b4e0*/  BSYNC B0 ;  /* 0x0000000000007941 */ /* 0x000fea0003800000 */
.L_x_1675:
        /* <DEDUP_REMOVED lines=10> */
.L_x_1678:
[----:B------:R-:W-:Y:S05]  /*b590*/  BSYNC B0 ;  /* 0x0000000000007941 */ /* 0x000fea0003800000 */
.L_x_1677:
        /* <DEDUP_REMOVED lines=10> */
.L_x_1680:
[----:B------:R-:W-:Y:S05]  /*b640*/  BSYNC B0 ;  /* 0x0000000000007941 */ /* 0x000fea0003800000 */
.L_x_1679:
        /* <DEDUP_REMOVED lines=10> */
.L_x_1682:
[----:B------:R-:W-:Y:S05]  /*b6f0*/  BSYNC B0 ;  /* 0x0000000000007941 */ /* 0x000fea0003800000 */
.L_x_1681:
        /* <DEDUP_REMOVED lines=10> */
.L_x_1683:
        /* <DEDUP_REMOVED lines=14> */
.L_x_2417:


//--------------------- .text._ZN5flash16flash_fwd_kernelI23Flash_fwd_kernel_traitsILi256ELi128ELi64ELi8ELb0ELb0EN7cutlass6half_tE19Flash_kernel_traitsILi256ELi128ELi64ELi8ES3_EELb0ELb0ELb0ELb0ELb0ELb1ELb1ELb0EEEvNS_16Flash_fwd_paramsE --------------------------
	.section	.text._ZN5flash16flash_fwd_kernelI23Flash_fwd_kernel_traitsILi256ELi128ELi64ELi8ELb0ELb0EN7cutlass6half_tE19Flash_kernel_traitsILi256ELi128ELi64ELi8ES3_EELb0ELb0ELb0ELb0ELb0ELb1ELb1ELb0EEEvNS_16Flash_fwd_paramsE,"ax",@progbits
	.align	128
        .global         _ZN5flash16flash_fwd_kernelI23Flash_fwd_kernel_traitsILi256ELi128ELi64ELi8ELb0ELb0EN7cutlass6half_tE19Flash_kernel_traitsILi256ELi128ELi64ELi8ES3_EELb0ELb0ELb0ELb0ELb0ELb1ELb1ELb0EEEvNS_16Flash_fwd_paramsE
        .type           _ZN5flash16flash_fwd_kernelI23Flash_fwd_kernel_traitsILi256ELi128ELi64ELi8ELb0ELb0EN7cutlass6half_tE19Flash_kernel_traitsILi256ELi128ELi64ELi8ES3_EELb0ELb0ELb0ELb0ELb0ELb1ELb1ELb0EEEvNS_16Flash_fwd_paramsE,@function
        .size           _ZN5flash16flash_fwd_kernelI23Flash_fwd_kernel_traitsILi256ELi128ELi64ELi8ELb0ELb0EN7cutlass6half_tE19Flash_kernel_traitsILi256ELi128ELi64ELi8ES3_EELb0ELb0ELb0ELb0ELb0ELb1ELb1ELb0EEEvNS_16Flash_fwd_paramsE,(.L_x_2418 - _ZN5flash16flash_fwd_kernelI23Flash_fwd_kernel_traitsILi256ELi128ELi64ELi8ELb0ELb0EN7cutlass6half_tE19Flash_kernel_traitsILi256ELi128ELi64ELi8ES3_EELb0ELb0ELb0ELb0ELb0ELb1ELb1ELb0EEEvNS_16Flash_fwd_paramsE)
        .other          _ZN5flash16flash_fwd_kernelI23Flash_fwd_kernel_traitsILi256ELi128ELi64ELi8ELb0ELb0EN7cutlass6half_tE19Flash_kernel_traitsILi256ELi128ELi64ELi8ES3_EELb0ELb0ELb0ELb0ELb0ELb1ELb1ELb0EEEvNS_16Flash_fwd_paramsE,@"STO_CUDA_ENTRY STV_DEFAULT"
_ZN5flash16flash_fwd_kernelI23Flash_fwd_kernel_traitsILi256ELi128ELi64ELi8ELb0ELb0EN7cutlass6half_tE19Flash_kernel_traitsILi256ELi128ELi64ELi8ES3_EELb0ELb0ELb0ELb0ELb0ELb1ELb1ELb0EEEvNS_16Flash_fwd_paramsE:
.text._ZN5flash16flash_fwd_kernelI23Flash_fwd_kernel_traitsILi256ELi128ELi64ELi8ELb0ELb0EN7cutlass6half_tE19Flash_kernel_traitsILi256ELi128ELi64ELi8ES3_EELb0ELb0ELb0ELb0ELb0ELb1ELb1ELb0EEEvNS_16Flash_fwd_paramsE:
        /* <DEDUP_REMOVED lines=55> */
.L_x_1684:
[----:B------:R-:W-:-:S05]  /*0370*/  ULDC UR7, c[0x0][0x2c8] ;  /* 0x0000b20000077ab9 */ /* 0x000fca0000000800 */
.L_x_1685:
        /* <DEDUP_REMOVED lines=76> */
[----:B------:R-:W-:Y:S02]  /*0840*/  VIADD R8, R32, 0x20 ;  /* 0x0000002020087836 */ /* 0x000fe40000000000 */
[----:B------:R-:W1:Y:S01]  /*0850*/  @!P6 LDC.64 R6, c[0x0][0x240] ;  /* 0x00009000ff06eb82 */ /* 0x000e620000000a00 */
[----:B------:R-:W-:Y:S01]  /*0860*/  ISETP.GT.U32.AND P4, PT, R9, R14, PT ;  /* 0x0000000e0900720c */ /* 0x000fe20003f84070 */
[----:B------:R-:W-:Y:S01]  /*0870*/  IMAD.SHL.U32 R30, R0, 0x8, RZ ;  /* 0x00000008001e7824 */ /* 0x000fe200078e00ff */
[----:B------:R-:W-:Y:S01]  /*0880*/  ISETP.GE.AND P3, PT, R8, UR5, PT ;  /* 0x0000000508007c0c */ /* 0x000fe2000bf66270 */
[----:B------:R-:W2:Y:S01]  /*0890*/  @!P5 S2R R13, SR_CgaCtaId ;  /* 0x00000000000dd919 */ /* 0x000ea20000008800 */
[----:B------:R-:W-:-:S02]  /*08a0*/  IMAD.WIDE R16, R17, 0x80, R32 ;  /* 0x0000008011107825 */ /* 0x000fc400078e0220 */
[----:B------:R-:W-:Y:S01]  /*08b0*/  SHF.R.S32.HI R31, RZ, 0x1f, R30 ;  /* 0x0000001fff1f7819 */ /* 0x000fe2000001141e */
[----:B------:R-:W3:Y:S01]  /*08c0*/  @!P6 LDC.64 R4, c[0x0][0x210] ;  /* 0x00008400ff04eb82 */ /* 0x000ee20000000a00 */
[----:B------:R-:W-:Y:S01]  /*08d0*/  IADD3 R10, P0, R30, UR10, RZ ;  /* 0x0000000a1e0a7c10 */ /* 0x000fe2000ff1e0ff */
[----:B------:R-:W-:Y:S01]  /*08e0*/  @UP0 ULDC.64 UR10, c[0x0][0x248] ;  /* 0x00009200000a0ab9 */ /* 0x000fe20000000a00 */
[----:B------:R-:W-:Y:S02]  /*08f0*/  IMAD.SHL.U32 R241, R0, 0x40, RZ ;  /* 0x0000004000f17824 */ /* 0x000fe400078e00ff */
[----:B------:R-:W-:Y:S01]  /*0900*/  IADD3.X R11, R31, UR4, RZ, P0, !PT ;  /* 0x000000041f0b7c10 */ /* 0x000fe200087fe4ff */
[----:B------:R-:W-:Y:S02]  /*0910*/  @!P4 IMAD.IADD R14, R14, 0x1, -R9 ;  /* 0x000000010e0ec824 */ /* 0x000fe400078e0a09 */
[----:B------:R-:W-:Y:S01]  /*0920*/  @!P4 VIADD R2, R2, 0x1 ;  /* 0x000000010202c836 */ /* 0x000fe20000000000 */
[----:B------:R-:W4:Y:S01]  /*0930*/  S2UR UR4, SR_CgaCtaId ;  /* 0x00000000000479c3 */ /* 0x000f220000008800 */
[----:B------:R-:W-:Y:S01]  /*0940*/  IMAD.WIDE.U32 R20, R20, UR8, R10 ;  /* 0x0000000814147c25 */ /* 0x000fe2000f8e000a */
[----:B------:R-:W-:-:S02]  /*0950*/  ISETP.GE.U32.AND P0, PT, R14, R9, PT ;  /* 0x000000090e00720c */ /* 0x000fc40003f06070 */
[----:B------:R-:W-:Y:S01]  /*0960*/  @!P3 MOV R24, 0x400 ;  /* 0x000004000018b802 */ /* 0x000fe20000000f00 */
[C---:B------:R-:W-:Y:S01]  /*0970*/  VIADD R9, R32.reuse, 0x60 ;  /* 0x0000006020097836 */ /* 0x040fe20000000000 */
[----:B------:R-:W-:Y:S01]  /*0980*/  LOP3.LUT R241, R241, 0x1c0, RZ, 0xc0, !PT ;  /* 0x000001c0f1f17812 */ /* 0x000fe200078ec0ff */
[----:B------:R-:W-:Y:S02]  /*0990*/  VIADD R11, R32, 0x40 ;  /* 0x00000040200b7836 */ /* 0x000fe40000000000 */
[----:B-1----:R-:W-:Y:S01]  /*09a0*/  @!P6 IMAD R10, R17, R6, RZ ;  /* 0x00000006110ae224 */ /* 0x002fe200078e02ff */
[----:B------:R-:W-:Y:S01]  /*09b0*/  ISETP.GE.AND P1, PT, R9, UR5, PT ;  /* 0x0000000509007c0c */ /* 0x000fe2000bf26270 */
[----:B------:R-:W-:Y:S01]  /*09c0*/  VIADD R23, R21, UR7 ;  /* 0x0000000715177c36 */ /* 0x000fe20008000000 */
[----:B------:R-:W1:Y:S01]  /*09d0*/  @!P3 S2R R9, SR_CgaCtaId ;  /* 0x000000000009b919 */ /* 0x000e620000008800 */
[----:B------:R-:W-:Y:S01]  /*09e0*/  @!P6 IMAD.MOV.U32 R22, RZ, RZ, R20 ;  /* 0x000000ffff16e224 */ /* 0x000fe200078e0014 */
[----:B------:R-:W-:Y:S01]  /*09f0*/  ISETP.GE.AND P2, PT, R11, UR5, PT ;  /* 0x000000050b007c0c */ /* 0x000fe2000bf46270 */
[----:B------:R-:W-:-:S02]  /*0a00*/  @!P6 IMAD R10, R16, R7, R10 ;  /* 0x00000007100ae224 */ /* 0x000fc400078e020a */
[----:B------:R-:W-:Y:S02]  /*0a10*/  @!P6 IMAD.WIDE.U32 R14, R16, R6, R22 ;  /* 0x00000006100ee225 */ /* 0x000fe400078e0016 */
[----:B------:R-:W5:Y:S02]  /*0a20*/  @!P3 LDC.64 R6, c[0x0][0x240] ;  /* 0x00009000ff06bb82 */ /* 0x000f640000000a00 */
[----:B------:R-:W-:Y:S01]  /*0a30*/  @!P6 IMAD.IADD R10, R15, 0x1, R10 ;  /* 0x000000010f0ae824 */ /* 0x000fe200078e020a */
[----:B---3--:R-:W-:Y:S01]  /*0a40*/  @!P6 LEA R34, P4, R14, R4, 0x1 ;  /* 0x000000040e22e211 */ /* 0x008fe200078808ff */
[----:B------:R-:W-:Y:S01]  /*0a50*/  @P0 VIADD R2, R2, 0x1 ;  /* 0x0000000102020836 */ /* 0x000fe20000000000 */
[----:B------:R-:W-:Y:S01]  /*0a60*/  @!P5 MOV R4, 0x400 ;  /* 0x000004000004d802 */ /* 0x000fe20000000f00 */
[----:B------:R-:W3:Y:S01]  /*0a70*/  @!P1 S2R R27, SR_CgaCtaId ;  /* 0x00000000001b9919 */ /* 0x000ee20000008800 */
[----:B------:R-:W-:Y:S01]  /*0a80*/  @!P6 LEA.HI.X R35, R14, R5, R10, 0x1, P4 ;  /* 0x000000050e23e211 */ /* 0x000fe200020f0c0a */
[----:B------:R-:W-:Y:S01]  /*0a90*/  IMAD.SHL.U32 R5, R32, 0x40, RZ ;  /* 0x0000004020057824 */ /* 0x000fe200078e00ff */
[----:B------:R-:W-:Y:S01]  /*0aa0*/  @!P3 IADD3 R11, P0, R16, 0x20, RZ ;  /* 0x00000020100bb810 */ /* 0x000fe20007f1e0ff */
[----:B------:R-:W3:Y:S01]  /*0ab0*/  @!P2 S2R R29, SR_CgaCtaId ;  /* 0x00000000001da919 */ /* 0x000ee20000008800 */
[----:B------:R-:W-:Y:S01]  /*0ac0*/  ISETP.GE.AND P4, PT, R8, UR14, PT ;  /* 0x0000000e08007c0c */ /* 0x000fe2000bf86270 */
[----:B----4-:R-:W-:Y:S01]  /*0ad0*/  ULEA UR4, UR4, UR6, 0x18 ;  /* 0x0000000604047291 */ /* 0x010fe2000f8ec03f */
[----:B------:R-:W-:Y:S01]  /*0ae0*/  LOP3.LUT R5, R5, 0x1c0, RZ, 0xc0, !PT ;  /* 0x000001c005057812 */ /* 0x000fe200078ec0ff */
[----:B------:R-:W-:Y:S01]  /*0af0*/  @!P3 IMAD.X R37, RZ, RZ, R17, P0 ;  /* 0x000000ffff25b224 */ /* 0x000fe200000e0611 */
[----:B--2---:R-:W-:Y:S01]  /*0b00*/  @!P5 LEA R13, R13, R4, 0x18 ;  /* 0x000000040d0dd211 */ /* 0x004fe200078ec0ff */
[----:B------:R-:W-:Y:S01]  /*0b10*/  @UP0 UIMAD.WIDE.U32 UR6, UR23, UR10, URZ ;  /* 0x0000000a170602a5 */ /* 0x000fe2000f8e003f */
[----:B------:R-:W-:Y:S01]  /*0b20*/  LOP3.LUT R39, R5, 0x38, R30, 0xf8, !PT ;  /* 0x0000003805277812 */ /* 0x000fe200078ef81e */
[----:B------:R-:W-:Y:S01]  /*0b30*/  @UP0 UIMAD UR23, UR23, UR11, URZ ;  /* 0x0000000b171702a4 */ /* 0x000fe2000f8e023f */
[----:B------:R-:W-:Y:S01]  /*0b40*/  SHF.R.U32.HI R18, RZ, 0x3, R5 ;  /* 0x00000003ff127819 */ /* 0x000fe20000011605 */
[----:B------:R-:W-:Y:S01]  /*0b50*/  IMAD.SHL.U32 R26, R32, 0x8, RZ ;  /* 0x00000008201a7824 */ /* 0x000fe200078e00ff */
[----:B------:R-:W2:Y:S01]  /*0b60*/  @!P3 LDC.64 R4, c[0x0][0x210] ;  /* 0x00008400ff04bb82 */ /* 0x000ea20000000a00 */
[----:B------:R-:W-:Y:S01]  /*0b70*/  ISETP.GE.AND P0, PT, R8, UR14, PT ;  /* 0x0000000e08007c0c */ /* 0x000fe2000bf06270 */
[----:B------:R-:W-:Y:S01]  /*0b80*/  @UP0 UIADD3 UR23, UR7, UR23, URZ ;  /* 0x0000001707170290 */ /* 0x000fe2000fffe03f */
[----:B------:R-:W-:Y:S01]  /*0b90*/  LOP3.LUT R18, R39, R18, RZ, 0x3c, !PT ;  /* 0x0000001227127212 */ /* 0x000fe200078e3cff */
[----:B-----5:R-:W-:Y:S01]  /*0ba0*/  @!P3 IMAD R14, R37, R6, RZ ;  /* 0x00000006250eb224 */ /* 0x020fe200078e02ff */
[----:B-1----:R-:W-:Y:S01]  /*0bb0*/  @!P3 LEA R9, R9, R24, 0x18 ;  /* 0x000000180909b211 */ /* 0x002fe200078ec0ff */
[----:B------:R-:W-:Y:S01]  /*0bc0*/  @!P3 IMAD.MOV.U32 R24, RZ, RZ, R20 ;  /* 0x000000ffff18b224 */ /* 0x000fe200078e0014 */
[----:B------:R-:W-:Y:S01]  /*0bd0*/  LOP3.LUT R18, R18, 0xfffffe00, R25, 0xf8, !PT ;  /* 0xfffffe0012127812 */ /* 0x000fe200078ef819 */
[----:B------:R-:W-:Y:S01]  /*0be0*/  @!P3 IMAD.MOV.U32 R25, RZ, RZ, R23 ;  /* 0x000000ffff19b224 */ /* 0x000fe200078e0017 */
[----:B------:R-:W-:Y:S01]  /*0bf0*/  LEA.HI R8, R12, R3, RZ, 0x4 ;  /* 0x000000030c087211 */ /* 0x000fe200078f20ff */
[C---:B------:R-:W-:Y:S01]  /*0c00*/  @!P3 IMAD R7, R11.reuse, R7, R14 ;  /* 0x000000070b07b224 */ /* 0x040fe200078e020e */
[----:B------:R-:W-:Y:S01]  /*0c10*/  LEA R244, R18, UR4, 0x1 ;  /* 0x0000000412f47c11 */ /* 0x000fe2000f8e08ff */
[----:B------:R-:W-:Y:S01]  /*0c20*/  @!P3 IMAD.WIDE.U32 R24, R11, R6, R24 ;  /* 0x000000060b18b225 */ /* 0x000fe200078e0018 */
[----:B------:R-:W-:Y:S01]  /*0c30*/  SHF.R.S32.HI R15, RZ, 0x4, R8 ;  /* 0x00000004ff0f7819 */ /* 0x000fe20000011408 */
[----:B------:R-:W1:Y:S01]  /*0c40*/  @!P4 S2R R11, SR_CgaCtaId ;  /* 0x00000000000bc919 */ /* 0x000e620000008800 */
[----:B------:R-:W-:Y:S01]  /*0c50*/  @!P2 MOV R6, 0x400 ;  /* 0x000004000006a802 */ /* 0x000fe20000000f00 */
[----:B------:R-:W-:Y:S01]  /*0c60*/  @!P3 IMAD.IADD R14, R25, 0x1, R7 ;  /* 0x00000001190eb824 */ /* 0x000fe200078e0207 */
[C---:B------:R-:W-:Y:S01]  /*0c70*/  LEA.HI R10, R8.reuse, R15, RZ, 0x1 ;  /* 0x0000000f080a7211 */ /* 0x040fe200078f08ff */
[----:B------:R-:W-:Y:S01]  /*0c80*/  @!PT LDS RZ, [RZ] ;  /* 0x00000000fffff984 */ /* 0x000fe20000000800 */
[----:B------:R-:W-:Y:S01]  /*0c90*/  @!PT LDS RZ, [RZ] ;  /* 0x00000000fffff984 */ /* 0x000fe20000000800 */
[----:B------:R-:W-:Y:S01]  /*0ca0*/  @!PT LDS RZ, [RZ] ;  /* 0x00000000fffff984 */ /* 0x000fe20000000800 */
[----:B------:R-:W-:Y:S01]  /*0cb0*/  @!P6 LDGSTS.E.BYPASS.LTC128B.128 [R244], desc[UR18][R34.64] ;  /* 0x0000000022f4efae */ /* 0x000fe2000b901d52 */
[----:B------:R-:W-:Y:S01]  /*0cc0*/  LOP3.LUT R8, R8, 0xfffffff0, RZ, 0xc0, !PT ;  /* 0xfffffff008087812 */ /* 0x000fe200078ec0ff */
[----:B------:R-:W-:Y:S01]  /*0cd0*/  @!P3 IMAD R7, R18, 0x2, R9 ;  /* 0x000000021207b824 */ /* 0x000fe200078e0209 */
[----:B---3--:R-:W-:Y:S01]  /*0ce0*/  @!P2 LEA R29, R29, R6, 0x18 ;  /* 0x000000061d1da211 */ /* 0x008fe200078ec0ff */
[----:B------:R-:W-:Y:S01]  /*0cf0*/  @!P6 LDGSTS.E.BYPASS.LTC128B.128 [R244+0x4000], desc[UR18][R34.64+0x80] ;  /* 0x0400008022f4efae */ /* 0x000fe2000b901d52 */
[----:B------:R-:W-:Y:S01]  /*0d00*/  LOP3.LUT R6, R19, UR8, RZ, 0x3c, !PT ;  /* 0x0000000813067c12 */ /* 0x000fe2000f8e3cff */
[----:B------:R-:W-:Y:S01]  /*0d10*/  IMAD.IADD R8, R3, 0x1, -R8 ;  /* 0x0000000103087824 */ /* 0x000fe200078e0a08 */
[----:B------:R-:W-:Y:S01]  /*0d20*/  LOP3.LUT R10, R10, 0xfffffffe, RZ, 0xc0, !PT ;  /* 0xfffffffe0a0a7812 */ /* 0x000fe200078ec0ff */
[----:B------:R-:W-:Y:S01]  /*0d30*/  @!P6 LDGSTS.E.BYPASS.LTC128B.128 [R244+0x8000], desc[UR18][R34.64+0x100] ;  /* 0x0800010022f4efae */ /* 0x000fe2000b901d52 */
[----:B------:R-:W-:Y:S01]  /*0d40*/  @UP0 ULDC.64 UR8, c[0x0][0x250] ;  /* 0x0000940000080ab9 */ /* 0x000fe20000000a00 */
[----:B------:R-:W-:Y:S01]  /*0d50*/  @UP0 UMOV UR24, UR6 ;  /* 0x0000000600180c82 */ /* 0x000fe20008000000 */
[----:B------:R-:W-:Y:S01]  /*0d60*/  SHF.R.S32.HI R9, RZ, 0x1f, R8 ;  /* 0x0000001fff097819 */ /* 0x000fe20000011408 */
[----:B------:R-:W-:Y:S01]  /*0d70*/  @!P6 LDGSTS.E.BYPASS.LTC128B.128 [R244+0xc000], desc[UR18][R34.64+0x180] ;  /* 0x0c00018022f4efae */ /* 0x000fe2000b901d52 */
[C---:B--2---:R-:W-:Y:S01]  /*0d80*/  @!P3 LEA R36, P6, R24.reuse, R4, 0x1 ;  /* 0x000000041824b211 */ /* 0x044fe200078c08ff */
[----:B------:R-:W-:Y:S01]  /*0d90*/  IMAD.IADD R10, R15, 0x1, -R10 ;  /* 0x000000010f0a7824 */ /* 0x000fe200078e0a0a */
[----:B------:R-:W-:Y:S01]  /*0da0*/  @!P1 MOV R4, 0x400 ;  /* 0x0000040000049802 */ /* 0x000fe20000000f00 */
[----:B------:R-:W-:Y:S01]  /*0db0*/  @UP0 UIMAD.WIDE.U32 UR26, UR25, UR8, URZ ;  /* 0x00000008191a02a5 */ /* 0x000fe2000f8e003f */
[----:B------:R-:W-:Y:S01]  /*0dc0*/  @!P3 LEA.HI.X R37, R24, R5, R14, 0x1, P6 ;  /* 0x000000051825b211 */ /* 0x000fe200030f0c0e */
[----:B------:R-:W-:Y:S01]  /*0dd0*/  @UP0 UIMAD UR25, UR25, UR9, URZ ;  /* 0x00000009191902a4 */ /* 0x000fe2000f8e023f */
[----:B------:R-:W-:Y:S01]  /*0de0*/  ISETP.GE.AND P6, PT, R6, RZ, PT ;  /* 0x000000ff0600720c */ /* 0x000fe20003fc6270 */
[----:B------:R-:W2:Y:S01]  /*0df0*/  @!P2 LDC.64 R14, c[0x0][0x240] ;  /* 0x00009000ff0eab82 */ /* 0x000ea20000000a00 */
[----:B------:R-:W-:Y:S01]  /*0e00*/  LEA.HI R9, R9, R8, RZ, 0x3 ;  /* 0x0000000809097211 */ /* 0x000fe200078f18ff */
[----:B------:R-:W-:Y:S01]  /*0e10*/  @!P3 LDGSTS.E.BYPASS.LTC128B.128 [R7+0x1000], desc[UR18][R36.64] ;  /* 0x010000002407bfae */ /* 0x000fe2000b901d52 */
[----:B------:R-:W-:Y:S01]  /*0e20*/  @!P1 LEA R27, R27, R4, 0x18 ;  /* 0x000000041b1b9211 */ /* 0x000fe200078ec0ff */
[----:B------:R-:W-:Y:S01]  /*0e30*/  @UP0 UIADD3 UR25, UR27, UR25, URZ ;  /* 0x000000191b190290 */ /* 0x000fe2000fffe03f */
        /* <DEDUP_REMOVED lines=36> */
.L_x_1687:
        /* <DEDUP_REMOVED lines=15> */
.L_x_1688:
        /* <DEDUP_REMOVED lines=93> */
[----:B------:R-:W-:Y:S01]  /*1740*/  IMAD.U32 R14, RZ, RZ, UR6 ;  /* 0x00000006ff0e7e24 */ /* 0x000fe2000f8e00ff */
[----:B------:R-:W-:Y:S01]  /*1750*/  ULDC UR6, c[0x0][0x39c] ;  /* 0x0000e70000067ab9 */ /* 0x000fe20000000800 */
        /* <DEDUP_REMOVED lines=19> */
[----:B-1----:R-:W-:Y:S02]  /*1890*/  @!P0 LEA R14, P4, R9, R4, 0x1 ;  /* 0x00000004090e8211 */ /* 0x002fe400078808ff */
[----:B------:R-:W-:Y:S01]  /*18a0*/  LOP3.LUT R3, R3, 0x6, RZ, 0xc0, !PT ;  /* 0x0000000603037812 */ /* 0x000fe200078ec0ff */
[----:B------:R-:W-:Y:S01]  /*18b0*/  IMAD.IADD R242, R2, 0x1, R11 ;  /* 0x0000000102f27824 */ /* 0x000fe200078e020b */
[----:B------:R-:W-:Y:S01]  /*18c0*/  @!P0 LEA.HI.X R15, R9, R5, R12, 0x1, P4 ;  /* 0x00000005090f8211 */ /* 0x000fe200020f0c0c */
[----:B------:R-:W-:Y:S01]  /*18d0*/  IMAD.MOV.U32 R5, RZ, RZ, 0x20 ;  /* 0x00000020ff057424 */ /* 0x000fe200078e00ff */
[----:B------:R-:W-:Y:S02]  /*18e0*/  R2P PR, R8, 0x6 ;  /* 0x0000000608007804 */ /* 0x000fe40000000000 */
[----:B------:R-:W-:-:S03]  /*18f0*/  LEA R242, R242, UR4, 0x1 ;  /* 0x00000004f2f27c11 */ /* 0x000fc6000f8e08ff */
[----:B------:R-:W-:-:S05]  /*1900*/  SEL R5, R5, 0xffffffe0, !P2 ;  /* 0xffffffe005057807 */ /* 0x000fca0005000000 */
[----:B------:R-:W-:Y:S01]  /*1910*/  IMAD R238, R5, 0x2, R242 ;  /* 0x0000000205ee7824 */ /* 0x000fe200078e02f2 */
        /* <DEDUP_REMOVED lines=28> */
[----:B------:R-:W2:Y:S03]  /*1ae0*/  LDSM.16.M88.4 R20, [R241+0x10000] ;  /* 0x01000000f114783b */ /* 0x000ea60000000200 */
[----:B------:R-:W-:Y:S01]  /*1af0*/  IMAD R237, R5, 0x2, R240 ;  /* 0x0000000205ed7824 */ /* 0x000fe200078e02f0 */
[----:B------:R-:W-:Y:S04]  /*1b00*/  LDSM.16.M88.4 R36, [R240] ;  /* 0x00000000f024783b */ /* 0x000fe80000000200 */
[----:B------:R-:W-:Y:S01]  /*1b10*/  @P1 VIADD R239, R0, 0xffffffe0 ;  /* 0xffffffe000ef1836 */ /* 0x000fe20000000000 */
[----:B------:R-:W3:Y:S01]  /*1b20*/  LDSM.16.M88.4 R44, [R241+0x10800] ;  /* 0x01080000f12c783b */ /* 0x000ee20000000200 */
[----:B------:R-:W-:-:S03]  /*1b30*/  IMAD.MOV.U32 R0, RZ, RZ, 0x40 ;  /* 0x00000040ff007424 */ /* 0x000fc600078e00ff */
[----:B------:R-:W-:Y:S02]  /*1b40*/  LDSM.16.M88.4 R68, [R239] ;  /* 0x00000000ef44783b */ /* 0x000fe40000000200 */
[----:B------:R-:W-:Y:S02]  /*1b50*/  SEL R0, R0, 0xffffffc0, !P2 ;  /* 0xffffffc000007807 */ /* 0x000fe40005000000 */
[----:B------:R-:W4:Y:S03]  /*1b60*/  LDSM.16.M88.4 R56, [R241+0x11000] ;  /* 0x01100000f138783b */ /* 0x000f260000000200 */
[----:B------:R-:W-:Y:S01]  /*1b70*/  IMAD.IADD R235, R241, 0x1, R0 ;  /* 0x00000001f1eb7824 */ /* 0x000fe200078e0200 */
[----:B------:R-:W-:Y:S01]  /*1b80*/  LDSM.16.M88.4 R76, [R238] ;  /* 0x00000000ee4c783b */ /* 0x000fe20000000200 */
[----:B------:R-:W-:-:S03]  /*1b90*/  IMAD.IADD R228, R0, 0x1, R239 ;  /* 0x0000000100e47824 */ /* 0x000fc600078e02ef */
        /* <DEDUP_REMOVED lines=23> */
[----:B------:R-:W-:Y:S01]  /*1d10*/  HMMA.16816.F32 R20, R36, R70, R20 ;  /* 0x000000462414723c */ /* 0x000fe20000001814 */
[----:B------:R-:W-:Y:S05]  /*1d20*/  LDSM.16.M88.4 R68, [R241+0x12000] ;  /* 0x01200000f144783b */ /* 0x000fea0000000200 */
[----:B------:R-:W-:Y:S01]  /*1d30*/  HMMA.16816.F32 R52, R52, R42, RZ ;  /* 0x0000002a3434723c */ /* 0x000fe200000018ff */
        /* <DEDUP_REMOVED lines=8> */
[----:B------:R-:W-:Y:S06]  /*1dc0*/  HMMA.16816.F32 R80, R36, R64, R80 ;  /* 0x000000402450723c */ /* 0x000fec0000001850 */
[----:B------:R-:W-:Y:S01]  /*1dd0*/  HMMA.16816.F32 R20, R76, R90, R20 ;  /* 0x0000005a4c14723c */ /* 0x000fe20000001814 */
[----:B------:R-:W-:Y:S05]  /*1de0*/  LDSM.16.M88.4 R88, [R239+0x2000] ;  /* 0x00200000ef58783b */ /* 0x000fea0000000200 */
[----:B------:R-:W-:Y:S01]  /*1df0*/  HMMA.16816.F32 R36, R36, R66, R52 ;  /* 0x000000422424723c */ /* 0x000fe20000001834 */
[----:B------:R-:W-:Y:S04]  /*1e00*/  LDSM.16.M88.4 R64, [R228+0x1800] ;  /* 0x00180000e440783b */ /* 0x000fe80000000200 */
[----:B------:R-:W-:Y:S01]  /*1e10*/  LDSM.16.M88.4 R52, [R241+0x13000] ;  /* 0x01300000f134783b */ /* 0x000fe20000000200 */
[C---:B---3--:R-:W-:Y:S06]  /*1e20*/  HMMA.16816.F32 R32, R76.reuse, R16, R32 ;  /* 0x000000104c20723c */ /* 0x048fec0000001820 */
[C---:B------:R-:W-:Y:S01]  /*1e30*/  HMMA.16816.F32 R44, R76.reuse, R18, R44 ;  /* 0x000000124c2c723c */ /* 0x040fe2000000182c */
[----:B------:R-:W-:Y:S05]  /*1e40*/  LDSM.16.M88.4 R16, [R241+0x12800] ;  /* 0x01280000f110783b */ /* 0x000fea0000000200 */
[C---:B------:R-:W-:Y:S06]  /*1e50*/  HMMA.16816.F32 R60, R76.reuse, R28, R60 ;  /* 0x0000001c4c3c723c */ /* 0x040fec000000183c */
[----:B------:R-:W-:Y:S01]  /*1e60*/  HMMA.16816.F32 R56, R76, R30, R56 ;  /* 0x0000001e4c38723c */ /* 0x000fe20000001838 */
[----:B------:R-:W2:Y:S05]  /*1e70*/  LDSM.16.M88.4 R28, [R240+0x4000] ;  /* 0x00400000f01c783b */ /* 0x000eaa0000000200 */
[----:B-1----:R-:W-:Y:S06]  /*1e80*/  HMMA.16816.F32 R8, R48, R68, R8 ;  /* 0x000000443008723c */ /* 0x002fec0000001808 */
[----:B------:R-:W-:Y:S06]  /*1e90*/  HMMA.16816.F32 R80, R76, R72, R80 ;  /* 0x000000484c50723c */ /* 0x000fec0000001850 */
[----:B------:R-:W-:Y:S01]  /*1ea0*/  HMMA.16816.F32 R20, R24, R86, R20 ;  /* 0x000000561814723c */ /* 0x000fe20000001814 */
[----:B------:R-:W-:Y:S05]  /*1eb0*/  LDSM.16.M88.4 R84, [R241+0x13800] ;  /* 0x01380000f154783b */ /* 0x000fea0000000200 */
[----:B------:R-:W-:Y:S01]  /*1ec0*/  HMMA.16816.F32 R76, R76, R74, R36 ;  /* 0x0000004a4c4c723c */ /* 0x000fe20000001824 */
[----:B------:R-:W-:Y:S04]  /*1ed0*/  LDSM.16.M88.4 R72, [R235+0x12000] ;  /* 0x01200000eb48783b */ /* 0x000fe80000000200 */
[----:B------:R-:W-:Y:S01]  /*1ee0*/  LDSM.16.M88.4 R36, [R239+0x2800] ;  /* 0x00280000ef24783b */ /* 0x000fe20000000200 */
[C---:B------:R-:W-:Y:S06]  /*1ef0*/  HMMA.16816.F32 R32, R24.reuse, R12, R32 ;  /* 0x0000000c1820723c */ /* 0x040fec0000001820 */
[C---:B------:R-:W-:Y:S01]  /*1f00*/  HMMA.16816.F32 R44, R24.reuse, R14, R44 ;  /* 0x0000000e182c723c */ /* 0x040fe2000000182c */
[----:B------:R-:W-:Y:S05]  /*1f10*/  LDSM.16.M88.4 R12, [R239+0x3000] ;  /* 0x00300000ef0c783b */ /* 0x000fea0000000200 */
[C---:B------:R-:W-:Y:S06]  /*1f20*/  HMMA.16816.F32 R60, R24.reuse, R40, R60 ;  /* 0x00000028183c723c */ /* 0x040fec000000183c */
[----:B------:R-:W-:Y:S01]  /*1f30*/  HMMA.16816.F32 R56, R24, R42, R56 ;  /* 0x0000002a1838723c */ /* 0x000fe20000001838 */
[----:B------:R-:W1:Y:S05]  /*1f40*/  LDSM.16.M88.4 R40, [R238+0x4000] ;  /* 0x00400000ee28783b */ /* 0x000e6a0000000200 */
[----:B--2---:R-:W-:Y:S06]  /*1f50*/  HMMA.16816.F32 R8, R28, R88, R8 ;  /* 0x000000581c08723c */ /* 0x004fec0000001808 */
        /* <DEDUP_REMOVED lines=11> */
[----:B------:R-:W2:Y:S05]  /*2010*/  LDSM.16.M88.4 R52, [R228+0x2000] ;  /* 0x00200000e434783b */ /* 0x000eaa0000000200 */
[----:B-1----:R-:W-:Y:S06]  /*2020*/  HMMA.16816.F32 R8, R40, R72, R8 ;  /* 0x000000482808723c */ /* 0x002fec0000001808 */
        /* <DEDUP_REMOVED lines=17> */
[----:B------:R-:W2:Y:S04]  /*2140*/  LDSM.16.M88.4 R28, [R228+0x2800] ;  /* 0x00280000e41c783b */ /* 0x000ea80000000200 */
[----:B------:R-:W-:Y:S01]  /*2150*/  LDSM.16.M88.4 R64, [R239+0x4800] ;  /* 0x00480000ef40783b */ /* 0x000fe20000000200 */
        /* <DEDUP_REMOVED lines=19> */
[----:B------:R-:W-:Y:S01]  /*2290*/  HMMA.16816.F32 R20, R88, R18, R20 ;  /* 0x000000125814723c */ /* 0x000fe20000001814 */
[----:B------:R-:W-:Y:S05]  /*22a0*/  LDSM.16.M88.4 R16, [R241+0x15800] ;  /* 0x01580000f110783b */ /* 0x000fea0000000200 */
[C---:B------:R-:W-:Y:S06]  /*22b0*/  HMMA.16816.F32 R80, R40.reuse, R48, R80 ;  /* 0x000000302850723c */ /* 0x040fec0000001850 */
[----:B------:R-:W-:Y:S01]  /*22c0*/  HMMA.16816.F32 R76, R40, R50, R76 ;  /* 0x00000032284c723c */ /* 0x000fe2000000184c */
[----:B------:R-:W2:Y:S04]  /*22d0*/  LDSM.16.M88.4 R48, [R235+0x14800] ;  /* 0x01480000eb30783b */ /* 0x000ea80000000200 */
[----:B------:R-:W-:Y:S01]  /*22e0*/  LDSM.16.M88.4 R40, [R242+0xc000] ;  /* 0x00c00000f228783b */ /* 0x000fe20000000200 */
[C---:B----4-:R-:W-:Y:S06]  /*22f0*/  HMMA.16816.F32 R60, R68.reuse, R24, R60 ;  /* 0x00000018443c723c */ /* 0x050fec000000183c */
[----:B------:R-:W-:Y:S01]  /*2300*/  HMMA.16816.F32 R56, R68, R26, R56 ;  /* 0x0000001a4438723c */ /* 0x000fe20000001838 */
[----:B------:R-:W3:Y:S05]  /*2310*/  LDSM.16.M88.4 R24, [R241+0x16000] ;  /* 0x01600000f118783b */ /* 0x000eea0000000200 */
[----:B------:R-:W-:Y:S06]  /*2320*/  HMMA.16816.F32 R32, R88, R64, R32 ;  /* 0x000000405820723c */ /* 0x000fec0000001820 */
[----:B-1----:R-:W-:Y:S06]  /*2330*/  HMMA.16816.F32 R8, R52, R36, R8 ;  /* 0x000000243408723c */ /* 0x002fec0000001808 */
[----:B------:R-:W-:Y:S01]  /*2340*/  HMMA.16816.F32 R44, R88, R66, R44 ;  /* 0x00000042582c723c */ /* 0x000fe2000000182c */
[----:B------:R-:W-:Y:S05]  /*2350*/  LDSM.16.M88.4 R64, [R235+0x15800] ;  /* 0x01580000eb40783b */ /* 0x000fea0000000200 */
[----:B------:R-:W-:Y:S01]  /*2360*/  HMMA.16816.F32 R20, R72, R94, R20 ;  /* 0x0000005e4814723c */ /* 0x000fe20000001814 */
        /* <DEDUP_REMOVED lines=8> */
[----:B--2---:R-:W-:Y:S06]  /*23f0*/  HMMA.16816.F32 R32, R72, R48, R32 ;  /* 0x000000304820723c */ /* 0x004fec0000001820 */
[----:B---3--:R-:W-:Y:S06]  /*2400*/  HMMA.16816.F32 R8, R40, R24, R8 ;  /* 0x000000182808723c */ /* 0x008fec0000001808 */
[----:B------:R-:W-:Y:S01]  /*2410*/  HMMA.16816.F32 R44, R72, R50, R44 ;  /* 0x00000032482c723c */ /* 0x000fe2000000182c */
[----:B------:R-:W-:Y:S05]  /*2420*/  LDSM.16.M88.4 R48, [R228+0x5000] ;  /* 0x00500000e430783b */ /* 0x000fea0000000200 */
[----:B------:R-:W-:Y:S01]  /*2430*/  HMMA.16816.F32 R20, R52, R38, R20 ;  /* 0x000000263414723c */ /* 0x000fe20000001814 */
[----:B------:R-:W2:Y:S05]  /*2440*/  LDSM.16.M88.4 R36, [R241+0x16800] ;  /* 0x01680000f124783b */ /* 0x000eaa0000000200 */
[C---:B------:R-:W-:Y:S06]  /*2450*/  HMMA.16816.F32 R80, R12.reuse, R16, R80 ;  /* 0x000000100c50723c */ /* 0x040fec0000001850 */
        /* <DEDUP_REMOVED lines=35> */
[----:B------:R-:W-:Y:S01]  /*2690*/  FMUL.FTZ R4, R9, UR6 ;  /* 0x0000000609047c20 */ /* 0x000fe20008410000 */
[----:B------:R-:W-:-:S02]  /*26a0*/  FMUL.FTZ R6, R10, UR6 ;  /* 0x000000060a067c20 */ /* 0x000fc40008410000 */
[----:B--2---:R-:W-:Y:S02]  /*26b0*/  HMMA.16816.F32 R80, R52, R36, R80 ;  /* 0x000000243450723c */ /* 0x004fe40000001850 */
[----:B------:R-:W-:Y:S04]  /*26c0*/  MUFU.TANH R0, R0 ;  /* 0x0000000000007308 */ /* 0x000fe80000002400 */
[C---:B------:R-:W-:Y:S01]  /*26d0*/  HMMA.16816.F32 R60, R40.reuse, R88, R60 ;  /* 0x00000058283c723c */ /* 0x040fe2000000183c */
[----:B------:R-:W-:Y:S02]  /*26e0*/  FMUL.FTZ R36, R11, UR6 ;  /* 0x000000060b247c20 */ /* 0x000fe40008410000 */
[----:B------:R-:W2:Y:S01]  /*26f0*/  LDSM.16.M88.4 R8, [R239+0x7800] ;  /* 0x00780000ef08783b */ /* 0x000ea20000000200 */
[----:B------:R-:W-:Y:S02]  /*2700*/  MUFU.TANH R4, R4 ;  /* 0x0000000400047308 */ /* 0x000fe40000002400 */
[----:B------:R-:W-:Y:S06]  /*2710*/  HMMA.16816.F32 R68, R40, R90, R68 ;  /* 0x0000005a2844723c */ /* 0x000fec0000001844 */
[----:B------:R-:W-:Y:S01]  /*2720*/  HMMA.16816.F32 R20, R84, R46, R20 ;  /* 0x0000002e5414723c */ /* 0x000fe20000001814 */
[----:B------:R-:W4:Y:S01]  /*2730*/  LDSM.16.M88.4 R44, [R235+0x17000] ;  /* 0x01700000eb2c783b */ /* 0x000f220000000200 */
[----:B------:R-:W5:Y:S04]  /*2740*/  MUFU.TANH R36, R36 ;  /* 0x0000002400247308 */ /* 0x000f680000002400 */
[----:B------:R-:W-:Y:S04]  /*2750*/  HMMA.16816.F32 R76, R52, R38, R76 ;  /* 0x00000026344c723c */ /* 0x000fe8000000184c */
[----:B------:R-:W-:Y:S02]  /*2760*/  MUFU.TANH R6, R6 ;  /* 0x0000000600067308 */ /* 0x000fe40000002400 */
[----:B-1----:R-:W-:Y:S06]  /*2770*/  HMMA.16816.F32 R80, R40, R24, R80 ;  /* 0x000000182850723c */ /* 0x002fec0000001850 */
[C---:B---3--:R-:W-:Y:S06]  /*2780*/  HMMA.16816.F32 R60, R28.reuse, R12, R60 ;  /* 0x0000000c1c3c723c */ /* 0x048fec000000183c */
[----:B------:R-:W-:Y:S01]  /*2790*/  HMMA.16816.F32 R68, R28, R14, R68 ;  /* 0x0000000e1c44723c */ /* 0x000fe20000001844 */
[----:B------:R-:W1:Y:S01]  /*27a0*/  LDSM.16.M88.4 R12, [R235+0x17800] ;  /* 0x01780000eb0c783b */ /* 0x000e620000000200 */
[----:B------:R-:W-:Y:S01]  /*27b0*/  FMUL.FTZ R20, R20, UR6 ;  /* 0x0000000614147c20 */ /* 0x000fe20008410000 */
[----:B------:R-:W-:Y:S01]  /*27c0*/  FMUL.FTZ R21, R21, UR6 ;  /* 0x0000000615157c20 */ /* 0x000fe20008410000 */
[----:B------:R-:W-:Y:S01]  /*27d0*/  FMUL.FTZ R22, R22, UR6 ;  /* 0x0000000616167c20 */ /* 0x000fe20008410000 */
[----:B------:R-:W-:Y:S01]  /*27e0*/  FMUL.FTZ R23, R23, UR6 ;  /* 0x0000000617177c20 */ /* 0x000fe20008410000 */
[C---:B------:R-:W-:Y:S01]  /*27f0*/  HMMA.16816.F32 R32, R16.reuse, R56, R32 ;  /* 0x000000381020723c */ /* 0x040fe20000001820 */
[----:B------:R-:W-:Y:S05]  /*2800*/  MUFU.TANH R37, R20 ;  /* 0x0000001400257308 */ /* 0x000fea0000002400 */
[----:B------:R-:W-:Y:S01]  /*2810*/  HMMA.16816.F32 R96, R16, R58, R96 ;  /* 0x0000003a1060723c */ /* 0x000fe20000001860 */
[----:B------:R-:W3:Y:S02]  /*2820*/  LDSM.16.M88.4 R56, [R228+0x7000] ;  /* 0x00700000e438783b */ /* 0x000ee40000000200 */
[----:B------:R-:W5:Y:S03]  /*2830*/  MUFU.TANH R24, R22 ;  /* 0x0000001600187308 */ /* 0x000f660000002400 */
[----:B------:R-:W-:Y:S05]  /*2840*/  HMMA.16816.F32 R76, R40, R26, R76 ;  /* 0x0000001a284c723c */ /* 0x000fea000000184c */
[----:B------:R-:W5:Y:S01]  /*2850*/  MUFU.TANH R25, R23 ;  /* 0x0000001700197308 */ /* 0x000f620000002400 */
[----:B--2---:R-:W-:Y:S06]  /*2860*/  HMMA.16816.F32 R80, R28, R8, R80 ;  /* 0x000000081c50723c */ /* 0x004fec0000001850 */
[----:B----4-:R-:W-:Y:S06]  /*2870*/  HMMA.16816.F32 R60, R16, R44, R60 ;  /* 0x0000002c103c723c */ /* 0x010fec000000183c */
[----:B------:R-:W-:Y:S01]  /*2880*/  HMMA.16816.F32 R32, R84, R48, R32 ;  /* 0x000000305420723c */ /* 0x000fe20000001820 */
[----:B------:R2:W4:Y:S05]  /*2890*/  MUFU.TANH R48, R21 ;  /* 0x0000001500307308 */ /* 0x00052a0000002400 */
[----:B------:R-:W-:Y:S06]  /*28a0*/  HMMA.16816.F32 R76, R28, R10, R76 ;  /* 0x0000000a1c4c723c */ /* 0x000fec000000184c */
[C---:B------:R-:W-:Y:S01]  /*28b0*/  HMMA.16816.F32 R68, R16.reuse, R46, R68 ;  /* 0x0000002e1044723c */ /* 0x040fe20000001844 */
[----:B--2---:R-:W2:Y:S05]  /*28c0*/  LDSM.16.M88.4 R20, [R228+0x7800] ;  /* 0x00780000e414783b */ /* 0x004eaa0000000200 */
[----:B-1----:R-:W-:Y:S01]  /*28d0*/  HMMA.16816.F32 R80, R16, R12, R80 ;  /* 0x0000000c1050723c */ /* 0x002fe20000001850 */
[----:B------:R-:W-:-:S05]  /*28e0*/  DEPBAR.LE SB0, 0x0 ;  /* 0x000080000000791a */ /* 0x000fca0000000000 */
[----:B------:R-:W-:Y:S01]  /*28f0*/  FMUL.FTZ R32, R32, UR6 ;  /* 0x0000000620207c20 */ /* 0x000fe20008410000 */
[C---:B------:R-:W-:Y:S01]  /*2900*/  HMMA.16816.F32 R96, R84.reuse, R50, R96 ;  /* 0x000000325460723c */ /* 0x040fe20000001860 */
[----:B------:R-:W-:Y:S02]  /*2910*/  IMAD.U32 R12, RZ, RZ, UR13 ;  /* 0x0000000dff0c7e24 */ /* 0x000fe4000f8e00ff */
[----:B------:R-:W-:Y:S01]  /*2920*/  FMUL.FTZ R34, R34, UR6 ;  /* 0x0000000622227c20 */ /* 0x000fe20008410000 */
[----:B------:R-:W-:Y:S01]  /*2930*/  FMUL.FTZ R33, R33, UR6 ;  /* 0x0000000621217c20 */ /* 0x000fe20008410000 */
[----:B------:R-:W-:Y:S01]  /*2940*/  FMUL.FTZ R8, R35, UR6 ;  /* 0x0000000623087c20 */ /* 0x000fe20008410000 */
[----:B------:R-:W-:Y:S01]  /*2950*/  IMAD R3, R12, 0x40, R3 ;  /* 0x000000400c037824 */ /* 0x000fe200078e0203 */
[----:B---3--:R-:W-:Y:S01]  /*2960*/  HMMA.16816.F32 R60, R84, R56, R60 ;  /* 0x00000038543c723c */ /* 0x008fe2000000183c */
[----:B------:R-:W-:Y:S02]  /*2970*/  MUFU.TANH R32, R32 ;  /* 0x0000002000207308 */ /* 0x000fe40000002400 */
[C---:B------:R-:W-:Y:S01]  /*2980*/  VIADD R11, R3.reuse, 0x1 ;  /* 0x00000001030b7836 */ /* 0x040fe20000000000 */
[C---:B------:R-:W-:Y:S01]  /*2990*/  ISETP.GE.AND P2, PT, R3.reuse, UR21, PT ;  /* 0x0000001503007c0c */ /* 0x040fe2000bf46270 */
[C---:B------:R-:W-:Y:S01]  /*29a0*/  VIADD R10, R3.reuse, 0x8 ;  /* 0x00000008030a7836 */ /* 0x040fe20000000000 */
[----:B------:R-:W-:Y:S01]  /*29b0*/  HMMA.16816.F32 R76, R16, R14, R76 ;  /* 0x0000000e104c723c */ /* 0x000fe2000000184c */
[----:B------:R-:W-:Y:S01]  /*29c0*/  VIADD R12, R3, 0x9 ;  /* 0x00000009030c7836 */ /* 0x000fe20000000000 */
[----:B------:R-:W-:Y:S01]  /*29d0*/  ISETP.GE.AND P1, PT, R11, UR21, PT ;  /* 0x000000150b007c0c */ /* 0x000fe2000bf26270 */
[----:B------:R-:W1:Y:S01]  /*29e0*/  MUFU.TANH R34, R34 ;  /* 0x0000002200227308 */ /* 0x000e620000002400 */
[----:B------:R-:W-:Y:S01]  /*29f0*/  ISETP.GE.AND P0, PT, R10, UR21, PT ;  /* 0x000000150a007c0c */ /* 0x000fe2000bf06270 */
[C---:B------:R-:W-:Y:S01]  /*2a00*/  VIADD R10, R3.reuse, 0x11 ;  /* 0x00000011030a7836 */ /* 0x040fe20000000000 */
[----:B-----5:R-:W-:Y:S01]  /*2a10*/  FSEL R36, R36, -INF , !P1 ;  /* 0xff80000024247808 */ /* 0x020fe20004800000 */
[C---:B------:R-:W-:Y:S01]  /*2a20*/  HMMA.16816.F32 R68, R84.reuse, R58, R68 ;  /* 0x0000003a5444723c */ /* 0x040fe20000001844 */
[----:B------:R-:W-:Y:S01]  /*2a30*/  FSEL R19, R0, -INF , !P2 ;  /* 0xff80000000137808 */ /* 0x000fe20005000000 */
[C---:B------:R-:W-:Y:S01]  /*2a40*/  VIADD R0, R3.reuse, 0x20 ;  /* 0x0000002003007836 */ /* 0x040fe20000000000 */
[----:B------:R-:W-:Y:S01]  /*2a50*/  FSEL R17, R4, -INF , !P1 ;  /* 0xff80000004117808 */ /* 0x000fe20004800000 */
[----:B------:R-:W-:Y:S01]  /*2a60*/  MUFU.TANH R33, R33 ;  /* 0x0000002100217308 */ /* 0x000fe20000002400 */
[----:B------:R-:W-:Y:S01]  /*2a70*/  FSEL R24, R24, -INF , !P0 ;  /* 0xff80000018187808 */ /* 0x000fe20004000000 */
[----:B------:R-:W-:Y:S01]  /*2a80*/  FMUL.FTZ R9, R96, UR6 ;  /* 0x0000000660097c20 */ /* 0x000fe20008410000 */
[----:B------:R-:W-:Y:S01]  /*2a90*/  ISETP.GE.AND P1, PT, R0, UR21, PT ;  /* 0x0000001500007c0c */ /* 0x000fe2000bf26270 */
[----:B------:R-:W-:Y:S01]  /*2aa0*/  VIADD R0, R3, 0x21 ;  /* 0x0000002103007836 */ /* 0x000fe20000000000 */
[----:B------:R-:W-:Y:S01]  /*2ab0*/  FSEL R37, R37, -INF , !P0 ;  /* 0xff80000025257808 */ /* 0x000fe20004000000 */
[C---:B------:R-:W-:Y:S01]  /*2ac0*/  VIADD R11, R3.reuse, 0x10 ;  /* 0x00000010030b7836 */ /* 0x040fe20000000000 */
[----:B------:R-:W-:Y:S01]  /*2ad0*/  ISETP.GE.AND P6, PT, R12, UR21, PT ;  /* 0x000000150c007c0c */ /* 0x000fe2000bfc6270 */
[----:B------:R-:W3:Y:S01]  /*2ae0*/  MUFU.TANH R8, R8 ;  /* 0x0000000800087308 */ /* 0x000ee20000002400 */
[----:B------:R-:W-:Y:S01]  /*2af0*/  ISETP.GE.AND P0, PT, R0, UR21, PT ;  /* 0x0000001500007c0c */ /* 0x000fe2000bf06270 */
[----:B------:R-:W-:Y:S01]  /*2b00*/  VIADD R0, R3, 0x28 ;  /* 0x0000002803007836 */ /* 0x000fe20000000000 */
[C---:B--2---:R-:W-:Y:S01]  /*2b10*/  HMMA.16816.F32 R80, R84.reuse, R20, R80 ;  /* 0x000000145450723c */ /* 0x044fe20000001850 */
[----:B------:R-:W-:Y:S01]  /*2b20*/  FMUL.FTZ R60, R60, UR6 ;  /* 0x000000063c3c7c20 */ /* 0x000fe20008410000 */
[----:B------:R-:W-:Y:S01]  /*2b30*/  FMUL.FTZ R62, R62, UR6 ;  /* 0x000000063e3e7c20 */ /* 0x000fe20008410000 */
[----:B------:R-:W-:Y:S01]  /*2b40*/  FMUL.FTZ R35, R97, UR6 ;  /* 0x0000000661237c20 */ /* 0x000fe20008410000 */
[----:B------:R-:W-:Y:S01]  /*2b50*/  ISETP.GE.AND P4, PT, R10, UR21, PT ;  /* 0x000000150a007c0c */ /* 0x000fe2000bf86270 */
[----:B------:R-:W-:Y:S01]  /*2b60*/  VIADD R10, R3, 0x18 ;  /* 0x00000018030a7836 */ /* 0x000fe20000000000 */
[----:B------:R-:W-:Y:S01]  /*2b70*/  FSEL R4, R25, -INF , !P6 ;  /* 0xff80000019047808 */ /* 0x000fe20007000000 */
[----:B------:R-:W2:Y:S01]  /*2b80*/  MUFU.TANH R9, R9 ;  /* 0x0000000900097308 */ /* 0x000ea20000002400 */
[----:B----4-:R-:W-:Y:S01]  /*2b90*/  FSEL R21, R48, -INF , !P6 ;  /* 0xff80000030157808 */ /* 0x010fe20007000000 */
[----:B------:R-:W-:Y:S01]  /*2ba0*/  HMMA.16816.F32 R76, R84, R22, R76 ;  /* 0x00000016544c723c */ /* 0x000fe2000000184c */
[----:B------:R-:W-:Y:S01]  /*2bb0*/  ISETP.GE.AND P6, PT, R0, UR21, PT ;  /* 0x0000001500007c0c */ /* 0x000fe2000bfc6270 */
[----:B------:R-:W-:Y:S01]  /*2bc0*/  VIADD R0, R3, 0x29 ;  /* 0x0000002903007836 */ /* 0x000fe20000000000 */
[----:B------:R-:W-:Y:S01]  /*2bd0*/  ISETP.GE.AND P5, PT, R11, UR21, PT ;  /* 0x000000150b007c0c */ /* 0x000fe2000bfa6270 */
[----:B------:R-:W-:Y:S01]  /*2be0*/  FMUL.FTZ R61, R61, UR6 ;  /* 0x000000063d3d7c20 */ /* 0x000fe20008410000 */
[----:B------:R-:W-:Y:S01]  /*2bf0*/  FMNMX.FTZ R14, R19, R17, !PT ;  /* 0x00000011130e7209 */ /* 0x000fe20007810000 */
[----:B------:R-:W-:Y:S01]  /*2c00*/  MUFU.TANH R203, R60 ;  /* 0x0000003c00cb7308 */ /* 0x000fe20000002400 */
[----:B------:R-:W-:Y:S01]  /*2c10*/  ISETP.GE.AND P3, PT, R10, UR21, PT ;  /* 0x000000150a007c0c */ /* 0x000fe2000bf66270 */
[----:B------:R-:W-:Y:S01]  /*2c20*/  VIADD R10, R3, 0x19 ;  /* 0x00000019030a7836 */ /* 0x000fe20000000000 */
[----:B-1----:R-:W-:Y:S01]  /*2c30*/  FSEL R12, R34, -INF , !P5 ;  /* 0xff800000220c7808 */ /* 0x002fe20006800000 */
[----:B------:R-:W-:Y:S01]  /*2c40*/  FMUL.FTZ R68, R68, UR6 ;  /* 0x0000000644447c20 */ /* 0x000fe20008410000 */
[----:B------:R-:W-:Y:S01]  /*2c50*/  FSEL R15, R32, -INF , !P5 ;  /* 0xff800000200f7808 */ /* 0x000fe20006800000 */
[----:B------:R-:W-:Y:S01]  /*2c60*/  FMUL.FTZ R38, R98, UR6 ;  /* 0x0000000662267c20 */ /* 0x000fe20008410000 */
[----:B------:R-:W-:Y:S01]  /*2c70*/  FMNMX.FTZ R14, R37, R14, !PT ;  /* 0x0000000e250e7209 */ /* 0x000fe20007810000 */
[----:B------:R-:W1:Y:S01]  /*2c80*/  MUFU.TANH R198, R62 ;  /* 0x0000003e00c67308 */ /* 0x000e620000002400 */
[----:B------:R-:W-:Y:S01]  /*2c90*/  ISETP.GE.AND P5, PT, R0, UR21, PT ;  /* 0x0000001500007c0c */ /* 0x000fe2000bfa6270 */
[C---:B------:R-:W-:Y:S01]  /*2ca0*/  VIADD R0, R3.reuse, 0x30 ;  /* 0x0000003003007836 */ /* 0x040fe20000000000 */
[----:B------:R-:W-:Y:S01]  /*2cb0*/  FSEL R6, R6, -INF , !P2 ;  /* 0xff80000006067808 */ /* 0x000fe20005000000 */
[----:B------:R-:W-:Y:S01]  /*2cc0*/  VIADD R16, R3, 0x38 ;  /* 0x0000003803107836 */ /* 0x000fe20000000000 */
[----:B------:R-:W-:Y:S01]  /*2cd0*/  FMNMX.FTZ R14, R21, R14, !PT ;  /* 0x0000000e150e7209 */ /* 0x000fe20007810000 */
[----:B------:R-:W-:Y:S01]  /*2ce0*/  FMUL.FTZ R69, R69, UR6 ;  /* 0x0000000645457c20 */ /* 0x000fe20008410000 */
[----:B------:R-:W-:Y:S01]  /*2cf0*/  ISETP.GE.AND P2, PT, R10, UR21, PT ;  /* 0x000000150a007c0c */ /* 0x000fe2000bf46270 */
[----:B------:R-:W4:Y:S01]  /*2d00*/  MUFU.TANH R35, R35 ;  /* 0x0000002300237308 */ /* 0x000f220000002400 */
[----:B---3--:R-:W-:Y:S01]  /*2d10*/  FSEL R10, R8, -INF , !P4 ;  /* 0xff800000080a7808 */ /* 0x008fe20006000000 */
[----:B------:R-:W-:Y:S01]  /*2d20*/  FMUL.FTZ R26, R99, UR6 ;  /* 0x00000006631a7c20 */ /* 0x000fe20008410000 */
[----:B------:R-:W-:Y:S01]  /*2d30*/  FSEL R13, R33, -INF , !P4 ;  /* 0xff800000210d7808 */ /* 0x000fe20006000000 */
[----:B------:R-:W-:Y:S01]  /*2d40*/  FMUL.FTZ R63, R63, UR6 ;  /* 0x000000063f3f7c20 */ /* 0x000fe20008410000 */
[----:B------:R-:W-:Y:S01]  /*2d50*/  ISETP.GE.AND P4, PT, R0, UR21, PT ;  /* 0x0000001500007c0c */ /* 0x000fe2000bf86270 */
[----:B------:R-:W-:Y:S01]  /*2d60*/  VIADD R0, R3, 0x31 ;  /* 0x0000003103007836 */ /* 0x000fe20000000000 */
[----:B------:R-:W-:Y:S01]  /*2d70*/  FMNMX.FTZ R14, R15, R14, !PT ;  /* 0x0000000e0f0e7209 */ /* 0x000fe20007810000 */
[----:B------:R-:W3:Y:S01]  /*2d80*/  MUFU.TANH R197, R61 ;  /* 0x0000003d00c57308 */ /* 0x000ee20000002400 */
[----:B------:R-:W-:Y:S01]  /*2d90*/  VIADD R3, R3, 0x39 ;  /* 0x0000003903037836 */ /* 0x000fe20000000000 */
[----:B--2---:R-:W-:Y:S01]  /*2da0*/  FSEL R11, R9, -INF , !P3 ;  /* 0xff800000090b7808 */ /* 0x004fe20005800000 */
[----:B------:R-:W-:Y:S01]  /*2db0*/  FMUL.FTZ R80, R80, UR6 ;  /* 0x0000000650507c20 */ /* 0x000fe20008410000 */
[----:B------:R-:W-:Y:S01]  /*2dc0*/  FMNMX.FTZ R14, R13, R14, !PT ;  /* 0x0000000e0d0e7209 */ /* 0x000fe20007810000 */
[----:B------:R-:W-:Y:S01]  /*2dd0*/  FMUL.FTZ R81, R81, UR6 ;  /* 0x0000000651517c20 */ /* 0x000fe20008410000 */
[----:B-1----:R-:W-:Y:S01]  /*2de0*/  FSEL R198, R198, -INF , !P1 ;  /* 0xff800000c6c67808 */ /* 0x002fe20004800000 */
[----:B------:R-:W-:Y:S01]  /*2df0*/  FMUL.FTZ R76, R76, UR6 ;  /* 0x000000064c4c7c20 */ /* 0x000fe20008410000 */
[----:B------:R-:W1:Y:S01]  /*2e00*/  MUFU.TANH R201, R68 ;  /* 0x0000004400c97308 */ /* 0x000e620000002400 */
[----:B------:R-:W-:Y:S01]  /*2e10*/  FSEL R203, R203, -INF , !P1 ;  /* 0xff800000cbcb7808 */ /* 0x000fe20004800000 */
[----:B------:R-:W-:Y:S01]  /*2e20*/  FMUL.FTZ R70, R70, UR6 ;  /* 0x0000000646467c20 */ /* 0x000fe20008410000 */
[----:B------:R-:W-:Y:S01]  /*2e30*/  ISETP.GE.AND P1, PT, R3, UR21, PT ;  /* 0x0000001503007c0c */ /* 0x000fe2000bf26270 */
[----:B------:R-:W-:Y:S01]  /*2e40*/  FMUL.FTZ R77, R77, UR6 ;  /* 0x000000064d4d7c20 */ /* 0x000fe20008410000 */
[----:B------:R-:W-:Y:S01]  /*2e50*/  FMNMX.FTZ R3, R6, R36, !PT ;  /* 0x0000002406037209 */ /* 0x000fe20007810000 */
[----:B------:R-:W-:Y:S01]  /*2e60*/  FMUL.FTZ R71, R71, UR6 ;  /* 0x0000000647477c20 */ /* 0x000fe20008410000 */
[----:B----4-:R-:W-:Y:S01]  /*2e70*/  FSEL R9, R35, -INF , !P2 ;  /* 0xff80000023097808 */ /* 0x010fe20005000000 */
[----:B------:R-:W2:Y:S01]  /*2e80*/  MUFU.TANH R38, R38 ;  /* 0x0000002600267308 */ /* 0x000ea20000002400 */
[----:B------:R-:W-:Y:S01]  /*2e90*/  FMNMX.FTZ R14, R11, R14, !PT ;  /* 0x0000000e0b0e7209 */ /* 0x000fe20007810000 */
[----:B------:R-:W-:Y:S01]  /*2ea0*/  FMUL.FTZ R82, R82, UR6 ;  /* 0x0000000652527c20 */ /* 0x000fe20008410000 */
[----:B------:R-:W-:Y:S01]  /*2eb0*/  FMNMX.FTZ R3, R24, R3, !PT ;  /* 0x0000000318037209 */ /* 0x000fe20007810000 */
[----:B------:R-:W-:Y:S01]  /*2ec0*/  FMUL.FTZ R83, R83, UR6 ;  /* 0x0000000653537c20 */ /* 0x000fe20008410000 */
[----:B------:R-:W-:Y:S01]  /*2ed0*/  FMNMX.FTZ R14, R9, R14, !PT ;  /* 0x0000000e090e7209 */ /* 0x000fe20007810000 */
[----:B------:R-:W-:Y:S01]  /*2ee0*/  FMUL.FTZ R78, R78, UR6 ;  /* 0x000000064e4e7c20 */ /* 0x000fe20008410000 */
[----:B------:R-:W-:Y:S01]  /*2ef0*/  FMNMX.FTZ R3, R4, R3, !PT ;  /* 0x0000000304037209 */ /* 0x000fe20007810000 */
[----:B------:R-:W4:Y:S01]  /*2f00*/  MUFU.TANH R199, R69 ;  /* 0x0000004500c77308 */ /* 0x000f220000002400 */
[----:B---3--:R-:W-:Y:S01]  /*2f10*/  FSEL R197, R197, -INF , !P0 ;  /* 0xff800000c5c57808 */ /* 0x008fe20004000000 */
[----:B------:R-:W-:Y:S01]  /*2f20*/  FMUL.FTZ R79, R79, UR6 ;  /* 0x000000064f4f7c20 */ /* 0x000fe20008410000 */
[----:B------:R-:W-:-:S02]  /*2f30*/  FMNMX.FTZ R14, R203, R14, !PT ;  /* 0x0000000ecb0e7209 */ /* 0x000fc40007810000 */
[----:B------:R-:W-:Y:S02]  /*2f40*/  FMNMX.FTZ R3, R12, R3, !PT ;  /* 0x000000030c037209 */ /* 0x000fe40007810000 */
[----:B-1----:R-:W-:Y:S01]  /*2f50*/  FSEL R201, R201, -INF , !P6 ;  /* 0xff800000c9c97808 */ /* 0x002fe20007000000 */
[----:B------:R-:W1:Y:S01]  /*2f60*/  MUFU.TANH R26, R26 ;  /* 0x0000001a001a7308 */ /* 0x000e620000002400 */
[----:B------:R-:W-:Y:S02]  /*2f70*/  FMNMX.FTZ R14, R197, R14, !PT ;  /* 0x0000000ec50e7209 */ /* 0x000fe40007810000 */
[----:B--2---:R-:W-:Y:S02]  /*2f80*/  FSEL R8, R38, -INF , !P3 ;  /* 0xff80000026087808 */ /* 0x004fe40005800000 */
[----:B------:R-:W-:Y:S02]  /*2f90*/  FMNMX.FTZ R3, R10, R3, !PT ;  /* 0x000000030a037209 */ /* 0x000fe40007810000 */
[----:B------:R-:W-:Y:S01]  /*2fa0*/  FMNMX.FTZ R14, R201, R14, !PT ;  /* 0x0000000ec90e7209 */ /* 0x000fe20007810000 */
[----:B------:R-:W2:Y:S01]  /*2fb0*/  MUFU.TANH R214, R63 ;  /* 0x0000003f00d67308 */ /* 0x000ea20000002400 */
[----:B----4-:R-:W-:-:S02]  /*2fc0*/  FSEL R199, R199, -INF , !P5 ;  /* 0xff800000c7c77808 */ /* 0x010fc40006800000 */
[----:B------:R-:W-:Y:S02]  /*2fd0*/  ISETP.GE.AND P3, PT, R0, UR21, PT ;  /* 0x0000001500007c0c */ /* 0x000fe4000bf66270 */
[----:B------:R-:W-:Y:S02]  /*2fe0*/  FMNMX.FTZ R3, R8, R3, !PT ;  /* 0x0000000308037209 */ /* 0x000fe40007810000 */
[----:B------:R-:W-:Y:S01]  /*2ff0*/  FMNMX.FTZ R14, R199, R14, !PT ;  /* 0x0000000ec70e7209 */ /* 0x000fe20007810000 */
[----:B------:R-:W3:Y:S01]  /*3000*/  MUFU.TANH R213, R80 ;  /* 0x0000005000d57308 */ /* 0x000ee20000002400 */
[----:B-1----:R-:W-:Y:S02]  /*3010*/  FSEL R0, R26, -INF , !P2 ;  /* 0xff8000001a007808 */ /* 0x002fe40005000000 */
[----:B------:R-:W-:Y:S02]  /*3020*/  ISETP.GE.AND P2, PT, R16, UR21, PT ;  /* 0x0000001510007c0c */ /* 0x000fe4000bf46270 */
[----:B------:R-:W-:-:S03]  /*3030*/  FMNMX.FTZ R3, R0, R3, !PT ;  /* 0x0000000300037209 */ /* 0x000fc60007810000 */
[----:B------:R-:W1:Y:S01]  /*3040*/  MUFU.TANH R211, R81 ;  /* 0x0000005100d37308 */ /* 0x000e620000002400 */
[----:B--2---:R-:W-:Y:S02]  /*3050*/  FSEL R214, R214, -INF , !P0 ;  /* 0xff800000d6d67808 */ /* 0x004fe40004000000 */
[----:B------:R-:W-:Y:S02]  /*3060*/  PLOP3.LUT P0, PT, PT, PT, UP0, 0x80, 0x0 ;  /* 0x000000000000781c */ /* 0x000fe40003f0f008 */
[----:B------:R-:W-:-:S03]  /*3070*/  FMNMX.FTZ R3, R198, R3, !PT ;  /* 0x00000003c6037209 */ /* 0x000fc60007810000 */
[----:B------:R-:W2:Y:S01]  /*3080*/  MUFU.TANH R209, R76 ;  /* 0x0000004c00d17308 */ /* 0x000ea20000002400 */
[----:B---3--:R-:W-:Y:S02]  /*3090*/  FSEL R213, R213, -INF , !P4 ;  /* 0xff800000d5d57808 */ /* 0x008fe40006000000 */
[----:B------:R-:W-:Y:S02]  /*30a0*/  FMNMX.FTZ R3, R214, R3, !PT ;  /* 0x00000003d6037209 */ /* 0x000fe40007810000 */
[----:B------:R-:W-:-:S03]  /*30b0*/  FMNMX.FTZ R14, R213, R14, !PT ;  /* 0x0000000ed50e7209 */ /* 0x000fc60007810000 */
[----:B------:R-:W3:Y:S01]  /*30c0*/  MUFU.TANH R200, R70 ;  /* 0x0000004600c87308 */ /* 0x000ee20000002400 */
[----:B-1----:R-:W-:-:S04]  /*30d0*/  FSEL R211, R211, -INF , !P3 ;  /* 0xff800000d3d37808 */ /* 0x002fc80005800000 */
[----:B------:R-:W-:-:S03]  /*30e0*/  FMNMX.FTZ R14, R211, R14, !PT ;  /* 0x0000000ed30e7209 */ /* 0x000fc60007810000 */
[----:B------:R-:W1:Y:S01]  /*30f0*/  MUFU.TANH R207, R77 ;  /* 0x0000004d00cf7308 */ /* 0x000e620000002400 */
[----:B--2---:R-:W-:-:S04]  /*3100*/  FSEL R209, R209, -INF , !P2 ;  /* 0xff800000d1d17808 */ /* 0x004fc80005000000 */
[----:B------:R-:W-:-:S03]  /*3110*/  FMNMX.FTZ R14, R209, R14, !PT ;  /* 0x0000000ed10e7209 */ /* 0x000fc60007810000 */
[----:B------:R-:W2:Y:S01]  /*3120*/  MUFU.TANH R212, R71 ;  /* 0x0000004700d47308 */ /* 0x000ea20000002400 */
[----:B---3--:R-:W-:-:S04]  /*3130*/  FSEL R200, R200, -INF , !P6 ;  /* 0xff800000c8c87808 */ /* 0x008fc80007000000 */
[----:B------:R-:W-:-:S03]  /*3140*/  FMNMX.FTZ R23, R200, R3, !PT ;  /* 0x00000003c8177209 */ /* 0x000fc60007810000 */
[----:B------:R3:W4:Y:S01]  /*3150*/  MUFU.TANH R208, R82 ;  /* 0x0000005200d07308 */ /* 0x0007220000002400 */
[----:B-1----:R-:W-:-:S04]  /*3160*/  FSEL R207, R207, -INF , !P1 ;  /* 0xff800000cfcf7808 */ /* 0x002fc80004800000 */
[----:B------:R-:W-:-:S03]  /*3170*/  FMNMX.FTZ R3, R207, R14, !PT ;  /* 0x0000000ecf037209 */ /* 0x000fc60007810000 */
[----:B------:R3:W1:Y:S01]  /*3180*/  MUFU.TANH R206, R83 ;  /* 0x0000005300ce7308 */ /* 0x0006620000002400 */
[----:B--2---:R-:W-:-:S07]  /*3190*/  FSEL R212, R212, -INF , !P5 ;  /* 0xff800000d4d47808 */ /* 0x004fce0006800000 */
[----:B------:R3:W2:Y:S08]  /*31a0*/  MUFU.TANH R204, R78 ;  /* 0x0000004e00cc7308 */ /* 0x0006b00000002400 */
[----:B------:R3:W1:Y:S01]  /*31b0*/  MUFU.TANH R202, R79 ;  /* 0x0000004f00ca7308 */ /* 0x0006620000002400 */
[----:B------:R-:W-:Y:S06]  /*31c0*/  BAR.SYNC.DEFER_BLOCKING 0x0 ;  /* 0x0000000000007b1d */ /* 0x000fec0000010000 */
[----:B----4-:R-:W-:Y:S05]  /*31d0*/  @!P0 BRA `(.L_x_1689) ;  /* 0x0000000000688947 */ /* 0x010fea0003800000 */
        /* <DEDUP_REMOVED lines=26> */
.L_x_1689:
[----:B------:R-:W-:Y:S01]  /*3380*/  FSEL R208, R208, -INF , !P4 ;  /* 0xff800000d0d07808 */ /* 0x000fe20006000000 */
[----:B------:R-:W5:Y:S01]  /*3390*/  SHFL.BFLY PT, R14, R3, 0x2, 0x1f ;  /* 0x0c401f00030e7f89 */ /* 0x000f6200000e0000 */
[----:B------:R-:W-:Y:S01]  /*33a0*/  FMNMX.FTZ R23, R212, R23, !PT ;  /* 0x00000017d4177209 */ /* 0x000fe20007810000 */
[----:B------:R-:W-:Y:S01]  /*33b0*/  ULDC UR6, c[0x0][0x2ec] ;  /* 0x0000bb0000067ab9 */ /* 0x000fe20000000800 */
[----:B-1----:R-:W-:Y:S02]  /*33c0*/  FSEL R206, R206, -INF , !P3 ;  /* 0xff800000cece7808 */ /* 0x002fe40005800000 */
[----:B------:R-:W-:Y:S02]  /*33d0*/  FMNMX.FTZ R23, R208, R23, !PT ;  /* 0x00000017d0177209 */ /* 0x000fe40007810000 */
[----:B--2---:R-:W-:Y:S02]  /*33e0*/  FSEL R204, R204, -INF , !P2 ;  /* 0xff800000cccc7808 */ /* 0x004fe40005000000 */
[----:B------:R-:W-:-:S02]  /*33f0*/  FMNMX.FTZ R23, R206, R23, !PT ;  /* 0x00000017ce177209 */ /* 0x000fc40007810000 */
[----:B------:R-:W-:Y:S02]  /*3400*/  FSEL R202, R202, -INF , !P1 ;  /* 0xff800000caca7808 */ /* 0x000fe40004800000 */
[----:B------:R-:W-:Y:S02]  /*3410*/  FMNMX.FTZ R23, R204, R23, !PT ;  /* 0x00000017cc177209 */ /* 0x000fe40007810000 */
[----:B------:R-:W-:Y:S02]  /*3420*/  IADD3 R236, R105, R2, RZ ;  /* 0x0000000269ec7210 */ /* 0x000fe40007ffe0ff */
[----:B------:R-:W-:Y:S02]  /*3430*/  FMNMX.FTZ R25, R202, R23, !PT ;  /* 0x00000017ca197209 */ /* 0x000fe40007810000 */
[----:B------:R-:W-:Y:S02]  /*3440*/  LEA R236, R236, UR4, 0x1 ;  /* 0x00000004ecec7c11 */ /* 0x000fe4000f8e08ff */
[----:B------:R-:W-:Y:S01]  /*3450*/  IADD3 R231, R239, 0x800, RZ ;  /* 0x00000800efe77810 */ /* 0x000fe20007ffe0ff */
[----:B------:R-:W1:Y:S01]  /*3460*/  SHFL.BFLY PT, R16, R25, 0x2, 0x1f ;  /* 0x0c401f0019107f89 */ /* 0x000e6200000e0000 */
[----:B------:R-:W-:-:S02]  /*3470*/  LEA R233, R5, R236, 0x1 ;  /* 0x000000ec05e97211 */ /* 0x000fc400078e08ff */
[----:B-----5:R-:W-:Y:S01]  /*3480*/  FMNMX.FTZ R23, R3, R14, !PT ;  /* 0x0000000e03177209 */ /* 0x020fe20007810000 */
        /* <DEDUP_REMOVED lines=12> */
[----:B---3--:R-:W-:Y:S01]  /*3550*/  LDSM.16.MT88.4 R80, [R234+0x1c000] ;  /* 0x01c00000ea50783b */ /* 0x008fe20000004200 */
        /* <DEDUP_REMOVED lines=9> */
[----:B--2---:R-:W-:Y:S02]  /*35f0*/  FMNMX.FTZ R164, R23, R164, !PT ;  /* 0x000000a417a47209 */ /* 0x004fe40007810000 */
[C---:B------:R-:W-:Y:S01]  /*3600*/  IADD3 R218, R239.reuse, 0x6800, RZ ;  /* 0x00006800efda7810 */ /* 0x040fe20007ffe0ff */
[----:B------:R-:W2:Y:S01]  /*3610*/  LDSM.16.MT88.4 R40, [R236+0x1a000] ;  /* 0x01a00000ec28783b */ /* 0x000ea20000004200 */
[C---:B------:R-:W-:Y:S01]  /*3620*/  FSETP.NEU.FTZ.AND P1, PT, R164.reuse, -INF , PT ;  /* 0xff800000a400780b */ /* 0x040fe20003f3d000 */
[----:B------:R-:W-:Y:S01]  /*3630*/  FMUL.FTZ R210, R164, UR6 ;  /* 0x00000006a4d27c20 */ /* 0x000fe20008410000 */
[C---:B------:R-:W-:Y:S01]  /*3640*/  IADD3 R217, R239.reuse, 0x7000, RZ ;  /* 0x00007000efd97810 */ /* 0x040fe20007ffe0ff */
[----:B------:R-:W3:Y:S01]  /*3650*/  LDSM.16.MT88.4 R48, [R234+0x1a000] ;  /* 0x01a00000ea30783b */ /* 0x000ee20000004200 */
[----:B------:R-:W-:-:S02]  /*3660*/  IADD3 R216, R239, 0x7800, RZ ;  /* 0x00007800efd87810 */ /* 0x000fc40007ffe0ff */
[----:B------:R-:W-:Y:S01]  /*3670*/  FSEL R210, R210, RZ, P1 ;  /* 0x000000ffd2d27208 */ /* 0x000fe20000800000 */
[----:B------:R-:W5:Y:S04]  /*3680*/  LDSM.16.MT88.4 R64, [R232+0x1a000] ;  /* 0x01a00000e840783b */ /* 0x000f680000004200 */
        /* <DEDUP_REMOVED lines=15> */
[----:B------:R-:W4:Y:S01]  /*3780*/  MUFU.EX2 R192, R192 ;  /* 0x000000c000c07308 */ /* 0x000f220000000800 */
[--C-:B------:R-:W-:Y:S01]  /*3790*/  FFMA.FTZ R194, R203, UR6, -R210.reuse ;  /* 0x00000006cbc27c23 */ /* 0x100fe200080108d2 */
[--C-:B------:R-:W-:Y:S01]  /*37a0*/  FFMA.FTZ R196, R201, UR6, -R210.reuse ;  /* 0x00000006c9c47c23 */ /* 0x100fe200080108d2 */
[----:B------:R-:W-:Y:S01]  /*37b0*/  FSEL R205, R205, RZ, P1 ;  /* 0x000000ffcdcd7208 */ /* 0x000fe20000800000 */
[----:B------:R-:W1:Y:S01]  /*37c0*/  LDSM.16.MT88.4 R104, [R236+0x1e000] ;  /* 0x01e00000ec68783b */ /* 0x000e620000004200 */
[--C-:B------:R-:W-:Y:S01]  /*37d0*/  FFMA.FTZ R197, R197, UR6, -R210.reuse ;  /* 0x00000006c5c57c23 */ /* 0x100fe200080108d2 */
[----:B------:R-:W-:-:S02]  /*37e0*/  FFMA.FTZ R199, R199, UR6, -R210 ;  /* 0x00000006c7c77c23 */ /* 0x000fc400080108d2 */
        /* <DEDUP_REMOVED lines=10> */
[----:B----4-:R-:W-:Y:S01]  /*3890*/  F2FP.F16.F32.PACK_AB R128, R192, R195 ;  /* 0x000000c3c080723e */ /* 0x010fe200000000ff */
[--C-:B------:R-:W-:Y:S01]  /*38a0*/  FFMA.FTZ R0, R0, UR6, -R205.reuse ;  /* 0x0000000600007c23 */ /* 0x100fe200080108cd */
[----:B------:R-:W4:Y:S01]  /*38b0*/  LDSM.16.MT88.4 R4, [R232+0x1e000] ;  /* 0x01e00000e804783b */ /* 0x000f220000004200 */
[----:B------:R-:W2:Y:S01]  /*38c0*/  MUFU.EX2 R186, R186 ;  /* 0x000000ba00ba7308 */ /* 0x000ea20000000800 */
[--C-:B------:R-:W-:Y:S01]  /*38d0*/  FFMA.FTZ R198, R198, UR6, -R205.reuse ;  /* 0x00000006c6c67c23 */ /* 0x100fe200080108cd */
[--C-:B------:R-:W-:Y:S01]  /*38e0*/  FFMA.FTZ R201, R214, UR6, -R205.reuse ;  /* 0x00000006d6c97c23 */ /* 0x100fe200080108cd */
[----:B------:R-:W4:Y:S01]  /*38f0*/  LDSM.16.MT88.4 R12, [R233+0x18800] ;  /* 0x01880000e90c783b */ /* 0x000f220000004200 */
[--C-:B------:R-:W-:Y:S01]  /*3900*/  FFMA.FTZ R200, R200, UR6, -R205.reuse ;  /* 0x00000006c8c87c23 */ /* 0x100fe200080108cd */
[--C-:B------:R-:W-:Y:S01]  /*3910*/  FFMA.FTZ R203, R212, UR6, -R205.reuse ;  /* 0x00000006d4cb7c23 */ /* 0x100fe200080108cd */
[----:B------:R-:W-:Y:S01]  /*3920*/  FFMA.FTZ R245, R202, UR6, -R205 ;  /* 0x00000006caf57c23 */ /* 0x000fe200080108cd */
[----:B------:R-:W4:Y:S01]  /*3930*/  LDSM.16.MT88.4 R20, [R233+0x1a800] ;  /* 0x01a80000e914783b */ /* 0x000f220000004200 */
[----:B------:R-:W-:Y:S01]  /*3940*/  MUFU.EX2 R189, R189 ;  /* 0x000000bd00bd7308 */ /* 0x000fe20000000800 */
[----:B------:R-:W-:-:S02]  /*3950*/  FADD.FTZ R192, R195, R192 ;  /* 0x000000c0c3c07221 */ /* 0x000fc40000010000 */
[----:B------:R-:W4:Y:S04]  /*3960*/  LDSM.16.MT88.4 R8, [R234+0x1c800] ;  /* 0x01c80000ea08783b */ /* 0x000f280000004200 */
[----:B------:R-:W4:Y:S01]  /*3970*/  LDSM.16.MT88.4 R16, [R233+0x1c800] ;  /* 0x01c80000e910783b */ /* 0x000f220000004200 */
        /* <DEDUP_REMOVED lines=38> */
[C---:B------:R-:W-:Y:S05]  /*3be0*/  HMMA.16816.F32 R44, R128.reuse, R48, RZ ;  /* 0x00000030802c723c */ /* 0x040fea00000018ff */
[----:B------:R-:W-:Y:S01]  /*3bf0*/  MUFU.EX2 R196, R196 ;  /* 0x000000c400c47308 */ /* 0x000fe20000000800 */
[C---:B-----5:R-:W-:Y:S06]  /*3c00*/  HMMA.16816.F32 R60, R128.reuse, R64, RZ ;  /* 0x00000040803c723c */ /* 0x060fec00000018ff */
[C---:B------:R-:W-:Y:S01]  /*3c10*/  HMMA.16816.F32 R68, R128.reuse, R72, RZ ;  /* 0x000000488044723c */ /* 0x040fe200000018ff */
        /* <DEDUP_REMOVED lines=161> */
[----:B-----5:R-:W-:Y:S01]  /*4630*/  F2FP.F16.F32.PACK_AB R6, R179, R178 ;  /* 0x000000b2b306723e */ /* 0x020fe200000000ff */
        /* <DEDUP_REMOVED lines=53> */
[----:B------:R-:W-:Y:S01]  /*4990*/  ULDC UR23, c[0x0][0x39c] ;  /* 0x0000e70000177ab9 */ /* 0x000fe20000000800 */
[----:B------:R-:W-:Y:S01]  /*49a0*/  ULDC UR4, c[0x0][0x2ec] ;  /* 0x0000bb0000047ab9 */ /* 0x000fe20000000800 */
[----:B------:R-:W-:Y:S01]  /*49b0*/  ULDC.64 UR12, c[0x0][0x250] ;  /* 0x00009400000c7ab9 */ /* 0x000fe20000000a00 */
[----:B------:R-:W-:Y:S01]  /*49c0*/  ULDC.64 UR6, c[0x0][0x218] ;  /* 0x0000860000067ab9 */ /* 0x000fe20000000a00 */
[----:B------:R-:W-:Y:S01]  /*49d0*/  ULDC.64 UR8, c[0x0][0x248] ;  /* 0x0000920000087ab9 */ /* 0x000fe20000000a00 */
[----:B------:R-:W-:Y:S01]  /*49e0*/  ULDC.64 UR10, c[0x0][0x220] ;  /* 0x00008800000a7ab9 */ /* 0x000fe20000000a00 */
[----:B------:R-:W-:Y:S05]  /*49f0*/  BRA `(.L_x_1691) ;  /* 0x0000000000707947 */ /* 0x000fea0003800000 */
.L_x_1693:
        /* <DEDUP_REMOVED lines=28> */
.L_x_1691:
        /* <DEDUP_REMOVED lines=20> */
[----:B------:R-:W-:Y:S04]  /*4d00*/  ISETP.LT.AND P0, PT, RZ, UR26, PT ;  /* 0x0000001aff007c0c */ /* 0x000fe8000bf01270 */
[----:B------:R-:W-:Y:S05]  /*4d10*/  LDGSTS.E.BYPASS.LTC128B.128 [R244+0x1a000], desc[UR18][R164.64+0x80] ;  /* 0x1a000080a4f47fae */ /* 0x000fea000b901d52 */
[----:B------:R-:W-:Y:S05]  /*4d20*/  LDGSTS.E.BYPASS.LTC128B.128 [R244+0x1c000], desc[UR18][R164.64+0x100] ;  /* 0x1c000100a4f47fae */ /* 0x000fea000b901d52 */
[----:B------:R-:W-:Y:S05]  /*4d30*/  LDGSTS.E.BYPASS.LTC128B.128 [R244+0x1e000], desc[UR18][R164.64+0x180] ;  /* 0x1e000180a4f47fae */ /* 0x000fea000b901d52 */
[----:B------:R-:W-:Y:S05]  /*4d40*/  LDGSTS.E.BYPASS.LTC128B.128 [R244+0x19000], desc[UR18][R10.64] ;  /* 0x190000000af47fae */ /* 0x000fea000b901d52 */
[----:B------:R-:W-:Y:S05]  /*4d50*/  LDGSTS.E.BYPASS.LTC128B.128 [R244+0x1b000], desc[UR18][R10.64+0x80] ;  /* 0x1b0000800af47fae */ /* 0x000fea000b901d52 */
[----:B------:R-:W-:Y:S05]  /*4d60*/  LDGSTS.E.BYPASS.LTC128B.128 [R244+0x1d000], desc[UR18][R10.64+0x100] ;  /* 0x1d0001000af47fae */ /* 0x000fea000b901d52 */
[----:B------:R1:W-:Y:S05]  /*4d70*/  LDGSTS.E.BYPASS.LTC128B.128 [R244+0x1f000], desc[UR18][R10.64+0x180] ;  /* 0x1f0001800af47fae */ /* 0x0003ea000b901d52 */
[----:B------:R-:W-:Y:S05]  /*4d80*/  LDSM.16.M88.4 R168, [R242] ;  /* 0x00000000f2a8783b */ /* 0x000fea0000000200 */
[----:B------:R-:W2:Y:S05]  /*4d90*/  LDSM.16.M88.4 R172, [R241+0x10000] ;  /* 0x01000000f1ac783b */ /* 0x000eaa0000000200 */
[----:B------:R-:W3:Y:S05]  /*4da0*/  LDSM.16.M88.4 R176, [R241+0x10800] ;  /* 0x01080000f1b0783b */ /* 0x000eea0000000200 */
[----:B------:R-:W4:Y:S05]  /*4db0*/  LDSM.16.M88.4 R180, [R241+0x11000] ;  /* 0x01100000f1b4783b */ /* 0x000f2a0000000200 */
[----:B------:R-:W5:Y:S05]  /*4dc0*/  LDSM.16.M88.4 R184, [R241+0x11800] ;  /* 0x01180000f1b8783b */ /* 0x000f6a0000000200 */
[----:B------:R-:W0:Y:S05]  /*4dd0*/  LDGDEPBAR ;  /* 0x00000000000079af */ /* 0x000e2a0000000000 */
[----:B------:R-:W-:Y:S05]  /*4de0*/  LDSM.16.M88.4 R188, [R240] ;  /* 0x00000000f0bc783b */ /* 0x000fea0000000200 */
[----:B------:R-:W5:Y:S05]  /*4df0*/  LDSM.16.M88.4 R192, [R239] ;  /* 0x00000000efc0783b */ /* 0x000f6a0000000200 */
[----:B------:R-:W5:Y:S05]  /*4e00*/  LDSM.16.M88.4 R196, [R231] ;  /* 0x00000000e7c4783b */ /* 0x000f6a0000000200 */
[----:B------:R-:W5:Y:S01]  /*4e10*/  LDSM.16.M88.4 R200, [R230] ;  /* 0x00000000e6c8783b */ /* 0x000f620000000200 */
[C---:B--2---:R-:W-:Y:S04]  /*4e20*/  HMMA.16816.F32 R4, R168.reuse, R172, RZ ;  /* 0x000000aca804723c */ /* 0x044fe800000018ff */
[----:B------:R-:W2:Y:S02]  /*4e30*/  LDSM.16.M88.4 R204, [R229] ;  /* 0x00000000e5cc783b */ /* 0x000ea40000000200 */
[C---:B-1----:R-:W-:Y:S03]  /*4e40*/  HMMA.16816.F32 R8, R168.reuse, R174, RZ ;  /* 0x000000aea808723c */ /* 0x042fe600000018ff */
[----:B------:R-:W-:Y:S03]  /*4e50*/  LDSM.16.M88.4 R208, [R238] ;  /* 0x00000000eed0783b */ /* 0x000fe60000000200 */
[C---:B---3--:R-:W-:Y:S02]  /*4e60*/  HMMA.16816.F32 R12, R168.reuse, R176, RZ ;  /* 0x000000b0a80c723c */ /* 0x048fe400000018ff */
[----:B------:R-:W1:Y:S04]  /*4e70*/  LDSM.16.M88.4 R212, [R235+0x10000] ;  /* 0x01000000ebd4783b */ /* 0x000e680000000200 */
[C---:B------:R-:W-:Y:S01]  /*4e80*/  HMMA.16816.F32 R16, R168.reuse, R178, RZ ;  /* 0x000000b2a810723c */ /* 0x040fe200000018ff */
[----:B------:R-:W-:Y:S05]  /*4e90*/  LDSM.16.M88.4 R172, [R235+0x11000] ;  /* 0x01100000ebac783b */ /* 0x000fea0000000200 */
[C---:B----4-:R-:W-:Y:S01]  /*4ea0*/  HMMA.16816.F32 R20, R168.reuse, R180, RZ ;  /* 0x000000b4a814723c */ /* 0x050fe200000018ff */
[----:B------:R-:W-:Y:S05]  /*4eb0*/  LDSM.16.M88.4 R176, [R235+0x11800] ;  /* 0x01180000ebb0783b */ /* 0x000fea0000000200 */
[C---:B------:R-:W-:Y:S01]  /*4ec0*/  HMMA.16816.F32 R24, R168.reuse, R182, RZ ;  /* 0x000000b6a818723c */ /* 0x040fe200000018ff */
[----:B------:R-:W-:Y:S05]  /*4ed0*/  LDSM.16.M88.4 R180, [R237] ;  /* 0x00000000edb4783b */ /* 0x000fea0000000200 */
[C---:B-----5:R-:W-:Y:S06]  /*4ee0*/  HMMA.16816.F32 R28, R168.reuse, R184, RZ ;  /* 0x000000b8a81c723c */ /* 0x060fec00000018ff */
[----:B------:R-:W-:Y:S01]  /*4ef0*/  HMMA.16816.F32 R32, R168, R186, RZ ;  /* 0x000000baa820723c */ /* 0x000fe200000018ff */
[----:B------:R-:W3:Y:S05]  /*4f00*/  LDSM.16.M88.4 R168, [R235+0x10800] ;  /* 0x01080000eba8783b */ /* 0x000eea0000000200 */
        /* <DEDUP_REMOVED lines=16> */
[----:B------:R-:W-:Y:S05]  /*5010*/  LDSM.16.M88.4 R212, [R227] ;  /* 0x00000000e3d4783b */ /* 0x000fea0000000200 */
        /* <DEDUP_REMOVED lines=13> */
[C---:B--2---:R-:W-:Y:S06]  /*50f0*/  HMMA.16816.F32 R12, R180.reuse, R188, R12 ;  /* 0x000000bcb40c723c */ /* 0x044fec000000180c */
[C---:B------:R-:W-:Y:S01]  /*5100*/  HMMA.16816.F32 R16, R180.reuse, R190, R16 ;  /* 0x000000beb410723c */ /* 0x040fe20000001810 */
[----:B------:R-:W-:Y:S05]  /*5110*/  LDSM.16.M88.4 R188, [R224] ;  /* 0x00000000e0bc783b */ /* 0x000fea0000000200 */
[C---:B------:R-:W-:Y:S06]  /*5120*/  HMMA.16816.F32 R20, R180.reuse, R192, R20 ;  /* 0x000000c0b414723c */ /* 0x040fec0000001814 */
[C---:B------:R-:W-:Y:S01]  /*5130*/  HMMA.16816.F32 R24, R180.reuse, R194, R24 ;  /* 0x000000c2b418723c */ /* 0x040fe20000001818 */
[----:B------:R-:W-:Y:S05]  /*5140*/  LDSM.16.M88.4 R192, [R238+0x4000] ;  /* 0x00400000eec0783b */ /* 0x000fea0000000200 */
[C---:B------:R-:W-:Y:S06]  /*5150*/  HMMA.16816.F32 R28, R180.reuse, R196, R28 ;  /* 0x000000c4b41c723c */ /* 0x040fec000000181c */
[----:B------:R-:W-:Y:S01]  /*5160*/  HMMA.16816.F32 R32, R180, R198, R32 ;  /* 0x000000c6b420723c */ /* 0x000fe20000001820 */
[----:B------:R-:W2:Y:S05]  /*5170*/  LDSM.16.M88.4 R180, [R226] ;  /* 0x00000000e2b4783b */ /* 0x000eaa0000000200 */
[C---:B-1----:R-:W-:Y:S01]  /*5180*/  HMMA.16816.F32 R4, R200.reuse, R204, R4 ;  /* 0x000000ccc804723c */ /* 0x042fe20000001804 */
[----:B------:R-:W1:Y:S05]  /*5190*/  LDSM.16.M88.4 R196, [R235+0x12000] ;  /* 0x01200000ebc4783b */ /* 0x000e6a0000000200 */
[C---:B------:R-:W-:Y:S01]  /*51a0*/  HMMA.16816.F32 R8, R200.reuse, R206, R8 ;  /* 0x000000cec808723c */ /* 0x040fe20000001808 */
[----:B------:R-:W-:Y:S05]  /*51b0*/  LDSM.16.M88.4 R204, [R228+0x2000] ;  /* 0x00200000e4cc783b */ /* 0x000fea0000000200 */
        /* <DEDUP_REMOVED lines=13> */
[C---:B--2---:R-:W-:Y:S06]  /*5290*/  HMMA.16816.F32 R12, R208.reuse, R180, R12 ;  /* 0x000000b4d00c723c */ /* 0x044fec000000180c */
[C---:B------:R-:W-:Y:S01]  /*52a0*/  HMMA.16816.F32 R16, R208.reuse, R182, R16 ;  /* 0x000000b6d010723c */ /* 0x040fe20000001810 */
[----:B------:R-:W2:Y:S05]  /*52b0*/  LDSM.16.M88.4 R180, [R228+0x2800] ;  /* 0x00280000e4b4783b */ /* 0x000eaa0000000200 */
[C---:B------:R-:W-:Y:S06]  /*52c0*/  HMMA.16816.F32 R20, R208.reuse, R184, R20 ;  /* 0x000000b8d014723c */ /* 0x040fec0000001814 */
[C---:B------:R-:W-:Y:S01]  /*52d0*/  HMMA.16816.F32 R24, R208.reuse, R186, R24 ;  /* 0x000000bad018723c */ /* 0x040fe20000001818 */
[----:B------:R-:W2:Y:S05]  /*52e0*/  LDSM.16.M88.4 R184, [R228+0x3000] ;  /* 0x00300000e4b8783b */ /* 0x000eaa0000000200 */
[C---:B------:R-:W-:Y:S06]  /*52f0*/  HMMA.16816.F32 R28, R208.reuse, R188, R28 ;  /* 0x000000bcd01c723c */ /* 0x040fec000000181c */
        /* <DEDUP_REMOVED lines=21> */
[----:B------:R-:W2:Y:S05]  /*5450*/  LDSM.16.M88.4 R180, [R222] ;  /* 0x00000000deb4783b */ /* 0x000eaa0000000200 */
[C---:B------:R-:W-:Y:S06]  /*5460*/  HMMA.16816.F32 R20, R200.reuse, R184, R20 ;  /* 0x000000b8c814723c */ /* 0x040fec0000001814 */
[C---:B------:R-:W-:Y:S01]  /*5470*/  HMMA.16816.F32 R24, R200.reuse, R186, R24 ;  /* 0x000000bac818723c */ /* 0x040fe20000001818 */
[----:B------:R-:W2:Y:S05]  /*5480*/  LDSM.16.M88.4 R184, [R221] ;  /* 0x00000000ddb8783b */ /* 0x000eaa0000000200 */
        /* <DEDUP_REMOVED lines=71> */
[C---:B--2---:R-:W-:Y:S06]  /*5900*/  HMMA.16816.F32 R12, R200.reuse, R180, R12 ;  /* 0x000000b4c80c723c */ /* 0x044fec000000180c */
[C---:B------:R-:W-:Y:S06]  /*5910*/  HMMA.16816.F32 R16, R200.reuse, R182, R16 ;  /* 0x000000b6c810723c */ /* 0x040fec0000001810 */
[C---:B------:R-:W-:Y:S06]  /*5920*/  HMMA.16816.F32 R20, R200.reuse, R184, R20 ;  /* 0x000000b8c814723c */ /* 0x040fec0000001814 */
[C---:B------:R-:W-:Y:S06]  /*5930*/  HMMA.16816.F32 R24, R200.reuse, R186, R24 ;  /* 0x000000bac818723c */ /* 0x040fec0000001818 */
[C---:B------:R-:W-:Y:S06]  /*5940*/  HMMA.16816.F32 R28, R200.reuse, R188, R28 ;  /* 0x000000bcc81c723c */ /* 0x040fec000000181c */
[----:B------:R-:W-:Y:S06]  /*5950*/  HMMA.16816.F32 R32, R200, R190, R32 ;  /* 0x000000bec820723c */ /* 0x000fec0000001820 */
[C---:B-1----:R-:W-:Y:S06]  /*5960*/  HMMA.16816.F32 R4, R208.reuse, R212, R4 ;  /* 0x000000d4d004723c */ /* 0x042fec0000001804 */
[C---:B------:R-:W-:Y:S06]  /*5970*/  HMMA.16816.F32 R8, R208.reuse, R214, R8 ;  /* 0x000000d6d008723c */ /* 0x040fec0000001808 */
[C---:B---3--:R-:W-:Y:S06]  /*5980*/  HMMA.16816.F32 R12, R208.reuse, R168, R12 ;  /* 0x000000a8d00c723c */ /* 0x048fec000000180c */
        /* <DEDUP_REMOVED lines=114> */
.L_x_1692:
        /* <DEDUP_REMOVED lines=459> */
.L_x_1690:
        /* <DEDUP_REMOVED lines=277> */
.L_x_1694:
        /* <DEDUP_REMOVED lines=24> */
.L_x_1695:
        /* <DEDUP_REMOVED lines=114> */
.L_x_1697:
[----:B------:R-:W-:Y:S05]  /*9750*/  BSYNC B0 ;  /* 0x0000000000007941 */ /* 0x000fea0003800000 */
.L_x_1696:
        /* <DEDUP_REMOVED lines=32> */
.L_x_1699:
[----:B------:R-:W-:Y:S05]  /*9960*/  BSYNC B0 ;  /* 0x0000000000007941 */ /* 0x000fea0003800000 */
.L_x_1698:
        /* <DEDUP_REMOVED lines=22> */
.L_x_1701:
[----:B------:R-:W-:Y:S05]  /*9ad0*/  BSYNC B0 ;  /* 0x0000000000007941 */ /* 0x000fea0003800000 */
.L_x_1700:
        /* <DEDUP_REMOVED lines=22> */
.L_x_1703:
[----:B------:R-:W-:Y:S05]  /*9c40*/  BSYNC B0 ;  /* 0x0000000000007941 */ /* 0x000fea0003800000 */
.L_x_1702:
        /* <DEDUP_REMOVED lines=21> */
.L_x_1686:
        /* <DEDUP_REMOVED lines=86> */
.L_x_1705:
[----:B------:R-:W-:Y:S05]  /*a300*/  BSYNC B0 ;  /* 0x0000000000007941 */ /* 0x000fea0003800000 */
.L_x_1704:
        /* <DEDUP_REMOVED lines=20> */
.L_x_1707:
[----:B------:R-:W-:Y:S05]  /*a450*/  BSYNC B0 ;  /* 0x0000000000007941 */ /* 0x000fea0003800000 */
.L_x_1706:
        /* <DEDUP_REMOVED lines=18> */
.L_x_1709:
[----:B------:R-:W-:Y:S05]  /*a580*/  BSYNC B0 ;  /* 0x0000000000007941 */ /* 0x000fea0003800000 */
.L_x_1708:
        /* <DEDUP_REMOVED lines=18> */
.L_x_1711:
[----:B------:R-:W-:Y:S05]  /*a6b0*/  BSYNC B0 ;  /* 0x0000000000007941 */ /* 0x000fea0003800000 */
.L_x_1710:
        /* <DEDUP_REMOVED lines=10> */
.L_x_1713:
[----:B------:R-:W-:Y:S05]  /*a760*/  BSYNC B0 ;  /* 0x0000000000007941 */ /* 0x000fea0003800000 */
.L_x_1712:
        /* <DEDUP_REMOVED lines=10> */
.L_x_1715:
[----:B------:R-:W-:Y:S05]  /*a810*/  BSYNC B0 ;  /* 0x0000000000007941 */ /* 0x000fea0003800000 */
.L_x_1714:
        /* <DEDUP_REMOVED lines=10> */
.L_x_1717:
[----:B------:R-:W-:Y:S05]  /*a8c0*/  BSYNC B0 ;  /* 0x0000000000007941 */ /* 0x000fea0003800000 */
.L_x_1716:
        /* <DEDUP_REMOVED lines=10> */
.L_x_1718:
        /* <DEDUP_REMOVED lines=9> */
.L_x_2418:


//--------------------- .text._ZN5flash16flash_fwd_kernelI23Flash_fwd_kernel_traitsILi256ELi128ELi64ELi8ELb0ELb0EN7cutlass6half_tE19Flash_kernel_traitsILi256ELi128ELi64ELi8ES3_EELb1ELb0ELb0ELb1ELb0ELb0ELb0ELb0EEEvNS_16Flash_fwd_paramsE --------------------------
	.section	.text._ZN5flash16flash_fwd_kernelI23Flash_fwd_kernel_traitsILi256ELi128ELi64ELi8ELb0ELb0EN7cutlass6half_tE19Flash_kernel_traitsILi256ELi128ELi64ELi8ES3_EELb1ELb0ELb0ELb1ELb0ELb0ELb0ELb0EEEvNS_16Flash_fwd_paramsE,"ax",@progbits
	.align	128
        .global         _ZN5flash16flash_fwd_kernelI23Flash_fwd_kernel_traitsILi256ELi128ELi64ELi8ELb0ELb0EN7cutlass6half_tE19Flash_kernel_traitsILi256ELi128ELi64ELi8ES3_EELb1ELb0ELb0ELb1ELb0ELb0ELb0ELb0EEEvNS_16Flash_fwd_paramsE
        .type           _ZN5flash16flash_fwd_kernelI23Flash_fwd_kernel_traitsILi256ELi128ELi64ELi8ELb0ELb0EN7cutlass6half_tE19Flash_kernel_traitsILi256ELi128ELi64ELi8ES3_EELb1ELb0ELb0ELb1ELb0ELb0ELb0ELb0EEEvNS_16Flash_fwd_paramsE,@function
        .size           _ZN5flash16flash_fwd_kernelI23Flash_fwd_kernel_traitsILi256ELi128ELi64ELi8ELb0ELb0EN7cutlass6half_tE19Flash_kernel_traitsILi256ELi128ELi64ELi8ES3_EELb1ELb0ELb0ELb1ELb0ELb0ELb0ELb0EEEvNS_16Flash_fwd_paramsE,(.L_x_2419 - _ZN5flash16flash_fwd_kernelI23Flash_fwd_kernel_traitsILi256ELi128ELi64ELi8ELb0ELb0EN7cutlass6half_tE19Flash_kernel_traitsILi256ELi128ELi64ELi8ES3_EELb1ELb0ELb0ELb1ELb0ELb0ELb0ELb0EEEvNS_16Flash_fwd_paramsE)
        .other          _ZN5flash16flash_fwd_kernelI23Flash_fwd_kernel_traitsILi256ELi128ELi64ELi8ELb0ELb0EN7cutlass6half_tE19Flash_kernel_traitsILi256ELi128ELi64ELi8ES3_EELb1ELb0ELb0ELb1ELb0ELb0ELb0ELb0EEEvNS_16Flash_fwd_paramsE,@"STO_CUDA_ENTRY STV_DEFAULT"
_ZN5flash16flash_fwd_kernelI23Flash_fwd_kernel_traitsILi256ELi128ELi64ELi8ELb0ELb0EN7cutlass6half_tE19Flash_kernel_traitsILi256ELi128ELi64ELi8ES3_EELb1ELb0ELb0ELb1ELb0ELb0ELb0ELb0EEEvNS_16Flash_fwd_paramsE:
.text._ZN5flash16flash_fwd_kernelI23Flash_fwd_kernel_traitsILi256ELi128ELi64ELi8ELb0ELb0EN7cutlass6half_tE19Flash_kernel_traitsILi256ELi128ELi64ELi8ES3_EELb1ELb0ELb0ELb1ELb0ELb0ELb0ELb0EEEvNS_16Flash_fwd_paramsE:
        /* <DEDUP_REMOVED lines=13> */
[----:B------:R-:W5:Y:S01]  /*00d0*/  @P2 LDG.E.64 R8, desc[UR28][R8.64] ;  /* 0x0000001c08082981 */ /* 0x000f62000c1e1b00 */
[----:B------:R-:W-:Y:S01]  /*00e0*/  S2UR UR18, SR_CTAID.X ;  /* 0x00000000001279c3 */ /* 0x000fe20000002500 */
[----:B--2---:R-:W-:-:S07]  /*00f0*/  @P2 IMAD.MOV.U32 R4, RZ, RZ, R168 ;  /* 0x000000ffff042224 */ /* 0x004fce00078e00a8 */
[----:B------:R-:W1:Y:S01]  /*0100*/  S2UR UR31, SR_CTAID.Y ;  /* 0x00000000001f79c3 */ /* 0x000e620000002600 */
[----:B---3--:R-:W-:-:S07]  /*0110*/  @P2 IMAD.MOV.U32 R5, RZ, RZ, R2 ;  /* 0x000000ffff052224 */ /* 0x008fce00078e0002 */
[----:B------:R-:W2:Y:S01]  /*0120*/  S2UR UR30, SR_CTAID.Z ;  /* 0x00000000001e79c3 */ /* 0x000ea20000002700 */
[----:B------:R3:W5:Y:S01]  /*0130*/  @P2 LDG.E.64 R6, desc[UR28][R4.64] ;  /* 0x0000001c04062981 */ /* 0x000762000c1e1b00 */
[----:B------:R-:W-:-:S06]  /*0140*/  UISETP.NE.U32.AND UP2, UPT, UR6, URZ, UPT ;  /* 0x0000003f0600728c */ /* 0x000fcc000bf45070 */
[----:B------:R-:W5:Y:S01]  /*0150*/  @P2 LDC R0, c[0x0][0x3b0] ;  /* 0x0000ec00ff002b82 */ /* 0x000f620000000800 */
[----:B------:R-:W-:Y:S01]  /*0160*/  UISETP.NE.AND.EX UP2, UPT, UR7, URZ, UPT, UP2 ;  /* 0x0000003f0700728c */ /* 0x000fe2000bf45320 */
[----:B------:R-:W-:Y:S02]  /*0170*/  ULDC.U8 UR6, c[0x0][0x3c2] ;  /* 0x0000f08000067ab9 */ /* 0x000fe40000000000 */
[----:B------:R-:W-:-:S03]  /*0180*/  UISETP.NE.AND UP3, UPT, UR6, URZ, UPT ;  /* 0x0000003f0600728c */ /* 0x000fc6000bf65270 */
[----:B------:R-:W-:Y:S01]  /*0190*/  PLOP3.LUT P0, PT, PT, PT, UP2, 0x80, 0x0 ;  /* 0x000000000000781c */ /* 0x000fe20003f0f028 */
[----:B-1----:R-:W-:Y:S01]  /*01a0*/  UIMAD.WIDE UR8, UR31, 0x4, UR8 ;  /* 0x000000041f0878a5 */ /* 0x002fe2000f8e0208 */
[----:B------:R-:W-:Y:S01]  /*01b0*/  ULDC.64 UR6, c[0x0][0x2f8] ;  /* 0x0000be0000067ab9 */ /* 0x000fe20000000a00 */
[----:B--2---:R-:W-:-:S06]  /*01c0*/  ULOP3.LUT UR4, UR30, UR18, UR31, 0xfe, !UPT ;  /* 0x000000121e047292 */ /* 0x004fcc000f8efe1f */
[----:B----4-:R-:W-:Y:S01]  /*01d0*/  LOP3.LUT P3, RZ, R84, UR4, RZ, 0xfc, !PT ;  /* 0x0000000454ff7c12 */ /* 0x010fe2000f86fcff */
[----:B------:R-:W-:Y:S02]  /*01e0*/  ULDC.64 UR4, c[0x0][0x300] ;  /* 0x0000c00000047ab9 */ /* 0x000fe40000000a00 */
[----:B------:R-:W-:-:S04]  /*01f0*/  UISETP.NE.U32.AND UP1, UPT, UR4, URZ, UPT ;  /* 0x0000003f0400728c */ /* 0x000fc8000bf25070 */
[----:B------:R-:W-:-:S03]  /*0200*/  UISETP.NE.AND.EX UP1, UPT, UR5, URZ, UPT, UP1 ;  /* 0x0000003f0500728c */ /* 0x000fc6000bf25310 */
[----:B------:R-:W-:Y:S02]  /*0210*/  ULDC.64 UR4, c[0x0][0x2f8] ;  /* 0x0000be0000047ab9 */ /* 0x000fe40000000a00 */
[----:B------:R-:W-:Y:S01]  /*0220*/  UISETP.EQ.U32.AND UP0, UPT, UR4, URZ, UPT ;  /* 0x0000003f0400728c */ /* 0x000fe2000bf02070 */
[----:B---3--:R-:W1:Y:S03]  /*0230*/  @!P3 LDC.64 R4, c[0x0][0x3b8] ;  /* 0x0000ee00ff04bb82 */ /* 0x008e660000000a00 */
[----:B------:R-:W-:Y:S02]  /*0240*/  UISETP.EQ.OR.EX UP0, UPT, UR5, URZ, !UP3, UP0 ;  /* 0x0000003f0500728c */ /* 0x000fe4000df02700 */
[----:B------:R-:W-:Y:S01]  /*0250*/  UIMAD.WIDE UR6, UR31, 0x4, UR6 ;  /* 0x000000041f0678a5 */ /* 0x000fe2000f8e0206 */
[----:B-----5:R-:W-:Y:S02]  /*0260*/  @P2 R2UR UR32, R8 ;  /* 0x00000000082022ca */ /* 0x020fe400000e0000 */
[----:B------:R-:W-:-:S11]  /*0270*/  @P2 R2UR UR33, R9 ;  /* 0x00000000092122ca */ /* 0x000fd600000e0000 */
[----:B------:R-:W-:Y:S02]  /*0280*/  IMAD.U32 R8, RZ, RZ, UR32 ;  /* 0x00000020ff087e24 */ /* 0x000fe4000f8e00ff */
[----:B------:R-:W-:-:S05]  /*0290*/  IMAD.U32 R9, RZ, RZ, UR33 ;  /* 0x00000021ff097e24 */ /* 0x000fca000f8e00ff */
[----:B-1----:R1:W-:Y:S01]  /*02a0*/  @!P3 STG.E.64 desc[UR28][R4.64], R8 ;  /* 0x000000080400b986 */ /* 0x0023e2000c101b1c */
[----:B------:R-:W-:-:S05]  /*02b0*/  @P2 IADD3 R168, P1, R6, R0, RZ ;  /* 0x0000000006a82210 */ /* 0x000fca0007f3e0ff */
[----:B------:R-:W-:Y:S01]  /*02c0*/  @P2 IMAD.X R2, RZ, RZ, R7, P1 ;  /* 0x000000ffff022224 */ /* 0x000fe200008e0607 */
[----:B------:R-:W-:Y:S01]  /*02d0*/  PLOP3.LUT P1, PT, PT, PT, UP1, 0x80, 0x0 ;  /* 0x000000000000781c */ /* 0x000fe20003f2f018 */
[----:B------:R-:W-:Y:S02]  /*02e0*/  @!P3 IMAD.MOV.U32 R6, RZ, RZ, R168 ;  /* 0x000000ffff06b224 */ /* 0x000fe400078e00a8 */
[----:B------:R-:W-:Y:S01]  /*02f0*/  @!P3 IMAD.MOV.U32 R7, RZ, RZ, R2 ;  /* 0x000000ffff07b224 */ /* 0x000fe200078e0002 */
[----:B------:R-:W-:-:S04]  /*0300*/  PLOP3.LUT P2, PT, PT, PT, UP0, 0x80, 0x0 ;  /* 0x000000000000781c */ /* 0x000fc80003f4f008 */
[----:B------:R2:W-:Y:S01]  /*0310*/  @!P3 STG.E.64 desc[UR28][R4.64+0x8], R6 ;  /* 0x000008060400b986 */ /* 0x0005e2000c101b1c */
[----:B-1----:R-:W-:Y:S02]  /*0320*/  IMAD.U32 R8, RZ, RZ, UR8 ;  /* 0x00000008ff087e24 */ /* 0x002fe4000f8e00ff */
[----:B------:R-:W-:Y:S01]  /*0330*/  IMAD.U32 R9, RZ, RZ, UR9 ;  /* 0x00000009ff097e24 */ /* 0x000fe2000f8e00ff */
[----:B------:R-:W-:Y:S02]  /*0340*/  @UP1 ULDC.64 UR8, c[0x0][0x300] ;  /* 0x0000c00000081ab9 */ /* 0x000fe40000000a00 */
[----:B------:R-:W-:Y:S02]  /*0350*/  @UP1 UIMAD.WIDE UR8, UR31, 0x4, UR8 ;  /* 0x000000041f0818a5 */ /* 0x000fe4000f8e0208 */
[----:B------:R-:W3:Y:S04]  /*0360*/  @P0 LDG.E R0, desc[UR28][R8.64+0x4] ;  /* 0x0000041c08000981 */ /* 0x000ee8000c1e1900 */
[----:B--2---:R-:W-:Y:S01]  /*0370*/  IMAD.U32 R4, RZ, RZ, UR8 ;  /* 0x00000008ff047e24 */ /* 0x004fe2000f8e00ff */
[----:B------:R-:W2:Y:S01]  /*0380*/  @P0 LDG.E R7, desc[UR28][R8.64] ;  /* 0x0000001c08070981 */ /* 0x000ea2000c1e1900 */
[----:B------:R-:W-:Y:S01]  /*0390*/  IMAD.U32 R5, RZ, RZ, UR9 ;  /* 0x00000009ff057e24 */ /* 0x000fe2000f8e00ff */
[----:B------:R-:W-:Y:S01]  /*03a0*/  UMOV UR17, 0xffffffff ;  /* 0xffffffff00117882 */ /* 0x000fe20000000000 */
[----:B------:R-:W-:-:S03]  /*03b0*/  ULDC UR9, c[0x0][0x270] ;  /* 0x00009c0000097ab9 */ /* 0x000fc60000000800 */
[----:B------:R1:W4:Y:S02]  /*03c0*/  @P1 LDG.E R6, desc[UR28][R4.64] ;  /* 0x0000001c04061981 */ /* 0x000324000c1e1900 */
[----:B-1----:R-:W-:Y:S02]  /*03d0*/  IMAD.U32 R4, RZ, RZ, UR6 ;  /* 0x00000006ff047e24 */ /* 0x002fe4000f8e00ff */
[----:B------:R-:W-:-:S05]  /*03e0*/  IMAD.U32 R5, RZ, RZ, UR7 ;  /* 0x00000007ff057e24 */ /* 0x000fca000f8e00ff */
[----:B------:R-:W5:Y:S01]  /*03f0*/  @!P2 LDG.E R3, desc[UR28][R4.64] ;  /* 0x0000001c0403a981 */ /* 0x000f62000c1e1900 */
[----:B------:R-:W-:Y:S01]  /*0400*/  UIMAD UR7, UR31, UR9, UR30 ;  /* 0x000000091f0772a4 */ /* 0x000fe2000f8e021e */
[----:B------:R-:W-:Y:S01]  /*0410*/  UMOV UR6, 0xffffffff ;  /* 0xffffffff00067882 */ /* 0x000fe20000000000 */
[----:B------:R-:W-:Y:S01]  /*0420*/  UMOV UR8, URZ ;  /* 0x0000003f00087c82 */ /* 0x000fe20008000000 */
[----:B---3--:R-:W-:Y:S02]  /*0430*/  @P0 R2UR UR19, R0 ;  /* 0x00000000001302ca */ /* 0x008fe400000e0000 */
[----:B------:R-:W-:-:S04]  /*0440*/  SHF.R.S32.HI R0, RZ, 0x1f, R84 ;  /* 0x0000001fff007819 */ /* 0x000fc80000011454 */
[----:B------:R-:W-:Y:S02]  /*0450*/  LEA.HI R13, R0, R84, RZ, 0x5 ;  /* 0x00000054000d7211 */ /* 0x000fe400078f28ff */
[----:B--2---:R-:W-:Y:S02]  /*0460*/  @P0 R2UR UR17, R7 ;  /* 0x00000000071102ca */ /* 0x004fe400000e0000 */
[----:B------:R-:W-:Y:S02]  /*0470*/  ISETP.NE.U32.AND P0, PT, RZ, UR4, PT ;  /* 0x00000004ff007c0c */ /* 0x000fe4000bf05070 */
[----:B------:R-:W-:Y:S01]  /*0480*/  LOP3.LUT R85, R13, 0xffffffe0, RZ, 0xc0, !PT ;  /* 0xffffffe00d557812 */ /* 0x000fe200078ec0ff */
[----:B------:R-:W-:-:S04]  /*0490*/  USHF.L.U32 UR4, UR7, 0x5, URZ ;  /* 0x0000000507047899 */ /* 0x000fc8000800063f */
[----:B------:R-:W-:Y:S01]  /*04a0*/  IMAD.IADD R85, R84, 0x1, -R85 ;  /* 0x0000000154557824 */ /* 0x000fe200078e0a55 */
[----:B----4-:R-:W-:-:S03]  /*04b0*/  @P1 R2UR UR8, R6 ;  /* 0x00000000060812ca */ /* 0x010fc600000e0000 */
[----:B------:R-:W-:-:S07]  /*04c0*/  @UP2 UIADD3 UR19, UR19, -UR17, URZ ;  /* 0x8000001113132290 */ /* 0x000fce000fffe03f */
        /* <DEDUP_REMOVED lines=15> */
.L_x_1719:
[----:B------:R-:W-:-:S05]  /*05c0*/  ULDC UR7, c[0x0][0x2c8] ;  /* 0x0000b20000077ab9 */ /* 0x000fca0000000800 */
.L_x_1720:
        /* <DEDUP_REMOVED lines=60> */
.L_x_1722:
[----:B------:R-:W-:Y:S01]  /*0990*/  ULDC UR4, c[0x0][0x278] ;  /* 0x00009e0000047ab9 */ /* 0x000fe20000000800 */
[----:B------:R-:W1:Y:S01]  /*09a0*/  S2R R4, SR_CTAID.Z ;  /* 0x0000000000047919 */ /* 0x000e620000002700 */
[----:B------:R-:W-:Y:S01]  /*09b0*/  IMAD.U32 R3, RZ, RZ, UR4 ;  /* 0x00000004ff037e24 */ /* 0x000fe2000f8e00ff */
[----:B------:R-:W-:Y:S01]  /*09c0*/  UMOV UR14, URZ ;  /* 0x0000003f000e7c82 */ /* 0x000fe20008000000 */
[CC--:B------:R-:W-:Y:S01]  /*09d0*/  LEA.HI R236, R0.reuse, R84.reuse, RZ, 0x3 ;  /* 0x0000005400ec7211 */ /* 0x0c0fe200078f18ff */
[----:B------:R-:W-:Y:S01]  /*09e0*/  UIADD3 UR16, -UR25, UR19, URZ ;  /* 0x0000001319107290 */ /* 0x000fe2000fffe13f */
[----:B------:R-:W-:Y:S02]  /*09f0*/  LEA.HI R5, R0, R84, RZ, 0x6 ;  /* 0x0000005400057211 */ /* 0x000fe400078f30ff */
[----:B------:R-:W-:-:S03]  /*0a00*/  IABS R3, R3 ;  /* 0x0000000300037213 */ /* 0x000fc60000000000 */
[----:B------:R-:W-:Y:S01]  /*0a10*/  IMAD.SHL.U32 R5, R5, 0x8, RZ ;  /* 0x0000000805057824 */ /* 0x000fe200078e00ff */
[----:B------:R-:W-:-:S13]  /*0a20*/  R2UR UR7, R3 ;  /* 0x00000000030772ca */ /* 0x000fda00000e0000 */
[----:B------:R-:W2:Y:S01]  /*0a30*/  I2F.RP R3, UR7 ;  /* 0x0000000700037d06 */ /* 0x000ea20008209400 */
[----:B-1----:R-:W-:-:S04]  /*0a40*/  IABS R4, R4 ;  /* 0x0000000400047213 */ /* 0x002fc80000000000 */
[----:B------:R-:W-:-:S03]  /*0a50*/  R2UR UR5, R4 ;  /* 0x00000000040572ca */ /* 0x000fc600000e0000 */
[----:B--2---:R-:W1:Y:S02]  /*0a60*/  MUFU.RCP R3, R3 ;  /* 0x0000000300037308 */ /* 0x004e640000001000 */
[----:B-1----:R-:W-:-:S06]  /*0a70*/  VIADD R3, R3, 0xffffffe ;  /* 0x0ffffffe03037836 */ /* 0x002fcc0000000000 */
[----:B------:R-:W1:Y:S02]  /*0a80*/  F2I.FTZ.U32.TRUNC.NTZ R3, R3 ;  /* 0x0000000300037305 */ /* 0x000e64000021f000 */
[----:B-1----:R-:W-:Y:S02]  /*0a90*/  R2UR UR15, R3 ;  /* 0x00000000030f72ca */ /* 0x002fe400000e0000 */
[----:B------:R-:W-:Y:S02]  /*0aa0*/  LOP3.LUT R3, R236, 0xfffffff8, RZ, 0xc0, !PT ;  /* 0xfffffff8ec037812 */ /* 0x000fe400078ec0ff */
[----:B------:R-:W-:-:S03]  /*0ab0*/  SHF.R.S32.HI R236, RZ, 0x3, R236 ;  /* 0x00000003ffec7819 */ /* 0x000fc600000114ec */
[----:B------:R-:W-:Y:S02]  /*0ac0*/  IMAD.IADD R3, R84, 0x1, -R3 ;  /* 0x0000000154037824 */ /* 0x000fe400078e0a03 */
[C---:B------:R-:W-:Y:S02]  /*0ad0*/  IMAD.SHL.U32 R223, R236.reuse, 0x40, RZ ;  /* 0x00000040ecdf7824 */ /* 0x040fe400078e00ff */
[----:B------:R-:W-:Y:S02]  /*0ae0*/  VIADD R4, R236, 0x40 ;  /* 0x00000040ec047836 */ /* 0x000fe40000000000 */
[----:B------:R-:W-:Y:S01]  /*0af0*/  UIADD3 UR9, URZ, -UR15, URZ ;  /* 0x8000000f3f097290 */ /* 0x000fe2000fffe03f */
[----:B------:R-:W-:Y:S01]  /*0b00*/  IMAD.SHL.U32 R234, R3, 0x8, RZ ;  /* 0x0000000803ea7824 */ /* 0x000fe200078e00ff */
[----:B------:R-:W-:Y:S02]  /*0b10*/  LOP3.LUT R223, R223, 0x1c0, RZ, 0xc0, !PT ;  /* 0x000001c0dfdf7812 */ /* 0x000fe400078ec0ff */
[----:B------:R-:W-:Y:S01]  /*0b20*/  UIMAD UR9, UR9, UR7, URZ ;  /* 0x00000007090972a4 */ /* 0x000fe2000f8e023f */
[----:B------:R-:W-:-:S02]  /*0b30*/  ISETP.GE.AND P5, PT, R4, UR16, PT ;  /* 0x0000001004007c0c */ /* 0x000fc4000bfa6270 */
[--C-:B------:R-:W-:Y:S01]  /*0b40*/  LOP3.LUT R4, R223, 0x38, R234.reuse, 0xf8, !PT ;  /* 0x00000038df047812 */ /* 0x100fe200078ef8ea */
[----:B------:R-:W-:Y:S01]  /*0b50*/  UIMAD.WIDE.U32 UR14, UR15, UR9, UR14 ;  /* 0x000000090f0e72a5 */ /* 0x000fe2000f8e000e */
[----:B------:R-:W-:Y:S02]  /*0b60*/  SHF.R.U32.HI R223, RZ, 0x3, R223 ;  /* 0x00000003ffdf7819 */ /* 0x000fe400000116df */
[----:B------:R-:W-:Y:S02]  /*0b70*/  SHF.R.S32.HI R235, RZ, 0x1f, R234 ;  /* 0x0000001fffeb7819 */ /* 0x000fe400000114ea */
[----:B------:R-:W-:Y:S02]  /*0b80*/  LOP3.LUT R223, R4, R223, RZ, 0x3c, !PT ;  /* 0x000000df04df7212 */ /* 0x000fe400078e3cff */
[----:B------:R-:W-:Y:S02]  /*0b90*/  UMOV UR9, UR15 ;  /* 0x0000000f00097c82 */ /* 0x000fe40008000000 */
[----:B------:R-:W-:-:S07]  /*0ba0*/  UIMAD.WIDE.U32 UR14, UR9, UR5, URZ ;  /* 0x00000005090e72a5 */ /* 0x000fce000f8e003f */
[----:B------:R-:W-:Y:S02]  /*0bb0*/  UMOV UR20, UR15 ;  /* 0x0000000f00147c82 */ /* 0x000fe40008000000 */
[----:B------:R-:W-:-:S04]  /*0bc0*/  UIADD3 UR9, -UR20, URZ, URZ ;  /* 0x0000003f14097290 */ /* 0x000fc8000fffe13f */
[----:B------:R-:W-:Y:S02]  /*0bd0*/  UIMAD UR5, UR7, UR9, UR5 ;  /* 0x00000009070572a4 */ /* 0x000fe4000f8e0205 */
[----:B------:R-:W-:Y:S02]  /*0be0*/  @UP0 UIADD3 UR9, UR8, UR6, URZ ;  /* 0x0000000608090290 */ /* 0x000fe4000fffe03f */
        /* <DEDUP_REMOVED lines=13> */
[----:B------:R-:W-:Y:S02]  /*0cc0*/  USHF.R.S32.HI UR5, URZ, 0x1f, UR30 ;  /* 0x0000001f3f057899 */ /* 0x000fe4000801141e */
[----:B------:R-:W-:-:S04]  /*0cd0*/  @UP0 UIADD3 UR23, UR15, UR9, URZ ;  /* 0x000000090f170290 */ /* 0x000fc8000fffe03f */
        /* <DEDUP_REMOVED lines=16> */
.L_x_1723:
[----:B------:R-:W1:Y:S01]  /*0de0*/  S2UR UR4, SR_CgaCtaId ;  /* 0x00000000000479c3 */ /* 0x000e620000008800 */
[----:B------:R-:W-:Y:S01]  /*0df0*/  IADD3 R6, P0, R234, UR34, RZ ;  /* 0x00000022ea067c10 */ /* 0x000fe2000ff1e0ff */
[----:B------:R-:W-:Y:S01]  /*0e00*/  ULDC.64 UR8, c[0x0][0x258] ;  /* 0x0000960000087ab9 */ /* 0x000fe20000000a00 */
[----:B------:R-:W-:Y:S01]  /*0e10*/  UMOV UR35, 0x400 ;  /* 0x0000040000237882 */ /* 0x000fe20000000000 */
[----:B------:R-:W-:Y:S01]  /*0e20*/  UIMAD UR15, UR5, UR8, URZ ;  /* 0x00000008050f72a4 */ /* 0x000fe2000f8e023f */
[----:B------:R-:W-:Y:S01]  /*0e30*/  IADD3.X R7, R235, UR10, RZ, P0, !PT ;  /* 0x0000000aeb077c10 */ /* 0x000fe200087fe4ff */
[----:B------:R-:W-:Y:S01]  /*0e40*/  IMAD.U32 R10, RZ, RZ, UR8 ;  /* 0x00000008ff0a7e24 */ /* 0x000fe2000f8e00ff */
[C---:B------:R-:W-:Y:S01]  /*0e50*/  ISETP.GE.AND P0, PT, R236.reuse, UR16, PT ;  /* 0x00000010ec007c0c */ /* 0x040fe2000bf06270 */
[----:B------:R-:W-:Y:S01]  /*0e60*/  UIMAD UR15, UR30, UR9, UR15 ;  /* 0x000000091e0f72a4 */ /* 0x000fe2000f8e020f */
[----:B------:R-:W-:Y:S01]  /*0e70*/  VIADD R4, R236, 0x60 ;  /* 0x00000060ec047836 */ /* 0x000fe20000000000 */
[----:B------:R-:W-:Y:S01]  /*0e80*/  ULDC.64 UR10, c[0x0][0x260] ;  /* 0x00009800000a7ab9 */ /* 0x000fe20000000a00 */
[----:B------:R-:W-:Y:S01]  /*0e90*/  ULDC.64 UR8, c[0x0][0x268] ;  /* 0x00009a0000087ab9 */ /* 0x000fe20000000a00 */
[----:B------:R-:W-:Y:S01]  /*0ea0*/  UIMAD UR34, UR14, UR10, URZ ;  /* 0x0000000a0e2272a4 */ /* 0x000fe2000f8e023f */
[----:B------:R-:W-:Y:S01]  /*0eb0*/  IMAD.WIDE.U32 R10, R10, UR30, R6 ;  /* 0x0000001e0a0a7c25 */ /* 0x000fe2000f8e0006 */
[----:B------:R-:W-:Y:S01]  /*0ec0*/  UIMAD UR14, UR14, UR8, URZ ;  /* 0x000000080e0e72a4 */ /* 0x000fe2000f8e023f */
[--C-:B------:R-:W-:Y:S01]  /*0ed0*/  SHF.R.S32.HI R237, RZ, 0x1f, R236.reuse ;  /* 0x0000001fffed7819 */ /* 0x100fe200000114ec */
[----:B------:R-:W-:Y:S01]  /*0ee0*/  UIMAD UR11, UR20, UR11, UR34 ;  /* 0x0000000b140b72a4 */ /* 0x000fe2000f8e0222 */
[----:B------:R-:W-:Y:S01]  /*0ef0*/  MOV R20, UR18 ;  /* 0x0000001200147c02 */ /* 0x000fe20008000f00 */
[----:B------:R-:W-:Y:S01]  /*0f00*/  UIMAD UR34, UR20, UR9, UR14 ;  /* 0x00000009142272a4 */ /* 0x000fe2000f8e020e */
[----:B------:R-:W-:Y:S01]  /*0f10*/  LOP3.LUT R223, R223, 0xfffffe00, R5, 0xf8, !PT ;  /* 0xfffffe00dfdf7812 */ /* 0x000fe200078ef805 */
[----:B------:R-:W-:Y:S01]  /*0f20*/  VIADD R19, R11, UR15 ;  /* 0x0000000f0b137c36 */ /* 0x000fe20008000000 */
[----:B------:R-:W-:Y:S01]  /*0f30*/  BSSY B0, `(.L_x_1724) ;  /* 0x000003a000007945 */ /* 0x000fe20003800000 */
[----:B------:R-:W-:Y:S01]  /*0f40*/  ISETP.GE.AND P6, PT, R4, UR16, PT ;  /* 0x0000001004007c0c */ /* 0x000fe2000bfc6270 */
[----:B------:R-:W-:Y:S01]  /*0f50*/  VIADD R12, R236, 0x20 ;  /* 0x00000020ec0c7836 */ /* 0x000fe20000000000 */
[----:B-1----:R-:W-:Y:S01]  /*0f60*/  ULEA UR4, UR4, UR35, 0x18 ;  /* 0x0000002304047291 */ /* 0x002fe2000f8ec03f */
        /* <DEDUP_REMOVED lines=54> */
.L_x_1725:
[----:B------:R-:W-:Y:S05]  /*12d0*/  BSYNC B0 ;  /* 0x0000000000007941 */ /* 0x000fea0003800000 */
.L_x_1724:
        /* <DEDUP_REMOVED lines=56> */
.L_x_1727:
[----:B------:R-:W-:Y:S05]  /*1660*/  BSYNC B0 ;  /* 0x0000000000007941 */ /* 0x000fea0003800000 */
.L_x_1726:
        /* <DEDUP_REMOVED lines=49> */
.L_x_1729:
[----:B------:R-:W-:Y:S05]  /*1980*/  BSYNC B0 ;  /* 0x0000000000007941 */ /* 0x000fea0003800000 */
.L_x_1728:
        /* <DEDUP_REMOVED lines=50> */
.L_x_1731:
[----:B------:R-:W-:Y:S05]  /*1cb0*/  BSYNC B0 ;  /* 0x0000000000007941 */ /* 0x000fea0003800000 */
.L_x_1730:
        /* <DEDUP_REMOVED lines=53> */
.L_x_1733:
[----:B------:R-:W-:Y:S05]  /*2010*/  BSYNC B0 ;  /* 0x0000000000007941 */ /* 0x000fea0003800000 */
.L_x_1732:
        /* <DEDUP_REMOVED lines=44> */
.L_x_1735:
[----:B------:R-:W-:Y:S05]  /*22e0*/  BSYNC B0 ;  /* 0x0000000000007941 */ /* 0x000fea0003800000 */
.L_x_1734:
        /* <DEDUP_REMOVED lines=10> */
[----:B------:R-:W-:Y:S01]  /*2390*/  LEA.HI R0, R0, R84, RZ, 0x4 ;  /* 0x0000005400007211 */ /* 0x000fe200078f20ff */
[----:B------:R-:W-:Y:S01]  /*23a0*/  @UP1 UIMAD.WIDE.U32 UR40, UR31, UR8, UR40 ;  /* 0x000000081f2812a5 */ /* 0x000fe2000f8e0028 */
[----:B------:R-:W-:-:S04]  /*23b0*/  DEPBAR.LE SB0, 0x0 ;  /* 0x000080000000791a */ /* 0x000fc80000000000 */
[----:B------:R-:W-:Y:S02]  /*23c0*/  @UP1 UIMAD UR9, UR31, UR9, UR39 ;  /* 0x000000091f0912a4 */ /* 0x000fe4000f8e0227 */
[----:B------:R-:W-:Y:S02]  /*23d0*/  @UP1 ULEA UR12, UP0, UR40, UR12, 0x2 ;  /* 0x0000000c280c1291 */ /* 0x000fe4000f80103f */
[----:B------:R-:W-:Y:S01]  /*23e0*/  @UP1 UIADD3 UR9, UR41, UR9, URZ ;  /* 0x0000000929091290 */ /* 0x000fe2000fffe03f */
[----:B------:R-:W-:-:S03]  /*23f0*/  @UP1 ULDC UR5, c[0x0][0x2e8] ;  /* 0x0000ba0000051ab9 */ /* 0x000fc60000000800 */
[----:B------:R-:W-:Y:S01]  /*2400*/  @UP1 ULEA.HI.X UR13, UR40, UR13, UR9, 0x2, UP0 ;  /* 0x0000000d280d1291 */ /* 0x000fe200080f1409 */
[----:B-1234-:R-:W-:-:S05]  /*2410*/  IMAD.U32 R4, RZ, RZ, UR12 ;  /* 0x0000000cff047e24 */ /* 0x01efca000f8e00ff */
[----:B------:R-:W-:-:S05]  /*2420*/  IMAD.U32 R5, RZ, RZ, UR13 ;  /* 0x0000000dff057e24 */ /* 0x000fca000f8e00ff */
[----:B------:R1:W2:Y:S01]  /*2430*/  @P0 LDG.E R4, desc[UR28][R4.64] ;  /* 0x0000001c04040981 */ /* 0x0002a2000c1e1900 */
[----:B------:R-:W-:Y:S01]  /*2440*/  LOP3.LUT R7, R0, 0xfffffff0, RZ, 0xc0, !PT ;  /* 0xfffffff000077812 */ /* 0x000fe200078ec0ff */
[----:B------:R-:W-:Y:S01]  /*2450*/  IMAD.SHL.U32 R8, R3, 0x40, RZ ;  /* 0x0000004003087824 */ /* 0x000fe200078e00ff */
[----:B------:R-:W-:Y:S01]  /*2460*/  ISETP.GE.AND P2, PT, R236, UR37, PT ;  /* 0x00000025ec007c0c */ /* 0x000fe2000bf46270 */
[----:B------:R-:W-:Y:S01]  /*2470*/  BAR.SYNC.DEFER_BLOCKING 0x0 ;  /* 0x0000000000007b1d */ /* 0x000fe20000010000 */
[----:B------:R-:W-:Y:S01]  /*2480*/  UIMAD.WIDE.U32 UR8, UR14, UR6, URZ ;  /* 0x000000060e0872a5 */ /* 0x000fe2000f8e003f */
[----:B------:R-:W-:Y:S01]  /*2490*/  IMAD.IADD R7, R84, 0x1, -R7 ;  /* 0x0000000154077824 */ /* 0x000fe200078e0a07 */
[----:B------:R-:W-:Y:S02]  /*24a0*/  LOP3.LUT R8, R8, 0x1c0, RZ, 0xc0, !PT ;  /* 0x000001c008087812 */ /* 0x000fe400078ec0ff */
[----:B------:R-:W-:Y:S01]  /*24b0*/  IADD3 R228, P1, R16, UR26, RZ ;  /* 0x0000001a10e47c10 */ /* 0x000fe2000ff3e0ff */
[----:B------:R-:W-:Y:S01]  /*24c0*/  BSSY B0, `(.L_x_1736) ;  /* 0x0000056000007945 */ /* 0x000fe20003800000 */
[----:B------:R-:W-:-:S02]  /*24d0*/  SHF.R.S32.HI R11, RZ, 0x1f, R7 ;  /* 0x0000001fff0b7819 */ /* 0x000fc40000011407 */
[----:B------:R-:W-:Y:S02]  /*24e0*/  IADD3.X R229, R17, UR23, R14, P1, !PT ;  /* 0x0000001711e57c10 */ /* 0x000fe40008ffe40e */
[----:B------:R-:W-:Y:S02]  /*24f0*/  LEA.HI R11, R11, R7, RZ, 0x3 ;  /* 0x000000070b0b7211 */ /* 0x000fe400078f18ff */
[----:B------:R-:W-:Y:S01]  /*2500*/  ISETP.GE.AND P6, PT, R12, UR37, PT ;  /* 0x000000250c007c0c */ /* 0x000fe2000bfc6270 */
[----:B------:R-:W-:-:S04]  /*2510*/  IMAD.WIDE.U32 R228, R164, UR20, R228 ;  /* 0x00000014a4e47c25 */ /* 0x000fc8000f8e00e4 */
[----:B------:R-:W-:Y:S01]  /*2520*/  VIADD R222, R229, UR34 ;  /* 0x00000022e5de7c36 */ /* 0x000fe20008000000 */
[----:B-1----:R-:W-:Y:S01]  /*2530*/  SHF.R.S32.HI R5, RZ, 0x4, R0 ;  /* 0x00000004ff057819 */ /* 0x002fe20000011400 */
[----:B------:R1:W-:Y:S03]  /*2540*/  @P2 STS.128 [R223+0x18000], RZ ;  /* 0x018000ffdf002388 */ /* 0x0003e60000000c00 */
[----:B------:R-:W-:Y:S02]  /*2550*/  LEA.HI R214, R0, R5, RZ, 0x1 ;  /* 0x0000000500d67211 */ /* 0x000fe400078f08ff */
[C---:B------:R-:W-:Y:S01]  /*2560*/  LOP3.LUT R0, R11.reuse, 0xfffffff8, RZ, 0xc0, !PT ;  /* 0xfffffff80b007812 */ /* 0x040fe200078ec0ff */
[----:B------:R1:W-:Y:S01]  /*2570*/  @P2 STS.128 [R223+0x1a000], RZ ;  /* 0x01a000ffdf002388 */ /* 0x0003e20000000c00 */
[----:B------:R-:W-:Y:S01]  /*2580*/  LOP3.LUT R214, R214, 0xfffffffe, RZ, 0xc0, !PT ;  /* 0xfffffffed6d67812 */ /* 0x000fe200078ec0ff */
[----:B------:R-:W-:-:S02]  /*2590*/  IMAD.SHL.U32 R11, R11, 0x40, RZ ;  /* 0x000000400b0b7824 */ /* 0x000fc400078e00ff */
[----:B------:R-:W-:Y:S01]  /*25a0*/  IMAD.IADD R0, R7, 0x1, -R0 ;  /* 0x0000000107007824 */ /* 0x000fe200078e0a00 */
[----:B------:R1:W-:Y:S01]  /*25b0*/  @P2 STS.128 [R223+0x1c000], RZ ;  /* 0x01c000ffdf002388 */ /* 0x0003e20000000c00 */
[----:B------:R-:W2:Y:S01]  /*25c0*/  @P0 MUFU.RCP R7, UR5 ;  /* 0x0000000500070d08 */ /* 0x000ea20008001000 */
[----:B------:R-:W-:Y:S01]  /*25d0*/  IMAD.IADD R214, R5, 0x1, -R214 ;  /* 0x0000000105d67824 */ /* 0x000fe200078e0ad6 */
[----:B------:R-:W-:Y:S01]  /*25e0*/  UIMAD UR5, UR38, UR6, URZ ;  /* 0x00000006260572a4 */ /* 0x000fe2000f8e023f */
[----:B------:R-:W-:Y:S01]  /*25f0*/  IMAD.SHL.U32 R5, R236, 0x8, RZ ;  /* 0x00000008ec057824 */ /* 0x000fe200078e00ff */
[----:B------:R1:W-:Y:S01]  /*2600*/  @P2 STS.128 [R223+0x1e000], RZ ;  /* 0x01e000ffdf002388 */ /* 0x0003e20000000c00 */
[----:B------:R-:W-:Y:S01]  /*2610*/  IMAD.SHL.U32 R9, R0, 0x40, RZ ;  /* 0x0000004000097824 */ /* 0x000fe200078e00ff */
[----:B------:R-:W-:Y:S01]  /*2620*/  UIMAD UR5, UR14, UR7, UR5 ;  /* 0x000000070e0572a4 */ /* 0x000fe2000f8e0205 */
[----:B------:R-:W-:Y:S01]  /*2630*/  IMAD.SHL.U32 R10, R214, 0x8, RZ ;  /* 0x00000008d60a7824 */ /* 0x000fe200078e00ff */
[----:B------:R-:W-:-:S02]  /*2640*/  LOP3.LUT R5, R8, 0x8, R5, 0xf8, !PT ;  /* 0x0000000808057812 */ /* 0x000fc400078ef805 */
[----:B------:R-:W-:Y:S01]  /*2650*/  LOP3.LUT R9, R9, 0x1c0, RZ, 0xc0, !PT ;  /* 0x000001c009097812 */ /* 0x000fe200078ec0ff */
[----:B------:R-:W-:Y:S01]  /*2660*/  UIADD3 UR5, UR9, UR5, URZ ;  /* 0x0000000509057290 */ /* 0x000fe2000fffe03f */
[----:B------:R-:W-:Y:S02]  /*2670*/  SHF.R.U32.HI R8, RZ, 0x3, R8 ;  /* 0x00000003ff087819 */ /* 0x000fe40000011608 */
[----:B------:R-:W-:Y:S02]  /*2680*/  LOP3.LUT R10, R9, 0x8, R10, 0xf8, !PT ;  /* 0x00000008090a7812 */ /* 0x000fe400078ef80a */
[----:B------:R-:W-:Y:S01]  /*2690*/  SHF.R.U32.HI R9, RZ, 0x3, R9 ;  /* 0x00000003ff097819 */ /* 0x000fe20000011609 */
[----:B------:R-:W-:Y:S01]  /*26a0*/  IMAD.U32 R14, RZ, RZ, UR5 ;  /* 0x00000005ff0e7e24 */ /* 0x000fe2000f8e00ff */
[----:B------:R-:W-:Y:S01]  /*26b0*/  LOP3.LUT R5, R5, R8, RZ, 0x3c, !PT ;  /* 0x0000000805057212 */ /* 0x000fe200078e3cff */
[----:B------:R-:W-:Y:S01]  /*26c0*/  UMOV UR5, URZ ;  /* 0x0000003f00057c82 */ /* 0x000fe20008000000 */
[----:B------:R-:W-:Y:S01]  /*26d0*/  LOP3.LUT R9, R10, R9, RZ, 0x3c, !PT ;  /* 0x000000090a097212 */ /* 0x000fe200078e3cff */
[----:B------:R-:W-:-:S02]  /*26e0*/  IMAD.U32 R10, RZ, RZ, UR8 ;  /* 0x00000008ff0a7e24 */ /* 0x000fc4000f8e00ff */
[----:B------:R-:W-:Y:S01]  /*26f0*/  IMAD R214, R214, 0x200, R5 ;  /* 0x00000200d6d67824 */ /* 0x000fe200078e0205 */
[----:B------:R-:W-:Y:S01]  /*2700*/  LOP3.LUT R5, R9, 0xfffffe00, R11, 0xf8, !PT ;  /* 0xfffffe0009057812 */ /* 0x000fe200078ef80b */
[----:B------:R-:W-:-:S03]  /*2710*/  IMAD.U32 R11, RZ, RZ, UR9 ;  /* 0x00000009ff0b7e24 */ /* 0x000fc6000f8e00ff */
[----:B------:R-:W-:Y:S01]  /*2720*/  LEA R214, R214, UR4, 0x1 ;  /* 0x00000004d6d67c11 */ /* 0x000fe2000f8e08ff */
[----:B--2---:R-:W-:Y:S01]  /*2730*/  @P0 FMUL.FTZ R8, R4, R7 ;  /* 0x0000000704080220 */ /* 0x004fe20000410000 */
[----:B------:R-:W-:Y:S02]  /*2740*/  SHF.R.S32.HI R7, RZ, 0x5, R13 ;  /* 0x00000005ff077819 */ /* 0x000fe4000001140d */
[----:B------:R-:W-:Y:S02]  /*2750*/  LEA R4, P1, R10, R228, 0x6 ;  /* 0x000000e40a047211 */ /* 0x000fe400078230ff */
[----:B------:R-:W-:Y:S01]  /*2760*/  @P0 R2UR UR8, R8 ;  /* 0x00000000080802ca */ /* 0x000fe200000e0000 */
[----:B------:R-:W-:Y:S01]  /*2770*/  IMAD R215, R7, 0x400, R5 ;  /* 0x0000040007d77824 */ /* 0x000fe200078e0205 */
[----:B------:R-:W-:-:S04]  /*2780*/  LEA.HI.X R14, R10, R222, R14, 0x6, P1 ;  /* 0x000000de0a0e7211 */ /* 0x000fc800008f340e */
[----:B------:R-:W-:-:S07]  /*2790*/  LEA R215, R215, UR4, 0x1 ;  /* 0x00000004d7d77c11 */ /* 0x000fce000f8e08ff */
        /* <DEDUP_REMOVED lines=40> */
.L_x_1737:
[----:B------:R-:W-:Y:S05]  /*2a20*/  BSYNC B0 ;  /* 0x0000000000007941 */ /* 0x000fea0003800000 */
.L_x_1736:
        /* <DEDUP_REMOVED lines=49> */
.L_x_1739:
[----:B------:R-:W-:Y:S05]  /*2d40*/  BSYNC B0 ;  /* 0x0000000000007941 */ /* 0x000fea0003800000 */
.L_x_1738:
[----:B------:R-:W-:Y:S01]  /*2d50*/  LDSM.16.M88.4 R36, [R215] ;  /* 0x00000000d724783b */ /* 0x000fe20000000200 */
[----:B------:R-:W-:Y:S01]  /*2d60*/  R2P PR, R3, 0x6 ;  /* 0x0000000603007804 */ /* 0x000fe20000000000 */
[----:B------:R-:W-:Y:S01]  /*2d70*/  IMAD.MOV.U32 R4, RZ, RZ, 0x10 ;  /* 0x00000010ff047424 */ /* 0x000fe200078e00ff */
[----:B------:R-:W-:Y:S01]  /*2d80*/  LOP3.LUT P0, RZ, R0, 0x2, RZ, 0xc0, !PT ;  /* 0x0000000200ff7812 */ /* 0x000fe2000780c0ff */
[----:B--2-4-:R-:W2:Y:S01]  /*2d90*/  LDSM.16.M88.4 R12, [R214+0x10000] ;  /* 0x01000000d60c783b */ /* 0x014ea20000000200 */
[----:B------:R-:W-:Y:S01]  /*2da0*/  VIADD R3, R214, 0x10000 ;  /* 0x00010000d6037836 */ /* 0x000fe20000000000 */
[----:B------:R-:W-:Y:S01]  /*2db0*/  UISETP.GE.AND UP0, UPT, UR27, 0x41, UPT ;  /* 0x000000411b00788c */ /* 0x000fe2000bf06270 */
[----:B------:R-:W-:Y:S01]  /*2dc0*/  SEL R4, R4, 0xfffffff0, !P0 ;  /* 0xfffffff004047807 */ /* 0x000fe20004000000 */
[----:B------:R-:W1:Y:S01]  /*2dd0*/  LDSM.16.M88.4 R76, [R214+0x10800] ;  /* 0x01080000d64c783b */ /* 0x000e620000000200 */
[----:B------:R-:W-:Y:S01]  /*2de0*/  VIADD R212, R214, 0x10020 ;  /* 0x00010020d6d47836 */ /* 0x000fe20000000000 */
[----:B------:R-:W-:Y:S01]  /*2df0*/  LOP3.LUT P0, RZ, R0, 0x4, RZ, 0xc0, !PT ;  /* 0x0000000400ff7812 */ /* 0x000fe2000780c0ff */
[----:B------:R-:W-:Y:S01]  /*2e00*/  IMAD.MOV.U32 R0, RZ, RZ, 0x40 ;  /* 0x00000040ff007424 */ /* 0x000fe200078e00ff */
[----:B------:R-:W4:Y:S01]  /*2e10*/  LDSM.16.M88.4 R44, [R214+0x11000] ;  /* 0x01100000d62c783b */ /* 0x000f220000000200 */
[----:B------:R-:W-:Y:S01]  /*2e20*/  IMAD R213, R4, 0x2, R215 ;  /* 0x0000000204d57824 */ /* 0x000fe200078e02d7 */
[----:B------:R-:W-:Y:S01]  /*2e30*/  ULDC.U8 UR8, c[0x0][0x388] ;  /* 0x0000e20000087ab9 */ /* 0x000fe20000000000 */
[----:B------:R-:W-:Y:S01]  /*2e40*/  @P1 VIADD R212, R3, 0xffffffe0 ;  /* 0xffffffe003d41836 */ /* 0x000fe20000000000 */
[----:B------:R-:W-:Y:S01]  /*2e50*/  LDSM.16.M88.4 R68, [R214+0x11800] ;  /* 0x01180000d644783b */ /* 0x000fe20000000200 */
        /* <DEDUP_REMOVED lines=9> */
[----:B------:R-:W-:Y:S01]  /*2ef0*/  SHF.R.S32.HI R0, RZ, 0x1f, R85 ;  /* 0x0000001fff007819 */ /* 0x000fe20000011455 */
[C---:B------:R-:W-:Y:S01]  /*2f00*/  IMAD R211, R3.reuse, 0x2, R215 ;  /* 0x0000000203d37824 */ /* 0x040fe200078e02d7 */
[----:B------:R-:W3:Y:S01]  /*2f10*/  LDSM.16.M88.4 R64, [R212+0x800] ;  /* 0x00080000d440783b */ /* 0x000ee20000000200 */
[----:B------:R-:W-:Y:S01]  /*2f20*/  IMAD R210, R3, 0x2, R213 ;  /* 0x0000000203d27824 */ /* 0x000fe200078e02d5 */
[----:B------:R-:W-:Y:S01]  /*2f30*/  LEA.HI R85, R0, R85, RZ, 0x2 ;  /* 0x0000005500557211 */ /* 0x000fe200078f10ff */
[----:B------:R-:W-:Y:S01]  /*2f40*/  IMAD.U32 R0, RZ, RZ, UR14 ;  /* 0x0000000eff007e24 */ /* 0x000fe2000f8e00ff */
[----:B------:R-:W3:Y:S01]  /*2f50*/  LDSM.16.M88.4 R56, [R212+0x1000] ;  /* 0x00100000d438783b */ /* 0x000ee20000000200 */
[C---:B------:R-:W-:Y:S01]  /*2f60*/  VIADD R203, R212.reuse, 0x1000 ;  /* 0x00001000d4cb7836 */ /* 0x040fe20000000000 */
[----:B------:R-:W-:Y:S01]  /*2f70*/  SHF.R.S32.HI R85, RZ, 0x2, R85 ;  /* 0x00000002ff557819 */ /* 0x000fe20000011455 */
[C---:B------:R-:W-:Y:S01]  /*2f80*/  VIADD R202, R212.reuse, 0x1800 ;  /* 0x00001800d4ca7836 */ /* 0x040fe20000000000 */
[----:B------:R-:W-:Y:S01]  /*2f90*/  LDSM.16.M88.4 R32, [R211] ;  /* 0x00000000d320783b */ /* 0x000fe20000000200 */
[----:B------:R-:W-:-:S02]  /*2fa0*/  VIADD R200, R212, 0x2000 ;  /* 0x00002000d4c87836 */ /* 0x000fc40000000000 */
[----:B------:R-:W-:Y:S01]  /*2fb0*/  IMAD R85, R7, 0x10, R85 ;  /* 0x0000001007557824 */ /* 0x000fe200078e0255 */
[----:B------:R-:W3:Y:S01]  /*2fc0*/  LDSM.16.M88.4 R28, [R208+0x10000] ;  /* 0x01000000d01c783b */ /* 0x000ee20000000200 */
[C---:B------:R-:W-:Y:S02]  /*2fd0*/  VIADD R199, R212.reuse, 0x2800 ;  /* 0x00002800d4c77836 */ /* 0x040fe40000000000 */
[----:B------:R-:W-:Y:S01]  /*2fe0*/  VIADD R172, R85, UR25 ;  /* 0x0000001955ac7c36 */ /* 0x000fe20008000000 */
[C---:B--2---:R-:W-:Y:S01]  /*2ff0*/  HMMA.16816.F32 R16, R36.reuse, R12, RZ ;  /* 0x0000000c2410723c */ /* 0x044fe200000018ff */
[----:B------:R-:W2:Y:S01]  /*3000*/  LDSM.16.M88.4 R52, [R212+0x1800] ;  /* 0x00180000d434783b */ /* 0x000ea20000000200 */
[C---:B------:R-:W-:Y:S02]  /*3010*/  VIADD R198, R212.reuse, 0x3000 ;  /* 0x00003000d4c67836 */ /* 0x040fe40000000000 */
[C---:B------:R-:W-:Y:S01]  /*3020*/  VIADD R197, R212.reuse, 0x3800 ;  /* 0x00003800d4c57836 */ /* 0x040fe20000000000 */
[----:B------:R-:W2:Y:S01]  /*3030*/  LDSM.16.M88.4 R24, [R208+0x10800] ;  /* 0x01080000d018783b */ /* 0x000ea20000000200 */
[----:B------:R-:W-:Y:S01]  /*3040*/  HMMA.16816.F32 R12, R36, R14, RZ ;  /* 0x0000000e240c723c */ /* 0x000fe200000018ff */
[----:B------:R-:W-:-:S02]  /*3050*/  VIADD R196, R212, 0x4000 ;  /* 0x00004000d4c47836 */ /* 0x000fc40000000000 */
[----:B------:R-:W-:Y:S01]  /*3060*/  LDSM.16.M88.4 R72, [R210] ;  /* 0x00000000d248783b */ /* 0x000fe20000000200 */
[C---:B------:R-:W-:Y:S02]  /*3070*/  VIADD R195, R212.reuse, 0x4800 ;  /* 0x00004800d4c37836 */ /* 0x040fe40000000000 */
[C---:B-1----:R-:W-:Y:S01]  /*3080*/  HMMA.16816.F32 R8, R36.reuse, R76, RZ ;  /* 0x0000004c2408723c */ /* 0x042fe200000018ff */
[----:B------:R-:W-:Y:S01]  /*3090*/  LDSM.16.M88.4 R80, [R208+0x11800] ;  /* 0x01180000d050783b */ /* 0x000fe20000000200 */
[C---:B------:R-:W-:Y:S02]  /*30a0*/  VIADD R194, R212.reuse, 0x5000 ;  /* 0x00005000d4c27836 */ /* 0x040fe40000000000 */
[C---:B------:R-:W-:Y:S01]  /*30b0*/  VIADD R193, R212.reuse, 0x5800 ;  /* 0x00005800d4c17836 */ /* 0x040fe20000000000 */
[----:B------:R-:W0:Y:S01]  /*30c0*/  LDGDEPBAR ;  /* 0x00000000000079af */ /* 0x000e220000000000 */
[----:B----4-:R-:W-:Y:S01]  /*30d0*/  HMMA.16816.F32 R48, R36, R44, RZ ;  /* 0x0000002c2430723c */ /* 0x010fe200000018ff */
[----:B------:R-:W-:-:S02]  /*30e0*/  VIADD R192, R212, 0x6000 ;  /* 0x00006000d4c07836 */ /* 0x000fc40000000000 */
[C---:B------:R-:W-:Y:S02]  /*30f0*/  VIADD R167, R212.reuse, 0x6800 ;  /* 0x00006800d4a77836 */ /* 0x040fe40000000000 */
[C---:B------:R-:W-:Y:S01]  /*3100*/  VIADD R166, R212.reuse, 0x7000 ;  /* 0x00007000d4a67836 */ /* 0x040fe20000000000 */
[----:B------:R-:W-:Y:S01]  /*3110*/  HMMA.16816.F32 R44, R36, R46, RZ ;  /* 0x0000002e242c723c */ /* 0x000fe200000018ff */
[----:B------:R-:W-:-:S05]  /*3120*/  VIADD R165, R212, 0x7800 ;  /* 0x00007800d4a57836 */ /* 0x000fca0000000000 */
[C---:B-----5:R-:W-:Y:S06]  /*3130*/  HMMA.16816.F32 R16, R60.reuse, R20, R16 ;  /* 0x000000143c10723c */ /* 0x060fec0000001810 */
[----:B------:R-:W-:Y:S01]  /*3140*/  HMMA.16816.F32 R12, R60, R22, R12 ;  /* 0x000000163c0c723c */ /* 0x000fe2000000180c */
[----:B------:R-:W1:Y:S05]  /*3150*/  LDSM.16.M88.4 R20, [R208+0x11000] ;  /* 0x01100000d014783b */ /* 0x000e6a0000000200 */
[C---:B------:R-:W-:Y:S06]  /*3160*/  HMMA.16816.F32 R76, R36.reuse, R78, RZ ;  /* 0x0000004e244c723c */ /* 0x040fec00000018ff */
[C---:B------:R-:W-:Y:S06]  /*3170*/  HMMA.16816.F32 R40, R36.reuse, R68, RZ ;  /* 0x000000442428723c */ /* 0x040fec00000018ff */
[----:B------:R-:W-:Y:S01]  /*3180*/  HMMA.16816.F32 R36, R36, R70, RZ ;  /* 0x000000462424723c */ /* 0x000fe200000018ff */
[----:B------:R-:W4:Y:S05]  /*3190*/  LDSM.16.M88.4 R68, [R201] ;  /* 0x00000000c944783b */ /* 0x000f2a0000000200 */
[C---:B---3--:R-:W-:Y:S06]  /*31a0*/  HMMA.16816.F32 R8, R60.reuse, R64, R8 ;  /* 0x000000403c08723c */ /* 0x048fec0000001808 */
[C---:B------:R-:W-:Y:S06]  /*31b0*/  HMMA.16816.F32 R48, R60.reuse, R56, R48 ;  /* 0x000000383c30723c */ /* 0x040fec0000001830 */
[----:B------:R-:W-:Y:S06]  /*31c0*/  HMMA.16816.F32 R44, R60, R58, R44 ;  /* 0x0000003a3c2c723c */ /* 0x000fec000000182c */
[C---:B------:R-:W-:Y:S06]  /*31d0*/  HMMA.16816.F32 R16, R32.reuse, R28, R16 ;  /* 0x0000001c2010723c */ /* 0x040fec0000001810 */
[----:B------:R-:W-:Y:S01]  /*31e0*/  HMMA.16816.F32 R12, R32, R30, R12 ;  /* 0x0000001e200c723c */ /* 0x000fe2000000180c */
[----:B------:R-:W3:Y:S05]  /*31f0*/  LDSM.16.M88.4 R28, [R201+0x1000] ;  /* 0x00100000c91c783b */ /* 0x000eea0000000200 */
[C---:B------:R-:W-:Y:S01]  /*3200*/  HMMA.16816.F32 R76, R60.reuse, R66, R76 ;  /* 0x000000423c4c723c */ /* 0x040fe2000000184c */
[----:B------:R-:W5:Y:S05]  /*3210*/  LDSM.16.M88.4 R64, [R201+0x800] ;  /* 0x00080000c940783b */ /* 0x000f6a0000000200 */
[C---:B--2---:R-:W-:Y:S06]  /*3220*/  HMMA.16816.F32 R40, R60.reuse, R52, R40 ;  /* 0x000000343c28723c */ /* 0x044fec0000001828 */
[----:B------:R-:W-:Y:S01]  /*3230*/  HMMA.16816.F32 R36, R60, R54, R36 ;  /* 0x000000363c24723c */ /* 0x000fe20000001824 */
[----:B------:R-:W-:Y:S04]  /*3240*/  LDSM.16.M88.4 R52, [R215+0x4000] ;  /* 0x00400000d734783b */ /* 0x000fe80000000200 */
[----:B------:R-:W-:Y:S01]  /*3250*/  LDSM.16.M88.4 R60, [R201+0x1800] ;  /* 0x00180000c93c783b */ /* 0x000fe20000000200 */
[C---:B------:R-:W-:Y:S03]  /*3260*/  HMMA.16816.F32 R56, R32.reuse, R24, R8 ;  /* 0x000000182038723c */ /* 0x040fe60000001808 */
[----:B------:R-:W2:Y:S03]  /*3270*/  LDSM.16.M88.4 R8, [R214+0x12000] ;  /* 0x01200000d608783b */ /* 0x000ea60000000200 */
[C---:B-1----:R-:W-:Y:S06]  /*3280*/  HMMA.16816.F32 R48, R32.reuse, R20, R48 ;  /* 0x000000142030723c */ /* 0x042fec0000001830 */
[----:B------:R-:W-:Y:S01]  /*3290*/  HMMA.16816.F32 R44, R32, R22, R44 ;  /* 0x00000016202c723c */ /* 0x000fe2000000182c */
[----:B------:R-:W1:Y:S05]  /*32a0*/  LDSM.16.M88.4 R20, [R214+0x13000] ;  /* 0x01300000d614783b */ /* 0x000e6a0000000200 */
[C---:B----4-:R-:W-:Y:S06]  /*32b0*/  HMMA.16816.F32 R16, R72.reuse, R68, R16 ;  /* 0x000000444810723c */ /* 0x050fec0000001810 */
[----:B------:R-:W-:Y:S06]  /*32c0*/  HMMA.16816.F32 R12, R72, R70, R12 ;  /* 0x00000046480c723c */ /* 0x000fec000000180c */
        /* <DEDUP_REMOVED lines=8> */
[----:B------:R-:W-:Y:S05]  /*3350*/  LDSM.16.M88.4 R28, [R208+0x12000] ;  /* 0x01200000d01c783b */ /* 0x000fea0000000200 */
[----:B-----5:R-:W-:Y:S01]  /*3360*/  HMMA.16816.F32 R68, R72, R64, R56 ;  /* 0x000000404844723c */ /* 0x020fe20000001838 */
[----:B------:R-:W-:Y:S05]  /*3370*/  LDSM.16.M88.4 R56, [R213+0x4000] ;  /* 0x00400000d538783b */ /* 0x000fea0000000200 */
[C---:B--2---:R-:W-:Y:S06]  /*3380*/  HMMA.16816.F32 R16, R52.reuse, R8, R16 ;  /* 0x000000083410723c */ /* 0x044fec0000001810 */
[----:B------:R-:W-:Y:S01]  /*3390*/  HMMA.16816.F32 R12, R52, R10, R12 ;  /* 0x0000000a340c723c */ /* 0x000fe2000000180c */
[----:B------:R-:W2:Y:S05]  /*33a0*/  LDSM.16.M88.4 R8, [R212+0x3000] ;  /* 0x00300000d408783b */ /* 0x000eaa0000000200 */
        /* <DEDUP_REMOVED lines=20> */
[C---:B---3--:R-:W-:Y:S06]  /*34f0*/  HMMA.16816.F32 R68, R56.reuse, R64, R68 ;  /* 0x000000403844723c */ /* 0x048fec0000001844 */
[C---:B------:R-:W-:Y:S01]  /*3500*/  HMMA.16816.F32 R12, R56.reuse, R34, R12 ;  /* 0x00000022380c723c */ /* 0x040fe2000000180c */
[----:B------:R-:W3:Y:S05]  /*3510*/  LDSM.16.M88.4 R32, [R201+0x2000] ;  /* 0x00200000c920783b */ /* 0x000eea0000000200 */
        /* <DEDUP_REMOVED lines=9> */
[C---:B------:R-:W-:Y:S06]  /*35b0*/  HMMA.16816.F32 R16, R60.reuse, R28, R16 ;  /* 0x0000001c3c10723c */ /* 0x040fec0000001810 */
[C---:B----4-:R-:W-:Y:S06]  /*35c0*/  HMMA.16816.F32 R68, R60.reuse, R24, R68 ;  /* 0x000000183c44723c */ /* 0x050fec0000001844 */
[C---:B------:R-:W-:Y:S01]  /*35d0*/  HMMA.16816.F32 R12, R60.reuse, R30, R12 ;  /* 0x0000001e3c0c723c */ /* 0x040fe2000000180c */
[----:B------:R-:W4:Y:S05]  /*35e0*/  LDSM.16.M88.4 R28, [R214+0x14000] ;  /* 0x01400000d61c783b */ /* 0x000f2a0000000200 */
        /* <DEDUP_REMOVED lines=10> */
[C---:B------:R-:W-:Y:S06]  /*3690*/  HMMA.16816.F32 R68, R52.reuse, R64, R68 ;  /* 0x000000403444723c */ /* 0x040fec0000001844 */
        /* <DEDUP_REMOVED lines=11> */
[C---:B----4-:R-:W-:Y:S06]  /*3750*/  HMMA.16816.F32 R16, R56.reuse, R28, R16 ;  /* 0x0000001c3810723c */ /* 0x050fec0000001810 */
[C---:B------:R-:W-:Y:S06]  /*3760*/  HMMA.16816.F32 R68, R56.reuse, R24, R68 ;  /* 0x000000183844723c */ /* 0x040fec0000001844 */
        /* <DEDUP_REMOVED lines=62> */
[----:B------:R-:W-:Y:S05]  /*3b50*/  LDSM.16.M88.4 R8, [R201+0x7000] ;  /* 0x00700000c908783b */ /* 0x000fea0000000200 */
[C---:B---3--:R-:W-:Y:S06]  /*3b60*/  HMMA.16816.F32 R16, R52.reuse, R32, R16 ;  /* 0x000000203410723c */ /* 0x048fec0000001810 */
[C---:B------:R-:W-:Y:S06]  /*3b70*/  HMMA.16816.F32 R68, R52.reuse, R64, R68 ;  /* 0x000000403444723c */ /* 0x040fec0000001844 */
[C---:B------:R-:W-:Y:S01]  /*3b80*/  HMMA.16816.F32 R12, R52.reuse, R34, R12 ;  /* 0x00000022340c723c */ /* 0x040fe2000000180c */
[----:B------:R-:W2:Y:S05]  /*3b90*/  LDSM.16.M88.4 R32, [R210+0xc000] ;  /* 0x00c00000d220783b */ /* 0x000eaa0000000200 */
[C---:B------:R-:W-:Y:S01]  /*3ba0*/  HMMA.16816.F32 R76, R52.reuse, R66, R76 ;  /* 0x00000042344c723c */ /* 0x040fe2000000184c */
[----:B------:R-:W3:Y:S05]  /*3bb0*/  LDSM.16.M88.4 R64, [R201+0x6000] ;  /* 0x00600000c940783b */ /* 0x000eea0000000200 */
[----:B-----5:R-:W-:Y:S06]  /*3bc0*/  HMMA.16816.F32 R40, R52, R72, R40 ;  /* 0x000000483428723c */ /* 0x020fec0000001828 */
[C---:B-1----:R-:W-:Y:S06]  /*3bd0*/  HMMA.16816.F32 R48, R56.reuse, R20, R48 ;  /* 0x000000143830723c */ /* 0x042fec0000001830 */
[----:B------:R-:W-:Y:S01]  /*3be0*/  HMMA.16816.F32 R44, R56, R22, R44 ;  /* 0x00000016382c723c */ /* 0x000fe2000000182c */
[----:B------:R-:W1:Y:S01]  /*3bf0*/  LDSM.16.M88.4 R20, [R201+0x7800] ;  /* 0x00780000c914783b */ /* 0x000e620000000200 */
[----:B------:R-:W-:-:S04]  /*3c00*/  DEPBAR.LE SB0, 0x0 ;  /* 0x000080000000791a */ /* 0x000fc80000000000 */
[C---:B----4-:R-:W-:Y:S06]  /*3c10*/  HMMA.16816.F32 R16, R56.reuse, R28, R16 ;  /* 0x0000001c3810723c */ /* 0x050fec0000001810 */
[----:B------:R-:W-:Y:S06]  /*3c20*/  HMMA.16816.F32 R68, R56, R24, R68 ;  /* 0x000000183844723c */ /* 0x000fec0000001844 */
[----:B------:R-:W-:Y:S06]  /*3c30*/  HMMA.16816.F32 R36, R52, R74, R36 ;  /* 0x0000004a3424723c */ /* 0x000fec0000001824 */
[----:B------:R-:W-:Y:S06]  /*3c40*/  HMMA.16816.F32 R40, R56, R80, R40 ;  /* 0x000000503828723c */ /* 0x000fec0000001828 */
[C---:B--2---:R-:W-:Y:S06]  /*3c50*/  HMMA.16816.F32 R48, R32.reuse, R8, R48 ;  /* 0x000000082030723c */ /* 0x044fec0000001830 */
[----:B---3--:R-:W-:Y:S01]  /*3c60*/  HMMA.16816.F32 R16, R32, R64, R16 ;  /* 0x000000402010723c */ /* 0x008fe20000001810 */
[----:B------:R-:W-:Y:S01]  /*3c70*/  IMAD.U32 R9, RZ, RZ, UR27 ;  /* 0x0000001bff097e24 */ /* 0x000fe2000f8e00ff */
[----:B------:R-:W-:-:S04]  /*3c80*/  LOP3.LUT R8, R84, 0x6, RZ, 0xc0, !PT ;  /* 0x0000000654087812 */ /* 0x000fc800078ec0ff */
[----:B------:R-:W-:Y:S01]  /*3c90*/  HMMA.16816.F32 R68, R32, R60, R68 ;  /* 0x0000003c2044723c */ /* 0x000fe20000001844 */
[----:B------:R-:W-:Y:S01]  /*3ca0*/  IADD3 R9, R9, -UR19, R172 ;  /* 0x8000001309097c10 */ /* 0x000fe2000fffe0ac */
[----:B------:R-:W-:-:S04]  /*3cb0*/  IMAD R8, R0, 0x40, R8 ;  /* 0x0000004000087824 */ /* 0x000fc800078e0208 */
[----:B------:R-:W-:Y:S01]  /*3cc0*/  HMMA.16816.F32 R12, R56, R30, R12 ;  /* 0x0000001e380c723c */ /* 0x000fe2000000180c */
[C---:B------:R-:W-:Y:S01]  /*3cd0*/  VIADD R25, R8.reuse, 0x11 ;  /* 0x0000001108197836 */ /* 0x040fe20000000000 */
[C---:B------:R-:W-:Y:S01]  /*3ce0*/  ISETP.GE.AND P2, PT, R8.reuse, UR27, PT ;  /* 0x0000001b08007c0c */ /* 0x040fe2000bf46270 */
[----:B------:R-:W-:-:S03]  /*3cf0*/  VIADD R0, R8, 0x9 ;  /* 0x0000000908007836 */ /* 0x000fc60000000000 */
[C---:B------:R-:W-:Y:S01]  /*3d00*/  HMMA.16816.F32 R76, R56.reuse, R26, R76 ;  /* 0x0000001a384c723c */ /* 0x040fe2000000184c */
[----:B------:R-:W-:Y:S01]  /*3d10*/  IMAD.IADD R54, R9, 0x1, -R0 ;  /* 0x0000000109367824 */ /* 0x000fe200078e0a00 */
[----:B------:R-:W-:Y:S01]  /*3d20*/  ISETP.GE.AND P6, PT, R0, UR27, PT ;  /* 0x0000001b00007c0c */ /* 0x000fe2000bfc6270 */
[C---:B------:R-:W-:Y:S01]  /*3d30*/  VIADD R30, R8.reuse, 0x30 ;  /* 0x00000030081e7836 */ /* 0x040fe20000000000 */
[----:B------:R-:W-:Y:S02]  /*3d40*/  ISETP.GE.AND P4, PT, R25, UR27, PT ;  /* 0x0000001b19007c0c */ /* 0x000fe4000bf86270 */
[----:B------:R-:W-:Y:S01]  /*3d50*/  HMMA.16816.F32 R36, R56, R82, R36 ;  /* 0x000000523824723c */ /* 0x000fe20000001824 */
[----:B------:R-:W-:Y:S01]  /*3d60*/  VIADD R26, R8, 0x10 ;  /* 0x00000010081a7836 */ /* 0x000fe20000000000 */
[----:B------:R-:W-:-:S03]  /*3d70*/  IABS R54, R54 ;  /* 0x0000003600367213 */ /* 0x000fc60000000000 */
[C---:B------:R-:W-:Y:S01]  /*3d80*/  IMAD.IADD R27, R9.reuse, 0x1, -R26 ;  /* 0x00000001091b7824 */ /* 0x040fe200078e0a1a */
[C---:B-1----:R-:W-:Y:S01]  /*3d90*/  HMMA.16816.F32 R40, R32.reuse, R20, R40 ;  /* 0x000000142028723c */ /* 0x042fe20000001828 */
[C---:B------:R-:W-:Y:S01]  /*3da0*/  IMAD.IADD R56, R9.reuse, 0x1, -R8 ;  /* 0x0000000109387824 */ /* 0x040fe200078e0a08 */
[----:B------:R-:W-:Y:S01]  /*3db0*/  ISETP.GE.AND P5, PT, R26, UR27, PT ;  /* 0x0000001b1a007c0c */ /* 0x000fe2000bfa6270 */
[C---:B------:R-:W-:Y:S01]  /*3dc0*/  VIADD R57, R8.reuse, 0x31 ;  /* 0x0000003108397836 */ /* 0x040fe20000000000 */
[----:B------:R-:W-:Y:S01]  /*3dd0*/  IABS R27, R27 ;  /* 0x0000001b001b7213 */ /* 0x000fe20000000000 */
[C---:B------:R-:W-:Y:S01]  /*3de0*/  VIADD R59, R8.reuse, 0x38 ;  /* 0x00000038083b7836 */ /* 0x040fe20000000000 */
[----:B------:R-:W-:Y:S01]  /*3df0*/  IABS R56, R56 ;  /* 0x0000003800387213 */ /* 0x000fe20000000000 */
[----:B------:R-:W-:Y:S01]  /*3e00*/  IMAD.IADD R21, R9, 0x1, -R25 ;  /* 0x0000000109157824 */ /* 0x000fe200078e0a19 */
[C---:B------:R-:W-:Y:S01]  /*3e10*/  HMMA.16816.F32 R44, R32.reuse, R10, R44 ;  /* 0x0000000a202c723c */ /* 0x040fe2000000182c */
[----:B------:R-:W-:Y:S01]  /*3e20*/  I2FP.F32.S32 R27, R27 ;  /* 0x0000001b001b7245 */ /* 0x000fe20000201400 */
[C---:B------:R-:W-:Y:S01]  /*3e30*/  VIADD R20, R8.reuse, 0x19 ;  /* 0x0000001908147836 */ /* 0x040fe20000000000 */
[----:B------:R-:W-:Y:S01]  /*3e40*/  I2FP.F32.S32 R56, R56 ;  /* 0x0000003800387245 */ /* 0x000fe20000201400 */
[C---:B------:R-:W-:Y:S01]  /*3e50*/  VIADD R58, R8.reuse, 0x39 ;  /* 0x00000039083a7836 */ /* 0x040fe20000000000 */
[----:B------:R-:W-:Y:S01]  /*3e60*/  IABS R21, R21 ;  /* 0x0000001500157213 */ /* 0x000fe20000000000 */
[----:B------:R-:W-:Y:S01]  /*3e70*/  HMMA.16816.F32 R12, R32, R66, R12 ;  /* 0x00000042200c723c */ /* 0x000fe2000000180c */
[----:B------:R-:W-:-:S02]  /*3e80*/  VIADD R11, R8, 0x1 ;  /* 0x00000001080b7836 */ /* 0x000fc40000000000 */
[----:B------:R-:W-:Y:S01]  /*3e90*/  FFMA.FTZ R56, R56, -UR5, R16 ;  /* 0x8000000538387c23 */ /* 0x000fe20008010010 */
[----:B------:R-:W-:Y:S01]  /*3ea0*/  I2FP.F32.S32 R21, R21 ;  /* 0x0000001500157245 */ /* 0x000fe20000201400 */
[----:B------:R-:W-:Y:S02]  /*3eb0*/  VIADD R16, R9, 0x8 ;  /* 0x0000000809107836 */ /* 0x000fe40000000000 */
[----:B------:R-:W-:Y:S01]  /*3ec0*/  FFMA.FTZ R68, R27, -UR5, R68 ;  /* 0x800000051b447c23 */ /* 0x000fe20008010044 */
[----:B------:R-:W-:Y:S01]  /*3ed0*/  IMAD.IADD R24, R9, 0x1, -R11 ;  /* 0x0000000109187824 */ /* 0x000fe200078e0a0b */
[----:B------:R-:W-:Y:S01]  /*3ee0*/  ISETP.GE.AND P1, PT, R11, UR27, PT ;  /* 0x0000001b0b007c0c */ /* 0x000fe2000bf26270 */
[----:B------:R-:W-:Y:S01]  /*3ef0*/  FFMA.FTZ R69, R21, -UR5, R69 ;  /* 0x8000000515457c23 */ /* 0x000fe20008010045 */
[----:B------:R-:W-:Y:S01]  /*3f00*/  VIADD R21, R8, 0x20 ;  /* 0x0000002008157836 */ /* 0x000fe20000000000 */
[----:B------:R-:W-:Y:S01]  /*3f10*/  I2FP.F32.S32 R54, R54 ;  /* 0x0000003600367245 */ /* 0x000fe20000201400 */
[C---:B------:R-:W-:Y:S01]  /*3f20*/  IMAD.IADD R11, R16.reuse, 0x1, -R11 ;  /* 0x00000001100b7824 */ /* 0x040fe200078e0a0b */
[----:B------:R-:W-:Y:S01]  /*3f30*/  IABS R24, R24 ;  /* 0x0000001800187213 */ /* 0x000fe20000000000 */
[C---:B------:R-:W-:Y:S01]  /*3f40*/  IMAD.IADD R29, R9.reuse, 0x1, -R21 ;  /* 0x00000001091d7824 */ /* 0x040fe200078e0a15 */
[----:B------:R-:W-:Y:S01]  /*3f50*/  HMMA.16816.F32 R76, R32, R62, R76 ;  /* 0x0000003e204c723c */ /* 0x000fe2000000184c */
[----:B------:R-:W-:Y:S01]  /*3f60*/  IMAD.IADD R28, R16, 0x1, -R0 ;  /* 0x00000001101c7824 */ /* 0x000fe200078e0a00 */
[----:B------:R-:W-:Y:S01]  /*3f70*/  IABS R11, R11 ;  /* 0x0000000b000b7213 */ /* 0x000fe20000000000 */
[----:B------:R-:W-:Y:S01]  /*3f80*/  VIADD R10, R8, 0x8 ;  /* 0x00000008080a7836 */ /* 0x000fe20000000000 */
[----:B------:R-:W-:Y:S01]  /*3f90*/  I2FP.F32.S32 R24, R24 ;  /* 0x0000001800187245 */ /* 0x000fe20000201400 */
[----:B------:R-:W-:Y:S01]  /*3fa0*/  IMAD.IADD R27, R16, 0x1, -R8 ;  /* 0x00000001101b7824 */ /* 0x000fe200078e0a08 */
        /* <DEDUP_REMOVED lines=8> */
[----:B------:R-:W-:Y:S01]  /*4030*/  ISETP.GE.AND P0, PT, R10, UR27, PT ;  /* 0x0000001b0a007c0c */ /* 0x000fe2000bf06270 */
[----:B------:R-:W-:-:S02]  /*4040*/  IMAD.IADD R10, R16, 0x1, -R10 ;  /* 0x00000001100a7824 */ /* 0x000fc400078e0a0a */
[----:B------:R-:W-:Y:S01]  /*4050*/  FFMA.FTZ R31, R0, -UR5, R48 ;  /* 0x80000005001f7c23 */ /* 0x000fe20008010030 */
[----:B------:R-:W-:Y:S01]  /*4060*/  FSEL R0, R17, -INF , !P1 ;  /* 0xff80000011007808 */ /* 0x000fe20004800000 */
[----:B------:R-:W-:Y:S01]  /*4070*/  VIADD R24, R8, 0x18 ;  /* 0x0000001808187836 */ /* 0x000fe20000000000 */
[----:B------:R-:W-:Y:S01]  /*4080*/  FSEL R52, R11, -INF , !P1 ;  /* 0xff8000000b347808 */ /* 0x000fe20004800000 */
[----:B------:R-:W-:Y:S01]  /*4090*/  IMAD.IADD R25, R16, 0x1, -R25 ;  /* 0x0000000110197824 */ /* 0x000fe200078e0a19 */
[----:B------:R-:W-:Y:S01]  /*40a0*/  I2FP.F32.S32 R27, R27 ;  /* 0x0000001b001b7245 */ /* 0x000fe20000201400 */
[----:B------:R-:W-:Y:S01]  /*40b0*/  FFMA.FTZ R54, R54, -UR5, R13 ;  /* 0x8000000536367c23 */ /* 0x000fe2000801000d */
[----:B------:R-:W-:Y:S01]  /*40c0*/  ISETP.GE.AND P1, PT, R21, UR27, PT ;  /* 0x0000001b15007c0c */ /* 0x000fe2000bf26270 */
[----:B------:R-:W-:Y:S01]  /*40d0*/  IMAD.IADD R21, R16, 0x1, -R21 ;  /* 0x0000000110157824 */ /* 0x000fe200078e0a15 */
[----:B------:R-:W-:Y:S01]  /*40e0*/  IABS R55, R55 ;  /* 0x0000003700377213 */ /* 0x000fe20000000000 */
[----:B------:R-:W-:Y:S01]  /*40f0*/  FFMA.FTZ R18, R27, -UR5, R18 ;  /* 0x800000051b127c23 */ /* 0x000fe20008010012 */
[----:B------:R-:W-:Y:S01]  /*4100*/  IABS R10, R10 ;  /* 0x0000000a000a7213 */ /* 0x000fe20000000000 */
[C---:B------:R-:W-:Y:S01]  /*4110*/  IMAD.IADD R13, R9.reuse, 0x1, -R24 ;  /* 0x00000001090d7824 */ /* 0x040fe200078e0a18 */
[----:B------:R-:W-:Y:S01]  /*4120*/  IABS R26, R26 ;  /* 0x0000001a001a7213 */ /* 0x000fe20000000000 */
[----:B------:R-:W-:Y:S01]  /*4130*/  VIADD R29, R8, 0x29 ;  /* 0x00000029081d7836 */ /* 0x000fe20000000000 */
[----:B------:R-:W-:Y:S01]  /*4140*/  I2FP.F32.S32 R55, R55 ;  /* 0x0000003700377245 */ /* 0x000fe20000201400 */
[----:B------:R-:W-:Y:S01]  /*4150*/  IMAD.IADD R19, R9, 0x1, -R30 ;  /* 0x0000000109137824 */ /* 0x000fe200078e0a1e */
[----:B------:R-:W-:Y:S01]  /*4160*/  I2FP.F32.S32 R10, R10 ;  /* 0x0000000a000a7245 */ /* 0x000fe20000201400 */
[----:B------:R-:W-:Y:S01]  /*4170*/  HMMA.16816.F32 R36, R32, R22, R36 ;  /* 0x000000162024723c */ /* 0x000fe20000001824 */
[----:B------:R-:W-:Y:S01]  /*4180*/  ISETP.GE.AND P3, PT, R24, UR27, PT ;  /* 0x0000001b18007c0c */ /* 0x000fe2000bf66270 */
[----:B------:R-:W-:Y:S01]  /*4190*/  IMAD.IADD R24, R16, 0x1, -R24 ;  /* 0x0000000110187824 */ /* 0x000fe200078e0a18 */
[----:B------:R-:W-:Y:S01]  /*41a0*/  IABS R25, R25 ;  /* 0x0000001900197213 */ /* 0x000fe20000000000 */
[----:B------:R-:W-:Y:S01]  /*41b0*/  FFMA.FTZ R55, R55, -UR5, R12 ;  /* 0x8000000537377c23 */ /* 0x000fe2000801000c */
[----:B------:R-:W-:Y:S01]  /*41c0*/  IABS R21, R21 ;  /* 0x0000001500157213 */ /* 0x000fe20000000000 */
[C---:B------:R-:W-:Y:S01]  /*41d0*/  IMAD.IADD R12, R9.reuse, 0x1, -R20 ;  /* 0x00000001090c7824 */ /* 0x040fe200078e0a14 */
[----:B------:R-:W-:Y:S01]  /*41e0*/  I2FP.F32.S32 R26, R26 ;  /* 0x0000001a001a7245 */ /* 0x000fe20000201400 */
[----:B------:R-:W-:Y:S01]  /*41f0*/  FFMA.FTZ R14, R10, -UR5, R14 ;  /* 0x800000050a0e7c23 */ /* 0x000fe2000801000e */
[----:B------:R-:W-:Y:S01]  /*4200*/  FSEL R56, R56, -INF , !P2 ;  /* 0xff80000038387808 */ /* 0x000fe20005000000 */
[C---:B------:R-:W-:Y:S01]  /*4210*/  IMAD.IADD R17, R9.reuse, 0x1, -R59 ;  /* 0x0000000109117824 */ /* 0x040fe200078e0a3b */
[----:B------:R-:W-:Y:S01]  /*4220*/  FSEL R53, R18, -INF , !P2 ;  /* 0xff80000012357808 */ /* 0x000fe20005000000 */
[----:B------:R-:W-:Y:S01]  /*4230*/  FFMA.FTZ R70, R26, -UR5, R70 ;  /* 0x800000051a467c23 */ /* 0x000fe20008010046 */
[----:B------:R-:W-:Y:S01]  /*4240*/  I2FP.F32.S32 R25, R25 ;  /* 0x0000001900197245 */ /* 0x000fe20000201400 */
[----:B------:R-:W-:Y:S01]  /*4250*/  VIADD R26, R8, 0x21 ;  /* 0x00000021081a7836 */ /* 0x000fe20000000000 */
[----:B------:R-:W-:Y:S01]  /*4260*/  I2FP.F32.S32 R21, R21 ;  /* 0x0000001500157245 */ /* 0x000fe20000201400 */
[----:B------:R-:W-:Y:S01]  /*4270*/  IMAD.IADD R18, R9, 0x1, -R57 ;  /* 0x0000000109127824 */ /* 0x000fe200078e0a39 */
[----:B------:R-:W-:Y:S01]  /*4280*/  ISETP.GE.AND P2, PT, R20, UR27, PT ;  /* 0x0000001b14007c0c */ /* 0x000fe2000bf46270 */
[----:B------:R-:W-:Y:S01]  /*4290*/  IMAD.IADD R20, R16, 0x1, -R20 ;  /* 0x0000000110147824 */ /* 0x000fe200078e0a14 */
[----:B------:R-:W-:Y:S01]  /*42a0*/  IABS R24, R24 ;  /* 0x0000001800187213 */ /* 0x000fe20000000000 */
[----:B------:R-:W-:Y:S01]  /*42b0*/  FFMA.FTZ R71, R25, -UR5, R71 ;  /* 0x8000000519477c23 */ /* 0x000fe20008010047 */
[----:B------:R-:W-:Y:S01]  /*42c0*/  FFMA.FTZ R27, R21, -UR5, R50 ;  /* 0x80000005151b7c23 */ /* 0x000fe20008010032 */
[----:B------:R-:W-:Y:S01]  /*42d0*/  IABS R28, R28 ;  /* 0x0000001c001c7213 */ /* 0x000fe20000000000 */
[----:B------:R-:W-:Y:S01]  /*42e0*/  VIADD R25, R8, 0x28 ;  /* 0x0000002808197836 */ /* 0x000fe20000000000 */
[----:B------:R-:W-:Y:S01]  /*42f0*/  I2FP.F32.S32 R11, R24 ;  /* 0x00000018000b7245 */ /* 0x000fe20000201400 */
[----:B------:R-:W-:Y:S01]  /*4300*/  IMAD.IADD R24, R9, 0x1, -R26 ;  /* 0x0000000109187824 */ /* 0x000fe200078e0a1a */
[----:B------:R-:W-:Y:S01]  /*4310*/  FSEL R55, R55, -INF , !P0 ;  /* 0xff80000037377808 */ /* 0x000fe20004000000 */
[----:B------:R-:W-:Y:S01]  /*4320*/  IMAD.IADD R21, R9, 0x1, -R25 ;  /* 0x0000000109157824 */ /* 0x000fe200078e0a19 */
[----:B------:R-:W-:Y:S01]  /*4330*/  FSEL R50, R14, -INF , !P0 ;  /* 0xff8000000e327808 */ /* 0x000fe20004000000 */
[----:B------:R-:W-:Y:S01]  /*4340*/  FFMA.FTZ R11, R11, -UR5, R78 ;  /* 0x800000050b0b7c23 */ /* 0x000fe2000801004e */
[----:B------:R-:W-:-:S02]  /*4350*/  IABS R13, R13 ;  /* 0x0000000d000d7213 */ /* 0x000fc40000000000 */
[----:B------:R-:W-:Y:S02]  /*4360*/  IABS R12, R12 ;  /* 0x0000000c000c7213 */ /* 0x000fe40000000000 */
[----:B------:R-:W-:Y:S02]  /*4370*/  IABS R20, R20 ;  /* 0x0000001400147213 */ /* 0x000fe40000000000 */
[----:B------:R-:W-:Y:S01]  /*4380*/  ISETP.GE.AND P0, PT, R26, UR27, PT ;  /* 0x0000001b1a007c0c */ /* 0x000fe2000bf06270 */
[----:B------:R-:W-:Y:S01]  /*4390*/  IMAD.IADD R26, R16, 0x1, -R26 ;  /* 0x00000001101a7824 */ /* 0x000fe200078e0a1a */
[----:B------:R-:W-:Y:S02]  /*43a0*/  I2FP.F32.S32 R28, R28 ;  /* 0x0000001c001c7245 */ /* 0x000fe40000201400 */
[----:B------:R-:W-:Y:S02]  /*43b0*/  FSEL R14, R69, -INF , !P4 ;  /* 0xff800000450e7808 */ /* 0x000fe40006000000 */
[----:B------:R-:W-:Y:S01]  /*43c0*/  FSEL R8, R71, -INF , !P4 ;  /* 0xff80000047087808 */ /* 0x000fe20006000000 */
[----:B------:R-:W-:Y:S01]  /*43d0*/  FFMA.FTZ R15, R28, -UR5, R15 ;  /* 0x800000051c0f7c23 */ /* 0x000fe2000801000f */
[----:B------:R-:W-:Y:S01]  /*43e0*/  I2FP.F32.S32 R13, R13 ;  /* 0x0000000d000d7245 */ /* 0x000fe20000201400 */
[----:B------:R-:W-:Y:S01]  /*43f0*/  IMAD.IADD R28, R9, 0x1, -R58 ;  /* 0x00000001091c7824 */ /* 0x000fe200078e0a3a */
[----:B------:R-:W-:-:S02]  /*4400*/  I2FP.F32.S32 R12, R12 ;  /* 0x0000000c000c7245 */ /* 0x000fc40000201400 */
[----:B------:R-:W-:Y:S01]  /*4410*/  I2FP.F32.S32 R10, R20 ;  /* 0x00000014000a7245 */ /* 0x000fe20000201400 */
[----:B------:R-:W-:Y:S01]  /*4420*/  FFMA.FTZ R13, R13, -UR5, R76 ;  /* 0x800000050d0d7c23 */ /* 0x000fe2000801004c */
[----:B------:R-:W-:Y:S01]  /*4430*/  ISETP.GE.AND P4, PT, R30, UR27, PT ;  /* 0x0000001b1e007c0c */ /* 0x000fe2000bf86270 */
[----:B------:R-:W-:Y:S01]  /*4440*/  IMAD.IADD R30, R16, 0x1, -R30 ;  /* 0x00000001101e7824 */ /* 0x000fe200078e0a1e */
[----:B------:R-:W-:Y:S01]  /*4450*/  IABS R24, R24 ;  /* 0x0000001800187213 */ /* 0x000fe20000000000 */
[----:B------:R-:W-:Y:S01]  /*4460*/  FFMA.FTZ R12, R12, -UR5, R77 ;  /* 0x800000050c0c7c23 */ /* 0x000fe2000801004d */
[----:B------:R-:W-:Y:S01]  /*4470*/  IABS R26, R26 ;  /* 0x0000001a001a7213 */ /* 0x000fe20000000000 */
[----:B------:R-:W-:Y:S01]  /*4480*/  FFMA.FTZ R10, R10, -UR5, R79 ;  /* 0x800000050a0a7c23 */ /* 0x000fe2000801004f */
[----:B------:R-:W-:Y:S01]  /*4490*/  I2FP.F32.S32 R24, R24 ;  /* 0x0000001800187245 */ /* 0x000fe20000201400 */
[----:B------:R-:W-:Y:S01]  /*44a0*/  IMAD.IADD R20, R9, 0x1, -R29 ;  /* 0x0000000109147824 */ /* 0x000fe200078e0a1d */
[----:B------:R-:W-:-:S02]  /*44b0*/  I2FP.F32.S32 R26, R26 ;  /* 0x0000001a001a7245 */ /* 0x000fc40000201400 */
[----:B------:R-:W-:Y:S01]  /*44c0*/  IABS R30, R30 ;  /* 0x0000001e001e7213 */ /* 0x000fe20000000000 */
[----:B------:R-:W-:Y:S01]  /*44d0*/  FFMA.FTZ R49, R24, -UR5, R49 ;  /* 0x8000000518317c23 */ /* 0x000fe20008010031 */
[----:B------:R-:W-:Y:S01]  /*44e0*/  FSEL R48, R15, -INF , !P6 ;  /* 0xff8000000f307808 */ /* 0x000fe20007000000 */
[----:B------:R-:W-:Y:S01]  /*44f0*/  FFMA.FTZ R26, R26, -UR5, R51 ;  /* 0x800000051a1a7c23 */ /* 0x000fe20008010033 */
[----:B------:R-:W-:Y:S02]  /*4500*/  FSEL R54, R54, -INF , !P6 ;  /* 0xff80000036367808 */ /* 0x000fe40007000000 */
[----:B------:R-:W-:Y:S02]  /*4510*/  FSEL R15, R68, -INF , !P5 ;  /* 0xff800000440f7808 */ /* 0x000fe40006800000 */
[----:B------:R-:W-:Y:S02]  /*4520*/  FSEL R9, R70, -INF , !P5 ;  /* 0xff80000046097808 */ /* 0x000fe40006800000 */
[----:B------:R-:W-:-:S02]  /*4530*/  FSEL R13, R13, -INF , !P3 ;  /* 0xff8000000d0d7808 */ /* 0x000fc40005800000 */
[----:B------:R-:W-:Y:S02]  /*4540*/  FSEL R11, R11, -INF , !P3 ;  /* 0xff8000000b0b7808 */ /* 0x000fe40005800000 */
[----:B------:R-:W-:Y:S02]  /*4550*/  FSEL R12, R12, -INF , !P2 ;  /* 0xff8000000c0c7808 */ /* 0x000fe40005000000 */
[----:B------:R-:W-:Y:S02]  /*4560*/  FSEL R10, R10, -INF , !P2 ;  /* 0xff8000000a0a7808 */ /* 0x000fe40005000000 */
[----:B------:R-:W-:Y:S02]  /*4570*/  I2FP.F32.S32 R30, R30 ;  /* 0x0000001e001e7245 */ /* 0x000fe40000201400 */
[----:B------:R-:W-:Y:S01]  /*4580*/  ISETP.GE.AND P6, PT, R25, UR27, PT ;  /* 0x0000001b19007c0c */ /* 0x000fe2000bfc6270 */
[C---:B------:R-:W-:Y:S01]  /*4590*/  IMAD.IADD R25, R16.reuse, 0x1, -R25 ;  /* 0x0000000110197824 */ /* 0x040fe200078e0a19 */
[----:B------:R-:W-:Y:S01]  /*45a0*/  ISETP.GE.AND P5, PT, R29, UR27, PT ;  /* 0x0000001b1d007c0c */ /* 0x000fe2000bfa6270 */
[C---:B------:R-:W-:Y:S01]  /*45b0*/  IMAD.IADD R29, R16.reuse, 0x1, -R29 ;  /* 0x00000001101d7824 */ /* 0x040fe200078e0a1d */
[----:B------:R-:W-:Y:S01]  /*45c0*/  ISETP.GE.AND P3, PT, R57, UR27, PT ;  /* 0x0000001b39007c0c */ /* 0x000fe2000bf66270 */
[C---:B------:R-:W-:Y:S01]  /*45d0*/  IMAD.IADD R57, R16.reuse, 0x1, -R57 ;  /* 0x0000000110397824 */ /* 0x040fe200078e0a39 */
[----:B------:R-:W-:Y:S01]  /*45e0*/  ISETP.GE.AND P2, PT, R59, UR27, PT ;  /* 0x0000001b3b007c0c */ /* 0x000fe2000bf46270 */
[----:B------:R-:W-:-:S02]  /*45f0*/  IMAD.IADD R59, R16, 0x1, -R59 ;  /* 0x00000001103b7824 */ /* 0x000fc400078e0a3b */
[----:B------:R-:W-:Y:S01]  /*4600*/  FFMA.FTZ R42, R30, -UR5, R42 ;  /* 0x800000051e2a7c23 */ /* 0x000fe2000801002a */
[----:B------:R-:W-:Y:S01]  /*4610*/  IMAD.IADD R16, R16, 0x1, -R58 ;  /* 0x0000000110107824 */ /* 0x000fe200078e0a3a */
[----:B------:R-:W-:Y:S02]  /*4620*/  FSEL R30, R49, -INF , !P0 ;  /* 0xff800000311e7808 */ /* 0x000fe40004000000 */
[----:B------:R-:W-:Y:S02]  /*4630*/  FSEL R26, R26, -INF , !P0 ;  /* 0xff8000001a1a7808 */ /* 0x000fe40004000000 */
[----:B------:R-:W-:Y:S02]  /*4640*/  PLOP3.LUT P0, PT, PT, PT, UP0, 0x80, 0x0 ;  /* 0x000000000000781c */ /* 0x000fe40003f0f008 */
        /* <DEDUP_REMOVED lines=129> */
.L_x_1742:
[----:B------:R-:W-:Y:S05]  /*4e60*/  BSYNC B0 ;  /* 0x0000000000007941 */ /* 0x000fea0003800000 */
.L_x_1741:
[----:B------:R-:W0:Y:S02]  /*4e70*/  LDGDEPBAR ;  /* 0x00000000000079af */ /* 0x000e240000000000 */
.L_x_1740:
[----:B------:R-:W-:Y:S01]  /*4e80*/  FMNMX.FTZ R6, R56, R0, !PT ;  /* 0x0000000038067209 */ /* 0x000fe20007810000 */
[----:B------:R-:W-:Y:S01]  /*4e90*/  IMAD.U32 R170, RZ, RZ, UR18 ;  /* 0x00000012ffaa7e24 */ /* 0x000fe2000f8e00ff */
[----:B-12---:R-:W-:Y:S01]  /*4ea0*/  FMNMX.FTZ R17, R53, R52, !PT ;  /* 0x0000003435117209 */ /* 0x006fe20007810000 */
        /* <DEDUP_REMOVED lines=45> */
[----:B------:R-:W1:Y:S01]  /*5180*/  SHFL.BFLY PT, R16, R6, 0x2, 0x1f ;  /* 0x0c401f0006107f89 */ /* 0x000e6200000e0000 */
[----:B------:R-:W-:Y:S01]  /*5190*/  LEA R209, R5, UR4, 0x1 ;  /* 0x0000000405d17c11 */ /* 0x000fe2000f8e08ff */
[----:B------:R-:W-:Y:S01]  /*51a0*/  UIADD3 UR4, UR33, 0x646e171e, URZ ;  /* 0x646e171e21047890 */ /* 0x000fe2000fffe03f */
[----:B------:R-:W-:Y:S01]  /*51b0*/  LOP3.LUT R34, R241, R169, RZ, 0x3c, !PT ;  /* 0x000000a9f1227212 */ /* 0x000fe200078e3cff */
[----:B------:R-:W2:Y:S01]  /*51c0*/  SHFL.BFLY PT, R7, R17, 0x2, 0x1f ;  /* 0x0c401f0011077f89 */ /* 0x000ea200000e0000 */
[----:B------:R-:W-:Y:S01]  /*51d0*/  LEA R188, R188, UR8, 0x10 ;  /* 0x00000008bcbc7c11 */ /* 0x000fe2000f8e80ff */
[--C-:B------:R-:W-:Y:S02]  /*51e0*/  IMAD R207, R4, 0x2, R209.reuse ;  /* 0x0000000204cf7824 */ /* 0x100fe400078e02d1 */
        /* <DEDUP_REMOVED lines=15> */
[----:B------:R-:W-:Y:S02]  /*52e0*/  LOP3.LUT R6, R243, UR33, R6, 0x96, !PT ;  /* 0x00000021f3067c12 */ /* 0x000fe4000f8e9606 */
[----:B------:R-:W-:Y:S01]  /*52f0*/  IMAD.U32 R242, RZ, RZ, UR31 ;  /* 0x0000001ffff27e24 */ /* 0x000fe2000f8e00ff */
[----:B------:R-:W-:Y:S02]  /*5300*/  LDSM.16.MT88.4 R80, [R206+0x1a000] ;  /* 0x01a00000ce50783b */ /* 0x000fe40000004200 */
[----:B------:R-:W-:-:S02]  /*5310*/  IMAD.WIDE.U32 R18, R6, -0x326172a9, RZ ;  /* 0xcd9e8d5706127825 */ /* 0x000fc400078e00ff */
[----:B------:R-:W-:Y:S01]  /*5320*/  LDSM.16.MT88.4 R88, [R205+0x1a000] ;  /* 0x01a00000cd58783b */ /* 0x000fe20000004200 */
[----:B------:R-:W-:Y:S02]  /*5330*/  LOP3.LUT R242, R243, UR33, R242, 0x96, !PT ;  /* 0x00000021f3f27c12 */ /* 0x000fe4000f8e96f2 */
[----:B------:R-:W-:Y:S01]  /*5340*/  LOP3.LUT R6, R19, UR21, R240, 0x96, !PT ;  /* 0x0000001513067c12 */ /* 0x000fe2000f8e96f0 */
[----:B------:R-:W-:Y:S01]  /*5350*/  LDSM.16.MT88.4 R96, [R209+0x1c000] ;  /* 0x01c00000d160783b */ /* 0x000fe20000004200 */
[----:B------:R-:W-:Y:S01]  /*5360*/  LOP3.LUT R18, R33, UR15, R18, 0x96, !PT ;  /* 0x0000000f21127c12 */ /* 0x000fe2000f8e9612 */
[----:B------:R-:W-:Y:S02]  /*5370*/  IMAD.WIDE.U32 R242, R242, -0x326172a9, RZ ;  /* 0xcd9e8d57f2f27825 */ /* 0x000fe400078e00ff */
[----:B------:R-:W-:Y:S02]  /*5380*/  LDSM.16.MT88.4 R104, [R207+0x1c000] ;  /* 0x01c00000cf68783b */ /* 0x000fe40000004200 */
[----:B------:R-:W-:Y:S01]  /*5390*/  IMAD.WIDE.U32 R20, R6, -0x2daee0ad, RZ ;  /* 0xd2511f5306147825 */ /* 0x000fe200078e00ff */
[----:B------:R-:W-:Y:S01]  /*53a0*/  LOP3.LUT R240, R243, UR21, R240, 0x96, !PT ;  /* 0x00000015f3f07c12 */ /* 0x000fe2000f8e96f0 */
[----:B------:R-:W2:Y:S02]  /*53b0*/  SHFL.BFLY PT, R6, R7, 0x1, 0x1f ;  /* 0x0c201f0007067f89 */ /* 0x000ea400000e0000 */
[----:B------:R-:W-:Y:S01]  /*53c0*/  IMAD.WIDE.U32 R18, R18, -0x2daee0ad, RZ ;  /* 0xd2511f5312127825 */ /* 0x000fe200078e00ff */
[----:B-1----:R-:W-:Y:S01]  /*53d0*/  FMNMX.FTZ R2, R16, R2, !PT ;  /* 0x0000000210027209 */ /* 0x002fe20007810000 */
[----:B------:R-:W-:Y:S01]  /*53e0*/  LDSM.16.MT88.4 R112, [R206+0x1c000] ;  /* 0x01c00000ce70783b */ /* 0x000fe20000004200 */
[----:B------:R-:W-:Y:S01]  /*53f0*/  LOP3.LUT R16, R21, UR14, R34, 0x96, !PT ;  /* 0x0000000e15107c12 */ /* 0x000fe2000f8e9622 */
[----:B------:R-:W-:Y:S01]  /*5400*/  IMAD.WIDE.U32 R240, R240, -0x2daee0ad, RZ ;  /* 0xd2511f53f0f07825 */ /* 0x000fe200078e00ff */
[----:B------:R-:W-:-:S03]  /*5410*/  FSETP.NEU.FTZ.AND P1, PT, R2, -INF , PT ;  /* 0xff8000000200780b */ /* 0x000fc60003f3d000 */
[----:B------:R-:W-:Y:S01]  /*5420*/  FMUL.FTZ R221, R2, UR30 ;  /* 0x0000001e02dd7c20 */ /* 0x000fe20008410000 */
[----:B------:R-:W-:Y:S01]  /*5430*/  LOP3.LUT R20, R19, UR12, R20, 0x96, !PT ;  /* 0x0000000c13147c12 */ /* 0x000fe2000f8e9614 */
[----:B------:R-:W-:Y:S01]  /*5440*/  IMAD.WIDE.U32 R16, R16, -0x326172a9, RZ ;  /* 0xcd9e8d5710107825 */ /* 0x000fe200078e00ff */
[----:B------:R-:W-:Y:S01]  /*5450*/  LDSM.16.MT88.4 R120, [R205+0x1c000] ;  /* 0x01c00000cd78783b */ /* 0x000fe20000004200 */
[----:B------:R-:W-:Y:S02]  /*5460*/  LOP3.LUT R34, R241, UR14, R34, 0x96, !PT ;  /* 0x0000000ef1227c12 */ /* 0x000fe4000f8e9622 */
[----:B------:R-:W-:Y:S01]  /*5470*/  FSEL R221, R221, RZ, P1 ;  /* 0x000000ffdddd7208 */ /* 0x000fe20000800000 */
[----:B------:R-:W-:Y:S01]  /*5480*/  IMAD.WIDE.U32 R20, R20, -0x326172a9, RZ ;  /* 0xcd9e8d5714147825 */ /* 0x000fe200078e00ff */
[----:B------:R-:W-:Y:S03]  /*5490*/  LDSM.16.MT88.4 R128, [R209+0x1e000] ;  /* 0x01e00000d180783b */ /* 0x000fe60000004200 */
[--C-:B------:R-:W-:Y:S01]  /*54a0*/  FFMA.FTZ R185, R0, UR30, -R221.reuse ;  /* 0x0000001e00b97c23 */ /* 0x100fe200080108dd */
[----:B------:R-:W-:Y:S01]  /*54b0*/  LOP3.LUT R0, R17, UR13, R32, 0x96, !PT ;  /* 0x0000000d11007c12 */ /* 0x000fe2000f8e9620 */
[--C-:B------:R-:W-:Y:S01]  /*54c0*/  FFMA.FTZ R182, R55, UR30, -R221.reuse ;  /* 0x0000001e37b67c23 */ /* 0x100fe200080108dd */
[----:B------:R-:W-:Y:S01]  /*54d0*/  LOP3.LUT R16, R21, UR7, R16, 0x96, !PT ;  /* 0x0000000715107c12 */ /* 0x000fe2000f8e9610 */
[--C-:B------:R-:W-:Y:S01]  /*54e0*/  FFMA.FTZ R180, R54, UR30, -R221.reuse ;  /* 0x0000001e36b47c23 */ /* 0x100fe200080108dd */
[----:B------:R-:W-:Y:S01]  /*54f0*/  FFMA.FTZ R186, R56, UR30, -R221 ;  /* 0x0000001e38ba7c23 */ /* 0x000fe200080108dd */
[----:B------:R-:W-:Y:S01]  /*5500*/  IMAD.WIDE.U32 R22, R0, -0x2daee0ad, RZ ;  /* 0xd2511f5300167825 */ /* 0x000fe200078e00ff */
[----:B--2---:R-:W-:Y:S01]  /*5510*/  FMNMX.FTZ R0, R7, R6, !PT ;  /* 0x0000000607007209 */ /* 0x004fe20007810000 */
[----:B------:R-:W-:Y:S01]  /*5520*/  MUFU.EX2 R182, R182 ;  /* 0x000000b600b67308 */ /* 0x000fe20000000800 */
[----:B------:R-:W-:Y:S01]  /*5530*/  LDSM.16.MT88.4 R56, [R205+0x18000] ;  /* 0x01800000cd38783b */ /* 0x000fe20000004200 */
[----:B------:R-:W-:Y:S01]  /*5540*/  IMAD.WIDE.U32 R16, R16, -0x2daee0ad, RZ ;  /* 0xd2511f5310107825 */ /* 0x000fe200078e00ff */
[----:B------:R-:W-:-:S03]  /*5550*/  FSETP.NEU.FTZ.AND P1, PT, R0, -INF , PT ;  /* 0xff8000000000780b */ /* 0x000fc60003f3d000 */
[----:B------:R-:W-:Y:S01]  /*5560*/  FMUL.FTZ R191, R0, UR30 ;  /* 0x0000001e00bf7c20 */ /* 0x000fe20008410000 */
[----:B------:R-:W-:Y:S01]  /*5570*/  LOP3.LUT R18, R23, UR6, R18, 0x96, !PT ;  /* 0x0000000617127c12 */ /* 0x000fe2000f8e9612 */
[----:B------:R-:W-:Y:S01]  /*5580*/  LDSM.16.MT88.4 R136, [R207+0x1e000] ;  /* 0x01e00000cf88783b */ /* 0x000fe20000004200 */
[----:B------:R-:W-:Y:S01]  /*5590*/  LOP3.LUT R6, R17, UR9, R22, 0x96, !PT ;  /* 0x0000000911067c12 */ /* 0x000fe2000f8e9616 */
[----:B------:R-:W1:Y:S01]  /*55a0*/  MUFU.EX2 R180, R180 ;  /* 0x000000b400b47308 */ /* 0x000e620000000800 */
[----:B------:R-:W-:Y:S01]  /*55b0*/  FSEL R191, R191, RZ, P1 ;  /* 0x000000ffbfbf7208 */ /* 0x000fe20000800000 */
[----:B------:R-:W-:Y:S01]  /*55c0*/  IMAD.WIDE.U32 R18, R18, -0x326172a9, RZ ;  /* 0xcd9e8d5712127825 */ /* 0x000fe200078e00ff */
[----:B------:R-:W-:Y:S03]  /*55d0*/  LDSM.16.MT88.4 R144, [R206+0x1e000] ;  /* 0x01e00000ce90783b */ /* 0x000fe60000004200 */
[--C-:B------:R-:W-:Y:S01]  /*55e0*/  FFMA.FTZ R177, R14, UR30, -R221.reuse ;  /* 0x0000001e0eb17c23 */ /* 0x100fe200080108dd */
[----:B------:R-:W-:Y:S01]  /*55f0*/  FFMA.FTZ R175, R13, UR30, -R221 ;  /* 0x0000001e0daf7c23 */ /* 0x000fe200080108dd */
[----:B------:R-:W-:-:S04]  /*5600*/  IMAD.WIDE.U32 R22, R6, -0x326172a9, RZ ;  /* 0xcd9e8d5706167825 */ /* 0x000fc800078e00ff */
[--C-:B------:R-:W-:Y:S01]  /*5610*/  FFMA.FTZ R183, R50, UR30, -R191.reuse ;  /* 0x0000001e32b77c23 */ /* 0x100fe200080108bf */
[--C-:B------:R-:W-:Y:S01]  /*5620*/  FFMA.FTZ R181, R48, UR30, -R191.reuse ;  /* 0x0000001e30b57c23 */ /* 0x100fe200080108bf */
[----:B------:R-:W-:Y:S01]  /*5630*/  MUFU.EX2 R186, R186 ;  /* 0x000000ba00ba7308 */ /* 0x000fe20000000800 */
[--C-:B------:R-:W-:Y:S01]  /*5640*/  FFMA.FTZ R184, R53, UR30, -R191.reuse ;  /* 0x0000001e35b87c23 */ /* 0x100fe200080108bf */
[----:B------:R-:W-:Y:S01]  /*5650*/  LOP3.LUT R7, R22, 0xffff, RZ, 0xc0, !PT ;  /* 0x0000ffff16077812 */ /* 0x000fe200078ec0ff */
[----:B------:R-:W-:Y:S01]  /*5660*/  FFMA.FTZ R187, R52, UR30, -R191 ;  /* 0x0000001e34bb7c23 */ /* 0x000fe200080108bf */
[----:B------:R-:W-:Y:S01]  /*5670*/  LOP3.LUT R6, R23, UR25, R18, 0x96, !PT ;  /* 0x0000001917067c12 */ /* 0x000fe2000f8e9612 */
[----:B------:R-:W2:Y:S01]  /*5680*/  LDSM.16.MT88.4 R48, [R206+0x18000] ;  /* 0x01800000ce30783b */ /* 0x000ea20000004200 */
[----:B------:R-:W-:Y:S01]  /*5690*/  LOP3.LUT R17, R22, 0xff, RZ, 0xc0, !PT ;  /* 0x000000ff16117812 */ /* 0x000fe200078ec0ff */
[----:B------:R-:W-:Y:S01]  /*56a0*/  FFMA.FTZ R173, R12, UR30, -R221 ;  /* 0x0000001e0cad7c23 */ /* 0x000fe200080108dd */
[----:B------:R-:W-:Y:S01]  /*56b0*/  MUFU.EX2 R185, R185 ;  /* 0x000000b900b97308 */ /* 0x000fe20000000800 */
[----:B------:R-:W-:Y:S01]  /*56c0*/  SHF.R.U32.HI R18, RZ, 0x8, R7 ;  /* 0x00000008ff127819 */ /* 0x000fe20000011607 */
[----:B------:R-:W-:Y:S01]  /*56d0*/  FFMA.FTZ R179, R15, UR30, -R221 ;  /* 0x0000001e0fb37c23 */ /* 0x000fe200080108dd */
[----:B------:R-:W-:Y:S01]  /*56e0*/  SHF.R.U32.HI R7, RZ, 0x10, R22 ;  /* 0x00000010ff077819 */ /* 0x000fe20000011616 */
[--C-:B------:R-:W-:Y:S01]  /*56f0*/  FFMA.FTZ R174, R11, UR30, -R191.reuse ;  /* 0x0000001e0bae7c23 */ /* 0x100fe200080108bf */
[----:B------:R-:W-:Y:S01]  /*5700*/  LOP3.LUT R4, R6, 0xffff, RZ, 0xc0, !PT ;  /* 0x0000ffff06047812 */ /* 0x000fe200078ec0ff */
[--C-:B------:R-:W-:Y:S01]  /*5710*/  FFMA.FTZ R178, R9, UR30, -R191.reuse ;  /* 0x0000001e09b27c23 */ /* 0x100fe200080108bf */
[----:B------:R-:W-:Y:S01]  /*5720*/  PRMT R5, R17, 0x5410, R18 ;  /* 0x0000541011057816 */ /* 0x000fe20000000012 */
[----:B------:R-:W-:Y:S01]  /*5730*/  MUFU.EX2 R183, R183 ;  /* 0x000000b700b77308 */ /* 0x000fe20000000800 */
[----:B------:R-:W-:Y:S01]  /*5740*/  SHF.R.U32.HI R151, RZ, 0x18, R22 ;  /* 0x00000018ff977819 */ /* 0x000fe20000011616 */
[----:B------:R-:W-:Y:S01]  /*5750*/  FFMA.FTZ R176, R8, UR30, -R191 ;  /* 0x0000001e08b07c23 */ /* 0x000fe200080108bf */
[----:B------:R-:W-:Y:S01]  /*5760*/  LOP3.LUT R3, R7, 0xff, RZ, 0xc0, !PT ;  /* 0x000000ff07037812 */ /* 0x000fe200078ec0ff */
[----:B------:R-:W-:Y:S01]  /*5770*/  IMAD.WIDE.U32 R34, R34, -0x326172a9, RZ ;  /* 0xcd9e8d5722227825 */ /* 0x000fe200078e00ff */
[----:B------:R-:W-:-:S03]  /*5780*/  LOP3.LUT R148, R6, 0xff, RZ, 0xc0, !PT ;  /* 0x000000ff06947812 */ /* 0x000fc600078ec0ff */
[----:B------:R-:W-:Y:S01]  /*5790*/  FFMA.FTZ R245, R26, UR30, -R191 ;  /* 0x0000001e1af57c23 */ /* 0x000fe200080108bf */
[----:B------:R-:W-:Y:S01]  /*57a0*/  SHF.R.U32.HI R4, RZ, 0x8, R4 ;  /* 0x00000008ff047819 */ /* 0x000fe20000011604 */
[----:B------:R-:W3:Y:S01]  /*57b0*/  MUFU.EX2 R181, R181 ;  /* 0x000000b500b57308 */ /* 0x000ee20000000800 */
[--C-:B------:R-:W-:Y:S01]  /*57c0*/  HSET2.LE.AND R5, R5, R188.reuse, PT ;  /* 0x000000bc05057233 */ /* 0x100fe20003803000 */
[--C-:B------:R-:W-:Y:S01]  /*57d0*/  FFMA.FTZ R218, R31, UR30, -R221.reuse ;  /* 0x0000001e1fda7c23 */ /* 0x100fe200080108dd */
[----:B-1----:R-:W-:Y:S01]  /*57e0*/  F2FP.F16.F32.PACK_AB R150, R180, R182 ;  /* 0x000000b6b496723e */ /* 0x002fe200000000ff */
[----:B------:R-:W-:Y:S01]  /*57f0*/  FFMA.FTZ R216, R30, UR30, -R221 ;  /* 0x0000001e1ed87c23 */ /* 0x000fe200080108dd */
[----:B------:R-:W-:Y:S01]  /*5800*/  PRMT R151, R3, 0x5410, R151 ;  /* 0x0000541003977816 */ /* 0x000fe20000000097 */
[----:B------:R-:W-:Y:S01]  /*5810*/  FFMA.FTZ R241, R28, UR30, -R221 ;  /* 0x0000001e1cf17c23 */ /* 0x000fe200080108dd */
[----:B------:R-:W-:Y:S01]  /*5820*/  PRMT R148, R148, 0x5410, R4 ;  /* 0x0000541094947816 */ /* 0x000fe20000000004 */
[----:B------:R-:W-:Y:S01]  /*5830*/  MUFU.EX2 R184, R184 ;  /* 0x000000b800b87308 */ /* 0x000fe20000000800 */
[--C-:B------:R-:W-:Y:S01]  /*5840*/  SHF.R.U32.HI R149, RZ, 0x10, R6.reuse ;  /* 0x00000010ff957819 */ /* 0x100fe20000011606 */
[--C-:B------:R-:W-:Y:S01]  /*5850*/  FFMA.FTZ R244, R25, UR30, -R191.reuse ;  /* 0x0000001e19f47c23 */ /* 0x100fe200080108bf */
[----:B------:R-:W-:Y:S01]  /*5860*/  LOP3.LUT R150, R5, R150, RZ, 0xc0, !PT ;  /* 0x0000009605967212 */ /* 0x000fe200078ec0ff */
[--C-:B------:R-:W-:Y:S01]  /*5870*/  FFMA.FTZ R243, R24, UR30, -R191.reuse ;  /* 0x0000001e18f37c23 */ /* 0x100fe200080108bf */
[----:B------:R-:W-:Y:S01]  /*5880*/  SHF.R.U32.HI R6, RZ, 0x18, R6 ;  /* 0x00000018ff067819 */ /* 0x000fe20000011606 */
[--C-:B------:R-:W-:Y:S01]  /*5890*/  FFMA.FTZ R219, R219, UR30, -R191.reuse ;  /* 0x0000001edbdb7c23 */ /* 0x100fe200080108bf */
[--C-:B------:R-:W-:Y:S01]  /*58a0*/  HSET2.LE.AND R151, R151, R188.reuse, PT ;  /* 0x000000bc97977233 */ /* 0x100fe20003803000 */
[----:B------:R-:W1:Y:S01]  /*58b0*/  MUFU.EX2 R187, R187 ;  /* 0x000000bb00bb7308 */ /* 0x000e620000000800 */
[----:B------:R-:W-:Y:S01]  /*58c0*/  HSET2.LE.AND R148, R148, R188, PT ;  /* 0x000000bc94947233 */ /* 0x000fe20003803000 */
[--C-:B------:R-:W-:Y:S01]  /*58d0*/  FFMA.FTZ R217, R217, UR30, -R191.reuse ;  /* 0x0000001ed9d97c23 */ /* 0x100fe200080108bf */
[----:B---3--:R-:W-:Y:S01]  /*58e0*/  F2FP.F16.F32.PACK_AB R5, R181, R183 ;  /* 0x000000b7b505723e */ /* 0x008fe200000000ff */
[--C-:B------:R-:W-:Y:S01]  /*58f0*/  FFMA.FTZ R252, R189, UR30, -R191.reuse ;  /* 0x0000001ebdfc7c23 */ /* 0x100fe200080108bf */
[----:B------:R-:W-:Y:S01]  /*5900*/  F2FP.F16.F32.PACK_AB R4, R185, R186 ;  /* 0x000000bab904723e */ /* 0x000fe200000000ff */
[----:B------:R-:W-:Y:S01]  /*5910*/  FFMA.FTZ R190, R190, UR30, -R191 ;  /* 0x0000001ebebe7c23 */ /* 0x000fe200080108bf */
[----:B------:R-:W-:Y:S01]  /*5920*/  LOP3.LUT R149, R149, 0xff, RZ, 0xc0, !PT ;  /* 0x000000ff95957812 */ /* 0x000fe200078ec0ff */
[----:B------:R-:W-:Y:S01]  /*5930*/  MUFU.EX2 R175, R175 ;  /* 0x000000af00af7308 */ /* 0x000fe20000000800 */
[----:B------:R-:W-:Y:S01]  /*5940*/  LOP3.LUT R151, R151, R5, RZ, 0xc0, !PT ;  /* 0x0000000597977212 */ /* 0x000fe200078ec0ff */
[----:B------:R-:W-:Y:S01]  /*5950*/  FADD.FTZ R185, R186, R185 ;  /* 0x000000b9bab97221 */ /* 0x000fe20000010000 */
[----:B------:R-:W-:-:S02]  /*5960*/  PRMT R149, R149, 0x5410, R6 ;  /* 0x0000541095957816 */ /* 0x000fc40000000006 */
[----:B------:R-:W-:Y:S01]  /*5970*/  LOP3.LUT R148, R148, R4, RZ, 0xc0, !PT ;  /* 0x0000000494947212 */ /* 0x000fe200078ec0ff */
[----:B------:R-:W-:Y:S01]  /*5980*/  FADD.FTZ R185, R182, R185 ;  /* 0x000000b9b6b97221 */ /* 0x000fe20000010000 */
[----:B------:R-:W3:Y:S01]  /*5990*/  LDSM.16.MT88.4 R4, [R205+0x1e000] ;  /* 0x01e00000cd04783b */ /* 0x000ee20000004200 */
[----:B------:R-:W-:Y:S01]  /*59a0*/  LOP3.LUT R18, R19, UR10, R20, 0x96, !PT ;  /* 0x0000000a13127c12 */ /* 0x000fe2000f8e9614 */
[----:B------:R-:W4:Y:S01]  /*59b0*/  MUFU.EX2 R173, R173 ;  /* 0x000000ad00ad7308 */ /* 0x000f220000000800 */
[----:B------:R-:W-:Y:S01]  /*59c0*/  HSET2.LE.AND R149, R149, R188, PT ;  /* 0x000000bc95957233 */ /* 0x000fe20003803000 */
[----:B------:R-:W-:Y:S01]  /*59d0*/  FADD.FTZ R185, R180, R185 ;  /* 0x000000b9b4b97221 */ /* 0x000fe20000010000 */
[----:B-1----:R-:W-:Y:S01]  /*59e0*/  F2FP.F16.F32.PACK_AB R3, R187, R184 ;  /* 0x000000b8bb03723e */ /* 0x002fe200000000ff */
[----:B------:R-:W-:Y:S01]  /*59f0*/  IMAD.WIDE.U32 R18, R18, -0x2daee0ad, RZ ;  /* 0xd2511f5312127825 */ /* 0x000fe200078e00ff */
[----:B------:R-:W-:-:S03]  /*5a00*/  LOP3.LUT R32, R35, UR13, R32, 0x96, !PT ;  /* 0x0000000d23207c12 */ /* 0x000fc6000f8e9620 */
[----:B------:R-:W-:Y:S01]  /*5a10*/  FADD.FTZ R184, R184, R187 ;  /* 0x000000bbb8b87221 */ /* 0x000fe20000010000 */
[----:B------:R-:W-:Y:S01]  /*5a20*/  LOP3.LUT R149, R149, R3, RZ, 0xc0, !PT ;  /* 0x0000000395957212 */ /* 0x000fe200078ec0ff */
[----:B------:R-:W1:Y:S01]  /*5a30*/  MUFU.EX2 R179, R179 ;  /* 0x000000b300b37308 */ /* 0x000e620000000800 */
[C---:B------:R-:W-:Y:S01]  /*5a40*/  LOP3.LUT R14, R18.reuse, 0xffff, RZ, 0xc0, !PT ;  /* 0x0000ffff120e7812 */ /* 0x040fe200078ec0ff */
[----:B------:R-:W-:Y:S01]  /*5a50*/  FADD.FTZ R184, R183, R184 ;  /* 0x000000b8b7b87221 */ /* 0x000fe20000010000 */
[----:B------:R-:W-:Y:S02]  /*5a60*/  LOP3.LUT R3, R18, 0xff, RZ, 0xc0, !PT ;  /* 0x000000ff12037812 */ /* 0x000fe400078ec0ff */
[----:B------:R-:W-:Y:S01]  /*5a70*/  SHF.R.U32.HI R14, RZ, 0x8, R14 ;  /* 0x00000008ff0e7819 */ /* 0x000fe2000001160e */
[C---:B------:R-:W-:Y:S01]  /*5a80*/  HMMA.16816.F32 R160, R148.reuse, R156, RZ ;  /* 0x0000009c94a0723c */ /* 0x040fe200000018ff */
[----:B------:R-:W-:Y:S01]  /*5a90*/  LOP3.LUT R11, R19, UR4, R16, 0x96, !PT ;  /* 0x00000004130b7c12 */ /* 0x000fe2000f8e9610 */
[----:B------:R-:W5:Y:S01]  /*5aa0*/  MUFU.EX2 R177, R177 ;  /* 0x000000b100b17308 */ /* 0x000f620000000800 */
[----:B------:R-:W-:Y:S01]  /*5ab0*/  SHF.R.U32.HI R12, RZ, 0x10, R18 ;  /* 0x00000010ff0c7819 */ /* 0x000fe20000011612 */
[----:B------:R-:W-:Y:S01]  /*5ac0*/  FADD.FTZ R184, R181, R184 ;  /* 0x000000b8b5b87221 */ /* 0x000fe20000010000 */
[----:B------:R-:W-:Y:S01]  /*5ad0*/  SHF.R.U32.HI R13, RZ, 0x18, R18 ;  /* 0x00000018ff0d7819 */ /* 0x000fe20000011612 */
[C---:B------:R-:W-:Y:S01]  /*5ae0*/  HMMA.16816.F32 R36, R148.reuse, R40, RZ ;  /* 0x000000289424723c */ /* 0x040fe200000018ff */
[----:B------:R-:W-:Y:S01]  /*5af0*/  LOP3.LUT R12, R12, 0xff, RZ, 0xc0, !PT ;  /* 0x000000ff0c0c7812 */ /* 0x000fe200078ec0ff */
[----:B------:R-:W-:Y:S01]  /*5b00*/  LDSM.16.MT88.4 R16, [R207+0x18800] ;  /* 0x01880000cf10783b */ /* 0x000fe20000004200 */
[----:B------:R-:W-:Y:S01]  /*5b10*/  SHF.R.U32.HI R9, RZ, 0x10, R11 ;  /* 0x00000010ff097819 */ /* 0x000fe2000001160b */
[----:B------:R-:W-:Y:S01]  /*5b20*/  MUFU.EX2 R174, R174 ;  /* 0x000000ae00ae7308 */ /* 0x000fe20000000800 */
[----:B----4-:R-:W-:Y:S01]  /*5b30*/  F2FP.F16.F32.PACK_AB R8, R173, R175 ;  /* 0x000000afad08723e */ /* 0x010fe200000000ff */
[----:B--2---:R-:W-:Y:S01]  /*5b40*/  HMMA.16816.F32 R44, R148, R48, RZ ;  /* 0x00000030942c723c */ /* 0x004fe200000018ff */
[----:B------:R-:W-:Y:S01]  /*5b50*/  LOP3.LUT R9, R9, 0xff, RZ, 0xc0, !PT ;  /* 0x000000ff09097812 */ /* 0x000fe200078ec0ff */
[----:B-1----:R-:W-:-:S04]  /*5b60*/  FADD.FTZ R185, R179, R185 ;  /* 0x000000b9b3b97221 */ /* 0x002fc80000010000 */
[----:B------:R-:W-:Y:S01]  /*5b70*/  HMMA.16816.F32 R52, R148, R56, RZ ;  /* 0x000000389434723c */ /* 0x000fe200000018ff */
[----:B------:R-:W1:Y:S01]  /*5b80*/  MUFU.EX2 R178, R178 ;  /* 0x000000b200b27308 */ /* 0x000e620000000800 */
[----:B-----5:R-:W-:-:S04]  /*5b90*/  FADD.FTZ R185, R177, R185 ;  /* 0x000000b9b1b97221 */ /* 0x020fc80000010000 */
[C---:B---3--:R-:W-:Y:S01]  /*5ba0*/  HMMA.16816.F32 R152, R148.reuse, R4, RZ ;  /* 0x000000049498723c */ /* 0x048fe200000018ff */
[----:B------:R-:W-:Y:S02]  /*5bb0*/  FADD.FTZ R185, R175, R185 ;  /* 0x000000b9afb97221 */ /* 0x000fe40000010000 */
[----:B------:R-:W2:Y:S02]  /*5bc0*/  MUFU.EX2 R176, R176 ;  /* 0x000000b000b07308 */ /* 0x000ea40000000800 */
[----:B------:R-:W-:Y:S01]  /*5bd0*/  FADD.FTZ R185, R173, R185 ;  /* 0x000000b9adb97221 */ /* 0x000fe20000010000 */
[C---:B------:R-:W-:Y:S01]  /*5be0*/  HMMA.16816.F32 R60, R148.reuse, R64, RZ ;  /* 0x00000040943c723c */ /* 0x040fe200000018ff */
[----:B------:R-:W-:Y:S01]  /*5bf0*/  PRMT R5, R3, 0x5410, R14 ;  /* 0x0000541003057816 */ /* 0x000fe2000000000e */
[----:B------:R-:W-:Y:S01]  /*5c00*/  FFMA.FTZ R3, R10, UR30, -R191 ;  /* 0x0000001e0a037c23 */ /* 0x000fe200080108bf */
[----:B------:R-:W-:Y:S02]  /*5c10*/  LOP3.LUT R10, R11, 0xffff, RZ, 0xc0, !PT ;  /* 0x0000ffff0b0a7812 */ /* 0x000fe400078ec0ff */
[----:B------:R-:W-:Y:S01]  /*5c20*/  PRMT R4, R12, 0x5410, R13 ;  /* 0x000054100c047816 */ /* 0x000fe2000000000d */
[----:B------:R-:W-:Y:S01]  /*5c30*/  HMMA.16816.F32 R68, R148, R72, RZ ;  /* 0x000000489444723c */ /* 0x000fe200000018ff */
[----:B------:R-:W3:Y:S01]  /*5c40*/  LDSM.16.MT88.4 R12, [R209+0x18800] ;  /* 0x01880000d10c783b */ /* 0x000ee20000004200 */
[----:B------:R-:W4:Y:S01]  /*5c50*/  MUFU.EX2 R3, R3 ;  /* 0x0000000300037308 */ /* 0x000f220000000800 */
[----:B-1----:R-:W-:Y:S01]  /*5c60*/  FADD.FTZ R184, R178, R184 ;  /* 0x000000b8b2b87221 */ /* 0x002fe20000010000 */
[----:B------:R-:W-:-:S02]  /*5c70*/  HSET2.LE.AND R4, R4, R188, PT ;  /* 0x000000bc04047233 */ /* 0x000fc40003803000 */
[C---:B------:R-:W-:Y:S01]  /*5c80*/  HMMA.16816.F32 R76, R148.reuse, R80, RZ ;  /* 0x00000050944c723c */ /* 0x040fe200000018ff */
[C---:B--2---:R-:W-:Y:S01]  /*5c90*/  F2FP.F16.F32.PACK_AB R20, R176.reuse, R178 ;  /* 0x000000b2b014723e */ /* 0x044fe200000000ff */
[----:B------:R-:W-:Y:S02]  /*5ca0*/  FADD.FTZ R184, R176, R184 ;  /* 0x000000b8b0b87221 */ /* 0x000fe40000010000 */
[----:B------:R-:W-:Y:S02]  /*5cb0*/  MUFU.EX2 R245, R245 ;  /* 0x000000f500f57308 */ /* 0x000fe40000000800 */
[----:B------:R-:W-:Y:S01]  /*5cc0*/  HMMA.16816.F32 R84, R148, R88, RZ ;  /* 0x000000589454723c */ /* 0x000fe200000018ff */
[----:B------:R-:W-:-:S05]  /*5cd0*/  FADD.FTZ R184, R174, R184 ;  /* 0x000000b8aeb87221 */ /* 0x000fca0000010000 */
[----:B------:R-:W-:Y:S01]  /*5ce0*/  HMMA.16816.F32 R92, R148, R96, RZ ;  /* 0x00000060945c723c */ /* 0x000fe200000018ff */
[----:B------:R-:W-:Y:S01]  /*5cf0*/  MUFU.EX2 R218, R218 ;  /* 0x000000da00da7308 */ /* 0x000fe20000000800 */
[----:B----4-:R-:W-:-:S04]  /*5d00*/  FADD.FTZ R184, R3, R184 ;  /* 0x000000b803b87221 */ /* 0x010fc80000010000 */
        /* <DEDUP_REMOVED lines=29> */
[----:B------:R-:W-:Y:S07]  /*5ee0*/  HMMA.16816.F32 R148, R148, R6, RZ ;  /* 0x000000069494723c */ /* 0x000fee00000018ff */
[----:B------:R-:W-:-:S02]  /*5ef0*/  LOP3.LUT R7, R11, 0xff, RZ, 0xc0, !PT ;  /* 0x000000ff0b077812 */ /* 0x000fc400078ec0ff */
[----:B------:R-:W-:Y:S02]  /*5f00*/  SHF.R.U32.HI R6, RZ, 0x8, R10 ;  /* 0x00000008ff067819 */ /* 0x000fe4000001160a */
[----:B------:R-:W-:Y:S02]  /*5f10*/  SHF.R.U32.HI R11, RZ, 0x18, R11 ;  /* 0x00000018ff0b7819 */ /* 0x000fe4000001160b */
[----:B------:R-:W-:Y:S02]  /*5f20*/  PRMT R7, R7, 0x5410, R6 ;  /* 0x0000541007077816 */ /* 0x000fe40000000006 */
[----:B------:R-:W-:Y:S02]  /*5f30*/  HSET2.LE.AND R6, R5, R188, PT ;  /* 0x000000bc05067233 */ /* 0x000fe40003803000 */
[----:B------:R-:W-:Y:S02]  /*5f40*/  PRMT R5, R9, 0x5410, R11 ;  /* 0x0000541009057816 */ /* 0x000fe4000000000b */
[----:B------:R-:W-:-:S02]  /*5f50*/  F2FP.F16.F32.PACK_AB R9, R177, R179 ;  /* 0x000000b3b109723e */ /* 0x000fc400000000ff */
[----:B------:R-:W-:Y:S02]  /*5f60*/  LOP3.LUT R6, R6, R8, RZ, 0xc0, !PT ;  /* 0x0000000806067212 */ /* 0x000fe400078ec0ff */
[--C-:B------:R-:W-:Y:S02]  /*5f70*/  HSET2.LE.AND R8, R7, R188.reuse, PT ;  /* 0x000000bc07087233 */ /* 0x100fe40003803000 */
[----:B------:R-:W-:Y:S02]  /*5f80*/  F2FP.F16.F32.PACK_AB R7, R3, R174 ;  /* 0x000000ae0307723e */ /* 0x000fe400000000ff */
[----:B------:R-:W-:Y:S02]  /*5f90*/  HSET2.LE.AND R5, R5, R188, PT ;  /* 0x000000bc05057233 */ /* 0x000fe40003803000 */
[----:B------:R-:W-:Y:S02]  /*5fa0*/  LOP3.LUT R7, R4, R7, RZ, 0xc0, !PT ;  /* 0x0000000704077212 */ /* 0x000fe400078ec0ff */
[----:B------:R-:W-:-:S02]  /*5fb0*/  LOP3.LUT R4, R8, R9, RZ, 0xc0, !PT ;  /* 0x0000000908047212 */ /* 0x000fc400078ec0ff */
[----:B------:R-:W1:Y:S01]  /*5fc0*/  LDSM.16.MT88.4 R8, [R206+0x18800] ;  /* 0x01880000ce08783b */ /* 0x000e620000004200 */
[----:B------:R-:W-:-:S03]  /*5fd0*/  LOP3.LUT R5, R5, R20, RZ, 0xc0, !PT ;  /* 0x0000001405057212 */ /* 0x000fc600078ec0ff */
[----:B------:R-:W2:Y:S04]  /*5fe0*/  LDSM.16.MT88.4 R20, [R209+0x1a800] ;  /* 0x01a80000d114783b */ /* 0x000ea80000004200 */
        /* <DEDUP_REMOVED lines=10> */
[C---:B---3--:R-:W-:Y:S06]  /*6090*/  HMMA.16816.F32 R52, R4.reuse, R12, R52 ;  /* 0x0000000c0434723c */ /* 0x048fec0000001834 */
        /* <DEDUP_REMOVED lines=14> */
[----:B----4-:R-:W-:Y:S01]  /*6180*/  HMMA.16816.F32 R108, R4, R16, R108 ;  /* 0x00000010046c723c */ /* 0x010fe2000000186c */
[----:B------:R-:W-:Y:S01]  /*6190*/  LOP3.LUT R20, R33, UR15, R242, 0x96, !PT ;  /* 0x0000000f21147c12 */ /* 0x000fe2000f8e96f2 */
[----:B------:R-:W-:-:S04]  /*61a0*/  IMAD.WIDE.U32 R32, R32, -0x2daee0ad, RZ ;  /* 0xd2511f5320207825 */ /* 0x000fc800078e00ff */
[----:B------:R-:W-:Y:S02]  /*61b0*/  FFMA.FTZ R242, R27, UR30, -R191 ;  /* 0x0000001e1bf27c23 */ /* 0x000fe400080108bf */
[----:B------:R-:W-:Y:S01]  /*61c0*/  LDSM.16.MT88.4 R24, [R209+0x1b000] ;  /* 0x01b00000d118783b */ /* 0x000fe20000004200 */
[C---:B------:R-:W-:Y:S01]  /*61d0*/  HMMA.16816.F32 R112, R4.reuse, R18, R112 ;  /* 0x000000120470723c */ /* 0x040fe20000001870 */
[----:B------:R-:W-:Y:S02]  /*61e0*/  IMAD.WIDE.U32 R20, R20, -0x2daee0ad, RZ ;  /* 0xd2511f5314147825 */ /* 0x000fe400078e00ff */
[----:B------:R-:W3:Y:S01]  /*61f0*/  LDSM.16.MT88.4 R16, [R207+0x1e800] ;  /* 0x01e80000cf10783b */ /* 0x000ee20000004200 */
[----:B------:R-:W4:Y:S02]  /*6200*/  MUFU.EX2 R242, R242 ;  /* 0x000000f200f27308 */ /* 0x000f240000000800 */
[C---:B-1----:R-:W-:Y:S01]  /*6210*/  HMMA.16816.F32 R92, R4.reuse, R8, R92 ;  /* 0x00000008045c723c */ /* 0x042fe2000000185c */
[----:B------:R-:W-:Y:S01]  /*6220*/  LOP3.LUT R248, R21, UR12, R240, 0x96, !PT ;  /* 0x0000000c15f87c12 */ /* 0x000fe2000f8e96f0 */
[----:B------:R-:W-:Y:S01]  /*6230*/  FFMA.FTZ R240, R29, UR30, -R221 ;  /* 0x0000001e1df07c23 */ /* 0x000fe200080108dd */
[----:B------:R-:W-:Y:S01]  /*6240*/  LOP3.LUT R250, R33, UR6, R20, 0x96, !PT ;  /* 0x0000000621fa7c12 */ /* 0x000fe2000f8e9614 */
[----:B------:R-:W-:Y:S02]  /*6250*/  LDSM.16.MT88.4 R28, [R205+0x19000] ;  /* 0x01900000cd1c783b */ /* 0x000fe40000004200 */
[C---:B------:R-:W-:Y:S01]  /*6260*/  HMMA.16816.F32 R96, R4.reuse, R10, R96 ;  /* 0x0000000a0460723c */ /* 0x040fe20000001860 */
[----:B------:R-:W-:Y:S01]  /*6270*/  IMAD.WIDE.U32 R248, R248, -0x326172a9, RZ ;  /* 0xcd9e8d57f8f87825 */ /* 0x000fe200078e00ff */
[----:B------:R-:W1:Y:S01]  /*6280*/  LDSM.16.MT88.4 R8, [R209+0x1e800] ;  /* 0x01e80000d108783b */ /* 0x000e620000004200 */
[----:B------:R-:W5:Y:S02]  /*6290*/  MUFU.EX2 R240, R240 ;  /* 0x000000f000f07308 */ /* 0x000f640000000800 */
[----:B------:R-:W-:Y:S01]  /*62a0*/  IMAD.WIDE.U32 R250, R250, -0x326172a9, RZ ;  /* 0xcd9e8d57fafa7825 */ /* 0x000fe200078e00ff */
[----:B------:R-:W-:Y:S01]  /*62b0*/  LOP3.LUT R246, R249, UR7, R34, 0x96, !PT ;  /* 0x00000007f9f67c12 */ /* 0x000fe2000f8e9622 */
[----:B------:R-:W-:Y:S01]  /*62c0*/  HMMA.16816.F32 R104, R4, R22, R104 ;  /* 0x000000160468723c */ /* 0x000fe20000001868 */
[----:B------:R-:W-:Y:S03]  /*62d0*/  LDSM.16.MT88.4 R20, [R207+0x1b000] ;  /* 0x01b00000cf14783b */ /* 0x000fe60000004200 */
[----:B------:R-:W-:-:S02]  /*62e0*/  IMAD.WIDE.U32 R246, R246, -0x2daee0ad, RZ ;  /* 0xd2511f53f6f67825 */ /* 0x000fc400078e00ff */
        /* <DEDUP_REMOVED lines=8> */
[C---:B--2---:R-:W-:Y:S06]  /*6370*/  HMMA.16816.F32 R140, R4.reuse, R12, R140 ;  /* 0x0000000c048c723c */ /* 0x044fec000000188c */
[----:B------:R-:W-:Y:S01]  /*6380*/  HMMA.16816.F32 R144, R4, R14, R144 ;  /* 0x0000000e0490723c */ /* 0x000fe20000001890 */
[----:B------:R-:W-:-:S02]  /*6390*/  LOP3.LUT R12, R247, UR9, R32, 0x96, !PT ;  /* 0x00000009f70c7c12 */ /* 0x000fc4000f8e9620 */
[----:B------:R-:W-:Y:S03]  /*63a0*/  LDSM.16.MT88.4 R32, [R206+0x19000] ;  /* 0x01900000ce20783b */ /* 0x000fe60000004200 */
[----:B------:R-:W-:-:S03]  /*63b0*/  IMAD.WIDE.U32 R12, R12, -0x326172a9, RZ ;  /* 0xcd9e8d570c0c7825 */ /* 0x000fc600078e00ff */
[----:B------:R-:W-:Y:S02]  /*63c0*/  LOP3.LUT R18, R12, 0xff, RZ, 0xc0, !PT ;  /* 0x000000ff0c127812 */ /* 0x000fe400078ec0ff */
[--C-:B------:R-:W-:Y:S02]  /*63d0*/  SHF.R.U32.HI R17, RZ, 0x10, R12.reuse ;  /* 0x00000010ff117819 */ /* 0x100fe4000001160c */
[----:B------:R-:W-:Y:S02]  /*63e0*/  SHF.R.U32.HI R16, RZ, 0x18, R12 ;  /* 0x00000018ff107819 */ /* 0x000fe4000001160c */
[----:B------:R-:W-:-:S04]  /*63f0*/  LOP3.LUT R17, R17, 0xff, RZ, 0xc0, !PT ;  /* 0x000000ff11117812 */ /* 0x000fc800078ec0ff */
[----:B------:R-:W-:Y:S01]  /*6400*/  PRMT R16, R17, 0x5410, R16 ;  /* 0x0000541011107816 */ /* 0x000fe20000000010 */
[C---:B-1----:R-:W-:Y:S06]  /*6410*/  HMMA.16816.F32 R152, R4.reuse, R8, R152 ;  /* 0x000000080498723c */ /* 0x042fec0000001898 */
[----:B------:R-:W-:Y:S01]  /*6420*/  HMMA.16816.F32 R148, R4, R10, R148 ;  /* 0x0000000a0494723c */ /* 0x000fe20000001894 */
[----:B------:R-:W-:Y:S02]  /*6430*/  LOP3.LUT R9, R13, UR25, R250, 0x96, !PT ;  /* 0x000000190d097c12 */ /* 0x000fe4000f8e96fa */
[----:B------:R-:W-:-:S02]  /*6440*/  LOP3.LUT R8, R12, 0xffff, RZ, 0xc0, !PT ;  /* 0x0000ffff0c087812 */ /* 0x000fc400078ec0ff */
[----:B------:R-:W-:Y:S02]  /*6450*/  LDSM.16.MT88.4 R12, [R209+0x19000] ;  /* 0x01900000d10c783b */ /* 0x000fe40000004200 */
[C---:B------:R-:W-:Y:S02]  /*6460*/  LOP3.LUT R4, R9.reuse, 0xffff, RZ, 0xc0, !PT ;  /* 0x0000ffff09047812 */ /* 0x040fe400078ec0ff */
[----:B------:R-:W-:Y:S02]  /*6470*/  LOP3.LUT R6, R9, 0xff, RZ, 0xc0, !PT ;  /* 0x000000ff09067812 */ /* 0x000fe400078ec0ff */
[--C-:B------:R-:W-:Y:S02]  /*6480*/  SHF.R.U32.HI R5, RZ, 0x10, R9.reuse ;  /* 0x00000010ff057819 */ /* 0x100fe40000011609 */
[----:B------:R-:W-:Y:S02]  /*6490*/  SHF.R.U32.HI R7, RZ, 0x18, R9 ;  /* 0x00000018ff077819 */ /* 0x000fe40000011609 */
[----:B------:R-:W-:-:S02]  /*64a0*/  SHF.R.U32.HI R19, RZ, 0x8, R8 ;  /* 0x00000008ff137819 */ /* 0x000fc40000011608 */
[----:B------:R-:W1:Y:S01]  /*64b0*/  LDSM.16.MT88.4 R8, [R207+0x19000] ;  /* 0x01900000cf08783b */ /* 0x000e620000004200 */
[----:B------:R-:W-:Y:S02]  /*64c0*/  LOP3.LUT R5, R5, 0xff, RZ, 0xc0, !PT ;  /* 0x000000ff05057812 */ /* 0x000fe400078ec0ff */
[----:B------:R-:W-:Y:S02]  /*64d0*/  SHF.R.U32.HI R4, RZ, 0x8, R4 ;  /* 0x00000008ff047819 */ /* 0x000fe40000011604 */
[----:B------:R-:W-:Y:S02]  /*64e0*/  PRMT R5, R5, 0x5410, R7 ;  /* 0x0000541005057816 */ /* 0x000fe40000000007 */
[----:B------:R-:W-:Y:S02]  /*64f0*/  PRMT R4, R6, 0x5410, R4 ;  /* 0x0000541006047816 */ /* 0x000fe40000000004 */
[----:B------:R-:W-:Y:S02]  /*6500*/  PRMT R18, R18, 0x5410, R19 ;  /* 0x0000541012127816 */ /* 0x000fe40000000013 */
[----:B------:R-:W-:-:S02]  /*6510*/  HSET2.LE.AND R5, R5, R188, PT ;  /* 0x000000bc05057233 */ /* 0x000fc40003803000 */
[--C-:B------:R-:W-:Y:S02]  /*6520*/  HSET2.LE.AND R4, R4, R188.reuse, PT ;  /* 0x000000bc04047233 */ /* 0x100fe40003803000 */
        /* <DEDUP_REMOVED lines=8> */
[----:B------:R-:W-:-:S02]  /*65b0*/  HSET2.LE.AND R6, R18, R188, PT ;  /* 0x000000bc12067233 */ /* 0x000fc40003803000 */
[----:B-----5:R-:W-:Y:S01]  /*65c0*/  F2FP.F16.F32.PACK_AB R7, R241, R240 ;  /* 0x000000f0f107723e */ /* 0x020fe200000000ff */
[----:B------:R-:W-:-:S03]  /*65d0*/  FADD.FTZ R240, R240, R218 ;  /* 0x000000daf0f07221 */ /* 0x000fc60000010000 */
[----:B------:R-:W-:Y:S01]  /*65e0*/  LOP3.LUT R6, R6, R7, RZ, 0xc0, !PT ;  /* 0x0000000706067212 */ /* 0x000fe200078ec0ff */
[----:B------:R-:W-:Y:S01]  /*65f0*/  FADD.FTZ R240, R241, R240 ;  /* 0x000000f0f1f07221 */ /* 0x000fe20000010000 */
[----:B------:R-:W-:Y:S02]  /*6600*/  HSET2.LE.AND R7, R16, R188, PT ;  /* 0x000000bc10077233 */ /* 0x000fe40003803000 */
[----:B------:R-:W-:Y:S01]  /*6610*/  F2FP.F16.F32.PACK_AB R16, R243, R244 ;  /* 0x000000f4f310723e */ /* 0x000fe200000000ff */
[----:B------:R-:W-:-:S03]  /*6620*/  FADD.FTZ R244, R244, R242 ;  /* 0x000000f2f4f47221 */ /* 0x000fc60000010000 */
[----:B------:R-:W-:Y:S01]  /*6630*/  LOP3.LUT R7, R7, R16, RZ, 0xc0, !PT ;  /* 0x0000001007077212 */ /* 0x000fe200078ec0ff */
[----:B------:R-:W-:Y:S01]  /*6640*/  FADD.FTZ R244, R243, R244 ;  /* 0x000000f4f3f47221 */ /* 0x000fe20000010000 */
[----:B------:R-:W2:Y:S03]  /*6650*/  LDSM.16.MT88.4 R16, [R206+0x1b000] ;  /* 0x01b00000ce10783b */ /* 0x000ea60000004200 */
[----:B------:R-:W-:Y:S02]  /*6660*/  FADD.FTZ R244, R219, R244 ;  /* 0x000000f4dbf47221 */ /* 0x000fe40000010000 */
[----:B-1----:R-:W-:Y:S02]  /*6670*/  HMMA.16816.F32 R36, R4, R8, R36 ;  /* 0x000000080424723c */ /* 0x002fe40000001824 */
[----:B------:R-:W-:-:S04]  /*6680*/  FADD.FTZ R244, R217, R244 ;  /* 0x000000f4d9f47221 */ /* 0x000fc80000010000 */
[----:B------:R-:W-:Y:S01]  /*6690*/  HMMA.16816.F32 R40, R4, R10, R40 ;  /* 0x0000000a0428723c */ /* 0x000fe20000001828 */
[----:B------:R-:W1:Y:S01]  /*66a0*/  LDSM.16.MT88.4 R8, [R205+0x1b000] ;  /* 0x01b00000cd08783b */ /* 0x000e620000004200 */
[----:B------:R-:W-:-:S04]  /*66b0*/  FADD.FTZ R244, R189, R244 ;  /* 0x000000f4bdf47221 */ /* 0x000fc80000010000 */
        /* <DEDUP_REMOVED lines=17> */
[----:B--2---:R-:W-:Y:S01]  /*67d0*/  HMMA.16816.F32 R108, R4, R16, R108 ;  /* 0x00000010046c723c */ /* 0x004fe2000000186c */
[--C-:B------:R-:W-:Y:S01]  /*67e0*/  FFMA.FTZ R32, R239, UR30, -R221.reuse ;  /* 0x0000001eef207c23 */ /* 0x100fe200080108dd */
[----:B------:R-:W-:-:S04]  /*67f0*/  FFMA.FTZ R33, R238, UR30, -R221 ;  /* 0x0000001eee217c23 */ /* 0x000fc800080108dd */
[C---:B------:R-:W-:Y:S01]  /*6800*/  HMMA.16816.F32 R112, R4.reuse, R18, R112 ;  /* 0x000000120470723c */ /* 0x040fe20000001870 */
[----:B------:R-:W2:Y:S01]  /*6810*/  LDSM.16.MT88.4 R16, [R207+0x1f000] ;  /* 0x01f00000cf10783b */ /* 0x000ea20000004200 */
[----:B------:R-:W4:Y:S04]  /*6820*/  MUFU.EX2 R32, R32 ;  /* 0x0000002000207308 */ /* 0x000f280000000800 */
[C---:B-1----:R-:W-:Y:S04]  /*6830*/  HMMA.16816.F32 R116, R4.reuse, R8, R116 ;  /* 0x000000080474723c */ /* 0x042fe80000001874 */
[----:B------:R-:W1:Y:S02]  /*6840*/  MUFU.EX2 R33, R33 ;  /* 0x0000002100217308 */ /* 0x000e640000000800 */
[C---:B------:R-:W-:Y:S01]  /*6850*/  HMMA.16816.F32 R120, R4.reuse, R10, R120 ;  /* 0x0000000a0478723c */ /* 0x040fe20000001878 */
[----:B------:R-:W5:Y:S05]  /*6860*/  LDSM.16.MT88.4 R8, [R206+0x1f000] ;  /* 0x01f00000ce08783b */ /* 0x000f6a0000004200 */
[----:B---3--:R-:W-:Y:S01]  /*6870*/  HMMA.16816.F32 R124, R4, R12, R124 ;  /* 0x0000000c047c723c */ /* 0x008fe2000000187c */
[----:B----4-:R-:W-:-:S05]  /*6880*/  FADD.FTZ R240, R32, R240 ;  /* 0x000000f020f07221 */ /* 0x010fca0000010000 */
[----:B------:R-:W-:Y:S01]  /*6890*/  HMMA.16816.F32 R128, R4, R14, R128 ;  /* 0x0000000e0480723c */ /* 0x000fe20000001880 */
[----:B------:R-:W3:Y:S01]  /*68a0*/  LDSM.16.MT88.4 R12, [R205+0x1f000] ;  /* 0x01f00000cd0c783b */ /* 0x000ee20000004200 */
[----:B-1----:R-:W-:-:S04]  /*68b0*/  FADD.FTZ R240, R33, R240 ;  /* 0x000000f021f07221 */ /* 0x002fc80000010000 */
[C---:B------:R-:W-:Y:S06]  /*68c0*/  HMMA.16816.F32 R48, R4.reuse, R34, R48 ;  /* 0x000000220430723c */ /* 0x040fec0000001830 */
[----:B------:R-:W-:Y:S01]  /*68d0*/  HMMA.16816.F32 R104, R4, R22, R104 ;  /* 0x000000160468723c */ /* 0x000fe20000001868 */
[--C-:B------:R-:W-:Y:S01]  /*68e0*/  FFMA.FTZ R34, R227, UR30, -R221.reuse ;  /* 0x0000001ee3227c23 */ /* 0x100fe200080108dd */
[----:B------:R-:W-:-:S04]  /*68f0*/  FFMA.FTZ R35, R220, UR30, -R221 ;  /* 0x0000001edc237c23 */ /* 0x000fc800080108dd */
[C---:B--2---:R-:W-:Y:S01]  /*6900*/  HMMA.16816.F32 R132, R4.reuse, R16, R132 ;  /* 0x000000100484723c */ /* 0x044fe20000001884 */
[----:B------:R-:W1:Y:S05]  /*6910*/  MUFU.EX2 R34, R34 ;  /* 0x0000002200227308 */ /* 0x000e6a0000000800 */
[C---:B------:R-:W-:Y:S01]  /*6920*/  HMMA.16816.F32 R60, R4.reuse, R24, R60 ;  /* 0x00000018043c723c */ /* 0x040fe2000000183c */
[----:B------:R-:W-:Y:S02]  /*6930*/  LOP3.LUT R16, R251, UR10, R248, 0x96, !PT ;  /* 0x0000000afb107c12 */ /* 0x000fe4000f8e96f8 */
[----:B------:R-:W2:Y:S03]  /*6940*/  MUFU.EX2 R35, R35 ;  /* 0x0000002300237308 */ /* 0x000ea60000000800 */
[----:B------:R-:W-:Y:S01]  /*6950*/  IMAD.WIDE.U32 R16, R16, -0x2daee0ad, RZ ;  /* 0xd2511f5310107825 */ /* 0x000fe200078e00ff */
[----:B-----5:R-:W-:Y:S02]  /*6960*/  HMMA.16816.F32 R140, R4, R8, R140 ;  /* 0x00000008048c723c */ /* 0x020fe4000000188c */
[----:B------:R-:W-:Y:S01]  /*6970*/  LOP3.LUT R20, R16, 0xff, RZ, 0xc0, !PT ;  /* 0x000000ff10147812 */ /* 0x000fe200078ec0ff */
[----:B-1----:R-:W-:-:S03]  /*6980*/  FADD.FTZ R240, R34, R240 ;  /* 0x000000f022f07221 */ /* 0x002fc60000010000 */
[C---:B------:R-:W-:Y:S01]  /*6990*/  HMMA.16816.F32 R144, R4.reuse, R10, R144 ;  /* 0x0000000a0490723c */ /* 0x040fe20000001890 */
[----:B------:R-:W-:Y:S02]  /*69a0*/  LOP3.LUT R8, R16, 0xffff, RZ, 0xc0, !PT ;  /* 0x0000ffff10087812 */ /* 0x000fe400078ec0ff */
[----:B------:R-:W-:Y:S02]  /*69b0*/  LOP3.LUT R246, R17, UR4, R246, 0x96, !PT ;  /* 0x0000000411f67c12 */ /* 0x000fe4000f8e96f6 */
[----:B------:R-:W-:Y:S01]  /*69c0*/  SHF.R.U32.HI R8, RZ, 0x8, R8 ;  /* 0x00000008ff087819 */ /* 0x000fe20000011608 */
[C---:B---3--:R-:W-:Y:S01]  /*69d0*/  HMMA.16816.F32 R152, R4.reuse, R12, R152 ;  /* 0x0000000c0498723c */ /* 0x048fe20000001898 */
[----:B------:R-:W-:Y:S01]  /*69e0*/  SHF.R.U32.HI R22, RZ, 0x10, R16 ;  /* 0x00000010ff167819 */ /* 0x000fe20000011610 */
[----:B--2---:R-:W-:Y:S01]  /*69f0*/  FADD.FTZ R243, R35, R240 ;  /* 0x000000f023f37221 */ /* 0x004fe20000010000 */
[----:B------:R-:W-:Y:S02]  /*6a00*/  PRMT R20, R20, 0x5410, R8 ;  /* 0x0000541014147816 */ /* 0x000fe40000000008 */
[----:B------:R-:W1:Y:S01]  /*6a10*/  LDSM.16.MT88.4 R8, [R209+0x19800] ;  /* 0x01980000d108783b */ /* 0x000e620000004200 */
[----:B------:R-:W-:Y:S01]  /*6a20*/  SHF.R.U32.HI R24, RZ, 0x10, R246 ;  /* 0x00000010ff187819 */ /* 0x000fe200000116f6 */
[----:B------:R-:W-:Y:S01]  /*6a30*/  HMMA.16816.F32 R52, R4, R28, R52 ;  /* 0x0000001c0434723c */ /* 0x000fe20000001834 */
[----:B------:R-:W-:-:S02]  /*6a40*/  LOP3.LUT R12, R246, 0xffff, RZ, 0xc0, !PT ;  /* 0x0000fffff60c7812 */ /* 0x000fc400078ec0ff */
[----:B------:R-:W-:Y:S02]  /*6a50*/  LOP3.LUT R23, R246, 0xff, RZ, 0xc0, !PT ;  /* 0x000000fff6177812 */ /* 0x000fe400078ec0ff */
[----:B------:R-:W-:Y:S01]  /*6a60*/  LOP3.LUT R13, R22, 0xff, RZ, 0xc0, !PT ;  /* 0x000000ff160d7812 */ /* 0x000fe200078ec0ff */
[C---:B------:R-:W-:Y:S01]  /*6a70*/  HMMA.16816.F32 R56, R4.reuse, R30, R56 ;  /* 0x0000001e0438723c */ /* 0x040fe20000001838 */
[----:B------:R-:W-:Y:S01]  /*6a80*/  SHF.R.U32.HI R246, RZ, 0x18, R246 ;  /* 0x00000018fff67819 */ /* 0x000fe200000116f6 */
[----:B------:R-:W-:Y:S01]  /*6a90*/  LDSM.16.MT88.4 R28, [R206+0x19800] ;  /* 0x01980000ce1c783b */ /* 0x000fe20000004200 */
[----:B------:R-:W-:Y:S02]  /*6aa0*/  LOP3.LUT R22, R24, 0xff, RZ, 0xc0, !PT ;  /* 0x000000ff18167812 */ /* 0x000fe400078ec0ff */
[----:B------:R-:W-:Y:S01]  /*6ab0*/  SHF.R.U32.HI R21, RZ, 0x18, R16 ;  /* 0x00000018ff157819 */ /* 0x000fe20000011610 */
[----:B------:R-:W-:Y:S01]  /*6ac0*/  HMMA.16816.F32 R64, R4, R26, R64 ;  /* 0x0000001a0440723c */ /* 0x000fe20000001840 */
[----:B------:R-:W-:Y:S01]  /*6ad0*/  PRMT R22, R22, 0x5410, R246 ;  /* 0x0000541016167816 */ /* 0x000fe200000000f6 */
[----:B------:R-:W-:Y:S01]  /*6ae0*/  LDSM.16.MT88.4 R24, [R209+0x1b800] ;  /* 0x01b80000d118783b */ /* 0x000fe20000004200 */
[----:B------:R-:W-:-:S02]  /*6af0*/  SHF.R.U32.HI R12, RZ, 0x8, R12 ;  /* 0x00000008ff0c7819 */ /* 0x000fc4000001160c */
[----:B------:R-:W-:Y:S01]  /*6b00*/  PRMT R21, R13, 0x5410, R21 ;  /* 0x000054100d157816 */ /* 0x000fe20000000015 */
[C---:B------:R-:W-:Y:S01]  /*6b10*/  HMMA.16816.F32 R136, R4.reuse, R18, R136 ;  /* 0x000000120488723c */ /* 0x040fe20000001888 */
[----:B------:R-:W-:Y:S01]  /*6b20*/  PRMT R23, R23, 0x5410, R12 ;  /* 0x0000541017177816 */ /* 0x000fe2000000000c */
[----:B------:R-:W2:Y:S04]  /*6b30*/  LDSM.16.MT88.4 R16, [R207+0x19800] ;  /* 0x01980000cf10783b */ /* 0x000ea80000004200 */
[----:B------:R-:W-:Y:S01]  /*6b40*/  HMMA.16816.F32 R148, R4, R14, R148 ;  /* 0x0000000e0494723c */ /* 0x000fe20000001894 */
[----:B------:R-:W3:Y:S06]  /*6b50*/  LDSM.16.MT88.4 R12, [R205+0x19800] ;  /* 0x01980000cd0c783b */ /* 0x000eec0000004200 */
[----:B------:R-:W-:-:S02]  /*6b60*/  HSET2.LE.AND R6, R20, R188, PT ;  /* 0x000000bc14067233 */ /* 0x000fc40003803000 */
[--C-:B------:R-:W-:Y:S02]  /*6b70*/  HSET2.LE.AND R5, R22, R188.reuse, PT ;  /* 0x000000bc16057233 */ /* 0x100fe40003803000 */
[----:B------:R-:W-:Y:S02]  /*6b80*/  F2FP.F16.F32.PACK_AB R20, R217, R219 ;  /* 0x000000dbd914723e */ /* 0x000fe400000000ff */
[--C-:B------:R-:W-:Y:S02]  /*6b90*/  HSET2.LE.AND R4, R23, R188.reuse, PT ;  /* 0x000000bc17047233 */ /* 0x100fe40003803000 */
[----:B------:R-:W-:Y:S02]  /*6ba0*/  HSET2.LE.AND R7, R21, R188, PT ;  /* 0x000000bc15077233 */ /* 0x000fe40003803000 */
[----:B------:R-:W-:Y:S02]  /*6bb0*/  LOP3.LUT R5, R5, R20, RZ, 0xc0, !PT ;  /* 0x0000001405057212 */ /* 0x000fe400078ec0ff */
[----:B------:R-:W-:-:S02]  /*6bc0*/  F2FP.F16.F32.PACK_AB R22, R33, R32 ;  /* 0x000000202116723e */ /* 0x000fc400000000ff */
[----:B------:R-:W-:Y:S02]  /*6bd0*/  F2FP.F16.F32.PACK_AB R21, R35, R34 ;  /* 0x000000222315723e */ /* 0x000fe400000000ff */
[C---:B------:R-:W-:Y:S01]  /*6be0*/  F2FP.F16.F32.PACK_AB R20, R252.reuse, R189 ;  /* 0x000000bdfc14723e */ /* 0x040fe200000000ff */
[----:B------:R-:W-:Y:S01]  /*6bf0*/  FADD.FTZ R252, R252, R244 ;  /* 0x000000f4fcfc7221 */ /* 0x000fe20000010000 */
[----:B------:R-:W-:Y:S02]  /*6c00*/  LOP3.LUT R4, R4, R22, RZ, 0xc0, !PT ;  /* 0x0000001604047212 */ /* 0x000fe400078ec0ff */
[----:B------:R-:W-:Y:S02]  /*6c10*/  LOP3.LUT R6, R6, R21, RZ, 0xc0, !PT ;  /* 0x0000001506067212 */ /* 0x000fe400078ec0ff */
[----:B------:R-:W-:Y:S02]  /*6c20*/  LOP3.LUT R7, R7, R20, RZ, 0xc0, !PT ;  /* 0x0000001407077212 */ /* 0x000fe400078ec0ff */
        /* <DEDUP_REMOVED lines=51> */
[----:B------:R-:W2:Y:S01]  /*6f60*/  LDC.64 R220, c[0x0][0x250] ;  /* 0x00009400ffdc7b82 */ /* 0x000ea20000000a00 */
[--C-:B------:R-:W-:Y:S01]  /*6f70*/  IMAD.WIDE.U32 R8, R171, UR20, R6.reuse ;  /* 0x00000014ab087c25 */ /* 0x100fe2000f8e0006 */
[----:B------:R-:W-:Y:S01]  /*6f80*/  ULDC.64 UR6, c[0x0][0x218] ;  /* 0x0000860000067ab9 */ /* 0x000fe20000000a00 */
[----:B------:R-:W-:Y:S02]  /*6f90*/  ULDC UR25, c[0x0][0x2d0] ;  /* 0x0000b40000197ab9 */ /* 0x000fe40000000800 */
[----:B------:R-:W-:Y:S01]  /*6fa0*/  IMAD.WIDE.U32 R6, R164, UR20, R6 ;  /* 0x00000014a4067c25 */ /* 0x000fe2000f8e0006 */
[----:B------:R-:W-:-:S03]  /*6fb0*/  IADD3 R240, P0, R8, UR24, RZ ;  /* 0x0000001808f07c10 */ /* 0x000fc6000ff1e0ff */
[----:B------:R-:W-:Y:S01]  /*6fc0*/  IMAD.U32 R238, RZ, RZ, UR23 ;  /* 0x00000017ffee7e24 */ /* 0x000fe2000f8e00ff */
[----:B------:R-:W-:Y:S01]  /*6fd0*/  IADD3.X R4, R4, UR11, R9, P0, !PT ;  /* 0x0000000b04047c10 */ /* 0x000fe200087fe409 */
[----:B------:R-:W3:Y:S01]  /*6fe0*/  @!P4 LDC.64 R218, c[0x0][0x220] ;  /* 0x00008800ffdacb82 */ /* 0x000ee20000000a00 */
[----:B------:R-:W-:Y:S01]  /*6ff0*/  LEA R241, P1, R240, UR6, 0x1 ;  /* 0x00000006f0f17c11 */ /* 0x000fe2000f8208ff */
[----:B------:R-:W-:Y:S01]  /*7000*/  IMAD.U32 R242, RZ, RZ, UR27 ;  /* 0x0000001bfff27e24 */ /* 0x000fe2000f8e00ff */
[----:B------:R-:W-:Y:S01]  /*7010*/  UIADD3 UR27, UR27, 0x3f, URZ ;  /* 0x0000003f1b1b7890 */ /* 0x000fe2000fffe03f */
[----:B------:R-:W-:Y:S01]  /*7020*/  IMAD.WIDE.U32 R246, R170, -0x326172a9, RZ ;  /* 0xcd9e8d57aaf67825 */ /* 0x000fe200078e00ff */
[----:B------:R-:W-:Y:S01]  /*7030*/  LEA.HI.X R240, R240, UR7, R4, 0x1, P1 ;  /* 0x00000007f0f07c11 */ /* 0x000fe200088f0c04 */
[----:B------:R-:W-:Y:S01]  /*7040*/  ULDC.64 UR6, c[0x0][0x220] ;  /* 0x0000880000067ab9 */ /* 0x000fe20000000a00 */
[----:B------:R-:W-:Y:S01]  /*7050*/  USHF.R.S32.HI UR4, URZ, 0x1f, UR27 ;  /* 0x0000001f3f047899 */ /* 0x000fe2000801141b */
[----:B------:R-:W4:Y:S01]  /*7060*/  @!P4 LDC.64 R216, c[0x0][0x220] ;  /* 0x00008800ffd8cb82 */ /* 0x000f220000000a00 */
[----:B------:R-:W-:Y:S01]  /*7070*/  IMAD.MOV.U32 R164, RZ, RZ, R0 ;  /* 0x000000ffffa47224 */ /* 0x000fe200078e0000 */
[----:B------:R-:W-:Y:S01]  /*7080*/  SHF.R.S32.HI R0, RZ, 0x1f, R236 ;  /* 0x0000001fff007819 */ /* 0x000fe200000114ec */
[----:B------:R-:W-:Y:S01]  /*7090*/  ULEA.HI UR27, UR4, UR27, URZ, 0x6 ;  /* 0x0000001b041b7291 */ /* 0x000fe2000f8f303f */
[----:B------:R-:W-:Y:S01]  /*70a0*/  LOP3.LUT R244, R247, R169, RZ, 0x3c, !PT ;  /* 0x000000a9f7f47212 */ /* 0x000fe200078e3cff */
[----:B------:R-:W-:Y:S01]  /*70b0*/  IMAD.WIDE.U32 R248, R168, -0x2daee0ad, RZ ;  /* 0xd2511f53a8f87825 */ /* 0x000fe200078e00ff */
[----:B------:R-:W-:Y:S01]  /*70c0*/  UMOV UR11, URZ ;  /* 0x0000003f000b7c82 */ /* 0x000fe20008000000 */
[----:B-1----:R-:W-:Y:S01]  /*70d0*/  LOP3.LUT R3, R3, 0x3, RZ, 0xc0, !PT ;  /* 0x0000000303037812 */ /* 0x002fe200078ec0ff */
[----:B------:R-:W-:Y:S01]  /*70e0*/  ULDC UR4, c[0x0][0x2ec] ;  /* 0x0000bb0000047ab9 */ /* 0x000fe20000000800 */
[----:B------:R-:W-:-:S02]  /*70f0*/  IMAD.MOV.U32 R227, RZ, RZ, 0x7054 ;  /* 0x00007054ffe37424 */ /* 0x000fc400078e00ff */
[----:B------:R-:W-:-:S04]  /*7100*/  IMAD.WIDE.U32 R244, R244, -0x2daee0ad, RZ ;  /* 0xd2511f53f4f47825 */ /* 0x000fc800078e00ff */
[----:B------:R-:W-:Y:S01]  /*7110*/  IMAD R172, R3, -0x2, R172 ;  /* 0xfffffffe03ac7824 */ /* 0x000fe200078e02ac */
[----:B------:R-:W-:Y:S01]  /*7120*/  IADD3 R3, P0, R6, UR26, RZ ;  /* 0x0000001a06037c10 */ /* 0x000fe2000ff1e0ff */
[----:B------:R-:W-:Y:S02]  /*7130*/  ULEA.HI.SX32 UR26, UR27, 0xfffffffe, 0x1a ;  /* 0xfffffffe1b1a7891 */ /* 0x000fe4000f8fd23f */
[----:B------:R-:W-:Y:S01]  /*7140*/  ULEA.HI.SX32 UR27, UR27, 0xfffffffd, 0x1a ;  /* 0xfffffffd1b1b7891 */ /* 0x000fe2000f8fd23f */
[----:B------:R-:W-:Y:S02]  /*7150*/  IADD3.X R238, R238, UR34, R7, P0, !PT ;  /* 0x00000022eeee7c10 */ /* 0x000fe400087fe407 */
[C---:B------:R-:W-:Y:S02]  /*7160*/  LEA R239, P0, R3.reuse, UR6, 0x1 ;  /* 0x0000000603ef7c11 */ /* 0x040fe4000f8008ff */
[----:B------:R-:W-:Y:S02]  /*7170*/  IADD3 R242, R242, -UR19, R172 ;  /* 0x80000013f2f27c10 */ /* 0x000fe4000fffe0ac */
[----:B------:R-:W-:Y:S01]  /*7180*/  LEA.HI.X R238, R3, UR7, R238, 0x1, P0 ;  /* 0x0000000703ee7c11 */ /* 0x000fe200080f0cee */
[----:B------:R-:W-:Y:S01]  /*7190*/  IMAD.MOV.U32 R3, RZ, RZ, R2 ;  /* 0x000000ffff037224 */ /* 0x000fe200078e0002 */
[----:B------:R-:W-:Y:S01]  /*71a0*/  IADD3 R250, P0, R236, 0x20, RZ ;  /* 0x00000020ecfa7810 */ /* 0x000fe20007f1e0ff */
[----:B------:R-:W-:-:S04]  /*71b0*/  ULDC.64 UR6, c[0x0][0x248] ;  /* 0x0000920000067ab9 */ /* 0x000fc80000000a00 */
[----:B------:R-:W-:Y:S01]  /*71c0*/  IMAD.X R251, RZ, RZ, R0, P0 ;  /* 0x000000fffffb7224 */ /* 0x000fe200000e0600 */
[----:B--2---:R-:W-:Y:S07]  /*71d0*/  BRA `(.L_x_1744) ;  /* 0x0000000400287947 */ /* 0x004fee0003800000 */
.L_x_1746:
        /* <DEDUP_REMOVED lines=26> */
[C---:B--2---:R-:W-:Y:S02]  /*7380*/  @!P4 LEA R170, P6, R175.reuse, R170, 0x1 ;  /* 0x000000aaafaac211 */ /* 0x044fe400078c08ff */
        /* <DEDUP_REMOVED lines=47> */
.L_x_1744:
        /* <DEDUP_REMOVED lines=9> */
[----:B------:R-:W-:Y:S01]  /*7710*/  IMAD R6, R220, UR12, RZ ;  /* 0x0000000cdc067c24 */ /* 0x000fe2000f8e02ff */
        /* <DEDUP_REMOVED lines=11> */
[----:B---3--:R-:W-:Y:S01]  /*77d0*/  @!P4 LEA R16, P1, R5, R218, 0x1 ;  /* 0x000000da0510c211 */ /* 0x008fe200078208ff */
[----:B------:R-:W-:Y:S01]  /*77e0*/  IMAD.IADD R4, R11, 0x1, R6 ;  /* 0x000000010b047824 */ /* 0x000fe200078e0206 */
[----:B------:R-:W-:Y:S01]  /*77f0*/  LEA R12, P3, R8, R239, 0x1 ;  /* 0x000000ef080c7211 */ /* 0x000fe200078608ff */
[----:B------:R-:W-:Y:S01]  /*7800*/  IMAD R6, R19, R220, RZ ;  /* 0x000000dc13067224 */ /* 0x000fe200078e02ff */
[----:B------:R-:W-:Y:S01]  /*7810*/  @P4 STS.128 [R223+0x18000], RZ ;  /* 0x018000ffdf004388 */ /* 0x000fe20000000c00 */
[----:B------:R-:W-:Y:S01]  /*7820*/  IMAD.IADD R7, R9, 0x1, R7 ;  /* 0x0000000109077824 */ /* 0x000fe200078e0207 */
[----:B------:R-:W-:Y:S01]  /*7830*/  LEA.HI.X R4, R10, R222, R4, 0x6, P0 ;  /* 0x000000de0a047211 */ /* 0x000fe200000f3404 */
[----:B------:R-:W-:Y:S01]  /*7840*/  IMAD R6, R18, R221, R6 ;  /* 0x000000dd12067224 */ /* 0x000fe200078e0206 */
[----:B----4-:R-:W-:Y:S01]  /*7850*/  @!P4 LEA R14, P0, R2, R216, 0x1 ;  /* 0x000000d8020ec211 */ /* 0x010fe200078008ff */
[----:B------:R-:W-:Y:S01]  /*7860*/  IMAD.WIDE.U32 R18, R18, R220, RZ ;  /* 0x000000dc12127225 */ /* 0x000fe200078e00ff */
[----:B------:R-:W-:Y:S02]  /*7870*/  LEA.HI.X R13, R8, R238, R7, 0x1, P3 ;  /* 0x000000ee080d7211 */ /* 0x000fe400018f0c07 */
[----:B------:R-:W-:Y:S01]  /*7880*/  ISETP.GE.AND P3, PT, R226, UR25, PT ;  /* 0x00000019e2007c0c */ /* 0x000fe2000bf66270 */
[----:B------:R-:W-:Y:S01]  /*7890*/  IMAD.IADD R6, R19, 0x1, R6 ;  /* 0x0000000113067824 */ /* 0x000fe200078e0206 */
[----:B------:R-:W-:Y:S02]  /*78a0*/  LEA.HI.X R0, R220, R4, R221, 0x5, P2 ;  /* 0x00000004dc007211 */ /* 0x000fe400010f2cdd */
[C---:B------:R-:W-:Y:S02]  /*78b0*/  LEA R10, P2, R18.reuse, R239, 0x1 ;  /* 0x000000ef120a7211 */ /* 0x040fe400078408ff */
        /* <DEDUP_REMOVED lines=8> */
[----:B------:R-:W-:Y:S02]  /*7940*/  @!P4 LEA.HI.X R15, R2, R217, R0, 0x1, P0 ;  /* 0x000000d9020fc211 */ /* 0x000fe400000f0c00 */
[----:B------:R-:W-:Y:S01]  /*7950*/  @P3 STS.128 [R223+0x1a000], RZ ;  /* 0x01a000ffdf003388 */ /* 0x000fe20000000c00 */
[----:B------:R-:W-:Y:S02]  /*7960*/  IMAD.U32 R0, RZ, RZ, UR12 ;  /* 0x0000000cff007e24 */ /* 0x000fe4000f8e00ff */
[----:B------:R-:W-:Y:S02]  /*7970*/  IMAD.U32 R2, RZ, RZ, UR30 ;  /* 0x0000001eff027e24 */ /* 0x000fe4000f8e00ff */
        /* <DEDUP_REMOVED lines=35> */
[----:B-1----:R-:W-:Y:S05]  /*7bb0*/  LDSM.16.M88.4 R16, [R214+0x10800] ;  /* 0x01080000d610783b */ /* 0x002fea0000000200 */
[----:B------:R-:W-:Y:S05]  /*7bc0*/  LDSM.16.M88.4 R24, [R214+0x11000] ;  /* 0x01100000d618783b */ /* 0x000fea0000000200 */
[----:B------:R-:W-:Y:S05]  /*7bd0*/  LDSM.16.M88.4 R168, [R214+0x11800] ;  /* 0x01180000d6a8783b */ /* 0x000fea0000000200 */
[----:B------:R-:W-:Y:S05]  /*7be0*/  LDSM.16.M88.4 R172, [R213] ;  /* 0x00000000d5ac783b */ /* 0x000fea0000000200 */
[----:B--2---:R-:W1:Y:S05]  /*7bf0*/  LDSM.16.M88.4 R8, [R214+0x10000] ;  /* 0x01000000d608783b */ /* 0x004e6a0000000200 */
[----:B------:R-:W0:Y:S05]  /*7c00*/  LDGDEPBAR ;  /* 0x00000000000079af */ /* 0x000e2a0000000000 */
[----:B------:R-:W2:Y:S05]  /*7c10*/  LDSM.16.M88.4 R176, [R212] ;  /* 0x00000000d4b0783b */ /* 0x000eaa0000000200 */
[----:B------:R-:W3:Y:S05]  /*7c20*/  LDSM.16.M88.4 R180, [R204] ;  /* 0x00000000ccb4783b */ /* 0x000eea0000000200 */
[----:B------:R-:W4:Y:S05]  /*7c30*/  LDSM.16.M88.4 R184, [R203] ;  /* 0x00000000cbb8783b */ /* 0x000f2a0000000200 */
        /* <DEDUP_REMOVED lines=10> */
[C---:B--2---:R-:W-:Y:S06]  /*7ce0*/  HMMA.16816.F32 R4, R172.reuse, R176, R4 ;  /* 0x000000b0ac04723c */ /* 0x044fec0000001804 */
[C---:B------:R-:W-:Y:S01]  /*7cf0*/  HMMA.16816.F32 R8, R172.reuse, R178, R8 ;  /* 0x000000b2ac08723c */ /* 0x040fe20000001808 */
[----:B------:R-:W2:Y:S05]  /*7d00*/  LDSM.16.M88.4 R176, [R211] ;  /* 0x00000000d3b0783b */ /* 0x000eaa0000000200 */
        /* <DEDUP_REMOVED lines=8> */
[----:B------:R-:W1:Y:S05]  /*7d90*/  LDSM.16.M88.4 R168, [R208+0x11800] ;  /* 0x01180000d0a8783b */ /* 0x000e6a0000000200 */
[C---:B--2---:R-:W-:Y:S01]  /*7da0*/  HMMA.16816.F32 R4, R176.reuse, R188, R4 ;  /* 0x000000bcb004723c */ /* 0x044fe20000001804 */
[----:B------:R-:W-:Y:S05]  /*7db0*/  LDSM.16.M88.4 R172, [R210] ;  /* 0x00000000d2ac783b */ /* 0x000fea0000000200 */
        /* <DEDUP_REMOVED lines=12> */
[----:B------:R-:W-:Y:S05]  /*7e80*/  LDSM.16.M88.4 R176, [R215+0x4000] ;  /* 0x00400000d7b0783b */ /* 0x000fea0000000200 */
        /* <DEDUP_REMOVED lines=14> */
[----:B------:R-:W2:Y:S05]  /*7f70*/  LDSM.16.M88.4 R188, [R200] ;  /* 0x00000000c8bc783b */ /* 0x000eaa0000000200 */
[C---:B---3--:R-:W-:Y:S06]  /*7f80*/  HMMA.16816.F32 R12, R176.reuse, R180, R12 ;  /* 0x000000b4b00c723c */ /* 0x048fec000000180c */
[C---:B------:R-:W-:Y:S01]  /*7f90*/  HMMA.16816.F32 R16, R176.reuse, R182, R16 ;  /* 0x000000b6b010723c */ /* 0x040fe20000001810 */
[----:B------:R-:W3:Y:S05]  /*7fa0*/  LDSM.16.M88.4 R180, [R199] ;  /* 0x00000000c7b4783b */ /* 0x000eea0000000200 */
[C---:B----4-:R-:W-:Y:S06]  /*7fb0*/  HMMA.16816.F32 R20, R176.reuse, R184, R20 ;  /* 0x000000b8b014723c */ /* 0x050fec0000001814 */
[C---:B------:R-:W-:Y:S01]  /*7fc0*/  HMMA.16816.F32 R24, R176.reuse, R186, R24 ;  /* 0x000000bab018723c */ /* 0x040fe20000001818 */
[----:B------:R-:W4:Y:S05]  /*7fd0*/  LDSM.16.M88.4 R184, [R198] ;  /* 0x00000000c6b8783b */ /* 0x000f2a0000000200 */
[C---:B-1----:R-:W-:Y:S06]  /*7fe0*/  HMMA.16816.F32 R28, R176.reuse, R168, R28 ;  /* 0x000000a8b01c723c */ /* 0x042fec000000181c */
[----:B------:R-:W-:Y:S01]  /*7ff0*/  HMMA.16816.F32 R32, R176, R170, R32 ;  /* 0x000000aab020723c */ /* 0x000fe20000001820 */
[----:B------:R-:W1:Y:S05]  /*8000*/  LDSM.16.M88.4 R168, [R197] ;  /* 0x00000000c5a8783b */ /* 0x000e6a0000000200 */
        /* <DEDUP_REMOVED lines=94> */
[----:B-----5:R-:W2:Y:S05]  /*85f0*/  LDSM.16.M88.4 R188, [R192] ;  /* 0x00000000c0bc783b */ /* 0x020eaa0000000200 */
        /* <DEDUP_REMOVED lines=30> */
[C---:B------:R-:W-:Y:S05]  /*87e0*/  HMMA.16816.F32 R24, R176.reuse, R186, R24 ;  /* 0x000000bab018723c */ /* 0x040fea0000001818 */
[C---:B------:R-:W-:Y:S01]  /*87f0*/  LEA R184, P5, R0.reuse, R236, 0x6 ;  /* 0x000000ec00b87211 */ /* 0x040fe200078a30ff */
[C---:B-1----:R-:W-:Y:S05]  /*8800*/  HMMA.16816.F32 R28, R176.reuse, R168, R28 ;  /* 0x000000a8b01c723c */ /* 0x042fea000000181c */
[C---:B------:R-:W-:Y:S01]  /*8810*/  LEA R186, P0, R0.reuse, R250, 0x6 ;  /* 0x000000fa00ba7211 */ /* 0x040fe200078030ff */
[----:B------:R-:W-:Y:S05]  /*8820*/  HMMA.16816.F32 R32, R176, R170, R32 ;  /* 0x000000aab020723c */ /* 0x000fea0000001820 */
[C---:B------:R-:W-:Y:S01]  /*8830*/  LEA.HI.X.SX32 R185, R0.reuse, R237, 0x6, P5 ;  /* 0x000000ed00b97211 */ /* 0x040fe200028f36ff */
[C---:B--2---:R-:W-:Y:S05]  /*8840*/  HMMA.16816.F32 R4, R172.reuse, R188, R4 ;  /* 0x000000bcac04723c */ /* 0x044fea0000001804 */
[----:B------:R-:W-:Y:S01]  /*8850*/  LEA.HI.X.SX32 R187, R0, R251, 0x6, P0 ;  /* 0x000000fb00bb7211 */ /* 0x000fe200000f36ff */
[----:B------:R-:W-:Y:S01]  /*8860*/  IMAD.WIDE.U32 R170, R186, UR6, RZ ;  /* 0x00000006baaa7c25 */ /* 0x000fe2000f8e00ff */
[C---:B------:R-:W-:Y:S04]  /*8870*/  HMMA.16816.F32 R8, R172.reuse, R190, R8 ;  /* 0x000000beac08723c */ /* 0x040fe80000001808 */
[----:B------:R-:W-:Y:S02]  /*8880*/  IMAD R168, R185, UR6, RZ ;  /* 0x00000006b9a87c24 */ /* 0x000fe4000f8e02ff */
[----:B------:R-:W-:Y:S01]  /*8890*/  IMAD R169, R187, UR6, RZ ;  /* 0x00000006bba97c24 */ /* 0x000fe2000f8e02ff */
[C---:B---3--:R-:W-:Y:S04]  /*88a0*/  HMMA.16816.F32 R12, R172.reuse, R180, R12 ;  /* 0x000000b4ac0c723c */ /* 0x048fe8000000180c */
[C---:B------:R-:W-:Y:S02]  /*88b0*/  IMAD R168, R184.reuse, UR7, R168 ;  /* 0x00000007b8a87c24 */ /* 0x040fe4000f8e02a8 */
[----:B------:R-:W-:Y:S01]  /*88c0*/  IMAD.WIDE.U32 R184, R184, UR6, RZ ;  /* 0x00000006b8b87c25 */ /* 0x000fe2000f8e00ff */
[C---:B------:R-:W-:Y:S04]  /*88d0*/  HMMA.16816.F32 R16, R172.reuse, R182, R16 ;  /* 0x000000b6ac10723c */ /* 0x040fe80000001810 */
[-C--:B------:R-:W-:Y:S01]  /*88e0*/  LEA R178, P0, R184, R241.reuse, 0x1 ;  /* 0x000000f1b8b27211 */ /* 0x080fe200078008ff */
[----:B------:R-:W-:Y:S02]  /*88f0*/  IMAD.IADD R168, R185, 0x1, R168 ;  /* 0x00000001b9a87824 */ /* 0x000fe400078e02a8 */
[----:B------:R-:W-:Y:S04]  /*8900*/  IMAD R169, R186, UR7, R169 ;  /* 0x00000007baa97c24 */ /* 0x000fe8000f8e02a9 */
[-C--:B------:R-:W-:Y:S01]  /*8910*/  LEA.HI.X R179, R184, R240.reuse, R168, 0x1, P0 ;  /* 0x000000f0b8b37211 */ /* 0x080fe200000f0ca8 */
[----:B------:R-:W-:Y:S01]  /*8920*/  IMAD.IADD R169, R171, 0x1, R169 ;  /* 0x00000001aba97824 */ /* 0x000fe200078e02a9 */
[----:B------:R-:W-:Y:S01]  /*8930*/  LEA R176, P0, R170, R241, 0x1 ;  /* 0x000000f1aab07211 */ /* 0x000fe200078008ff */
[----:B------:R-:W-:Y:S03]  /*8940*/  IMAD R0, R2, -0x40, R242 ;  /* 0xffffffc002007824 */ /* 0x000fe600078e02f2 */
[----:B------:R-:W-:Y:S01]  /*8950*/  LEA.HI.X R177, R170, R240, R169, 0x1, P0 ;  /* 0x000000f0aab17211 */ /* 0x000fe200000f0ca9 */
[C---:B------:R-:W-:Y:S01]  /*8960*/  VIADD R186, R0.reuse, 0xffffffff ;  /* 0xffffffff00ba7836 */ /* 0x040fe20000000000 */
[----:B------:R-:W1:Y:S01]  /*8970*/  LDSM.16.M88.4 R168, [R201+0x7000] ;  /* 0x00700000c9a8783b */ /* 0x000e620000000200 */
[C---:B------:R-:W-:Y:S02]  /*8980*/  VIADD R2, R0.reuse, 0x8 ;  /* 0x0000000800027836 */ /* 0x040fe40000000000 */
[----:B------:R-:W-:Y:S01]  /*8990*/  VIADD R184, R0, 0xfffffff0 ;  /* 0xfffffff000b87836 */ /* 0x000fe20000000000 */
[----:B------:R-:W-:Y:S01]  /*89a0*/  ISETP.GE.AND P6, PT, R186, RZ, PT ;  /* 0x000000ffba00720c */ /* 0x000fe20003fc6270 */
[----:B------:R-:W-:Y:S01]  /*89b0*/  VIADD R188, R0, 0xfffffff8 ;  /* 0xfffffff800bc7836 */ /* 0x000fe20000000000 */
[----:B------:R-:W-:Y:S01]  /*89c0*/  ISETP.GE.AND P5, PT, R2, RZ, PT ;  /* 0x000000ff0200720c */ /* 0x000fe20003fa6270 */
[C---:B------:R-:W-:Y:S02]  /*89d0*/  VIADD R187, R0.reuse, 0xfffffff7 ;  /* 0xfffffff700bb7836 */ /* 0x040fe40000000000 */
[----:B------:R-:W-:Y:S01]  /*89e0*/  VIADD R189, R0, 0xffffffe7 ;  /* 0xffffffe700bd7836 */ /* 0x000fe20000000000 */
[----:B------:R-:W-:Y:S01]  /*89f0*/  ISETP.GE.AND P0, PT, R188, RZ, PT ;  /* 0x000000ffbc00720c */ /* 0x000fe20003f06270 */
[C---:B------:R-:W-:Y:S02]  /*8a00*/  VIADD R185, R0.reuse, 0xffffffef ;  /* 0xffffffef00b97836 */ /* 0x040fe40000000000 */
[C---:B------:R-:W-:Y:S02]  /*8a10*/  VIADD R190, R0.reuse, 0xffffffe8 ;  /* 0xffffffe800be7836 */ /* 0x040fe40000000000 */
[C---:B------:R-:W-:Y:S02]  /*8a20*/  VIADD R183, R0.reuse, 0xffffffe0 ;  /* 0xffffffe000b77836 */ /* 0x040fe40000000000 */
[C---:B------:R-:W-:Y:S01]  /*8a30*/  @!P6 IADD3 R186, -R0.reuse, 0x1, RZ ;  /* 0x0000000100bae810 */ /* 0x040fe20007ffe1ff */
[----:B------:R-:W-:Y:S01]  /*8a40*/  VIADD R182, R0, 0xffffffdf ;  /* 0xffffffdf00b67836 */ /* 0x000fe20000000000 */
[----:B------:R-:W-:Y:S01]  /*8a50*/  ISETP.GE.AND P6, PT, R184, RZ, PT ;  /* 0x000000ffb800720c */ /* 0x000fe20003fc6270 */
[C---:B------:R-:W-:Y:S01]  /*8a60*/  VIADD R181, R0.reuse, 0xffffffd0 ;  /* 0xffffffd000b57836 */ /* 0x040fe20000000000 */
[C---:B------:R-:W-:Y:S01]  /*8a70*/  @!P5 IADD3 R2, -R0.reuse, -0x8, RZ ;  /* 0xfffffff80002d810 */ /* 0x040fe20007ffe1ff */
[C---:B------:R-:W-:Y:S01]  /*8a80*/  VIADD R191, R0.reuse, 0x7 ;  /* 0x0000000700bf7836 */ /* 0x040fe20000000000 */
[----:B------:R-:W-:Y:S02]  /*8a90*/  ISETP.GE.AND P5, PT, R187, RZ, PT ;  /* 0x000000ffbb00720c */ /* 0x000fe40003fa6270 */
[----:B------:R-:W-:Y:S02]  /*8aa0*/  I2FP.F32.S32 R2, R2 ;  /* 0x0000000200027245 */ /* 0x000fe40000201400 */
[----:B------:R-:W-:Y:S02]  /*8ab0*/  @!P0 IADD3 R188, -R0, 0x8, RZ ;  /* 0x0000000800bc8810 */ /* 0x000fe40007ffe1ff */
[----:B------:R-:W-:Y:S01]  /*8ac0*/  ISETP.GE.AND P0, PT, R185, RZ, PT ;  /* 0x000000ffb900720c */ /* 0x000fe20003f06270 */
[----:B------:R-:W-:Y:S01]  /*8ad0*/  FFMA.FTZ R6, R2, -UR5, R6 ;  /* 0x8000000502067c23 */ /* 0x000fe20008010006 */
[----:B------:R-:W-:Y:S02]  /*8ae0*/  IABS R2, R0 ;  /* 0x0000000000027213 */ /* 0x000fe40000000000 */
[C---:B------:R-:W-:Y:S02]  /*8af0*/  @!P6 IADD3 R184, -R0.reuse, 0x10, RZ ;  /* 0x0000001000b8e810 */ /* 0x040fe40007ffe1ff */
[----:B------:R-:W-:Y:S01]  /*8b00*/  ISETP.GE.AND P6, PT, R189, RZ, PT ;  /* 0x000000ffbd00720c */ /* 0x000fe20003fc6270 */
[----:B------:R-:W-:Y:S01]  /*8b10*/  IMAD.MOV.U32 R180, RZ, RZ, R2 ;  /* 0x000000ffffb47224 */ /* 0x000fe200078e0002 */
[C---:B------:R-:W-:Y:S01]  /*8b20*/  @!P5 IADD3 R187, -R0.reuse, 0x9, RZ ;  /* 0x0000000900bbd810 */ /* 0x040fe20007ffe1ff */
[----:B------:R-:W-:Y:S01]  /*8b30*/  VIADD R2, R0, 0xffffffd8 ;  /* 0xffffffd800027836 */ /* 0x000fe20000000000 */
[----:B------:R-:W-:Y:S01]  /*8b40*/  ISETP.GE.AND P5, PT, R190, RZ, PT ;  /* 0x000000ffbe00720c */ /* 0x000fe20003fa6270 */
[C---:B-1----:R-:W-:Y:S03]  /*8b50*/  HMMA.16816.F32 R20, R172.reuse, R168, R20 ;  /* 0x000000a8ac14723c */ /* 0x042fe60000001814 */
[C---:B------:R-:W-:Y:S02]  /*8b60*/  @!P0 IADD3 R185, -R0.reuse, 0x11, RZ ;  /* 0x0000001100b98810 */ /* 0x040fe40007ffe1ff */
[----:B------:R-:W-:Y:S01]  /*8b70*/  I2FP.F32.S32 R180, R180 ;  /* 0x000000b400b47245 */ /* 0x000fe20000201400 */
[C---:B------:R-:W-:Y:S01]  /*8b80*/  HMMA.16816.F32 R24, R172.reuse, R170, R24 ;  /* 0x000000aaac18723c */ /* 0x040fe20000001818 */
[----:B------:R-:W1:Y:S01]  /*8b90*/  LDSM.16.M88.4 R168, [R201+0x7800] ;  /* 0x00780000c9a8783b */ /* 0x000e620000000200 */
[----:B------:R-:W-:Y:S04]  /*8ba0*/  DEPBAR.LE SB0, 0x0 ;  /* 0x000080000000791a */ /* 0x000fe80000000000 */
[----:B------:R-:W-:Y:S01]  /*8bb0*/  @!P6 IADD3 R189, -R0, 0x19, RZ ;  /* 0x0000001900bde810 */ /* 0x000fe20007ffe1ff */
[----:B------:R-:W-:Y:S01]  /*8bc0*/  BAR.SYNC.DEFER_BLOCKING 0x0 ;  /* 0x0000000000007b1d */ /* 0x000fe20000010000 */
[----:B------:R-:W-:Y:S02]  /*8bd0*/  ISETP.GE.AND P6, PT, R2, RZ, PT ;  /* 0x000000ff0200720c */ /* 0x000fe40003fc6270 */
[----:B------:R-:W-:Y:S01]  /*8be0*/  ISETP.GE.AND P0, PT, R183, RZ, PT ;  /* 0x000000ffb700720c */ /* 0x000fe20003f06270 */
[----:B------:R-:W-:Y:S01]  /*8bf0*/  FFMA.FTZ R4, R180, -UR5, R4 ;  /* 0x80000005b4047c23 */ /* 0x000fe20008010004 */
[----:B------:R-:W-:Y:S01]  /*8c00*/  @!P5 IADD3 R190, -R0, 0x18, RZ ;  /* 0x0000001800bed810 */ /* 0x000fe20007ffe1ff */
[----:B------:R-:W-:Y:S01]  /*8c10*/  FFMA.FTZ R10, R180, -UR5, R10 ;  /* 0x80000005b40a7c23 */ /* 0x000fe2000801000a */
[----:B------:R-:W-:Y:S01]  /*8c20*/  ISETP.GE.AND P5, PT, R182, RZ, PT ;  /* 0x000000ffb600720c */ /* 0x000fe20003fa6270 */
[----:B------:R-:W-:Y:S01]  /*8c30*/  VIADD R180, R0, 0xffffffcf ;  /* 0xffffffcf00b47836 */ /* 0x000fe20000000000 */
[----:B------:R-:W-:Y:S02]  /*8c40*/  I2FP.F32.S32 R186, R186 ;  /* 0x000000ba00ba7245 */ /* 0x000fe40000201400 */
[----:B------:R-:W-:Y:S02]  /*8c50*/  I2FP.F32.S32 R188, R188 ;  /* 0x000000bc00bc7245 */ /* 0x000fe40000201400 */
[----:B------:R-:W-:Y:S01]  /*8c60*/  I2FP.F32.S32 R187, R187 ;  /* 0x000000bb00bb7245 */ /* 0x000fe20000201400 */
[----:B------:R-:W-:Y:S01]  /*8c70*/  FFMA.FTZ R5, R186, -UR5, R5 ;  /* 0x80000005ba057c23 */ /* 0x000fe20008010005 */
[----:B------:R-:W-:Y:S01]  /*8c80*/  @!P6 IADD3 R2, -R0, 0x28, RZ ;  /* 0x000000280002e810 */ /* 0x000fe20007ffe1ff */
[----:B------:R-:W-:Y:S01]  /*8c90*/  FFMA.FTZ R11, R186, -UR5, R11 ;  /* 0x80000005ba0b7c23 */ /* 0x000fe2000801000b */
[----:B------:R-:W-:Y:S01]  /*8ca0*/  ISETP.GE.AND P6, PT, R180, RZ, PT ;  /* 0x000000ffb400720c */ /* 0x000fe20003fc6270 */
[C---:B------:R-:W-:Y:S01]  /*8cb0*/  VIADD R186, R0.reuse, 0xffffffd7 ;  /* 0xffffffd700ba7836 */ /* 0x040fe20000000000 */
[----:B------:R-:W-:Y:S01]  /*8cc0*/  @!P0 IADD3 R183, -R0, 0x20, RZ ;  /* 0x0000002000b78810 */ /* 0x000fe20007ffe1ff */
[----:B------:R-:W-:Y:S01]  /*8cd0*/  FFMA.FTZ R8, R188, -UR5, R8 ;  /* 0x80000005bc087c23 */ /* 0x000fe20008010008 */
[----:B------:R-:W-:Y:S01]  /*8ce0*/  @!P5 IADD3 R182, -R0, 0x21, RZ ;  /* 0x0000002100b6d810 */ /* 0x000fe20007ffe1ff */
[----:B------:R-:W-:Y:S01]  /*8cf0*/  FFMA.FTZ R9, R187, -UR5, R9 ;  /* 0x80000005bb097c23 */ /* 0x000fe20008010009 */
[----:B------:R-:W-:Y:S01]  /*8d00*/  ISETP.GE.AND P0, PT, R186, RZ, PT ;  /* 0x000000ffba00720c */ /* 0x000fe20003f06270 */
[----:B------:R-:W-:Y:S01]  /*8d10*/  FFMA.FTZ R14, R188, -UR5, R14 ;  /* 0x80000005bc0e7c23 */ /* 0x000fe2000801000e */
[----:B------:R-:W-:Y:S01]  /*8d20*/  ISETP.GE.AND P5, PT, R181, RZ, PT ;  /* 0x000000ffb500720c */ /* 0x000fe20003fa6270 */
[----:B------:R-:W-:Y:S01]  /*8d30*/  FFMA.FTZ R15, R187, -UR5, R15 ;  /* 0x80000005bb0f7c23 */ /* 0x000fe2000801000f */
[----:B------:R-:W-:Y:S01]  /*8d40*/  I2FP.F32.S32 R184, R184 ;  /* 0x000000b800b87245 */ /* 0x000fe20000201400 */
[C---:B------:R-:W-:Y:S01]  /*8d50*/  VIADD R188, R0.reuse, 0xffffffc8 ;  /* 0xffffffc800bc7836 */ /* 0x040fe20000000000 */
[----:B------:R-:W-:Y:S01]  /*8d60*/  I2FP.F32.S32 R185, R185 ;  /* 0x000000b900b97245 */ /* 0x000fe20000201400 */
[C---:B------:R-:W-:Y:S01]  /*8d70*/  VIADD R187, R0.reuse, 0xffffffc7 ;  /* 0xffffffc700bb7836 */ /* 0x040fe20000000000 */
[----:B------:R-:W-:Y:S01]  /*8d80*/  @!P6 IADD3 R180, -R0, 0x31, RZ ;  /* 0x0000003100b4e810 */ /* 0x000fe20007ffe1ff */
[----:B------:R-:W-:Y:S01]  /*8d90*/  FFMA.FTZ R12, R184, -UR5, R12 ;  /* 0x80000005b80c7c23 */ /* 0x000fe2000801000c */
[----:B------:R-:W-:Y:S01]  /*8da0*/  ISETP.GE.AND P6, PT, R191, RZ, PT ;  /* 0x000000ffbf00720c */ /* 0x000fe20003fc6270 */
[C---:B-1----:R-:W-:Y:S05]  /*8db0*/  HMMA.16816.F32 R28, R172.reuse, R168, R28 ;  /* 0x000000a8ac1c723c */ /* 0x042fea000000181c */
[----:B------:R-:W-:Y:S01]  /*8dc0*/  @!P0 IADD3 R186, -R0, 0x29, RZ ;  /* 0x0000002900ba8810 */ /* 0x000fe20007ffe1ff */
[----:B------:R-:W-:Y:S01]  /*8dd0*/  FFMA.FTZ R18, R184, -UR5, R18 ;  /* 0x80000005b8127c23 */ /* 0x000fe20008010012 */
[----:B------:R-:W-:Y:S01]  /*8de0*/  @!P5 IADD3 R181, -R0, 0x30, RZ ;  /* 0x0000003000b5d810 */ /* 0x000fe20007ffe1ff */
[----:B------:R-:W-:Y:S01]  /*8df0*/  FFMA.FTZ R13, R185, -UR5, R13 ;  /* 0x80000005b90d7c23 */ /* 0x000fe2000801000d */
[----:B------:R-:W-:Y:S01]  /*8e00*/  ISETP.GE.AND P0, PT, R188, RZ, PT ;  /* 0x000000ffbc00720c */ /* 0x000fe20003f06270 */
[----:B------:R-:W-:Y:S03]  /*8e10*/  HMMA.16816.F32 R32, R172, R170, R32 ;  /* 0x000000aaac20723c */ /* 0x000fe60000001820 */
[----:B------:R-:W-:Y:S01]  /*8e20*/  ISETP.GE.AND P5, PT, R187, RZ, PT ;  /* 0x000000ffbb00720c */ /* 0x000fe20003fa6270 */
[----:B------:R-:W-:Y:S01]  /*8e30*/  FFMA.FTZ R19, R185, -UR5, R19 ;  /* 0x80000005b9137c23 */ /* 0x000fe20008010013 */
[----:B------:R-:W-:Y:S02]  /*8e40*/  @!P6 IADD3 R191, -R0, -0x7, RZ ;  /* 0xfffffff900bfe810 */ /* 0x000fe40007ffe1ff */
[----:B------:R-:W-:Y:S04]  /*8e50*/  FMNMX.FTZ R184, R4, R3, !PT ;  /* 0x0000000304b87209 */ /* 0x000fe80007810000 */
[----:B------:R-:W-:Y:S02]  /*8e60*/  FMNMX.FTZ R184, R5, R184, !PT ;  /* 0x000000b805b87209 */ /* 0x000fe40007810000 */
[----:B------:R-:W-:Y:S02]  /*8e70*/  @!P0 IADD3 R188, -R0, 0x38, RZ ;  /* 0x0000003800bc8810 */ /* 0x000fe40007ffe1ff */
[----:B------:R-:W-:Y:S02]  /*8e80*/  FMNMX.FTZ R184, R8, R184, !PT ;  /* 0x000000b808b87209 */ /* 0x000fe40007810000 */
[----:B------:R-:W-:Y:S02]  /*8e90*/  @!P5 IADD3 R187, -R0, 0x39, RZ ;  /* 0x0000003900bbd810 */ /* 0x000fe40007ffe1ff */
[----:B------:R-:W-:Y:S02]  /*8ea0*/  I2FP.F32.S32 R0, R191 ;  /* 0x000000bf00007245 */ /* 0x000fe40000201400 */
[----:B------:R-:W-:Y:S02]  /*8eb0*/  FMNMX.FTZ R184, R9, R184, !PT ;  /* 0x000000b809b87209 */ /* 0x000fe40007810000 */
[----:B------:R-:W-:Y:S01]  /*8ec0*/  I2FP.F32.S32 R190, R190 ;  /* 0x000000be00be7245 */ /* 0x000fe20000201400 */
[----:B------:R-:W-:Y:S01]  /*8ed0*/  FFMA.FTZ R7, R0, -UR5, R7 ;  /* 0x8000000500077c23 */ /* 0x000fe20008010007 */
        /* <DEDUP_REMOVED lines=13> */
[----:B------:R-:W-:Y:S01]  /*8fb0*/  I2FP.F32.S32 R2, R2 ;  /* 0x0000000200027245 */ /* 0x000fe20000201400 */
        /* <DEDUP_REMOVED lines=42> */
[----:B------:R-:W-:Y:S06]  /*9260*/  @P5 BRA `(.L_x_1746) ;  /* 0xffffffdc00dc5947 */ /* 0x000fec000383ffff */
.L_x_1745:
[----:B------:R-:W2:Y:S01]  /*9270*/  SHFL.BFLY PT, R2, R0, 0x2, 0x1f ;  /* 0x0c401f0000027f89 */ /* 0x000ea200000e0000 */
[----:B------:R-:W-:Y:S01]  /*9280*/  USHF.L.U32 UR30, UR30, 0x1, URZ ;  /* 0x000000011e1e7899 */ /* 0x000fe2000800063f */
[----:B-1----:R-:W-:Y:S01]  /*9290*/  MOV R170, UR33 ;  /* 0x0000002100aa7c02 */ /* 0x002fe20008000f00 */
[----:B------:R-:W-:Y:S05]  /*92a0*/  UIADD3 UR12, UR33, -0x4498517b, URZ ;  /* 0xbb67ae85210c7890 */ /* 0x000fea000fffe03f */
[----:B------:R-:W1:Y:S01]  /*92b0*/  SHFL.BFLY PT, R168, R172, 0x2, 0x1f ;  /* 0x0c401f00aca87f89 */ /* 0x000e6200000e0000 */
[----:B------:R-:W-:Y:S01]  /*92c0*/  UIADD3 UR22, UR32, -0x61c88647, URZ ;  /* 0x9e3779b920167890 */ /* 0x000fe2000fffe03f */
[----:B------:R-:W-:Y:S01]  /*92d0*/  MOV R188, UR8 ;  /* 0x0000000800bc7c02 */ /* 0x000fe20008000f00 */
[----:B------:R-:W-:Y:S05]  /*92e0*/  UIADD3 UR21, UR32, 0x3c6ef372, URZ ;  /* 0x3c6ef37220157890 */ /* 0x000fea000fffe03f */
[----:B------:R-:W-:Y:S01]  /*92f0*/  STL [R1+0xc], R192 ;  /* 0x00000cc001007387 */ /* 0x000fe20000100800 */
[----:B------:R-:W-:Y:S01]  /*9300*/  LOP3.LUT R170, R249, UR30, R170, 0x96, !PT ;  /* 0x0000001ef9aa7c12 */ /* 0x000fe2000f8e96aa */
[----:B------:R-:W-:Y:S01]  /*9310*/  UIADD3 UR20, UR33, 0x76cf5d0a, URZ ;  /* 0x76cf5d0a21147890 */ /* 0x000fe2000fffe03f */
[----:B------:R-:W-:Y:S01]  /*9320*/  LOP3.LUT R169, R245, UR12, R248, 0x96, !PT ;  /* 0x0000000cf5a97c12 */ /* 0x000fe2000f8e96f8 */
[----:B------:R-:W-:Y:S01]  /*9330*/  STL [R1+0x8], R167 ;  /* 0x000008a701007387 */ /* 0x000fe20000100800 */
[----:B------:R-:W-:Y:S01]  /*9340*/  UIADD3 UR14, UR33, 0x32370b8f, URZ ;  /* 0x32370b8f210e7890 */ /* 0x000fe2000fffe03f */
[----:B------:R-:W-:Y:S01]  /*9350*/  IMAD.WIDE.U32 R170, R170, -0x326172a9, RZ ;  /* 0xcd9e8d57aaaa7825 */ /* 0x000fe200078e00ff */
[----:B------:R-:W-:Y:S01]  /*9360*/  UIADD3 UR15, UR32, -0x255992d5, URZ ;  /* 0xdaa66d2b200f7890 */ /* 0x000fe2000fffe03f */
[----:B------:R3:W-:Y:S01]  /*9370*/  STL [R1+0x4], R166 ;  /* 0x000004a601007387 */ /* 0x0007e20000100800 */
[----:B------:R-:W-:Y:S01]  /*9380*/  UIADD3 UR13, UR32, 0x78dde6e4, URZ ;  /* 0x78dde6e4200d7890 */ /* 0x000fe2000fffe03f */
[----:B------:R-:W-:Y:S01]  /*9390*/  PRMT R188, R188, R227, UR8 ;  /* 0x00000008bcbc7e16 */ /* 0x000fe200080000e3 */
[----:B------:R-:W-:Y:S01]  /*93a0*/  UIADD3 UR12, UR33, -0x126145ec, URZ ;  /* 0xed9eba14210c7890 */ /* 0x000fe2000fffe03f */
[----:B------:R-:W-:Y:S01]  /*93b0*/  LDSM.16.MT88.4 R176, [R207+0x18000] ;  /* 0x01800000cfb0783b */ /* 0x000fe20000004200 */
[----:B------:R-:W-:Y:S02]  /*93c0*/  UIADD3 UR24, UR32, -0x4ab325aa, URZ ;  /* 0xb54cda5620187890 */ /* 0x000fe4000fffe03f */
[----:B------:R-:W-:Y:S02]  /*93d0*/  UIADD3 UR23, UR33, 0x646e171e, URZ ;  /* 0x646e171e21177890 */ /* 0x000fe4000fffe03f */
[----:B------:R-:W-:Y:S02]  /*93e0*/  UIADD3 UR30, UR30, 0x1, URZ ;  /* 0x000000011e1e7890 */ /* 0x000fe4000fffe03f */
[----:B------:R-:W-:Y:S01]  /*93f0*/  UIADD3 UR11, UR11, 0x1, URZ ;  /* 0x000000010b0b7890 */ /* 0x000fe2000fffe03f */
[----:B------:R-:W-:Y:S01]  /*9400*/  STL [R1], R165 ;  /* 0x000000a501007387 */ /* 0x000fe20000100800 */
[----:B---3--:R-:W-:Y:S05]  /*9410*/  IMAD.WIDE.U32 R166, R169, -0x326172a9, RZ ;  /* 0xcd9e8d57a9a67825 */ /* 0x008fea00078e00ff */
[----:B------:R-:W-:Y:S02]  /*9420*/  LOP3.LUT R170, R167, UR21, R170, 0x96, !PT ;  /* 0x00000015a7aa7c12 */ /* 0x000fe4000f8e96aa */
[----:B--2---:R-:W-:Y:S02]  /*9430*/  FMNMX.FTZ R2, R0, R2, !PT ;  /* 0x0000000200027209 */ /* 0x004fe40007810000 */
[----:B-1----:R-:W-:Y:S03]  /*9440*/  FMNMX.FTZ R172, R172, R168, !PT ;  /* 0x000000a8acac7209 */ /* 0x002fe60007810000 */
[----:B------:R-:W1:Y:S08]  /*9450*/  SHFL.BFLY PT, R0, R2, 0x1, 0x1f ;  /* 0x0c201f0002007f89 */ /* 0x000e7000000e0000 */
[----:B------:R-:W2:Y:S01]  /*9460*/  SHFL.BFLY PT, R168, R172, 0x1, 0x1f ;  /* 0x0c201f00aca87f89 */ /* 0x000ea200000e0000 */
[----:B-1----:R-:W-:Y:S02]  /*9470*/  FMNMX.FTZ R0, R2, R0, !PT ;  /* 0x0000000002007209 */ /* 0x002fe40007810000 */
[----:B--2---:R-:W-:Y:S03]  /*9480*/  FMNMX.FTZ R2, R172, R168, !PT ;  /* 0x000000a8ac027209 */ /* 0x004fe60007810000 */
[----:B------:R-:W-:Y:S01]  /*9490*/  FMUL.FTZ R189, R0, UR4 ;  /* 0x0000000400bd7c20 */ /* 0x000fe20008410000 */
[----:B------:R-:W-:Y:S01]  /*94a0*/  LOP3.LUT R168, R171, UR22, R246, 0x96, !PT ;  /* 0x00000016aba87c12 */ /* 0x000fe2000f8e96f6 */
[----:B------:R-:W-:Y:S01]  /*94b0*/  IMAD.WIDE.U32 R170, R170, -0x2daee0ad, RZ ;  /* 0xd2511f53aaaa7825 */ /* 0x000fe200078e00ff */
[C---:B------:R-:W-:Y:S03]  /*94c0*/  FSETP.NEU.FTZ.AND P0, PT, R2.reuse, -INF , PT ;  /* 0xff8000000200780b */ /* 0x040fe60003f1d000 */
[----:B------:R-:W-:Y:S01]  /*94d0*/  FMUL.FTZ R190, R2, UR4 ;  /* 0x0000000402be7c20 */ /* 0x000fe20008410000 */
[----:B------:R-:W-:Y:S04]  /*94e0*/  IMAD.WIDE.U32 R168, R168, -0x2daee0ad, RZ ;  /* 0xd2511f53a8a87825 */ /* 0x000fe800078e00ff */
[----:B------:R-:W-:Y:S01]  /*94f0*/  FADD.FTZ R164, -R0, R164 ;  /* 0x000000a400a47221 */ /* 0x000fe20000010100 */
[----:B------:R-:W-:Y:S01]  /*9500*/  FADD.FTZ R3, -R2, R3 ;  /* 0x0000000302037221 */ /* 0x000fe20000010100 */
[----:B------:R-:W-:Y:S02]  /*9510*/  FSEL R190, R190, RZ, P0 ;  /* 0x000000ffbebe7208 */ /* 0x000fe40000000000 */
[----:B------:R-:W-:Y:S01]  /*9520*/  FMUL.FTZ R164, R164, UR4 ;  /* 0x00000004a4a47c20 */ /* 0x000fe20008410000 */
[----:B------:R-:W-:Y:S01]  /*9530*/  LOP3.LUT R169, R169, UR20, R244, 0x96, !PT ;  /* 0x00000014a9a97c12 */ /* 0x000fe2000f8e96f4 */
[----:B------:R-:W-:Y:S01]  /*9540*/  FMUL.FTZ R3, R3, UR4 ;  /* 0x0000000403037c20 */ /* 0x000fe20008410000 */
[----:B------:R-:W-:Y:S01]  /*9550*/  LOP3.LUT R168, R171, UR14, R168, 0x96, !PT ;  /* 0x0000000eaba87c12 */ /* 0x000fe2000f8e96a8 */
[--C-:B------:R-:W-:Y:S01]  /*9560*/  FFMA.FTZ R183, R8, UR4, -R190.reuse ;  /* 0x0000000408b77c23 */ /* 0x100fe200080108be */
[--C-:B------:R-:W-:Y:S01]  /*9570*/  FFMA.FTZ R182, R9, UR4, -R190.reuse ;  /* 0x0000000409b67c23 */ /* 0x100fe200080108be */
[----:B------:R-:W-:Y:S01]  /*9580*/  IMAD.WIDE.U32 R172, R169, -0x326172a9, RZ ;  /* 0xcd9e8d57a9ac7825 */ /* 0x000fe200078e00ff */
[----:B------:R-:W-:Y:S01]  /*9590*/  FSETP.NEU.FTZ.AND P0, PT, R0, -INF , PT ;  /* 0xff8000000000780b */ /* 0x000fe20003f1d000 */
[----:B------:R-:W1:Y:S02]  /*95a0*/  MUFU.EX2 R164, R164 ;  /* 0x000000a400a47308 */ /* 0x000e640000000800 */
[----:B------:R-:W-:Y:S01]  /*95b0*/  FFMA.FTZ R186, R4, UR4, -R190 ;  /* 0x0000000404ba7c23 */ /* 0x000fe200080108be */
[----:B------:R-:W-:Y:S01]  /*95c0*/  IMAD.WIDE.U32 R168, R168, -0x326172a9, RZ ;  /* 0xcd9e8d57a8a87825 */ /* 0x000fe200078e00ff */
[----:B------:R-:W-:Y:S02]  /*95d0*/  LOP3.LUT R8, R173, UR15, R166, 0x96, !PT ;  /* 0x0000000fad087c12 */ /* 0x000fe4000f8e96a6 */
[----:B------:R-:W-:Y:S01]  /*95e0*/  FSEL R189, R189, RZ, P0 ;  /* 0x000000ffbdbd7208 */ /* 0x000fe20000000000 */
[----:B------:R-:W-:Y:S01]  /*95f0*/  FFMA.FTZ R184, R5, UR4, -R190 ;  /* 0x0000000405b87c23 */ /* 0x000fe200080108be */
[----:B------:R-:W-:Y:S01]  /*9600*/  LOP3.LUT R9, R169, UR13, R172, 0x96, !PT ;  /* 0x0000000da9097c12 */ /* 0x000fe2000f8e96ac */
[----:B------:R-:W-:Y:S01]  /*9610*/  IMAD.WIDE.U32 R172, R8, -0x2daee0ad, RZ ;  /* 0xd2511f5308ac7825 */ /* 0x000fe200078e00ff */
[----:B------:R-:W-:Y:S03]  /*9620*/  MUFU.EX2 R183, R183 ;  /* 0x000000b700b77308 */ /* 0x000fe60000000800 */
[--C-:B------:R-:W-:Y:S01]  /*9630*/  FFMA.FTZ R181, R10, UR4, -R189.reuse ;  /* 0x000000040ab57c23 */ /* 0x100fe200080108bd */
[----:B------:R-:W-:Y:S01]  /*9640*/  IMAD.WIDE.U32 R174, R9, -0x2daee0ad, RZ ;  /* 0xd2511f5309ae7825 */ /* 0x000fe200078e00ff */
[----:B------:R-:W-:Y:S03]  /*9650*/  LOP3.LUT R4, R173, UR12, R170, 0x96, !PT ;  /* 0x0000000cad047c12 */ /* 0x000fe6000f8e96aa */
[--C-:B------:R-:W-:Y:S01]  /*9660*/  FFMA.FTZ R180, R11, UR4, -R189.reuse ;  /* 0x000000040bb47c23 */ /* 0x100fe200080108bd */
[--C-:B------:R-:W-:Y:S01]  /*9670*/  FFMA.FTZ R187, R6, UR4, -R189.reuse ;  /* 0x0000000406bb7c23 */ /* 0x100fe200080108bd */
[----:B------:R-:W-:Y:S01]  /*9680*/  LOP3.LUT R8, R175, UR9, R172, 0x96, !PT ;  /* 0x00000009af087c12 */ /* 0x000fe2000f8e96ac */
[----:B------:R-:W-:Y:S01]  /*9690*/  IMAD.WIDE.U32 R10, R4, -0x326172a9, RZ ;  /* 0xcd9e8d57040a7825 */ /* 0x000fe200078e00ff */
[----:B------:R-:W-:Y:S01]  /*96a0*/  MOV R9, R175 ;  /* 0x000000af00097202 */ /* 0x000fe20000000f00 */
[----:B------:R-:W2:Y:S02]  /*96b0*/  MUFU.EX2 R182, R182 ;  /* 0x000000b600b67308 */ /* 0x000ea40000000800 */
[----:B------:R-:W-:Y:S01]  /*96c0*/  FFMA.FTZ R185, R7, UR4, -R189 ;  /* 0x0000000407b97c23 */ /* 0x000fe200080108bd */
[----:B------:R-:W-:Y:S01]  /*96d0*/  IMAD.WIDE.U32 R172, R8, -0x326172a9, RZ ;  /* 0xcd9e8d5708ac7825 */ /* 0x000fe200078e00ff */
[----:B------:R-:W-:Y:S03]  /*96e0*/  LOP3.LUT R191, R11, UR10, R168, 0x96, !PT ;  /* 0x0000000a0bbf7c12 */ /* 0x000fe6000f8e96a8 */
[C---:B-1----:R-:W-:Y:S01]  /*96f0*/  FMUL.FTZ R11, R164.reuse, R159 ;  /* 0x0000009fa40b7220 */ /* 0x042fe20000410000 */
[----:B------:R-:W-:Y:S01]  /*9700*/  FMUL.FTZ R38, R164, R38 ;  /* 0x00000026a4267220 */ /* 0x000fe20000410000 */
[----:B------:R-:W-:Y:S01]  /*9710*/  LOP3.LUT R8, R172, 0xffff, RZ, 0xc0, !PT ;  /* 0x0000ffffac087812 */ /* 0x000fe200078ec0ff */
[----:B------:R-:W-:Y:S01]  /*9720*/  MUFU.EX2 R181, R181 ;  /* 0x000000b500b57308 */ /* 0x000fe20000000800 */
[----:B------:R-:W-:Y:S01]  /*9730*/  SHF.R.U32.HI R171, RZ, 0x10, R172 ;  /* 0x00000010ffab7819 */ /* 0x000fe200000116ac */
[C---:B------:R-:W-:Y:S01]  /*9740*/  FMUL.FTZ R39, R164.reuse, R39 ;  /* 0x00000027a4277220 */ /* 0x040fe20000410000 */
[----:B------:R-:W-:Y:S01]  /*9750*/  SHF.R.U32.HI R5, RZ, 0x8, R8 ;  /* 0x00000008ff057819 */ /* 0x000fe20000011608 */
[----:B------:R-:W-:Y:S01]  /*9760*/  FMUL.FTZ R42, R164, R42 ;  /* 0x0000002aa42a7220 */ /* 0x000fe20000410000 */
[----:B------:R-:W-:Y:S01]  /*9770*/  LOP3.LUT R170, R172, 0xff, RZ, 0xc0, !PT ;  /* 0x000000ffacaa7812 */ /* 0x000fe200078ec0ff */
[C---:B------:R-:W-:Y:S01]  /*9780*/  FMUL.FTZ R43, R164.reuse, R43 ;  /* 0x0000002ba42b7220 */ /* 0x040fe20000410000 */
[----:B------:R-:W-:Y:S03]  /*9790*/  SHF.R.U32.HI R4, RZ, 0x18, R172 ;  /* 0x00000018ff047819 */ /* 0x000fe600000116ac */
[----:B------:R-:W1:Y:S01]  /*97a0*/  MUFU.EX2 R180, R180 ;  /* 0x000000b400b47308 */ /* 0x000e620000000800 */
[----:B------:R-:W-:Y:S01]  /*97b0*/  MOV R8, R174 ;  /* 0x000000ae00087202 */ /* 0x000fe20000000f00 */
[C---:B------:R-:W-:Y:S01]  /*97c0*/  FMUL.FTZ R46, R164.reuse, R46 ;  /* 0x0000002ea42e7220 */ /* 0x040fe20000410000 */
[----:B------:R-:W-:Y:S01]  /*97d0*/  LOP3.LUT R169, R173, UR24, R10, 0x96, !PT ;  /* 0x00000018ada97c12 */ /* 0x000fe2000f8e960a */
[C---:B------:R-:W-:Y:S01]  /*97e0*/  FMUL.FTZ R10, R164.reuse, R158 ;  /* 0x0000009ea40a7220 */ /* 0x040fe20000410000 */
[----:B------:R-:W3:Y:S01]  /*97f0*/  LDSM.16.MT88.4 R172, [R209+0x18000] ;  /* 0x01800000d1ac783b */ /* 0x000ee20000004200 */
[----:B------:R-:W-:Y:S01]  /*9800*/  LOP3.LUT R171, R171, 0xff, RZ, 0xc0, !PT ;  /* 0x000000ffabab7812 */ /* 0x000fe200078ec0ff */
[C---:B------:R-:W-:Y:S03]  /*9810*/  FMUL.FTZ R47, R164.reuse, R47 ;  /* 0x0000002fa42f7220 */ /* 0x040fe60000410000 */
[----:B------:R-:W-:Y:S01]  /*9820*/  MUFU.EX2 R186, R186 ;  /* 0x000000ba00ba7308 */ /* 0x000fe20000000800 */
[C---:B------:R-:W-:Y:S01]  /*9830*/  LOP3.LUT R7, R169.reuse, 0xffff, RZ, 0xc0, !PT ;  /* 0x0000ffffa9077812 */ /* 0x040fe200078ec0ff */
[C---:B------:R-:W-:Y:S01]  /*9840*/  FMUL.FTZ R50, R164.reuse, R50 ;  /* 0x00000032a4327220 */ /* 0x040fe20000410000 */
[----:B------:R-:W-:Y:S01]  /*9850*/  SHF.R.U32.HI R6, RZ, 0x10, R169 ;  /* 0x00000010ff067819 */ /* 0x000fe200000116a9 */
[C---:B------:R-:W-:Y:S01]  /*9860*/  FMUL.FTZ R51, R164.reuse, R51 ;  /* 0x00000033a4337220 */ /* 0x040fe20000410000 */
[----:B------:R-:W-:Y:S01]  /*9870*/  LOP3.LUT R168, R169, 0xff, RZ, 0xc0, !PT ;  /* 0x000000ffa9a87812 */ /* 0x000fe200078ec0ff */
[----:B------:R-:W-:Y:S01]  /*9880*/  FMUL.FTZ R54, R164, R54 ;  /* 0x00000036a4367220 */ /* 0x000fe20000410000 */
[----:B------:R-:W-:Y:S03]  /*9890*/  PRMT R170, R170, 0x5410, R5 ;  /* 0x00005410aaaa7816 */ /* 0x000fe60000000005 */
[----:B------:R-:W4:Y:S01]  /*98a0*/  MUFU.EX2 R184, R184 ;  /* 0x000000b800b87308 */ /* 0x000f220000000800 */
[----:B------:R-:W-:Y:S01]  /*98b0*/  PRMT R171, R171, 0x5410, R4 ;  /* 0x00005410abab7816 */ /* 0x000fe20000000004 */
[C---:B------:R-:W-:Y:S01]  /*98c0*/  FMUL.FTZ R55, R164.reuse, R55 ;  /* 0x00000037a4377220 */ /* 0x040fe20000410000 */
[----:B------:R-:W-:Y:S01]  /*98d0*/  SHF.R.U32.HI R7, RZ, 0x8, R7 ;  /* 0x00000008ff077819 */ /* 0x000fe20000011607 */
[----:B------:R-:W-:Y:S01]  /*98e0*/  FMUL.FTZ R58, R164, R58 ;  /* 0x0000003aa43a7220 */ /* 0x000fe20000410000 */
[----:B------:R-:W-:Y:S01]  /*98f0*/  LOP3.LUT R6, R6, 0xff, RZ, 0xc0, !PT ;  /* 0x000000ff06067812 */ /* 0x000fe200078ec0ff */
[----:B------:R-:W-:Y:S01]  /*9900*/  FMUL.FTZ R59, R164, R59 ;  /* 0x0000003ba43b7220 */ /* 0x000fe20000410000 */
[----:B------:R-:W-:Y:S03]  /*9910*/  SHF.R.U32.HI R169, RZ, 0x18, R169 ;  /* 0x00000018ffa97819 */ /* 0x000fe600000116a9 */
[----:B------:R-:W-:Y:S01]  /*9920*/  MUFU.EX2 R187, R187 ;  /* 0x000000bb00bb7308 */ /* 0x000fe20000000800 */
[----:B------:R-:W-:Y:S01]  /*9930*/  PRMT R168, R168, 0x5410, R7 ;  /* 0x00005410a8a87816 */ /* 0x000fe20000000007 */
[----:B------:R-:W-:Y:S01]  /*9940*/  FMUL.FTZ R7, R164, R163 ;  /* 0x000000a3a4077220 */ /* 0x000fe20000410000 */
[----:B------:R-:W-:Y:S01]  /*9950*/  PRMT R169, R6, 0x5410, R169 ;  /* 0x0000541006a97816 */ /* 0x000fe200000000a9 */
[C---:B------:R-:W-:Y:S01]  /*9960*/  FMUL.FTZ R6, R164.reuse, R162 ;  /* 0x000000a2a4067220 */ /* 0x040fe20000410000 */
[--C-:B------:R-:W-:Y:S01]  /*9970*/  HSET2.LE.AND R170, R170, R188.reuse, PT ;  /* 0x000000bcaaaa7233 */ /* 0x100fe20003803000 */
[----:B------:R-:W-:Y:S01]  /*9980*/  FMUL.FTZ R62, R164, R62 ;  /* 0x0000003ea43e7220 */ /* 0x000fe20000410000 */
[--C-:B------:R-:W-:Y:S03]  /*9990*/  HSET2.LE.AND R171, R171, R188.reuse, PT ;  /* 0x000000bcabab7233 */ /* 0x100fe60003803000 */
[----:B------:R-:W3:Y:S01]  /*99a0*/  MUFU.EX2 R185, R185 ;  /* 0x000000b900b97308 */ /* 0x000ee20000000800 */
[----:B--2---:R-:W-:Y:S01]  /*99b0*/  F2FP.F16.F32.PACK_AB R5, R182, R183 ;  /* 0x000000b7b605723e */ /* 0x004fe200000000ff */
[----:B------:R-:W-:Y:S01]  /*99c0*/  FMUL.FTZ R63, R164, R63 ;  /* 0x0000003fa43f7220 */ /* 0x000fe20000410000 */
[----:B-1----:R-:W-:Y:S01]  /*99d0*/  F2FP.F16.F32.PACK_AB R4, R180, R181 ;  /* 0x000000b5b404723e */ /* 0x002fe200000000ff */
[----:B------:R-:W-:Y:S01]  /*99e0*/  FMUL.FTZ R66, R164, R66 ;  /* 0x00000042a4427220 */ /* 0x000fe20000410000 */
[----:B------:R-:W-:Y:S01]  /*99f0*/  LOP3.LUT R170, R170, R5, RZ, 0xc0, !PT ;  /* 0x00000005aaaa7212 */ /* 0x000fe200078ec0ff */
[C---:B------:R-:W-:Y:S01]  /*9a00*/  FMUL.FTZ R67, R164.reuse, R67 ;  /* 0x00000043a4437220 */ /* 0x040fe20000410000 */
[----:B------:R-:W-:Y:S03]  /*9a10*/  LOP3.LUT R171, R171, R4, RZ, 0xc0, !PT ;  /* 0x00000004abab7212 */ /* 0x000fe600078ec0ff */
[----:B------:R-:W1:Y:S01]  /*9a20*/  MUFU.EX2 R3, R3 ;  /* 0x0000000300037308 */ /* 0x000e620000000800 */
[--C-:B------:R-:W-:Y:S01]  /*9a30*/  HSET2.LE.AND R168, R168, R188.reuse, PT ;  /* 0x000000bca8a87233 */ /* 0x100fe20003803000 */
[C---:B------:R-:W-:Y:S01]  /*9a40*/  FMUL.FTZ R70, R164.reuse, R70 ;  /* 0x00000046a4467220 */ /* 0x040fe20000410000 */
[--C-:B------:R-:W-:Y:S01]  /*9a50*/  HSET2.LE.AND R169, R169, R188.reuse, PT ;  /* 0x000000bca9a97233 */ /* 0x100fe20003803000 */
[----:B------:R-:W-:Y:S01]  /*9a60*/  FMUL.FTZ R71, R164, R71 ;  /* 0x00000047a4477220 */ /* 0x000fe20000410000 */
[----:B----4-:R-:W-:Y:S01]  /*9a70*/  F2FP.F16.F32.PACK_AB R5, R184, R186 ;  /* 0x000000bab805723e */ /* 0x010fe200000000ff */
[C---:B------:R-:W-:Y:S01]  /*9a80*/  FMUL.FTZ R74, R164.reuse, R74 ;  /* 0x0000004aa44a7220 */ /* 0x040fe20000410000 */
[C---:B------:R-:W-:Y:S01]  /*9a90*/  FMUL.FTZ R75, R164.reuse, R75 ;  /* 0x0000004ba44b7220 */ /* 0x040fe20000410000 */
[C---:B------:R-:W-:Y:S01]  /*9aa0*/  FMUL.FTZ R78, R164.reuse, R78 ;  /* 0x0000004ea44e7220 */ /* 0x040fe20000410000 */
[----:B---3--:R-:W-:Y:S01]  /*9ab0*/  F2FP.F16.F32.PACK_AB R4, R185, R187 ;  /* 0x000000bbb904723e */ /* 0x008fe200000000ff */
[----:B------:R-:W-:Y:S01]  /*9ac0*/  FMUL.FTZ R79, R164, R79 ;  /* 0x0000004fa44f7220 */ /* 0x000fe20000410000 */
[----:B------:R-:W-:Y:S01]  /*9ad0*/  LOP3.LUT R168, R168, R5, RZ, 0xc0, !PT ;  /* 0x00000005a8a87212 */ /* 0x000fe200078ec0ff */
[C---:B------:R-:W-:Y:S01]  /*9ae0*/  FMUL.FTZ R82, R164.reuse, R82 ;  /* 0x00000052a4527220 */ /* 0x040fe20000410000 */
[----:B------:R-:W-:Y:S01]  /*9af0*/  LOP3.LUT R169, R169, R4, RZ, 0xc0, !PT ;  /* 0x00000004a9a97212 */ /* 0x000fe200078ec0ff */
[C---:B------:R-:W-:Y:S01]  /*9b00*/  FMUL.FTZ R83, R164.reuse, R83 ;  /* 0x00000053a4537220 */ /* 0x040fe20000410000 */
[C---:B------:R-:W-:Y:S01]  /*9b10*/  FMUL.FTZ R86, R164.reuse, R86 ;  /* 0x00000056a4567220 */ /* 0x040fe20000410000 */
[----:B------:R-:W-:Y:S01]  /*9b20*/  FMUL.FTZ R87, R164, R87 ;  /* 0x00000057a4577220 */ /* 0x000fe20000410000 */
[C---:B-1----:R-:W-:Y:S01]  /*9b30*/  FMUL.FTZ R4, R3.reuse, R160 ;  /* 0x000000a003047220 */ /* 0x042fe20000410000 */
[C---:B------:R-:W-:Y:S01]  /*9b40*/  FMUL.FTZ R5, R3.reuse, R161 ;  /* 0x000000a103057220 */ /* 0x040fe20000410000 */
[--C-:B------:R-:W-:Y:S01]  /*9b50*/  FFMA.FTZ R34, R34, UR4, -R189.reuse ;  /* 0x0000000422227c23 */ /* 0x100fe200080108bd */
[----:B------:R-:W1:Y:S01]  /*9b60*/  LDSM.16.MT88.4 R160, [R206+0x18000] ;  /* 0x01800000cea0783b */ /* 0x000e620000004200 */
[C---:B------:R-:W-:Y:S01]  /*9b70*/  FMUL.FTZ R44, R3.reuse, R44 ;  /* 0x0000002c032c7220 */ /* 0x040fe20000410000 */
[C---:B------:R-:W-:Y:S01]  /*9b80*/  FMUL.FTZ R45, R3.reuse, R45 ;  /* 0x0000002d032d7220 */ /* 0x040fe20000410000 */
[----:B------:R-:W-:Y:S01]  /*9b90*/  MUFU.EX2 R227, R34 ;  /* 0x0000002200e37308 */ /* 0x000fe20000000800 */
[C---:B------:R-:W-:Y:S01]  /*9ba0*/  FMUL.FTZ R48, R3.reuse, R48 ;  /* 0x0000003003307220 */ /* 0x040fe20000410000 */
[C---:B------:R-:W-:Y:S05]  /*9bb0*/  HMMA.16816.F32 R4, R168.reuse, R172, R4 ;  /* 0x000000aca804723c */ /* 0x040fea0000001804 */
[C---:B------:R-:W-:Y:S01]  /*9bc0*/  FMUL.FTZ R36, R3.reuse, R36 ;  /* 0x0000002403247220 */ /* 0x040fe20000410000 */
[C---:B------:R-:W-:Y:S01]  /*9bd0*/  FMUL.FTZ R37, R3.reuse, R37 ;  /* 0x0000002503257220 */ /* 0x040fe20000410000 */
[----:B------:R-:W-:Y:S01]  /*9be0*/  MOV R172, R8 ;  /* 0x0000000800ac7202 */ /* 0x000fe20000000f00 */
[C---:B------:R-:W-:Y:S03]  /*9bf0*/  FMUL.FTZ R8, R3.reuse, R156 ;  /* 0x0000009c03087220 */ /* 0x040fe60000410000 */
[----:B------:R-:W-:Y:S01]  /*9c00*/  MOV R173, R9 ;  /* 0x0000000900ad7202 */ /* 0x000fe20000000f00 */
[C---:B------:R-:W-:Y:S01]  /*9c10*/  FMUL.FTZ R9, R3.reuse, R157 ;  /* 0x0000009d03097220 */ /* 0x040fe20000410000 */
[C---:B------:R-:W-:Y:S01]  /*9c20*/  FMUL.FTZ R49, R3.reuse, R49 ;  /* 0x0000003103317220 */ /* 0x040fe20000410000 */
[----:B------:R-:W2:Y:S01]  /*9c30*/  LDSM.16.MT88.4 R156, [R205+0x18000] ;  /* 0x01800000cd9c783b */ /* 0x000ea20000004200 */
[C---:B------:R-:W-:Y:S01]  /*9c40*/  FMUL.FTZ R52, R3.reuse, R52 ;  /* 0x0000003403347220 */ /* 0x040fe20000410000 */
[C---:B------:R-:W-:Y:S01]  /*9c50*/  FMUL.FTZ R53, R3.reuse, R53 ;  /* 0x0000003503357220 */ /* 0x040fe20000410000 */
[C---:B------:R-:W-:Y:S01]  /*9c60*/  FMUL.FTZ R56, R3.reuse, R56 ;  /* 0x0000003803387220 */ /* 0x040fe20000410000 */
[C---:B------:R-:W-:Y:S01]  /*9c70*/  FMUL.FTZ R57, R3.reuse, R57 ;  /* 0x0000003903397220 */ /* 0x040fe20000410000 */
[C---:B------:R-:W-:Y:S03]  /*9c80*/  HMMA.16816.F32 R8, R168.reuse, R174, R8 ;  /* 0x000000aea808723c */ /* 0x040fe60000001808 */
[C---:B------:R-:W-:Y:S01]  /*9c90*/  FMUL.FTZ R60, R3.reuse, R60 ;  /* 0x0000003c033c7220 */ /* 0x040fe20000410000 */
[C---:B------:R-:W-:Y:S01]  /*9ca0*/  FMUL.FTZ R61, R3.reuse, R61 ;  /* 0x0000003d033d7220 */ /* 0x040fe20000410000 */
        /* <DEDUP_REMOVED lines=8> */
[C---:B------:R-:W-:Y:S01]  /*9d30*/  HMMA.16816.F32 R40, R168.reuse, R178, R40 ;  /* 0x000000b2a828723c */ /* 0x040fe20000001828 */
[----:B------:R-:W3:Y:S02]  /*9d40*/  LDSM.16.MT88.4 R172, [R209+0x1a000] ;  /* 0x01a00000d1ac783b */ /* 0x000ee40000004200 */
[C---:B------:R-:W-:Y:S01]  /*9d50*/  FMUL.FTZ R69, R3.reuse, R69 ;  /* 0x0000004503457220 */ /* 0x040fe20000410000 */
[C---:B------:R-:W-:Y:S01]  /*9d60*/  FMUL.FTZ R72, R3.reuse, R72 ;  /* 0x0000004803487220 */ /* 0x040fe20000410000 */
[C---:B------:R-:W-:Y:S01]  /*9d70*/  FMUL.FTZ R73, R3.reuse, R73 ;  /* 0x0000004903497220 */ /* 0x040fe20000410000 */
[C---:B-1----:R-:W-:Y:S05]  /*9d80*/  HMMA.16816.F32 R44, R168.reuse, R160, R44 ;  /* 0x000000a0a82c723c */ /* 0x042fea000000182c */
[C---:B------:R-:W-:Y:S01]  /*9d90*/  FMUL.FTZ R76, R3.reuse, R76 ;  /* 0x0000004c034c7220 */ /* 0x040fe20000410000 */
[C---:B------:R-:W-:Y:S01]  /*9da0*/  HMMA.16816.F32 R48, R168.reuse, R162, R48 ;  /* 0x000000a2a830723c */ /* 0x040fe20000001830 */
[----:B------:R-:W1:Y:S04]  /*9db0*/  LDSM.16.MT88.4 R160, [R207+0x1a000] ;  /* 0x01a00000cfa0783b */ /* 0x000e680000004200 */
[C---:B------:R-:W-:Y:S01]  /*9dc0*/  FMUL.FTZ R77, R3.reuse, R77 ;  /* 0x0000004d034d7220 */ /* 0x040fe20000410000 */
[C---:B--2---:R-:W-:Y:S05]  /*9dd0*/  HMMA.16816.F32 R52, R168.reuse, R156, R52 ;  /* 0x0000009ca834723c */ /* 0x044fea0000001834 */
[C---:B------:R-:W-:Y:S01]  /*9de0*/  FMUL.FTZ R80, R3.reuse, R80 ;  /* 0x0000005003507220 */ /* 0x040fe20000410000 */
[C---:B------:R-:W-:Y:S01]  /*9df0*/  HMMA.16816.F32 R56, R168.reuse, R158, R56 ;  /* 0x0000009ea838723c */ /* 0x040fe20000001838 */
[----:B------:R-:W2:Y:S04]  /*9e00*/  LDSM.16.MT88.4 R156, [R206+0x1a000] ;  /* 0x01a00000ce9c783b */ /* 0x000ea80000004200 */
        /* <DEDUP_REMOVED lines=13> */
[C---:B------:R-:W-:Y:S01]  /*9ee0*/  FMUL.FTZ R99, R164.reuse, R99 ;  /* 0x00000063a4637220 */ /* 0x040fe20000410000 */
[C---:B------:R-:W-:Y:S01]  /*9ef0*/  HMMA.16816.F32 R64, R168.reuse, R174, R64 ;  /* 0x000000aea840723c */ /* 0x040fe20000001840 */
[----:B------:R-:W3:Y:S04]  /*9f00*/  LDSM.16.MT88.4 R172, [R205+0x1a000] ;  /* 0x01a00000cdac783b */ /* 0x000ee80000004200 */
        /* <DEDUP_REMOVED lines=47> */
[----:B------:R-:W-:Y:S01]  /*a200*/  FMUL.FTZ R131, R164, R131 ;  /* 0x00000083a4837220 */ /* 0x000fe20000410000 */
[C---:B------:R-:W-:Y:S01]  /*a210*/  FMUL.FTZ R128, R3.reuse, R128 ;  /* 0x0000008003807220 */ /* 0x040fe20000410000 */
[----:B------:R-:W-:Y:S01]  /*a220*/  FMUL.FTZ R129, R3, R129 ;  /* 0x0000008103817220 */ /* 0x000fe20000410000 */
[C---:B------:R-:W-:Y:S01]  /*a230*/  HMMA.16816.F32 R112, R168.reuse, R174, R112 ;  /* 0x000000aea870723c */ /* 0x040fe20000001870 */
[----:B------:R-:W3:Y:S04]  /*a240*/  LDSM.16.MT88.4 R172, [R207+0x1e000] ;  /* 0x01e00000cfac783b */ /* 0x000ee80000004200 */
[--C-:B------:R-:W-:Y:S01]  /*a250*/  FFMA.FTZ R18, R18, UR4, -R189.reuse ;  /* 0x0000000412127c23 */ /* 0x100fe200080108bd */
[C---:B-1----:R-:W-:Y:S05]  /*a260*/  HMMA.16816.F32 R116, R168.reuse, R160, R116 ;  /* 0x000000a0a874723c */ /* 0x042fea0000001874 */
[----:B------:R-:W-:Y:S01]  /*a270*/  IMAD.WIDE.U32 R178, R191, -0x2daee0ad, RZ ;  /* 0xd2511f53bfb27825 */ /* 0x000fe200078e00ff */
[C---:B------:R-:W-:Y:S01]  /*a280*/  HMMA.16816.F32 R120, R168.reuse, R162, R120 ;  /* 0x000000a2a878723c */ /* 0x040fe20000001878 */
[----:B------:R-:W1:Y:S04]  /*a290*/  LDSM.16.MT88.4 R160, [R206+0x1e000] ;  /* 0x01e00000cea0783b */ /* 0x000e680000004200 */
[--C-:B------:R-:W-:Y:S01]  /*a2a0*/  FFMA.FTZ R32, R32, UR4, -R190.reuse ;  /* 0x0000000420207c23 */ /* 0x100fe200080108be */
        /* <DEDUP_REMOVED lines=8> */
[----:B------:R-:W-:Y:S01]  /*a330*/  FMUL.FTZ R139, R164, R139 ;  /* 0x0000008ba48b7220 */ /* 0x000fe20000410000 */
[C---:B------:R-:W-:Y:S01]  /*a340*/  FMUL.FTZ R136, R3.reuse, R136 ;  /* 0x0000008803887220 */ /* 0x040fe20000410000 */
[----:B------:R-:W-:Y:S01]  /*a350*/  FMUL.FTZ R137, R3, R137 ;  /* 0x0000008903897220 */ /* 0x000fe20000410000 */
[--C-:B------:R-:W-:Y:S01]  /*a360*/  FFMA.FTZ R31, R31, UR4, -R189.reuse ;  /* 0x000000041f1f7c23 */ /* 0x100fe200080108bd */
[--C-:B------:R-:W-:Y:S01]  /*a370*/  FFMA.FTZ R28, R28, UR4, -R190.reuse ;  /* 0x000000041c1c7c23 */ /* 0x100fe200080108be */
[--C-:B------:R-:W-:Y:S01]  /*a380*/  FFMA.FTZ R29, R29, UR4, -R190.reuse ;  /* 0x000000041d1d7c23 */ /* 0x100fe200080108be */
[C---:B---3--:R-:W-:Y:S03]  /*a390*/  HMMA.16816.F32 R132, R168.reuse, R172, R132 ;  /* 0x000000aca884723c */ /* 0x048fe60000001884 */
[--C-:B------:R-:W-:Y:S01]  /*a3a0*/  FFMA.FTZ R16, R16, UR4, -R190.reuse ;  /* 0x0000000410107c23 */ /* 0x100fe200080108be */
[----:B------:R-:W-:Y:S01]  /*a3b0*/  MUFU.EX2 R165, R29 ;  /* 0x0000001d00a57308 */ /* 0x000fe20000000800 */
[C---:B------:R-:W-:Y:S01]  /*a3c0*/  FMUL.FTZ R142, R164.reuse, R142 ;  /* 0x0000008ea48e7220 */ /* 0x040fe20000410000 */
[C---:B------:R-:W-:Y:S05]  /*a3d0*/  HMMA.16816.F32 R136, R168.reuse, R174, R136 ;  /* 0x000000aea888723c */ /* 0x040fea0000001888 */
[C---:B------:R-:W-:Y:S03]  /*a3e0*/  FMUL.FTZ R143, R164.reuse, R143 ;  /* 0x0000008fa48f7220 */ /* 0x040fe60000410000 */
[----:B------:R3:W-:Y:S03]  /*a3f0*/  MUFU.EX2 R173, R16 ;  /* 0x0000001000ad7308 */ /* 0x0007e60000000800 */
[C---:B------:R-:W-:Y:S01]  /*a400*/  FMUL.FTZ R140, R3.reuse, R140 ;  /* 0x0000008c038c7220 */ /* 0x040fe20000410000 */
[----:B------:R-:W-:Y:S01]  /*a410*/  FMUL.FTZ R141, R3, R141 ;  /* 0x0000008d038d7220 */ /* 0x000fe20000410000 */
[--C-:B------:R-:W-:Y:S01]  /*a420*/  FFMA.FTZ R172, R17, UR4, -R190.reuse ;  /* 0x0000000411ac7c23 */ /* 0x100fe200080108be */
[----:B------:R-:W-:Y:S01]  /*a430*/  MOV R17, R177 ;  /* 0x000000b100117202 */ /* 0x000fe20000000f00 */
[C---:B------:R-:W-:Y:S03]  /*a440*/  FMUL.FTZ R146, R164.reuse, R146 ;  /* 0x00000092a4927220 */ /* 0x040fe60000410000 */
[----:B------:R4:W-:Y:S01]  /*a450*/  MUFU.EX2 R174, R18 ;  /* 0x0000001200ae7308 */ /* 0x0009e20000000800 */
[C---:B-1----:R-:W-:Y:S03]  /*a460*/  HMMA.16816.F32 R140, R168.reuse, R160, R140 ;  /* 0x000000a0a88c723c */ /* 0x042fe6000000188c */
[C---:B------:R-:W-:Y:S01]  /*a470*/  FMUL.FTZ R147, R164.reuse, R147 ;  /* 0x00000093a4937220 */ /* 0x040fe20000410000 */
[C---:B------:R-:W-:Y:S01]  /*a480*/  FMUL.FTZ R144, R3.reuse, R144 ;  /* 0x0000009003907220 */ /* 0x040fe20000410000 */
[----:B------:R-:W-:Y:S01]  /*a490*/  FMUL.FTZ R145, R3, R145 ;  /* 0x0000009103917220 */ /* 0x000fe20000410000 */
[----:B------:R-:W-:Y:S01]  /*a4a0*/  FFMA.FTZ R175, R19, UR4, -R189 ;  /* 0x0000000413af7c23 */ /* 0x000fe200080108bd */
[----:B------:R-:W-:Y:S01]  /*a4b0*/  FMUL.FTZ R19, R164, R155 ;  /* 0x0000009ba4137220 */ /* 0x000fe20000410000 */
[----:B---3--:R-:W-:Y:S01]  /*a4c0*/  MOV R16, R176 ;  /* 0x000000b000107202 */ /* 0x008fe20000000f00 */
[----:B------:R-:W-:Y:S02]  /*a4d0*/  MUFU.EX2 R172, R172 ;  /* 0x000000ac00ac7308 */ /* 0x000fe40000000800 */
[----:B------:R-:W-:Y:S01]  /*a4e0*/  MOV R155, R17 ;  /* 0x00000011009b7202 */ /* 0x000fe20000000f00 */
[C---:B------:R-:W-:Y:S03]  /*a4f0*/  HMMA.16816.F32 R144, R168.reuse, R162, R144 ;  /* 0x000000a2a890723c */ /* 0x040fe60000001890 */
[--C-:B------:R-:W-:Y:S01]  /*a500*/  FFMA.FTZ R177, R12, UR4, -R190.reuse ;  /* 0x000000040cb17c23 */ /* 0x100fe200080108be */
[----:B----4-:R-:W-:Y:S01]  /*a510*/  FMUL.FTZ R18, R164, R154 ;  /* 0x0000009aa4127220 */ /* 0x010fe20000410000 */
[----:B------:R-:W-:Y:S01]  /*a520*/  MOV R154, R16 ;  /* 0x00000010009a7202 */ /* 0x000fe20000000f00 */
[C---:B------:R-:W-:Y:S01]  /*a530*/  FMUL.FTZ R16, R3.reuse, R152 ;  /* 0x0000009803107220 */ /* 0x040fe20000410000 */
[----:B------:R-:W-:Y:S01]  /*a540*/  FMUL.FTZ R17, R3, R153 ;  /* 0x0000009903117220 */ /* 0x000fe20000410000 */
[----:B------:R-:W-:Y:S01]  /*a550*/  FFMA.FTZ R176, R13, UR4, -R190 ;  /* 0x000000040db07c23 */ /* 0x000fe200080108be */
[----:B------:R-:W-:Y:S02]  /*a560*/  MUFU.EX2 R175, R175 ;  /* 0x000000af00af7308 */ /* 0x000fe40000000800 */
[----:B------:R-:W-:Y:S01]  /*a570*/  LOP3.LUT R12, R179, UR23, R154, 0x96, !PT ;  /* 0x00000017b30c7c12 */ /* 0x000fe2000f8e969a */
[----:B------:R-:W-:Y:S01]  /*a580*/  FFMA.FTZ R20, R20, UR4, -R190 ;  /* 0x0000000414147c23 */ /* 0x000fe200080108be */
[----:B------:R-:W1:Y:S01]  /*a590*/  LDSM.16.MT88.4 R152, [R209+0x18800] ;  /* 0x01880000d198783b */ /* 0x000e620000004200 */
[C---:B--2---:R-:W-:Y:S03]  /*a5a0*/  HMMA.16816.F32 R16, R168.reuse, R156, R16 ;  /* 0x0000009ca810723c */ /* 0x044fe60000001810 */
[--C-:B------:R-:W-:Y:S02]  /*a5b0*/  SHF.R.U32.HI R13, RZ, 0x10, R178.reuse ;  /* 0x00000010ff0d7819 */ /* 0x100fe400000116b2 */
[----:B------:R-:W-:Y:S01]  /*a5c0*/  MUFU.EX2 R177, R177 ;  /* 0x000000b100b17308 */ /* 0x000fe20000000800 */
[----:B------:R-:W-:Y:S01]  /*a5d0*/  SHF.R.U32.HI R161, RZ, 0x18, R178 ;  /* 0x00000018ffa17819 */ /* 0x000fe200000116b2 */
[----:B------:R-:W-:Y:S01]  /*a5e0*/  FFMA.FTZ R187, R164, R252, R187 ;  /* 0x000000fca4bb7223 */ /* 0x000fe200000100bb */
[----:B------:R-:W-:Y:S03]  /*a5f0*/  LOP3.LUT R162, R178, 0xffff, RZ, 0xc0, !PT ;  /* 0x0000ffffb2a27812 */ /* 0x000fe600078ec0ff */
[--C-:B------:R-:W-:Y:S01]  /*a600*/  FFMA.FTZ R179, R14, UR4, -R189.reuse ;  /* 0x000000040eb37c23 */ /* 0x100fe200080108bd */
[----:B------:R-:W-:Y:S01]  /*a610*/  LOP3.LUT R160, R178, 0xff, RZ, 0xc0, !PT ;  /* 0x000000ffb2a07812 */ /* 0x000fe200078ec0ff */
[----:B------:R-:W-:Y:S01]  /*a620*/  FFMA.FTZ R178, R15, UR4, -R189 ;  /* 0x000000040fb27c23 */ /* 0x000fe200080108bd */
[----:B------:R-:W-:Y:S01]  /*a630*/  SHF.R.U32.HI R162, RZ, 0x8, R162 ;  /* 0x00000008ffa27819 */ /* 0x000fe200000116a2 */
[----:B------:R-:W-:Y:S01]  /*a640*/  MUFU.EX2 R176, R176 ;  /* 0x000000b000b07308 */ /* 0x000fe20000000800 */
[----:B------:R-:W-:Y:S01]  /*a650*/  LOP3.LUT R156, R13, 0xff, RZ, 0xc0, !PT ;  /* 0x000000ff0d9c7812 */ /* 0x000fe200078ec0ff */
[----:B------:R-:W-:Y:S01]  /*a660*/  FMUL.FTZ R14, R164, R150 ;  /* 0x00000096a40e7220 */ /* 0x000fe20000410000 */
[----:B------:R-:W-:Y:S01]  /*a670*/  PRMT R160, R160, 0x5410, R162 ;  /* 0x00005410a0a07816 */ /* 0x000fe200000000a2 */
[----:B------:R-:W-:Y:S01]  /*a680*/  FMUL.FTZ R15, R164, R151 ;  /* 0x00000097a40f7220 */ /* 0x000fe20000410000 */
[--C-:B------:R-:W-:Y:S01]  /*a690*/  SHF.R.U32.HI R157, RZ, 0x10, R12.reuse ;  /* 0x00000010ff9d7819 */ /* 0x100fe2000001160c */
[C---:B------:R-:W-:Y:S01]  /*a6a0*/  FMUL.FTZ R13, R3.reuse, R149 ;  /* 0x00000095030d7220 */ /* 0x040fe20000410000 */
[C---:B------:R-:W-:Y:S03]  /*a6b0*/  LOP3.LUT R162, R12.reuse, 0xff, RZ, 0xc0, !PT ;  /* 0x000000ff0ca27812 */ /* 0x040fe600078ec0ff */
[----:B------:R-:W2:Y:S01]  /*a6c0*/  MUFU.EX2 R179, R179 ;  /* 0x000000b300b37308 */ /* 0x000ea20000000800 */
[----:B------:R-:W-:Y:S01]  /*a6d0*/  SHF.R.U32.HI R163, RZ, 0x18, R12 ;  /* 0x00000018ffa37819 */ /* 0x000fe2000001160c */
[C---:B------:R-:W-:Y:S01]  /*a6e0*/  FFMA.FTZ R186, R3.reuse, R243, R186 ;  /* 0x000000f303ba7223 */ /* 0x040fe200000100ba */
[----:B------:R-:W-:Y:S01]  /*a6f0*/  LOP3.LUT R191, R12, 0xffff, RZ, 0xc0, !PT ;  /* 0x0000ffff0cbf7812 */ /* 0x000fe200078ec0ff */
[----:B------:R-:W-:Y:S01]  /*a700*/  FMUL.FTZ R12, R3, R148 ;  /* 0x00000094030c7220 */ /* 0x000fe20000410000 */
[----:B------:R-:W-:Y:S01]  /*a710*/  LOP3.LUT R149, R157, 0xff, RZ, 0xc0, !PT ;  /* 0x000000ff9d957812 */ /* 0x000fe200078ec0ff */
[----:B------:R-:W-:Y:S01]  /*a720*/  FADD.FTZ R187, R185, R187 ;  /* 0x000000bbb9bb7221 */ /* 0x000fe20000010000 */
[----:B------:R-:W-:Y:S03]  /*a730*/  SHF.R.U32.HI R191, RZ, 0x8, R191 ;  /* 0x00000008ffbf7819 */ /* 0x000fe600000116bf */
[----:B------:R-:W3:Y:S01]  /*a740*/  MUFU.EX2 R178, R178 ;  /* 0x000000b200b27308 */ /* 0x000ee20000000800 */
[----:B------:R-:W-:Y:S01]  /*a750*/  PRMT R151, R156, 0x5410, R161 ;  /* 0x000054109c977816 */ /* 0x000fe200000000a1 */
[----:B------:R-:W-:Y:S01]  /*a760*/  FADD.FTZ R187, R181, R187 ;  /* 0x000000bbb5bb7221 */ /* 0x000fe20000010000 */
[----:B------:R-:W-:Y:S01]  /*a770*/  HMMA.16816.F32 R12, R168, R158, R12 ;  /* 0x0000009ea80c723c */ /* 0x000fe2000000180c */
[----:B------:R-:W4:Y:S02]  /*a780*/  LDSM.16.MT88.4 R156, [R207+0x18800] ;  /* 0x01880000cf9c783b */ /* 0x000f240000004200 */
[----:B------:R-:W-:Y:S01]  /*a790*/  PRMT R148, R162, 0x5410, R191 ;  /* 0x00005410a2947816 */ /* 0x000fe200000000bf */
[----:B------:R-:W-:Y:S01]  /*a7a0*/  FFMA.FTZ R191, R21, UR4, -R190 ;  /* 0x0000000415bf7c23 */ /* 0x000fe200080108be */
[----:B------:R-:W-:Y:S01]  /*a7b0*/  PRMT R149, R149, 0x5410, R163 ;  /* 0x0000541095957816 */ /* 0x000fe200000000a3 */
[----:B------:R-:W-:Y:S01]  /*a7c0*/  FFMA.FTZ R21, R22, UR4, -R189 ;  /* 0x0000000416157c23 */ /* 0x000fe200080108bd */
[--C-:B------:R-:W-:Y:S01]  /*a7d0*/  HSET2.LE.AND R150, R160, R188.reuse, PT ;  /* 0x000000bca0967233 */ /* 0x100fe20003803000 */
[----:B------:R-:W-:Y:S02]  /*a7e0*/  FADD.FTZ R187, R180, R187 ;  /* 0x000000bbb4bb7221 */ /* 0x000fe40000010000 */
[----:B------:R-:W-:Y:S01]  /*a7f0*/  MUFU.EX2 R191, R191 ;  /* 0x000000bf00bf7308 */ /* 0x000fe20000000800 */
[--C-:B------:R-:W-:Y:S01]  /*a800*/  HSET2.LE.AND R151, R151, R188.reuse, PT ;  /* 0x000000bc97977233 */ /* 0x100fe20003803000 */
[----:B--2---:R-:W-:Y:S01]  /*a810*/  FADD.FTZ R187, R179, R187 ;  /* 0x000000bbb3bb7221 */ /* 0x004fe20000010000 */
[--C-:B------:R-:W-:Y:S01]  /*a820*/  HSET2.LE.AND R148, R148, R188.reuse, PT ;  /* 0x000000bc94947233 */ /* 0x100fe20003803000 */
[----:B------:R-:W-:Y:S01]  /*a830*/  FADD.FTZ R186, R184, R186 ;  /* 0x000000bab8ba7221 */ /* 0x000fe20000010000 */
[--C-:B------:R-:W-:Y:S01]  /*a840*/  HSET2.LE.AND R149, R149, R188.reuse, PT ;  /* 0x000000bc95957233 */ /* 0x100fe20003803000 */
[----:B---3--:R-:W-:Y:S01]  /*a850*/  FADD.FTZ R187, R178, R187 ;  /* 0x000000bbb2bb7221 */ /* 0x008fe20000010000 */
        /* <DEDUP_REMOVED lines=8> */
[----:B------:R-:W-:Y:S01]  /*a8e0*/  LOP3.LUT R150, R150, R163, RZ, 0xc0, !PT ;  /* 0x000000a396967212 */ /* 0x000fe200078ec0ff */
[----:B------:R-:W-:Y:S01]  /*a8f0*/  FADD.FTZ R186, R177, R186 ;  /* 0x000000bab1ba7221 */ /* 0x000fe20000010000 */
[----:B------:R-:W-:Y:S02]  /*a900*/  LOP3.LUT R151, R151, R162, RZ, 0xc0, !PT ;  /* 0x000000a297977212 */ /* 0x000fe400078ec0ff */
[----:B------:R-:W-:Y:S01]  /*a910*/  LOP3.LUT R148, R148, R161, RZ, 0xc0, !PT ;  /* 0x000000a194947212 */ /* 0x000fe200078ec0ff */
[----:B------:R-:W-:Y:S01]  /*a920*/  FADD.FTZ R186, R176, R186 ;  /* 0x000000bab0ba7221 */ /* 0x000fe20000010000 */
[----:B------:R-:W-:Y:S02]  /*a930*/  LOP3.LUT R149, R149, R160, RZ, 0xc0, !PT ;  /* 0x000000a095957212 */ /* 0x000fe400078ec0ff */
[----:B------:R-:W2:Y:S01]  /*a940*/  LDSM.16.MT88.4 R160, [R206+0x18800] ;  /* 0x01880000cea0783b */ /* 0x000ea20000004200 */
[----:B------:R-:W-:Y:S01]  /*a950*/  MOV R168, UR30 ;  /* 0x0000001e00a87c02 */ /* 0x000fe20008000f00 */
[----:B------:R-:W-:Y:S03]  /*a960*/  FADD.FTZ R186, R173, R186 ;  /* 0x000000baadba7221 */ /* 0x000fe60000010000 */
[C---:B-1----:R-:W-:Y:S05]  /*a970*/  HMMA.16816.F32 R4, R148.reuse, R152, R4 ;  /* 0x000000989404723c */ /* 0x042fea0000001804 */
[----:B------:R-:W-:Y:S01]  /*a980*/  LOP3.LUT R168, R249, UR33, R168, 0x96, !PT ;  /* 0x00000021f9a87c12 */ /* 0x000fe2000f8e96a8 */
[C---:B------:R-:W-:Y:S01]  /*a990*/  HMMA.16816.F32 R8, R148.reuse, R154, R8 ;  /* 0x0000009a9408723c */ /* 0x040fe20000001808 */
[----:B------:R-:W1:Y:S04]  /*a9a0*/  LDSM.16.MT88.4 R152, [R205+0x18800] ;  /* 0x01880000cd98783b */ /* 0x000e680000004200 */
[----:B------:R-:W-:Y:S01]  /*a9b0*/  IMAD.WIDE.U32 R168, R168, -0x326172a9, RZ ;  /* 0xcd9e8d57a8a87825 */ /* 0x000fe200078e00ff */
[C---:B----4-:R-:W-:Y:S05]  /*a9c0*/  HMMA.16816.F32 R36, R148.reuse, R156, R36 ;  /* 0x0000009c9424723c */ /* 0x050fea0000001824 */
[----:B------:R-:W-:Y:S01]  /*a9d0*/  FADD.FTZ R186, R172, R186 ;  /* 0x000000baacba7221 */ /* 0x000fe20000010000 */
        /* <DEDUP_REMOVED lines=30> */
[C---:B------:R-:W-:Y:S05]  /*abc0*/  HMMA.16816.F32 R120, R148.reuse, R162, R120 ;  /* 0x000000a29478723c */ /* 0x040fea0000001878 */
[----:B------:R-:W-:Y:S01]  /*abd0*/  LOP3.LUT R160, R169, UR22, R246, 0x96, !PT ;  /* 0x00000016a9a07c12 */ /* 0x000fe2000f8e96f6 */
[C---:B-1----:R-:W-:Y:S06]  /*abe0*/  HMMA.16816.F32 R124, R148.reuse, R152, R124 ;  /* 0x00000098947c723c */ /* 0x042fec000000187c */
[C---:B------:R-:W-:Y:S05]  /*abf0*/  HMMA.16816.F32 R128, R148.reuse, R154, R128 ;  /* 0x0000009a9480723c */ /* 0x040fea0000001880 */
[----:B------:R-:W-:Y:S01]  /*ac00*/  LOP3.LUT R152, R167, UR21, R168, 0x96, !PT ;  /* 0x00000015a7987c12 */ /* 0x000fe2000f8e96a8 */
[C---:B---3--:R-:W-:Y:S05]  /*ac10*/  HMMA.16816.F32 R132, R148.reuse, R156, R132 ;  /* 0x0000009c9484723c */ /* 0x048fea0000001884 */
[----:B------:R-:W-:Y:S01]  /*ac20*/  IMAD.WIDE.U32 R168, R160, -0x2daee0ad, RZ ;  /* 0xd2511f53a0a87825 */ /* 0x000fe200078e00ff */
[C---:B------:R-:W-:Y:S01]  /*ac30*/  HMMA.16816.F32 R136, R148.reuse, R158, R136 ;  /* 0x0000009e9488723c */ /* 0x040fe20000001888 */
[----:B------:R-:W1:Y:S04]  /*ac40*/  LDSM.16.MT88.4 R160, [R206+0x1e800] ;  /* 0x01e80000cea0783b */ /* 0x000e680000004200 */
[----:B------:R-:W-:Y:S01]  /*ac50*/  IMAD.WIDE.U32 R154, R152, -0x2daee0ad, RZ ;  /* 0xd2511f53989a7825 */ /* 0x000fe200078e00ff */
[----:B------:R-:W-:Y:S05]  /*ac60*/  LOP3.LUT R153, R169, UR20, R244, 0x96, !PT ;  /* 0x00000014a9997c12 */ /* 0x000fea000f8e96f4 */
[----:B------:R-:W-:Y:S01]  /*ac70*/  LOP3.LUT R152, R155, UR14, R168, 0x96, !PT ;  /* 0x0000000e9b987c12 */ /* 0x000fe2000f8e96a8 */
[----:B------:R-:W-:Y:S04]  /*ac80*/  IMAD.WIDE.U32 R168, R153, -0x326172a9, RZ ;  /* 0xcd9e8d5799a87825 */ /* 0x000fe800078e00ff */
[----:B------:R-:W-:Y:S01]  /*ac90*/  IMAD.WIDE.U32 R170, R152, -0x326172a9, RZ ;  /* 0xcd9e8d5798aa7825 */ /* 0x000fe200078e00ff */
[----:B------:R-:W-:Y:S04]  /*aca0*/  LOP3.LUT R153, R169, UR15, R166, 0x96, !PT ;  /* 0x0000000fa9997c12 */ /* 0x000fe8000f8e96a6 */
[----:B------:R-:W-:Y:S01]  /*acb0*/  LOP3.LUT R152, R171, UR13, R168, 0x96, !PT ;  /* 0x0000000dab987c12 */ /* 0x000fe2000f8e96a8 */
[----:B------:R-:W-:Y:S04]  /*acc0*/  IMAD.WIDE.U32 R168, R153, -0x2daee0ad, RZ ;  /* 0xd2511f5399a87825 */ /* 0x000fe800078e00ff */
[----:B------:R-:W-:Y:S01]  /*acd0*/  IMAD.WIDE.U32 R156, R152, -0x2daee0ad, RZ ;  /* 0xd2511f53989c7825 */ /* 0x000fe200078e00ff */
[----:B------:R-:W-:Y:S03]  /*ace0*/  LOP3.LUT R153, R169, UR12, R154, 0x96, !PT ;  /* 0x0000000ca9997c12 */ /* 0x000fe6000f8e969a */
[--C-:B------:R-:W-:Y:S01]  /*acf0*/  FFMA.FTZ R169, R27, UR4, -R189.reuse ;  /* 0x000000041ba97c23 */ /* 0x100fe200080108bd */
[----:B------:R-:W-:Y:S01]  /*ad00*/  LOP3.LUT R152, R157, UR9, R168, 0x96, !PT ;  /* 0x000000099d987c12 */ /* 0x000fe2000f8e96a8 */
[----:B------:R-:W-:Y:S04]  /*ad10*/  IMAD.WIDE.U32 R166, R153, -0x326172a9, RZ ;  /* 0xcd9e8d5799a67825 */ /* 0x000fe800078e00ff */
[----:B------:R-:W-:Y:S01]  /*ad20*/  FFMA.FTZ R168, R25, UR4, -R190 ;  /* 0x0000000419a87c23 */ /* 0x000fe200080108be */
[----:B------:R-:W-:Y:S01]  /*ad30*/  MUFU.EX2 R169, R169 ;  /* 0x000000a900a97308 */ /* 0x000fe20000000800 */
[----:B------:R-:W-:Y:S01]  /*ad40*/  IMAD.WIDE.U32 R154, R152, -0x326172a9, RZ ;  /* 0xcd9e8d57989a7825 */ /* 0x000fe200078e00ff */
[C---:B-1----:R-:W-:Y:S08]  /*ad50*/  HMMA.16816.F32 R140, R148.reuse, R160, R140 ;  /* 0x000000a0948c723c */ /* 0x042ff0000000188c */
[----:B------:R-:W-:Y:S03]  /*ad60*/  MUFU.EX2 R168, R168 ;  /* 0x000000a800a87308 */ /* 0x000fe60000000800 */
[C---:B------:R-:W-:Y:S02]  /*ad70*/  LOP3.LUT R157, R154.reuse, 0xffff, RZ, 0xc0, !PT ;  /* 0x0000ffff9a9d7812 */ /* 0x040fe400078ec0ff */
[--C-:B------:R-:W-:Y:S01]  /*ad80*/  SHF.R.U32.HI R159, RZ, 0x18, R154.reuse ;  /* 0x00000018ff9f7819 */ /* 0x100fe2000001169a */
[C---:B------:R-:W-:Y:S03]  /*ad90*/  HMMA.16816.F32 R144, R148.reuse, R162, R144 ;  /* 0x000000a29490723c */ /* 0x040fe60000001890 */
[----:B------:R-:W-:Y:S02]  /*ada0*/  SHF.R.U32.HI R161, RZ, 0x10, R154 ;  /* 0x00000010ffa17819 */ /* 0x000fe4000001169a */
[----:B------:R-:W-:Y:S02]  /*adb0*/  LOP3.LUT R160, R154, 0xff, RZ, 0xc0, !PT ;  /* 0x000000ff9aa07812 */ /* 0x000fe400078ec0ff */
[----:B------:R-:W-:Y:S02]  /*adc0*/  LOP3.LUT R158, R155, UR24, R166, 0x96, !PT ;  /* 0x000000189b9e7c12 */ /* 0x000fe4000f8e96a6 */
[----:B------:R-:W1:Y:S02]  /*add0*/  LDSM.16.MT88.4 R152, [R205+0x1e800] ;  /* 0x01e80000cd98783b */ /* 0x000e640000004200 */
[----:B------:R-:W-:Y:S01]  /*ade0*/  MOV R163, R171 ;  /* 0x000000ab00a37202 */ /* 0x000fe20000000f00 */
[----:B------:R-:W-:Y:S01]  /*adf0*/  FFMA.FTZ R171, R26, UR4, -R189 ;  /* 0x000000041aab7c23 */ /* 0x000fe200080108bd */
[----:B------:R-:W-:Y:S01]  /*ae00*/  MOV R162, R170 ;  /* 0x000000aa00a27202 */ /* 0x000fe20000000f00 */
[--C-:B------:R-:W-:Y:S01]  /*ae10*/  FFMA.FTZ R170, R24, UR4, -R190.reuse ;  /* 0x0000000418aa7c23 */ /* 0x100fe200080108be */
[----:B------:R-:W-:Y:S01]  /*ae20*/  MOV R25, R163 ;  /* 0x000000a300197202 */ /* 0x000fe20000000f00 */
[----:B------:R-:W-:Y:S01]  /*ae30*/  MUFU.EX2 R166, R31 ;  /* 0x0000001f00a67308 */ /* 0x000fe20000000800 */
[----:B------:R-:W-:Y:S01]  /*ae40*/  MOV R24, R162 ;  /* 0x000000a200187202 */ /* 0x000fe20000000f00 */
[----:B------:R-:W-:Y:S01]  /*ae50*/  FFMA.FTZ R190, R33, UR4, -R190 ;  /* 0x0000000421be7c23 */ /* 0x000fe200080108be */
[----:B------:R-:W-:Y:S04]  /*ae60*/  LOP3.LUT R161, R161, 0xff, RZ, 0xc0, !PT ;  /* 0x000000ffa1a17812 */ /* 0x000fe800078ec0ff */
[----:B------:R-:W-:Y:S03]  /*ae70*/  PRMT R159, R161, 0x5410, R159 ;  /* 0x00005410a19f7816 */ /* 0x000fe6000000009f */
[----:B------:R2:W3:Y:S10]  /*ae80*/  MUFU.EX2 R163, R20 ;  /* 0x0000001400a37308 */ /* 0x0004f40000000800 */
[----:B------:R4:W-:Y:S10]  /*ae90*/  MUFU.EX2 R162, R21 ;  /* 0x0000001500a27308 */ /* 0x0009f40000000800 */
[----:B------:R-:W1:Y:S01]  /*aea0*/  MUFU.EX2 R170, R170 ;  /* 0x000000aa00aa7308 */ /* 0x000e620000000800 */
[----:B--2---:R-:W-:Y:S02]  /*aeb0*/  SHF.R.U32.HI R20, RZ, 0x8, R157 ;  /* 0x00000008ff147819 */ /* 0x004fe4000001169d */
[----:B------:R-:W-:Y:S02]  /*aec0*/  LOP3.LUT R157, R167, UR10, R24, 0x96, !PT ;  /* 0x0000000aa79d7c12 */ /* 0x000fe4000f8e9618 */
[----:B------:R-:W2:Y:S01]  /*aed0*/  LDSM.16.MT88.4 R24, [R209+0x19000] ;  /* 0x01900000d118783b */ /* 0x000ea20000004200 */
[----:B---3--:R-:W-:Y:S04]  /*aee0*/  MOV R164, R163 ;  /* 0x000000a300a47202 */ /* 0x008fe80000000f00 */
[----:B------:R-:W3:Y:S01]  /*aef0*/  MUFU.EX2 R167, R28 ;  /* 0x0000001c00a77308 */ /* 0x000ee20000000800 */
[----:B----4-:R-:W-:Y:S01]  /*af00*/  SHF.R.U32.HI R21, RZ, 0x18, R158 ;  /* 0x00000018ff157819 */ /* 0x010fe2000001169e */
[C---:B-1----:R-:W-:Y:S03]  /*af10*/  HMMA.16816.F32 R16, R148.reuse, R152, R16 ;  /* 0x000000989410723c */ /* 0x042fe60000001810 */
[----:B------:R-:W-:Y:S01]  /*af20*/  PRMT R22, R160, 0x5410, R20 ;  /* 0x00005410a0167816 */ /* 0x000fe20000000014 */
[----:B------:R-:W-:Y:S01]  /*af30*/  FADD.FTZ R186, R164, R186 ;  /* 0x000000baa4ba7221 */ /* 0x000fe20000010000 */
[C---:B------:R-:W-:Y:S01]  /*af40*/  LOP3.LUT R20, R158.reuse, 0xffff, RZ, 0xc0, !PT ;  /* 0x0000ffff9e147812 */ /* 0x040fe200078ec0ff */
[----:B------:R-:W-:Y:S01]  /*af50*/  HMMA.16816.F32 R12, R148, R154, R12 ;  /* 0x0000009a940c723c */ /* 0x000fe2000000180c */
[----:B------:R-:W1:Y:S01]  /*af60*/  LDSM.16.MT88.4 R148, [R207+0x19000] ;  /* 0x01900000cf94783b */ /* 0x000e620000004200 */
[----:B------:R-:W4:Y:S03]  /*af70*/  MUFU.EX2 R171, R171 ;  /* 0x000000ab00ab7308 */ /* 0x000f260000000800 */
[----:B------:R-:W-:Y:S01]  /*af80*/  FFMA.FTZ R153, R23, UR4, -R189 ;  /* 0x0000000417997c23 */ /* 0x000fe200080108bd */
[----:B------:R-:W-:Y:S01]  /*af90*/  SHF.R.U32.HI R23, RZ, 0x10, R158 ;  /* 0x00000010ff177819 */ /* 0x000fe2000001169e */
[----:B------:R-:W-:Y:S01]  /*afa0*/  FADD.FTZ R186, R191, R186 ;  /* 0x000000babfba7221 */ /* 0x000fe20000010000 */
[----:B------:R-:W-:Y:S04]  /*afb0*/  LOP3.LUT R152, R158, 0xff, RZ, 0xc0, !PT ;  /* 0x000000ff9e987812 */ /* 0x000fe800078ec0ff */
[----:B------:R2:W2:Y:S01]  /*afc0*/  MUFU.EX2 R160, R153 ;  /* 0x0000009900a07308 */ /* 0x0004a20000000800 */
[----:B------:R-:W-:Y:S01]  /*afd0*/  SHF.R.U32.HI R20, RZ, 0x8, R20 ;  /* 0x00000008ff147819 */ /* 0x000fe20000011614 */
[----:B------:R-:W-:Y:S01]  /*afe0*/  FADD.FTZ R186, R170, R186 ;  /* 0x000000baaaba7221 */ /* 0x000fe20000010000 */
[----:B------:R-:W-:Y:S02]  /*aff0*/  LOP3.LUT R23, R23, 0xff, RZ, 0xc0, !PT ;  /* 0x000000ff17177812 */ /* 0x000fe400078ec0ff */
[----:B------:R-:W-:Y:S01]  /*b000*/  PRMT R20, R152, 0x5410, R20 ;  /* 0x0000541098147816 */ /* 0x000fe20000000014 */
[C---:B------:R-:W-:Y:S01]  /*b010*/  FADD.FTZ R186, R168.reuse, R186 ;  /* 0x000000baa8ba7221 */ /* 0x040fe20000010000 */
[----:B------:R-:W-:Y:S03]  /*b020*/  PRMT R21, R23, 0x5410, R21 ;  /* 0x0000541017157816 */ /* 0x000fe60000000015 */
[----:B------:R1:W-:Y:S01]  /*b030*/  MUFU.EX2 R161, R32 ;  /* 0x0000002000a17308 */ /* 0x0003e20000000800 */
[--C-:B------:R-:W-:Y:S01]  /*b040*/  HSET2.LE.AND R22, R22, R188.reuse, PT ;  /* 0x000000bc16167233 */ /* 0x100fe20003803000 */
[----:B---3--:R-:W-:Y:S01]  /*b050*/  FADD.FTZ R186, R167, R186 ;  /* 0x000000baa7ba7221 */ /* 0x008fe20000010000 */
[--C-:B------:R-:W-:Y:S01]  /*b060*/  HSET2.LE.AND R23, R159, R188.reuse, PT ;  /* 0x000000bc9f177233 */ /* 0x100fe20003803000 */
[----:B------:R-:W-:Y:S01]  /*b070*/  IMAD.WIDE.U32 R158, R157, -0x2daee0ad, RZ ;  /* 0xd2511f539d9e7825 */ /* 0x000fe200078e00ff */
[--C-:B------:R-:W-:Y:S02]  /*b080*/  HSET2.LE.AND R20, R20, R188.reuse, PT ;  /* 0x000000bc14147233 */ /* 0x100fe40003803000 */
[--C-:B------:R-:W-:Y:S01]  /*b090*/  HSET2.LE.AND R21, R21, R188.reuse, PT ;  /* 0x000000bc15157233 */ /* 0x100fe20003803000 */
[----:B------:R-:W-:Y:S01]  /*b0a0*/  FADD.FTZ R186, R165, R186 ;  /* 0x000000baa5ba7221 */ /* 0x000fe20000010000 */
[----:B------:R-:W-:Y:S01]  /*b0b0*/  F2FP.F16.F32.PACK_AB R155, R168, R170 ;  /* 0x000000aaa89b723e */ /* 0x000fe200000000ff */
[----:B------:R-:W-:Y:S01]  /*b0c0*/  MUFU.EX2 R190, R190 ;  /* 0x000000be00be7308 */ /* 0x000fe20000000800 */
[----:B----4-:R-:W-:Y:S02]  /*b0d0*/  F2FP.F16.F32.PACK_AB R154, R169, R171 ;  /* 0x000000aba99a723e */ /* 0x010fe400000000ff */
[----:B--2---:R-:W-:Y:S02]  /*b0e0*/  F2FP.F16.F32.PACK_AB R153, R191, R163 ;  /* 0x000000a3bf99723e */ /* 0x004fe400000000ff */
[----:B------:R-:W-:Y:S02]  /*b0f0*/  F2FP.F16.F32.PACK_AB R152, R160, R162 ;  /* 0x000000a2a098723e */ /* 0x000fe400000000ff */
[----:B------:R-:W-:Y:S02]  /*b100*/  LOP3.LUT R22, R22, R155, RZ, 0xc0, !PT ;  /* 0x0000009b16167212 */ /* 0x000fe400078ec0ff */
[----:B------:R-:W-:Y:S02]  /*b110*/  LOP3.LUT R23, R23, R154, RZ, 0xc0, !PT ;  /* 0x0000009a17177212 */ /* 0x000fe400078ec0ff */
[----:B------:R-:W-:Y:S02]  /*b120*/  LOP3.LUT R20, R20, R153, RZ, 0xc0, !PT ;  /* 0x0000009914147212 */ /* 0x000fe400078ec0ff */
[----:B------:R-:W-:Y:S02]  /*b130*/  LOP3.LUT R21, R21, R152, RZ, 0xc0, !PT ;  /* 0x0000009815157212 */ /* 0x000fe400078ec0ff */
[----:B------:R-:W2:Y:S01]  /*b140*/  LDSM.16.MT88.4 R152, [R206+0x19000] ;  /* 0x01900000ce98783b */ /* 0x000ea20000004200 */
[----:B------:R-:W-:Y:S02]  /*b150*/  LOP3.LUT R156, R159, UR23, R156, 0x96, !PT ;  /* 0x000000179f9c7c12 */ /* 0x000fe4000f8e969c */
[----:B------:R-:W-:Y:S02]  /*b160*/  F2FP.F16.F32.PACK_AB R33, R165, R167 ;  /* 0x000000a7a521723e */ /* 0x000fe400000000ff */
[C---:B------:R-:W-:Y:S05]  /*b170*/  HMMA.16816.F32 R4, R20.reuse, R24, R4 ;  /* 0x000000181404723c */ /* 0x040fea0000001804 */
[----:B-1----:R-:W-:Y:S01]  /*b180*/  LOP3.LUT R32, R156, 0xffff, RZ, 0xc0, !PT ;  /* 0x0000ffff9c207812 */ /* 0x002fe200078ec0ff */
[C---:B------:R-:W-:Y:S01]  /*b190*/  HMMA.16816.F32 R8, R20.reuse, R26, R8 ;  /* 0x0000001a1408723c */ /* 0x040fe20000001808 */
[----:B------:R-:W1:Y:S04]  /*b1a0*/  LDSM.16.MT88.4 R24, [R205+0x19000] ;  /* 0x01900000cd18783b */ /* 0x000e680000004200 */
[C---:B------:R-:W-:Y:S01]  /*b1b0*/  LOP3.LUT R157, R158.reuse, 0xffff, RZ, 0xc0, !PT ;  /* 0x0000ffff9e9d7812 */ /* 0x040fe200078ec0ff */
[C---:B------:R-:W-:Y:S05]  /*b1c0*/  HMMA.16816.F32 R36, R20.reuse, R148, R36 ;  /* 0x000000941424723c */ /* 0x040fea0000001824 */
[----:B------:R-:W-:Y:S01]  /*b1d0*/  SHF.R.U32.HI R28, RZ, 0x18, R158 ;  /* 0x00000018ff1c7819 */ /* 0x000fe2000001169e */
[C---:B------:R-:W-:Y:S01]  /*b1e0*/  HMMA.16816.F32 R40, R20.reuse, R150, R40 ;  /* 0x000000961428723c */ /* 0x040fe20000001828 */
[----:B------:R-:W3:Y:S04]  /*b1f0*/  LDSM.16.MT88.4 R148, [R209+0x1b000] ;  /* 0x01b00000d194783b */ /* 0x000ee80000004200 */
[----:B------:R-:W-:Y:S02]  /*b200*/  LOP3.LUT R29, R158, 0xff, RZ, 0xc0, !PT ;  /* 0x000000ff9e1d7812 */ /* 0x000fe400078ec0ff */
[----:B------:R-:W-:Y:S04]  /*b210*/  SHF.R.U32.HI R157, RZ, 0x8, R157 ;  /* 0x00000008ff9d7819 */ /* 0x000fe8000001169d */
[----:B------:R-:W-:Y:S02]  /*b220*/  PRMT R29, R29, 0x5410, R157 ;  /* 0x000054101d1d7816 */ /* 0x000fe4000000009d */
[----:B------:R-:W-:Y:S02]  /*b230*/  SHF.R.U32.HI R31, RZ, 0x18, R156 ;  /* 0x00000018ff1f7819 */ /* 0x000fe4000001169c */
[----:B------:R-:W-:Y:S01]  /*b240*/  MOV R243, R162 ;  /* 0x000000a200f37202 */ /* 0x000fe20000000f00 */
[C---:B--2---:R-:W-:Y:S03]  /*b250*/  HMMA.16816.F32 R44, R20.reuse, R152, R44 ;  /* 0x00000098142c723c */ /* 0x044fe6000000182c */
[----:B------:R-:W-:Y:S01]  /*b260*/  MOV R252, R160 ;  /* 0x000000a000fc7202 */ /* 0x000fe20000000f00 */
[----:B------:R-:W-:Y:S01]  /*b270*/  FADD.FTZ R187, R243, R187 ;  /* 0x000000bbf3bb7221 */ /* 0x000fe20000010000 */
[----:B------:R-:W-:Y:S01]  /*b280*/  SHF.R.U32.HI R32, RZ, 0x8, R32 ;  /* 0x00000008ff207819 */ /* 0x000fe20000011620 */
[C---:B------:R-:W-:Y:S01]  /*b290*/  HMMA.16816.F32 R48, R20.reuse, R154, R48 ;  /* 0x0000009a1430723c */ /* 0x040fe20000001830 */
[----:B------:R-:W2:Y:S04]  /*b2a0*/  LDSM.16.MT88.4 R152, [R207+0x1b000] ;  /* 0x01b00000cf98783b */ /* 0x000ea80000004200 */
[----:B------:R-:W-:Y:S01]  /*b2b0*/  FADD.FTZ R187, R252, R187 ;  /* 0x000000bbfcbb7221 */ /* 0x000fe20000010000 */
[C---:B-1----:R-:W-:Y:S05]  /*b2c0*/  HMMA.16816.F32 R52, R20.reuse, R24, R52 ;  /* 0x000000181434723c */ /* 0x042fea0000001834 */
[----:B------:R-:W-:Y:S01]  /*b2d0*/  FADD.FTZ R187, R171, R187 ;  /* 0x000000bbabbb7221 */ /* 0x000fe20000010000 */
[C---:B------:R-:W-:Y:S01]  /*b2e0*/  HMMA.16816.F32 R56, R20.reuse, R26, R56 ;  /* 0x0000001a1438723c */ /* 0x040fe20000001838 */
[----:B------:R-:W1:Y:S04]  /*b2f0*/  LDSM.16.MT88.4 R24, [R206+0x1b000] ;  /* 0x01b00000ce18783b */ /* 0x000e680000004200 */
[----:B------:R-:W-:Y:S01]  /*b300*/  FADD.FTZ R187, R169, R187 ;  /* 0x000000bba9bb7221 */ /* 0x000fe20000010000 */
[C---:B---3--:R-:W-:Y:S05]  /*b310*/  HMMA.16816.F32 R60, R20.reuse, R148, R60 ;  /* 0x00000094143c723c */ /* 0x048fea000000183c */
[----:B------:R-:W-:Y:S01]  /*b320*/  MOV R164, R0 ;  /* 0x0000000000a47202 */ /* 0x000fe20000000f00 */
        /* <DEDUP_REMOVED lines=22> */
[--C-:B------:R-:W-:Y:S01]  /*b490*/  FFMA.FTZ R152, R30, UR4, -R189.reuse ;  /* 0x000000041e987c23 */ /* 0x100fe200080108bd */
[C---:B-1----:R-:W-:Y:S03]  /*b4a0*/  HMMA.16816.F32 R124, R20.reuse, R24, R124 ;  /* 0x00000018147c723c */ /* 0x042fe6000000187c */
[----:B------:R1:W2:Y:S02]  /*b4b0*/  MUFU.EX2 R192, R152 ;  /* 0x0000009800c07308 */ /* 0x0002a40000000800 */
[----:B------:R-:W-:Y:S01]  /*b4c0*/  SHF.R.U32.HI R30, RZ, 0x10, R158 ;  /* 0x00000010ff1e7819 */ /* 0x000fe2000001169e */
[C---:B------:R-:W-:Y:S01]  /*b4d0*/  HMMA.16816.F32 R128, R20.reuse, R26, R128 ;  /* 0x0000001a1480723c */ /* 0x040fe20000001880 */
[----:B------:R-:W-:Y:S04]  /*b4e0*/  LDSM.16.MT88.4 R24, [R205+0x1f000] ;  /* 0x01f00000cd18783b */ /* 0x000fe80000004200 */
[----:B------:R-:W-:Y:S01]  /*b4f0*/  FFMA.FTZ R189, R35, UR4, -R189 ;  /* 0x0000000423bd7c23 */ /* 0x000fe200080108bd */
[C---:B---3--:R-:W-:Y:S05]  /*b500*/  HMMA.16816.F32 R132, R20.reuse, R148, R132 ;  /* 0x000000941484723c */ /* 0x048fea0000001884 */
[----:B------:R-:W-:Y:S01]  /*b510*/  LOP3.LUT R30, R30, 0xff, RZ, 0xc0, !PT ;  /* 0x000000ff1e1e7812 */ /* 0x000fe200078ec0ff */
[C---:B------:R-:W-:Y:S01]  /*b520*/  HMMA.16816.F32 R136, R20.reuse, R150, R136 ;  /* 0x000000961488723c */ /* 0x040fe20000001888 */
[----:B------:R-:W3:Y:S01]  /*b530*/  MUFU.EX2 R189, R189 ;  /* 0x000000bd00bd7308 */ /* 0x000ee20000000800 */
[----:B-1----:R-:W1:Y:S03]  /*b540*/  LDSM.16.MT88.4 R152, [R206+0x1f000] ;  /* 0x01f00000ce98783b */ /* 0x002e660000004200 */
[----:B------:R-:W-:Y:S01]  /*b550*/  LOP3.LUT R148, R156, 0xff, RZ, 0xc0, !PT ;  /* 0x000000ff9c947812 */ /* 0x000fe200078ec0ff */
[----:B--2---:R-:W-:Y:S01]  /*b560*/  FADD.FTZ R187, R192, R187 ;  /* 0x000000bbc0bb7221 */ /* 0x004fe20000010000 */
[----:B------:R-:W-:Y:S04]  /*b570*/  PRMT R28, R30, 0x5410, R28 ;  /* 0x000054101e1c7816 */ /* 0x000fe8000000001c */
[----:B------:R-:W-:Y:S01]  /*b580*/  PRMT R148, R148, 0x5410, R32 ;  /* 0x0000541094947816 */ /* 0x000fe20000000020 */
[C---:B------:R-:W-:Y:S01]  /*b590*/  FADD.FTZ R187, R166.reuse, R187 ;  /* 0x000000bba6bb7221 */ /* 0x040fe20000010000 */
[----:B------:R-:W-:Y:S02]  /*b5a0*/  F2FP.F16.F32.PACK_AB R32, R166, R192 ;  /* 0x000000c0a620723e */ /* 0x000fe400000000ff */
[----:B------:R2:W5:Y:S01]  /*b5b0*/  LDL.LU R192, [R1+0xc] ;  /* 0x00000c0001c07983 */ /* 0x0005620000300800 */
[----:B------:R-:W-:Y:S01]  /*b5c0*/  SHF.R.U32.HI R30, RZ, 0x10, R156 ;  /* 0x00000010ff1e7819 */ /* 0x000fe2000001169c */
[----:B------:R-:W-:Y:S01]  /*b5d0*/  FADD.FTZ R187, R227, R187 ;  /* 0x000000bbe3bb7221 */ /* 0x000fe20000010000 */
[--C-:B------:R-:W-:Y:S01]  /*b5e0*/  HSET2.LE.AND R150, R29, R188.reuse, PT ;  /* 0x000000bc1d967233 */ /* 0x100fe20003803000 */
[----:B------:R2:W5:Y:S01]  /*b5f0*/  LDL.LU R167, [R1+0x8] ;  /* 0x0000080001a77983 */ /* 0x0005620000300800 */
[----:B------:R-:W-:Y:S01]  /*b600*/  LOP3.LUT R30, R30, 0xff, RZ, 0xc0, !PT ;  /* 0x000000ff1e1e7812 */ /* 0x000fe200078ec0ff */
[C---:B---3--:R-:W-:Y:S01]  /*b610*/  FADD.FTZ R252, R189.reuse, R187 ;  /* 0x000000bbbdfc7221 */ /* 0x048fe20000010000 */
[--C-:B------:R-:W-:Y:S01]  /*b620*/  HSET2.LE.AND R151, R28, R188.reuse, PT ;  /* 0x000000bc1c977233 */ /* 0x100fe20003803000 */
[----:B------:R2:W5:Y:S01]  /*b630*/  LDL.LU R166, [R1+0x4] ;  /* 0x0000040001a67983 */ /* 0x0005620000300800 */
[----:B------:R-:W-:Y:S02]  /*b640*/  PRMT R30, R30, 0x5410, R31 ;  /* 0x000054101e1e7816 */ /* 0x000fe4000000001f */
[--C-:B------:R-:W-:Y:S01]  /*b650*/  HSET2.LE.AND R148, R148, R188.reuse, PT ;  /* 0x000000bc94947233 */ /* 0x100fe20003803000 */
[----:B------:R2:W5:Y:S01]  /*b660*/  LDL.LU R165, [R1] ;  /* 0x0000000001a57983 */ /* 0x0005620000300800 */
[----:B------:R-:W-:Y:S02]  /*b670*/  F2FP.F16.F32.PACK_AB R3, R189, R227 ;  /* 0x000000e3bd03723e */ /* 0x000fe400000000ff */
[----:B------:R-:W-:Y:S01]  /*b680*/  HSET2.LE.AND R149, R30, R188, PT ;  /* 0x000000bc1e957233 */ /* 0x000fe20003803000 */
[----:B------:R-:W3:Y:S01]  /*b690*/  LDSM.16.MT88.4 R156, [R209+0x19800] ;  /* 0x01980000d19c783b */ /* 0x000ee20000004200 */
[----:B------:R-:W-:Y:S02]  /*b6a0*/  LOP3.LUT R148, R148, R33, RZ, 0xc0, !PT ;  /* 0x0000002194947212 */ /* 0x000fe400078ec0ff */
[----:B------:R-:W-:Y:S02]  /*b6b0*/  MOV R188, R161 ;  /* 0x000000a100bc7202 */ /* 0x000fe40000000f00 */
[----:B------:R-:W-:Y:S02]  /*b6c0*/  LOP3.LUT R149, R149, R32, RZ, 0xc0, !PT ;  /* 0x0000002095957212 */ /* 0x000fe400078ec0ff */
[----:B------:R-:W-:Y:S01]  /*b6d0*/  LOP3.LUT R151, R151, R3, RZ, 0xc0, !PT ;  /* 0x0000000397977212 */ /* 0x000fe200078ec0ff */
[----:B------:R-:W4:Y:S01]  /*b6e0*/  LDSM.16.MT88.4 R28, [R207+0x19800] ;  /* 0x01980000cf1c783b */ /* 0x000f220000004200 */
[----:B------:R-:W-:Y:S01]  /*b6f0*/  MOV R227, 0x7054 ;  /* 0x0000705400e37802 */ /* 0x000fe20000000f00 */
[----:B------:R-:W-:Y:S01]  /*b700*/  FADD.FTZ R186, R188, R186 ;  /* 0x000000babcba7221 */ /* 0x000fe20000010000 */
[C---:B-1----:R-:W-:Y:S03]  /*b710*/  HMMA.16816.F32 R140, R20.reuse, R152, R140 ;  /* 0x00000098148c723c */ /* 0x042fe6000000188c */
[C---:B------:R-:W-:Y:S01]  /*b720*/  FADD.FTZ R243, R190.reuse, R186 ;  /* 0x000000babef37221 */ /* 0x040fe20000010000 */
[----:B------:R-:W-:Y:S01]  /*b730*/  MOV R3, R2 ;  /* 0x0000000200037202 */ /* 0x000fe20000000f00 */
[----:B------:R-:W1:Y:S01]  /*b740*/  LDSM.16.MT88.4 R32, [R206+0x19800] ;  /* 0x01980000ce20783b */ /* 0x000e620000004200 */
[C---:B------:R-:W-:Y:S05]  /*b750*/  HMMA.16816.F32 R144, R20.reuse, R154, R144 ;  /* 0x0000009a1490723c */ /* 0x040fea0000001890 */
[----:B------:R-:W-:Y:S01]  /*b760*/  F2FP.F16.F32.PACK_AB R152, R190, R188 ;  /* 0x000000bcbe98723e */ /* 0x000fe200000000ff */
[C---:B------:R-:W-:Y:S05]  /*b770*/  HMMA.16816.F32 R16, R20.reuse, R24, R16 ;  /* 0x000000181410723c */ /* 0x040fea0000001810 */
[----:B------:R-:W-:Y:S01]  /*b780*/  LOP3.LUT R150, R150, R152, RZ, 0xc0, !PT ;  /* 0x0000009896967212 */ /* 0x000fe200078ec0ff */
[----:B------:R-:W-:Y:S01]  /*b790*/  HMMA.16816.F32 R12, R20, R26, R12 ;  /* 0x0000001a140c723c */ /* 0x000fe2000000180c */
[----:B------:R-:W2:Y:S08]  /*b7a0*/  LDSM.16.MT88.4 R152, [R205+0x19800] ;  /* 0x01980000cd98783b */ /* 0x000eb00000004200 */
[----:B------:R-:W2:Y:S01]  /*b7b0*/  LDSM.16.MT88.4 R20, [R209+0x1b800] ;  /* 0x01b80000d114783b */ /* 0x000ea20000004200 */
[C---:B---3--:R-:W-:Y:S06]  /*b7c0*/  HMMA.16816.F32 R160, R148.reuse, R156, R4 ;  /* 0x0000009c94a0723c */ /* 0x048fec0000001804 */
[C---:B------:R-:W-:Y:S01]  /*b7d0*/  HMMA.16816.F32 R156, R148.reuse, R158, R8 ;  /* 0x0000009e949c723c */ /* 0x040fe20000001808 */
[----:B------:R-:W3:Y:S05]  /*b7e0*/  LDSM.16.MT88.4 R4, [R207+0x1b800] ;  /* 0x01b80000cf04783b */ /* 0x000eea0000004200 */
[C---:B----4-:R-:W-:Y:S03]  /*b7f0*/  HMMA.16816.F32 R36, R148.reuse, R28, R36 ;  /* 0x0000001c9424723c */ /* 0x050fe60000001824 */
[----:B------:R-:W4:Y:S03]  /*b800*/  LDSM.16.MT88.4 R8, [R206+0x1b800] ;  /* 0x01b80000ce08783b */ /* 0x000f260000004200 */
[C---:B------:R-:W-:Y:S05]  /*b810*/  HMMA.16816.F32 R40, R148.reuse, R30, R40 ;  /* 0x0000001e9428723c */ /* 0x040fea0000001828 */
[----:B------:R-:W4:Y:S01]  /*b820*/  LDSM.16.MT88.4 R24, [R205+0x1b800] ;  /* 0x01b80000cd18783b */ /* 0x000f220000004200 */
[C---:B-1----:R-:W-:Y:S06]  /*b830*/  HMMA.16816.F32 R44, R148.reuse, R32, R44 ;  /* 0x00000020942c723c */ /* 0x042fec000000182c */
[C---:B------:R-:W-:Y:S01]  /*b840*/  HMMA.16816.F32 R48, R148.reuse, R34, R48 ;  /* 0x000000229430723c */ /* 0x040fe20000001830 */
[----:B------:R-:W1:Y:S05]  /*b850*/  LDSM.16.MT88.4 R28, [R209+0x1d800] ;  /* 0x01d80000d11c783b */ /* 0x000e6a0000004200 */
[C---:B--2---:R-:W-:Y:S03]  /*b860*/  HMMA.16816.F32 R52, R148.reuse, R152, R52 ;  /* 0x000000989434723c */ /* 0x044fe60000001834 */
[----:B------:R-:W2:Y:S03]  /*b870*/  LDSM.16.MT88.4 R32, [R207+0x1d800] ;  /* 0x01d80000cf20783b */ /* 0x000ea60000004200 */
[C---:B------:R-:W-:Y:S06]  /*b880*/  HMMA.16816.F32 R56, R148.reuse, R154, R56 ;  /* 0x0000009a9438723c */ /* 0x040fec0000001838 */
        /* <DEDUP_REMOVED lines=27> */
[C---:B------:R-:W-:Y:S06]  /*ba40*/  HMMA.16816.F32 R144, R148.reuse, R30, R144 ;  /* 0x0000001e9490723c */ /* 0x040fec0000001890 */
[C---:B--2---:R-:W-:Y:S06]  /*ba50*/  HMMA.16816.F32 R152, R148.reuse, R32, R16 ;  /* 0x000000209498723c */ /* 0x044fec0000001810 */
[----:B------:R-:W-:Y:S01]  /*ba60*/  HMMA.16816.F32 R148, R148, R34, R12 ;  /* 0x000000229494723c */ /* 0x000fe2000000180c */
[----:B------:R-:W-:Y:S11]  /*ba70*/  @!UPT UIADD3 URZ, URZ, URZ, URZ ;  /* 0x0000003f3f3ff290 */ /* 0x000ff6000fffe03f */
[----:B------:R-:W-:Y:S01]  /*ba80*/  @!UPT UIADD3 URZ, URZ, URZ, URZ ;  /* 0x0000003f3f3ff290 */ /* 0x000fe2000fffe03f */
[----:B------:R-:W-:Y:S11]  /*ba90*/  @P5 BRA `(.L_x_1744) ;  /* 0xffffffb800f85947 */ /* 0x000ff6000383ffff */
.L_x_1743:
        /* <DEDUP_REMOVED lines=66> */
[C---:B------:R-:W-:Y:S01]  /*bec0*/  FMUL.FTZ R49, R10.reuse, R49 ;  /* 0x000000310a317220 */ /* 0x040fe20000410000 */
[C---:B------:R-:W-:Y:S01]  /*bed0*/  FMUL.FTZ R50, R11.reuse, R50 ;  /* 0x000000320b327220 */ /* 0x040fe20000410000 */
[----:B------:R-:W-:Y:S01]  /*bee0*/  FMUL.FTZ R51, R11, R51 ;  /* 0x000000330b337220 */ /* 0x000fe20000410000 */
[----:B------:R-:W-:Y:S01]  /*bef0*/  F2FP.F16.F32.PACK_AB R160, R161, R160 ;  /* 0x000000a0a1a0723e */ /* 0x000fe200000000ff */
[C---:B------:R-:W-:Y:S01]  /*bf00*/  FMUL.FTZ R52, R10.reuse, R52 ;  /* 0x000000340a347220 */ /* 0x040fe20000410000 */
[----:B------:R-:W-:Y:S01]  /*bf10*/  LEA R9, R9, UR4, 0x1 ;  /* 0x0000000409097c11 */ /* 0x000fe2000f8e08ff */
[C---:B------:R-:W-:Y:S01]  /*bf20*/  FMUL.FTZ R53, R10.reuse, R53 ;  /* 0x000000350a357220 */ /* 0x040fe20000410000 */
[----:B------:R-:W-:Y:S01]  /*bf30*/  F2FP.F16.F32.PACK_AB R162, R163, R162 ;  /* 0x000000a2a3a2723e */ /* 0x000fe200000000ff */
[----:B------:R-:W-:Y:S01]  /*bf40*/  FMUL.FTZ R54, R11, R54 ;  /* 0x000000360b367220 */ /* 0x000fe20000410000 */
[----:B------:R-:W-:Y:S01]  /*bf50*/  IADD3 R12, R9, -0x10, RZ ;  /* 0xfffffff0090c7810 */ /* 0x000fe20007ffe0ff */
[----:B------:R-:W-:Y:S01]  /*bf60*/  FMUL.FTZ R55, R11, R55 ;  /* 0x000000370b377220 */ /* 0x000fe20000410000 */
[----:B------:R-:W-:Y:S01]  /*bf70*/  @P3 IADD3 R12, R9, 0x10, RZ ;  /* 0x00000010090c3810 */ /* 0x000fe20007ffe0ff */
[C---:B------:R-:W-:Y:S01]  /*bf80*/  FMUL.FTZ R56, R10.reuse, R56 ;  /* 0x000000380a387220 */ /* 0x040fe20000410000 */
[----:B------:R-:W-:Y:S01]  /*bf90*/  SEL R13, R13, 0xffffffc0, !P2 ;  /* 0xffffffc00d0d7807 */ /* 0x000fe20005000000 */
[C---:B------:R-:W-:Y:S01]  /*bfa0*/  FMUL.FTZ R57, R10.reuse, R57 ;  /* 0x000000390a397220 */ /* 0x040fe20000410000 */
[----:B------:R-:W-:Y:S01]  /*bfb0*/  F2FP.F16.F32.PACK_AB R156, R157, R156 ;  /* 0x0000009c9d9c723e */ /* 0x000fe200000000ff */
[----:B------:R-:W-:Y:S01]  /*bfc0*/  FMUL.FTZ R58, R11, R58 ;  /* 0x0000003a0b3a7220 */ /* 0x000fe20000410000 */
[----:B------:R-:W-:Y:S01]  /*bfd0*/  F2FP.F16.F32.PACK_AB R158, R159, R158 ;  /* 0x0000009e9f9e723e */ /* 0x000fe200000000ff */
[----:B------:R-:W-:Y:S01]  /*bfe0*/  FMUL.FTZ R59, R11, R59 ;  /* 0x0000003b0b3b7220 */ /* 0x000fe20000410000 */
[----:B------:R-:W-:Y:S01]  /*bff0*/  F2FP.F16.F32.PACK_AB R36, R37, R36 ;  /* 0x000000242524723e */ /* 0x000fe200000000ff */
[C---:B------:R-:W-:Y:S01]  /*c000*/  FMUL.FTZ R60, R10.reuse, R60 ;  /* 0x0000003c0a3c7220 */ /* 0x040fe20000410000 */
[----:B------:R-:W-:Y:S01]  /*c010*/  F2FP.F16.F32.PACK_AB R38, R39, R38 ;  /* 0x000000262726723e */ /* 0x000fe200000000ff */
[C---:B------:R-:W-:Y:S01]  /*c020*/  FMUL.FTZ R61, R10.reuse, R61 ;  /* 0x0000003d0a3d7220 */ /* 0x040fe20000410000 */
[----:B------:R-:W-:Y:S01]  /*c030*/  IADD3 R14, R9, R7, RZ ;  /* 0x00000007090e7210 */ /* 0x000fe20007ffe0ff */
[C---:B------:R-:W-:Y:S01]  /*c040*/  FMUL.FTZ R62, R11.reuse, R62 ;  /* 0x0000003e0b3e7220 */ /* 0x040fe20000410000 */
        /* <DEDUP_REMOVED lines=21> */
[C---:B------:R-:W-:Y:S01]  /*c1a0*/  FMUL.FTZ R73, R10.reuse, R73 ;  /* 0x000000490a497220 */ /* 0x040fe20000410000 */
        /* <DEDUP_REMOVED lines=24> */
[C---:B------:R-:W-:Y:S01]  /*c330*/  FMUL.FTZ R85, R10.reuse, R85 ;  /* 0x000000550a557220 */ /* 0x040fe20000410000 */
[----:B------:R1:W-:Y:S01]  /*c340*/  STS [R7+0x400], R42 ;  /* 0x0004002a07007388 */ /* 0x0003e20000000800 */
        /* <DEDUP_REMOVED lines=35> */
[----:B------:R1:W-:Y:S01]  /*c580*/  STS [R9+0x4000], R60 ;  /* 0x0040003c09007388 */ /* 0x0003e20000000800 */
        /* <DEDUP_REMOVED lines=45> */
[C---:B------:R-:W-:Y:S01]  /*c860*/  FMUL.FTZ R124, R10.reuse, R124 ;  /* 0x0000007c0a7c7220 */ /* 0x040fe20000410000 */
        /* <DEDUP_REMOVED lines=85> */
.L_x_1747:
        /* <DEDUP_REMOVED lines=8> */
[----:B------:R-:W-:Y:S01]  /*ce40*/  SHF.R.S32.HI R20, RZ, 0x1f, R18 ;  /* 0x0000001fff147819 */ /* 0x000fe20000011412 */
[----:B------:R1:W-:Y:S01]  /*ce50*/  STS [R9+0xc400], R126 ;  /* 0x00c4007e09007388 */ /* 0x0003e20000000800 */
[----:B------:R-:W-:-:S03]  /*ce60*/  ISETP.EQ.AND P2, PT, RZ, UR5, P2 ;  /* 0x00000005ff007c0c */ /* 0x000fc60009742270 */
[----:B------:R-:W-:Y:S02]  /*ce70*/  STS [R12+0xc000], R128 ;  /* 0x00c000800c007388 */ /* 0x000fe40000000800 */
[----:B------:R-:W4:Y:S02]  /*ce80*/  @P1 LDC.64 R10, c[0x0][0x2c0] ;  /* 0x0000b000ff0a1b82 */ /* 0x000f240000000a00 */
[----:B------:R2:W-:Y:S04]  /*ce90*/  STS [R12+0xc400], R130 ;  /* 0x00c400820c007388 */ /* 0x0005e80000000800 */
[----:B------:R-:W-:Y:S02]  /*cea0*/  STS [R14+0xc000], R132 ;  /* 0x00c000840e007388 */ /* 0x000fe40000000800 */
[----:B------:R-:W-:-:S02]  /*ceb0*/  @!P2 PLOP3.LUT P6, PT, PT, PT, PT, 0x8, 0x0 ;  /* 0x000000000000a81c */ /* 0x000fc40003fce170 */
[----:B------:R-:W-:Y:S01]  /*cec0*/  @!P2 CS2R R22, SRZ ;  /* 0x000000000016a805 */ /* 0x000fe2000001ff00 */
[----:B------:R-:W-:Y:S04]  /*ced0*/  STS [R14+0xc400], R134 ;  /* 0x00c400860e007388 */ /* 0x000fe80000000800 */
[----:B------:R-:W-:Y:S04]  /*cee0*/  STS [R7+0xc000], R136 ;  /* 0x00c0008807007388 */ /* 0x000fe80000000800 */
[----:B------:R3:W-:Y:S01]  /*cef0*/  STS [R7+0xc400], R138 ;  /* 0x00c4008a07007388 */ /* 0x0007e20000000800 */
[----:B-1----:R-:W1:Y:S03]  /*cf00*/  @P1 LDC R9, c[0x0][0x2c0] ;  /* 0x0000b000ff091b82 */ /* 0x002e660000000800 */
[----:B------:R-:W-:Y:S01]  /*cf10*/  STS [R15+0xc000], R140 ;  /* 0x00c0008c0f007388 */ /* 0x000fe20000000800 */
[----:B----4-:R-:W-:-:S03]  /*cf20*/  @P1 IMAD R11, R11, R10, RZ ;  /* 0x0000000a0b0b1224 */ /* 0x010fc600078e02ff */
[----:B------:R-:W-:Y:S01]  /*cf30*/  STS [R15+0xc400], R142 ;  /* 0x00c4008e0f007388 */ /* 0x000fe20000000800 */
[----:B--2---:R-:W-:Y:S01]  /*cf40*/  LOP3.LUT R12, R3, 0xffffffe0, RZ, 0xc0, !PT ;  /* 0xffffffe0030c7812 */ /* 0x004fe200078ec0ff */
[----:B------:R-:W-:Y:S01]  /*cf50*/  @P1 IMAD.MOV.U32 R10, RZ, RZ, 0x1 ;  /* 0x00000001ff0a1424 */ /* 0x000fe200078e00ff */
[CC--:B------:R-:W-:Y:S01]  /*cf60*/  LEA.HI R3, R20.reuse, R18.reuse, RZ, 0x5 ;  /* 0x0000001214037211 */ /* 0x0c0fe200078f28ff */
[----:B------:R-:W-:Y:S01]  /*cf70*/  STS [R16+0xc000], R144 ;  /* 0x00c0009010007388 */ /* 0x000fe20000000800 */
[----:B------:R-:W-:Y:S01]  /*cf80*/  LEA.HI R20, R20, R18, RZ, 0x3 ;  /* 0x0000001214147211 */ /* 0x000fe200078f18ff */
[----:B------:R-:W-:Y:S01]  /*cf90*/  IMAD.IADD R4, R4, 0x1, -R12 ;  /* 0x0000000104047824 */ /* 0x000fe200078e0a0c */
[----:B------:R-:W-:Y:S01]  /*cfa0*/  LOP3.LUT R3, R3, 0xffffffe0, RZ, 0xc0, !PT ;  /* 0xffffffe003037812 */ /* 0x000fe200078ec0ff */
[----:B------:R2:W-:Y:S04]  /*cfb0*/  STS [R16+0xc400], R146 ;  /* 0x00c4009210007388 */ /* 0x0005e80000000800 */
[----:B------:R4:W-:Y:S04]  /*cfc0*/  STS [R17+0xc000], R152 ;  /* 0x00c0009811007388 */ /* 0x0009e80000000800 */
[----:B------:R4:W-:Y:S01]  /*cfd0*/  STS [R17+0xc400], R154 ;  /* 0x00c4009a11007388 */ /* 0x0009e20000000800 */
[----:B---3--:R-:W3:Y:S01]  /*cfe0*/  S2R R7, SR_CTAID.Y ;  /* 0x0000000000077919 */ /* 0x008ee20000002600 */
[----:B------:R-:W1:Y:S02]  /*cff0*/  S2R R24, SR_CTAID.Z ;  /* 0x0000000000187919 */ /* 0x000e640000002700 */
[----:B------:R4:W-:Y:S04]  /*d000*/  STS [R13+0xc000], R148 ;  /* 0x00c000940d007388 */ /* 0x0009e80000000800 */
[----:B------:R4:W-:Y:S01]  /*d010*/  STS [R13+0xc400], R150 ;  /* 0x00c400960d007388 */ /* 0x0009e20000000800 */
[----:B--2---:R-:W2:Y:S01]  /*d020*/  @P4 LDC R16, c[0x0][0x2e8] ;  /* 0x0000ba00ff104b82 */ /* 0x004ea20000000800 */
[----:B------:R-:W-:Y:S05]  /*d030*/  @!P2 BRA `(.L_x_1748) ;  /* 0x000000000020a947 */ /* 0x000fea0003800000 */
        /* <DEDUP_REMOVED lines=8> */
.L_x_1748:
[----:B------:R-:W-:Y:S05]  /*d0c0*/  @P1 BRA `(.L_x_1749) ;  /* 0x0000000000181947 */ /* 0x000fea0003800000 */
[----:B------:R-:W3:Y:S01]  /*d0d0*/  LDC R11, c[0x0][0x2c4] ;  /* 0x0000b100ff0b7b82 */ /* 0x000ee20000000800 */
[----:B------:R-:W-:Y:S02]  /*d0e0*/  ISETP.NE.AND P1, PT, RZ, UR7, PT ;  /* 0x00000007ff007c0c */ /* 0x000fe4000bf25270 */
[----:B-1----:R-:W-:-:S05]  /*d0f0*/  MOV R9, 0x1 ;  /* 0x0000000100097802 */ /* 0x002fca0000000f00 */
[----:B------:R-:W1:Y:S08]  /*d100*/  LDC R10, c[0x0][0x270] ;  /* 0x00009c00ff0a7b82 */ /* 0x000e700000000800 */
[----:B---3--:R-:W1:Y:S02]  /*d110*/  @P1 LDC R11, c[0x0][0x2e4] ;  /* 0x0000b900ff0b1b82 */ /* 0x008e640000000800 */
[----:B-1----:R-:W-:-:S07]  /*d120*/  IMAD R10, R11, R10, RZ ;  /* 0x0000000a0b0a7224 */ /* 0x002fce00078e02ff */
.L_x_1749:
[----:B------:R-:W-:Y:S01]  /*d130*/  BAR.SYNC.DEFER_BLOCKING 0x0 ;  /* 0x0000000000007b1d */ /* 0x000fe20000010000 */
[----:B------:R-:W-:Y:S01]  /*d140*/  SHF.R.S32.HI R20, RZ, 0x3, R20 ;  /* 0x00000003ff147819 */ /* 0x000fe20000011414 */
[----:B------:R-:W-:Y:S01]  /*d150*/  IMAD.IADD R3, R18, 0x1, -R3 ;  /* 0x0000000112037824 */ /* 0x000fe200078e0a03 */
[----:B------:R-:W-:Y:S01]  /*d160*/  LOP3.LUT P5, RZ, R4, 0x3, RZ, 0xc0, !PT ;  /* 0x0000000304ff7812 */ /* 0x000fe200078ac0ff */
[----:B---3--:R-:W-:Y:S01]  /*d170*/  IMAD R10, R7, R10, RZ ;  /* 0x0000000a070a7224 */ /* 0x008fe200078e02ff */
[----:B------:R-:W-:Y:S01]  /*d180*/  SHF.R.S32.HI R18, RZ, 0x1f, R8 ;  /* 0x0000001fff127819 */ /* 0x000fe20000011408 */
[----:B------:R3:W3:Y:S01]  /*d190*/  @P0 MUFU.LG2 R19, R5 ;  /* 0x0000000500130308 */ /* 0x0006e20000000c00 */
[----:B----4-:R-:W-:Y:S02]  /*d1a0*/  VIADD R17, R20, 0x20 ;  /* 0x0000002014117836 */ /* 0x010fe40000000000 */
[----:B------:R-:W-:Y:S01]  /*d1b0*/  @P4 FMUL.FTZ R6, R6, 0.69314718246459960938 ;  /* 0x3f31721806064820 */ /* 0x000fe20000410000 */
[----:B------:R-:W-:Y:S01]  /*d1c0*/  VIADD R4, R20, 0x40 ;  /* 0x0000004014047836 */ /* 0x000fe20000000000 */
[----:B------:R-:W-:Y:S01]  /*d1d0*/  LEA.HI R18, R18, R8, RZ, 0x3 ;  /* 0x0000000812127211 */ /* 0x000fe200078f18ff */
[----:B------:R-:W-:Y:S01]  /*d1e0*/  IMAD.MOV.U32 R7, RZ, RZ, 0x7f800000 ;  /* 0x7f800000ff077424 */ /* 0x000fe200078e00ff */
[----:B------:R-:W-:Y:S01]  /*d1f0*/  ISETP.GE.AND P2, PT, R17, UR16, PT ;  /* 0x0000001011007c0c */ /* 0x000fe2000bf46270 */
[----:B--2---:R-:W-:Y:S01]  /*d200*/  @P4 FFMA.FTZ R7, R2, R16, R6 ;  /* 0x0000001002074223 */ /* 0x004fe20000010006 */
[----:B------:R-:W-:Y:S01]  /*d210*/  SEL R17, R10, RZ, !P6 ;  /* 0x000000ff0a117207 */ /* 0x000fe20007000000 */
[----:B-1----:R-:W-:Y:S01]  /*d220*/  IMAD R10, R9, UR4, RZ ;  /* 0x00000004090a7c24 */ /* 0x002fe2000f8e02ff */
[----:B------:R-:W-:Y:S01]  /*d230*/  ISETP.GE.AND P1, PT, R4, UR16, PT ;  /* 0x0000001004007c0c */ /* 0x000fe2000bf26270 */
[----:B------:R-:W-:Y:S01]  /*d240*/  BSSY B0, `(.L_x_1750) ;  /* 0x0000026000007945 */ /* 0x000fe20003800000 */
[----:B------:R-:W-:Y:S01]  /*d250*/  SHF.R.S32.HI R4, RZ, 0x1f, R3 ;  /* 0x0000001fff047819 */ /* 0x000fe20000011403 */
[----:B------:R-:W-:Y:S01]  /*d260*/  IMAD R17, R24, R11, R17 ;  /* 0x0000000b18117224 */ /* 0x000fe200078e0211 */
[----:B------:R-:W-:Y:S01]  /*d270*/  LOP3.LUT R18, R18, 0xffffff8, RZ, 0xc0, !PT ;  /* 0x0ffffff812127812 */ /* 0x000fe200078ec0ff */
[----:B------:R-:W-:Y:S01]  /*d280*/  IMAD.SHL.U32 R10, R10, 0x80, RZ ;  /* 0x000000800a0a7824 */ /* 0x000fe200078e00ff */
[----:B------:R-:W-:Y:S01]  /*d290*/  LEA.HI R4, R4, R3, RZ, 0x2 ;  /* 0x0000000304047211 */ /* 0x000fe200078f10ff */
[----:B---3--:R-:W1:Y:S01]  /*d2a0*/  @P0 LDC R5, c[0x0][0x2e8] ;  /* 0x0000ba00ff050b82 */ /* 0x008e620000000800 */
[----:B------:R2:W3:Y:S01]  /*d2b0*/  LDS.128 R12, [R223+0x3000] ;  /* 0x00300000df0c7984 */ /* 0x0004e20000000c00 */
[----:B------:R-:W-:Y:S01]  /*d2c0*/  IMAD.IADD R18, R8, 0x1, -R18 ;  /* 0x0000000108127824 */ /* 0x000fe200078e0a12 */
[----:B------:R-:W-:Y:S01]  /*d2d0*/  SHF.R.S32.HI R4, RZ, 0x2, R4 ;  /* 0x00000002ff047819 */ /* 0x000fe20000011404 */
[----:B------:R-:W-:Y:S01]  /*d2e0*/  @P0 FMUL.FTZ R19, R19, 0.69314718246459960938 ;  /* 0x3f31721813130820 */ /* 0x000fe20000410000 */
[--C-:B------:R-:W-:Y:S01]  /*d2f0*/  IADD3 R8, P6, P4, R10, R22, R17.reuse ;  /* 0x000000160a087210 */ /* 0x100fe20007cde011 */
[----:B------:R-:W-:Y:S01]  /*d300*/  IMAD.MOV.U32 R6, RZ, RZ, 0x7f800000 ;  /* 0x7f800000ff067424 */ /* 0x000fe200078e00ff */
[----:B------:R-:W-:Y:S01]  /*d310*/  SHF.R.S32.HI R2, RZ, 0x1f, R10 ;  /* 0x0000001fff027819 */ /* 0x000fe2000001140a */
[----:B------:R-:W-:Y:S01]  /*d320*/  IMAD R18, R18, 0x10, R4 ;  /* 0x0000001012127824 */ /* 0x000fe200078e0204 */
[----:B------:R-:W-:-:S02]  /*d330*/  SHF.R.S32.HI R17, RZ, 0x1f, R17 ;  /* 0x0000001fff117819 */ /* 0x000fc40000011411 */
[----:B------:R-:W-:Y:S02]  /*d340*/  ISETP.GE.AND P3, PT, R236, UR16, PT ;  /* 0x00000010ec007c0c */ /* 0x000fe4000bf66270 */
[----:B------:R-:W-:Y:S01]  /*d350*/  IADD3.X R17, R2, R23, R17, P6, P4 ;  /* 0x0000001702117210 */ /* 0x000fe200037e8411 */
[----:B-1----:R-:W-:Y:S01]  /*d360*/  @P0 FFMA.FTZ R6, R0, R5, R19 ;  /* 0x0000000500060223 */ /* 0x002fe20000010013 */
[----:B--23--:R-:W-:Y:S09]  /*d370*/  @P5 BRA `(.L_x_1751) ;  /* 0x0000000000485947 */ /* 0x00cff20003800000 */
        /* <DEDUP_REMOVED lines=18> */
.L_x_1751:
[----:B------:R-:W-:Y:S05]  /*d4a0*/  BSYNC B0 ;  /* 0x0000000000007941 */ /* 0x000fea0003800000 */
.L_x_1750:
[----:B-1----:R-:W-:Y:S01]  /*d4b0*/  SHF.R.S32.HI R4, RZ, 0x1f, R24 ;  /* 0x0000001fff047819 */ /* 0x002fe20000011418 */
[----:B------:R-:W-:Y:S01]  /*d4c0*/  ULDC.64 UR4, c[0x0][0x2a0] ;  /* 0x0000a80000047ab9 */ /* 0x000fe20000000a00 */
[----:B------:R-:W-:Y:S01]  /*d4d0*/  SHF.R.S32.HI R3, RZ, 0x1f, R234 ;  /* 0x0000001fff037819 */ /* 0x000fe200000114ea */
[----:B------:R-:W-:Y:S01]  /*d4e0*/  IMAD.U32 R2, RZ, RZ, UR18 ;  /* 0x00000012ff027e24 */ /* 0x000fe2000f8e00ff */
[----:B------:R-:W-:Y:S01]  /*d4f0*/  IADD3 R6, P0, R234, UR10, RZ ;  /* 0x0000000aea067c10 */ /* 0x000fe2000ff1e0ff */
[----:B------:R-:W-:Y:S01]  /*d500*/  IMAD R4, R4, UR4, RZ ;  /* 0x0000000404047c24 */ /* 0x000fe2000f8e02ff */
[----:B------:R-:W-:Y:S01]  /*d510*/  SHF.R.S32.HI R21, RZ, 0x1f, R20 ;  /* 0x0000001fff157819 */ /* 0x000fe20000011414 */
[----:B------:R1:W2:Y:S01]  /*d520*/  LDS.128 R16, [R223+0x4000] ;  /* 0x00400000df107984 */ /* 0x0002a20000000c00 */
        /* <DEDUP_REMOVED lines=8> */
[----:B------:R1:W4:Y:S03]  /*d5b0*/  LDS.128 R20, [R223] ;  /* 0x00000000df147984 */ /* 0x0003260000000c00 */
        /* <DEDUP_REMOVED lines=17> */
[----:B----4-:R4:W-:Y:S04]  /*d6d0*/  @!P6 STG.E.128 desc[UR28][R30.64], R20 ;  /* 0x000000141e00e986 */ /* 0x0109e8000c101d1c */
[----:B--2---:R4:W-:Y:S04]  /*d6e0*/  @!P5 STG.E.128 desc[UR28][R30.64+0x80], R16 ;  /* 0x000080101e00d986 */ /* 0x0049e8000c101d1c */
[----:B---3--:R4:W-:Y:S04]  /*d6f0*/  @!P4 STG.E.128 desc[UR28][R30.64+0x100], R8 ;  /* 0x000100081e00c986 */ /* 0x0089e8000c101d1c */
[----:B-1----:R4:W-:Y:S02]  /*d700*/  @!P3 STG.E.128 desc[UR28][R30.64+0x180], R4 ;  /* 0x000180041e00b986 */ /* 0x0029e4000c101d1c */
.L_x_1753:
[----:B------:R-:W-:Y:S05]  /*d710*/  BSYNC B0 ;  /* 0x0000000000007941 */ /* 0x000fea0003800000 */
.L_x_1752:
[----:B----4-:R4:W4:Y:S01]  /*d720*/  LDS.128 R20, [R223+0x1000] ;  /* 0x00100000df147984 */ /* 0x0109220000000c00 */
[----:B------:R-:W-:Y:S03]  /*d730*/  BSSY B0, `(.L_x_1754) ;  /* 0x000001a000007945 */ /* 0x000fe60003800000 */
[----:B--2---:R2:W2:Y:S04]  /*d740*/  LDS.128 R16, [R223+0x5000] ;  /* 0x00500000df107984 */ /* 0x0044a80000000c00 */
        /* <DEDUP_REMOVED lines=20> */
[----:B----4-:R4:W-:Y:S04]  /*d890*/  @!P5 STG.E.128 desc[UR28][R28.64], R20 ;  /* 0x000000141c00d986 */ /* 0x0109e8000c101d1c */
[----:B--2---:R4:W-:Y:S04]  /*d8a0*/  @!P4 STG.E.128 desc[UR28][R28.64+0x80], R16 ;  /* 0x000080101c00c986 */ /* 0x0049e8000c101d1c */
[----:B------:R4:W-:Y:S04]  /*d8b0*/  @!P3 STG.E.128 desc[UR28][R28.64+0x100], R8 ;  /* 0x000100081c00b986 */ /* 0x0009e8000c101d1c */
[----:B-1----:R4:W-:Y:S02]  /*d8c0*/  @!P2 STG.E.128 desc[UR28][R28.64+0x180], R4 ;  /* 0x000180041c00a986 */ /* 0x0029e4000c101d1c */
.L_x_1755:
[----:B------:R-:W-:Y:S05]  /*d8d0*/  BSYNC B0 ;  /* 0x0000000000007941 */ /* 0x000fea0003800000 */
.L_x_1754:
[----:B----4-:R4:W3:Y:S01]  /*d8e0*/  LDS.128 R20, [R223+0x2000] ;  /* 0x00200000df147984 */ /* 0x0108e20000000c00 */
[----:B------:R-:W-:Y:S03]  /*d8f0*/  BSSY B0, `(.L_x_1756) ;  /* 0x000001a000007945 */ /* 0x000fe60003800000 */
[----:B--2---:R4:W2:Y:S04]  /*d900*/  LDS.128 R16, [R223+0x6000] ;  /* 0x00600000df107984 */ /* 0x0048a80000000c00 */
[----:B------:R4:W2:Y:S04]  /*d910*/  LDS.128 R8, [R223+0xa000] ;  /* 0x00a00000df087984 */ /* 0x0008a80000000c00 */
        /* <DEDUP_REMOVED lines=19> */
[----:B---3--:R3:W-:Y:S04]  /*da50*/  @!P4 STG.E.128 desc[UR28][R28.64], R20 ;  /* 0x000000141c00c986 */ /* 0x0087e8000c101d1c */
[----:B--2---:R3:W-:Y:S04]  /*da60*/  @!P3 STG.E.128 desc[UR28][R28.64+0x80], R16 ;  /* 0x000080101c00b986 */ /* 0x0047e8000c101d1c */
[----:B------:R3:W-:Y:S04]  /*da70*/  @!P2 STG.E.128 desc[UR28][R28.64+0x100], R8 ;  /* 0x000100081c00a986 */ /* 0x0007e8000c101d1c */
[----:B-1----:R3:W-:Y:S02]  /*da80*/  @!P1 STG.E.128 desc[UR28][R28.64+0x180], R4 ;  /* 0x000180041c009986 */ /* 0x0027e4000c101d1c */
.L_x_1757:
[----:B------:R-:W-:Y:S05]  /*da90*/  BSYNC B0 ;  /* 0x0000000000007941 */ /* 0x000fea0003800000 */
.L_x_1756:
[----:B--23--:R2:W3:Y:S04]  /*daa0*/  LDS.128 R8, [R223+0x7000] ;  /* 0x00700000df087984 */ /* 0x00c4e80000000c00 */
        /* <DEDUP_REMOVED lines=21> */
[----:B---3--:R2:W-:Y:S04]  /*dc00*/  @!P2 STG.E.128 desc[UR28][R22.64+0x80], R8 ;  /* 0x000080081600a986 */ /* 0x0085e8000c101d1c */
[----:B-1----:R2:W-:Y:S02]  /*dc10*/  @!P1 STG.E.128 desc[UR28][R22.64+0x100], R4 ;  /* 0x0001000416009986 */ /* 0x0025e4000c101d1c */
[----:B------:R-:W-:Y:S05]  /*dc20*/  @P0 EXIT ;  /* 0x000000000000094d */ /* 0x000fea0003800000 */
[----:B------:R-:W-:Y:S01]  /*dc30*/  STG.E.128 desc[UR28][R22.64+0x180], R16 ;  /* 0x0001801016007986 */ /* 0x000fe2000c101d1c */
[----:B------:R-:W-:Y:S05]  /*dc40*/  EXIT ;  /* 0x000000000000794d */ /* 0x000fea0003800000 */
.L_x_1721:
[----:B------:R-:W1:Y:S01]  /*dc50*/  S2R R9, SR_TID.X ;  /* 0x0000000000097919 */ /* 0x000e620000002100 */
        /* <DEDUP_REMOVED lines=19> */
[----:B-1----:R-:W-:Y:S01]  /*dd90*/  LEA.HI R0, R0, R9, RZ, 0x3 ;  /* 0x0000000900007211 */ /* 0x002fe200078f18ff */
        /* <DEDUP_REMOVED lines=25> */
[C---:B------:R-:W-:Y:S01]  /*df30*/  LEA.HI.X.SX32 R3, R9.reuse, UR7, 0x1, P0 ;  /* 0x0000000709037c11 */ /* 0x040fe200080f0eff */
        /* <DEDUP_REMOVED lines=41> */
.L_x_1759:
[----:B------:R-:W-:Y:S05]  /*e1d0*/  BSYNC B0 ;  /* 0x0000000000007941 */ /* 0x000fea0003800000 */
.L_x_1758:
        /* <DEDUP_REMOVED lines=25> */
.L_x_1761:
[----:B------:R-:W-:Y:S05]  /*e370*/  BSYNC B0 ;  /* 0x0000000000007941 */ /* 0x000fea0003800000 */
.L_x_1760:
        /* <DEDUP_REMOVED lines=24> */
.L_x_1763:
[----:B------:R-:W-:Y:S05]  /*e500*/  BSYNC B0 ;  /* 0x0000000000007941 */ /* 0x000fea0003800000 */
.L_x_1762:
        /* <DEDUP_REMOVED lines=27> */
.L_x_1765:
[----:B------:R-:W-:Y:S05]  /*e6c0*/  BSYNC B0 ;  /* 0x0000000000007941 */ /* 0x000fea0003800000 */
.L_x_1764:
        /* <DEDUP_REMOVED lines=10> */
.L_x_1767:
[----:B------:R-:W-:Y:S05]  /*e770*/  BSYNC B0 ;  /* 0x0000000000007941 */ /* 0x000fea0003800000 */
.L_x_1766:
        /* <DEDUP_REMOVED lines=10> */
.L_x_1769:
[----:B------:R-:W-:Y:S05]  /*e820*/  BSYNC B0 ;  /* 0x0000000000007941 */ /* 0x000fea0003800000 */
.L_x_1768:
        /* <DEDUP_REMOVED lines=10> */
.L_x_1771:
[----:B------:R-:W-:Y:S05]  /*e8d0*/  BSYNC B0 ;  /* 0x0000000000007941 */ /* 0x000fea0003800000 */
.L_x_1770:
        /* <DEDUP_REMOVED lines=10> */
.L_x_1772:
        /* <DEDUP_REMOVED lines=16> */
.L_x_2419:


//--------------------- .text._ZN5flash16flash_fwd_kernelI23Flash_fwd_kernel_traitsILi256ELi128ELi64ELi8ELb0ELb0EN7cutlass6half_tE19Flash_kernel_traitsILi256ELi128ELi64ELi8ES3_EELb1ELb0ELb0ELb0ELb0ELb0ELb0ELb1EEEvNS_16Flash_fwd_paramsE --------------------------
	.section	.text._ZN5flash16flash_fwd_kernelI23Flash_fwd_kernel_traitsILi256ELi128ELi64ELi8ELb0ELb0EN7cutlass6half_tE19Flash_kernel_traitsILi256ELi128ELi64ELi8ES3_EELb1ELb0ELb0ELb0ELb0ELb0ELb0ELb1EEEvNS_16Flash_fwd_paramsE,"ax",@progbits
	.align	128
        .global         _ZN5flash16flash_fwd_kernelI23Flash_fwd_kernel_traitsILi256ELi128ELi64ELi8ELb0ELb0EN7cutlass6half_tE19Flash_kernel_traitsILi256ELi128ELi64ELi8ES3_EELb1ELb0ELb0ELb0ELb0ELb0ELb0ELb1EEEvNS_16Flash_fwd_paramsE
        .type           _ZN5flash16flash_fwd_kernelI23Flash_fwd_kernel_traitsILi256ELi128ELi64ELi8ELb0ELb0EN7cutlass6half_tE19Flash_kernel_traitsILi256ELi128ELi64ELi8ES3_EELb1ELb0ELb0ELb0ELb0ELb0ELb0ELb1EEEvNS_16Flash_fwd_paramsE,@function
        .size           _ZN5flash16flash_fwd_kernelI23Flash_fwd_kernel_traitsILi256ELi128ELi64ELi8ELb0ELb0EN7cutlass6half_tE19Flash_kernel_traitsILi256ELi128ELi64ELi8ES3_EELb1ELb0ELb0ELb0ELb0ELb0ELb0ELb1EEEvNS_16Flash_fwd_paramsE,(.L_x_2420 - _ZN5flash16flash_fwd_kernelI23Flash_fwd_kernel_traitsILi256ELi128ELi64ELi8ELb0ELb0EN7cutlass6half_tE19Flash_kernel_traitsILi256ELi128ELi64ELi8ES3_EELb1ELb0ELb0ELb0ELb0ELb0ELb0ELb1EEEvNS_16Flash_fwd_paramsE)
        .other          _ZN5flash16flash_fwd_kernelI23Flash_fwd_kernel_traitsILi256ELi128ELi64ELi8ELb0ELb0EN7cutlass6half_tE19Flash_kernel_traitsILi256ELi128ELi64ELi8ES3_EELb1ELb0ELb0ELb0ELb0ELb0ELb0ELb1EEEvNS_16Flash_fwd_paramsE,@"STO_CUDA_ENTRY STV_DEFAULT"
_ZN5flash16flash_fwd_kernelI23Flash_fwd_kernel_traitsILi256ELi128ELi64ELi8ELb0ELb0EN7cutlass6half_tE19Flash_kernel_traitsILi256ELi128ELi64ELi8ES3_EELb1ELb0ELb0ELb0ELb0ELb0ELb0ELb1EEEvNS_16Flash_fwd_paramsE:
.text._ZN5flash16flash_fwd_kernelI23Flash_fwd_kernel_traitsILi256ELi128ELi64ELi8ELb0ELb0EN7cutlass6half_tE19Flash_kernel_traitsILi256ELi128ELi64ELi8ES3_EELb1ELb0ELb0ELb0ELb0ELb0ELb0ELb1EEEvNS_16Flash_fwd_paramsE:
        /* <DEDUP_REMOVED lines=84> */
.L_x_1773:
[----:B------:R-:W-:-:S05]  /*0540*/  ULDC UR4, c[0x0][0x2c8] ;  /* 0x0000b20000047ab9 */ /* 0x000fca0000000800 */
.L_x_1774:
        /* <DEDUP_REMOVED lines=35> */
[----:B------:R-:W-:Y:S01]  /*0780*/  @UP1 ULDC.64 UR8, c[0x0][0x240] ;  /* 0x0000900000081ab9 */ /* 0x000fe20000000a00 */
[----:B------:R-:W-:Y:S01]  /*0790*/  @!UP1 USHF.R.S32.HI UR4, URZ, 0x1f, UR19 ;  /* 0x0000001f3f049899 */ /* 0x000fe20008011413 */
[----:B------:R-:W-:Y:S01]  /*07a0*/  SHF.R.S32.HI R0, RZ, 0x1f, R6 ;  /* 0x0000001fff007819 */ /* 0x000fe20000011406 */
[----:B------:R-:W-:-:S02]  /*07b0*/  @UP1 UIMAD.WIDE.U32 UR36, UR16, UR8, URZ ;  /* 0x00000008102412a5 */ /* 0x000fc4000f8e003f */
[----:B------:R-:W-:Y:S02]  /*07c0*/  @UP0 UIADD3 UR24, UR20, UR10, URZ ;  /* 0x0000000a14180290 */ /* 0x000fe4000fffe03f */
[----:B------:R-:W-:Y:S01]  /*07d0*/  @UP1 UIMAD UR8, UR16, UR9, UR37 ;  /* 0x00000009100812a4 */ /* 0x000fe2000f8e0225 */
[----:B------:R-:W-:Y:S02]  /*07e0*/  @!UP1 ULDC.64 UR6, c[0x0][0x228] ;  /* 0x00008a0000069ab9 */ /* 0x000fe40000000a00 */
[----:B------:R-:W-:Y:S01]  /*07f0*/  ULDC UR9, c[0x0][0x270] ;  /* 0x00009c0000097ab9 */ /* 0x000fe20000000800 */
[----:B------:R-:W-:Y:S01]  /*0800*/  @UP0 ULDC.64 UR12, c[0x0][0x248] ;  /* 0x00009200000c0ab9 */ /* 0x000fe20000000a00 */
[----:B------:R-:W-:Y:S02]  /*0810*/  UIMAD UR9, UR19, UR9, UR15 ;  /* 0x00000009130972a4 */ /* 0x000fe4000f8e020f */
[----:B------:R-:W-:Y:S02]  /*0820*/  @!UP1 UIMAD UR4, UR4, UR6, URZ ;  /* 0x00000006040492a4 */ /* 0x000fe4000f8e023f */
[----:B------:R-:W-:-:S02]  /*0830*/  UIMAD UR35, UR9, UR35, UR34 ;  /* 0x00000023092372a4 */ /* 0x000fc4000f8e0222 */
[----:B------:R-:W-:Y:S02]  /*0840*/  USHF.L.U32 UR9, UR9, 0x5, URZ ;  /* 0x0000000509097899 */ /* 0x000fe4000800063f */
[----:B------:R-:W-:Y:S02]  /*0850*/  @!UP1 UIMAD.WIDE.U32 UR28, UR19, UR6, URZ ;  /* 0x00000006131c92a5 */ /* 0x000fe4000f8e003f */
[----:B------:R-:W-:Y:S02]  /*0860*/  @UP0 UIMAD.WIDE.U32 UR38, UR24, UR12, URZ ;  /* 0x0000000c182602a5 */ /* 0x000fe4000f8e003f */
[----:B------:R-:W-:Y:S01]  /*0870*/  IADD3 R116, P2, P1, R9, UR9, R6 ;  /* 0x0000000909747c10 */ /* 0x000fe2000f95e006 */
[----:B------:R-:W-:Y:S02]  /*0880*/  USHF.R.S32.HI UR6, URZ, 0x1f, UR9 ;  /* 0x0000001f3f067899 */ /* 0x000fe40008011409 */
[----:B------:R-:W-:Y:S02]  /*0890*/  @!UP1 UIMAD UR7, UR19, UR7, UR4 ;  /* 0x00000007130792a4 */ /* 0x000fe4000f8e0204 */
[----:B------:R1:W-:Y:S01]  /*08a0*/  STL [R1+0xb4], R116 ;  /* 0x0000b47401007387 */ /* 0x0003e20000100800 */
[----:B------:R-:W-:Y:S01]  /*08b0*/  @UP0 UIMAD UR24, UR24, UR13, URZ ;  /* 0x0000000d181802a4 */ /* 0x000fe2000f8e023f */
[----:B------:R-:W-:Y:S01]  /*08c0*/  IADD3.X R252, R8, UR6, R0, P2, P1 ;  /* 0x0000000608fc7c10 */ /* 0x000fe200097e2400 */
[----:B------:R-:W-:Y:S01]  /*08d0*/  @UP1 UMOV UR4, UR36 ;  /* 0x0000002400041c82 */ /* 0x000fe20008000000 */
[----:B------:R-:W-:-:S02]  /*08e0*/  UIMAD UR35, UR35, UR23, URZ ;  /* 0x00000017232372a4 */ /* 0x000fc4000f8e023f */
        /* <DEDUP_REMOVED lines=18> */
.L_x_1776:
[----:B------:R-:W-:Y:S01]  /*0a10*/  ULDC UR6, c[0x0][0x278] ;  /* 0x00009e0000067ab9 */ /* 0x000fe20000000800 */
[----:B------:R-:W2:Y:S01]  /*0a20*/  S2R R2, SR_CTAID.Z ;  /* 0x0000000000027919 */ /* 0x000ea20000002700 */
[----:B------:R-:W-:Y:S01]  /*0a30*/  IMAD.U32 R0, RZ, RZ, UR6 ;  /* 0x00000006ff007e24 */ /* 0x000fe2000f8e00ff */
[----:B------:R-:W-:Y:S01]  /*0a40*/  UMOV UR28, URZ ;  /* 0x0000003f001c7c82 */ /* 0x000fe20008000000 */
[----:B------:R-:W-:Y:S02]  /*0a50*/  LEA.HI R9, R10, R101, RZ, 0x4 ;  /* 0x000000650a097211 */ /* 0x000fe400078f20ff */
[----:B------:R-:W-:Y:S02]  /*0a60*/  SHF.R.S32.HI R113, RZ, 0x5, R4 ;  /* 0x00000005ff717819 */ /* 0x000fe40000011404 */
[----:B------:R-:W-:Y:S02]  /*0a70*/  IABS R0, R0 ;  /* 0x0000000000007213 */ /* 0x000fe40000000000 */
[----:B------:R-:W-:-:S02]  /*0a80*/  SHF.R.S32.HI R7, RZ, 0x4, R9 ;  /* 0x00000004ff077819 */ /* 0x000fc40000011409 */
[----:B------:R-:W-:Y:S02]  /*0a90*/  R2UR UR9, R0 ;  /* 0x00000000000972ca */ /* 0x000fe400000e0000 */
[----:B------:R-:W-:Y:S02]  /*0aa0*/  SHF.R.S32.HI R4, RZ, 0x1f, R4 ;  /* 0x0000001fff047819 */ /* 0x000fe40000011404 */
[----:B------:R-:W-:Y:S02]  /*0ab0*/  LEA.HI R3, R9, R7, RZ, 0x1 ;  /* 0x0000000709037211 */ /* 0x000fe400078f08ff */
[----:B------:R-:W-:Y:S02]  /*0ac0*/  SHF.R.S32.HI R8, RZ, 0x1f, R6 ;  /* 0x0000001fff087819 */ /* 0x000fe40000011406 */
[----:B------:R-:W-:-:S05]  /*0ad0*/  LOP3.LUT R3, R3, 0xfffffffe, RZ, 0xc0, !PT ;  /* 0xfffffffe03037812 */ /* 0x000fca00078ec0ff */
[----:B------:R-:W3:Y:S01]  /*0ae0*/  I2F.RP R0, UR9 ;  /* 0x0000000900007d06 */ /* 0x000ee20008209400 */
[----:B------:R-:W-:Y:S01]  /*0af0*/  IMAD.IADD R29, R7, 0x1, -R3 ;  /* 0x00000001071d7824 */ /* 0x000fe200078e0a03 */
[----:B------:R-:W-:-:S06]  /*0b00*/  LOP3.LUT R3, R9, 0xfffffff0, RZ, 0xc0, !PT ;  /* 0xfffffff009037812 */ /* 0x000fcc00078ec0ff */
[----:B---3--:R-:W3:Y:S02]  /*0b10*/  MUFU.RCP R0, R0 ;  /* 0x0000000000007308 */ /* 0x008ee40000001000 */
[----:B---3--:R-:W-:-:S06]  /*0b20*/  VIADD R0, R0, 0xffffffe ;  /* 0x0ffffffe00007836 */ /* 0x008fcc0000000000 */
[----:B------:R-:W3:Y:S02]  /*0b30*/  F2I.FTZ.U32.TRUNC.NTZ R0, R0 ;  /* 0x0000000000007305 */ /* 0x000ee4000021f000 */
[----:B---3--:R-:W-:Y:S02]  /*0b40*/  R2UR UR29, R0 ;  /* 0x00000000001d72ca */ /* 0x008fe400000e0000 */
[----:B--2---:R-:W-:-:S04]  /*0b50*/  IABS R0, R2 ;  /* 0x0000000200007213 */ /* 0x004fc80000000000 */
[----:B------:R-:W-:Y:S02]  /*0b60*/  R2UR UR7, R0 ;  /* 0x00000000000772ca */ /* 0x000fe400000e0000 */
[----:B------:R-:W-:-:S04]  /*0b70*/  LEA.HI R0, R10, R101, RZ, 0x3 ;  /* 0x000000650a007211 */ /* 0x000fc800078f18ff */
[----:B------:R-:W-:Y:S01]  /*0b80*/  LOP3.LUT R2, R0, 0xfffffff8, RZ, 0xc0, !PT ;  /* 0xfffffff800027812 */ /* 0x000fe200078ec0ff */
[----:B------:R-:W-:Y:S01]  /*0b90*/  UIADD3 UR11, URZ, -UR29, URZ ;  /* 0x8000001d3f0b7290 */ /* 0x000fe2000fffe03f */
[----:B------:R-:W-:-:S03]  /*0ba0*/  SHF.R.S32.HI R240, RZ, 0x3, R0 ;  /* 0x00000003fff07819 */ /* 0x000fc60000011400 */
[----:B------:R-:W-:Y:S01]  /*0bb0*/  UIMAD UR11, UR11, UR9, URZ ;  /* 0x000000090b0b72a4 */ /* 0x000fe2000f8e023f */
[----:B------:R-:W-:Y:S01]  /*0bc0*/  IMAD.IADD R28, R101, 0x1, -R2 ;  /* 0x00000001651c7824 */ /* 0x000fe200078e0a02 */
[----:B------:R-:W-:Y:S01]  /*0bd0*/  LEA.HI R2, R4, R113, RZ, 0x3 ;  /* 0x0000007104027211 */ /* 0x000fe200078f18ff */
[----:B------:R-:W-:Y:S01]  /*0be0*/  IMAD.SHL.U32 R0, R240, 0x40, RZ ;  /* 0x00000040f0007824 */ /* 0x000fe200078e00ff */
[----:B------:R-:W-:Y:S01]  /*0bf0*/  UIMAD.WIDE.U32 UR28, UR29, UR11, UR28 ;  /* 0x0000000b1d1c72a5 */ /* 0x000fe2000f8e001c */
[----:B------:R-:W-:Y:S01]  /*0c00*/  IMAD.SHL.U32 R40, R28, 0x8, RZ ;  /* 0x000000081c287824 */ /* 0x000fe200078e00ff */
[----:B------:R-:W-:Y:S02]  /*0c10*/  LOP3.LUT R2, R2, 0xffffff8, RZ, 0xc0, !PT ;  /* 0x0ffffff802027812 */ /* 0x000fe400078ec0ff */
[----:B------:R-:W-:Y:S02]  /*0c20*/  LOP3.LUT R0, R0, 0x1c0, RZ, 0xc0, !PT ;  /* 0x000001c000007812 */ /* 0x000fe400078ec0ff */
[--C-:B------:R-:W-:Y:S01]  /*0c30*/  SHF.R.S32.HI R41, RZ, 0x1f, R40.reuse ;  /* 0x0000001fff297819 */ /* 0x100fe20000011428 */
[----:B------:R-:W-:Y:S01]  /*0c40*/  UMOV UR11, UR29 ;  /* 0x0000001d000b7c82 */ /* 0x000fe20008000000 */
[----:B------:R-:W-:Y:S01]  /*0c50*/  LOP3.LUT R5, R0, 0x38, R40, 0xf8, !PT ;  /* 0x0000003800057812 */ /* 0x000fe200078ef828 */
[----:B------:R-:W-:Y:S01]  /*0c60*/  UIMAD.WIDE.U32 UR28, UR11, UR7, URZ ;  /* 0x000000070b1c72a5 */ /* 0x000fe2000f8e003f */
[----:B------:R-:W-:-:S02]  /*0c70*/  SHF.R.U32.HI R4, RZ, 0x3, R0 ;  /* 0x00000003ff047819 */ /* 0x000fc40000011600 */
[----:B------:R-:W-:Y:S02]  /*0c80*/  LEA.HI R0, R8, R6, RZ, 0x2 ;  /* 0x0000000608007211 */ /* 0x000fe400078f10ff */
[----:B------:R-:W-:Y:S01]  /*0c90*/  LOP3.LUT R207, R5, R4, RZ, 0x3c, !PT ;  /* 0x0000000405cf7212 */ /* 0x000fe200078e3cff */
[----:B------:R-:W-:Y:S01]  /*0ca0*/  IMAD.IADD R5, R113, 0x1, -R2 ;  /* 0x0000000171057824 */ /* 0x000fe200078e0a02 */
[----:B------:R-:W-:Y:S01]  /*0cb0*/  UMOV UR21, UR29 ;  /* 0x0000001d00157c82 */ /* 0x000fe20008000000 */
[----:B------:R-:W-:Y:S01]  /*0cc0*/  SHF.R.S32.HI R4, RZ, 0x2, R0 ;  /* 0x00000002ff047819 */ /* 0x000fe20000011400 */
[----:B------:R-:W-:Y:S01]  /*0cd0*/  UIADD3 UR11, -UR21, URZ, URZ ;  /* 0x0000003f150b7290 */ /* 0x000fe2000fffe13f */
[----:B------:R-:W-:Y:S01]  /*0ce0*/  LOP3.LUT R2, R0, 0x7ffffffc, RZ, 0xc0, !PT ;  /* 0x7ffffffc00027812 */ /* 0x000fe200078ec0ff */
[----:B------:R-:W-:Y:S02]  /*0cf0*/  IMAD.IADD R0, R101, 0x1, -R3 ;  /* 0x0000000165007824 */ /* 0x000fe400078e0a03 */
[----:B------:R-:W-:Y:S01]  /*0d00*/  UIMAD UR7, UR9, UR11, UR7 ;  /* 0x0000000b090772a4 */ /* 0x000fe2000f8e0207 */
[----:B------:R-:W-:Y:S01]  /*0d10*/  IMAD R5, R5, 0x10, R4 ;  /* 0x0000001005057824 */ /* 0x000fe200078e0204 */
[----:B------:R-:W-:Y:S01]  /*0d20*/  LEA.HI R4, R10, R101, RZ, 0x6 ;  /* 0x000000650a047211 */ /* 0x000fe200078f30ff */
[----:B------:R-:W-:Y:S01]  /*0d30*/  IMAD.IADD R2, R6, 0x1, -R2 ;  /* 0x0000000106027824 */ /* 0x000fe200078e0a02 */
[----:B------:R-:W-:Y:S01]  /*0d40*/  UISETP.GT.U32.AND UP1, UPT, UR9, UR7, UPT ;  /* 0x000000070900728c */ /* 0x000fe2000bf24070 */
[----:B------:R-:W-:-:S02]  /*0d50*/  SHF.R.S32.HI R3, RZ, 0x1f, R0 ;  /* 0x0000001fff037819 */ /* 0x000fc40000011400 */
[----:B------:R-:W-:Y:S02]  /*0d60*/  IMAD.SHL.U32 R4, R4, 0x8, RZ ;  /* 0x0000000804047824 */ /* 0x000fe400078e00ff */
[----:B------:R-:W-:Y:S01]  /*0d70*/  LEA.HI R27, R3, R0, RZ, 0x3 ;  /* 0x00000000031b7211 */ /* 0x000fe200078f18ff */
[----:B------:R-:W-:Y:S02]  /*0d80*/  IMAD.SHL.U32 R2, R2, 0x2, RZ ;  /* 0x0000000202027824 */ /* 0x000fe400078e00ff */
[----:B------:R-:W-:Y:S02]  /*0d90*/  LOP3.LUT R207, R207, 0xfffffe00, R4, 0xf8, !PT ;  /* 0xfffffe00cfcf7812 */ /* 0x000fe400078ef804 */
[----:B------:R-:W-:Y:S01]  /*0da0*/  LOP3.LUT R3, R27, 0xfffffff8, RZ, 0xc0, !PT ;  /* 0xfffffff81b037812 */ /* 0x000fe200078ec0ff */
[----:B------:R-:W-:Y:S01]  /*0db0*/  @!UP1 UIADD3 UR7, UR7, -UR9, URZ ;  /* 0x8000000907079290 */ /* 0x000fe2000fffe03f */
[----:B------:R-:W-:Y:S01]  /*0dc0*/  IMAD R43, R5, UR23, R2 ;  /* 0x00000017052b7c24 */ /* 0x000fe2000f8e0202 */
[----:B------:R-:W-:Y:S01]  /*0dd0*/  @!UP1 UIADD3 UR21, UR21, 0x1, URZ ;  /* 0x0000000115159890 */ /* 0x000fe2000fffe03f */
[----:B------:R-:W-:Y:S01]  /*0de0*/  VIADD R5, R240, 0x40 ;  /* 0x00000040f0057836 */ /* 0x000fe20000000000 */
[----:B------:R-:W-:Y:S01]  /*0df0*/  UISETP.GE.U32.AND UP2, UPT, UR7, UR9, UPT ;  /* 0x000000090700728c */ /* 0x000fe2000bf46070 */
[----:B------:R-:W-:Y:S01]  /*0e00*/  IMAD.IADD R42, R0, 0x1, -R3 ;  /* 0x00000001002a7824 */ /* 0x000fe200078e0a03 */
[----:B------:R-:W-:-:S02]  /*0e10*/  ULOP3.LUT UR9, UR15, UR6, URZ, 0x3c, !UPT ;  /* 0x000000060f097292 */ /* 0x000fc4000f8e3c3f */
[----:B------:R-:W-:Y:S02]  /*0e20*/  @UP0 UIADD3 UR7, UR20, UR10, URZ ;  /* 0x0000000a14070290 */ /* 0x000fe4000fffe03f */
[----:B------:R-:W-:Y:S01]  /*0e30*/  UISETP.GE.AND UP1, UPT, UR9, URZ, UPT ;  /* 0x0000003f0900728c */ /* 0x000fe2000bf26270 */
[----:B------:R-:W-:Y:S01]  /*0e40*/  @UP0 ULDC.64 UR10, c[0x0][0x250] ;  /* 0x00009400000a0ab9 */ /* 0x000fe20000000a00 */
[----:B------:R-:W-:-:S03]  /*0e50*/  USHF.R.S32.HI UR9, URZ, 0x1f, UR15 ;  /* 0x0000001f3f097899 */ /* 0x000fc6000801140f */
[----:B------:R-:W-:Y:S02]  /*0e60*/  @UP2 UIADD3 UR21, UR21, 0x1, URZ ;  /* 0x0000000115152890 */ /* 0x000fe4000fffe03f */
[----:B------:R-:W-:Y:S02]  /*0e70*/  UISETP.NE.AND UP2, UPT, UR6, URZ, UPT ;  /* 0x0000003f0600728c */ /* 0x000fe4000bf45270 */
[----:B------:R-:W-:Y:S02]  /*0e80*/  @UP0 UIMAD.WIDE.U32 UR28, UR7, UR10, URZ ;  /* 0x0000000a071c02a5 */ /* 0x000fe4000f8e003f */
[----:B------:R-:W-:Y:S02]  /*0e90*/  @!UP1 UIADD3 UR21, -UR21, URZ, URZ ;  /* 0x0000003f15159290 */ /* 0x000fe4000fffe13f */
[----:B------:R-:W-:-:S04]  /*0ea0*/  @UP0 UIMAD UR7, UR7, UR11, URZ ;  /* 0x0000000b070702a4 */ /* 0x000fc8000f8e023f */
[----:B------:R-:W-:Y:S02]  /*0eb0*/  @UP0 UIADD3 UR25, UR29, UR7, URZ ;  /* 0x000000071d190290 */ /* 0x000fe4000fffe03f */
        /* <DEDUP_REMOVED lines=15> */
.L_x_1777:
[C---:B------:R-:W-:Y:S01]  /*0fb0*/  IADD3 R2, P0, R40.reuse, UR4, RZ ;  /* 0x0000000428027c10 */ /* 0x040fe2000ff1e0ff */
[----:B------:R-:W-:Y:S01]  /*0fc0*/  ULDC.64 UR6, c[0x0][0x258] ;  /* 0x0000960000067ab9 */ /* 0x000fe20000000a00 */
[----:B------:R-:W2:Y:S01]  /*0fd0*/  S2UR UR4, SR_CgaCtaId ;  /* 0x00000000000479c3 */ /* 0x000ea20000008800 */
[----:B------:R-:W-:Y:S01]  /*0fe0*/  UIMAD UR9, UR9, UR6, URZ ;  /* 0x00000006090972a4 */ /* 0x000fe2000f8e023f */
[----:B------:R-:W-:Y:S01]  /*0ff0*/  IADD3.X R3, R41, UR8, RZ, P0, !PT ;  /* 0x0000000829037c10 */ /* 0x000fe200087fe4ff */
[----:B------:R-:W-:Y:S01]  /*1000*/  IMAD.U32 R0, RZ, RZ, UR6 ;  /* 0x00000006ff007e24 */ /* 0x000fe2000f8e00ff */
[C---:B------:R-:W-:Y:S01]  /*1010*/  IADD3 R119, R40.reuse, 0x40, RZ ;  /* 0x0000004028777810 */ /* 0x040fe20007ffe0ff */
[C---:B------:R-:W-:Y:S01]  /*1020*/  VIADD R118, R40.reuse, 0x80 ;  /* 0x0000008028767836 */ /* 0x040fe20000000000 */
[----:B------:R-:W-:Y:S01]  /*1030*/  IADD3 R117, R40, 0xc0, RZ ;  /* 0x000000c028757810 */ /* 0x000fe20007ffe0ff */
[----:B------:R-:W-:Y:S01]  /*1040*/  IMAD.WIDE.U32 R16, R0, UR15, R2 ;  /* 0x0000000f00107c25 */ /* 0x000fe2000f8e0002 */
[----:B------:R-:W-:Y:S01]  /*1050*/  UIMAD UR15, UR15, UR7, UR9 ;  /* 0x000000070f0f72a4 */ /* 0x000fe2000f8e0209 */
[----:B------:R3:W-:Y:S01]  /*1060*/  STL [R1+0x80], R119 ;  /* 0x0000807701007387 */ /* 0x0007e20000100800 */
[----:B------:R-:W-:Y:S01]  /*1070*/  UIADD3 UR34, -UR34, UR18, URZ ;  /* 0x0000001222227290 */ /* 0x000fe2000fffe13f */
[C---:B------:R-:W-:Y:S01]  /*1080*/  VIADD R4, R240.reuse, 0x60 ;  /* 0x00000060f0047836 */ /* 0x040fe20000000000 */
[----:B------:R-:W-:Y:S01]  /*1090*/  ULDC.64 UR8, c[0x0][0x260] ;  /* 0x0000980000087ab9 */ /* 0x000fe20000000a00 */
[----:B------:R-:W-:Y:S01]  /*10a0*/  ULDC.64 UR6, c[0x0][0x268] ;  /* 0x00009a0000067ab9 */ /* 0x000fe20000000a00 */
[----:B------:R-:W-:Y:S01]  /*10b0*/  IMAD.U32 R31, RZ, RZ, UR8 ;  /* 0x00000008ff1f7e24 */ /* 0x000fe2000f8e00ff */
[----:B------:R-:W-:Y:S01]  /*10c0*/  MOV R30, UR6 ;  /* 0x00000006001e7c02 */ /* 0x000fe20008000f00 */
[----:B------:R3:W-:Y:S01]  /*10d0*/  STL [R1+0x7c], R118 ;  /* 0x00007c7601007387 */ /* 0x0007e20000100800 */
[C---:B------:R-:W-:Y:S01]  /*10e0*/  ISETP.GE.AND P0, PT, R240.reuse, UR34, PT ;  /* 0x00000022f0007c0c */ /* 0x040fe2000bf06270 */
[----:B------:R-:W-:Y:S01]  /*10f0*/  UMOV UR36, 0x400 ;  /* 0x0000040000247882 */ /* 0x000fe20000000000 */
[----:B------:R-:W-:Y:S01]  /*1100*/  UIMAD UR29, UR14, UR8, URZ ;  /* 0x000000080e1d72a4 */ /* 0x000fe2000f8e023f */
[----:B------:R3:W-:Y:S01]  /*1110*/  STL [R1+0x84], R117 ;  /* 0x0000847501007387 */ /* 0x0007e20000100800 */
[----:B------:R-:W-:Y:S01]  /*1120*/  UIADD3 UR20, UR22, -0x1, URZ ;  /* 0xffffffff16147890 */ /* 0x000fe2000fffe03f */
[--C-:B------:R-:W-:Y:S01]  /*1130*/  SHF.R.S32.HI R241, RZ, 0x1f, R240.reuse ;  /* 0x0000001ffff17819 */ /* 0x100fe200000114f0 */
[----:B------:R-:W-:Y:S01]  /*1140*/  UIMAD UR14, UR14, UR6, URZ ;  /* 0x000000060e0e72a4 */ /* 0x000fe2000f8e023f */
[----:B------:R3:W-:Y:S01]  /*1150*/  STL [R1+0xb8], R31 ;  /* 0x0000b81f01007387 */ /* 0x0007e20000100800 */
[----:B--2---:R-:W-:Y:S01]  /*1160*/  ULEA UR4, UR4, UR36, 0x18 ;  /* 0x0000002404047291 */ /* 0x004fe2000f8ec03f */
[----:B------:R-:W-:Y:S01]  /*1170*/  MOV R0, UR17 ;  /* 0x0000001100007c02 */ /* 0x000fe20008000f00 */
[----:B------:R-:W-:Y:S01]  /*1180*/  UIMAD UR9, UR21, UR9, UR29 ;  /* 0x00000009150972a4 */ /* 0x000fe2000f8e021d */
[----:B------:R3:W-:Y:S01]  /*1190*/  STL [R1+0xbc], R30 ;  /* 0x0000bc1e01007387 */ /* 0x0007e20000100800 */
[----:B------:R-:W-:Y:S01]  /*11a0*/  USHF.R.S32.HI UR19, URZ, 0x1f, UR20 ;  /* 0x0000001f3f137899 */ /* 0x000fe20008011414 */
[----:B------:R-:W-:Y:S01]  /*11b0*/  VIADD R15, R17, UR15 ;  /* 0x0000000f110f7c36 */ /* 0x000fe20008000000 */
[----:B------:R-:W-:Y:S01]  /*11c0*/  UIMAD UR29, UR21, UR7, UR14 ;  /* 0x00000007151d72a4 */ /* 0x000fe2000f8e020e */
[----:B------:R-:W-:Y:S01]  /*11d0*/  BSSY B0, `(.L_x_1778) ;  /* 0x0000035000007945 */ /* 0x000fe20003800000 */
[----:B------:R-:W-:Y:S01]  /*11e0*/  ISETP.GE.AND P5, PT, R5, UR34, PT ;  /* 0x0000002205007c0c */ /* 0x000fe2000bfa6270 */
[----:B------:R-:W-:Y:S01]  /*11f0*/  VIADD R24, R240, 0x20 ;  /* 0x00000020f0187836 */ /* 0x000fe20000000000 */
[----:B------:R-:W-:Y:S01]  /*1200*/  ISETP.GE.AND P6, PT, R4, UR34, PT ;  /* 0x0000002204007c0c */ /* 0x000fe2000bfc6270 */
[----:B------:R-:W-:Y:S01]  /*1210*/  IMAD.WIDE R12, R0, 0x80, R240 ;  /* 0x00000080000c7825 */ /* 0x000fe200078e02f0 */
[----:B------:R-:W-:-:S03]  /*1220*/  LEA R207, R207, UR4, 0x1 ;  /* 0x00000004cfcf7c11 */ /* 0x000fc6000f8e08ff */
[----:B------:R-:W-:Y:S02]  /*1230*/  IMAD R18, R241, UR12, RZ ;  /* 0x0000000cf1127c24 */ /* 0x000fe4000f8e02ff */
        /* <DEDUP_REMOVED lines=46> */
.L_x_1779:
[----:B------:R-:W-:Y:S05]  /*1520*/  BSYNC B0 ;  /* 0x0000000000007941 */ /* 0x000fea0003800000 */
.L_x_1778:
[----:B------:R-:W-:Y:S01]  /*1530*/  ISETP.GE.AND P1, PT, R24, UR34, PT ;  /* 0x0000002218007c0c */ /* 0x000fe2000bf26270 */
[----:B------:R-:W-:Y:S01]  /*1540*/  ULEA UR6, UR22, UR35, 0x6 ;  /* 0x0000002316067291 */ /* 0x000fe2000f8e303f */
[----:B--2-4-:R-:W-:Y:S01]  /*1550*/  IMAD R2, R240, UR13, R18 ;  /* 0x0000000df0027c24 */ /* 0x014fe2000f8e0212 */
[----:B------:R-:W-:Y:S01]  /*1560*/  IADD3 R20, P0, R10, UR26, RZ ;  /* 0x0000001a0a147c10 */ /* 0x000fe2000ff1e0ff */
[----:B------:R-:W-:Y:S01]  /*1570*/  IMAD R0, R241, UR10, RZ ;  /* 0x0000000af1007c24 */ /* 0x000fe2000f8e02ff */
[----:B------:R-:W-:Y:S01]  /*1580*/  UIADD3 UR6, UR6, -0x40, URZ ;  /* 0xffffffc006067890 */ /* 0x000fe2000fffe03f */
[----:B------:R-:W-:Y:S01]  /*1590*/  BSSY B0, `(.L_x_1780) ;  /* 0x0000037000007945 */ /* 0x000fe20003800000 */
[----:B------:R-:W-:Y:S01]  /*15a0*/  IADD3.X R21, R11, UR24, R2, P0, !PT ;  /* 0x000000180b157c10 */ /* 0x000fe200087fe402 */
[----:B------:R-:W-:Y:S01]  /*15b0*/  IMAD.WIDE.U32 R22, R240, UR10, R40 ;  /* 0x0000000af0167c25 */ /* 0x000fe2000f8e0028 */
[----:B------:R-:W-:Y:S02]  /*15c0*/  SHF.L.U32 R25, R42, 0x6, RZ ;  /* 0x000000062a197819 */ /* 0x000fe400000006ff */
[----:B------:R-:W-:Y:S01]  /*15d0*/  IADD3 R152, P0, R43, UR6, RZ ;  /* 0x000000062b987c10 */ /* 0x000fe2000ff1e0ff */
[----:B------:R-:W-:Y:S01]  /*15e0*/  IMAD R26, R240, UR11, R0 ;  /* 0x0000000bf01a7c24 */ /* 0x000fe2000f8e0200 */
[----:B------:R-:W-:Y:S01]  /*15f0*/  MOV R100, UR6 ;  /* 0x0000000600647c02 */ /* 0x000fe20008000f00 */
[----:B------:R-:W-:Y:S10]  /*1600*/  @P1 BRA `(.L_x_1781) ;  /* 0x0000000000bc1947 */ /* 0x000ff40003800000 */
        /* <DEDUP_REMOVED lines=47> */
.L_x_1781:
[----:B------:R-:W-:Y:S05]  /*1900*/  BSYNC B0 ;  /* 0x0000000000007941 */ /* 0x000fea0003800000 */
.L_x_1780:
        /* <DEDUP_REMOVED lines=49> */
.L_x_1783:
[----:B------:R-:W-:Y:S05]  /*1c20*/  BSYNC B0 ;  /* 0x0000000000007941 */ /* 0x000fea0003800000 */
.L_x_1782:
        /* <DEDUP_REMOVED lines=49> */
.L_x_1785:
[----:B------:R-:W-:Y:S05]  /*1f40*/  BSYNC B0 ;  /* 0x0000000000007941 */ /* 0x000fea0003800000 */
.L_x_1784:
[----:B--2-4-:R-:W-:Y:S01]  /*1f50*/  IMAD.WIDE.U32 R6, R31, UR21, R20 ;  /* 0x000000151f067c25 */ /* 0x014fe2000f8e0014 */
[----:B------:R-:W-:Y:S01]  /*1f60*/  UIMAD UR15, UR20, -0x40, UR27 ;  /* 0xffffffc0140f78a4 */ /* 0x000fe2000f8e021b */
[----:B------:R-:W-:Y:S01]  /*1f70*/  LOP3.LUT R0, R25, 0x1c0, RZ, 0xc0, !PT ;  /* 0x000001c019007812 */ /* 0x000fe200078ec0ff */
[----:B------:R-:W-:Y:S01]  /*1f80*/  USHF.L.U32 UR14, UR12, 0x6, URZ ;  /* 0x000000060c0e7899 */ /* 0x000fe2000800063f */
[----:B------:R-:W-:Y:S01]  /*1f90*/  VIADD R115, R7, UR9 ;  /* 0x0000000907737c36 */ /* 0x000fe20008000000 */
[----:B------:R2:W-:Y:S01]  /*1fa0*/  STL.64 [R1+0xa8], R6 ;  /* 0x0000a80601007387 */ /* 0x0005e20000100a00 */
[----:B------:R-:W-:Y:S01]  /*1fb0*/  IMAD.MOV.U32 R114, RZ, RZ, R6 ;  /* 0x000000ffff727224 */ /* 0x000fe200078e0006 */
[----:B------:R-:W-:Y:S01]  /*1fc0*/  USHF.L.U64.HI UR8, UR12, 0x6, UR13 ;  /* 0x000000060c087899 */ /* 0x000fe2000801020d */
[----:B------:R-:W-:Y:S01]  /*1fd0*/  ISETP.GE.AND P2, PT, R240, UR15, PT ;  /* 0x0000000ff0007c0c */ /* 0x000fe2000bf46270 */
[----:B-1----:R-:W-:Y:S01]  /*1fe0*/  IMAD.SHL.U32 R2, R29, 0x8, RZ ;  /* 0x000000081d027824 */ /* 0x002fe200078e00ff */
[----:B------:R-:W-:Y:S01]  /*1ff0*/  IADD3 R10, P1, R22, UR28, RZ ;  /* 0x0000001c160a7c10 */ /* 0x000fe2000ff3e0ff */
[----:B------:R2:W-:Y:S01]  /*2000*/  STL.64 [R1+0x98], R114 ;  /* 0x0000987201007387 */ /* 0x0005e20000100a00 */
[----:B------:R-:W-:Y:S01]  /*2010*/  UIMAD UR6, UR8, UR20, URZ ;  /* 0x00000014080672a4 */ /* 0x000fe2000f8e023f */
[----:B------:R-:W-:Y:S01]  /*2020*/  IMAD.U32 R112, RZ, RZ, UR14 ;  /* 0x0000000eff707e24 */ /* 0x000fe2000f8e00ff */
[----:B------:R-:W-:Y:S01]  /*2030*/  LOP3.LUT R4, R0, 0x8, R2, 0xf8, !PT ;  /* 0x0000000800047812 */ /* 0x000fe200078ef802 */
[----:B------:R-:W-:Y:S01]  /*2040*/  BSSY B0, `(.L_x_1786) ;  /* 0x000002f000007945 */ /* 0x000fe20003800000 */
[----:B------:R-:W-:Y:S01]  /*2050*/  UIMAD UR6, UR19, UR14, UR6 ;  /* 0x0000000e130672a4 */ /* 0x000fe2000f8e0206 */
[----:B------:R-:W-:Y:S01]  /*2060*/  SHF.R.U32.HI R0, RZ, 0x3, R0 ;  /* 0x00000003ff007819 */ /* 0x000fe20000011600 */
[----:B------:R-:W-:Y:S01]  /*2070*/  IMAD.WIDE.U32 R2, R112, UR20, R114 ;  /* 0x0000001470027c25 */ /* 0x000fe2000f8e0072 */
[----:B------:R-:W-:-:S02]  /*2080*/  ISETP.GE.AND P6, PT, R24, UR15, PT ;  /* 0x0000000f18007c0c */ /* 0x000fc4000bfc6270 */
[----:B------:R-:W-:Y:S01]  /*2090*/  LOP3.LUT R13, R4, R0, RZ, 0x3c, !PT ;  /* 0x00000000040d7212 */ /* 0x000fe200078e3cff */
[----:B------:R-:W-:Y:S01]  /*20a0*/  VIADD R0, R3, UR6 ;  /* 0x0000000603007c36 */ /* 0x000fe20008000000 */
[----:B------:R-:W-:Y:S01]  /*20b0*/  IADD3.X R11, R23, UR25, R26, P1, !PT ;  /* 0x00000019170b7c10 */ /* 0x000fe20008ffe41a */
[----:B------:R-:W-:Y:S08]  /*20c0*/  @P2 BRA `(.L_x_1787) ;  /* 0x0000000000982947 */ /* 0x000ff00003800000 */
[----:B------:R-:W-:Y:S02]  /*20d0*/  ULDC UR6, c[0x0][0x2d0] ;  /* 0x0000b40000067ab9 */ /* 0x000fe40000000800 */
[----:B------:R-:W-:Y:S02]  /*20e0*/  ISETP.GE.AND P4, PT, R119, UR6, PT ;  /* 0x0000000677007c0c */ /* 0x000fe4000bf86270 */
[----:B------:R-:W-:Y:S02]  /*20f0*/  ISETP.GE.AND P5, PT, R40, UR6, PT ;  /* 0x0000000628007c0c */ /* 0x000fe4000bfa6270 */
[----:B------:R-:W-:-:S09]  /*2100*/  ISETP.GE.AND P3, PT, R118, UR6, PT ;  /* 0x0000000676007c0c */ /* 0x000fd2000bf66270 */
[----:B--2---:R-:W1:Y:S02]  /*2110*/  @!P4 LDC.64 R6, c[0x0][0x218] ;  /* 0x00008600ff06cb82 */ /* 0x004e640000000a00 */
[----:B------:R4:W-:Y:S06]  /*2120*/  @P5 STS.128 [R207+0x10000], RZ ;  /* 0x010000ffcf005388 */ /* 0x0009ec0000000c00 */
[----:B------:R-:W2:Y:S08]  /*2130*/  @!P5 LDC.64 R8, c[0x0][0x218] ;  /* 0x00008600ff08db82 */ /* 0x000eb00000000a00 */
[----:B------:R-:W5:Y:S01]  /*2140*/  @!P3 LDC.64 R4, c[0x0][0x218] ;  /* 0x00008600ff04bb82 */ /* 0x000f620000000a00 */
[----:B-1----:R-:W-:-:S04]  /*2150*/  @!P4 LEA R6, P1, R2, R6, 0x1 ;  /* 0x000000060206c211 */ /* 0x002fc800078208ff */
[C---:B------:R-:W-:Y:S02]  /*2160*/  @!P4 LEA.HI.X R7, R2.reuse, R7, R0, 0x1, P1 ;  /* 0x000000070207c211 */ /* 0x040fe400008f0c00 */
[----:B------:R-:W-:Y:S02]  /*2170*/  ISETP.GE.AND P1, PT, R117, UR6, PT ;  /* 0x0000000675007c0c */ /* 0x000fe4000bf26270 */
        /* <DEDUP_REMOVED lines=27> */
.L_x_1787:
[----:B------:R-:W-:Y:S05]  /*2330*/  BSYNC B0 ;  /* 0x0000000000007941 */ /* 0x000fea0003800000 */
.L_x_1786:
[----:B------:R-:W-:Y:S01]  /*2340*/  USHF.L.U64.HI UR13, UR12, 0x5, UR13 ;  /* 0x000000050c0d7899 */ /* 0x000fe2000801020d */
[----:B------:R-:W-:Y:S01]  /*2350*/  BSSY B0, `(.L_x_1788) ;  /* 0x000002c000007945 */ /* 0x000fe20003800000 */
[----:B------:R-:W-:Y:S01]  /*2360*/  USHF.L.U32 UR12, UR12, 0x5, URZ ;  /* 0x000000050c0c7899 */ /* 0x000fe2000800063f */
[----:B------:R-:W-:Y:S02]  /*2370*/  SHF.L.U32 R12, R28, 0x6, RZ ;  /* 0x000000061c0c7819 */ /* 0x000fe400000006ff */
[----:B------:R-:W-:Y:S09]  /*2380*/  @P6 BRA `(.L_x_1789) ;  /* 0x0000000000a06947 */ /* 0x000ff20003800000 */
        /* <DEDUP_REMOVED lines=8> */
[----:B--2---:R-:W2:Y:S08]  /*2410*/  @!P5 LDC.64 R6, c[0x0][0x218] ;  /* 0x00008600ff06db82 */ /* 0x004eb00000000a00 */
[----:B-1----:R-:W1:Y:S01]  /*2420*/  @!P3 LDC.64 R4, c[0x0][0x218] ;  /* 0x00008600ff04bb82 */ /* 0x002e620000000a00 */
[----:B----4-:R-:W-:-:S04]  /*2430*/  @!P6 LEA R8, P1, R2, R8, 0x1 ;  /* 0x000000080208e211 */ /* 0x010fc800078208ff */
        /* <DEDUP_REMOVED lines=29> */
.L_x_1789:
[----:B------:R-:W-:Y:S05]  /*2610*/  BSYNC B0 ;  /* 0x0000000000007941 */ /* 0x000fea0003800000 */
.L_x_1788:
[----:B------:R-:W0:Y:S01]  /*2620*/  LDGDEPBAR ;  /* 0x00000000000079af */ /* 0x000e220000000000 */
[----:B------:R-:W-:Y:S01]  /*2630*/  ISETP.GE.AND P2, PT, R240, UR15, PT ;  /* 0x0000000ff0007c0c */ /* 0x000fe2000bf46270 */
[----:B---34-:R-:W-:Y:S01]  /*2640*/  IMAD.WIDE.U32 R8, R30, UR21, R10 ;  /* 0x000000151e087c25 */ /* 0x018fe2000f8e000a */
[----:B-1----:R-:W-:Y:S01]  /*2650*/  LOP3.LUT R4, R12, 0x1c0, RZ, 0xc0, !PT ;  /* 0x000001c00c047812 */ /* 0x002fe200078ec0ff */
[----:B------:R-:W-:Y:S01]  /*2660*/  UIMAD UR6, UR19, UR10, URZ ;  /* 0x0000000a130672a4 */ /* 0x000fe2000f8e023f */
[----:B------:R-:W-:Y:S01]  /*2670*/  BSSY B0, `(.L_x_1790) ;  /* 0x0000044000007945 */ /* 0x000fe20003800000 */
[----:B--2---:R-:W-:Y:S01]  /*2680*/  VIADD R7, R9, UR29 ;  /* 0x0000001d09077c36 */ /* 0x004fe20008000000 */
[----:B------:R1:W-:Y:S01]  /*2690*/  STL.64 [R1+0xa0], R8 ;  /* 0x0000a00801007387 */ /* 0x0003e20000100a00 */
[----:B------:R-:W-:Y:S01]  /*26a0*/  IMAD.SHL.U32 R0, R240, 0x8, RZ ;  /* 0x00000008f0007824 */ /* 0x000fe200078e00ff */
[----:B------:R-:W-:Y:S01]  /*26b0*/  UIMAD.WIDE.U32 UR34, UR20, UR10, URZ ;  /* 0x0000000a142272a5 */ /* 0x000fe2000f8e003f */
[----:B------:R-:W-:Y:S01]  /*26c0*/  IMAD.SHL.U32 R3, R27, 0x40, RZ ;  /* 0x000000401b037824 */ /* 0x000fe200078e00ff */
[----:B------:R1:W-:Y:S01]  /*26d0*/  STL [R1+0xb0], R7 ;  /* 0x0000b00701007387 */ /* 0x0003e20000100800 */
[----:B------:R-:W-:Y:S01]  /*26e0*/  UIMAD UR6, UR20, UR11, UR6 ;  /* 0x0000000b140672a4 */ /* 0x000fe2000f8e0206 */
[----:B------:R-:W-:-:S02]  /*26f0*/  LOP3.LUT R2, R4, 0x8, R0, 0xf8, !PT ;  /* 0x0000000804027812 */ /* 0x000fc400078ef800 */
[----:B------:R-:W-:Y:S01]  /*2700*/  SHF.R.U32.HI R0, RZ, 0x3, R4 ;  /* 0x00000003ff007819 */ /* 0x000fe20000011604 */
[----:B------:R-:W-:Y:S01]  /*2710*/  UIADD3 UR6, UR35, UR6, URZ ;  /* 0x0000000623067290 */ /* 0x000fe2000fffe03f */
[----:B------:R-:W-:Y:S01]  /*2720*/  IMAD.U32 R5, RZ, RZ, UR35 ;  /* 0x00000023ff057e24 */ /* 0x000fe2000f8e00ff */
[----:B------:R-:W-:Y:S01]  /*2730*/  LOP3.LUT R5, R13, 0xfffffe00, R3, 0xf8, !PT ;  /* 0xfffffe000d057812 */ /* 0x000fe200078ef803 */
[----:B------:R-:W-:Y:S01]  /*2740*/  IMAD.U32 R4, RZ, RZ, UR34 ;  /* 0x00000022ff047e24 */ /* 0x000fe2000f8e00ff */
[----:B------:R-:W-:Y:S02]  /*2750*/  LOP3.LUT R0, R2, R0, RZ, 0x3c, !PT ;  /* 0x0000000002007212 */ /* 0x000fe400078e3cff */
[----:B------:R-:W-:Y:S01]  /*2760*/  IMAD.U32 R6, RZ, RZ, UR6 ;  /* 0x00000006ff067e24 */ /* 0x000fe2000f8e00ff */
[----:B------:R-:W-:Y:S01]  /*2770*/  ISETP.GE.AND P6, PT, R24, UR15, PT ;  /* 0x0000000f18007c0c */ /* 0x000fe2000bfc6270 */
[----:B------:R-:W-:-:S04]  /*2780*/  DEPBAR.LE SB0, 0x0 ;  /* 0x000080000000791a */ /* 0x000fc80000000000 */
[----:B------:R-:W-:Y:S01]  /*2790*/  BAR.SYNC.DEFER_BLOCKING 0x0 ;  /* 0x0000000000007b1d */ /* 0x000fe20000010000 */
[----:B------:R-:W-:Y:S01]  /*27a0*/  IMAD R0, R29, 0x200, R0 ;  /* 0x000002001d007824 */ /* 0x000fe200078e0200 */
[----:B------:R-:W-:Y:S01]  /*27b0*/  LEA R3, P1, R4, R8, 0x6 ;  /* 0x0000000804037211 */ /* 0x000fe200078230ff */
[----:B------:R-:W-:-:S03]  /*27c0*/  IMAD R2, R113, 0x400, R5 ;  /* 0x0000040071027824 */ /* 0x000fc600078e0205 */
[----:B------:R-:W-:Y:S02]  /*27d0*/  LEA.HI.X R4, R4, R7, R6, 0x6, P1 ;  /* 0x0000000704047211 */ /* 0x000fe400008f3406 */
[----:B------:R-:W-:Y:S02]  /*27e0*/  LEA R178, R0, UR4, 0x1 ;  /* 0x0000000400b27c11 */ /* 0x000fe4000f8e08ff */
[----:B------:R-:W-:Y:S01]  /*27f0*/  LEA R187, R2, UR4, 0x1 ;  /* 0x0000000402bb7c11 */ /* 0x000fe2000f8e08ff */
        /* <DEDUP_REMOVED lines=9> */
[----:B-1----:R-:W1:Y:S02]  /*2890*/  @!P4 LDC.64 R8, c[0x0][0x220] ;  /* 0x00008800ff08cb82 */ /* 0x002e640000000a00 */
[----:B------:R2:W-:Y:S06]  /*28a0*/  @P5 STS.128 [R207+0x18000], RZ ;  /* 0x018000ffcf005388 */ /* 0x0005ec0000000c00 */
        /* <DEDUP_REMOVED lines=32> */
.L_x_1791:
[----:B------:R-:W-:Y:S05]  /*2ab0*/  BSYNC B0 ;  /* 0x0000000000007941 */ /* 0x000fea0003800000 */
.L_x_1790:
[----:B------:R4:W-:Y:S01]  /*2ac0*/  @P6 STS.128 [R207+0x19000], RZ ;  /* 0x019000ffcf006388 */ /* 0x0009e20000000c00 */
[----:B------:R-:W-:Y:S03]  /*2ad0*/  BSSY B0, `(.L_x_1792) ;  /* 0x0000030000007945 */ /* 0x000fe60003800000 */
[----:B------:R4:W-:Y:S04]  /*2ae0*/  @P6 STS.128 [R207+0x1b000], RZ ;  /* 0x01b000ffcf006388 */ /* 0x0009e80000000c00 */
        /* <DEDUP_REMOVED lines=12> */
[----:B--2---:R-:W2:Y:S01]  /*2bb0*/  @!P6 LDC.64 R10, c[0x0][0x220] ;  /* 0x00008800ff0aeb82 */ /* 0x004ea20000000a00 */
[----:B------:R2:W-:Y:S07]  /*2bc0*/  @P6 STS.128 [R207+0x19000], RZ ;  /* 0x019000ffcf006388 */ /* 0x0005ee0000000c00 */
[----:B-1----:R-:W1:Y:S08]  /*2bd0*/  @!P5 LDC.64 R8, c[0x0][0x220] ;  /* 0x00008800ff08db82 */ /* 0x002e700000000a00 */
[----:B---3--:R-:W3:Y:S01]  /*2be0*/  @!P3 LDC.64 R6, c[0x0][0x220] ;  /* 0x00008800ff06bb82 */ /* 0x008ee20000000a00 */
        /* <DEDUP_REMOVED lines=30> */
.L_x_1793:
[----:B------:R-:W-:Y:S05]  /*2dd0*/  BSYNC B0 ;  /* 0x0000000000007941 */ /* 0x000fea0003800000 */
.L_x_1792:
[----:B-12---:R-:W-:Y:S01]  /*2de0*/  LDSM.16.M88.4 R8, [R187] ;  /* 0x00000000bb08783b */ /* 0x006fe20000000200 */
        /* <DEDUP_REMOVED lines=10> */
[----:B------:R-:W5:Y:S01]  /*2e90*/  LDSM.16.M88.4 R24, [R178+0x11000] ;  /* 0x01100000b218783b */ /* 0x000f620000000200 */
[----:B------:R-:W-:-:S02]  /*2ea0*/  IMAD R188, R4, 0x2, R187 ;  /* 0x0000000204bc7824 */ /* 0x000fc400078e02bb */
[----:B------:R-:W-:Y:S01]  /*2eb0*/  @P1 VIADD R191, R0, 0xffffffe0 ;  /* 0xffffffe000bf1836 */ /* 0x000fe20000000000 */
[----:B------:R-:W4:Y:S01]  /*2ec0*/  LDSM.16.M88.4 R44, [R178+0x11800] ;  /* 0x01180000b22c783b */ /* 0x000f220000000200 */
[----:B------:R-:W-:Y:S01]  /*2ed0*/  IMAD.MOV.U32 R0, RZ, RZ, 0x40 ;  /* 0x00000040ff007424 */ /* 0x000fe200078e00ff */
[----:B------:R-:W-:Y:S01]  /*2ee0*/  LOP3.LUT P1, RZ, R42, 0x4, RZ, 0xc0, !PT ;  /* 0x000000042aff7812 */ /* 0x000fe2000782c0ff */
[----:B------:R-:W-:Y:S01]  /*2ef0*/  IMAD.SHL.U32 R3, R101, 0x2, RZ ;  /* 0x0000000265037824 */ /* 0x000fe200078e00ff */
[----:B------:R-:W-:Y:S01]  /*2f00*/  LDSM.16.M88.4 R12, [R188] ;  /* 0x00000000bc0c783b */ /* 0x000fe20000000200 */
[C---:B------:R-:W-:Y:S01]  /*2f10*/  VIADD R206, R191.reuse, 0x800 ;  /* 0x00000800bfce7836 */ /* 0x040fe20000000000 */
[----:B------:R-:W-:Y:S01]  /*2f20*/  SEL R2, R2, 0xffffffe0, !P1 ;  /* 0xffffffe002027807 */ /* 0x000fe20004800000 */
[C---:B------:R-:W-:Y:S01]  /*2f30*/  VIADD R205, R191.reuse, 0x1000 ;  /* 0x00001000bfcd7836 */ /* 0x040fe20000000000 */
[----:B------:R-:W4:Y:S01]  /*2f40*/  LDSM.16.M88.4 R52, [R191] ;  /* 0x00000000bf34783b */ /* 0x000f220000000200 */
[----:B------:R-:W-:Y:S01]  /*2f50*/  SEL R0, R0, 0xffffffc0, !P2 ;  /* 0xffffffc000007807 */ /* 0x000fe20005000000 */
[----:B------:R-:W-:Y:S01]  /*2f60*/  VIADD R204, R191, 0x1800 ;  /* 0x00001800bfcc7836 */ /* 0x000fe20000000000 */
[----:B------:R-:W-:Y:S01]  /*2f70*/  LOP3.LUT R3, R3, 0x6, RZ, 0xc0, !PT ;  /* 0x0000000603037812 */ /* 0x000fe200078ec0ff */
[----:B------:R-:W4:Y:S01]  /*2f80*/  LDSM.16.M88.4 R36, [R191+0x800] ;  /* 0x00080000bf24783b */ /* 0x000f220000000200 */
[----:B------:R-:W-:-:S02]  /*2f90*/  IMAD R190, R2, 0x2, R187 ;  /* 0x0000000202be7824 */ /* 0x000fc400078e02bb */
[----:B------:R-:W-:Y:S01]  /*2fa0*/  IMAD.IADD R184, R178, 0x1, R0 ;  /* 0x00000001b2b87824 */ /* 0x000fe200078e0200 */
[----:B------:R-:W4:Y:S01]  /*2fb0*/  LDSM.16.M88.4 R60, [R191+0x1000] ;  /* 0x00100000bf3c783b */ /* 0x000f220000000200 */
[----:B------:R-:W-:Y:S02]  /*2fc0*/  IMAD R189, R2, 0x2, R188 ;  /* 0x0000000202bd7824 */ /* 0x000fe400078e02bc */
[----:B------:R-:W-:Y:S01]  /*2fd0*/  IMAD.IADD R183, R0, 0x1, R191 ;  /* 0x0000000100b77824 */ /* 0x000fe200078e02bf */
[----:B------:R-:W4:Y:S01]  /*2fe0*/  LDSM.16.M88.4 R84, [R191+0x1800] ;  /* 0x00180000bf54783b */ /* 0x000f220000000200 */
        /* <DEDUP_REMOVED lines=8> */
[C---:B---3--:R-:W-:Y:S01]  /*3070*/  VIADD R7, R0.reuse, 0x1 ;  /* 0x0000000100077836 */ /* 0x048fe20000000000 */
        /* <DEDUP_REMOVED lines=13> */
[----:B-----5:R-:W-:Y:S01]  /*3150*/  HMMA.16816.F32 R16, R8, R24, RZ ;  /* 0x000000180810723c */ /* 0x020fe200000018ff */
[----:B------:R-:W-:Y:S01]  /*3160*/  ISETP.GE.AND P5, PT, R7, UR27, PT ;  /* 0x0000001b07007c0c */ /* 0x000fe2000bfa6270 */
[----:B------:R-:W-:Y:S01]  /*3170*/  VIADD R7, R0, 0x10 ;  /* 0x0000001000077836 */ /* 0x000fe20000000000 */
[----:B------:R-:W-:Y:S01]  /*3180*/  ISETP.GE.AND P4, PT, R6, UR27, PT ;  /* 0x0000001b06007c0c */ /* 0x000fe2000bf86270 */
[----:B------:R-:W-:-:S02]  /*3190*/  VIADD R6, R0, 0x11 ;  /* 0x0000001100067836 */ /* 0x000fc40000000000 */
[C---:B------:R-:W-:Y:S01]  /*31a0*/  HMMA.16816.F32 R24, R8.reuse, R26, RZ ;  /* 0x0000001a0818723c */ /* 0x040fe200000018ff */
[----:B------:R-:W-:Y:S01]  /*31b0*/  ISETP.GE.AND P2, PT, R7, UR27, PT ;  /* 0x0000001b07007c0c */ /* 0x000fe2000bf46270 */
[C---:B------:R-:W-:Y:S01]  /*31c0*/  VIADD R200, R191.reuse, 0x3800 ;  /* 0x00003800bfc87836 */ /* 0x040fe20000000000 */
        /* <DEDUP_REMOVED lines=14> */
[----:B------:R-:W-:Y:S01]  /*32b0*/  HMMA.16816.F32 R64, R12, R52, R48 ;  /* 0x000000340c40723c */ /* 0x000fe20000001830 */
        /* <DEDUP_REMOVED lines=180> */
[----:B------:R-:W-:Y:S02]  /*3e00*/  FSEL R43, R19, -INF , !P5 ;  /* 0xff800000132b7808 */ /* 0x000fe40006800000 */
[----:B------:R-:W-:Y:S01]  /*3e10*/  FSEL R38, R17, -INF , !P5 ;  /* 0xff80000011267808 */ /* 0x000fe20006800000 */
[----:B------:R-:W-:Y:S01]  /*3e20*/  HMMA.16816.F32 R12, R8, R82, R48 ;  /* 0x00000052080c723c */ /* 0x000fe20000001830 */
[----:B------:R-:W-:Y:S01]  /*3e30*/  ISETP.GE.AND P5, PT, R6, UR27, PT ;  /* 0x0000001b06007c0c */ /* 0x000fe2000bfa6270 */
[----:B------:R-:W-:-:S04]  /*3e40*/  VIADD R6, R0, 0x28 ;  /* 0x0000002800067836 */ /* 0x000fc80000000000 */
[C---:B----4-:R-:W-:Y:S01]  /*3e50*/  HMMA.16816.F32 R20, R8.reuse, R84, R52 ;  /* 0x000000540814723c */ /* 0x050fe20000001834 */
[----:B------:R-:W-:Y:S02]  /*3e60*/  FSEL R48, R18, -INF , !P0 ;  /* 0xff80000012307808 */ /* 0x000fe40004000000 */
[----:B------:R-:W-:Y:S01]  /*3e70*/  ISETP.GE.AND P0, PT, R3, UR27, PT ;  /* 0x0000001b03007c0c */ /* 0x000fe2000bf06270 */
[----:B------:R-:W-:Y:S02]  /*3e80*/  VIADD R3, R0, 0x21 ;  /* 0x0000002100037836 */ /* 0x000fe40000000000 */
[C---:B------:R-:W-:Y:S06]  /*3e90*/  HMMA.16816.F32 R28, R8.reuse, R86, R56 ;  /* 0x00000056081c723c */ /* 0x040fec0000001838 */
[C---:B-1----:R-:W-:Y:S06]  /*3ea0*/  HMMA.16816.F32 R24, R8.reuse, R68, R60 ;  /* 0x000000440818723c */ /* 0x042fec000000183c */
[----:B------:R-:W-:Y:S01]  /*3eb0*/  FSEL R50, R14, -INF , !P4 ;  /* 0xff8000000e327808 */ /* 0x000fe20006000000 */
[----:B------:R-:W-:Y:S01]  /*3ec0*/  HMMA.16816.F32 R16, R8, R70, R64 ;  /* 0x000000460810723c */ /* 0x000fe20000001840 */
[----:B------:R-:W-:-:S02]  /*3ed0*/  FSEL R42, R12, -INF , !P4 ;  /* 0xff8000000c2a7808 */ /* 0x000fc40006000000 */
[----:B------:R-:W-:Y:S02]  /*3ee0*/  FSEL R49, R15, -INF , !P3 ;  /* 0xff8000000f317808 */ /* 0x000fe40005800000 */
        /* <DEDUP_REMOVED lines=121> */
.L_x_1796:
[----:B------:R-:W-:Y:S05]  /*4680*/  BSYNC B0 ;  /* 0x0000000000007941 */ /* 0x000fea0003800000 */
.L_x_1795:
[----:B------:R-:W0:Y:S02]  /*4690*/  LDGDEPBAR ;  /* 0x00000000000079af */ /* 0x000e240000000000 */
.L_x_1794:
[----:B------:R-:W-:Y:S01]  /*46a0*/  FMNMX.FTZ R0, R39, R38, !PT ;  /* 0x0000002627007209 */ /* 0x000fe20007810000 */
[----:B------:R-:W-:Y:S01]  /*46b0*/  USHF.L.U32 UR35, UR20, 0x1, URZ ;  /* 0x0000000114237899 */ /* 0x000fe2000800063f */
[----:B------:R-:W-:Y:S01]  /*46c0*/  IMAD.WIDE.U32 R98, R116, -0x2daee0ad, RZ ;  /* 0xd2511f5374627825 */ /* 0x000fe200078e00ff */
[----:B------:R-:W-:Y:S01]  /*46d0*/  UIADD3 UR20, UR32, -0x61c88647, URZ ;  /* 0x9e3779b920147890 */ /* 0x000fe2000fffe03f */
[----:B------:R-:W-:Y:S01]  /*46e0*/  FMNMX.FTZ R0, R42, R0, !PT ;  /* 0x000000002a007209 */ /* 0x000fe20007810000 */
[----:B------:R-:W-:Y:S01]  /*46f0*/  ULOP3.LUT UR6, UR35, UR33, URZ, 0x3c, !UPT ;  /* 0x0000002123067292 */ /* 0x000fe2000f8e3c3f */
[----:B------:R-:W-:Y:S01]  /*4700*/  LOP3.LUT R252, R252, UR32, RZ, 0x3c, !PT ;  /* 0x00000020fcfc7c12 */ /* 0x000fe2000f8e3cff */
[----:B------:R-:W-:Y:S01]  /*4710*/  UIADD3 UR15, UR33, 0x76cf5d0a, URZ ;  /* 0x76cf5d0a210f7890 */ /* 0x000fe2000fffe03f */
[----:B------:R-:W-:Y:S01]  /*4720*/  FMNMX.FTZ R0, R36, R0, !PT ;  /* 0x0000000024007209 */ /* 0x000fe20007810000 */
[----:B------:R-:W-:Y:S01]  /*4730*/  UIADD3 UR19, UR32, 0x3c6ef372, URZ ;  /* 0x3c6ef37220137890 */ /* 0x000fe2000fffe03f */
[----:B------:R-:W-:Y:S01]  /*4740*/  STL [R1+0xe4], R193 ;  /* 0x0000e4c101007387 */ /* 0x000fe20000100800 */
[----:B------:R-:W-:Y:S01]  /*4750*/  UIADD3 UR14, UR32, -0x255992d5, URZ ;  /* 0xdaa66d2b200e7890 */ /* 0x000fe2000fffe03f */
[----:B------:R-:W-:Y:S01]  /*4760*/  FMNMX.FTZ R0, R37, R0, !PT ;  /* 0x0000000025007209 */ /* 0x000fe20007810000 */
[----:B------:R-:W-:Y:S01]  /*4770*/  ULDC UR36, c[0x0][0x2ec] ;  /* 0x0000bb0000247ab9 */ /* 0x000fe20000000800 */
[----:B------:R-:W-:Y:S01]  /*4780*/  UIADD3 UR11, UR33, 0x32370b8f, URZ ;  /* 0x32370b8f210b7890 */ /* 0x000fe2000fffe03f */
[----:B------:R-:W-:Y:S01]  /*4790*/  STL [R1+0xe0], R192 ;  /* 0x0000e0c001007387 */ /* 0x000fe20000100800 */
[----:B------:R-:W-:Y:S01]  /*47a0*/  FMNMX.FTZ R0, R22, R0, !PT ;  /* 0x0000000016007209 */ /* 0x000fe20007810000 */
[----:B------:R-:W-:Y:S01]  /*47b0*/  UIADD3 UR8, UR33, -0x126145ec, URZ ;  /* 0xed9eba1421087890 */ /* 0x000fe2000fffe03f */
[----:B------:R-:W-:Y:S01]  /*47c0*/  LEA R179, R5, UR4, 0x1 ;  /* 0x0000000405b37c11 */ /* 0x000fe2000f8e08ff */
[----:B------:R-:W-:Y:S01]  /*47d0*/  UIADD3 UR7, UR32, 0x1715609d, URZ ;  /* 0x1715609d20077890 */ /* 0x000fe2000fffe03f */
[----:B------:R-:W-:Y:S01]  /*47e0*/  FMNMX.FTZ R0, R28, R0, !PT ;  /* 0x000000001c007209 */ /* 0x000fe20007810000 */
[----:B------:R-:W-:Y:S01]  /*47f0*/  UIADD3 UR10, UR32, 0x78dde6e4, URZ ;  /* 0x78dde6e4200a7890 */ /* 0x000fe2000fffe03f */
[----:B------:R-:W-:Y:S01]  /*4800*/  STL [R1+0xdc], R191 ;  /* 0x0000dcbf01007387 */ /* 0x000fe20000100800 */
[----:B------:R-:W-:Y:S01]  /*4810*/  UIADD3 UR27, UR33, 0x646e171e, URZ ;  /* 0x646e171e211b7890 */ /* 0x000fe2000fffe03f */
[----:B------:R-:W-:Y:S01]  /*4820*/  FMNMX.FTZ R0, R29, R0, !PT ;  /* 0x000000001d007209 */ /* 0x000fe20007810000 */
[----:B------:R-:W-:Y:S01]  /*4830*/  UIADD3 UR34, UR32, -0x4ab325aa, URZ ;  /* 0xb54cda5620227890 */ /* 0x000fe2000fffe03f */
[----:B------:R-:W-:Y:S01]  /*4840*/  STL [R1+0xd8], R190 ;  /* 0x0000d8be01007387 */ /* 0x000fe20000100800 */
[--C-:B------:R-:W-:Y:S01]  /*4850*/  IMAD R180, R4, 0x2, R179.reuse ;  /* 0x0000000204b47824 */ /* 0x100fe200078e02b3 */
[----:B------:R-:W-:Y:S01]  /*4860*/  FMNMX.FTZ R0, R100, R0, !PT ;  /* 0x0000000064007209 */ /* 0x000fe20007810000 */
[C---:B------:R-:W-:Y:S01]  /*4870*/  IMAD R182, R2.reuse, 0x2, R179 ;  /* 0x0000000202b67824 */ /* 0x040fe200078e02b3 */
[----:B------:R-:W-:Y:S01]  /*4880*/  STL [R1+0xd4], R189 ;  /* 0x0000d4bd01007387 */ /* 0x000fe20000100800 */
[----:B------:R-:W-:Y:S01]  /*4890*/  IMAD R181, R2, 0x2, R180 ;  /* 0x0000000202b57824 */ /* 0x000fe200078e02b4 */
[----:B------:R-:W-:Y:S01]  /*48a0*/  FMNMX.FTZ R0, R101, R0, !PT ;  /* 0x0000000065007209 */ /* 0x000fe20007810000 */
[----:B------:R-:W-:Y:S01]  /*48b0*/  UIADD3 UR4, UR35, 0x1, URZ ;  /* 0x0000000123047890 */ /* 0x000fe2000fffe03f */
[----:B------:R-:W-:Y:S02]  /*48c0*/  LDSM.16.MT88.4 R52, [R180+0x18000] ;  /* 0x01800000b434783b */ /* 0x000fe40000004200 */
[----:B------:R-:W-:Y:S01]  /*48d0*/  FMNMX.FTZ R0, R104, R0, !PT ;  /* 0x0000000068007209 */ /* 0x000fe20007810000 */
[----:B------:R-:W-:Y:S01]  /*48e0*/  ULOP3.LUT UR4, UR4, UR33, URZ, 0x3c, !UPT ;  /* 0x0000002104047292 */ /* 0x000fe2000f8e3c3f */
[----:B------:R-:W-:Y:S02]  /*48f0*/  LDSM.16.MT88.4 R84, [R180+0x1a000] ;  /* 0x01a00000b454783b */ /* 0x000fe40000004200 */
[----:B------:R-:W-:-:S02]  /*4900*/  FMNMX.FTZ R0, R105, R0, !PT ;  /* 0x0000000069007209 */ /* 0x000fc40007810000 */
[----:B------:R-:W-:Y:S02]  /*4910*/  LDSM.16.MT88.4 R44, [R182+0x18000] ;  /* 0x01800000b62c783b */ /* 0x000fe40000004200 */
[----:B------:R-:W-:Y:S02]  /*4920*/  FMNMX.FTZ R0, R108, R0, !PT ;  /* 0x000000006c007209 */ /* 0x000fe40007810000 */
[----:B------:R-:W-:Y:S02]  /*4930*/  LDSM.16.MT88.4 R80, [R179+0x1a000] ;  /* 0x01a00000b350783b */ /* 0x000fe40000004200 */
[----:B------:R-:W-:Y:S02]  /*4940*/  FMNMX.FTZ R3, R109, R0, !PT ;  /* 0x000000006d037209 */ /* 0x000fe40007810000 */
[----:B------:R-:W-:Y:S01]  /*4950*/  FMNMX.FTZ R0, R48, R43, !PT ;  /* 0x0000002b30007209 */ /* 0x000fe20007810000 */
[----:B------:R-:W-:Y:S01]  /*4960*/  LDSM.16.MT88.4 R72, [R182+0x18800] ;  /* 0x01880000b648783b */ /* 0x000fe20000004200 */
[----:B-12---:R-:W-:-:S02]  /*4970*/  FMNMX.FTZ R6, R140, R3, !PT ;  /* 0x000000038c067209 */ /* 0x006fc40007810000 */
[----:B------:R-:W-:Y:S01]  /*4980*/  FMNMX.FTZ R3, R50, R0, !PT ;  /* 0x0000000032037209 */ /* 0x000fe20007810000 */
[----:B------:R-:W-:Y:S01]  /*4990*/  STL [R1+0xd0], R188 ;  /* 0x0000d0bc01007387 */ /* 0x000fe20000100800 */
[----:B------:R-:W-:Y:S02]  /*49a0*/  FMNMX.FTZ R0, R134, R6, !PT ;  /* 0x0000000686007209 */ /* 0x000fe40007810000 */
[----:B------:R-:W-:Y:S01]  /*49b0*/  FMNMX.FTZ R3, R49, R3, !PT ;  /* 0x0000000331037209 */ /* 0x000fe20007810000 */
[----:B------:R-:W-:Y:S03]  /*49c0*/  LDSM.16.MT88.4 R68, [R181+0x18800] ;  /* 0x01880000b544783b */ /* 0x000fe60000004200 */
[----:B------:R-:W-:Y:S01]  /*49d0*/  FMNMX.FTZ R3, R51, R3, !PT ;  /* 0x0000000333037209 */ /* 0x000fe20007810000 */
[----:B------:R-:W1:Y:S03]  /*49e0*/  SHFL.BFLY PT, R6, R0, 0x2, 0x1f ;  /* 0x0c401f0000067f89 */ /* 0x000e6600000e0000 */
[----:B------:R-:W-:Y:S01]  /*49f0*/  FMNMX.FTZ R3, R33, R3, !PT ;  /* 0x0000000321037209 */ /* 0x000fe20007810000 */
[----:B------:R-:W-:Y:S03]  /*4a00*/  STL [R1+0xcc], R187 ;  /* 0x0000ccbb01007387 */ /* 0x000fe60000100800 */
[----:B------:R-:W-:Y:S01]  /*4a10*/  FMNMX.FTZ R3, R57, R3, !PT ;  /* 0x0000000339037209 */ /* 0x000fe20007810000 */
[----:B------:R-:W-:Y:S03]  /*4a20*/  STL [R1+0xc8], R184 ;  /* 0x0000c8b801007387 */ /* 0x000fe60000100800 */
[----:B------:R-:W-:Y:S01]  /*4a30*/  FMNMX.FTZ R3, R32, R3, !PT ;  /* 0x0000000320037209 */ /* 0x000fe20007810000 */
[----:B------:R-:W-:Y:S03]  /*4a40*/  STL [R1+0xc4], R183 ;  /* 0x0000c4b701007387 */ /* 0x000fe60000100800 */
[----:B------:R-:W-:Y:S01]  /*4a50*/  FMNMX.FTZ R3, R102, R3, !PT ;  /* 0x0000000366037209 */ /* 0x000fe20007810000 */
[----:B------:R-:W-:Y:S03]  /*4a60*/  STL [R1+0xc0], R178 ;  /* 0x0000c0b201007387 */ /* 0x000fe60000100800 */
[----:B------:R-:W-:Y:S01]  /*4a70*/  FMNMX.FTZ R3, R103, R3, !PT ;  /* 0x0000000367037209 */ /* 0x000fe20007810000 */
[----:B------:R-:W-:Y:S03]  /*4a80*/  LDSM.16.MT88.4 R76, [R182+0x1a000] ;  /* 0x01a00000b64c783b */ /* 0x000fe60000004200 */
[----:B------:R-:W-:Y:S01]  /*4a90*/  FMNMX.FTZ R3, R107, R3, !PT ;  /* 0x000000036b037209 */ /* 0x000fe20007810000 */
[----:B------:R-:W-:Y:S01]  /*4aa0*/  LDSM.16.MT88.4 R88, [R182+0x1a800] ;  /* 0x01a80000b658783b */ /* 0x000fe20000004200 */
[----:B-1----:R-:W-:Y:S01]  /*4ab0*/  FMNMX.FTZ R0, R0, R6, !PT ;  /* 0x0000000600007209 */ /* 0x002fe20007810000 */
[----:B------:R-:W-:Y:S01]  /*4ac0*/  IMAD.U32 R6, RZ, RZ, UR17 ;  /* 0x00000011ff067e24 */ /* 0x000fe2000f8e00ff */
[----:B------:R-:W-:-:S03]  /*4ad0*/  FMNMX.FTZ R3, R106, R3, !PT ;  /* 0x000000036a037209 */ /* 0x000fc60007810000 */
[----:B------:R-:W-:Y:S01]  /*4ae0*/  IMAD R243, R6, 0x8, R113 ;  /* 0x0000000806f37824 */ /* 0x000fe200078e0271 */
[----:B------:R-:W-:Y:S01]  /*4af0*/  LOP3.LUT R6, R99, UR6, RZ, 0x3c, !PT ;  /* 0x0000000663067c12 */ /* 0x000fe2000f8e3cff */
[----:B------:R-:W1:Y:S01]  /*4b00*/  SHFL.BFLY PT, R132, R0, 0x1, 0x1f ;  /* 0x0c201f0000847f89 */ /* 0x000e6200000e0000 */
[----:B------:R-:W-:Y:S01]  /*4b10*/  FMNMX.FTZ R3, R110, R3, !PT ;  /* 0x000000036e037209 */ /* 0x000fe20007810000 */
[----:B------:R-:W-:Y:S01]  /*4b20*/  IMAD.WIDE.U32 R94, R243, -0x326172a9, RZ ;  /* 0xcd9e8d57f35e7825 */ /* 0x000fe200078e00ff */
[----:B------:R-:W-:Y:S02]  /*4b30*/  UIADD3 UR6, UR33, -0x4498517b, URZ ;  /* 0xbb67ae8521067890 */ /* 0x000fe4000fffe03f */
[----:B------:R-:W-:Y:S01]  /*4b40*/  FMNMX.FTZ R3, R111, R3, !PT ;  /* 0x000000036f037209 */ /* 0x000fe20007810000 */
[----:B------:R-:W-:Y:S01]  /*4b50*/  IMAD.WIDE.U32 R6, R6, -0x326172a9, RZ ;  /* 0xcd9e8d5706067825 */ /* 0x000fe200078e00ff */
[----:B------:R-:W-:Y:S02]  /*4b60*/  LOP3.LUT R8, R95, R252, RZ, 0x3c, !PT ;  /* 0x000000fc5f087212 */ /* 0x000fe400078e3cff */
[----:B------:R-:W-:-:S02]  /*4b70*/  FMNMX.FTZ R3, R142, R3, !PT ;  /* 0x000000038e037209 */ /* 0x000fc40007810000 */
[----:B------:R-:W-:Y:S01]  /*4b80*/  LOP3.LUT R12, R7, UR20, R94, 0x96, !PT ;  /* 0x00000014070c7c12 */ /* 0x000fe2000f8e965e */
[----:B------:R-:W-:Y:S01]  /*4b90*/  IMAD.WIDE.U32 R92, R8, -0x2daee0ad, RZ ;  /* 0xd2511f53085c7825 */ /* 0x000fe200078e00ff */
[----:B------:R-:W-:-:S03]  /*4ba0*/  FMNMX.FTZ R3, R141, R3, !PT ;  /* 0x000000038d037209 */ /* 0x000fc60007810000 */
[----:B------:R-:W-:Y:S01]  /*4bb0*/  IMAD.WIDE.U32 R12, R12, -0x2daee0ad, RZ ;  /* 0xd2511f530c0c7825 */ /* 0x000fe200078e00ff */
[----:B------:R-:W-:Y:S01]  /*4bc0*/  LOP3.LUT R7, R93, UR6, R98, 0x96, !PT ;  /* 0x000000065d077c12 */ /* 0x000fe2000f8e9662 */
[----:B------:R-:W2:Y:S01]  /*4bd0*/  SHFL.BFLY PT, R16, R3, 0x2, 0x1f ;  /* 0x0c401f0003107f89 */ /* 0x000ea200000e0000 */
[----:B------:R-:W-:Y:S02]  /*4be0*/  UIADD3 UR6, UR33, -0x56f99767, URZ ;  /* 0xa906689921067890 */ /* 0x000fe4000fffe03f */
        /* <DEDUP_REMOVED lines=15> */
[----:B--2---:R-:W-:Y:S01]  /*4ce0*/  FMNMX.FTZ R3, R3, R16, !PT ;  /* 0x0000001003037209 */ /* 0x004fe20007810000 */
[----:B------:R-:W-:-:S04]  /*4cf0*/  IMAD.WIDE.U32 R8, R9, -0x326172a9, RZ ;  /* 0xcd9e8d5709087825 */ /* 0x000fc800078e00ff */
[----:B------:R-:W-:Y:S01]  /*4d00*/  IMAD.WIDE.U32 R96, R7, -0x326172a9, RZ ;  /* 0xcd9e8d5707607825 */ /* 0x000fe200078e00ff */
[----:B------:R-:W2:Y:S03]  /*4d10*/  SHFL.BFLY PT, R11, R3, 0x1, 0x1f ;  /* 0x0c201f00030b7f89 */ /* 0x000ea600000e0000 */
[----:B------:R-:W-:Y:S01]  /*4d20*/  FFMA.FTZ R7, R37, UR36, -R6 ;  /* 0x0000002425077c23 */ /* 0x000fe20008010806 */
[----:B------:R-:W-:-:S03]  /*4d30*/  LOP3.LUT R18, R97, UR7, R8, 0x96, !PT ;  /* 0x0000000761127c12 */ /* 0x000fc6000f8e9608 */
[----:B------:R3:W-:Y:S01]  /*4d40*/  MUFU.EX2 R239, R7 ;  /* 0x0000000700ef7308 */ /* 0x0007e20000000800 */
[----:B------:R-:W-:Y:S01]  /*4d50*/  LOP3.LUT R8, R9, UR10, R14, 0x96, !PT ;  /* 0x0000000a09087c12 */ /* 0x000fe2000f8e960e */
[----:B------:R-:W-:-:S04]  /*4d60*/  IMAD.WIDE.U32 R18, R18, -0x2daee0ad, RZ ;  /* 0xd2511f5312127825 */ /* 0x000fc800078e00ff */
[----:B-1----:R-:W-:Y:S01]  /*4d70*/  FFMA.FTZ R0, R38, UR36, -R6 ;  /* 0x0000002426007c23 */ /* 0x002fe20008010806 */
[----:B------:R-:W-:-:S03]  /*4d80*/  IMAD.WIDE.U32 R62, R8, -0x2daee0ad, RZ ;  /* 0xd2511f53083e7825 */ /* 0x000fc600078e00ff */
[----:B------:R1:W4:Y:S01]  /*4d90*/  MUFU.EX2 R98, R0 ;  /* 0x0000000000627308 */ /* 0x0003220000000800 */
[----:B------:R-:W-:Y:S02]  /*4da0*/  LOP3.LUT R8, R18, 0xff, RZ, 0xc0, !PT ;  /* 0x000000ff12087812 */ /* 0x000fe400078ec0ff */
[----:B------:R-:W-:Y:S02]  /*4db0*/  SHF.R.U32.HI R13, RZ, 0x18, R18 ;  /* 0x00000018ff0d7819 */ /* 0x000fe40000011612 */
[----:B------:R-:W-:Y:S01]  /*4dc0*/  LOP3.LUT R16, R63, UR6, R10, 0x96, !PT ;  /* 0x000000063f107c12 */ /* 0x000fe2000f8e960a */
[--C-:B------:R-:W-:Y:S01]  /*4dd0*/  FFMA.FTZ R10, R29, UR36, -R6.reuse ;  /* 0x000000241d0a7c23 */ /* 0x100fe20008010806 */
[----:B---3--:R-:W-:Y:S01]  /*4de0*/  FFMA.FTZ R7, R28, UR36, -R6 ;  /* 0x000000241c077c23 */ /* 0x008fe20008010806 */
[----:B--2---:R-:W-:Y:S02]  /*4df0*/  FMNMX.FTZ R3, R3, R11, !PT ;  /* 0x0000000b03037209 */ /* 0x004fe40007810000 */
[----:B------:R-:W-:Y:S01]  /*4e00*/  IMAD.WIDE.U32 R16, R16, -0x326172a9, RZ ;  /* 0xcd9e8d5710107825 */ /* 0x000fe200078e00ff */
[----:B------:R2:W-:Y:S01]  /*4e10*/  MUFU.EX2 R118, R7 ;  /* 0x0000000700767308 */ /* 0x0005e20000000800 */
[----:B------:R-:W3:Y:S01]  /*4e20*/  LDSM.16.MT88.4 R28, [R179+0x18000] ;  /* 0x01800000b31c783b */ /* 0x000ee20000004200 */
[----:B------:R-:W-:-:S02]  /*4e30*/  FSETP.NEU.FTZ.AND P1, PT, R3, -INF , PT ;  /* 0xff8000000300780b */ /* 0x000fc40003f3d000 */
[----:B------:R-:W-:Y:S01]  /*4e40*/  LOP3.LUT R12, R16, 0xff, RZ, 0xc0, !PT ;  /* 0x000000ff100c7812 */ /* 0x000fe200078ec0ff */
[----:B-1----:R-:W-:Y:S01]  /*4e50*/  FFMA.FTZ R0, R42, UR36, -R6 ;  /* 0x000000242a007c23 */ /* 0x002fe20008010806 */
[----:B------:R-:W-:Y:S02]  /*4e60*/  SHF.R.U32.HI R14, RZ, 0x18, R16 ;  /* 0x00000018ff0e7819 */ /* 0x000fe40000011610 */
[----:B------:R-:W-:Y:S01]  /*4e70*/  MUFU.EX2 R215, R10 ;  /* 0x0000000a00d77308 */ /* 0x000fe20000000800 */
[----:B----4-:R-:W-:-:S04]  /*4e80*/  F2FP.F16.F32.PACK_AB R5, R98, R145 ;  /* 0x000000916205723e */ /* 0x010fc800000000ff */
[C---:B------:R-:W-:Y:S02]  /*4e90*/  PRMT R236, R5.reuse, 0x7610, R236 ;  /* 0x0000761005ec7816 */ /* 0x040fe400000000ec */
[----:B------:R-:W-:Y:S01]  /*4ea0*/  PRMT R235, R5, 0x7632, R235 ;  /* 0x0000763205eb7816 */ /* 0x000fe200000000eb */
[----:B------:R1:W-:Y:S01]  /*4eb0*/  MUFU.EX2 R146, R0 ;  /* 0x0000000000927308 */ /* 0x0003e20000000800 */
[----:B--2---:R-:W-:Y:S01]  /*4ec0*/  FMUL.FTZ R7, R3, UR36 ;  /* 0x0000002403077c20 */ /* 0x004fe20008410000 */
[----:B-1----:R-:W-:Y:S02]  /*4ed0*/  FFMA.FTZ R0, R36, UR36, -R6 ;  /* 0x0000002424007c23 */ /* 0x002fe40008010806 */
[----:B------:R-:W1:Y:S04]  /*4ee0*/  LDSM.16.MT88.4 R36, [R180+0x18800] ;  /* 0x01880000b424783b */ /* 0x000e680000004200 */
[----:B------:R2:W-:Y:S02]  /*4ef0*/  MUFU.EX2 R147, R0 ;  /* 0x0000000000937308 */ /* 0x0005e40000000800 */
[----:B--2---:R-:W-:-:S04]  /*4f00*/  LOP3.LUT R0, R18, 0xffff, RZ, 0xc0, !PT ;  /* 0x0000ffff12007812 */ /* 0x004fc800078ec0ff */
[----:B------:R-:W-:-:S04]  /*4f10*/  SHF.R.U32.HI R0, RZ, 0x8, R0 ;  /* 0x00000008ff007819 */ /* 0x000fc80000011600 */
[----:B------:R-:W-:Y:S01]  /*4f20*/  PRMT R58, R8, 0x5410, R0 ;  /* 0x00005410083a7816 */ /* 0x000fe20000000000 */
[----:B------:R-:W-:Y:S01]  /*4f30*/  FFMA.FTZ R0, R22, UR36, -R6 ;  /* 0x0000002416007c23 */ /* 0x000fe20008010806 */
[----:B------:R-:W-:-:S03]  /*4f40*/  SHF.R.U32.HI R8, RZ, 0x10, R16 ;  /* 0x00000010ff087819 */ /* 0x000fc60000011610 */
[----:B------:R2:W4:Y:S01]  /*4f50*/  MUFU.EX2 R189, R0 ;  /* 0x0000000000bd7308 */ /* 0x0005220000000800 */
[----:B------:R-:W-:-:S04]  /*4f60*/  LOP3.LUT R8, R8, 0xff, RZ, 0xc0, !PT ;  /* 0x000000ff08087812 */ /* 0x000fc800078ec0ff */
[----:B------:R-:W-:Y:S02]  /*4f70*/  PRMT R23, R8, 0x5410, R14 ;  /* 0x0000541008177816 */ /* 0x000fe4000000000e */
[----:B------:R-:W-:-:S04]  /*4f80*/  LOP3.LUT R8, R17, UR34, R96, 0x96, !PT ;  /* 0x0000002211087c12 */ /* 0x000fc8000f8e9660 */
[----:B------:R-:W-:Y:S02]  /*4f90*/  LOP3.LUT R20, R8, 0xff, RZ, 0xc0, !PT ;  /* 0x000000ff08147812 */ /* 0x000fe400078ec0ff */
[----:B------:R-:W-:Y:S02]  /*4fa0*/  SHF.R.U32.HI R14, RZ, 0x18, R8 ;  /* 0x00000018ff0e7819 */ /* 0x000fe40000011608 */
[----:B--2---:R-:W-:-:S04]  /*4fb0*/  SHF.R.U32.HI R0, RZ, 0x10, R18 ;  /* 0x00000010ff007819 */ /* 0x004fc80000011612 */
        /* <DEDUP_REMOVED lines=14> */
[----:B------:R-:W-:Y:S01]  /*50a0*/  LOP3.LUT R11, R8, 0xffff, RZ, 0xc0, !PT ;  /* 0x0000ffff080b7812 */ /* 0x000fe200078ec0ff */
[----:B------:R-:W1:Y:S01]  /*50b0*/  LDSM.16.MT88.4 R40, [R179+0x18800] ;  /* 0x01880000b328783b */ /* 0x000e620000004200 */
[----:B------:R-:W-:-:S03]  /*50c0*/  SHF.R.U32.HI R13, RZ, 0x10, R8 ;  /* 0x00000010ff0d7819 */ /* 0x000fc60000011608 */
[----:B------:R3:W4:Y:S08]  /*50d0*/  MUFU.EX2 R95, R10 ;  /* 0x0000000a005f7308 */ /* 0x0007300000000800 */
[----:B------:R4:W-:Y:S01]  /*50e0*/  MUFU.EX2 R190, R4 ;  /* 0x0000000400be7308 */ /* 0x0009e20000000800 */
[----:B--2---:R-:W-:Y:S02]  /*50f0*/  LOP3.LUT R9, R7, 0xffff, RZ, 0xc0, !PT ;  /* 0x0000ffff07097812 */ /* 0x004fe400078ec0ff */
[----:B------:R-:W-:-:S02]  /*5100*/  LOP3.LUT R7, R12, 0xff, RZ, 0xc0, !PT ;  /* 0x000000ff0c077812 */ /* 0x000fc400078ec0ff */
[----:B------:R-:W-:Y:S02]  /*5110*/  SHF.R.U32.HI R8, RZ, 0x8, R9 ;  /* 0x00000008ff087819 */ /* 0x000fe40000011609 */
[----:B------:R-:W-:Y:S01]  /*5120*/  PRMT R15, R7, 0x5410, R15 ;  /* 0x00005410070f7816 */ /* 0x000fe2000000000f */
[--C-:B------:R-:W-:Y:S01]  /*5130*/  FFMA.FTZ R7, R49, UR36, -R0.reuse ;  /* 0x0000002431077c23 */ /* 0x100fe20008010800 */
[----:B---3--:R-:W-:Y:S01]  /*5140*/  FFMA.FTZ R10, R50, UR36, -R0 ;  /* 0x00000024320a7c23 */ /* 0x008fe20008010800 */
[----:B------:R-:W-:Y:S02]  /*5150*/  SHF.R.U32.HI R9, RZ, 0x8, R11 ;  /* 0x00000008ff097819 */ /* 0x000fe4000001160b */
[----:B------:R2:W-:Y:S01]  /*5160*/  MUFU.EX2 R63, R7 ;  /* 0x00000007003f7308 */ /* 0x0005e20000000800 */
[----:B------:R-:W-:Y:S02]  /*5170*/  PRMT R21, R21, 0x5410, R8 ;  /* 0x0000541015157816 */ /* 0x000fe40000000008 */
[----:B------:R-:W-:-:S02]  /*5180*/  PRMT R9, R20, 0x5410, R9 ;  /* 0x0000541014097816 */ /* 0x000fc40000000009 */
[----:B----4-:R-:W-:Y:S02]  /*5190*/  F2FP.F16.F32.PACK_AB R8, R189, R239 ;  /* 0x000000efbd08723e */ /* 0x010fe400000000ff */
[----:B------:R-:W-:Y:S01]  /*51a0*/  F2FP.F16.F32.PACK_AB R4, R147, R146 ;  /* 0x000000929304723e */ /* 0x000fe200000000ff */
[----:B------:R-:W3:Y:S01]  /*51b0*/  MUFU.EX2 R93, R10 ;  /* 0x0000000a005d7308 */ /* 0x000ee20000000800 */
[C---:B------:R-:W-:Y:S02]  /*51c0*/  PRMT R238, R8.reuse, 0x7610, R238 ;  /* 0x0000761008ee7816 */ /* 0x040fe400000000ee */
[----:B------:R-:W-:Y:S01]  /*51d0*/  PRMT R237, R8, 0x7632, R237 ;  /* 0x0000763208ed7816 */ /* 0x000fe200000000ed */
[----:B------:R-:W-:Y:S01]  /*51e0*/  FFMA.FTZ R8, R57, UR36, -R0 ;  /* 0x0000002439087c23 */ /* 0x000fe20008010800 */
[----:B------:R-:W-:Y:S02]  /*51f0*/  F2FP.F16.F32.PACK_AB R5, R95, R97 ;  /* 0x000000615f05723e */ /* 0x000fe400000000ff */
[C---:B------:R-:W-:Y:S01]  /*5200*/  PRMT R230, R4.reuse, 0x7610, R230 ;  /* 0x0000761004e67816 */ /* 0x040fe200000000e6 */
[----:B------:R4:W-:Y:S01]  /*5210*/  MUFU.EX2 R120, R8 ;  /* 0x0000000800787308 */ /* 0x0009e20000000800 */
[----:B--2---:R-:W-:Y:S01]  /*5220*/  FFMA.FTZ R7, R51, UR36, -R0 ;  /* 0x0000002433077c23 */ /* 0x004fe20008010800 */
[----:B------:R-:W-:Y:S01]  /*5230*/  PRMT R229, R4, 0x7632, R229 ;  /* 0x0000763204e57816 */ /* 0x000fe200000000e5 */
[----:B------:R-:W2:Y:S01]  /*5240*/  LDSM.16.MT88.4 R48, [R181+0x18000] ;  /* 0x01800000b530783b */ /* 0x000ea20000004200 */
[----:B------:R-:W-:-:S02]  /*5250*/  LOP3.LUT R11, R13, 0xff, RZ, 0xc0, !PT ;  /* 0x000000ff0d0b7812 */ /* 0x000fc400078ec0ff */
[C---:B------:R-:W-:Y:S02]  /*5260*/  PRMT R234, R5.reuse, 0x7610, R234 ;  /* 0x0000761005ea7816 */ /* 0x040fe400000000ea */
[----:B------:R1:W1:Y:S01]  /*5270*/  MUFU.EX2 R242, R7 ;  /* 0x0000000700f27308 */ /* 0x0002620000000800 */
[----:B------:R-:W-:Y:S02]  /*5280*/  PRMT R233, R5, 0x7632, R233 ;  /* 0x0000763205e97816 */ /* 0x000fe400000000e9 */
[----:B------:R-:W-:Y:S02]  /*5290*/  PRMT R11, R11, 0x5410, R14 ;  /* 0x000054100b0b7816 */ /* 0x000fe4000000000e */
[----:B---3--:R-:W-:Y:S02]  /*52a0*/  F2FP.F16.F32.PACK_AB R5, R63, R93 ;  /* 0x0000005d3f05723e */ /* 0x008fe400000000ff */
[----:B----4-:R-:W-:Y:S02]  /*52b0*/  PRMT R8, R236, 0x5410, R235 ;  /* 0x00005410ec087816 */ /* 0x010fe400000000eb */
[----:B------:R-:W-:-:S02]  /*52c0*/  PRMT R232, R5, 0x7610, R232 ;  /* 0x0000761005e87816 */ /* 0x000fc400000000e8 */
[----:B------:R-:W-:Y:S01]  /*52d0*/  PRMT R231, R5, 0x7632, R231 ;  /* 0x0000763205e77816 */ /* 0x000fe200000000e7 */
[----:B-1----:R-:W-:Y:S01]  /*52e0*/  IMAD.U32 R7, RZ, RZ, UR5 ;  /* 0x00000005ff077e24 */ /* 0x002fe2000f8e00ff */
[----:B------:R-:W-:-:S04]  /*52f0*/  F2FP.F16.F32.PACK_AB R12, R190, R242 ;  /* 0x000000f2be0c723e */ /* 0x000fc800000000ff */
[----:B------:R-:W-:Y:S02]  /*5300*/  LEA R7, R7, UR5, 0x10 ;  /* 0x0000000507077c11 */ /* 0x000fe4000f8e80ff */
[C---:B------:R-:W-:Y:S02]  /*5310*/  PRMT R228, R12.reuse, 0x7610, R228 ;  /* 0x000076100ce47816 */ /* 0x040fe400000000e4 */
[----:B------:R-:W-:Y:S02]  /*5320*/  PRMT R227, R12, 0x7632, R227 ;  /* 0x000076320ce37816 */ /* 0x000fe400000000e3 */
[--C-:B------:R-:W-:Y:S01]  /*5330*/  HSET2.LE.AND R4, R9, R7.reuse, PT ;  /* 0x0000000709047233 */ /* 0x100fe20003803000 */
[----:B------:R-:W-:Y:S01]  /*5340*/  FFMA.FTZ R9, R32, UR36, -R0 ;  /* 0x0000002420097c23 */ /* 0x000fe20008010800 */
[--C-:B------:R-:W-:Y:S02]  /*5350*/  HSET2.LE.AND R5, R11, R7.reuse, PT ;  /* 0x000000070b057233 */ /* 0x100fe40003803000 */
[----:B------:R-:W-:Y:S01]  /*5360*/  HSET2.LE.AND R10, R22, R7, PT ;  /* 0x00000007160a7233 */ /* 0x000fe20003803000 */
[----:B------:R1:W3:Y:S01]  /*5370*/  MUFU.EX2 R214, R9 ;  /* 0x0000000900d67308 */ /* 0x0002e20000000800 */
[----:B------:R-:W-:-:S02]  /*5380*/  LOP3.LUT R8, R4, R8, RZ, 0xc0, !PT ;  /* 0x0000000804087212 */ /* 0x000fc400078ec0ff */
[----:B------:R-:W-:-:S04]  /*5390*/  PRMT R4, R234, 0x5410, R233 ;  /* 0x00005410ea047816 */ /* 0x000fc800000000e9 */
[----:B-1----:R-:W-:Y:S02]  /*53a0*/  LOP3.LUT R9, R5, R4, RZ, 0xc0, !PT ;  /* 0x0000000405097212 */ /* 0x002fe400078ec0ff */
        /* <DEDUP_REMOVED lines=26> */
[----:B------:R-:W-:Y:S01]  /*5550*/  HMMA.16816.F32 R56, R8, R44, RZ ;  /* 0x0000002c0838723c */ /* 0x000fe200000018ff */
[----:B------:R-:W-:-:S04]  /*5560*/  PRMT R2, R224, 0x5410, R186 ;  /* 0x00005410e0027816 */ /* 0x000fc800000000ba */
[----:B------:R-:W-:Y:S01]  /*5570*/  LOP3.LUT R15, R4, R2, RZ, 0xc0, !PT ;  /* 0x00000002040f7212 */ /* 0x000fe200078ec0ff */
[----:B------:R-:W-:Y:S06]  /*5580*/  HMMA.16816.F32 R44, R8, R46, RZ ;  /* 0x0000002e082c723c */ /* 0x000fec00000018ff */
[C---:B------:R-:W-:Y:S06]  /*5590*/  HMMA.16816.F32 R20, R12.reuse, R38, R20 ;  /* 0x000000260c14723c */ /* 0x040fec0000001814 */
[C---:B------:R-:W-:Y:S06]  /*55a0*/  HMMA.16816.F32 R164, R12.reuse, R40, R32 ;  /* 0x000000280ca4723c */ /* 0x040fec0000001820 */
[C---:B------:R-:W-:Y:S06]  /*55b0*/  HMMA.16816.F32 R156, R12.reuse, R42, R28 ;  /* 0x0000002a0c9c723c */ /* 0x040fec000000181c */
[----:B------:R-:W-:Y:S06]  /*55c0*/  HMMA.16816.F32 R64, R12, R36, R24 ;  /* 0x000000240c40723c */ /* 0x000fec0000001818 */
[----:B--2---:R-:W-:Y:S01]  /*55d0*/  HMMA.16816.F32 R40, R8, R48, RZ ;  /* 0x000000300828723c */ /* 0x004fe200000018ff */
        /* <DEDUP_REMOVED lines=12> */
[----:B------:R-:W-:-:S02]  /*56a0*/  IMAD.MOV.U32 R178, RZ, RZ, R66 ;  /* 0x000000ffffb27224 */ /* 0x000fc400078e0042 */
[----:B------:R-:W2:Y:S03]  /*56b0*/  LDSM.16.MT88.4 R64, [R181+0x1a000] ;  /* 0x01a00000b540783b */ /* 0x000ea60000004200 */
[----:B------:R-:W-:Y:S01]  /*56c0*/  HMMA.16816.F32 R28, R8, R82, RZ ;  /* 0x00000052081c723c */ /* 0x000fe200000018ff */
[----:B------:R-:W3:Y:S05]  /*56d0*/  LDSM.16.MT88.4 R80, [R179+0x1c000] ;  /* 0x01c00000b350783b */ /* 0x000eea0000004200 */
[C---:B------:R-:W-:Y:S01]  /*56e0*/  HMMA.16816.F32 R148, R12.reuse, R72, R56 ;  /* 0x000000480c94723c */ /* 0x040fe20000001838 */
[----:B------:R-:W4:Y:S05]  /*56f0*/  LDSM.16.MT88.4 R56, [R181+0x1a800] ;  /* 0x01a80000b538783b */ /* 0x000f2a0000004200 */
[C---:B------:R-:W-:Y:S01]  /*5700*/  HMMA.16816.F32 R136, R12.reuse, R74, R44 ;  /* 0x0000004a0c88723c */ /* 0x040fe2000000182c */
[----:B------:R-:W4:Y:S05]  /*5710*/  LDSM.16.MT88.4 R72, [R180+0x1c000] ;  /* 0x01c00000b448783b */ /* 0x000f2a0000004200 */
[C---:B-1----:R-:W-:Y:S06]  /*5720*/  HMMA.16816.F32 R24, R12.reuse, R48, R24 ;  /* 0x000000300c18723c */ /* 0x042fec0000001818 */
[C---:B------:R-:W-:Y:S01]  /*5730*/  HMMA.16816.F32 R20, R12.reuse, R50, R20 ;  /* 0x000000320c14723c */ /* 0x040fe20000001814 */
[----:B------:R-:W-:Y:S05]  /*5740*/  LDSM.16.MT88.4 R48, [R180+0x1c800] ;  /* 0x01c80000b430783b */ /* 0x000fea0000004200 */
[C---:B------:R-:W-:Y:S06]  /*5750*/  HMMA.16816.F32 R32, R12.reuse, R52, R32 ;  /* 0x000000340c20723c */ /* 0x040fec0000001820 */
[----:B------:R-:W-:Y:S01]  /*5760*/  HMMA.16816.F32 R40, R12, R68, R40 ;  /* 0x000000440c28723c */ /* 0x000fe20000001828 */
[----:B------:R-:W-:-:S02]  /*5770*/  IMAD.MOV.U32 R53, RZ, RZ, R4 ;  /* 0x000000ffff357224 */ /* 0x000fc400078e0004 */
[----:B------:R-:W-:Y:S02]  /*5780*/  IMAD.MOV.U32 R52, RZ, RZ, R2 ;  /* 0x000000ffff347224 */ /* 0x000fe400078e0002 */
[----:B------:R-:W-:Y:S01]  /*5790*/  IMAD.MOV.U32 R213, RZ, RZ, R139 ;  /* 0x000000ffffd57224 */ /* 0x000fe200078e008b */
[C---:B------:R-:W-:Y:S01]  /*57a0*/  HMMA.16816.F32 R36, R12.reuse, R70, R36 ;  /* 0x000000460c24723c */ /* 0x040fe20000001824 */
[----:B------:R-:W1:Y:S01]  /*57b0*/  LDSM.16.MT88.4 R68, [R179+0x1c800] ;  /* 0x01c80000b344783b */ /* 0x000e620000004200 */
[----:B------:R-:W-:Y:S02]  /*57c0*/  IMAD.MOV.U32 R2, RZ, RZ, R25 ;  /* 0x000000ffff027224 */ /* 0x000fe400078e0019 */
[----:B------:R-:W-:Y:S02]  /*57d0*/  IMAD.MOV.U32 R160, RZ, RZ, R27 ;  /* 0x000000ffffa07224 */ /* 0x000fe400078e001b */
[----:B------:R-:W-:Y:S01]  /*57e0*/  HMMA.16816.F32 R28, R12, R54, R28 ;  /* 0x000000360c1c723c */ /* 0x000fe2000000181c */
[----:B------:R-:W-:-:S02]  /*57f0*/  IMAD.MOV.U32 R155, RZ, RZ, R26 ;  /* 0x000000ffff9b7224 */ /* 0x000fc400078e001a */
[----:B------:R-:W-:Y:S02]  /*5800*/  IMAD.MOV.U32 R154, RZ, RZ, R24 ;  /* 0x000000ffff9a7224 */ /* 0x000fe400078e0018 */
[----:B------:R-:W-:Y:S01]  /*5810*/  IMAD.MOV.U32 R5, RZ, RZ, R23 ;  /* 0x000000ffff057224 */ /* 0x000fe200078e0017 */
[C---:B--2---:R-:W-:Y:S01]  /*5820*/  HMMA.16816.F32 R24, R8.reuse, R64, RZ ;  /* 0x000000400818723c */ /* 0x044fe200000018ff */
[----:B------:R-:W-:Y:S02]  /*5830*/  IMAD.MOV.U32 R55, RZ, RZ, R21 ;  /* 0x000000ffff377224 */ /* 0x000fe400078e0015 */
[----:B------:R-:W-:Y:S02]  /*5840*/  IMAD.MOV.U32 R54, RZ, RZ, R22 ;  /* 0x000000ffff367224 */ /* 0x000fe400078e0016 */
[----:B------:R-:W-:Y:S01]  /*5850*/  IMAD.MOV.U32 R4, RZ, RZ, R20 ;  /* 0x000000ffff047224 */ /* 0x000fe200078e0014 */
[----:B------:R-:W-:Y:S01]  /*5860*/  HMMA.16816.F32 R44, R8, R76, RZ ;  /* 0x0000004c082c723c */ /* 0x000fe200000018ff */
[----:B------:R-:W-:-:S02]  /*5870*/  IMAD.MOV.U32 R117, RZ, RZ, R34 ;  /* 0x000000ffff757224 */ /* 0x000fc400078e0022 */
[----:B------:R-:W-:Y:S02]  /*5880*/  IMAD.MOV.U32 R116, RZ, RZ, R32 ;  /* 0x000000ffff747224 */ /* 0x000fe400078e0020 */
[----:B------:R-:W-:Y:S01]  /*5890*/  IMAD.MOV.U32 R209, RZ, RZ, R33 ;  /* 0x000000ffffd17224 */ /* 0x000fe200078e0021 */
[C---:B------:R-:W-:Y:S01]  /*58a0*/  HMMA.16816.F32 R20, R8.reuse, R66, RZ ;  /* 0x000000420814723c */ /* 0x040fe200000018ff */
[----:B------:R-:W-:Y:S02]  /*58b0*/  IMAD.MOV.U32 R208, RZ, RZ, R35 ;  /* 0x000000ffffd07224 */ /* 0x000fe400078e0023 */
[----:B------:R-:W-:Y:S02]  /*58c0*/  IMAD.MOV.U32 R161, RZ, RZ, R40 ;  /* 0x000000ffffa17224 */ /* 0x000fe400078e0028 */
[----:B------:R-:W-:Y:S01]  /*58d0*/  IMAD.MOV.U32 R193, RZ, RZ, R41 ;  /* 0x000000ffffc17224 */ /* 0x000fe200078e0029 */
[----:B---3--:R-:W-:Y:S01]  /*58e0*/  HMMA.16816.F32 R32, R8, R80, RZ ;  /* 0x000000500820723c */ /* 0x008fe200000018ff */
[----:B------:R-:W-:-:S02]  /*58f0*/  IMAD.MOV.U32 R192, RZ, RZ, R42 ;  /* 0x000000ffffc07224 */ /* 0x000fc400078e002a */
[----:B------:R-:W-:Y:S02]  /*5900*/  IMAD.MOV.U32 R191, RZ, RZ, R43 ;  /* 0x000000ffffbf7224 */ /* 0x000fe400078e002b */
[----:B------:R-:W2:Y:S01]  /*5910*/  LDSM.16.MT88.4 R40, [R182+0x1c000] ;  /* 0x01c00000b628783b */ /* 0x000ea20000004200 */
[----:B------:R-:W-:Y:S01]  /*5920*/  IMAD.MOV.U32 R212, RZ, RZ, R136 ;  /* 0x000000ffffd47224 */ /* 0x000fe200078e0088 */
[C---:B----4-:R-:W-:Y:S01]  /*5930*/  HMMA.16816.F32 R216, R12.reuse, R56, R24 ;  /* 0x000000380cd8723c */ /* 0x050fe20000001818 */
[----:B------:R-:W-:Y:S02]  /*5940*/  IMAD.MOV.U32 R163, RZ, RZ, R137 ;  /* 0x000000ffffa37224 */ /* 0x000fe400078e0089 */
[----:B------:R-:W-:Y:S02]  /*5950*/  IMAD.MOV.U32 R162, RZ, RZ, R138 ;  /* 0x000000ffffa27224 */ /* 0x000fe400078e008a */
[----:B------:R-:W-:Y:S01]  /*5960*/  IMAD.MOV.U32 R139, RZ, RZ, R29 ;  /* 0x000000ffff8b7224 */ /* 0x000fe200078e001d */
[----:B------:R-:W-:Y:S01]  /*5970*/  HMMA.16816.F32 R84, R12, R88, R44 ;  /* 0x000000580c54723c */ /* 0x000fe2000000182c */
[----:B------:R-:W-:Y:S01]  /*5980*/  IMAD.MOV.U32 R138, RZ, RZ, R30 ;  /* 0x000000ffff8a7224 */ /* 0x000fe200078e001e */
[----:B------:R-:W3:Y:S01]  /*5990*/  LDSM.16.MT88.4 R44, [R182+0x1c800] ;  /* 0x01c80000b62c783b */ /* 0x000ee20000004200 */
[----:B------:R-:W-:-:S02]  /*59a0*/  IMAD.MOV.U32 R137, RZ, RZ, R31 ;  /* 0x000000ffff897224 */ /* 0x000fc400078e001f */
[----:B------:R-:W-:Y:S01]  /*59b0*/  IMAD.MOV.U32 R136, RZ, RZ, R28 ;  /* 0x000000ffff887224 */ /* 0x000fe200078e001c */
[----:B------:R-:W-:Y:S01]  /*59c0*/  HMMA.16816.F32 R248, R12, R58, R20 ;  /* 0x0000003a0cf8723c */ /* 0x000fe20000001814 */
[----:B------:R-:W-:Y:S02]  /*59d0*/  IMAD.MOV.U32 R67, RZ, RZ, R5 ;  /* 0x000000ffff437224 */ /* 0x000fe400078e0005 */
[----:B------:R-:W-:Y:S02]  /*59e0*/  IMAD.MOV.U32 R64, RZ, RZ, R4 ;  /* 0x000000ffff407224 */ /* 0x000fe400078e0004 */
[----:B------:R-:W-:Y:S01]  /*59f0*/  IMAD.MOV.U32 R76, RZ, RZ, R39 ;  /* 0x000000ffff4c7224 */ /* 0x000fe200078e0027 */
[----:B------:R-:W-:Y:S01]  /*5a00*/  HMMA.16816.F32 R28, R8, R78, RZ ;  /* 0x0000004e081c723c */ /* 0x000fe200000018ff */
[----:B------:R-:W-:Y:S02]  /*5a10*/  IMAD.MOV.U32 R119, RZ, RZ, R38 ;  /* 0x000000ffff777224 */ /* 0x000fe400078e0026 */
[----:B------:R-:W-:-:S02]  /*5a20*/  IMAD.MOV.U32 R211, RZ, RZ, R37 ;  /* 0x000000ffffd37224 */ /* 0x000fc400078e0025 */
[----:B------:R-:W-:Y:S01]  /*5a30*/  IMAD.MOV.U32 R210, RZ, RZ, R36 ;  /* 0x000000ffffd27224 */ /* 0x000fe200078e0024 */
[----:B------:R-:W-:Y:S01]  /*5a40*/  HMMA.16816.F32 R20, R8, R72, RZ ;  /* 0x000000480814723c */ /* 0x000fe200000018ff */
[----:B------:R-:W-:Y:S02]  /*5a50*/  IMAD.MOV.U32 R24, RZ, RZ, R217 ;  /* 0x000000ffff187224 */ /* 0x000fe400078e00d9 */
[----:B------:R-:W-:Y:S02]  /*5a60*/  IMAD.MOV.U32 R57, RZ, RZ, R216 ;  /* 0x000000ffff397224 */ /* 0x000fe400078e00d8 */
[----:B------:R-:W-:Y:S01]  /*5a70*/  IMAD.MOV.U32 R187, RZ, RZ, R218 ;  /* 0x000000ffffbb7224 */ /* 0x000fe200078e00da */
[----:B-1----:R-:W-:Y:S01]  /*5a80*/  HMMA.16816.F32 R244, R12, R68, R32 ;  /* 0x000000440cf4723c */ /* 0x002fe20000001820 */
[----:B------:R-:W-:Y:S02]  /*5a90*/  IMAD.MOV.U32 R184, RZ, RZ, R219 ;  /* 0x000000ffffb87224 */ /* 0x000fe400078e00db */
[----:B------:R-:W-:-:S02]  /*5aa0*/  IMAD.MOV.U32 R58, RZ, RZ, R24 ;  /* 0x000000ffff3a7224 */ /* 0x000fc400078e0018 */
[----:B------:R-:W-:Y:S01]  /*5ab0*/  IMAD.MOV.U32 R80, RZ, RZ, R215 ;  /* 0x000000ffff507224 */ /* 0x000fe200078e00d7 */
[----:B------:R-:W-:Y:S01]  /*5ac0*/  HMMA.16816.F32 R36, R8, R82, RZ ;  /* 0x000000520824723c */ /* 0x000fe200000018ff */
[----:B------:R-:W-:Y:S01]  /*5ad0*/  IMAD.MOV.U32 R69, RZ, RZ, R2 ;  /* 0x000000ffff457224 */ /* 0x000fe200078e0002 */
[----:B------:R-:W-:Y:S01]  /*5ae0*/  LOP3.LUT R2, R99, UR4, RZ, 0x3c, !PT ;  /* 0x0000000463027c12 */ /* 0x000fe2000f8e3cff */
[----:B------:R-:W-:Y:S02]  /*5af0*/  IMAD.MOV.U32 R81, RZ, RZ, R214 ;  /* 0x000000ffff517224 */ /* 0x000fe400078e00d6 */
[----:B------:R-:W-:Y:S01]  /*5b00*/  IMAD.MOV.U32 R79, RZ, RZ, R213 ;  /* 0x000000ffff4f7224 */ /* 0x000fe200078e00d5 */
[----:B------:R-:W-:Y:S01]  /*5b10*/  HMMA.16816.F32 R88, R12, R90, R28 ;  /* 0x0000005a0c58723c */ /* 0x000fe2000000181c */
[----:B------:R-:W-:-:S04]  /*5b20*/  IMAD.WIDE.U32 R4, R2, -0x326172a9, RZ ;  /* 0xcd9e8d5702047825 */ /* 0x000fc800078e00ff */
[----:B------:R-:W-:Y:S01]  /*5b30*/  IMAD.MOV.U32 R82, RZ, RZ, R76 ;  /* 0x000000ffff527224 */ /* 0x000fe200078e004c */
[----:B------:R-:W-:Y:S01]  /*5b40*/  LOP3.LUT R5, R5, UR20, R94, 0x96, !PT ;  /* 0x0000001405057c12 */ /* 0x000fe2000f8e965e */
[----:B------:R-:W-:Y:S01]  /*5b50*/  HMMA.16816.F32 R28, R8, R74, RZ ;  /* 0x0000004a081c723c */ /* 0x000fe200000018ff */
[----:B------:R-:W-:Y:S01]  /*5b60*/  LOP3.LUT R2, R61, UR19, R4, 0x96, !PT ;  /* 0x000000133d027c12 */ /* 0x000fe2000f8e9604 */
[----:B------:R-:W-:Y:S02]  /*5b70*/  IMAD.MOV.U32 R76, RZ, RZ, R212 ;  /* 0x000000ffff4c7224 */ /* 0x000fe400078e00d4 */
[----:B------:R-:W-:Y:S02]  /*5b80*/  IMAD.WIDE.U32 R4, R5, -0x2daee0ad, RZ ;  /* 0xd2511f5305047825 */ /* 0x000fe400078e00ff */
[----:B------:R-:W-:Y:S02]  /*5b90*/  HMMA.16816.F32 R216, R12, R48, R20 ;  /* 0x000000300cd8723c */ /* 0x000fe40000001814 */
[----:B------:R-:W-:-:S02]  /*5ba0*/  IMAD.MOV.U32 R74, RZ, RZ, R163 ;  /* 0x000000ffff4a7224 */ /* 0x000fc400078e00a3 */
[----:B------:R-:W-:Y:S02]  /*5bb0*/  IMAD.MOV.U32 R78, RZ, RZ, R162 ;  /* 0x000000ffff4e7224 */ /* 0x000fe400078e00a2 */
[----:B--2---:R-:W-:Y:S01]  /*5bc0*/  HMMA.16816.F32 R32, R8, R40, RZ ;  /* 0x000000280820723c */ /* 0x004fe200000018ff */
[----:B------:R-:W-:Y:S01]  /*5bd0*/  IMAD.WIDE.U32 R20, R2, -0x2daee0ad, RZ ;  /* 0xd2511f5302147825 */ /* 0x000fe200078e00ff */
[----:B------:R-:W-:Y:S02]  /*5be0*/  LOP3.LUT R2, R5, UR15, R92, 0x96, !PT ;  /* 0x0000000f05027c12 */ /* 0x000fe4000f8e965c */
[----:B------:R-:W-:Y:S01]  /*5bf0*/  SHF.R.U32.HI R49, RZ, 0x10, R18 ;  /* 0x00000010ff317819 */ /* 0x000fe20000011612 */
[----:B------:R-:W-:Y:S01]  /*5c00*/  IMAD.MOV.U32 R77, RZ, RZ, R161 ;  /* 0x000000ffff4d7224 */ /* 0x000fe200078e00a1 */
[----:B------:R-:W-:Y:S01]  /*5c10*/  LOP3.LUT R24, R21, UR11, R4, 0x96, !PT ;  /* 0x0000000b15187c12 */ /* 0x000fe2000f8e9604 */
[----:B------:R-:W-:Y:S01]  /*5c20*/  IMAD.WIDE.U32 R22, R2, -0x326172a9, RZ ;  /* 0xcd9e8d5702167825 */ /* 0x000fe200078e00ff */
[----:B------:R-:W-:Y:S01]  /*5c30*/  HMMA.16816.F32 R220, R12, R70, R36 ;  /* 0x000000460cdc723c */ /* 0x000fe20000001824 */
[----:B------:R-:W-:-:S02]  /*5c40*/  LOP3.LUT R40, R16, 0xffff, RZ, 0xc0, !PT ;  /* 0x0000ffff10287812 */ /* 0x000fc400078ec0ff */
[----:B------:R-:W-:Y:S01]  /*5c50*/  IMAD.WIDE.U32 R24, R24, -0x326172a9, RZ ;  /* 0xcd9e8d5718187825 */ /* 0x000fe200078e00ff */
[----:B------:R-:W-:Y:S02]  /*5c60*/  LOP3.LUT R23, R23, UR14, R60, 0x96, !PT ;  /* 0x0000000e17177c12 */ /* 0x000fe4000f8e963c */
[----:B------:R-:W-:Y:S01]  /*5c70*/  HMMA.16816.F32 R36, R8, R42, RZ ;  /* 0x0000002a0824723c */ /* 0x000fe200000018ff */
[----:B------:R-:W-:Y:S01]  /*5c80*/  IMAD.MOV.U32 R99, RZ, RZ, R160 ;  /* 0x000000ffff637224 */ /* 0x000fe200078e00a0 */
[----:B------:R-:W-:Y:S01]  /*5c90*/  LOP3.LUT R2, R25, UR10, R22, 0x96, !PT ;  /* 0x0000000a19027c12 */ /* 0x000fe2000f8e9616 */
[----:B------:R-:W-:Y:S01]  /*5ca0*/  IMAD.WIDE.U32 R22, R23, -0x2daee0ad, RZ ;  /* 0xd2511f5317167825 */ /* 0x000fe200078e00ff */
[----:B------:R-:W-:Y:S02]  /*5cb0*/  LOP3.LUT R25, R19, UR27, R62, 0x96, !PT ;  /* 0x0000001b13197c12 */ /* 0x000fe4000f8e963e */
[----:B------:R-:W-:Y:S01]  /*5cc0*/  HMMA.16816.F32 R212, R12, R50, R28 ;  /* 0x000000320cd4723c */ /* 0x000fe2000000181c */
[----:B------:R-:W-:-:S04]  /*5cd0*/  IMAD.WIDE.U32 R26, R2, -0x2daee0ad, RZ ;  /* 0xd2511f53021a7825 */ /* 0x000fc800078e00ff */
[----:B------:R-:W-:Y:S01]  /*5ce0*/  IMAD.MOV.U32 R71, RZ, RZ, R155 ;  /* 0x000000ffff477224 */ /* 0x000fe200078e009b */
[----:B------:R-:W-:Y:S01]  /*5cf0*/  LOP3.LUT R2, R27, UR6, R22, 0x96, !PT ;  /* 0x000000061b027c12 */ /* 0x000fe2000f8e9616 */
[----:B---3--:R-:W-:Y:S01]  /*5d00*/  HMMA.16816.F32 R160, R12, R44, R32 ;  /* 0x0000002c0ca0723c */ /* 0x008fe20000001820 */
[----:B------:R-:W-:Y:S01]  /*5d10*/  LOP3.LUT R29, R21, UR11, R4, 0x96, !PT ;  /* 0x0000000b151d7c12 */ /* 0x000fe2000f8e9604 */
[----:B------:R-:W-:Y:S01]  /*5d20*/  IMAD.MOV.U32 R68, RZ, RZ, R154 ;  /* 0x000000ffff447224 */ /* 0x000fe200078e009a */
[----:B------:R-:W-:Y:S01]  /*5d30*/  LOP3.LUT R4, R23, UR8, R20, 0x96, !PT ;  /* 0x0000000817047c12 */ /* 0x000fe2000f8e9614 */
[----:B------:R-:W-:Y:S01]  /*5d40*/  IMAD.MOV.U32 R72, RZ, RZ, R153 ;  /* 0x000000ffff487224 */ /* 0x000fe200078e0099 */
[C---:B------:R-:W-:Y:S01]  /*5d50*/  LOP3.LUT R21, R18.reuse, 0xff, RZ, 0xc0, !PT ;  /* 0x000000ff12157812 */ /* 0x040fe200078ec0ff */
[----:B------:R-:W-:Y:S01]  /*5d60*/  IMAD.WIDE.U32 R22, R29, -0x326172a9, RZ ;  /* 0xcd9e8d571d167825 */ /* 0x000fe200078e00ff */
[----:B------:R-:W-:Y:S02]  /*5d70*/  LOP3.LUT R51, R18, 0xffff, RZ, 0xc0, !PT ;  /* 0x0000ffff12337812 */ /* 0x000fe400078ec0ff */
[----:B------:R-:W-:Y:S01]  /*5d80*/  SHF.R.U32.HI R27, RZ, 0x18, R18 ;  /* 0x00000018ff1b7819 */ /* 0x000fe20000011612 */
[----:B------:R-:W-:Y:S01]  /*5d90*/  IMAD.WIDE.U32 R18, R4, -0x326172a9, RZ ;  /* 0xcd9e8d5704127825 */ /* 0x000fe200078e00ff */
[----:B------:R-:W-:-:S02]  /*5da0*/  LOP3.LUT R30, R5, UR15, R92, 0x96, !PT ;  /* 0x0000000f051e7c12 */ /* 0x000fc4000f8e965c */
[----:B------:R-:W-:Y:S01]  /*5db0*/  LOP3.LUT R28, R17, UR34, R96, 0x96, !PT ;  /* 0x00000022111c7c12 */ /* 0x000fe2000f8e9660 */
[----:B------:R-:W-:Y:S01]  /*5dc0*/  IMAD.WIDE.U32 R4, R2, -0x326172a9, RZ ;  /* 0xcd9e8d5702047825 */ /* 0x000fe200078e00ff */
[----:B------:R-:W-:Y:S02]  /*5dd0*/  LOP3.LUT R19, R19, UR7, R24, 0x96, !PT ;  /* 0x0000000713137c12 */ /* 0x000fe4000f8e9618 */
[----:B------:R-:W-:Y:S01]  /*5de0*/  LOP3.LUT R34, R16, 0xff, RZ, 0xc0, !PT ;  /* 0x000000ff10227812 */ /* 0x000fe200078ec0ff */
[----:B------:R-:W-:Y:S01]  /*5df0*/  IMAD.MOV.U32 R73, RZ, RZ, R152 ;  /* 0x000000ffff497224 */ /* 0x000fe200078e0098 */
[----:B------:R-:W-:Y:S01]  /*5e00*/  LOP3.LUT R18, R5, UR34, R18, 0x96, !PT ;  /* 0x0000002205127c12 */ /* 0x000fe2000f8e9612 */
[----:B------:R-:W-:Y:S01]  /*5e10*/  HMMA.16816.F32 R152, R12, R46, R36 ;  /* 0x0000002e0c98723c */ /* 0x000fe20000001824 */
        /* <DEDUP_REMOVED lines=8> */
[----:B------:R-:W-:-:S02]  /*5ea0*/  SHF.R.U32.HI R39, RZ, 0x10, R16 ;  /* 0x00000010ff277819 */ /* 0x000fc40000011610 */
[----:B------:R-:W-:Y:S01]  /*5eb0*/  SHF.R.U32.HI R45, RZ, 0x18, R16 ;  /* 0x00000018ff2d7819 */ /* 0x000fe20000011610 */
[----:B------:R-:W-:Y:S01]  /*5ec0*/  IMAD.MOV.U32 R96, RZ, RZ, R123 ;  /* 0x000000ffff607224 */ /* 0x000fe200078e007b */
[----:B------:R-:W-:Y:S01]  /*5ed0*/  LOP3.LUT R5, R5, UR14, R60, 0x96, !PT ;  /* 0x0000000e05057c12 */ /* 0x000fe2000f8e963c */
[----:B------:R-:W-:Y:S01]  /*5ee0*/  IMAD.MOV.U32 R61, RZ, RZ, R139 ;  /* 0x000000ffff3d7224 */ /* 0x000fe200078e008b */
[----:B------:R-:W-:Y:S01]  /*5ef0*/  LOP3.LUT R2, R23, UR10, R4, 0x96, !PT ;  /* 0x0000000a17027c12 */ /* 0x000fe2000f8e9604 */
[----:B------:R-:W-:Y:S01]  /*5f00*/  IMAD.MOV.U32 R60, RZ, RZ, R136 ;  /* 0x000000ffff3c7224 */ /* 0x000fe200078e0088 */
[----:B------:R-:W-:Y:S01]  /*5f10*/  ISETP.LE.U32.AND P2, PT, R21, UR5, PT ;  /* 0x0000000515007c0c */ /* 0x000fe2000bf43070 */
[----:B------:R-:W-:Y:S01]  /*5f20*/  IMAD.WIDE.U32 R16, R5, -0x2daee0ad, RZ ;  /* 0xd2511f5305107825 */ /* 0x000fe200078e00ff */
[----:B------:R-:W-:Y:S02]  /*5f30*/  ISETP.LE.U32.AND P6, PT, R24, UR5, PT ;  /* 0x0000000518007c0c */ /* 0x000fe4000bfc3070 */
[----:B------:R-:W-:Y:S01]  /*5f40*/  ISETP.LE.U32.AND P5, PT, R27, UR5, PT ;  /* 0x000000051b007c0c */ /* 0x000fe2000bfa3070 */
[----:B------:R-:W-:Y:S01]  /*5f50*/  IMAD.WIDE.U32 R4, R19, -0x2daee0ad, RZ ;  /* 0xd2511f5313047825 */ /* 0x000fe200078e00ff */
[----:B------:R-:W-:-:S03]  /*5f60*/  LOP3.LUT R17, R17, UR8, R20, 0x96, !PT ;  /* 0x0000000811117c12 */ /* 0x000fc6000f8e9614 */
[----:B------:R-:W-:Y:S01]  /*5f70*/  IMAD.WIDE.U32 R20, R2, -0x2daee0ad, RZ ;  /* 0xd2511f5302147825 */ /* 0x000fe200078e00ff */
[----:B------:R-:W-:Y:S02]  /*5f80*/  LOP3.LUT R2, R5, UR27, R26, 0x96, !PT ;  /* 0x0000001b05027c12 */ /* 0x000fe4000f8e961a */
[C---:B------:R-:W-:Y:S01]  /*5f90*/  LOP3.LUT R42, R4.reuse, 0xff, RZ, 0xc0, !PT ;  /* 0x000000ff042a7812 */ /* 0x040fe200078ec0ff */
[----:B------:R-:W-:Y:S01]  /*5fa0*/  @!P2 HADD2 R133, -R226.H0_H0, -RZ.H0_H0 ;  /* 0xa00000ffe285a230 */ /* 0x000fe20000000900 */
[----:B------:R-:W-:Y:S01]  /*5fb0*/  LOP3.LUT R19, R21, UR6, R16, 0x96, !PT ;  /* 0x0000000615137c12 */ /* 0x000fe2000f8e9610 */
[----:B------:R-:W-:Y:S01]  /*5fc0*/  IMAD.WIDE.U32 R16, R17, -0x326172a9, RZ ;  /* 0xcd9e8d5711107825 */ /* 0x000fe200078e00ff */
[----:B------:R-:W-:Y:S02]  /*5fd0*/  LOP3.LUT R50, R4, 0xffff, RZ, 0xc0, !PT ;  /* 0x0000ffff04327812 */ /* 0x000fe400078ec0ff */
[--C-:B------:R-:W-:Y:S02]  /*5fe0*/  SHF.R.U32.HI R46, RZ, 0x10, R4.reuse ;  /* 0x00000010ff2e7819 */ /* 0x100fe40000011604 */
[----:B------:R-:W-:Y:S01]  /*5ff0*/  SHF.R.U32.HI R36, RZ, 0x18, R4 ;  /* 0x00000018ff247819 */ /* 0x000fe20000011604 */
[----:B------:R-:W-:Y:S01]  /*6000*/  IMAD.WIDE.U32 R4, R19, -0x326172a9, RZ ;  /* 0xcd9e8d5713047825 */ /* 0x000fe200078e00ff */
[----:B------:R-:W-:Y:S01]  /*6010*/  LOP3.LUT R17, R17, UR7, R22, 0x96, !PT ;  /* 0x0000000711117c12 */ /* 0x000fe2000f8e9616 */
[----:B------:R-:W-:Y:S01]  /*6020*/  ULDC.64 UR6, c[0x0][0x2a8] ;  /* 0x0000aa0000067ab9 */ /* 0x000fe20000000a00 */
[----:B------:R-:W-:-:S02]  /*6030*/  @!P2 PRMT R226, R133, 0x5410, RZ ;  /* 0x0000541085e2a816 */ /* 0x000fc400000000ff */
[----:B------:R-:W-:Y:S01]  /*6040*/  LOP3.LUT R29, R5, UR34, R16, 0x96, !PT ;  /* 0x00000022051d7c12 */ /* 0x000fe2000f8e9610 */
[----:B------:R-:W-:Y:S01]  /*6050*/  FFMA.FTZ R16, R100, UR36, -R6 ;  /* 0x0000002464107c23 */ /* 0x000fe20008010806 */
[C---:B------:R-:W-:Y:S02]  /*6060*/  LOP3.LUT R37, R4.reuse, 0xffff, RZ, 0xc0, !PT ;  /* 0x0000ffff04257812 */ /* 0x040fe400078ec0ff */
[----:B------:R-:W-:Y:S01]  /*6070*/  LOP3.LUT R44, R4, 0xff, RZ, 0xc0, !PT ;  /* 0x000000ff042c7812 */ /* 0x000fe200078ec0ff */
[----:B------:R-:W-:Y:S01]  /*6080*/  MUFU.EX2 R59, R16 ;  /* 0x00000010003b7308 */ /* 0x000fe20000000800 */
[--C-:B------:R-:W-:Y:S02]  /*6090*/  SHF.R.U32.HI R41, RZ, 0x10, R4.reuse ;  /* 0x00000010ff297819 */ /* 0x100fe40000011604 */
        /* <DEDUP_REMOVED lines=30> */
[----:B------:R-:W-:Y:S01]  /*6280*/  ISETP.LE.U32.AND P4, PT, R4, UR5, PT ;  /* 0x0000000504007c0c */ /* 0x000fe2000bf83070 */
[----:B------:R-:W-:Y:S02]  /*6290*/  IMAD.MOV.U32 R75, RZ, RZ, R57 ;  /* 0x000000ffff4b7224 */ /* 0x000fe400078e0039 */
[----:B--2---:R-:W-:Y:S01]  /*62a0*/  FFMA.FTZ R5, R103, UR36, -R0 ;  /* 0x0000002467057c23 */ /* 0x004fe20008010800 */
[----:B------:R-:W-:Y:S01]  /*62b0*/  @!P1 PRMT R177, R100, 0x5410, RZ ;  /* 0x0000541064b19816 */ /* 0x000fe200000000ff */
[----:B-1----:R-:W-:Y:S01]  /*62c0*/  HMMA.16816.F32 R16, R8, R20, RZ ;  /* 0x000000140810723c */ /* 0x002fe200000018ff */
[----:B------:R-:W-:Y:S01]  /*62d0*/  ISETP.LE.U32.AND P1, PT, R31, UR5, PT ;  /* 0x000000051f007c0c */ /* 0x000fe2000bf23070 */
        /* <DEDUP_REMOVED lines=13> */
[----:B------:R-:W-:Y:S02]  /*63b0*/  IMAD.MOV.U32 R103, RZ, RZ, R53 ;  /* 0x000000ffff677224 */ /* 0x000fe400078e0035 */
[----:B-1----:R-:W-:-:S04]  /*63c0*/  FFMA.FTZ R5, R107, UR36, -R0 ;  /* 0x000000246b057c23 */ /* 0x002fc80008010800 */
[----:B------:R1:W4:Y:S01]  /*63d0*/  MUFU.EX2 R70, R5 ;  /* 0x0000000500467308 */ /* 0x0003220000000800 */
[----:B--2---:R-:W-:-:S04]  /*63e0*/  LOP3.LUT R4, R32, 0xff, RZ, 0xc0, !PT ;  /* 0x000000ff20047812 */ /* 0x004fc800078ec0ff */
[----:B------:R-:W-:Y:S02]  /*63f0*/  ISETP.LE.U32.AND P3, PT, R4, UR5, PT ;  /* 0x0000000504007c0c */ /* 0x000fe4000bf63070 */
[----:B------:R-:W-:-:S04]  /*6400*/  SHF.R.U32.HI R4, RZ, 0x8, R33 ;  /* 0x00000008ff047819 */ /* 0x000fc80000011621 */
[----:B------:R-:W-:Y:S01]  /*6410*/  LOP3.LUT R4, R4, 0xffff, RZ, 0xc0, !PT ;  /* 0x0000ffff04047812 */ /* 0x000fe200078ec0ff */
[----:B-1----:R-:W-:-:S03]  /*6420*/  FFMA.FTZ R5, R106, UR36, -R0 ;  /* 0x000000246a057c23 */ /* 0x002fc60008010800 */
[----:B------:R-:W-:Y:S02]  /*6430*/  ISETP.LE.U32.AND P4, PT, R4, UR5, PT ;  /* 0x0000000504007c0c */ /* 0x000fe4000bf83070 */
[----:B---3--:R-:W-:Y:S01]  /*6440*/  F2FP.F16.F32.PACK_AB R4, R100, R94 ;  /* 0x0000005e6404723e */ /* 0x008fe200000000ff */
[----:B------:R1:W2:Y:S03]  /*6450*/  MUFU.EX2 R102, R5 ;  /* 0x0000000500667308 */ /* 0x0002a60000000800 */
        /* <DEDUP_REMOVED lines=8> */
[----:B----4-:R-:W-:Y:S01]  /*64e0*/  IMAD.MOV.U32 R104, RZ, RZ, R70 ;  /* 0x000000ffff687224 */ /* 0x010fe200078e0046 */
[----:B------:R-:W-:Y:S01]  /*64f0*/  ISETP.LE.U32.AND P6, PT, R4, UR5, PT ;  /* 0x0000000504007c0c */ /* 0x000fe2000bfc3070 */
[----:B------:R-:W-:Y:S02]  /*6500*/  IMAD.MOV.U32 R70, RZ, RZ, R71 ;  /* 0x000000ffff467224 */ /* 0x000fe400078e0047 */
[----:B-1----:R-:W-:Y:S01]  /*6510*/  FFMA.FTZ R5, R109, UR36, -R6 ;  /* 0x000000246d057c23 */ /* 0x002fe20008010806 */
[----:B------:R-:W-:Y:S01]  /*6520*/  @!P4 PRMT R173, R105, 0x5410, RZ ;  /* 0x0000541069adc816 */ /* 0x000fe200000000ff */
[----:B------:R-:W-:Y:S01]  /*6530*/  IMAD.MOV.U32 R105, RZ, RZ, R183 ;  /* 0x000000ffff697224 */ /* 0x000fe200078e00b7 */
[----:B--2---:R-:W-:Y:S01]  /*6540*/  F2FP.F16.F32.PACK_AB R4, R102, R104 ;  /* 0x000000686604723e */ /* 0x004fe200000000ff */
[----:B------:R1:W-:Y:S01]  /*6550*/  MUFU.EX2 R183, R5 ;  /* 0x0000000500b77308 */ /* 0x0003e20000000800 */
[----:B------:R-:W-:-:S02]  /*6560*/  IMAD.MOV.U32 R71, RZ, RZ, R99 ;  /* 0x000000ffff477224 */ /* 0x000fc400078e0063 */
[C---:B------:R-:W-:Y:S01]  /*6570*/  PRMT R172, R4.reuse, 0x7632, R172 ;  /* 0x0000763204ac7816 */ /* 0x040fe200000000ac */
[----:B------:R-:W-:Y:S01]  /*6580*/  IMAD.MOV.U32 R99, RZ, RZ, R74 ;  /* 0x000000ffff637224 */ /* 0x000fe200078e004a */
[----:B------:R-:W-:Y:S01]  /*6590*/  PRMT R171, R4, 0x7610, R171 ;  /* 0x0000761004ab7816 */ /* 0x000fe200000000ab */
[----:B------:R-:W-:Y:S01]  /*65a0*/  FFMA.FTZ R4, R108, UR36, -R6 ;  /* 0x000000246c047c23 */ /* 0x000fe20008010806 */
[----:B------:R-:W-:Y:S02]  /*65b0*/  IMAD.MOV.U32 R74, RZ, RZ, R52 ;  /* 0x000000ffff4a7224 */ /* 0x000fe400078e0034 */
[----:B------:R-:W-:Y:S01]  /*65c0*/  @!P1 HADD2 R106, -R172.H0_H0, -RZ.H0_H0 ;  /* 0xa00000ffac6a9230 */ /* 0x000fe20000000900 */
[----:B------:R-:W-:Y:S01]  /*65d0*/  PRMT R57, R171, 0x5410, R172 ;  /* 0x00005410ab397816 */ /* 0x000fe200000000ac */
[----:B------:R-:W-:-:S03]  /*65e0*/  @!P3 HADD2 R107, -R171.H0_H0, -RZ.H0_H0 ;  /* 0xa00000ffab6bb230 */ /* 0x000fc60000000900 */
[----:B------:R-:W-:Y:S02]  /*65f0*/  @!P1 PRMT R172, R106, 0x5410, RZ ;  /* 0x000054106aac9816 */ /* 0x000fe400000000ff */
[----:B------:R2:W3:Y:S01]  /*6600*/  MUFU.EX2 R106, R4 ;  /* 0x00000004006a7308 */ /* 0x0004e20000000800 */
[----:B------:R-:W-:Y:S02]  /*6610*/  @!P3 PRMT R171, R107, 0x5410, RZ ;  /* 0x000054106babb816 */ /* 0x000fe400000000ff */
[----:B-1----:R-:W-:Y:S01]  /*6620*/  SHF.R.U32.HI R5, RZ, 0x8, R37 ;  /* 0x00000008ff057819 */ /* 0x002fe20000011625 */
[----:B------:R-:W-:Y:S01]  /*6630*/  IMAD.MOV.U32 R37, RZ, RZ, R99 ;  /* 0x000000ffff257224 */ /* 0x000fe200078e0063 */
        /* <DEDUP_REMOVED lines=26> */
[----:B------:R-:W-:Y:S01]  /*67e0*/  ISETP.LE.U32.AND P3, PT, R2, UR5, PT ;  /* 0x0000000502007c0c */ /* 0x000fe2000bf63070 */
[----:B------:R-:W-:Y:S01]  /*67f0*/  IMAD.MOV.U32 R83, RZ, RZ, R119 ;  /* 0x000000ffff537224 */ /* 0x000fe200078e0077 */
[----:B------:R-:W-:Y:S01]  /*6800*/  LOP3.LUT R2, R25, 0xff, RZ, 0xc0, !PT ;  /* 0x000000ff19027812 */ /* 0x000fe200078ec0ff */
[----:B------:R-:W-:-:S03]  /*6810*/  IMAD.MOV.U32 R80, RZ, RZ, R117 ;  /* 0x000000ffff507224 */ /* 0x000fc600078e0075 */
        /* <DEDUP_REMOVED lines=20> */
[----:B------:R-:W-:Y:S01]  /*6960*/  @!P1 PRMT R238, R112, 0x5410, RZ ;  /* 0x0000541070ee9816 */ /* 0x000fe200000000ff */
[----:B------:R-:W-:Y:S01]  /*6970*/  IMAD.MOV.U32 R112, RZ, RZ, R75 ;  /* 0x000000ffff707224 */ /* 0x000fe200078e004b */
[----:B------:R-:W-:Y:S01]  /*6980*/  LOP3.LUT R2, R2, 0xff, RZ, 0xc0, !PT ;  /* 0x000000ff02027812 */ /* 0x000fe200078ec0ff */
[----:B------:R-:W-:Y:S01]  /*6990*/  IMAD.MOV.U32 R58, RZ, RZ, R81 ;  /* 0x000000ffff3a7224 */ /* 0x000fe200078e0051 */
[----:B------:R-:W-:Y:S01]  /*69a0*/  SHF.R.U32.HI R4, RZ, 0x8, R40 ;  /* 0x00000008ff047819 */ /* 0x000fe20000011628 */
[----:B------:R-:W-:Y:S01]  /*69b0*/  IMAD.MOV.U32 R75, RZ, RZ, R118 ;  /* 0x000000ffff4b7224 */ /* 0x000fe200078e0076 */
[----:B------:R-:W-:Y:S01]  /*69c0*/  ISETP.LE.U32.AND P6, PT, R2, UR5, PT ;  /* 0x0000000502007c0c */ /* 0x000fe2000bfc3070 */
[----:B------:R-:W-:Y:S01]  /*69d0*/  IMAD.MOV.U32 R81, RZ, RZ, R116 ;  /* 0x000000ffff517224 */ /* 0x000fe200078e0074 */
[----:B------:R-:W-:Y:S01]  /*69e0*/  LOP3.LUT R2, R28, 0xffff, RZ, 0xc0, !PT ;  /* 0x0000ffff1c027812 */ /* 0x000fe200078ec0ff */
[----:B------:R-:W-:-:S02]  /*69f0*/  @!P4 HADD2 R115, -R227.H0_H0, -RZ.H0_H0 ;  /* 0xa00000ffe373c230 */ /* 0x000fc40000000900 */
[----:B------:R-:W-:Y:S01]  /*6a00*/  IMAD.MOV.U32 R40, RZ, RZ, R210 ;  /* 0x000000ffff287224 */ /* 0x000fe200078e00d2 */
[----:B------:R-:W-:Y:S02]  /*6a10*/  SHF.R.U32.HI R2, RZ, 0x8, R2 ;  /* 0x00000008ff027819 */ /* 0x000fe40000011602 */
[----:B------:R-:W-:Y:S01]  /*6a20*/  @!P4 PRMT R227, R115, 0x5410, RZ ;  /* 0x0000541073e3c816 */ /* 0x000fe200000000ff */
[----:B------:R-:W-:Y:S01]  /*6a30*/  IMAD.MOV.U32 R115, RZ, RZ, R74 ;  /* 0x000000ffff737224 */ /* 0x000fe200078e004a */
[----:B------:R-:W-:Y:S01]  /*6a40*/  LOP3.LUT R2, R2, 0xffff, RZ, 0xc0, !PT ;  /* 0x0000ffff02027812 */ /* 0x000fe200078ec0ff */
[----:B------:R-:W-:Y:S02]  /*6a50*/  IMAD.MOV.U32 R74, RZ, RZ, R120 ;  /* 0x000000ffff4a7224 */ /* 0x000fe400078e0078 */
[----:B------:R-:W-:Y:S01]  /*6a60*/  @!P6 HADD2 R114, -R228.H0_H0, -RZ.H0_H0 ;  /* 0xa00000ffe472e230 */ /* 0x000fe20000000900 */
[----:B------:R-:W-:Y:S02]  /*6a70*/  ISETP.LE.U32.AND P1, PT, R2, UR5, PT ;  /* 0x0000000502007c0c */ /* 0x000fe4000bf23070 */
[----:B------:R-:W-:-:S02]  /*6a80*/  LOP3.LUT R2, R28, 0xff, RZ, 0xc0, !PT ;  /* 0x000000ff1c027812 */ /* 0x000fc400078ec0ff */
[----:B------:R-:W-:Y:S01]  /*6a90*/  @!P6 PRMT R228, R114, 0x5410, RZ ;  /* 0x0000541072e4e816 */ /* 0x000fe200000000ff */
[----:B------:R-:W-:Y:S01]  /*6aa0*/  IMAD.MOV.U32 R114, RZ, RZ, R122 ;  /* 0x000000ffff727224 */ /* 0x000fe200078e007a */
[----:B------:R-:W-:Y:S02]  /*6ab0*/  ISETP.LE.U32.AND P3, PT, R2, UR5, PT ;  /* 0x0000000502007c0c */ /* 0x000fe4000bf63070 */
[----:B------:R-:W-:Y:S02]  /*6ac0*/  SHF.R.U32.HI R2, RZ, 0x10, R28 ;  /* 0x00000010ff027819 */ /* 0x000fe4000001161c */
[----:B------:R-:W-:Y:S02]  /*6ad0*/  ISETP.LE.U32.AND P6, PT, R34, UR5, PT ;  /* 0x0000000522007c0c */ /* 0x000fe4000bfc3070 */
[----:B------:R-:W-:Y:S01]  /*6ae0*/  LOP3.LUT R2, R2, 0xff, RZ, 0xc0, !PT ;  /* 0x000000ff02027812 */ /* 0x000fe200078ec0ff */
[----:B------:R-:W-:Y:S01]  /*6af0*/  @!P1 HADD2 R124, -R235.H0_H0, -RZ.H0_H0 ;  /* 0xa00000ffeb7c9230 */ /* 0x000fe20000000900 */
[----:B------:R-:W-:-:S02]  /*6b00*/  PRMT R34, R44, 0x5410, R5 ;  /* 0x000054102c227816 */ /* 0x000fc40000000005 */
[----:B------:R-:W-:Y:S01]  /*6b10*/  ISETP.LE.U32.AND P4, PT, R2, UR5, PT ;  /* 0x0000000502007c0c */ /* 0x000fe2000bf83070 */
[----:B-1----:R-:W-:Y:S01]  /*6b20*/  HMMA.16816.F32 R116, R12, R24, R16 ;  /* 0x000000180c74723c */ /* 0x002fe20000001810 */
[----:B------:R-:W-:Y:S01]  /*6b30*/  SHF.R.U32.HI R2, RZ, 0x18, R28 ;  /* 0x00000018ff027819 */ /* 0x000fe2000001161c */
[----:B------:R-:W-:Y:S01]  /*6b40*/  @!P3 HADD2 R125, -R236.H0_H0, -RZ.H0_H0 ;  /* 0xa00000ffec7db230 */ /* 0x000fe20000000900 */
[----:B------:R-:W-:-:S03]  /*6b50*/  @!P1 PRMT R235, R124, 0x5410, RZ ;  /* 0x000054107ceb9816 */ /* 0x000fc600000000ff */
[----:B------:R-:W-:Y:S01]  /*6b60*/  HMMA.16816.F32 R16, R8, R22, RZ ;  /* 0x000000160810723c */ /* 0x000fe200000018ff */
[----:B------:R-:W1:Y:S01]  /*6b70*/  LDSM.16.MT88.4 R20, [R179+0x1e000] ;  /* 0x01e00000b314783b */ /* 0x000e620000004200 */
[----:B------:R-:W-:Y:S01]  /*6b80*/  @!P3 PRMT R236, R125, 0x5410, RZ ;  /* 0x000054107decb816 */ /* 0x000fe200000000ff */
[----:B------:R-:W-:Y:S01]  /*6b90*/  @!P6 HADD2 R129, -R230.H0_H0, -RZ.H0_H0 ;  /* 0xa00000ffe681e230 */ /* 0x000fe20000000900 */
[----:B------:R-:W-:Y:S02]  /*6ba0*/  ISETP.LE.U32.AND P3, PT, R2, UR5, PT ;  /* 0x0000000502007c0c */ /* 0x000fe4000bf63070 */
[----:B------:R-:W-:Y:S01]  /*6bb0*/  @!P4 HADD2 R126, -R234.H0_H0, -RZ.H0_H0 ;  /* 0xa00000ffea7ec230 */ /* 0x000fe20000000900 */
[----:B------:R-:W-:Y:S01]  /*6bc0*/  LOP3.LUT R2, R39, 0xff, RZ, 0xc0, !PT ;  /* 0x000000ff27027812 */ /* 0x000fe200078ec0ff */
[----:B------:R-:W-:Y:S01]  /*6bd0*/  IMAD.MOV.U32 R39, RZ, RZ, R82 ;  /* 0x000000ffff277224 */ /* 0x000fe200078e0052 */
[----:B------:R-:W-:Y:S01]  /*6be0*/  @!P6 PRMT R230, R129, 0x5410, RZ ;  /* 0x0000541081e6e816 */ /* 0x000fe200000000ff */
[----:B------:R-:W-:Y:S01]  /*6bf0*/  IMAD.MOV.U32 R129, RZ, RZ, R211 ;  /* 0x000000ffff817224 */ /* 0x000fe200078e00d3 */
[----:B------:R-:W-:-:S02]  /*6c00*/  @!P4 PRMT R234, R126, 0x5410, RZ ;  /* 0x000054107eeac816 */ /* 0x000fc400000000ff */
[----:B------:R-:W-:Y:S02]  /*6c10*/  ISETP.LE.U32.AND P1, PT, R2, UR5, PT ;  /* 0x0000000502007c0c */ /* 0x000fe4000bf23070 */
[----:B------:R-:W-:Y:S02]  /*6c20*/  LOP3.LUT R2, R4, 0xffff, RZ, 0xc0, !PT ;  /* 0x0000ffff04027812 */ /* 0x000fe400078ec0ff */
[----:B------:R-:W-:Y:S01]  /*6c30*/  @!P3 HADD2 R127, -R233.H0_H0, -RZ.H0_H0 ;  /* 0xa00000ffe97fb230 */ /* 0x000fe20000000900 */
[----:B------:R-:W-:Y:S01]  /*6c40*/  LOP3.LUT R4, R41, 0xff, RZ, 0xc0, !PT ;  /* 0x000000ff29047812 */ /* 0x000fe200078ec0ff */
[----:B------:R-:W-:Y:S01]  /*6c50*/  IMAD.MOV.U32 R41, RZ, RZ, R129 ;  /* 0x000000ffff297224 */ /* 0x000fe200078e0081 */
[----:B------:R-:W-:Y:S01]  /*6c60*/  ISETP.LE.U32.AND P4, PT, R2, UR5, PT ;  /* 0x0000000502007c0c */ /* 0x000fe2000bf83070 */
[----:B------:R-:W-:Y:S01]  /*6c70*/  IMAD.MOV.U32 R129, RZ, RZ, R110 ;  /* 0x000000ffff817224 */ /* 0x000fe200078e006e */
[----:B------:R-:W-:Y:S02]  /*6c80*/  @!P3 PRMT R233, R127, 0x5410, RZ ;  /* 0x000054107fe9b816 */ /* 0x000fe400000000ff */
[----:B------:R-:W-:Y:S01]  /*6c90*/  HMMA.16816.F32 R120, R12, R26, R16 ;  /* 0x0000001a0c78723c */ /* 0x000fe20000001810 */
[----:B------:R-:W2:Y:S01]  /*6ca0*/  LDSM.16.MT88.4 R24, [R179+0x1e800] ;  /* 0x01e80000b318783b */ /* 0x000ea20000004200 */
[----:B------:R-:W-:Y:S01]  /*6cb0*/  ISETP.LE.U32.AND P3, PT, R45, UR5, PT ;  /* 0x000000052d007c0c */ /* 0x000fe2000bf63070 */
[----:B------:R-:W-:Y:S01]  /*6cc0*/  IMAD.MOV.U32 R45, RZ, RZ, R209 ;  /* 0x000000ffff2d7224 */ /* 0x000fe200078e00d1 */
[----:B------:R-:W-:Y:S01]  /*6cd0*/  LOP3.LUT R2, R49, 0xff, RZ, 0xc0, !PT ;  /* 0x000000ff31027812 */ /* 0x000fe200078ec0ff */
[----:B------:R-:W-:-:S02]  /*6ce0*/  @!P1 HADD2 R130, -R232.H0_H0, -RZ.H0_H0 ;  /* 0xa00000ffe8829230 */ /* 0x000fc40000000900 */
[----:B------:R-:W-:Y:S01]  /*6cf0*/  IMAD.MOV.U32 R49, RZ, RZ, R83 ;  /* 0x000000ffff317224 */ /* 0x000fe200078e0053 */
[----:B------:R-:W-:Y:S01]  /*6d00*/  ISETP.LE.U32.AND P6, PT, R2, UR5, PT ;  /* 0x0000000502007c0c */ /* 0x000fe2000bfc3070 */
[----:B------:R-:W-:Y:S01]  /*6d10*/  @!P4 HADD2 R128, -R229.H0_H0, -RZ.H0_H0 ;  /* 0xa00000ffe580c230 */ /* 0x000fe20000000900 */
[----:B------:R-:W-:Y:S01]  /*6d20*/  SHF.R.U32.HI R2, RZ, 0x8, R51 ;  /* 0x00000008ff027819 */ /* 0x000fe20000011633 */
[----:B------:R-:W-:Y:S01]  /*6d30*/  IMAD.MOV.U32 R51, RZ, RZ, R137 ;  /* 0x000000ffff337224 */ /* 0x000fe200078e0089 */
[----:B------:R-:W-:Y:S01]  /*6d40*/  @!P1 PRMT R232, R130, 0x5410, RZ ;  /* 0x0000541082e89816 */ /* 0x000fe200000000ff */
[----:B------:R-:W-:Y:S01]  /*6d50*/  IMAD.MOV.U32 R130, RZ, RZ, R81 ;  /* 0x000000ffff827224 */ /* 0x000fe200078e0051 */
[----:B------:R-:W-:Y:S01]  /*6d60*/  @!P4 PRMT R229, R128, 0x5410, RZ ;  /* 0x0000541080e5c816 */ /* 0x000fe200000000ff */
[----:B------:R-:W-:Y:S02]  /*6d70*/  IMAD.MOV.U32 R128, RZ, RZ, R208 ;  /* 0x000000ffff807224 */ /* 0x000fe400078e00d0 */
[----:B------:R-:W-:Y:S01]  /*6d80*/  @!P3 HADD2 R131, -R231.H0_H0, -RZ.H0_H0 ;  /* 0xa00000ffe783b230 */ /* 0x000fe20000000900 */
[----:B-1----:R-:W-:Y:S01]  /*6d90*/  HMMA.16816.F32 R16, R8, R20, RZ ;  /* 0x000000140810723c */ /* 0x002fe200000018ff */
[----:B------:R-:W-:Y:S01]  /*6da0*/  LOP3.LUT R2, R2, 0xffff, RZ, 0xc0, !PT ;  /* 0x0000ffff02027812 */ /* 0x000fe200078ec0ff */
        /* <DEDUP_REMOVED lines=9> */
[----:B------:R-:W-:Y:S01]  /*6e40*/  ISETP.LE.U32.AND P4, PT, R42, UR5, PT ;  /* 0x000000052a007c0c */ /* 0x000fe2000bf83070 */
[----:B------:R-:W-:Y:S01]  /*6e50*/  IMAD.MOV.U32 R42, RZ, RZ, R80 ;  /* 0x000000ffff2a7224 */ /* 0x000fe200078e0050 */
[----:B------:R-:W-:-:S02]  /*6e60*/  ISETP.LE.U32.AND P2, PT, R2, UR5, PT ;  /* 0x0000000502007c0c */ /* 0x000fc4000bf43070 */
[----:B------:R-:W-:Y:S01]  /*6e70*/  SHF.R.U32.HI R2, RZ, 0x8, R35 ;  /* 0x00000008ff027819 */ /* 0x000fe20000011623 */
[----:B------:R-:W-:Y:S01]  /*6e80*/  IMAD.MOV.U32 R46, RZ, RZ, R42 ;  /* 0x000000ffff2e7224 */ /* 0x000fe200078e002a */
[----:B------:R-:W-:Y:S01]  /*6e90*/  PRMT R35, R4, 0x5410, R43 ;  /* 0x0000541004237816 */ /* 0x000fe2000000002b */
[----:B------:R-:W-:Y:S01]  /*6ea0*/  IMAD.MOV.U32 R43, RZ, RZ, R39 ;  /* 0x000000ffff2b7224 */ /* 0x000fe200078e0027 */
[----:B------:R-:W-:Y:S01]  /*6eb0*/  PRMT R36, R38, 0x5410, R2 ;  /* 0x0000541026247816 */ /* 0x000fe20000000002 */
[----:B------:R-:W-:Y:S01]  /*6ec0*/  @!P3 HADD2 R143, -R225.H0_H0, -RZ.H0_H0 ;  /* 0xa00000ffe18fb230 */ /* 0x000fe20000000900 */
[----:B------:R-:W-:Y:S01]  /*6ed0*/  LOP3.LUT R2, R48, 0xff, RZ, 0xc0, !PT ;  /* 0x000000ff30027812 */ /* 0x000fe200078ec0ff */
[----:B------:R-:W-:Y:S01]  /*6ee0*/  IMAD.MOV.U32 R39, RZ, RZ, R79 ;  /* 0x000000ffff277224 */ /* 0x000fe200078e004f */
[----:B------:R-:W-:Y:S01]  /*6ef0*/  SHF.R.U32.HI R4, RZ, 0x10, R29 ;  /* 0x00000010ff047819 */ /* 0x000fe2000001161d */
[----:B--2---:R-:W-:Y:S01]  /*6f00*/  HMMA.16816.F32 R124, R12, R24, R16 ;  /* 0x000000180c7c723c */ /* 0x004fe20000001810 */
[----:B------:R-:W-:Y:S01]  /*6f10*/  PRMT R33, R2, 0x5410, R47 ;  /* 0x0000541002217816 */ /* 0x000fe2000000002f */
[----:B------:R-:W-:Y:S01]  /*6f20*/  IMAD.MOV.U32 R38, RZ, RZ, R76 ;  /* 0x000000ffff267224 */ /* 0x000fe200078e004c */
[----:B------:R-:W-:Y:S01]  /*6f30*/  SHF.R.U32.HI R2, RZ, 0x8, R50 ;  /* 0x00000008ff027819 */ /* 0x000fe20000011632 */
[----:B------:R-:W-:Y:S01]  /*6f40*/  IMAD.MOV.U32 R47, RZ, RZ, R128 ;  /* 0x000000ffff2f7224 */ /* 0x000fe200078e0080 */
[----:B------:R-:W-:Y:S01]  /*6f50*/  @!P3 PRMT R225, R143, 0x5410, RZ ;  /* 0x000054108fe1b816 */ /* 0x000fe200000000ff */
[----:B------:R-:W-:Y:S01]  /*6f60*/  HMMA.16816.F32 R16, R8, R22, RZ ;  /* 0x000000160810723c */ /* 0x000fe200000018ff */
[----:B------:R-:W1:Y:S01]  /*6f70*/  LDSM.16.MT88.4 R20, [R180+0x1e000] ;  /* 0x01e00000b414783b */ /* 0x000e620000004200 */
[----:B------:R-:W-:Y:S01]  /*6f80*/  LOP3.LUT R2, R2, 0xffff, RZ, 0xc0, !PT ;  /* 0x0000ffff02027812 */ /* 0x000fe200078ec0ff */
[----:B------:R-:W-:-:S02]  /*6f90*/  IMAD.MOV.U32 R128, RZ, RZ, R115 ;  /* 0x000000ffff807224 */ /* 0x000fc400078e0073 */
[----:B------:R-:W-:Y:S01]  /*6fa0*/  IMAD.MOV.U32 R115, RZ, RZ, R105 ;  /* 0x000000ffff737224 */ /* 0x000fe200078e0069 */
[----:B------:R-:W-:Y:S01]  /*6fb0*/  ISETP.LE.U32.AND P3, PT, R2, UR5, PT ;  /* 0x0000000502007c0c */ /* 0x000fe2000bf63070 */
[----:B------:R-:W-:Y:S01]  /*6fc0*/  IMAD.MOV.U32 R105, RZ, RZ, R101 ;  /* 0x000000ffff697224 */ /* 0x000fe200078e0065 */
[----:B------:R-:W-:Y:S01]  /*6fd0*/  LOP3.LUT R2, R29, 0xffff, RZ, 0xc0, !PT ;  /* 0x0000ffff1d027812 */ /* 0x000fe200078ec0ff */
[----:B------:R-:W-:-:S03]  /*6fe0*/  IMAD.MOV.U32 R42, RZ, RZ, R49 ;  /* 0x000000ffff2a7224 */ /* 0x000fc600078e0031 */
[----:B------:R-:W-:Y:S02]  /*6ff0*/  SHF.R.U32.HI R5, RZ, 0x8, R2 ;  /* 0x00000008ff057819 */ /* 0x000fe40000011602 */
[----:B------:R-:W-:Y:S02]  /*7000*/  LOP3.LUT R2, R4, 0xff, RZ, 0xc0, !PT ;  /* 0x000000ff04027812 */ /* 0x000fe400078ec0ff */
[----:B------:R-:W-:-:S08]  /*7010*/  SHF.R.U32.HI R4, RZ, 0x10, R30 ;  /* 0x00000010ff047819 */ /* 0x000fd0000001161e */
[----:B------:R-:W-:Y:S01]  /*7020*/  HMMA.16816.F32 R208, R12, R26, R16 ;  /* 0x0000001a0cd0723c */ /* 0x000fe20000001810 */
[----:B------:R-:W2:Y:S05]  /*7030*/  LDSM.16.MT88.4 R24, [R180+0x1e800] ;  /* 0x01e80000b418783b */ /* 0x000eaa0000004200 */
[----:B-1----:R-:W-:-:S15]  /*7040*/  HMMA.16816.F32 R16, R8, R20, RZ ;  /* 0x000000140810723c */ /* 0x002fde00000018ff */
[----:B------:R-:W-:-:S09]  /*7050*/  NOP ;  /* 0x0000000000007918 */ /* 0x000fd20000000000 */
[----:B--2---:R-:W-:Y:S06]  /*7060*/  HMMA.16816.F32 R136, R12, R24, R16 ;  /* 0x000000180c88723c */ /* 0x004fec0000001810 */
[----:B------:R-:W-:Y:S01]  /*7070*/  HMMA.16816.F32 R16, R8, R22, RZ ;  /* 0x000000160810723c */ /* 0x000fe200000018ff */
[----:B------:R-:W1:-:S15]  /*7080*/  LDSM.16.MT88.4 R20, [R182+0x1e000] ;  /* 0x01e00000b614783b */ /* 0x000e5e0000004200 */
[----:B------:R-:W-:-:S08]  /*7090*/  NOP ;  /* 0x0000000000007918 */ /* 0x000fd00000000000 */
[----:B------:R-:W-:Y:S01]  /*70a0*/  HMMA.16816.F32 R80, R12, R26, R16 ;  /* 0x0000001a0c50723c */ /* 0x000fe20000001810 */
[----:B------:R-:W2:Y:S06]  /*70b0*/  LDSM.16.MT88.4 R24, [R182+0x1e800] ;  /* 0x01e80000b618783b */ /* 0x000eac0000004200 */
[----:B------:R-:W-:Y:S01]  /*70c0*/  SHF.R.U32.HI R16, RZ, 0x18, R29 ;  /* 0x00000018ff107819 */ /* 0x000fe2000001161d */
[----:B------:R-:W-:Y:S01]  /*70d0*/  FADD.FTZ R18, R145, R98 ;  /* 0x0000006291127221 */ /* 0x000fe20000010000 */
[----:B------:R-:W-:Y:S01]  /*70e0*/  LOP3.LUT R17, R29, 0xff, RZ, 0xc0, !PT ;  /* 0x000000ff1d117812 */ /* 0x000fe200078ec0ff */
[----:B------:R-:W-:Y:S01]  /*70f0*/  IMAD.MOV.U32 R145, RZ, RZ, R193 ;  /* 0x000000ffff917224 */ /* 0x000fe200078e00c1 */
[----:B------:R-:W-:Y:S01]  /*7100*/  PRMT R29, R2, 0x5410, R16 ;  /* 0x00005410021d7816 */ /* 0x000fe20000000010 */
[----:B------:R-:W-:Y:S01]  /*7110*/  IMAD.MOV.U32 R98, RZ, RZ, R192 ;  /* 0x000000ffff627224 */ /* 0x000fe200078e00c0 */
[----:B------:R-:W-:Y:S01]  /*7120*/  LOP3.LUT R2, R30, 0xffff, RZ, 0xc0, !PT ;  /* 0x0000ffff1e027812 */ /* 0x000fe200078ec0ff */
[----:B------:R-:W-:Y:S01]  /*7130*/  IMAD.MOV.U32 R143, RZ, RZ, R191 ;  /* 0x000000ffff8f7224 */ /* 0x000fe200078e00bf */
[----:B------:R-:W-:Y:S01]  /*7140*/  PRMT R31, R17, 0x5410, R5 ;  /* 0x00005410111f7816 */ /* 0x000fe20000000005 */
[----:B------:R-:W-:Y:S01]  /*7150*/  IMAD.MOV.U32 R92, RZ, RZ, R190 ;  /* 0x000000ffff5c7224 */ /* 0x000fe200078e00be */
[----:B------:R-:W-:Y:S01]  /*7160*/  SHF.R.U32.HI R5, RZ, 0x8, R2 ;  /* 0x00000008ff057819 */ /* 0x000fe20000011602 */
[----:B------:R3:W5:Y:S01]  /*7170*/  LDL.LU R193, [R1+0xe4] ;  /* 0x0000e40001c17983 */ /* 0x0007620000300800 */
[----:B------:R-:W-:-:S02]  /*7180*/  SHF.R.U32.HI R16, RZ, 0x18, R30 ;  /* 0x00000018ff107819 */ /* 0x000fc4000001161e */
[----:B------:R-:W-:Y:S01]  /*7190*/  LOP3.LUT R2, R4, 0xff, RZ, 0xc0, !PT ;  /* 0x000000ff04027812 */ /* 0x000fe200078ec0ff */
[----:B------:R-:W-:Y:S01]  /*71a0*/  FFMA.FTZ R4, R140, UR36, -R6 ;  /* 0x000000248c047c23 */ /* 0x000fe20008010806 */
[----:B------:R-:W-:Y:S01]  /*71b0*/  LOP3.LUT R17, R30, 0xff, RZ, 0xc0, !PT ;  /* 0x000000ff1e117812 */ /* 0x000fe200078ec0ff */
[----:B------:R3:W5:Y:S01]  /*71c0*/  LDL.LU R192, [R1+0xe0] ;  /* 0x0000e00001c07983 */ /* 0x0007620000300800 */
[----:B------:R-:W-:Y:S01]  /*71d0*/  PRMT R32, R2, 0x5410, R16 ;  /* 0x0000541002207816 */ /* 0x000fe20000000010 */
[----:B------:R-:W-:Y:S01]  /*71e0*/  FADD.FTZ R16, R146, R18 ;  /* 0x0000001292107221 */ /* 0x000fe20000010000 */
[----:B------:R-:W-:Y:S01]  /*71f0*/  PRMT R30, R17, 0x5410, R5 ;  /* 0x00005410111e7816 */ /* 0x000fe20000000005 */
[----:B------:R-:W-:Y:S01]  /*7200*/  FADD.FTZ R2, R97, R95 ;  /* 0x0000005f61027221 */ /* 0x000fe20000010000 */
[----:B------:R-:W-:Y:S02]  /*7210*/  IMAD.MOV.U32 R95, RZ, RZ, R77 ;  /* 0x000000ffff5f7224 */ /* 0x000fe400078e004d */
[----:B------:R-:W-:Y:S01]  /*7220*/  FADD.FTZ R28, R147, R16 ;  /* 0x00000010931c7221 */ /* 0x000fe20000010000 */
[----:B------:R-:W-:Y:S01]  /*7230*/  MUFU.EX2 R99, R4 ;  /* 0x0000000400637308 */ /* 0x000fe20000000800 */
[----:B-1----:R-:W-:Y:S01]  /*7240*/  HMMA.16816.F32 R16, R8, R20, RZ ;  /* 0x000000140810723c */ /* 0x002fe200000018ff */
[----:B------:R-:W-:Y:S01]  /*7250*/  FADD.FTZ R5, R93, R2 ;  /* 0x000000025d057221 */ /* 0x000fe20000010000 */
[----:B------:R-:W-:Y:S01]  /*7260*/  FFMA.FTZ R2, R134, UR36, -R6 ;  /* 0x0000002486027c23 */ /* 0x000fe20008010806 */
[----:B------:R-:W-:Y:S01]  /*7270*/  @!P5 HADD2 R140, -R186.H0_H0, -RZ.H0_H0 ;  /* 0xa00000ffba8cd230 */ /* 0x000fe20000000900 */
[----:B------:R3:W5:Y:S01]  /*7280*/  LDL.LU R191, [R1+0xdc] ;  /* 0x0000dc0001bf7983 */ /* 0x0007620000300800 */
[----:B------:R-:W-:Y:S01]  /*7290*/  FADD.FTZ R5, R63, R5 ;  /* 0x000000053f057221 */ /* 0x000fe20000010000 */
[----:B------:R-:W-:Y:S01]  /*72a0*/  IMAD.MOV.U32 R63, RZ, RZ, R51 ;  /* 0x000000ffff3f7224 */ /* 0x000fe200078e0033 */
[----:B------:R-:W1:-:S15]  /*72b0*/  MUFU.EX2 R101, R2 ;  /* 0x0000000200657308 */ /* 0x000e5e0000000800 */
[----:B------:R-:W-:-:S02]  /*72c0*/  NOP ;  /* 0x0000000000007918 */ /* 0x000fc40000000000 */
[----:B--2---:R-:W-:Y:S01]  /*72d0*/  HMMA.16816.F32 R76, R12, R24, R16 ;  /* 0x000000180c4c723c */ /* 0x004fe20000001810 */
[--C-:B------:R-:W-:Y:S01]  /*72e0*/  FFMA.FTZ R20, R142, UR36, -R0.reuse ;  /* 0x000000248e147c23 */ /* 0x100fe20008010800 */
[----:B------:R-:W-:Y:S01]  /*72f0*/  FFMA.FTZ R6, R141, UR36, -R0 ;  /* 0x000000248d067c23 */ /* 0x000fe20008010800 */
[----:B------:R-:W-:Y:S01]  /*7300*/  FADD.FTZ R239, R239, R28 ;  /* 0x0000001cefef7221 */ /* 0x000fe20000010000 */
[----:B------:R-:W-:Y:S01]  /*7310*/  @!P5 PRMT R186, R140, 0x5410, RZ ;  /* 0x000054108cbad816 */ /* 0x000fe200000000ff */
[----:B------:R3:W5:Y:S01]  /*7320*/  LDL.LU R190, [R1+0xd8] ;  /* 0x0000d80001be7983 */ /* 0x0007620000300800 */
[----:B------:R-:W-:Y:S01]  /*7330*/  HMMA.16816.F32 R16, R8, R22, RZ ;  /* 0x000000160810723c */ /* 0x000fe200000018ff */
[----:B-1----:R-:W-:Y:S02]  /*7340*/  F2FP.F16.F32.PACK_AB R0, R101, R99 ;  /* 0x000000636500723e */ /* 0x002fe400000000ff */
[----:B------:R-:W-:Y:S01]  /*7350*/  HSET2.LE.AND R2, R29, R7, PT ;  /* 0x000000071d027233 */ /* 0x000fe20003803000 */
[----:B------:R-:W-:Y:S01]  /*7360*/  FADD.FTZ R242, R242, R5 ;  /* 0x00000005f2f27221 */ /* 0x000fe20000010000 */
[C---:B------:R-:W-:Y:S01]  /*7370*/  PRMT R133, R0.reuse, 0x7632, R133 ;  /* 0x0000763200857816 */ /* 0x040fe20000000085 */
[----:B------:R-:W-:Y:S01]  /*7380*/  @!P6 HADD2 R141, -R224.H0_H0, -RZ.H0_H0 ;  /* 0xa00000ffe08de230 */ /* 0x000fe20000000900 */
[----:B------:R-:W-:Y:S01]  /*7390*/  PRMT R134, R0, 0x7610, R134 ;  /* 0x0000761000867816 */ /* 0x000fe20000000086 */
[----:B------:R-:W-:Y:S01]  /*73a0*/  IMAD.MOV.U32 R140, RZ, RZ, R95 ;  /* 0x000000ffff8c7224 */ /* 0x000fe200078e005f */
[----:B------:R3:W5:Y:S01]  /*73b0*/  LDL.LU R189, [R1+0xd4] ;  /* 0x0000d40001bd7983 */ /* 0x0007620000300800 */
[----:B------:R-:W-:-:S14]  /*73c0*/  @!P3 HADD2 R142, -R133.H0_H0, -RZ.H0_H0 ;  /* 0xa00000ff858eb230 */ /* 0x000fdc0000000900 */
[----:B------:R-:W-:Y:S01]  /*73d0*/  HMMA.16816.F32 R48, R12, R26, R16 ;  /* 0x0000001a0c30723c */ /* 0x000fe20000001810 */
[----:B------:R-:W1:Y:S01]  /*73e0*/  LDSM.16.MT88.4 R16, [R181+0x1e000] ;  /* 0x01e00000b510783b */ /* 0x000e620000004200 */
[----:B------:R-:W-:Y:S02]  /*73f0*/  PRMT R21, R134, 0x5410, R133 ;  /* 0x0000541086157816 */ /* 0x000fe40000000085 */
[----:B------:R-:W-:Y:S01]  /*7400*/  @!P3 PRMT R133, R142, 0x5410, RZ ;  /* 0x000054108e85b816 */ /* 0x000fe200000000ff */
[----:B------:R-:W-:Y:S02]  /*7410*/  IMAD.MOV.U32 R142, RZ, RZ, R98 ;  /* 0x000000ffff8e7224 */ /* 0x000fe400078e0062 */
[----:B------:R-:W-:Y:S02]  /*7420*/  IMAD.MOV.U32 R98, RZ, RZ, R38 ;  /* 0x000000ffff627224 */ /* 0x000fe400078e0026 */
[----:B------:R-:W-:Y:S02]  /*7430*/  IMAD.MOV.U32 R38, RZ, RZ, R131 ;  /* 0x000000ffff267224 */ /* 0x000fe400078e0083 */
[----:B------:R-:W-:-:S02]  /*7440*/  IMAD.MOV.U32 R131, RZ, RZ, R130 ;  /* 0x000000ffff837224 */ /* 0x000fc400078e0082 */
[----:B------:R-:W-:Y:S02]  /*7450*/  IMAD.MOV.U32 R130, RZ, RZ, R128 ;  /* 0x000000ffff827224 */ /* 0x000fe400078e0080 */
[----:B------:R-:W-:Y:S01]  /*7460*/  IMAD.MOV.U32 R128, RZ, RZ, R129 ;  /* 0x000000ffff807224 */ /* 0x000fe200078e0081 */
[----:B------:R-:W-:Y:S01]  /*7470*/  HSET2.LE.AND R0, R31, R7, PT ;  /* 0x000000071f007233 */ /* 0x000fe20003803000 */
[----:B------:R-:W-:Y:S01]  /*7480*/  IMAD.MOV.U32 R129, RZ, RZ, R115 ;  /* 0x000000ffff817224 */ /* 0x000fe200078e0073 */
[----:B------:R2:W-:Y:S01]  /*7490*/  MUFU.EX2 R31, R6 ;  /* 0x00000006001f7308 */ /* 0x0005e20000000800 */
[----:B------:R-:W-:Y:S02]  /*74a0*/  IMAD.MOV.U32 R115, RZ, RZ, R96 ;  /* 0x000000ffff737224 */ /* 0x000fe400078e0060 */
[----:B------:R-:W-:-:S05]  /*74b0*/  LOP3.LUT R4, R0, R56, RZ, 0xc0, !PT ;  /* 0x0000003800047212 */ /* 0x000fca00078ec0ff */
[----:B------:R-:W4:Y:S01]  /*74c0*/  MUFU.EX2 R96, R20 ;  /* 0x0000001400607308 */ /* 0x000f220000000800 */
[----:B------:R-:W-:Y:S02]  /*74d0*/  HSET2.LE.AND R0, R34, R7, PT ;  /* 0x0000000722007233 */ /* 0x000fe40003803000 */
[----:B------:R-:W-:-:S03]  /*74e0*/  LOP3.LUT R5, R2, R54, RZ, 0xc0, !PT ;  /* 0x0000003602057212 */ /* 0x000fc600078ec0ff */
[----:B--2---:R-:W-:Y:S02]  /*74f0*/  LOP3.LUT R6, R0, R55, RZ, 0xc0, !PT ;  /* 0x0000003700067212 */ /* 0x004fe400078ec0ff */
[--C-:B------:R-:W-:Y:S02]  /*7500*/  HSET2.LE.AND R0, R35, R7.reuse, PT ;  /* 0x0000000723007233 */ /* 0x100fe40003803000 */
[--C-:B------:R-:W-:Y:S01]  /*7510*/  HSET2.LE.AND R2, R32, R7.reuse, PT ;  /* 0x0000000720027233 */ /* 0x100fe20003803000 */
[C---:B-1----:R-:W-:Y:S06]  /*7520*/  HMMA.16816.F32 R24, R8.reuse, R16, RZ ;  /* 0x000000100818723c */ /* 0x042fec00000018ff */
[----:B------:R-:W-:Y:S07]  /*7530*/  HMMA.16816.F32 R16, R8, R18, RZ ;  /* 0x000000120810723c */ /* 0x000fee00000018ff */
[----:B------:R-:W-:-:S02]  /*7540*/  HSET2.LE.AND R8, R30, R7, PT ;  /* 0x000000071e087233 */ /* 0x000fc40003803000 */
[--C-:B------:R-:W-:Y:S02]  /*7550*/  HSET2.LE.AND R9, R36, R7.reuse, PT ;  /* 0x0000000724097233 */ /* 0x100fe40003803000 */
[----:B------:R-:W-:Y:S02]  /*7560*/  HSET2.LE.AND R10, R33, R7, PT ;  /* 0x00000007210a7233 */ /* 0x000fe40003803000 */
[----:B------:R-:W-:Y:S02]  /*7570*/  LOP3.LUT R7, R0, R57, RZ, 0xc0, !PT ;  /* 0x0000003900077212 */ /* 0x000fe400078ec0ff */
[----:B----4-:R-:W-:Y:S01]  /*7580*/  F2FP.F16.F32.PACK_AB R0, R31, R96 ;  /* 0x000000601f00723e */ /* 0x010fe200000000ff */
[----:B------:R-:W-:-:S03]  /*7590*/  @!P4 HADD2 R144, -R134.H0_H0, -RZ.H0_H0 ;  /* 0xa00000ff8690c230 */ /* 0x000fc60000000900 */
[C---:B------:R-:W-:Y:S02]  /*75a0*/  PRMT R29, R0.reuse, 0x7610, R29 ;  /* 0x00007610001d7816 */ /* 0x040fe4000000001d */
[----:B------:R-:W-:Y:S02]  /*75b0*/  PRMT R28, R0, 0x7632, R28 ;  /* 0x00007632001c7816 */ /* 0x000fe4000000001c */
[----:B------:R-:W-:Y:S02]  /*75c0*/  @!P6 PRMT R224, R141, 0x5410, RZ ;  /* 0x000054108de0e816 */ /* 0x000fe400000000ff */
[----:B------:R-:W-:Y:S01]  /*75d0*/  PRMT R0, R29, 0x5410, R28 ;  /* 0x000054101d007816 */ /* 0x000fe2000000001c */
[----:B------:R-:W-:Y:S01]  /*75e0*/  IMAD.MOV.U32 R141, RZ, RZ, R145 ;  /* 0x000000ffff8d7224 */ /* 0x000fe200078e0091 */
[----:B------:R-:W-:Y:S01]  /*75f0*/  @!P4 PRMT R134, R144, 0x5410, RZ ;  /* 0x000054109086c816 */ /* 0x000fe200000000ff */
[----:B------:R-:W-:Y:S01]  /*7600*/  IMAD.MOV.U32 R144, RZ, RZ, R131 ;  /* 0x000000ffff907224 */ /* 0x000fe200078e0083 */
[----:B------:R-:W-:Y:S01]  /*7610*/  LOP3.LUT R131, R10, R0, RZ, 0xc0, !PT ;  /* 0x000000000a837212 */ /* 0x000fe200078ec0ff */
[----:B------:R-:W-:Y:S01]  /*7620*/  IMAD.MOV.U32 R145, RZ, RZ, R130 ;  /* 0x000000ffff917224 */ /* 0x000fe200078e0082 */
[----:B------:R-:W-:Y:S01]  /*7630*/  LOP3.LUT R130, R9, R21, RZ, 0xc0, !PT ;  /* 0x0000001509827212 */ /* 0x000fe200078ec0ff */
[----:B------:R-:W-:Y:S01]  /*7640*/  IMAD.MOV.U32 R146, RZ, RZ, R128 ;  /* 0x000000ffff927224 */ /* 0x000fe200078e0080 */
[----:B------:R-:W-:-:S02]  /*7650*/  LOP3.LUT R128, R8, R53, RZ, 0xc0, !PT ;  /* 0x0000003508807212 */ /* 0x000fc400078ec0ff */
[----:B------:R-:W1:Y:S02]  /*7660*/  LDSM.16.MT88.4 R8, [R181+0x1e800] ;  /* 0x01e80000b508783b */ /* 0x000e640000004200 */
[C---:B-1----:R-:W-:Y:S06]  /*7670*/  HMMA.16816.F32 R24, R12.reuse, R8, R24 ;  /* 0x000000080c18723c */ /* 0x042fec0000001818 */
[----:B------:R-:W-:Y:S01]  /*7680*/  HMMA.16816.F32 R20, R12, R10, R16 ;  /* 0x0000000a0c14723c */ /* 0x000fe20000001810 */
[----:B------:R-:W1:Y:S04]  /*7690*/  LDSM.16.MT88.4 R8, [R179+0x19000] ;  /* 0x01900000b308783b */ /* 0x000e680000004200 */
[----:B------:R-:W2:Y:S01]  /*76a0*/  LDSM.16.MT88.4 R12, [R180+0x19000] ;  /* 0x01900000b40c783b */ /* 0x000ea20000004200 */
        /* <DEDUP_REMOVED lines=9> */
[C---:B--2---:R-:W-:Y:S06]  /*7740*/  HMMA.16816.F32 R156, R4.reuse, R12, R144 ;  /* 0x0000000c049c723c */ /* 0x044fec0000001890 */
[C---:B-1----:R-:W-:Y:S01]  /*7750*/  HMMA.16816.F32 R148, R4.reuse, R8, R148 ;  /* 0x000000080494723c */ /* 0x042fe20000001894 */
[----:B------:R-:W-:Y:S01]  /*7760*/  LOP3.LUT R129, R2, R52, RZ, 0xc0, !PT ;  /* 0x0000003402817212 */ /* 0x000fe200078ec0ff */
[----:B------:R-:W-:Y:S01]  /*7770*/  IMAD.MOV.U32 R114, RZ, RZ, R110 ;  /* 0x000000ffff727224 */ /* 0x000fe200078e006e */
[----:B------:R3:W5:Y:S03]  /*7780*/  LDL.LU R188, [R1+0xd0] ;  /* 0x0000d00001bc7983 */ /* 0x0007660000300800 */
[C---:B------:R-:W-:Y:S01]  /*7790*/  HMMA.16816.F32 R32, R4.reuse, R14, R32 ;  /* 0x0000000e0420723c */ /* 0x040fe20000001820 */
[----:B------:R-:W1:Y:S05]  /*77a0*/  LDSM.16.MT88.4 R12, [R181+0x19000] ;  /* 0x01900000b50c783b */ /* 0x000e6a0000004200 */
[C---:B------:R-:W-:Y:S01]  /*77b0*/  HMMA.16816.F32 R36, R4.reuse, R10, R36 ;  /* 0x0000000a0424723c */ /* 0x040fe20000001824 */
[----:B------:R-:W2:Y:S05]  /*77c0*/  LDSM.16.MT88.4 R8, [R179+0x1b000] ;  /* 0x01b00000b308783b */ /* 0x000eaa0000004200 */
[C---:B-1----:R-:W-:Y:S06]  /*77d0*/  HMMA.16816.F32 R140, R4.reuse, R12, R140 ;  /* 0x0000000c048c723c */ /* 0x042fec000000188c */
[C---:B------:R-:W-:Y:S01]  /*77e0*/  HMMA.16816.F32 R40, R4.reuse, R14, R40 ;  /* 0x0000000e0428723c */ /* 0x040fe20000001828 */
[----:B------:R-:W1:Y:S05]  /*77f0*/  LDSM.16.MT88.4 R12, [R180+0x1b000] ;  /* 0x01b00000b40c783b */ /* 0x000e6a0000004200 */
[C---:B--2---:R-:W-:Y:S06]  /*7800*/  HMMA.16816.F32 R44, R4.reuse, R8, R44 ;  /* 0x00000008042c723c */ /* 0x044fec000000182c */
[----:B------:R-:W-:Y:S01]  /*7810*/  HMMA.16816.F32 R52, R4, R10, R60 ;  /* 0x0000000a0434723c */ /* 0x000fe2000000183c */
[----:B------:R-:W2:Y:S01]  /*7820*/  LDSM.16.MT88.4 R8, [R182+0x1b000] ;  /* 0x01b00000b608783b */ /* 0x000ea20000004200 */
        /* <DEDUP_REMOVED lines=10> */
[----:B------:R-:W-:Y:S01]  /*78d0*/  IMAD.MOV.U32 R109, RZ, RZ, R73 ;  /* 0x000000ffff6d7224 */ /* 0x000fe200078e0049 */
[C---:B-1----:R-:W-:Y:S06]  /*78e0*/  HMMA.16816.F32 R60, R4.reuse, R12, R68 ;  /* 0x0000000c043c723c */ /* 0x042fec0000001844 */
[C---:B------:R-:W-:Y:S01]  /*78f0*/  HMMA.16816.F32 R64, R4.reuse, R14, R64 ;  /* 0x0000000e0440723c */ /* 0x040fe20000001840 */
[----:B------:R-:W1:Y:S05]  /*7900*/  LDSM.16.MT88.4 R12, [R181+0x1b000] ;  /* 0x01b00000b50c783b */ /* 0x000e6a0000004200 */
[C---:B--2---:R-:W-:Y:S06]  /*7910*/  HMMA.16816.F32 R68, R4.reuse, R8, R84 ;  /* 0x000000080444723c */ /* 0x044fec0000001854 */
[----:B------:R-:W-:Y:S01]  /*7920*/  HMMA.16816.F32 R72, R4, R10, R88 ;  /* 0x0000000a0448723c */ /* 0x000fe20000001858 */
[----:B------:R-:W2:Y:S01]  /*7930*/  LDSM.16.MT88.4 R8, [R179+0x1d000] ;  /* 0x01d00000b308783b */ /* 0x000ea20000004200 */
[----:B------:R-:W-:-:S04]  /*7940*/  IMAD.MOV.U32 R0, RZ, RZ, R92 ;  /* 0x000000ffff007224 */ /* 0x000fc800078e005c */
[C---:B-1----:R-:W-:Y:S07]  /*7950*/  HMMA.16816.F32 R88, R4.reuse, R14, R248 ;  /* 0x0000000e0458723c */ /* 0x042fee00000018f8 */
[----:B------:R-:W-:Y:S02]  /*7960*/  IMAD.MOV.U32 R248, RZ, RZ, R94 ;  /* 0x000000fffff87224 */ /* 0x000fe400078e005e */
[----:B------:R-:W-:Y:S02]  /*7970*/  IMAD.MOV.U32 R251, RZ, RZ, R96 ;  /* 0x000000fffffb7224 */ /* 0x000fe400078e0060 */
[----:B------:R-:W-:Y:S01]  /*7980*/  IMAD.MOV.U32 R250, RZ, RZ, R99 ;  /* 0x000000fffffa7224 */ /* 0x000fe200078e0063 */
[C---:B--2---:R-:W-:Y:S06]  /*7990*/  HMMA.16816.F32 R92, R4.reuse, R8, R244 ;  /* 0x00000008045c723c */ /* 0x044fec00000018f4 */
[----:B------:R-:W-:Y:S01]  /*79a0*/  HMMA.16816.F32 R96, R4, R10, R220 ;  /* 0x0000000a0460723c */ /* 0x000fe200000018dc */
[----:B------:R-:W1:Y:S01]  /*79b0*/  LDSM.16.MT88.4 R8, [R182+0x1d000] ;  /* 0x01d00000b608783b */ /* 0x000e620000004200 */
[----:B------:R-:W-:-:S02]  /*79c0*/  IMAD.MOV.U32 R146, RZ, RZ, R187 ;  /* 0x000000ffff927224 */ /* 0x000fc400078e00bb */
[----:B------:R-:W-:Y:S01]  /*79d0*/  IMAD.MOV.U32 R147, RZ, RZ, R184 ;  /* 0x000000ffff937224 */ /* 0x000fe200078e00b8 */
[----:B------:R3:W5:Y:S01]  /*79e0*/  LDL.LU R187, [R1+0xcc] ;  /* 0x0000cc0001bb7983 */ /* 0x0007620000300800 */
[----:B------:R-:W-:Y:S02]  /*79f0*/  IMAD.MOV.U32 R56, RZ, RZ, R114 ;  /* 0x000000ffff387224 */ /* 0x000fe400078e0072 */
[----:B------:R-:W-:Y:S01]  /*7a00*/  IMAD.MOV.U32 R57, RZ, RZ, R113 ;  /* 0x000000ffff397224 */ /* 0x000fe200078e0071 */
[----:B------:R3:W5:Y:S01]  /*7a10*/  LDL.LU R184, [R1+0xc8] ;  /* 0x0000c80001b87983 */ /* 0x0007620000300800 */
[----:B------:R-:W-:Y:S01]  /*7a20*/  IMAD.MOV.U32 R2, RZ, RZ, R112 ;  /* 0x000000ffff027224 */ /* 0x000fe200078e0070 */
[C---:B------:R-:W-:Y:S02]  /*7a30*/  HMMA.16816.F32 R84, R4.reuse, R12, R144 ;  /* 0x0000000c0454723c */ /* 0x040fe40000001890 */
[----:B------:R-:W2:Y:S04]  /*7a40*/  LDSM.16.MT88.4 R12, [R180+0x1d000] ;  /* 0x01d00000b40c783b */ /* 0x000ea80000004200 */
[----:B-1----:R-:W-:Y:S01]  /*7a50*/  HMMA.16816.F32 R112, R4, R10, R152 ;  /* 0x0000000a0470723c */ /* 0x002fe20000001898 */
[----:B------:R-:W1:Y:S01]  /*7a60*/  LDSM.16.MT88.4 R152, [R180+0x19800] ;  /* 0x01980000b498783b */ /* 0x000e620000004200 */
[----:B------:R-:W-:-:S02]  /*7a70*/  IMAD.MOV.U32 R147, RZ, RZ, R107 ;  /* 0x000000ffff937224 */ /* 0x000fc400078e006b */
[----:B------:R-:W-:Y:S02]  /*7a80*/  IMAD.MOV.U32 R144, RZ, RZ, R106 ;  /* 0x000000ffff907224 */ /* 0x000fe400078e006a */
[----:B------:R-:W-:Y:S02]  /*7a90*/  IMAD.MOV.U32 R249, RZ, RZ, R105 ;  /* 0x000000fffff97224 */ /* 0x000fe400078e0069 */
[----:B------:R-:W-:Y:S02]  /*7aa0*/  IMAD.MOV.U32 R247, RZ, RZ, R104 ;  /* 0x000000fffff77224 */ /* 0x000fe400078e0068 */
[----:B------:R-:W-:Y:S02]  /*7ab0*/  IMAD.MOV.U32 R244, RZ, RZ, R103 ;  /* 0x000000fffff47224 */ /* 0x000fe400078e0067 */
[----:B------:R-:W-:Y:S01]  /*7ac0*/  IMAD.MOV.U32 R245, RZ, RZ, R102 ;  /* 0x000000fffff57224 */ /* 0x000fe200078e0066 */
[----:B--2---:R-:W-:Y:S01]  /*7ad0*/  HMMA.16816.F32 R104, R4, R14, R212 ;  /* 0x0000000e0468723c */ /* 0x004fe200000018d4 */
[----:B------:R-:W-:-:S02]  /*7ae0*/  IMAD.MOV.U32 R246, RZ, RZ, R100 ;  /* 0x000000fffff67224 */ /* 0x000fc400078e0064 */
[----:B------:R-:W-:Y:S02]  /*7af0*/  IMAD.MOV.U32 R30, RZ, RZ, R101 ;  /* 0x000000ffff1e7224 */ /* 0x000fe400078e0065 */
[----:B------:R-:W-:Y:S01]  /*7b00*/  IMAD.MOV.U32 R145, RZ, RZ, R111 ;  /* 0x000000ffff917224 */ /* 0x000fe200078e006f */
[C---:B------:R-:W-:Y:S01]  /*7b10*/  HMMA.16816.F32 R100, R4.reuse, R12, R216 ;  /* 0x0000000c0464723c */ /* 0x040fe200000018d8 */
[----:B------:R-:W-:Y:S01]  /*7b20*/  IMAD.MOV.U32 R146, RZ, RZ, R110 ;  /* 0x000000ffff927224 */ /* 0x000fe200078e006e */
[----:B------:R-:W2:Y:S01]  /*7b30*/  LDSM.16.MT88.4 R12, [R181+0x1d000] ;  /* 0x01d00000b50c783b */ /* 0x000ea20000004200 */
[----:B------:R-:W-:Y:S02]  /*7b40*/  IMAD.MOV.U32 R214, RZ, RZ, R109 ;  /* 0x000000ffffd67224 */ /* 0x000fe400078e006d */
[----:B------:R-:W-:Y:S02]  /*7b50*/  IMAD.MOV.U32 R215, RZ, RZ, R108 ;  /* 0x000000ffffd77224 */ /* 0x000fe400078e006c */
[----:B------:R-:W-:Y:S01]  /*7b60*/  HMMA.16816.F32 R108, R4, R8, R160 ;  /* 0x00000008046c723c */ /* 0x000fe200000018a0 */
[----:B------:R-:W4:Y:S04]  /*7b70*/  LDSM.16.MT88.4 R8, [R179+0x1f000] ;  /* 0x01f00000b308783b */ /* 0x000f280000004200 */
[----:B------:R-:W-:Y:S01]  /*7b80*/  LDSM.16.MT88.4 R160, [R179+0x19800] ;  /* 0x01980000b3a0783b */ /* 0x000fe20000004200 */
[C---:B-1----:R-:W-:Y:S06]  /*7b90*/  HMMA.16816.F32 R156, R128.reuse, R152, R156 ;  /* 0x00000098809c723c */ /* 0x042fec000000189c */
[----:B------:R-:W-:Y:S01]  /*7ba0*/  HMMA.16816.F32 R152, R128, R154, R32 ;  /* 0x0000009a8098723c */ /* 0x000fe20000001820 */
[----:B------:R3:W3:Y:S04]  /*7bb0*/  LDL.LU.S16 R35, [R1+0x74] ;  /* 0x0000740001237983 */ /* 0x0006e80000300600 */
[----:B------:R1:W3:Y:S01]  /*7bc0*/  LDL.LU.S16 R34, [R1+0x70] ;  /* 0x0000700001227983 */ /* 0x0002e20000300600 */
[C---:B--2---:R-:W-:Y:S06]  /*7bd0*/  HMMA.16816.F32 R116, R4.reuse, R12, R116 ;  /* 0x0000000c0474723c */ /* 0x044fec0000001874 */
[C---:B------:R-:W-:Y:S01]  /*7be0*/  HMMA.16816.F32 R120, R4.reuse, R14, R120 ;  /* 0x0000000e0478723c */ /* 0x040fe20000001878 */
[----:B------:R-:W2:Y:S05]  /*7bf0*/  LDSM.16.MT88.4 R12, [R180+0x1f000] ;  /* 0x01f00000b40c783b */ /* 0x000eaa0000004200 */
[C---:B----4-:R-:W-:Y:S06]  /*7c00*/  HMMA.16816.F32 R124, R4.reuse, R8, R124 ;  /* 0x00000008047c723c */ /* 0x050fec000000187c */
[C---:B------:R-:W-:Y:S01]  /*7c10*/  HMMA.16816.F32 R208, R4.reuse, R10, R208 ;  /* 0x0000000a04d0723c */ /* 0x040fe200000018d0 */
[----:B------:R-:W4:Y:S05]  /*7c20*/  LDSM.16.MT88.4 R8, [R182+0x1f000] ;  /* 0x01f00000b608783b */ /* 0x000f2a0000004200 */
[C---:B--2---:R-:W-:Y:S06]  /*7c30*/  HMMA.16816.F32 R216, R4.reuse, R14, R80 ;  /* 0x0000000e04d8723c */ /* 0x044fec0000001850 */
[----:B------:R-:W-:Y:S01]  /*7c40*/  HMMA.16816.F32 R220, R4, R12, R136 ;  /* 0x0000000c04dc723c */ /* 0x000fe20000001888 */
[----:B------:R-:W-:Y:S01]  /*7c50*/  IMAD.MOV.U32 R82, RZ, RZ, R214 ;  /* 0x000000ffff527224 */ /* 0x000fe200078e00d6 */
[----:B------:R-:W2:Y:S01]  /*7c60*/  LDSM.16.MT88.4 R136, [R181+0x19800] ;  /* 0x01980000b588783b */ /* 0x000ea20000004200 */
[----:B------:R-:W-:-:S03]  /*7c70*/  IMAD.MOV.U32 R83, RZ, RZ, R215 ;  /* 0x000000ffff537224 */ /* 0x000fc600078e00d7 */
[C---:B----4-:R-:W-:Y:S06]  /*7c80*/  HMMA.16816.F32 R212, R4.reuse, R8, R76 ;  /* 0x0000000804d4723c */ /* 0x050fec000000184c */
[----:B------:R-:W-:Y:S01]  /*7c90*/  HMMA.16816.F32 R12, R4, R10, R48 ;  /* 0x0000000a040c723c */ /* 0x000fe20000001830 */
[----:B------:R-:W4:Y:S05]  /*7ca0*/  LDSM.16.MT88.4 R8, [R181+0x1f000] ;  /* 0x01f00000b508783b */ /* 0x000f2a0000004200 */
[C---:B------:R-:W-:Y:S06]  /*7cb0*/  HMMA.16816.F32 R164, R128.reuse, R160, R164 ;  /* 0x000000a080a4723c */ /* 0x040fec00000018a4 */
[C---:B--2---:R-:W-:Y:S01]  /*7cc0*/  HMMA.16816.F32 R140, R128.reuse, R136, R140 ;  /* 0x00000088808c723c */ /* 0x044fe2000000188c */
[----:B------:R-:W-:Y:S01]  /*7cd0*/  FADD.FTZ R0, R0, R242 ;  /* 0x000000f200007221 */ /* 0x000fe20000010000 */
[----:B------:R-:W-:Y:S01]  /*7ce0*/  IMAD.MOV.U32 R33, RZ, RZ, R82 ;  /* 0x000000ffff217224 */ /* 0x000fe200078e0052 */
[----:B------:R-:W-:Y:S03]  /*7cf0*/  LDSM.16.MT88.4 R48, [R180+0x1b800] ;  /* 0x01b80000b430783b */ /* 0x000fe60000004200 */
[----:B------:R-:W-:Y:S06]  /*7d00*/  HMMA.16816.F32 R160, R128, R162, R16 ;  /* 0x000000a280a0723c */ /* 0x000fec0000001810 */
[----:B----4-:R-:W-:Y:S01]  /*7d10*/  HMMA.16816.F32 R24, R4, R8, R24 ;  /* 0x000000080418723c */ /* 0x010fe20000001818 */
[----:B------:R-:W-:-:S05]  /*7d20*/  IMAD.MOV.U32 R19, RZ, RZ, R146 ;  /* 0x000000ffff137224 */ /* 0x000fca00078e0092 */
[----:B------:R-:W-:Y:S01]  /*7d30*/  HMMA.16816.F32 R20, R4, R10, R20 ;  /* 0x0000000a0414723c */ /* 0x000fe20000001814 */
[----:B------:R-:W-:Y:S01]  /*7d40*/  IMAD.MOV.U32 R18, RZ, RZ, R145 ;  /* 0x000000ffff127224 */ /* 0x000fe200078e0091 */
[----:B------:R-:W-:Y:S01]  /*7d50*/  USHF.L.U32 UR10, UR23, 0x3, URZ ;  /* 0x00000003170a7899 */ /* 0x000fe2000800063f */
[----:B------:R-:W-:Y:S01]  /*7d60*/  IMAD.MOV.U32 R17, RZ, RZ, R58 ;  /* 0x000000ffff117224 */ /* 0x000fe200078e003a */
[----:B------:R-:W-:Y:S03]  /*7d70*/  LDSM.16.MT88.4 R8, [R181+0x1f800] ;  /* 0x01f80000b508783b */ /* 0x000fe60000004200 */
[----:B------:R-:W-:Y:S02]  /*7d80*/  IMAD.MOV.U32 R6, RZ, RZ, R245 ;  /* 0x000000ffff067224 */ /* 0x000fe400078e00f5 */
[----:B------:R-:W-:Y:S02]  /*7d90*/  IMAD.MOV.U32 R7, RZ, RZ, R244 ;  /* 0x000000ffff077224 */ /* 0x000fe400078e00f4 */
[----:B------:R-:W-:-:S02]  /*7da0*/  IMAD.MOV.U32 R245, RZ, RZ, R247 ;  /* 0x000000fffff57224 */ /* 0x000fc400078e00f7 */
[----:B------:R-:W-:Y:S02]  /*7db0*/  IMAD.MOV.U32 R244, RZ, RZ, R248 ;  /* 0x000000fffff47224 */ /* 0x000fe400078e00f8 */
[----:B------:R-:W-:Y:S02]  /*7dc0*/  IMAD.MOV.U32 R247, RZ, RZ, R249 ;  /* 0x000000fffff77224 */ /* 0x000fe400078e00f9 */
[----:B------:R-:W-:Y:S02]  /*7dd0*/  IMAD.MOV.U32 R248, RZ, RZ, R144 ;  /* 0x000000fffff87224 */ /* 0x000fe400078e0090 */
[----:B------:R-:W-:Y:S01]  /*7de0*/  IMAD.MOV.U32 R249, RZ, RZ, R147 ;  /* 0x000000fffff97224 */ /* 0x000fe200078e0093 */
[----:B------:R-:W-:Y:S01]  /*7df0*/  HMMA.16816.F32 R136, R128, R138, R40 ;  /* 0x0000008a8088723c */ /* 0x000fe20000001828 */
[----:B------:R-:W2:Y:S01]  /*7e00*/  LDSM.16.MT88.4 R144, [R182+0x19800] ;  /* 0x01980000b690783b */ /* 0x000ea20000004200 */
[----:B------:R-:W-:Y:S02]  /*7e10*/  IMAD.MOV.U32 R5, RZ, RZ, R2 ;  /* 0x000000ffff057224 */ /* 0x000fe400078e0002 */
[----:B------:R-:W-:Y:S01]  /*7e20*/  IMAD.MOV.U32 R4, RZ, RZ, R57 ;  /* 0x000000ffff047224 */ /* 0x000fe200078e0039 */
[----:B------:R-:W4:Y:S01]  /*7e30*/  LDSM.16.MT88.4 R40, [R179+0x1b800] ;  /* 0x01b80000b328783b */ /* 0x000f220000004200 */
[----:B------:R-:W-:-:S02]  /*7e40*/  IMAD.MOV.U32 R2, RZ, RZ, R56 ;  /* 0x000000ffff027224 */ /* 0x000fc400078e0038 */
[----:B------:R-:W-:Y:S02]  /*7e50*/  IMAD.MOV.U32 R16, RZ, RZ, R59 ;  /* 0x000000ffff107224 */ /* 0x000fe400078e003b */
[----:B------:R-:W1:Y:S01]  /*7e60*/  LDSM.16.MT88.4 R56, [R182+0x1b800] ;  /* 0x01b80000b638783b */ /* 0x000e620000004200 */
[C---:B--2---:R-:W-:Y:S06]  /*7e70*/  HMMA.16816.F32 R148, R128.reuse, R144, R148 ;  /* 0x000000908094723c */ /* 0x044fec0000001894 */
[C---:B------:R-:W-:Y:S06]  /*7e80*/  HMMA.16816.F32 R144, R128.reuse, R146, R36 ;  /* 0x000000928090723c */ /* 0x040fec0000001824 */
[C---:B----4-:R-:W-:Y:S06]  /*7e90*/  HMMA.16816.F32 R36, R128.reuse, R40, R44 ;  /* 0x000000288024723c */ /* 0x050fec000000182c */
[C---:B------:R-:W-:Y:S06]  /*7ea0*/  HMMA.16816.F32 R40, R128.reuse, R42, R52 ;  /* 0x0000002a8028723c */ /* 0x040fec0000001834 */
        /* <DEDUP_REMOVED lines=9> */
[----:B---3--:R-:W-:-:S02]  /*7f40*/  @!P1 HADD2 R34, -R28.H0_H0, -RZ.H0_H0 ;  /* 0xa00000ff1c229230 */ /* 0x008fc40000000900 */
[----:B------:R-:W-:Y:S01]  /*7f50*/  FADD.FTZ R2, R2, R239 ;  /* 0x000000ef02027221 */ /* 0x000fe20000010000 */
[----:B------:R-:W-:Y:S02]  /*7f60*/  @!P2 HADD2 R35, -R29.H0_H0, -RZ.H0_H0 ;  /* 0xa00000ff1d23a230 */ /* 0x000fe40000000900 */
[----:B------:R-:W-:Y:S01]  /*7f70*/  FADD.FTZ R0, R7, R0 ;  /* 0x0000000007007221 */ /* 0x000fe20000010000 */
[----:B------:R-:W-:Y:S01]  /*7f80*/  FADD.FTZ R2, R6, R2 ;  /* 0x0000000206027221 */ /* 0x000fe20000010000 */
[----:B------:R-:W-:Y:S01]  /*7f90*/  IMAD.MOV.U32 R32, RZ, RZ, R83 ;  /* 0x000000ffff207224 */ /* 0x000fe200078e0053 */
[C---:B------:R-:W-:Y:S01]  /*7fa0*/  HMMA.16816.F32 R44, R128.reuse, R48, R60 ;  /* 0x00000030802c723c */ /* 0x040fe2000000183c */
[----:B------:R-:W-:Y:S05]  /*7fb0*/  LDSM.16.MT88.4 R80, [R180+0x1d800] ;  /* 0x01d80000b450783b */ /* 0x000fea0000004200 */
[C---:B-1----:R-:W-:Y:S06]  /*7fc0*/  HMMA.16816.F32 R116, R128.reuse, R120, R212 ;  /* 0x000000788074723c */ /* 0x042fec00000018d4 */
[----:B------:R-:W-:Y:S07]  /*7fd0*/  HMMA.16816.F32 R120, R128, R122, R12 ;  /* 0x0000007a8078723c */ /* 0x000fee000000180c */
[----:B------:R-:W-:Y:S01]  /*7fe0*/  PRMT R12, R34, 0x7610, R12 ;  /* 0x00007610220c7816 */ /* 0x000fe2000000000c */
[----:B------:R-:W-:Y:S01]  /*7ff0*/  IMAD.MOV.U32 R34, RZ, RZ, R16 ;  /* 0x000000ffff227224 */ /* 0x000fe200078e0010 */
[----:B------:R-:W-:Y:S01]  /*8000*/  PRMT R13, R35, 0x7610, R13 ;  /* 0x00007610230d7816 */ /* 0x000fe2000000000d */
[----:B------:R-:W-:Y:S01]  /*8010*/  IMAD.MOV.U32 R35, RZ, RZ, R17 ;  /* 0x000000ffff237224 */ /* 0x000fe200078e0011 */
[----:B------:R-:W-:Y:S01]  /*8020*/  @!P1 PRMT R28, R12, 0x5410, RZ ;  /* 0x000054100c1c9816 */ /* 0x000fe200000000ff */
[----:B------:R-:W-:-:S02]  /*8030*/  IMAD.MOV.U32 R16, RZ, RZ, R5 ;  /* 0x000000ffff107224 */ /* 0x000fc400078e0005 */
[----:B------:R-:W-:Y:S01]  /*8040*/  FADD.FTZ R2, R34, R2 ;  /* 0x0000000222027221 */ /* 0x000fe20000010000 */
[----:B------:R-:W-:Y:S02]  /*8050*/  IMAD.MOV.U32 R17, RZ, RZ, R4 ;  /* 0x000000ffff117224 */ /* 0x000fe400078e0004 */
[----:B------:R-:W-:Y:S01]  /*8060*/  FADD.FTZ R0, R35, R0 ;  /* 0x0000000023007221 */ /* 0x000fe20000010000 */
[----:B------:R-:W-:Y:S01]  /*8070*/  LEA R4, P1, R33, UR6, 0x1 ;  /* 0x0000000621047c11 */ /* 0x000fe2000f8208ff */
[----:B------:R-:W-:Y:S02]  /*8080*/  FADD.FTZ R2, R16, R2 ;  /* 0x0000000210027221 */ /* 0x000fe40000010000 */
[----:B------:R-:W-:Y:S01]  /*8090*/  FADD.FTZ R0, R17, R0 ;  /* 0x0000000011007221 */ /* 0x000fe20000010000 */
[----:B------:R-:W-:Y:S01]  /*80a0*/  LEA.HI.X R5, R33, UR7, R32, 0x1, P1 ;  /* 0x0000000721057c11 */ /* 0x000fe200088f0c20 */
[----:B------:R-:W-:Y:S02]  /*80b0*/  FADD.FTZ R2, R18, R2 ;  /* 0x0000000212027221 */ /* 0x000fe40000010000 */
[----:B------:R-:W-:-:S02]  /*80c0*/  FADD.FTZ R0, R19, R0 ;  /* 0x0000000013007221 */ /* 0x000fc40000010000 */
[----:B------:R1:W-:Y:S02]  /*80d0*/  STG.E.U16 desc[UR30][R4.64], R236 ;  /* 0x000000ec04007986 */ /* 0x0003e4000c10151e */
[----:B------:R-:W-:-:S04]  /*80e0*/  FADD.FTZ R0, R245, R0 ;  /* 0x00000000f5007221 */ /* 0x000fc80000010000 */
[----:B------:R-:W-:-:S04]  /*80f0*/  FADD.FTZ R0, R247, R0 ;  /* 0x00000000f7007221 */ /* 0x000fc80000010000 */
[----:B------:R-:W-:-:S04]  /*8100*/  FADD.FTZ R0, R249, R0 ;  /* 0x00000000f9007221 */ /* 0x000fc80000010000 */
[----:B------:R-:W-:Y:S01]  /*8110*/  FADD.FTZ R0, R178, R0 ;  /* 0x00000000b2007221 */ /* 0x000fe20000010000 */
[----:B-1----:R-:W-:-:S04]  /*8120*/  FADD.FTZ R236, R244, R2 ;  /* 0x00000002f4ec7221 */ /* 0x002fc80000010000 */
[----:B------:R-:W-:-:S04]  /*8130*/  FADD.FTZ R236, R246, R236 ;  /* 0x000000ecf6ec7221 */ /* 0x000fc80000010000 */
[----:B------:R-:W-:-:S04]  /*8140*/  FADD.FTZ R236, R248, R236 ;  /* 0x000000ecf8ec7221 */ /* 0x000fc80000010000 */
[----:B------:R-:W-:Y:S02]  /*8150*/  FADD.FTZ R236, R183, R236 ;  /* 0x000000ecb7ec7221 */ /* 0x000fe40000010000 */
[----:B------:R1:W5:Y:S04]  /*8160*/  LDL.LU R183, [R1+0xc4] ;  /* 0x0000c40001b77983 */ /* 0x0003680000300800 */
[----:B------:R1:W5:Y:S01]  /*8170*/  LDL.LU R178, [R1+0xc0] ;  /* 0x0000c00001b27983 */ /* 0x0003620000300800 */
[C---:B------:R-:W-:Y:S03]  /*8180*/  HMMA.16816.F32 R48, R128.reuse, R50, R64 ;  /* 0x000000328030723c */ /* 0x040fe60000001840 */
[----:B------:R-:W2:Y:S03]  /*8190*/  LDSM.16.MT88.4 R64, [R181+0x1b800] ;  /* 0x01b80000b540783b */ /* 0x000ea60000004200 */
[C---:B--2---:R-:W-:Y:S06]  /*81a0*/  HMMA.16816.F32 R60, R128.reuse, R64, R84 ;  /* 0x00000040803c723c */ /* 0x044fec0000001854 */
[----:B------:R-:W-:Y:S01]  /*81b0*/  HMMA.16816.F32 R64, R128, R66, R88 ;  /* 0x000000428040723c */ /* 0x000fe20000001858 */
[----:B------:R-:W2:Y:S01]  /*81c0*/  LDSM.16.MT88.4 R88, [R182+0x1d800] ;  /* 0x01d80000b658783b */ /* 0x000ea20000004200 */
[----:B------:R-:W-:-:S04]  /*81d0*/  UIMAD.WIDE UR10, UR10, 0x2, URZ ;  /* 0x000000020a0a78a5 */ /* 0x000fc8000f8e023f */
[----:B------:R-:W-:Y:S02]  /*81e0*/  HMMA.16816.F32 R76, R128, R80, R100 ;  /* 0x00000050804c723c */ /* 0x000fe40000001864 */
[----:B------:R-:W-:-:S04]  /*81f0*/  IADD3 R6, P1, R4, UR10, RZ ;  /* 0x0000000a04067c10 */ /* 0x000fc8000ff3e0ff */
[----:B------:R-:W-:Y:S01]  /*8200*/  HMMA.16816.F32 R80, R128, R82, R104 ;  /* 0x000000528050723c */ /* 0x000fe20000001868 */
[----:B------:R-:W3:Y:S01]  /*8210*/  LDSM.16.MT88.4 R104, [R179+0x1f800] ;  /* 0x01f80000b368783b */ /* 0x000ee20000004200 */
[----:B------:R-:W-:-:S03]  /*8220*/  IADD3.X R7, R5, UR11, RZ, P1, !PT ;  /* 0x0000000b05077c10 */ /* 0x000fc60008ffe4ff */
[----:B------:R-:W-:Y:S04]  /*8230*/  STG.E.U16 desc[UR30][R4.64+0x2], R235 ;  /* 0x000002eb04007986 */ /* 0x000fe8000c10151e */
[----:B------:R-:W-:Y:S04]  /*8240*/  STG.E.U16 desc[UR30][R6.64], R234 ;  /* 0x000000ea06007986 */ /* 0x000fe8000c10151e */
[----:B------:R-:W-:Y:S01]  /*8250*/  STG.E.U16 desc[UR30][R6.64+0x2], R233 ;  /* 0x000002e906007986 */ /* 0x000fe2000c10151e */
[C---:B--2---:R-:W-:Y:S06]  /*8260*/  HMMA.16816.F32 R84, R128.reuse, R88, R108 ;  /* 0x000000588054723c */ /* 0x044fec000000186c */
[----:B------:R-:W-:Y:S01]  /*8270*/  HMMA.16816.F32 R88, R128, R90, R112 ;  /* 0x0000005a8058723c */ /* 0x000fe20000001870 */
[----:B------:R-:W2:Y:S04]  /*8280*/  LDSM.16.MT88.4 R112, [R180+0x1f800] ;  /* 0x01f80000b470783b */ /* 0x000ea80000004200 */
        /* <DEDUP_REMOVED lines=34> */
[----:B----4-:R-:W-:-:S04]  /*84b0*/  FADD.FTZ R237, R31, R0 ;  /* 0x000000001fed7221 */ /* 0x010fc80000010000 */
[C---:B------:R-:W-:Y:S06]  /*84c0*/  HMMA.16816.F32 R104, R128.reuse, R106, R208 ;  /* 0x0000006a8068723c */ /* 0x040fec00000018d0 */
[C---:B------:R-:W-:Y:S06]  /*84d0*/  HMMA.16816.F32 R112, R128.reuse, R114, R216 ;  /* 0x000000728070723c */ /* 0x040fec00000018d8 */
[C---:B------:R-:W-:Y:S06]  /*84e0*/  HMMA.16816.F32 R124, R128.reuse, R8, R24 ;  /* 0x00000008807c723c */ /* 0x040fec0000001818 */
[----:B------:R-:W-:Y:S01]  /*84f0*/  HMMA.16816.F32 R128, R128, R10, R20 ;  /* 0x0000000a8080723c */ /* 0x000fe20000001814 */
[----:B------:R-:W-:-:S08]  /*8500*/  NOP ;  /* 0x0000000000007918 */ /* 0x000fd00000000000 */
[----:B-1----:R-:W-:-:S15]  /*8510*/  @!P0 BRA `(.L_x_1797) ;  /* 0x0000005400ec8947 */ /* 0x002fde0003800000 */
[----:B------:R-:W2:Y:S01]  /*8520*/  LDL.LU R250, [R1+0xb8] ;  /* 0x0000b80001fa7983 */ /* 0x000ea20000300800 */
[----:B------:R-:W-:Y:S01]  /*8530*/  ULDC UR4, c[0x0][0x2d0] ;  /* 0x0000b40000047ab9 */ /* 0x000fe20000000800 */
[----:B------:R-:W1:Y:S01]  /*8540*/  S2R R0, SR_TID.X ;  /* 0x0000000000007919 */ /* 0x000e620000002100 */
[----:B------:R-:W-:Y:S01]  /*8550*/  IMAD.U32 R13, RZ, RZ, UR25 ;  /* 0x00000019ff0d7e24 */ /* 0x000fe2000f8e00ff */
[----:B------:R-:W-:Y:S01]  /*8560*/  ULDC.64 UR6, c[0x0][0x220] ;  /* 0x0000880000067ab9 */ /* 0x000fe20000000a00 */
[----:B------:R-:W3:Y:S01]  /*8570*/  LDC.64 R222, c[0x0][0x250] ;  /* 0x00009400ffde7b82 */ /* 0x000ee20000000a00 */
[----:B------:R-:W4:Y:S01]  /*8580*/  LDL.LU R251, [R1+0xbc] ;  /* 0x0000bc0001fb7983 */ /* 0x000f220000300800 */
[----:B------:R-:W-:Y:S01]  /*8590*/  IMAD.MOV.U32 R133, RZ, RZ, R3 ;  /* 0x000000ffff857224 */ /* 0x000fe200078e0003 */
[----:B------:R-:W-:Y:S01]  /*85a0*/  UMOV UR34, URZ ;  /* 0x0000003f00227c82 */ /* 0x000fe20008000000 */
[----:B------:R-:W-:Y:S01]  /*85b0*/  ULDC UR27, c[0x0][0x2d0] ;  /* 0x0000b400001b7ab9 */ /* 0x000fe20000000800 */
[----:B------:R-:W3:Y:S01]  /*85c0*/  LDL.LU R30, [R1+0xb4] ;  /* 0x0000b400011e7983 */ /* 0x000ee20000300800 */
[----:B-1----:R-:W-:-:S04]  /*85d0*/  SHF.R.S32.HI R12, RZ, 0x1f, R0 ;  /* 0x0000001fff0c7819 */ /* 0x002fc80000011400 */
[----:B------:R-:W-:-:S04]  /*85e0*/  LEA.HI R12, R12, R0, RZ, 0x3 ;  /* 0x000000000c0c7211 */ /* 0x000fc800078f18ff */
[----:B------:R-:W-:-:S05]  /*85f0*/  LOP3.LUT R6, R12, 0xfffffff8, RZ, 0xc0, !PT ;  /* 0xfffffff80c067812 */ /* 0x000fca00078ec0ff */
[----:B------:R-:W-:-:S04]  /*8600*/  IMAD.IADD R6, R0, 0x1, -R6 ;  /* 0x0000000100067824 */ /* 0x000fc800078e0a06 */
[----:B------:R-:W-:-:S05]  /*8610*/  IMAD.SHL.U32 R6, R6, 0x8, RZ ;  /* 0x0000000806067824 */ /* 0x000fca00078e00ff */
[--C-:B------:R-:W-:Y:S02]  /*8620*/  SHF.R.S32.HI R7, RZ, 0x1f, R6.reuse ;  /* 0x0000001fff077819 */ /* 0x100fe40000011406 */
[----:B------:R-:W-:Y:S01]  /*8630*/  ISETP.GE.AND P1, PT, R6, UR4, PT ;  /* 0x0000000406007c0c */ /* 0x000fe2000bf26270 */
[----:B------:R-:W-:Y:S01]  /*8640*/  ULDC UR4, c[0x0][0x2ec] ;  /* 0x0000bb0000047ab9 */ /* 0x000fe20000000800 */
[----:B--2---:R-:W-:-:S03]  /*8650*/  IMAD.WIDE.U32 R10, R250, UR21, R6 ;  /* 0x00000015fa0a7c25 */ /* 0x004fc6000f8e0006 */
[----:B------:R-:W-:Y:S01]  /*8660*/  IADD3 R0, P2, R10, UR26, RZ ;  /* 0x0000001a0a007c10 */ /* 0x000fe2000ff5e0ff */
[----:B----4-:R-:W-:-:S04]  /*8670*/  IMAD.WIDE.U32 R8, R251, UR21, R6 ;  /* 0x00000015fb087c25 */ /* 0x010fc8000f8e0006 */
[----:B------:R-:W-:Y:S01]  /*8680*/  IMAD.U32 R7, RZ, RZ, UR24 ;  /* 0x00000018ff077e24 */ /* 0x000fe2000f8e00ff */
[----:B------:R-:W-:Y:S01]  /*8690*/  IADD3 R2, P0, R8, UR28, RZ ;  /* 0x0000001c08027c10 */ /* 0x000fe2000ff1e0ff */
[----:B---3--:R-:W-:-:S03]  /*86a0*/  IMAD.WIDE.U32 R244, R30, -0x2daee0ad, RZ ;  /* 0xd2511f531ef47825 */ /* 0x008fc600078e00ff */
[----:B------:R-:W-:Y:S01]  /*86b0*/  IADD3.X R10, R7, UR9, R11, P2, !PT ;  /* 0x00000009070a7c10 */ /* 0x000fe200097fe40b */
[----:B------:R-:W-:Y:S01]  /*86c0*/  ULDC.64 UR8, c[0x0][0x218] ;  /* 0x0000860000087ab9 */ /* 0x000fe20000000a00 */
[----:B------:R-:W-:Y:S01]  /*86d0*/  IADD3.X R8, R13, UR29, R9, P0, !PT ;  /* 0x0000001d0d087c10 */ /* 0x000fe200087fe409 */
[----:B------:R-:W-:Y:S01]  /*86e0*/  UIADD3 UR29, UR22, -0x3, URZ ;  /* 0xfffffffd161d7890 */ /* 0x000fe2000fffe03f */
[----:B------:R-:W-:Y:S01]  /*86f0*/  LEA R9, P2, R0, UR8, 0x1 ;  /* 0x0000000800097c11 */ /* 0x000fe2000f8408ff */
[----:B------:R-:W-:Y:S01]  /*8700*/  UIADD3 UR8, UR22, -0x2, URZ ;  /* 0xfffffffe16087890 */ /* 0x000fe2000fffe03f */
[----:B------:R-:W-:Y:S02]  /*8710*/  LEA R7, P0, R2, UR6, 0x1 ;  /* 0x0000000602077c11 */ /* 0x000fe4000f8008ff */
[----:B------:R-:W-:Y:S01]  /*8720*/  LEA.HI.X R6, R0, UR9, R10, 0x1, P2 ;  /* 0x0000000900067c11 */ /* 0x000fe200090f0c0a */
[----:B------:R1:W-:Y:S01]  /*8730*/  STL [R1+0x78], R9 ;  /* 0x0000780901007387 */ /* 0x0003e20000100800 */
[----:B------:R-:W-:Y:S01]  /*8740*/  LEA.HI.X R0, R2, UR7, R8, 0x1, P0 ;  /* 0x0000000702007c11 */ /* 0x000fe200080f0c08 */
[----:B------:R-:W-:Y:S01]  /*8750*/  ULDC.64 UR6, c[0x0][0x248] ;  /* 0x0000920000067ab9 */ /* 0x000fe20000000a00 */
[----:B------:R-:W-:Y:S01]  /*8760*/  SHF.R.S32.HI R2, RZ, 0x3, R12 ;  /* 0x00000003ff027819 */ /* 0x000fe2000001140c */
[----:B------:R-:W-:Y:S01]  /*8770*/  STL [R1+0x74], R7 ;  /* 0x0000740701007387 */ /* 0x000fe20000100800 */
[----:B------:R-:W-:-:S02]  /*8780*/  IADD3 R210, P2, R4, -0x80, RZ ;  /* 0xffffff8004d27810 */ /* 0x000fc40007f5e0ff */
[----:B------:R-:W-:Y:S01]  /*8790*/  IADD3 R234, P0, R2, 0x20, RZ ;  /* 0x0000002002ea7810 */ /* 0x000fe20007f1e0ff */
[----:B------:R2:W-:Y:S01]  /*87a0*/  STL [R1+0x70], R6 ;  /* 0x0000700601007387 */ /* 0x0005e20000100800 */
[----:B------:R-:W-:Y:S02]  /*87b0*/  SHF.R.S32.HI R2, RZ, 0x1f, R2 ;  /* 0x0000001fff027819 */ /* 0x000fe40000011402 */
[----:B------:R-:W-:Y:S01]  /*87c0*/  IADD3.X R211, R5, -0x1, RZ, P2, !PT ;  /* 0xffffffff05d37810 */ /* 0x000fe200017fe4ff */
[----:B------:R3:W-:Y:S02]  /*87d0*/  STL [R1+0x64], R0 ;  /* 0x0000640001007387 */ /* 0x0007e40000100800 */
[----:B------:R-:W-:Y:S01]  /*87e0*/  IMAD.X R235, RZ, RZ, R2, P0 ;  /* 0x000000ffffeb7224 */ /* 0x000fe200000e0602 */
[----:B-1----:R-:W1:Y:S08]  /*87f0*/  @!P1 LDC.64 R8, c[0x0][0x220] ;  /* 0x00008800ff089b82 */ /* 0x002e700000000a00 */
[----:B--2---:R-:W2:Y:S01]  /*8800*/  @!P1 LDC.64 R6, c[0x0][0x220] ;  /* 0x00008800ff069b82 */ /* 0x004ea20000000a00 */
[----:B---3--:R-:W-:Y:S01]  /*8810*/  IMAD.MOV.U32 R0, RZ, RZ, R132 ;  /* 0x000000ffff007224 */ /* 0x008fe200078e0084 */
[----:B-1----:R-:W-:Y:S04]  /*8820*/  @!P1 STL.64 [R1+0x90], R8 ;  /* 0x0000900801009387 */ /* 0x002fe80000100a00 */
[----:B--2---:R1:W-:Y:S02]  /*8830*/  @!P1 STL.64 [R1+0x88], R6 ;  /* 0x0000880601009387 */ /* 0x0043e40000100a00 */
[----:B-1----:R-:W-:-:S05]  /*8840*/  IMAD.WIDE.U32 R6, R243, -0x326172a9, RZ ;  /* 0xcd9e8d57f3067825 */ /* 0x002fca00078e00ff */
[----:B------:R1:W-:Y:S01]  /*8850*/  STL.64 [R1+0x68], R6 ;  /* 0x0000680601007387 */ /* 0x0003e20000100a00 */
[----:B------:R-:W-:-:S05]  /*8860*/  LOP3.LUT R242, R7, R252, RZ, 0x3c, !PT ;  /* 0x000000fc07f27212 */ /* 0x000fca00078e3cff */
[----:B------:R-:W-:Y:S01]  /*8870*/  IMAD.WIDE.U32 R242, R242, -0x2daee0ad, RZ ;  /* 0xd2511f53f2f27825 */ /* 0x000fe200078e00ff */
[----:B------:R-:W-:Y:S06]  /*8880*/  BRA `(.L_x_1798) ;  /* 0x0000000000fc7947 */ /* 0x000fec0003800000 */
.L_x_1800:
        /* <DEDUP_REMOVED lines=63> */
.L_x_1798:
[----:B------:R-:W2:Y:S01]  /*8c80*/  LDL.64 R12, [R1+0xa0] ;  /* 0x0000a000010c7983 */ /* 0x000ea20000100a00 */
[----:B------:R-:W-:Y:S01]  /*8c90*/  UIADD3 UR28, UR8, -UR34, URZ ;  /* 0x80000022081c7290 */ /* 0x000fe2000fffe03f */
[----:B------:R-:W-:Y:S04]  /*8ca0*/  DEPBAR.LE SB0, 0x0 ;  /* 0x000080000000791a */ /* 0x000fe80000000000 */
[----:B---3--:R-:W3:Y:S01]  /*8cb0*/  LDL R11, [R1+0xb0] ;  /* 0x0000b000010b7983 */ /* 0x008ee20000100800 */
[----:B------:R-:W-:Y:S01]  /*8cc0*/  USHF.R.S32.HI UR9, URZ, 0x1f, UR28 ;  /* 0x0000001f3f097899 */ /* 0x000fe2000801141c */
[----:B------:R-:W-:Y:S01]  /*8cd0*/  IMAD.U32 R4, RZ, RZ, UR28 ;  /* 0x0000001cff047e24 */ /* 0x000fe2000f8e00ff */
[----:B------:R-:W-:Y:S01]  /*8ce0*/  UISETP.GE.AND UP0, UPT, UR28, 0x1, UPT ;  /* 0x000000011c00788c */ /* 0x000fe2000bf06270 */
[----:B------:R-:W4:Y:S01]  /*8cf0*/  LDL R19, [R1+0x80] ;  /* 0x0000800001137983 */ /* 0x000f220000100800 */
[----:B------:R-:W-:Y:S02]  /*8d00*/  IMAD.U32 R5, RZ, RZ, UR28 ;  /* 0x0000001cff057e24 */ /* 0x000fe4000f8e00ff */
[----:B------:R-:W-:Y:S01]  /*8d10*/  LEA R4, P2, R4, R240, 0x6 ;  /* 0x000000f004047211 */ /* 0x000fe200078430ff */
[----:B------:R-:W4:Y:S01]  /*8d20*/  LDL R10, [R1+0x90] ;  /* 0x00009000010a7983 */ /* 0x000f220000100800 */
[----:B------:R-:W-:Y:S02]  /*8d30*/  IMAD.U32 R2, RZ, RZ, UR28 ;  /* 0x0000001cff027e24 */ /* 0x000fe4000f8e00ff */
[C---:B-1----:R-:W-:Y:S01]  /*8d40*/  IMAD R7, R222.reuse, UR9, RZ ;  /* 0x00000009de077c24 */ /* 0x042fe2000f8e02ff */
[----:B------:R-:W4:Y:S01]  /*8d50*/  LDL R23, [R1+0x74] ;  /* 0x0000740001177983 */ /* 0x000f220000100800 */
[----:B------:R-:W-:Y:S01]  /*8d60*/  IMAD.WIDE.U32 R8, R222, UR28, RZ ;  /* 0x0000001cde087c25 */ /* 0x000fe2000f8e00ff */
[----:B------:R-:W-:Y:S01]  /*8d70*/  LEA.HI.X.SX32 R5, R5, R241, 0x6, P2 ;  /* 0x000000f105057211 */ /* 0x000fe200010f36ff */
[----:B------:R-:W-:Y:S01]  /*8d80*/  UIADD3 UR9, UR29, -UR34, URZ ;  /* 0x800000221d097290 */ /* 0x000fe2000fffe03f */
[----:B------:R-:W4:Y:S01]  /*8d90*/  LDL R22, [R1+0x94] ;  /* 0x0000940001167983 */ /* 0x000f220000100800 */
[----:B------:R-:W-:Y:S01]  /*8da0*/  IMAD.U32 R3, RZ, RZ, UR28 ;  /* 0x0000001cff037e24 */ /* 0x000fe2000f8e00ff */
[----:B------:R-:W-:Y:S01]  /*8db0*/  LEA R2, P0, R2, R234, 0x6 ;  /* 0x000000ea02027211 */ /* 0x000fe200078030ff */
[----:B------:R-:W-:Y:S01]  /*8dc0*/  IMAD R7, R223, UR28, R7 ;  /* 0x0000001cdf077c24 */ /* 0x000fe2000f8e0207 */
[----:B------:R-:W4:Y:S01]  /*8dd0*/  LDL R16, [R1+0x88] ;  /* 0x0000880001107983 */ /* 0x000f220000100800 */
[CC--:B------:R-:W-:Y:S01]  /*8de0*/  IMAD.WIDE.U32 R14, R4.reuse, R222.reuse, RZ ;  /* 0x000000de040e7225 */ /* 0x0c0fe200078e00ff */
[----:B------:R-:W-:Y:S02]  /*8df0*/  LEA.HI.X.SX32 R3, R3, R235, 0x6, P0 ;  /* 0x000000eb03037211 */ /* 0x000fe400000f36ff */
[----:B------:R-:W4:Y:S01]  /*8e00*/  LDL R20, [R1+0x64] ;  /* 0x0000640001147983 */ /* 0x000f220000100800 */
[----:B------:R-:W-:Y:S02]  /*8e10*/  IMAD.IADD R7, R9, 0x1, R7 ;  /* 0x0000000109077824 */ /* 0x000fe400078e0207 */
[----:B------:R-:W-:Y:S01]  /*8e20*/  IMAD R9, R5, R222, RZ ;  /* 0x000000de05097224 */ /* 0x000fe200078e02ff */
[----:B------:R-:W4:Y:S03]  /*8e30*/  LDL R18, [R1+0x7c] ;  /* 0x00007c0001127983 */ /* 0x000f260000100800 */
[----:B------:R-:W-:Y:S01]  /*8e40*/  IMAD R9, R4, R223, R9 ;  /* 0x000000df04097224 */ /* 0x000fe200078e0209 */
[----:B------:R-:W4:Y:S03]  /*8e50*/  LDL R21, [R1+0x8c] ;  /* 0x00008c0001157983 */ /* 0x000f260000100800 */
[----:B------:R-:W-:Y:S01]  /*8e60*/  IMAD.IADD R15, R15, 0x1, R9 ;  /* 0x000000010f0f7824 */ /* 0x000fe200078e0209 */
[----:B------:R-:W4:Y:S01]  /*8e70*/  LDL R17, [R1+0x84] ;  /* 0x0000840001117983 */ /* 0x000f220000100800 */
[----:B------:R-:W-:Y:S06]  /*8e80*/  BAR.SYNC.DEFER_BLOCKING 0x0 ;  /* 0x0000000000007b1d */ /* 0x000fec0000010000 */
[----:B------:R-:W-:Y:S04]  /*8e90*/  @P1 STS.128 [R207+0x18000], RZ ;  /* 0x018000ffcf001388 */ /* 0x000fe80000000c00 */
[----:B------:R-:W4:Y:S04]  /*8ea0*/  LDL R177, [R1+0x78] ;  /* 0x0000780001b17983 */ /* 0x000f280000100800 */
[----:B------:R-:W4:Y:S01]  /*8eb0*/  LDL R176, [R1+0x70] ;  /* 0x0000700001b07983 */ /* 0x000f220000100800 */
[----:B--2---:R-:W-:Y:S01]  /*8ec0*/  LEA R6, P0, R8, R12, 0x6 ;  /* 0x0000000c08067211 */ /* 0x004fe200078030ff */
[-C--:B------:R-:W-:Y:S03]  /*8ed0*/  IMAD.WIDE.U32 R12, R2, R222.reuse, RZ ;  /* 0x000000de020c7225 */ /* 0x080fe600078e00ff */
[----:B---3--:R-:W-:Y:S01]  /*8ee0*/  LEA.HI.X R5, R8, R11, R7, 0x6, P0 ;  /* 0x0000000b08057211 */ /* 0x008fe200000f3407 */
[----:B------:R-:W-:Y:S01]  /*8ef0*/  IMAD R7, R3, R222, RZ ;  /* 0x000000de03077224 */ /* 0x000fe200078e02ff */
[----:B------:R-:W-:Y:S02]  /*8f00*/  LEA R3, P3, R222, R6, 0x5 ;  /* 0x00000006de037211 */ /* 0x000fe400078628ff */
[----:B----4-:R-:W-:Y:S01]  /*8f10*/  ISETP.GE.AND P5, PT, R19, UR27, PT ;  /* 0x0000001b13007c0c */ /* 0x010fe2000bfa6270 */
[----:B------:R-:W-:Y:S01]  /*8f20*/  IMAD R7, R2, R223, R7 ;  /* 0x000000df02077224 */ /* 0x000fe200078e0207 */
[----:B------:R-:W-:Y:S03]  /*8f30*/  @!P1 LEA R10, P2, R6, R10, 0x1 ;  /* 0x0000000a060a9211 */ /* 0x000fe600078408ff */
[----:B------:R-:W-:Y:S01]  /*8f40*/  IMAD.IADD R7, R13, 0x1, R7 ;  /* 0x000000010d077824 */ /* 0x000fe200078e0207 */
[----:B------:R-:W-:Y:S02]  /*8f50*/  LEA R4, P4, R14, R23, 0x1 ;  /* 0x000000170e047211 */ /* 0x000fe400078808ff */
[----:B------:R-:W-:Y:S02]  /*8f60*/  @!P1 LEA.HI.X R11, R6, R22, R5, 0x1, P2 ;  /* 0x00000016060b9211 */ /* 0x000fe400010f0c05 */
[C---:B------:R-:W-:Y:S03]  /*8f70*/  @!P1 LEA R8, P0, R3.reuse, R16, 0x1 ;  /* 0x0000001003089211 */ /* 0x040fe600078008ff */
[----:B------:R-:W-:Y:S01]  /*8f80*/  @!PT LDS RZ, [RZ] ;  /* 0x00000000fffff984 */ /* 0x000fe20000000800 */
[----:B------:R-:W-:Y:S01]  /*8f90*/  @!PT LDS RZ, [RZ] ;  /* 0x00000000fffff984 */ /* 0x000fe20000000800 */
[----:B------:R-:W-:Y:S01]  /*8fa0*/  @!PT LDS RZ, [RZ] ;  /* 0x00000000fffff984 */ /* 0x000fe20000000800 */
[----:B------:R-:W-:Y:S01]  /*8fb0*/  @!P1 LDGSTS.E.BYPASS.LTC128B.128 [R207+0x18000], desc[UR30][R10.64] ;  /* 0x180000000acf9fae */ /* 0x000fe2000b901d5e */
[----:B------:R-:W-:Y:S02]  /*8fc0*/  LEA.HI.X R16, R222, R5, R223, 0x5, P3 ;  /* 0x00000005de107211 */ /* 0x000fe400018f2cdf */
[-C--:B------:R-:W-:Y:S01]  /*8fd0*/  LEA.HI.X R5, R14, R20.reuse, R15, 0x1, P4 ;  /* 0x000000140e057211 */ /* 0x080fe200020f0c0f */
[----:B------:R-:W-:Y:S01]  /*8fe0*/  @P5 STS.128 [R207+0x1a000], RZ ;  /* 0x01a000ffcf005388 */ /* 0x000fe20000000c00 */
[----:B------:R-:W-:Y:S02]  /*8ff0*/  LEA R2, P3, R12, R23, 0x1 ;  /* 0x000000170c027211 */ /* 0x000fe400078608ff */
[----:B------:R-:W-:Y:S01]  /*9000*/  ISETP.GE.AND P4, PT, R18, UR27, PT ;  /* 0x0000001b12007c0c */ /* 0x000fe2000bf86270 */
[----:B------:R-:W-:Y:S01]  /*9010*/  @!PT LDS RZ, [RZ] ;  /* 0x00000000fffff984 */ /* 0x000fe20000000800 */
[----:B------:R-:W-:Y:S01]  /*9020*/  @!PT LDS RZ, [RZ] ;  /* 0x00000000fffff984 */ /* 0x000fe20000000800 */
[----:B------:R-:W-:Y:S01]  /*9030*/  @!PT LDS RZ, [RZ] ;  /* 0x00000000fffff984 */ /* 0x000fe20000000800 */
[----:B------:R-:W-:Y:S01]  /*9040*/  @!P5 LDGSTS.E.BYPASS.LTC128B.128 [R207+0x1a000], desc[UR30][R4.64+0x80] ;  /* 0x1a00008004cfdfae */ /* 0x000fe2000b901d5e */
[----:B------:R-:W-:Y:S02]  /*9050*/  @!P1 LEA.HI.X R9, R3, R21, R16, 0x1, P0 ;  /* 0x0000001503099211 */ /* 0x000fe400000f0c10 */
[----:B------:R-:W-:Y:S02]  /*9060*/  LEA.HI.X R3, R12, R20, R7, 0x1, P3 ;  /* 0x000000140c037211 */ /* 0x000fe400018f0c07 */
[----:B------:R-:W-:Y:S07]  /*9070*/  ISETP.GE.AND P3, PT, R17, UR27, PT ;  /* 0x0000001b11007c0c */ /* 0x000fee000bf66270 */
        /* <DEDUP_REMOVED lines=36> */
[----:B--2---:R-:W-:Y:S03]  /*92c0*/  IMAD.U32 R3, RZ, RZ, UR9 ;  /* 0x00000009ff037e24 */ /* 0x004fe6000f8e00ff */
[----:B------:R-:W-:Y:S02]  /*92d0*/  LDSM.16.M88.4 R172, [R188] ;  /* 0x00000000bcac783b */ /* 0x000fe40000000200 */
[C---:B------:R-:W-:Y:S02]  /*92e0*/  LEA R134, P2, R3.reuse, R240, 0x6 ;  /* 0x000000f003867211 */ /* 0x040fe400078430ff */
[C---:B------:R-:W-:Y:S02]  /*92f0*/  LEA R2, P0, R3.reuse, R234, 0x6 ;  /* 0x000000ea03027211 */ /* 0x040fe400078030ff */
[C---:B------:R-:W-:Y:S02]  /*9300*/  LEA.HI.X.SX32 R135, R3.reuse, R241, 0x6, P2 ;  /* 0x000000f103877211 */ /* 0x040fe400010f36ff */
[----:B------:R-:W-:Y:S03]  /*9310*/  LEA.HI.X.SX32 R3, R3, R235, 0x6, P0 ;  /* 0x000000eb03037211 */ /* 0x000fe600000f36ff */
[----:B------:R-:W-:Y:S02]  /*9320*/  IMAD R132, R135, UR6, RZ ;  /* 0x0000000687847c24 */ /* 0x000fe4000f8e02ff */
[----:B------:R-:W-:Y:S02]  /*9330*/  IMAD R3, R3, UR6, RZ ;  /* 0x0000000603037c24 */ /* 0x000fe4000f8e02ff */
[----:B------:R-:W-:Y:S02]  /*9340*/  IMAD R132, R134, UR7, R132 ;  /* 0x0000000786847c24 */ /* 0x000fe4000f8e0284 */
        /* <DEDUP_REMOVED lines=204> */
[----:B------:R-:W-:Y:S11]  /*a010*/  HMMA.16816.F32 R32, R168, R174, R32 ;  /* 0x000000aea820723c */ /* 0x000ff60000001820 */
[----:B------:R-:W-:Y:S04]  /*a020*/  IMAD.WIDE.U32 R168, R2, UR6, RZ ;  /* 0x0000000602a87c25 */ /* 0x000fe8000f8e00ff */
[----:B------:R-:W-:Y:S01]  /*a030*/  IMAD.IADD R3, R169, 0x1, R3 ;  /* 0x00000001a9037824 */ /* 0x000fe200078e0203 */
[-C--:B------:R-:W-:Y:S01]  /*a040*/  LEA R2, P0, R168, R177.reuse, 0x1 ;  /* 0x000000b1a8027211 */ /* 0x080fe200078008ff */
[----:B------:R-:W-:Y:S03]  /*a050*/  IMAD.WIDE.U32 R170, R134, UR6, RZ ;  /* 0x0000000686aa7c25 */ /* 0x000fe6000f8e00ff */
[-C--:B------:R-:W-:Y:S01]  /*a060*/  LEA.HI.X R3, R168, R176.reuse, R3, 0x1, P0 ;  /* 0x000000b0a8037211 */ /* 0x080fe200000f0c03 */
[----:B------:R-:W-:Y:S01]  /*a070*/  IMAD.IADD R132, R171, 0x1, R132 ;  /* 0x00000001ab847824 */ /* 0x000fe200078e0284 */
[----:B------:R-:W-:Y:S02]  /*a080*/  PLOP3.LUT P0, PT, PT, PT, UP0, 0x80, 0x0 ;  /* 0x000000000000781c */ /* 0x000fe40003f0f008 */
[C---:B------:R-:W-:Y:S04]  /*a090*/  LEA R134, P2, R170.reuse, R177, 0x1 ;  /* 0x000000b1aa867211 */ /* 0x040fe800078408ff */
[----:B------:R-:W-:Y:S07]  /*a0a0*/  LEA.HI.X R135, R170, R176, R132, 0x1, P2 ;  /* 0x000000b0aa877211 */ /* 0x000fee00010f0c84 */
[----:B------:R-:W-:Y:S05]  /*a0b0*/  @P0 BRA `(.L_x_1800) ;  /* 0xffffffe400f40947 */ /* 0x000fea000383ffff */
.L_x_1799:
[----:B-1----:R-:W2:Y:S01]  /*a0c0*/  LDL.64 R168, [R1+0x68] ;  /* 0x0000680001a87983 */ /* 0x002ea20000100a00 */
[----:B------:R-:W-:Y:S01]  /*a0d0*/  FMNMX.FTZ R3, R4, R0, !PT ;  /* 0x0000000004037209 */ /* 0x000fe20007810000 */
[----:B------:R-:W-:Y:S01]  /*a0e0*/  USHF.L.U32 UR28, UR28, 0x1, URZ ;  /* 0x000000011c1c7899 */ /* 0x000fe2000800063f */
        /* <DEDUP_REMOVED lines=23> */
[----:B------:R-:W-:Y:S01]  /*a260*/  UIADD3 UR28, UR28, 0x1, URZ ;  /* 0x000000011c1c7890 */ /* 0x000fe2000fffe03f */
[----:B------:R-:W-:Y:S02]  /*a270*/  FMNMX.FTZ R2, R18, R2, !PT ;  /* 0x0000000212027209 */ /* 0x000fe40007810000 */
        /* <DEDUP_REMOVED lines=20> */
[----:B------:R-:W3:Y:S01]  /*a3c0*/  SHFL.BFLY PT, R134, R3, 0x2, 0x1f ;  /* 0x0c401f0003867f89 */ /* 0x000ee200000e0000 */
[----:B-1----:R-:W-:Y:S02]  /*a3d0*/  FMNMX.FTZ R132, R132, R2, !PT ;  /* 0x0000000284847209 */ /* 0x002fe40007810000 */
[----:B---3--:R-:W-:Y:S05]  /*a3e0*/  FMNMX.FTZ R3, R3, R134, !PT ;  /* 0x0000008603037209 */ /* 0x008fea0007810000 */
[----:B------:R-:W1:Y:S01]  /*a3f0*/  SHFL.BFLY PT, R2, R132, 0x1, 0x1f ;  /* 0x0c201f0084027f89 */ /* 0x000e6200000e0000 */
[----:B------:R-:W-:Y:S01]  /*a400*/  LOP3.LUT R134, R243, UR14, R244, 0x96, !PT ;  /* 0x0000000ef3867c12 */ /* 0x000fe2000f8e96f4 */
[----:B------:R-:W-:Y:S06]  /*a410*/  UIADD3 UR14, UR33, 0x646e171e, URZ ;  /* 0x646e171e210e7890 */ /* 0x000fec000fffe03f */
[----:B------:R-:W3:Y:S01]  /*a420*/  SHFL.BFLY PT, R135, R3, 0x1, 0x1f ;  /* 0x0c201f0003877f89 */ /* 0x000ee200000e0000 */
[----:B------:R-:W-:Y:S01]  /*a430*/  IMAD.WIDE.U32 R232, R134, -0x326172a9, RZ ;  /* 0xcd9e8d5786e87825 */ /* 0x000fe200078e00ff */
[----:B-1----:R-:W-:Y:S02]  /*a440*/  FMNMX.FTZ R132, R132, R2, !PT ;  /* 0x0000000284847209 */ /* 0x002fe40007810000 */
[----:B------:R-:W-:Y:S01]  /*a450*/  LOP3.LUT R2, R245, UR9, RZ, 0x3c, !PT ;  /* 0x00000009f5027c12 */ /* 0x000fe2000f8e3cff */
[----:B------:R-:W-:Y:S01]  /*a460*/  UIADD3 UR9, UR33, 0x32370b8f, URZ ;  /* 0x32370b8f21097890 */ /* 0x000fe2000fffe03f */
[----:B---3--:R-:W-:Y:S01]  /*a470*/  FMNMX.FTZ R3, R3, R135, !PT ;  /* 0x0000008703037209 */ /* 0x008fe20007810000 */
[C---:B------:R-:W-:Y:S01]  /*a480*/  FMUL.FTZ R135, R132.reuse, UR4 ;  /* 0x0000000484877c20 */ /* 0x040fe20008410000 */
[----:B------:R-:W-:Y:S01]  /*a490*/  FSETP.NEU.FTZ.AND P2, PT, R132, -INF , PT ;  /* 0xff8000008400780b */ /* 0x000fe20003f5d000 */
[----:B------:R-:W-:Y:S04]  /*a4a0*/  IMAD.WIDE.U32 R170, R2, -0x326172a9, RZ ;  /* 0xcd9e8d5702aa7825 */ /* 0x000fe800078e00ff */
[----:B------:R-:W-:Y:S01]  /*a4b0*/  FADD.FTZ R0, -R132, R0 ;  /* 0x0000000084007221 */ /* 0x000fe20000010100 */
[C---:B------:R-:W-:Y:S01]  /*a4c0*/  FSETP.NEU.FTZ.AND P0, PT, R3.reuse, -INF , PT ;  /* 0xff8000000300780b */ /* 0x040fe20003f1d000 */
[----:B------:R-:W-:Y:S01]  /*a4d0*/  FMUL.FTZ R134, R3, UR4 ;  /* 0x0000000403867c20 */ /* 0x000fe20008410000 */
[----:B------:R-:W-:Y:S02]  /*a4e0*/  FSEL R2, R135, RZ, P2 ;  /* 0x000000ff87027208 */ /* 0x000fe40001000000 */
[----:B------:R-:W-:Y:S02]  /*a4f0*/  LOP3.LUT R170, R233, UR25, R170, 0x96, !PT ;  /* 0x00000019e9aa7c12 */ /* 0x000fe4000f8e96aa */
        /* <DEDUP_REMOVED lines=17> */
[----:B------:R-:W-:Y:S01]  /*a610*/  FMUL.FTZ R2, R0, UR4 ;  /* 0x0000000400027c20 */ /* 0x000fe20008410000 */
[----:B------:R-:W-:Y:S01]  /*a620*/  FADD.FTZ R0, -R3, R133 ;  /* 0x0000008503007221 */ /* 0x000fe20000010100 */
[--C-:B------:R-:W-:Y:S01]  /*a630*/  FFMA.FTZ R6, R6, UR4, -R134.reuse ;  /* 0x0000000406067c23 */ /* 0x100fe20008010886 */
[--C-:B------:R-:W-:Y:S01]  /*a640*/  FFMA.FTZ R173, R7, UR4, -R134.reuse ;  /* 0x0000000407ad7c23 */ /* 0x100fe20008010886 */
[--C-:B------:R-:W-:Y:S01]  /*a650*/  FFMA.FTZ R175, R10, UR4, -R134.reuse ;  /* 0x000000040aaf7c23 */ /* 0x100fe20008010886 */
[----:B------:R-:W-:Y:S01]  /*a660*/  FMUL.FTZ R0, R0, UR4 ;  /* 0x0000000400007c20 */ /* 0x000fe20008410000 */
        /* <DEDUP_REMOVED lines=11> */
[--C-:B------:R-:W-:Y:S01]  /*a720*/  FFMA.FTZ R229, R30, UR4, -R134.reuse ;  /* 0x000000041ee57c23 */ /* 0x100fe20008010886 */
[--C-:B------:R-:W-:Y:S01]  /*a730*/  FFMA.FTZ R231, R31, UR4, -R134.reuse ;  /* 0x000000041fe77c23 */ /* 0x100fe20008010886 */
[--C-:B------:R-:W-:Y:S01]  /*a740*/  FFMA.FTZ R177, R34, UR4, -R134.reuse ;  /* 0x0000000422b17c23 */ /* 0x100fe20008010886 */
[----:B------:R-:W-:Y:S04]  /*a750*/  FFMA.FTZ R134, R35, UR4, -R134 ;  /* 0x0000000423867c23 */ /* 0x000fe80008010886 */
[----:B------:R-:W4:Y:S01]  /*a760*/  MUFU.EX2 R172, R172 ;  /* 0x000000ac00ac7308 */ /* 0x000f220000000800 */
[C---:B-1----:R-:W-:Y:S01]  /*a770*/  FMUL.FTZ R16, R2.reuse, R152 ;  /* 0x0000009802107220 */ /* 0x042fe20000410000 */
[C---:B------:R-:W-:Y:S01]  /*a780*/  FMUL.FTZ R13, R2.reuse, R157 ;  /* 0x0000009d020d7220 */ /* 0x040fe20000410000 */
[----:B------:R1:W5:Y:S01]  /*a790*/  LDL.S16 R152, [R1+0x3c] ;  /* 0x00003c0001987983 */ /* 0x0003620000100600 */
[C---:B------:R-:W-:Y:S01]  /*a7a0*/  FMUL.FTZ R24, R2.reuse, R144 ;  /* 0x0000009002187220 */ /* 0x040fe20000410000 */
[C---:B------:R-:W-:Y:S01]  /*a7b0*/  FMUL.FTZ R32, R2.reuse, R136 ;  /* 0x0000008802207220 */ /* 0x040fe20000410000 */
[----:B------:R-:W-:Y:S01]  /*a7c0*/  FMUL.FTZ R28, R2, R140 ;  /* 0x0000008c021c7220 */ /* 0x000fe20000410000 */
[----:B------:R1:W5:Y:S03]  /*a7d0*/  LDL.S16 R157, [R1+0x38] ;  /* 0x00003800019d7983 */ /* 0x0003660000100600 */
[----:B------:R4:W1:Y:S01]  /*a7e0*/  MUFU.EX2 R144, R6 ;  /* 0x0000000600907308 */ /* 0x0008620000000800 */
        /* <DEDUP_REMOVED lines=66> */
[C---:B------:R-:W-:Y:S01]  /*ac10*/  FFMA.FTZ R133, R2.reuse, R236, R172 ;  /* 0x000000ec02857223 */ /* 0x040fe200000100ac */
        /* <DEDUP_REMOVED lines=51> */
[----:B--2---:R-:W-:Y:S01]  /*af50*/  LOP3.LUT R135, R171, UR26, R168, 0x96, !PT ;  /* 0x0000001aab877c12 */ /* 0x004fe2000f8e96a8 */
[----:B------:R-:W-:Y:S04]  /*af60*/  IMAD.WIDE.U32 R170, R170, -0x2daee0ad, RZ ;  /* 0xd2511f53aaaa7825 */ /* 0x000fe800078e00ff */
[C---:B------:R-:W-:Y:S01]  /*af70*/  FMUL.FTZ R128, R2.reuse, R128 ;  /* 0x0000008002807220 */ /* 0x040fe20000410000 */
[----:B------:R-:W-:Y:S01]  /*af80*/  MUFU.EX2 R148, R175 ;  /* 0x000000af00947308 */ /* 0x000fe20000000800 */
[----:B------:R-:W-:Y:S01]  /*af90*/  FMUL.FTZ R129, R2, R129 ;  /* 0x0000008102817220 */ /* 0x000fe20000410000 */
[----:B------:R-:W-:Y:S04]  /*afa0*/  IMAD.WIDE.U32 R4, R135, -0x2daee0ad, RZ ;  /* 0xd2511f5387047825 */ /* 0x000fe800078e00ff */
[----:B-1----:R-:W-:Y:S01]  /*afb0*/  FFMA.FTZ R135, R0, R237, R144 ;  /* 0x000000ed00877223 */ /* 0x002fe20000010090 */
[----:B------:R-:W-:Y:S01]  /*afc0*/  IMAD.MOV.U32 R8, RZ, RZ, R168 ;  /* 0x000000ffff087224 */ /* 0x000fe200078e00a8 */
[----:B------:R-:W-:Y:S01]  /*afd0*/  LOP3.LUT R5, R5, UR24, R242, 0x96, !PT ;  /* 0x0000001805057c12 */ /* 0x000fe2000f8e96f2 */
[----:B------:R-:W-:Y:S01]  /*afe0*/  IMAD.MOV.U32 R9, RZ, RZ, R169 ;  /* 0x000000ffff097224 */ /* 0x000fe200078e00a9 */
[----:B------:R-:W-:Y:S01]  /*aff0*/  LOP3.LUT R171, R171, UR9, R4, 0x96, !PT ;  /* 0x00000009abab7c12 */ /* 0x000fe2000f8e9604 */
[----:B------:R-:W1:Y:S01]  /*b000*/  MUFU.EX2 R0, R174 ;  /* 0x000000ae00007308 */ /* 0x000e620000000800 */
[C---:B------:R-:W-:Y:S01]  /*b010*/  FMUL.FTZ R4, R2.reuse, R164 ;  /* 0x000000a402047220 */ /* 0x040fe20000410000 */
[----:B------:R-:W-:Y:S04]  /*b020*/  IMAD.WIDE.U32 R168, R5, -0x326172a9, RZ ;  /* 0xcd9e8d5705a87825 */ /* 0x000fe800078e00ff */
[----:B------:R-:W-:Y:S01]  /*b030*/  FMUL.FTZ R5, R2, R165 ;  /* 0x000000a502057220 */ /* 0x000fe20000410000 */
[----:B------:R-:W-:Y:S01]  /*b040*/  IMAD.WIDE.U32 R138, R171, -0x326172a9, RZ ;  /* 0xcd9e8d57ab8a7825 */ /* 0x000fe200078e00ff */
[----:B------:R-:W-:Y:S02]  /*b050*/  LOP3.LUT R136, R169, UR23, R232, 0x96, !PT ;  /* 0x00000017a9887c12 */ /* 0x000fe4000f8e96e8 */
[----:B------:R-:W-:Y:S01]  /*b060*/  MUFU.EX2 R149, R209 ;  /* 0x000000d100957308 */ /* 0x000fe20000000800 */
[----:B------:R-:W-:Y:S01]  /*b070*/  IMAD.MOV.U32 R165, RZ, RZ, R9 ;  /* 0x000000ffffa57224 */ /* 0x000fe200078e0009 */
[----:B------:R-:W-:Y:S01]  /*b080*/  LOP3.LUT R140, R139, UR22, R168, 0x96, !PT ;  /* 0x000000168b8c7c12 */ /* 0x000fe2000f8e96a8 */
[----:B------:R-:W-:Y:S04]  /*b090*/  IMAD.WIDE.U32 R136, R136, -0x2daee0ad, RZ ;  /* 0xd2511f5388887825 */ /* 0x000fe800078e00ff */
[----:B------:R-:W-:Y:S02]  /*b0a0*/  FMUL.FTZ R9, R2, R161 ;  /* 0x000000a102097220 */ /* 0x000fe40000410000 */
[----:B------:R2:W3:Y:S01]  /*b0b0*/  LDL.S16 R161, [R1+0x34] ;  /* 0x0000340001a17983 */ /* 0x0004e20000100600 */
[----:B------:R-:W-:Y:S01]  /*b0c0*/  IMAD.WIDE.U32 R140, R140, -0x2daee0ad, RZ ;  /* 0xd2511f538c8c7825 */ /* 0x000fe200078e00ff */
[----:B------:R4:W4:Y:S02]  /*b0d0*/  MUFU.EX2 R139, R173 ;  /* 0x000000ad008b7308 */ /* 0x0009240000000800 */
[----:B------:R-:W-:Y:S01]  /*b0e0*/  LOP3.LUT R137, R137, UR21, R170, 0x96, !PT ;  /* 0x0000001589897c12 */ /* 0x000fe2000f8e96aa */
[----:B------:R-:W-:Y:S01]  /*b0f0*/  IMAD.MOV.U32 R164, RZ, RZ, R8 ;  /* 0x000000ffffa47224 */ /* 0x000fe200078e0008 */
[----:B------:R-:W-:Y:S01]  /*b100*/  LOP3.LUT R142, R141, UR19, R136, 0x96, !PT ;  /* 0x000000138d8e7c12 */ /* 0x000fe2000f8e9688 */
[----:B------:R-:W-:Y:S01]  /*b110*/  FMUL.FTZ R8, R2, R160 ;  /* 0x000000a002087220 */ /* 0x000fe20000410000 */
[----:B-1----:R-:W-:Y:S01]  /*b120*/  F2FP.F16.F32.PACK_AB R2, R0, R172 ;  /* 0x000000ac0002723e */ /* 0x002fe200000000ff */
[----:B------:R2:W2:Y:S01]  /*b130*/  LDL.S16 R160, [R1+0x30] ;  /* 0x0000300001a07983 */ /* 0x0004a20000100600 */
[----:B------:R-:W-:Y:S02]  /*b140*/  IMAD.WIDE.U32 R136, R137, -0x326172a9, RZ ;  /* 0xcd9e8d5789887825 */ /* 0x000fe400078e00ff */
[----:B------:R-:W1:Y:S02]  /*b150*/  MUFU.EX2 R141, R186 ;  /* 0x000000ba008d7308 */ /* 0x000e640000000800 */
[----:B------:R-:W-:Y:S01]  /*b160*/  IMAD.WIDE.U32 R142, R142, -0x326172a9, RZ ;  /* 0xcd9e8d578e8e7825 */ /* 0x000fe200078e00ff */
[----:B------:R-:W-:Y:S03]  /*b170*/  LOP3.LUT R156, R137, UR20, R138, 0x96, !PT ;  /* 0x00000014899c7c12 */ /* 0x000fe6000f8e968a */
[----:B------:R-:W-:Y:S01]  /*b180*/  FADD.FTZ R138, R0, R133 ;  /* 0x00000085008a7221 */ /* 0x000fe20000010000 */
[----:B------:R-:W-:Y:S01]  /*b190*/  IMAD.U32 R169, RZ, RZ, UR5 ;  /* 0x00000005ffa97e24 */ /* 0x000fe2000f8e00ff */
[----:B----4-:R-:W-:Y:S01]  /*b1a0*/  LDSM.16.MT88.4 R172, [R179+0x1b800] ;  /* 0x01b80000b3ac783b */ /* 0x010fe20000004200 */
[--C-:B------:R-:W-:Y:S01]  /*b1b0*/  LOP3.LUT R133, R143, UR15, R136.reuse, 0x96, !PT ;  /* 0x0000000f8f857c12 */ /* 0x100fe2000f8e9688 */
[C---:B------:R-:W-:Y:S01]  /*b1c0*/  FADD.FTZ R137, R139.reuse, R135 ;  /* 0x000000878b897221 */ /* 0x040fe20000010000 */
[----:B------:R-:W-:Y:S01]  /*b1d0*/  F2FP.F16.F32.PACK_AB R0, R139, R144 ;  /* 0x000000908b00723e */ /* 0x000fe200000000ff */
[----:B------:R-:W4:Y:S01]  /*b1e0*/  MUFU.EX2 R147, R213 ;  /* 0x000000d500937308 */ /* 0x000f220000000800 */
[----:B------:R-:W-:Y:S02]  /*b1f0*/  LOP3.LUT R135, R133, 0xff, RZ, 0xc0, !PT ;  /* 0x000000ff85877812 */ /* 0x000fe400078ec0ff */
[----:B------:R-:W-:Y:S01]  /*b200*/  LOP3.LUT R139, R143, UR15, R136, 0x96, !PT ;  /* 0x0000000f8f8b7c12 */ /* 0x000fe2000f8e9688 */
[----:B------:R-:W-:Y:S01]  /*b210*/  FADD.FTZ R136, R148, R137 ;  /* 0x0000008994887221 */ /* 0x000fe20000010000 */
[----:B------:R-:W-:Y:S01]  /*b220*/  ISETP.LE.U32.AND P3, PT, R135, UR5, PT ;  /* 0x0000000587007c0c */ /* 0x000fe2000bf63070 */
[----:B-1----:R-:W-:Y:S01]  /*b230*/  FADD.FTZ R138, R141, R138 ;  /* 0x0000008a8d8a7221 */ /* 0x002fe20000010000 */
[----:B------:R-:W-:Y:S03]  /*b240*/  LOP3.LUT R135, R133, 0xffff, RZ, 0xc0, !PT ;  /* 0x0000ffff85877812 */ /* 0x000fe600078ec0ff */
[----:B------:R-:W1:Y:S01]  /*b250*/  MUFU.EX2 R144, R208 ;  /* 0x000000d000907308 */ /* 0x000e620000000800 */
[----:B------:R-:W-:Y:S04]  /*b260*/  SHF.R.U32.HI R135, RZ, 0x8, R135 ;  /* 0x00000008ff877819 */ /* 0x000fe80000011687 */
[----:B------:R-:W-:Y:S05]  /*b270*/  LOP3.LUT R135, R135, 0xffff, RZ, 0xc0, !PT ;  /* 0x0000ffff87877812 */ /* 0x000fea00078ec0ff */
[----:B------:R-:W1:Y:S01]  /*b280*/  MUFU.EX2 R145, R176 ;  /* 0x000000b000917308 */ /* 0x000e620000000800 */
[----:B----4-:R-:W-:Y:S02]  /*b290*/  F2FP.F16.F32.PACK_AB R153, R147, R149 ;  /* 0x000000959399723e */ /* 0x010fe400000000ff */
[----:B------:R-:W-:Y:S02]  /*b2a0*/  ISETP.LE.U32.AND P0, PT, R135, UR5, PT ;  /* 0x0000000587007c0c */ /* 0x000fe4000bf03070 */
[--C-:B------:R-:W-:Y:S05]  /*b2b0*/  SHF.R.U32.HI R135, RZ, 0x18, R133.reuse ;  /* 0x00000018ff877819 */ /* 0x100fea0000011685 */
[----:B------:R-:W4:Y:S01]  /*b2c0*/  MUFU.EX2 R146, R185 ;  /* 0x000000b900927308 */ /* 0x000f220000000800 */
[----:B------:R-:W-:Y:S01]  /*b2d0*/  ISETP.LE.U32.AND P5, PT, R135, UR5, PT ;  /* 0x0000000587007c0c */ /* 0x000fe2000bfa3070 */
[----:B-1----:R-:W-:Y:S01]  /*b2e0*/  FADD.FTZ R138, R144, R138 ;  /* 0x0000008a908a7221 */ /* 0x002fe20000010000 */
[----:B------:R-:W-:Y:S02]  /*b2f0*/  LOP3.LUT R135, R142, 0xff, RZ, 0xc0, !PT ;  /* 0x000000ff8e877812 */ /* 0x000fe400078ec0ff */
[----:B------:R-:W-:Y:S02]  /*b300*/  F2FP.F16.F32.PACK_AB R141, R144, R141 ;  /* 0x0000008d908d723e */ /* 0x000fe400000000ff */
[----:B------:R-:W-:Y:S03]  /*b310*/  ISETP.LE.U32.AND P4, PT, R135, UR5, PT ;  /* 0x0000000587007c0c */ /* 0x000fe6000bf83070 */
[----:B------:R-:W-:Y:S01]  /*b320*/  MUFU.EX2 R176, R229 ;  /* 0x000000e500b07308 */ /* 0x000fe20000000800 */
[----:B------:R-:W-:Y:S01]  /*b330*/  SHF.R.U32.HI R135, RZ, 0x10, R133 ;  /* 0x00000010ff877819 */ /* 0x000fe20000011685 */
[----:B------:R-:W-:Y:S01]  /*b340*/  FADD.FTZ R136, R145, R136 ;  /* 0x0000008891887221 */ /* 0x000fe20000010000 */
[----:B------:R-:W-:Y:S02]  /*b350*/  SHF.R.U32.HI R133, RZ, 0x10, R142 ;  /* 0x00000010ff857819 */ /* 0x000fe4000001168e */
[----:B------:R-:W-:Y:S02]  /*b360*/  LOP3.LUT R135, R135, 0xff, RZ, 0xc0, !PT ;  /* 0x000000ff87877812 */ /* 0x000fe400078ec0ff */
[----:B------:R-:W-:Y:S03]  /*b370*/  LOP3.LUT R133, R133, 0xff, RZ, 0xc0, !PT ;  /* 0x000000ff85857812 */ /* 0x000fe600078ec0ff */
[----:B------:R-:W-:Y:S01]  /*b380*/  MUFU.EX2 R186, R134 ;  /* 0x0000008600ba7308 */ /* 0x000fe20000000800 */
[----:B------:R-:W-:Y:S02]  /*b390*/  ISETP.LE.U32.AND P6, PT, R135, UR5, PT ;  /* 0x0000000587007c0c */ /* 0x000fe4000bfc3070 */
[----:B------:R-:W-:Y:S02]  /*b3a0*/  ISETP.LE.U32.AND P2, PT, R133, UR5, PT ;  /* 0x0000000585007c0c */ /* 0x000fe4000bf43070 */
[----:B------:R-:W-:Y:S02]  /*b3b0*/  PRMT R133, R2, 0x7632, R133 ;  /* 0x0000763202857816 */ /* 0x000fe40000000085 */
[----:B------:R-:W-:Y:S03]  /*b3c0*/  LOP3.LUT R135, R142, 0xffff, RZ, 0xc0, !PT ;  /* 0x0000ffff8e877812 */ /* 0x000fe600078ec0ff */
[----:B------:R-:W-:Y:S01]  /*b3d0*/  MUFU.EX2 R177, R177 ;  /* 0x000000b100b17308 */ /* 0x000fe20000000800 */
[----:B------:R-:W-:Y:S02]  /*b3e0*/  PRMT R137, R2, 0x5410, R133 ;  /* 0x0000541002897816 */ /* 0x000fe40000000085 */
[----:B------:R-:W-:Y:S02]  /*b3f0*/  SHF.R.U32.HI R135, RZ, 0x8, R135 ;  /* 0x00000008ff877819 */ /* 0x000fe40000011687 */
[----:B------:R-:W-:Y:S02]  /*b400*/  F2FP.F16.F32.PACK_AB R148, R145, R148 ;  /* 0x000000949194723e */ /* 0x000fe400000000ff */
[----:B------:R-:W-:Y:S01]  /*b410*/  LOP3.LUT R135, R135, 0xffff, RZ, 0xc0, !PT ;  /* 0x0000ffff87877812 */ /* 0x000fe200078ec0ff */
[----:B-----5:R-:W-:Y:S02]  /*b420*/  @!P3 HADD2 R152, -R2.H0_H0, -RZ.H0_H0 ;  /* 0xa00000ff0298b230 */ /* 0x020fe40000000900 */
[----:B------:R-:W-:Y:S03]  /*b430*/  @!P0 HADD2 R157, -R133.H0_H0, -RZ.H0_H0 ;  /* 0xa00000ff859d8230 */ /* 0x000fe60000000900 */
[----:B------:R1:W-:Y:S01]  /*b440*/  @!P3 STL.S16 [R1+0x3c], R152 ;  /* 0x00003c980100b387 */ /* 0x0003e20000100600 */
[----:B------:R-:W-:Y:S03]  /*b450*/  PRMT R144, R152, 0x7610, R144 ;  /* 0x0000761098907816 */ /* 0x000fe60000000090 */
[----:B------:R5:W-:Y:S01]  /*b460*/  @!P0 STL.S16 [R1+0x38], R157 ;  /* 0x0000389d01008387 */ /* 0x000be20000100600 */
[----:B------:R-:W-:Y:S02]  /*b470*/  @!P3 PRMT R2, R144, 0x5410, RZ ;  /* 0x000054109002b816 */ /* 0x000fe400000000ff */
[----:B------:R-:W-:Y:S01]  /*b480*/  ISETP.LE.U32.AND P3, PT, R135, UR5, PT ;  /* 0x0000000587007c0c */ /* 0x000fe2000bf63070 */
[----:B------:R4:W5:Y:S01]  /*b490*/  MUFU.EX2 R144, R212 ;  /* 0x000000d400907308 */ /* 0x0009620000000800 */
[----:B------:R-:W-:Y:S01]  /*b4a0*/  PRMT R151, R157, 0x7610, R151 ;  /* 0x000076109d977816 */ /* 0x000fe20000000097 */
[----:B------:R5:W-:Y:S01]  /*b4b0*/  STG.E.U16 desc[UR30][R210.64], R2 ;  /* 0x00000002d2007986 */ /* 0x000be2000c10151e */
[----:B------:R-:W-:Y:S02]  /*b4c0*/  PRMT R135, R0, 0x7632, R135 ;  /* 0x0000763200877816 */ /* 0x000fe40000000087 */
[----:B------:R-:W-:Y:S05]  /*b4d0*/  @!P0 PRMT R133, R151, 0x5410, RZ ;  /* 0x0000541097858816 */ /* 0x000fea00000000ff */
[----:B------:R5:W-:Y:S04]  /*b4e0*/  STG.E.U16 desc[UR30][R210.64+0x2], R133 ;  /* 0x00000285d2007986 */ /* 0x000be8000c10151e */
[----:B-1----:R1:W2:Y:S01]  /*b4f0*/  LDL.S16 R152, [R1+0x4c] ;  /* 0x00004c0001987983 */ /* 0x0022a20000100600 */
[----:B----4-:R-:W-:Y:S01]  /*b500*/  IADD3 R212, P0, R210, UR10, RZ ;  /* 0x0000000ad2d47c10 */ /* 0x010fe2000ff1e0ff */
[----:B-----5:R-:W-:Y:S03]  /*b510*/  IMAD.WIDE.U32 R156, R156, -0x2daee0ad, RZ ;  /* 0xd2511f539c9c7825 */ /* 0x020fe600078e00ff */
[----:B------:R-:W-:Y:S02]  /*b520*/  IADD3.X R213, R211, UR11, RZ, P0, !PT ;  /* 0x0000000bd3d57c10 */ /* 0x000fe400087fe4ff */
[----:B------:R-:W-:Y:S04]  /*b530*/  SHF.R.U32.HI R2, RZ, 0x18, R142 ;  /* 0x00000018ff027819 */ /* 0x000fe8000001168e */
[----:B------:R-:W-:Y:S01]  /*b540*/  ISETP.LE.U32.AND P0, PT, R2, UR5, PT ;  /* 0x0000000502007c0c */ /* 0x000fe2000bf03070 */
[----:B------:R-:W-:Y:S01]  /*b550*/  FADD.FTZ R2, R146, R136 ;  /* 0x0000008892027221 */ /* 0x000fe20000010000 */
[----:B------:R-:W-:Y:S01]  /*b560*/  LOP3.LUT R136, R157, UR14, R140, 0x96, !PT ;  /* 0x0000000e9d887c12 */ /* 0x000fe2000f8e968c */
[----:B------:R-:W-:Y:S02]  /*b570*/  FADD.FTZ R133, R149, R138 ;  /* 0x0000008a95857221 */ /* 0x000fe40000010000 */
[--C-:B------:R-:W-:Y:S01]  /*b580*/  FADD.FTZ R151, R144, R2.reuse ;  /* 0x0000000290977221 */ /* 0x100fe20000010000 */
[----:B------:R-:W-:Y:S02]  /*b590*/  PRMT R2, R141, 0x7610, R2 ;  /* 0x000076108d027816 */ /* 0x000fe40000000002 */
[----:B------:R-:W-:Y:S01]  /*b5a0*/  PRMT R138, R0, 0x5410, R135 ;  /* 0x00005410008a7816 */ /* 0x000fe20000000087 */
[----:B------:R-:W-:Y:S01]  /*b5b0*/  FADD.FTZ R147, R147, R133 ;  /* 0x0000008593937221 */ /* 0x000fe20000010000 */
[----:B------:R-:W-:Y:S02]  /*b5c0*/  F2FP.F16.F32.PACK_AB R133, R144, R146 ;  /* 0x000000929085723e */ /* 0x000fe400000000ff */
[----:B------:R-:W-:Y:S01]  /*b5d0*/  LOP3.LUT R144, R139, 0xff, RZ, 0xc0, !PT ;  /* 0x000000ff8b907812 */ /* 0x000fe200078ec0ff */
[----:B---3--:R-:W-:Y:S05]  /*b5e0*/  @!P6 HADD2 R161, -R0.H0_H0, -RZ.H0_H0 ;  /* 0xa00000ff00a1e230 */ /* 0x008fea0000000900 */
[----:B------:R-:W-:Y:S01]  /*b5f0*/  @!P6 STL.S16 [R1+0x34], R161 ;  /* 0x000034a10100e387 */ /* 0x000fe20000100600 */
[----:B------:R-:W-:Y:S01]  /*b600*/  PRMT R145, R161, 0x7610, R145 ;  /* 0x00007610a1917816 */ /* 0x000fe20000000091 */
[----:B--2---:R-:W-:Y:S03]  /*b610*/  @!P5 HADD2 R160, -R135.H0_H0, -RZ.H0_H0 ;  /* 0xa00000ff87a0d230 */ /* 0x004fe60000000900 */
[----:B------:R-:W-:Y:S02]  /*b620*/  @!P6 PRMT R0, R145, 0x5410, RZ ;  /* 0x000054109100e816 */ /* 0x000fe400000000ff */
[----:B------:R-:W-:Y:S01]  /*b630*/  LOP3.LUT R145, R157, UR14, R140, 0x96, !PT ;  /* 0x0000000e9d917c12 */ /* 0x000fe2000f8e968c */
[----:B------:R-:W-:Y:S01]  /*b640*/  @!P5 STL.S16 [R1+0x30], R160 ;  /* 0x000030a00100d387 */ /* 0x000fe20000100600 */
[----:B------:R-:W-:Y:S02]  /*b650*/  PRMT R150, R160, 0x7610, R150 ;  /* 0x00007610a0967816 */ /* 0x000fe40000000096 */
[----:B------:R-:W-:Y:S01]  /*b660*/  LOP3.LUT R140, R139, 0xffff, RZ, 0xc0, !PT ;  /* 0x0000ffff8b8c7812 */ /* 0x000fe200078ec0ff */
[----:B------:R1:W2:Y:S01]  /*b670*/  LDL.S16 R149, [R1+0x58] ;  /* 0x0000580001957983 */ /* 0x0002a20000100600 */
[----:B------:R-:W-:Y:S03]  /*b680*/  @!P5 PRMT R135, R150, 0x5410, RZ ;  /* 0x000054109687d816 */ /* 0x000fe600000000ff */
[----:B------:R3:W-:Y:S04]  /*b690*/  STG.E.U16 desc[UR30][R212.64], R0 ;  /* 0x00000000d4007986 */ /* 0x0007e8000c10151e */
[----:B------:R4:W-:Y:S01]  /*b6a0*/  STG.E.U16 desc[UR30][R212.64+0x2], R135 ;  /* 0x00000287d4007986 */ /* 0x0009e2000c10151e */
[----:B---3--:R-:W-:Y:S02]  /*b6b0*/  PRMT R0, R141, 0x7632, R0 ;  /* 0x000076328d007816 */ /* 0x008fe40000000000 */
[----:B----4-:R-:W-:Y:S02]  /*b6c0*/  SHF.R.U32.HI R135, RZ, 0x8, R140 ;  /* 0x00000008ff877819 */ /* 0x010fe4000001168c */
[----:B------:R-:W-:Y:S02]  /*b6d0*/  PRMT R140, R2, 0x5410, R0 ;  /* 0x00005410028c7816 */ /* 0x000fe40000000000 */
[----:B------:R-:W-:Y:S02]  /*b6e0*/  PRMT R146, R144, 0x5410, R135 ;  /* 0x0000541090927816 */ /* 0x000fe40000000087 */
[----:B------:R-:W-:Y:S02]  /*b6f0*/  LOP3.LUT R135, R145, 0xffff, RZ, 0xc0, !PT ;  /* 0x0000ffff91877812 */ /* 0x000fe400078ec0ff */
[----:B------:R-:W-:Y:S01]  /*b700*/  PRMT R144, R148, 0x7632, R144 ;  /* 0x0000763294907816 */ /* 0x000fe20000000090 */
[----:B------:R-:W-:Y:S05]  /*b710*/  @!P4 HADD2 R152, -R2.H0_H0, -RZ.H0_H0 ;  /* 0xa00000ff0298c230 */ /* 0x000fea0000000900 */
[----:B------:R3:W-:Y:S01]  /*b720*/  @!P4 STL.S16 [R1+0x4c], R152 ;  /* 0x00004c980100c387 */ /* 0x0007e20000100600 */
[----:B------:R-:W-:Y:S03]  /*b730*/  PRMT R141, R152, 0x7610, R141 ;  /* 0x00007610988d7816 */ /* 0x000fe6000000008d */
[----:B------:R1:W4:Y:S01]  /*b740*/  LDL.S16 R155, [R1+0x48] ;  /* 0x00004800019b7983 */ /* 0x0003220000100600 */
[----:B------:R-:W-:Y:S02]  /*b750*/  @!P4 PRMT R2, R141, 0x5410, RZ ;  /* 0x000054108d02c816 */ /* 0x000fe400000000ff */
[----:B------:R-:W-:Y:S01]  /*b760*/  LOP3.LUT R141, R145, 0xff, RZ, 0xc0, !PT ;  /* 0x000000ff918d7812 */ /* 0x000fe200078ec0ff */
[----:B------:R1:W5:Y:S03]  /*b770*/  LDL.S16 R150, [R1+0x54] ;  /* 0x0000540001967983 */ /* 0x0003660000100600 */
[----:B------:R-:W-:Y:S01]  /*b780*/  ISETP.LE.U32.AND P6, PT, R141, UR5, PT ;  /* 0x000000058d007c0c */ /* 0x000fe2000bfc3070 */
[----:B------:R1:W-:Y:S01]  /*b790*/  STG.E.U16 desc[UR30][R210.64+0x10], R2 ;  /* 0x00001002d2007986 */ /* 0x0003e2000c10151e */
[----:B---3--:R-:W3:Y:S01]  /*b7a0*/  MUFU.EX2 R152, R214 ;  /* 0x000000d600987308 */ /* 0x008ee20000000800 */
[C---:B-1----:R-:W-:Y:S02]  /*b7b0*/  LOP3.LUT R2, R142.reuse, 0xffff, RZ, 0xc0, !PT ;  /* 0x0000ffff8e027812 */ /* 0x042fe400078ec0ff */
[----:B------:R-:W-:Y:S02]  /*b7c0*/  LOP3.LUT R143, R142, 0xff, RZ, 0xc0, !PT ;  /* 0x000000ff8e8f7812 */ /* 0x000fe400078ec0ff */
[----:B------:R-:W-:Y:S02]  /*b7d0*/  SHF.R.U32.HI R141, RZ, 0x8, R2 ;  /* 0x00000008ff8d7819 */ /* 0x000fe40000011602 */
[----:B------:R-:W-:Y:S02]  /*b7e0*/  SHF.R.U32.HI R2, RZ, 0x8, R135 ;  /* 0x00000008ff027819 */ /* 0x000fe40000011687 */
[----:B------:R-:W-:Y:S02]  /*b7f0*/  SHF.R.U32.HI R135, RZ, 0x18, R145 ;  /* 0x00000018ff877819 */ /* 0x000fe40000011691 */
[----:B------:R-:W-:Y:S02]  /*b800*/  LOP3.LUT R2, R2, 0xffff, RZ, 0xc0, !PT ;  /* 0x0000ffff02027812 */ /* 0x000fe400078ec0ff */
[----:B------:R-:W-:Y:S02]  /*b810*/  ISETP.LE.U32.AND P4, PT, R135, UR5, PT ;  /* 0x0000000587007c0c */ /* 0x000fe4000bf83070 */
[----:B------:R-:W-:Y:S02]  /*b820*/  PRMT R135, R148, 0x7610, R135 ;  /* 0x0000761094877816 */ /* 0x000fe40000000087 */
[----:B------:R-:W-:Y:S01]  /*b830*/  PRMT R143, R143, 0x5410, R141 ;  /* 0x000054108f8f7816 */ /* 0x000fe2000000008d */
[----:B------:R-:W-:Y:S01]  /*b840*/  MUFU.EX2 R148, R217 ;  /* 0x000000d900947308 */ /* 0x000fe20000000800 */
[----:B------:R-:W-:Y:S02]  /*b850*/  ISETP.LE.U32.AND P5, PT, R2, UR5, PT ;  /* 0x0000000502007c0c */ /* 0x000fe4000bfa3070 */
[--C-:B------:R-:W-:Y:S02]  /*b860*/  SHF.R.U32.HI R141, RZ, 0x10, R142.reuse ;  /* 0x00000010ff8d7819 */ /* 0x100fe4000001168e */
[--C-:B------:R-:W-:Y:S02]  /*b870*/  SHF.R.U32.HI R2, RZ, 0x10, R139.reuse ;  /* 0x00000010ff027819 */ /* 0x100fe4000001168b */
[----:B------:R-:W-:Y:S02]  /*b880*/  SHF.R.U32.HI R142, RZ, 0x18, R142 ;  /* 0x00000018ff8e7819 */ /* 0x000fe4000001168e */
[----:B------:R-:W-:Y:S02]  /*b890*/  LOP3.LUT R141, R141, 0xff, RZ, 0xc0, !PT ;  /* 0x000000ff8d8d7812 */ /* 0x000fe400078ec0ff */
[----:B------:R-:W-:Y:S02]  /*b8a0*/  SHF.R.U32.HI R139, RZ, 0x18, R139 ;  /* 0x00000018ff8b7819 */ /* 0x000fe4000001168b */
[----:B------:R-:W-:Y:S02]  /*b8b0*/  LOP3.LUT R2, R2, 0xff, RZ, 0xc0, !PT ;  /* 0x000000ff02027812 */ /* 0x000fe400078ec0ff */
[----:B------:R-:W-:Y:S02]  /*b8c0*/  PRMT R142, R141, 0x5410, R142 ;  /* 0x000054108d8e7816 */ /* 0x000fe4000000008e */
[----:B------:R-:W-:Y:S02]  /*b8d0*/  PRMT R141, R2, 0x5410, R139 ;  /* 0x00005410028d7816 */ /* 0x000fe4000000008b */
[----:B------:R-:W-:Y:S02]  /*b8e0*/  LOP3.LUT R2, R156, 0xff, RZ, 0xc0, !PT ;  /* 0x000000ff9c027812 */ /* 0x000fe400078ec0ff */
[----:B------:R-:W-:Y:S04]  /*b8f0*/  SHF.R.U32.HI R145, RZ, 0x10, R145 ;  /* 0x00000010ff917819 */ /* 0x000fe80000011691 */
[----:B------:R-:W-:Y:S01]  /*b900*/  LOP3.LUT R145, R145, 0xff, RZ, 0xc0, !PT ;  /* 0x000000ff91917812 */ /* 0x000fe200078ec0ff */
[----:B--2---:R-:W-:Y:S05]  /*b910*/  @!P3 HADD2 R149, -R0.H0_H0, -RZ.H0_H0 ;  /* 0xa00000ff0095b230 */ /* 0x004fea0000000900 */
[----:B------:R1:W-:Y:S01]  /*b920*/  @!P3 STL.S16 [R1+0x58], R149 ;  /* 0x000058950100b387 */ /* 0x0003e20000100600 */
[----:B------:R-:W-:Y:S04]  /*b930*/  PRMT R158, R149, 0x7610, R158 ;  /* 0x00007610959e7816 */ /* 0x000fe8000000009e */
[----:B------:R-:W-:Y:S02]  /*b940*/  @!P3 PRMT R0, R158, 0x5410, RZ ;  /* 0x000054109e00b816 */ /* 0x000fe400000000ff */
[----:B------:R-:W-:Y:S01]  /*b950*/  ISETP.LE.U32.AND P3, PT, R2, UR5, PT ;  /* 0x0000000502007c0c */ /* 0x000fe2000bf63070 */
[--C-:B---3--:R-:W-:Y:S02]  /*b960*/  FADD.FTZ R2, R152, R147.reuse ;  /* 0x0000009398027221 */ /* 0x108fe40000010000 */
[----:B------:R2:W-:Y:S01]  /*b970*/  STG.E.U16 desc[UR30][R210.64+0x12], R0 ;  /* 0x00001200d2007986 */ /* 0x0005e2000c10151e */
[----:B-1----:R-:W1:Y:S01]  /*b980*/  MUFU.EX2 R149, R215 ;  /* 0x000000d700957308 */ /* 0x002e620000000800 */
[----:B--2---:R-:W-:Y:S04]  /*b990*/  SHF.R.U32.HI R0, RZ, 0x10, R156 ;  /* 0x00000010ff007819 */ /* 0x004fe8000001169c */
[----:B------:R-:W-:Y:S01]  /*b9a0*/  LOP3.LUT R139, R0, 0xff, RZ, 0xc0, !PT ;  /* 0x000000ff008b7812 */ /* 0x000fe200078ec0ff */
[----:B-1----:R-:W-:Y:S01]  /*b9b0*/  FADD.FTZ R158, R149, R2 ;  /* 0x00000002959e7221 */ /* 0x002fe20000010000 */
[C---:B------:R-:W-:Y:S02]  /*b9c0*/  LOP3.LUT R2, R136.reuse, 0xffff, RZ, 0xc0, !PT ;  /* 0x0000ffff88027812 */ /* 0x040fe400078ec0ff */
[----:B------:R-:W-:Y:S02]  /*b9d0*/  PRMT R0, R135, 0x5410, R144 ;  /* 0x0000541087007816 */ /* 0x000fe40000000090 */
[----:B------:R-:W-:Y:S02]  /*b9e0*/  SHF.R.U32.HI R2, RZ, 0x8, R2 ;  /* 0x00000008ff027819 */ /* 0x000fe40000011602 */
[----:B------:R-:W-:Y:S02]  /*b9f0*/  F2FP.F16.F32.PACK_AB R152, R149, R152 ;  /* 0x000000989598723e */ /* 0x000fe400000000ff */
[----:B------:R-:W1:Y:S10]  /*ba00*/  MUFU.EX2 R149, R216 ;  /* 0x000000d800957308 */ /* 0x000e740000000800 */
[----:B------:R-:W-:Y:S01]  /*ba10*/  MUFU.EX2 R216, R239 ;  /* 0x000000ef00d87308 */ /* 0x000fe20000000800 */
[----:B----4-:R-:W-:Y:S02]  /*ba20*/  @!P2 HADD2 R155, -R135.H0_H0, -RZ.H0_H0 ;  /* 0xa00000ff879ba230 */ /* 0x010fe40000000900 */
[----:B-----5:R-:W-:Y:S03]  /*ba30*/  @!P0 HADD2 R150, -R144.H0_H0, -RZ.H0_H0 ;  /* 0xa00000ff90968230 */ /* 0x020fe60000000900 */
[----:B------:R2:W-:Y:S01]  /*ba40*/  @!P2 STL.S16 [R1+0x48], R155 ;  /* 0x0000489b0100a387 */ /* 0x0005e20000100600 */
[----:B------:R-:W-:Y:S03]  /*ba50*/  PRMT R147, R155, 0x7610, R147 ;  /* 0x000076109b937816 */ /* 0x000fe60000000093 */
[----:B------:R3:W-:Y:S01]  /*ba60*/  @!P0 STL.S16 [R1+0x54], R150 ;  /* 0x0000549601008387 */ /* 0x0007e20000100600 */
[----:B------:R-:W-:Y:S02]  /*ba70*/  @!P2 PRMT R135, R147, 0x5410, RZ ;  /* 0x000054109387a816 */ /* 0x000fe400000000ff */
[----:B------:R-:W-:Y:S01]  /*ba80*/  ISETP.LE.U32.AND P2, PT, R139, UR5, PT ;  /* 0x000000058b007c0c */ /* 0x000fe2000bf43070 */
[----:B------:R4:W5:Y:S01]  /*ba90*/  LDL.S16 R160, [R1+0x60] ;  /* 0x0000600001a07983 */ /* 0x0009620000100600 */
[----:B------:R-:W-:Y:S02]  /*baa0*/  LOP3.LUT R139, R136, 0xff, RZ, 0xc0, !PT ;  /* 0x000000ff888b7812 */ /* 0x000fe400078ec0ff */
[----:B------:R-:W-:Y:S01]  /*bab0*/  PRMT R159, R150, 0x7610, R159 ;  /* 0x00007610969f7816 */ /* 0x000fe2000000009f */
[----:B------:R4:W-:Y:S03]  /*bac0*/  STG.E.U16 desc[UR30][R212.64+0x10], R135 ;  /* 0x00001087d4007986 */ /* 0x0009e6000c10151e */
[----:B------:R-:W-:Y:S02]  /*bad0*/  @!P0 PRMT R144, R159, 0x5410, RZ ;  /* 0x000054109f908816 */ /* 0x000fe400000000ff */
[----:B------:R1:W5:Y:S01]  /*bae0*/  LDL.S16 R159, [R1+0x1c] ;  /* 0x00001c00019f7983 */ /* 0x0003620000100600 */
[----:B------:R-:W-:Y:S03]  /*baf0*/  ISETP.LE.U32.AND P0, PT, R145, UR5, PT ;  /* 0x0000000591007c0c */ /* 0x000fe6000bf03070 */
[----:B------:R-:W-:Y:S01]  /*bb00*/  STG.E.U16 desc[UR30][R212.64+0x12], R144 ;  /* 0x00001290d4007986 */ /* 0x000fe2000c10151e */
[----:B--2---:R-:W-:Y:S01]  /*bb10*/  IMAD.MOV.U32 R155, RZ, RZ, 0x7054 ;  /* 0x00007054ff9b7424 */ /* 0x004fe200078e00ff */
[----:B---3--:R-:W-:Y:S02]  /*bb20*/  PRMT R150, R139, 0x5410, R2 ;  /* 0x000054108b967816 */ /* 0x008fe40000000002 */
[--C-:B------:R-:W-:Y:S02]  /*bb30*/  SHF.R.U32.HI R2, RZ, 0x10, R136.reuse ;  /* 0x00000010ff027819 */ /* 0x100fe40000011688 */
[----:B------:R-:W-:Y:S02]  /*bb40*/  PRMT R169, R169, R155, UR5 ;  /* 0x00000005a9a97e16 */ /* 0x000fe4000800009b */
[----:B------:R-:W-:Y:S02]  /*bb50*/  SHF.R.U32.HI R139, RZ, 0x18, R136 ;  /* 0x00000018ff8b7819 */ /* 0x000fe40000011688 */
[----:B------:R-:W-:Y:S02]  /*bb60*/  LOP3.LUT R2, R2, 0xff, RZ, 0xc0, !PT ;  /* 0x000000ff02027812 */ /* 0x000fe400078ec0ff */
[--C-:B------:R-:W-:Y:S02]  /*bb70*/  HSET2.LE.AND R136, R146, R169.reuse, PT ;  /* 0x000000a992887233 */ /* 0x100fe40003803000 */
[----:B------:R-:W-:Y:S02]  /*bb80*/  PRMT R147, R2, 0x5410, R139 ;  /* 0x0000541002937816 */ /* 0x000fe4000000008b */
[C---:B------:R-:W-:Y:S02]  /*bb90*/  LOP3.LUT R2, R156.reuse, 0xffff, RZ, 0xc0, !PT ;  /* 0x0000ffff9c027812 */ /* 0x040fe400078ec0ff */
[----:B------:R-:W-:Y:S02]  /*bba0*/  LOP3.LUT R139, R156, 0xff, RZ, 0xc0, !PT ;  /* 0x000000ff9c8b7812 */ /* 0x000fe400078ec0ff */
[----:B------:R-:W-:Y:S02]  /*bbb0*/  SHF.R.U32.HI R2, RZ, 0x8, R2 ;  /* 0x00000008ff027819 */ /* 0x000fe40000011602 */
[----:B------:R-:W-:Y:S02]  /*bbc0*/  LOP3.LUT R136, R136, R137, RZ, 0xc0, !PT ;  /* 0x0000008988887212 */ /* 0x000fe400078ec0ff */
[--C-:B------:R-:W-:Y:S02]  /*bbd0*/  HSET2.LE.AND R137, R141, R169.reuse, PT ;  /* 0x000000a98d897233 */ /* 0x100fe40003803000 */
[----:B------:R-:W-:Y:S02]  /*bbe0*/  PRMT R146, R139, 0x5410, R2 ;  /* 0x000054108b927816 */ /* 0x000fe40000000002 */
[--C-:B------:R-:W-:Y:S02]  /*bbf0*/  SHF.R.U32.HI R2, RZ, 0x10, R156.reuse ;  /* 0x00000010ff027819 */ /* 0x100fe4000001169c */
[----:B------:R-:W-:Y:S02]  /*bc00*/  LOP3.LUT R137, R137, R138, RZ, 0xc0, !PT ;  /* 0x0000008a89897212 */ /* 0x000fe400078ec0ff */
[--C-:B------:R-:W-:Y:S02]  /*bc10*/  HSET2.LE.AND R138, R143, R169.reuse, PT ;  /* 0x000000a98f8a7233 */ /* 0x100fe40003803000 */
[----:B------:R-:W-:Y:S02]  /*bc20*/  SHF.R.U32.HI R141, RZ, 0x18, R156 ;  /* 0x00000018ff8d7819 */ /* 0x000fe4000001169c */
[----:B------:R-:W-:Y:S02]  /*bc30*/  LOP3.LUT R2, R2, 0xff, RZ, 0xc0, !PT ;  /* 0x000000ff02027812 */ /* 0x000fe400078ec0ff */
[--C-:B------:R-:W-:Y:S02]  /*bc40*/  HSET2.LE.AND R139, R142, R169.reuse, PT ;  /* 0x000000a98e8b7233 */ /* 0x100fe40003803000 */
[----:B------:R-:W-:Y:S02]  /*bc50*/  PRMT R155, R2, 0x5410, R141 ;  /* 0x00005410029b7816 */ /* 0x000fe4000000008d */
[----:B------:R-:W-:Y:S02]  /*bc60*/  LOP3.LUT R138, R138, R140, RZ, 0xc0, !PT ;  /* 0x0000008c8a8a7212 */ /* 0x000fe400078ec0ff */
[----:B------:R-:W2:Y:S01]  /*bc70*/  LDSM.16.MT88.4 R140, [R179+0x18000] ;  /* 0x01800000b38c783b */ /* 0x000ea20000004200 */
[----:B------:R-:W-:Y:S01]  /*bc80*/  LOP3.LUT R139, R139, R0, RZ, 0xc0, !PT ;  /* 0x000000008b8b7212 */ /* 0x000fe200078ec0ff */
[----:B------:R-:W-:Y:S01]  /*bc90*/  FADD.FTZ R0, R148, R151 ;  /* 0x0000009794007221 */ /* 0x000fe20000010000 */
[----:B------:R-:W-:Y:S01]  /*bca0*/  PRMT R2, R153, 0x7610, R2 ;  /* 0x0000761099027816 */ /* 0x000fe20000000002 */
[----:B------:R-:W3:Y:S01]  /*bcb0*/  MUFU.EX2 R151, R218 ;  /* 0x000000da00977308 */ /* 0x000ee20000000800 */
[C---:B-1----:R-:W-:Y:S01]  /*bcc0*/  F2FP.F16.F32.PACK_AB R148, R149.reuse, R148 ;  /* 0x000000949594723e */ /* 0x042fe200000000ff */
[----:B------:R-:W-:Y:S01]  /*bcd0*/  FADD.FTZ R149, R149, R0 ;  /* 0x0000000095957221 */ /* 0x000fe20000010000 */
[----:B------:R-:W-:Y:S02]  /*bce0*/  LOP3.LUT R0, R156, 0xffff, RZ, 0xc0, !PT ;  /* 0x0000ffff9c007812 */ /* 0x000fe400078ec0ff */
[----:B----4-:R-:W-:Y:S02]  /*bcf0*/  PRMT R135, R133, 0x7632, R135 ;  /* 0x0000763285877816 */ /* 0x010fe40000000087 */
[----:B------:R-:W-:Y:S02]  /*bd00*/  PRMT R154, R148, 0x7632, R154 ;  /* 0x00007632949a7816 */ /* 0x000fe4000000009a */
[----:B------:R-:W-:Y:S01]  /*bd10*/  SHF.R.U32.HI R156, RZ, 0x18, R156 ;  /* 0x00000018ff9c7819 */ /* 0x000fe2000001169c */
        /* <DEDUP_REMOVED lines=15> */
[----:B-----5:R-:W-:Y:S05]  /*be10*/  @!P6 HADD2 R160, -R2.H0_H0, -RZ.H0_H0 ;  /* 0xa00000ff02a0e230 */ /* 0x020fea0000000900 */
[----:B------:R-:W-:Y:S01]  /*be20*/  @!P6 STL.S16 [R1+0x60], R160 ;  /* 0x000060a00100e387 */ /* 0x000fe20000100600 */
[----:B------:R-:W-:Y:S03]  /*be30*/  PRMT R145, R160, 0x7610, R145 ;  /* 0x00007610a0917816 */ /* 0x000fe60000000091 */
        /* <DEDUP_REMOVED lines=19> */
[----:B----4-:R-:W-:Y:S01]  /*bf70*/  @!P0 HADD2 R163, -R133.H0_H0, -RZ.H0_H0 ;  /* 0xa00000ff85a38230 */ /* 0x010fe20000000900 */
        /* <DEDUP_REMOVED lines=15> */
[----:B------:R-:W-:Y:S04]  /*c070*/  PRMT R0, R153, 0x7632, R0 ;  /* 0x0000763299007816 */ /* 0x000fe80000000000 */
[----:B------:R-:W-:Y:S01]  /*c080*/  LOP3.LUT R136, R140, 0xffff, RZ, 0xc0, !PT ;  /* 0x0000ffff8c887812 */ /* 0x000fe200078ec0ff */
[----:B------:R-:W-:Y:S01]  /*c090*/  @!P5 HADD2 R159, -R0.H0_H0, -RZ.H0_H0 ;  /* 0xa00000ff009fd230 */ /* 0x000fe20000000900 */
[----:B------:R-:W1:Y:S01]  /*c0a0*/  LDSM.16.MT88.4 R140, [R179+0x18800] ;  /* 0x01880000b38c783b */ /* 0x000e620000004200 */
[--C-:B------:R-:W-:Y:S02]  /*c0b0*/  HSET2.LE.AND R137, R147, R169.reuse, PT ;  /* 0x000000a993897233 */ /* 0x100fe40003803000 */
[----:B------:R-:W-:Y:S02]  /*c0c0*/  PRMT R138, R2, 0x5410, R0 ;  /* 0x00005410028a7816 */ /* 0x000fe40000000000 */
[----:B------:R-:W-:Y:S02]  /*c0d0*/  PRMT R139, R159, 0x7610, R139 ;  /* 0x000076109f8b7816 */ /* 0x000fe4000000008b */
[----:B------:R-:W-:Y:S01]  /*c0e0*/  @!P6 PRMT R2, R145, 0x5410, RZ ;  /* 0x000054109102e816 */ /* 0x000fe200000000ff */
[----:B------:R4:W-:Y:S01]  /*c0f0*/  @!P5 STL.S16 [R1+0x1c], R159 ;  /* 0x00001c9f0100d387 */ /* 0x0009e20000100600 */
[----:B------:R-:W-:Y:S02]  /*c100*/  ISETP.LE.U32.AND P6, PT, R136, UR5, PT ;  /* 0x0000000588007c0c */ /* 0x000fe4000bfc3070 */
[----:B------:R-:W-:Y:S01]  /*c110*/  @!P5 PRMT R0, R139, 0x5410, RZ ;  /* 0x000054108b00d816 */ /* 0x000fe200000000ff */
[----:B------:R2:W5:Y:S01]  /*c120*/  LDL.S16 R161, [R1+0x24] ;  /* 0x0000240001a17983 */ /* 0x0005620000100600 */
[----:B------:R-:W-:Y:S02]  /*c130*/  PRMT R153, R152, 0x7632, R153 ;  /* 0x0000763298997816 */ /* 0x000fe40000000099 */
[--C-:B------:R-:W-:Y:S01]  /*c140*/  HSET2.LE.AND R136, R150, R169.reuse, PT ;  /* 0x000000a996887233 */ /* 0x100fe20003803000 */
[----:B------:R2:W2:Y:S01]  /*c150*/  LDL.S16 R160, [R1+0x20] ;  /* 0x0000200001a07983 */ /* 0x0004a20000100600 */
[----:B------:R-:W3:Y:S01]  /*c160*/  MUFU.EX2 R150, R219 ;  /* 0x000000db00967308 */ /* 0x000ee20000000800 */
[--C-:B------:R-:W-:Y:S02]  /*c170*/  HSET2.LE.AND R139, R155, R169.reuse, PT ;  /* 0x000000a99b8b7233 */ /* 0x100fe40003803000 */
[----:B------:R3:W-:Y:S01]  /*c180*/  STG.E.U16 desc[UR30][R210.64+0x20], R2 ;  /* 0x00002002d2007986 */ /* 0x0007e2000c10151e */
[----:B------:R-:W-:Y:S02]  /*c190*/  LOP3.LUT R136, R136, R138, RZ, 0xc0, !PT ;  /* 0x0000008a88887212 */ /* 0x000fe400078ec0ff */
[--C-:B------:R-:W-:Y:S01]  /*c1a0*/  HSET2.LE.AND R138, R146, R169.reuse, PT ;  /* 0x000000a9928a7233 */ /* 0x100fe20003803000 */
[----:B------:R1:W-:Y:S01]  /*c1b0*/  STG.E.U16 desc[UR30][R210.64+0x22], R0 ;  /* 0x00002200d2007986 */ /* 0x0003e2000c10151e */
[----:B------:R-:W-:Y:S03]  /*c1c0*/  ISETP.LE.U32.AND P5, PT, R156, UR5, PT ;  /* 0x000000059c007c0c */ /* 0x000fe6000bfa3070 */
[----:B------:R-:W1:Y:S08]  /*c1d0*/  LDSM.16.MT88.4 R144, [R180+0x18800] ;  /* 0x01880000b490783b */ /* 0x000e700000004200 */
[----:B----4-:R4:W4:Y:S04]  /*c1e0*/  LDL.S16 R159, [R1+0x28] ;  /* 0x00002800019f7983 */ /* 0x0109280000100600 */
[----:B------:R1:W-:Y:S01]  /*c1f0*/  @!P0 STL.S16 [R1+0x2c], R163 ;  /* 0x00002ca301008387 */ /* 0x0003e20000100600 */
[----:B---3--:R-:W-:Y:S04]  /*c200*/  PRMT R2, R133, 0x5410, R135 ;  /* 0x0000541085027816 */ /* 0x008fe80000000087 */
[----:B------:R-:W-:Y:S02]  /*c210*/  LOP3.LUT R137, R137, R2, RZ, 0xc0, !PT ;  /* 0x0000000289897212 */ /* 0x000fe400078ec0ff */
[----:B------:R-:W-:Y:S01]  /*c220*/  PRMT R2, R148, 0x7610, R2 ;  /* 0x0000761094027816 */ /* 0x000fe20000000002 */
[--C-:B------:R-:W-:Y:S01]  /*c230*/  FADD.FTZ R148, R151, R158.reuse ;  /* 0x0000009e97947221 */ /* 0x100fe20000010000 */
[----:B-1----:R-:W-:Y:S02]  /*c240*/  PRMT R0, R152, 0x5410, R153 ;  /* 0x0000541098007816 */ /* 0x002fe40000000099 */
[----:B------:R-:W-:Y:S01]  /*c250*/  PRMT R158, R163, 0x7610, R158 ;  /* 0x00007610a39e7816 */ /* 0x000fe2000000009e */
[----:B------:R-:W-:Y:S01]  /*c260*/  FADD.FTZ R155, R150, R148 ;  /* 0x00000094969b7221 */ /* 0x000fe20000010000 */
[----:B------:R-:W-:Y:S02]  /*c270*/  PRMT R148, R2, 0x5410, R154 ;  /* 0x0000541002947816 */ /* 0x000fe4000000009a */
[----:B------:R-:W-:Y:S02]  /*c280*/  LOP3.LUT R138, R138, R0, RZ, 0xc0, !PT ;  /* 0x000000008a8a7212 */ /* 0x000fe400078ec0ff */
[----:B------:R-:W-:Y:S02]  /*c290*/  LOP3.LUT R139, R139, R148, RZ, 0xc0, !PT ;  /* 0x000000948b8b7212 */ /* 0x000fe400078ec0ff */
[----:B------:R-:W-:Y:S01]  /*c2a0*/  F2FP.F16.F32.PACK_AB R0, R150, R151 ;  /* 0x000000979600723e */ /* 0x000fe200000000ff */
[----:B------:R-:W-:Y:S01]  /*c2b0*/  MUFU.EX2 R163, R225 ;  /* 0x000000e100a37308 */ /* 0x000fe20000000800 */
[----:B------:R-:W-:Y:S03]  /*c2c0*/  @!P0 PRMT R133, R158, 0x5410, RZ ;  /* 0x000054109e858816 */ /* 0x000fe600000000ff */
[C---:B------:R-:W-:Y:S02]  /*c2d0*/  HMMA.16816.F32 R4, R136.reuse, R140, R4 ;  /* 0x0000008c8804723c */ /* 0x040fe40000001804 */
[----:B------:R1:W-:Y:S04]  /*c2e0*/  STG.E.U16 desc[UR30][R212.64+0x20], R133 ;  /* 0x00002085d4007986 */ /* 0x0003e8000c10151e */
[----:B------:R-:W3:Y:S01]  /*c2f0*/  MUFU.EX2 R151, R220 ;  /* 0x000000dc00977308 */ /* 0x000ee20000000800 */
[C---:B------:R-:W-:Y:S01]  /*c300*/  HMMA.16816.F32 R8, R136.reuse, R142, R8 ;  /* 0x0000008e8808723c */ /* 0x040fe20000001808 */
[----:B------:R-:W1:Y:S05]  /*c310*/  LDSM.16.MT88.4 R140, [R182+0x18800] ;  /* 0x01880000b68c783b */ /* 0x000e6a0000004200 */
[C---:B------:R-:W-:Y:S03]  /*c320*/  HMMA.16816.F32 R12, R136.reuse, R144, R12 ;  /* 0x00000090880c723c */ /* 0x040fe6000000180c */
[----:B------:R-:W1:Y:S03]  /*c330*/  MUFU.EX2 R150, R221 ;  /* 0x000000dd00967308 */ /* 0x000e660000000800 */
[C---:B------:R-:W-:Y:S01]  /*c340*/  HMMA.16816.F32 R16, R136.reuse, R146, R16 ;  /* 0x000000928810723c */ /* 0x040fe20000001810 */
[----:B------:R-:W-:Y:S04]  /*c350*/  LDSM.16.MT88.4 R144, [R179+0x1a800] ;  /* 0x01a80000b390783b */ /* 0x000fe80000004200 */
[----:B---3--:R-:W-:Y:S01]  /*c360*/  FADD.FTZ R148, R151, R149 ;  /* 0x0000009597947221 */ /* 0x008fe20000010000 */
[----:B-1----:R-:W-:Y:S05]  /*c370*/  LOP3.LUT R133, R245, UR28, RZ, 0x3c, !PT ;  /* 0x0000001cf5857c12 */ /* 0x002fea000f8e3cff */
[C---:B------:R-:W-:Y:S01]  /*c380*/  FADD.FTZ R162, R150.reuse, R148 ;  /* 0x0000009496a27221 */ /* 0x040fe20000010000 */
[----:B------:R-:W-:Y:S02]  /*c390*/  F2FP.F16.F32.PACK_AB R167, R150, R151 ;  /* 0x0000009796a7723e */ /* 0x000fe400000000ff */
[----:B------:R-:W1:Y:S01]  /*c3a0*/  LDSM.16.MT88.4 R148, [R181+0x18800] ;  /* 0x01880000b594783b */ /* 0x000e620000004200 */
[C---:B------:R-:W-:Y:S06]  /*c3b0*/  HMMA.16816.F32 R20, R136.reuse, R140, R20 ;  /* 0x0000008c8814723c */ /* 0x040fec0000001814 */
[C---:B------:R-:W-:Y:S01]  /*c3c0*/  HMMA.16816.F32 R24, R136.reuse, R142, R24 ;  /* 0x0000008e8818723c */ /* 0x040fe20000001818 */
[----:B------:R-:W3:Y:S05]  /*c3d0*/  LDSM.16.MT88.4 R140, [R180+0x1a800] ;  /* 0x01a80000b48c783b */ /* 0x000eea0000004200 */
[C---:B-1----:R-:W-:Y:S06]  /*c3e0*/  HMMA.16816.F32 R28, R136.reuse, R148, R28 ;  /* 0x00000094881c723c */ /* 0x042fec000000181c */
[C---:B------:R-:W-:Y:S06]  /*c3f0*/  HMMA.16816.F32 R32, R136.reuse, R150, R32 ;  /* 0x000000968820723c */ /* 0x040fec0000001820 */
[C---:B------:R-:W-:Y:S06]  /*c400*/  HMMA.16816.F32 R36, R136.reuse, R144, R36 ;  /* 0x000000908824723c */ /* 0x040fec0000001824 */
[C---:B------:R-:W-:Y:S01]  /*c410*/  HMMA.16816.F32 R40, R136.reuse, R146, R40 ;  /* 0x000000928828723c */ /* 0x040fe20000001828 */
[----:B------:R-:W-:Y:S05]  /*c420*/  LDSM.16.MT88.4 R144, [R181+0x1a800] ;  /* 0x01a80000b590783b */ /* 0x000fea0000004200 */
[C---:B---3--:R-:W-:Y:S06]  /*c430*/  HMMA.16816.F32 R44, R136.reuse, R140, R44 ;  /* 0x0000008c882c723c */ /* 0x048fec000000182c */
[C---:B------:R-:W-:Y:S01]  /*c440*/  HMMA.16816.F32 R48, R136.reuse, R142, R48 ;  /* 0x0000008e8830723c */ /* 0x040fe20000001830 */
[----:B------:R-:W-:Y:S04]  /*c450*/  LDSM.16.MT88.4 R140, [R179+0x1c800] ;  /* 0x01c80000b38c783b */ /* 0x000fe80000004200 */
[----:B-----5:R-:W-:Y:S02]  /*c460*/  @!P3 HADD2 R161, -R152.H0_H0, -RZ.H0_H0 ;  /* 0xa00000ff98a1b230 */ /* 0x020fe40000000900 */
[----:B--2---:R-:W-:Y:S04]  /*c470*/  @!P6 HADD2 R160, -R153.H0_H0, -RZ.H0_H0 ;  /* 0xa00000ff99a0e230 */ /* 0x004fe80000000900 */
[----:B------:R-:W-:Y:S04]  /*c480*/  PRMT R156, R161, 0x7610, R156 ;  /* 0x00007610a19c7816 */ /* 0x000fe8000000009c */
[----:B------:R-:W-:Y:S01]  /*c490*/  @!P3 PRMT R152, R156, 0x5410, RZ ;  /* 0x000054109c98b816 */ /* 0x000fe200000000ff */
[----:B----4-:R-:W-:Y:S05]  /*c4a0*/  @!P4 HADD2 R159, -R135.H0_H0, -RZ.H0_H0 ;  /* 0xa00000ff879fc230 */ /* 0x010fea0000000900 */
[----:B------:R1:W-:Y:S01]  /*c4b0*/  @!P4 STL.S16 [R1+0x28], R159 ;  /* 0x0000289f0100c387 */ /* 0x0003e20000100600 */
[----:B------:R-:W-:Y:S03]  /*c4c0*/  PRMT R157, R159, 0x7610, R157 ;  /* 0x000076109f9d7816 */ /* 0x000fe6000000009d */
[----:B------:R-:W-:Y:S01]  /*c4d0*/  @!P3 STL.S16 [R1+0x24], R161 ;  /* 0x000024a10100b387 */ /* 0x000fe20000100600 */
[----:B------:R-:W-:Y:S03]  /*c4e0*/  @!P4 PRMT R135, R157, 0x5410, RZ ;  /* 0x000054109d87c816 */ /* 0x000fe600000000ff */
[----:B------:R-:W-:Y:S04]  /*c4f0*/  @!P6 STL.S16 [R1+0x20], R160 ;  /* 0x000020a00100e387 */ /* 0x000fe80000100600 */
[----:B------:R2:W3:Y:S04]  /*c500*/  LDL.S16 R168, [R1+0x5c] ;  /* 0x00005c0001a87983 */ /* 0x0004e80000100600 */
[----:B------:R2:W4:Y:S04]  /*c510*/  LDL.S16 R166, [R1+0x50] ;  /* 0x0000500001a67983 */ /* 0x0005280000100600 */
[----:B------:R2:W5:Y:S04]  /*c520*/  LDL.S16 R165, [R1+0x44] ;  /* 0x0000440001a57983 */ /* 0x0005680000100600 */
[----:B------:R2:W-:Y:S01]  /*c530*/  STG.E.U16 desc[UR30][R212.64+0x22], R135 ;  /* 0x00002287d4007986 */ /* 0x0005e2000c10151e */
[----:B-1----:R-:W-:Y:S03]  /*c540*/  IMAD.WIDE.U32 R158, R133, -0x326172a9, RZ ;  /* 0xcd9e8d57859e7825 */ /* 0x002fe600078e00ff */
[----:B------:R1:W-:Y:S02]  /*c550*/  STG.E.U16 desc[UR30][R210.64+0x30], R152 ;  /* 0x00003098d2007986 */ /* 0x0003e4000c10151e */
[----:B------:R-:W-:Y:S02]  /*c560*/  LOP3.LUT R133, R159, UR26, R164, 0x96, !PT ;  /* 0x0000001a9f857c12 */ /* 0x000fe4000f8e96a4 */
[----:B------:R-:W-:Y:S03]  /*c570*/  LOP3.LUT R158, R233, UR25, R158, 0x96, !PT ;  /* 0x00000019e99e7c12 */ /* 0x000fe6000f8e969e */
[----:B------:R-:W-:Y:S04]  /*c580*/  IMAD.WIDE.U32 R148, R133, -0x2daee0ad, RZ ;  /* 0xd2511f5385947825 */ /* 0x000fe800078e00ff */
[----:B------:R-:W-:Y:S01]  /*c590*/  IMAD.WIDE.U32 R158, R158, -0x2daee0ad, RZ ;  /* 0xd2511f539e9e7825 */ /* 0x000fe200078e00ff */
[----:B------:R-:W-:Y:S04]  /*c5a0*/  LOP3.LUT R156, R149, UR24, R242, 0x96, !PT ;  /* 0x00000018959c7c12 */ /* 0x000fe8000f8e96f2 */
[----:B------:R-:W-:Y:S01]  /*c5b0*/  LOP3.LUT R159, R159, UR9, R148, 0x96, !PT ;  /* 0x000000099f9f7c12 */ /* 0x000fe2000f8e9694 */
[----:B------:R-:W-:Y:S01]  /*c5c0*/  IMAD.WIDE.U32 R156, R156, -0x326172a9, RZ ;  /* 0xcd9e8d579c9c7825 */ /* 0x000fe200078e00ff */
[----:B------:R-:W1:Y:S01]  /*c5d0*/  LDSM.16.MT88.4 R148, [R182+0x1a800] ;  /* 0x01a80000b694783b */ /* 0x000e620000004200 */
[----:B------:R-:W-:Y:S02]  /*c5e0*/  UIADD3 UR9, UR8, -UR34, URZ ;  /* 0x8000002208097290 */ /* 0x000fe4000fffe03f */
[----:B------:R-:W-:Y:S01]  /*c5f0*/  UIADD3 UR34, UR34, 0x1, URZ ;  /* 0x0000000122227890 */ /* 0x000fe2000fffe03f */
[----:B--2---:R-:W-:Y:S04]  /*c600*/  PRMT R135, R160, 0x7610, R135 ;  /* 0x00007610a0877816 */ /* 0x004fe80000000087 */
[----:B------:R-:W-:Y:S02]  /*c610*/  @!P6 PRMT R153, R135, 0x5410, RZ ;  /* 0x000054108799e816 */ /* 0x000fe400000000ff */
[----:B------:R-:W-:Y:S01]  /*c620*/  MUFU.EX2 R135, R227 ;  /* 0x000000e300877308 */ /* 0x000fe20000000800 */
[----:B-1----:R-:W-:Y:S02]  /*c630*/  LOP3.LUT R152, R157, UR23, R232, 0x96, !PT ;  /* 0x000000179d987c12 */ /* 0x002fe4000f8e96e8 */
[----:B------:R1:W-:Y:S07]  /*c640*/  STG.E.U16 desc[UR30][R210.64+0x32], R153 ;  /* 0x00003299d2007986 */ /* 0x0003ee000c10151e */
[----:B------:R-:W-:Y:S01]  /*c650*/  MUFU.EX2 R157, R224 ;  /* 0x000000e0009d7308 */ /* 0x000fe20000000800 */
[C---:B------:R-:W-:Y:S03]  /*c660*/  HMMA.16816.F32 R52, R136.reuse, R148, R52 ;  /* 0x000000948834723c */ /* 0x040fe60000001834 */
[----:B-1----:R-:W-:Y:S03]  /*c670*/  IMAD.WIDE.U32 R152, R152, -0x2daee0ad, RZ ;  /* 0xd2511f5398987825 */ /* 0x002fe600078e00ff */
[C---:B------:R-:W-:Y:S01]  /*c680*/  HMMA.16816.F32 R56, R136.reuse, R150, R56 ;  /* 0x000000968838723c */ /* 0x040fe20000001838 */
[----:B------:R-:W1:Y:S04]  /*c690*/  LDSM.16.MT88.4 R148, [R180+0x1c800] ;  /* 0x01c80000b494783b */ /* 0x000e680000004200 */
[----:B------:R-:W-:Y:S01]  /*c6a0*/  LOP3.LUT R153, R153, UR21, R158, 0x96, !PT ;  /* 0x0000001599997c12 */ /* 0x000fe2000f8e969e */
[C---:B------:R-:W-:Y:S05]  /*c6b0*/  HMMA.16816.F32 R60, R136.reuse, R144, R60 ;  /* 0x00000090883c723c */ /* 0x040fea000000183c */
[----:B------:R-:W-:Y:S01]  /*c6c0*/  IMAD.WIDE.U32 R158, R159, -0x326172a9, RZ ;  /* 0xcd9e8d579f9e7825 */ /* 0x000fe200078e00ff */
[C---:B------:R-:W-:Y:S01]  /*c6d0*/  HMMA.16816.F32 R64, R136.reuse, R146, R64 ;  /* 0x000000928840723c */ /* 0x040fe20000001840 */
[----:B------:R-:W2:Y:S04]  /*c6e0*/  LDSM.16.MT88.4 R144, [R182+0x1c800] ;  /* 0x01c80000b690783b */ /* 0x000ea80000004200 */
[----:B------:R-:W-:Y:S01]  /*c6f0*/  LOP3.LUT R156, R159, UR22, R156, 0x96, !PT ;  /* 0x000000169f9c7c12 */ /* 0x000fe2000f8e969c */
[C---:B------:R-:W-:Y:S05]  /*c700*/  HMMA.16816.F32 R68, R136.reuse, R140, R68 ;  /* 0x0000008c8844723c */ /* 0x040fea0000001844 */
[----:B------:R-:W-:Y:S01]  /*c710*/  IMAD.WIDE.U32 R160, R156, -0x2daee0ad, RZ ;  /* 0xd2511f539ca07825 */ /* 0x000fe200078e00ff */
[C---:B------:R-:W-:Y:S01]  /*c720*/  HMMA.16816.F32 R72, R136.reuse, R142, R72 ;  /* 0x0000008e8848723c */ /* 0x040fe20000001848 */
[----:B------:R-:W2:Y:S01]  /*c730*/  LDSM.16.MT88.4 R140, [R181+0x1c800] ;  /* 0x01c80000b58c783b */ /* 0x000ea20000004200 */
[----:B------:R-:W1:Y:S03]  /*c740*/  MUFU.EX2 R156, R226 ;  /* 0x000000e2009c7308 */ /* 0x000e660000000800 */
[----:B------:R-:W-:Y:S01]  /*c750*/  LOP3.LUT R159, R161, UR19, R152, 0x96, !PT ;  /* 0x00000013a19f7c12 */ /* 0x000fe2000f8e9698 */
[----:B------:R-:W-:Y:S05]  /*c760*/  IMAD.WIDE.U32 R152, R153, -0x326172a9, RZ ;  /* 0xcd9e8d5799987825 */ /* 0x000fea00078e00ff */
[----:B------:R-:W-:Y:S01]  /*c770*/  LOP3.LUT R208, R153, UR20, R158, 0x96, !PT ;  /* 0x0000001499d07c12 */ /* 0x000fe2000f8e969e */
[----:B------:R-:W-:Y:S04]  /*c780*/  IMAD.WIDE.U32 R158, R159, -0x326172a9, RZ ;  /* 0xcd9e8d579f9e7825 */ /* 0x000fe800078e00ff */
[----:B------:R-:W-:Y:S01]  /*c790*/  IMAD.WIDE.U32 R208, R208, -0x2daee0ad, RZ ;  /* 0xd2511f53d0d07825 */ /* 0x000fe200078e00ff */
[C---:B-1----:R-:W-:Y:S03]  /*c7a0*/  HMMA.16816.F32 R76, R136.reuse, R148, R76 ;  /* 0x00000094884c723c */ /* 0x042fe6000000184c */
[----:B------:R-:W-:Y:S01]  /*c7b0*/  FADD.FTZ R133, R156, R155 ;  /* 0x0000009b9c857221 */ /* 0x000fe20000010000 */
[C---:B------:R-:W-:Y:S02]  /*c7c0*/  F2FP.F16.F32.PACK_AB R155, R135.reuse, R156 ;  /* 0x0000009c879b723e */ /* 0x040fe400000000ff */
[C---:B------:R-:W-:Y:S01]  /*c7d0*/  HMMA.16816.F32 R80, R136.reuse, R150, R80 ;  /* 0x000000968850723c */ /* 0x040fe20000001850 */
[----:B------:R-:W1:Y:S04]  /*c7e0*/  LDSM.16.MT88.4 R148, [R179+0x1e800] ;  /* 0x01e80000b394783b */ /* 0x000e680000004200 */
[----:B------:R-:W-:Y:S01]  /*c7f0*/  FADD.FTZ R164, R135, R133 ;  /* 0x0000008587a47221 */ /* 0x000fe20000010000 */
[C---:B--2---:R-:W-:Y:S05]  /*c800*/  HMMA.16816.F32 R84, R136.reuse, R144, R84 ;  /* 0x000000908854723c */ /* 0x044fea0000001854 */
[----:B------:R-:W-:Y:S01]  /*c810*/  PRMT R156, R155, 0x7632, R156 ;  /* 0x000076329b9c7816 */ /* 0x000fe2000000009c */
[C---:B------:R-:W-:Y:S01]  /*c820*/  HMMA.16816.F32 R88, R136.reuse, R146, R88 ;  /* 0x000000928858723c */ /* 0x040fe20000001858 */
[----:B------:R-:W2:Y:S04]  /*c830*/  LDSM.16.MT88.4 R144, [R180+0x1e800] ;  /* 0x01e80000b490783b */ /* 0x000ea80000004200 */
[----:B------:R-:W-:Y:S01]  /*c840*/  FADD.FTZ R133, R157, R162 ;  /* 0x000000a29d857221 */ /* 0x000fe20000010000 */
[C---:B------:R-:W-:Y:S05]  /*c850*/  HMMA.16816.F32 R92, R136.reuse, R140, R92 ;  /* 0x0000008c885c723c */ /* 0x040fea000000185c */
[----:B------:R-:W-:Y:S01]  /*c860*/  LOP3.LUT R135, R159, UR15, R152, 0x96, !PT ;  /* 0x0000000f9f877c12 */ /* 0x000fe2000f8e9698 */
[C---:B------:R-:W-:Y:S05]  /*c870*/  HMMA.16816.F32 R96, R136.reuse, R142, R96 ;  /* 0x0000008e8860723c */ /* 0x040fea0000001860 */
[----:B------:R-:W-:Y:S02]  /*c880*/  SHF.R.U32.HI R141, RZ, 0x10, R158 ;  /* 0x00000010ff8d7819 */ /* 0x000fe4000001169e */
[C---:B------:R-:W-:Y:S04]  /*c890*/  LOP3.LUT R143, R158.reuse, 0xff, RZ, 0xc0, !PT ;  /* 0x000000ff9e8f7812 */ /* 0x040fe800078ec0ff */
[----:B------:R-:W-:Y:S02]  /*c8a0*/  LOP3.LUT R142, R158, 0xff, RZ, 0xc0, !PT ;  /* 0x000000ff9e8e7812 */ /* 0x000fe400078ec0ff */
[----:B------:R-:W-:Y:S02]  /*c8b0*/  ISETP.LE.U32.AND P0, PT, R143, UR5, PT ;  /* 0x000000058f007c0c */ /* 0x000fe4000bf03070 */
[C---:B------:R-:W-:Y:S01]  /*c8c0*/  F2FP.F16.F32.PACK_AB R157, R163.reuse, R157 ;  /* 0x0000009da39d723e */ /* 0x040fe200000000ff */
[----:B------:R-:W-:Y:S01]  /*c8d0*/  FADD.FTZ R163, R163, R133 ;  /* 0x00000085a3a37221 */ /* 0x000fe20000010000 */
[C---:B-1----:R-:W-:Y:S03]  /*c8e0*/  HMMA.16816.F32 R100, R136.reuse, R148, R100 ;  /* 0x000000948864723c */ /* 0x042fe60000001864 */
[----:B------:R-:W-:Y:S02]  /*c8f0*/  LOP3.LUT R133, R135, 0xff, RZ, 0xc0, !PT ;  /* 0x000000ff87857812 */ /* 0x000fe400078ec0ff */
[----:B------:R-:W-:Y:S01]  /*c900*/  SHF.R.U32.HI R140, RZ, 0x18, R135 ;  /* 0x00000018ff8c7819 */ /* 0x000fe20000011687 */
[C---:B------:R-:W-:Y:S03]  /*c910*/  HMMA.16816.F32 R104, R136.reuse, R150, R104 ;  /* 0x000000968868723c */ /* 0x040fe60000001868 */
[----:B------:R-:W-:Y:S02]  /*c920*/  ISETP.LE.U32.AND P6, PT, R133, UR5, PT ;  /* 0x0000000585007c0c */ /* 0x000fe4000bfc3070 */
[----:B------:R-:W-:Y:S01]  /*c930*/  LOP3.LUT R133, R135, 0xffff, RZ, 0xc0, !PT ;  /* 0x0000ffff87857812 */ /* 0x000fe200078ec0ff */
[C---:B--2---:R-:W-:Y:S03]  /*c940*/  HMMA.16816.F32 R108, R136.reuse, R144, R108 ;  /* 0x00000090886c723c */ /* 0x044fe6000000186c */
[----:B------:R-:W-:Y:S02]  /*c950*/  ISETP.LE.U32.AND P3, PT, R140, UR5, PT ;  /* 0x000000058c007c0c */ /* 0x000fe4000bf63070 */
[----:B------:R-:W-:Y:S01]  /*c960*/  SHF.R.U32.HI R133, RZ, 0x8, R133 ;  /* 0x00000008ff857819 */ /* 0x000fe20000011685 */
[C---:B------:R-:W-:Y:S05]  /*c970*/  HMMA.16816.F32 R112, R136.reuse, R146, R112 ;  /* 0x000000928870723c */ /* 0x040fea0000001870 */
[----:B------:R-:W-:Y:S02]  /*c980*/  LOP3.LUT R140, R158, 0xffff, RZ, 0xc0, !PT ;  /* 0x0000ffff9e8c7812 */ /* 0x000fe400078ec0ff */
[----:B------:R-:W-:Y:S04]  /*c990*/  LOP3.LUT R133, R133, 0xffff, RZ, 0xc0, !PT ;  /* 0x0000ffff85857812 */ /* 0x000fe800078ec0ff */
[----:B------:R-:W-:Y:S02]  /*c9a0*/  SHF.R.U32.HI R140, RZ, 0x8, R140 ;  /* 0x00000008ff8c7819 */ /* 0x000fe4000001168c */
[----:B------:R-:W-:Y:S02]  /*c9b0*/  ISETP.LE.U32.AND P4, PT, R133, UR5, PT ;  /* 0x0000000585007c0c */ /* 0x000fe4000bf83070 */
[----:B------:R-:W-:Y:S02]  /*c9c0*/  LOP3.LUT R133, R159, UR15, R152, 0x96, !PT ;  /* 0x0000000f9f857c12 */ /* 0x000fe4000f8e9698 */
[----:B------:R-:W-:Y:S02]  /*c9d0*/  LOP3.LUT R152, R141, 0xff, RZ, 0xc0, !PT ;  /* 0x000000ff8d987812 */ /* 0x000fe400078ec0ff */
[----:B------:R-:W-:Y:S02]  /*c9e0*/  PRMT R161, R142, 0x5410, R140 ;  /* 0x000054108ea17816 */ /* 0x000fe4000000008c */
[----:B------:R-:W1:Y:S01]  /*c9f0*/  LDSM.16.MT88.4 R140, [R182+0x1e800] ;  /* 0x01e80000b68c783b */ /* 0x000e620000004200 */
[--C-:B------:R-:W-:Y:S02]  /*ca00*/  SHF.R.U32.HI R153, RZ, 0x18, R158.reuse ;  /* 0x00000018ff997819 */ /* 0x100fe4000001169e */
[----:B------:R-:W-:Y:S02]  /*ca10*/  SHF.R.U32.HI R135, RZ, 0x10, R135 ;  /* 0x00000010ff877819 */ /* 0x000fe40000011687 */
[----:B------:R-:W-:Y:S02]  /*ca20*/  PRMT R162, R152, 0x5410, R153 ;  /* 0x0000541098a27816 */ /* 0x000fe40000000099 */
[----:B------:R-:W-:Y:S02]  /*ca30*/  LOP3.LUT R135, R135, 0xff, RZ, 0xc0, !PT ;  /* 0x000000ff87877812 */ /* 0x000fe400078ec0ff */
[----:B------:R-:W-:Y:S02]  /*ca40*/  SHF.R.U32.HI R149, RZ, 0x10, R158 ;  /* 0x00000010ff957819 */ /* 0x000fe4000001169e */
[----:B------:R-:W-:Y:S02]  /*ca50*/  LOP3.LUT R148, R133, 0xffff, RZ, 0xc0, !PT ;  /* 0x0000ffff85947812 */ /* 0x000fe400078ec0ff */
[----:B------:R-:W-:Y:S02]  /*ca60*/  LOP3.LUT R150, R149, 0xff, RZ, 0xc0, !PT ;  /* 0x000000ff95967812 */ /* 0x000fe400078ec0ff */
[----:B------:R-:W-:Y:S02]  /*ca70*/  LOP3.LUT R149, R133, 0xff, RZ, 0xc0, !PT ;  /* 0x000000ff85957812 */ /* 0x000fe400078ec0ff */
[----:B------:R-:W-:Y:S02]  /*ca80*/  SHF.R.U32.HI R148, RZ, 0x8, R148 ;  /* 0x00000008ff947819 */ /* 0x000fe40000011694 */
[----:B------:R-:W-:Y:S02]  /*ca90*/  PRMT R185, R157, 0x7632, R185 ;  /* 0x000076329db97816 */ /* 0x000fe400000000b9 */
[----:B------:R-:W-:Y:S01]  /*caa0*/  PRMT R153, R149, 0x5410, R148 ;  /* 0x0000541095997816 */ /* 0x000fe20000000094 */
[C---:B-1----:R-:W-:Y:S06]  /*cab0*/  HMMA.16816.F32 R116, R136.reuse, R140, R116 ;  /* 0x0000008c8874723c */ /* 0x042fec0000001874 */
[C---:B------:R-:W-:Y:S05]  /*cac0*/  HMMA.16816.F32 R120, R136.reuse, R142, R120 ;  /* 0x0000008e8878723c */ /* 0x040fea0000001878 */
[--C-:B------:R-:W-:Y:S02]  /*cad0*/  HSET2.LE.AND R140, R153, R169.reuse, PT ;  /* 0x000000a9998c7233 */ /* 0x100fe40003803000 */
[--C-:B------:R-:W-:Y:S01]  /*cae0*/  HSET2.LE.AND R143, R162, R169.reuse, PT ;  /* 0x000000a9a28f7233 */ /* 0x100fe20003803000 */
[----:B---3--:R-:W-:Y:S03]  /*caf0*/  @!P2 HADD2 R168, -R2.H0_H0, -RZ.H0_H0 ;  /* 0xa00000ff02a8a230 */ /* 0x008fe60000000900 */
[----:B----4-:R-:W-:Y:S02]  /*cb00*/  @!P5 HADD2 R166, -R154.H0_H0, -RZ.H0_H0 ;  /* 0xa00000ff9aa6d230 */ /* 0x010fe40000000900 */
[----:B------:R1:W-:Y:S01]  /*cb10*/  @!P2 STL.S16 [R1+0x5c], R168 ;  /* 0x00005ca80100a387 */ /* 0x0003e20000100600 */
[----:B------:R-:W-:Y:S01]  /*cb20*/  PRMT R151, R168, 0x7610, R151 ;  /* 0x00007610a8977816 */ /* 0x000fe20000000097 */
[----:B-----5:R-:W-:Y:S02]  /*cb30*/  @!P6 HADD2 R165, -R0.H0_H0, -RZ.H0_H0 ;  /* 0xa00000ff00a5e230 */ /* 0x020fe40000000900 */
[----:B------:R2:W-:Y:S01]  /*cb40*/  @!P5 STL.S16 [R1+0x50], R166 ;  /* 0x000050a60100d387 */ /* 0x0005e20000100600 */
[----:B------:R-:W-:Y:S02]  /*cb50*/  @!P2 PRMT R2, R151, 0x5410, RZ ;  /* 0x000054109702a816 */ /* 0x000fe400000000ff */
[----:B------:R-:W-:Y:S02]  /*cb60*/  PRMT R152, R166, 0x7610, R152 ;  /* 0x00007610a6987816 */ /* 0x000fe40000000098 */
[----:B------:R-:W-:Y:S01]  /*cb70*/  PRMT R144, R165, 0x7610, R144 ;  /* 0x00007610a5907816 */ /* 0x000fe20000000090 */
[----:B------:R3:W-:Y:S01]  /*cb80*/  STG.E.U16 desc[UR30][R212.64+0x30], R2 ;  /* 0x00003002d4007986 */ /* 0x0007e2000c10151e */
[----:B------:R-:W-:Y:S02]  /*cb90*/  @!P5 PRMT R154, R152, 0x5410, RZ ;  /* 0x00005410989ad816 */ /* 0x000fe400000000ff */
[----:B------:R-:W-:Y:S02]  /*cba0*/  ISETP.LE.U32.AND P5, PT, R135, UR5, PT ;  /* 0x0000000587007c0c */ /* 0x000fe4000bfa3070 */
[--C-:B------:R-:W-:Y:S01]  /*cbb0*/  SHF.R.U32.HI R135, RZ, 0x10, R133.reuse ;  /* 0x00000010ff877819 */ /* 0x100fe20000011685 */
[----:B------:R-:W-:Y:S01]  /*cbc0*/  STG.E.U16 desc[UR30][R212.64+0x32], R154 ;  /* 0x0000329ad4007986 */ /* 0x000fe2000c10151e */
[----:B------:R-:W-:Y:S02]  /*cbd0*/  ISETP.LE.U32.AND P2, PT, R150, UR5, PT ;  /* 0x0000000596007c0c */ /* 0x000fe4000bf43070 */
[----:B------:R-:W-:Y:S01]  /*cbe0*/  LOP3.LUT R135, R135, 0xff, RZ, 0xc0, !PT ;  /* 0x000000ff87877812 */ /* 0x000fe200078ec0ff */
[----:B------:R-:W4:Y:S08]  /*cbf0*/  LDSM.16.MT88.4 R148, [R181+0x1e800] ;  /* 0x01e80000b594783b */ /* 0x000f300000004200 */
[----:B-1----:R1:W5:Y:S01]  /*cc00*/  LDL.S16 R168, [R1+0x18] ;  /* 0x0000180001a87983 */ /* 0x0023620000100600 */
[----:B--2---:R-:W2:Y:S03]  /*cc10*/  MUFU.EX2 R166, R228 ;  /* 0x000000e400a67308 */ /* 0x004ea60000000800 */
[----:B------:R2:W-:Y:S01]  /*cc20*/  @!P6 STL.S16 [R1+0x44], R165 ;  /* 0x000044a50100e387 */ /* 0x0005e20000100600 */
[----:B---3--:R-:W-:Y:S02]  /*cc30*/  SHF.R.U32.HI R2, RZ, 0x18, R133 ;  /* 0x00000018ff027819 */ /* 0x008fe40000011685 */
[----:B------:R-:W-:Y:S02]  /*cc40*/  LOP3.LUT R133, R158, 0xffff, RZ, 0xc0, !PT ;  /* 0x0000ffff9e857812 */ /* 0x000fe400078ec0ff */
[--C-:B------:R-:W-:Y:S02]  /*cc50*/  PRMT R152, R135, 0x5410, R2.reuse ;  /* 0x0000541087987816 */ /* 0x100fe40000000002 */
[----:B------:R-:W-:Y:S01]  /*cc60*/  MUFU.EX2 R159, R231 ;  /* 0x000000e7009f7308 */ /* 0x000fe20000000800 */
[C---:B------:R-:W-:Y:S02]  /*cc70*/  PRMT R2, R0.reuse, 0x7632, R2 ;  /* 0x0000763200027816 */ /* 0x040fe40000000002 */
[----:B------:R-:W-:Y:S02]  /*cc80*/  SHF.R.U32.HI R133, RZ, 0x8, R133 ;  /* 0x00000008ff857819 */ /* 0x000fe40000011685 */
[----:B------:R-:W-:Y:S02]  /*cc90*/  PRMT R141, R0, 0x5410, R2 ;  /* 0x00005410008d7816 */ /* 0x000fe40000000002 */
[----:B------:R-:W-:Y:S02]  /*cca0*/  LOP3.LUT R133, R133, 0xffff, RZ, 0xc0, !PT ;  /* 0x0000ffff85857812 */ /* 0x000fe400078ec0ff */
[----:B------:R-:W-:Y:S02]  /*ccb0*/  @!P6 PRMT R0, R144, 0x5410, RZ ;  /* 0x000054109000e816 */ /* 0x000fe400000000ff */
[----:B------:R-:W-:Y:S01]  /*ccc0*/  ISETP.LE.U32.AND P6, PT, R133, UR5, PT ;  /* 0x0000000585007c0c */ /* 0x000fe2000bfc3070 */
[----:B------:R-:W3:Y:S01]  /*ccd0*/  LDSM.16.MT88.4 R144, [R179+0x19000] ;  /* 0x01900000b390783b */ /* 0x000ee20000004200 */
[C---:B------:R-:W-:Y:S02]  /*cce0*/  PRMT R133, R167.reuse, 0x7610, R133 ;  /* 0x00007610a7857816 */ /* 0x040fe40000000085 */
[----:B------:R-:W-:Y:S01]  /*ccf0*/  PRMT R135, R167, 0x7632, R135 ;  /* 0x00007632a7877816 */ /* 0x000fe20000000087 */
[----:B--2---:R-:W2:Y:S01]  /*cd00*/  MUFU.EX2 R165, R230 ;  /* 0x000000e600a57308 */ /* 0x004ea20000000800 */
[----:B------:R-:W-:Y:S01]  /*cd10*/  LOP3.LUT R140, R140, R141, RZ, 0xc0, !PT ;  /* 0x0000008d8c8c7212 */ /* 0x000fe200078ec0ff */
[C---:B----4-:R-:W-:Y:S02]  /*cd20*/  HMMA.16816.F32 R124, R136.reuse, R148, R124 ;  /* 0x00000094887c723c */ /* 0x050fe4000000187c */
[----:B------:R4:W-:Y:S01]  /*cd30*/  STG.E.U16 desc[UR30][R210.64+0x40], R0 ;  /* 0x00004000d2007986 */ /* 0x0009e2000c10151e */
[--C-:B------:R-:W-:Y:S02]  /*cd40*/  HSET2.LE.AND R141, R152, R169.reuse, PT ;  /* 0x000000a9988d7233 */ /* 0x100fe40003803000 */
[----:B------:R-:W-:Y:S01]  /*cd50*/  SHF.R.U32.HI R158, RZ, 0x18, R158 ;  /* 0x00000018ff9e7819 */ /* 0x000fe2000001169e */
[----:B------:R-:W-:Y:S01]  /*cd60*/  HMMA.16816.F32 R128, R136, R150, R128 ;  /* 0x000000968880723c */ /* 0x000fe20000001880 */
[----:B------:R-:W-:Y:S08]  /*cd70*/  LDSM.16.MT88.4 R136, [R182+0x19000] ;  /* 0x01900000b688783b */ /* 0x000ff00000004200 */
[----:B------:R-:W-:Y:S02]  /*cd80*/  LDSM.16.MT88.4 R148, [R181+0x19000] ;  /* 0x01900000b594783b */ /* 0x000fe40000004200 */
[----:B----4-:R-:W-:Y:S06]  /*cd90*/  PRMT R0, R155, 0x7610, R0 ;  /* 0x000076109b007816 */ /* 0x010fec0000000000 */
[----:B------:R-:W4:Y:S01]  /*cda0*/  LDSM.16.MT88.4 R152, [R180+0x19000] ;  /* 0x01900000b498783b */ /* 0x000f220000004200 */
[----:B-----5:R-:W-:Y:S07]  /*cdb0*/  @!P4 HADD2 R168, -R2.H0_H0, -RZ.H0_H0 ;  /* 0xa00000ff02a8c230 */ /* 0x020fee0000000900 */
[----:B------:R5:W-:Y:S01]  /*cdc0*/  @!P4 STL.S16 [R1+0x18], R168 ;  /* 0x000018a80100c387 */ /* 0x000be20000100600 */
[----:B------:R-:W-:Y:S03]  /*cdd0*/  PRMT R142, R168, 0x7610, R142 ;  /* 0x00007610a88e7816 */ /* 0x000fe6000000008e */
[----:B------:R1:W4:Y:S01]  /*cde0*/  LDL.S16 R170, [R1+0x14] ;  /* 0x0000140001aa7983 */ /* 0x0003220000100600 */
[----:B------:R-:W-:Y:S02]  /*cdf0*/  @!P4 PRMT R2, R142, 0x5410, RZ ;  /* 0x000054108e02c816 */ /* 0x000fe400000000ff */
[--C-:B------:R-:W-:Y:S01]  /*ce00*/  HSET2.LE.AND R142, R161, R169.reuse, PT ;  /* 0x000000a9a18e7233 */ /* 0x100fe20003803000 */
[----:B------:R1:W4:Y:S01]  /*ce10*/  LDL.S16 R167, [R1+0xc] ;  /* 0x00000c0001a77983 */ /* 0x0003220000100600 */
[----:B------:R-:W-:Y:S02]  /*ce20*/  ISETP.LE.U32.AND P4, PT, R158, UR5, PT ;  /* 0x000000059e007c0c */ /* 0x000fe4000bf83070 */
[----:B------:R-:W-:Y:S01]  /*ce30*/  LOP3.LUT R158, R208, 0xff, RZ, 0xc0, !PT ;  /* 0x000000ffd09e7812 */ /* 0x000fe200078ec0ff */
[----:B------:R2:W-:Y:S04]  /*ce40*/  STG.E.U16 desc[UR30][R210.64+0x42], R2 ;  /* 0x00004202d2007986 */ /* 0x0005e8000c10151e */
[----:B-----5:R1:W5:Y:S01]  /*ce50*/  LDL.S16 R168, [R1+0x10] ;  /* 0x0000100001a87983 */ /* 0x0203620000100600 */
[----:B--2---:R-:W-:Y:S04]  /*ce60*/  PRMT R2, R133, 0x5410, R135 ;  /* 0x0000541085027816 */ /* 0x004fe80000000087 */
[----:B------:R-:W-:Y:S01]  /*ce70*/  LOP3.LUT R141, R141, R2, RZ, 0xc0, !PT ;  /* 0x000000028d8d7212 */ /* 0x000fe200078ec0ff */
[----:B------:R-:W-:Y:S01]  /*ce80*/  FADD.FTZ R2, R166, R164 ;  /* 0x000000a4a6027221 */ /* 0x000fe20000010000 */
[C---:B------:R-:W-:Y:S03]  /*ce90*/  F2FP.F16.F32.PACK_AB R166, R165.reuse, R166 ;  /* 0x000000a6a5a6723e */ /* 0x040fe600000000ff */
[----:B------:R-:W-:Y:S01]  /*cea0*/  FADD.FTZ R215, R165, R2 ;  /* 0x00000002a5d77221 */ /* 0x000fe20000010000 */
[----:B------:R-:W-:Y:S04]  /*ceb0*/  PRMT R2, R0, 0x5410, R156 ;  /* 0x0000541000027816 */ /* 0x000fe8000000009c */
[----:B------:R-:W-:Y:S01]  /*cec0*/  LOP3.LUT R142, R142, R2, RZ, 0xc0, !PT ;  /* 0x000000028e8e7212 */ /* 0x000fe200078ec0ff */
[----:B------:R-:W-:Y:S01]  /*ced0*/  FADD.FTZ R2, R176, R163 ;  /* 0x000000a3b0027221 */ /* 0x000fe20000010000 */
[C---:B------:R-:W-:Y:S03]  /*cee0*/  F2FP.F16.F32.PACK_AB R176, R159.reuse, R176 ;  /* 0x000000b09fb0723e */ /* 0x040fe600000000ff */
[----:B------:R-:W-:Y:S01]  /*cef0*/  FADD.FTZ R214, R159, R2 ;  /* 0x000000029fd67221 */ /* 0x000fe20000010000 */
[----:B------:R-:W-:Y:S01]  /*cf00*/  PRMT R2, R157, 0x5410, R185 ;  /* 0x000054109d027816 */ /* 0x000fe200000000b9 */
[----:B------:R-:W2:Y:S02]  /*cf10*/  MUFU.EX2 R159, R238 ;  /* 0x000000ee009f7308 */ /* 0x000ea40000000800 */
[----:B------:R-:W-:Y:S01]  /*cf20*/  FADD.FTZ R214, R177, R214 ;  /* 0x000000d6b1d67221 */ /* 0x000fe20000010000 */
[----:B------:R-:W-:Y:S02]  /*cf30*/  LOP3.LUT R143, R143, R2, RZ, 0xc0, !PT ;  /* 0x000000028f8f7212 */ /* 0x000fe400078ec0ff */
[C---:B------:R-:W-:Y:S01]  /*cf40*/  F2FP.F16.F32.PACK_AB R177, R186.reuse, R177 ;  /* 0x000000b1bab1723e */ /* 0x040fe200000000ff */
[----:B------:R-:W-:Y:S04]  /*cf50*/  FADD.FTZ R237, R186, R214 ;  /* 0x000000d6baed7221 */ /* 0x000fe80000010000 */
[C---:B---3--:R-:W-:Y:S06]  /*cf60*/  HMMA.16816.F32 R4, R140.reuse, R144, R4 ;  /* 0x000000908c04723c */ /* 0x048fec0000001804 */
[C---:B------:R-:W-:Y:S01]  /*cf70*/  HMMA.16816.F32 R8, R140.reuse, R146, R8 ;  /* 0x000000928c08723c */ /* 0x040fe20000001808 */
[----:B------:R-:W3:Y:S04]  /*cf80*/  LDSM.16.MT88.4 R144, [R179+0x1b000] ;  /* 0x01b00000b390783b */ /* 0x000ee80000004200 */
[----:B--2---:R-:W-:Y:S01]  /*cf90*/  FADD.FTZ R215, R159, R215 ;  /* 0x000000d79fd77221 */ /* 0x004fe20000010000 */
[C---:B----4-:R-:W-:Y:S05]  /*cfa0*/  HMMA.16816.F32 R12, R140.reuse, R152, R12 ;  /* 0x000000988c0c723c */ /* 0x050fea000000180c */
[----:B------:R-:W-:Y:S01]  /*cfb0*/  FADD.FTZ R236, R216, R215 ;  /* 0x000000d7d8ec7221 */ /* 0x000fe20000010000 */
        /* <DEDUP_REMOVED lines=30> */
[C---:B------:R-:W-:Y:S05]  /*d1a0*/  HMMA.16816.F32 R96, R140.reuse, R150, R96 ;  /* 0x000000968c60723c */ /* 0x040fea0000001860 */
[----:B------:R-:W-:Y:S01]  /*d1b0*/  SHF.R.U32.HI R149, RZ, 0x18, R208 ;  /* 0x00000018ff957819 */ /* 0x000fe200000116d0 */
[C---:B---3--:R-:W-:Y:S06]  /*d1c0*/  HMMA.16816.F32 R100, R140.reuse, R144, R100 ;  /* 0x000000908c64723c */ /* 0x048fec0000001864 */
[C---:B------:R-:W-:Y:S06]  /*d1d0*/  HMMA.16816.F32 R104, R140.reuse, R146, R104 ;  /* 0x000000928c68723c */ /* 0x040fec0000001868 */
[C---:B--2---:R-:W-:Y:S06]  /*d1e0*/  HMMA.16816.F32 R108, R140.reuse, R152, R108 ;  /* 0x000000988c6c723c */ /* 0x044fec000000186c */
[C---:B------:R-:W-:Y:S01]  /*d1f0*/  HMMA.16816.F32 R112, R140.reuse, R154, R112 ;  /* 0x0000009a8c70723c */ /* 0x040fe20000001870 */
[----:B------:R-:W-:Y:S05]  /*d200*/  LDSM.16.MT88.4 R152, [R180+0x19800] ;  /* 0x01980000b498783b */ /* 0x000fea0000004200 */
[C---:B----4-:R-:W-:Y:S06]  /*d210*/  HMMA.16816.F32 R116, R140.reuse, R136, R116 ;  /* 0x000000888c74723c */ /* 0x050fec0000001874 */
[C---:B------:R-:W-:Y:S05]  /*d220*/  HMMA.16816.F32 R120, R140.reuse, R138, R120 ;  /* 0x0000008a8c78723c */ /* 0x040fea0000001878 */
[----:B------:R-:W-:Y:S02]  /*d230*/  @!P5 HADD2 R170, -R133.H0_H0, -RZ.H0_H0 ;  /* 0xa00000ff85aad230 */ /* 0x000fe40000000900 */
[----:B------:R-:W-:Y:S03]  /*d240*/  @!P0 HADD2 R167, -R0.H0_H0, -RZ.H0_H0 ;  /* 0xa00000ff00a78230 */ /* 0x000fe60000000900 */
[----:B------:R-:W-:Y:S01]  /*d250*/  @!P5 STL.S16 [R1+0x14], R170 ;  /* 0x000014aa0100d387 */ /* 0x000fe20000100600 */
[----:B------:R-:W-:Y:S04]  /*d260*/  PRMT R162, R170, 0x7610, R162 ;  /* 0x00007610aaa27816 */ /* 0x000fe800000000a2 */
[----:B------:R-:W-:Y:S05]  /*d270*/  @!P5 PRMT R133, R162, 0x5410, RZ ;  /* 0x00005410a285d816 */ /* 0x000fea00000000ff */
[----:B------:R1:W-:Y:S01]  /*d280*/  STG.E.U16 desc[UR30][R212.64+0x40], R133 ;  /* 0x00004085d4007986 */ /* 0x0003e2000c10151e */
[----:B-----5:R-:W-:Y:S05]  /*d290*/  @!P3 HADD2 R168, -R135.H0_H0, -RZ.H0_H0 ;  /* 0xa00000ff87a8b230 */ /* 0x020fea0000000900 */
[----:B------:R-:W-:Y:S01]  /*d2a0*/  @!P3 STL.S16 [R1+0x10], R168 ;  /* 0x000010a80100b387 */ /* 0x000fe20000100600 */
[----:B------:R-:W-:Y:S03]  /*d2b0*/  PRMT R2, R168, 0x7610, R2 ;  /* 0x00007610a8027816 */ /* 0x000fe60000000002 */
[----:B------:R-:W-:Y:S01]  /*d2c0*/  @!P0 STL.S16 [R1+0xc], R167 ;  /* 0x00000ca701008387 */ /* 0x000fe20000100600 */
[----:B------:R-:W-:Y:S02]  /*d2d0*/  @!P3 PRMT R135, R2, 0x5410, RZ ;  /* 0x000054100287b816 */ /* 0x000fe400000000ff */
[----:B------:R-:W-:Y:S01]  /*d2e0*/  LOP3.LUT R2, R209, UR14, R160, 0x96, !PT ;  /* 0x0000000ed1027c12 */ /* 0x000fe2000f8e96a0 */
[----:B------:R2:W3:Y:S03]  /*d2f0*/  LDL.S16 R162, [R1+0x8] ;  /* 0x0000080001a27983 */ /* 0x0004e60000100600 */
[----:B------:R-:W-:Y:S01]  /*d300*/  SHF.R.U32.HI R144, RZ, 0x10, R2 ;  /* 0x00000010ff907819 */ /* 0x000fe20000011602 */
[----:B------:R2:W4:Y:S01]  /*d310*/  LDL.S16 R164, [R1+0x40] ;  /* 0x0000400001a47983 */ /* 0x0005220000100600 */
[----:B-1----:R-:W-:Y:S03]  /*d320*/  PRMT R133, R167, 0x7610, R133 ;  /* 0x00007610a7857816 */ /* 0x002fe60000000085 */
[----:B------:R1:W-:Y:S01]  /*d330*/  STG.E.U16 desc[UR30][R212.64+0x42], R135 ;  /* 0x00004287d4007986 */ /* 0x0003e2000c10151e */
[----:B------:R-:W-:Y:S05]  /*d340*/  @!P0 PRMT R0, R133, 0x5410, RZ ;  /* 0x0000541085008816 */ /* 0x000fea00000000ff */
[----:B------:R5:W-:Y:S01]  /*d350*/  STG.E.U16 desc[UR30][R210.64+0x50], R0 ;  /* 0x00005000d2007986 */ /* 0x000be2000c10151e */
[----:B-1----:R-:W-:Y:S04]  /*d360*/  LOP3.LUT R135, R208, 0xffff, RZ, 0xc0, !PT ;  /* 0x0000ffffd0877812 */ /* 0x002fe800078ec0ff */
[----:B------:R-:W-:Y:S02]  /*d370*/  SHF.R.U32.HI R135, RZ, 0x8, R135 ;  /* 0x00000008ff877819 */ /* 0x000fe40000011687 */
[----:B-----5:R-:W-:Y:S02]  /*d380*/  LOP3.LUT R0, R2, 0xff, RZ, 0xc0, !PT ;  /* 0x000000ff02007812 */ /* 0x020fe400078ec0ff */
[----:B------:R-:W-:Y:S02]  /*d390*/  PRMT R158, R158, 0x5410, R135 ;  /* 0x000054109e9e7816 */ /* 0x000fe40000000087 */
[----:B------:R-:W-:Y:S02]  /*d3a0*/  ISETP.LE.U32.AND P5, PT, R0, UR5, PT ;  /* 0x0000000500007c0c */ /* 0x000fe4000bfa3070 */
[----:B------:R-:W-:Y:S02]  /*d3b0*/  LOP3.LUT R0, R2, 0xffff, RZ, 0xc0, !PT ;  /* 0x0000ffff02007812 */ /* 0x000fe400078ec0ff */
[--C-:B------:R-:W-:Y:S02]  /*d3c0*/  HSET2.LE.AND R170, R158, R169.reuse, PT ;  /* 0x000000a99eaa7233 */ /* 0x100fe40003803000 */
[----:B------:R-:W-:Y:S04]  /*d3d0*/  SHF.R.U32.HI R0, RZ, 0x8, R0 ;  /* 0x00000008ff007819 */ /* 0x000fe80000011600 */
[----:B------:R-:W-:Y:S02]  /*d3e0*/  LOP3.LUT R133, R0, 0xffff, RZ, 0xc0, !PT ;  /* 0x0000ffff00857812 */ /* 0x000fe400078ec0ff */
[----:B------:R-:W-:Y:S02]  /*d3f0*/  LOP3.LUT R0, R209, UR14, R160, 0x96, !PT ;  /* 0x0000000ed1007c12 */ /* 0x000fe4000f8e96a0 */
[----:B------:R-:W-:Y:S02]  /*d400*/  ISETP.LE.U32.AND P3, PT, R133, UR5, PT ;  /* 0x0000000585007c0c */ /* 0x000fe4000bf63070 */
[----:B------:R-:W-:Y:S02]  /*d410*/  SHF.R.U32.HI R133, RZ, 0x10, R208 ;  /* 0x00000010ff857819 */ /* 0x000fe400000116d0 */
[----:B------:R-:W-:Y:S02]  /*d420*/  LOP3.LUT R145, R0, 0xff, RZ, 0xc0, !PT ;  /* 0x000000ff00917812 */ /* 0x000fe400078ec0ff */
[----:B------:R-:W-:Y:S02]  /*d430*/  LOP3.LUT R148, R133, 0xff, RZ, 0xc0, !PT ;  /* 0x000000ff85947812 */ /* 0x000fe400078ec0ff */
[----:B------:R-:W-:Y:S02]  /*d440*/  SHF.R.U32.HI R133, RZ, 0x18, R2 ;  /* 0x00000018ff857819 */ /* 0x000fe40000011602 */
[----:B------:R-:W-:Y:S02]  /*d450*/  PRMT R171, R148, 0x5410, R149 ;  /* 0x0000541094ab7816 */ /* 0x000fe40000000095 */
[----:B------:R-:W1:Y:S01]  /*d460*/  LDSM.16.MT88.4 R148, [R181+0x1f000] ;  /* 0x01f00000b594783b */ /* 0x000e620000004200 */
[----:B------:R-:W-:Y:S02]  /*d470*/  ISETP.LE.U32.AND P0, PT, R133, UR5, PT ;  /* 0x0000000585007c0c */ /* 0x000fe4000bf03070 */
[----:B------:R-:W-:Y:S02]  /*d480*/  LOP3.LUT R2, R0, 0xffff, RZ, 0xc0, !PT ;  /* 0x0000ffff00027812 */ /* 0x000fe400078ec0ff */
[----:B------:R-:W-:Y:S02]  /*d490*/  SHF.R.U32.HI R133, RZ, 0x10, R0 ;  /* 0x00000010ff857819 */ /* 0x000fe40000011600 */
[----:B------:R-:W-:Y:S02]  /*d4a0*/  SHF.R.U32.HI R2, RZ, 0x8, R2 ;  /* 0x00000008ff027819 */ /* 0x000fe40000011602 */
[----:B------:R-:W-:Y:S02]  /*d4b0*/  SHF.R.U32.HI R135, RZ, 0x18, R0 ;  /* 0x00000018ff877819 */ /* 0x000fe40000011600 */
[----:B------:R-:W-:Y:S02]  /*d4c0*/  LOP3.LUT R133, R133, 0xff, RZ, 0xc0, !PT ;  /* 0x000000ff85857812 */ /* 0x000fe400078ec0ff */
[----:B------:R-:W-:Y:S02]  /*d4d0*/  LOP3.LUT R0, R144, 0xff, RZ, 0xc0, !PT ;  /* 0x000000ff90007812 */ /* 0x000fe400078ec0ff */
[----:B------:R-:W-:Y:S02]  /*d4e0*/  PRMT R2, R145, 0x5410, R2 ;  /* 0x0000541091027816 */ /* 0x000fe40000000002 */
[----:B------:R-:W-:Y:S01]  /*d4f0*/  LDSM.16.MT88.4 R144, [R182+0x19800] ;  /* 0x01980000b690783b */ /* 0x000fe20000004200 */
[--C-:B------:R-:W-:Y:S02]  /*d500*/  PRMT R133, R133, 0x5410, R135.reuse ;  /* 0x0000541085857816 */ /* 0x100fe40000000087 */
[----:B------:R-:W-:Y:S02]  /*d510*/  PRMT R135, R176, 0x7632, R135 ;  /* 0x00007632b0877816 */ /* 0x000fe40000000087 */
[--C-:B------:R-:W-:Y:S02]  /*d520*/  HSET2.LE.AND R168, R2, R169.reuse, PT ;  /* 0x000000a902a87233 */ /* 0x100fe40003803000 */
[C---:B------:R-:W-:Y:S01]  /*d530*/  PRMT R2, R166.reuse, 0x7632, R2 ;  /* 0x00007632a6027816 */ /* 0x040fe20000000002 */
[----:B------:R-:W-:Y:S01]  /*d540*/  @!P0 HADD2 R249, -R135.H0_H0, -RZ.H0_H0 ;  /* 0xa00000ff87f98230 */ /* 0x000fe20000000900 */
[--C-:B------:R-:W-:Y:S02]  /*d550*/  HSET2.LE.AND R171, R171, R169.reuse, PT ;  /* 0x000000a9abab7233 */ /* 0x100fe40003803000 */
[----:B------:R-:W-:Y:S01]  /*d560*/  HSET2.LE.AND R169, R133, R169, PT ;  /* 0x000000a985a97233 */ /* 0x000fe20003803000 */
[----:B------:R-:W-:Y:S01]  /*d570*/  @!P3 HADD2 R252, -R2.H0_H0, -RZ.H0_H0 ;  /* 0xa00000ff02fcb230 */ /* 0x000fe20000000900 */
[----:B------:R-:W-:Y:S02]  /*d580*/  PRMT R133, R166, 0x7610, R133 ;  /* 0x00007610a6857816 */ /* 0x000fe40000000085 */
[----:B------:R-:W-:Y:S01]  /*d590*/  LOP3.LUT R171, R171, R177, RZ, 0xc0, !PT ;  /* 0x000000b1abab7212 */ /* 0x000fe200078ec0ff */
[C---:B-1----:R-:W-:Y:S06]  /*d5a0*/  HMMA.16816.F32 R124, R140.reuse, R148, R124 ;  /* 0x000000948c7c723c */ /* 0x042fec000000187c */
[----:B------:R-:W-:Y:S05]  /*d5b0*/  HMMA.16816.F32 R128, R140, R150, R128 ;  /* 0x000000968c80723c */ /* 0x000fea0000001880 */
[----:B------:R-:W-:Y:S02]  /*d5c0*/  PRMT R148, R176, 0x5410, R135 ;  /* 0x00005410b0947816 */ /* 0x000fe40000000087 */
[----:B------:R-:W-:Y:S04]  /*d5d0*/  @!P0 PRMT R135, R249, 0x5410, RZ ;  /* 0x00005410f9878816 */ /* 0x000fe800000000ff */
[----:B------:R-:W-:Y:S01]  /*d5e0*/  LOP3.LUT R169, R169, R148, RZ, 0xc0, !PT ;  /* 0x00000094a9a97212 */ /* 0x000fe200078ec0ff */
[----:B---3--:R-:W-:Y:S02]  /*d5f0*/  @!P6 HADD2 R162, -R156.H0_H0, -RZ.H0_H0 ;  /* 0xa00000ff9ca2e230 */ /* 0x008fe40000000900 */
[----:B----4-:R-:W-:Y:S03]  /*d600*/  @!P2 HADD2 R164, -R157.H0_H0, -RZ.H0_H0 ;  /* 0xa00000ff9da4a230 */ /* 0x010fe60000000900 */
[----:B------:R-:W-:Y:S01]  /*d610*/  @!P6 STL.S16 [R1+0x8], R162 ;  /* 0x000008a20100e387 */ /* 0x000fe20000100600 */
[----:B------:R-:W-:Y:S03]  /*d620*/  PRMT R160, R162, 0x7610, R160 ;  /* 0x00007610a2a07816 */ /* 0x000fe600000000a0 */
[----:B------:R-:W-:Y:S01]  /*d630*/  @!P2 STL.S16 [R1+0x40], R164 ;  /* 0x000040a40100a387 */ /* 0x000fe20000100600 */
[----:B------:R-:W-:Y:S02]  /*d640*/  @!P6 PRMT R156, R160, 0x5410, RZ ;  /* 0x00005410a09ce816 */ /* 0x000fe400000000ff */
[----:B------:R-:W-:Y:S01]  /*d650*/  PRMT R136, R164, 0x7610, R136 ;  /* 0x00007610a4887816 */ /* 0x000fe20000000088 */
[----:B------:R2:W3:Y:S01]  /*d660*/  LDL.S16 R218, [R1+0x4] ;  /* 0x0000040001da7983 */ /* 0x0004e20000100600 */
[----:B------:R-:W-:Y:S02]  /*d670*/  ISETP.LE.U32.AND P6, PT, R0, UR5, PT ;  /* 0x0000000500007c0c */ /* 0x000fe4000bfc3070 */
[----:B------:R-:W-:Y:S01]  /*d680*/  @!P2 PRMT R157, R136, 0x5410, RZ ;  /* 0x00005410889da816 */ /* 0x000fe200000000ff */
[----:B------:R2:W4:Y:S01]  /*d690*/  LDL.S16 R217, [R1] ;  /* 0x0000000001d97983 */ /* 0x0005220000100600 */
[----:B------:R-:W-:Y:S02]  /*d6a0*/  F2FP.F16.F32.PACK_AB R0, R216, R159 ;  /* 0x0000009fd800723e */ /* 0x000fe400000000ff */
[----:B------:R-:W-:Y:S01]  /*d6b0*/  PRMT R136, R133, 0x5410, R2 ;  /* 0x0000541085887816 */ /* 0x000fe20000000002 */
[----:B------:R-:W1:Y:S01]  /*d6c0*/  LDSM.16.MT88.4 R160, [R179+0x19800] ;  /* 0x01980000b3a0783b */ /* 0x000e620000004200 */
[----:B------:R-:W-:Y:S02]  /*d6d0*/  PRMT R134, R0, 0x7632, R134 ;  /* 0x0000763200867816 */ /* 0x000fe40000000086 */
[----:B------:R-:W-:Y:S02]  /*d6e0*/  LOP3.LUT R168, R168, R136, RZ, 0xc0, !PT ;  /* 0x00000088a8a87212 */ /* 0x000fe400078ec0ff */
[----:B------:R-:W-:Y:S01]  /*d6f0*/  PRMT R148, R0, 0x5410, R134 ;  /* 0x0000541000947816 */ /* 0x000fe20000000086 */
[----:B------:R-:W-:Y:S01]  /*d700*/  @!P6 HADD2 R250, -R176.H0_H0, -RZ.H0_H0 ;  /* 0xa00000ffb0fae230 */ /* 0x000fe20000000900 */
[----:B------:R-:W-:Y:S01]  /*d710*/  @!P3 PRMT R2, R252, 0x5410, RZ ;  /* 0x00005410fc02b816 */ /* 0x000fe200000000ff */
[----:B------:R-:W-:Y:S01]  /*d720*/  STG.E.U16 desc[UR30][R210.64+0x52], R156 ;  /* 0x0000529cd2007986 */ /* 0x000fe2000c10151e */
[----:B------:R-:W-:Y:S02]  /*d730*/  LOP3.LUT R170, R170, R148, RZ, 0xc0, !PT ;  /* 0x00000094aaaa7212 */ /* 0x000fe400078ec0ff */
[----:B------:R-:W-:Y:S01]  /*d740*/  @!P6 PRMT R176, R250, 0x5410, RZ ;  /* 0x00005410fab0e816 */ /* 0x000fe200000000ff */
[----:B------:R5:W-:Y:S04]  /*d750*/  STG.E.U16 desc[UR30][R212.64+0x50], R157 ;  /* 0x0000509dd4007986 */ /* 0x000be8000c10151e */
[----:B------:R-:W2:Y:S01]  /*d760*/  LDSM.16.MT88.4 R136, [R181+0x19800] ;  /* 0x01980000b588783b */ /* 0x000ea20000004200 */
[C---:B-1----:R-:W-:Y:S07]  /*d770*/  HMMA.16816.F32 R164, R168.reuse, R160, R4 ;  /* 0x000000a0a8a4723c */ /* 0x042fee0000001804 */
[----:B------:R-:W1:Y:S01]  /*d780*/  LDSM.16.MT88.4 R4, [R180+0x1b800] ;  /* 0x01b80000b404783b */ /* 0x000e620000004200 */
[C---:B------:R-:W-:Y:S07]  /*d790*/  HMMA.16816.F32 R160, R168.reuse, R162, R8 ;  /* 0x000000a2a8a0723c */ /* 0x040fee0000001808 */
[----:B------:R-:W1:Y:S01]  /*d7a0*/  LDSM.16.MT88.4 R8, [R182+0x1b800] ;  /* 0x01b80000b608783b */ /* 0x000e620000004200 */
[C---:B-----5:R-:W-:Y:S07]  /*d7b0*/  HMMA.16816.F32 R156, R168.reuse, R152, R12 ;  /* 0x00000098a89c723c */ /* 0x060fee000000180c */
[----:B------:R-:W5:Y:S01]  /*d7c0*/  LDSM.16.MT88.4 R12, [R181+0x1b800] ;  /* 0x01b80000b50c783b */ /* 0x000f620000004200 */
        /* <DEDUP_REMOVED lines=19> */
[C---:B------:R-:W-:Y:S06]  /*d900*/  HMMA.16816.F32 R68, R168.reuse, R16, R68 ;  /* 0x00000010a844723c */ /* 0x040fec0000001844 */
[C---:B------:R-:W-:Y:S01]  /*d910*/  HMMA.16816.F32 R72, R168.reuse, R18, R72 ;  /* 0x00000012a848723c */ /* 0x040fe20000001848 */
[----:B------:R-:W5:Y:S05]  /*d920*/  LDSM.16.MT88.4 R16, [R182+0x1f800] ;  /* 0x01f80000b610783b */ /* 0x000f6a0000004200 */
[C---:B------:R-:W-:Y:S06]  /*d930*/  HMMA.16816.F32 R76, R168.reuse, R20, R76 ;  /* 0x00000014a84c723c */ /* 0x040fec000000184c */
[C---:B------:R-:W-:Y:S05]  /*d940*/  HMMA.16816.F32 R80, R168.reuse, R22, R80 ;  /* 0x00000016a850723c */ /* 0x040fea0000001850 */
[----:B------:R-:W-:Y:S01]  /*d950*/  LOP3.LUT R21, R208, 0xffff, RZ, 0xc0, !PT ;  /* 0x0000ffffd0157812 */ /* 0x000fe200078ec0ff */
[C---:B--2---:R-:W-:Y:S05]  /*d960*/  HMMA.16816.F32 R84, R168.reuse, R24, R84 ;  /* 0x00000018a854723c */ /* 0x044fea0000001854 */
[--C-:B------:R-:W-:Y:S01]  /*d970*/  SHF.R.U32.HI R22, RZ, 0x18, R208.reuse ;  /* 0x00000018ff167819 */ /* 0x100fe200000116d0 */
[C---:B------:R-:W-:Y:S03]  /*d980*/  HMMA.16816.F32 R88, R168.reuse, R26, R88 ;  /* 0x0000001aa858723c */ /* 0x040fe60000001858 */
[----:B------:R-:W-:Y:S02]  /*d990*/  ISETP.LE.U32.AND P2, PT, R22, UR5, PT ;  /* 0x0000000516007c0c */ /* 0x000fe4000bf43070 */
[----:B------:R-:W-:Y:S01]  /*d9a0*/  SHF.R.U32.HI R20, RZ, 0x10, R208 ;  /* 0x00000010ff147819 */ /* 0x000fe200000116d0 */
[C---:B-1----:R-:W-:Y:S05]  /*d9b0*/  HMMA.16816.F32 R92, R168.reuse, R4, R92 ;  /* 0x00000004a85c723c */ /* 0x042fea000000185c */
[----:B------:R-:W-:Y:S01]  /*d9c0*/  LOP3.LUT R208, R208, 0xff, RZ, 0xc0, !PT ;  /* 0x000000ffd0d07812 */ /* 0x000fe200078ec0ff */
[C---:B------:R-:W-:Y:S01]  /*d9d0*/  HMMA.16816.F32 R96, R168.reuse, R6, R96 ;  /* 0x00000006a860723c */ /* 0x040fe20000001860 */
[----:B------:R-:W1:Y:S04]  /*d9e0*/  LDSM.16.MT88.4 R4, [R181+0x1f800] ;  /* 0x01f80000b504783b */ /* 0x000e680000004200 */
[----:B------:R-:W-:Y:S01]  /*d9f0*/  @!P2 HADD2 R248, -R177.H1_H1, -RZ.H0_H0 ;  /* 0xa00000ffb1f8a230 */ /* 0x000fe20000000d00 */
[C---:B------:R-:W-:Y:S05]  /*da00*/  HMMA.16816.F32 R100, R168.reuse, R8, R100 ;  /* 0x00000008a864723c */ /* 0x040fea0000001864 */
[----:B------:R-:W-:Y:S01]  /*da10*/  LOP3.LUT R20, R20, 0xff, RZ, 0xc0, !PT ;  /* 0x000000ff14147812 */ /* 0x000fe200078ec0ff */
[C---:B------:R-:W-:Y:S05]  /*da20*/  HMMA.16816.F32 R104, R168.reuse, R10, R104 ;  /* 0x0000000aa868723c */ /* 0x040fea0000001868 */
[----:B------:R-:W-:Y:S01]  /*da30*/  SHF.R.U32.HI R8, RZ, 0x8, R21 ;  /* 0x00000008ff087819 */ /* 0x000fe20000011615 */
[C---:B-----5:R-:W-:Y:S05]  /*da40*/  HMMA.16816.F32 R108, R168.reuse, R12, R108 ;  /* 0x0000000ca86c723c */ /* 0x060fea000000186c */
[----:B------:R-:W-:Y:S01]  /*da50*/  LOP3.LUT R8, R8, 0xffff, RZ, 0xc0, !PT ;  /* 0x0000ffff08087812 */ /* 0x000fe200078ec0ff */
[C---:B------:R-:W-:Y:S03]  /*da60*/  HMMA.16816.F32 R112, R168.reuse, R14, R112 ;  /* 0x0000000ea870723c */ /* 0x040fe60000001870 */
[----:B------:R-:W-:Y:S02]  /*da70*/  ISETP.LE.U32.AND P3, PT, R8, UR5, PT ;  /* 0x0000000508007c0c */ /* 0x000fe4000bf63070 */
[----:B------:R-:W-:Y:S01]  /*da80*/  @P2 PRMT R8, R177, 0x7632, R8 ;  /* 0x00007632b1082816 */ /* 0x000fe20000000008 */
[C---:B------:R-:W-:Y:S05]  /*da90*/  HMMA.16816.F32 R116, R168.reuse, R16, R116 ;  /* 0x00000010a874723c */ /* 0x040fea0000001874 */
[----:B------:R-:W-:Y:S01]  /*daa0*/  @!P2 PRMT R8, R248, 0x5410, RZ ;  /* 0x00005410f808a816 */ /* 0x000fe200000000ff */
[C---:B------:R-:W-:Y:S01]  /*dab0*/  HMMA.16816.F32 R120, R168.reuse, R18, R120 ;  /* 0x00000012a878723c */ /* 0x040fe20000001878 */
[----:B------:R-:W-:Y:S04]  /*dac0*/  ISETP.LT.AND P2, PT, RZ, UR9, PT ;  /* 0x00000009ff007c0c */ /* 0x000fe8000bf41270 */
[----:B------:R-:W-:Y:S01]  /*dad0*/  @!P3 HADD2 R246, -R134.H0_H0, -RZ.H0_H0 ;  /* 0xa00000ff86f6b230 */ /* 0x000fe20000000900 */
[C---:B-1----:R-:W-:Y:S05]  /*dae0*/  HMMA.16816.F32 R124, R168.reuse, R4, R124 ;  /* 0x00000004a87c723c */ /* 0x042fea000000187c */
[----:B------:R-:W-:Y:S01]  /*daf0*/  @!P3 PRMT R134, R246, 0x5410, RZ ;  /* 0x00005410f686b816 */ /* 0x000fe200000000ff */
[----:B------:R-:W-:Y:S05]  /*db00*/  HMMA.16816.F32 R128, R168, R6, R128 ;  /* 0x00000006a880723c */ /* 0x000fea0000001880 */
[----:B---3--:R-:W-:Y:S02]  /*db10*/  @!P4 HADD2 R218, -R185.H0_H0, -RZ.H0_H0 ;  /* 0xa00000ffb9dac230 */ /* 0x008fe40000000900 */
[----:B----4-:R-:W-:Y:S03]  /*db20*/  @!P5 HADD2 R217, -R133.H0_H0, -RZ.H0_H0 ;  /* 0xa00000ff85d9d230 */ /* 0x010fe60000000900 */
[----:B------:R-:W-:Y:S01]  /*db30*/  @!P4 STL.S16 [R1+0x4], R218 ;  /* 0x000004da0100c387 */ /* 0x000fe20000100600 */
[----:B------:R-:W-:Y:S03]  /*db40*/  PRMT R23, R218, 0x7610, R23 ;  /* 0x00007610da177816 */ /* 0x000fe60000000017 */
[----:B------:R-:W-:Y:S01]  /*db50*/  @!P5 STL.S16 [R1], R217 ;  /* 0x000000d90100d387 */ /* 0x000fe20000100600 */
[----:B------:R-:W-:Y:S02]  /*db60*/  PRMT R9, R217, 0x7610, R9 ;  /* 0x00007610d9097816 */ /* 0x000fe40000000009 */
[----:B------:R-:W-:Y:S02]  /*db70*/  @!P4 PRMT R185, R23, 0x5410, RZ ;  /* 0x0000541017b9c816 */ /* 0x000fe400000000ff */
[----:B------:R-:W-:Y:S02]  /*db80*/  @!P5 PRMT R133, R9, 0x5410, RZ ;  /* 0x000054100985d816 */ /* 0x000fe400000000ff */
[----:B------:R-:W-:Y:S01]  /*db90*/  ISETP.LE.U32.AND P5, PT, R208, UR5, PT ;  /* 0x00000005d0007c0c */ /* 0x000fe2000bfa3070 */
[----:B------:R-:W-:Y:S01]  /*dba0*/  STG.E.U16 desc[UR30][R212.64+0x52], R185 ;  /* 0x000052b9d4007986 */ /* 0x000fe2000c10151e */
[----:B------:R-:W-:Y:S03]  /*dbb0*/  ISETP.LE.U32.AND P4, PT, R20, UR5, PT ;  /* 0x0000000514007c0c */ /* 0x000fe6000bf83070 */
[----:B------:R1:W-:Y:S04]  /*dbc0*/  STG.E.U16 desc[UR30][R210.64+0x60], R133 ;  /* 0x00006085d2007986 */ /* 0x0003e8000c10151e */
[----:B------:R-:W-:Y:S04]  /*dbd0*/  STG.E.U16 desc[UR30][R210.64+0x62], R2 ;  /* 0x00006202d2007986 */ /* 0x000fe8000c10151e */
[----:B------:R-:W-:Y:S01]  /*dbe0*/  STG.E.U16 desc[UR30][R212.64+0x60], R176 ;  /* 0x000060b0d4007986 */ /* 0x000fe2000c10151e */
[----:B------:R-:W-:Y:S02]  /*dbf0*/  @!P5 HADD2 R247, -R0.H0_H0, -RZ.H0_H0 ;  /* 0xa00000ff00f7d230 */ /* 0x000fe40000000900 */
[----:B------:R-:W-:Y:S01]  /*dc00*/  @!P4 HADD2 R251, -R177.H0_H0, -RZ.H0_H0 ;  /* 0xa00000ffb1fbc230 */ /* 0x000fe20000000900 */
[----:B------:R-:W-:Y:S02]  /*dc10*/  STG.E.U16 desc[UR30][R212.64+0x62], R135 ;  /* 0x00006287d4007986 */ /* 0x000fe4000c10151e */
[----:B------:R-:W-:Y:S02]  /*dc20*/  @!P5 PRMT R0, R247, 0x5410, RZ ;  /* 0x00005410f700d816 */ /* 0x000fe400000000ff */
[----:B------:R-:W-:Y:S01]  /*dc30*/  STG.E.U16 desc[UR30][R210.64+0x72], R134 ;  /* 0x00007286d2007986 */ /* 0x000fe2000c10151e */
[----:B------:R-:W-:Y:S03]  /*dc40*/  @!P4 PRMT R177, R251, 0x5410, RZ ;  /* 0x00005410fbb1c816 */ /* 0x000fe600000000ff */
[----:B------:R2:W-:Y:S04]  /*dc50*/  STG.E.U16 desc[UR30][R210.64+0x70], R0 ;  /* 0x00007000d2007986 */ /* 0x0005e8000c10151e */
[----:B------:R3:W-:Y:S01]  /*dc60*/  STG.E.U16 desc[UR30][R212.64+0x70], R177 ;  /* 0x000070b1d4007986 */ /* 0x0007e2000c10151e */
[----:B-1----:R-:W-:Y:S03]  /*dc70*/  IMAD.MOV.U32 R133, RZ, RZ, R3 ;  /* 0x000000ffff857224 */ /* 0x002fe600078e0003 */
[----:B------:R3:W-:Y:S01]  /*dc80*/  STG.E.U16 desc[UR30][R212.64+0x72], R8 ;  /* 0x00007208d4007986 */ /* 0x0007e2000c10151e */
[----:B--2---:R-:W-:Y:S01]  /*dc90*/  IADD3 R210, P0, R210, -0x80, RZ ;  /* 0xffffff80d2d27810 */ /* 0x004fe20007f1e0ff */
[----:B------:R-:W-:Y:S03]  /*dca0*/  IMAD.MOV.U32 R0, RZ, RZ, R132 ;  /* 0x000000ffff007224 */ /* 0x000fe600078e0084 */
[----:B------:R-:W-:Y:S01]  /*dcb0*/  IADD3.X R211, R211, -0x1, RZ, P0, !PT ;  /* 0xffffffffd3d37810 */ /* 0x000fe200007fe4ff */
[----:B------:R-:W-:Y:S08]  /*dcc0*/  @P2 BRA `(.L_x_1798) ;  /* 0xffffffac00ec2947 */ /* 0x000ff0000383ffff */
.L_x_1797:
        /* <DEDUP_REMOVED lines=28> */
[----:B------:R-:W-:Y:S02]  /*de90*/  LEA R168, R7, R6, 0x9 ;  /* 0x0000000607a87211 */ /* 0x000fe400078e48ff */
[----:B------:R-:W-:-:S03]  /*dea0*/  R2P PR, R22, 0x6 ;  /* 0x0000000616007804 */ /* 0x000fc60000000000 */
[----:B------:R-:W2:Y:S01]  /*deb0*/  @P0 MUFU.RCP R4, R237 ;  /* 0x000000ed00040308 */ /* 0x000ea20000001000 */
        /* <DEDUP_REMOVED lines=139> */
[----:B------:R-:W-:-:S02]  /*e770*/  F2FP.F16.F32.PACK_AB R6, R6, R164 ;  /* 0x000000a40606723e */ /* 0x000fc400000000ff */
[----:B------:R-:W-:Y:S02]  /*e780*/  F2FP.F16.F32.PACK_AB R45, R45, R4 ;  /* 0x000000042d2d723e */ /* 0x000fe400000000ff */
[----:B------:R-:W-:Y:S01]  /*e790*/  LEA R0, R0, UR4, 0x1 ;  /* 0x0000000400007c11 */ /* 0x000fe2000f8e08ff */
[----:B------:R-:W-:Y:S01]  /*e7a0*/  @UP0 ULDC.64 UR4, c[0x0][0x298] ;  /* 0x0000a60000040ab9 */ /* 0x000fe20000000a00 */
[----:B------:R-:W-:Y:S01]  /*e7b0*/  MOV R4, 0x20 ;  /* 0x0000002000047802 */ /* 0x000fe20000000f00 */
[----:B------:R-:W-:Y:S01]  /*e7c0*/  @UP0 UIMAD.WIDE.U32 UR8, UR16, UR4, URZ ;  /* 0x00000004100802a5 */ /* 0x000fe2000f8e003f */
[----:B------:R-:W-:Y:S01]  /*e7d0*/  F2FP.F16.F32.PACK_AB R5, R5, R166 ;  /* 0x000000a60505723e */ /* 0x000fe200000000ff */
[----:B------:R1:W-:Y:S01]  /*e7e0*/  STS [R0], R6 ;  /* 0x0000000600007388 */ /* 0x0003e20000000800 */
[----:B------:R-:W-:Y:S01]  /*e7f0*/  SEL R4, R4, 0xffffffe0, !P1 ;  /* 0xffffffe004047807 */ /* 0x000fe20004800000 */
[----:B------:R-:W-:Y:S01]  /*e800*/  @UP0 UIMAD UR7, UR16, UR5, UR9 ;  /* 0x00000005100702a4 */ /* 0x000fe2000f8e0209 */
[----:B------:R-:W-:Y:S01]  /*e810*/  IADD3 R2, R0, -0x10, RZ ;  /* 0xfffffff000027810 */ /* 0x000fe20007ffe0ff */
[----:B------:R2:W-:Y:S01]  /*e820*/  STS [R0+0x400], R5 ;  /* 0x0004000500007388 */ /* 0x0005e20000000800 */
[----:B------:R-:W-:-:S02]  /*e830*/  F2FP.F16.F32.PACK_AB R7, R7, R160 ;  /* 0x000000a00707723e */ /* 0x000fc400000000ff */
[----:B------:R-:W-:Y:S02]  /*e840*/  F2FP.F16.F32.PACK_AB R9, R9, R162 ;  /* 0x000000a20909723e */ /* 0x000fe400000000ff */
[----:B------:R-:W-:Y:S02]  /*e850*/  @P4 IADD3 R2, R0, 0x10, RZ ;  /* 0x0000001000024810 */ /* 0x000fe40007ffe0ff */
[----:B------:R-:W-:Y:S02]  /*e860*/  F2FP.F16.F32.PACK_AB R8, R8, R156 ;  /* 0x0000009c0808723e */ /* 0x000fe400000000ff */
[----:B------:R-:W-:Y:S01]  /*e870*/  F2FP.F16.F32.PACK_AB R11, R11, R158 ;  /* 0x0000009e0b0b723e */ /* 0x000fe200000000ff */
[----:B------:R3:W-:Y:S01]  /*e880*/  STS [R2], R7 ;  /* 0x0000000702007388 */ /* 0x0007e20000000800 */
[----:B------:R-:W-:Y:S02]  /*e890*/  F2FP.F16.F32.PACK_AB R10, R10, R152 ;  /* 0x000000980a0a723e */ /* 0x000fe400000000ff */
[----:B------:R-:W-:Y:S01]  /*e8a0*/  F2FP.F16.F32.PACK_AB R13, R13, R154 ;  /* 0x0000009a0d0d723e */ /* 0x000fe200000000ff */
[----:B------:R4:W-:Y:S01]  /*e8b0*/  STS [R2+0x400], R9 ;  /* 0x0004000902007388 */ /* 0x0009e20000000800 */
[----:B------:R-:W-:-:S02]  /*e8c0*/  F2FP.F16.F32.PACK_AB R12, R12, R148 ;  /* 0x000000940c0c723e */ /* 0x000fc400000000ff */
[----:B------:R-:W-:Y:S02]  /*e8d0*/  F2FP.F16.F32.PACK_AB R15, R15, R150 ;  /* 0x000000960f0f723e */ /* 0x000fe400000000ff */
[----:B------:R-:W-:Y:S02]  /*e8e0*/  F2FP.F16.F32.PACK_AB R14, R14, R144 ;  /* 0x000000900e0e723e */ /* 0x000fe400000000ff */
[----:B-1----:R-:W-:Y:S02]  /*e8f0*/  MOV R6, 0x40 ;  /* 0x0000004000067802 */ /* 0x002fe40000000f00 */
[----:B------:R-:W-:Y:S02]  /*e900*/  F2FP.F16.F32.PACK_AB R20, R20, R146 ;  /* 0x000000921414723e */ /* 0x000fe400000000ff */
[----:B--2---:R-:W-:Y:S02]  /*e910*/  IADD3 R5, R0, R4, RZ ;  /* 0x0000000400057210 */ /* 0x004fe40007ffe0ff */
[----:B------:R-:W-:-:S02]  /*e920*/  SEL R6, R6, 0xffffffc0, !P2 ;  /* 0xffffffc006067807 */ /* 0x000fc40005000000 */
[----:B------:R-:W-:Y:S01]  /*e930*/  IADD3 R4, R4, R2, RZ ;  /* 0x0000000204047210 */ /* 0x000fe20007ffe0ff */
[----:B------:R1:W-:Y:S01]  /*e940*/  STS [R5], R8 ;  /* 0x0000000805007388 */ /* 0x0003e20000000800 */
[----:B------:R-:W-:Y:S02]  /*e950*/  F2FP.F16.F32.PACK_AB R19, R19, R140 ;  /* 0x0000008c1313723e */ /* 0x000fe400000000ff */
[----:B------:R-:W-:Y:S01]  /*e960*/  F2FP.F16.F32.PACK_AB R18, R18, R142 ;  /* 0x0000008e1212723e */ /* 0x000fe200000000ff */
[----:B------:R-:W-:Y:S01]  /*e970*/  STS [R5+0x400], R11 ;  /* 0x0004000b05007388 */ /* 0x000fe20000000800 */
[----:B---3--:R-:W-:Y:S02]  /*e980*/  IADD3 R7, R5, R6, RZ ;  /* 0x0000000605077210 */ /* 0x008fe40007ffe0ff */
[----:B------:R-:W-:Y:S01]  /*e990*/  F2FP.F16.F32.PACK_AB R17, R17, R136 ;  /* 0x000000881111723e */ /* 0x000fe200000000ff */
[----:B------:R-:W-:Y:S01]  /*e9a0*/  STS [R4], R10 ;  /* 0x0000000a04007388 */ /* 0x000fe20000000800 */
[----:B----4-:R-:W-:-:S02]  /*e9b0*/  IADD3 R9, R0, R6, RZ ;  /* 0x0000000600097210 */ /* 0x010fc40007ffe0ff */
[----:B------:R-:W-:Y:S01]  /*e9c0*/  F2FP.F16.F32.PACK_AB R16, R16, R138 ;  /* 0x0000008a1010723e */ /* 0x000fe200000000ff */
[----:B------:R-:W-:Y:S01]  /*e9d0*/  STS [R4+0x400], R13 ;  /* 0x0004000d04007388 */ /* 0x000fe20000000800 */
[----:B------:R-:W-:Y:S02]  /*e9e0*/  PLOP3.LUT P1, PT, PT, PT, UP0, 0x80, 0x0 ;  /* 0x000000000000781c */ /* 0x000fe40003f2f008 */
[----:B------:R-:W-:Y:S01]  /*e9f0*/  F2FP.F16.F32.PACK_AB R49, R49, R46 ;  /* 0x0000002e3131723e */ /* 0x000fe200000000ff */
[----:B------:R-:W-:Y:S01]  /*ea00*/  STS [R9], R12 ;  /* 0x0000000c09007388 */ /* 0x000fe20000000800 */
[----:B------:R-:W-:Y:S02]  /*ea10*/  F2FP.F16.F32.PACK_AB R54, R30, R135 ;  /* 0x000000871e36723e */ /* 0x000fe400000000ff */
[----:B------:R-:W-:Y:S01]  /*ea20*/  F2FP.F16.F32.PACK_AB R53, R53, R38 ;  /* 0x000000263535723e */ /* 0x000fe200000000ff */
[----:B------:R-:W-:Y:S01]  /*ea30*/  STS [R9+0x400], R15 ;  /* 0x0004000f09007388 */ /* 0x000fe20000000800 */
[----:B------:R-:W-:-:S02]  /*ea40*/  F2FP.F16.F32.PACK_AB R52, R28, R134 ;  /* 0x000000861c34723e */ /* 0x000fc400000000ff */
[----:B------:R-:W-:Y:S02]  /*ea50*/  F2FP.F16.F32.PACK_AB R50, R26, R133 ;  /* 0x000000851a32723e */ /* 0x000fe400000000ff */
[----:B-1----:R-:W-:Y:S02]  /*ea60*/  IADD3 R8, R6, R2, RZ ;  /* 0x0000000206087210 */ /* 0x002fe40007ffe0ff */
[----:B------:R-:W-:Y:S02]  /*ea70*/  IADD3 R6, R4, R6, RZ ;  /* 0x0000000604067210 */ /* 0x000fe40007ffe0ff */
[----:B------:R-:W-:Y:S01]  /*ea80*/  F2FP.F16.F32.PACK_AB R48, R48, R40 ;  /* 0x000000283030723e */ /* 0x000fe200000000ff */
[----:B------:R-:W-:Y:S01]  /*ea90*/  STS [R8], R14 ;  /* 0x0000000e08007388 */ /* 0x000fe20000000800 */
[----:B------:R-:W-:Y:S02]  /*eaa0*/  F2FP.F16.F32.PACK_AB R47, R47, R21 ;  /* 0x000000152f2f723e */ /* 0x000fe400000000ff */
[----:B------:R-:W-:Y:S01]  /*eab0*/  F2FP.F16.F32.PACK_AB R46, R24, R36 ;  /* 0x00000024182e723e */ /* 0x000fe200000000ff */
[----:B------:R1:W-:Y:S01]  /*eac0*/  STS [R8+0x400], R20 ;  /* 0x0004001408007388 */ /* 0x0003e20000000800 */
[----:B------:R-:W-:-:S02]  /*ead0*/  F2FP.F16.F32.PACK_AB R43, R43, R58 ;  /* 0x0000003a2b2b723e */ /* 0x000fc400000000ff */
[----:B------:R-:W-:Y:S01]  /*eae0*/  F2FP.F16.F32.PACK_AB R60, R60, R32 ;  /* 0x000000203c3c723e */ /* 0x000fe200000000ff */
[----:B------:R2:W-:Y:S01]  /*eaf0*/  STS [R7], R19 ;  /* 0x0000001307007388 */ /* 0x0005e20000000800 */
[----:B------:R-:W-:Y:S02]  /*eb00*/  F2FP.F16.F32.PACK_AB R44, R44, R34 ;  /* 0x000000222c2c723e */ /* 0x000fe400000000ff */
[----:B------:R-:W-:Y:S01]  /*eb10*/  F2FP.F16.F32.PACK_AB R59, R59, R62 ;  /* 0x0000003e3b3b723e */ /* 0x000fe200000000ff */
[----:B------:R2:W-:Y:S01]  /*eb20*/  STS [R7+0x400], R18 ;  /* 0x0004001207007388 */ /* 0x0005e20000000800 */
[----:B------:R-:W-:Y:S02]  /*eb30*/  F2FP.F16.F32.PACK_AB R58, R65, R64 ;  /* 0x00000040413a723e */ /* 0x000fe400000000ff */
[----:B------:R-:W-:Y:S01]  /*eb40*/  F2FP.F16.F32.PACK_AB R57, R57, R66 ;  /* 0x000000423939723e */ /* 0x000fe200000000ff */
[----:B------:R2:W-:Y:S01]  /*eb50*/  STS [R6], R17 ;  /* 0x0000001106007388 */ /* 0x0005e20000000800 */
        /* <DEDUP_REMOVED lines=23> */
[----:B-1----:R-:W-:Y:S01]  /*ecd0*/  F2FP.F16.F32.PACK_AB R20, R113, R112 ;  /* 0x000000707114723e */ /* 0x002fe200000000ff */
[----:B--2---:R-:W-:Y:S06]  /*ece0*/  @P1 BRA `(.L_x_1801) ;  /* 0x00000000001c1947 */ /* 0x004fec0003800000 */
[----:B------:R-:W1:Y:S01]  /*ecf0*/  S2UR UR7, SR_CTAID.Y ;  /* 0x00000000000779c3 */ /* 0x000e620000002600 */
[----:B------:R-:W-:Y:S01]  /*ed00*/  ULDC.64 UR4, c[0x0][0x290] ;  /* 0x0000a40000047ab9 */ /* 0x000fe20000000a00 */
[----:B-1----:R-:W-:Y:S02]  /*ed10*/  USHF.R.S32.HI UR6, URZ, 0x1f, UR7 ;  /* 0x0000001f3f067899 */ /* 0x002fe40008011407 */
[----:B------:R-:W-:Y:S02]  /*ed20*/  UIMAD.WIDE.U32 UR8, UR7, UR4, URZ ;  /* 0x00000004070872a5 */ /* 0x000fe4000f8e003f */
[----:B------:R-:W-:-:S04]  /*ed30*/  UIMAD UR6, UR6, UR4, URZ ;  /* 0x00000004060672a4 */ /* 0x000fc8000f8e023f */
[----:B------:R-:W-:-:S04]  /*ed40*/  UIMAD UR5, UR7, UR5, UR6 ;  /* 0x00000005070572a4 */ /* 0x000fc8000f8e0206 */
[----:B------:R-:W-:-:S12]  /*ed50*/  UIADD3 UR7, UR9, UR5, URZ ;  /* 0x0000000509077290 */ /* 0x000fd8000fffe03f */
.L_x_1801:
        /* <DEDUP_REMOVED lines=24> */
.L_x_1802:
        /* <DEDUP_REMOVED lines=44> */
[----:B------:R1:W-:Y:S04]  /*f1a0*/  STS [R5+0xc000], R22 ;  /* 0x00c0001605007388 */ /* 0x0003e80000000800 */
[----:B------:R-:W-:Y:S01]  /*f1b0*/  STS [R5+0xc400], R21 ;  /* 0x00c4001505007388 */ /* 0x000fe20000000800 */
[----:B--2---:R-:W2:Y:S03]  /*f1c0*/  @!P4 LDC R27, c[0x0][0x270] ;  /* 0x00009c00ff1bcb82 */ /* 0x004ea60000000800 */
[----:B------:R-:W-:Y:S04]  /*f1d0*/  STS [R4+0xc000], R20 ;  /* 0x00c0001404007388 */ /* 0x000fe80000000800 */
[----:B------:R-:W-:Y:S01]  /*f1e0*/  STS [R4+0xc400], R19 ;  /* 0x00c4001304007388 */ /* 0x000fe20000000800 */
[----:B---3--:R-:W-:-:S03]  /*f1f0*/  @P4 IMAD.MOV.U32 R0, RZ, RZ, 0x1 ;  /* 0x00000001ff004424 */ /* 0x008fc600078e00ff */
[----:B------:R3:W-:Y:S04]  /*f200*/  STS [R9+0xc000], R18 ;  /* 0x00c0001209007388 */ /* 0x0007e80000000800 */
[----:B------:R3:W-:Y:S01]  /*f210*/  STS [R9+0xc400], R17 ;  /* 0x00c4001109007388 */ /* 0x0007e20000000800 */
[----:B----4-:R-:W4:Y:S03]  /*f220*/  @P3 MUFU.LG2 R2, R236 ;  /* 0x000000ec00023308 */ /* 0x010f260000000c00 */
[----:B------:R4:W-:Y:S01]  /*f230*/  STS [R8+0xc000], R16 ;  /* 0x00c0001008007388 */ /* 0x0009e20000000800 */
[----:B-1----:R-:W1:Y:S03]  /*f240*/  @P4 LDC.64 R22, c[0x0][0x2c0] ;  /* 0x0000b000ff164b82 */ /* 0x002e660000000a00 */
[----:B------:R4:W-:Y:S01]  /*f250*/  STS [R8+0xc400], R13 ;  /* 0x00c4000d08007388 */ /* 0x0009e20000000800 */
[----:B--2---:R-:W-:-:S03]  /*f260*/  @!P4 IMAD R0, R10, R27, RZ ;  /* 0x0000001b0a00c224 */ /* 0x004fc600078e02ff */
[----:B------:R-:W-:Y:S04]  /*f270*/  STS [R7+0xc000], R12 ;  /* 0x00c0000c07007388 */ /* 0x000fe80000000800 */
[----:B------:R2:W-:Y:S04]  /*f280*/  STS [R7+0xc400], R11 ;  /* 0x00c4000b07007388 */ /* 0x0005e80000000800 */
[----:B------:R-:W-:Y:S01]  /*f290*/  STS [R6+0xc000], R34 ;  /* 0x00c0002206007388 */ /* 0x000fe20000000800 */
[----:B---3--:R-:W-:-:S03]  /*f2a0*/  LEA.HI R18, R171, R169, RZ, 0x3 ;  /* 0x000000a9ab127211 */ /* 0x008fc600078f18ff */
[----:B------:R3:W-:Y:S01]  /*f2b0*/  STS [R6+0xc400], R33 ;  /* 0x00c4002106007388 */ /* 0x0007e20000000800 */
[----:B------:R-:W-:Y:S01]  /*f2c0*/  SHF.R.S32.HI R5, RZ, 0x3, R18 ;  /* 0x00000003ff057819 */ /* 0x000fe20000011412 */
[----:B------:R-:W3:Y:S01]  /*f2d0*/  @P0 MUFU.LG2 R9, R237 ;  /* 0x000000ed00090308 */ /* 0x000ee20000000c00 */
[----:B------:R-:W-:Y:S01]  /*f2e0*/  BAR.SYNC.DEFER_BLOCKING 0x0 ;  /* 0x0000000000007b1d */ /* 0x000fe20000010000 */
[----:B-1----:R-:W-:Y:S01]  /*f2f0*/  @P4 IMAD R4, R23, R22, RZ ;  /* 0x0000001617044224 */ /* 0x002fe200078e02ff */
[----:B------:R-:W-:Y:S01]  /*f300*/  ISETP.GE.AND P2, PT, R5, UR6, PT ;  /* 0x0000000605007c0c */ /* 0x000fe2000bf46270 */
[----:B------:R-:W-:Y:S02]  /*f310*/  @!P4 IMAD.MOV.U32 R4, RZ, RZ, R10 ;  /* 0x000000ffff04c224 */ /* 0x000fe400078e000a */
[----:B----4-:R-:W-:Y:S01]  /*f320*/  @P3 FMUL.FTZ R5, R2, 0.69314718246459960938 ;  /* 0x3f31721802053820 */ /* 0x010fe20000410000 */
[----:B------:R-:W-:Y:S02]  /*f330*/  IMAD.MOV.U32 R16, RZ, RZ, 0x7f800000 ;  /* 0x7f800000ff107424 */ /* 0x000fe400078e00ff */
[----:B------:R-:W1:Y:S01]  /*f340*/  @P4 LDC R8, c[0x0][0x2c0] ;  /* 0x0000b000ff084b82 */ /* 0x000e620000000800 */
[----:B------:R-:W-:Y:S01]  /*f350*/  IMAD.MOV.U32 R13, RZ, RZ, 0x7f800000 ;  /* 0x7f800000ff0d7424 */ /* 0x000fe200078e00ff */
[----:B------:R-:W4:Y:S01]  /*f360*/  S2R R24, SR_CTAID.Y ;  /* 0x0000000000187919 */ /* 0x000f220000002600 */
[----:B------:R-:W1:Y:S01]  /*f370*/  S2R R19, SR_CTAID.Z ;  /* 0x0000000000137919 */ /* 0x000e620000002700 */
[----:B--2---:R-:W-:-:S04]  /*f380*/  LEA.HI.SX32 R11, R18, 0x40, 0x1d ;  /* 0x00000040120b7811 */ /* 0x004fc800078feaff */
[----:B------:R-:W2:Y:S01]  /*f390*/  @P3 LDC R7, c[0x0][0x2e8] ;  /* 0x0000ba00ff073b82 */ /* 0x000ea20000000800 */
[----:B------:R-:W1:Y:S01]  /*f3a0*/  S2R R20, SR_TID.X ;  /* 0x0000000000147919 */ /* 0x000e620000002100 */
[----:B------:R-:W-:Y:S02]  /*f3b0*/  ISETP.GE.AND P6, PT, R11, UR6, PT ;  /* 0x000000060b007c0c */ /* 0x000fe4000bfc6270 */
[----:B---3--:R-:W-:-:S04]  /*f3c0*/  LEA.HI.SX32 R6, R18, 0x20, 0x1d ;  /* 0x0000002012067811 */ /* 0x008fc800078feaff */
[----:B------:R-:W3:Y:S01]  /*f3d0*/  @P0 LDC R10, c[0x0][0x2e8] ;  /* 0x0000ba00ff0a0b82 */ /* 0x000ee20000000800 */
[----:B------:R1:W1:Y:S01]  /*f3e0*/  LDS.128 R32, [R207+0x3000] ;  /* 0x00300000cf207984 */ /* 0x0002620000000c00 */
[----:B------:R-:W-:Y:S02]  /*f3f0*/  ISETP.GE.AND P1, PT, R6, UR6, PT ;  /* 0x0000000606007c0c */ /* 0x000fe4000bf26270 */
[----:B------:R-:W-:Y:S01]  /*f400*/  LOP3.LUT R6, R170, 0xffffffe0, RZ, 0xc0, !PT ;  /* 0xffffffe0aa067812 */ /* 0x000fe200078ec0ff */
[----:B------:R-:W-:-:S04]  /*f410*/  @!P4 IMAD.MOV.U32 R8, RZ, RZ, 0x1 ;  /* 0x00000001ff08c424 */ /* 0x000fc800078e00ff */
[----:B------:R-:W-:-:S05]  /*f420*/  IMAD.IADD R6, R169, 0x1, -R6 ;  /* 0x00000001a9067824 */ /* 0x000fca00078e0a06 */
[----:B------:R-:W-:Y:S01]  /*f430*/  LOP3.LUT P4, RZ, R6, 0x3, RZ, 0xc0, !PT ;  /* 0x0000000306ff7812 */ /* 0x000fe2000788c0ff */
[----:B--2---:R-:W-:Y:S01]  /*f440*/  @P3 FFMA.FTZ R16, R132, R7, R5 ;  /* 0x0000000784103223 */ /* 0x004fe20000010005 */
[----:B------:R-:W-:Y:S01]  /*f450*/  @P0 FMUL.FTZ R6, R9, 0.69314718246459960938 ;  /* 0x3f31721809060820 */ /* 0x000fe20000410000 */
[----:B----4-:R-:W-:-:S05]  /*f460*/  IMAD R0, R24, R0, RZ ;  /* 0x0000000018007224 */ /* 0x010fca00078e02ff */
[----:B------:R-:W-:Y:S01]  /*f470*/  SEL R2, R0, RZ, !P5 ;  /* 0x000000ff00027207 */ /* 0x000fe20006800000 */
[----:B-1----:R-:W-:Y:S02]  /*f480*/  IMAD R0, R8, UR4, RZ ;  /* 0x0000000408007c24 */ /* 0x002fe4000f8e02ff */
[----:B---3--:R-:W-:Y:S01]  /*f490*/  @P0 FFMA.FTZ R13, R3, R10, R6 ;  /* 0x0000000a030d0223 */ /* 0x008fe20000010006 */
[----:B------:R-:W-:Y:S01]  /*f4a0*/  SHF.R.S32.HI R17, RZ, 0x1f, R20 ;  /* 0x0000001fff117819 */ /* 0x000fe20000011414 */
[----:B------:R-:W-:Y:S01]  /*f4b0*/  IMAD R2, R19, R4, R2 ;  /* 0x0000000413027224 */ /* 0x000fe200078e0202 */
[----:B------:R-:W-:Y:S01]  /*f4c0*/  LOP3.LUT R4, R18, 0xfffffff8, RZ, 0xc0, !PT ;  /* 0xfffffff812047812 */ /* 0x000fe200078ec0ff */
[----:B------:R-:W-:Y:S01]  /*f4d0*/  IMAD.SHL.U32 R0, R0, 0x80, RZ ;  /* 0x0000008000007824 */ /* 0x000fe200078e00ff */
[----:B------:R-:W-:-:S04]  /*f4e0*/  LEA.HI R17, R17, R20, RZ, 0x3 ;  /* 0x0000001411117211 */ /* 0x000fc800078f18ff */
        /* <DEDUP_REMOVED lines=38> */
.L_x_1804:
[----:B------:R-:W-:Y:S05]  /*f750*/  BSYNC B0 ;  /* 0x0000000000007941 */ /* 0x000fea0003800000 */
.L_x_1803:
[----:B------:R2:W5:Y:S04]  /*f760*/  LDL R30, [R1+0x84] ;  /* 0x00008400011e7983 */ /* 0x0005680000100800 */
[----:B------:R2:W5:Y:S04]  /*f770*/  LDL R31, [R1+0x7c] ;  /* 0x00007c00011f7983 */ /* 0x0005680000100800 */
[----:B------:R2:W5:Y:S01]  /*f780*/  LDL R36, [R1+0x80] ;  /* 0x0000800001247983 */ /* 0x0005620000100800 */
[----:B------:R-:W-:Y:S01]  /*f790*/  IMAD.SHL.U32 R28, R14, 0x8, RZ ;  /* 0x000000080e1c7824 */ /* 0x000fe200078e00ff */
[----:B-1----:R-:W-:Y:S01]  /*f7a0*/  SHF.R.S32.HI R2, RZ, 0x3, R17 ;  /* 0x00000003ff027819 */ /* 0x002fe20000011411 */
[----:B------:R-:W-:Y:S01]  /*f7b0*/  ULDC.64 UR4, c[0x0][0x2a0] ;  /* 0x0000a80000047ab9 */ /* 0x000fe20000000a00 */
[----:B------:R-:W-:Y:S01]  /*f7c0*/  SHF.R.S32.HI R8, RZ, 0x1f, R19 ;  /* 0x0000001fff087819 */ /* 0x000fe20000011413 */
[----:B------:R-:W-:Y:S01]  /*f7d0*/  IMAD.U32 R0, RZ, RZ, UR17 ;  /* 0x00000011ff007e24 */ /* 0x000fe2000f8e00ff */
[----:B------:R-:W-:Y:S01]  /*f7e0*/  IADD3 R6, P0, R28, UR8, RZ ;  /* 0x000000081c067c10 */ /* 0x000fe2000ff1e0ff */
[----:B------:R2:W1:Y:S01]  /*f7f0*/  LDS.128 R24, [R207] ;  /* 0x00000000cf187984 */ /* 0x0004620000000c00 */
[----:B------:R-:W-:Y:S01]  /*f800*/  LEA.HI.SX32 R4, R18, 0x60, 0x1d ;  /* 0x0000006012047811 */ /* 0x000fe200078feaff */
[----:B------:R-:W-:Y:S01]  /*f810*/  IMAD R8, R8, UR4, RZ ;  /* 0x0000000408087c24 */ /* 0x000fe2000f8e02ff */
[--C-:B------:R-:W-:Y:S01]  /*f820*/  SHF.R.S32.HI R3, RZ, 0x1f, R2.reuse ;  /* 0x0000001fff037819 */ /* 0x100fe20000011402 */
[----:B------:R2:W3:Y:S01]  /*f830*/  LDS.128 R20, [R207+0x4000] ;  /* 0x00400000cf147984 */ /* 0x0004e20000000c00 */
[----:B------:R-:W-:Y:S01]  /*f840*/  LEA.HI.X.SX32 R7, R28, UR7, 0x1, P0 ;  /* 0x000000071c077c11 */ /* 0x000fe200080f0eff */
[----:B------:R-:W-:Y:S01]  /*f850*/  BSSY B0, `(.L_x_1805) ;  /* 0x000001b000007945 */ /* 0x000fe20003800000 */
[----:B------:R-:W-:Y:S01]  /*f860*/  ISETP.GE.AND P5, PT, R4, UR6, PT ;  /* 0x0000000604007c0c */ /* 0x000fe2000bfa6270 */
[----:B------:R-:W-:Y:S01]  /*f870*/  IMAD.WIDE R4, R0, 0x80, R2 ;  /* 0x0000008000047825 */ /* 0x000fe200078e0202 */
[----:B------:R2:W4:Y:S03]  /*f880*/  LDS.128 R12, [R207+0xc000] ;  /* 0x00c00000cf0c7984 */ /* 0x0005260000000c00 */
[----:B------:R-:W-:-:S02]  /*f890*/  IMAD R0, R19, UR5, R8 ;  /* 0x0000000513007c24 */ /* 0x000fc4000f8e0208 */
        /* <DEDUP_REMOVED lines=22> */
.L_x_1806:
[----:B------:R-:W-:Y:S05]  /*fa00*/  BSYNC B0 ;  /* 0x0000000000007941 */ /* 0x000fea0003800000 */
.L_x_1805:
        /* <DEDUP_REMOVED lines=27> */
.L_x_1808:
[----:B------:R-:W-:Y:S05]  /*fbc0*/  BSYNC B0 ;  /* 0x0000000000007941 */ /* 0x000fea0003800000 */
.L_x_1807:
        /* <DEDUP_REMOVED lines=27> */
.L_x_1810:
[----:B------:R-:W-:Y:S05]  /*fd80*/  BSYNC B0 ;  /* 0x0000000000007941 */ /* 0x000fea0003800000 */
.L_x_1809:
        /* <DEDUP_REMOVED lines=27> */
.L_x_1775:
        /* <DEDUP_REMOVED lines=43> */
.L_x_1811:
        /* <DEDUP_REMOVED lines=47> */
.L_x_1813:
[----:B------:R-:W-:Y:S05]  /*104e0*/  BSYNC B0 ;  /* 0x0000000000007941 */ /* 0x000fea0003800000 */
.L_x_1812:
        /* <DEDUP_REMOVED lines=25> */
.L_x_1815:
[----:B------:R-:W-:Y:S05]  /*10680*/  BSYNC B0 ;  /* 0x0000000000007941 */ /* 0x000fea0003800000 */
.L_x_1814:
        /* <DEDUP_REMOVED lines=24> */
.L_x_1817:
[----:B------:R-:W-:Y:S05]  /*10810*/  BSYNC B0 ;  /* 0x0000000000007941 */ /* 0x000fea0003800000 */
.L_x_1816:
        /* <DEDUP_REMOVED lines=27> */
.L_x_1819:
[----:B------:R-:W-:Y:S05]  /*109d0*/  BSYNC B0 ;  /* 0x0000000000007941 */ /* 0x000fea0003800000 */
.L_x_1818:
        /* <DEDUP_REMOVED lines=10> */
.L_x_1821:
[----:B------:R-:W-:Y:S05]  /*10a80*/  BSYNC B0 ;  /* 0x0000000000007941 */ /* 0x000fea0003800000 */
.L_x_1820:
        /* <DEDUP_REMOVED lines=10> */
.L_x_1823:
[----:B------:R-:W-:Y:S05]  /*10b30*/  BSYNC B0 ;  /* 0x0000000000007941 */ /* 0x000fea0003800000 */
.L_x_1822:
        /* <DEDUP_REMOVED lines=10> */
.L_x_1825:
[----:B------:R-:W-:Y:S05]  /*10be0*/  BSYNC B0 ;  /* 0x0000000000007941 */ /* 0x000fea0003800000 */
.L_x_1824:
        /* <DEDUP_REMOVED lines=10> */
.L_x_1826:
        /* <DEDUP_REMOVED lines=15> */
.L_x_2420:


//--------------------- .text._ZN5flash16flash_fwd_kernelI23Flash_fwd_kernel_traitsILi256ELi128ELi64ELi8ELb0ELb0EN7cutlass6half_tE19Flash_kernel_traitsILi256ELi128ELi64ELi8ES3_EELb0ELb0ELb0ELb0ELb0ELb0ELb1ELb0EEEvNS_16Flash_fwd_paramsE --------------------------
	.section	.text._ZN5flash16flash_fwd_kernelI23Flash_fwd_kernel_traitsILi256ELi128ELi64ELi8ELb0ELb0EN7cutlass6half_tE19Flash_kernel_traitsILi256ELi128ELi64ELi8ES3_EELb0ELb0ELb0ELb0ELb0ELb0ELb1ELb0EEEvNS_16Flash_fwd_paramsE,"ax",@progbits
	.align	128
        .global         _ZN5flash16flash_fwd_kernelI23Flash_fwd_kernel_traitsILi256ELi128ELi64ELi8ELb0ELb0EN7cutlass6half_tE19Flash_kernel_traitsILi256ELi128ELi64ELi8ES3_EELb0ELb0ELb0ELb0ELb0ELb0ELb1ELb0EEEvNS_16Flash_fwd_paramsE
        .type           _ZN5flash16flash_fwd_kernelI23Flash_fwd_kernel_traitsILi256ELi128ELi64ELi8ELb0ELb0EN7cutlass6half_tE19Flash_kernel_traitsILi256ELi128ELi64ELi8ES3_EELb0ELb0ELb0ELb0ELb0ELb0ELb1ELb0EEEvNS_16Flash_fwd_paramsE,@function
        .size           _ZN5flash16flash_fwd_kernelI23Flash_fwd_kernel_traitsILi256ELi128ELi64ELi8ELb0ELb0EN7cutlass6half_tE19Flash_kernel_traitsILi256ELi128ELi64ELi8ES3_EELb0ELb0ELb0ELb0ELb0ELb0ELb1ELb0EEEvNS_16Flash_fwd_paramsE,(.L_x_2421 - _ZN5flash16flash_fwd_kernelI23Flash_fwd_kernel_traitsILi256ELi128ELi64ELi8ELb0ELb0EN7cutlass6half_tE19Flash_kernel_traitsILi256ELi128ELi64ELi8ES3_EELb0ELb0ELb0ELb0ELb0ELb0ELb1ELb0EEEvNS_16Flash_fwd_paramsE)
        .other          _ZN5flash16flash_fwd_kernelI23Flash_fwd_kernel_traitsILi256ELi128ELi64ELi8ELb0ELb0EN7cutlass6half_tE19Flash_kernel_traitsILi256ELi128ELi64ELi8ES3_EELb0ELb0ELb0ELb0ELb0ELb0ELb1ELb0EEEvNS_16Flash_fwd_paramsE,@"STO_CUDA_ENTRY STV_DEFAULT"
_ZN5flash16flash_fwd_kernelI23Flash_fwd_kernel_traitsILi256ELi128ELi64ELi8ELb0ELb0EN7cutlass6half_tE19Flash_kernel_traitsILi256ELi128ELi64ELi8ES3_EELb0ELb0ELb0ELb0ELb0ELb0ELb1ELb0EEEvNS_16Flash_fwd_paramsE:
.text._ZN5flash16flash_fwd_kernelI23Flash_fwd_kernel_traitsILi256ELi128ELi64ELi8ELb0ELb0EN7cutlass6half_tE19Flash_kernel_traitsILi256ELi128ELi64ELi8ES3_EELb0ELb0ELb0ELb0ELb0ELb0ELb1ELb0EEEvNS_16Flash_fwd_paramsE:
        /* <DEDUP_REMOVED lines=9> */
[----:B------:R-:W-:Y:S02]  /*0090*/  ULDC.U8 UR6, c[0x0][0x3c2] ;  /* 0x0000f08000067ab9 */ /* 0x000fe40000000000 */
[----:B------:R-:W-:Y:S01]  /*00a0*/  ULDC.64 UR8, c[0x0][0x2f0] ;  /* 0x0000bc0000087ab9 */ /* 0x000fe20000000a00 */
[----:B------:R-:W-:Y:S01]  /*00b0*/  PLOP3.LUT P0, PT, PT, PT, UP1, 0x80, 0x0 ;  /* 0x000000000000781c */ /* 0x000fe20003f0f018 */
[----:B------:R-:W-:Y:S01]  /*00c0*/  ULDC.64 UR4, c[0x0][0x2f8] ;  /* 0x0000be0000047ab9 */ /* 0x000fe20000000a00 */
[----:B------:R-:W-:Y:S01]  /*00d0*/  PLOP3.LUT P2, PT, PT, PT, UP2, 0x80, 0x0 ;  /* 0x000000000000781c */ /* 0x000fe20003f4f028 */
[----:B------:R-:W-:Y:S02]  /*00e0*/  UISETP.NE.AND UP3, UPT, UR6, URZ, UPT ;  /* 0x0000003f0600728c */ /* 0x000fe4000bf65270 */
[----:B------:R-:W-:Y:S01]  /*00f0*/  @UP1 ULDC.64 UR10, c[0x0][0x300] ;  /* 0x0000c000000a1ab9 */ /* 0x000fe20000000a00 */
[----:B------:R-:W-:Y:S01]  /*0100*/  UISETP.EQ.U32.AND UP0, UPT, UR4, URZ, UPT ;  /* 0x0000003f0400728c */ /* 0x000fe2000bf02070 */
[----:B------:R-:W-:-:S03]  /*0110*/  ULDC.64 UR26, c[0x0][0x208] ;  /* 0x00008200001a7ab9 */ /* 0x000fc60000000a00 */
[----:B------:R-:W-:Y:S02]  /*0120*/  UISETP.EQ.OR.EX UP0, UPT, UR5, URZ, !UP3, UP0 ;  /* 0x0000003f0500728c */ /* 0x000fe4000df02700 */
[----:B--2---:R-:W-:Y:S02]  /*0130*/  UIMAD.WIDE UR8, UR7, 0x4, UR8 ;  /* 0x00000004070878a5 */ /* 0x004fe4000f8e0208 */
        /* <DEDUP_REMOVED lines=36> */
.L_x_1827:
[----:B------:R-:W-:-:S05]  /*0380*/  ULDC UR8, c[0x0][0x2c8] ;  /* 0x0000b20000087ab9 */ /* 0x000fca0000000800 */
.L_x_1828:
        /* <DEDUP_REMOVED lines=60> */
.L_x_1830:
[----:B------:R-:W-:Y:S01]  /*0750*/  ULDC UR4, c[0x0][0x278] ;  /* 0x00009e0000047ab9 */ /* 0x000fe20000000800 */
[----:B------:R-:W1:Y:S01]  /*0760*/  S2R R2, SR_CTAID.Z ;  /* 0x0000000000027919 */ /* 0x000e620000002700 */
[----:B------:R-:W-:Y:S01]  /*0770*/  IMAD.U32 R0, RZ, RZ, UR4 ;  /* 0x00000004ff007e24 */ /* 0x000fe2000f8e00ff */
[----:B------:R-:W-:Y:S01]  /*0780*/  SHF.R.S32.HI R13, RZ, 0x1f, R4 ;  /* 0x0000001fff0d7819 */ /* 0x000fe20000011404 */
[----:B------:R-:W-:-:S03]  /*0790*/  IMAD.U32 R25, RZ, RZ, UR17 ;  /* 0x00000011ff197e24 */ /* 0x000fc6000f8e00ff */
[----:B------:R-:W-:Y:S02]  /*07a0*/  IABS R0, R0 ;  /* 0x0000000000007213 */ /* 0x000fe40000000000 */
[----:B------:R-:W-:Y:S02]  /*07b0*/  LEA.HI R5, R13, R4, RZ, 0x3 ;  /* 0x000000040d057211 */ /* 0x000fe400078f18ff */
[----:B------:R-:W-:Y:S02]  /*07c0*/  R2UR UR11, R0 ;  /* 0x00000000000b72ca */ /* 0x000fe400000e0000 */
[----:B------:R-:W-:Y:S02]  /*07d0*/  SHF.R.S32.HI R166, RZ, 0x3, R5 ;  /* 0x00000003ffa67819 */ /* 0x000fe40000011405 */
[----:B------:R-:W-:Y:S02]  /*07e0*/  LOP3.LUT R5, R5, 0xfffffff8, RZ, 0xc0, !PT ;  /* 0xfffffff805057812 */ /* 0x000fe400078ec0ff */
[----:B------:R-:W-:Y:S01]  /*07f0*/  SHF.R.S32.HI R167, RZ, 0x1f, R166 ;  /* 0x0000001fffa77819 */ /* 0x000fe200000114a6 */
[----:B------:R-:W-:-:S02]  /*0800*/  IMAD.SHL.U32 R9, R166, 0x40, RZ ;  /* 0x00000040a6097824 */ /* 0x000fc400078e00ff */
[----:B------:R-:W-:Y:S02]  /*0810*/  IMAD.IADD R5, R4, 0x1, -R5 ;  /* 0x0000000104057824 */ /* 0x000fe400078e0a05 */
[----:B------:R-:W-:Y:S01]  /*0820*/  IMAD.WIDE R24, R25, 0x80, R166 ;  /* 0x0000008019187825 */ /* 0x000fe200078e02a6 */
[----:B------:R-:W-:Y:S01]  /*0830*/  LOP3.LUT R9, R9, 0x1c0, RZ, 0xc0, !PT ;  /* 0x000001c009097812 */ /* 0x000fe200078ec0ff */
[----:B------:R-:W2:Y:S02]  /*0840*/  I2F.RP R3, UR11 ;  /* 0x0000000b00037d06 */ /* 0x000ea40008209400 */
[----:B------:R-:W-:Y:S01]  /*0850*/  IMAD.SHL.U32 R170, R5, 0x8, RZ ;  /* 0x0000000805aa7824 */ /* 0x000fe200078e00ff */
[----:B------:R-:W-:-:S04]  /*0860*/  SHF.R.U32.HI R242, RZ, 0x3, R9 ;  /* 0x00000003fff27819 */ /* 0x000fc80000011609 */
[--C-:B------:R-:W-:Y:S02]  /*0870*/  LOP3.LUT R7, R9, 0x38, R170.reuse, 0xf8, !PT ;  /* 0x0000003809077812 */ /* 0x100fe400078ef8aa */
[----:B-1----:R-:W-:Y:S02]  /*0880*/  IABS R2, R2 ;  /* 0x0000000200027213 */ /* 0x002fe40000000000 */
[----:B------:R-:W-:Y:S02]  /*0890*/  LOP3.LUT R242, R7, R242, RZ, 0x3c, !PT ;  /* 0x000000f207f27212 */ /* 0x000fe400078e3cff */
[----:B------:R-:W-:Y:S01]  /*08a0*/  R2UR UR5, R2 ;  /* 0x00000000020572ca */ /* 0x000fe200000e0000 */
[----:B--2---:R-:W1:Y:S01]  /*08b0*/  MUFU.RCP R0, R3 ;  /* 0x0000000300007308 */ /* 0x004e620000001000 */
[----:B------:R-:W-:Y:S02]  /*08c0*/  LEA.HI R7, R13, R4, RZ, 0x6 ;  /* 0x000000040d077211 */ /* 0x000fe400078f30ff */
[----:B------:R-:W-:-:S03]  /*08d0*/  SHF.R.S32.HI R171, RZ, 0x1f, R170 ;  /* 0x0000001fffab7819 */ /* 0x000fc600000114aa */
[----:B------:R-:W-:Y:S02]  /*08e0*/  IMAD.SHL.U32 R7, R7, 0x8, RZ ;  /* 0x0000000807077824 */ /* 0x000fe400078e00ff */
[----:B-1----:R-:W-:Y:S01]  /*08f0*/  VIADD R0, R0, 0xffffffe ;  /* 0x0ffffffe00007836 */ /* 0x002fe20000000000 */
[----:B------:R-:W-:-:S05]  /*0900*/  LEA.HI R3, R13, R4, RZ, 0x4 ;  /* 0x000000040d037211 */ /* 0x000fca00078f20ff */
        /* <DEDUP_REMOVED lines=10> */
[----:B------:R-:W-:Y:S01]  /*09b0*/  SHF.R.S32.HI R0, RZ, 0x1f, R3 ;  /* 0x0000001fff007819 */ /* 0x000fe20000011403 */
[----:B------:R-:W-:Y:S02]  /*09c0*/  UMOV UR14, URZ ;  /* 0x0000003f000e7c82 */ /* 0x000fe40008000000 */
[----:B------:R-:W-:Y:S01]  /*09d0*/  UIMAD.WIDE.U32 UR14, UR15, UR19, UR14 ;  /* 0x000000130f0e72a5 */ /* 0x000fe2000f8e000e */
[----:B------:R-:W-:-:S03]  /*09e0*/  LEA.HI R0, R0, R3, RZ, 0x3 ;  /* 0x0000000300007211 */ /* 0x000fc600078f18ff */
[----:B------:R-:W-:Y:S01]  /*09f0*/  UIMAD.WIDE.U32 UR14, UR15, UR5, URZ ;  /* 0x000000050f0e72a5 */ /* 0x000fe2000f8e003f */
[----:B------:R-:W-:-:S05]  /*0a00*/  LOP3.LUT R2, R0, 0xfffffff8, RZ, 0xc0, !PT ;  /* 0xfffffff800027812 */ /* 0x000fca00078ec0ff */
[----:B------:R-:W-:Y:S01]  /*0a10*/  IMAD.IADD R2, R3, 0x1, -R2 ;  /* 0x0000000103027824 */ /* 0x000fe200078e0a02 */
[----:B------:R-:W-:Y:S01]  /*0a20*/  UMOV UR19, UR15 ;  /* 0x0000000f00137c82 */ /* 0x000fe20008000000 */
[----:B------:R-:W-:Y:S01]  /*0a30*/  USHF.R.S32.HI UR15, URZ, 0x1f, UR9 ;  /* 0x0000001f3f0f7899 */ /* 0x000fe20008011409 */
[----:B------:R-:W-:Y:S01]  /*0a40*/  VIADD R3, R166, 0x40 ;  /* 0x00000040a6037836 */ /* 0x000fe20000000000 */
        /* <DEDUP_REMOVED lines=33> */
.L_x_1831:
        /* <DEDUP_REMOVED lines=10> */
[----:B------:R-:W-:Y:S01]  /*0d00*/  ISETP.GE.AND P5, PT, R3, UR5, PT ;  /* 0x0000000503007c0c */ /* 0x000fe2000bfa6270 */
[----:B------:R-:W-:Y:S01]  /*0d10*/  UIMAD UR15, UR9, UR7, UR15 ;  /* 0x00000007090f72a4 */ /* 0x000fe2000f8e020f */
[----:B------:R-:W-:Y:S01]  /*0d20*/  LOP3.LUT R242, R242, 0xfffffe00, R7, 0xf8, !PT ;  /* 0xfffffe00f2f27812 */ /* 0x000fe200078ef807 */
[----:B------:R-:W-:Y:S01]  /*0d30*/  IMAD.WIDE.U32 R18, R18, UR9, R8 ;  /* 0x0000000912127c25 */ /* 0x000fe2000f8e0008 */
[----:B------:R-:W-:Y:S01]  /*0d40*/  ULDC.64 UR8, c[0x0][0x260] ;  /* 0x0000980000087ab9 */ /* 0x000fe20000000a00 */
[----:B------:R-:W-:Y:S01]  /*0d50*/  ULDC.64 UR6, c[0x0][0x268] ;  /* 0x00009a0000067ab9 */ /* 0x000fe20000000a00 */
[----:B------:R-:W-:Y:S01]  /*0d60*/  UIMAD UR29, UR14, UR8, URZ ;  /* 0x000000080e1d72a4 */ /* 0x000fe2000f8e023f */
[----:B------:R-:W-:Y:S01]  /*0d70*/  IMAD R3, R167, UR12, RZ ;  /* 0x0000000ca7037c24 */ /* 0x000fe2000f8e02ff */
[----:B------:R-:W-:Y:S01]  /*0d80*/  UIMAD UR28, UR14, UR6, URZ ;  /* 0x000000060e1c72a4 */ /* 0x000fe2000f8e023f */
[----:B------:R-:W-:Y:S01]  /*0d90*/  IADD3 R21, R19, UR15, RZ ;  /* 0x0000000f13157c10 */ /* 0x000fe2000fffe0ff */
[----:B------:R-:W-:Y:S01]  /*0da0*/  UIMAD UR9, UR19, UR9, UR29 ;  /* 0x00000009130972a4 */ /* 0x000fe2000f8e021d */
[----:B------:R-:W-:Y:S01]  /*0db0*/  BSSY B0, `(.L_x_1832) ;  /* 0x000003a000007945 */ /* 0x000fe20003800000 */
[----:B------:R-:W-:Y:S01]  /*0dc0*/  UIMAD UR28, UR19, UR7, UR28 ;  /* 0x00000007131c72a4 */ /* 0x000fe2000f8e021c */
[C---:B------:R-:W-:Y:S01]  /*0dd0*/  VIADD R12, R166.reuse, 0x20 ;  /* 0x00000020a60c7836 */ /* 0x040fe20000000000 */
[----:B-1----:R-:W-:Y:S01]  /*0de0*/  ULEA UR4, UR4, UR30, 0x18 ;  /* 0x0000001e04047291 */ /* 0x002fe2000f8ec03f */
[----:B------:R-:W-:Y:S01]  /*0df0*/  IADD3 R15, R166, 0x60, RZ ;  /* 0x00000060a60f7810 */ /* 0x000fe20007ffe0ff */
        /* <DEDUP_REMOVED lines=53> */
.L_x_1833:
[----:B------:R-:W-:Y:S05]  /*1150*/  BSYNC B0 ;  /* 0x0000000000007941 */ /* 0x000fea0003800000 */
.L_x_1832:
        /* <DEDUP_REMOVED lines=58> */
.L_x_1835:
[----:B------:R-:W-:Y:S05]  /*1500*/  BSYNC B0 ;  /* 0x0000000000007941 */ /* 0x000fea0003800000 */
.L_x_1834:
        /* <DEDUP_REMOVED lines=49> */
.L_x_1837:
[----:B------:R-:W-:Y:S05]  /*1820*/  BSYNC B0 ;  /* 0x0000000000007941 */ /* 0x000fea0003800000 */
.L_x_1836:
        /* <DEDUP_REMOVED lines=48> */
.L_x_1839:
[----:B------:R-:W-:Y:S05]  /*1b30*/  BSYNC B0 ;  /* 0x0000000000007941 */ /* 0x000fea0003800000 */
.L_x_1838:
[----:B------:R-:W-:Y:S01]  /*1b40*/  ULEA.HI.SX32 UR8, UR20, 0xffffffff, 0x1a ;  /* 0xffffffff14087891 */ /* 0x000fe2000f8fd23f */
[----:B------:R-:W-:Y:S01]  /*1b50*/  IMAD.WIDE.U32 R248, R168, UR19, R248 ;  /* 0x00000013a8f87c25 */ /* 0x000fe2000f8e00f8 */
[----:B------:R-:W-:Y:S01]  /*1b60*/  USHF.L.U32 UR15, UR12, 0x6, URZ ;  /* 0x000000060c0f7899 */ /* 0x000fe2000800063f */
[----:B------:R-:W-:Y:S01]  /*1b70*/  LOP3.LUT R18, R22, 0x8, R3, 0xf8, !PT ;  /* 0x0000000816127812 */ /* 0x000fe200078ef803 */
[----:B------:R-:W-:Y:S01]  /*1b80*/  UIMAD UR29, UR8, -0x40, UR25 ;  /* 0xffffffc0081d78a4 */ /* 0x000fe2000f8e0219 */
[----:B------:R-:W-:Y:S01]  /*1b90*/  IMAD.SHL.U32 R15, R2, 0x40, RZ ;  /* 0x00000040020f7824 */ /* 0x000fe200078e00ff */
        /* <DEDUP_REMOVED lines=8> */
[----:B-1234-:R-:W-:Y:S01]  /*1c20*/  IMAD.SHL.U32 R6, R233, 0x8, RZ ;  /* 0x00000008e9067824 */ /* 0x01efe200078e00ff */
        /* <DEDUP_REMOVED lines=50> */
.L_x_1841:
[----:B------:R-:W-:Y:S05]  /*1f50*/  BSYNC B0 ;  /* 0x0000000000007941 */ /* 0x000fea0003800000 */
.L_x_1840:
        /* <DEDUP_REMOVED lines=45> */
.L_x_1843:
[----:B------:R-:W-:Y:S05]  /*2230*/  BSYNC B0 ;  /* 0x0000000000007941 */ /* 0x000fea0003800000 */
.L_x_1842:
        /* <DEDUP_REMOVED lines=11> */
[----:B-1234-:R-:W-:Y:S01]  /*22f0*/  SHF.R.S32.HI R7, RZ, 0x5, R13 ;  /* 0x00000005ff077819 */ /* 0x01efe2000001140d */
        /* <DEDUP_REMOVED lines=56> */
.L_x_1845:
[----:B------:R-:W-:Y:S05]  /*2680*/  BSYNC B0 ;  /* 0x0000000000007941 */ /* 0x000fea0003800000 */
.L_x_1844:
        /* <DEDUP_REMOVED lines=49> */
.L_x_1847:
[----:B------:R-:W-:Y:S05]  /*29a0*/  BSYNC B0 ;  /* 0x0000000000007941 */ /* 0x000fea0003800000 */
.L_x_1846:
[----:B------:R-:W-:Y:S01]  /*29b0*/  LDSM.16.M88.4 R24, [R234] ;  /* 0x00000000ea18783b */ /* 0x000fe20000000200 */
[----:B------:R-:W-:Y:S01]  /*29c0*/  R2P PR, R5, 0x6 ;  /* 0x0000000605007804 */ /* 0x000fe20000000000 */
[----:B-123--:R-:W-:Y:S01]  /*29d0*/  IMAD.MOV.U32 R7, RZ, RZ, 0x10 ;  /* 0x00000010ff077424 */ /* 0x00efe200078e00ff */
[C---:B------:R-:W-:Y:S01]  /*29e0*/  LOP3.LUT P0, RZ, R2.reuse, 0x2, RZ, 0xc0, !PT ;  /* 0x0000000202ff7812 */ /* 0x040fe2000780c0ff */
[----:B------:R-:W1:Y:S01]  /*29f0*/  LDSM.16.M88.4 R16, [R233+0x10000] ;  /* 0x01000000e910783b */ /* 0x000e620000000200 */
[----:B------:R-:W-:Y:S01]  /*2a00*/  VIADD R5, R233, 0x10000 ;  /* 0x00010000e9057836 */ /* 0x000fe20000000000 */
[----:B------:R-:W-:Y:S01]  /*2a10*/  ULDC UR6, c[0x0][0x39c] ;  /* 0x0000e70000067ab9 */ /* 0x000fe20000000800 */
[----:B------:R-:W-:Y:S01]  /*2a20*/  SEL R7, R7, 0xfffffff0, !P0 ;  /* 0xfffffff007077807 */ /* 0x000fe20004000000 */
[----:B------:R-:W-:Y:S01]  /*2a30*/  VIADD R231, R233, 0x10020 ;  /* 0x00010020e9e77836 */ /* 0x000fe20000000000 */
[----:B------:R-:W2:Y:S01]  /*2a40*/  LDSM.16.M88.4 R40, [R233+0x10800] ;  /* 0x01080000e928783b */ /* 0x000ea20000000200 */
[----:B------:R-:W-:Y:S01]  /*2a50*/  LOP3.LUT P0, RZ, R2, 0x4, RZ, 0xc0, !PT ;  /* 0x0000000402ff7812 */ /* 0x000fe2000780c0ff */
[----:B------:R-:W-:Y:S01]  /*2a60*/  IMAD.MOV.U32 R2, RZ, RZ, 0x40 ;  /* 0x00000040ff027424 */ /* 0x000fe200078e00ff */
[----:B------:R-:W-:Y:S01]  /*2a70*/  UISETP.GE.AND UP0, UPT, UR25, 0x41, UPT ;  /* 0x000000411900788c */ /* 0x000fe2000bf06270 */
[--C-:B------:R-:W-:Y:S01]  /*2a80*/  IMAD R232, R7, 0x2, R234.reuse ;  /* 0x0000000207e87824 */ /* 0x100fe200078e02ea */
[----:B------:R-:W-:Y:S01]  /*2a90*/  @P1 IADD3 R231, R5, -0x20, RZ ;  /* 0xffffffe005e71810 */ /* 0x000fe20007ffe0ff */
[----:B------:R-:W3:Y:S01]  /*2aa0*/  LDSM.16.M88.4 R60, [R233+0x11000] ;  /* 0x01100000e93c783b */ /* 0x000ee20000000200 */
        /* <DEDUP_REMOVED lines=8> */
[----:B------:R-:W-:Y:S01]  /*2b30*/  IADD3 R227, R233, R2, RZ ;  /* 0x00000002e9e37210 */ /* 0x000fe20007ffe0ff */
[----:B------:R-:W-:Y:S01]  /*2b40*/  VIADD R222, R231, 0x1000 ;  /* 0x00001000e7de7836 */ /* 0x000fe20000000000 */
[----:B------:R-:W-:Y:S01]  /*2b50*/  LOP3.LUT R4, R4, 0x6, RZ, 0xc0, !PT ;  /* 0x0000000604047812 */ /* 0x000fe200078ec0ff */
[----:B------:R-:W4:Y:S01]  /*2b60*/  LDSM.16.M88.4 R36, [R233+0x11800] ;  /* 0x01180000e924783b */ /* 0x000f220000000200 */
[----:B------:R-:W-:Y:S01]  /*2b70*/  IMAD R230, R5, 0x2, R234 ;  /* 0x0000000205e67824 */ /* 0x000fe200078e02ea */
[----:B------:R-:W-:Y:S01]  /*2b80*/  IADD3 R219, R231, 0x2000, RZ ;  /* 0x00002000e7db7810 */ /* 0x000fe20007ffe0ff */
[----:B------:R-:W-:Y:S01]  /*2b90*/  IMAD R229, R5, 0x2, R232 ;  /* 0x0000000205e57824 */ /* 0x000fe200078e02e8 */
[----:B------:R-:W-:Y:S01]  /*2ba0*/  LDSM.16.M88.4 R8, [R227+0x10000] ;  /* 0x01000000e308783b */ /* 0x000fe20000000200 */
[C---:B------:R-:W-:Y:S01]  /*2bb0*/  VIADD R221, R231.reuse, 0x1800 ;  /* 0x00001800e7dd7836 */ /* 0x040fe20000000000 */
[C---:B------:R-:W-:Y:S01]  /*2bc0*/  IADD3 R215, R231.reuse, 0x4000, RZ ;  /* 0x00004000e7d77810 */ /* 0x040fe20007ffe0ff */
[C---:B------:R-:W-:Y:S01]  /*2bd0*/  VIADD R218, R231.reuse, 0x2800 ;  /* 0x00002800e7da7836 */ /* 0x040fe20000000000 */
[----:B------:R-:W4:Y:S01]  /*2be0*/  LDSM.16.M88.4 R76, [R230] ;  /* 0x00000000e64c783b */ /* 0x000f220000000200 */
        /* <DEDUP_REMOVED lines=8> */
[----:B-1----:R-:W-:Y:S01]  /*2c70*/  HMMA.16816.F32 R20, R24, R16, RZ ;  /* 0x000000101814723c */ /* 0x002fe200000018ff */
[----:B------:R-:W-:-:S02]  /*2c80*/  VIADD R211, R231, 0x6000 ;  /* 0x00006000e7d37836 */ /* 0x000fc40000000000 */
[----:B------:R-:W1:Y:S01]  /*2c90*/  LDSM.16.M88.4 R48, [R231+0x1800] ;  /* 0x00180000e730783b */ /* 0x000e620000000200 */
[C---:B------:R-:W-:Y:S02]  /*2ca0*/  VIADD R210, R231.reuse, 0x6800 ;  /* 0x00006800e7d27836 */ /* 0x040fe40000000000 */
[----:B------:R-:W-:Y:S01]  /*2cb0*/  HMMA.16816.F32 R16, R24, R18, RZ ;  /* 0x000000121810723c */ /* 0x000fe200000018ff */
[----:B------:R-:W-:Y:S01]  /*2cc0*/  LDSM.16.M88.4 R28, [R227+0x10800] ;  /* 0x01080000e31c783b */ /* 0x000fe20000000200 */
[----:B------:R-:W-:-:S03]  /*2cd0*/  VIADD R208, R231, 0x7800 ;  /* 0x00007800e7d07836 */ /* 0x000fc60000000000 */
[----:B------:R-:W-:Y:S01]  /*2ce0*/  LDSM.16.M88.4 R72, [R227+0x11000] ;  /* 0x01100000e348783b */ /* 0x000fe20000000200 */
[C---:B--2---:R-:W-:Y:S03]  /*2cf0*/  HMMA.16816.F32 R44, R24.reuse, R40, RZ ;  /* 0x00000028182c723c */ /* 0x044fe600000018ff */
[----:B------:R-:W-:Y:S03]  /*2d00*/  LDSM.16.M88.4 R68, [R227+0x11800] ;  /* 0x01180000e344783b */ /* 0x000fe60000000200 */
[----:B---3--:R-:W-:Y:S01]  /*2d10*/  HMMA.16816.F32 R64, R24, R60, RZ ;  /* 0x0000003c1840723c */ /* 0x008fe200000018ff */
[----:B------:R-:W-:Y:S04]  /*2d20*/  LDSM.16.M88.4 R84, [R227+0x13800] ;  /* 0x01380000e354783b */ /* 0x000fe80000000200 */
[----:B------:R-:W-:Y:S01]  /*2d30*/  LDSM.16.M88.4 R88, [R230+0x8000] ;  /* 0x00800000e658783b */ /* 0x000fe20000000200 */
[----:B-----5:R-:W-:Y:S03]  /*2d40*/  HMMA.16816.F32 R20, R32, R12, R20 ;  /* 0x0000000c2014723c */ /* 0x020fe60000001814 */
[----:B------:R-:W-:Y:S03]  /*2d50*/  LDSM.16.M88.4 R92, [R220+0x4800] ;  /* 0x00480000dc5c783b */ /* 0x000fe60000000200 */
[C---:B------:R-:W-:Y:S01]  /*2d60*/  HMMA.16816.F32 R40, R24.reuse, R42, RZ ;  /* 0x0000002a1828723c */ /* 0x040fe200000018ff */
[----:B------:R-:W0:Y:S05]  /*2d70*/  LDGDEPBAR ;  /* 0x00000000000079af */ /* 0x000e2a0000000000 */
[C---:B------:R-:W-:Y:S06]  /*2d80*/  HMMA.16816.F32 R60, R24.reuse, R62, RZ ;  /* 0x0000003e183c723c */ /* 0x040fec00000018ff */
[C---:B----4-:R-:W-:Y:S06]  /*2d90*/  HMMA.16816.F32 R80, R24.reuse, R36, RZ ;  /* 0x000000241850723c */ /* 0x050fec00000018ff */
[----:B------:R-:W-:Y:S01]  /*2da0*/  HMMA.16816.F32 R24, R24, R38, RZ ;  /* 0x000000261818723c */ /* 0x000fe200000018ff */
[----:B------:R-:W-:Y:S05]  /*2db0*/  LDSM.16.M88.4 R36, [R229] ;  /* 0x00000000e524783b */ /* 0x000fea0000000200 */
[----:B------:R-:W-:Y:S01]  /*2dc0*/  HMMA.16816.F32 R16, R32, R14, R16 ;  /* 0x0000000e2010723c */ /* 0x000fe20000001810 */
[----:B------:R-:W2:Y:S05]  /*2dd0*/  LDSM.16.M88.4 R12, [R220] ;  /* 0x00000000dc0c783b */ /* 0x000eaa0000000200 */
[----:B------:R-:W-:Y:S06]  /*2de0*/  HMMA.16816.F32 R20, R76, R8, R20 ;  /* 0x000000084c14723c */ /* 0x000fec0000001814 */
        /* <DEDUP_REMOVED lines=8> */
[----:B------:R-:W-:Y:S04]  /*2e70*/  LDSM.16.M88.4 R32, [R234+0x4000] ;  /* 0x00400000ea20783b */ /* 0x000fe80000000200 */
[----:B------:R-:W-:Y:S01]  /*2e80*/  LDSM.16.M88.4 R48, [R220+0x1800] ;  /* 0x00180000dc30783b */ /* 0x000fe20000000200 */
[----:B------:R-:W-:Y:S03]  /*2e90*/  HMMA.16816.F32 R16, R76, R10, R16 ;  /* 0x0000000a4c10723c */ /* 0x000fe60000001810 */
[----:B------:R-:W1:Y:S03]  /*2ea0*/  LDSM.16.M88.4 R8, [R233+0x12000] ;  /* 0x01200000e908783b */ /* 0x000e660000000200 */
[----:B--2---:R-:W-:Y:S06]  /*2eb0*/  HMMA.16816.F32 R20, R36, R12, R20 ;  /* 0x0000000c2414723c */ /* 0x004fec0000001814 */
        /* <DEDUP_REMOVED lines=10> */
[----:B------:R-:W-:Y:S03]  /*2f60*/  HMMA.16816.F32 R16, R36, R14, R16 ;  /* 0x0000000e2410723c */ /* 0x000fe60000001810 */
[----:B------:R-:W2:Y:S03]  /*2f70*/  LDSM.16.M88.4 R12, [R232+0x4000] ;  /* 0x00400000e80c783b */ /* 0x000ea60000000200 */
[----:B-1----:R-:W-:Y:S06]  /*2f80*/  HMMA.16816.F32 R20, R32, R8, R20 ;  /* 0x000000082014723c */ /* 0x002fec0000001814 */
        /* <DEDUP_REMOVED lines=23> */
[----:B------:R-:W-:Y:S03]  /*3100*/  HMMA.16816.F32 R16, R12, R26, R16 ;  /* 0x0000001a0c10723c */ /* 0x000fe60000001810 */
[----:B------:R-:W3:Y:S03]  /*3110*/  LDSM.16.M88.4 R24, [R227+0x13000] ;  /* 0x01300000e318783b */ /* 0x000ee60000000200 */
[----:B-1----:R-:W-:Y:S06]  /*3120*/  HMMA.16816.F32 R20, R56, R8, R20 ;  /* 0x000000083814723c */ /* 0x002fec0000001814 */
[C---:B------:R-:W-:Y:S06]  /*3130*/  HMMA.16816.F32 R44, R12.reuse, R52, R44 ;  /* 0x000000340c2c723c */ /* 0x040fec000000182c */
[C---:B------:R-:W-:Y:S01]  /*3140*/  HMMA.16816.F32 R40, R12.reuse, R54, R40 ;  /* 0x000000360c28723c */ /* 0x040fe20000001828 */
[----:B------:R-:W-:Y:S05]  /*3150*/  LDSM.16.M88.4 R52, [R220+0x3800] ;  /* 0x00380000dc34783b */ /* 0x000fea0000000200 */
[C---:B------:R-:W-:Y:S06]  /*3160*/  HMMA.16816.F32 R80, R12.reuse, R36, R80 ;  /* 0x000000240c50723c */ /* 0x040fec0000001850 */
[----:B------:R-:W-:Y:S01]  /*3170*/  HMMA.16816.F32 R76, R12, R38, R76 ;  /* 0x000000260c4c723c */ /* 0x000fe2000000184c */
[----:B------:R-:W-:Y:S05]  /*3180*/  LDSM.16.M88.4 R36, [R233+0x14000] ;  /* 0x01400000e924783b */ /* 0x000fea0000000200 */
[----:B------:R-:W-:Y:S01]  /*3190*/  HMMA.16816.F32 R16, R56, R10, R16 ;  /* 0x0000000a3810723c */ /* 0x000fe20000001810 */
[----:B------:R-:W1:Y:S05]  /*31a0*/  LDSM.16.M88.4 R8, [R234+0x8000] ;  /* 0x00800000ea08783b */ /* 0x000e6a0000000200 */
[C---:B------:R-:W-:Y:S06]  /*31b0*/  HMMA.16816.F32 R64, R12.reuse, R48, R64 ;  /* 0x000000300c40723c */ /* 0x040fec0000001840 */
[----:B------:R-:W-:Y:S01]  /*31c0*/  HMMA.16816.F32 R60, R12, R50, R60 ;  /* 0x000000320c3c723c */ /* 0x000fe2000000183c */
[----:B------:R-:W4:Y:S04]  /*31d0*/  LDSM.16.M88.4 R48, [R220+0x2800] ;  /* 0x00280000dc30783b */ /* 0x000f280000000200 */
[----:B------:R-:W5:Y:S01]  /*31e0*/  LDSM.16.M88.4 R12, [R220+0x3000] ;  /* 0x00300000dc0c783b */ /* 0x000f620000000200 */
[----:B--2---:R-:W-:Y:S06]  /*31f0*/  HMMA.16816.F32 R20, R32, R72, R20 ;  /* 0x000000482014723c */ /* 0x004fec0000001814 */
[C---:B------:R-:W-:Y:S06]  /*3200*/  HMMA.16816.F32 R44, R56.reuse, R28, R44 ;  /* 0x0000001c382c723c */ /* 0x040fec000000182c */
[C---:B------:R-:W-:Y:S01]  /*3210*/  HMMA.16816.F32 R40, R56.reuse, R30, R40 ;  /* 0x0000001e3828723c */ /* 0x040fe20000001828 */
[----:B------:R-:W2:Y:S05]  /*3220*/  LDSM.16.M88.4 R28, [R232+0x8000] ;  /* 0x00800000e81c783b */ /* 0x000eaa0000000200 */
[C---:B---3--:R-:W-:Y:S06]  /*3230*/  HMMA.16816.F32 R64, R56.reuse, R24, R64 ;  /* 0x000000183840723c */ /* 0x048fec0000001840 */
[----:B------:R-:W-:Y:S01]  /*3240*/  HMMA.16816.F32 R60, R56, R26, R60 ;  /* 0x0000001a383c723c */ /* 0x000fe2000000183c */
[----:B------:R-:W3:Y:S05]  /*3250*/  LDSM.16.M88.4 R24, [R233+0x14800] ;  /* 0x01480000e918783b */ /* 0x000eea0000000200 */
[----:B-1----:R-:W-:Y:S06]  /*3260*/  HMMA.16816.F32 R20, R8, R36, R20 ;  /* 0x000000240814723c */ /* 0x002fec0000001814 */
[C---:B------:R-:W-:Y:S06]  /*3270*/  HMMA.16816.F32 R80, R56.reuse, R84, R80 ;  /* 0x000000543850723c */ /* 0x040fec0000001850 */
[----:B------:R-:W-:Y:S01]  /*3280*/  HMMA.16816.F32 R76, R56, R86, R76 ;  /* 0x00000056384c723c */ /* 0x000fe2000000184c */
[----:B------:R-:W-:Y:S04]  /*3290*/  LDSM.16.M88.4 R56, [R233+0x15000] ;  /* 0x01500000e938783b */ /* 0x000fe80000000200 */
[----:B------:R-:W-:Y:S01]  /*32a0*/  LDSM.16.M88.4 R84, [R227+0x15800] ;  /* 0x01580000e354783b */ /* 0x000fe20000000200 */
[C---:B------:R-:W-:Y:S03]  /*32b0*/  HMMA.16816.F32 R16, R32.reuse, R74, R16 ;  /* 0x0000004a2010723c */ /* 0x040fe60000001810 */
[----:B------:R-:W-:Y:S03]  /*32c0*/  LDSM.16.M88.4 R72, [R229+0x8000] ;  /* 0x00800000e548783b */ /* 0x000fe60000000200 */
[C---:B----4-:R-:W-:Y:S06]  /*32d0*/  HMMA.16816.F32 R44, R32.reuse, R48, R44 ;  /* 0x00000030202c723c */ /* 0x050fec000000182c */
[C---:B------:R-:W-:Y:S01]  /*32e0*/  HMMA.16816.F32 R40, R32.reuse, R50, R40 ;  /* 0x000000322028723c */ /* 0x040fe20000001828 */
[----:B------:R-:W1:Y:S05]  /*32f0*/  LDSM.16.M88.4 R48, [R227+0x14000] ;  /* 0x01400000e330783b */ /* 0x000e6a0000000200 */
[C---:B-----5:R-:W-:Y:S06]  /*3300*/  HMMA.16816.F32 R64, R32.reuse, R12, R64 ;  /* 0x0000000c2040723c */ /* 0x060fec0000001840 */
[----:B------:R-:W-:Y:S01]  /*3310*/  HMMA.16816.F32 R60, R32, R14, R60 ;  /* 0x0000000e203c723c */ /* 0x000fe2000000183c */
[----:B------:R-:W4:Y:S05]  /*3320*/  LDSM.16.M88.4 R12, [R233+0x15800] ;  /* 0x01580000e90c783b */ /* 0x000f2a0000000200 */
[----:B--2---:R-:W-:Y:S06]  /*3330*/  HMMA.16816.F32 R20, R28, R68, R20 ;  /* 0x000000441c14723c */ /* 0x004fec0000001814 */
[C---:B------:R-:W-:Y:S06]  /*3340*/  HMMA.16816.F32 R80, R32.reuse, R52, R80 ;  /* 0x000000342050723c */ /* 0x040fec0000001850 */
[----:B------:R-:W-:Y:S01]  /*3350*/  HMMA.16816.F32 R76, R32, R54, R76 ;  /* 0x00000036204c723c */ /* 0x000fe2000000184c */
[----:B------:R-:W2:Y:S04]  /*3360*/  LDSM.16.M88.4 R52, [R231+0x4800] ;  /* 0x00480000e734783b */ /* 0x000ea80000000200 */
[----:B------:R-:W-:Y:S01]  /*3370*/  LDSM.16.M88.4 R32, [R231+0x5800] ;  /* 0x00580000e720783b */ /* 0x000fe20000000200 */
[C---:B------:R-:W-:Y:S03]  /*3380*/  HMMA.16816.F32 R16, R8.reuse, R38, R16 ;  /* 0x000000260810723c */ /* 0x040fe60000001810 */
[----:B------:R-:W-:Y:S03]  /*3390*/  LDSM.16.M88.4 R36, [R231+0x5000] ;  /* 0x00500000e724783b */ /* 0x000fe60000000200 */
[C---:B---3--:R-:W-:Y:S06]  /*33a0*/  HMMA.16816.F32 R44, R8.reuse, R24, R44 ;  /* 0x00000018082c723c */ /* 0x048fec000000182c */
[----:B------:R-:W-:Y:S01]  /*33b0*/  HMMA.16816.F32 R40, R8, R26, R40 ;  /* 0x0000001a0828723c */ /* 0x000fe20000001828 */
[----:B------:R-:W3:Y:S05]  /*33c0*/  LDSM.16.M88.4 R24, [R220+0x4000] ;  /* 0x00400000dc18783b */ /* 0x000eea0000000200 */
[----:B-1----:R-:W-:Y:S06]  /*33d0*/  HMMA.16816.F32 R20, R88, R48, R20 ;  /* 0x000000305814723c */ /* 0x002fec0000001814 */
[C---:B----4-:R-:W-:Y:S06]  /*33e0*/  HMMA.16816.F32 R80, R8.reuse, R12, R80 ;  /* 0x0000000c0850723c */ /* 0x050fec0000001850 */
[C---:B------:R-:W-:Y:S01]  /*33f0*/  HMMA.16816.F32 R76, R8.reuse, R14, R76 ;  /* 0x0000000e084c723c */ /* 0x040fe2000000184c */
[----:B------:R-:W1:Y:S05]  /*3400*/  LDSM.16.M88.4 R12, [R227+0x14800] ;  /* 0x01480000e30c783b */ /* 0x000e6a0000000200 */
[C---:B------:R-:W-:Y:S06]  /*3410*/  HMMA.16816.F32 R64, R8.reuse, R56, R64 ;  /* 0x000000380840723c */ /* 0x040fec0000001840 */
[----:B------:R-:W-:Y:S01]  /*3420*/  HMMA.16816.F32 R60, R8, R58, R60 ;  /* 0x0000003a083c723c */ /* 0x000fe2000000183c */
[----:B------:R-:W-:Y:S04]  /*3430*/  LDSM.16.M88.4 R56, [R234+0xc000] ;  /* 0x00c00000ea38783b */ /* 0x000fe80000000200 */
[----:B------:R-:W4:Y:S01]  /*3440*/  LDSM.16.M88.4 R8, [R233+0x16000] ;  /* 0x01600000e908783b */ /* 0x000f220000000200 */
[C---:B------:R-:W-:Y:S03]  /*3450*/  HMMA.16816.F32 R16, R28.reuse, R70, R16 ;  /* 0x000000461c10723c */ /* 0x040fe60000001810 */
[----:B------:R-:W-:Y:S03]  /*3460*/  LDSM.16.M88.4 R68, [R220+0x5000] ;  /* 0x00500000dc44783b */ /* 0x000fe60000000200 */
[C---:B--2---:R-:W-:Y:S06]  /*3470*/  HMMA.16816.F32 R44, R28.reuse, R52, R44 ;  /* 0x000000341c2c723c */ /* 0x044fec000000182c */
[----:B------:R-:W-:Y:S01]  /*3480*/  HMMA.16816.F32 R40, R28, R54, R40 ;  /* 0x000000361c28723c */ /* 0x000fe20000001828 */
[----:B------:R-:W-:Y:S05]  /*3490*/  LDSM.16.M88.4 R52, [R233+0x16800] ;  /* 0x01680000e934783b */ /* 0x000fea0000000200 */
[----:B---3--:R-:W-:Y:S06]  /*34a0*/  HMMA.16816.F32 R20, R72, R24, R20 ;  /* 0x000000184814723c */ /* 0x008fec0000001814 */
[C---:B------:R-:W-:Y:S06]  /*34b0*/  HMMA.16816.F32 R64, R28.reuse, R36, R64 ;  /* 0x000000241c40723c */ /* 0x040fec0000001840 */
[----:B------:R-:W-:Y:S01]  /*34c0*/  HMMA.16816.F32 R60, R28, R38, R60 ;  /* 0x000000261c3c723c */ /* 0x000fe2000000183c */
[----:B------:R-:W-:Y:S05]  /*34d0*/  LDSM.16.M88.4 R36, [R232+0xc000] ;  /* 0x00c00000e824783b */ /* 0x000fea0000000200 */
[----:B------:R-:W-:Y:S01]  /*34e0*/  HMMA.16816.F32 R16, R88, R50, R16 ;  /* 0x000000325810723c */ /* 0x000fe20000001810 */
[----:B------:R-:W2:Y:S05]  /*34f0*/  LDSM.16.M88.4 R48, [R231+0x6000] ;  /* 0x00600000e730783b */ /* 0x000eaa0000000200 */
[C---:B------:R-:W-:Y:S06]  /*3500*/  HMMA.16816.F32 R80, R28.reuse, R32, R80 ;  /* 0x000000201c50723c */ /* 0x040fec0000001850 */
[----:B------:R-:W-:Y:S01]  /*3510*/  HMMA.16816.F32 R76, R28, R34, R76 ;  /* 0x000000221c4c723c */ /* 0x000fe2000000184c */
[----:B------:R-:W3:Y:S04]  /*3520*/  LDSM.16.M88.4 R32, [R227+0x15000] ;  /* 0x01500000e320783b */ /* 0x000ee80000000200 */
[----:B------:R-:W-:Y:S01]  /*3530*/  LDSM.16.M88.4 R28, [R230+0xc000] ;  /* 0x00c00000e61c783b */ /* 0x000fe20000000200 */
[----:B-1----:R-:W-:Y:S06]  /*3540*/  HMMA.16816.F32 R44, R88, R12, R44 ;  /* 0x0000000c582c723c */ /* 0x002fec000000182c */
[----:B----4-:R-:W-:Y:S06]  /*3550*/  HMMA.16816.F32 R20, R56, R8, R20 ;  /* 0x000000083814723c */ /* 0x010fec0000001814 */
[----:B------:R-:W-:Y:S01]  /*3560*/  HMMA.16816.F32 R40, R88, R14, R40 ;  /* 0x0000000e5828723c */ /* 0x000fe20000001828 */
[----:B------:R-:W-:Y:S05]  /*3570*/  LDSM.16.M88.4 R12, [R229+0xc000] ;  /* 0x00c00000e50c783b */ /* 0x000fea0000000200 */
[C---:B------:R-:W-:Y:S01]  /*3580*/  HMMA.16816.F32 R16, R72.reuse, R26, R16 ;  /* 0x0000001a4810723c */ /* 0x040fe20000001810 */
[----:B------:R-:W1:Y:S05]  /*3590*/  LDSM.16.M88.4 R24, [R227+0x16000] ;  /* 0x01600000e318783b */ /* 0x000e6a0000000200 */
[----:B------:R-:W-:Y:S06]  /*35a0*/  HMMA.16816.F32 R44, R72, R92, R44 ;  /* 0x0000005c482c723c */ /* 0x000fec000000182c */
[----:B--2---:R-:W-:Y:S06]  /*35b0*/  HMMA.16816.F32 R20, R36, R48, R20 ;  /* 0x000000302414723c */ /* 0x004fec0000001814 */
[----:B------:R-:W-:Y:S06]  /*35c0*/  HMMA.16816.F32 R40, R72, R94, R40 ;  /* 0x0000005e4828723c */ /* 0x000fec0000001828 */
[C---:B---3--:R-:W-:Y:S06]  /*35d0*/  HMMA.16816.F32 R64, R88.reuse, R32, R64 ;  /* 0x000000205840723c */ /* 0x048fec0000001840 */
[----:B------:R-:W-:Y:S01]  /*35e0*/  HMMA.16816.F32 R60, R88, R34, R60 ;  /* 0x00000022583c723c */ /* 0x000fe2000000183c */
[----:B------:R-:W2:Y:S05]  /*35f0*/  LDSM.16.M88.4 R32, [R231+0x6800] ;  /* 0x00680000e720783b */ /* 0x000eaa0000000200 */
[C---:B------:R-:W-:Y:S01]  /*3600*/  HMMA.16816.F32 R16, R56.reuse, R10, R16 ;  /* 0x0000000a3810723c */ /* 0x040fe20000001810 */
[----:B------:R-:W3:Y:S05]  /*3610*/  LDSM.16.M88.4 R8, [R220+0x6000] ;  /* 0x00600000dc08783b */ /* 0x000eea0000000200 */
[----:B------:R-:W-:Y:S06]  /*3620*/  HMMA.16816.F32 R44, R56, R52, R44 ;  /* 0x00000034382c723c */ /* 0x000fec000000182c */
[----:B-1----:R-:W-:Y:S06]  /*3630*/  HMMA.16816.F32 R20, R28, R24, R20 ;  /* 0x000000181c14723c */ /* 0x002fec0000001814 */
[----:B------:R-:W-:Y:S01]  /*3640*/  HMMA.16816.F32 R40, R56, R54, R40 ;  /* 0x000000363828723c */ /* 0x000fe20000001828 */
[----:B------:R-:W-:Y:S05]  /*3650*/  LDSM.16.M88.4 R52, [R220+0x6800] ;  /* 0x00680000dc34783b */ /* 0x000fea0000000200 */
[----:B------:R-:W-:Y:S01]  /*3660*/  HMMA.16816.F32 R92, R72, R68, R64 ;  /* 0x00000044485c723c */ /* 0x000fe20000001840 */
[----:B------:R-:W1:Y:S05]  /*3670*/  LDSM.16.M88.4 R64, [R227+0x16800] ;  /* 0x01680000e340783b */ /* 0x000e6a0000000200 */
[C---:B------:R-:W-:Y:S01]  /*3680*/  HMMA.16816.F32 R16, R36.reuse, R50, R16 ;  /* 0x000000322410723c */ /* 0x040fe20000001810 */
[----:B------:R-:W4:Y:S05]  /*3690*/  LDSM.16.M88.4 R48, [R233+0x17000] ;  /* 0x01700000e930783b */ /* 0x000f2a0000000200 */
[----:B--2---:R-:W-:Y:S06]  /*36a0*/  HMMA.16816.F32 R44, R36, R32, R44 ;  /* 0x00000020242c723c */ /* 0x004fec000000182c */
[----:B---3--:R-:W-:Y:S06]  /*36b0*/  HMMA.16816.F32 R20, R12, R8, R20 ;  /* 0x000000080c14723c */ /* 0x008fec0000001814 */
[----:B------:R-:W-:Y:S06]  /*36c0*/  HMMA.16816.F32 R60, R72, R70, R60 ;  /* 0x00000046483c723c */ /* 0x000fec000000183c */
[----:B------:R-:W-:Y:S01]  /*36d0*/  HMMA.16816.F32 R40, R36, R34, R40 ;  /* 0x000000222428723c */ /* 0x000fe20000001828 */
[----:B------:R-:W2:Y:S05]  /*36e0*/  LDSM.16.M88.4 R32, [R220+0x5800] ;  /* 0x00580000dc20783b */ /* 0x000eaa0000000200 */
[----:B------:R-:W-:Y:S01]  /*36f0*/  HMMA.16816.F32 R16, R28, R26, R16 ;  /* 0x0000001a1c10723c */ /* 0x000fe20000001810 */
[----:B------:R-:W3:Y:S05]  /*3700*/  LDSM.16.M88.4 R24, [R231+0x7000] ;  /* 0x00700000e718783b */ /* 0x000eea0000000200 */
[----:B------:R-:W-:Y:S01]  /*3710*/  HMMA.16816.F32 R80, R88, R84, R80 ;  /* 0x000000545850723c */ /* 0x000fe20000001850 */
[----:B------:R-:W-:Y:S01]  /*3720*/  FMUL.FTZ R2, R20, UR6 ;  /* 0x0000000614027c20 */ /* 0x000fe20008410000 */
[----:B------:R-:W-:-:S04]  /*3730*/  FMUL.FTZ R6, R21, UR6 ;  /* 0x0000000615067c20 */ /* 0x000fc80008410000 */
[----:B------:R-:W-:Y:S01]  /*3740*/  HMMA.16816.F32 R76, R88, R86, R76 ;  /* 0x00000056584c723c */ /* 0x000fe2000000184c */
[----:B------:R-:W5:Y:S05]  /*3750*/  MUFU.TANH R2, R2 ;  /* 0x0000000200027308 */ /* 0x000f6a0000002400 */
[----:B-1----:R-:W-:Y:S03]  /*3760*/  HMMA.16816.F32 R44, R28, R64, R44 ;  /* 0x000000401c2c723c */ /* 0x002fe6000000182c */
[----:B------:R-:W-:Y:S03]  /*3770*/  MUFU.TANH R6, R6 ;  /* 0x0000000600067308 */ /* 0x000fe60000002400 */
[----:B----4-:R-:W-:Y:S01]  /*3780*/  HMMA.16816.F32 R92, R56, R48, R92 ;  /* 0x00000030385c723c */ /* 0x010fe2000000185c */
[----:B------:R-:W-:Y:S01]  /*3790*/  FMUL.FTZ R64, R22, UR6 ;  /* 0x0000000616407c20 */ /* 0x000fe20008410000 */
[----:B------:R-:W-:-:S02]  /*37a0*/  FMUL.FTZ R65, R23, UR6 ;  /* 0x0000000617417c20 */ /* 0x000fc40008410000 */
[----:B------:R-:W1:Y:S02]  /*37b0*/  LDSM.16.M88.4 R20, [R233+0x17800] ;  /* 0x01780000e914783b */ /* 0x000e640000000200 */
[----:B------:R-:W-:Y:S01]  /*37c0*/  HMMA.16816.F32 R60, R56, R50, R60 ;  /* 0x00000032383c723c */ /* 0x000fe2000000183c */
[----:B------:R-:W-:Y:S01]  /*37d0*/  MUFU.TANH R64, R64 ;  /* 0x0000004000407308 */ /* 0x000fe20000002400 */
[----:B------:R-:W-:Y:S04]  /*37e0*/  LDSM.16.M88.4 R48, [R220+0x7000] ;  /* 0x00700000dc30783b */ /* 0x000fe80000000200 */
[C---:B--2---:R-:W-:Y:S03]  /*37f0*/  HMMA.16816.F32 R80, R72.reuse, R32, R80 ;  /* 0x000000204850723c */ /* 0x044fe60000001850 */
[----:B------:R-:W2:Y:S03]  /*3800*/  MUFU.TANH R65, R65 ;  /* 0x0000004100417308 */ /* 0x000ea60000002400 */
[----:B------:R-:W-:Y:S06]  /*3810*/  HMMA.16816.F32 R76, R72, R34, R76 ;  /* 0x00000022484c723c */ /* 0x000fec000000184c */
[----:B------:R-:W-:Y:S01]  /*3820*/  HMMA.16816.F32 R16, R12, R10, R16 ;  /* 0x0000000a0c10723c */ /* 0x000fe20000001810 */
[----:B------:R-:W4:Y:S05]  /*3830*/  LDSM.16.M88.4 R8, [R227+0x17000] ;  /* 0x01700000e308783b */ /* 0x000f2a0000000200 */
[C---:B---3--:R-:W-:Y:S06]  /*3840*/  HMMA.16816.F32 R92, R36.reuse, R24, R92 ;  /* 0x00000018245c723c */ /* 0x048fec000000185c */
[----:B------:R-:W-:Y:S01]  /*3850*/  HMMA.16816.F32 R60, R36, R26, R60 ;  /* 0x0000001a243c723c */ /* 0x000fe2000000183c */
[----:B------:R-:W3:Y:S05]  /*3860*/  LDSM.16.M88.4 R24, [R231+0x7800] ;  /* 0x00780000e718783b */ /* 0x000eea0000000200 */
[----:B------:R-:W-:Y:S06]  /*3870*/  HMMA.16816.F32 R40, R28, R66, R40 ;  /* 0x000000421c28723c */ /* 0x000fec0000001828 */
[----:B-1----:R-:W-:Y:S01]  /*3880*/  HMMA.16816.F32 R80, R56, R20, R80 ;  /* 0x000000143850723c */ /* 0x002fe20000001850 */
[----:B------:R-:W-:Y:S01]  /*3890*/  FMUL.FTZ R16, R16, UR6 ;  /* 0x0000000610107c20 */ /* 0x000fe20008410000 */
[----:B------:R-:W-:Y:S01]  /*38a0*/  FMUL.FTZ R17, R17, UR6 ;  /* 0x0000000611117c20 */ /* 0x000fe20008410000 */
[----:B------:R-:W-:-:S02]  /*38b0*/  FMUL.FTZ R18, R18, UR6 ;  /* 0x0000000612127c20 */ /* 0x000fc40008410000 */
[----:B------:R-:W-:Y:S01]  /*38c0*/  MUFU.TANH R66, R16 ;  /* 0x0000001000427308 */ /* 0x000fe20000002400 */
[----:B------:R-:W-:Y:S06]  /*38d0*/  HMMA.16816.F32 R76, R56, R22, R76 ;  /* 0x00000016384c723c */ /* 0x000fec000000184c */
[----:B------:R-:W-:Y:S01]  /*38e0*/  HMMA.16816.F32 R44, R12, R52, R44 ;  /* 0x000000340c2c723c */ /* 0x000fe2000000182c */
[----:B------:R-:W-:Y:S05]  /*38f0*/  MUFU.TANH R32, R17 ;  /* 0x0000001100207308 */ /* 0x000fea0000002400 */
[----:B----4-:R-:W-:Y:S01]  /*3900*/  HMMA.16816.F32 R92, R28, R8, R92 ;  /* 0x000000081c5c723c */ /* 0x010fe2000000185c */
[----:B------:R-:W-:-:S02]  /*3910*/  FMUL.FTZ R52, R19, UR6 ;  /* 0x0000000613347c20 */ /* 0x000fc40008410000 */
[----:B------:R1:W4:Y:S03]  /*3920*/  MUFU.TANH R33, R18 ;  /* 0x0000001200217308 */ /* 0x0003260000002400 */
[----:B------:R-:W-:Y:S01]  /*3930*/  HMMA.16816.F32 R60, R28, R10, R60 ;  /* 0x0000000a1c3c723c */ /* 0x000fe2000000183c */
[----:B------:R-:W-:Y:S04]  /*3940*/  LDSM.16.M88.4 R8, [R220+0x7800] ;  /* 0x00780000dc08783b */ /* 0x000fe80000000200 */
[----:B------:R-:W4:Y:S01]  /*3950*/  MUFU.TANH R52, R52 ;  /* 0x0000003400347308 */ /* 0x000f220000002400 */
[C---:B---3--:R-:W-:Y:S06]  /*3960*/  HMMA.16816.F32 R80, R36.reuse, R24, R80 ;  /* 0x000000182450723c */ /* 0x048fec0000001850 */
[----:B------:R-:W-:Y:S01]  /*3970*/  HMMA.16816.F32 R76, R36, R26, R76 ;  /* 0x0000001a244c723c */ /* 0x000fe2000000184c */
[----:B------:R-:W-:Y:S01]  /*3980*/  FMUL.FTZ R44, R44, UR6 ;  /* 0x000000062c2c7c20 */ /* 0x000fe20008410000 */
[----:B-1----:R-:W1:Y:S01]  /*3990*/  LDSM.16.M88.4 R16, [R227+0x17800] ;  /* 0x01780000e310783b */ /* 0x002e620000000200 */
[----:B------:R-:W-:Y:S01]  /*39a0*/  FMUL.FTZ R21, R46, UR6 ;  /* 0x000000062e157c20 */ /* 0x000fe20008410000 */
[----:B------:R-:W-:Y:S01]  /*39b0*/  FMUL.FTZ R34, R47, UR6 ;  /* 0x000000062f227c20 */ /* 0x000fe20008410000 */
[----:B------:R-:W-:Y:S01]  /*39c0*/  FMUL.FTZ R45, R45, UR6 ;  /* 0x000000062d2d7c20 */ /* 0x000fe20008410000 */
[----:B------:R-:W-:Y:S01]  /*39d0*/  HMMA.16816.F32 R92, R12, R48, R92 ;  /* 0x000000300c5c723c */ /* 0x000fe2000000185c */
[----:B------:R-:W-:Y:S01]  /*39e0*/  MUFU.TANH R44, R44 ;  /* 0x0000002c002c7308 */ /* 0x000fe20000002400 */
[----:B------:R-:W-:-:S04]  /*39f0*/  DEPBAR.LE SB0, 0x0 ;  /* 0x000080000000791a */ /* 0x000fc80000000000 */
[C---:B------:R-:W-:Y:S03]  /*3a00*/  HMMA.16816.F32 R40, R12.reuse, R54, R40 ;  /* 0x000000360c28723c */ /* 0x040fe60000001828 */
[----:B------:R-:W3:Y:S03]  /*3a10*/  MUFU.TANH R21, R21 ;  /* 0x0000001500157308 */ /* 0x000ee60000002400 */
[----:B------:R-:W-:Y:S05]  /*3a20*/  HMMA.16816.F32 R60, R12, R50, R60 ;  /* 0x000000320c3c723c */ /* 0x000fea000000183c */
[----:B------:R-:W-:Y:S07]  /*3a30*/  MUFU.TANH R20, R45 ;  /* 0x0000002d00147308 */ /* 0x000fee0000002400 */
[----:B------:R-:W-:Y:S01]  /*3a40*/  FMUL.FTZ R93, R93, UR6 ;  /* 0x000000065d5d7c20 */ /* 0x000fe20008410000 */
[----:B------:R-:W-:Y:S01]  /*3a50*/  FMUL.FTZ R95, R95, UR6 ;  /* 0x000000065f5f7c20 */ /* 0x000fe20008410000 */
[----:B------:R-:W3:Y:S01]  /*3a60*/  MUFU.TANH R34, R34 ;  /* 0x0000002200227308 */ /* 0x000ee20000002400 */
[----:B------:R-:W-:Y:S01]  /*3a70*/  FMUL.FTZ R92, R92, UR6 ;  /* 0x000000065c5c7c20 */ /* 0x000fe20008410000 */
[----:B------:R-:W-:-:S02]  /*3a80*/  FMUL.FTZ R94, R94, UR6 ;  /* 0x000000065e5e7c20 */ /* 0x000fc40008410000 */
[----:B------:R-:W-:Y:S01]  /*3a90*/  FMUL.FTZ R35, R40, UR6 ;  /* 0x0000000628237c20 */ /* 0x000fe20008410000 */
[----:B------:R-:W-:Y:S01]  /*3aa0*/  FMUL.FTZ R42, R42, UR6 ;  /* 0x000000062a2a7c20 */ /* 0x000fe20008410000 */
[----:B------:R-:W-:Y:S01]  /*3ab0*/  FMUL.FTZ R22, R43, UR6 ;  /* 0x000000062b167c20 */ /* 0x000fe20008410000 */
[----:B------:R-:W-:Y:S01]  /*3ac0*/  FMUL.FTZ R41, R41, UR6 ;  /* 0x0000000629297c20 */ /* 0x000fe20008410000 */
[----:B------:R-:W-:Y:S01]  /*3ad0*/  MUFU.TANH R187, R93 ;  /* 0x0000005d00bb7308 */ /* 0x000fe20000002400 */
[C---:B-1----:R-:W-:Y:S01]  /*3ae0*/  HMMA.16816.F32 R80, R28.reuse, R16, R80 ;  /* 0x000000101c50723c */ /* 0x042fe20000001850 */
[----:B------:R-:W-:Y:S01]  /*3af0*/  FMUL.FTZ R60, R60, UR6 ;  /* 0x000000063c3c7c20 */ /* 0x000fe20008410000 */
[----:B------:R-:W-:Y:S01]  /*3b00*/  FMUL.FTZ R61, R61, UR6 ;  /* 0x000000063d3d7c20 */ /* 0x000fe20008410000 */
[----:B------:R-:W-:Y:S01]  /*3b10*/  FMUL.FTZ R62, R62, UR6 ;  /* 0x000000063e3e7c20 */ /* 0x000fe20008410000 */
[----:B------:R-:W-:Y:S02]  /*3b20*/  FMUL.FTZ R63, R63, UR6 ;  /* 0x000000063f3f7c20 */ /* 0x000fe40008410000 */
[----:B------:R-:W-:Y:S01]  /*3b30*/  HMMA.16816.F32 R76, R28, R18, R76 ;  /* 0x000000121c4c723c */ /* 0x000fe2000000184c */
[----:B------:R-:W-:Y:S01]  /*3b40*/  MOV R17, UR8 ;  /* 0x0000000800117c02 */ /* 0x000fe20008000f00 */
[----:B------:R-:W1:Y:S04]  /*3b50*/  MUFU.TANH R204, R95 ;  /* 0x0000005f00cc7308 */ /* 0x000e680000002400 */
[----:B------:R-:W-:-:S04]  /*3b60*/  IMAD R16, R17, 0x40, R4 ;  /* 0x0000004011107824 */ /* 0x000fc800078e0204 */
[C---:B------:R-:W-:Y:S01]  /*3b70*/  VIADD R4, R16.reuse, 0x1 ;  /* 0x0000000110047836 */ /* 0x040fe20000000000 */
[C---:B------:R-:W-:Y:S01]  /*3b80*/  ISETP.GE.AND P2, PT, R16.reuse, UR25, PT ;  /* 0x0000001910007c0c */ /* 0x040fe2000bf46270 */
[----:B------:R-:W-:Y:S01]  /*3b90*/  VIADD R17, R16, 0x8 ;  /* 0x0000000810117836 */ /* 0x000fe20000000000 */
[----:B------:R-:W-:Y:S02]  /*3ba0*/  MUFU.TANH R35, R35 ;  /* 0x0000002300237308 */ /* 0x000fe40000002400 */
[----:B-----5:R-:W-:Y:S01]  /*3bb0*/  FSEL R31, R2, -INF , !P2 ;  /* 0xff800000021f7808 */ /* 0x020fe20005000000 */
[----:B------:R-:W-:Y:S01]  /*3bc0*/  VIADD R2, R16, 0x20 ;  /* 0x0000002010027836 */ /* 0x000fe20000000000 */
[----:B------:R-:W-:Y:S01]  /*3bd0*/  ISETP.GE.AND P1, PT, R4, UR25, PT ;  /* 0x0000001904007c0c */ /* 0x000fe2000bf26270 */
[C---:B------:R-:W-:Y:S01]  /*3be0*/  HMMA.16816.F32 R80, R12.reuse, R8, R80 ;  /* 0x000000080c50723c */ /* 0x040fe20000001850 */
[----:B------:R-:W-:Y:S02]  /*3bf0*/  ISETP.GE.AND P0, PT, R17, UR25, PT ;  /* 0x0000001911007c0c */ /* 0x000fe4000bf06270 */
[----:B--2---:R-:W-:Y:S01]  /*3c00*/  FSEL R30, R65, -INF , !P1 ;  /* 0xff800000411e7808 */ /* 0x004fe20004800000 */
[----:B------:R-:W2:Y:S01]  /*3c10*/  MUFU.TANH R23, R42 ;  /* 0x0000002a00177308 */ /* 0x000ea20000002400 */
[----:B------:R-:W-:Y:S01]  /*3c20*/  FSEL R29, R6, -INF , !P1 ;  /* 0xff800000061d7808 */ /* 0x000fe20004800000 */
[----:B------:R-:W-:Y:S01]  /*3c30*/  HMMA.16816.F32 R76, R12, R10, R76 ;  /* 0x0000000a0c4c723c */ /* 0x000fe2000000184c */
[----:B------:R-:W-:Y:S01]  /*3c40*/  ISETP.GE.AND P1, PT, R2, UR25, PT ;  /* 0x0000001902007c0c */ /* 0x000fe2000bf26270 */
[C---:B------:R-:W-:Y:S01]  /*3c50*/  VIADD R2, R16.reuse, 0x21 ;  /* 0x0000002110027836 */ /* 0x040fe20000000000 */
[C---:B------:R-:W-:Y:S01]  /*3c60*/  IADD3 R4, R16.reuse, 0x9, RZ ;  /* 0x0000000910047810 */ /* 0x040fe20007ffe0ff */
[----:B------:R-:W-:Y:S01]  /*3c70*/  VIADD R8, R16, 0x11 ;  /* 0x0000001110087836 */ /* 0x000fe20000000000 */
[----:B----4-:R-:W-:Y:S01]  /*3c80*/  FSEL R28, R33, -INF , !P0 ;  /* 0xff800000211c7808 */ /* 0x010fe20004000000 */
[----:B------:R-:W-:Y:S01]  /*3c90*/  MUFU.TANH R24, R41 ;  /* 0x0000002900187308 */ /* 0x000fe20000002400 */
[----:B------:R-:W-:-:S02]  /*3ca0*/  FSEL R33, R66, -INF , !P0 ;  /* 0xff80000042217808 */ /* 0x000fc40004000000 */
[----:B------:R-:W-:Y:S01]  /*3cb0*/  ISETP.GE.AND P6, PT, R4, UR25, PT ;  /* 0x0000001904007c0c */ /* 0x000fe2000bfc6270 */
[----:B------:R-:W-:Y:S01]  /*3cc0*/  VIADD R4, R16, 0x10 ;  /* 0x0000001010047836 */ /* 0x000fe20000000000 */
[----:B------:R-:W-:Y:S01]  /*3cd0*/  ISETP.GE.AND P0, PT, R2, UR25, PT ;  /* 0x0000001902007c0c */ /* 0x000fe2000bf06270 */
[----:B------:R-:W-:Y:S01]  /*3ce0*/  VIADD R2, R16, 0x28 ;  /* 0x0000002810027836 */ /* 0x000fe20000000000 */
[----:B------:R-:W-:Y:S01]  /*3cf0*/  FSEL R52, R52, -INF , !P6 ;  /* 0xff80000034347808 */ /* 0x000fe20007000000 */
[----:B------:R-:W4:Y:S01]  /*3d00*/  MUFU.TANH R22, R22 ;  /* 0x0000001600167308 */ /* 0x000f220000002400 */
[----:B------:R-:W-:Y:S02]  /*3d10*/  FSEL R37, R32, -INF , !P6 ;  /* 0xff80000020257808 */ /* 0x000fe40007000000 */
[----:B------:R-:W-:Y:S01]  /*3d20*/  ISETP.GE.AND P5, PT, R4, UR25, PT ;  /* 0x0000001904007c0c */ /* 0x000fe2000bfa6270 */
[----:B------:R-:W-:Y:S01]  /*3d30*/  VIADD R4, R16, 0x18 ;  /* 0x0000001810047836 */ /* 0x000fe20000000000 */
[----:B------:R-:W-:Y:S01]  /*3d40*/  ISETP.GE.AND P6, PT, R2, UR25, PT ;  /* 0x0000001902007c0c */ /* 0x000fe2000bfc6270 */
[----:B------:R-:W-:Y:S01]  /*3d50*/  FMUL.FTZ R80, R80, UR6 ;  /* 0x0000000650507c20 */ /* 0x000fe20008410000 */
[----:B------:R-:W-:Y:S01]  /*3d60*/  IADD3 R2, R16, 0x29, RZ ;  /* 0x0000002910027810 */ /* 0x000fe20007ffe0ff */
[----:B------:R-:W-:Y:S01]  /*3d70*/  MUFU.TANH R193, R92 ;  /* 0x0000005c00c17308 */ /* 0x000fe20000002400 */
[----:B------:R-:W-:Y:S01]  /*3d80*/  ISETP.GE.AND P4, PT, R8, UR25, PT ;  /* 0x0000001908007c0c */ /* 0x000fe2000bf86270 */
[----:B------:R-:W-:Y:S01]  /*3d90*/  FMUL.FTZ R81, R81, UR6 ;  /* 0x0000000651517c20 */ /* 0x000fe20008410000 */
[----:B---3--:R-:W-:Y:S01]  /*3da0*/  FSEL R8, R21, -INF , !P5 ;  /* 0xff80000015087808 */ /* 0x008fe20006800000 */
[----:B------:R-:W-:Y:S01]  /*3db0*/  FMUL.FTZ R82, R82, UR6 ;  /* 0x0000000652527c20 */ /* 0x000fe20008410000 */
[----:B------:R-:W-:Y:S01]  /*3dc0*/  FSEL R15, R44, -INF , !P5 ;  /* 0xff8000002c0f7808 */ /* 0x000fe20006800000 */
[----:B------:R-:W-:Y:S01]  /*3dd0*/  FMUL.FTZ R83, R83, UR6 ;  /* 0x0000000653537c20 */ /* 0x000fe20008410000 */
[----:B------:R-:W-:Y:S01]  /*3de0*/  ISETP.GE.AND P5, PT, R2, UR25, PT ;  /* 0x0000001902007c0c */ /* 0x000fe2000bfa6270 */
[----:B------:R-:W3:Y:S01]  /*3df0*/  MUFU.TANH R188, R94 ;  /* 0x0000005e00bc7308 */ /* 0x000ee20000002400 */
[----:B------:R-:W-:-:S02]  /*3e00*/  VIADD R2, R16, 0x30 ;  /* 0x0000003010027836 */ /* 0x000fc40000000000 */
[----:B------:R-:W-:Y:S01]  /*3e10*/  FMUL.FTZ R76, R76, UR6 ;  /* 0x000000064c4c7c20 */ /* 0x000fe20008410000 */
[----:B------:R-:W-:Y:S01]  /*3e20*/  FMUL.FTZ R77, R77, UR6 ;  /* 0x000000064d4d7c20 */ /* 0x000fe20008410000 */
[----:B------:R-:W-:Y:S01]  /*3e30*/  FMUL.FTZ R78, R78, UR6 ;  /* 0x000000064e4e7c20 */ /* 0x000fe20008410000 */
[----:B------:R-:W-:Y:S01]  /*3e40*/  FMUL.FTZ R79, R79, UR6 ;  /* 0x000000064f4f7c20 */ /* 0x000fe20008410000 */
[----:B------:R-:W-:Y:S01]  /*3e50*/  ISETP.GE.AND P3, PT, R4, UR25, PT ;  /* 0x0000001904007c0c */ /* 0x000fe2000bf66270 */
[----:B------:R-:W-:Y:S01]  /*3e60*/  MUFU.TANH R191, R60 ;  /* 0x0000003c00bf7308 */ /* 0x000fe20000002400 */
[----:B------:R-:W-:Y:S02]  /*3e70*/  FSEL R6, R34, -INF , !P4 ;  /* 0xff80000022067808 */ /* 0x000fe40006000000 */
[----:B------:R-:W-:Y:S02]  /*3e80*/  FSEL R13, R20, -INF , !P4 ;  /* 0xff800000140d7808 */ /* 0x000fe40006000000 */
[----:B------:R-:W-:-:S02]  /*3e90*/  IADD3 R4, R16, 0x19, RZ ;  /* 0x0000001910047810 */ /* 0x000fc40007ffe0ff */
[----:B------:R-:W-:Y:S01]  /*3ea0*/  ISETP.GE.AND P4, PT, R2, UR25, PT ;  /* 0x0000001902007c0c */ /* 0x000fe2000bf86270 */
[----:B------:R-:W-:Y:S01]  /*3eb0*/  MUFU.TANH R189, R61 ;  /* 0x0000003d00bd7308 */ /* 0x000fe20000002400 */
[----:B-1----:R-:W-:Y:S01]  /*3ec0*/  FSEL R204, R204, -INF , !P0 ;  /* 0xff800000cccc7808 */ /* 0x002fe20004000000 */
[----:B------:R-:W-:Y:S01]  /*3ed0*/  VIADD R2, R16, 0x31 ;  /* 0x0000003110027836 */ /* 0x000fe20000000000 */
[----:B------:R-:W-:Y:S02]  /*3ee0*/  FSEL R187, R187, -INF , !P0 ;  /* 0xff800000bbbb7808 */ /* 0x000fe40004000000 */
[----:B------:R-:W-:Y:S02]  /*3ef0*/  PLOP3.LUT P0, PT, PT, PT, UP0, 0x80, 0x0 ;  /* 0x000000000000781c */ /* 0x000fe40003f0f008 */
[----:B------:R-:W-:Y:S01]  /*3f00*/  FSEL R64, R64, -INF , !P2 ;  /* 0xff80000040407808 */ /* 0x000fe20005000000 */
[----:B------:R-:W1:Y:S01]  /*3f10*/  MUFU.TANH R190, R62 ;  /* 0x0000003e00be7308 */ /* 0x000e620000002400 */
[----:B------:R-:W-:-:S02]  /*3f20*/  ISETP.GE.AND P2, PT, R4, UR25, PT ;  /* 0x0000001904007c0c */ /* 0x000fc4000bf46270 */
[----:B--2---:R-:W-:Y:S02]  /*3f30*/  FSEL R4, R23, -INF , !P3 ;  /* 0xff80000017047808 */ /* 0x004fe40005800000 */
[----:B------:R-:W-:Y:S02]  /*3f40*/  FSEL R11, R35, -INF , !P3 ;  /* 0xff800000230b7808 */ /* 0x000fe40005800000 */
[----:B------:R-:W-:Y:S01]  /*3f50*/  ISETP.GE.AND P3, PT, R2, UR25, PT ;  /* 0x0000001902007c0c */ /* 0x000fe2000bf66270 */
[----:B------:R-:W2:Y:S01]  /*3f60*/  MUFU.TANH R202, R63 ;  /* 0x0000003f00ca7308 */ /* 0x000ea20000002400 */
[C---:B------:R-:W-:Y:S01]  /*3f70*/  VIADD R2, R16.reuse, 0x38 ;  /* 0x0000003810027836 */ /* 0x040fe20000000000 */
[----:B------:R-:W-:Y:S02]  /*3f80*/  IADD3 R16, R16, 0x39, RZ ;  /* 0x0000003910107810 */ /* 0x000fe40007ffe0ff */
[----:B----4-:R-:W-:Y:S02]  /*3f90*/  FSEL R12, R22, -INF , !P2 ;  /* 0xff800000160c7808 */ /* 0x010fe40005000000 */
[----:B------:R-:W-:-:S02]  /*3fa0*/  FSEL R9, R24, -INF , !P2 ;  /* 0xff80000018097808 */ /* 0x000fc40005000000 */
[----:B------:R-:W4:Y:S01]  /*3fb0*/  MUFU.TANH R203, R80 ;  /* 0x0000005000cb7308 */ /* 0x000f220000002400 */
[----:B---3--:R-:W-:Y:S02]  /*3fc0*/  FSEL R188, R188, -INF , !P1 ;  /* 0xff800000bcbc7808 */ /* 0x008fe40004800000 */
[----:B------:R-:W-:Y:S02]  /*3fd0*/  FSEL R193, R193, -INF , !P1 ;  /* 0xff800000c1c17808 */ /* 0x000fe40004800000 */
[----:B------:R-:W-:Y:S02]  /*3fe0*/  ISETP.GE.AND P2, PT, R2, UR25, PT ;  /* 0x0000001902007c0c */ /* 0x000fe4000bf46270 */
[----:B------:R-:W-:Y:S01]  /*3ff0*/  ISETP.GE.AND P1, PT, R16, UR25, PT ;  /* 0x0000001910007c0c */ /* 0x000fe2000bf26270 */
[----:B------:R-:W3:Y:S01]  /*4000*/  MUFU.TANH R201, R81 ;  /* 0x0000005100c97308 */ /* 0x000ee20000002400 */
[----:B-1----:R-:W-:Y:S02]  /*4010*/  FSEL R190, R190, -INF , !P6 ;  /* 0xff800000bebe7808 */ /* 0x002fe40007000000 */
[----:B------:R-:W-:-:S02]  /*4020*/  FSEL R191, R191, -INF , !P6 ;  /* 0xff800000bfbf7808 */ /* 0x000fc40007000000 */
[----:B--2---:R-:W-:Y:S02]  /*4030*/  FSEL R202, R202, -INF , !P5 ;  /* 0xff800000caca7808 */ /* 0x004fe40006800000 */
[----:B------:R-:W-:Y:S01]  /*4040*/  FSEL R189, R189, -INF , !P5 ;  /* 0xff800000bdbd7808 */ /* 0x000fe20006800000 */
[----:B------:R-:W1:Y:S01]  /*4050*/  MUFU.TANH R198, R82 ;  /* 0x0000005200c67308 */ /* 0x000e620000002400 */
[----:B----4-:R-:W-:-:S07]  /*4060*/  FSEL R203, R203, -INF , !P4 ;  /* 0xff800000cbcb7808 */ /* 0x010fce0006000000 */
[----:B------:R-:W2:Y:S01]  /*4070*/  MUFU.TANH R196, R83 ;  /* 0x0000005300c47308 */ /* 0x000ea20000002400 */
[----:B---3--:R-:W-:-:S07]  /*4080*/  FSEL R201, R201, -INF , !P3 ;  /* 0xff800000c9c97808 */ /* 0x008fce0005800000 */
[----:B------:R-:W3:Y:S01]  /*4090*/  MUFU.TANH R199, R76 ;  /* 0x0000004c00c77308 */ /* 0x000ee20000002400 */
[----:B-1----:R-:W-:-:S07]  /*40a0*/  FSEL R198, R198, -INF , !P4 ;  /* 0xff800000c6c67808 */ /* 0x002fce0006000000 */
[----:B------:R-:W1:Y:S01]  /*40b0*/  MUFU.TANH R194, R78 ;  /* 0x0000004e00c27308 */ /* 0x000e620000002400 */
[----:B--2---:R-:W-:-:S07]  /*40c0*/  FSEL R196, R196, -INF , !P3 ;  /* 0xff800000c4c47808 */ /* 0x004fce0005800000 */
[----:B------:R-:W2:Y:S01]  /*40d0*/  MUFU.TANH R192, R79 ;  /* 0x0000004f00c07308 */ /* 0x000ea20000002400 */
[----:B---3--:R-:W-:-:S07]  /*40e0*/  FSEL R199, R199, -INF , !P2 ;  /* 0xff800000c7c77808 */ /* 0x008fce0005000000 */
[----:B------:R-:W3:Y:S01]  /*40f0*/  MUFU.TANH R197, R77 ;  /* 0x0000004d00c57308 */ /* 0x000ee20000002400 */
[----:B-1----:R-:W-:Y:S02]  /*4100*/  FSEL R194, R194, -INF , !P2 ;  /* 0xff800000c2c27808 */ /* 0x002fe40005000000 */
[----:B--2---:R-:W-:Y:S02]  /*4110*/  FSEL R192, R192, -INF , !P1 ;  /* 0xff800000c0c07808 */ /* 0x004fe40004800000 */
[----:B---3--:R-:W-:Y:S01]  /*4120*/  FSEL R197, R197, -INF , !P1 ;  /* 0xff800000c5c57808 */ /* 0x008fe20004800000 */
        /* <DEDUP_REMOVED lines=81> */
.L_x_1850:
[----:B------:R-:W-:Y:S05]  /*4640*/  BSYNC B0 ;  /* 0x0000000000007941 */ /* 0x000fea0003800000 */
.L_x_1849:
[----:B------:R-:W0:Y:S02]  /*4650*/  LDGDEPBAR ;  /* 0x00000000000079af */ /* 0x000e240000000000 */
.L_x_1848:
        /* <DEDUP_REMOVED lines=32> */
[----:B--2---:R-:W2:Y:S03]  /*4860*/  SHFL.BFLY PT, R17, R10, 0x2, 0x1f ;  /* 0x0c401f000a117f89 */ /* 0x004ea600000e0000 */
        /* <DEDUP_REMOVED lines=41> */
[----:B------:R-:W2:Y:S01]  /*4b00*/  LDSM.16.MT88.4 R120, [R225+0x1e000] ;  /* 0x01e00000e178783b */ /* 0x000ea20000004200 */
[--C-:B------:R-:W-:Y:S01]  /*4b10*/  FFMA.FTZ R175, R8, UR6, -R195.reuse ;  /* 0x0000000608af7c23 */ /* 0x100fe200080108c3 */
[--C-:B------:R-:W-:Y:S01]  /*4b20*/  FFMA.FTZ R177, R15, UR6, -R200.reuse ;  /* 0x000000060fb17c23 */ /* 0x100fe200080108c8 */
[--C-:B------:R-:W-:Y:S01]  /*4b30*/  FFMA.FTZ R174, R13, UR6, -R200.reuse ;  /* 0x000000060dae7c23 */ /* 0x100fe200080108c8 */
[----:B------:R-:W5:Y:S01]  /*4b40*/  LDSM.16.MT88.4 R16, [R224+0x1e000] ;  /* 0x01e00000e010783b */ /* 0x000f620000004200 */
[----:B------:R-:W3:Y:S01]  /*4b50*/  MUFU.EX2 R180, R180 ;  /* 0x000000b400b47308 */ /* 0x000ee20000000800 */
[--C-:B------:R-:W-:Y:S01]  /*4b60*/  FFMA.FTZ R172, R6, UR6, -R195.reuse ;  /* 0x0000000606ac7c23 */ /* 0x100fe200080108c3 */
[--C-:B------:R-:W-:Y:S01]  /*4b70*/  FFMA.FTZ R169, R4, UR6, -R195.reuse ;  /* 0x0000000604a97c23 */ /* 0x100fe200080108c3 */
[----:B------:R-:W5:Y:S01]  /*4b80*/  LDSM.16.MT88.4 R8, [R226+0x18800] ;  /* 0x01880000e208783b */ /* 0x000f620000004200 */
[--C-:B------:R-:W-:Y:S01]  /*4b90*/  FFMA.FTZ R0, R12, UR6, -R195.reuse ;  /* 0x000000060c007c23 */ /* 0x100fe200080108c3 */
[--C-:B------:R-:W-:Y:S01]  /*4ba0*/  FFMA.FTZ R184, R193, UR6, -R200.reuse ;  /* 0x00000006c1b87c23 */ /* 0x100fe200080108c8 */
[--C-:B------:R-:W-:Y:S01]  /*4bb0*/  FFMA.FTZ R186, R191, UR6, -R200.reuse ;  /* 0x00000006bfba7c23 */ /* 0x100fe200080108c8 */
[----:B------:R-:W5:Y:S01]  /*4bc0*/  LDSM.16.MT88.4 R20, [R225+0x18800] ;  /* 0x01880000e114783b */ /* 0x000f620000004200 */
[----:B------:R-:W-:Y:S01]  /*4bd0*/  MUFU.EX2 R179, R179 ;  /* 0x000000b300b37308 */ /* 0x000fe20000000800 */
[--C-:B------:R-:W-:Y:S01]  /*4be0*/  FFMA.FTZ R187, R187, UR6, -R200.reuse ;  /* 0x00000006bbbb7c23 */ /* 0x100fe200080108c8 */
[--C-:B------:R-:W-:Y:S01]  /*4bf0*/  FFMA.FTZ R189, R189, UR6, -R200.reuse ;  /* 0x00000006bdbd7c23 */ /* 0x100fe200080108c8 */
[----:B------:R-:W5:Y:S01]  /*4c00*/  LDSM.16.MT88.4 R4, [R224+0x18800] ;  /* 0x01880000e004783b */ /* 0x000f620000004200 */
[--C-:B------:R-:W-:Y:S01]  /*4c10*/  FFMA.FTZ R188, R188, UR6, -R195.reuse ;  /* 0x00000006bcbc7c23 */ /* 0x100fe200080108c3 */
[--C-:B------:R-:W-:Y:S01]  /*4c20*/  FFMA.FTZ R191, R204, UR6, -R195.reuse ;  /* 0x00000006ccbf7c23 */ /* 0x100fe200080108c3 */
[--C-:B------:R-:W-:Y:S01]  /*4c30*/  FFMA.FTZ R190, R190, UR6, -R195.reuse ;  /* 0x00000006bebe7c23 */ /* 0x100fe200080108c3 */
[----:B------:R-:W5:Y:S01]  /*4c40*/  LDSM.16.MT88.4 R12, [R228+0x1a800] ;  /* 0x01a80000e40c783b */ /* 0x000f620000004200 */
        /* <DEDUP_REMOVED lines=43> */
[C---:B-1----:R-:W-:Y:S01]  /*4f00*/  HMMA.16816.F32 R60, R128.reuse, R64, RZ ;  /* 0x00000040803c723c */ /* 0x042fe200000018ff */
        /* <DEDUP_REMOVED lines=37> */
[C---:B-----5:R-:W-:Y:S06]  /*5160*/  HMMA.16816.F32 R124, R128.reuse, R16, RZ ;  /* 0x00000010807c723c */ /* 0x060fec00000018ff */
        /* <DEDUP_REMOVED lines=122> */
[----:B------:R-:W-:Y:S01]  /*5910*/  FADD.FTZ R0, R195, R194 ;  /* 0x000000c2c3007221 */ /* 0x000fe20000010000 */
[----:B------:R-:W-:-:S04]  /*5920*/  FADD.FTZ R2, R200, R199 ;  /* 0x000000c7c8027221 */ /* 0x000fc80000010000 */
[C---:B------:R-:W-:Y:S01]  /*5930*/  HMMA.16816.F32 R64, R16.reuse, R30, R64 ;  /* 0x0000001e1040723c */ /* 0x040fe20000001840 */
[----:B------:R-:W1:Y:S04]  /*5940*/  LDSM.16.MT88.4 R28, [R225+0x19800] ;  /* 0x01980000e11c783b */ /* 0x000e680000004200 */
[----:B------:R-:W-:Y:S01]  /*5950*/  STL [R1+0xc], R0 ;  /* 0x00000c0001007387 */ /* 0x000fe20000100800 */
[C---:B-----5:R-:W-:Y:S03]  /*5960*/  HMMA.16816.F32 R68, R16.reuse, R24, R68 ;  /* 0x000000181044723c */ /* 0x060fe60000001844 */
[----:B------:R-:W-:Y:S03]  /*5970*/  STL [R1+0x18], R2 ;  /* 0x0000180201007387 */ /* 0x000fe60000100800 */
        /* <DEDUP_REMOVED lines=46> */
[----:B------:R-:W-:Y:S01]  /*5c60*/  HMMA.16816.F32 R128, R4, R10, R128 ;  /* 0x0000000a0480723c */ /* 0x000fe20000001880 */
[----:B------:R-:W-:-:S08]  /*5c70*/  NOP ;  /* 0x0000000000007918 */ /* 0x000fd00000000000 */
[----:B------:R-:W-:-:S15]  /*5c80*/  @!P0 BRA `(.L_x_1851) ;  /* 0x0000003c00b08947 */ /* 0x000fde0003800000 */
[----:B------:R-:W1:Y:S01]  /*5c90*/  S2R R2, SR_TID.X ;  /* 0x0000000000027919 */ /* 0x000e620000002100 */
[--C-:B------:R-:W-:Y:S01]  /*5ca0*/  SHF.R.S32.HI R171, RZ, 0x1f, R170.reuse ;  /* 0x0000001fffab7819 */ /* 0x100fe200000114aa */
[----:B------:R-:W-:Y:S01]  /*5cb0*/  IMAD.U32 R7, RZ, RZ, UR21 ;  /* 0x00000015ff077e24 */ /* 0x000fe2000f8e00ff */
[----:B------:R-:W-:Y:S01]  /*5cc0*/  ULDC.64 UR6, c[0x0][0x220] ;  /* 0x0000880000067ab9 */ /* 0x000fe20000000a00 */
[----:B------:R-:W-:Y:S01]  /*5cd0*/  IMAD.U32 R252, RZ, RZ, UR23 ;  /* 0x00000017fffc7e24 */ /* 0x000fe2000f8e00ff */
[----:B------:R-:W-:Y:S01]  /*5ce0*/  ULDC UR4, c[0x0][0x2d0] ;  /* 0x0000b40000047ab9 */ /* 0x000fe20000000800 */
[--C-:B------:R-:W-:Y:S01]  /*5cf0*/  IMAD.WIDE.U32 R168, R168, UR19, R170.reuse ;  /* 0x00000013a8a87c25 */ /* 0x100fe2000f8e00aa */
[----:B------:R-:W-:Y:S01]  /*5d00*/  ISETP.GE.AND P4, PT, R170, UR4, PT ;  /* 0x00000004aa007c0c */ /* 0x000fe2000bf86270 */
[----:B------:R-:W2:Y:S01]  /*5d10*/  LDC.64 R240, c[0x0][0x250] ;  /* 0x00009400fff07b82 */ /* 0x000ea20000000a00 */
[----:B------:R-:W-:Y:S01]  /*5d20*/  UMOV UR15, URZ ;  /* 0x0000003f000f7c82 */ /* 0x000fe20008000000 */
[----:B------:R-:W-:Y:S01]  /*5d30*/  IMAD.WIDE.U32 R10, R165, UR19, R170 ;  /* 0x00000013a50a7c25 */ /* 0x000fe2000f8e00aa */
[----:B------:R-:W-:Y:S01]  /*5d40*/  IADD3 R0, P0, R168, UR22, RZ ;  /* 0x00000016a8007c10 */ /* 0x000fe2000ff1e0ff */
[----:B------:R-:W-:Y:S01]  /*5d50*/  ULDC UR11, c[0x0][0x2d0] ;  /* 0x0000b400000b7ab9 */ /* 0x000fe20000000800 */
[----:B------:R-:W-:Y:S01]  /*5d60*/  ULDC UR10, c[0x0][0x39c] ;  /* 0x0000e700000a7ab9 */ /* 0x000fe20000000800 */
[----:B------:R-:W-:Y:S01]  /*5d70*/  IMAD.MOV.U32 R167, RZ, RZ, R164 ;  /* 0x000000ffffa77224 */ /* 0x000fe200078e00a4 */
[----:B------:R-:W-:Y:S01]  /*5d80*/  IADD3.X R7, R7, UR9, R169, P0, !PT ;  /* 0x0000000907077c10 */ /* 0x000fe200087fe4a9 */
[----:B------:R-:W-:Y:S01]  /*5d90*/  ULDC.64 UR8, c[0x0][0x218] ;  /* 0x0000860000087ab9 */ /* 0x000fe20000000a00 */
[----:B------:R-:W-:Y:S01]  /*5da0*/  IADD3 R5, P0, R10, UR24, RZ ;  /* 0x000000180a057c10 */ /* 0x000fe2000ff1e0ff */
[----:B------:R-:W-:Y:S01]  /*5db0*/  ULDC UR4, c[0x0][0x2ec] ;  /* 0x0000bb0000047ab9 */ /* 0x000fe20000000800 */
[----:B------:R-:W-:Y:S01]  /*5dc0*/  LEA R6, P1, R0, UR8, 0x1 ;  /* 0x0000000800067c11 */ /* 0x000fe2000f8208ff */
[----:B------:R-:W3:Y:S01]  /*5dd0*/  @!P4 LDC.64 R238, c[0x0][0x220] ;  /* 0x00008800ffeecb82 */ /* 0x000ee20000000a00 */
[----:B------:R-:W-:Y:S01]  /*5de0*/  IADD3.X R252, R252, UR28, R11, P0, !PT ;  /* 0x0000001cfcfc7c10 */ /* 0x000fe200087fe40b */
[----:B------:R-:W-:Y:S01]  /*5df0*/  ULEA.HI.SX32 UR8, UR20, 0xfffffffe, 0x1a ;  /* 0xfffffffe14087891 */ /* 0x000fe2000f8fd23f */
[C---:B------:R-:W-:Y:S01]  /*5e00*/  LEA R4, P0, R5.reuse, UR6, 0x1 ;  /* 0x0000000605047c11 */ /* 0x040fe2000f8008ff */
[----:B------:R-:W-:Y:S01]  /*5e10*/  STL [R1+0x8], R6 ;  /* 0x0000080601007387 */ /* 0x000fe20000100800 */
[----:B------:R-:W-:Y:S01]  /*5e20*/  LEA.HI.X R0, R0, UR9, R7, 0x1, P1 ;  /* 0x0000000900007c11 */ /* 0x000fe200088f0c07 */
[----:B------:R-:W-:Y:S01]  /*5e30*/  ULEA.HI.SX32 UR20, UR20, 0xfffffffd, 0x1a ;  /* 0xfffffffd14147891 */ /* 0x000fe2000f8fd23f */
[----:B------:R-:W-:Y:S01]  /*5e40*/  LEA.HI.X R252, R5, UR7, R252, 0x1, P0 ;  /* 0x0000000705fc7c11 */ /* 0x000fe200080f0cfc */
[----:B------:R4:W-:Y:S01]  /*5e50*/  STL [R1], R4 ;  /* 0x0000000401007387 */ /* 0x0009e20000100800 */
[----:B------:R-:W2:Y:S01]  /*5e60*/  @!P4 LDC.64 R236, c[0x0][0x220] ;  /* 0x00008800ffeccb82 */ /* 0x000ea20000000a00 */
[----:B------:R-:W-:Y:S01]  /*5e70*/  ULDC.64 UR6, c[0x0][0x248] ;  /* 0x0000920000067ab9 */ /* 0x000fe20000000a00 */
[----:B-1----:R-:W-:Y:S01]  /*5e80*/  SHF.R.S32.HI R9, RZ, 0x1f, R2 ;  /* 0x0000001fff097819 */ /* 0x002fe20000011402 */
[----:B------:R1:W-:Y:S03]  /*5e90*/  STL [R1+0x4], R0 ;  /* 0x0000040001007387 */ /* 0x0003e60000100800 */
[----:B------:R-:W-:-:S02]  /*5ea0*/  LEA.HI R2, R9, R2, RZ, 0x3 ;  /* 0x0000000209027211 */ /* 0x000fc400078f18ff */
[----:B------:R-:W-:Y:S02]  /*5eb0*/  SHF.R.S32.HI R9, RZ, 0x1f, R166 ;  /* 0x0000001fff097819 */ /* 0x000fe400000114a6 */
[----:B----4-:R-:W-:-:S05]  /*5ec0*/  IADD3 R4, P0, R166, 0x20, RZ ;  /* 0x00000020a6047810 */ /* 0x010fca0007f1e0ff */
[----:B------:R4:W-:Y:S01]  /*5ed0*/  STL [R1+0x20], R4 ;  /* 0x0000200401007387 */ /* 0x0009e20000100800 */
[----:B-1----:R-:W-:-:S03]  /*5ee0*/  IMAD.MOV.U32 R0, RZ, RZ, R3 ;  /* 0x000000ffff007224 */ /* 0x002fc600078e0003 */
[----:B------:R1:W-:Y:S04]  /*5ef0*/  STL [R1+0x14], R9 ;  /* 0x0000140901007387 */ /* 0x0003e80000100800 */
[----:B------:R1:W5:Y:S01]  /*5f00*/  LDL.64 R6, [R1+0x20] ;  /* 0x0000200001067983 */ /* 0x0003620000100a00 */
[--C-:B------:R-:W-:Y:S02]  /*5f10*/  IMAD.MOV.U32 R5, RZ, RZ, R9.reuse ;  /* 0x000000ffff057224 */ /* 0x100fe400078e0009 */
[----:B------:R-:W-:Y:S02]  /*5f20*/  IMAD.MOV.U32 R5, RZ, RZ, R9 ;  /* 0x000000ffff057224 */ /* 0x000fe400078e0009 */
[----:B----4-:R-:W-:Y:S01]  /*5f30*/  IMAD.MOV.U32 R4, RZ, RZ, R8 ;  /* 0x000000ffff047224 */ /* 0x010fe200078e0008 */
[----:B------:R-:W-:Y:S01]  /*5f40*/  SHF.R.S32.HI R4, RZ, 0x3, R2 ;  /* 0x00000003ff047819 */ /* 0x000fe20000011402 */
[----:B-----5:R-:W-:-:S05]  /*5f50*/  IMAD.X R7, RZ, RZ, R5, P0 ;  /* 0x000000ffff077224 */ /* 0x020fca00000e0605 */
[----:B------:R1:W-:Y:S04]  /*5f60*/  STL [R1+0x24], R7 ;  /* 0x0000240701007387 */ /* 0x0003e80000100800 */
[----:B------:R1:W-:Y:S01]  /*5f70*/  STL [R1+0x10], R4 ;  /* 0x0000100401007387 */ /* 0x0003e20000100800 */
[----:B--23--:R-:W-:Y:S05]  /*5f80*/  BRA `(.L_x_1852) ;  /* 0x0000000400287947 */ /* 0x00cfea0003800000 */
.L_x_1854:
        /* <DEDUP_REMOVED lines=12> */
[----:B------:R-:W-:Y:S02]  /*6050*/  @!P4 SHF.R.S32.HI R3, RZ, 0x1f, R3 ;  /* 0x0000001fff03c819 */ /* 0x000fe40000011403 */
        /* <DEDUP_REMOVED lines=9> */
[----:B------:R-:W-:Y:S01]  /*60f0*/  IMAD.U32 R21, RZ, RZ, UR25 ;  /* 0x00000019ff157e24 */ /* 0x000fe2000f8e00ff */
[----:B------:R-:W-:Y:S01]  /*6100*/  @!P4 IADD3 R3, R3, UR23, RZ ;  /* 0x000000170303cc10 */ /* 0x000fe2000fffe0ff */
[----:B------:R-:W-:Y:S03]  /*6110*/  @!P4 VIADD R13, R13, UR25 ;  /* 0x000000190d0dcc36 */ /* 0x000fe60008000000 */
[-C--:B------:R-:W-:Y:S02]  /*6120*/  @!P4 LEA.HI.X R3, R16, R251.reuse, R3, 0x6, P0 ;  /* 0x000000fb1003c211 */ /* 0x080fe400000f3403 */
[----:B------:R-:W-:Y:S02]  /*6130*/  @!P4 LEA.HI.X R13, R20, R251, R13, 0x6, P6 ;  /* 0x000000fb140dc211 */ /* 0x000fe400030f340d */
[C---:B--2---:R-:W-:Y:S02]  /*6140*/  @!P4 LEA R16, P6, R12.reuse, R6, 0x1 ;  /* 0x000000060c10c211 */ /* 0x044fe400078c08ff */
[----:B------:R-:W-:Y:S02]  /*6150*/  @!P4 IADD3 R11, P0, R11, UR12, RZ ;  /* 0x0000000c0b0bcc10 */ /* 0x000fe4000ff1e0ff */
[----:B------:R-:W-:Y:S02]  /*6160*/  @!P4 LEA.HI.X R17, R12, R7, R13, 0x1, P6 ;  /* 0x000000070c11c211 */ /* 0x000fe400030f0c0d */
[----:B------:R-:W-:Y:S02]  /*6170*/  @!P4 IADD3.X R6, R3, UR13, RZ, P0, !PT ;  /* 0x0000000d0306cc10 */ /* 0x000fe400087fe4ff */
[C---:B---3--:R-:W-:Y:S01]  /*6180*/  @!P4 LEA R4, P0, R11.reuse, R4, 0x1 ;  /* 0x000000040b04c211 */ /* 0x048fe200078008ff */
        /* <DEDUP_REMOVED lines=42> */
.L_x_1852:
[----:B-12---:R-:W2:Y:S01]  /*6430*/  LDL.64 R8, [R1+0x10] ;  /* 0x0000100001087983 */ /* 0x006ea20000100a00 */
[----:B------:R-:W-:Y:S01]  /*6440*/  UIADD3 UR14, UR8, -UR15, URZ ;  /* 0x8000000f080e7290 */ /* 0x000fe2000fffe03f */
[----:B------:R-:W-:Y:S04]  /*6450*/  DEPBAR.LE SB0, 0x0 ;  /* 0x000080000000791a */ /* 0x000fe80000000000 */
[----:B------:R-:W3:Y:S01]  /*6460*/  LDL.64 R4, [R1+0x20] ;  /* 0x0000200001047983 */ /* 0x000ee20000100a00 */
[----:B------:R-:W-:Y:S01]  /*6470*/  USHF.R.S32.HI UR9, URZ, 0x1f, UR14 ;  /* 0x0000001f3f097899 */ /* 0x000fe2000801140e */
[----:B------:R-:W-:Y:S01]  /*6480*/  IMAD.U32 R164, RZ, RZ, UR14 ;  /* 0x0000000effa47e24 */ /* 0x000fe2000f8e00ff */
[----:B------:R-:W-:Y:S02]  /*6490*/  ISETP.LT.AND P5, PT, RZ, UR14, PT ;  /* 0x0000000eff007c0c */ /* 0x000fe4000bfa1270 */
[----:B------:R-:W4:Y:S01]  /*64a0*/  LDL R12, [R1] ;  /* 0x00000000010c7983 */ /* 0x000f220000100800 */
[----:B------:R-:W-:Y:S02]  /*64b0*/  IMAD.U32 R33, RZ, RZ, UR14 ;  /* 0x0000000eff217e24 */ /* 0x000fe4000f8e00ff */
[C---:B------:R-:W-:Y:S01]  /*64c0*/  IMAD R32, R240.reuse, UR9, RZ ;  /* 0x00000009f0207c24 */ /* 0x040fe2000f8e02ff */
[----:B------:R-:W-:Y:S01]  /*64d0*/  BAR.SYNC.DEFER_BLOCKING 0x0 ;  /* 0x0000000000007b1d */ /* 0x000fe20000010000 */
[----:B------:R-:W-:Y:S01]  /*64e0*/  IMAD.U32 R2, RZ, RZ, UR14 ;  /* 0x0000000eff027e24 */ /* 0x000fe2000f8e00ff */
[----:B------:R-:W-:Y:S01]  /*64f0*/  UIADD3 UR9, UR20, -UR15, URZ ;  /* 0x8000000f14097290 */ /* 0x000fe2000fffe03f */
[----:B------:R-:W-:Y:S04]  /*6500*/  IMAD.WIDE.U32 R34, R240, UR14, RZ ;  /* 0x0000000ef0227c25 */ /* 0x000fe8000f8e00ff */
[----:B------:R-:W-:Y:S02]  /*6510*/  IMAD R32, R241, UR14, R32 ;  /* 0x0000000ef1207c24 */ /* 0x000fe4000f8e0220 */
[----:B------:R-:W-:Y:S03]  /*6520*/  IMAD.U32 R3, RZ, RZ, UR14 ;  /* 0x0000000eff037e24 */ /* 0x000fe6000f8e00ff */
[----:B------:R-:W-:Y:S01]  /*6530*/  IADD3 R32, R35, R32, RZ ;  /* 0x0000002023207210 */ /* 0x000fe20007ffe0ff */
[----:B------:R-:W-:Y:S01]  /*6540*/  @P4 STS.128 [R242+0x18000], RZ ;  /* 0x018000fff2004388 */ /* 0x000fe20000000c00 */
[----:B--2---:R-:W-:Y:S04]  /*6550*/  LEA R164, P1, R164, R8, 0x6 ;  /* 0x00000008a4a47211 */ /* 0x004fe800078230ff */
[----:B------:R-:W-:Y:S01]  /*6560*/  LEA.HI.X.SX32 R165, R33, R9, 0x6, P1 ;  /* 0x0000000921a57211 */ /* 0x000fe200008f36ff */
[----:B------:R-:W-:Y:S01]  /*6570*/  IMAD.WIDE.U32 R22, R164, R240, RZ ;  /* 0x000000f0a4167225 */ /* 0x000fe200078e00ff */
[----:B---3--:R-:W-:Y:S03]  /*6580*/  LEA R2, P0, R2, R4, 0x6 ;  /* 0x0000000402027211 */ /* 0x008fe600078030ff */
[-C--:B------:R-:W-:Y:S01]  /*6590*/  IMAD R35, R165, R240.reuse, RZ ;  /* 0x000000f0a5237224 */ /* 0x080fe200078e02ff */
[----:B------:R-:W-:Y:S01]  /*65a0*/  LEA.HI.X.SX32 R3, R3, R5, 0x6, P0 ;  /* 0x0000000503037211 */ /* 0x000fe200000f36ff */
[----:B------:R-:W-:Y:S01]  /*65b0*/  IMAD.WIDE.U32 R18, R2, R240, RZ ;  /* 0x000000f002127225 */ /* 0x000fe200078e00ff */
[----:B------:R-:W-:Y:S02]  /*65c0*/  LEA R33, P0, R34, R246, 0x6 ;  /* 0x000000f622217211 */ /* 0x000fe400078030ff */
[----:B----4-:R-:W-:Y:S01]  /*65d0*/  LEA R6, P3, R22, R12, 0x1 ;  /* 0x0000000c16067211 */ /* 0x010fe200078608ff */
[----:B------:R-:W-:Y:S01]  /*65e0*/  IMAD R35, R164, R241, R35 ;  /* 0x000000f1a4237224 */ /* 0x000fe200078e0223 */
[----:B------:R-:W-:Y:S01]  /*65f0*/  LEA.HI.X R32, R34, R235, R32, 0x6, P0 ;  /* 0x000000eb22207211 */ /* 0x000fe200000f3420 */
[----:B------:R-:W-:Y:S01]  /*6600*/  IMAD R34, R3, R240, RZ ;  /* 0x000000f003227224 */ /* 0x000fe200078e02ff */
[----:B------:R-:W-:Y:S01]  /*6610*/  LEA R3, P2, R240, R33, 0x5 ;  /* 0x00000021f0037211 */ /* 0x000fe200078428ff */
[----:B------:R-:W-:Y:S01]  /*6620*/  IMAD.IADD R35, R23, 0x1, R35 ;  /* 0x0000000117237824 */ /* 0x000fe200078e0223 */
[----:B------:R-:W-:Y:S01]  /*6630*/  @!P4 LEA R14, P1, R33, R238, 0x1 ;  /* 0x000000ee210ec211 */ /* 0x000fe200078208ff */
[----:B------:R-:W-:Y:S01]  /*6640*/  IMAD R34, R2, R241, R34 ;  /* 0x000000f102227224 */ /* 0x000fe200078e0222 */
[----:B------:R-:W-:Y:S02]  /*6650*/  LEA.HI.X R2, R240, R32, R241, 0x5, P2 ;  /* 0x00000020f0027211 */ /* 0x000fe400010f2cf1 */
[----:B------:R-:W-:Y:S01]  /*6660*/  LEA.HI.X R7, R22, R252, R35, 0x1, P3 ;  /* 0x000000fc16077211 */ /* 0x000fe200018f0c23 */
[----:B------:R-:W-:Y:S01]  /*6670*/  IMAD.IADD R165, R19, 0x1, R34 ;  /* 0x0000000113a57824 */ /* 0x000fe200078e0222 */
[----:B------:R-:W-:Y:S02]  /*6680*/  ISETP.GE.AND P3, PT, R245, UR11, PT ;  /* 0x0000000bf5007c0c */ /* 0x000fe4000bf66270 */
[C---:B------:R-:W-:Y:S02]  /*6690*/  LEA R164, P2, R18.reuse, R12, 0x1 ;  /* 0x0000000c12a47211 */ /* 0x040fe400078408ff */
        /* <DEDUP_REMOVED lines=8> */
[C---:B------:R-:W-:Y:S02]  /*6720*/  @!P4 LEA R10, P0, R3.reuse, R236, 0x1 ;  /* 0x000000ec030ac211 */ /* 0x040fe400078008ff */
[----:B------:R-:W-:Y:S02]  /*6730*/  @P3 STS.128 [R242+0x1a000], RZ ;  /* 0x01a000fff2003388 */ /* 0x000fe40000000c00 */
[----:B------:R-:W-:Y:S03]  /*6740*/  @!P4 LEA.HI.X R11, R3, R237, R2, 0x1, P0 ;  /* 0x000000ed030bc211 */ /* 0x000fe600000f0c02 */
[----:B------:R-:W-:Y:S01]  /*6750*/  @!PT LDS RZ, [RZ] ;  /* 0x00000000fffff984 */ /* 0x000fe20000000800 */
[----:B------:R-:W-:Y:S01]  /*6760*/  @!PT LDS RZ, [RZ] ;  /* 0x00000000fffff984 */ /* 0x000fe20000000800 */
[----:B------:R-:W-:Y:S01]  /*6770*/  @!PT LDS RZ, [RZ] ;  /* 0x00000000fffff984 */ /* 0x000fe20000000800 */
[----:B------:R-:W-:Y:S01]  /*6780*/  @!P3 LDGSTS.E.BYPASS.LTC128B.128 [R242+0x1a000], desc[UR26][R6.64+0x80] ;  /* 0x1a00008006f2bfae */ /* 0x000fe2000b901d5a */
[----:B------:R-:W-:Y:S01]  /*6790*/  IMAD.MOV.U32 R2, RZ, RZ, R8 ;  /* 0x000000ffff027224 */ /* 0x000fe200078e0008 */
[----:B------:R-:W-:Y:S03]  /*67a0*/  MOV R3, R9 ;  /* 0x0000000900037202 */ /* 0x000fe60000000f00 */
        /* <DEDUP_REMOVED lines=31> */
[----:B------:R-:W2:Y:S05]  /*69a0*/  LDSM.16.M88.4 R172, [R233+0x10000] ;  /* 0x01000000e9ac783b */ /* 0x000eaa0000000200 */
[----:B------:R-:W3:Y:S05]  /*69b0*/  LDSM.16.M88.4 R176, [R233+0x10800] ;  /* 0x01080000e9b0783b */ /* 0x000eea0000000200 */
[----:B------:R-:W4:Y:S05]  /*69c0*/  LDSM.16.M88.4 R180, [R233+0x11000] ;  /* 0x01100000e9b4783b */ /* 0x000f2a0000000200 */
[----:B------:R-:W5:Y:S01]  /*69d0*/  LDSM.16.M88.4 R184, [R233+0x11800] ;  /* 0x01180000e9b8783b */ /* 0x000f620000000200 */
[----:B-1----:R-:W-:Y:S02]  /*69e0*/  IMAD.MOV.U32 R164, RZ, RZ, R4 ;  /* 0x000000ffffa47224 */ /* 0x002fe400078e0004 */
[----:B------:R-:W-:Y:S02]  /*69f0*/  IMAD.MOV.U32 R165, RZ, RZ, R5 ;  /* 0x000000ffffa57224 */ /* 0x000fe400078e0005 */
[----:B------:R-:W0:Y:S05]  /*6a00*/  LDGDEPBAR ;  /* 0x00000000000079af */ /* 0x000e2a0000000000 */
[----:B------:R-:W-:Y:S05]  /*6a10*/  LDSM.16.M88.4 R188, [R232] ;  /* 0x00000000e8bc783b */ /* 0x000fea0000000200 */
[----:B------:R-:W1:Y:S05]  /*6a20*/  LDSM.16.M88.4 R192, [R231] ;  /* 0x00000000e7c0783b */ /* 0x000e6a0000000200 */
[----:B------:R-:W1:Y:S01]  /*6a30*/  LDSM.16.M88.4 R196, [R223] ;  /* 0x00000000dfc4783b */ /* 0x000e620000000200 */
[C---:B--2---:R-:W-:Y:S04]  /*6a40*/  HMMA.16816.F32 R4, R168.reuse, R172, RZ ;  /* 0x000000aca804723c */ /* 0x044fe800000018ff */
[----:B------:R-:W-:Y:S02]  /*6a50*/  LDSM.16.M88.4 R200, [R221] ;  /* 0x00000000ddc8783b */ /* 0x000fe40000000200 */
[C---:B------:R-:W-:Y:S03]  /*6a60*/  HMMA.16816.F32 R8, R168.reuse, R174, RZ ;  /* 0x000000aea808723c */ /* 0x040fe600000018ff */
[----:B------:R-:W2:Y:S03]  /*6a70*/  LDSM.16.M88.4 R172, [R222] ;  /* 0x00000000deac783b */ /* 0x000ea60000000200 */
[C---:B---3--:R-:W-:Y:S02]  /*6a80*/  HMMA.16816.F32 R12, R168.reuse, R176, RZ ;  /* 0x000000b0a80c723c */ /* 0x048fe400000018ff */
[----:B------:R-:W-:Y:S04]  /*6a90*/  LDSM.16.M88.4 R204, [R230] ;  /* 0x00000000e6cc783b */ /* 0x000fe80000000200 */
[C---:B------:R-:W-:Y:S01]  /*6aa0*/  HMMA.16816.F32 R16, R168.reuse, R178, RZ ;  /* 0x000000b2a810723c */ /* 0x040fe200000018ff */
[----:B------:R-:W3:Y:S05]  /*6ab0*/  LDSM.16.M88.4 R176, [R227+0x10000] ;  /* 0x01000000e3b0783b */ /* 0x000eea0000000200 */
[C---:B----4-:R-:W-:Y:S06]  /*6ac0*/  HMMA.16816.F32 R20, R168.reuse, R180, RZ ;  /* 0x000000b4a814723c */ /* 0x050fec00000018ff */
[C---:B------:R-:W-:Y:S01]  /*6ad0*/  HMMA.16816.F32 R24, R168.reuse, R182, RZ ;  /* 0x000000b6a818723c */ /* 0x040fe200000018ff */
[----:B------:R-:W-:Y:S05]  /*6ae0*/  LDSM.16.M88.4 R180, [R227+0x11000] ;  /* 0x01100000e3b4783b */ /* 0x000fea0000000200 */
[C---:B-----5:R-:W-:Y:S06]  /*6af0*/  HMMA.16816.F32 R28, R168.reuse, R184, RZ ;  /* 0x000000b8a81c723c */ /* 0x060fec00000018ff */
[----:B------:R-:W-:Y:S01]  /*6b00*/  HMMA.16816.F32 R32, R168, R186, RZ ;  /* 0x000000baa820723c */ /* 0x000fe200000018ff */
[----:B------:R-:W4:Y:S05]  /*6b10*/  LDSM.16.M88.4 R168, [R227+0x10800] ;  /* 0x01080000e3a8783b */ /* 0x000f2a0000000200 */
[C---:B-1----:R-:W-:Y:S01]  /*6b20*/  HMMA.16816.F32 R4, R188.reuse, R192, R4 ;  /* 0x000000c0bc04723c */ /* 0x042fe20000001804 */
[----:B------:R-:W1:Y:S05]  /*6b30*/  LDSM.16.M88.4 R184, [R227+0x11800] ;  /* 0x01180000e3b8783b */ /* 0x000e6a0000000200 */
[C---:B------:R-:W-:Y:S01]  /*6b40*/  HMMA.16816.F32 R8, R188.reuse, R194, R8 ;  /* 0x000000c2bc08723c */ /* 0x040fe20000001808 */
[----:B------:R-:W-:Y:S05]  /*6b50*/  LDSM.16.M88.4 R192, [R234+0x4000] ;  /* 0x00400000eac0783b */ /* 0x000fea0000000200 */
[C---:B------:R-:W-:Y:S06]  /*6b60*/  HMMA.16816.F32 R12, R188.reuse, R196, R12 ;  /* 0x000000c4bc0c723c */ /* 0x040fec000000180c */
[C---:B------:R-:W-:Y:S01]  /*6b70*/  HMMA.16816.F32 R16, R188.reuse, R198, R16 ;  /* 0x000000c6bc10723c */ /* 0x040fe20000001810 */
[----:B------:R-:W-:Y:S05]  /*6b80*/  LDSM.16.M88.4 R196, [R233+0x12000] ;  /* 0x01200000e9c4783b */ /* 0x000fea0000000200 */
[C---:B--2---:R-:W-:Y:S06]  /*6b90*/  HMMA.16816.F32 R20, R188.reuse, R172, R20 ;  /* 0x000000acbc14723c */ /* 0x044fec0000001814 */
[C---:B------:R-:W-:Y:S01]  /*6ba0*/  HMMA.16816.F32 R24, R188.reuse, R174, R24 ;  /* 0x000000aebc18723c */ /* 0x040fe20000001818 */
[----:B------:R-:W-:Y:S05]  /*6bb0*/  LDSM.16.M88.4 R172, [R229] ;  /* 0x00000000e5ac783b */ /* 0x000fea0000000200 */
[C---:B------:R-:W-:Y:S06]  /*6bc0*/  HMMA.16816.F32 R28, R188.reuse, R200, R28 ;  /* 0x000000c8bc1c723c */ /* 0x040fec000000181c */
[----:B------:R-:W-:Y:S01]  /*6bd0*/  HMMA.16816.F32 R32, R188, R202, R32 ;  /* 0x000000cabc20723c */ /* 0x000fe20000001820 */
[----:B------:R-:W2:Y:S05]  /*6be0*/  LDSM.16.M88.4 R188, [R220] ;  /* 0x00000000dcbc783b */ /* 0x000eaa0000000200 */
[C---:B---3--:R-:W-:Y:S01]  /*6bf0*/  HMMA.16816.F32 R4, R204.reuse, R176, R4 ;  /* 0x000000b0cc04723c */ /* 0x048fe20000001804 */
[----:B------:R-:W-:Y:S05]  /*6c00*/  LDSM.16.M88.4 R200, [R233+0x13000] ;  /* 0x01300000e9c8783b */ /* 0x000fea0000000200 */
[C---:B------:R-:W-:Y:S01]  /*6c10*/  HMMA.16816.F32 R8, R204.reuse, R178, R8 ;  /* 0x000000b2cc08723c */ /* 0x040fe20000001808 */
[----:B------:R-:W3:Y:S05]  /*6c20*/  LDSM.16.M88.4 R176, [R220+0x800] ;  /* 0x00080000dcb0783b */ /* 0x000eea0000000200 */
[C---:B----4-:R-:W-:Y:S06]  /*6c30*/  HMMA.16816.F32 R12, R204.reuse, R168, R12 ;  /* 0x000000a8cc0c723c */ /* 0x050fec000000180c */
[C---:B------:R-:W-:Y:S01]  /*6c40*/  HMMA.16816.F32 R16, R204.reuse, R170, R16 ;  /* 0x000000aacc10723c */ /* 0x040fe20000001810 */
[----:B------:R-:W4:Y:S05]  /*6c50*/  LDSM.16.M88.4 R168, [R220+0x1000] ;  /* 0x00100000dca8783b */ /* 0x000f2a0000000200 */
[C---:B------:R-:W-:Y:S06]  /*6c60*/  HMMA.16816.F32 R20, R204.reuse, R180, R20 ;  /* 0x000000b4cc14723c */ /* 0x040fec0000001814 */
[C---:B------:R-:W-:Y:S01]  /*6c70*/  HMMA.16816.F32 R24, R204.reuse, R182, R24 ;  /* 0x000000b6cc18723c */ /* 0x040fe20000001818 */
[----:B------:R-:W5:Y:S05]  /*6c80*/  LDSM.16.M88.4 R180, [R220+0x1800] ;  /* 0x00180000dcb4783b */ /* 0x000f6a0000000200 */
[C---:B-1----:R-:W-:Y:S06]  /*6c90*/  HMMA.16816.F32 R28, R204.reuse, R184, R28 ;  /* 0x000000b8cc1c723c */ /* 0x042fec000000181c */
[----:B------:R-:W-:Y:S01]  /*6ca0*/  HMMA.16816.F32 R32, R204, R186, R32 ;  /* 0x000000bacc20723c */ /* 0x000fe20000001820 */
[----:B------:R-:W5:Y:S05]  /*6cb0*/  LDL R204, [R1+0x4] ;  /* 0x0000040001cc7983 */ /* 0x000f6a0000100800 */
[----:B------:R-:W1:Y:S01]  /*6cc0*/  LDSM.16.M88.4 R184, [R233+0x12800] ;  /* 0x01280000e9b8783b */ /* 0x000e620000000200 */
[C---:B--2---:R-:W-:Y:S06]  /*6cd0*/  HMMA.16816.F32 R4, R172.reuse, R188, R4 ;  /* 0x000000bcac04723c */ /* 0x044fec0000001804 */
[C---:B------:R-:W-:Y:S01]  /*6ce0*/  HMMA.16816.F32 R8, R172.reuse, R190, R8 ;  /* 0x000000beac08723c */ /* 0x040fe20000001808 */
[----:B------:R-:W2:Y:S05]  /*6cf0*/  LDSM.16.M88.4 R188, [R233+0x13800] ;  /* 0x01380000e9bc783b */ /* 0x000eaa0000000200 */
[C---:B---3--:R-:W-:Y:S06]  /*6d00*/  HMMA.16816.F32 R12, R172.reuse, R176, R12 ;  /* 0x000000b0ac0c723c */ /* 0x048fec000000180c */
[C---:B------:R-:W-:Y:S01]  /*6d10*/  HMMA.16816.F32 R16, R172.reuse, R178, R16 ;  /* 0x000000b2ac10723c */ /* 0x040fe20000001810 */
[----:B------:R-:W-:Y:S05]  /*6d20*/  LDSM.16.M88.4 R176, [R218] ;  /* 0x00000000dab0783b */ /* 0x000fea0000000200 */
[C---:B----4-:R-:W-:Y:S06]  /*6d30*/  HMMA.16816.F32 R20, R172.reuse, R168, R20 ;  /* 0x000000a8ac14723c */ /* 0x050fec0000001814 */
[C---:B------:R-:W-:Y:S01]  /*6d40*/  HMMA.16816.F32 R24, R172.reuse, R170, R24 ;  /* 0x000000aaac18723c */ /* 0x040fe20000001818 */
[----:B------:R-:W-:Y:S05]  /*6d50*/  LDSM.16.M88.4 R168, [R232+0x4000] ;  /* 0x00400000e8a8783b */ /* 0x000fea0000000200 */
[C---:B-----5:R-:W-:Y:S06]  /*6d60*/  HMMA.16816.F32 R28, R172.reuse, R180, R28 ;  /* 0x000000b4ac1c723c */ /* 0x060fec000000181c */
[----:B------:R-:W-:Y:S01]  /*6d70*/  HMMA.16816.F32 R32, R172, R182, R32 ;  /* 0x000000b6ac20723c */ /* 0x000fe20000001820 */
[----:B------:R-:W3:Y:S05]  /*6d80*/  LDSM.16.M88.4 R172, [R219] ;  /* 0x00000000dbac783b */ /* 0x000eea0000000200 */
[C---:B------:R-:W-:Y:S01]  /*6d90*/  HMMA.16816.F32 R4, R192.reuse, R196, R4 ;  /* 0x000000c4c004723c */ /* 0x040fe20000001804 */
[----:B------:R-:W4:Y:S05]  /*6da0*/  LDSM.16.M88.4 R180, [R217] ;  /* 0x00000000d9b4783b */ /* 0x000f2a0000000200 */
[C---:B------:R-:W-:Y:S01]  /*6db0*/  HMMA.16816.F32 R8, R192.reuse, R198, R8 ;  /* 0x000000c6c008723c */ /* 0x040fe20000001808 */
[----:B------:R-:W-:Y:S05]  /*6dc0*/  LDSM.16.M88.4 R196, [R230+0x4000] ;  /* 0x00400000e6c4783b */ /* 0x000fea0000000200 */
[C---:B-1----:R-:W-:Y:S06]  /*6dd0*/  HMMA.16816.F32 R12, R192.reuse, R184, R12 ;  /* 0x000000b8c00c723c */ /* 0x042fec000000180c */
[C---:B------:R-:W-:Y:S01]  /*6de0*/  HMMA.16816.F32 R16, R192.reuse, R186, R16 ;  /* 0x000000bac010723c */ /* 0x040fe20000001810 */
[----:B------:R-:W1:Y:S05]  /*6df0*/  LDSM.16.M88.4 R184, [R216] ;  /* 0x00000000d8b8783b */ /* 0x000e6a0000000200 */
[C---:B------:R-:W-:Y:S06]  /*6e00*/  HMMA.16816.F32 R20, R192.reuse, R200, R20 ;  /* 0x000000c8c014723c */ /* 0x040fec0000001814 */
[C---:B------:R-:W-:Y:S01]  /*6e10*/  HMMA.16816.F32 R24, R192.reuse, R202, R24 ;  /* 0x000000cac018723c */ /* 0x040fe20000001818 */
[----:B------:R-:W5:Y:S05]  /*6e20*/  LDSM.16.M88.4 R200, [R227+0x12000] ;  /* 0x01200000e3c8783b */ /* 0x000f6a0000000200 */
        /* <DEDUP_REMOVED lines=12> */
[----:B------:R-:W-:Y:S05]  /*6ef0*/  LDSM.16.M88.4 R180, [R220+0x2000] ;  /* 0x00200000dcb4783b */ /* 0x000fea0000000200 */
[C---:B-1----:R-:W-:Y:S06]  /*6f00*/  HMMA.16816.F32 R28, R168.reuse, R184, R28 ;  /* 0x000000b8a81c723c */ /* 0x042fec000000181c */
[----:B------:R-:W-:Y:S01]  /*6f10*/  HMMA.16816.F32 R32, R168, R186, R32 ;  /* 0x000000baa820723c */ /* 0x000fe20000001820 */
[----:B------:R-:W1:Y:S05]  /*6f20*/  LDSM.16.M88.4 R168, [R229+0x4000] ;  /* 0x00400000e5a8783b */ /* 0x000e6a0000000200 */
[C---:B-----5:R-:W-:Y:S01]  /*6f30*/  HMMA.16816.F32 R4, R196.reuse, R200, R4 ;  /* 0x000000c8c404723c */ /* 0x060fe20000001804 */
[----:B------:R-:W4:Y:S05]  /*6f40*/  LDSM.16.M88.4 R184, [R220+0x2800] ;  /* 0x00280000dcb8783b */ /* 0x000f2a0000000200 */
[C---:B------:R-:W-:Y:S01]  /*6f50*/  HMMA.16816.F32 R8, R196.reuse, R202, R8 ;  /* 0x000000cac408723c */ /* 0x040fe20000001808 */
        /* <DEDUP_REMOVED lines=9> */
[----:B------:R-:W3:Y:S05]  /*6ff0*/  LDSM.16.M88.4 R176, [R233+0x14800] ;  /* 0x01480000e9b0783b */ /* 0x000eea0000000200 */
[C---:B-1----:R-:W-:Y:S01]  /*7000*/  HMMA.16816.F32 R4, R168.reuse, R180, R4 ;  /* 0x000000b4a804723c */ /* 0x042fe20000001804 */
[----:B------:R-:W-:Y:S05]  /*7010*/  LDSM.16.M88.4 R196, [R215] ;  /* 0x00000000d7c4783b */ /* 0x000fea0000000200 */
[C---:B------:R-:W-:Y:S01]  /*7020*/  HMMA.16816.F32 R8, R168.reuse, R182, R8 ;  /* 0x000000b6a808723c */ /* 0x040fe20000001808 */
[----:B------:R-:W1:Y:S05]  /*7030*/  LDSM.16.M88.4 R180, [R233+0x15000] ;  /* 0x01500000e9b4783b */ /* 0x000e6a0000000200 */
[C---:B----4-:R-:W-:Y:S06]  /*7040*/  HMMA.16816.F32 R12, R168.reuse, R184, R12 ;  /* 0x000000b8a80c723c */ /* 0x050fec000000180c */
[C---:B------:R-:W-:Y:S01]  /*7050*/  HMMA.16816.F32 R16, R168.reuse, R186, R16 ;  /* 0x000000baa810723c */ /* 0x040fe20000001810 */
[----:B------:R-:W4:Y:S05]  /*7060*/  LDSM.16.M88.4 R184, [R233+0x15800] ;  /* 0x01580000e9b8783b */ /* 0x000f2a0000000200 */
[C---:B------:R-:W-:Y:S06]  /*7070*/  HMMA.16816.F32 R20, R168.reuse, R192, R20 ;  /* 0x000000c0a814723c */ /* 0x040fec0000001814 */
[C---:B------:R-:W-:Y:S01]  /*7080*/  HMMA.16816.F32 R24, R168.reuse, R194, R24 ;  /* 0x000000c2a818723c */ /* 0x040fe20000001818 */
[----:B------:R-:W4:Y:S05]  /*7090*/  LDSM.16.M88.4 R192, [R232+0x8000] ;  /* 0x00800000e8c0783b */ /* 0x000f2a0000000200 */
[C---:B-----5:R-:W-:Y:S06]  /*70a0*/  HMMA.16816.F32 R28, R168.reuse, R200, R28 ;  /* 0x000000c8a81c723c */ /* 0x060fec000000181c */
[----:B------:R-:W-:Y:S01]  /*70b0*/  HMMA.16816.F32 R32, R168, R202, R32 ;  /* 0x000000caa820723c */ /* 0x000fe20000001820 */
[----:B------:R-:W5:Y:S05]  /*70c0*/  LDSM.16.M88.4 R168, [R214] ;  /* 0x00000000d6a8783b */ /* 0x000f6a0000000200 */
[C---:B--2---:R-:W-:Y:S01]  /*70d0*/  HMMA.16816.F32 R4, R172.reuse, R188, R4 ;  /* 0x000000bcac04723c */ /* 0x044fe20000001804 */
[----:B------:R-:W-:Y:S05]  /*70e0*/  LDSM.16.M88.4 R200, [R227+0x15800] ;  /* 0x01580000e3c8783b */ /* 0x000fea0000000200 */
[C---:B------:R-:W-:Y:S01]  /*70f0*/  HMMA.16816.F32 R8, R172.reuse, R190, R8 ;  /* 0x000000beac08723c */ /* 0x040fe20000001808 */
[----:B------:R-:W2:Y:S05]  /*7100*/  LDSM.16.M88.4 R188, [R213] ;  /* 0x00000000d5bc783b */ /* 0x000eaa0000000200 */
[C---:B---3--:R-:W-:Y:S06]  /*7110*/  HMMA.16816.F32 R12, R172.reuse, R176, R12 ;  /* 0x000000b0ac0c723c */ /* 0x048fec000000180c */
[C---:B------:R-:W-:Y:S01]  /*7120*/  HMMA.16816.F32 R16, R172.reuse, R178, R16 ;  /* 0x000000b2ac10723c */ /* 0x040fe20000001810 */
[----:B------:R-:W3:Y:S05]  /*7130*/  LDSM.16.M88.4 R176, [R212] ;  /* 0x00000000d4b0783b */ /* 0x000eea0000000200 */
[C---:B-1----:R-:W-:Y:S06]  /*7140*/  HMMA.16816.F32 R20, R172.reuse, R180, R20 ;  /* 0x000000b4ac14723c */ /* 0x042fec0000001814 */
[C---:B------:R-:W-:Y:S01]  /*7150*/  HMMA.16816.F32 R24, R172.reuse, R182, R24 ;  /* 0x000000b6ac18723c */ /* 0x040fe20000001818 */
[----:B------:R-:W-:Y:S05]  /*7160*/  LDSM.16.M88.4 R180, [R227+0x14000] ;  /* 0x01400000e3b4783b */ /* 0x000fea0000000200 */
[C---:B----4-:R-:W-:Y:S06]  /*7170*/  HMMA.16816.F32 R28, R172.reuse, R184, R28 ;  /* 0x000000b8ac1c723c */ /* 0x050fec000000181c */
[----:B------:R-:W-:Y:S01]  /*7180*/  HMMA.16816.F32 R32, R172, R186, R32 ;  /* 0x000000baac20723c */ /* 0x000fe20000001820 */
[----:B------:R-:W1:Y:S05]  /*7190*/  LDSM.16.M88.4 R172, [R230+0x8000] ;  /* 0x00800000e6ac783b */ /* 0x000e6a0000000200 */
[C---:B------:R-:W-:Y:S01]  /*71a0*/  HMMA.16816.F32 R4, R192.reuse, R196, R4 ;  /* 0x000000c4c004723c */ /* 0x040fe20000001804 */
[----:B------:R-:W4:Y:S05]  /*71b0*/  LDSM.16.M88.4 R184, [R227+0x14800] ;  /* 0x01480000e3b8783b */ /* 0x000f2a0000000200 */
[C---:B------:R-:W-:Y:S01]  /*71c0*/  HMMA.16816.F32 R8, R192.reuse, R198, R8 ;  /* 0x000000c6c008723c */ /* 0x040fe20000001808 */
[----:B------:R-:W4:Y:S05]  /*71d0*/  LDSM.16.M88.4 R196, [R227+0x15000] ;  /* 0x01500000e3c4783b */ /* 0x000f2a0000000200 */
[C---:B-----5:R-:W-:Y:S06]  /*71e0*/  HMMA.16816.F32 R12, R192.reuse, R168, R12 ;  /* 0x000000a8c00c723c */ /* 0x060fec000000180c */
[C---:B------:R-:W-:Y:S01]  /*71f0*/  HMMA.16816.F32 R16, R192.reuse, R170, R16 ;  /* 0x000000aac010723c */ /* 0x040fe20000001810 */
[----:B------:R-:W-:Y:S05]  /*7200*/  LDSM.16.M88.4 R168, [R229+0x8000] ;  /* 0x00800000e5a8783b */ /* 0x000fea0000000200 */
[C---:B--2---:R-:W-:Y:S06]  /*7210*/  HMMA.16816.F32 R20, R192.reuse, R188, R20 ;  /* 0x000000bcc014723c */ /* 0x044fec0000001814 */
[C---:B------:R-:W-:Y:S01]  /*7220*/  HMMA.16816.F32 R24, R192.reuse, R190, R24 ;  /* 0x000000bec018723c */ /* 0x040fe20000001818 */
[----:B------:R-:W2:Y:S05]  /*7230*/  LDSM.16.M88.4 R188, [R220+0x4000] ;  /* 0x00400000dcbc783b */ /* 0x000eaa0000000200 */
[C---:B---3--:R-:W-:Y:S06]  /*7240*/  HMMA.16816.F32 R28, R192.reuse, R176, R28 ;  /* 0x000000b0c01c723c */ /* 0x048fec000000181c */
[----:B------:R-:W-:Y:S01]  /*7250*/  HMMA.16816.F32 R32, R192, R178, R32 ;  /* 0x000000b2c020723c */ /* 0x000fe20000001820 */
[----:B------:R-:W3:Y:S05]  /*7260*/  LDSM.16.M88.4 R176, [R220+0x4800] ;  /* 0x00480000dcb0783b */ /* 0x000eea0000000200 */
[C---:B-1----:R-:W-:Y:S01]  /*7270*/  HMMA.16816.F32 R4, R172.reuse, R180, R4 ;  /* 0x000000b4ac04723c */ /* 0x042fe20000001804 */
[----:B------:R-:W-:Y:S05]  /*7280*/  LDSM.16.M88.4 R192, [R234+0xc000] ;  /* 0x00c00000eac0783b */ /* 0x000fea0000000200 */
[C---:B------:R-:W-:Y:S01]  /*7290*/  HMMA.16816.F32 R8, R172.reuse, R182, R8 ;  /* 0x000000b6ac08723c */ /* 0x040fe20000001808 */
[----:B------:R-:W1:Y:S05]  /*72a0*/  LDSM.16.M88.4 R180, [R220+0x5000] ;  /* 0x00500000dcb4783b */ /* 0x000e6a0000000200 */
[C---:B----4-:R-:W-:Y:S06]  /*72b0*/  HMMA.16816.F32 R12, R172.reuse, R184, R12 ;  /* 0x000000b8ac0c723c */ /* 0x050fec000000180c */
[C---:B------:R-:W-:Y:S01]  /*72c0*/  HMMA.16816.F32 R16, R172.reuse, R186, R16 ;  /* 0x000000baac10723c */ /* 0x040fe20000001810 */
[----:B------:R-:W4:Y:S05]  /*72d0*/  LDSM.16.M88.4 R184, [R220+0x5800] ;  /* 0x00580000dcb8783b */ /* 0x000f2a0000000200 */
[C---:B------:R-:W-:Y:S06]  /*72e0*/  HMMA.16816.F32 R20, R172.reuse, R196, R20 ;  /* 0x000000c4ac14723c */ /* 0x040fec0000001814 */
[C---:B------:R-:W-:Y:S01]  /*72f0*/  HMMA.16816.F32 R24, R172.reuse, R198, R24 ;  /* 0x000000c6ac18723c */ /* 0x040fe20000001818 */
[----:B------:R-:W5:Y:S05]  /*7300*/  LDSM.16.M88.4 R196, [R233+0x16000] ;  /* 0x01600000e9c4783b */ /* 0x000f6a0000000200 */
[C---:B------:R-:W-:Y:S06]  /*7310*/  HMMA.16816.F32 R28, R172.reuse, R200, R28 ;  /* 0x000000c8ac1c723c */ /* 0x040fec000000181c */
[----:B------:R-:W-:Y:S01]  /*7320*/  HMMA.16816.F32 R32, R172, R202, R32 ;  /* 0x000000caac20723c */ /* 0x000fe20000001820 */
[----:B------:R-:W5:Y:S05]  /*7330*/  LDSM.16.M88.4 R172, [R233+0x16800] ;  /* 0x01680000e9ac783b */ /* 0x000f6a0000000200 */
[C---:B--2---:R-:W-:Y:S01]  /*7340*/  HMMA.16816.F32 R4, R168.reuse, R188, R4 ;  /* 0x000000bca804723c */ /* 0x044fe20000001804 */
[----:B------:R-:W-:Y:S05]  /*7350*/  LDSM.16.M88.4 R200, [R233+0x17800] ;  /* 0x01780000e9c8783b */ /* 0x000fea0000000200 */
[C---:B------:R-:W-:Y:S01]  /*7360*/  HMMA.16816.F32 R8, R168.reuse, R190, R8 ;  /* 0x000000bea808723c */ /* 0x040fe20000001808 */
[----:B------:R-:W2:Y:S05]  /*7370*/  LDSM.16.M88.4 R188, [R233+0x17000] ;  /* 0x01700000e9bc783b */ /* 0x000eaa0000000200 */
[C---:B---3--:R-:W-:Y:S06]  /*7380*/  HMMA.16816.F32 R12, R168.reuse, R176, R12 ;  /* 0x000000b0a80c723c */ /* 0x048fec000000180c */
[C---:B------:R-:W-:Y:S01]  /*7390*/  HMMA.16816.F32 R16, R168.reuse, R178, R16 ;  /* 0x000000b2a810723c */ /* 0x040fe20000001810 */
[----:B------:R-:W-:Y:S05]  /*73a0*/  LDSM.16.M88.4 R176, [R211] ;  /* 0x00000000d3b0783b */ /* 0x000fea0000000200 */
[C---:B-1----:R-:W-:Y:S06]  /*73b0*/  HMMA.16816.F32 R20, R168.reuse, R180, R20 ;  /* 0x000000b4a814723c */ /* 0x042fec0000001814 */
[C---:B------:R-:W-:Y:S01]  /*73c0*/  HMMA.16816.F32 R24, R168.reuse, R182, R24 ;  /* 0x000000b6a818723c */ /* 0x040fe20000001818 */
[----:B------:R-:W-:Y:S05]  /*73d0*/  LDSM.16.M88.4 R180, [R210] ;  /* 0x00000000d2b4783b */ /* 0x000fea0000000200 */
[C---:B----4-:R-:W-:Y:S06]  /*73e0*/  HMMA.16816.F32 R28, R168.reuse, R184, R28 ;  /* 0x000000b8a81c723c */ /* 0x050fec000000181c */
[----:B------:R-:W-:Y:S01]  /*73f0*/  HMMA.16816.F32 R32, R168, R186, R32 ;  /* 0x000000baa820723c */ /* 0x000fe20000001820 */
[----:B------:R-:W1:Y:S05]  /*7400*/  LDSM.16.M88.4 R168, [R232+0xc000] ;  /* 0x00c00000e8a8783b */ /* 0x000e6a0000000200 */
[C---:B-----5:R-:W-:Y:S01]  /*7410*/  HMMA.16816.F32 R4, R192.reuse, R196, R4 ;  /* 0x000000c4c004723c */ /* 0x060fe20000001804 */
[----:B------:R-:W3:Y:S05]  /*7420*/  LDSM.16.M88.4 R184, [R209] ;  /* 0x00000000d1b8783b */ /* 0x000eea0000000200 */
[C---:B------:R-:W-:Y:S01]  /*7430*/  HMMA.16816.F32 R8, R192.reuse, R198, R8 ;  /* 0x000000c6c008723c */ /* 0x040fe20000001808 */
[----:B------:R-:W4:Y:S05]  /*7440*/  LDSM.16.M88.4 R196, [R208] ;  /* 0x00000000d0c4783b */ /* 0x000f2a0000000200 */
        /* <DEDUP_REMOVED lines=21> */
[----:B------:R-:W4:Y:S05]  /*75a0*/  LDSM.16.M88.4 R168, [R220+0x6800] ;  /* 0x00680000dca8783b */ /* 0x000f2a0000000200 */
[C---:B--2---:R-:W-:Y:S06]  /*75b0*/  HMMA.16816.F32 R4, R172.reuse, R188, R4 ;  /* 0x000000bcac04723c */ /* 0x044fec0000001804 */
[C---:B------:R-:W-:Y:S06]  /*75c0*/  HMMA.16816.F32 R8, R172.reuse, R190, R8 ;  /* 0x000000beac08723c */ /* 0x040fec0000001808 */
[C---:B-1----:R-:W-:Y:S01]  /*75d0*/  HMMA.16816.F32 R12, R172.reuse, R176, R12 ;  /* 0x000000b0ac0c723c */ /* 0x042fe2000000180c */
[----:B------:R-:W2:Y:S04]  /*75e0*/  LDL R176, [R1+0x8] ;  /* 0x0000080001b07983 */ /* 0x000ea80000100800 */
[----:B------:R-:W-:Y:S01]  /*75f0*/  IMAD.MOV.U32 R190, RZ, RZ, R2 ;  /* 0x000000ffffbe7224 */ /* 0x000fe200078e0002 */
[C---:B------:R-:W-:Y:S05]  /*7600*/  HMMA.16816.F32 R16, R172.reuse, R178, R16 ;  /* 0x000000b2ac10723c */ /* 0x040fea0000001810 */
[----:B------:R-:W-:Y:S01]  /*7610*/  IMAD.MOV.U32 R191, RZ, RZ, R3 ;  /* 0x000000ffffbf7224 */ /* 0x000fe200078e0003 */
[C---:B-----5:R-:W-:Y:S06]  /*7620*/  HMMA.16816.F32 R20, R172.reuse, R180, R20 ;  /* 0x000000b4ac14723c */ /* 0x060fec0000001814 */
[C---:B------:R-:W-:Y:S06]  /*7630*/  HMMA.16816.F32 R24, R172.reuse, R182, R24 ;  /* 0x000000b6ac18723c */ /* 0x040fec0000001818 */
[C---:B---3--:R-:W-:Y:S06]  /*7640*/  HMMA.16816.F32 R28, R172.reuse, R184, R28 ;  /* 0x000000b8ac1c723c */ /* 0x048fec000000181c */
[----:B------:R-:W-:Y:S01]  /*7650*/  HMMA.16816.F32 R32, R172, R186, R32 ;  /* 0x000000baac20723c */ /* 0x000fe20000001820 */
[----:B------:R-:W1:Y:S04]  /*7660*/  LDSM.16.M88.4 R172, [R220+0x7000] ;  /* 0x00700000dcac783b */ /* 0x000e680000000200 */
[----:B------:R-:W-:Y:S01]  /*7670*/  MOV R185, R165 ;  /* 0x000000a500b97202 */ /* 0x000fe20000000f00 */
[C---:B------:R-:W-:Y:S05]  /*7680*/  HMMA.16816.F32 R4, R192.reuse, R200, R4 ;  /* 0x000000c8c004723c */ /* 0x040fea0000001804 */
[----:B------:R-:W-:Y:S01]  /*7690*/  IMAD.MOV.U32 R184, RZ, RZ, R164 ;  /* 0x000000ffffb87224 */ /* 0x000fe200078e00a4 */
[C---:B------:R-:W-:Y:S06]  /*76a0*/  HMMA.16816.F32 R8, R192.reuse, R202, R8 ;  /* 0x000000cac008723c */ /* 0x040fec0000001808 */
[C---:B----4-:R-:W-:Y:S06]  /*76b0*/  HMMA.16816.F32 R12, R192.reuse, R168, R12 ;  /* 0x000000a8c00c723c */ /* 0x050fec000000180c */
[C---:B------:R-:W-:Y:S01]  /*76c0*/  HMMA.16816.F32 R16, R192.reuse, R170, R16 ;  /* 0x000000aac010723c */ /* 0x040fe20000001810 */
[----:B------:R-:W3:Y:S01]  /*76d0*/  LDSM.16.M88.4 R168, [R220+0x7800] ;  /* 0x00780000dca8783b */ /* 0x000ee20000000200 */
[----:B------:R-:W-:Y:S04]  /*76e0*/  DEPBAR.LE SB0, 0x0 ;  /* 0x000080000000791a */ /* 0x000fe80000000000 */
[----:B------:R-:W-:Y:S01]  /*76f0*/  BAR.SYNC.DEFER_BLOCKING 0x0 ;  /* 0x0000000000007b1d */ /* 0x000fe20000010000 */
[----:B------:R-:W-:Y:S01]  /*7700*/  FMUL.FTZ R2, R6, UR10 ;  /* 0x0000000a06027c20 */ /* 0x000fe20008410000 */
[----:B------:R-:W-:Y:S03]  /*7710*/  FMUL.FTZ R166, R7, UR10 ;  /* 0x0000000a07a67c20 */ /* 0x000fe60008410000 */
[----:B------:R-:W-:Y:S01]  /*7720*/  FMUL.FTZ R3, R4, UR10 ;  /* 0x0000000a04037c20 */ /* 0x000fe20008410000 */
[----:B------:R4:W-:Y:S01]  /*7730*/  MUFU.TANH R181, R2 ;  /* 0x0000000200b57308 */ /* 0x0009e20000002400 */
[----:B------:R-:W-:Y:S01]  /*7740*/  FMUL.FTZ R164, R9, UR10 ;  /* 0x0000000a09a47c20 */ /* 0x000fe20008410000 */
[----:B------:R-:W-:Y:S01]  /*7750*/  FMUL.FTZ R165, R8, UR10 ;  /* 0x0000000a08a57c20 */ /* 0x000fe20008410000 */
[----:B------:R-:W-:Y:S01]  /*7760*/  FMUL.FTZ R186, R5, UR10 ;  /* 0x0000000a05ba7c20 */ /* 0x000fe20008410000 */
[C---:B-1----:R-:W-:Y:S06]  /*7770*/  HMMA.16816.F32 R20, R192.reuse, R172, R20 ;  /* 0x000000acc014723c */ /* 0x042fec0000001814 */
[----:B------:R1:W-:Y:S01]  /*7780*/  MUFU.TANH R183, R166 ;  /* 0x000000a600b77308 */ /* 0x0003e20000002400 */
[----:B------:R-:W-:Y:S01]  /*7790*/  FMUL.FTZ R5, R12, UR10 ;  /* 0x0000000a0c057c20 */ /* 0x000fe20008410000 */
[C---:B------:R-:W-:Y:S08]  /*77a0*/  HMMA.16816.F32 R24, R192.reuse, R174, R24 ;  /* 0x000000aec018723c */ /* 0x040ff00000001818 */
[----:B------:R5:W5:Y:S03]  /*77b0*/  MUFU.TANH R187, R3 ;  /* 0x0000000300bb7308 */ /* 0x000b660000002400 */
[----:B----4-:R-:W-:Y:S01]  /*77c0*/  FMUL.FTZ R2, R11, UR10 ;  /* 0x0000000a0b027c20 */ /* 0x010fe20008410000 */
[----:B------:R-:W-:Y:S01]  /*77d0*/  FMUL.FTZ R6, R16, UR10 ;  /* 0x0000000a10067c20 */ /* 0x000fe20008410000 */
[----:B------:R-:W-:Y:S05]  /*77e0*/  FMUL.FTZ R13, R13, UR10 ;  /* 0x0000000a0d0d7c20 */ /* 0x000fea0008410000 */
[----:B------:R4:W-:Y:S01]  /*77f0*/  MUFU.TANH R9, R2 ;  /* 0x0000000200097308 */ /* 0x0009e20000002400 */
[----:B-1----:R-:W-:Y:S01]  /*7800*/  FMUL.FTZ R166, R14, UR10 ;  /* 0x0000000a0ea67c20 */ /* 0x002fe20008410000 */
[C---:B---3--:R-:W-:Y:S08]  /*7810*/  HMMA.16816.F32 R28, R192.reuse, R168, R28 ;  /* 0x000000a8c01c723c */ /* 0x048ff0000000181c */
[----:B------:R1:W-:Y:S03]  /*7820*/  MUFU.TANH R8, R164 ;  /* 0x000000a400087308 */ /* 0x0003e60000002400 */
[----:B-----5:R-:W-:Y:S01]  /*7830*/  FMUL.FTZ R3, R10, UR10 ;  /* 0x0000000a0a037c20 */ /* 0x020fe20008410000 */
[----:B------:R-:W-:Y:S01]  /*7840*/  FMUL.FTZ R21, R21, UR10 ;  /* 0x0000000a15157c20 */ /* 0x000fe20008410000 */
[----:B------:R-:W-:Y:S05]  /*7850*/  HMMA.16816.F32 R32, R192, R170, R32 ;  /* 0x000000aac020723c */ /* 0x000fea0000001820 */
[----:B------:R3:W-:Y:S01]  /*7860*/  MUFU.TANH R179, R166 ;  /* 0x000000a600b37308 */ /* 0x0007e20000002400 */
[----:B----4-:R-:W-:Y:S01]  /*7870*/  FMUL.FTZ R2, R19, UR10 ;  /* 0x0000000a13027c20 */ /* 0x010fe20008410000 */
[----:B------:R-:W-:Y:S01]  /*7880*/  FMUL.FTZ R26, R26, UR10 ;  /* 0x0000000a1a1a7c20 */ /* 0x000fe20008410000 */
[----:B------:R-:W-:Y:S07]  /*7890*/  FMUL.FTZ R27, R27, UR10 ;  /* 0x0000000a1b1b7c20 */ /* 0x000fee0008410000 */
[----:B------:R4:W-:Y:S01]  /*78a0*/  MUFU.TANH R200, R165 ;  /* 0x000000a500c87308 */ /* 0x0009e20000002400 */
[----:B-1----:R-:W-:Y:S01]  /*78b0*/  FMUL.FTZ R164, R17, UR10 ;  /* 0x0000000a11a47c20 */ /* 0x002fe20008410000 */
[----:B------:R-:W-:Y:S01]  /*78c0*/  FMUL.FTZ R30, R30, UR10 ;  /* 0x0000000a1e1e7c20 */ /* 0x000fe20008410000 */
[----:B------:R-:W-:Y:S01]  /*78d0*/  FMUL.FTZ R29, R29, UR10 ;  /* 0x0000000a1d1d7c20 */ /* 0x000fe20008410000 */
[----:B------:R-:W-:Y:S06]  /*78e0*/  FMUL.FTZ R31, R31, UR10 ;  /* 0x0000000a1f1f7c20 */ /* 0x000fec0008410000 */
[----:B------:R1:W-:Y:S01]  /*78f0*/  MUFU.TANH R10, R3 ;  /* 0x00000003000a7308 */ /* 0x0003e20000002400 */
[----:B---3--:R-:W-:Y:S01]  /*7900*/  FMUL.FTZ R166, R22, UR10 ;  /* 0x0000000a16a67c20 */ /* 0x008fe20008410000 */
[----:B------:R-:W-:Y:S01]  /*7910*/  FMUL.FTZ R189, R32, UR10 ;  /* 0x0000000a20bd7c20 */ /* 0x000fe20008410000 */
[----:B------:R-:W-:Y:S01]  /*7920*/  FMUL.FTZ R33, R33, UR10 ;  /* 0x0000000a21217c20 */ /* 0x000fe20008410000 */
[----:B------:R-:W-:Y:S06]  /*7930*/  FMUL.FTZ R35, R35, UR10 ;  /* 0x0000000a23237c20 */ /* 0x000fec0008410000 */
[----:B------:R3:W-:Y:S01]  /*7940*/  MUFU.TANH R201, R2 ;  /* 0x0000000200c97308 */ /* 0x0007e20000002400 */
[----:B----4-:R-:W-:Y:S09]  /*7950*/  FMUL.FTZ R165, R15, UR10 ;  /* 0x0000000a0fa57c20 */ /* 0x010ff20008410000 */
[----:B------:R4:W-:Y:S01]  /*7960*/  MUFU.TANH R199, R164 ;  /* 0x000000a400c77308 */ /* 0x0009e20000002400 */
[----:B-1----:R-:W-:Y:S09]  /*7970*/  FMUL.FTZ R3, R18, UR10 ;  /* 0x0000000a12037c20 */ /* 0x002ff20008410000 */
[----:B------:R1:W-:Y:S01]  /*7980*/  MUFU.TANH R177, R6 ;  /* 0x0000000600b17308 */ /* 0x0003e20000002400 */
[----:B---3--:R-:W-:Y:S09]  /*7990*/  IMAD.U32 R2, RZ, RZ, UR9 ;  /* 0x00000009ff027e24 */ /* 0x008ff2000f8e00ff */
[----:B------:R3:W-:Y:S01]  /*79a0*/  MUFU.TANH R175, R166 ;  /* 0x000000a600af7308 */ /* 0x0007e20000002400 */
[----:B----4-:R-:W-:Y:S09]  /*79b0*/  FMUL.FTZ R164, R28, UR10 ;  /* 0x0000000a1ca47c20 */ /* 0x010ff20008410000 */
[----:B------:R4:W-:Y:S01]  /*79c0*/  MUFU.TANH R197, R165 ;  /* 0x000000a500c57308 */ /* 0x0009e20000002400 */
[C---:B-1----:R-:W-:Y:S04]  /*79d0*/  LEA R6, P0, R2.reuse, R190, 0x6 ;  /* 0x000000be02067211 */ /* 0x042fe800078030ff */
[----:B------:R-:W-:Y:S05]  /*79e0*/  LEA.HI.X.SX32 R7, R2, R191, 0x6, P0 ;  /* 0x000000bf02077211 */ /* 0x000fea00000f36ff */
[----:B------:R1:W-:Y:S01]  /*79f0*/  MUFU.TANH R198, R3 ;  /* 0x0000000300c67308 */ /* 0x0003e20000002400 */
[----:B---3--:R-:W-:Y:S09]  /*7a00*/  FMUL.FTZ R166, R25, UR10 ;  /* 0x0000000a19a67c20 */ /* 0x008ff20008410000 */
[----:B------:R3:W-:Y:S01]  /*7a10*/  MUFU.TANH R190, R164 ;  /* 0x000000a400be7308 */ /* 0x0007e20000002400 */
[----:B----4-:R-:W-:Y:S09]  /*7a20*/  FMUL.FTZ R165, R23, UR10 ;  /* 0x0000000a17a57c20 */ /* 0x010ff20008410000 */
[----:B------:R4:W-:Y:S01]  /*7a30*/  MUFU.TANH R202, R166 ;  /* 0x000000a600ca7308 */ /* 0x0009e20000002400 */
[----:B-1----:R-:W-:Y:S09]  /*7a40*/  FMUL.FTZ R3, R24, UR10 ;  /* 0x0000000a18037c20 */ /* 0x002ff20008410000 */
[----:B------:R1:W-:Y:S01]  /*7a50*/  MUFU.TANH R207, R165 ;  /* 0x000000a500cf7308 */ /* 0x0003e20000002400 */
[C---:B---3--:R-:W-:Y:S09]  /*7a60*/  LEA R164, P0, R2.reuse, R184, 0x6 ;  /* 0x000000b802a47211 */ /* 0x048ff200078030ff */
[----:B------:R-:W3:Y:S01]  /*7a70*/  MUFU.TANH R182, R186 ;  /* 0x000000ba00b67308 */ /* 0x000ee20000002400 */
[----:B----4-:R-:W-:Y:S09]  /*7a80*/  FMNMX.FTZ R166, R187, R167, !PT ;  /* 0x000000a7bba67209 */ /* 0x010ff20007810000 */
[----:B------:R4:W-:Y:S01]  /*7a90*/  MUFU.TANH R206, R3 ;  /* 0x0000000300ce7308 */ /* 0x0009e20000002400 */
[----:B-1----:R-:W-:Y:S02]  /*7aa0*/  LEA.HI.X.SX32 R165, R2, R185, 0x6, P0 ;  /* 0x000000b902a57211 */ /* 0x002fe400000f36ff */
[----:B------:R-:W-:Y:S04]  /*7ab0*/  FMNMX.FTZ R2, R181, R0, !PT ;  /* 0x00000000b5027209 */ /* 0x000fe80007810000 */
[----:B------:R-:W-:Y:S03]  /*7ac0*/  FMNMX.FTZ R2, R183, R2, !PT ;  /* 0x00000002b7027209 */ /* 0x000fe60007810000 */
[----:B------:R1:W5:Y:S01]  /*7ad0*/  MUFU.TANH R188, R5 ;  /* 0x0000000500bc7308 */ /* 0x0003620000002400 */
[----:B---3--:R-:W-:Y:S02]  /*7ae0*/  FMNMX.FTZ R166, R182, R166, !PT ;  /* 0x000000a6b6a67209 */ /* 0x008fe40007810000 */
[----:B------:R-:W-:Y:S02]  /*7af0*/  FMNMX.FTZ R2, R10, R2, !PT ;  /* 0x000000020a027209 */ /* 0x000fe40007810000 */
[----:B------:R-:W-:Y:S02]  /*7b00*/  FMNMX.FTZ R166, R200, R166, !PT ;  /* 0x000000a6c8a67209 */ /* 0x000fe40007810000 */
[----:B------:R-:W-:Y:S03]  /*7b10*/  FMNMX.FTZ R2, R9, R2, !PT ;  /* 0x0000000209027209 */ /* 0x000fe60007810000 */
[----:B------:R-:W3:Y:S01]  /*7b20*/  MUFU.TANH R196, R13 ;  /* 0x0000000d00c47308 */ /* 0x000ee20000002400 */
[----:B----4-:R-:W-:Y:S01]  /*7b30*/  IMAD R3, R7, UR6, RZ ;  /* 0x0000000607037c24 */ /* 0x010fe2000f8e02ff */
[----:B------:R-:W-:Y:S03]  /*7b40*/  FMNMX.FTZ R166, R8, R166, !PT ;  /* 0x000000a608a67209 */ /* 0x000fe60007810000 */
[C---:B------:R-:W-:Y:S02]  /*7b50*/  IMAD R3, R6.reuse, UR7, R3 ;  /* 0x0000000706037c24 */ /* 0x040fe4000f8e0203 */
[----:B------:R-:W-:Y:S03]  /*7b60*/  IMAD.WIDE.U32 R6, R6, UR6, RZ ;  /* 0x0000000606067c25 */ /* 0x000fe6000f8e00ff */
[----:B------:R-:W-:Y:S01]  /*7b70*/  MUFU.TANH R174, R21 ;  /* 0x0000001500ae7308 */ /* 0x000fe20000002400 */
[----:B-1----:R-:W-:Y:S01]  /*7b80*/  FMUL.FTZ R5, R20, UR10 ;  /* 0x0000000a14057c20 */ /* 0x002fe20008410000 */
[----:B-----5:R-:W-:Y:S02]  /*7b90*/  FMNMX.FTZ R166, R188, R166, !PT ;  /* 0x000000a6bca67209 */ /* 0x020fe40007810000 */
[----:B------:R-:W-:Y:S06]  /*7ba0*/  IADD3 R3, R7, R3, RZ ;  /* 0x0000000307037210 */ /* 0x000fec0007ffe0ff */
[----:B------:R-:W1:Y:S01]  /*7bb0*/  MUFU.TANH R178, R5 ;  /* 0x0000000500b27308 */ /* 0x000e620000002400 */
[----:B---3--:R-:W-:Y:S09]  /*7bc0*/  FMNMX.FTZ R166, R196, R166, !PT ;  /* 0x000000a6c4a67209 */ /* 0x008ff20007810000 */
[----:B------:R-:W3:Y:S10]  /*7bd0*/  MUFU.TANH R205, R26 ;  /* 0x0000001a00cd7308 */ /* 0x000ef40000002400 */
[----:B------:R-:W4:Y:S10]  /*7be0*/  MUFU.TANH R203, R27 ;  /* 0x0000001b00cb7308 */ /* 0x000f340000002400 */
[----:B------:R-:W5:Y:S10]  /*7bf0*/  MUFU.TANH R193, R30 ;  /* 0x0000001e00c17308 */ /* 0x000f740000002400 */
[----:B------:R-:W5:Y:S10]  /*7c00*/  MUFU.TANH R194, R29 ;  /* 0x0000001d00c27308 */ /* 0x000f740000002400 */
[----:B------:R-:W5:Y:S10]  /*7c10*/  MUFU.TANH R191, R31 ;  /* 0x0000001f00bf7308 */ /* 0x000f740000002400 */
[----:B------:R-:W5:Y:S10]  /*7c20*/  MUFU.TANH R189, R189 ;  /* 0x000000bd00bd7308 */ /* 0x000f740000002400 */
[----:B------:R5:W-:Y:S01]  /*7c30*/  MUFU.TANH R186, R33 ;  /* 0x0000002100ba7308 */ /* 0x000be20000002400 */
[C---:B--2---:R-:W-:Y:S04]  /*7c40*/  LEA R14, P0, R6.reuse, R176, 0x1 ;  /* 0x000000b0060e7211 */ /* 0x044fe800078008ff */
[----:B------:R-:W-:Y:S02]  /*7c50*/  LEA.HI.X R15, R6, R204, R3, 0x1, P0 ;  /* 0x000000cc060f7211 */ /* 0x000fe400000f0c03 */
[----:B------:R-:W-:Y:S01]  /*7c60*/  FMNMX.FTZ R3, R179, R2, !PT ;  /* 0x00000002b3037209 */ /* 0x000fe20007810000 */
[----:B------:R-:W-:Y:S03]  /*7c70*/  IMAD R2, R165, UR6, RZ ;  /* 0x00000006a5027c24 */ /* 0x000fe6000f8e02ff */
[----:B------:R-:W-:Y:S01]  /*7c80*/  FMNMX.FTZ R165, R197, R3, !PT ;  /* 0x00000003c5a57209 */ /* 0x000fe20007810000 */
[----:B------:R-:W-:Y:S01]  /*7c90*/  IMAD R2, R164, UR7, R2 ;  /* 0x00000007a4027c24 */ /* 0x000fe2000f8e0202 */
[----:B------:R-:W-:Y:S01]  /*7ca0*/  FMNMX.FTZ R3, R177, R166, !PT ;  /* 0x000000a6b1037209 */ /* 0x000fe20007810000 */
[----:B------:R-:W-:Y:S01]  /*7cb0*/  FMUL.FTZ R166, R34, UR10 ;  /* 0x0000000a22a67c20 */ /* 0x000fe20008410000 */
[----:B------:R-:W-:Y:S01]  /*7cc0*/  FMNMX.FTZ R32, R198, R165, !PT ;  /* 0x000000a5c6207209 */ /* 0x000fe20007810000 */
[----:B------:R-:W-:Y:S01]  /*7cd0*/  IMAD.WIDE.U32 R164, R164, UR6, RZ ;  /* 0x00000006a4a47c25 */ /* 0x000fe2000f8e00ff */
[----:B------:R-:W-:Y:S02]  /*7ce0*/  FMNMX.FTZ R3, R199, R3, !PT ;  /* 0x00000003c7037209 */ /* 0x000fe40007810000 */
[----:B------:R-:W-:Y:S01]  /*7cf0*/  FMNMX.FTZ R32, R201, R32, !PT ;  /* 0x00000020c9207209 */ /* 0x000fe20007810000 */
[----:B------:R-:W2:Y:S01]  /*7d00*/  MUFU.TANH R166, R166 ;  /* 0x000000a600a67308 */ /* 0x000ea20000002400 */
[----:B-1----:R-:W-:Y:S02]  /*7d10*/  FMNMX.FTZ R3, R178, R3, !PT ;  /* 0x00000003b2037209 */ /* 0x002fe40007810000 */
[----:B------:R-:W-:Y:S01]  /*7d20*/  FMNMX.FTZ R34, R175, R32, !PT ;  /* 0x00000020af227209 */ /* 0x000fe20007810000 */
[----:B------:R-:W-:Y:S01]  /*7d30*/  IMAD.IADD R32, R165, 0x1, R2 ;  /* 0x00000001a5207824 */ /* 0x000fe200078e0202 */
[----:B------:R-:W-:Y:S02]  /*7d40*/  FMNMX.FTZ R3, R174, R3, !PT ;  /* 0x00000003ae037209 */ /* 0x000fe40007810000 */
[----:B------:R-:W-:Y:S03]  /*7d50*/  FMNMX.FTZ R34, R207, R34, !PT ;  /* 0x00000022cf227209 */ /* 0x000fe60007810000 */
[----:B------:R1:W1:Y:S01]  /*7d60*/  MUFU.TANH R165, R35 ;  /* 0x0000002300a57308 */ /* 0x0002620000002400 */
[----:B------:R-:W-:Y:S02]  /*7d70*/  FMNMX.FTZ R3, R206, R3, !PT ;  /* 0x00000003ce037209 */ /* 0x000fe40007810000 */
[----:B---3--:R-:W-:Y:S02]  /*7d80*/  FMNMX.FTZ R2, R205, R34, !PT ;  /* 0x00000022cd027209 */ /* 0x008fe40007810000 */
[----:B------:R-:W-:Y:S02]  /*7d90*/  FMNMX.FTZ R3, R202, R3, !PT ;  /* 0x00000003ca037209 */ /* 0x000fe40007810000 */
[----:B------:R-:W-:Y:S02]  /*7da0*/  LEA R18, P0, R164, R176, 0x1 ;  /* 0x000000b0a4127211 */ /* 0x000fe400078008ff */
[----:B----4-:R-:W-:Y:S02]  /*7db0*/  FMNMX.FTZ R2, R203, R2, !PT ;  /* 0x00000002cb027209 */ /* 0x010fe40007810000 */
[----:B------:R-:W-:Y:S02]  /*7dc0*/  FMNMX.FTZ R3, R190, R3, !PT ;  /* 0x00000003be037209 */ /* 0x000fe40007810000 */
[----:B------:R-:W-:Y:S02]  /*7dd0*/  LEA.HI.X R19, R164, R204, R32, 0x1, P0 ;  /* 0x000000cca4137211 */ /* 0x000fe400000f0c20 */
[----:B-----5:R-:W-:Y:S02]  /*7de0*/  FMNMX.FTZ R2, R193, R2, !PT ;  /* 0x00000002c1027209 */ /* 0x020fe40007810000 */
[----:B------:R-:W-:Y:S02]  /*7df0*/  FMNMX.FTZ R32, R194, R3, !PT ;  /* 0x00000003c2207209 */ /* 0x000fe40007810000 */
[----:B------:R-:W-:Y:S02]  /*7e00*/  FMNMX.FTZ R3, R191, R2, !PT ;  /* 0x00000002bf037209 */ /* 0x000fe40007810000 */
[----:B------:R-:W-:Y:S02]  /*7e10*/  FMNMX.FTZ R33, R189, R32, !PT ;  /* 0x00000020bd217209 */ /* 0x000fe40007810000 */
[----:B--2---:R-:W-:Y:S02]  /*7e20*/  FMNMX.FTZ R2, R166, R3, !PT ;  /* 0x00000003a6027209 */ /* 0x004fe40007810000 */
[----:B------:R-:W-:Y:S01]  /*7e30*/  FMNMX.FTZ R32, R186, R33, !PT ;  /* 0x00000021ba207209 */ /* 0x000fe20007810000 */
[----:B-1----:R-:W-:Y:S06]  /*7e40*/  @P5 BRA `(.L_x_1854) ;  /* 0xffffffe000505947 */ /* 0x002fec000383ffff */
.L_x_1853:
[----:B------:R-:W2:Y:S01]  /*7e50*/  SHFL.BFLY PT, R3, R32, 0x2, 0x1f ;  /* 0x0c401f0020037f89 */ /* 0x000ea200000e0000 */
[----:B------:R-:W-:Y:S01]  /*7e60*/  FMNMX.FTZ R7, R165, R2, !PT ;  /* 0x00000002a5077209 */ /* 0x000fe20007810000 */
[----:B------:R-:W-:Y:S06]  /*7e70*/  UIADD3 UR15, UR15, 0x1, URZ ;  /* 0x000000010f0f7890 */ /* 0x000fec000fffe03f */
[----:B-1----:R-:W-:Y:S08]  /*7e80*/  LDSM.16.MT88.4 R16, [R228+0x18000] ;  /* 0x01800000e410783b */ /* 0x002ff00000004200 */
[----:B------:R-:W1:Y:S08]  /*7e90*/  SHFL.BFLY PT, R2, R7, 0x2, 0x1f ;  /* 0x0c401f0007027f89 */ /* 0x000e7000000e0000 */
[----:B------:R-:W-:Y:S08]  /*7ea0*/  LDSM.16.MT88.4 R24, [R226+0x18000] ;  /* 0x01800000e218783b */ /* 0x000ff00000004200 */
[----:B------:R-:W-:Y:S01]  /*7eb0*/  LDSM.16.MT88.4 R168, [R224+0x18000] ;  /* 0x01800000e0a8783b */ /* 0x000fe20000004200 */
[----:B--2---:R-:W-:Y:S07]  /*7ec0*/  FMNMX.FTZ R11, R32, R3, !PT ;  /* 0x00000003200b7209 */ /* 0x004fee0007810000 */
[----:B------:R-:W2:Y:S01]  /*7ed0*/  SHFL.BFLY PT, R164, R11, 0x1, 0x1f ;  /* 0x0c201f000ba47f89 */ /* 0x000ea200000e0000 */
[----:B-1----:R-:W-:Y:S07]  /*7ee0*/  FMNMX.FTZ R4, R7, R2, !PT ;  /* 0x0000000207047209 */ /* 0x002fee0007810000 */
[----:B------:R-:W-:Y:S08]  /*7ef0*/  LDSM.16.MT88.4 R32, [R225+0x18000] ;  /* 0x01800000e120783b */ /* 0x000ff00000004200 */
[----:B------:R-:W1:Y:S01]  /*7f00*/  SHFL.BFLY PT, R3, R4, 0x1, 0x1f ;  /* 0x0c201f0004037f89 */ /* 0x000e6200000e0000 */
[----:B--2---:R-:W-:Y:S04]  /*7f10*/  FMNMX.FTZ R164, R11, R164, !PT ;  /* 0x000000a40ba47209 */ /* 0x004fe80007810000 */
[C---:B------:R-:W-:Y:S01]  /*7f20*/  FSETP.NEU.FTZ.AND P0, PT, R164.reuse, -INF , PT ;  /* 0xff800000a400780b */ /* 0x040fe20003f1d000 */
[C---:B------:R-:W-:Y:S01]  /*7f30*/  FMUL.FTZ R173, R164.reuse, UR4 ;  /* 0x00000004a4ad7c20 */ /* 0x040fe20008410000 */
[----:B------:R-:W-:Y:S04]  /*7f40*/  FADD.FTZ R2, -R164, R167 ;  /* 0x000000a7a4027221 */ /* 0x000fe80000010100 */
[----:B------:R-:W-:Y:S01]  /*7f50*/  FSEL R173, R173, RZ, P0 ;  /* 0x000000ffadad7208 */ /* 0x000fe20000000000 */
[----:B------:R-:W-:Y:S01]  /*7f60*/  FMUL.FTZ R5, R2, UR4 ;  /* 0x0000000402057c20 */ /* 0x000fe20008410000 */
[----:B-1----:R-:W-:Y:S03]  /*7f70*/  FMNMX.FTZ R3, R4, R3, !PT ;  /* 0x0000000304037209 */ /* 0x002fe60007810000 */
[--C-:B------:R-:W-:Y:S01]  /*7f80*/  FFMA.FTZ R184, R182, UR4, -R173.reuse ;  /* 0x00000004b6b87c23 */ /* 0x100fe200080108ad */
[--C-:B------:R-:W-:Y:S01]  /*7f90*/  FFMA.FTZ R187, R187, UR4, -R173.reuse ;  /* 0x00000004bbbb7c23 */ /* 0x100fe200080108ad */
[C---:B------:R-:W-:Y:S01]  /*7fa0*/  FSETP.NEU.FTZ.AND P0, PT, R3.reuse, -INF , PT ;  /* 0xff8000000300780b */ /* 0x040fe20003f1d000 */
[C---:B------:R-:W-:Y:S01]  /*7fb0*/  FMUL.FTZ R172, R3.reuse, UR4 ;  /* 0x0000000403ac7c20 */ /* 0x040fe20008410000 */
[----:B------:R-:W-:Y:S01]  /*7fc0*/  FADD.FTZ R0, -R3, R0 ;  /* 0x0000000003007221 */ /* 0x000fe20000010100 */
[--C-:B------:R-:W-:Y:S01]  /*7fd0*/  FFMA.FTZ R182, R8, UR4, -R173.reuse ;  /* 0x0000000408b67c23 */ /* 0x100fe200080108ad */
[----:B------:R-:W1:Y:S01]  /*7fe0*/  MUFU.EX2 R2, R5 ;  /* 0x0000000500027308 */ /* 0x000e620000000800 */
[--C-:B------:R-:W-:Y:S01]  /*7ff0*/  FFMA.FTZ R195, R196, UR4, -R173.reuse ;  /* 0x00000004c4c37c23 */ /* 0x100fe200080108ad */
[----:B------:R-:W-:Y:S01]  /*8000*/  FSEL R172, R172, RZ, P0 ;  /* 0x000000ffacac7208 */ /* 0x000fe20000000000 */
        /* <DEDUP_REMOVED lines=14> */
[C---:B-1----:R-:W-:Y:S01]  /*80f0*/  FMUL.FTZ R4, R2.reuse, R160 ;  /* 0x000000a002047220 */ /* 0x042fe20000410000 */
[C---:B------:R-:W-:Y:S01]  /*8100*/  FMUL.FTZ R5, R2.reuse, R161 ;  /* 0x000000a102057220 */ /* 0x040fe20000410000 */
[C---:B------:R-:W-:Y:S03]  /*8110*/  FMUL.FTZ R8, R2.reuse, R156 ;  /* 0x0000009c02087220 */ /* 0x040fe60000410000 */
        /* <DEDUP_REMOVED lines=9> */
[C---:B--2---:R-:W-:Y:S01]  /*81b0*/  FMUL.FTZ R6, R0.reuse, R162 ;  /* 0x000000a200067220 */ /* 0x044fe20000410000 */
[C---:B------:R-:W-:Y:S01]  /*81c0*/  FMUL.FTZ R7, R0.reuse, R163 ;  /* 0x000000a300077220 */ /* 0x040fe20000410000 */
[C---:B------:R-:W-:Y:S01]  /*81d0*/  FMUL.FTZ R10, R0.reuse, R158 ;  /* 0x0000009e000a7220 */ /* 0x040fe20000410000 */
[C---:B------:R-:W-:Y:S01]  /*81e0*/  FMUL.FTZ R11, R0.reuse, R159 ;  /* 0x0000009f000b7220 */ /* 0x040fe20000410000 */
[C---:B------:R-:W-:Y:S01]  /*81f0*/  FMUL.FTZ R14, R0.reuse, R154 ;  /* 0x0000009a000e7220 */ /* 0x040fe20000410000 */
[C---:B------:R-:W-:Y:S01]  /*8200*/  FMUL.FTZ R15, R0.reuse, R155 ;  /* 0x0000009b000f7220 */ /* 0x040fe20000410000 */
[C---:B------:R-:W-:Y:S03]  /*8210*/  FMUL.FTZ R22, R0.reuse, R146 ;  /* 0x0000009200167220 */ /* 0x040fe60000410000 */
[----:B------:R-:W-:Y:S01]  /*8220*/  MUFU.EX2 R185, R185 ;  /* 0x000000b900b97308 */ /* 0x000fe20000000800 */
[----:B------:R-:W2:Y:S01]  /*8230*/  LDSM.16.MT88.4 R152, [R228+0x1a000] ;  /* 0x01a00000e498783b */ /* 0x000ea20000004200 */
[C---:B------:R-:W-:Y:S01]  /*8240*/  FMUL.FTZ R23, R0.reuse, R147 ;  /* 0x0000009300177220 */ /* 0x040fe20000410000 */
[C---:B------:R-:W-:Y:S01]  /*8250*/  FMUL.FTZ R30, R0.reuse, R138 ;  /* 0x0000008a001e7220 */ /* 0x040fe20000410000 */
[----:B------:R-:W-:Y:S01]  /*8260*/  FMUL.FTZ R31, R0, R139 ;  /* 0x0000008b001f7220 */ /* 0x000fe20000410000 */
[C---:B------:R-:W-:Y:S01]  /*8270*/  FMUL.FTZ R36, R2.reuse, R36 ;  /* 0x0000002402247220 */ /* 0x040fe20000410000 */
[----:B------:R-:W-:Y:S01]  /*8280*/  FMUL.FTZ R37, R2, R37 ;  /* 0x0000002502257220 */ /* 0x000fe20000410000 */
[----:B------:R-:W-:Y:S03]  /*8290*/  FMUL.FTZ R38, R0, R38 ;  /* 0x0000002600267220 */ /* 0x000fe60000410000 */
[----:B------:R-:W3:Y:S01]  /*82a0*/  MUFU.EX2 R181, R181 ;  /* 0x000000b500b57308 */ /* 0x000ee20000000800 */
[----:B-1----:R-:W-:Y:S01]  /*82b0*/  F2FP.F16.F32.PACK_AB R160, R184, R187 ;  /* 0x000000bbb8a0723e */ /* 0x002fe200000000ff */
[----:B------:R-:W1:Y:S01]  /*82c0*/  LDSM.16.MT88.4 R144, [R226+0x1a000] ;  /* 0x01a00000e290783b */ /* 0x000e620000004200 */
[----:B------:R-:W-:Y:S01]  /*82d0*/  FMUL.FTZ R39, R0, R39 ;  /* 0x0000002700277220 */ /* 0x000fe20000410000 */
[C---:B------:R-:W-:Y:S01]  /*82e0*/  FMUL.FTZ R40, R2.reuse, R40 ;  /* 0x0000002802287220 */ /* 0x040fe20000410000 */
[----:B------:R-:W-:Y:S01]  /*82f0*/  FMUL.FTZ R41, R2, R41 ;  /* 0x0000002902297220 */ /* 0x000fe20000410000 */
[C---:B------:R-:W-:Y:S01]  /*8300*/  FMUL.FTZ R42, R0.reuse, R42 ;  /* 0x0000002a002a7220 */ /* 0x040fe20000410000 */
[----:B------:R-:W-:Y:S03]  /*8310*/  FMUL.FTZ R43, R0, R43 ;  /* 0x0000002b002b7220 */ /* 0x000fe60000410000 */
[----:B------:R-:W-:Y:S01]  /*8320*/  MUFU.EX2 R183, R183 ;  /* 0x000000b700b77308 */ /* 0x000fe20000000800 */
[C---:B------:R-:W-:Y:S01]  /*8330*/  FMUL.FTZ R44, R2.reuse, R44 ;  /* 0x0000002c022c7220 */ /* 0x040fe20000410000 */
[----:B------:R-:W4:Y:S01]  /*8340*/  LDSM.16.MT88.4 R136, [R225+0x1a000] ;  /* 0x01a00000e188783b */ /* 0x000f220000004200 */
[----:B------:R-:W-:Y:S01]  /*8350*/  FMUL.FTZ R45, R2, R45 ;  /* 0x0000002d022d7220 */ /* 0x000fe20000410000 */
[C---:B------:R-:W-:Y:S01]  /*8360*/  FMUL.FTZ R46, R0.reuse, R46 ;  /* 0x0000002e002e7220 */ /* 0x040fe20000410000 */
[----:B------:R-:W-:Y:S01]  /*8370*/  FMUL.FTZ R47, R0, R47 ;  /* 0x0000002f002f7220 */ /* 0x000fe20000410000 */
[C---:B------:R-:W-:Y:S01]  /*8380*/  FMUL.FTZ R48, R2.reuse, R48 ;  /* 0x0000003002307220 */ /* 0x040fe20000410000 */
[----:B------:R-:W-:Y:S03]  /*8390*/  FMUL.FTZ R49, R2, R49 ;  /* 0x0000003102317220 */ /* 0x000fe60000410000 */
[----:B------:R-:W5:Y:S01]  /*83a0*/  MUFU.EX2 R182, R182 ;  /* 0x000000b600b67308 */ /* 0x000f620000000800 */
[----:B---3--:R-:W-:Y:S01]  /*83b0*/  F2FP.F16.F32.PACK_AB R161, R181, R185 ;  /* 0x000000b9b5a1723e */ /* 0x008fe200000000ff */
        /* <DEDUP_REMOVED lines=14> */
[----:B------:R-:W3:Y:S01]  /*84a0*/  MUFU.EX2 R167, R167 ;  /* 0x000000a700a77308 */ /* 0x000ee20000000800 */
[----:B-----5:R-:W-:Y:S01]  /*84b0*/  F2FP.F16.F32.PACK_AB R162, R182, R183 ;  /* 0x000000b7b6a2723e */ /* 0x020fe200000000ff */
        /* <DEDUP_REMOVED lines=16> */
[----:B------:R-:W-:Y:S01]  /*85c0*/  LDSM.16.MT88.4 R156, [R228+0x1a800] ;  /* 0x01a80000e49c783b */ /* 0x000fe20000004200 */
[--C-:B------:R-:W-:Y:S01]  /*85d0*/  FFMA.FTZ R200, R178, UR4, -R173.reuse ;  /* 0x00000004b2c87c23 */ /* 0x100fe200080108ad */
[--C-:B------:R-:W-:Y:S01]  /*85e0*/  FFMA.FTZ R204, R174, UR4, -R173.reuse ;  /* 0x00000004aecc7c23 */ /* 0x100fe200080108ad */
[--C-:B------:R-:W-:Y:S01]  /*85f0*/  FFMA.FTZ R175, R175, UR4, -R172.reuse ;  /* 0x00000004afaf7c23 */ /* 0x100fe200080108ac */
[C---:B------:R-:W-:Y:S01]  /*8600*/  FMUL.FTZ R78, R0.reuse, R78 ;  /* 0x0000004e004e7220 */ /* 0x040fe20000410000 */
[----:B------:R-:W-:Y:S01]  /*8610*/  FMUL.FTZ R79, R0, R79 ;  /* 0x0000004f004f7220 */ /* 0x000fe20000410000 */
        /* <DEDUP_REMOVED lines=12> */
[----:B------:R-:W3:Y:S02]  /*86e0*/  MUFU.EX2 R195, R195 ;  /* 0x000000c300c37308 */ /* 0x000ee40000000800 */
        /* <DEDUP_REMOVED lines=13> */
[----:B------:R-:W5:Y:S01]  /*87c0*/  MUFU.EX2 R197, R197 ;  /* 0x000000c500c57308 */ /* 0x000f620000000800 */
        /* <DEDUP_REMOVED lines=11> */
[----:B------:R-:W3:Y:S03]  /*8880*/  LDSM.16.MT88.4 R132, [R224+0x1a000] ;  /* 0x01a00000e084783b */ /* 0x000ee60000004200 */
[----:B------:R-:W5:Y:S01]  /*8890*/  MUFU.EX2 R199, R199 ;  /* 0x000000c700c77308 */ /* 0x000f620000000800 */
[----:B------:R-:W-:Y:S01]  /*88a0*/  FMUL.FTZ R91, R0, R91 ;  /* 0x0000005b005b7220 */ /* 0x000fe20000410000 */
[C---:B------:R-:W-:Y:S01]  /*88b0*/  FMUL.FTZ R92, R2.reuse, R92 ;  /* 0x0000005c025c7220 */ /* 0x040fe20000410000 */
[C---:B------:R-:W-:Y:S03]  /*88c0*/  HMMA.16816.F32 R32, R160.reuse, R170, R32 ;  /* 0x000000aaa020723c */ /* 0x040fe60000001820 */
[----:B------:R-:W-:Y:S01]  /*88d0*/  FMUL.FTZ R93, R2, R93 ;  /* 0x0000005d025d7220 */ /* 0x000fe20000410000 */
[C---:B------:R-:W-:Y:S01]  /*88e0*/  FMUL.FTZ R94, R0.reuse, R94 ;  /* 0x0000005e005e7220 */ /* 0x040fe20000410000 */
[----:B------:R-:W-:Y:S01]  /*88f0*/  FMUL.FTZ R95, R0, R95 ;  /* 0x0000005f005f7220 */ /* 0x000fe20000410000 */
[C---:B--2---:R-:W-:Y:S01]  /*8900*/  HMMA.16816.F32 R36, R160.reuse, R152, R36 ;  /* 0x00000098a024723c */ /* 0x044fe20000001824 */
[----:B------:R-:W-:Y:S04]  /*8910*/  MUFU.EX2 R198, R198 ;  /* 0x000000c600c67308 */ /* 0x000fe80000000800 */
[C---:B------:R-:W-:Y:S01]  /*8920*/  FMUL.FTZ R96, R2.reuse, R96 ;  /* 0x0000006002607220 */ /* 0x040fe20000410000 */
[C---:B------:R-:W-:Y:S01]  /*8930*/  HMMA.16816.F32 R40, R160.reuse, R154, R40 ;  /* 0x0000009aa028723c */ /* 0x040fe20000001828 */
[----:B------:R-:W-:Y:S04]  /*8940*/  LDSM.16.MT88.4 R152, [R224+0x18800] ;  /* 0x01880000e098783b */ /* 0x000fe80000004200 */
[----:B------:R-:W2:Y:S01]  /*8950*/  MUFU.EX2 R201, R201 ;  /* 0x000000c900c97308 */ /* 0x000ea20000000800 */
[----:B------:R-:W-:Y:S01]  /*8960*/  FMUL.FTZ R97, R2, R97 ;  /* 0x0000006102617220 */ /* 0x000fe20000410000 */
[C---:B-1----:R-:W-:Y:S04]  /*8970*/  HMMA.16816.F32 R44, R160.reuse, R144, R44 ;  /* 0x00000090a02c723c */ /* 0x042fe8000000182c */
[C---:B------:R-:W-:Y:S02]  /*8980*/  FMUL.FTZ R98, R0.reuse, R98 ;  /* 0x0000006200627220 */ /* 0x040fe40000410000 */
[C---:B------:R-:W-:Y:S01]  /*8990*/  HMMA.16816.F32 R48, R160.reuse, R146, R48 ;  /* 0x00000092a030723c */ /* 0x040fe20000001830 */
[----:B------:R-:W1:Y:S01]  /*89a0*/  LDSM.16.MT88.4 R144, [R226+0x1c000] ;  /* 0x01c00000e290783b */ /* 0x000e620000004200 */
[----:B------:R-:W-:Y:S03]  /*89b0*/  MUFU.EX2 R200, R200 ;  /* 0x000000c800c87308 */ /* 0x000fe60000000800 */
[----:B------:R-:W-:Y:S01]  /*89c0*/  FMUL.FTZ R99, R0, R99 ;  /* 0x0000006300637220 */ /* 0x000fe20000410000 */
[C---:B----4-:R-:W-:Y:S06]  /*89d0*/  HMMA.16816.F32 R52, R160.reuse, R136, R52 ;  /* 0x00000088a034723c */ /* 0x050fec0000001834 */
[----:B------:R-:W-:Y:S01]  /*89e0*/  MUFU.EX2 R204, R204 ;  /* 0x000000cc00cc7308 */ /* 0x000fe20000000800 */
[C---:B------:R-:W-:Y:S01]  /*89f0*/  FMUL.FTZ R100, R2.reuse, R100 ;  /* 0x0000006402647220 */ /* 0x040fe20000410000 */
[C---:B------:R-:W-:Y:S01]  /*8a00*/  HMMA.16816.F32 R56, R160.reuse, R138, R56 ;  /* 0x0000008aa038723c */ /* 0x040fe20000001838 */
[----:B------:R-:W4:Y:S02]  /*8a10*/  LDSM.16.MT88.4 R136, [R225+0x1c000] ;  /* 0x01c00000e188783b */ /* 0x000f240000004200 */
[----:B------:R-:W-:Y:S03]  /*8a20*/  FMUL.FTZ R101, R2, R101 ;  /* 0x0000006502657220 */ /* 0x000fe60000410000 */
[C---:B---3--:R-:W-:Y:S05]  /*8a30*/  HMMA.16816.F32 R60, R160.reuse, R132, R60 ;  /* 0x00000084a03c723c */ /* 0x048fea000000183c */
[C---:B------:R-:W-:Y:S01]  /*8a40*/  FMUL.FTZ R102, R0.reuse, R102 ;  /* 0x0000006600667220 */ /* 0x040fe20000410000 */
[C---:B------:R-:W-:Y:S01]  /*8a50*/  HMMA.16816.F32 R64, R160.reuse, R134, R64 ;  /* 0x00000086a040723c */ /* 0x040fe20000001840 */
[----:B------:R-:W3:Y:S04]  /*8a60*/  LDSM.16.MT88.4 R132, [R224+0x1c000] ;  /* 0x01c00000e084783b */ /* 0x000ee80000004200 */
[----:B------:R-:W-:Y:S01]  /*8a70*/  FMUL.FTZ R103, R0, R103 ;  /* 0x0000006700677220 */ /* 0x000fe20000410000 */
[C---:B------:R-:W-:Y:S05]  /*8a80*/  HMMA.16816.F32 R68, R160.reuse, R140, R68 ;  /* 0x0000008ca044723c */ /* 0x040fea0000001844 */
[C---:B------:R-:W-:Y:S01]  /*8a90*/  FMUL.FTZ R104, R2.reuse, R104 ;  /* 0x0000006802687220 */ /* 0x040fe20000410000 */
[C---:B------:R-:W-:Y:S01]  /*8aa0*/  HMMA.16816.F32 R72, R160.reuse, R142, R72 ;  /* 0x0000008ea048723c */ /* 0x040fe20000001848 */
[----:B------:R-:W5:Y:S04]  /*8ab0*/  LDSM.16.MT88.4 R140, [R228+0x1e000] ;  /* 0x01e00000e48c783b */ /* 0x000f680000004200 */
[----:B------:R-:W-:Y:S01]  /*8ac0*/  FMUL.FTZ R105, R2, R105 ;  /* 0x0000006902697220 */ /* 0x000fe20000410000 */
[C---:B-1----:R-:W-:Y:S05]  /*8ad0*/  HMMA.16816.F32 R76, R160.reuse, R144, R76 ;  /* 0x00000090a04c723c */ /* 0x042fea000000184c */
[C---:B------:R-:W-:Y:S01]  /*8ae0*/  FMUL.FTZ R106, R0.reuse, R106 ;  /* 0x0000006a006a7220 */ /* 0x040fe20000410000 */
[C---:B------:R-:W-:Y:S01]  /*8af0*/  HMMA.16816.F32 R80, R160.reuse, R146, R80 ;  /* 0x00000092a050723c */ /* 0x040fe20000001850 */
[----:B------:R-:W1:Y:S04]  /*8b00*/  LDSM.16.MT88.4 R144, [R226+0x1e000] ;  /* 0x01e00000e290783b */ /* 0x000e680000004200 */
[----:B------:R-:W-:Y:S01]  /*8b10*/  FMUL.FTZ R107, R0, R107 ;  /* 0x0000006b006b7220 */ /* 0x000fe20000410000 */
[C---:B----4-:R-:W-:Y:S05]  /*8b20*/  HMMA.16816.F32 R84, R160.reuse, R136, R84 ;  /* 0x00000088a054723c */ /* 0x050fea0000001854 */
[C---:B------:R-:W-:Y:S01]  /*8b30*/  FMUL.FTZ R108, R2.reuse, R108 ;  /* 0x0000006c026c7220 */ /* 0x040fe20000410000 */
[C---:B------:R-:W-:Y:S01]  /*8b40*/  HMMA.16816.F32 R88, R160.reuse, R138, R88 ;  /* 0x0000008aa058723c */ /* 0x040fe20000001858 */
[----:B------:R-:W-:Y:S04]  /*8b50*/  LDSM.16.MT88.4 R136, [R224+0x1e000] ;  /* 0x01e00000e088783b */ /* 0x000fe80000004200 */
[----:B------:R-:W-:Y:S01]  /*8b60*/  FMUL.FTZ R109, R2, R109 ;  /* 0x0000006d026d7220 */ /* 0x000fe20000410000 */
[C---:B---3--:R-:W-:Y:S05]  /*8b70*/  HMMA.16816.F32 R92, R160.reuse, R132, R92 ;  /* 0x00000084a05c723c */ /* 0x048fea000000185c */
[C---:B------:R-:W-:Y:S01]  /*8b80*/  FMUL.FTZ R110, R0.reuse, R110 ;  /* 0x0000006e006e7220 */ /* 0x040fe20000410000 */
[C---:B------:R-:W-:Y:S01]  /*8b90*/  HMMA.16816.F32 R96, R160.reuse, R134, R96 ;  /* 0x00000086a060723c */ /* 0x040fe20000001860 */
[----:B------:R-:W3:Y:S04]  /*8ba0*/  LDSM.16.MT88.4 R132, [R225+0x1e000] ;  /* 0x01e00000e184783b */ /* 0x000ee80000004200 */
[----:B------:R-:W-:Y:S01]  /*8bb0*/  FMUL.FTZ R111, R0, R111 ;  /* 0x0000006f006f7220 */ /* 0x000fe20000410000 */
[C---:B-----5:R-:W-:Y:S05]  /*8bc0*/  HMMA.16816.F32 R100, R160.reuse, R140, R100 ;  /* 0x0000008ca064723c */ /* 0x060fea0000001864 */
[C---:B------:R-:W-:Y:S01]  /*8bd0*/  FMUL.FTZ R112, R2.reuse, R112 ;  /* 0x0000007002707220 */ /* 0x040fe20000410000 */
[C---:B------:R-:W-:Y:S01]  /*8be0*/  HMMA.16816.F32 R104, R160.reuse, R142, R104 ;  /* 0x0000008ea068723c */ /* 0x040fe20000001868 */
[----:B------:R-:W4:Y:S04]  /*8bf0*/  LDSM.16.MT88.4 R140, [R228+0x18800] ;  /* 0x01880000e48c783b */ /* 0x000f280000004200 */
[----:B------:R-:W-:Y:S01]  /*8c00*/  FMUL.FTZ R113, R2, R113 ;  /* 0x0000007102717220 */ /* 0x000fe20000410000 */
[C---:B-1----:R-:W-:Y:S05]  /*8c10*/  HMMA.16816.F32 R108, R160.reuse, R144, R108 ;  /* 0x00000090a06c723c */ /* 0x042fea000000186c */
[C---:B------:R-:W-:Y:S01]  /*8c20*/  FMUL.FTZ R114, R0.reuse, R114 ;  /* 0x0000007200727220 */ /* 0x040fe20000410000 */
[----:B------:R-:W-:Y:S01]  /*8c30*/  FMUL.FTZ R115, R0, R115 ;  /* 0x0000007300737220 */ /* 0x000fe20000410000 */
[C---:B------:R-:W-:Y:S01]  /*8c40*/  FMUL.FTZ R116, R2.reuse, R116 ;  /* 0x0000007402747220 */ /* 0x040fe20000410000 */
[----:B------:R-:W-:Y:S03]  /*8c50*/  FMUL.FTZ R117, R2, R117 ;  /* 0x0000007502757220 */ /* 0x000fe60000410000 */
[C---:B------:R-:W-:Y:S01]  /*8c60*/  FMUL.FTZ R118, R0.reuse, R118 ;  /* 0x0000007600767220 */ /* 0x040fe20000410000 */
[----:B------:R-:W-:Y:S01]  /*8c70*/  FMUL.FTZ R119, R0, R119 ;  /* 0x0000007700777220 */ /* 0x000fe20000410000 */
[C---:B------:R-:W-:Y:S01]  /*8c80*/  HMMA.16816.F32 R112, R160.reuse, R146, R112 ;  /* 0x00000092a070723c */ /* 0x040fe20000001870 */
[----:B------:R-:W1:Y:S02]  /*8c90*/  LDSM.16.MT88.4 R144, [R226+0x18800] ;  /* 0x01880000e290783b */ /* 0x000e640000004200 */
        /* <DEDUP_REMOVED lines=12> */
[C---:B------:R-:W-:Y:S05]  /*8d60*/  HMMA.16816.F32 R124, R160.reuse, R136, R124 ;  /* 0x00000088a07c723c */ /* 0x040fea000000187c */
[C---:B------:R-:W-:Y:S01]  /*8d70*/  FMUL.FTZ R130, R0.reuse, R130 ;  /* 0x0000008200827220 */ /* 0x040fe20000410000 */
[----:B------:R-:W-:Y:S01]  /*8d80*/  FMUL.FTZ R131, R0, R131 ;  /* 0x0000008300837220 */ /* 0x000fe20000410000 */
[----:B------:R-:W-:Y:S01]  /*8d90*/  F2FP.F16.F32.PACK_AB R132, R195, R188 ;  /* 0x000000bcc384723e */ /* 0x000fe200000000ff */
[--C-:B------:R-:W-:Y:S03]  /*8da0*/  FFMA.FTZ R207, R207, UR4, -R172.reuse ;  /* 0x00000004cfcf7c23 */ /* 0x100fe600080108ac */
[----:B------:R-:W-:Y:S01]  /*8db0*/  F2FP.F16.F32.PACK_AB R133, R197, R192 ;  /* 0x000000c0c585723e */ /* 0x000fe200000000ff */
[--C-:B------:R-:W-:Y:S01]  /*8dc0*/  FFMA.FTZ R206, R206, UR4, -R173.reuse ;  /* 0x00000004cece7c23 */ /* 0x100fe200080108ad */
[----:B------:R-:W-:Y:S01]  /*8dd0*/  HMMA.16816.F32 R128, R160, R138, R128 ;  /* 0x0000008aa080723c */ /* 0x000fe20000001880 */
[----:B------:R-:W3:Y:S01]  /*8de0*/  LDSM.16.MT88.4 R136, [R226+0x1a800] ;  /* 0x01a80000e288783b */ /* 0x000ee20000004200 */
[----:B------:R-:W-:Y:S01]  /*8df0*/  MUFU.EX2 R207, R207 ;  /* 0x000000cf00cf7308 */ /* 0x000fe20000000800 */
[----:B------:R-:W-:Y:S01]  /*8e00*/  F2FP.F16.F32.PACK_AB R134, R199, R196 ;  /* 0x000000c4c786723e */ /* 0x000fe200000000ff */
[--C-:B------:R-:W-:Y:S01]  /*8e10*/  FFMA.FTZ R202, R202, UR4, -R173.reuse ;  /* 0x00000004caca7c23 */ /* 0x100fe200080108ad */
[----:B--2---:R-:W-:Y:S01]  /*8e20*/  F2FP.F16.F32.PACK_AB R135, R201, R198 ;  /* 0x000000c6c987723e */ /* 0x004fe200000000ff */
[--C-:B------:R-:W-:Y:S01]  /*8e30*/  FFMA.FTZ R205, R205, UR4, -R172.reuse ;  /* 0x00000004cdcd7c23 */ /* 0x100fe200080108ac */
[--C-:B------:R-:W-:Y:S01]  /*8e40*/  FFMA.FTZ R203, R203, UR4, -R172.reuse ;  /* 0x00000004cbcb7c23 */ /* 0x100fe200080108ac */
[--C-:B------:R-:W-:Y:S01]  /*8e50*/  FFMA.FTZ R190, R190, UR4, -R173.reuse ;  /* 0x00000004bebe7c23 */ /* 0x100fe200080108ad */
[----:B------:R-:W-:Y:S03]  /*8e60*/  LDSM.16.MT88.4 R160, [R226+0x1c800] ;  /* 0x01c80000e2a0783b */ /* 0x000fe60000004200 */
[----:B------:R-:W-:Y:S01]  /*8e70*/  MUFU.EX2 R206, R206 ;  /* 0x000000ce00ce7308 */ /* 0x000fe20000000800 */
[--C-:B------:R-:W-:Y:S01]  /*8e80*/  FFMA.FTZ R194, R194, UR4, -R173.reuse ;  /* 0x00000004c2c27c23 */ /* 0x100fe200080108ad */
[C---:B----4-:R-:W-:Y:S05]  /*8e90*/  HMMA.16816.F32 R4, R132.reuse, R140, R4 ;  /* 0x0000008c8404723c */ /* 0x050fea0000001804 */
[--C-:B------:R-:W-:Y:S01]  /*8ea0*/  FFMA.FTZ R193, R193, UR4, -R172.reuse ;  /* 0x00000004c1c17c23 */ /* 0x100fe200080108ac */
[C---:B------:R-:W-:Y:S01]  /*8eb0*/  HMMA.16816.F32 R8, R132.reuse, R142, R8 ;  /* 0x0000008e8408723c */ /* 0x040fe20000001808 */
[----:B------:R-:W2:Y:S01]  /*8ec0*/  LDSM.16.MT88.4 R140, [R225+0x1a800] ;  /* 0x01a80000e18c783b */ /* 0x000ea20000004200 */
[----:B------:R-:W-:Y:S03]  /*8ed0*/  MUFU.EX2 R202, R202 ;  /* 0x000000ca00ca7308 */ /* 0x000fe60000000800 */
[--C-:B------:R-:W-:Y:S01]  /*8ee0*/  FFMA.FTZ R191, R191, UR4, -R172.reuse ;  /* 0x00000004bfbf7c23 */ /* 0x100fe200080108ac */
[C---:B-1----:R-:W-:Y:S06]  /*8ef0*/  HMMA.16816.F32 R12, R132.reuse, R144, R12 ;  /* 0x00000090840c723c */ /* 0x042fec000000180c */
[----:B------:R-:W-:Y:S01]  /*8f00*/  MUFU.EX2 R205, R205 ;  /* 0x000000cd00cd7308 */ /* 0x000fe20000000800 */
[--C-:B------:R-:W-:Y:S01]  /*8f10*/  FFMA.FTZ R189, R189, UR4, -R173.reuse ;  /* 0x00000004bdbd7c23 */ /* 0x100fe200080108ad */
[C---:B------:R-:W-:Y:S01]  /*8f20*/  HMMA.16816.F32 R16, R132.reuse, R146, R16 ;  /* 0x000000928410723c */ /* 0x040fe20000001810 */
[----:B------:R-:W1:Y:S02]  /*8f30*/  LDSM.16.MT88.4 R144, [R224+0x1a800] ;  /* 0x01a80000e090783b */ /* 0x000e640000004200 */
[----:B------:R-:W-:Y:S03]  /*8f40*/  FFMA.FTZ R173, R186, UR4, -R173 ;  /* 0x00000004baad7c23 */ /* 0x000fe600080108ad */
[C---:B------:R-:W-:Y:S02]  /*8f50*/  HMMA.16816.F32 R20, R132.reuse, R148, R20 ;  /* 0x000000948414723c */ /* 0x040fe40000001814 */
[----:B------:R-:W-:Y:S03]  /*8f60*/  MUFU.EX2 R203, R203 ;  /* 0x000000cb00cb7308 */ /* 0x000fe60000000800 */
[--C-:B------:R-:W-:Y:S01]  /*8f70*/  FFMA.FTZ R166, R166, UR4, -R172.reuse ;  /* 0x00000004a6a67c23 */ /* 0x100fe200080108ac */
[C---:B------:R-:W-:Y:S01]  /*8f80*/  HMMA.16816.F32 R24, R132.reuse, R150, R24 ;  /* 0x000000968418723c */ /* 0x040fe20000001818 */
[----:B------:R-:W4:Y:S05]  /*8f90*/  LDSM.16.MT88.4 R148, [R228+0x1c800] ;  /* 0x01c80000e494783b */ /* 0x000f2a0000004200 */
[----:B------:R-:W-:Y:S01]  /*8fa0*/  MUFU.EX2 R186, R173 ;  /* 0x000000ad00ba7308 */ /* 0x000fe20000000800 */
[----:B------:R-:W-:Y:S01]  /*8fb0*/  FFMA.FTZ R172, R165, UR4, -R172 ;  /* 0x00000004a5ac7c23 */ /* 0x000fe200080108ac */
[C---:B------:R-:W-:Y:S08]  /*8fc0*/  HMMA.16816.F32 R28, R132.reuse, R152, R28 ;  /* 0x00000098841c723c */ /* 0x040ff0000000181c */
[----:B------:R5:W-:Y:S01]  /*8fd0*/  MUFU.EX2 R165, R172 ;  /* 0x000000ac00a57308 */ /* 0x000be20000000800 */
[C---:B------:R-:W-:Y:S01]  /*8fe0*/  HMMA.16816.F32 R32, R132.reuse, R154, R32 ;  /* 0x0000009a8420723c */ /* 0x040fe20000001820 */
[----:B------:R-:W4:Y:S05]  /*8ff0*/  LDSM.16.MT88.4 R152, [R225+0x1c800] ;  /* 0x01c80000e198783b */ /* 0x000f2a0000004200 */
[C---:B------:R-:W-:Y:S03]  /*9000*/  HMMA.16816.F32 R36, R132.reuse, R156, R36 ;  /* 0x0000009c8424723c */ /* 0x040fe60000001824 */
[----:B------:R-:W-:Y:S03]  /*9010*/  MUFU.EX2 R190, R190 ;  /* 0x000000be00be7308 */ /* 0x000fe60000000800 */
[C---:B------:R-:W-:Y:S01]  /*9020*/  HMMA.16816.F32 R40, R132.reuse, R158, R40 ;  /* 0x0000009e8428723c */ /* 0x040fe20000001828 */
[----:B------:R-:W4:Y:S06]  /*9030*/  LDSM.16.MT88.4 R156, [R224+0x1c800] ;  /* 0x01c80000e09c783b */ /* 0x000f2c0000004200 */
[----:B------:R-:W1:Y:S01]  /*9040*/  MUFU.EX2 R194, R194 ;  /* 0x000000c200c27308 */ /* 0x000e620000000800 */
[C---:B---3--:R-:W-:Y:S01]  /*9050*/  HMMA.16816.F32 R44, R132.reuse, R136, R44 ;  /* 0x00000088842c723c */ /* 0x048fe2000000182c */
[----:B-----5:R-:W-:Y:S08]  /*9060*/  LDSM.16.MT88.4 R172, [R224+0x19800] ;  /* 0x01980000e0ac783b */ /* 0x020ff00000004200 */
[----:B------:R-:W-:Y:S01]  /*9070*/  MUFU.EX2 R193, R193 ;  /* 0x000000c100c17308 */ /* 0x000fe20000000800 */
[C---:B------:R-:W-:Y:S01]  /*9080*/  HMMA.16816.F32 R48, R132.reuse, R138, R48 ;  /* 0x0000008a8430723c */ /* 0x040fe20000001830 */
[----:B------:R-:W3:Y:S05]  /*9090*/  LDSM.16.MT88.4 R136, [R228+0x1e800] ;  /* 0x01e80000e488783b */ /* 0x000eea0000004200 */
[C---:B--2---:R-:W-:Y:S03]  /*90a0*/  HMMA.16816.F32 R52, R132.reuse, R140, R52 ;  /* 0x0000008c8434723c */ /* 0x044fe60000001834 */
[----:B------:R-:W2:Y:S02]  /*90b0*/  MUFU.EX2 R191, R191 ;  /* 0x000000bf00bf7308 */ /* 0x000ea40000000800 */
[----:B-1----:R-:W-:Y:S01]  /*90c0*/  F2FP.F16.F32.PACK_AB R168, R194, R190 ;  /* 0x000000bec2a8723e */ /* 0x002fe200000000ff */
[C---:B------:R-:W-:Y:S01]  /*90d0*/  HMMA.16816.F32 R56, R132.reuse, R142, R56 ;  /* 0x0000008e8438723c */ /* 0x040fe20000001838 */
[----:B------:R-:W1:Y:S06]  /*90e0*/  LDSM.16.MT88.4 R140, [R226+0x1e800] ;  /* 0x01e80000e28c783b */ /* 0x000e6c0000004200 */
[----:B------:R-:W5:Y:S01]  /*90f0*/  MUFU.EX2 R189, R189 ;  /* 0x000000bd00bd7308 */ /* 0x000f620000000800 */
[C---:B------:R-:W-:Y:S09]  /*9100*/  HMMA.16816.F32 R60, R132.reuse, R144, R60 ;  /* 0x00000090843c723c */ /* 0x040ff2000000183c */
[----:B------:R-:W3:Y:S01]  /*9110*/  MUFU.EX2 R166, R166 ;  /* 0x000000a600a67308 */ /* 0x000ee20000000800 */
[C---:B------:R-:W-:Y:S01]  /*9120*/  HMMA.16816.F32 R64, R132.reuse, R146, R64 ;  /* 0x000000928440723c */ /* 0x040fe20000001840 */
[----:B------:R-:W1:Y:S02]  /*9130*/  LDSM.16.MT88.4 R144, [R225+0x1e800] ;  /* 0x01e80000e190783b */ /* 0x000e640000004200 */
[----:B--2---:R-:W-:Y:S03]  /*9140*/  F2FP.F16.F32.PACK_AB R169, R191, R193 ;  /* 0x000000c1bfa9723e */ /* 0x004fe600000000ff */
[C---:B----4-:R-:W-:Y:S05]  /*9150*/  HMMA.16816.F32 R68, R132.reuse, R148, R68 ;  /* 0x000000948444723c */ /* 0x050fea0000001844 */
[----:B-----5:R-:W-:Y:S01]  /*9160*/  F2FP.F16.F32.PACK_AB R170, R186, R189 ;  /* 0x000000bdbaaa723e */ /* 0x020fe200000000ff */
[C---:B------:R-:W-:Y:S01]  /*9170*/  HMMA.16816.F32 R72, R132.reuse, R150, R72 ;  /* 0x000000968448723c */ /* 0x040fe20000001848 */
[----:B------:R-:W2:Y:S04]  /*9180*/  LDSM.16.MT88.4 R148, [R224+0x1e800] ;  /* 0x01e80000e094783b */ /* 0x000ea80000004200 */
[----:B---3--:R-:W-:Y:S01]  /*9190*/  F2FP.F16.F32.PACK_AB R171, R165, R166 ;  /* 0x000000a6a5ab723e */ /* 0x008fe200000000ff */
        /* <DEDUP_REMOVED lines=19> */
[----:B------:R-:W-:Y:S01]  /*92d0*/  HMMA.16816.F32 R128, R132, R150, R128 ;  /* 0x000000968480723c */ /* 0x000fe20000001880 */
[----:B------:R-:W2:Y:S06]  /*92e0*/  LDSM.16.MT88.4 R148, [R225+0x1b000] ;  /* 0x01b00000e194783b */ /* 0x000eac0000004200 */
[----:B------:R-:W-:Y:S04]  /*92f0*/  F2FP.F16.F32.PACK_AB R133, R207, R176 ;  /* 0x000000b0cf85723e */ /* 0x000fe800000000ff */
[----:B------:R-:W-:Y:S02]  /*9300*/  F2FP.F16.F32.PACK_AB R132, R204, R200 ;  /* 0x000000c8cc84723e */ /* 0x000fe400000000ff */
[----:B------:R-:W-:Y:S02]  /*9310*/  F2FP.F16.F32.PACK_AB R134, R202, R206 ;  /* 0x000000ceca86723e */ /* 0x000fe400000000ff */
[----:B------:R-:W-:Y:S07]  /*9320*/  F2FP.F16.F32.PACK_AB R135, R203, R205 ;  /* 0x000000cdcb87723e */ /* 0x000fee00000000ff */
[C---:B---3--:R-:W-:Y:S06]  /*9330*/  HMMA.16816.F32 R4, R132.reuse, R152, R4 ;  /* 0x000000988404723c */ /* 0x048fec0000001804 */
[C---:B------:R-:W-:Y:S01]  /*9340*/  HMMA.16816.F32 R8, R132.reuse, R154, R8 ;  /* 0x0000009a8408723c */ /* 0x040fe20000001808 */
[----:B------:R-:W3:Y:S05]  /*9350*/  LDSM.16.MT88.4 R152, [R224+0x1b000] ;  /* 0x01b00000e098783b */ /* 0x000eea0000004200 */
[C---:B----4-:R-:W-:Y:S06]  /*9360*/  HMMA.16816.F32 R12, R132.reuse, R156, R12 ;  /* 0x0000009c840c723c */ /* 0x050fec000000180c */
[C---:B------:R-:W-:Y:S01]  /*9370*/  HMMA.16816.F32 R16, R132.reuse, R158, R16 ;  /* 0x0000009e8410723c */ /* 0x040fe20000001810 */
[----:B------:R-:W-:Y:S05]  /*9380*/  LDSM.16.MT88.4 R156, [R226+0x1d000] ;  /* 0x01d00000e29c783b */ /* 0x000fea0000004200 */
[C---:B-----5:R-:W-:Y:S06]  /*9390*/  HMMA.16816.F32 R20, R132.reuse, R136, R20 ;  /* 0x000000888414723c */ /* 0x060fec0000001814 */
        /* <DEDUP_REMOVED lines=14> */
[C---:B---3--:R-:W-:Y:S06]  /*9480*/  HMMA.16816.F32 R60, R132.reuse, R152, R60 ;  /* 0x00000098843c723c */ /* 0x048fec000000183c */
[C---:B------:R-:W-:Y:S01]  /*9490*/  HMMA.16816.F32 R64, R132.reuse, R154, R64 ;  /* 0x0000009a8440723c */ /* 0x040fe20000001840 */
[----:B------:R-:W-:Y:S05]  /*94a0*/  LDSM.16.MT88.4 R152, [R224+0x1f000] ;  /* 0x01f00000e098783b */ /* 0x000fea0000004200 */
[C---:B----4-:R-:W-:Y:S06]  /*94b0*/  HMMA.16816.F32 R68, R132.reuse, R136, R68 ;  /* 0x000000888444723c */ /* 0x050fec0000001844 */
[C---:B------:R-:W-:Y:S01]  /*94c0*/  HMMA.16816.F32 R72, R132.reuse, R138, R72 ;  /* 0x0000008a8448723c */ /* 0x040fe20000001848 */
[----:B------:R-:W2:Y:S05]  /*94d0*/  LDSM.16.MT88.4 R136, [R226+0x1f000] ;  /* 0x01f00000e288783b */ /* 0x000eaa0000004200 */
[C---:B------:R-:W-:Y:S06]  /*94e0*/  HMMA.16816.F32 R76, R132.reuse, R156, R76 ;  /* 0x0000009c844c723c */ /* 0x040fec000000184c */
[C---:B------:R-:W-:Y:S01]  /*94f0*/  HMMA.16816.F32 R80, R132.reuse, R158, R80 ;  /* 0x0000009e8450723c */ /* 0x040fe20000001850 */
[----:B------:R-:W3:Y:S05]  /*9500*/  LDSM.16.MT88.4 R156, [R228+0x19800] ;  /* 0x01980000e49c783b */ /* 0x000eea0000004200 */
[C---:B-----5:R-:W-:Y:S06]  /*9510*/  HMMA.16816.F32 R84, R132.reuse, R160, R84 ;  /* 0x000000a08454723c */ /* 0x060fec0000001854 */
[C---:B------:R-:W-:Y:S05]  /*9520*/  HMMA.16816.F32 R88, R132.reuse, R162, R88 ;  /* 0x000000a28458723c */ /* 0x040fea0000001858 */
[----:B------:R-:W-:Y:S01]  /*9530*/  MOV R161, R176 ;  /* 0x000000b000a17202 */ /* 0x000fe20000000f00 */
[C---:B-1----:R-:W-:Y:S01]  /*9540*/  HMMA.16816.F32 R92, R132.reuse, R140, R92 ;  /* 0x0000008c845c723c */ /* 0x042fe2000000185c */
[----:B------:R-:W-:Y:S05]  /*9550*/  LDSM.16.MT88.4 R176, [R228+0x1b800] ;  /* 0x01b80000e4b0783b */ /* 0x000fea0000004200 */
[C---:B------:R-:W-:Y:S03]  /*9560*/  HMMA.16816.F32 R96, R132.reuse, R142, R96 ;  /* 0x0000008e8460723c */ /* 0x040fe60000001860 */
[----:B------:R-:W1:Y:S03]  /*9570*/  LDSM.16.MT88.4 R140, [R226+0x19800] ;  /* 0x01980000e28c783b */ /* 0x000e660000004200 */
[C---:B------:R-:W-:Y:S06]  /*9580*/  HMMA.16816.F32 R100, R132.reuse, R144, R100 ;  /* 0x000000908464723c */ /* 0x040fec0000001864 */
[C---:B------:R-:W-:Y:S06]  /*9590*/  HMMA.16816.F32 R104, R132.reuse, R146, R104 ;  /* 0x000000928468723c */ /* 0x040fec0000001868 */
[C---:B--2---:R-:W-:Y:S06]  /*95a0*/  HMMA.16816.F32 R108, R132.reuse, R136, R108 ;  /* 0x00000088846c723c */ /* 0x044fec000000186c */
[C---:B------:R-:W-:Y:S01]  /*95b0*/  HMMA.16816.F32 R112, R132.reuse, R138, R112 ;  /* 0x0000008a8470723c */ /* 0x040fe20000001870 */
[----:B------:R-:W2:Y:S05]  /*95c0*/  LDSM.16.MT88.4 R136, [R225+0x19800] ;  /* 0x01980000e188783b */ /* 0x000eaa0000004200 */
[C---:B------:R-:W-:Y:S06]  /*95d0*/  HMMA.16816.F32 R116, R132.reuse, R148, R116 ;  /* 0x000000948474723c */ /* 0x040fec0000001874 */
[C---:B------:R-:W-:Y:S06]  /*95e0*/  HMMA.16816.F32 R120, R132.reuse, R150, R120 ;  /* 0x000000968478723c */ /* 0x040fec0000001878 */
[C---:B------:R-:W-:Y:S06]  /*95f0*/  HMMA.16816.F32 R124, R132.reuse, R152, R124 ;  /* 0x00000098847c723c */ /* 0x040fec000000187c */
[----:B------:R-:W-:Y:S07]  /*9600*/  HMMA.16816.F32 R128, R132, R154, R128 ;  /* 0x0000009a8480723c */ /* 0x000fee0000001880 */
[----:B------:R-:W-:Y:S02]  /*9610*/  MOV R135, R161 ;  /* 0x000000a100877202 */ /* 0x000fe40000000f00 */
[C---:B---3--:R-:W-:Y:S01]  /*9620*/  HMMA.16816.F32 R160, R168.reuse, R156, R4 ;  /* 0x0000009ca8a0723c */ /* 0x048fe20000001804 */
[----:B------:R-:W3:Y:S05]  /*9630*/  LDSM.16.MT88.4 R4, [R226+0x1b800] ;  /* 0x01b80000e204783b */ /* 0x000eea0000004200 */
[C---:B------:R-:W-:Y:S03]  /*9640*/  HMMA.16816.F32 R156, R168.reuse, R158, R8 ;  /* 0x0000009ea89c723c */ /* 0x040fe60000001808 */
[----:B------:R-:W4:Y:S03]  /*9650*/  LDSM.16.MT88.4 R8, [R225+0x1b800] ;  /* 0x01b80000e108783b */ /* 0x000f260000004200 */
[C---:B-1----:R-:W-:Y:S05]  /*9660*/  HMMA.16816.F32 R152, R168.reuse, R140, R12 ;  /* 0x0000008ca898723c */ /* 0x042fea000000180c */
[----:B------:R-:W1:Y:S01]  /*9670*/  LDSM.16.MT88.4 R12, [R224+0x1b800] ;  /* 0x01b80000e00c783b */ /* 0x000e620000004200 */
[C---:B------:R-:W-:Y:S06]  /*9680*/  HMMA.16816.F32 R148, R168.reuse, R142, R16 ;  /* 0x0000008ea894723c */ /* 0x040fec0000001810 */
[C---:B--2---:R-:W-:Y:S01]  /*9690*/  HMMA.16816.F32 R144, R168.reuse, R136, R20 ;  /* 0x00000088a890723c */ /* 0x044fe20000001814 */
[----:B------:R-:W2:Y:S05]  /*96a0*/  LDSM.16.MT88.4 R16, [R228+0x1d800] ;  /* 0x01d80000e410783b */ /* 0x000eaa0000004200 */
[C---:B------:R-:W-:Y:S03]  /*96b0*/  HMMA.16816.F32 R140, R168.reuse, R138, R24 ;  /* 0x0000008aa88c723c */ /* 0x040fe60000001818 */
[----:B------:R-:W5:Y:S03]  /*96c0*/  LDSM.16.MT88.4 R20, [R226+0x1d800] ;  /* 0x01d80000e214783b */ /* 0x000f660000004200 */
[C---:B------:R-:W-:Y:S05]  /*96d0*/  HMMA.16816.F32 R136, R168.reuse, R172, R28 ;  /* 0x000000aca888723c */ /* 0x040fea000000181c */
[----:B------:R-:W5:Y:S02]  /*96e0*/  LDL.LU R29, [R1+0x18] ;  /* 0x00001800011d7983 */ /* 0x000f640000300800 */
[----:B------:R-:W-:Y:S02]  /*96f0*/  MOV R31, R135 ;  /* 0x00000087001f7202 */ /* 0x000fe40000000f00 */
[C---:B------:R-:W-:Y:S01]  /*9700*/  HMMA.16816.F32 R132, R168.reuse, R174, R32 ;  /* 0x000000aea884723c */ /* 0x040fe20000001820 */
[----:B------:R-:W5:Y:S04]  /*9710*/  LDL.LU R30, [R1+0xc] ;  /* 0x00000c00011e7983 */ /* 0x000f680000300800 */
[----:B------:R-:W5:Y:S01]  /*9720*/  LDSM.16.MT88.4 R24, [R225+0x1d800] ;  /* 0x01d80000e118783b */ /* 0x000f620000004200 */
        /* <DEDUP_REMOVED lines=26> */
[C---:B------:R-:W-:Y:S06]  /*98d0*/  HMMA.16816.F32 R120, R168.reuse, R18, R120 ;  /* 0x00000012a878723c */ /* 0x040fec0000001878 */
[C---:B-----5:R-:W-:Y:S06]  /*98e0*/  HMMA.16816.F32 R124, R168.reuse, R20, R124 ;  /* 0x00000014a87c723c */ /* 0x060fec000000187c */
[----:B------:R-:W-:Y:S05]  /*98f0*/  HMMA.16816.F32 R128, R168, R22, R128 ;  /* 0x00000016a880723c */ /* 0x000fea0000001880 */
[----:B------:R-:W-:Y:S06]  /*9900*/  FFMA.FTZ R187, R2, R29, R187 ;  /* 0x0000001d02bb7223 */ /* 0x000fec00000100bb */
[----:B------:R-:W-:Y:S01]  /*9910*/  FADD.FTZ R184, R184, R187 ;  /* 0x000000bbb8b87221 */ /* 0x000fe20000010000 */
[----:B------:R-:W-:Y:S03]  /*9920*/  FFMA.FTZ R185, R0, R30, R185 ;  /* 0x0000001e00b97223 */ /* 0x000fe600000100b9 */
        /* <DEDUP_REMOVED lines=34> */
.L_x_1851:
[----:B--2---:R-:W2:Y:S04]  /*9b50*/  LDL.LU R2, [R1+0x18] ;  /* 0x0000180001027983 */ /* 0x004ea80000300800 */
[----:B------:R-:W3:Y:S01]  /*9b60*/  LDL.LU R5, [R1+0xc] ;  /* 0x00000c0001057983 */ /* 0x000ee20000300800 */
[----:B------:R-:W1:Y:S01]  /*9b70*/  S2UR UR4, SR_CgaCtaId ;  /* 0x00000000000479c3 */ /* 0x000e620000008800 */
[----:B------:R-:W-:Y:S01]  /*9b80*/  MOV R12, 0x3f800000 ;  /* 0x3f800000000c7802 */ /* 0x000fe20000000f00 */
[----:B------:R-:W-:Y:S01]  /*9b90*/  UMOV UR6, 0x400 ;  /* 0x0000040000067882 */ /* 0x000fe20000000000 */
[----:B------:R-:W4:Y:S01]  /*9ba0*/  S2R R0, SR_TID.X ;  /* 0x0000000000007919 */ /* 0x000f220000002100 */
[----:B------:R-:W-:Y:S01]  /*9bb0*/  MOV R13, 0x3f800000 ;  /* 0x3f800000000d7802 */ /* 0x000fe20000000f00 */
[----:B------:R-:W-:-:S02]  /*9bc0*/  UISETP.NE.AND UP0, UPT, UR16, -0x1, UPT ;  /* 0xffffffff1000788c */ /* 0x000fc4000bf05270 */
[----:B-1----:R-:W-:-:S09]  /*9bd0*/  ULEA UR4, UR4, UR6, 0x18 ;  /* 0x0000000604047291 */ /* 0x002fd2000f8ec03f */
[----:B------:R-:W-:Y:S02]  /*9be0*/  @UP0 ULDC.64 UR6, c[0x0][0x298] ;  /* 0x0000a60000060ab9 */ /* 0x000fe40000000a00 */
[----:B------:R-:W-:Y:S01]  /*9bf0*/  @UP0 UIMAD.WIDE.U32 UR10, UR16, UR6, URZ ;  /* 0x00000006100a02a5 */ /* 0x000fe2000f8e003f */
[----:B--2---:R-:W1:Y:S04]  /*9c00*/  SHFL.BFLY PT, R11, R2, 0x2, 0x1f ;  /* 0x0c401f00020b7f89 */ /* 0x004e6800000e0000 */
[----:B---3--:R-:W2:Y:S01]  /*9c10*/  SHFL.BFLY PT, R4, R5, 0x2, 0x1f ;  /* 0x0c401f0005047f89 */ /* 0x008ea200000e0000 */
[----:B-1----:R-:W-:Y:S02]  /*9c20*/  FADD.FTZ R11, R11, R2 ;  /* 0x000000020b0b7221 */ /* 0x002fe40000010000 */
[----:B------:R-:W1:Y:S01]  /*9c30*/  S2R R2, SR_TID.X ;  /* 0x0000000000027919 */ /* 0x000e620000002100 */
[----:B--2---:R-:W-:Y:S01]  /*9c40*/  FADD.FTZ R4, R4, R5 ;  /* 0x0000000504047221 */ /* 0x004fe20000010000 */
[----:B----4-:R-:W-:Y:S01]  /*9c50*/  SHF.R.S32.HI R5, RZ, 0x1f, R0 ;  /* 0x0000001fff057819 */ /* 0x010fe20000011400 */
[----:B------:R-:W2:Y:S03]  /*9c60*/  SHFL.BFLY PT, R8, R11, 0x1, 0x1f ;  /* 0x0c201f000b087f89 */ /* 0x000ea600000e0000 */
[----:B------:R-:W-:Y:S01]  /*9c70*/  LEA.HI R5, R5, R0, RZ, 0x3 ;  /* 0x0000000005057211 */ /* 0x000fe200078f18ff */
[----:B------:R-:W3:Y:S03]  /*9c80*/  SHFL.BFLY PT, R7, R4, 0x1, 0x1f ;  /* 0x0c201f0004077f89 */ /* 0x000ee600000e0000 */
[----:B------:R-:W-:-:S02]  /*9c90*/  SHF.R.S32.HI R14, RZ, 0x3, R5 ;  /* 0x00000003ff0e7819 */ /* 0x000fc40000011405 */
[----:B------:R-:W-:-:S04]  /*9ca0*/  LOP3.LUT R5, R5, 0xfffffff8, RZ, 0xc0, !PT ;  /* 0xfffffff805057812 */ /* 0x000fc800078ec0ff */
[----:B------:R-:W-:Y:S01]  /*9cb0*/  IADD3 R0, -R5, R0, RZ ;  /* 0x0000000005007210 */ /* 0x000fe20007ffe1ff */
[----:B--2---:R-:W-:Y:S01]  /*9cc0*/  FADD.FTZ R8, R11, R8 ;  /* 0x000000080b087221 */ /* 0x004fe20000010000 */
[----:B-1----:R-:W-:Y:S01]  /*9cd0*/  SHF.R.S32.HI R9, RZ, 0x1f, R2 ;  /* 0x0000001fff097819 */ /* 0x002fe20000011402 */
[----:B---3--:R-:W-:Y:S01]  /*9ce0*/  FADD.FTZ R7, R4, R7 ;  /* 0x0000000704077221 */ /* 0x008fe20000010000 */
[----:B------:R-:W-:Y:S02]  /*9cf0*/  IADD3 R4, R14, 0x20, RZ ;  /* 0x000000200e047810 */ /* 0x000fe40007ffe0ff */
[----:B------:R-:W-:Y:S02]  /*9d00*/  LEA.HI R11, R9, R2, RZ, 0x2 ;  /* 0x00000002090b7211 */ /* 0x000fe400078f10ff */
[----:B------:R-:W-:Y:S02]  /*9d10*/  ISETP.GE.AND P3, PT, R4, UR5, PT ;  /* 0x0000000504007c0c */ /* 0x000fe4000bf66270 */
[----:B------:R-:W-:-:S02]  /*9d20*/  LOP3.LUT R17, R11, 0x3ffffffc, RZ, 0xc0, !PT ;  /* 0x3ffffffc0b117812 */ /* 0x000fc400078ec0ff */
[--C-:B------:R-:W-:Y:S02]  /*9d30*/  SHF.R.S32.HI R4, RZ, 0x2, R11.reuse ;  /* 0x00000002ff047819 */ /* 0x100fe4000001140b */
[----:B------:R-:W-:Y:S02]  /*9d40*/  SHF.R.S32.HI R11, RZ, 0x1f, R11 ;  /* 0x0000001fff0b7819 */ /* 0x000fe4000001140b */
[----:B------:R-:W-:Y:S02]  /*9d50*/  FSETP.NE.FTZ.AND P5, PT, R8, RZ, PT ;  /* 0x000000ff0800720b */ /* 0x000fe40003fb5000 */
[----:B------:R-:W-:Y:S02]  /*9d60*/  FSETP.NE.FTZ.AND P4, PT, R7, RZ, PT ;  /* 0x000000ff0700720b */ /* 0x000fe40003f95000 */
[----:B------:R-:W-:Y:S02]  /*9d70*/  LEA.HI R11, R11, R4, RZ, 0x3 ;  /* 0x000000040b0b7211 */ /* 0x000fe400078f18ff */
[----:B------:R-:W-:-:S02]  /*9d80*/  LEA.HI R6, R9, R2, RZ, 0x5 ;  /* 0x0000000209067211 */ /* 0x000fc400078f28ff */
[----:B------:R-:W-:Y:S02]  /*9d90*/  LOP3.LUT R11, R11, 0xfffffff8, RZ, 0xc0, !PT ;  /* 0xfffffff80b0b7812 */ /* 0x000fe400078ec0ff */
[----:B------:R-:W-:Y:S02]  /*9da0*/  LOP3.LUT R9, R6, 0xffffffe0, RZ, 0xc0, !PT ;  /* 0xffffffe006097812 */ /* 0x000fe400078ec0ff */
[----:B------:R-:W-:Y:S01]  /*9db0*/  IADD3 R11, R4, -R11, RZ ;  /* 0x8000000b040b7210 */ /* 0x000fe20007ffe0ff */
[----:B------:R-:W1:Y:S01]  /*9dc0*/  @P5 MUFU.RCP R12, R8 ;  /* 0x00000008000c5308 */ /* 0x000e620000001000 */
[----:B------:R-:W-:Y:S02]  /*9dd0*/  SHF.R.S32.HI R5, RZ, 0x5, R6 ;  /* 0x00000005ff057819 */ /* 0x000fe40000011406 */
[----:B------:R-:W-:Y:S02]  /*9de0*/  SHF.L.U32 R4, R11, 0x6, RZ ;  /* 0x000000060b047819 */ /* 0x000fe400000006ff */
[----:B------:R-:W-:-:S02]  /*9df0*/  IADD3 R10, -R17, R2, RZ ;  /* 0x00000002110a7210 */ /* 0x000fc40007ffe1ff */
[----:B------:R-:W-:Y:S01]  /*9e00*/  LOP3.LUT R4, R4, 0x1c0, RZ, 0xc0, !PT ;  /* 0x000001c004047812 */ /* 0x000fe200078ec0ff */
[----:B------:R-:W2:Y:S01]  /*9e10*/  @P4 MUFU.RCP R13, R7 ;  /* 0x00000007000d4308 */ /* 0x000ea20000001000 */
[----:B------:R-:W-:Y:S02]  /*9e20*/  LOP3.LUT R6, R11, 0x1, RZ, 0xc0, !PT ;  /* 0x000000010b067812 */ /* 0x000fe400078ec0ff */
[----:B------:R-:W-:Y:S02]  /*9e30*/  IADD3 R2, -R9, R2, RZ ;  /* 0x0000000209027210 */ /* 0x000fe40007ffe1ff */
[----:B------:R-:W-:Y:S02]  /*9e40*/  LEA R10, R5, R10, 0x9 ;  /* 0x0000000a050a7211 */ /* 0x000fe400078e48ff */
[----:B------:R-:W-:Y:S02]  /*9e50*/  LEA.HI R9, R4, R4, RZ, 0x1d ;  /* 0x0000000404097211 */ /* 0x000fe400078fe8ff */
[----:B------:R-:W-:Y:S01]  /*9e60*/  ISETP.NE.U32.AND P0, PT, R6, 0x1, PT ;  /* 0x000000010600780c */ /* 0x000fe20003f05070 */
[----:B-1----:R-:W-:Y:S01]  /*9e70*/  FMUL.FTZ R160, R12, R160 ;  /* 0x000000a00ca07220 */ /* 0x002fe20000410000 */
[----:B------:R-:W-:Y:S01]  /*9e80*/  LEA R9, R10, R9, 0x1 ;  /* 0x000000090a097211 */ /* 0x000fe200078e08ff */
[C---:B------:R-:W-:Y:S01]  /*9e90*/  FMUL.FTZ R161, R12.reuse, R161 ;  /* 0x000000a10ca17220 */ /* 0x040fe20000410000 */
        /* <DEDUP_REMOVED lines=226> */
.L_x_1855:
        /* <DEDUP_REMOVED lines=24> */
.L_x_1856:
        /* <DEDUP_REMOVED lines=25> */
[----:B------:R-:W5:Y:S03]  /*afd0*/  @P2 LDC.64 R28, c[0x0][0x2c0] ;  /* 0x0000b000ff1c2b82 */ /* 0x000f660000000a00 */
[----:B------:R-:W-:Y:S04]  /*afe0*/  STS [R23+0x4400], R62 ;  /* 0x0044003e17007388 */ /* 0x000fe80000000800 */
[----:B------:R-:W-:Y:S01]  /*aff0*/  STS [R25+0x4000], R64 ;  /* 0x0040004019007388 */ /* 0x000fe20000000800 */
[----:B--2---:R-:W4:Y:S03]  /*b000*/  @P0 LDC R4, c[0x0][0x2e4] ;  /* 0x0000b900ff040b82 */ /* 0x004f260000000800 */
[----:B------:R-:W-:Y:S04]  /*b010*/  STS [R25+0x4400], R66 ;  /* 0x0044004219007388 */ /* 0x000fe80000000800 */
[----:B------:R-:W-:Y:S01]  /*b020*/  STS [R9+0x8000], R68 ;  /* 0x0080004409007388 */ /* 0x000fe20000000800 */
[----:B------:R-:W2:Y:S03]  /*b030*/  @P4 LDC R12, c[0x0][0x2e8] ;  /* 0x0000ba00ff0c4b82 */ /* 0x000ea60000000800 */
[----:B------:R-:W-:Y:S04]  /*b040*/  STS [R9+0x8400], R70 ;  /* 0x0084004609007388 */ /* 0x000fe80000000800 */
[----:B------:R-:W-:Y:S01]  /*b050*/  STS [R11+0x8000], R72 ;  /* 0x008000480b007388 */ /* 0x000fe20000000800 */
[----:B-----5:R-:W-:-:S03]  /*b060*/  @P2 IMAD R29, R29, R28, RZ ;  /* 0x0000001c1d1d2224 */ /* 0x020fc600078e02ff */
[----:B------:R-:W-:Y:S04]  /*b070*/  STS [R11+0x8400], R74 ;  /* 0x0084004a0b007388 */ /* 0x000fe80000000800 */
[----:B------:R-:W-:Y:S01]  /*b080*/  STS [R13+0x8000], R76 ;  /* 0x0080004c0d007388 */ /* 0x000fe20000000800 */
[----:B----4-:R-:W-:Y:S01]  /*b090*/  @!P2 IMAD R33, R4, R31, RZ ;  /* 0x0000001f0421a224 */ /* 0x010fe200078e02ff */
[----:B------:R-:W-:Y:S02]  /*b0a0*/  @!P2 MOV R29, R4 ;  /* 0x00000004001da202 */ /* 0x000fe40000000f00 */
        /* <DEDUP_REMOVED lines=19> */
[----:B----4-:R-:W4:Y:S03]  /*b1e0*/  @P2 LDC R9, c[0x0][0x2c0] ;  /* 0x0000b000ff092b82 */ /* 0x010f260000000800 */
[----:B------:R-:W-:Y:S04]  /*b1f0*/  STS [R19+0xc000], R116 ;  /* 0x00c0007413007388 */ /* 0x000fe80000000800 */
[----:B------:R-:W-:Y:S01]  /*b200*/  STS [R19+0xc400], R118 ;  /* 0x00c4007613007388 */ /* 0x000fe20000000800 */
[----:B-----5:R-:W-:-:S03]  /*b210*/  VIADD R11, R14, 0x60 ;  /* 0x000000600e0b7836 */ /* 0x020fc60000000000 */
[----:B------:R-:W-:Y:S02]  /*b220*/  STS [R21+0xc000], R120 ;  /* 0x00c0007815007388 */ /* 0x000fe40000000800 */
[----:B------:R-:W-:Y:S02]  /*b230*/  ISETP.GE.AND P0, PT, R11, UR5, PT ;  /* 0x000000050b007c0c */ /* 0x000fe4000bf06270 */
[----:B------:R5:W-:Y:S01]  /*b240*/  STS [R21+0xc400], R122 ;  /* 0x00c4007a15007388 */ /* 0x000be20000000800 */
[----:B-1----:R-:W1:Y:S01]  /*b250*/  @P5 LDC R13, c[0x0][0x2e8] ;  /* 0x0000ba00ff0d5b82 */ /* 0x002e620000000800 */
[----:B------:R-:W-:Y:S02]  /*b260*/  SHF.R.S32.HI R11, RZ, 0x1f, R2 ;  /* 0x0000001fff0b7819 */ /* 0x000fe40000011402 */
[----:B------:R1:W-:Y:S02]  /*b270*/  STS [R23+0xc000], R124 ;  /* 0x00c0007c17007388 */ /* 0x0003e40000000800 */
[----:B------:R-:W-:-:S02]  /*b280*/  LEA.HI R11, R11, R2, RZ, 0x2 ;  /* 0x000000020b0b7211 */ /* 0x000fc400078f10ff */
[----:B------:R1:W-:Y:S01]  /*b290*/  STS [R23+0xc400], R126 ;  /* 0x00c4007e17007388 */ /* 0x0003e20000000800 */
[----:B------:R-:W-:Y:S01]  /*b2a0*/  @!P2 IMAD.MOV.U32 R9, RZ, RZ, 0x1 ;  /* 0x00000001ff09a424 */ /* 0x000fe200078e00ff */
[----:B------:R-:W-:Y:S01]  /*b2b0*/  LOP3.LUT P2, RZ, R2, 0x3, RZ, 0xc0, !PT ;  /* 0x0000000302ff7812 */ /* 0x000fe2000784c0ff */
[----:B---3--:R-:W-:Y:S01]  /*b2c0*/  @P4 FMUL.FTZ R2, R7, 0.69314718246459960938 ;  /* 0x3f31721807024820 */ /* 0x008fe20000410000 */
[----:B------:R3:W-:Y:S01]  /*b2d0*/  STS [R25+0xc000], R128 ;  /* 0x00c0008019007388 */ /* 0x0007e20000000800 */
[----:B----4-:R-:W-:Y:S01]  /*b2e0*/  IMAD R4, R9, UR6, RZ ;  /* 0x0000000609047c24 */ /* 0x010fe2000f8e02ff */
[----:B------:R-:W-:Y:S02]  /*b2f0*/  SHF.R.S32.HI R11, RZ, 0x2, R11 ;  /* 0x00000002ff0b7819 */ /* 0x000fe4000001140b */
[----:B------:R3:W-:Y:S01]  /*b300*/  STS [R25+0xc400], R130 ;  /* 0x00c4008219007388 */ /* 0x0007e20000000800 */
[----:B------:R-:W-:Y:S01]  /*b310*/  IMAD.SHL.U32 R4, R4, 0x80, RZ ;  /* 0x0000008004047824 */ /* 0x000fe200078e00ff */
[----:B------:R-:W-:Y:S01]  /*b320*/  LEA R20, R20, R11, 0x4 ;  /* 0x0000000b14147211 */ /* 0x000fe200078e20ff */
[----:B------:R-:W-:Y:S03]  /*b330*/  BAR.SYNC.DEFER_BLOCKING 0x0 ;  /* 0x0000000000007b1d */ /* 0x000fe60000010000 */
[----:B------:R-:W-:Y:S01]  /*b340*/  SHF.R.S32.HI R5, RZ, 0x1f, R4 ;  /* 0x0000001fff057819 */ /* 0x000fe20000011404 */
[----:B-----5:R-:W-:Y:S01]  /*b350*/  @P5 FMUL.FTZ R21, R8, 0.69314718246459960938 ;  /* 0x3f31721808155820 */ /* 0x020fe20000410000 */
[----:B------:R-:W-:-:S02]  /*b360*/  IMAD.MOV.U32 R8, RZ, RZ, 0x7f800000 ;  /* 0x7f800000ff087424 */ /* 0x000fc400078e00ff */
[----:B--2---:R-:W-:Y:S01]  /*b370*/  @P4 FFMA.FTZ R8, R3, R12, R2 ;  /* 0x0000000c03084223 */ /* 0x004fe20000010002 */
[----:B------:R-:W2:Y:S01]  /*b380*/  S2R R6, SR_CTAID.Y ;  /* 0x0000000000067919 */ /* 0x000ea20000002600 */
[----:B------:R-:W4:Y:S01]  /*b390*/  S2R R10, SR_CTAID.Z ;  /* 0x00000000000a7919 */ /* 0x000f220000002700 */
[----:B------:R3:W3:Y:S01]  /*b3a0*/  LDS.128 R16, [R242+0x3000] ;  /* 0x00300000f2107984 */ /* 0x0006e20000000c00 */
[----:B--2---:R-:W-:Y:S02]  /*b3b0*/  IMAD R33, R6, R33, RZ ;  /* 0x0000002106217224 */ /* 0x004fe400078e02ff */
[----:B------:R-:W-:Y:S02]  /*b3c0*/  IMAD.MOV.U32 R6, RZ, RZ, 0x7f800000 ;  /* 0x7f800000ff067424 */ /* 0x000fe400078e00ff */
[----:B-1----:R-:W-:Y:S01]  /*b3d0*/  @P5 FFMA.FTZ R6, R164, R13, R21 ;  /* 0x0000000da4065223 */ /* 0x002fe20000010015 */
[----:B------:R-:W-:-:S05]  /*b3e0*/  SEL R33, R33, RZ, !P6 ;  /* 0x000000ff21217207 */ /* 0x000fca0007000000 */
[----:B----4-:R-:W-:-:S05]  /*b3f0*/  IMAD R29, R10, R29, R33 ;  /* 0x0000001d0a1d7224 */ /* 0x010fca00078e0221 */
[--C-:B------:R-:W-:Y:S02]  /*b400*/  IADD3 R7, P6, P5, R4, R26, R29.reuse ;  /* 0x0000001a04077210 */ /* 0x100fe40007dde01d */
        /* <DEDUP_REMOVED lines=21> */
.L_x_1858:
[----:B------:R-:W-:Y:S05]  /*b560*/  BSYNC B0 ;  /* 0x0000000000007941 */ /* 0x000fea0003800000 */
.L_x_1857:
        /* <DEDUP_REMOVED lines=37> */
.L_x_1860:
[----:B------:R-:W-:Y:S05]  /*b7c0*/  BSYNC B0 ;  /* 0x0000000000007941 */ /* 0x000fea0003800000 */
.L_x_1859:
        /* <DEDUP_REMOVED lines=27> */
.L_x_1862:
[----:B------:R-:W-:Y:S05]  /*b980*/  BSYNC B0 ;  /* 0x0000000000007941 */ /* 0x000fea0003800000 */
.L_x_1861:
        /* <DEDUP_REMOVED lines=27> */
.L_x_1864:
[----:B------:R-:W-:Y:S05]  /*bb40*/  BSYNC B0 ;  /* 0x0000000000007941 */ /* 0x000fea0003800000 */
.L_x_1863:
        /* <DEDUP_REMOVED lines=27> */
.L_x_1829:
        /* <DEDUP_REMOVED lines=89> */
.L_x_1866:
[----:B------:R-:W-:Y:S05]  /*c290*/  BSYNC B0 ;  /* 0x0000000000007941 */ /* 0x000fea0003800000 */
.L_x_1865:
        /* <DEDUP_REMOVED lines=25> */
.L_x_1868:
[----:B------:R-:W-:Y:S05]  /*c430*/  BSYNC B0 ;  /* 0x0000000000007941 */ /* 0x000fea0003800000 */
.L_x_1867:
        /* <DEDUP_REMOVED lines=24> */
.L_x_1870:
[----:B------:R-:W-:Y:S05]  /*c5c0*/  BSYNC B0 ;  /* 0x0000000000007941 */ /* 0x000fea0003800000 */
.L_x_1869:
        /* <DEDUP_REMOVED lines=27> */
.L_x_1872:
[----:B------:R-:W-:Y:S05]  /*c780*/  BSYNC B0 ;  /* 0x0000000000007941 */ /* 0x000fea0003800000 */
.L_x_1871:
        /* <DEDUP_REMOVED lines=10> */
.L_x_1874:
[----:B------:R-:W-:Y:S05]  /*c830*/  BSYNC B0 ;  /* 0x0000000000007941 */ /* 0x000fea0003800000 */
.L_x_1873:
        /* <DEDUP_REMOVED lines=10> */
.L_x_1876:
[----:B------:R-:W-:Y:S05]  /*c8e0*/  BSYNC B0 ;  /* 0x0000000000007941 */ /* 0x000fea0003800000 */
.L_x_1875:
        /* <DEDUP_REMOVED lines=10> */
.L_x_1878:
[----:B------:R-:W-:Y:S05]  /*c990*/  BSYNC B0 ;  /* 0x0000000000007941 */ /* 0x000fea0003800000 */
.L_x_1877:
        /* <DEDUP_REMOVED lines=10> */
.L_x_1879:
        /* <DEDUP_REMOVED lines=12> */
.L_x_2421:


//--------------------- .text._ZN5flash16flash_fwd_kernelI23Flash_fwd_kernel_traitsILi256ELi128ELi64ELi8ELb0ELb0EN7cutlass6half_tE19Flash_kernel_traitsILi256ELi128ELi64ELi8ES3_EELb1ELb0ELb0ELb1ELb0ELb0ELb0ELb1EEEvNS_16Flash_fwd_paramsE --------------------------
	.section	.text._ZN5flash16flash_fwd_kernelI23Flash_fwd_kernel_traitsILi256ELi128ELi64ELi8ELb0ELb0EN7cutlass6half_tE19Flash_kernel_traitsILi256ELi128ELi64ELi8ES3_EELb1ELb0ELb0ELb1ELb0ELb0ELb0ELb1EEEvNS_16Flash_fwd_paramsE,"ax",@progbits
	.align	128
        .global         _ZN5flash16flash_fwd_kernelI23Flash_fwd_kernel_traitsILi256ELi128ELi64ELi8ELb0ELb0EN7cutlass6half_tE19Flash_kernel_traitsILi256ELi128ELi64ELi8ES3_EELb1ELb0ELb0ELb1ELb0ELb0ELb0ELb1EEEvNS_16Flash_fwd_paramsE
        .type           _ZN5flash16flash_fwd_kernelI23Flash_fwd_kernel_traitsILi256ELi128ELi64ELi8ELb0ELb0EN7cutlass6half_tE19Flash_kernel_traitsILi256ELi128ELi64ELi8ES3_EELb1ELb0ELb0ELb1ELb0ELb0ELb0ELb1EEEvNS_16Flash_fwd_paramsE,@function
        .size           _ZN5flash16flash_fwd_kernelI23Flash_fwd_kernel_traitsILi256ELi128ELi64ELi8ELb0ELb0EN7cutlass6half_tE19Flash_kernel_traitsILi256ELi128ELi64ELi8ES3_EELb1ELb0ELb0ELb1ELb0ELb0ELb0ELb1EEEvNS_16Flash_fwd_paramsE,(.L_x_2422 - _ZN5flash16flash_fwd_kernelI23Flash_fwd_kernel_traitsILi256ELi128ELi64ELi8ELb0ELb0EN7cutlass6half_tE19Flash_kernel_traitsILi256ELi128ELi64ELi8ES3_EELb1ELb0ELb0ELb1ELb0ELb0ELb0ELb1EEEvNS_16Flash_fwd_paramsE)
        .other          _ZN5flash16flash_fwd_kernelI23Flash_fwd_kernel_traitsILi256ELi128ELi64ELi8ELb0ELb0EN7cutlass6half_tE19Flash_kernel_traitsILi256ELi128ELi64ELi8ES3_EELb1ELb0ELb0ELb1ELb0ELb0ELb0ELb1EEEvNS_16Flash_fwd_paramsE,@"STO_CUDA_ENTRY STV_DEFAULT"
_ZN5flash16flash_fwd_kernelI23Flash_fwd_kernel_traitsILi256ELi128ELi64ELi8ELb0ELb0EN7cutlass6half_tE19Flash_kernel_traitsILi256ELi128ELi64ELi8ES3_EELb1ELb0ELb0ELb1ELb0ELb0ELb0ELb1EEEvNS_16Flash_fwd_paramsE:
.text._ZN5flash16flash_fwd_kernelI23Flash_fwd_kernel_traitsILi256ELi128ELi64ELi8ELb0ELb0EN7cutlass6half_tE19Flash_kernel_traitsILi256ELi128ELi64ELi8ES3_EELb1ELb0ELb0ELb1ELb0ELb0ELb0ELb1EEEvNS_16Flash_fwd_paramsE:
        /* <DEDUP_REMOVED lines=84> */
.L_x_1880:
[----:B------:R-:W-:-:S05]  /*0540*/  ULDC UR6, c[0x0][0x2c8] ;  /* 0x0000b20000067ab9 */ /* 0x000fca0000000800 */
.L_x_1881:
        /* <DEDUP_REMOVED lines=73> */
.L_x_1883:
[----:B------:R-:W-:Y:S01]  /*09e0*/  ULDC UR4, c[0x0][0x278] ;  /* 0x00009e0000047ab9 */ /* 0x000fe20000000800 */
[----:B------:R-:W2:Y:S01]  /*09f0*/  S2R R2, SR_CTAID.Z ;  /* 0x0000000000027919 */ /* 0x000ea20000002700 */
[----:B------:R-:W-:Y:S01]  /*0a00*/  IMAD.U32 R0, RZ, RZ, UR4 ;  /* 0x00000004ff007e24 */ /* 0x000fe2000f8e00ff */
[----:B------:R-:W-:Y:S01]  /*0a10*/  UMOV UR14, URZ ;  /* 0x0000003f000e7c82 */ /* 0x000fe20008000000 */
[----:B------:R-:W-:Y:S01]  /*0a20*/  UIADD3 UR39, -UR29, UR19, URZ ;  /* 0x000000131d277290 */ /* 0x000fe2000fffe13f */
[----:B------:R-:W-:Y:S01]  /*0a30*/  SHF.R.S32.HI R5, RZ, 0x1f, R4 ;  /* 0x0000001fff057819 */ /* 0x000fe20000011404 */
[----:B------:R-:W-:Y:S01]  /*0a40*/  @UP0 UIADD3 UR9, UR8, UR9, URZ ;  /* 0x0000000908090290 */ /* 0x000fe2000fffe03f */
[----:B------:R-:W-:Y:S02]  /*0a50*/  IABS R0, R0 ;  /* 0x0000000000007213 */ /* 0x000fe40000000000 */
[----:B------:R-:W-:Y:S02]  /*0a60*/  SHF.R.S32.HI R66, RZ, 0x5, R7 ;  /* 0x00000005ff427819 */ /* 0x000fe40000011407 */
        /* <DEDUP_REMOVED lines=11> */
[----:B------:R-:W-:-:S03]  /*0b20*/  LOP3.LUT R0, R0, 0xfffffff8, RZ, 0xc0, !PT ;  /* 0xfffffff800007812 */ /* 0x000fc600078ec0ff */
[----:B------:R-:W-:Y:S01]  /*0b30*/  UIMAD UR7, UR7, UR5, URZ ;  /* 0x00000005070772a4 */ /* 0x000fe2000f8e023f */
[C---:B------:R-:W-:Y:S02]  /*0b40*/  VIADD R2, R240.reuse, 0x40 ;  /* 0x00000040f0027836 */ /* 0x040fe40000000000 */
[----:B------:R-:W-:Y:S01]  /*0b50*/  IMAD.SHL.U32 R3, R240, 0x40, RZ ;  /* 0x00000040f0037824 */ /* 0x000fe200078e00ff */
[----:B------:R-:W-:Y:S01]  /*0b60*/  UIMAD.WIDE.U32 UR14, UR15, UR7, UR14 ;  /* 0x000000070f0e72a5 */ /* 0x000fe2000f8e000e */
[----:B------:R-:W-:Y:S01]  /*0b70*/  IMAD.IADD R28, R106, 0x1, -R0 ;  /* 0x000000016a1c7824 */ /* 0x000fe200078e0a00 */
[----:B------:R-:W-:Y:S01]  /*0b80*/  ISETP.GE.AND P4, PT, R2, UR39, PT ;  /* 0x0000002702007c0c */ /* 0x000fe2000bf86270 */
[----:B------:R-:W-:Y:S01]  /*0b90*/  VIADD R2, R240, 0x60 ;  /* 0x00000060f0027836 */ /* 0x000fe20000000000 */
[----:B------:R-:W-:Y:S01]  /*0ba0*/  LOP3.LUT R0, R3, 0x1c0, RZ, 0xc0, !PT ;  /* 0x000001c003007812 */ /* 0x000fe200078ec0ff */
[----:B------:R-:W-:Y:S02]  /*0bb0*/  IMAD.SHL.U32 R64, R28, 0x8, RZ ;  /* 0x000000081c407824 */ /* 0x000fe400078e00ff */
[----:B------:R-:W-:Y:S01]  /*0bc0*/  UMOV UR7, UR15 ;  /* 0x0000000f00077c82 */ /* 0x000fe20008000000 */
[----:B------:R-:W-:Y:S01]  /*0bd0*/  ISETP.GE.AND P6, PT, R2, UR39, PT ;  /* 0x0000002702007c0c */ /* 0x000fe2000bfc6270 */
[----:B------:R-:W-:Y:S01]  /*0be0*/  UIMAD.WIDE.U32 UR14, UR7, UR6, URZ ;  /* 0x00000006070e72a5 */ /* 0x000fe2000f8e003f */
[----:B------:R-:W-:-:S02]  /*0bf0*/  LOP3.LUT R3, R0, 0x38, R64, 0xf8, !PT ;  /* 0x0000003800037812 */ /* 0x000fc400078ef840 */
[----:B------:R-:W-:Y:S02]  /*0c00*/  SHF.R.U32.HI R0, RZ, 0x3, R0 ;  /* 0x00000003ff007819 */ /* 0x000fe40000011600 */
[----:B------:R-:W-:Y:S02]  /*0c10*/  LEA.HI R2, R5, R4, RZ, 0x2 ;  /* 0x0000000405027211 */ /* 0x000fe400078f10ff */
[----:B------:R-:W-:Y:S01]  /*0c20*/  UMOV UR22, UR15 ;  /* 0x0000000f00167c82 */ /* 0x000fe20008000000 */
[----:B------:R-:W-:Y:S01]  /*0c30*/  LOP3.LUT R6, R3, R0, RZ, 0x3c, !PT ;  /* 0x0000000003067212 */ /* 0x000fe200078e3cff */
[----:B------:R-:W-:Y:S01]  /*0c40*/  UIADD3 UR7, -UR22, URZ, URZ ;  /* 0x0000003f16077290 */ /* 0x000fe2000fffe13f */
[----:B------:R-:W-:Y:S02]  /*0c50*/  LOP3.LUT R0, R2, 0x7ffffffc, RZ, 0xc0, !PT ;  /* 0x7ffffffc02007812 */ /* 0x000fe400078ec0ff */
[----:B------:R-:W-:Y:S01]  /*0c60*/  SHF.R.S32.HI R3, RZ, 0x1f, R7 ;  /* 0x0000001fff037819 */ /* 0x000fe20000011407 */
[----:B------:R-:W-:Y:S01]  /*0c70*/  UIMAD UR6, UR5, UR7, UR6 ;  /* 0x00000007050672a4 */ /* 0x000fe2000f8e0206 */
[----:B------:R-:W-:Y:S01]  /*0c80*/  SHF.R.S32.HI R67, RZ, 0x2, R2 ;  /* 0x00000002ff437819 */ /* 0x000fe20000011402 */
[----:B------:R-:W-:Y:S01]  /*0c90*/  IMAD.IADD R4, R4, 0x1, -R0 ;  /* 0x0000000104047824 */ /* 0x000fe200078e0a00 */
[----:B------:R-:W-:Y:S01]  /*0ca0*/  LEA.HI R0, R3, R66, RZ, 0x3 ;  /* 0x0000004203007211 */ /* 0x000fe200078f18ff */
[----:B------:R-:W-:Y:S01]  /*0cb0*/  UISETP.GT.U32.AND UP1, UPT, UR5, UR6, UPT ;  /* 0x000000060500728c */ /* 0x000fe2000bf24070 */
[----:B------:R-:W-:Y:S01]  /*0cc0*/  LEA.HI R3, R27, R106, RZ, 0x6 ;  /* 0x0000006a1b037211 */ /* 0x000fe200078f30ff */
[----:B------:R-:W-:Y:S01]  /*0cd0*/  IMAD.SHL.U32 R4, R4, 0x2, RZ ;  /* 0x0000000204047824 */ /* 0x000fe200078e00ff */
[----:B------:R-:W-:-:S02]  /*0ce0*/  LOP3.LUT R0, R0, 0xffffff8, RZ, 0xc0, !PT ;  /* 0x0ffffff800007812 */ /* 0x000fc400078ec0ff */
[----:B------:R-:W-:Y:S01]  /*0cf0*/  SHF.R.S32.HI R65, RZ, 0x1f, R64 ;  /* 0x0000001fff417819 */ /* 0x000fe20000011440 */
[----:B------:R-:W-:Y:S02]  /*0d00*/  IMAD.SHL.U32 R217, R3, 0x8, RZ ;  /* 0x0000000803d97824 */ /* 0x000fe400078e00ff */
[----:B------:R-:W-:-:S03]  /*0d10*/  IMAD.IADD R0, R66, 0x1, -R0 ;  /* 0x0000000142007824 */ /* 0x000fc600078e0a00 */
[----:B------:R-:W-:Y:S01]  /*0d20*/  @!UP1 UIADD3 UR6, UR6, -UR5, URZ ;  /* 0x8000000506069290 */ /* 0x000fe2000fffe03f */
[----:B------:R-:W-:Y:S01]  /*0d30*/  IMAD R5, R0, 0x10, R67 ;  /* 0x0000001000057824 */ /* 0x000fe200078e0243 */
        /* <DEDUP_REMOVED lines=29> */
.L_x_1884:
[----:B------:R-:W-:Y:S01]  /*0f10*/  ULDC.64 UR8, c[0x0][0x258] ;  /* 0x0000960000087ab9 */ /* 0x000fe20000000a00 */
[C---:B------:R-:W-:Y:S01]  /*0f20*/  IADD3 R2, P0, R64.reuse, UR20, RZ ;  /* 0x0000001440027c10 */ /* 0x040fe2000ff1e0ff */
[----:B------:R-:W2:Y:S01]  /*0f30*/  S2UR UR4, SR_CgaCtaId ;  /* 0x00000000000479c3 */ /* 0x000ea20000008800 */
[----:B------:R-:W-:Y:S01]  /*0f40*/  UIMAD UR15, UR5, UR8, URZ ;  /* 0x00000008050f72a4 */ /* 0x000fe2000f8e023f */
[C---:B------:R-:W-:Y:S01]  /*0f50*/  IADD3 R119, R64.reuse, 0x40, RZ ;  /* 0x0000004040777810 */ /* 0x040fe20007ffe0ff */
[----:B------:R-:W-:Y:S01]  /*0f60*/  IMAD.U32 R0, RZ, RZ, UR8 ;  /* 0x00000008ff007e24 */ /* 0x000fe2000f8e00ff */
[----:B------:R-:W-:Y:S01]  /*0f70*/  IADD3.X R3, R65, UR10, RZ, P0, !PT ;  /* 0x0000000a41037c10 */ /* 0x000fe200087fe4ff */
[----:B------:R-:W-:Y:S01]  /*0f80*/  UIMAD UR15, UR34, UR9, UR15 ;  /* 0x00000009220f72a4 */ /* 0x000fe2000f8e020f */
[C---:B------:R-:W-:Y:S01]  /*0f90*/  VIADD R118, R64.reuse, 0x80 ;  /* 0x0000008040767836 */ /* 0x040fe20000000000 */
[----:B------:R-:W-:Y:S01]  /*0fa0*/  ULDC.64 UR10, c[0x0][0x260] ;  /* 0x00009800000a7ab9 */ /* 0x000fe20000000a00 */
[----:B------:R-:W-:Y:S01]  /*0fb0*/  IADD3 R116, R64, 0xc0, RZ ;  /* 0x000000c040747810 */ /* 0x000fe20007ffe0ff */
[----:B------:R-:W-:Y:S01]  /*0fc0*/  ULDC.64 UR8, c[0x0][0x268] ;  /* 0x00009a0000087ab9 */ /* 0x000fe20000000a00 */
[----:B------:R-:W-:Y:S01]  /*0fd0*/  IMAD.U32 R30, RZ, RZ, UR10 ;  /* 0x0000000aff1e7e24 */ /* 0x000fe2000f8e00ff */
[----:B------:R-:W-:Y:S01]  /*0fe0*/  MOV R29, UR8 ;  /* 0x00000008001d7c02 */ /* 0x000fe20008000f00 */
[----:B------:R3:W-:Y:S01]  /*0ff0*/  STL [R1+0x98], R119 ;  /* 0x0000987701007387 */ /* 0x0007e20000100800 */
[----:B------:R-:W-:Y:S01]  /*1000*/  ISETP.GE.AND P0, PT, R240, UR39, PT ;  /* 0x00000027f0007c0c */ /* 0x000fe2000bf06270 */
[----:B------:R-:W-:Y:S01]  /*1010*/  UMOV UR38, 0x400 ;  /* 0x0000040000267882 */ /* 0x000fe20000000000 */
[----:B------:R-:W-:Y:S01]  /*1020*/  IMAD.WIDE.U32 R14, R0, UR34, R2 ;  /* 0x00000022000e7c25 */ /* 0x000fe2000f8e0002 */
[----:B------:R3:W-:Y:S01]  /*1030*/  STL [R1+0x94], R118 ;  /* 0x0000947601007387 */ /* 0x0007e20000100800 */
[----:B------:R-:W-:Y:S01]  /*1040*/  UIADD3 UR21, UR23, -0x1, URZ ;  /* 0xffffffff17157890 */ /* 0x000fe2000fffe03f */
[----:B------:R-:W-:Y:S01]  /*1050*/  SHF.R.S32.HI R241, RZ, 0x1f, R240 ;  /* 0x0000001ffff17819 */ /* 0x000fe200000114f0 */
[----:B------:R-:W-:Y:S01]  /*1060*/  UIMAD UR33, UR14, UR10, URZ ;  /* 0x0000000a0e2172a4 */ /* 0x000fe2000f8e023f */
[----:B------:R3:W-:Y:S01]  /*1070*/  STL [R1+0x9c], R116 ;  /* 0x00009c7401007387 */ /* 0x0007e20000100800 */
[----:B------:R-:W-:Y:S01]  /*1080*/  MOV R0, UR18 ;  /* 0x0000001200007c02 */ /* 0x000fe20008000f00 */
[----:B------:R-:W-:Y:S01]  /*1090*/  UIMAD UR20, UR21, -0x40, UR32 ;  /* 0xffffffc0151478a4 */ /* 0x000fe2000f8e0220 */
[----:B------:R-:W-:Y:S01]  /*10a0*/  LOP3.LUT R217, R6, 0xfffffe00, R217, 0xf8, !PT ;  /* 0xfffffe0006d97812 */ /* 0x000fe200078ef8d9 */
[----:B------:R3:W-:Y:S01]  /*10b0*/  STL [R1+0xc4], R30 ;  /* 0x0000c41e01007387 */ /* 0x0007e20000100800 */
[----:B--2---:R-:W-:Y:S01]  /*10c0*/  ULEA UR4, UR4, UR38, 0x18 ;  /* 0x0000002604047291 */ /* 0x004fe2000f8ec03f */
[----:B------:R-:W-:Y:S01]  /*10d0*/  VIADD R13, R15, UR15 ;  /* 0x0000000f0f0d7c36 */ /* 0x000fe20008000000 */
[----:B------:R-:W-:Y:S01]  /*10e0*/  UIMAD UR38, UR14, UR8, URZ ;  /* 0x000000080e2672a4 */ /* 0x000fe2000f8e023f */
[----:B------:R3:W-:Y:S01]  /*10f0*/  STL [R1+0xc8], R29 ;  /* 0x0000c81d01007387 */ /* 0x0007e20000100800 */
[----:B------:R-:W-:Y:S01]  /*1100*/  UIMAD UR33, UR22, UR11, UR33 ;  /* 0x0000000b162172a4 */ /* 0x000fe2000f8e0221 */
[----:B------:R-:W-:Y:S01]  /*1110*/  BSSY B0, `(.L_x_1885) ;  /* 0x0000034000007945 */ /* 0x000fe20003800000 */
[----:B------:R-:W-:Y:S01]  /*1120*/  UIMAD UR38, UR22, UR9, UR38 ;  /* 0x00000009162672a4 */ /* 0x000fe2000f8e0226 */
[----:B------:R-:W-:Y:S01]  /*1130*/  IMAD R104, R5, UR24, R4 ;  /* 0x0000001805687c24 */ /* 0x000fe2000f8e0204 */
[----:B------:R-:W-:Y:S01]  /*1140*/  LEA R217, R217, UR4, 0x1 ;  /* 0x00000004d9d97c11 */ /* 0x000fe2000f8e08ff */
[----:B------:R-:W-:-:S02]  /*1150*/  VIADD R23, R240, 0x20 ;  /* 0x00000020f0177836 */ /* 0x000fc40000000000 */
        /* <DEDUP_REMOVED lines=47> */
.L_x_1886:
[----:B------:R-:W-:Y:S05]  /*1450*/  BSYNC B0 ;  /* 0x0000000000007941 */ /* 0x000fea0003800000 */
.L_x_1885:
[----:B------:R-:W-:Y:S01]  /*1460*/  ISETP.GE.AND P1, PT, R23, UR39, PT ;  /* 0x0000002717007c0c */ /* 0x000fe2000bf26270 */
[----:B------:R-:W-:Y:S01]  /*1470*/  ULEA UR8, UR23, UR40, 0x6 ;  /* 0x0000002817087291 */ /* 0x000fe2000f8e303f */
[C---:B--2-4-:R-:W-:Y:S01]  /*1480*/  IMAD R2, R241.reuse, UR12, RZ ;  /* 0x0000000cf1027c24 */ /* 0x054fe2000f8e02ff */
[----:B------:R-:W-:Y:S01]  /*1490*/  BSSY B0, `(.L_x_1887) ;  /* 0x0000039000007945 */ /* 0x000fe20003800000 */
[----:B------:R-:W-:Y:S01]  /*14a0*/  IMAD R0, R241, UR6, RZ ;  /* 0x00000006f1007c24 */ /* 0x000fe2000f8e02ff */
[----:B------:R-:W-:Y:S01]  /*14b0*/  UIADD3 UR8, UR8, -0x40, URZ ;  /* 0xffffffc008087890 */ /* 0x000fe2000fffe03f */
[----:B------:R-:W-:Y:S01]  /*14c0*/  IADD3 R16, P5, R20, UR26, RZ ;  /* 0x0000001a14107c10 */ /* 0x000fe2000ffbe0ff */
[----:B------:R-:W-:-:S04]  /*14d0*/  IMAD.WIDE.U32 R24, R240, UR6, R64 ;  /* 0x00000006f0187c25 */ /* 0x000fc8000f8e0040 */
        /* <DEDUP_REMOVED lines=20> */
[----:B------:R-:W-:Y:S02]  /*1620*/  @!P1 LEA.HI.X R5, R2, R7, R0, 0x1, P2 ;  /* 0x0000000702059211 */ /* 0x000fe400010f0c00 */
        /* <DEDUP_REMOVED lines=31> */
.L_x_1888:
[----:B------:R-:W-:Y:S05]  /*1820*/  BSYNC B0 ;  /* 0x0000000000007941 */ /* 0x000fea0003800000 */
.L_x_1887:
        /* <DEDUP_REMOVED lines=49> */
.L_x_1890:
[----:B------:R-:W-:Y:S05]  /*1b40*/  BSYNC B0 ;  /* 0x0000000000007941 */ /* 0x000fea0003800000 */
.L_x_1889:
        /* <DEDUP_REMOVED lines=54> */
.L_x_1892:
[----:B------:R-:W-:Y:S05]  /*1eb0*/  BSYNC B0 ;  /* 0x0000000000007941 */ /* 0x000fea0003800000 */
.L_x_1891:
        /* <DEDUP_REMOVED lines=11> */
[----:B------:R-:W-:Y:S02]  /*1f70*/  IADD3 R0, R3, UR8, RZ ;  /* 0x0000000803007c10 */ /* 0x000fe4000fffe0ff */
[----:B------:R-:W-:Y:S07]  /*1f80*/  @P1 BRA `(.L_x_1894) ;  /* 0x0000000000981947 */ /* 0x000fee0003800000 */
[----:B------:R-:W-:Y:S02]  /*1f90*/  ULDC UR8, c[0x0][0x2d0] ;  /* 0x0000b40000087ab9 */ /* 0x000fe40000000800 */
[----:B------:R-:W-:Y:S02]  /*1fa0*/  ISETP.GE.AND P4, PT, R119, UR8, PT ;  /* 0x0000000877007c0c */ /* 0x000fe4000bf86270 */
[----:B------:R-:W-:Y:S02]  /*1fb0*/  ISETP.GE.AND P5, PT, R64, UR8, PT ;  /* 0x0000000840007c0c */ /* 0x000fe4000bfa6270 */
[----:B------:R-:W-:-:S09]  /*1fc0*/  ISETP.GE.AND P3, PT, R118, UR8, PT ;  /* 0x0000000876007c0c */ /* 0x000fd2000bf66270 */
[----:B----4-:R-:W1:Y:S02]  /*1fd0*/  @!P4 LDC.64 R6, c[0x0][0x218] ;  /* 0x00008600ff06cb82 */ /* 0x010e640000000a00 */
        /* <DEDUP_REMOVED lines=33> */
.L_x_1894:
[----:B------:R-:W-:Y:S05]  /*21f0*/  BSYNC B0 ;  /* 0x0000000000007941 */ /* 0x000fea0003800000 */
.L_x_1893:
        /* <DEDUP_REMOVED lines=12> */
[----:B----4-:R-:W4:Y:S08]  /*22c0*/  @!P5 LDC.64 R6, c[0x0][0x218] ;  /* 0x00008600ff06db82 */ /* 0x010f300000000a00 */
[----:B-1----:R-:W1:Y:S01]  /*22d0*/  @!P3 LDC.64 R4, c[0x0][0x218] ;  /* 0x00008600ff04bb82 */ /* 0x002e620000000a00 */
        /* <DEDUP_REMOVED lines=30> */
.L_x_1896:
[----:B------:R-:W-:Y:S05]  /*24c0*/  BSYNC B0 ;  /* 0x0000000000007941 */ /* 0x000fea0003800000 */
.L_x_1895:
        /* <DEDUP_REMOVED lines=10> */
[----:B--2---:R-:W-:Y:S01]  /*2570*/  IMAD.SHL.U32 R8, R28, 0x40, RZ ;  /* 0x000000401c087824 */ /* 0x004fe200078e00ff */
[----:B------:R-:W-:Y:S01]  /*2580*/  @UP1 UIMAD.WIDE.U32 UR42, UR35, UR8, UR42 ;  /* 0x00000008232a12a5 */ /* 0x000fe2000f8e002a */
[----:B-1--4-:R-:W-:Y:S01]  /*2590*/  IMAD.SHL.U32 R5, R240, 0x8, RZ ;  /* 0x00000008f0057824 */ /* 0x012fe200078e00ff */
        /* <DEDUP_REMOVED lines=10> */
[----:B------:R-:W-:Y:S01]  /*2640*/  BAR.SYNC.DEFER_BLOCKING 0x0 ;  /* 0x0000000000007b1d */ /* 0x000fe20000010000 */
[----:B------:R-:W-:Y:S01]  /*2650*/  ISETP.GE.AND P3, PT, R240, UR20, PT ;  /* 0x00000014f0007c0c */ /* 0x000fe2000bf66270 */
[----:B------:R-:W-:Y:S01]  /*2660*/  UIMAD.WIDE.U32 UR8, UR21, UR6, URZ ;  /* 0x00000006150872a5 */ /* 0x000fe2000f8e003f */
[----:B------:R-:W-:Y:S01]  /*2670*/  ISETP.GE.AND P6, PT, R23, UR20, PT ;  /* 0x0000001417007c0c */ /* 0x000fe2000bfc6270 */
[----:B------:R-:W-:Y:S02]  /*2680*/  UIMAD UR5, UR39, UR6, URZ ;  /* 0x00000006270572a4 */ /* 0x000fe4000f8e023f */
[----:B------:R-:W-:Y:S02]  /*2690*/  BSSY B0, `(.L_x_1897) ;  /* 0x0000058000007945 */ /* 0x000fe40003800000 */
[----:B------:R-:W-:-:S04]  /*26a0*/  UIMAD UR5, UR21, UR7, UR5 ;  /* 0x00000007150572a4 */ /* 0x000fc8000f8e0205 */
[----:B------:R-:W-:Y:S01]  /*26b0*/  UIADD3 UR5, UR9, UR5, URZ ;  /* 0x0000000509057290 */ /* 0x000fe2000fffe03f */
[----:B-1----:R-:W-:Y:S01]  /*26c0*/  LEA.HI R2, R27, R106, RZ, 0x4 ;  /* 0x0000006a1b027211 */ /* 0x002fe200078f20ff */
[----:B------:R1:W-:Y:S03]  /*26d0*/  @P3 STS.128 [R217+0x18000], RZ ;  /* 0x018000ffd9003388 */ /* 0x0003e60000000c00 */
[----:B------:R-:W-:Y:S02]  /*26e0*/  LOP3.LUT R0, R2, 0xfffffff0, RZ, 0xc0, !PT ;  /* 0xfffffff002007812 */ /* 0x000fe400078ec0ff */
        /* <DEDUP_REMOVED lines=17> */
[----:B------:R-:W-:Y:S01]  /*2800*/  IADD3 R2, P2, R24, UR28, RZ ;  /* 0x0000001c18027c10 */ /* 0x000fe2000ff5e0ff */
[----:B------:R-:W-:Y:S01]  /*2810*/  IMAD.SHL.U32 R6, R7, 0x40, RZ ;  /* 0x0000004007067824 */ /* 0x000fe200078e00ff */
[----:B------:R-:W-:-:S02]  /*2820*/  LOP3.LUT R10, R4, R0, RZ, 0x3c, !PT ;  /* 0x00000000040a7212 */ /* 0x000fc400078e3cff */
[----:B------:R-:W-:-:S04]  /*2830*/  LOP3.LUT R3, R3, 0x1c0, RZ, 0xc0, !PT ;  /* 0x000001c003037812 */ /* 0x000fc800078ec0ff */
[----:B------:R-:W-:Y:S01]  /*2840*/  LOP3.LUT R4, R3, 0x8, R5, 0xf8, !PT ;  /* 0x0000000803047812 */ /* 0x000fe200078ef805 */
[----:B------:R-:W-:Y:S01]  /*2850*/  IMAD.U32 R5, RZ, RZ, UR9 ;  /* 0x00000009ff057e24 */ /* 0x000fe2000f8e00ff */
[----:B------:R-:W-:Y:S02]  /*2860*/  SHF.R.U32.HI R0, RZ, 0x3, R3 ;  /* 0x00000003ff007819 */ /* 0x000fe40000011603 */
[----:B------:R-:W-:Y:S02]  /*2870*/  IADD3.X R3, R25, UR27, R26, P2, !PT ;  /* 0x0000001b19037c10 */ /* 0x000fe400097fe41a */
[----:B------:R-:W-:Y:S01]  /*2880*/  LOP3.LUT R0, R4, R0, RZ, 0x3c, !PT ;  /* 0x0000000004007212 */ /* 0x000fe200078e3cff */
[----:B------:R-:W-:Y:S02]  /*2890*/  IMAD.U32 R4, RZ, RZ, UR8 ;  /* 0x00000008ff047e24 */ /* 0x000fe4000f8e00ff */
[----:B------:R-:W-:Y:S01]  /*28a0*/  IMAD.WIDE.U32 R14, R29, UR22, R2 ;  /* 0x000000161d0e7c25 */ /* 0x000fe2000f8e0002 */
[----:B------:R-:W-:-:S03]  /*28b0*/  LOP3.LUT R5, R0, 0xfffffe00, R6, 0xf8, !PT ;  /* 0xfffffe0000057812 */ /* 0x000fc600078ef806 */
[----:B------:R-:W-:Y:S01]  /*28c0*/  VIADD R12, R15, UR38 ;  /* 0x000000260f0c7c36 */ /* 0x000fe20008000000 */
[----:B------:R1:W-:Y:S01]  /*28d0*/  STL.64 [R1+0xa8], R14 ;  /* 0x0000a80e01007387 */ /* 0x0003e20000100a00 */
[----:B------:R-:W-:Y:S01]  /*28e0*/  IMAD.U32 R6, RZ, RZ, UR5 ;  /* 0x00000005ff067e24 */ /* 0x000fe2000f8e00ff */
[----:B------:R-:W-:Y:S01]  /*28f0*/  LEA R3, P2, R4, R14, 0x6 ;  /* 0x0000000e04037211 */ /* 0x000fe200078430ff */
[----:B------:R-:W-:Y:S01]  /*2900*/  IMAD R0, R8, 0x200, R10 ;  /* 0x0000020008007824 */ /* 0x000fe200078e020a */
[----:B------:R1:W-:Y:S01]  /*2910*/  STL [R1+0xb8], R12 ;  /* 0x0000b80c01007387 */ /* 0x0003e20000100800 */
[----:B------:R-:W-:Y:S01]  /*2920*/  IMAD R2, R66, 0x400, R5 ;  /* 0x0000040042027824 */ /* 0x000fe200078e0205 */
[----:B------:R-:W-:Y:S01]  /*2930*/  UMOV UR5, URZ ;  /* 0x0000003f00057c82 */ /* 0x000fe20008000000 */
[----:B------:R-:W-:Y:S02]  /*2940*/  LEA.HI.X R4, R4, R12, R6, 0x6, P2 ;  /* 0x0000000c04047211 */ /* 0x000fe400010f3406 */
[----:B------:R-:W-:-:S02]  /*2950*/  LEA R190, R0, UR4, 0x1 ;  /* 0x0000000400be7c11 */ /* 0x000fc4000f8e08ff */
[----:B------:R-:W-:Y:S01]  /*2960*/  LEA R197, R2, UR4, 0x1 ;  /* 0x0000000402c57c11 */ /* 0x000fe2000f8e08ff */
[----:B--2---:R-:W-:-:S05]  /*2970*/  @P1 FMUL.FTZ R7, R11, R9 ;  /* 0x000000090b071220 */ /* 0x004fca0000410000 */
        /* <DEDUP_REMOVED lines=41> */
.L_x_1898:
[----:B------:R-:W-:Y:S05]  /*2c10*/  BSYNC B0 ;  /* 0x0000000000007941 */ /* 0x000fea0003800000 */
.L_x_1897:
        /* <DEDUP_REMOVED lines=49> */
.L_x_1900:
[----:B------:R-:W-:Y:S05]  /*2f30*/  BSYNC B0 ;  /* 0x0000000000007941 */ /* 0x000fea0003800000 */
.L_x_1899:
[----:B--2---:R-:W-:Y:S01]  /*2f40*/  LDSM.16.M88.4 R8, [R197] ;  /* 0x00000000c508783b */ /* 0x004fe20000000200 */
[----:B------:R-:W-:Y:S01]  /*2f50*/  R2P PR, R28, 0x6 ;  /* 0x000000061c007804 */ /* 0x000fe20000000000 */
[----:B------:R-:W-:Y:S01]  /*2f60*/  IMAD.MOV.U32 R4, RZ, RZ, 0x10 ;  /* 0x00000010ff047424 */ /* 0x000fe200078e00ff */
[----:B------:R-:W-:Y:S01]  /*2f70*/  LOP3.LUT P3, RZ, R44, 0x2, RZ, 0xc0, !PT ;  /* 0x000000022cff7812 */ /* 0x000fe2000786c0ff */
[----:B------:R-:W2:Y:S01]  /*2f80*/  LDSM.16.M88.4 R20, [R190+0x10000] ;  /* 0x01000000be14783b */ /* 0x000ea20000000200 */
[----:B------:R-:W-:Y:S01]  /*2f90*/  VIADD R0, R190, 0x10000 ;  /* 0x00010000be007836 */ /* 0x000fe20000000000 */
[----:B-1----:R-:W-:Y:S01]  /*2fa0*/  SHF.L.U32 R7, R106, 0x1, RZ ;  /* 0x000000016a077819 */ /* 0x002fe200000006ff */
[----:B------:R-:W-:Y:S01]  /*2fb0*/  VIADD R201, R190, 0x10020 ;  /* 0x00010020bec97836 */ /* 0x000fe20000000000 */
[----:B------:R-:W3:Y:S01]  /*2fc0*/  LDSM.16.M88.4 R16, [R190+0x10800] ;  /* 0x01080000be10783b */ /* 0x000ee20000000200 */
[----:B------:R-:W-:Y:S01]  /*2fd0*/  SEL R4, R4, 0xfffffff0, !P3 ;  /* 0xfffffff004047807 */ /* 0x000fe20005800000 */
[----:B------:R-:W-:Y:S01]  /*2fe0*/  IMAD.MOV.U32 R2, RZ, RZ, 0x20 ;  /* 0x00000020ff027424 */ /* 0x000fe200078e00ff */
[----:B------:R-:W-:Y:S01]  /*2ff0*/  LOP3.LUT R7, R7, 0x6, RZ, 0xc0, !PT ;  /* 0x0000000607077812 */ /* 0x000fe200078ec0ff */
[----:B------:R-:W1:Y:S01]  /*3000*/  LDSM.16.M88.4 R24, [R190+0x11000] ;  /* 0x01100000be18783b */ /* 0x000e620000000200 */
[----:B------:R-:W-:Y:S01]  /*3010*/  IMAD R3, R66, 0x10, R67 ;  /* 0x0000001042037824 */ /* 0x000fe200078e0243 */
[----:B------:R-:W-:Y:S01]  /*3020*/  UISETP.GE.AND UP0, UPT, UR32, 0x41, UPT ;  /* 0x000000412000788c */ /* 0x000fe2000bf06270 */
[--C-:B------:R-:W-:Y:S01]  /*3030*/  IMAD R198, R4, 0x2, R197.reuse ;  /* 0x0000000204c67824 */ /* 0x100fe200078e02c5 */
[----:B------:R-:W5:Y:S01]  /*3040*/  LDSM.16.M88.4 R40, [R190+0x11800] ;  /* 0x01180000be28783b */ /* 0x000f620000000200 */
        /* <DEDUP_REMOVED lines=24> */
[C---:B--2---:R-:W-:Y:S01]  /*31d0*/  HMMA.16816.F32 R48, R8.reuse, R20, RZ ;  /* 0x000000140830723c */ /* 0x044fe200000018ff */
[----:B------:R-:W-:Y:S01]  /*31e0*/  LDSM.16.M88.4 R80, [R196+0x10800] ;  /* 0x01080000c450783b */ /* 0x000fe20000000200 */
[----:B------:R-:W-:Y:S01]  /*31f0*/  IMAD.IADD R7, R3, 0x1, -R0 ;  /* 0x0000000103077824 */ /* 0x000fe200078e0a00 */
[----:B------:R-:W-:Y:S01]  /*3200*/  ISETP.GE.AND P2, PT, R0, UR32, PT ;  /* 0x0000002000007c0c */ /* 0x000fe2000bf46270 */
[C---:B------:R-:W-:Y:S01]  /*3210*/  VIADD R213, R201.reuse, 0x2000 ;  /* 0x00002000c9d57836 */ /* 0x040fe20000000000 */
[----:B------:R-:W-:Y:S01]  /*3220*/  LDSM.16.M88.4 R88, [R195] ;  /* 0x00000000c358783b */ /* 0x000fe20000000200 */
[----:B------:R-:W-:Y:S01]  /*3230*/  HMMA.16816.F32 R32, R8, R22, RZ ;  /* 0x000000160820723c */ /* 0x000fe200000018ff */
[----:B------:R-:W-:-:S02]  /*3240*/  VIADD R212, R201, 0x2800 ;  /* 0x00002800c9d47836 */ /* 0x000fc40000000000 */
[----:B------:R-:W-:Y:S01]  /*3250*/  LDSM.16.M88.4 R76, [R195+0x800] ;  /* 0x00080000c34c783b */ /* 0x000fe20000000200 */
[C---:B------:R-:W-:Y:S02]  /*3260*/  VIADD R211, R201.reuse, 0x3000 ;  /* 0x00003000c9d37836 */ /* 0x040fe40000000000 */
[C---:B---3--:R-:W-:Y:S01]  /*3270*/  HMMA.16816.F32 R28, R8.reuse, R16, RZ ;  /* 0x00000010081c723c */ /* 0x048fe200000018ff */
[----:B------:R-:W-:Y:S01]  /*3280*/  LDSM.16.M88.4 R96, [R195+0x1800] ;  /* 0x00180000c360783b */ /* 0x000fe20000000200 */
[C---:B------:R-:W-:Y:S02]  /*3290*/  VIADD R209, R201.reuse, 0x4000 ;  /* 0x00004000c9d17836 */ /* 0x040fe40000000000 */
[C---:B------:R-:W-:Y:S01]  /*32a0*/  VIADD R208, R201.reuse, 0x4800 ;  /* 0x00004800c9d07836 */ /* 0x040fe20000000000 */
[----:B------:R-:W-:Y:S01]  /*32b0*/  LDSM.16.M88.4 R92, [R190+0x13000] ;  /* 0x01300000be5c783b */ /* 0x000fe20000000200 */
[----:B------:R-:W-:Y:S01]  /*32c0*/  HMMA.16816.F32 R20, R8, R18, RZ ;  /* 0x000000120814723c */ /* 0x000fe200000018ff */
[----:B------:R-:W-:-:S02]  /*32d0*/  VIADD R207, R201, 0x5000 ;  /* 0x00005000c9cf7836 */ /* 0x000fc40000000000 */
[----:B------:R-:W-:Y:S01]  /*32e0*/  LDSM.16.M88.4 R100, [R201+0x3000] ;  /* 0x00300000c964783b */ /* 0x000fe20000000200 */
[C---:B------:R-:W-:Y:S02]  /*32f0*/  VIADD R206, R201.reuse, 0x5800 ;  /* 0x00005800c9ce7836 */ /* 0x040fe40000000000 */
[C---:B-1----:R-:W-:Y:S01]  /*3300*/  HMMA.16816.F32 R16, R8.reuse, R24, RZ ;  /* 0x000000180810723c */ /* 0x042fe200000018ff */
[----:B------:R-:W0:Y:S01]  /*3310*/  LDGDEPBAR ;  /* 0x00000000000079af */ /* 0x000e220000000000 */
[C---:B------:R-:W-:Y:S02]  /*3320*/  VIADD R205, R201.reuse, 0x6000 ;  /* 0x00006000c9cd7836 */ /* 0x040fe40000000000 */
[C---:B------:R-:W-:Y:S01]  /*3330*/  VIADD R204, R201.reuse, 0x6800 ;  /* 0x00006800c9cc7836 */ /* 0x040fe20000000000 */
[----:B------:R-:W-:Y:S01]  /*3340*/  STL [R1+0x90], R107 ;  /* 0x0000906b01007387 */ /* 0x000fe20000100800 */
[----:B------:R-:W-:Y:S01]  /*3350*/  HMMA.16816.F32 R44, R8, R26, RZ ;  /* 0x0000001a082c723c */ /* 0x000fe200000018ff */
[----:B------:R-:W-:-:S02]  /*3360*/  VIADD R203, R201, 0x7000 ;  /* 0x00007000c9cb7836 */ /* 0x000fc40000000000 */
[----:B------:R-:W-:-:S03]  /*3370*/  VIADD R202, R201, 0x7800 ;  /* 0x00007800c9ca7836 */ /* 0x000fc60000000000 */
[C---:B-----5:R-:W-:Y:S06]  /*3380*/  HMMA.16816.F32 R60, R8.reuse, R40, RZ ;  /* 0x00000028083c723c */ /* 0x060fec00000018ff */
[----:B------:R-:W-:Y:S01]  /*3390*/  HMMA.16816.F32 R40, R8, R42, RZ ;  /* 0x0000002a0828723c */ /* 0x000fe200000018ff */
[----:B------:R-:W1:Y:S05]  /*33a0*/  LDSM.16.M88.4 R8, [R200] ;  /* 0x00000000c808783b */ /* 0x000e6a0000000200 */
[C---:B----4-:R-:W-:Y:S06]  /*33b0*/  HMMA.16816.F32 R68, R12.reuse, R52, R48 ;  /* 0x000000340c44723c */ /* 0x050fec0000001830 */
[C---:B------:R-:W-:Y:S06]  /*33c0*/  HMMA.16816.F32 R52, R12.reuse, R54, R32 ;  /* 0x000000360c34723c */ /* 0x040fec0000001820 */
[C---:B------:R-:W-:Y:S01]  /*33d0*/  HMMA.16816.F32 R48, R12.reuse, R36, R28 ;  /* 0x000000240c30723c */ /* 0x040fe2000000181c */
[----:B------:R-:W2:Y:S05]  /*33e0*/  LDSM.16.M88.4 R28, [R196+0x11000] ;  /* 0x01100000c41c783b */ /* 0x000eaa0000000200 */
[C---:B------:R-:W-:Y:S06]  /*33f0*/  HMMA.16816.F32 R24, R12.reuse, R56, R16 ;  /* 0x000000380c18723c */ /* 0x040fec0000001810 */
[C---:B------:R-:W-:Y:S01]  /*3400*/  HMMA.16816.F32 R16, R12.reuse, R58, R44 ;  /* 0x0000003a0c10723c */ /* 0x040fe2000000182c */
[----:B------:R-:W3:Y:S05]  /*3410*/  LDSM.16.M88.4 R44, [R196+0x11800] ;  /* 0x01180000c42c783b */ /* 0x000eea0000000200 */
[C---:B------:R-:W-:Y:S01]  /*3420*/  HMMA.16816.F32 R36, R12.reuse, R38, R20 ;  /* 0x000000260c24723c */ /* 0x040fe20000001814 */
[----:B------:R-:W4:Y:S05]  /*3430*/  LDSM.16.M88.4 R20, [R199] ;  /* 0x00000000c714783b */ /* 0x000f2a0000000200 */
        /* <DEDUP_REMOVED lines=13> */
[----:B------:R-:W-:Y:S06]  /*3510*/  HMMA.16816.F32 R8, R8, R46, R40 ;  /* 0x0000002e0808723c */ /* 0x000fec0000001828 */
[C---:B----4-:R-:W-:Y:S01]  /*3520*/  HMMA.16816.F32 R24, R20.reuse, R88, R68 ;  /* 0x000000581418723c */ /* 0x050fe20000001844 */
[----:B------:R-:W3:Y:S05]  /*3530*/  LDSM.16.M88.4 R68, [R190+0x13800] ;  /* 0x01380000be44783b */ /* 0x000eea0000000200 */
[C---:B------:R-:W-:Y:S01]  /*3540*/  HMMA.16816.F32 R32, R20.reuse, R90, R60 ;  /* 0x0000005a1420723c */ /* 0x040fe2000000183c */
[----:B------:R-:W-:Y:S04]  /*3550*/  LDSM.16.M88.4 R60, [R201+0x2000] ;  /* 0x00200000c93c783b */ /* 0x000fe80000000200 */
[----:B------:R-:W-:Y:S01]  /*3560*/  LDSM.16.M88.4 R88, [R196+0x12000] ;  /* 0x01200000c458783b */ /* 0x000fe20000000200 */
[C---:B------:R-:W-:Y:S03]  /*3570*/  HMMA.16816.F32 R36, R20.reuse, R76, R56 ;  /* 0x0000004c1424723c */ /* 0x040fe60000001838 */
        /* <DEDUP_REMOVED lines=178> */
[----:B------:R-:W-:Y:S01]  /*40a0*/  BAR.SYNC.DEFER_BLOCKING 0x0 ;  /* 0x0000000000007b1d */ /* 0x000fe20000010000 */
        /* <DEDUP_REMOVED lines=20> */
[----:B------:R-:W-:Y:S01]  /*41f0*/  ISETP.GE.AND P0, PT, R18, UR32, PT ;  /* 0x0000002012007c0c */ /* 0x000fe2000bf06270 */
[----:B------:R-:W-:Y:S01]  /*4200*/  FFMA.FTZ R29, R9, -UR5, R36 ;  /* 0x80000005091d7c23 */ /* 0x000fe20008010024 */
[----:B------:R-:W-:-:S02]  /*4210*/  IMAD.IADD R9, R3, 0x1, -R7 ;  /* 0x0000000103097824 */ /* 0x000fc400078e0a07 */
[----:B------:R-:W-:Y:S01]  /*4220*/  FFMA.FTZ R28, R6, -UR5, R37 ;  /* 0x80000005061c7c23 */ /* 0x000fe20008010025 */
[----:B------:R-:W-:Y:S02]  /*4230*/  VIADD R6, R3, 0x8 ;  /* 0x0000000803067836 */ /* 0x000fe40000000000 */
[----:B------:R-:W-:Y:S01]  /*4240*/  FFMA.FTZ R31, R17, -UR5, R60 ;  /* 0x80000005111f7c23 */ /* 0x000fe2000801003c */
        /* <DEDUP_REMOVED lines=249> */
.L_x_1903:
[----:B------:R-:W-:Y:S05]  /*51e0*/  BSYNC B0 ;  /* 0x0000000000007941 */ /* 0x000fea0003800000 */
.L_x_1902:
[----:B------:R-:W0:Y:S02]  /*51f0*/  LDGDEPBAR ;  /* 0x00000000000079af */ /* 0x000e240000000000 */
.L_x_1901:
[----:B------:R-:W-:Y:S01]  /*5200*/  FMNMX.FTZ R0, R35, R36, !PT ;  /* 0x0000002423007209 */ /* 0x000fe20007810000 */
[----:B-12---:R-:W-:Y:S01]  /*5210*/  IMAD.U32 R7, RZ, RZ, UR18 ;  /* 0x00000012ff077e24 */ /* 0x006fe2000f8e00ff */
[----:B------:R-:W-:Y:S01]  /*5220*/  USHF.L.U32 UR23, UR21, 0x1, URZ ;  /* 0x0000000115177899 */ /* 0x000fe2000800063f */
[----:B------:R-:W-:Y:S01]  /*5230*/  LOP3.LUT R8, R113, UR36, RZ, 0x3c, !PT ;  /* 0x0000002471087c12 */ /* 0x000fe2000f8e3cff */
[----:B------:R-:W-:Y:S01]  /*5240*/  IMAD.WIDE.U32 R98, R117, -0x2daee0ad, RZ ;  /* 0xd2511f5375627825 */ /* 0x000fe200078e00ff */
[----:B------:R-:W-:Y:S01]  /*5250*/  FMNMX.FTZ R0, R33, R0, !PT ;  /* 0x0000000021007209 */ /* 0x000fe20007810000 */
[----:B------:R-:W-:Y:S01]  /*5260*/  ULOP3.LUT UR6, UR23, UR37, URZ, 0x3c, !UPT ;  /* 0x0000002517067292 */ /* 0x000fe2000f8e3c3f */
[----:B------:R-:W-:Y:S01]  /*5270*/  STL [R1+0xd8], R197 ;  /* 0x0000d8c501007387 */ /* 0x000fe20000100800 */
[----:B------:R-:W-:Y:S01]  /*5280*/  IMAD R252, R7, 0x8, R66 ;  /* 0x0000000807fc7824 */ /* 0x000fe200078e0242 */
[----:B------:R-:W-:Y:S01]  /*5290*/  FMNMX.FTZ R0, R34, R0, !PT ;  /* 0x0000000022007209 */ /* 0x000fe20007810000 */
[----:B------:R-:W-:Y:S01]  /*52a0*/  UIADD3 UR20, UR36, -0x61c88647, URZ ;  /* 0x9e3779b924147890 */ /* 0x000fe2000fffe03f */
[----:B------:R-:W-:Y:S01]  /*52b0*/  STL [R1+0xd4], R196 ;  /* 0x0000d4c401007387 */ /* 0x000fe20000100800 */
[----:B------:R-:W-:Y:S01]  /*52c0*/  IMAD.WIDE.U32 R94, R252, -0x326172a9, RZ ;  /* 0xcd9e8d57fc5e7825 */ /* 0x000fe200078e00ff */
[----:B------:R-:W-:Y:S01]  /*52d0*/  FMNMX.FTZ R0, R39, R0, !PT ;  /* 0x0000000027007209 */ /* 0x000fe20007810000 */
[----:B------:R-:W-:Y:S01]  /*52e0*/  UIADD3 UR14, UR37, 0x76cf5d0a, URZ ;  /* 0x76cf5d0a250e7890 */ /* 0x000fe2000fffe03f */
[----:B------:R-:W-:Y:S01]  /*52f0*/  STL [R1+0xd0], R195 ;  /* 0x0000d0c301007387 */ /* 0x000fe20000100800 */
[----:B------:R-:W-:Y:S01]  /*5300*/  UIADD3 UR15, UR36, 0x3c6ef372, URZ ;  /* 0x3c6ef372240f7890 */ /* 0x000fe2000fffe03f */
[----:B------:R-:W-:Y:S01]  /*5310*/  FMNMX.FTZ R0, R40, R0, !PT ;  /* 0x0000000028007209 */ /* 0x000fe20007810000 */
[----:B------:R-:W-:Y:S01]  /*5320*/  UIADD3 UR11, UR36, -0x255992d5, URZ ;  /* 0xdaa66d2b240b7890 */ /* 0x000fe2000fffe03f */
[----:B------:R-:W-:Y:S01]  /*5330*/  LOP3.LUT R7, R95, R8, RZ, 0x3c, !PT ;  /* 0x000000085f077212 */ /* 0x000fe200078e3cff */
[----:B------:R-:W-:Y:S01]  /*5340*/  STL [R1+0xcc], R190 ;  /* 0x0000ccbe01007387 */ /* 0x000fe20000100800 */
[----:B------:R-:W-:Y:S01]  /*5350*/  FMNMX.FTZ R0, R42, R0, !PT ;  /* 0x000000002a007209 */ /* 0x000fe20007810000 */
[----:B------:R-:W-:Y:S01]  /*5360*/  ULDC UR29, c[0x0][0x2ec] ;  /* 0x0000bb00001d7ab9 */ /* 0x000fe20000000800 */
[----:B------:R-:W-:Y:S01]  /*5370*/  UIADD3 UR10, UR37, 0x32370b8f, URZ ;  /* 0x32370b8f250a7890 */ /* 0x000fe2000fffe03f */
[----:B------:R-:W-:Y:S01]  /*5380*/  IMAD.WIDE.U32 R74, R7, -0x2daee0ad, RZ ;  /* 0xd2511f53074a7825 */ /* 0x000fe200078e00ff */
[----:B------:R-:W-:Y:S01]  /*5390*/  FMNMX.FTZ R0, R46, R0, !PT ;  /* 0x000000002e007209 */ /* 0x000fe20007810000 */
[----:B------:R-:W-:Y:S01]  /*53a0*/  STL [R1+0xbc], R8 ;  /* 0x0000bc0801007387 */ /* 0x000fe20000100800 */
[----:B------:R-:W-:Y:S01]  /*53b0*/  UIADD3 UR8, UR37, -0x126145ec, URZ ;  /* 0xed9eba1425087890 */ /* 0x000fe2000fffe03f */
[----:B------:R-:W-:Y:S01]  /*53c0*/  LEA R191, R5, UR4, 0x1 ;  /* 0x0000000405bf7c11 */ /* 0x000fe2000f8e08ff */
[----:B------:R-:W-:Y:S01]  /*53d0*/  UIADD3 UR9, UR36, 0x78dde6e4, URZ ;  /* 0x78dde6e424097890 */ /* 0x000fe2000fffe03f */
[----:B------:R-:W-:Y:S01]  /*53e0*/  FMNMX.FTZ R0, R110, R0, !PT ;  /* 0x000000006e007209 */ /* 0x000fe20007810000 */
[----:B------:R-:W-:-:S02]  /*53f0*/  UIADD3 UR7, UR36, 0x1715609d, URZ ;  /* 0x1715609d24077890 */ /* 0x000fc4000fffe03f */
[----:B------:R-:W-:Y:S01]  /*5400*/  UIADD3 UR21, UR36, -0x4ab325aa, URZ ;  /* 0xb54cda5624157890 */ /* 0x000fe2000fffe03f */
[----:B------:R-:W-:Y:S01]  /*5410*/  FMNMX.FTZ R3, R100, R0, !PT ;  /* 0x0000000064037209 */ /* 0x000fe20007810000 */
[--C-:B------:R-:W-:Y:S01]  /*5420*/  IMAD R192, R4, 0x2, R191.reuse ;  /* 0x0000000204c07824 */ /* 0x100fe200078e02bf */
[----:B------:R-:W-:Y:S01]  /*5430*/  FMNMX.FTZ R0, R44, R45, !PT ;  /* 0x0000002d2c007209 */ /* 0x000fe20007810000 */
[----:B------:R-:W-:Y:S01]  /*5440*/  LDSM.16.MT88.4 R28, [R191+0x18000] ;  /* 0x01800000bf1c783b */ /* 0x000fe20000004200 */
[----:B------:R-:W-:Y:S01]  /*5450*/  FMNMX.FTZ R3, R102, R3, !PT ;  /* 0x0000000366037209 */ /* 0x000fe20007810000 */
[C---:B------:R-:W-:Y:S01]  /*5460*/  IMAD R194, R2.reuse, 0x2, R191 ;  /* 0x0000000202c27824 */ /* 0x040fe200078e02bf */
[----:B------:R-:W-:Y:S01]  /*5470*/  FMNMX.FTZ R0, R37, R0, !PT ;  /* 0x0000000025007209 */ /* 0x000fe20007810000 */
[----:B------:R-:W-:Y:S01]  /*5480*/  IMAD R193, R2, 0x2, R192 ;  /* 0x0000000202c17824 */ /* 0x000fe200078e02c0 */
        /* <DEDUP_REMOVED lines=8> */
[----:B------:R-:W-:Y:S01]  /*5510*/  FMNMX.FTZ R6, R107, R6, !PT ;  /* 0x000000066b067209 */ /* 0x000fe20007810000 */
[----:B------:R-:W-:Y:S01]  /*5520*/  ULOP3.LUT UR23, UR23, UR37, URZ, 0x3c, !UPT ;  /* 0x0000002517177292 */ /* 0x000fe2000f8e3c3f */
[----:B------:R-:W-:Y:S01]  /*5530*/  FMNMX.FTZ R0, R56, R0, !PT ;  /* 0x0000000038007209 */ /* 0x000fe20007810000 */
[----:B------:R-:W-:Y:S01]  /*5540*/  LDSM.16.MT88.4 R24, [R192+0x18000] ;  /* 0x01800000c018783b */ /* 0x000fe20000004200 */
[----:B------:R-:W-:-:S02]  /*5550*/  FMNMX.FTZ R6, R130, R6, !PT ;  /* 0x0000000682067209 */ /* 0x000fc40007810000 */
[----:B------:R-:W-:Y:S01]  /*5560*/  FMNMX.FTZ R3, R57, R0, !PT ;  /* 0x0000000039037209 */ /* 0x000fe20007810000 */
[----:B------:R-:W-:Y:S01]  /*5570*/  LDSM.16.MT88.4 R60, [R191+0x18800] ;  /* 0x01880000bf3c783b */ /* 0x000fe20000004200 */
[----:B------:R-:W-:Y:S02]  /*5580*/  FMNMX.FTZ R0, R129, R6, !PT ;  /* 0x0000000681007209 */ /* 0x000fe40007810000 */
[----:B------:R-:W-:Y:S01]  /*5590*/  FMNMX.FTZ R3, R58, R3, !PT ;  /* 0x000000033a037209 */ /* 0x000fe20007810000 */
[----:B------:R-:W-:Y:S03]  /*55a0*/  LDSM.16.MT88.4 R88, [R191+0x1a800] ;  /* 0x01a80000bf58783b */ /* 0x000fe60000004200 */
[----:B------:R-:W-:Y:S01]  /*55b0*/  FMNMX.FTZ R3, R111, R3, !PT ;  /* 0x000000036f037209 */ /* 0x000fe20007810000 */
[----:B------:R-:W1:Y:S03]  /*55c0*/  SHFL.BFLY PT, R6, R0, 0x2, 0x1f ;  /* 0x0c401f0000067f89 */ /* 0x000e6600000e0000 */
[----:B------:R-:W-:Y:S01]  /*55d0*/  FMNMX.FTZ R3, R101, R3, !PT ;  /* 0x0000000365037209 */ /* 0x000fe20007810000 */
[----:B------:R-:W-:Y:S03]  /*55e0*/  LDSM.16.MT88.4 R52, [R192+0x18800] ;  /* 0x01880000c034783b */ /* 0x000fe60000004200 */
[----:B------:R-:W-:Y:S01]  /*55f0*/  FMNMX.FTZ R3, R104, R3, !PT ;  /* 0x0000000368037209 */ /* 0x000fe20007810000 */
[----:B------:R-:W-:Y:S03]  /*5600*/  LDSM.16.MT88.4 R64, [R192+0x1a000] ;  /* 0x01a00000c040783b */ /* 0x000fe60000004200 */
[----:B------:R-:W-:Y:S01]  /*5610*/  FMNMX.FTZ R3, R105, R3, !PT ;  /* 0x0000000369037209 */ /* 0x000fe20007810000 */
[----:B------:R-:W-:Y:S03]  /*5620*/  LDSM.16.MT88.4 R48, [R194+0x18800] ;  /* 0x01880000c230783b */ /* 0x000fe60000004200 */
[----:B------:R-:W-:-:S04]  /*5630*/  FMNMX.FTZ R3, R108, R3, !PT ;  /* 0x000000036c037209 */ /* 0x000fc80007810000 */
[----:B------:R-:W-:-:S04]  /*5640*/  FMNMX.FTZ R3, R109, R3, !PT ;  /* 0x000000036d037209 */ /* 0x000fc80007810000 */
[----:B------:R-:W-:Y:S02]  /*5650*/  FMNMX.FTZ R3, R140, R3, !PT ;  /* 0x000000038c037209 */ /* 0x000fe40007810000 */
[----:B-1----:R-:W-:Y:S02]  /*5660*/  FMNMX.FTZ R0, R0, R6, !PT ;  /* 0x0000000600007209 */ /* 0x002fe40007810000 */
[----:B------:R-:W-:Y:S02]  /*5670*/  FMNMX.FTZ R3, R135, R3, !PT ;  /* 0x0000000387037209 */ /* 0x000fe40007810000 */
[----:B------:R-:W-:Y:S01]  /*5680*/  LOP3.LUT R6, R99, UR6, RZ, 0x3c, !PT ;  /* 0x0000000663067c12 */ /* 0x000fe2000f8e3cff */
[----:B------:R-:W1:Y:S01]  /*5690*/  SHFL.BFLY PT, R132, R0, 0x1, 0x1f ;  /* 0x0c201f0000847f89 */ /* 0x000e6200000e0000 */
[----:B------:R-:W-:-:S03]  /*56a0*/  UIADD3 UR6, UR37, -0x4498517b, URZ ;  /* 0xbb67ae8525067890 */ /* 0x000fc6000fffe03f */
[----:B------:R-:W2:Y:S01]  /*56b0*/  SHFL.BFLY PT, R9, R3, 0x2, 0x1f ;  /* 0x0c401f0003097f89 */ /* 0x000ea200000e0000 */
[----:B------:R-:W-:Y:S02]  /*56c0*/  IMAD.WIDE.U32 R6, R6, -0x326172a9, RZ ;  /* 0xcd9e8d5706067825 */ /* 0x000fe400078e00ff */
[----:B------:R-:W-:Y:S01]  /*56d0*/  LOP3.LUT R8, R75, UR6, R98, 0x96, !PT ;  /* 0x000000064b087c12 */ /* 0x000fe2000f8e9662 */
[----:B------:R-:W-:Y:S02]  /*56e0*/  UIADD3 UR6, UR37, -0x56f99767, URZ ;  /* 0xa906689925067890 */ /* 0x000fe4000fffe03f */
[----:B------:R-:W-:Y:S02]  /*56f0*/  LOP3.LUT R12, R7, UR20, R94, 0x96, !PT ;  /* 0x00000014070c7c12 */ /* 0x000fe4000f8e965e */
[----:B------:R-:W-:-:S04]  /*5700*/  IMAD.WIDE.U32 R72, R8, -0x326172a9, RZ ;  /* 0xcd9e8d5708487825 */ /* 0x000fc800078e00ff */
[----:B------:R-:W-:Y:S01]  /*5710*/  IMAD.WIDE.U32 R12, R12, -0x2daee0ad, RZ ;  /* 0xd2511f530c0c7825 */ /* 0x000fe200078e00ff */
[----:B------:R-:W-:-:S04]  /*5720*/  LOP3.LUT R10, R73, UR15, R6, 0x96, !PT ;  /* 0x0000000f490a7c12 */ /* 0x000fc8000f8e9606 */
[----:B------:R-:W-:Y:S01]  /*5730*/  LOP3.LUT R8, R13, UR14, R74, 0x96, !PT ;  /* 0x0000000e0d087c12 */ /* 0x000fe2000f8e964a */
[----:B------:R-:W-:Y:S01]  /*5740*/  IMAD.WIDE.U32 R10, R10, -0x2daee0ad, RZ ;  /* 0xd2511f530a0a7825 */ /* 0x000fe200078e00ff */
[----:B-1----:R-:W-:-:S04]  /*5750*/  FMNMX.FTZ R132, R0, R132, !PT ;  /* 0x0000008400847209 */ /* 0x002fc80007810000 */
[----:B------:R-:W-:Y:S02]  /*5760*/  LOP3.LUT R12, R11, UR10, R12, 0x96, !PT ;  /* 0x0000000a0b0c7c12 */ /* 0x000fe4000f8e960c */
[----:B--2---:R-:W-:Y:S01]  /*5770*/  FMNMX.FTZ R3, R3, R9, !PT ;  /* 0x0000000903037209 */ /* 0x004fe20007810000 */
[----:B------:R-:W-:-:S04]  /*5780*/  IMAD.WIDE.U32 R8, R8, -0x326172a9, RZ ;  /* 0xcd9e8d5708087825 */ /* 0x000fc800078e00ff */
[C---:B------:R-:W-:Y:S01]  /*5790*/  FMUL.FTZ R6, R132.reuse, UR29 ;  /* 0x0000001d84067c20 */ /* 0x040fe20008410000 */
[----:B------:R-:W-:Y:S01]  /*57a0*/  FSETP.NEU.FTZ.AND P1, PT, R132, -INF , PT ;  /* 0xff8000008400780b */ /* 0x000fe20003f3d000 */
[----:B------:R-:W1:Y:S01]  /*57b0*/  SHFL.BFLY PT, R7, R3, 0x1, 0x1f ;  /* 0x0c201f0003077f89 */ /* 0x000e6200000e0000 */
[----:B------:R-:W-:Y:S01]  /*57c0*/  LOP3.LUT R14, R9, UR11, R72, 0x96, !PT ;  /* 0x0000000b090e7c12 */ /* 0x000fe2000f8e9648 */
[----:B------:R-:W-:Y:S01]  /*57d0*/  IMAD.WIDE.U32 R12, R12, -0x326172a9, RZ ;  /* 0xcd9e8d570c0c7825 */ /* 0x000fe200078e00ff */
[----:B------:R-:W-:-:S03]  /*57e0*/  FSEL R6, R6, RZ, P1 ;  /* 0x000000ff06067208 */ /* 0x000fc60000800000 */
[----:B------:R-:W-:Y:S01]  /*57f0*/  IMAD.WIDE.U32 R14, R14, -0x2daee0ad, RZ ;  /* 0xd2511f530e0e7825 */ /* 0x000fe200078e00ff */
[----:B------:R-:W-:-:S03]  /*5800*/  LOP3.LUT R8, R13, UR9, R8, 0x96, !PT ;  /* 0x000000090d087c12 */ /* 0x000fc6000f8e9608 */
[--C-:B------:R-:W-:Y:S01]  /*5810*/  FFMA.FTZ R0, R35, UR29, -R6.reuse ;  /* 0x0000001d23007c23 */ /* 0x100fe20008010806 */
[----:B------:R-:W-:Y:S01]  /*5820*/  FFMA.FTZ R5, R40, UR29, -R6 ;  /* 0x0000001d28057c23 */ /* 0x000fe20008010806 */
[----:B------:R-:W-:Y:S02]  /*5830*/  LOP3.LUT R10, R15, UR8, R10, 0x96, !PT ;  /* 0x000000080f0a7c12 */ /* 0x000fe4000f8e960a */
[----:B------:R2:W-:Y:S01]  /*5840*/  MUFU.EX2 R147, R0 ;  /* 0x0000000000937308 */ /* 0x0005e20000000800 */
[----:B------:R-:W-:-:S04]  /*5850*/  IMAD.WIDE.U32 R92, R8, -0x2daee0ad, RZ ;  /* 0xd2511f53085c7825 */ /* 0x000fc800078e00ff */
[----:B------:R-:W-:Y:S01]  /*5860*/  IMAD.WIDE.U32 R96, R10, -0x326172a9, RZ ;  /* 0xcd9e8d570a607825 */ /* 0x000fe200078e00ff */
[----:B------:R-:W-:Y:S02]  /*5870*/  LOP3.LUT R16, R93, UR6, R14, 0x96, !PT ;  /* 0x000000065d107c12 */ /* 0x000fe4000f8e960e */
[----:B------:R-:W-:Y:S02]  /*5880*/  MUFU.EX2 R181, R5 ;  /* 0x0000000500b57308 */ /* 0x000fe40000000800 */
[----:B------:R-:W-:Y:S01]  /*5890*/  LOP3.LUT R18, R97, UR7, R12, 0x96, !PT ;  /* 0x0000000761127c12 */ /* 0x000fe2000f8e960c */
[----:B------:R-:W-:Y:S01]  /*58a0*/  IMAD.WIDE.U32 R16, R16, -0x326172a9, RZ ;  /* 0xcd9e8d5710107825 */ /* 0x000fe200078e00ff */
[----:B-1----:R-:W-:-:S03]  /*58b0*/  FMNMX.FTZ R3, R3, R7, !PT ;  /* 0x0000000703037209 */ /* 0x002fc60007810000 */
[----:B------:R-:W-:Y:S01]  /*58c0*/  FFMA.FTZ R7, R34, UR29, -R6 ;  /* 0x0000001d22077c23 */ /* 0x000fe20008010806 */
[----:B------:R-:W-:Y:S01]  /*58d0*/  IMAD.WIDE.U32 R18, R18, -0x2daee0ad, RZ ;  /* 0xd2511f5312127825 */ /* 0x000fe200078e00ff */
[----:B------:R-:W-:-:S03]  /*58e0*/  FSETP.NEU.FTZ.AND P1, PT, R3, -INF , PT ;  /* 0xff8000000300780b */ /* 0x000fc60003f3d000 */
[----:B--2---:R-:W-:Y:S01]  /*58f0*/  FFMA.FTZ R0, R36, UR29, -R6 ;  /* 0x0000001d24007c23 */ /* 0x004fe20008010806 */
[----:B------:R1:W-:Y:S01]  /*5900*/  MUFU.EX2 R146, R7 ;  /* 0x0000000700927308 */ /* 0x0003e20000000800 */
[----:B------:R-:W-:Y:S02]  /*5910*/  LOP3.LUT R8, R16, 0xffff, RZ, 0xc0, !PT ;  /* 0x0000ffff10087812 */ /* 0x000fe400078ec0ff */
[----:B------:R-:W-:Y:S02]  /*5920*/  LOP3.LUT R11, R18, 0xff, RZ, 0xc0, !PT ;  /* 0x000000ff120b7812 */ /* 0x000fe400078ec0ff */
[----:B------:R-:W-:-:S03]  /*5930*/  SHF.R.U32.HI R14, RZ, 0x18, R16 ;  /* 0x00000018ff0e7819 */ /* 0x000fc60000011610 */
[----:B------:R2:W3:Y:S01]  /*5940*/  MUFU.EX2 R145, R0 ;  /* 0x0000000000917308 */ /* 0x0004e20000000800 */
[----:B-1----:R-:W-:-:S04]  /*5950*/  LOP3.LUT R7, R18, 0xffff, RZ, 0xc0, !PT ;  /* 0x0000ffff12077812 */ /* 0x002fc800078ec0ff */
[----:B------:R-:W-:Y:S02]  /*5960*/  SHF.R.U32.HI R10, RZ, 0x8, R7 ;  /* 0x00000008ff0a7819 */ /* 0x000fe40000011607 */
[----:B------:R-:W-:Y:S01]  /*5970*/  SHF.R.U32.HI R7, RZ, 0x8, R8 ;  /* 0x00000008ff077819 */ /* 0x000fe20000011608 */
[----:B--2---:R-:W-:Y:S01]  /*5980*/  FFMA.FTZ R0, R33, UR29, -R6 ;  /* 0x0000001d21007c23 */ /* 0x004fe20008010806 */
[----:B------:R-:W-:Y:S01]  /*5990*/  PRMT R21, R11, 0x5410, R10 ;  /* 0x000054100b157816 */ /* 0x000fe2000000000a */
[----:B------:R-:W1:Y:S02]  /*59a0*/  LDSM.16.MT88.4 R32, [R194+0x18000] ;  /* 0x01800000c220783b */ /* 0x000e640000004200 */
[----:B------:R2:W-:Y:S02]  /*59b0*/  MUFU.EX2 R98, R0 ;  /* 0x0000000000627308 */ /* 0x0005e40000000800 */
[----:B--2---:R-:W-:-:S05]  /*59c0*/  FMUL.FTZ R0, R3, UR29 ;  /* 0x0000001d03007c20 */ /* 0x004fca0008410000 */
[----:B------:R-:W-:-:S05]  /*59d0*/  FSEL R0, R0, RZ, P1 ;  /* 0x000000ff00007208 */ /* 0x000fca0000800000 */
[--C-:B------:R-:W-:Y:S01]  /*59e0*/  FFMA.FTZ R9, R44, UR29, -R0.reuse ;  /* 0x0000001d2c097c23 */ /* 0x100fe20008010800 */
[----:B------:R-:W-:-:S03]  /*59f0*/  FFMA.FTZ R8, R45, UR29, -R0 ;  /* 0x0000001d2d087c23 */ /* 0x000fc60008010800 */
[----:B------:R2:W-:Y:S08]  /*5a00*/  MUFU.EX2 R95, R9 ;  /* 0x00000009005f7308 */ /* 0x0005f00000000800 */
[----:B------:R4:W1:Y:S01]  /*5a10*/  MUFU.EX2 R75, R8 ;  /* 0x00000008004b7308 */ /* 0x0008620000000800 */
[----:B--2---:R-:W-:-:S04]  /*5a20*/  LOP3.LUT R9, R16, 0xff, RZ, 0xc0, !PT ;  /* 0x000000ff10097812 */ /* 0x004fc800078ec0ff */
[----:B------:R-:W-:Y:S01]  /*5a30*/  PRMT R20, R9, 0x5410, R7 ;  /* 0x0000541009147816 */ /* 0x000fe20000000007 */
[----:B------:R-:W-:Y:S01]  /*5a40*/  FFMA.FTZ R9, R37, UR29, -R0 ;  /* 0x0000001d25097c23 */ /* 0x000fe20008010800 */
[----:B------:R-:W-:Y:S02]  /*5a50*/  LOP3.LUT R7, R17, UR21, R96, 0x96, !PT ;  /* 0x0000001511077c12 */ /* 0x000fe4000f8e9660 */
[----:B----4-:R-:W-:Y:S01]  /*5a60*/  SHF.R.U32.HI R8, RZ, 0x10, R16 ;  /* 0x00000010ff087819 */ /* 0x010fe20000011610 */
[----:B------:R2:W-:Y:S01]  /*5a70*/  MUFU.EX2 R97, R9 ;  /* 0x0000000900617308 */ /* 0x0005e20000000800 */
[C---:B------:R-:W-:Y:S02]  /*5a80*/  LOP3.LUT R13, R7.reuse, 0xff, RZ, 0xc0, !PT ;  /* 0x000000ff070d7812 */ /* 0x040fe400078ec0ff */
[----:B------:R-:W-:Y:S02]  /*5a90*/  LOP3.LUT R12, R8, 0xff, RZ, 0xc0, !PT ;  /* 0x000000ff080c7812 */ /* 0x000fe400078ec0ff */
[----:B------:R-:W-:-:S02]  /*5aa0*/  LOP3.LUT R8, R7, 0xffff, RZ, 0xc0, !PT ;  /* 0x0000ffff07087812 */ /* 0x000fc400078ec0ff */
[--C-:B------:R-:W-:Y:S02]  /*5ab0*/  SHF.R.U32.HI R11, RZ, 0x18, R7.reuse ;  /* 0x00000018ff0b7819 */ /* 0x100fe40000011607 */
[----:B------:R-:W-:Y:S01]  /*5ac0*/  SHF.R.U32.HI R10, RZ, 0x8, R8 ;  /* 0x00000008ff0a7819 */ /* 0x000fe20000011608 */
[----:B------:R-:W-:Y:S01]  /*5ad0*/  FFMA.FTZ R8, R38, UR29, -R0 ;  /* 0x0000001d26087c23 */ /* 0x000fe20008010800 */
[----:B------:R-:W-:Y:S02]  /*5ae0*/  PRMT R15, R12, 0x5410, R14 ;  /* 0x000054100c0f7816 */ /* 0x000fe4000000000e */
[----:B------:R-:W-:Y:S01]  /*5af0*/  PRMT R10, R13, 0x5410, R10 ;  /* 0x000054100d0a7816 */ /* 0x000fe2000000000a */
[----:B------:R4:W4:Y:S01]  /*5b00*/  MUFU.EX2 R93, R8 ;  /* 0x00000008005d7308 */ /* 0x0009220000000800 */
[----:B--2---:R-:W-:-:S04]  /*5b10*/  SHF.R.U32.HI R9, RZ, 0x10, R7 ;  /* 0x00000010ff097819 */ /* 0x004fc80000011607 */
[----:B------:R-:W-:Y:S02]  /*5b20*/  LOP3.LUT R7, R9, 0xff, RZ, 0xc0, !PT ;  /* 0x000000ff09077812 */ /* 0x000fe400078ec0ff */
[----:B---3--:R-:W-:Y:S02]  /*5b30*/  F2FP.F16.F32.PACK_AB R9, R145, R147 ;  /* 0x000000939109723e */ /* 0x008fe400000000ff */
[----:B------:R-:W-:Y:S02]  /*5b40*/  PRMT R11, R7, 0x5410, R11 ;  /* 0x00005410070b7816 */ /* 0x000fe4000000000b */
[----:B-1----:R-:W-:Y:S02]  /*5b50*/  F2FP.F16.F32.PACK_AB R7, R75, R95 ;  /* 0x0000005f4b07723e */ /* 0x002fe400000000ff */
[----:B------:R-:W-:Y:S01]  /*5b60*/  PRMT R237, R9, 0x7610, R237 ;  /* 0x0000761009ed7816 */ /* 0x000fe200000000ed */
[----:B----4-:R-:W-:Y:S01]  /*5b70*/  FFMA.FTZ R8, R39, UR29, -R6 ;  /* 0x0000001d27087c23 */ /* 0x010fe20008010806 */
[----:B------:R-:W-:-:S02]  /*5b80*/  PRMT R239, R7, 0x7610, R239 ;  /* 0x0000761007ef7816 */ /* 0x000fc400000000ef */
[----:B------:R-:W-:Y:S01]  /*5b90*/  PRMT R238, R7, 0x7632, R238 ;  /* 0x0000763207ee7816 */ /* 0x000fe200000000ee */
[----:B------:R1:W-:Y:S01]  /*5ba0*/  MUFU.EX2 R242, R8 ;  /* 0x0000000800f27308 */ /* 0x0003e20000000800 */
[----:B------:R-:W-:Y:S01]  /*5bb0*/  IMAD.U32 R7, RZ, RZ, UR16 ;  /* 0x00000010ff077e24 */ /* 0x000fe2000f8e00ff */
[----:B------:R-:W-:Y:S01]  /*5bc0*/  PRMT R236, R9, 0x7632, R236 ;  /* 0x0000763209ec7816 */ /* 0x000fe200000000ec */
[----:B------:R-:W-:-:S03]  /*5bd0*/  FFMA.FTZ R9, R42, UR29, -R6 ;  /* 0x0000001d2a097c23 */ /* 0x000fc60008010806 */
[----:B------:R-:W-:Y:S02]  /*5be0*/  LEA R7, R7, UR16, 0x10 ;  /* 0x0000001007077c11 */ /* 0x000fe4000f8e80ff */
[----:B------:R2:W-:Y:S03]  /*5bf0*/  MUFU.EX2 R186, R9 ;  /* 0x0000000900ba7308 */ /* 0x0005e60000000800 */
[--C-:B------:R-:W-:Y:S02]  /*5c00*/  HSET2.LE.AND R5, R10, R7.reuse, PT ;  /* 0x000000070a057233 */ /* 0x100fe40003803000 */
[----:B------:R-:W-:Y:S02]  /*5c10*/  HSET2.LE.AND R4, R20, R7, PT ;  /* 0x0000000714047233 */ /* 0x000fe40003803000 */
[----:B-1----:R-:W-:-:S04]  /*5c20*/  F2FP.F16.F32.PACK_AB R8, R146, R98 ;  /* 0x000000629208723e */ /* 0x002fc800000000ff */
[C---:B------:R-:W-:Y:S02]  /*5c30*/  PRMT R233, R8.reuse, 0x7610, R233 ;  /* 0x0000761008e97816 */ /* 0x040fe400000000e9 */
[----:B------:R-:W-:Y:S02]  /*5c40*/  PRMT R232, R8, 0x7632, R232 ;  /* 0x0000763208e87816 */ /* 0x000fe400000000e8 */
[----:B------:R-:W-:Y:S01]  /*5c50*/  F2FP.F16.F32.PACK_AB R8, R93, R97 ;  /* 0x000000615d08723e */ /* 0x000fe200000000ff */
[----:B--2---:R-:W-:-:S03]  /*5c60*/  FFMA.FTZ R9, R46, UR29, -R6 ;  /* 0x0000001d2e097c23 */ /* 0x004fc60008010806 */
[C---:B------:R-:W-:Y:S01]  /*5c70*/  PRMT R235, R8.reuse, 0x7610, R235 ;  /* 0x0000761008eb7816 */ /* 0x040fe200000000eb */
[----:B------:R1:W-:Y:S01]  /*5c80*/  MUFU.EX2 R139, R9 ;  /* 0x00000009008b7308 */ /* 0x0003e20000000800 */
[----:B------:R-:W-:Y:S02]  /*5c90*/  PRMT R234, R8, 0x7632, R234 ;  /* 0x0000763208ea7816 */ /* 0x000fe400000000ea */
[----:B------:R-:W-:Y:S02]  /*5ca0*/  PRMT R8, R237, 0x5410, R236 ;  /* 0x00005410ed087816 */ /* 0x000fe400000000ec */
[----:B------:R-:W-:Y:S02]  /*5cb0*/  PRMT R2, R235, 0x5410, R234 ;  /* 0x00005410eb027816 */ /* 0x000fe400000000ea */
[----:B------:R-:W-:Y:S02]  /*5cc0*/  LOP3.LUT R12, R5, R8, RZ, 0xc0, !PT ;  /* 0x00000008050c7212 */ /* 0x000fe400078ec0ff */
[----:B------:R-:W-:-:S02]  /*5cd0*/  HSET2.LE.AND R5, R11, R7, PT ;  /* 0x000000070b057233 */ /* 0x000fc40003803000 */
[----:B------:R-:W-:Y:S02]  /*5ce0*/  PRMT R8, R239, 0x5410, R238 ;  /* 0x00005410ef087816 */ /* 0x000fe400000000ee */
[----:B------:R-:W-:Y:S02]  /*5cf0*/  SHF.R.U32.HI R11, RZ, 0x18, R18 ;  /* 0x00000018ff0b7819 */ /* 0x000fe40000011612 */
[----:B------:R-:W-:Y:S02]  /*5d00*/  LOP3.LUT R13, R5, R8, RZ, 0xc0, !PT ;  /* 0x00000008050d7212 */ /* 0x000fe400078ec0ff */
[----:B------:R-:W-:Y:S02]  /*5d10*/  PRMT R5, R233, 0x5410, R232 ;  /* 0x00005410e9057816 */ /* 0x000fe400000000e8 */
[----:B------:R-:W-:Y:S02]  /*5d20*/  SHF.R.U32.HI R8, RZ, 0x10, R18 ;  /* 0x00000010ff087819 */ /* 0x000fe40000011612 */
[----:B------:R-:W-:Y:S01]  /*5d30*/  LOP3.LUT R14, R4, R5, RZ, 0xc0, !PT ;  /* 0x00000005040e7212 */ /* 0x000fe200078ec0ff */
[--C-:B------:R-:W-:Y:S01]  /*5d40*/  FFMA.FTZ R5, R47, UR29, -R0.reuse ;  /* 0x0000001d2f057c23 */ /* 0x100fe20008010800 */
[----:B------:R-:W-:Y:S01]  /*5d50*/  HSET2.LE.AND R4, R15, R7, PT ;  /* 0x000000070f047233 */ /* 0x000fe20003803000 */
[----:B------:R-:W2:Y:S01]  /*5d60*/  LDSM.16.MT88.4 R44, [R193+0x18800] ;  /* 0x01880000c12c783b */ /* 0x000ea20000004200 */
[----:B------:R-:W-:Y:S01]  /*5d70*/  LOP3.LUT R8, R8, 0xff, RZ, 0xc0, !PT ;  /* 0x000000ff08087812 */ /* 0x000fe200078ec0ff */
[----:B------:R3:W-:Y:S02]  /*5d80*/  MUFU.EX2 R243, R5 ;  /* 0x0000000500f37308 */ /* 0x0007e40000000800 */
[----:B------:R-:W-:Y:S01]  /*5d90*/  LOP3.LUT R15, R4, R2, RZ, 0xc0, !PT ;  /* 0x00000002040f7212 */ /* 0x000fe200078ec0ff */
[----:B------:R-:W-:Y:S01]  /*5da0*/  FFMA.FTZ R4, R56, UR29, -R0 ;  /* 0x0000001d38047c23 */ /* 0x000fe20008010800 */
[----:B------:R-:W-:-:S02]  /*5db0*/  LOP3.LUT R2, R19, UR4, R92, 0x96, !PT ;  /* 0x0000000413027c12 */ /* 0x000fc4000f8e965c */
[----:B------:R-:W-:Y:S02]  /*5dc0*/  PRMT R11, R8, 0x5410, R11 ;  /* 0x00005410080b7816 */ /* 0x000fe4000000000b */
[----:B------:R4:W4:Y:S01]  /*5dd0*/  MUFU.EX2 R155, R4 ;  /* 0x00000004009b7308 */ /* 0x0009220000000800 */
[--C-:B-1----:R-:W-:Y:S01]  /*5de0*/  SHF.R.U32.HI R9, RZ, 0x10, R2.reuse ;  /* 0x00000010ff097819 */ /* 0x102fe20000011602 */
[----:B------:R-:W-:Y:S01]  /*5df0*/  HMMA.16816.F32 R84, R12, R28, RZ ;  /* 0x0000001c0c54723c */ /* 0x000fe200000018ff */
[----:B------:R-:W-:Y:S02]  /*5e00*/  LOP3.LUT R20, R2, 0xff, RZ, 0xc0, !PT ;  /* 0x000000ff02147812 */ /* 0x000fe400078ec0ff */
[----:B------:R-:W-:-:S03]  /*5e10*/  SHF.R.U32.HI R10, RZ, 0x18, R2 ;  /* 0x00000018ff0a7819 */ /* 0x000fc60000011602 */
[----:B------:R-:W-:Y:S01]  /*5e20*/  HMMA.16816.F32 R80, R12, R30, RZ ;  /* 0x0000001e0c50723c */ /* 0x000fe200000018ff */
[----:B---3--:R-:W-:-:S04]  /*5e30*/  FFMA.FTZ R5, R57, UR29, -R0 ;  /* 0x0000001d39057c23 */ /* 0x008fc80008010800 */
[----:B------:R1:W-:Y:S01]  /*5e40*/  MUFU.EX2 R187, R5 ;  /* 0x0000000500bb7308 */ /* 0x0003e20000000800 */
[----:B------:R-:W-:Y:S01]  /*5e50*/  HMMA.16816.F32 R28, R12, R76, RZ ;  /* 0x0000004c0c1c723c */ /* 0x000fe200000018ff */
[----:B----4-:R-:W-:Y:S02]  /*5e60*/  LOP3.LUT R4, R2, 0xffff, RZ, 0xc0, !PT ;  /* 0x0000ffff02047812 */ /* 0x010fe400078ec0ff */
[----:B------:R-:W-:-:S03]  /*5e70*/  LOP3.LUT R2, R9, 0xff, RZ, 0xc0, !PT ;  /* 0x000000ff09027812 */ /* 0x000fc600078ec0ff */
[C---:B------:R-:W-:Y:S01]  /*5e80*/  HMMA.16816.F32 R40, R12.reuse, R26, RZ ;  /* 0x0000001a0c28723c */ /* 0x040fe200000018ff */
[----:B------:R-:W-:Y:S02]  /*5e90*/  SHF.R.U32.HI R4, RZ, 0x8, R4 ;  /* 0x00000008ff047819 */ /* 0x000fe40000011604 */
[----:B------:R-:W-:Y:S02]  /*5ea0*/  PRMT R10, R2, 0x5410, R10 ;  /* 0x00005410020a7816 */ /* 0x000fe4000000000a */
[----:B------:R-:W-:Y:S01]  /*5eb0*/  PRMT R8, R20, 0x5410, R4 ;  /* 0x0000541014087816 */ /* 0x000fe20000000004 */
[C---:B------:R-:W-:Y:S01]  /*5ec0*/  HMMA.16816.F32 R36, R12.reuse, R32, RZ ;  /* 0x000000200c24723c */ /* 0x040fe200000018ff */
[----:B------:R-:W-:Y:S02]  /*5ed0*/  F2FP.F16.F32.PACK_AB R4, R155, R243 ;  /* 0x000000f39b04723e */ /* 0x000fe400000000ff */
[----:B------:R-:W-:Y:S01]  /*5ee0*/  F2FP.F16.F32.PACK_AB R2, R139, R186 ;  /* 0x000000ba8b02723e */ /* 0x000fe200000000ff */
[----:B-1----:R-:W-:Y:S01]  /*5ef0*/  FFMA.FTZ R5, R58, UR29, -R0 ;  /* 0x0000001d3a057c23 */ /* 0x002fe20008010800 */
[C---:B------:R-:W-:Y:S01]  /*5f00*/  PRMT R230, R4.reuse, 0x7610, R230 ;  /* 0x0000761004e67816 */ /* 0x040fe200000000e6 */
[----:B------:R-:W-:Y:S01]  /*5f10*/  HMMA.16816.F32 R56, R12, R24, RZ ;  /* 0x000000180c38723c */ /* 0x000fe200000018ff */
[----:B------:R-:W-:Y:S01]  /*5f20*/  PRMT R229, R4, 0x7632, R229 ;  /* 0x0000763204e57816 */ /* 0x000fe200000000e5 */
[----:B------:R1:W3:Y:S01]  /*5f30*/  MUFU.EX2 R180, R5 ;  /* 0x0000000500b47308 */ /* 0x0002e20000000800 */
[----:B------:R-:W-:-:S02]  /*5f40*/  PRMT R219, R2, 0x7610, R219 ;  /* 0x0000761002db7816 */ /* 0x000fc400000000db */
[----:B------:R-:W-:Y:S01]  /*5f50*/  PRMT R218, R2, 0x7632, R218 ;  /* 0x0000763202da7816 */ /* 0x000fe200000000da */
[----:B------:R-:W-:Y:S01]  /*5f60*/  HMMA.16816.F32 R32, R12, R34, RZ ;  /* 0x000000220c20723c */ /* 0x000fe200000018ff */
[----:B------:R-:W-:-:S05]  /*5f70*/  HSET2.LE.AND R2, R8, R7, PT ;  /* 0x0000000708027233 */ /* 0x000fca0003803000 */
[----:B------:R-:W-:Y:S01]  /*5f80*/  HMMA.16816.F32 R24, R12, R78, RZ ;  /* 0x0000004e0c18723c */ /* 0x000fe200000018ff */
[----:B------:R-:W-:Y:S01]  /*5f90*/  LDSM.16.MT88.4 R76, [R194+0x1a000] ;  /* 0x01a00000c24c783b */ /* 0x000fe20000004200 */
[----:B-1----:R-:W-:Y:S02]  /*5fa0*/  F2FP.F16.F32.PACK_AB R5, R181, R242 ;  /* 0x000000f2b505723e */ /* 0x002fe400000000ff */
[----:B---3--:R-:W-:Y:S02]  /*5fb0*/  F2FP.F16.F32.PACK_AB R4, R180, R187 ;  /* 0x000000bbb404723e */ /* 0x008fe400000000ff */
[C---:B------:R-:W-:Y:S02]  /*5fc0*/  PRMT R231, R5.reuse, 0x7610, R231 ;  /* 0x0000761005e77816 */ /* 0x040fe400000000e7 */
[----:B------:R-:W-:Y:S02]  /*5fd0*/  PRMT R228, R5, 0x7632, R228 ;  /* 0x0000763205e47816 */ /* 0x000fe400000000e4 */
[----:B------:R-:W-:-:S02]  /*5fe0*/  PRMT R189, R4, 0x7610, R189 ;  /* 0x0000761004bd7816 */ /* 0x000fc400000000bd */
[----:B------:R-:W-:Y:S02]  /*5ff0*/  PRMT R5, R231, 0x5410, R228 ;  /* 0x00005410e7057816 */ /* 0x000fe400000000e4 */
[----:B------:R-:W-:Y:S02]  /*6000*/  PRMT R188, R4, 0x7632, R188 ;  /* 0x0000763204bc7816 */ /* 0x000fe400000000bc */
[----:B------:R-:W-:Y:S02]  /*6010*/  HSET2.LE.AND R4, R10, R7, PT ;  /* 0x000000070a047233 */ /* 0x000fe40003803000 */
[----:B------:R-:W-:Y:S02]  /*6020*/  LOP3.LUT R8, R2, R5, RZ, 0xc0, !PT ;  /* 0x0000000502087212 */ /* 0x000fe400078ec0ff */
[----:B------:R-:W-:Y:S02]  /*6030*/  PRMT R2, R230, 0x5410, R229 ;  /* 0x00005410e6027816 */ /* 0x000fe400000000e5 */
[----:B------:R-:W-:-:S02]  /*6040*/  PRMT R5, R219, 0x5410, R218 ;  /* 0x00005410db057816 */ /* 0x000fc400000000da */
[----:B------:R-:W-:Y:S02]  /*6050*/  LOP3.LUT R9, R4, R2, RZ, 0xc0, !PT ;  /* 0x0000000204097212 */ /* 0x000fe400078ec0ff */
[--C-:B------:R-:W-:Y:S02]  /*6060*/  HSET2.LE.AND R2, R21, R7.reuse, PT ;  /* 0x0000000715027233 */ /* 0x100fe40003803000 */
[----:B------:R-:W-:Y:S01]  /*6070*/  HSET2.LE.AND R4, R11, R7, PT ;  /* 0x000000070b047233 */ /* 0x000fe20003803000 */
[----:B------:R-:W-:Y:S02]  /*6080*/  HMMA.16816.F32 R20, R12, R68, RZ ;  /* 0x000000440c14723c */ /* 0x000fe400000018ff */
[----:B------:R-:W-:Y:S02]  /*6090*/  LOP3.LUT R10, R2, R5, RZ, 0xc0, !PT ;  /* 0x00000005020a7212 */ /* 0x000fe400078ec0ff */
[----:B------:R-:W-:-:S04]  /*60a0*/  PRMT R2, R189, 0x5410, R188 ;  /* 0x00005410bd027816 */ /* 0x000fc800000000bc */
[----:B------:R-:W-:-:S07]  /*60b0*/  LOP3.LUT R11, R4, R2, RZ, 0xc0, !PT ;  /* 0x00000002040b7212 */ /* 0x000fce00078ec0ff */
[C---:B------:R-:W-:Y:S01]  /*60c0*/  HMMA.16816.F32 R164, R8.reuse, R60, R84 ;  /* 0x0000003c08a4723c */ /* 0x040fe20000001854 */
[----:B------:R-:W1:Y:S05]  /*60d0*/  LDSM.16.MT88.4 R84, [R193+0x1a000] ;  /* 0x01a00000c154783b */ /* 0x000e6a0000004200 */
[C---:B------:R-:W-:Y:S01]  /*60e0*/  HMMA.16816.F32 R148, R8.reuse, R62, R80 ;  /* 0x0000003e0894723c */ /* 0x040fe20000001850 */
[----:B------:R-:W3:Y:S04]  /*60f0*/  LDSM.16.MT88.4 R80, [R191+0x1c000] ;  /* 0x01c00000bf50783b */ /* 0x000ee80000004200 */
[----:B------:R-:W4:Y:S01]  /*6100*/  LDSM.16.MT88.4 R60, [R192+0x1a800] ;  /* 0x01a80000c03c783b */ /* 0x000f220000004200 */
[C---:B--2---:R-:W-:Y:S06]  /*6110*/  HMMA.16816.F32 R28, R8.reuse, R44, R28 ;  /* 0x0000002c081c723c */ /* 0x044fec000000181c */
[C---:B------:R-:W-:Y:S06]  /*6120*/  HMMA.16816.F32 R20, R8.reuse, R88, R20 ;  /* 0x000000580814723c */ /* 0x040fec0000001814 */
[----:B------:R-:W-:Y:S06]  /*6130*/  HMMA.16816.F32 R120, R8, R54, R40 ;  /* 0x000000360878723c */ /* 0x000fec0000001828 */
[----:B------:R-:W-:Y:S06]  /*6140*/  HMMA.16816.F32 R40, R12, R66, RZ ;  /* 0x000000420c28723c */ /* 0x000fec00000018ff */
[----:B------:R-:W-:Y:S01]  /*6150*/  HMMA.16816.F32 R156, R8, R52, R56 ;  /* 0x00000034089c723c */ /* 0x000fe20000001838 */
[----:B------:R-:W2:Y:S01]  /*6160*/  LDSM.16.MT88.4 R52, [R193+0x1a800] ;  /* 0x01a80000c134783b */ /* 0x000ea20000004200 */
[----:B------:R-:W-:-:S02]  /*6170*/  IMAD.MOV.U32 R137, RZ, RZ, R28 ;  /* 0x000000ffff897224 */ /* 0x000fc400078e001c */
[----:B------:R-:W-:Y:S01]  /*6180*/  IMAD.MOV.U32 R136, RZ, RZ, R29 ;  /* 0x000000ffff887224 */ /* 0x000fe200078e001d */
[----:B------:R-:W-:Y:S01]  /*6190*/  LDSM.16.MT88.4 R56, [R194+0x1a800] ;  /* 0x01a80000c238783b */ /* 0x000fe20000004200 */
[C---:B------:R-:W-:Y:S01]  /*61a0*/  HMMA.16816.F32 R36, R8.reuse, R48, R36 ;  /* 0x000000300824723c */ /* 0x040fe20000001824 */
[----:B------:R-:W-:Y:S02]  /*61b0*/  IMAD.MOV.U32 R195, RZ, RZ, R30 ;  /* 0x000000ffffc37224 */ /* 0x000fe400078e001e */
[----:B------:R-:W-:Y:S02]  /*61c0*/  IMAD.MOV.U32 R190, RZ, RZ, R31 ;  /* 0x000000ffffbe7224 */ /* 0x000fe400078e001f */
[----:B------:R-:W-:Y:S01]  /*61d0*/  IMAD.MOV.U32 R162, RZ, RZ, R21 ;  /* 0x000000ffffa27224 */ /* 0x000fe200078e0015 */
[----:B------:R-:W-:Y:S01]  /*61e0*/  HMMA.16816.F32 R32, R8, R50, R32 ;  /* 0x000000320820723c */ /* 0x000fe20000001820 */
[----:B------:R-:W-:Y:S02]  /*61f0*/  IMAD.MOV.U32 R5, RZ, RZ, R20 ;  /* 0x000000ffff057224 */ /* 0x000fe400078e0014 */
[----:B------:R-:W-:-:S02]  /*6200*/  IMAD.MOV.U32 R161, RZ, RZ, R23 ;  /* 0x000000ffffa17224 */ /* 0x000fc400078e0017 */
[----:B------:R-:W-:Y:S01]  /*6210*/  IMAD.MOV.U32 R160, RZ, RZ, R22 ;  /* 0x000000ffffa07224 */ /* 0x000fe200078e0016 */
[----:B------:R-:W-:Y:S01]  /*6220*/  HMMA.16816.F32 R48, R12, R70, RZ ;  /* 0x000000460c30723c */ /* 0x000fe200000018ff */
[----:B------:R-:W2:Y:S01]  /*6230*/  LDSM.16.MT88.4 R68, [R191+0x1c800] ;  /* 0x01c80000bf44783b */ /* 0x000ea20000004200 */
[----:B------:R-:W-:Y:S02]  /*6240*/  IMAD.MOV.U32 R163, RZ, RZ, R121 ;  /* 0x000000ffffa37224 */ /* 0x000fe400078e0079 */
[----:B------:R-:W-:Y:S02]  /*6250*/  IMAD.MOV.U32 R185, RZ, RZ, R120 ;  /* 0x000000ffffb97224 */ /* 0x000fe400078e0078 */
[----:B------:R-:W-:Y:S01]  /*6260*/  HMMA.16816.F32 R24, R8, R46, R24 ;  /* 0x0000002e0818723c */ /* 0x000fe20000001818 */
[----:B------:R-:W-:Y:S02]  /*6270*/  IMAD.MOV.U32 R183, RZ, RZ, R122 ;  /* 0x000000ffffb77224 */ /* 0x000fe400078e007a */
[----:B------:R-:W-:-:S03]  /*6280*/  IMAD.MOV.U32 R184, RZ, RZ, R123 ;  /* 0x000000ffffb87224 */ /* 0x000fc600078e007b */
[C---:B-1----:R-:W-:Y:S01]  /*6290*/  HMMA.16816.F32 R28, R12.reuse, R84, RZ ;  /* 0x000000540c1c723c */ /* 0x042fe200000018ff */
[----:B------:R-:W-:Y:S02]  /*62a0*/  IMAD.MOV.U32 R121, RZ, RZ, R37 ;  /* 0x000000ffff797224 */ /* 0x000fe400078e0025 */
[----:B------:R-:W-:Y:S02]  /*62b0*/  IMAD.MOV.U32 R117, RZ, RZ, R36 ;  /* 0x000000ffff757224 */ /* 0x000fe400078e0024 */
[----:B------:R-:W-:Y:S01]  /*62c0*/  IMAD.MOV.U32 R197, RZ, RZ, R38 ;  /* 0x000000ffffc57224 */ /* 0x000fe200078e0026 */
[----:B------:R-:W-:Y:S01]  /*62d0*/  HMMA.16816.F32 R44, R12, R64, RZ ;  /* 0x000000400c2c723c */ /* 0x000fe200000018ff */
[----:B------:R-:W1:Y:S01]  /*62e0*/  LDSM.16.MT88.4 R64, [R192+0x1c000] ;  /* 0x01c00000c040783b */ /* 0x000e620000004200 */
[----:B------:R-:W-:Y:S02]  /*62f0*/  IMAD.MOV.U32 R196, RZ, RZ, R39 ;  /* 0x000000ffffc47224 */ /* 0x000fe400078e0027 */
[----:B------:R-:W-:-:S02]  /*6300*/  IMAD.MOV.U32 R154, RZ, RZ, R33 ;  /* 0x000000ffff9a7224 */ /* 0x000fc400078e0021 */
[----:B---3--:R-:W-:Y:S01]  /*6310*/  HMMA.16816.F32 R20, R12, R80, RZ ;  /* 0x000000500c14723c */ /* 0x008fe200000018ff */
[----:B------:R-:W-:Y:S02]  /*6320*/  IMAD.MOV.U32 R153, RZ, RZ, R35 ;  /* 0x000000ffff997224 */ /* 0x000fe400078e0023 */
[----:B------:R-:W-:Y:S02]  /*6330*/  IMAD.MOV.U32 R152, RZ, RZ, R32 ;  /* 0x000000ffff987224 */ /* 0x000fe400078e0020 */
[----:B------:R-:W-:Y:S01]  /*6340*/  IMAD.MOV.U32 R123, RZ, RZ, R34 ;  /* 0x000000ffff7b7224 */ /* 0x000fe200078e0022 */
[----:B----4-:R-:W-:Y:S01]  /*6350*/  HMMA.16816.F32 R40, R8, R62, R40 ;  /* 0x0000003e0828723c */ /* 0x010fe20000001828 */
[----:B------:R-:W-:Y:S02]  /*6360*/  IMAD.MOV.U32 R122, RZ, RZ, R26 ;  /* 0x000000ffff7a7224 */ /* 0x000fe400078e001a */
[----:B------:R-:W-:Y:S02]  /*6370*/  IMAD.MOV.U32 R120, RZ, RZ, R24 ;  /* 0x000000ffff787224 */ /* 0x000fe400078e0018 */
[----:B------:R-:W-:Y:S01]  /*6380*/  IMAD.MOV.U32 R119, RZ, RZ, R27 ;  /* 0x000000ffff777224 */ /* 0x000fe200078e001b */
[----:B------:R-:W-:Y:S01]  /*6390*/  HMMA.16816.F32 R36, R12, R76, RZ ;  /* 0x0000004c0c24723c */ /* 0x000fe200000018ff */
[----:B------:R-:W-:-:S02]  /*63a0*/  IMAD.MOV.U32 R118, RZ, RZ, R25 ;  /* 0x000000ffff767224 */ /* 0x000fc400078e0019 */
[----:B------:R-:W-:-:S03]  /*63b0*/  IMAD.MOV.U32 R81, RZ, RZ, R5 ;  /* 0x000000ffff517224 */ /* 0x000fc600078e0005 */
[----:B------:R-:W-:Y:S01]  /*63c0*/  HMMA.16816.F32 R88, R8, R90, R48 ;  /* 0x0000005a0858723c */ /* 0x000fe20000001830 */
[----:B------:R-:W3:Y:S05]  /*63d0*/  LDSM.16.MT88.4 R48, [R194+0x1c000] ;  /* 0x01c00000c230783b */ /* 0x000eea0000004200 */
[----:B------:R-:W-:Y:S06]  /*63e0*/  HMMA.16816.F32 R24, R12, R86, RZ ;  /* 0x000000560c18723c */ /* 0x000fec00000018ff */
[----:B--2---:R-:W-:Y:S01]  /*63f0*/  HMMA.16816.F32 R28, R8, R52, R28 ;  /* 0x00000034081c723c */ /* 0x004fe2000000181c */
[----:B------:R-:W-:-:S02]  /*6400*/  IMAD.MOV.U32 R2, RZ, RZ, R40 ;  /* 0x000000ffff027224 */ /* 0x000fc400078e0028 */
[----:B------:R-:W-:Y:S02]  /*6410*/  IMAD.MOV.U32 R80, RZ, RZ, R43 ;  /* 0x000000ffff507224 */ /* 0x000fe400078e002b */
[----:B------:R-:W-:Y:S01]  /*6420*/  IMAD.MOV.U32 R63, RZ, RZ, R42 ;  /* 0x000000ffff3f7224 */ /* 0x000fe200078e002a */
[C---:B------:R-:W-:Y:S01]  /*6430*/  HMMA.16816.F32 R220, R8.reuse, R60, R44 ;  /* 0x0000003c08dc723c */ /* 0x040fe2000000182c */
[----:B------:R-:W-:Y:S02]  /*6440*/  IMAD.MOV.U32 R62, RZ, RZ, R41 ;  /* 0x000000ffff3e7224 */ /* 0x000fe400078e0029 */
[----:B------:R-:W2:Y:S01]  /*6450*/  LDSM.16.MT88.4 R40, [R192+0x1c800] ;  /* 0x01c80000c028783b */ /* 0x000ea20000004200 */
[----:B------:R-:W-:Y:S02]  /*6460*/  IMAD.MOV.U32 R53, RZ, RZ, R160 ;  /* 0x000000ffff357224 */ /* 0x000fe400078e00a0 */
[----:B------:R-:W-:Y:S06]  /*6470*/  HMMA.16816.F32 R244, R8, R68, R20 ;  /* 0x0000004408f4723c */ /* 0x000fec0000001814 */
[----:B------:R-:W-:Y:S01]  /*6480*/  HMMA.16816.F32 R20, R12, R82, RZ ;  /* 0x000000520c14723c */ /* 0x000fe200000018ff */
[----:B------:R-:W-:Y:S01]  /*6490*/  IMAD.MOV.U32 R68, RZ, RZ, R2 ;  /* 0x000000ffff447224 */ /* 0x000fe200078e0002 */
[----:B------:R-:W-:Y:S01]  /*64a0*/  LOP3.LUT R2, R99, UR23, RZ, 0x3c, !PT ;  /* 0x0000001763027c12 */ /* 0x000fe2000f8e3cff */
[----:B------:R-:W-:-:S02]  /*64b0*/  IMAD.MOV.U32 R99, RZ, RZ, R80 ;  /* 0x000000ffff637224 */ /* 0x000fc400078e0050 */
[----:B------:R-:W-:Y:S01]  /*64c0*/  IMAD.MOV.U32 R80, RZ, RZ, R162 ;  /* 0x000000ffff507224 */ /* 0x000fe200078e00a2 */
[----:B------:R-:W-:Y:S01]  /*64d0*/  HMMA.16816.F32 R32, R12, R78, RZ ;  /* 0x0000004e0c20723c */ /* 0x000fe200000018ff */
[----:B------:R-:W-:Y:S02]  /*64e0*/  IMAD.MOV.U32 R4, RZ, RZ, R29 ;  /* 0x000000ffff047224 */ /* 0x000fe400078e001d */
[----:B------:R-:W-:Y:S02]  /*64f0*/  IMAD.MOV.U32 R45, RZ, RZ, R30 ;  /* 0x000000ffff2d7224 */ /* 0x000fe400078e001e */
[----:B------:R-:W-:Y:S01]  /*6500*/  IMAD.MOV.U32 R44, RZ, RZ, R28 ;  /* 0x000000ffff2c7224 */ /* 0x000fe200078e001c */
[----:B------:R-:W-:Y:S01]  /*6510*/  HMMA.16816.F32 R84, R8, R56, R36 ;  /* 0x000000380854723c */ /* 0x000fe20000001824 */
[----:B------:R-:W4:Y:S01]  /*6520*/  LDSM.16.MT88.4 R36, [R194+0x1c800] ;  /* 0x01c80000c224783b */ /* 0x000f220000004200 */
[----:B------:R-:W-:Y:S02]  /*6530*/  IMAD.MOV.U32 R61, RZ, RZ, R222 ;  /* 0x000000ffff3d7224 */ /* 0x000fe400078e00de */
[----:B------:R-:W-:-:S02]  /*6540*/  IMAD.MOV.U32 R60, RZ, RZ, R223 ;  /* 0x000000ffff3c7224 */ /* 0x000fc400078e00df */
[----:B------:R-:W-:Y:S01]  /*6550*/  HMMA.16816.F32 R248, R8, R54, R24 ;  /* 0x0000003608f8723c */ /* 0x000fe20000001818 */
[----:B------:R-:W-:Y:S02]  /*6560*/  IMAD.MOV.U32 R47, RZ, RZ, R220 ;  /* 0x000000ffff2f7224 */ /* 0x000fe400078e00dc */
[----:B------:R-:W-:Y:S02]  /*6570*/  IMAD.MOV.U32 R46, RZ, RZ, R221 ;  /* 0x000000ffff2e7224 */ /* 0x000fe400078e00dd */
[----:B------:R-:W-:Y:S01]  /*6580*/  IMAD.MOV.U32 R52, RZ, RZ, R31 ;  /* 0x000000ffff347224 */ /* 0x000fe200078e001f */
[----:B-1----:R-:W-:Y:S01]  /*6590*/  HMMA.16816.F32 R24, R12, R64, RZ ;  /* 0x000000400c18723c */ /* 0x002fe200000018ff */
[----:B------:R-:W-:Y:S02]  /*65a0*/  IMAD.MOV.U32 R54, RZ, RZ, R187 ;  /* 0x000000ffff367224 */ /* 0x000fe400078e00bb */
[----:B------:R-:W-:Y:S02]  /*65b0*/  IMAD.MOV.U32 R83, RZ, RZ, R185 ;  /* 0x000000ffff537224 */ /* 0x000fe400078e00b9 */
[----:B------:R-:W-:Y:S01]  /*65c0*/  IMAD.MOV.U32 R82, RZ, RZ, R163 ;  /* 0x000000ffff527224 */ /* 0x000fe200078e00a3 */
[----:B------:R-:W-:Y:S01]  /*65d0*/  HMMA.16816.F32 R220, R8, R70, R20 ;  /* 0x0000004608dc723c */ /* 0x000fe20000001814 */
[----:B------:R-:W-:-:S02]  /*65e0*/  IMAD.MOV.U32 R65, RZ, RZ, R46 ;  /* 0x000000ffff417224 */ /* 0x000fc400078e002e */
[----:B------:R-:W-:Y:S02]  /*65f0*/  IMAD.MOV.U32 R69, RZ, RZ, R62 ;  /* 0x000000ffff457224 */ /* 0x000fe400078e003e */
[----:B------:R-:W-:Y:S01]  /*6600*/  IMAD.MOV.U32 R64, RZ, RZ, R47 ;  /* 0x000000ffff407224 */ /* 0x000fe200078e002f */
[----:B------:R-:W-:Y:S01]  /*6610*/  HMMA.16816.F32 R28, R12, R66, RZ ;  /* 0x000000420c1c723c */ /* 0x000fe200000018ff */
        /* <DEDUP_REMOVED lines=8> */
[----:B---3--:R-:W-:Y:S01]  /*66a0*/  HMMA.16816.F32 R32, R12, R48, RZ ;  /* 0x000000300c20723c */ /* 0x008fe200000018ff */
[----:B------:R-:W-:Y:S01]  /*66b0*/  IMAD.WIDE.U32 R4, R5, -0x2daee0ad, RZ ;  /* 0xd2511f5305047825 */ /* 0x000fe200078e00ff */
[----:B------:R-:W-:-:S03]  /*66c0*/  LOP3.LUT R45, R18, 0xffff, RZ, 0xc0, !PT ;  /* 0x0000ffff122d7812 */ /* 0x000fc600078ec0ff */
[----:B------:R-:W-:Y:S01]  /*66d0*/  IMAD.WIDE.U32 R20, R2, -0x2daee0ad, RZ ;  /* 0xd2511f5302147825 */ /* 0x000fe200078e00ff */
[----:B------:R-:W-:Y:S01]  /*66e0*/  LOP3.LUT R2, R5, UR14, R74, 0x96, !PT ;  /* 0x0000000e05027c12 */ /* 0x000fe2000f8e964a */
[C---:B--2---:R-:W-:Y:S02]  /*66f0*/  HMMA.16816.F32 R224, R8.reuse, R40, R24 ;  /* 0x0000002808e0723c */ /* 0x044fe40000001818 */
[----:B------:R-:W-:Y:S02]  /*6700*/  IMAD.MOV.U32 R48, RZ, RZ, R184 ;  /* 0x000000ffff307224 */ /* 0x000fe400078e00b8 */
[----:B------:R-:W-:Y:S02]  /*6710*/  IMAD.WIDE.U32 R22, R2, -0x326172a9, RZ ;  /* 0xcd9e8d5702167825 */ /* 0x000fe400078e00ff */
[----:B------:R-:W-:Y:S01]  /*6720*/  HMMA.16816.F32 R184, R8, R42, R28 ;  /* 0x0000002a08b8723c */ /* 0x000fe2000000181c */
[----:B------:R-:W-:Y:S01]  /*6730*/  LOP3.LUT R24, R21, UR10, R4, 0x96, !PT ;  /* 0x0000000a15187c12 */ /* 0x000fe2000f8e9604 */
[----:B------:R-:W-:Y:S01]  /*6740*/  IMAD.MOV.U32 R59, RZ, RZ, R154 ;  /* 0x000000ffff3b7224 */ /* 0x000fe200078e009a */
[----:B------:R-:W-:Y:S01]  /*6750*/  LOP3.LUT R23, R23, UR11, R72, 0x96, !PT ;  /* 0x0000000b17177c12 */ /* 0x000fe2000f8e9648 */
[----:B------:R-:W-:Y:S01]  /*6760*/  IMAD.MOV.U32 R58, RZ, RZ, R152 ;  /* 0x000000ffff3a7224 */ /* 0x000fe200078e0098 */
[----:B------:R-:W-:Y:S01]  /*6770*/  LOP3.LUT R26, R18, 0xff, RZ, 0xc0, !PT ;  /* 0x000000ff121a7812 */ /* 0x000fe200078ec0ff */
[----:B------:R-:W-:Y:S01]  /*6780*/  HMMA.16816.F32 R28, R12, R50, RZ ;  /* 0x000000320c1c723c */ /* 0x000fe200000018ff */
[----:B------:R-:W-:Y:S01]  /*6790*/  IMAD.WIDE.U32 R24, R24, -0x326172a9, RZ ;  /* 0xcd9e8d5718187825 */ /* 0x000fe200078e00ff */
[----:B------:R-:W-:-:S02]  /*67a0*/  LOP3.LUT R40, R16, 0xffff, RZ, 0xc0, !PT ;  /* 0x0000ffff10287812 */ /* 0x000fc400078ec0ff */
[----:B------:R-:W-:Y:S01]  /*67b0*/  SHF.R.U32.HI R41, RZ, 0x18, R16 ;  /* 0x00000018ff297819 */ /* 0x000fe20000011610 */
[----:B------:R-:W-:Y:S01]  /*67c0*/  IMAD.MOV.U32 R71, RZ, RZ, R63 ;  /* 0x000000ffff477224 */ /* 0x000fe200078e003f */
[----:B------:R-:W-:Y:S01]  /*67d0*/  LOP3.LUT R2, R25, UR9, R22, 0x96, !PT ;  /* 0x0000000919027c12 */ /* 0x000fe2000f8e9616 */
[----:B------:R-:W-:Y:S01]  /*67e0*/  IMAD.MOV.U32 R50, RZ, RZ, R161 ;  /* 0x000000ffff327224 */ /* 0x000fe200078e00a1 */
[----:B------:R-:W-:Y:S01]  /*67f0*/  SHF.R.U32.HI R25, RZ, 0x18, R18 ;  /* 0x00000018ff197819 */ /* 0x000fe20000011612 */
[----:B----4-:R-:W-:Y:S01]  /*6800*/  HMMA.16816.F32 R160, R8, R36, R32 ;  /* 0x0000002408a0723c */ /* 0x010fe20000001820 */
[----:B------:R-:W-:Y:S01]  /*6810*/  IMAD.MOV.U32 R51, RZ, RZ, R44 ;  /* 0x000000ffff337224 */ /* 0x000fe200078e002c */
[----:B------:R-:W-:Y:S01]  /*6820*/  SHF.R.U32.HI R44, RZ, 0x10, R18 ;  /* 0x00000010ff2c7819 */ /* 0x000fe20000011612 */
[----:B------:R-:W-:Y:S01]  /*6830*/  IMAD.MOV.U32 R49, RZ, RZ, R183 ;  /* 0x000000ffff317224 */ /* 0x000fe200078e00b7 */
[----:B------:R-:W-:Y:S01]  /*6840*/  ISETP.LE.U32.AND P2, PT, R26, UR16, PT ;  /* 0x000000101a007c0c */ /* 0x000fe2000bf43070 */
[----:B------:R-:W-:Y:S01]  /*6850*/  IMAD.MOV.U32 R67, RZ, RZ, R60 ;  /* 0x000000ffff437224 */ /* 0x000fe200078e003c */
[----:B------:R-:W-:Y:S01]  /*6860*/  ISETP.LE.U32.AND P5, PT, R25, UR16, PT ;  /* 0x0000001019007c0c */ /* 0x000fe2000bfa3070 */
[----:B------:R-:W-:Y:S01]  /*6870*/  IMAD.MOV.U32 R34, RZ, RZ, R155 ;  /* 0x000000ffff227224 */ /* 0x000fe200078e009b */
[----:B------:R-:W-:Y:S01]  /*6880*/  LOP3.LUT R32, R5, UR14, R74, 0x96, !PT ;  /* 0x0000000e05207c12 */ /* 0x000fe2000f8e964a */
[----:B------:R-:W-:Y:S01]  /*6890*/  IMAD.MOV.U32 R35, RZ, RZ, R153 ;  /* 0x000000ffff237224 */ /* 0x000fe200078e0099 */
[----:B------:R-:W-:Y:S01]  /*68a0*/  LOP3.LUT R33, R21, UR10, R4, 0x96, !PT ;  /* 0x0000000a15217c12 */ /* 0x000fe2000f8e9604 */
[----:B------:R-:W-:Y:S01]  /*68b0*/  IMAD.WIDE.U32 R4, R23, -0x2daee0ad, RZ ;  /* 0xd2511f5317047825 */ /* 0x000fe200078e00ff */
[----:B------:R-:W-:-:S03]  /*68c0*/  LOP3.LUT R21, R19, UR4, R92, 0x96, !PT ;  /* 0x0000000413157c12 */ /* 0x000fc6000f8e965c */
[----:B------:R-:W-:Y:S01]  /*68d0*/  IMAD.WIDE.U32 R22, R2, -0x2daee0ad, RZ ;  /* 0xd2511f5302167825 */ /* 0x000fe200078e00ff */
[----:B------:R-:W-:Y:S01]  /*68e0*/  LOP3.LUT R5, R5, UR8, R20, 0x96, !PT ;  /* 0x0000000805057c12 */ /* 0x000fe2000f8e9614 */
[----:B------:R-:W-:Y:S02]  /*68f0*/  HMMA.16816.F32 R152, R8, R38, R28 ;  /* 0x000000260898723c */ /* 0x000fe4000000181c */
[----:B------:R-:W-:Y:S02]  /*6900*/  @!P2 HADD2 R134, -R219.H0_H0, -RZ.H0_H0 ;  /* 0xa00000ffdb86a230 */ /* 0x000fe40000000900 */
[----:B------:R-:W-:Y:S01]  /*6910*/  IMAD.MOV.U32 R37, RZ, RZ, R70 ;  /* 0x000000ffff257224 */ /* 0x000fe200078e0046 */
[----:B------:R-:W-:Y:S01]  /*6920*/  LOP3.LUT R2, R23, UR6, R4, 0x96, !PT ;  /* 0x0000000617027c12 */ /* 0x000fe2000f8e9604 */
[----:B------:R-:W-:Y:S01]  /*6930*/  IMAD.WIDE.U32 R18, R5, -0x326172a9, RZ ;  /* 0xcd9e8d5705127825 */ /* 0x000fe200078e00ff */
[----:B------:R-:W-:-:S03]  /*6940*/  @!P2 PRMT R219, R134, 0x5410, RZ ;  /* 0x0000541086dba816 */ /* 0x000fc600000000ff */
[----:B------:R-:W-:Y:S01]  /*6950*/  IMAD.WIDE.U32 R4, R2, -0x326172a9, RZ ;  /* 0xcd9e8d5702047825 */ /* 0x000fe200078e00ff */
[----:B------:R-:W-:Y:S02]  /*6960*/  LOP3.LUT R2, R19, UR7, R24, 0x96, !PT ;  /* 0x0000000713027c12 */ /* 0x000fe4000f8e9618 */
[----:B------:R-:W-:Y:S01]  /*6970*/  LOP3.LUT R29, R16, 0xff, RZ, 0xc0, !PT ;  /* 0x000000ff101d7812 */ /* 0x000fe200078ec0ff */
[----:B------:R-:W-:Y:S01]  /*6980*/  IMAD.MOV.U32 R70, RZ, RZ, R71 ;  /* 0x000000ffff467224 */ /* 0x000fe200078e0047 */
[----:B------:R-:W-:Y:S01]  /*6990*/  LOP3.LUT R18, R5, UR21, R18, 0x96, !PT ;  /* 0x0000001505127c12 */ /* 0x000fe2000f8e9612 */
[----:B------:R-:W-:Y:S01]  /*69a0*/  IMAD.MOV.U32 R71, RZ, RZ, R99 ;  /* 0x000000ffff477224 */ /* 0x000fe200078e0063 */
[C---:B------:R-:W-:Y:S02]  /*69b0*/  LOP3.LUT R23, R4.reuse, 0xff, RZ, 0xc0, !PT ;  /* 0x000000ff04177812 */ /* 0x040fe400078ec0ff */
[----:B------:R-:W-:Y:S02]  /*69c0*/  LOP3.LUT R28, R4, 0xffff, RZ, 0xc0, !PT ;  /* 0x0000ffff041c7812 */ /* 0x000fe400078ec0ff */
[----:B------:R-:W-:-:S02]  /*69d0*/  SHF.R.U32.HI R27, RZ, 0x10, R4 ;  /* 0x00000010ff1b7819 */ /* 0x000fc40000011604 */
[----:B------:R-:W-:Y:S01]  /*69e0*/  SHF.R.U32.HI R24, RZ, 0x18, R4 ;  /* 0x00000018ff187819 */ /* 0x000fe20000011604 */
[----:B------:R-:W-:Y:S01]  /*69f0*/  IMAD.WIDE.U32 R4, R2, -0x2daee0ad, RZ ;  /* 0xd2511f5302047825 */ /* 0x000fe200078e00ff */
[----:B------:R-:W-:-:S03]  /*6a00*/  SHF.R.U32.HI R39, RZ, 0x10, R16 ;  /* 0x00000010ff277819 */ /* 0x000fc60000011610 */
[----:B------:R-:W-:Y:S01]  /*6a10*/  FFMA.FTZ R16, R110, UR29, -R6 ;  /* 0x0000001d6e107c23 */ /* 0x000fe20008010806 */
[----:B------:R-:W-:Y:S02]  /*6a20*/  ISETP.LE.U32.AND P3, PT, R23, UR16, PT ;  /* 0x0000001017007c0c */ /* 0x000fe4000bf63070 */
[C---:B------:R-:W-:Y:S01]  /*6a30*/  LOP3.LUT R38, R4.reuse, 0xff, RZ, 0xc0, !PT ;  /* 0x000000ff04267812 */ /* 0x040fe200078ec0ff */
[----:B------:R1:W-:Y:S01]  /*6a40*/  MUFU.EX2 R74, R16 ;  /* 0x00000010004a7308 */ /* 0x0003e20000000800 */
[----:B------:R-:W-:Y:S02]  /*6a50*/  LOP3.LUT R46, R4, 0xffff, RZ, 0xc0, !PT ;  /* 0x0000ffff042e7812 */ /* 0x000fe400078ec0ff */
[--C-:B------:R-:W-:Y:S02]  /*6a60*/  SHF.R.U32.HI R43, RZ, 0x10, R4.reuse ;  /* 0x00000010ff2b7819 */ /* 0x100fe40000011604 */
[----:B------:R-:W-:Y:S01]  /*6a70*/  SHF.R.U32.HI R42, RZ, 0x18, R4 ;  /* 0x00000018ff2a7819 */ /* 0x000fe20000011604 */
[----:B------:R-:W-:Y:S01]  /*6a80*/  FFMA.FTZ R4, R100, UR29, -R6 ;  /* 0x0000001d64047c23 */ /* 0x000fe20008010806 */
[----:B------:R-:W-:Y:S01]  /*6a90*/  LOP3.LUT R2, R5, UR4, R22, 0x96, !PT ;  /* 0x0000000405027c12 */ /* 0x000fe2000f8e9616 */
[----:B------:R-:W-:Y:S01]  /*6aa0*/  IMAD.WIDE.U32 R22, R33, -0x326172a9, RZ ;  /* 0xcd9e8d5721167825 */ /* 0x000fe200078e00ff */
[----:B------:R-:W-:Y:S01]  /*6ab0*/  LOP3.LUT R5, R18, 0xff, RZ, 0xc0, !PT ;  /* 0x000000ff12057812 */ /* 0x000fe200078ec0ff */
[----:B------:R2:W3:Y:S01]  /*6ac0*/  MUFU.EX2 R62, R4 ;  /* 0x00000004003e7308 */ /* 0x0004e20000000800 */
[----:B------:R-:W-:-:S02]  /*6ad0*/  ISETP.LE.U32.AND P6, PT, R24, UR16, PT ;  /* 0x0000001018007c0c */ /* 0x000fc4000bfc3070 */
[----:B------:R-:W-:Y:S02]  /*6ae0*/  ISETP.LE.U32.AND P1, PT, R5, UR16, PT ;  /* 0x0000001005007c0c */ /* 0x000fe4000bf23070 */
[----:B------:R-:W-:Y:S01]  /*6af0*/  LOP3.LUT R19, R17, UR21, R96, 0x96, !PT ;  /* 0x0000001511137c12 */ /* 0x000fe2000f8e9660 */
[----:B-1----:R-:W-:-:S04]  /*6b00*/  FFMA.FTZ R16, R108, UR29, -R0 ;  /* 0x0000001d6c107c23 */ /* 0x002fc80008010800 */
[----:B------:R1:W-:Y:S01]  /*6b10*/  MUFU.EX2 R96, R16 ;  /* 0x0000001000607308 */ /* 0x0003e20000000800 */
[----:B--2---:R-:W-:Y:S02]  /*6b20*/  LOP3.LUT R4, R18, 0xffff, RZ, 0xc0, !PT ;  /* 0x0000ffff12047812 */ /* 0x004fe400078ec0ff */
[----:B---3--:R-:W-:Y:S02]  /*6b30*/  F2FP.F16.F32.PACK_AB R5, R62, R74 ;  /* 0x0000004a3e05723e */ /* 0x008fe400000000ff */
[----:B------:R-:W-:Y:S02]  /*6b40*/  SHF.R.U32.HI R4, RZ, 0x8, R4 ;  /* 0x00000008ff047819 */ /* 0x000fe40000011604 */
[C---:B------:R-:W-:Y:S02]  /*6b50*/  PRMT R179, R5.reuse, 0x7610, R179 ;  /* 0x0000761005b37816 */ /* 0x040fe400000000b3 */
[----:B------:R-:W-:Y:S02]  /*6b60*/  LOP3.LUT R4, R4, 0xffff, RZ, 0xc0, !PT ;  /* 0x0000ffff04047812 */ /* 0x000fe400078ec0ff */
[----:B------:R-:W-:Y:S01]  /*6b70*/  PRMT R178, R5, 0x7632, R178 ;  /* 0x0000763205b27816 */ /* 0x000fe200000000b2 */
[----:B------:R-:W-:Y:S01]  /*6b80*/  @!P1 HADD2 R100, -R179.H0_H0, -RZ.H0_H0 ;  /* 0xa00000ffb3649230 */ /* 0x000fe20000000900 */
[----:B------:R-:W-:Y:S01]  /*6b90*/  ISETP.LE.U32.AND P4, PT, R4, UR16, PT ;  /* 0x0000001004007c0c */ /* 0x000fe2000bf83070 */
[----:B------:R-:W-:Y:S01]  /*6ba0*/  FFMA.FTZ R4, R111, UR29, -R0 ;  /* 0x0000001d6f047c23 */ /* 0x000fe20008010800 */
[----:B------:R-:W-:Y:S01]  /*6bb0*/  PRMT R47, R179, 0x5410, R178 ;  /* 0x00005410b32f7816 */ /* 0x000fe200000000b2 */
[----:B-1----:R-:W-:Y:S01]  /*6bc0*/  IMAD.WIDE.U32 R16, R32, -0x326172a9, RZ ;  /* 0xcd9e8d5720107825 */ /* 0x002fe200078e00ff */
[----:B------:R-:W-:Y:S01]  /*6bd0*/  @!P1 PRMT R179, R100, 0x5410, RZ ;  /* 0x0000541064b39816 */ /* 0x000fe200000000ff */
[----:B------:R1:W2:Y:S02]  /*6be0*/  MUFU.EX2 R92, R4 ;  /* 0x00000004005c7308 */ /* 0x0002a40000000800 */
[----:B-1----:R-:W-:-:S06]  /*6bf0*/  FFMA.FTZ R4, R101, UR29, -R0 ;  /* 0x0000001d65047c23 */ /* 0x002fcc0008010800 */
[----:B------:R-:W-:Y:S02]  /*6c00*/  @!P4 HADD2 R101, -R178.H0_H0, -RZ.H0_H0 ;  /* 0xa00000ffb265c230 */ /* 0x000fe40000000900 */
[----:B--2---:R-:W-:Y:S01]  /*6c10*/  IMAD.MOV.U32 R73, RZ, RZ, R92 ;  /* 0x000000ffff497224 */ /* 0x004fe200078e005c */
[----:B------:R1:W2:Y:S02]  /*6c20*/  MUFU.EX2 R57, R4 ;  /* 0x0000000400397308 */ /* 0x0002a40000000800 */
[----:B------:R-:W-:Y:S02]  /*6c30*/  @!P4 PRMT R178, R101, 0x5410, RZ ;  /* 0x0000541065b2c816 */ /* 0x000fe400000000ff */
[--C-:B-1----:R-:W-:Y:S02]  /*6c40*/  SHF.R.U32.HI R4, RZ, 0x18, R18.reuse ;  /* 0x00000018ff047819 */ /* 0x102fe40000011612 */
[----:B--2---:R-:W-:Y:S01]  /*6c50*/  F2FP.F16.F32.PACK_AB R5, R57, R92 ;  /* 0x0000005c3905723e */ /* 0x004fe200000000ff */
[----:B------:R-:W-:Y:S01]  /*6c60*/  IMAD.MOV.U32 R92, RZ, RZ, R51 ;  /* 0x000000ffff5c7224 */ /* 0x000fe200078e0033 */
[----:B------:R-:W-:Y:S01]  /*6c70*/  ISETP.LE.U32.AND P1, PT, R4, UR16, PT ;  /* 0x0000001004007c0c */ /* 0x000fe2000bf23070 */
[----:B------:R-:W-:Y:S01]  /*6c80*/  IMAD.MOV.U32 R51, RZ, RZ, R53 ;  /* 0x000000ffff337224 */ /* 0x000fe200078e0035 */
[----:B------:R-:W-:-:S02]  /*6c90*/  SHF.R.U32.HI R4, RZ, 0x10, R18 ;  /* 0x00000010ff047819 */ /* 0x000fc40000011612 */
[C---:B------:R-:W-:Y:S02]  /*6ca0*/  PRMT R177, R5.reuse, 0x7632, R177 ;  /* 0x0000763205b17816 */ /* 0x040fe400000000b1 */
[----:B------:R-:W-:Y:S02]  /*6cb0*/  LOP3.LUT R4, R4, 0xff, RZ, 0xc0, !PT ;  /* 0x000000ff04047812 */ /* 0x000fe400078ec0ff */
[----:B------:R-:W-:Y:S02]  /*6cc0*/  PRMT R176, R5, 0x7610, R176 ;  /* 0x0000761005b07816 */ /* 0x000fe400000000b0 */
[----:B------:R-:W-:Y:S01]  /*6cd0*/  ISETP.LE.U32.AND P4, PT, R4, UR16, PT ;  /* 0x0000001004007c0c */ /* 0x000fe2000bf83070 */
[--C-:B------:R-:W-:Y:S01]  /*6ce0*/  FFMA.FTZ R4, R102, UR29, -R6.reuse ;  /* 0x0000001d66047c23 */ /* 0x100fe20008010806 */
[----:B------:R-:W-:Y:S01]  /*6cf0*/  PRMT R56, R176, 0x5410, R177 ;  /* 0x00005410b0387816 */ /* 0x000fe200000000b1 */
[----:B------:R-:W-:Y:S02]  /*6d00*/  @!P1 HADD2 R102, -R177.H0_H0, -RZ.H0_H0 ;  /* 0xa00000ffb1669230 */ /* 0x000fe40000000900 */
[----:B------:R1:W-:Y:S03]  /*6d10*/  MUFU.EX2 R63, R4 ;  /* 0x00000004003f7308 */ /* 0x0003e60000000800 */
[----:B------:R-:W-:Y:S01]  /*6d20*/  @!P1 PRMT R177, R102, 0x5410, RZ ;  /* 0x0000541066b19816 */ /* 0x000fe200000000ff */
[----:B-1----:R-:W-:-:S04]  /*6d30*/  FFMA.FTZ R4, R103, UR29, -R6 ;  /* 0x0000001d67047c23 */ /* 0x002fc80008010806 */
[----:B------:R-:W-:Y:S01]  /*6d40*/  @!P4 HADD2 R103, -R176.H0_H0, -RZ.H0_H0 ;  /* 0xa00000ffb067c230 */ /* 0x000fe20000000900 */
[----:B------:R1:W2:Y:S04]  /*6d50*/  MUFU.EX2 R183, R4 ;  /* 0x0000000400b77308 */ /* 0x0002a80000000800 */
[----:B------:R-:W-:Y:S01]  /*6d60*/  @!P4 PRMT R176, R103, 0x5410, RZ ;  /* 0x0000541067b0c816 */ /* 0x000fe200000000ff */
[----:B------:R-:W-:Y:S01]  /*6d70*/  IMAD.MOV.U32 R103, RZ, RZ, R34 ;  /* 0x000000ffff677224 */ /* 0x000fe200078e0022 */
[----:B-1----:R-:W-:Y:S02]  /*6d80*/  LOP3.LUT R4, R27, 0xff, RZ, 0xc0, !PT ;  /* 0x000000ff1b047812 */ /* 0x002fe400078ec0ff */
[----:B--2---:R-:W-:Y:S01]  /*6d90*/  F2FP.F16.F32.PACK_AB R5, R183, R63 ;  /* 0x0000003fb705723e */ /* 0x004fe200000000ff */
[----:B------:R-:W-:Y:S01]  /*6da0*/  LDSM.16.MT88.4 R24, [R193+0x1c800] ;  /* 0x01c80000c118783b */ /* 0x000fe20000004200 */
[----:B------:R-:W-:-:S02]  /*6db0*/  ISETP.LE.U32.AND P1, PT, R4, UR16, PT ;  /* 0x0000001004007c0c */ /* 0x000fc4000bf23070 */
[----:B------:R-:W-:Y:S02]  /*6dc0*/  SHF.R.U32.HI R4, RZ, 0x8, R28 ;  /* 0x00000008ff047819 */ /* 0x000fe4000001161c */
[C---:B------:R-:W-:Y:S02]  /*6dd0*/  PRMT R175, R5.reuse, 0x7610, R175 ;  /* 0x0000761005af7816 */ /* 0x040fe400000000af */
[----:B------:R-:W-:Y:S02]  /*6de0*/  LOP3.LUT R4, R4, 0xffff, RZ, 0xc0, !PT ;  /* 0x0000ffff04047812 */ /* 0x000fe400078ec0ff */
[----:B------:R-:W-:Y:S02]  /*6df0*/  PRMT R174, R5, 0x7632, R174 ;  /* 0x0000763205ae7816 */ /* 0x000fe400000000ae */
[----:B------:R-:W-:Y:S01]  /*6e00*/  ISETP.LE.U32.AND P4, PT, R4, UR16, PT ;  /* 0x0000001004007c0c */ /* 0x000fe2000bf83070 */
[----:B------:R-:W-:Y:S01]  /*6e10*/  FFMA.FTZ R4, R104, UR29, -R0 ;  /* 0x0000001d68047c23 */ /* 0x000fe20008010800 */
[----:B------:R-:W-:Y:S01]  /*6e20*/  @!P3 HADD2 R104, -R175.H0_H0, -RZ.H0_H0 ;  /* 0xa00000ffaf68b230 */ /* 0x000fe20000000900 */
[----:B------:R-:W-:-:S02]  /*6e30*/  PRMT R55, R175, 0x5410, R174 ;  /* 0x00005410af377816 */ /* 0x000fc400000000ae */
[----:B------:R1:W-:Y:S02]  /*6e40*/  MUFU.EX2 R60, R4 ;  /* 0x00000004003c7308 */ /* 0x0003e40000000800 */
[----:B------:R-:W-:Y:S01]  /*6e50*/  @!P3 PRMT R175, R104, 0x5410, RZ ;  /* 0x0000541068afb816 */ /* 0x000fe200000000ff */
[----:B-1----:R-:W-:-:S05]  /*6e60*/  FFMA.FTZ R4, R105, UR29, -R0 ;  /* 0x0000001d69047c23 */ /* 0x002fca0008010800 */
[----:B------:R-:W-:Y:S01]  /*6e70*/  @!P4 HADD2 R105, -R174.H0_H0, -RZ.H0_H0 ;  /* 0xa00000ffae69c230 */ /* 0x000fe20000000900 */
[----:B------:R1:W2:Y:S04]  /*6e80*/  MUFU.EX2 R36, R4 ;  /* 0x0000000400247308 */ /* 0x0002a80000000800 */
[----:B------:R-:W-:Y:S01]  /*6e90*/  @!P4 PRMT R174, R105, 0x5410, RZ ;  /* 0x0000541069aec816 */ /* 0x000fe200000000ff */
[----:B------:R-:W-:Y:S01]  /*6ea0*/  IMAD.MOV.U32 R105, RZ, RZ, R120 ;  /* 0x000000ffff697224 */ /* 0x000fe200078e0078 */
[----:B-1----:R-:W-:Y:S01]  /*6eb0*/  SHF.R.U32.HI R4, RZ, 0x10, R21 ;  /* 0x00000010ff047819 */ /* 0x002fe20000011615 */
[----:B--2---:R-:W-:Y:S02]  /*6ec0*/  IMAD.MOV.U32 R104, RZ, RZ, R36 ;  /* 0x000000ffff687224 */ /* 0x004fe400078e0024 */
[----:B------:R-:W-:Y:S01]  /*6ed0*/  IMAD.MOV.U32 R36, RZ, RZ, R54 ;  /* 0x000000ffff247224 */ /* 0x000fe200078e0036 */
[----:B------:R-:W-:-:S02]  /*6ee0*/  LOP3.LUT R4, R4, 0xff, RZ, 0xc0, !PT ;  /* 0x000000ff04047812 */ /* 0x000fc400078ec0ff */
[----:B------:R-:W-:Y:S01]  /*6ef0*/  F2FP.F16.F32.PACK_AB R5, R104, R60 ;  /* 0x0000003c6805723e */ /* 0x000fe200000000ff */
[----:B------:R-:W-:Y:S01]  /*6f00*/  IMAD.MOV.U32 R100, RZ, RZ, R36 ;  /* 0x000000ffff647224 */ /* 0x000fe200078e0024 */
[----:B------:R-:W-:Y:S01]  /*6f10*/  ISETP.LE.U32.AND P3, PT, R4, UR16, PT ;  /* 0x0000001004007c0c */ /* 0x000fe2000bf63070 */
[----:B------:R-:W-:Y:S01]  /*6f20*/  FFMA.FTZ R4, R106, UR29, -R6 ;  /* 0x0000001d6a047c23 */ /* 0x000fe20008010806 */
[C---:B------:R-:W-:Y:S02]  /*6f30*/  PRMT R173, R5.reuse, 0x7632, R173 ;  /* 0x0000763205ad7816 */ /* 0x040fe400000000ad */
[----:B------:R-:W-:Y:S01]  /*6f40*/  PRMT R172, R5, 0x7610, R172 ;  /* 0x0000761005ac7816 */ /* 0x000fe200000000ac */
[----:B------:R1:W-:Y:S01]  /*6f50*/  MUFU.EX2 R99, R4 ;  /* 0x0000000400637308 */ /* 0x0003e20000000800 */
[----:B------:R-:W-:Y:S01]  /*6f60*/  LOP3.LUT R5, R2, 0xff, RZ, 0xc0, !PT ;  /* 0x000000ff02057812 */ /* 0x000fe200078ec0ff */
[----:B------:R-:W-:Y:S01]  /*6f70*/  @!P6 HADD2 R106, -R173.H0_H0, -RZ.H0_H0 ;  /* 0xa00000ffad6ae230 */ /* 0x000fe20000000900 */
[----:B------:R-:W-:-:S02]  /*6f80*/  PRMT R54, R172, 0x5410, R173 ;  /* 0x00005410ac367816 */ /* 0x000fc400000000ad */
[----:B------:R-:W-:Y:S02]  /*6f90*/  ISETP.LE.U32.AND P4, PT, R5, UR16, PT ;  /* 0x0000001005007c0c */ /* 0x000fe4000bf83070 */
[----:B------:R-:W-:Y:S01]  /*6fa0*/  @!P6 PRMT R173, R106, 0x5410, RZ ;  /* 0x000054106aade816 */ /* 0x000fe200000000ff */
[----:B------:R-:W-:Y:S02]  /*6fb0*/  IMAD.MOV.U32 R106, RZ, RZ, R35 ;  /* 0x000000ffff6a7224 */ /* 0x000fe400078e0023 */
[----:B------:R-:W-:-:S05]  /*6fc0*/  @!P3 HADD2 R113, -R230.H0_H0, -RZ.H0_H0 ;  /* 0xa00000ffe671b230 */ /* 0x000fca0000000900 */
[----:B------:R-:W-:Y:S01]  /*6fd0*/  @!P3 PRMT R230, R113, 0x5410, RZ ;  /* 0x0000541071e6b816 */ /* 0x000fe200000000ff */
[----:B------:R-:W-:Y:S02]  /*6fe0*/  IMAD.MOV.U32 R113, RZ, RZ, R59 ;  /* 0x000000ffff717224 */ /* 0x000fe400078e003b */
[----:B-1----:R-:W-:Y:S01]  /*6ff0*/  FFMA.FTZ R4, R107, UR29, -R6 ;  /* 0x0000001d6b047c23 */ /* 0x002fe20008010806 */
[----:B------:R-:W-:Y:S02]  /*7000*/  @!P1 HADD2 R107, -R172.H0_H0, -RZ.H0_H0 ;  /* 0xa00000ffac6b9230 */ /* 0x000fe40000000900 */
[----:B------:R-:W-:Y:S01]  /*7010*/  IMAD.MOV.U32 R59, RZ, RZ, R181 ;  /* 0x000000ffff3b7224 */ /* 0x000fe200078e00b5 */
[----:B------:R1:W2:Y:S02]  /*7020*/  MUFU.EX2 R101, R4 ;  /* 0x0000000400657308 */ /* 0x0002a40000000800 */
[----:B------:R-:W-:Y:S01]  /*7030*/  @!P1 PRMT R172, R107, 0x5410, RZ ;  /* 0x000054106bac9816 */ /* 0x000fe200000000ff */
[----:B------:R-:W-:Y:S01]  /*7040*/  IMAD.MOV.U32 R107, RZ, RZ, R123 ;  /* 0x000000ffff6b7224 */ /* 0x000fe200078e007b */
[----:B-1----:R-:W-:-:S02]  /*7050*/  LOP3.LUT R4, R2, 0xffff, RZ, 0xc0, !PT ;  /* 0x0000ffff02047812 */ /* 0x002fc400078ec0ff */
[----:B--2---:R-:W-:Y:S02]  /*7060*/  F2FP.F16.F32.PACK_AB R5, R101, R99 ;  /* 0x000000636505723e */ /* 0x004fe400000000ff */
[----:B------:R-:W-:Y:S02]  /*7070*/  SHF.R.U32.HI R4, RZ, 0x8, R4 ;  /* 0x00000008ff047819 */ /* 0x000fe40000011604 */
[C---:B------:R-:W-:Y:S02]  /*7080*/  PRMT R171, R5.reuse, 0x7610, R171 ;  /* 0x0000761005ab7816 */ /* 0x040fe400000000ab */
[----:B------:R-:W-:Y:S02]  /*7090*/  LOP3.LUT R4, R4, 0xffff, RZ, 0xc0, !PT ;  /* 0x0000ffff04047812 */ /* 0x000fe400078ec0ff */
[----:B------:R-:W-:Y:S01]  /*70a0*/  PRMT R170, R5, 0x7632, R170 ;  /* 0x0000763205aa7816 */ /* 0x000fe200000000aa */
[----:B------:R-:W-:Y:S01]  /*70b0*/  @!P4 HADD2 R108, -R171.H0_H0, -RZ.H0_H0 ;  /* 0xa00000ffab6cc230 */ /* 0x000fe20000000900 */
[----:B------:R-:W-:Y:S01]  /*70c0*/  ISETP.LE.U32.AND P6, PT, R4, UR16, PT ;  /* 0x0000001004007c0c */ /* 0x000fe2000bfc3070 */
[----:B------:R-:W-:Y:S01]  /*70d0*/  FFMA.FTZ R4, R109, UR29, -R0 ;  /* 0x0000001d6d047c23 */ /* 0x000fe20008010800 */
[----:B------:R-:W-:-:S02]  /*70e0*/  PRMT R53, R171, 0x5410, R170 ;  /* 0x00005410ab357816 */ /* 0x000fc400000000aa */
[----:B------:R-:W-:Y:S01]  /*70f0*/  @!P4 PRMT R171, R108, 0x5410, RZ ;  /* 0x000054106cabc816 */ /* 0x000fe200000000ff */
[----:B------:R1:W2:Y:S01]  /*7100*/  MUFU.EX2 R102, R4 ;  /* 0x0000000400667308 */ /* 0x0002a20000000800 */
[----:B------:R-:W-:-:S07]  /*7110*/  IMAD.MOV.U32 R108, RZ, RZ, R122 ;  /* 0x000000ffff6c7224 */ /* 0x000fce00078e007a */
[----:B------:R-:W-:-:S05]  /*7120*/  @!P6 HADD2 R109, -R170.H0_H0, -RZ.H0_H0 ;  /* 0xa00000ffaa6de230 */ /* 0x000fca0000000900 */
[----:B------:R-:W-:Y:S01]  /*7130*/  @!P6 PRMT R170, R109, 0x5410, RZ ;  /* 0x000054106daae816 */ /* 0x000fe200000000ff */
[----:B------:R-:W-:Y:S01]  /*7140*/  IMAD.MOV.U32 R109, RZ, RZ, R52 ;  /* 0x000000ffff6d7224 */ /* 0x000fe200078e0034 */
[--C-:B-1----:R-:W-:Y:S02]  /*7150*/  SHF.R.U32.HI R4, RZ, 0x18, R2.reuse ;  /* 0x00000018ff047819 */ /* 0x102fe40000011602 */
[----:B------:R-:W-:Y:S02]  /*7160*/  SHF.R.U32.HI R2, RZ, 0x10, R2 ;  /* 0x00000010ff027819 */ /* 0x000fe40000011602 */
[----:B------:R-:W-:Y:S02]  /*7170*/  ISETP.LE.U32.AND P1, PT, R4, UR16, PT ;  /* 0x0000001004007c0c */ /* 0x000fe4000bf23070 */
[----:B------:R-:W-:Y:S02]  /*7180*/  LOP3.LUT R2, R2, 0xff, RZ, 0xc0, !PT ;  /* 0x000000ff02027812 */ /* 0x000fe400078ec0ff */
[----:B------:R-:W-:Y:S01]  /*7190*/  LOP3.LUT R4, R17, UR11, R72, 0x96, !PT ;  /* 0x0000000b11047c12 */ /* 0x000fe2000f8e9648 */
[----:B------:R-:W-:Y:S01]  /*71a0*/  IMAD.MOV.U32 R72, RZ, RZ, R121 ;  /* 0x000000ffff487224 */ /* 0x000fe200078e0079 */
[----:B------:R-:W-:-:S02]  /*71b0*/  ISETP.LE.U32.AND P4, PT, R2, UR16, PT ;  /* 0x0000001002007c0c */ /* 0x000fc4000bf83070 */
[----:B------:R-:W-:Y:S01]  /*71c0*/  LOP3.LUT R2, R21, 0xff, RZ, 0xc0, !PT ;  /* 0x000000ff15027812 */ /* 0x000fe200078ec0ff */
[----:B------:R-:W-:Y:S01]  /*71d0*/  IMAD.WIDE.U32 R4, R4, -0x2daee0ad, RZ ;  /* 0xd2511f5304047825 */ /* 0x000fe200078e00ff */
[----:B--2---:R-:W-:Y:S02]  /*71e0*/  F2FP.F16.F32.PACK_AB R17, R102, R96 ;  /* 0x000000606611723e */ /* 0x004fe400000000ff */
[----:B------:R-:W-:Y:S02]  /*71f0*/  ISETP.LE.U32.AND P6, PT, R2, UR16, PT ;  /* 0x0000001002007c0c */ /* 0x000fe4000bfc3070 */
[C---:B------:R-:W-:Y:S02]  /*7200*/  PRMT R169, R17.reuse, 0x7632, R169 ;  /* 0x0000763211a97816 */ /* 0x040fe400000000a9 */
[----:B------:R-:W-:Y:S02]  /*7210*/  PRMT R168, R17, 0x7610, R168 ;  /* 0x0000761011a87816 */ /* 0x000fe400000000a8 */
[----:B------:R-:W-:Y:S01]  /*7220*/  SHF.R.U32.HI R2, RZ, 0x18, R21 ;  /* 0x00000018ff027819 */ /* 0x000fe20000011615 */
[----:B------:R-:W-:Y:S01]  /*7230*/  @!P1 HADD2 R110, -R169.H0_H0, -RZ.H0_H0 ;  /* 0xa00000ffa96e9230 */ /* 0x000fe20000000900 */
[----:B------:R-:W-:Y:S01]  /*7240*/  LOP3.LUT R18, R5, UR8, R20, 0x96, !PT ;  /* 0x0000000805127c12 */ /* 0x000fe2000f8e9614 */
[----:B------:R-:W-:Y:S01]  /*7250*/  @!P4 HADD2 R111, -R168.H0_H0, -RZ.H0_H0 ;  /* 0xa00000ffa86fc230 */ /* 0x000fe20000000900 */
[----:B------:R-:W-:-:S02]  /*7260*/  LOP3.LUT R5, R23, UR9, R16, 0x96, !PT ;  /* 0x0000000917057c12 */ /* 0x000fc4000f8e9610 */
[----:B------:R-:W-:Y:S01]  /*7270*/  PRMT R52, R168, 0x5410, R169 ;  /* 0x00005410a8347816 */ /* 0x000fe200000000a9 */
[----:B------:R-:W-:Y:S01]  /*7280*/  @!P6 HADD2 R115, -R231.H0_H0, -RZ.H0_H0 ;  /* 0xa00000ffe773e230 */ /* 0x000fe20000000900 */
[----:B------:R-:W-:Y:S01]  /*7290*/  @!P1 PRMT R169, R110, 0x5410, RZ ;  /* 0x000054106ea99816 */ /* 0x000fe200000000ff */
[----:B------:R-:W-:Y:S01]  /*72a0*/  IMAD.WIDE.U32 R16, R18, -0x326172a9, RZ ;  /* 0xcd9e8d5712107825 */ /* 0x000fe200078e00ff */
[----:B------:R-:W-:Y:S02]  /*72b0*/  ISETP.LE.U32.AND P1, PT, R2, UR16, PT ;  /* 0x0000001002007c0c */ /* 0x000fe4000bf23070 */
[----:B------:R-:W-:Y:S01]  /*72c0*/  @!P6 PRMT R231, R115, 0x5410, RZ ;  /* 0x0000541073e7e816 */ /* 0x000fe200000000ff */
[----:B------:R-:W-:Y:S01]  /*72d0*/  IMAD.MOV.U32 R110, RZ, RZ, R37 ;  /* 0x000000ffff6e7224 */ /* 0x000fe200078e0025 */
[----:B------:R-:W-:Y:S01]  /*72e0*/  ISETP.LE.U32.AND P6, PT, R29, UR16, PT ;  /* 0x000000101d007c0c */ /* 0x000fe2000bfc3070 */
[----:B------:R-:W-:Y:S01]  /*72f0*/  IMAD.MOV.U32 R115, RZ, RZ, R118 ;  /* 0x000000ffff737224 */ /* 0x000fe200078e0076 */
[----:B------:R-:W1:Y:S01]  /*7300*/  LDSM.16.MT88.4 R28, [R193+0x1c000] ;  /* 0x01c00000c11c783b */ /* 0x000e620000004200 */
[----:B------:R-:W-:Y:S01]  /*7310*/  LOP3.LUT R2, R21, 0xffff, RZ, 0xc0, !PT ;  /* 0x0000ffff15027812 */ /* 0x000fe200078ec0ff */
[----:B------:R-:W-:Y:S01]  /*7320*/  IMAD.WIDE.U32 R20, R5, -0x2daee0ad, RZ ;  /* 0xd2511f5305147825 */ /* 0x000fe200078e00ff */
[----:B------:R-:W-:-:S02]  /*7330*/  @!P4 PRMT R168, R111, 0x5410, RZ ;  /* 0x000054106fa8c816 */ /* 0x000fc400000000ff */
[----:B------:R-:W-:Y:S01]  /*7340*/  SHF.R.U32.HI R2, RZ, 0x8, R2 ;  /* 0x00000008ff027819 */ /* 0x000fe20000011602 */
[----:B------:R-:W-:Y:S01]  /*7350*/  IMAD.MOV.U32 R111, RZ, RZ, R119 ;  /* 0x000000ffff6f7224 */ /* 0x000fe200078e0077 */
[----:B------:R-:W-:Y:S01]  /*7360*/  LOP3.LUT R4, R21, UR6, R4, 0x96, !PT ;  /* 0x0000000615047c12 */ /* 0x000fe2000f8e9604 */
[----:B------:R-:W-:Y:S01]  /*7370*/  @!P1 HADD2 R112, -R229.H0_H0, -RZ.H0_H0 ;  /* 0xa00000ffe5709230 */ /* 0x000fe20000000900 */
[----:B------:R-:W-:Y:S02]  /*7380*/  LOP3.LUT R2, R2, 0xffff, RZ, 0xc0, !PT ;  /* 0x0000ffff02027812 */ /* 0x000fe400078ec0ff */
[----:B------:R-:W-:Y:S02]  /*7390*/  @!P6 HADD2 R127, -R233.H0_H0, -RZ.H0_H0 ;  /* 0xa00000ffe97fe230 */ /* 0x000fe40000000900 */
[----:B------:R-:W-:Y:S01]  /*73a0*/  IMAD.WIDE.U32 R4, R4, -0x326172a9, RZ ;  /* 0xcd9e8d5704047825 */ /* 0x000fe200078e00ff */
[----:B------:R-:W-:Y:S02]  /*73b0*/  ISETP.LE.U32.AND P4, PT, R2, UR16, PT ;  /* 0x0000001002007c0c */ /* 0x000fe4000bf83070 */
[----:B------:R-:W-:Y:S01]  /*73c0*/  LOP3.LUT R2, R17, UR7, R22, 0x96, !PT ;  /* 0x0000000711027c12 */ /* 0x000fe2000f8e9616 */
[----:B------:R-:W-:Y:S01]  /*73d0*/  USHF.L.U32 UR10, UR24, 0x3, URZ ;  /* 0x00000003180a7899 */ /* 0x000fe2000800063f */
[----:B------:R-:W-:Y:S01]  /*73e0*/  LOP3.LUT R16, R5, UR21, R16, 0x96, !PT ;  /* 0x0000001505107c12 */ /* 0x000fe2000f8e9610 */
[----:B------:R-:W-:Y:S01]  /*73f0*/  ULDC.64 UR6, c[0x0][0x2a8] ;  /* 0x0000aa0000067ab9 */ /* 0x000fe20000000a00 */
[----:B------:R-:W-:-:S02]  /*7400*/  LOP3.LUT R17, R4, 0xffff, RZ, 0xc0, !PT ;  /* 0x0000ffff04117812 */ /* 0x000fc400078ec0ff */
[----:B------:R-:W-:Y:S02]  /*7410*/  LOP3.LUT R36, R4, 0xff, RZ, 0xc0, !PT ;  /* 0x000000ff04247812 */ /* 0x000fe400078ec0ff */
[--C-:B------:R-:W-:Y:S02]  /*7420*/  SHF.R.U32.HI R35, RZ, 0x10, R4.reuse ;  /* 0x00000010ff237819 */ /* 0x100fe40000011604 */
[----:B------:R-:W-:Y:S01]  /*7430*/  SHF.R.U32.HI R37, RZ, 0x18, R4 ;  /* 0x00000018ff257819 */ /* 0x000fe20000011604 */
[----:B------:R-:W-:Y:S01]  /*7440*/  IMAD.WIDE.U32 R4, R2, -0x2daee0ad, RZ ;  /* 0xd2511f5302047825 */ /* 0x000fe200078e00ff */
[----:B------:R-:W-:-:S03]  /*7450*/  @!P1 PRMT R229, R112, 0x5410, RZ ;  /* 0x0000541070e59816 */ /* 0x000fc600000000ff */
[----:B------:R-:W-:Y:S01]  /*7460*/  @!P4 HADD2 R114, -R228.H0_H0, -RZ.H0_H0 ;  /* 0xa00000ffe472c230 */ /* 0x000fe20000000900 */
[----:B------:R-:W-:Y:S01]  /*7470*/  @!P6 PRMT R233, R127, 0x5410, RZ ;  /* 0x000054107fe9e816 */ /* 0x000fe200000000ff */
[----:B------:R-:W-:Y:S01]  /*7480*/  IMAD.MOV.U32 R112, RZ, RZ, R58 ;  /* 0x000000ffff707224 */ /* 0x000fe200078e003a */
[----:B------:R-:W-:Y:S01]  /*7490*/  LOP3.LUT R2, R5, UR4, R20, 0x96, !PT ;  /* 0x0000000405027c12 */ /* 0x000fe2000f8e9614 */
[----:B------:R-:W-:Y:S01]  /*74a0*/  IMAD.MOV.U32 R58, RZ, RZ, R180 ;  /* 0x000000ffff3a7224 */ /* 0x000fe200078e00b4 */
[C---:B------:R-:W-:Y:S02]  /*74b0*/  LOP3.LUT R18, R4.reuse, 0xffff, RZ, 0xc0, !PT ;  /* 0x0000ffff04127812 */ /* 0x040fe400078ec0ff */
[----:B------:R-:W-:Y:S02]  /*74c0*/  LOP3.LUT R34, R4, 0xff, RZ, 0xc0, !PT ;  /* 0x000000ff04227812 */ /* 0x000fe400078ec0ff */
[--C-:B------:R-:W-:Y:S02]  /*74d0*/  SHF.R.U32.HI R33, RZ, 0x10, R4.reuse ;  /* 0x00000010ff217819 */ /* 0x100fe40000011604 */
[----:B------:R-:W-:Y:S01]  /*74e0*/  SHF.R.U32.HI R32, RZ, 0x18, R4 ;  /* 0x00000018ff207819 */ /* 0x000fe20000011604 */
[----:B-1----:R-:W-:Y:S01]  /*74f0*/  HMMA.16816.F32 R20, R12, R28, RZ ;  /* 0x0000001c0c14723c */ /* 0x002fe200000018ff */
[----:B------:R-:W-:-:S02]  /*7500*/  LOP3.LUT R4, R19, 0xff, RZ, 0xc0, !PT ;  /* 0x000000ff13047812 */ /* 0x000fc400078ec0ff */
[----:B------:R-:W-:Y:S01]  /*7510*/  @!P4 PRMT R228, R114, 0x5410, RZ ;  /* 0x0000541072e4c816 */ /* 0x000fe200000000ff */
[----:B------:R-:W-:Y:S01]  /*7520*/  IMAD.MOV.U32 R114, RZ, RZ, R117 ;  /* 0x000000ffff727224 */ /* 0x000fe200078e0075 */
[----:B------:R-:W-:Y:S02]  /*7530*/  ISETP.LE.U32.AND P1, PT, R4, UR16, PT ;  /* 0x0000001004007c0c */ /* 0x000fe4000bf23070 */
[--C-:B------:R-:W-:Y:S02]  /*7540*/  SHF.R.U32.HI R4, RZ, 0x18, R19.reuse ;  /* 0x00000018ff047819 */ /* 0x100fe40000011613 */
[----:B------:R-:W-:Y:S02]  /*7550*/  SHF.R.U32.HI R5, RZ, 0x10, R19 ;  /* 0x00000010ff057819 */ /* 0x000fe40000011613 */
[----:B------:R-:W-:Y:S02]  /*7560*/  ISETP.LE.U32.AND P3, PT, R4, UR16, PT ;  /* 0x0000001004007c0c */ /* 0x000fe4000bf63070 */
[----:B------:R-:W-:Y:S01]  /*7570*/  LOP3.LUT R4, R19, 0xffff, RZ, 0xc0, !PT ;  /* 0x0000ffff13047812 */ /* 0x000fe200078ec0ff */
[----:B------:R-:W-:Y:S01]  /*7580*/  IMAD.MOV.U32 R19, RZ, RZ, R72 ;  /* 0x000000ffff137224 */ /* 0x000fe200078e0048 */
[----:B------:R-:W-:Y:S01]  /*7590*/  LOP3.LUT R5, R5, 0xff, RZ, 0xc0, !PT ;  /* 0x000000ff05057812 */ /* 0x000fe200078ec0ff */
[----:B------:R-:W-:Y:S01]  /*75a0*/  IMAD.MOV.U32 R72, RZ, RZ, R183 ;  /* 0x000000ffff487224 */ /* 0x000fe200078e00b7 */
[----:B------:R-:W-:Y:S01]  /*75b0*/  SHF.R.U32.HI R4, RZ, 0x8, R4 ;  /* 0x00000008ff047819 */ /* 0x000fe20000011604 */
[----:B------:R-:W-:Y:S01]  /*75c0*/  @!P1 HADD2 R116, -R237.H0_H0, -RZ.H0_H0 ;  /* 0xa00000ffed749230 */ /* 0x000fe20000000900 */
[----:B------:R-:W-:-:S02]  /*75d0*/  ISETP.LE.U32.AND P4, PT, R5, UR16, PT ;  /* 0x0000001005007c0c */ /* 0x000fc4000bf83070 */
[----:B------:R-:W-:Y:S02]  /*75e0*/  LOP3.LUT R4, R4, 0xffff, RZ, 0xc0, !PT ;  /* 0x0000ffff04047812 */ /* 0x000fe400078ec0ff */
[----:B------:R-:W-:Y:S01]  /*75f0*/  @!P1 PRMT R237, R116, 0x5410, RZ ;  /* 0x0000541074ed9816 */ /* 0x000fe200000000ff */
[----:B------:R-:W-:Y:S01]  /*7600*/  @!P3 HADD2 R125, -R238.H0_H0, -RZ.H0_H0 ;  /* 0xa00000ffee7db230 */ /* 0x000fe20000000900 */
[----:B------:R-:W-:Y:S01]  /*7610*/  HMMA.16816.F32 R116, R8, R24, R20 ;  /* 0x000000180874723c */ /* 0x000fe20000001814 */
[----:B------:R-:W-:Y:S02]  /*7620*/  ISETP.LE.U32.AND P1, PT, R4, UR16, PT ;  /* 0x0000001004007c0c */ /* 0x000fe4000bf23070 */
[----:B------:R-:W-:Y:S01]  /*7630*/  LOP3.LUT R4, R39, 0xff, RZ, 0xc0, !PT ;  /* 0x000000ff27047812 */ /* 0x000fe200078ec0ff */
[----:B------:R-:W-:Y:S01]  /*7640*/  IMAD.MOV.U32 R39, RZ, RZ, R114 ;  /* 0x000000ffff277224 */ /* 0x000fe200078e0072 */
[----:B------:R-:W-:Y:S01]  /*7650*/  @!P3 PRMT R238, R125, 0x5410, RZ ;  /* 0x000054107deeb816 */ /* 0x000fe200000000ff */
[----:B------:R-:W-:Y:S01]  /*7660*/  HMMA.16816.F32 R20, R12, R30, RZ ;  /* 0x0000001e0c14723c */ /* 0x000fe200000018ff */
[----:B------:R-:W-:Y:S01]  /*7670*/  LDSM.16.MT88.4 R28, [R191+0x1e800] ;  /* 0x01e80000bf1c783b */ /* 0x000fe20000004200 */
[----:B------:R-:W-:Y:S01]  /*7680*/  @!P4 HADD2 R126, -R239.H0_H0, -RZ.H0_H0 ;  /* 0xa00000ffef7ec230 */ /* 0x000fe20000000900 */
[----:B------:R-:W-:Y:S01]  /*7690*/  ISETP.LE.U32.AND P3, PT, R41, UR16, PT ;  /* 0x0000001029007c0c */ /* 0x000fe2000bf63070 */
[----:B------:R-:W-:Y:S01]  /*76a0*/  IMAD.MOV.U32 R41, RZ, RZ, R115 ;  /* 0x000000ffff297224 */ /* 0x000fe200078e0073 */
[----:B------:R-:W-:Y:S01]  /*76b0*/  SHF.R.U32.HI R5, RZ, 0x8, R18 ;  /* 0x00000008ff057819 */ /* 0x000fe20000011612 */
[----:B------:R-:W-:Y:S01]  /*76c0*/  IMAD.MOV.U32 R114, RZ, RZ, R107 ;  /* 0x000000ffff727224 */ /* 0x000fe200078e006b */
[----:B------:R-:W-:Y:S01]  /*76d0*/  @!P4 PRMT R239, R126, 0x5410, RZ ;  /* 0x000054107eefc816 */ /* 0x000fe200000000ff */
[----:B------:R-:W-:-:S02]  /*76e0*/  @!P1 HADD2 R124, -R236.H0_H0, -RZ.H0_H0 ;  /* 0xa00000ffec7c9230 */ /* 0x000fc40000000900 */
[----:B------:R-:W-:Y:S01]  /*76f0*/  IMAD.MOV.U32 R115, RZ, RZ, R106 ;  /* 0x000000ffff737224 */ /* 0x000fe200078e006a */
[----:B------:R-:W-:Y:S01]  /*7700*/  PRMT R34, R34, 0x5410, R5 ;  /* 0x0000541022227816 */ /* 0x000fe20000000005 */
[----:B------:R-:W-:Y:S01]  /*7710*/  IMAD.MOV.U32 R107, RZ, RZ, R139 ;  /* 0x000000ffff6b7224 */ /* 0x000fe200078e008b */
[----:B------:R-:W-:Y:S01]  /*7720*/  @!P1 PRMT R236, R124, 0x5410, RZ ;  /* 0x000054107cec9816 */ /* 0x000fe200000000ff */
[----:B------:R-:W-:Y:S01]  /*7730*/  IMAD.MOV.U32 R106, RZ, RZ, R138 ;  /* 0x000000ffff6a7224 */ /* 0x000fe200078e008a */
[----:B------:R-:W-:Y:S01]  /*7740*/  ISETP.LE.U32.AND P1, PT, R4, UR16, PT ;  /* 0x0000001004007c0c */ /* 0x000fe2000bf23070 */
[----:B------:R-:W-:Y:S01]  /*7750*/  @!P3 HADD2 R133, -R234.H0_H0, -RZ.H0_H0 ;  /* 0xa00000ffea85b230 */ /* 0x000fe20000000900 */
[----:B------:R-:W-:Y:S01]  /*7760*/  SHF.R.U32.HI R4, RZ, 0x8, R40 ;  /* 0x00000008ff047819 */ /* 0x000fe20000011628 */
[----:B------:R-:W-:Y:S02]  /*7770*/  IMAD.MOV.U32 R40, RZ, RZ, R108 ;  /* 0x000000ffff287224 */ /* 0x000fe400078e006c */
[----:B------:R-:W-:Y:S01]  /*7780*/  IMAD.MOV.U32 R108, RZ, RZ, R57 ;  /* 0x000000ffff6c7224 */ /* 0x000fe200078e0039 */
[----:B------:R-:W-:Y:S01]  /*7790*/  LOP3.LUT R4, R4, 0xffff, RZ, 0xc0, !PT ;  /* 0x0000ffff04047812 */ /* 0x000fe200078ec0ff */
[----:B------:R-:W-:Y:S01]  /*77a0*/  IMAD.MOV.U32 R57, RZ, RZ, R182 ;  /* 0x000000ffff397224 */ /* 0x000fe200078e00b6 */
[----:B------:R-:W-:Y:S01]  /*77b0*/  @!P3 PRMT R234, R133, 0x5410, RZ ;  /* 0x0000541085eab816 */ /* 0x000fe200000000ff */
[----:B------:R-:W-:Y:S01]  /*77c0*/  HMMA.16816.F32 R120, R8, R26, R20 ;  /* 0x0000001a0878723c */ /* 0x000fe20000001814 */
[----:B------:R-:W1:Y:S01]  /*77d0*/  LDSM.16.MT88.4 R24, [R191+0x1e000] ;  /* 0x01e00000bf18783b */ /* 0x000e620000004200 */
[----:B------:R-:W-:-:S02]  /*77e0*/  ISETP.LE.U32.AND P4, PT, R4, UR16, PT ;  /* 0x0000001004007c0c */ /* 0x000fc4000bf83070 */
[----:B------:R-:W-:Y:S01]  /*77f0*/  LOP3.LUT R4, R44, 0xff, RZ, 0xc0, !PT ;  /* 0x000000ff2c047812 */ /* 0x000fe200078ec0ff */
[----:B------:R-:W-:Y:S02]  /*7800*/  @!P1 HADD2 R131, -R235.H0_H0, -RZ.H0_H0 ;  /* 0xa00000ffeb839230 */ /* 0x000fe40000000900 */
[----:B------:R-:W-:Y:S01]  /*7810*/  IMAD.MOV.U32 R44, RZ, RZ, R137 ;  /* 0x000000ffff2c7224 */ /* 0x000fe200078e0089 */
[----:B------:R-:W-:Y:S02]  /*7820*/  ISETP.LE.U32.AND P6, PT, R4, UR16, PT ;  /* 0x0000001004007c0c */ /* 0x000fe4000bfc3070 */
[----:B------:R-:W-:Y:S01]  /*7830*/  SHF.R.U32.HI R4, RZ, 0x8, R45 ;  /* 0x00000008ff047819 */ /* 0x000fe2000001162d */
[----:B------:R-:W-:Y:S01]  /*7840*/  IMAD.MOV.U32 R45, RZ, RZ, R39 ;  /* 0x000000ffff2d7224 */ /* 0x000fe200078e0027 */
[----:B------:R-:W-:Y:S01]  /*7850*/  @!P1 PRMT R235, R131, 0x5410, RZ ;  /* 0x0000541083eb9816 */ /* 0x000fe200000000ff */
[----:B------:R-:W-:Y:S01]  /*7860*/  IMAD.MOV.U32 R131, RZ, RZ, R136 ;  /* 0x000000ffff837224 */ /* 0x000fe200078e0088 */
[----:B------:R-:W-:Y:S01]  /*7870*/  LOP3.LUT R4, R4, 0xffff, RZ, 0xc0, !PT ;  /* 0x0000ffff04047812 */ /* 0x000fe200078ec0ff */
[----:B------:R-:W-:Y:S01]  /*7880*/  @!P4 HADD2 R128, -R232.H0_H0, -RZ.H0_H0 ;  /* 0xa00000ffe880c230 */ /* 0x000fe20000000900 */
[----:B------:R-:W-:Y:S01]  /*7890*/  ISETP.LE.U32.AND P1, PT, R42, UR16, PT ;  /* 0x000000102a007c0c */ /* 0x000fe2000bf23070 */
[----:B------:R-:W-:Y:S01]  /*78a0*/  IMAD.MOV.U32 R39, RZ, RZ, R110 ;  /* 0x000000ffff277224 */ /* 0x000fe200078e006e */
[----:B------:R-:W-:Y:S01]  /*78b0*/  ISETP.LE.U32.AND P3, PT, R4, UR16, PT ;  /* 0x0000001004007c0c */ /* 0x000fe2000bf63070 */
[----:B------:R-:W-:Y:S01]  /*78c0*/  IMAD.MOV.U32 R42, RZ, RZ, R48 ;  /* 0x000000ffff2a7224 */ /* 0x000fe200078e0030 */
[----:B------:R-:W-:Y:S01]  /*78d0*/  LOP3.LUT R4, R43, 0xff, RZ, 0xc0, !PT ;  /* 0x000000ff2b047812 */ /* 0x000fe200078ec0ff */
[----:B------:R-:W-:Y:S01]  /*78e0*/  IMAD.MOV.U32 R110, RZ, RZ, R49 ;  /* 0x000000ffff6e7224 */ /* 0x000fe200078e0031 */
[----:B------:R-:W-:Y:S01]  /*78f0*/  @!P4 PRMT R232, R128, 0x5410, RZ ;  /* 0x0000541080e8c816 */ /* 0x000fe200000000ff */
[----:B------:R-:W-:Y:S01]  /*7900*/  IMAD.MOV.U32 R128, RZ, RZ, R82 ;  /* 0x000000ffff807224 */ /* 0x000fe200078e0052 */
[----:B------:R-:W-:Y:S01]  /*7910*/  ISETP.LE.U32.AND P2, PT, R4, UR16, PT ;  /* 0x0000001004007c0c */ /* 0x000fe2000bf43070 */
[----:B------:R-:W-:Y:S01]  /*7920*/  IMAD.MOV.U32 R48, RZ, RZ, R80 ;  /* 0x000000ffff307224 */ /* 0x000fe200078e0050 */
[----:B------:R-:W-:Y:S01]  /*7930*/  SHF.R.U32.HI R4, RZ, 0x8, R17 ;  /* 0x00000008ff047819 */ /* 0x000fe20000011611 */
[----:B------:R-:W-:Y:S01]  /*7940*/  IMAD.MOV.U32 R49, RZ, RZ, R81 ;  /* 0x000000ffff317224 */ /* 0x000fe200078e0051 */
[----:B------:R-:W-:-:S02]  /*7950*/  LOP3.LUT R17, R35, 0xff, RZ, 0xc0, !PT ;  /* 0x000000ff23117812 */ /* 0x000fc400078ec0ff */
[----:B------:R-:W-:Y:S01]  /*7960*/  PRMT R36, R36, 0x5410, R4 ;  /* 0x0000541024247816 */ /* 0x000fe20000000004 */
[----:B------:R-:W-:Y:S01]  /*7970*/  @!P3 HADD2 R141, -R218.H0_H0, -RZ.H0_H0 ;  /* 0xa00000ffda8db230 */ /* 0x000fe20000000900 */
[----:B------:R-:W-:Y:S02]  /*7980*/  LOP3.LUT R4, R33, 0xff, RZ, 0xc0, !PT ;  /* 0x000000ff21047812 */ /* 0x000fe400078ec0ff */
[----:B------:R-:W-:Y:S01]  /*7990*/  PRMT R33, R17, 0x5410, R37 ;  /* 0x0000541011217816 */ /* 0x000fe20000000025 */
[----:B-1----:R-:W-:Y:S01]  /*79a0*/  HMMA.16816.F32 R20, R12, R24, RZ ;  /* 0x000000180c14723c */ /* 0x002fe200000018ff */
[----:B------:R-:W-:Y:S01]  /*79b0*/  PRMT R32, R4, 0x5410, R32 ;  /* 0x0000541004207816 */ /* 0x000fe20000000020 */
[----:B------:R-:W-:Y:S01]  /*79c0*/  IMAD.MOV.U32 R43, RZ, RZ, R111 ;  /* 0x000000ffff2b7224 */ /* 0x000fe200078e006f */
[----:B------:R-:W-:Y:S01]  /*79d0*/  SHF.R.U32.HI R4, RZ, 0x8, R46 ;  /* 0x00000008ff047819 */ /* 0x000fe2000001162e */
[----:B------:R-:W-:Y:S01]  /*79e0*/  IMAD.MOV.U32 R37, RZ, RZ, R197 ;  /* 0x000000ffff257224 */ /* 0x000fe200078e00c5 */
[----:B------:R-:W-:Y:S01]  /*79f0*/  @!P3 PRMT R218, R141, 0x5410, RZ ;  /* 0x000054108ddab816 */ /* 0x000fe200000000ff */
[----:B------:R-:W-:Y:S01]  /*7a00*/  IMAD.MOV.U32 R141, RZ, RZ, R44 ;  /* 0x000000ffff8d7224 */ /* 0x000fe200078e002c */
[----:B------:R-:W-:Y:S01]  /*7a10*/  LOP3.LUT R4, R4, 0xffff, RZ, 0xc0, !PT ;  /* 0x0000ffff04047812 */ /* 0x000fe200078ec0ff */
[----:B------:R-:W-:Y:S01]  /*7a20*/  IMAD.MOV.U32 R44, RZ, RZ, R83 ;  /* 0x000000ffff2c7224 */ /* 0x000fe200078e0053 */
[----:B------:R-:W-:Y:S01]  /*7a30*/  ISETP.LE.U32.AND P4, PT, R38, UR16, PT ;  /* 0x0000001026007c0c */ /* 0x000fe2000bf83070 */
[----:B------:R1:W5:-:S14]  /*7a40*/  LDL.LU R197, [R1+0xd8] ;  /* 0x0000d80001c57983 */ /* 0x00035c0000300800 */
[----:B------:R-:W-:Y:S06]  /*7a50*/  HMMA.16816.F32 R124, R8, R28, R20 ;  /* 0x0000001c087c723c */ /* 0x000fec0000001814 */
[----:B------:R-:W-:Y:S01]  /*7a60*/  HMMA.16816.F32 R20, R12, R26, RZ ;  /* 0x0000001a0c14723c */ /* 0x000fe200000018ff */
[----:B------:R-:W2:-:S15]  /*7a70*/  LDSM.16.MT88.4 R24, [R192+0x1e000] ;  /* 0x01e00000c018783b */ /* 0x000e9e0000004200 */
[----:B------:R-:W-:-:S08]  /*7a80*/  NOP ;  /* 0x0000000000007918 */ /* 0x000fd00000000000 */
[----:B------:R-:W-:Y:S01]  /*7a90*/  HMMA.16816.F32 R180, R8, R30, R20 ;  /* 0x0000001e08b4723c */ /* 0x000fe20000001814 */
[----:B------:R-:W3:Y:S05]  /*7aa0*/  LDSM.16.MT88.4 R28, [R192+0x1e800] ;  /* 0x01e80000c01c783b */ /* 0x000eea0000004200 */
[----:B--2---:R-:W-:Y:S01]  /*7ab0*/  HMMA.16816.F32 R20, R12, R24, RZ ;  /* 0x000000180c14723c */ /* 0x004fe200000018ff */
[----:B------:R-:W-:Y:S02]  /*7ac0*/  ISETP.LE.U32.AND P3, PT, R4, UR16, PT ;  /* 0x0000001004007c0c */ /* 0x000fe4000bf63070 */
[----:B------:R-:W-:-:S04]  /*7ad0*/  LOP3.LUT R4, R16, 0xffff, RZ, 0xc0, !PT ;  /* 0x0000ffff10047812 */ /* 0x000fc800078ec0ff */
[----:B------:R-:W-:Y:S02]  /*7ae0*/  SHF.R.U32.HI R5, RZ, 0x8, R4 ;  /* 0x00000008ff057819 */ /* 0x000fe40000011604 */
[----:B------:R-:W-:-:S04]  /*7af0*/  LOP3.LUT R4, R16, 0xff, RZ, 0xc0, !PT ;  /* 0x000000ff10047812 */ /* 0x000fc800078ec0ff */
[----:B------:R-:W-:Y:S02]  /*7b00*/  PRMT R18, R4, 0x5410, R5 ;  /* 0x0000541004127816 */ /* 0x000fe40000000005 */
[----:B------:R-:W-:-:S09]  /*7b10*/  SHF.R.U32.HI R4, RZ, 0x10, R16 ;  /* 0x00000010ff047819 */ /* 0x000fd20000011610 */
[----:B---3--:R-:W-:Y:S06]  /*7b20*/  HMMA.16816.F32 R136, R8, R28, R20 ;  /* 0x0000001c0888723c */ /* 0x008fec0000001814 */
[----:B------:R-:W-:Y:S01]  /*7b30*/  HMMA.16816.F32 R20, R12, R26, RZ ;  /* 0x0000001a0c14723c */ /* 0x000fe200000018ff */
[----:B------:R-:W-:Y:S02]  /*7b40*/  SHF.R.U32.HI R5, RZ, 0x18, R16 ;  /* 0x00000018ff057819 */ /* 0x000fe40000011610 */
[----:B------:R-:W-:Y:S01]  /*7b50*/  LOP3.LUT R4, R4, 0xff, RZ, 0xc0, !PT ;  /* 0x000000ff04047812 */ /* 0x000fe200078ec0ff */
[----:B------:R-:W-:Y:S03]  /*7b60*/  LDSM.16.MT88.4 R24, [R194+0x1e800] ;  /* 0x01e80000c218783b */ /* 0x000fe60000004200 */
[----:B------:R-:W-:Y:S01]  /*7b70*/  PRMT R28, R4, 0x5410, R5 ;  /* 0x00005410041c7816 */ /* 0x000fe20000000005 */
[----:B------:R-:W-:-:S04]  /*7b80*/  FADD.FTZ R4, R147, R145 ;  /* 0x0000009193047221 */ /* 0x000fc80000010000 */
[----:B------:R-:W-:Y:S01]  /*7b90*/  FADD.FTZ R17, R98, R4 ;  /* 0x0000000462117221 */ /* 0x000fe20000010000 */
[----:B------:R-:W-:-:S04]  /*7ba0*/  LOP3.LUT R4, R2, 0xffff, RZ, 0xc0, !PT ;  /* 0x0000ffff02047812 */ /* 0x000fc800078ec0ff */
[----:B------:R-:W-:Y:S02]  /*7bb0*/  SHF.R.U32.HI R5, RZ, 0x8, R4 ;  /* 0x00000008ff057819 */ /* 0x000fe40000011604 */
[----:B------:R-:W-:-:S05]  /*7bc0*/  LOP3.LUT R4, R2, 0xff, RZ, 0xc0, !PT ;  /* 0x000000ff02047812 */ /* 0x000fca00078ec0ff */
[----:B------:R-:W-:Y:S01]  /*7bd0*/  HMMA.16816.F32 R80, R8, R30, R20 ;  /* 0x0000001e0850723c */ /* 0x000fe20000001814 */
[----:B------:R-:W2:Y:S01]  /*7be0*/  LDSM.16.MT88.4 R20, [R194+0x1e000] ;  /* 0x01e00000c214783b */ /* 0x000ea20000004200 */
[--C-:B------:R-:W-:Y:S01]  /*7bf0*/  FFMA.FTZ R16, R130, UR29, -R6.reuse ;  /* 0x0000001d82107c23 */ /* 0x100fe20008010806 */
[----:B------:R-:W-:-:S04]  /*7c00*/  FFMA.FTZ R6, R129, UR29, -R6 ;  /* 0x0000001d81067c23 */ /* 0x000fc80008010806 */
[----:B------:R-:W-:Y:S02]  /*7c10*/  PRMT R31, R4, 0x5410, R5 ;  /* 0x00005410041f7816 */ /* 0x000fe40000000005 */
[--C-:B------:R-:W-:Y:S02]  /*7c20*/  SHF.R.U32.HI R5, RZ, 0x10, R2.reuse ;  /* 0x00000010ff057819 */ /* 0x100fe40000011602 */
[----:B------:R-:W-:Y:S02]  /*7c30*/  SHF.R.U32.HI R4, RZ, 0x18, R2 ;  /* 0x00000018ff047819 */ /* 0x000fe40000011602 */
[----:B------:R-:W-:Y:S01]  /*7c40*/  LOP3.LUT R2, R5, 0xff, RZ, 0xc0, !PT ;  /* 0x000000ff05027812 */ /* 0x000fe200078ec0ff */
[----:B------:R3:W-:Y:S01]  /*7c50*/  MUFU.EX2 R147, R6 ;  /* 0x0000000600937308 */ /* 0x0007e20000000800 */
[----:B------:R-:W-:Y:S02]  /*7c60*/  IMAD.MOV.U32 R98, RZ, RZ, R110 ;  /* 0x000000ffff627224 */ /* 0x000fe400078e006e */
[----:B------:R-:W-:-:S02]  /*7c70*/  IMAD.MOV.U32 R145, RZ, RZ, R19 ;  /* 0x000000ffff917224 */ /* 0x000fc400078e0013 */
[----:B------:R-:W-:Y:S01]  /*7c80*/  FADD.FTZ R19, R95, R75 ;  /* 0x0000004b5f137221 */ /* 0x000fe20000010000 */
[----:B------:R-:W-:Y:S02]  /*7c90*/  IMAD.MOV.U32 R95, RZ, RZ, R42 ;  /* 0x000000ffff5f7224 */ /* 0x000fe400078e002a */
[----:B------:R-:W4:Y:S01]  /*7ca0*/  MUFU.EX2 R110, R16 ;  /* 0x00000010006e7308 */ /* 0x000f220000000800 */
[----:B------:R-:W-:Y:S02]  /*7cb0*/  IMAD.MOV.U32 R42, RZ, RZ, R40 ;  /* 0x000000ffff2a7224 */ /* 0x000fe400078e0028 */
[----:B------:R-:W-:Y:S01]  /*7cc0*/  IMAD.MOV.U32 R40, RZ, RZ, R105 ;  /* 0x000000ffff287224 */ /* 0x000fe200078e0069 */
[----:B---3--:R-:W-:Y:S01]  /*7cd0*/  PRMT R6, R2, 0x5410, R4 ;  /* 0x0000541002067816 */ /* 0x008fe20000000004 */
[--C-:B------:R-:W-:Y:S01]  /*7ce0*/  FFMA.FTZ R2, R140, UR29, -R0.reuse ;  /* 0x0000001d8c027c23 */ /* 0x100fe20008010800 */
[----:B------:R-:W-:-:S03]  /*7cf0*/  FFMA.FTZ R0, R135, UR29, -R0 ;  /* 0x0000001d87007c23 */ /* 0x000fc60008010800 */
[----:B------:R-:W-:Y:S08]  /*7d00*/  MUFU.EX2 R111, R2 ;  /* 0x00000002006f7308 */ /* 0x000ff00000000800 */
[----:B------:R4:W3:Y:S01]  /*7d10*/  MUFU.EX2 R105, R0 ;  /* 0x0000000000697308 */ /* 0x0008e20000000800 */
[----:B------:R-:W-:Y:S01]  /*7d20*/  FADD.FTZ R4, R97, R19 ;  /* 0x0000001361047221 */ /* 0x000fe20000010000 */
[----:B------:R-:W-:Y:S01]  /*7d30*/  FADD.FTZ R5, R146, R17 ;  /* 0x0000001192057221 */ /* 0x000fe20000010000 */
[----:B----4-:R-:W-:-:S04]  /*7d40*/  F2FP.F16.F32.PACK_AB R0, R147, R110 ;  /* 0x0000006e9300723e */ /* 0x010fc800000000ff */
[C---:B------:R-:W-:Y:S02]  /*7d50*/  PRMT R135, R0.reuse, 0x7610, R135 ;  /* 0x0000761000877816 */ /* 0x040fe40000000087 */
[----:B------:R-:W-:Y:S02]  /*7d60*/  PRMT R134, R0, 0x7632, R134 ;  /* 0x0000763200867816 */ /* 0x000fe40000000086 */
[----:B---3--:R-:W-:-:S04]  /*7d70*/  F2FP.F16.F32.PACK_AB R0, R105, R111 ;  /* 0x0000006f6900723e */ /* 0x008fc800000000ff */
[C---:B------:R-:W-:Y:S02]  /*7d80*/  PRMT R133, R0.reuse, 0x7610, R133 ;  /* 0x0000761000857816 */ /* 0x040fe40000000085 */
[----:B------:R-:W-:Y:S02]  /*7d90*/  PRMT R35, R0, 0x7632, R35 ;  /* 0x0000763200237816 */ /* 0x000fe40000000023 */
[----:B------:R-:W-:Y:S02]  /*7da0*/  HSET2.LE.AND R0, R18, R7, PT ;  /* 0x0000000712007233 */ /* 0x000fe40003803000 */
[----:B--2---:R-:W-:Y:S01]  /*7db0*/  HMMA.16816.F32 R16, R12, R20, RZ ;  /* 0x000000140c10723c */ /* 0x004fe200000018ff */
[----:B------:R-:W-:Y:S02]  /*7dc0*/  @!P5 HADD2 R130, -R188.H0_H0, -RZ.H0_H0 ;  /* 0xa00000ffbc82d230 */ /* 0x000fe40000000900 */
[----:B------:R-:W-:Y:S02]  /*7dd0*/  @!P4 HADD2 R142, -R135.H0_H0, -RZ.H0_H0 ;  /* 0xa00000ff878ec230 */ /* 0x000fe40000000900 */
[----:B------:R-:W-:Y:S01]  /*7de0*/  @!P3 HADD2 R140, -R134.H0_H0, -RZ.H0_H0 ;  /* 0xa00000ff868cb230 */ /* 0x000fe20000000900 */
[----:B------:R-:W-:Y:S01]  /*7df0*/  PRMT R30, R135, 0x5410, R134 ;  /* 0x00005410871e7816 */ /* 0x000fe20000000086 */
[----:B------:R-:W-:Y:S01]  /*7e00*/  FADD.FTZ R4, R93, R4 ;  /* 0x000000045d047221 */ /* 0x000fe20000010000 */
[----:B------:R-:W-:Y:S01]  /*7e10*/  @!P5 PRMT R188, R130, 0x5410, RZ ;  /* 0x0000541082bcd816 */ /* 0x000fe200000000ff */
[----:B------:R-:W-:Y:S01]  /*7e20*/  IMAD.MOV.U32 R93, RZ, RZ, R50 ;  /* 0x000000ffff5d7224 */ /* 0x000fe200078e0032 */
[----:B------:R-:W-:Y:S01]  /*7e30*/  @!P4 PRMT R135, R142, 0x5410, RZ ;  /* 0x000054108e87c816 */ /* 0x000fe200000000ff */
[----:B------:R-:W-:Y:S01]  /*7e40*/  IMAD.MOV.U32 R130, RZ, RZ, R51 ;  /* 0x000000ffff827224 */ /* 0x000fe200078e0033 */
[----:B------:R-:W-:Y:S01]  /*7e50*/  @!P3 PRMT R134, R140, 0x5410, RZ ;  /* 0x000054108c86b816 */ /* 0x000fe200000000ff */
[----:B------:R-:W-:-:S02]  /*7e60*/  IMAD.MOV.U32 R142, RZ, RZ, R48 ;  /* 0x000000ffff8e7224 */ /* 0x000fc400078e0030 */
[----:B------:R-:W-:-:S09]  /*7e70*/  IMAD.MOV.U32 R140, RZ, RZ, R49 ;  /* 0x000000ffff8c7224 */ /* 0x000fd200078e0031 */
[----:B------:R-:W-:Y:S06]  /*7e80*/  HMMA.16816.F32 R48, R8, R24, R16 ;  /* 0x000000180830723c */ /* 0x000fec0000001810 */
[----:B------:R-:W-:Y:S01]  /*7e90*/  HMMA.16816.F32 R16, R12, R22, RZ ;  /* 0x000000160c10723c */ /* 0x000fe200000018ff */
[----:B------:R-:W2:Y:S01]  /*7ea0*/  LDSM.16.MT88.4 R20, [R193+0x1e000] ;  /* 0x01e00000c114783b */ /* 0x000ea20000004200 */
[----:B------:R-:W-:Y:S01]  /*7eb0*/  FADD.FTZ R243, R243, R4 ;  /* 0x00000004f3f37221 */ /* 0x000fe20000010000 */
[----:B------:R-:W-:Y:S01]  /*7ec0*/  IMAD.MOV.U32 R75, RZ, RZ, R45 ;  /* 0x000000ffff4b7224 */ /* 0x000fe200078e002d */
[----:B------:R-:W-:Y:S01]  /*7ed0*/  LOP3.LUT R4, R0, R47, RZ, 0xc0, !PT ;  /* 0x0000002f00047212 */ /* 0x000fe200078ec0ff */
[----:B------:R-:W-:-:S15]  /*7ee0*/  IMAD.MOV.U32 R146, RZ, RZ, R44 ;  /* 0x000000ffff927224 */ /* 0x000fde00078e002c */
[----:B------:R-:W-:-:S04]  /*7ef0*/  NOP ;  /* 0x0000000000007918 */ /* 0x000fc80000000000 */
[----:B------:R-:W-:Y:S06]  /*7f00*/  HMMA.16816.F32 R44, R8, R26, R16 ;  /* 0x0000001a082c723c */ /* 0x000fec0000001810 */
[C---:B--2---:R-:W-:Y:S06]  /*7f10*/  HMMA.16816.F32 R24, R12.reuse, R20, RZ ;  /* 0x000000140c18723c */ /* 0x044fec00000018ff */
[----:B------:R-:W-:Y:S01]  /*7f20*/  HMMA.16816.F32 R20, R12, R22, RZ ;  /* 0x000000160c14723c */ /* 0x000fe200000018ff */
[----:B------:R-:W2:Y:S01]  /*7f30*/  LDSM.16.MT88.4 R12, [R193+0x1e800] ;  /* 0x01e80000c10c783b */ /* 0x000ea20000004200 */
[--C-:B------:R-:W-:Y:S01]  /*7f40*/  HSET2.LE.AND R0, R28, R7.reuse, PT ;  /* 0x000000071c007233 */ /* 0x100fe20003803000 */
[----:B------:R-:W-:Y:S01]  /*7f50*/  FADD.FTZ R242, R242, R5 ;  /* 0x00000005f2f27221 */ /* 0x000fe20000010000 */
[----:B------:R-:W-:Y:S01]  /*7f60*/  HSET2.LE.AND R2, R33, R7, PT ;  /* 0x0000000721027233 */ /* 0x000fe20003803000 */
[----:B------:R-:W-:-:S02]  /*7f70*/  @!P6 HADD2 R129, -R189.H0_H0, -RZ.H0_H0 ;  /* 0xa00000ffbd81e230 */ /* 0x000fc40000000900 */
[----:B------:R-:W-:Y:S02]  /*7f80*/  LOP3.LUT R5, R0, R56, RZ, 0xc0, !PT ;  /* 0x0000003800057212 */ /* 0x000fe400078ec0ff */
[----:B------:R-:W-:-:S09]  /*7f90*/  HSET2.LE.AND R0, R36, R7, PT ;  /* 0x0000000724007233 */ /* 0x000fd20003803000 */
[C---:B--2---:R-:W-:Y:S06]  /*7fa0*/  HMMA.16816.F32 R24, R8.reuse, R12, R24 ;  /* 0x0000000c0818723c */ /* 0x044fec0000001818 */
[----:B------:R-:W-:Y:S01]  /*7fb0*/  HMMA.16816.F32 R20, R8, R14, R20 ;  /* 0x0000000e0814723c */ /* 0x000fe20000001814 */
[----:B------:R-:W2:Y:S01]  /*7fc0*/  LDSM.16.MT88.4 R8, [R191+0x19000] ;  /* 0x01900000bf08783b */ /* 0x000ea20000004200 */
[--C-:B------:R-:W-:Y:S02]  /*7fd0*/  HSET2.LE.AND R16, R6, R7.reuse, PT ;  /* 0x0000000706107233 */ /* 0x100fe40003803000 */
[--C-:B------:R-:W-:Y:S01]  /*7fe0*/  HSET2.LE.AND R18, R34, R7.reuse, PT ;  /* 0x0000000722127233 */ /* 0x100fe20003803000 */
[----:B------:R-:W-:Y:S01]  /*7ff0*/  IMAD.MOV.U32 R97, RZ, RZ, R128 ;  /* 0x000000ffff617224 */ /* 0x000fe200078e0080 */
[--C-:B------:R-:W-:Y:S01]  /*8000*/  HSET2.LE.AND R19, R32, R7.reuse, PT ;  /* 0x0000000720137233 */ /* 0x100fe20003803000 */
[----:B------:R-:W3:Y:S01]  /*8010*/  LDSM.16.MT88.4 R12, [R192+0x19000] ;  /* 0x01900000c00c783b */ /* 0x000ee20000004200 */
[----:B------:R-:W-:-:S02]  /*8020*/  HSET2.LE.AND R17, R31, R7, PT ;  /* 0x000000071f117233 */ /* 0x000fc40003803000 */
[----:B------:R-:W-:Y:S02]  /*8030*/  LOP3.LUT R6, R0, R55, RZ, 0xc0, !PT ;  /* 0x0000003700067212 */ /* 0x000fe400078ec0ff */
[----:B------:R-:W-:Y:S02]  /*8040*/  LOP3.LUT R7, R2, R54, RZ, 0xc0, !PT ;  /* 0x0000003602077212 */ /* 0x000fe400078ec0ff */
[----:B------:R-:W-:Y:S02]  /*8050*/  @!P6 PRMT R189, R129, 0x5410, RZ ;  /* 0x0000541081bde816 */ /* 0x000fe400000000ff */
[----:B------:R-:W-:Y:S02]  /*8060*/  PRMT R29, R133, 0x5410, R35 ;  /* 0x00005410851d7816 */ /* 0x000fe40000000023 */
        /* <DEDUP_REMOVED lines=8> */
[C---:B--2---:R-:W-:Y:S06]  /*80f0*/  HMMA.16816.F32 R164, R4.reuse, R8, R164 ;  /* 0x0000000804a4723c */ /* 0x044fec00000018a4 */
[----:B------:R-:W-:Y:S01]  /*8100*/  HMMA.16816.F32 R16, R4, R10, R148 ;  /* 0x0000000a0410723c */ /* 0x000fe20000001894 */
[----:B------:R-:W2:Y:S01]  /*8110*/  LDSM.16.MT88.4 R8, [R194+0x19000] ;  /* 0x01900000c208783b */ /* 0x000ea20000004200 */
[----:B------:R-:W-:-:S02]  /*8120*/  IMAD.MOV.U32 R38, RZ, RZ, R196 ;  /* 0x000000ffff267224 */ /* 0x000fc400078e00c4 */
[----:B------:R-:W-:Y:S02]  /*8130*/  IMAD.MOV.U32 R28, RZ, RZ, R146 ;  /* 0x000000ffff1c7224 */ /* 0x000fe400078e0092 */
[----:B------:R-:W-:Y:S02]  /*8140*/  @!P1 HADD2 R143, -R35.H0_H0, -RZ.H0_H0 ;  /* 0xa00000ff238f9230 */ /* 0x000fe40000000900 */
[----:B------:R-:W-:Y:S02]  /*8150*/  IMAD.MOV.U32 R29, RZ, RZ, R97 ;  /* 0x000000ffff1d7224 */ /* 0x000fe400078e0061 */
[----:B------:R-:W-:Y:S01]  /*8160*/  IMAD.MOV.U32 R31, RZ, RZ, R95 ;  /* 0x000000ffff1f7224 */ /* 0x000fe200078e005f */
[----:B---3--:R-:W-:Y:S01]  /*8170*/  HMMA.16816.F32 R156, R4, R12, R156 ;  /* 0x0000000c049c723c */ /* 0x008fe2000000189c */
[----:B------:R-:W-:Y:S02]  /*8180*/  IMAD.MOV.U32 R30, RZ, RZ, R98 ;  /* 0x000000ffff1e7224 */ /* 0x000fe400078e0062 */
[----:B------:R-:W-:-:S02]  /*8190*/  @!P2 HADD2 R144, -R133.H0_H0, -RZ.H0_H0 ;  /* 0xa00000ff8590a230 */ /* 0x000fc40000000900 */
[----:B------:R-:W-:Y:S01]  /*81a0*/  IMAD.MOV.U32 R148, RZ, RZ, R75 ;  /* 0x000000ffff947224 */ /* 0x000fe200078e004b */
[----:B------:R1:W5:Y:S01]  /*81b0*/  LDL.LU R196, [R1+0xd4] ;  /* 0x0000d40001c47983 */ /* 0x0003620000300800 */
[----:B------:R-:W-:Y:S02]  /*81c0*/  IMAD.MOV.U32 R149, RZ, RZ, R145 ;  /* 0x000000ffff957224 */ /* 0x000fe400078e0091 */
[----:B------:R-:W-:Y:S02]  /*81d0*/  IMAD.MOV.U32 R150, RZ, RZ, R37 ;  /* 0x000000ffff967224 */ /* 0x000fe400078e0025 */
[----:B------:R-:W-:Y:S01]  /*81e0*/  IMAD.MOV.U32 R151, RZ, RZ, R38 ;  /* 0x000000ffff977224 */ /* 0x000fe200078e0026 */
[----:B------:R-:W-:Y:S01]  /*81f0*/  HMMA.16816.F32 R28, R4, R14, R28 ;  /* 0x0000000e041c723c */ /* 0x000fe2000000181c */
[----:B------:R-:W-:Y:S01]  /*8200*/  IMAD.MOV.U32 R55, RZ, RZ, R93 ;  /* 0x000000ffff377224 */ /* 0x000fe200078e005d */
[----:B------:R-:W3:Y:S01]  /*8210*/  LDSM.16.MT88.4 R12, [R193+0x19000] ;  /* 0x01900000c10c783b */ /* 0x000ee20000004200 */
[----:B------:R-:W-:-:S03]  /*8220*/  IMAD.MOV.U32 R93, RZ, RZ, R39 ;  /* 0x000000ffff5d7224 */ /* 0x000fc600078e0027 */
[C---:B--2---:R-:W-:Y:S06]  /*8230*/  HMMA.16816.F32 R148, R4.reuse, R8, R148 ;  /* 0x000000080494723c */ /* 0x044fec0000001894 */
[----:B------:R-:W-:Y:S01]  /*8240*/  HMMA.16816.F32 R36, R4, R10, R112 ;  /* 0x0000000a0424723c */ /* 0x000fe20000001870 */
[----:B------:R-:W2:Y:S01]  /*8250*/  LDSM.16.MT88.4 R8, [R191+0x1b000] ;  /* 0x01b00000bf08783b */ /* 0x000ea20000004200 */
[----:B------:R-:W-:Y:S01]  /*8260*/  @!P1 PRMT R35, R143, 0x5410, RZ ;  /* 0x000054108f239816 */ /* 0x000fe200000000ff */
[----:B------:R-:W-:Y:S02]  /*8270*/  IMAD.MOV.U32 R53, RZ, RZ, R142 ;  /* 0x000000ffff357224 */ /* 0x000fe400078e008e */
[----:B------:R-:W-:-:S02]  /*8280*/  IMAD.MOV.U32 R142, RZ, RZ, R195 ;  /* 0x000000ffff8e7224 */ /* 0x000fc400078e00c3 */
[----:B------:R-:W-:Y:S02]  /*8290*/  IMAD.MOV.U32 R143, RZ, RZ, R190 ;  /* 0x000000ffff8f7224 */ /* 0x000fe400078e00be */
[----:B------:R-:W-:Y:S02]  /*82a0*/  IMAD.MOV.U32 R95, RZ, RZ, R109 ;  /* 0x000000ffff5f7224 */ /* 0x000fe400078e006d */
[----:B------:R-:W-:Y:S01]  /*82b0*/  IMAD.MOV.U32 R98, RZ, RZ, R72 ;  /* 0x000000ffff627224 */ /* 0x000fe200078e0048 */
[----:B------:R-:W-:Y:S01]  /*82c0*/  @!P2 PRMT R133, R144, 0x5410, RZ ;  /* 0x000054109085a816 */ /* 0x000fe200000000ff */
[----:B------:R-:W-:Y:S01]  /*82d0*/  IMAD.MOV.U32 R145, RZ, RZ, R107 ;  /* 0x000000ffff917224 */ /* 0x000fe200078e006b */
[----:B---3--:R-:W-:Y:S01]  /*82e0*/  HMMA.16816.F32 R140, R4, R12, R140 ;  /* 0x0000000c048c723c */ /* 0x008fe2000000188c */
[----:B------:R-:W-:Y:S01]  /*82f0*/  IMAD.MOV.U32 R112, RZ, RZ, R106 ;  /* 0x000000ffff707224 */ /* 0x000fe200078e006a */
[----:B------:R1:W5:Y:S01]  /*8300*/  LDL.LU R195, [R1+0xd0] ;  /* 0x0000d00001c37983 */ /* 0x0003620000300800 */
[----:B------:R-:W-:-:S02]  /*8310*/  IMAD.MOV.U32 R113, RZ, RZ, R103 ;  /* 0x000000ffff717224 */ /* 0x000fc400078e0067 */
[----:B------:R-:W-:Y:S01]  /*8320*/  IMAD.MOV.U32 R114, RZ, RZ, R62 ;  /* 0x000000ffff727224 */ /* 0x000fe200078e003e */
[C---:B------:R-:W-:Y:S01]  /*8330*/  HMMA.16816.F32 R40, R4.reuse, R14, R40 ;  /* 0x0000000e0428723c */ /* 0x040fe20000001828 */
[----:B------:R-:W-:Y:S01]  /*8340*/  IMAD.MOV.U32 R107, RZ, RZ, R63 ;  /* 0x000000ffff6b7224 */ /* 0x000fe200078e003f */
[----:B------:R-:W3:Y:S01]  /*8350*/  LDSM.16.MT88.4 R12, [R192+0x1b000] ;  /* 0x01b00000c00c783b */ /* 0x000ee20000004200 */
[----:B------:R-:W-:Y:S02]  /*8360*/  IMAD.MOV.U32 R106, RZ, RZ, R60 ;  /* 0x000000ffff6a7224 */ /* 0x000fe400078e003c */
[----:B------:R-:W-:Y:S01]  /*8370*/  IMAD.MOV.U32 R103, RZ, RZ, R61 ;  /* 0x000000ffff677224 */ /* 0x000fe200078e003d */
[----:B------:R1:W5:Y:S01]  /*8380*/  LDL.LU R190, [R1+0xcc] ;  /* 0x0000cc0001be7983 */ /* 0x0003620000300800 */
[C---:B--2---:R-:W-:Y:S06]  /*8390*/  HMMA.16816.F32 R52, R4.reuse, R8, R52 ;  /* 0x000000080434723c */ /* 0x044fec0000001834 */
[----:B------:R-:W-:Y:S01]  /*83a0*/  HMMA.16816.F32 R60, R4, R10, R88 ;  /* 0x0000000a043c723c */ /* 0x000fe20000001858 */
[----:B------:R-:W2:Y:S01]  /*83b0*/  LDSM.16.MT88.4 R8, [R194+0x1b000] ;  /* 0x01b00000c208783b */ /* 0x000ea20000004200 */
[----:B------:R-:W-:-:S02]  /*83c0*/  IMAD.MOV.U32 R115, RZ, RZ, R108 ;  /* 0x000000ffff737224 */ /* 0x000fc400078e006c */
[----:B------:R-:W-:Y:S02]  /*83d0*/  IMAD.MOV.U32 R108, RZ, RZ, R73 ;  /* 0x000000ffff6c7224 */ /* 0x000fe400078e0049 */
[----:B------:R-:W-:Y:S01]  /*83e0*/  IMAD.MOV.U32 R109, RZ, RZ, R74 ;  /* 0x000000ffff6d7224 */ /* 0x000fe200078e004a */
        /* <DEDUP_REMOVED lines=8> */
[----:B------:R-:W3:Y:S06]  /*8470*/  LDSM.16.MT88.4 R12, [R192+0x1d000] ;  /* 0x01d00000c00c783b */ /* 0x000eec0000004200 */
[----:B------:R-:W-:Y:S01]  /*8480*/  IMAD.MOV.U32 R248, RZ, RZ, R96 ;  /* 0x000000fffff87224 */ /* 0x000fe200078e0060 */
[----:B--2---:R-:W-:Y:S07]  /*8490*/  HMMA.16816.F32 R92, R4, R8, R244 ;  /* 0x00000008045c723c */ /* 0x004fee00000018f4 */
[----:B------:R-:W-:-:S02]  /*84a0*/  IMAD.MOV.U32 R244, RZ, RZ, R98 ;  /* 0x000000fffff47224 */ /* 0x000fc400078e0062 */
[----:B------:R-:W-:Y:S02]  /*84b0*/  IMAD.MOV.U32 R247, RZ, RZ, R99 ;  /* 0x000000fffff77224 */ /* 0x000fe400078e0063 */
[----:B------:R-:W-:Y:S01]  /*84c0*/  HMMA.16816.F32 R96, R4, R10, R220 ;  /* 0x0000000a0460723c */ /* 0x000fe200000018dc */
[----:B------:R-:W2:Y:S01]  /*84d0*/  LDSM.16.MT88.4 R8, [R194+0x1d000] ;  /* 0x01d00000c208783b */ /* 0x000ea20000004200 */
[----:B------:R-:W-:Y:S02]  /*84e0*/  IMAD.MOV.U32 R0, RZ, RZ, R107 ;  /* 0x000000ffff007224 */ /* 0x000fe400078e006b */
[----:B------:R-:W-:Y:S02]  /*84f0*/  IMAD.MOV.U32 R251, RZ, RZ, R106 ;  /* 0x000000fffffb7224 */ /* 0x000fe400078e006a */
[----:B------:R-:W-:Y:S02]  /*8500*/  IMAD.MOV.U32 R33, RZ, RZ, R105 ;  /* 0x000000ffff217224 */ /* 0x000fe400078e0069 */
[----:B------:R-:W-:-:S02]  /*8510*/  IMAD.MOV.U32 R246, RZ, RZ, R104 ;  /* 0x000000fffff67224 */ /* 0x000fc400078e0068 */
[----:B------:R-:W-:Y:S01]  /*8520*/  IMAD.MOV.U32 R245, RZ, RZ, R103 ;  /* 0x000000fffff57224 */ /* 0x000fe200078e0067 */
[C---:B---3--:R-:W-:Y:S01]  /*8530*/  HMMA.16816.F32 R104, R4.reuse, R14, R184 ;  /* 0x0000000e0468723c */ /* 0x048fe200000018b8 */
[----:B------:R-:W-:Y:S02]  /*8540*/  IMAD.MOV.U32 R250, RZ, RZ, R102 ;  /* 0x000000fffffa7224 */ /* 0x000fe400078e0066 */
[----:B------:R-:W-:Y:S02]  /*8550*/  IMAD.MOV.U32 R249, RZ, RZ, R101 ;  /* 0x000000fffff97224 */ /* 0x000fe400078e0065 */
[----:B------:R-:W-:Y:S02]  /*8560*/  IMAD.MOV.U32 R223, RZ, RZ, R100 ;  /* 0x000000ffffdf7224 */ /* 0x000fe400078e0064 */
[----:B------:R-:W-:Y:S01]  /*8570*/  IMAD.MOV.U32 R56, RZ, RZ, R145 ;  /* 0x000000ffff387224 */ /* 0x000fe200078e0091 */
[----:B------:R-:W-:Y:S01]  /*8580*/  HMMA.16816.F32 R100, R4, R12, R224 ;  /* 0x0000000c0464723c */ /* 0x000fe200000018e0 */
[----:B------:R-:W-:Y:S01]  /*8590*/  IMAD.MOV.U32 R2, RZ, RZ, R112 ;  /* 0x000000ffff027224 */ /* 0x000fe200078e0070 */
[----:B------:R-:W3:Y:S01]  /*85a0*/  LDSM.16.MT88.4 R12, [R193+0x1d000] ;  /* 0x01d00000c10c783b */ /* 0x000ee20000004200 */
[----:B------:R-:W-:-:S02]  /*85b0*/  IMAD.MOV.U32 R145, RZ, RZ, R113 ;  /* 0x000000ffff917224 */ /* 0x000fc400078e0071 */
[----:B------:R-:W-:Y:S02]  /*85c0*/  IMAD.MOV.U32 R146, RZ, RZ, R114 ;  /* 0x000000ffff927224 */ /* 0x000fe400078e0072 */
[----:B------:R-:W-:Y:S02]  /*85d0*/  IMAD.MOV.U32 R144, RZ, RZ, R115 ;  /* 0x000000ffff907224 */ /* 0x000fe400078e0073 */
[----:B------:R-:W-:Y:S02]  /*85e0*/  IMAD.MOV.U32 R34, RZ, RZ, R111 ;  /* 0x000000ffff227224 */ /* 0x000fe400078e006f */
[----:B------:R-:W-:Y:S02]  /*85f0*/  IMAD.MOV.U32 R32, RZ, RZ, R110 ;  /* 0x000000ffff207224 */ /* 0x000fe400078e006e */
[----:B------:R-:W-:Y:S02]  /*8600*/  IMAD.MOV.U32 R186, RZ, RZ, R109 ;  /* 0x000000ffffba7224 */ /* 0x000fe400078e006d */
[----:B------:R-:W-:-:S02]  /*8610*/  IMAD.MOV.U32 R187, RZ, RZ, R108 ;  /* 0x000000ffffbb7224 */ /* 0x000fc400078e006c */
[C---:B--2---:R-:W-:Y:S01]  /*8620*/  HMMA.16816.F32 R108, R4.reuse, R8, R160 ;  /* 0x00000008046c723c */ /* 0x044fe200000018a0 */
[----:B------:R-:W-:Y:S05]  /*8630*/  LDSM.16.MT88.4 R160, [R191+0x19800] ;  /* 0x01980000bfa0783b */ /* 0x000fea0000004200 */
[C---:B------:R-:W-:Y:S01]  /*8640*/  HMMA.16816.F32 R112, R4.reuse, R10, R152 ;  /* 0x0000000a0470723c */ /* 0x040fe20000001898 */
[----:B------:R-:W2:Y:S05]  /*8650*/  LDSM.16.MT88.4 R8, [R191+0x1f000] ;  /* 0x01f00000bf08783b */ /* 0x000eaa0000004200 */
[C---:B---3--:R-:W-:Y:S06]  /*8660*/  HMMA.16816.F32 R116, R4.reuse, R12, R116 ;  /* 0x0000000c0474723c */ /* 0x048fec0000001874 */
[C---:B------:R-:W-:Y:S01]  /*8670*/  HMMA.16816.F32 R120, R4.reuse, R14, R120 ;  /* 0x0000000e0478723c */ /* 0x040fe20000001878 */
[----:B------:R-:W3:Y:S05]  /*8680*/  LDSM.16.MT88.4 R12, [R192+0x1f000] ;  /* 0x01f00000c00c783b */ /* 0x000eea0000004200 */
[C---:B--2---:R-:W-:Y:S06]  /*8690*/  HMMA.16816.F32 R124, R4.reuse, R8, R124 ;  /* 0x00000008047c723c */ /* 0x044fec000000187c */
[----:B------:R-:W-:Y:S01]  /*86a0*/  HMMA.16816.F32 R180, R4, R10, R180 ;  /* 0x0000000a04b4723c */ /* 0x000fe200000018b4 */
[----:B------:R-:W2:Y:S01]  /*86b0*/  LDSM.16.MT88.4 R8, [R194+0x1f000] ;  /* 0x01f00000c208783b */ /* 0x000ea20000004200 */
[----:B------:R-:W-:-:S04]  /*86c0*/  IMAD.MOV.U32 R155, RZ, RZ, R223 ;  /* 0x000000ffff9b7224 */ /* 0x000fc800078e00df */
[C---:B---3--:R-:W-:Y:S06]  /*86d0*/  HMMA.16816.F32 R220, R4.reuse, R14, R80 ;  /* 0x0000000e04dc723c */ /* 0x048fec0000001850 */
[----:B------:R-:W-:Y:S01]  /*86e0*/  HMMA.16816.F32 R224, R4, R12, R136 ;  /* 0x0000000c04e0723c */ /* 0x000fe20000001888 */
[----:B------:R-:W-:Y:S01]  /*86f0*/  IMAD.MOV.U32 R82, RZ, RZ, R186 ;  /* 0x000000ffff527224 */ /* 0x000fe200078e00ba */
[----:B------:R-:W-:Y:S01]  /*8700*/  LDSM.16.MT88.4 R136, [R193+0x19800] ;  /* 0x01980000c188783b */ /* 0x000fe20000004200 */
[----:B------:R-:W-:-:S03]  /*8710*/  IMAD.MOV.U32 R83, RZ, RZ, R187 ;  /* 0x000000ffff537224 */ /* 0x000fc600078e00bb */
[C---:B--2---:R-:W-:Y:S01]  /*8720*/  HMMA.16816.F32 R184, R4.reuse, R8, R48 ;  /* 0x0000000804b8723c */ /* 0x044fe20000001830 */
[----:B------:R-:W-:Y:S05]  /*8730*/  LDSM.16.MT88.4 R48, [R192+0x1b800] ;  /* 0x01b80000c030783b */ /* 0x000fea0000004200 */
[C---:B------:R-:W-:Y:S01]  /*8740*/  HMMA.16816.F32 R12, R4.reuse, R10, R44 ;  /* 0x0000000a040c723c */ /* 0x040fe2000000182c */
[----:B------:R-:W2:Y:S05]  /*8750*/  LDSM.16.MT88.4 R8, [R193+0x1f000] ;  /* 0x01f00000c108783b */ /* 0x000eaa0000004200 */
[C---:B--2---:R-:W-:Y:S06]  /*8760*/  HMMA.16816.F32 R24, R4.reuse, R8, R24 ;  /* 0x000000080418723c */ /* 0x044fec0000001818 */
[----:B------:R-:W-:Y:S07]  /*8770*/  HMMA.16816.F32 R20, R4, R10, R20 ;  /* 0x0000000a0414723c */ /* 0x000fee0000001814 */
[----:B------:R-:W-:-:S02]  /*8780*/  IMAD.MOV.U32 R7, RZ, RZ, R155 ;  /* 0x000000ffff077224 */ /* 0x000fc400078e009b */
[----:B------:R-:W2:Y:S01]  /*8790*/  LDSM.16.MT88.4 R152, [R192+0x19800] ;  /* 0x01980000c098783b */ /* 0x000ea20000004200 */
[----:B------:R-:W-:Y:S01]  /*87a0*/  HMMA.16816.F32 R164, R128, R160, R164 ;  /* 0x000000a080a4723c */ /* 0x000fe200000018a4 */
[----:B------:R-:W-:Y:S02]  /*87b0*/  IMAD.MOV.U32 R6, RZ, RZ, R245 ;  /* 0x000000ffff067224 */ /* 0x000fe400078e00f5 */
[----:B------:R-:W-:-:S03]  /*87c0*/  IMAD.MOV.U32 R245, RZ, RZ, R246 ;  /* 0x000000fffff57224 */ /* 0x000fc600078e00f6 */
[----:B------:R-:W-:Y:S01]  /*87d0*/  HMMA.16816.F32 R160, R128, R162, R16 ;  /* 0x000000a280a0723c */ /* 0x000fe20000001810 */
[----:B------:R-:W-:Y:S02]  /*87e0*/  IMAD.MOV.U32 R246, RZ, RZ, R0 ;  /* 0x000000fffff67224 */ /* 0x000fe400078e0000 */
[----:B------:R-:W-:-:S04]  /*87f0*/  IMAD.MOV.U32 R0, RZ, RZ, R145 ;  /* 0x000000ffff007224 */ /* 0x000fc800078e0091 */
[----:B------:R-:W-:Y:S02]  /*8800*/  IMAD.MOV.U32 R19, RZ, RZ, R251 ;  /* 0x000000ffff137224 */ /* 0x000fe400078e00fb */
[----:B------:R-:W-:Y:S02]  /*8810*/  IMAD.MOV.U32 R251, RZ, RZ, R32 ;  /* 0x000000fffffb7224 */ /* 0x000fe400078e0020 */
[----:B------:R-:W-:Y:S01]  /*8820*/  IMAD.MOV.U32 R32, RZ, RZ, R34 ;  /* 0x000000ffff207224 */ /* 0x000fe200078e0022 */
[C---:B------:R-:W-:Y:S01]  /*8830*/  HMMA.16816.F32 R140, R128.reuse, R136, R140 ;  /* 0x00000088808c723c */ /* 0x040fe2000000188c */
[----:B------:R-:W-:Y:S02]  /*8840*/  IMAD.MOV.U32 R18, RZ, RZ, R144 ;  /* 0x000000ffff127224 */ /* 0x000fe400078e0090 */
[----:B------:R-:W-:Y:S02]  /*8850*/  IMAD.MOV.U32 R17, RZ, RZ, R146 ;  /* 0x000000ffff117224 */ /* 0x000fe400078e0092 */
[----:B------:R-:W-:Y:S01]  /*8860*/  IMAD.MOV.U32 R34, RZ, RZ, R147 ;  /* 0x000000ffff227224 */ /* 0x000fe200078e0093 */
[----:B------:R-:W-:Y:S01]  /*8870*/  HMMA.16816.F32 R136, R128, R138, R40 ;  /* 0x0000008a8088723c */ /* 0x000fe20000001828 */
[----:B------:R-:W3:Y:S01]  /*8880*/  LDSM.16.MT88.4 R144, [R194+0x19800] ;  /* 0x01980000c290783b */ /* 0x000ee20000004200 */
[----:B------:R-:W-:-:S02]  /*8890*/  IMAD.MOV.U32 R5, RZ, RZ, R56 ;  /* 0x000000ffff057224 */ /* 0x000fc400078e0038 */
[----:B------:R-:W-:Y:S01]  /*88a0*/  IMAD.MOV.U32 R4, RZ, RZ, R58 ;  /* 0x000000ffff047224 */ /* 0x000fe200078e003a */
[----:B------:R-:W4:Y:S01]  /*88b0*/  LDSM.16.MT88.4 R40, [R191+0x1b800] ;  /* 0x01b80000bf28783b */ /* 0x000f220000004200 */
[----:B------:R-:W-:Y:S01]  /*88c0*/  IMAD.MOV.U32 R9, RZ, RZ, R57 ;  /* 0x000000ffff097224 */ /* 0x000fe200078e0039 */
[C---:B--2---:R-:W-:Y:S06]  /*88d0*/  HMMA.16816.F32 R156, R128.reuse, R152, R156 ;  /* 0x00000098809c723c */ /* 0x044fec000000189c */
[----:B------:R-:W-:Y:S07]  /*88e0*/  HMMA.16816.F32 R152, R128, R154, R28 ;  /* 0x0000009a8098723c */ /* 0x000fee000000181c */
[----:B------:R-:W-:-:S02]  /*88f0*/  IMAD.MOV.U32 R28, RZ, RZ, R2 ;  /* 0x000000ffff1c7224 */ /* 0x000fc400078e0002 */
[----:B------:R-:W-:Y:S02]  /*8900*/  IMAD.MOV.U32 R2, RZ, RZ, R59 ;  /* 0x000000ffff027224 */ /* 0x000fe400078e003b */
[----:B------:R-:W2:Y:S01]  /*8910*/  LDSM.16.MT88.4 R56, [R194+0x1b800] ;  /* 0x01b80000c238783b */ /* 0x000ea20000004200 */
[----:B------:R-:W-:Y:S02]  /*8920*/  IMAD.MOV.U32 R31, RZ, RZ, R82 ;  /* 0x000000ffff1f7224 */ /* 0x000fe400078e0052 */
[----:B------:R-:W-:Y:S02]  /*8930*/  IMAD.MOV.U32 R16, RZ, RZ, R83 ;  /* 0x000000ffff107224 */ /* 0x000fe400078e0053 */
[----:B------:R-:W1:Y:S01]  /*8940*/  LDSM.16.MT88.4 R80, [R192+0x1d800] ;  /* 0x01d80000c050783b */ /* 0x000e620000004200 */
[C---:B------:R-:W-:Y:S03]  /*8950*/  HMMA.16816.F32 R44, R128.reuse, R48, R64 ;  /* 0x00000030802c723c */ /* 0x040fe60000001840 */
[----:B------:R-:W1:Y:S03]  /*8960*/  LDSM.16.MT88.4 R64, [R193+0x1b800] ;  /* 0x01b80000c140783b */ /* 0x000e660000004200 */
[C---:B---3--:R-:W-:Y:S06]  /*8970*/  HMMA.16816.F32 R148, R128.reuse, R144, R148 ;  /* 0x000000908094723c */ /* 0x048fec0000001894 */
[C---:B------:R-:W-:Y:S06]  /*8980*/  HMMA.16816.F32 R144, R128.reuse, R146, R36 ;  /* 0x000000928090723c */ /* 0x040fec0000001824 */
[C---:B----4-:R-:W-:Y:S06]  /*8990*/  HMMA.16816.F32 R36, R128.reuse, R40, R52 ;  /* 0x000000288024723c */ /* 0x050fec0000001834 */
[C---:B--2---:R-:W-:Y:S01]  /*89a0*/  HMMA.16816.F32 R52, R128.reuse, R56, R72 ;  /* 0x000000388034723c */ /* 0x044fe20000001848 */
[----:B------:R-:W2:Y:S05]  /*89b0*/  LDSM.16.MT88.4 R72, [R191+0x1d800] ;  /* 0x01d80000bf48783b */ /* 0x000eaa0000004200 */
[C---:B------:R-:W-:Y:S06]  /*89c0*/  HMMA.16816.F32 R56, R128.reuse, R58, R76 ;  /* 0x0000003a8038723c */ /* 0x040fec000000184c */
[C---:B-1----:R-:W-:Y:S06]  /*89d0*/  HMMA.16816.F32 R76, R128.reuse, R80, R100 ;  /* 0x00000050804c723c */ /* 0x042fec0000001864 */
[C---:B------:R-:W-:Y:S01]  /*89e0*/  HMMA.16816.F32 R80, R128.reuse, R82, R104 ;  /* 0x000000528050723c */ /* 0x040fe20000001868 */
[----:B------:R-:W1:Y:S05]  /*89f0*/  LDSM.16.MT88.4 R104, [R191+0x1f800] ;  /* 0x01f80000bf68783b */ /* 0x000e6a0000004200 */
[C---:B------:R-:W-:Y:S06]  /*8a00*/  HMMA.16816.F32 R40, R128.reuse, R42, R60 ;  /* 0x0000002a8028723c */ /* 0x040fec000000183c */
[C---:B------:R-:W-:Y:S06]  /*8a10*/  HMMA.16816.F32 R48, R128.reuse, R50, R68 ;  /* 0x000000328030723c */ /* 0x040fec0000001844 */
[C---:B------:R-:W-:Y:S06]  /*8a20*/  HMMA.16816.F32 R60, R128.reuse, R64, R84 ;  /* 0x00000040803c723c */ /* 0x040fec0000001854 */
[C---:B--2---:R-:W-:Y:S06]  /*8a30*/  HMMA.16816.F32 R68, R128.reuse, R72, R92 ;  /* 0x000000488044723c */ /* 0x044fec000000185c */
[C---:B------:R-:W-:Y:S01]  /*8a40*/  HMMA.16816.F32 R64, R128.reuse, R66, R88 ;  /* 0x000000428040723c */ /* 0x040fe20000001858 */
[----:B------:R-:W2:Y:S05]  /*8a50*/  LDSM.16.MT88.4 R88, [R194+0x1d800] ;  /* 0x01d80000c258783b */ /* 0x000eaa0000004200 */
[----:B------:R-:W-:Y:S01]  /*8a60*/  HMMA.16816.F32 R72, R128, R74, R96 ;  /* 0x0000004a8048723c */ /* 0x000fe20000001860 */
[----:B------:R-:W3:Y:S01]  /*8a70*/  LDSM.16.MT88.4 R96, [R193+0x1d800] ;  /* 0x01d80000c160783b */ /* 0x000ee20000004200 */
[----:B------:R-:W-:Y:S01]  /*8a80*/  IMAD.MOV.U32 R30, RZ, RZ, R4 ;  /* 0x000000ffff1e7224 */ /* 0x000fe200078e0004 */
[----:B------:R-:W-:-:S03]  /*8a90*/  UIMAD.WIDE UR10, UR10, 0x2, URZ ;  /* 0x000000020a0a78a5 */ /* 0x000fc6000f8e023f */
[----:B-1----:R-:W-:Y:S01]  /*8aa0*/  HMMA.16816.F32 R100, R128, R104, R124 ;  /* 0x000000688064723c */ /* 0x002fe2000000187c */
[----:B------:R-:W-:Y:S01]  /*8ab0*/  FADD.FTZ R2, R2, R242 ;  /* 0x000000f202027221 */ /* 0x000fe20000010000 */
[----:B------:R-:W-:-:S04]  /*8ac0*/  LEA R4, P1, R28, UR6, 0x1 ;  /* 0x000000061c047c11 */ /* 0x000fc8000f8208ff */
[----:B------:R-:W-:Y:S01]  /*8ad0*/  HMMA.16816.F32 R104, R128, R106, R180 ;  /* 0x0000006a8068723c */ /* 0x000fe200000018b4 */
[----:B------:R-:W-:Y:S02]  /*8ae0*/  IMAD.MOV.U32 R29, RZ, RZ, R5 ;  /* 0x000000ffff1d7224 */ /* 0x000fe400078e0005 */
[----:B------:R-:W-:-:S04]  /*8af0*/  FADD.FTZ R0, R0, R243 ;  /* 0x000000f300007221 */ /* 0x000fc80000010000 */
[----:B------:R-:W-:Y:S02]  /*8b00*/  IMAD.MOV.U32 R183, RZ, RZ, R9 ;  /* 0x000000ffffb77224 */ /* 0x000fe400078e0009 */
[----:B------:R-:W-:Y:S01]  /*8b10*/  FADD.FTZ R2, R6, R2 ;  /* 0x0000000206027221 */ /* 0x000fe20000010000 */
[----:B------:R-:W-:Y:S02]  /*8b20*/  LDSM.16.MT88.4 R8, [R193+0x1f800] ;  /* 0x01f80000c108783b */ /* 0x000fe40000004200 */
[----:B------:R-:W-:Y:S02]  /*8b30*/  LEA.HI.X R5, R28, UR7, R183, 0x1, P1 ;  /* 0x000000071c057c11 */ /* 0x000fe400088f0cb7 */
[----:B------:R-:W-:Y:S01]  /*8b40*/  IADD3 R6, P1, R4, UR10, RZ ;  /* 0x0000000a04067c10 */ /* 0x000fe2000ff3e0ff */
[----:B------:R-:W-:Y:S01]  /*8b50*/  FADD.FTZ R0, R7, R0 ;  /* 0x0000000007007221 */ /* 0x000fe20000010000 */
[C---:B--2---:R-:W-:Y:S06]  /*8b60*/  HMMA.16816.F32 R84, R128.reuse, R88, R108 ;  /* 0x000000588054723c */ /* 0x044fec000000186c */
[C---:B---3--:R-:W-:Y:S06]  /*8b70*/  HMMA.16816.F32 R92, R128.reuse, R96, R116 ;  /* 0x00000060805c723c */ /* 0x048fec0000001874 */
[C---:B------:R-:W-:Y:S01]  /*8b80*/  HMMA.16816.F32 R88, R128.reuse, R90, R112 ;  /* 0x0000005a8058723c */ /* 0x040fe20000001870 */
[----:B------:R-:W1:Y:S05]  /*8b90*/  LDSM.16.MT88.4 R112, [R192+0x1f800] ;  /* 0x01f80000c070783b */ /* 0x000e6a0000004200 */
[----:B------:R-:W-:Y:S01]  /*8ba0*/  HMMA.16816.F32 R96, R128, R98, R120 ;  /* 0x000000628060723c */ /* 0x000fe20000001878 */
[----:B------:R-:W2:Y:S01]  /*8bb0*/  LDSM.16.MT88.4 R120, [R194+0x1f800] ;  /* 0x01f80000c278783b */ /* 0x000ea20000004200 */
[----:B------:R-:W-:-:S03]  /*8bc0*/  IADD3.X R7, R5, UR11, RZ, P1, !PT ;  /* 0x0000000b05077c10 */ /* 0x000fc60008ffe4ff */
[----:B------:R-:W-:Y:S01]  /*8bd0*/  STG.E.U16 desc[UR30][R4.64], R237 ;  /* 0x000000ed04007986 */ /* 0x000fe2000c10151e */
[----:B------:R-:W-:-:S03]  /*8be0*/  FADD.FTZ R2, R29, R2 ;  /* 0x000000021d027221 */ /* 0x000fc60000010000 */
[----:B------:R-:W-:Y:S01]  /*8bf0*/  STG.E.U16 desc[UR30][R4.64+0x2], R236 ;  /* 0x000002ec04007986 */ /* 0x000fe2000c10151e */
[----:B------:R-:W-:-:S03]  /*8c00*/  FADD.FTZ R0, R30, R0 ;  /* 0x000000001e007221 */ /* 0x000fc60000010000 */
[----:B------:R-:W-:Y:S04]  /*8c10*/  STG.E.U16 desc[UR30][R6.64], R239 ;  /* 0x000000ef06007986 */ /* 0x000fe8000c10151e */
[----:B------:R-:W-:Y:S04]  /*8c20*/  STG.E.U16 desc[UR30][R6.64+0x2], R238 ;  /* 0x000002ee06007986 */ /* 0x000fe8000c10151e */
[----:B------:R-:W-:Y:S04]  /*8c30*/  STG.E.U16 desc[UR30][R4.64+0x10], R233 ;  /* 0x000010e904007986 */ /* 0x000fe8000c10151e */
[----:B------:R-:W-:Y:S04]  /*8c40*/  STG.E.U16 desc[UR30][R4.64+0x12], R232 ;  /* 0x000012e804007986 */ /* 0x000fe8000c10151e */
        /* <DEDUP_REMOVED lines=35> */
[----:B------:R-:W-:-:S03]  /*8e80*/  FADD.FTZ R0, R248, R0 ;  /* 0x00000000f8007221 */ /* 0x000fc60000010000 */
[----:B------:R-:W-:Y:S01]  /*8e90*/  FADD.FTZ R246, R249, R246 ;  /* 0x000000f6f9f67221 */ /* 0x000fe20000010000 */
[----:B------:R-:W-:Y:S01]  /*8ea0*/  FADD.FTZ R0, R250, R0 ;  /* 0x00000000fa007221 */ /* 0x000fe20000010000 */
[----:B-1----:R-:W-:Y:S02]  /*8eb0*/  HMMA.16816.F32 R108, R128, R112, R224 ;  /* 0x00000070806c723c */ /* 0x002fe400000018e0 */
[----:B------:R-:W-:Y:S01]  /*8ec0*/  FADD.FTZ R246, R251, R246 ;  /* 0x000000f6fbf67221 */ /* 0x000fe20000010000 */
[----:B------:R-:W-:-:S03]  /*8ed0*/  FADD.FTZ R0, R32, R0 ;  /* 0x0000000020007221 */ /* 0x000fc60000010000 */
[----:B--2---:R-:W-:Y:S01]  /*8ee0*/  HMMA.16816.F32 R116, R128, R120, R184 ;  /* 0x000000788074723c */ /* 0x004fe200000018b8 */
[----:B------:R-:W-:Y:S01]  /*8ef0*/  FADD.FTZ R246, R34, R246 ;  /* 0x000000f622f67221 */ /* 0x000fe20000010000 */
[----:B---3--:R-:W-:-:S04]  /*8f00*/  FADD.FTZ R235, R33, R0 ;  /* 0x0000000021eb7221 */ /* 0x008fc80000010000 */
[C---:B------:R-:W-:Y:S06]  /*8f10*/  HMMA.16816.F32 R112, R128.reuse, R114, R220 ;  /* 0x000000728070723c */ /* 0x040fec00000018dc */
[C---:B------:R-:W-:Y:S06]  /*8f20*/  HMMA.16816.F32 R120, R128.reuse, R122, R12 ;  /* 0x0000007a8078723c */ /* 0x040fec000000180c */
[C---:B------:R-:W-:Y:S06]  /*8f30*/  HMMA.16816.F32 R124, R128.reuse, R8, R24 ;  /* 0x00000008807c723c */ /* 0x040fec0000001818 */
[----:B------:R-:W-:Y:S01]  /*8f40*/  HMMA.16816.F32 R128, R128, R10, R20 ;  /* 0x0000000a8080723c */ /* 0x000fe20000001814 */
[----:B------:R-:W-:-:S08]  /*8f50*/  NOP ;  /* 0x0000000000007918 */ /* 0x000fd00000000000 */
[----:B----4-:R-:W-:-:S15]  /*8f60*/  @!P0 BRA `(.L_x_1904) ;  /* 0x0000005c00d48947 */ /* 0x010fde0003800000 */
[----:B------:R-:W2:Y:S01]  /*8f70*/  LDL.LU R33, [R1+0xc0] ;  /* 0x0000c00001217983 */ /* 0x000ea20000300800 */
[----:B------:R-:W1:Y:S01]  /*8f80*/  S2R R0, SR_TID.X ;  /* 0x0000000000007919 */ /* 0x000e620000002100 */
[----:B------:R-:W-:Y:S01]  /*8f90*/  IMAD.U32 R13, RZ, RZ, UR27 ;  /* 0x0000001bff0d7e24 */ /* 0x000fe2000f8e00ff */
[----:B------:R-:W-:Y:S01]  /*8fa0*/  ULDC UR4, c[0x0][0x2d0] ;  /* 0x0000b40000047ab9 */ /* 0x000fe20000000800 */
[----:B------:R-:W-:Y:S01]  /*8fb0*/  ULDC.64 UR8, c[0x0][0x218] ;  /* 0x0000860000087ab9 */ /* 0x000fe20000000a00 */
[----:B------:R-:W3:Y:S01]  /*8fc0*/  LDL.LU R32, [R1+0x90] ;  /* 0x0000900001207983 */ /* 0x000ee20000300800 */
[----:B------:R-:W-:Y:S01]  /*8fd0*/  ULDC.64 UR6, c[0x0][0x220] ;  /* 0x0000880000067ab9 */ /* 0x000fe20000000a00 */
[----:B------:R-:W-:Y:S01]  /*8fe0*/  IMAD.MOV.U32 R133, RZ, RZ, R3 ;  /* 0x000000ffff857224 */ /* 0x000fe200078e0003 */
[----:B------:R-:W4:Y:S01]  /*8ff0*/  LDC.64 R224, c[0x0][0x250] ;  /* 0x00009400ffe07b82 */ /* 0x000f220000000a00 */
[----:B------:R-:W4:Y:S01]  /*9000*/  LDL.LU R251, [R1+0xc4] ;  /* 0x0000c40001fb7983 */ /* 0x000f220000300800 */
[----:B------:R-:W-:Y:S01]  /*9010*/  UMOV UR34, URZ ;  /* 0x0000003f00227c82 */ /* 0x000fe20008000000 */
[----:B------:R-:W-:-:S02]  /*9020*/  ULDC UR27, c[0x0][0x2d0] ;  /* 0x0000b400001b7ab9 */ /* 0x000fc40000000800 */
[----:B------:R-:W2:Y:S01]  /*9030*/  LDL.LU R34, [R1+0xc8] ;  /* 0x0000c80001227983 */ /* 0x000ea20000300800 */
[----:B-1----:R-:W-:-:S04]  /*9040*/  SHF.R.S32.HI R12, RZ, 0x1f, R0 ;  /* 0x0000001fff0c7819 */ /* 0x002fc80000011400 */
[----:B------:R-:W-:-:S04]  /*9050*/  LEA.HI R12, R12, R0, RZ, 0x3 ;  /* 0x000000000c0c7211 */ /* 0x000fc800078f18ff */
[----:B------:R-:W-:-:S05]  /*9060*/  LOP3.LUT R6, R12, 0xfffffff8, RZ, 0xc0, !PT ;  /* 0xfffffff80c067812 */ /* 0x000fca00078ec0ff */
[----:B------:R-:W-:-:S04]  /*9070*/  IMAD.IADD R6, R0, 0x1, -R6 ;  /* 0x0000000100067824 */ /* 0x000fc800078e0a06 */
[----:B------:R-:W-:-:S05]  /*9080*/  IMAD.SHL.U32 R6, R6, 0x8, RZ ;  /* 0x0000000806067824 */ /* 0x000fca00078e00ff */
[--C-:B------:R-:W-:Y:S02]  /*9090*/  SHF.R.S32.HI R7, RZ, 0x1f, R6.reuse ;  /* 0x0000001fff077819 */ /* 0x100fe40000011406 */
[----:B------:R-:W-:Y:S02]  /*90a0*/  LOP3.LUT R14, R0, 0x3, RZ, 0xc0, !PT ;  /* 0x00000003000e7812 */ /* 0x000fe400078ec0ff */
[----:B------:R-:W-:Y:S01]  /*90b0*/  ISETP.GE.AND P1, PT, R6, UR4, PT ;  /* 0x0000000406007c0c */ /* 0x000fe2000bf26270 */
[----:B--2---:R-:W-:-:S04]  /*90c0*/  IMAD.WIDE.U32 R8, R34, UR22, R6 ;  /* 0x0000001622087c25 */ /* 0x004fc8000f8e0006 */
[----:B------:R-:W-:Y:S02]  /*90d0*/  IMAD.MOV.U32 R34, RZ, RZ, R33 ;  /* 0x000000ffff227224 */ /* 0x000fe400078e0021 */
[----:B------:R-:W2:Y:S01]  /*90e0*/  LDL.LU R33, [R1+0xbc] ;  /* 0x0000bc0001217983 */ /* 0x000ea20000300800 */
[----:B----4-:R-:W-:Y:S01]  /*90f0*/  IMAD.WIDE.U32 R10, R251, UR22, R6 ;  /* 0x00000016fb0a7c25 */ /* 0x010fe2000f8e0006 */
[----:B------:R-:W-:-:S03]  /*9100*/  IADD3 R2, P0, R8, UR28, RZ ;  /* 0x0000001c08027c10 */ /* 0x000fc6000ff1e0ff */
[----:B------:R-:W-:Y:S01]  /*9110*/  IMAD.U32 R7, RZ, RZ, UR25 ;  /* 0x00000019ff077e24 */ /* 0x000fe2000f8e00ff */
[----:B------:R-:W-:Y:S01]  /*9120*/  IADD3 R0, P2, R10, UR26, RZ ;  /* 0x0000001a0a007c10 */ /* 0x000fe2000ff5e0ff */
[----:B---3--:R-:W-:Y:S01]  /*9130*/  IMAD R10, R14, -0x2, R32 ;  /* 0xfffffffe0e0a7824 */ /* 0x008fe200078e0220 */
[----:B------:R-:W-:Y:S01]  /*9140*/  IADD3.X R8, R13, UR38, R9, P0, !PT ;  /* 0x000000260d087c10 */ /* 0x000fe200087fe409 */
[----:B------:R-:W-:Y:S01]  /*9150*/  IMAD.U32 R6, RZ, RZ, UR32 ;  /* 0x00000020ff067e24 */ /* 0x000fe2000f8e00ff */
[----:B------:R-:W-:Y:S02]  /*9160*/  IADD3.X R7, R7, UR33, R11, P2, !PT ;  /* 0x0000002107077c10 */ /* 0x000fe400097fe40b */
[----:B------:R-:W-:Y:S02]  /*9170*/  LEA R13, P2, R0, UR8, 0x1 ;  /* 0x00000008000d7c11 */ /* 0x000fe4000f8408ff */
[----:B------:R-:W-:Y:S02]  /*9180*/  LEA R11, P0, R2, UR6, 0x1 ;  /* 0x00000006020b7c11 */ /* 0x000fe4000f8008ff */
[----:B------:R-:W-:-:S02]  /*9190*/  IADD3 R9, R6, -UR19, R10 ;  /* 0x8000001306097c10 */ /* 0x000fc4000fffe00a */
[----:B------:R-:W-:Y:S01]  /*91a0*/  LEA.HI.X R6, R0, UR9, R7, 0x1, P2 ;  /* 0x0000000900067c11 */ /* 0x000fe200090f0c07 */
[----:B------:R-:W-:Y:S04]  /*91b0*/  STL [R1+0x7c], R13 ;  /* 0x00007c0d01007387 */ /* 0x000fe80000100800 */
[----:B------:R-:W-:Y:S04]  /*91c0*/  STL [R1+0x78], R11 ;  /* 0x0000780b01007387 */ /* 0x000fe80000100800 */
[----:B------:R-:W-:Y:S04]  /*91d0*/  STL [R1+0x90], R9 ;  /* 0x0000900901007387 */ /* 0x000fe80000100800 */
[----:B------:R1:W-:Y:S01]  /*91e0*/  STL [R1+0x74], R6 ;  /* 0x0000740601007387 */ /* 0x0003e20000100800 */
[----:B------:R-:W-:Y:S01]  /*91f0*/  LEA.HI.X R0, R2, UR7, R8, 0x1, P0 ;  /* 0x0000000702007c11 */ /* 0x000fe200080f0c08 */
[----:B------:R-:W-:Y:S01]  /*9200*/  UIADD3 UR4, UR32, 0x3f, URZ ;  /* 0x0000003f20047890 */ /* 0x000fe2000fffe03f */
[----:B------:R-:W3:Y:S01]  /*9210*/  @!P1 LDC.64 R2, c[0x0][0x220] ;  /* 0x00008800ff029b82 */ /* 0x000ee20000000a00 */
[----:B------:R-:W-:Y:S01]  /*9220*/  IADD3 R218, P2, R4, -0x80, RZ ;  /* 0xffffff8004da7810 */ /* 0x000fe20007f5e0ff */
[----:B------:R-:W-:-:S06]  /*9230*/  IMAD.WIDE.U32 R244, R34, -0x2daee0ad, RZ ;  /* 0xd2511f5322f47825 */ /* 0x000fcc00078e00ff */
[----:B-1----:R-:W1:Y:S01]  /*9240*/  @!P1 LDC.64 R6, c[0x0][0x220] ;  /* 0x00008800ff069b82 */ /* 0x002e620000000a00 */
[----:B------:R4:W-:Y:S01]  /*9250*/  STL [R1+0x70], R0 ;  /* 0x0000700001007387 */ /* 0x0009e20000100800 */
[----:B------:R-:W-:Y:S01]  /*9260*/  USHF.R.S32.HI UR32, URZ, 0x1f, UR4 ;  /* 0x0000001f3f207899 */ /* 0x000fe20008011404 */
[----:B------:R-:W-:Y:S02]  /*9270*/  ULDC.64 UR6, c[0x0][0x248] ;  /* 0x0000920000067ab9 */ /* 0x000fe40000000a00 */
[----:B-1----:R1:W-:Y:S04]  /*9280*/  @!P1 STL.64 [R1+0x88], R6 ;  /* 0x0000880601009387 */ /* 0x0023e80000100a00 */
[----:B---3--:R3:W-:Y:S01]  /*9290*/  @!P1 STL.64 [R1+0x80], R2 ;  /* 0x0000800201009387 */ /* 0x0087e20000100a00 */
[----:B------:R-:W-:Y:S01]  /*92a0*/  ULEA.HI UR32, UR32, UR4, URZ, 0x6 ;  /* 0x0000000420207291 */ /* 0x000fe2000f8f303f */
[----:B----4-:R-:W-:Y:S01]  /*92b0*/  IMAD.MOV.U32 R0, RZ, RZ, R132 ;  /* 0x000000ffff007224 */ /* 0x010fe200078e0084 */
[----:B------:R-:W-:Y:S01]  /*92c0*/  IADD3.X R219, R5, -0x1, RZ, P2, !PT ;  /* 0xffffffff05db7810 */ /* 0x000fe200017fe4ff */
[----:B------:R-:W-:Y:S01]  /*92d0*/  ULDC UR4, c[0x0][0x2ec] ;  /* 0x0000bb0000047ab9 */ /* 0x000fe20000000800 */
[----:B-1----:R-:W-:-:S05]  /*92e0*/  IMAD.WIDE.U32 R6, R252, -0x326172a9, RZ ;  /* 0xcd9e8d57fc067825 */ /* 0x002fca00078e00ff */
[----:B------:R1:W-:Y:S01]  /*92f0*/  STL.64 [R1+0x68], R6 ;  /* 0x0000680601007387 */ /* 0x0003e20000100a00 */
[----:B---3--:R-:W-:-:S04]  /*9300*/  SHF.R.S32.HI R2, RZ, 0x3, R12 ;  /* 0x00000003ff027819 */ /* 0x008fc8000001140c */
[----:B------:R-:W-:Y:S02]  /*9310*/  IADD3 R238, P0, R2, 0x20, RZ ;  /* 0x0000002002ee7810 */ /* 0x000fe40007f1e0ff */
[----:B------:R-:W-:Y:S01]  /*9320*/  SHF.R.S32.HI R2, RZ, 0x1f, R2 ;  /* 0x0000001fff027819 */ /* 0x000fe20000011402 */
[----:B------:R-:W-:-:S04]  /*9330*/  USHF.R.S32.HI UR32, URZ, 0x6, UR32 ;  /* 0x000000063f207899 */ /* 0x000fc80008011420 */
[----:B------:R-:W-:Y:S01]  /*9340*/  IMAD.X R239, RZ, RZ, R2, P0 ;  /* 0x000000ffffef7224 */ /* 0x000fe200000e0602 */
[----:B------:R-:W-:Y:S02]  /*9350*/  UIADD3 UR28, UR32, -0x2, URZ ;  /* 0xfffffffe201c7890 */ /* 0x000fe4000fffe03f */
[----:B------:R-:W-:Y:S01]  /*9360*/  UIADD3 UR32, UR32, -0x3, URZ ;  /* 0xfffffffd20207890 */ /* 0x000fe2000fffe03f */
[----:B--2---:R-:W-:-:S05]  /*9370*/  LOP3.LUT R242, R7, R33, RZ, 0x3c, !PT ;  /* 0x0000002107f27212 */ /* 0x004fca00078e3cff */
[----:B------:R-:W-:Y:S01]  /*9380*/  IMAD.WIDE.U32 R242, R242, -0x2daee0ad, RZ ;  /* 0xd2511f53f2f27825 */ /* 0x000fe200078e00ff */
[----:B-1----:R-:W-:Y:S06]  /*9390*/  BRA `(.L_x_1905) ;  /* 0x0000000000fc7947 */ /* 0x002fec0003800000 */
.L_x_1907:
        /* <DEDUP_REMOVED lines=63> */
.L_x_1905:
[----:B------:R-:W2:Y:S01]  /*9790*/  LDL.64 R12, [R1+0xa8] ;  /* 0x0000a800010c7983 */ /* 0x000ea20000100a00 */
[----:B------:R-:W-:Y:S01]  /*97a0*/  UIADD3 UR33, UR28, -UR34, URZ ;  /* 0x800000221c217290 */ /* 0x000fe2000fffe03f */
[----:B------:R-:W-:Y:S04]  /*97b0*/  DEPBAR.LE SB0, 0x0 ;  /* 0x000080000000791a */ /* 0x000fe80000000000 */
[----:B------:R-:W3:Y:S01]  /*97c0*/  LDL R11, [R1+0xb8] ;  /* 0x0000b800010b7983 */ /* 0x000ee20000100800 */
        /* <DEDUP_REMOVED lines=8> */
[C---:B------:R-:W-:Y:S01]  /*9850*/  IMAD R7, R224.reuse, UR8, RZ ;  /* 0x00000008e0077c24 */ /* 0x040fe2000f8e02ff */
        /* <DEDUP_REMOVED lines=311> */
.L_x_1906:
[----:B-1----:R-:W2:Y:S01]  /*abd0*/  LDL R2, [R1+0x90] ;  /* 0x0000900001027983 */ /* 0x002ea20000100800 */
[----:B------:R-:W-:Y:S01]  /*abe0*/  IMAD.U32 R132, RZ, RZ, UR33 ;  /* 0x00000021ff847e24 */ /* 0x000fe2000f8e00ff */
[----:B------:R-:W-:Y:S02]  /*abf0*/  UIADD3 UR26, UR36, -0x61c88647, URZ ;  /* 0x9e3779b9241a7890 */ /* 0x000fe4000fffe03f */
[----:B------:R-:W3:Y:S01]  /*ac00*/  LDL.64 R220, [R1+0x68] ;  /* 0x0000680001dc7983 */ /* 0x000ee20000100a00 */
[----:B------:R-:W-:Y:S02]  /*ac10*/  USHF.L.U32 UR29, UR33, 0x1, URZ ;  /* 0x00000001211d7899 */ /* 0x000fe4000800063f */
[----:B------:R-:W-:Y:S02]  /*ac20*/  UIADD3 UR9, UR37, -0x4498517b, URZ ;  /* 0xbb67ae8525097890 */ /* 0x000fe4000fffe03f */
[----:B------:R-:W-:Y:S02]  /*ac30*/  ULOP3.LUT UR8, UR29, UR37, URZ, 0x3c, !UPT ;  /* 0x000000251d087292 */ /* 0x000fe4000f8e3c3f */
[----:B------:R-:W-:Y:S02]  /*ac40*/  UIADD3 UR25, UR36, 0x3c6ef372, URZ ;  /* 0x3c6ef37224197890 */ /* 0x000fe4000fffe03f */
[----:B------:R-:W-:Y:S02]  /*ac50*/  UIADD3 UR23, UR37, 0x32370b8f, URZ ;  /* 0x32370b8f25177890 */ /* 0x000fe4000fffe03f */
[----:B------:R-:W-:Y:S02]  /*ac60*/  UIADD3 UR24, UR36, -0x255992d5, URZ ;  /* 0xdaa66d2b24187890 */ /* 0x000fe4000fffe03f */
[----:B------:R-:W-:Y:S02]  /*ac70*/  UIADD3 UR22, UR36, 0x78dde6e4, URZ ;  /* 0x78dde6e424167890 */ /* 0x000fe4000fffe03f */
[----:B------:R-:W-:Y:S02]  /*ac80*/  UIADD3 UR21, UR37, -0x126145ec, URZ ;  /* 0xed9eba1425157890 */ /* 0x000fe4000fffe03f */
[----:B------:R-:W-:Y:S02]  /*ac90*/  UIADD3 UR15, UR37, -0x56f99767, URZ ;  /* 0xa9066899250f7890 */ /* 0x000fe4000fffe03f */
[----:B------:R-:W-:Y:S02]  /*aca0*/  UIADD3 UR20, UR36, 0x1715609d, URZ ;  /* 0x1715609d24147890 */ /* 0x000fe4000fffe03f */
        /* <DEDUP_REMOVED lines=10> */
[C---:B------:R-:W-:Y:S01]  /*ad50*/  VIADD R134, R132.reuse, 0xfffffff8 ;  /* 0xfffffff884867836 */ /* 0x040fe20000000000 */
[----:B------:R-:W-:Y:S01]  /*ad60*/  ISETP.GE.AND P3, PT, R135, RZ, PT ;  /* 0x000000ff8700720c */ /* 0x000fe20003f66270 */
[C---:B------:R-:W-:Y:S01]  /*ad70*/  VIADD R170, R132.reuse, 0xffffffef ;  /* 0xffffffef84aa7836 */ /* 0x040fe20000000000 */
[----:B------:R-:W-:Y:S01]  /*ad80*/  I2FP.F32.S32 R168, R168 ;  /* 0x000000a800a87245 */ /* 0x000fe20000201400 */
[----:B------:R-:W-:Y:S01]  /*ad90*/  VIADD R169, R132, 0xffffffe8 ;  /* 0xffffffe884a97836 */ /* 0x000fe20000000000 */
[----:B------:R-:W-:Y:S03]  /*ada0*/  ISETP.GE.AND P2, PT, R134, RZ, PT ;  /* 0x000000ff8600720c */ /* 0x000fe60003f46270 */
[C---:B------:R-:W-:Y:S01]  /*adb0*/  FFMA.FTZ R4, R168.reuse, -UR5, R4 ;  /* 0x80000005a8047c23 */ /* 0x040fe20008010004 */
[----:B------:R-:W-:Y:S01]  /*adc0*/  FFMA.FTZ R10, R168, -UR5, R10 ;  /* 0x80000005a80a7c23 */ /* 0x000fe2000801000a */
[C---:B------:R-:W-:Y:S01]  /*add0*/  VIADD R168, R132.reuse, 0xffffffe7 ;  /* 0xffffffe784a87836 */ /* 0x040fe20000000000 */
[----:B------:R-:W-:Y:S02]  /*ade0*/  ISETP.GE.AND P5, PT, R169, RZ, PT ;  /* 0x000000ffa900720c */ /* 0x000fe40003fa6270 */
[C---:B------:R-:W-:Y:S02]  /*adf0*/  @!P0 IADD3 R2, -R132.reuse, -0x8, RZ ;  /* 0xfffffff884028810 */ /* 0x040fe40007ffe1ff */
[----:B------:R-:W-:Y:S02]  /*ae00*/  ISETP.GE.AND P0, PT, R3, RZ, PT ;  /* 0x000000ff0300720c */ /* 0x000fe40003f06270 */
[----:B------:R-:W-:Y:S02]  /*ae10*/  I2FP.F32.S32 R2, R2 ;  /* 0x0000000200027245 */ /* 0x000fe40000201400 */
[C---:B------:R-:W-:Y:S02]  /*ae20*/  @!P3 IADD3 R135, -R132.reuse, 0x1, RZ ;  /* 0x000000018487b810 */ /* 0x040fe40007ffe1ff */
[----:B------:R-:W-:Y:S01]  /*ae30*/  @!P2 IADD3 R134, -R132, 0x8, RZ ;  /* 0x000000088486a810 */ /* 0x000fe20007ffe1ff */
[----:B------:R-:W-:Y:S01]  /*ae40*/  FFMA.FTZ R6, R2, -UR5, R6 ;  /* 0x8000000502067c23 */ /* 0x000fe20008010006 */
[C---:B------:R-:W-:Y:S01]  /*ae50*/  VIADD R2, R132.reuse, 0xfffffff0 ;  /* 0xfffffff084027836 */ /* 0x040fe20000000000 */
[----:B------:R-:W-:Y:S02]  /*ae60*/  I2FP.F32.S32 R135, R135 ;  /* 0x0000008700877245 */ /* 0x000fe40000201400 */
[----:B------:R-:W-:Y:S02]  /*ae70*/  I2FP.F32.S32 R134, R134 ;  /* 0x0000008600867245 */ /* 0x000fe40000201400 */
[----:B------:R-:W-:Y:S01]  /*ae80*/  @!P0 IADD3 R3, -R132, 0x9, RZ ;  /* 0x0000000984038810 */ /* 0x000fe20007ffe1ff */
[C---:B------:R-:W-:Y:S01]  /*ae90*/  FFMA.FTZ R11, R135.reuse, -UR5, R11 ;  /* 0x80000005870b7c23 */ /* 0x040fe2000801000b */
[----:B------:R-:W-:Y:S01]  /*aea0*/  ISETP.GE.AND P0, PT, R2, RZ, PT ;  /* 0x000000ff0200720c */ /* 0x000fe20003f06270 */
[----:B------:R-:W-:Y:S01]  /*aeb0*/  FFMA.FTZ R5, R135, -UR5, R5 ;  /* 0x8000000587057c23 */ /* 0x000fe20008010005 */
[----:B------:R-:W-:Y:S01]  /*aec0*/  VIADD R135, R132, 0x7 ;  /* 0x0000000784877836 */ /* 0x000fe20000000000 */
[----:B------:R-:W-:Y:S01]  /*aed0*/  ISETP.GE.AND P4, PT, R168, RZ, PT ;  /* 0x000000ffa800720c */ /* 0x000fe20003f86270 */
[C---:B------:R-:W-:Y:S01]  /*aee0*/  FFMA.FTZ R8, R134.reuse, -UR5, R8 ;  /* 0x8000000586087c23 */ /* 0x040fe20008010008 */
[----:B------:R-:W-:Y:S01]  /*aef0*/  FFMA.FTZ R14, R134, -UR5, R14 ;  /* 0x80000005860e7c23 */ /* 0x000fe2000801000e */
[----:B------:R-:W-:Y:S01]  /*af00*/  ISETP.GE.AND P2, PT, R170, RZ, PT ;  /* 0x000000ffaa00720c */ /* 0x000fe20003f46270 */
[C---:B------:R-:W-:Y:S01]  /*af10*/  VIADD R134, R132.reuse, 0xffffffe0 ;  /* 0xffffffe084867836 */ /* 0x040fe20000000000 */
[----:B------:R-:W-:Y:S02]  /*af20*/  I2FP.F32.S32 R3, R3 ;  /* 0x0000000300037245 */ /* 0x000fe40000201400 */
[----:B------:R-:W-:Y:S02]  /*af30*/  @!P5 IADD3 R169, -R132, 0x18, RZ ;  /* 0x0000001884a9d810 */ /* 0x000fe40007ffe1ff */
[----:B------:R-:W-:Y:S01]  /*af40*/  ISETP.GE.AND P3, PT, R134, RZ, PT ;  /* 0x000000ff8600720c */ /* 0x000fe20003f66270 */
[C---:B------:R-:W-:Y:S01]  /*af50*/  FFMA.FTZ R9, R3.reuse, -UR5, R9 ;  /* 0x8000000503097c23 */ /* 0x040fe20008010009 */
[C---:B------:R-:W-:Y:S01]  /*af60*/  @!P0 IADD3 R2, -R132.reuse, 0x10, RZ ;  /* 0x0000001084028810 */ /* 0x040fe20007ffe1ff */
[----:B------:R-:W-:Y:S01]  /*af70*/  FFMA.FTZ R15, R3, -UR5, R15 ;  /* 0x80000005030f7c23 */ /* 0x000fe2000801000f */
[----:B------:R-:W-:Y:S01]  /*af80*/  ISETP.GE.AND P0, PT, R135, RZ, PT ;  /* 0x000000ff8700720c */ /* 0x000fe20003f06270 */
[C---:B------:R-:W-:Y:S01]  /*af90*/  VIADD R3, R132.reuse, 0xffffffdf ;  /* 0xffffffdf84037836 */ /* 0x040fe20000000000 */
[----:B------:R-:W-:Y:S02]  /*afa0*/  I2FP.F32.S32 R2, R2 ;  /* 0x0000000200027245 */ /* 0x000fe40000201400 */
[C---:B------:R-:W-:Y:S02]  /*afb0*/  @!P4 IADD3 R168, -R132.reuse, 0x19, RZ ;  /* 0x0000001984a8c810 */ /* 0x040fe40007ffe1ff */
[----:B------:R-:W-:Y:S01]  /*afc0*/  @!P2 IADD3 R170, -R132, 0x11, RZ ;  /* 0x0000001184aaa810 */ /* 0x000fe20007ffe1ff */
[C---:B------:R-:W-:Y:S01]  /*afd0*/  FFMA.FTZ R12, R2.reuse, -UR5, R12 ;  /* 0x80000005020c7c23 */ /* 0x040fe2000801000c */
[----:B------:R-:W-:Y:S01]  /*afe0*/  FFMA.FTZ R18, R2, -UR5, R18 ;  /* 0x8000000502127c23 */ /* 0x000fe20008010012 */
[C---:B------:R-:W-:Y:S01]  /*aff0*/  VIADD R2, R132.reuse, 0xffffffd8 ;  /* 0xffffffd884027836 */ /* 0x040fe20000000000 */
[----:B------:R-:W-:Y:S02]  /*b000*/  ISETP.GE.AND P2, PT, R3, RZ, PT ;  /* 0x000000ff0300720c */ /* 0x000fe40003f46270 */
[----:B------:R-:W-:Y:S02]  /*b010*/  I2FP.F32.S32 R168, R168 ;  /* 0x000000a800a87245 */ /* 0x000fe40000201400 */
[----:B------:R-:W-:Y:S02]  /*b020*/  @!P0 IADD3 R135, -R132, -0x7, RZ ;  /* 0xfffffff984878810 */ /* 0x000fe40007ffe1ff */
[----:B------:R-:W-:Y:S01]  /*b030*/  ISETP.GE.AND P0, PT, R2, RZ, PT ;  /* 0x000000ff0200720c */ /* 0x000fe20003f06270 */
[C---:B------:R-:W-:Y:S01]  /*b040*/  FFMA.FTZ R17, R168.reuse, -UR5, R17 ;  /* 0x80000005a8117c23 */ /* 0x040fe20008010011 */
[----:B------:R-:W-:Y:S01]  /*b050*/  I2FP.F32.S32 R135, R135 ;  /* 0x0000008700877245 */ /* 0x000fe20000201400 */
[----:B------:R-:W-:Y:S01]  /*b060*/  FFMA.FTZ R23, R168, -UR5, R23 ;  /* 0x80000005a8177c23 */ /* 0x000fe20008010017 */
[----:B------:R-:W-:Y:S02]  /*b070*/  I2FP.F32.S32 R169, R169 ;  /* 0x000000a900a97245 */ /* 0x000fe40000201400 */
[----:B------:R-:W-:Y:S01]  /*b080*/  @!P3 IADD3 R134, -R132, 0x20, RZ ;  /* 0x000000208486b810 */ /* 0x000fe20007ffe1ff */
[----:B------:R-:W-:Y:S01]  /*b090*/  FFMA.FTZ R7, R135, -UR5, R7 ;  /* 0x8000000587077c23 */ /* 0x000fe20008010007 */
        /* <DEDUP_REMOVED lines=9> */
[C---:B------:R-:W-:Y:S01]  /*b130*/  @!P2 IADD3 R3, -R132.reuse, 0x21, RZ ;  /* 0x000000218403a810 */ /* 0x040fe20007ffe1ff */
[C---:B------:R-:W-:Y:S01]  /*b140*/  VIADD R134, R132.reuse, 0xffffffd7 ;  /* 0xffffffd784867836 */ /* 0x040fe20000000000 */
[----:B------:R-:W-:Y:S01]  /*b150*/  @!P0 IADD3 R2, -R132, 0x28, RZ ;  /* 0x0000002884028810 */ /* 0x000fe20007ffe1ff */
[C---:B------:R-:W-:Y:S01]  /*b160*/  FFMA.FTZ R13, R170.reuse, -UR5, R13 ;  /* 0x80000005aa0d7c23 */ /* 0x040fe2000801000d */
[----:B------:R-:W-:Y:S01]  /*b170*/  FMNMX.FTZ R135, R7, R135, !PT ;  /* 0x0000008707877209 */ /* 0x000fe20007810000 */
[----:B------:R-:W-:Y:S01]  /*b180*/  FFMA.FTZ R19, R170, -UR5, R19 ;  /* 0x80000005aa137c23 */ /* 0x000fe20008010013 */
[----:B------:R-:W-:Y:S01]  /*b190*/  FMNMX.FTZ R169, R8, R169, !PT ;  /* 0x000000a908a97209 */ /* 0x000fe20007810000 */
[----:B------:R-:W-:Y:S01]  /*b1a0*/  VIADD R168, R132, 0xffffffc8 ;  /* 0xffffffc884a87836 */ /* 0x000fe20000000000 */
[----:B------:R-:W-:Y:S02]  /*b1b0*/  I2FP.F32.S32 R3, R3 ;  /* 0x0000000300037245 */ /* 0x000fe40000201400 */
[----:B------:R-:W-:Y:S02]  /*b1c0*/  I2FP.F32.S32 R2, R2 ;  /* 0x0000000200027245 */ /* 0x000fe40000201400 */
[----:B------:R-:W-:Y:S01]  /*b1d0*/  FMNMX.FTZ R135, R10, R135, !PT ;  /* 0x000000870a877209 */ /* 0x000fe20007810000 */
[----:B------:R-:W-:Y:S01]  /*b1e0*/  FFMA.FTZ R21, R3, -UR5, R21 ;  /* 0x8000000503157c23 */ /* 0x000fe20008010015 */
[----:B------:R-:W-:Y:S01]  /*b1f0*/  FMNMX.FTZ R170, R9, R169, !PT ;  /* 0x000000a909aa7209 */ /* 0x000fe20007810000 */
[----:B------:R-:W-:Y:S01]  /*b200*/  FFMA.FTZ R27, R3, -UR5, R27 ;  /* 0x80000005031b7c23 */ /* 0x000fe2000801001b */
[----:B------:R-:W-:Y:S01]  /*b210*/  ISETP.GE.AND P5, PT, R134, RZ, PT ;  /* 0x000000ff8600720c */ /* 0x000fe20003fa6270 */
[C---:B------:R-:W-:Y:S01]  /*b220*/  FFMA.FTZ R24, R2.reuse, -UR5, R24 ;  /* 0x8000000502187c23 */ /* 0x040fe20008010018 */
[----:B------:R-:W-:Y:S01]  /*b230*/  FMNMX.FTZ R169, R11, R135, !PT ;  /* 0x000000870ba97209 */ /* 0x000fe20007810000 */
[----:B------:R-:W-:Y:S01]  /*b240*/  FFMA.FTZ R30, R2, -UR5, R30 ;  /* 0x80000005021e7c23 */ /* 0x000fe2000801001e */
[----:B------:R-:W-:Y:S01]  /*b250*/  FMNMX.FTZ R170, R12, R170, !PT ;  /* 0x000000aa0caa7209 */ /* 0x000fe20007810000 */
[----:B------:R-:W-:Y:S01]  /*b260*/  VIADD R3, R132, 0xffffffd0 ;  /* 0xffffffd084037836 */ /* 0x000fe20000000000 */
[----:B------:R-:W-:Y:S01]  /*b270*/  FMNMX.FTZ R169, R14, R169, !PT ;  /* 0x000000a90ea97209 */ /* 0x000fe20007810000 */
[C---:B------:R-:W-:Y:S01]  /*b280*/  VIADD R2, R132.reuse, 0xffffffcf ;  /* 0xffffffcf84027836 */ /* 0x040fe20000000000 */
[----:B------:R-:W-:Y:S01]  /*b290*/  FMNMX.FTZ R170, R13, R170, !PT ;  /* 0x000000aa0daa7209 */ /* 0x000fe20007810000 */
[----:B------:R-:W-:Y:S01]  /*b2a0*/  VIADD R135, R132, 0xffffffc7 ;  /* 0xffffffc784877836 */ /* 0x000fe20000000000 */
[----:B------:R-:W-:Y:S02]  /*b2b0*/  ISETP.GE.AND P4, PT, R3, RZ, PT ;  /* 0x000000ff0300720c */ /* 0x000fe40003f86270 */
[----:B------:R-:W-:Y:S02]  /*b2c0*/  ISETP.GE.AND P3, PT, R2, RZ, PT ;  /* 0x000000ff0200720c */ /* 0x000fe40003f66270 */
[----:B------:R-:W-:Y:S02]  /*b2d0*/  ISETP.GE.AND P2, PT, R168, RZ, PT ;  /* 0x000000ffa800720c */ /* 0x000fe40003f46270 */
[----:B------:R-:W-:Y:S02]  /*b2e0*/  ISETP.GE.AND P0, PT, R135, RZ, PT ;  /* 0x000000ff8700720c */ /* 0x000fe40003f06270 */
[----:B------:R-:W-:Y:S02]  /*b2f0*/  FMNMX.FTZ R169, R15, R169, !PT ;  /* 0x000000a90fa97209 */ /* 0x000fe40007810000 */
[----:B------:R-:W-:Y:S02]  /*b300*/  FMNMX.FTZ R170, R16, R170, !PT ;  /* 0x000000aa10aa7209 */ /* 0x000fe40007810000 */
[----:B------:R-:W-:Y:S02]  /*b310*/  @!P5 IADD3 R134, -R132, 0x29, RZ ;  /* 0x000000298486d810 */ /* 0x000fe40007ffe1ff */
[----:B------:R-:W-:Y:S02]  /*b320*/  FMNMX.FTZ R169, R18, R169, !PT ;  /* 0x000000a912a97209 */ /* 0x000fe40007810000 */
[----:B------:R-:W-:Y:S02]  /*b330*/  FMNMX.FTZ R170, R17, R170, !PT ;  /* 0x000000aa11aa7209 */ /* 0x000fe40007810000 */
[----:B------:R-:W-:Y:S02]  /*b340*/  I2FP.F32.S32 R134, R134 ;  /* 0x0000008600867245 */ /* 0x000fe40000201400 */
[----:B------:R-:W-:Y:S02]  /*b350*/  FMNMX.FTZ R169, R19, R169, !PT ;  /* 0x000000a913a97209 */ /* 0x000fe40007810000 */
[----:B------:R-:W-:Y:S01]  /*b360*/  FMNMX.FTZ R170, R20, R170, !PT ;  /* 0x000000aa14aa7209 */ /* 0x000fe20007810000 */
[----:B------:R-:W-:Y:S01]  /*b370*/  FFMA.FTZ R25, R134, -UR5, R25 ;  /* 0x8000000586197c23 */ /* 0x000fe20008010019 */
[----:B------:R-:W-:Y:S01]  /*b380*/  @!P4 IADD3 R3, -R132, 0x30, RZ ;  /* 0x000000308403c810 */ /* 0x000fe20007ffe1ff */
[----:B------:R-:W-:Y:S01]  /*b390*/  FFMA.FTZ R31, R134, -UR5, R31 ;  /* 0x80000005861f7c23 */ /* 0x000fe2000801001f */
[C---:B------:R-:W-:Y:S02]  /*b3a0*/  @!P3 IADD3 R2, -R132.reuse, 0x31, RZ ;  /* 0x000000318402b810 */ /* 0x040fe40007ffe1ff */
[C---:B------:R-:W-:Y:S02]  /*b3b0*/  @!P2 IADD3 R168, -R132.reuse, 0x38, RZ ;  /* 0x0000003884a8a810 */ /* 0x040fe40007ffe1ff */
[----:B------:R-:W-:Y:S02]  /*b3c0*/  @!P0 IADD3 R135, -R132, 0x39, RZ ;  /* 0x0000003984878810 */ /* 0x000fe40007ffe1ff */
        /* <DEDUP_REMOVED lines=25> */
[----:B------:R-:W1:Y:S08]  /*b560*/  SHFL.BFLY PT, R2, R132, 0x2, 0x1f ;  /* 0x0c401f0084027f89 */ /* 0x000e7000000e0000 */
[----:B------:R-:W2:Y:S01]  /*b570*/  SHFL.BFLY PT, R134, R3, 0x2, 0x1f ;  /* 0x0c401f0003867f89 */ /* 0x000ea200000e0000 */
[----:B-1----:R-:W-:Y:S02]  /*b580*/  FMNMX.FTZ R132, R132, R2, !PT ;  /* 0x0000000284847209 */ /* 0x002fe40007810000 */
[----:B--2---:R-:W-:Y:S05]  /*b590*/  FMNMX.FTZ R3, R3, R134, !PT ;  /* 0x0000008603037209 */ /* 0x004fea0007810000 */
[----:B------:R-:W1:Y:S08]  /*b5a0*/  SHFL.BFLY PT, R2, R132, 0x1, 0x1f ;  /* 0x0c201f0084027f89 */ /* 0x000e7000000e0000 */
[----:B------:R-:W2:Y:S01]  /*b5b0*/  SHFL.BFLY PT, R134, R3, 0x1, 0x1f ;  /* 0x0c201f0003867f89 */ /* 0x000ea200000e0000 */
[----:B-1----:R-:W-:Y:S02]  /*b5c0*/  FMNMX.FTZ R132, R132, R2, !PT ;  /* 0x0000000284847209 */ /* 0x002fe40007810000 */
[----:B------:R-:W-:Y:S01]  /*b5d0*/  LOP3.LUT R2, R243, UR9, R244, 0x96, !PT ;  /* 0x00000009f3027c12 */ /* 0x000fe2000f8e96f4 */
[----:B------:R-:W-:Y:S01]  /*b5e0*/  UIADD3 UR9, UR37, 0x646e171e, URZ ;  /* 0x646e171e25097890 */ /* 0x000fe2000fffe03f */
[----:B--2---:R-:W-:Y:S01]  /*b5f0*/  FMNMX.FTZ R3, R3, R134, !PT ;  /* 0x0000008603037209 */ /* 0x004fe20007810000 */
[C---:B------:R-:W-:Y:S01]  /*b600*/  FMUL.FTZ R135, R132.reuse, UR4 ;  /* 0x0000000484877c20 */ /* 0x040fe20008410000 */
[----:B------:R-:W-:Y:S01]  /*b610*/  LOP3.LUT R134, R245, UR8, RZ, 0x3c, !PT ;  /* 0x00000008f5867c12 */ /* 0x000fe2000f8e3cff */
[C---:B------:R-:W-:Y:S01]  /*b620*/  FADD.FTZ R0, -R132.reuse, R0 ;  /* 0x0000000084007221 */ /* 0x040fe20000010100 */
[----:B------:R-:W-:Y:S01]  /*b630*/  FSETP.NEU.FTZ.AND P0, PT, R132, -INF , PT ;  /* 0xff8000008400780b */ /* 0x000fe20003f1d000 */
[----:B------:R-:W-:Y:S01]  /*b640*/  IMAD.WIDE.U32 R236, R2, -0x326172a9, RZ ;  /* 0xcd9e8d5702ec7825 */ /* 0x000fe200078e00ff */
[----:B------:R-:W-:Y:S03]  /*b650*/  UIADD3 UR8, UR37, 0x76cf5d0a, URZ ;  /* 0x76cf5d0a25087890 */ /* 0x000fe6000fffe03f */
[----:B------:R-:W-:Y:S01]  /*b660*/  FMUL.FTZ R2, R0, UR4 ;  /* 0x0000000400027c20 */ /* 0x000fe20008410000 */
[----:B------:R-:W-:Y:S01]  /*b670*/  IMAD.WIDE.U32 R168, R134, -0x326172a9, RZ ;  /* 0xcd9e8d5786a87825 */ /* 0x000fe200078e00ff */
[----:B------:R-:W-:Y:S03]  /*b680*/  FSEL R134, R135, RZ, P0 ;  /* 0x000000ff87867208 */ /* 0x000fe60000000000 */
[C---:B------:R-:W-:Y:S01]  /*b690*/  FADD.FTZ R0, -R3.reuse, R133 ;  /* 0x0000008503007221 */ /* 0x040fe20000010100 */
[C---:B------:R-:W-:Y:S01]  /*b6a0*/  FMUL.FTZ R133, R3.reuse, UR4 ;  /* 0x0000000403857c20 */ /* 0x040fe20008410000 */
[----:B------:R-:W-:Y:S01]  /*b6b0*/  FSETP.NEU.FTZ.AND P0, PT, R3, -INF , PT ;  /* 0xff8000000300780b */ /* 0x000fe20003f1d000 */
[--C-:B------:R-:W-:Y:S01]  /*b6c0*/  FFMA.FTZ R135, R4, UR4, -R134.reuse ;  /* 0x0000000404877c23 */ /* 0x100fe20008010886 */
[--C-:B------:R-:W-:Y:S01]  /*b6d0*/  FFMA.FTZ R178, R9, UR4, -R134.reuse ;  /* 0x0000000409b27c23 */ /* 0x100fe20008010886 */
[----:B------:R-:W1:Y:S01]  /*b6e0*/  MUFU.EX2 R2, R2 ;  /* 0x0000000200027308 */ /* 0x000e620000000800 */
[----:B------:R-:W-:Y:S01]  /*b6f0*/  FSEL R4, R133, RZ, P0 ;  /* 0x000000ff85047208 */ /* 0x000fe20000000000 */
[--C-:B------:R-:W-:Y:S01]  /*b700*/  FFMA.FTZ R173, R5, UR4, -R134.reuse ;  /* 0x0000000405ad7c23 */ /* 0x100fe20008010886 */
[----:B------:R-:W-:Y:S01]  /*b710*/  FFMA.FTZ R177, R8, UR4, -R134 ;  /* 0x0000000408b17c23 */ /* 0x000fe20008010886 */
[----:B---3--:R-:W-:Y:S01]  /*b720*/  LOP3.LUT R5, R169, UR26, R220, 0x96, !PT ;  /* 0x0000001aa9057c12 */ /* 0x008fe2000f8e96dc */
[----:B------:R-:W-:Y:S01]  /*b730*/  FMUL.FTZ R0, R0, UR4 ;  /* 0x0000000400007c20 */ /* 0x000fe20008410000 */
[----:B------:R-:W-:Y:S01]  /*b740*/  FFMA.FTZ R9, R6, UR4, -R4 ;  /* 0x0000000406097c23 */ /* 0x000fe20008010804 */
[----:B------:R-:W-:Y:S01]  /*b750*/  LOP3.LUT R8, R237, UR25, R168, 0x96, !PT ;  /* 0x00000019ed087c12 */ /* 0x000fe2000f8e96a8 */
[----:B------:R-:W-:Y:S02]  /*b760*/  FFMA.FTZ R174, R7, UR4, -R4 ;  /* 0x0000000407ae7c23 */ /* 0x000fe40008010804 */
[----:B------:R-:W2:Y:S01]  /*b770*/  MUFU.EX2 R135, R135 ;  /* 0x0000008700877308 */ /* 0x000ea20000000800 */
[----:B------:R-:W-:Y:S04]  /*b780*/  IMAD.WIDE.U32 R6, R5, -0x2daee0ad, RZ ;  /* 0xd2511f5305067825 */ /* 0x000fe800078e00ff */
[--C-:B------:R-:W-:Y:S01]  /*b790*/  FFMA.FTZ R231, R28, UR4, -R134.reuse ;  /* 0x000000041ce77c23 */ /* 0x100fe20008010886 */
[--C-:B------:R-:W-:Y:S01]  /*b7a0*/  FFMA.FTZ R232, R29, UR4, -R134.reuse ;  /* 0x000000041de87c23 */ /* 0x100fe20008010886 */
[----:B------:R-:W-:Y:S04]  /*b7b0*/  IMAD.WIDE.U32 R170, R8, -0x2daee0ad, RZ ;  /* 0xd2511f5308aa7825 */ /* 0x000fe800078e00ff */
[--C-:B------:R-:W-:Y:S01]  /*b7c0*/  FFMA.FTZ R233, R32, UR4, -R134.reuse ;  /* 0x0000000420e97c23 */ /* 0x100fe20008010886 */
[----:B------:R3:W-:Y:S01]  /*b7d0*/  MUFU.EX2 R172, R9 ;  /* 0x0000000900ac7308 */ /* 0x0007e20000000800 */
[----:B-1----:R-:W-:Y:S01]  /*b7e0*/  FMUL.FTZ R8, R2, R160 ;  /* 0x000000a002087220 */ /* 0x002fe20000410000 */
[----:B------:R-:W-:Y:S01]  /*b7f0*/  FFMA.FTZ R181, R12, UR4, -R134 ;  /* 0x000000040cb57c23 */ /* 0x000fe20008010886 */
[----:B------:R1:W4:Y:S01]  /*b800*/  LDL.S16 R160, [R1+0x58] ;  /* 0x0000580001a07983 */ /* 0x0003220000100600 */
[C---:B------:R-:W-:Y:S01]  /*b810*/  FMUL.FTZ R28, R2.reuse, R140 ;  /* 0x0000008c021c7220 */ /* 0x040fe20000410000 */
[----:B------:R-:W-:Y:S01]  /*b820*/  LOP3.LUT R140, R7, UR8, R242, 0x96, !PT ;  /* 0x00000008078c7c12 */ /* 0x000fe2000f8e96f2 */
[C---:B------:R-:W-:Y:S01]  /*b830*/  FMUL.FTZ R29, R2.reuse, R141 ;  /* 0x0000008d021d7220 */ /* 0x040fe20000410000 */
[----:B------:R-:W-:Y:S03]  /*b840*/  FMUL.FTZ R32, R2, R136 ;  /* 0x0000008802207220 */ /* 0x000fe60000410000 */
[----:B------:R-:W5:Y:S01]  /*b850*/  MUFU.EX2 R133, R173 ;  /* 0x000000ad00857308 */ /* 0x000f620000000800 */
[----:B------:R-:W-:Y:S01]  /*b860*/  LOP3.LUT R136, R171, UR23, R6, 0x96, !PT ;  /* 0x00000017ab887c12 */ /* 0x000fe2000f8e9606 */
[----:B------:R-:W-:Y:S04]  /*b870*/  IMAD.WIDE.U32 R140, R140, -0x326172a9, RZ ;  /* 0xcd9e8d578c8c7825 */ /* 0x000fe800078e00ff */
[--C-:B------:R-:W-:Y:S01]  /*b880*/  FFMA.FTZ R182, R13, UR4, -R134.reuse ;  /* 0x000000040db67c23 */ /* 0x100fe20008010886 */
[--C-:B------:R-:W-:Y:S01]  /*b890*/  FFMA.FTZ R185, R16, UR4, -R134.reuse ;  /* 0x0000000410b97c23 */ /* 0x100fe20008010886 */
[--C-:B------:R-:W-:Y:S01]  /*b8a0*/  FFMA.FTZ R186, R17, UR4, -R134.reuse ;  /* 0x0000000411ba7c23 */ /* 0x100fe20008010886 */
[----:B------:R-:W-:Y:S01]  /*b8b0*/  FFMA.FTZ R189, R20, UR4, -R134 ;  /* 0x0000000414bd7c23 */ /* 0x000fe20008010886 */
[----:B------:R-:W1:Y:S01]  /*b8c0*/  MUFU.EX2 R0, R0 ;  /* 0x0000000000007308 */ /* 0x000e620000000800 */
[----:B---3--:R-:W-:Y:S01]  /*b8d0*/  FMUL.FTZ R9, R2, R161 ;  /* 0x000000a102097220 */ /* 0x008fe20000410000 */
[----:B------:R-:W-:Y:S01]  /*b8e0*/  FFMA.FTZ R176, R11, UR4, -R4 ;  /* 0x000000040bb07c23 */ /* 0x000fe20008010804 */
[----:B------:R3:W3:Y:S01]  /*b8f0*/  LDL.S16 R161, [R1+0x5c] ;  /* 0x00005c0001a17983 */ /* 0x0006e20000100600 */
[--C-:B------:R-:W-:Y:S01]  /*b900*/  FFMA.FTZ R222, R21, UR4, -R134.reuse ;  /* 0x0000000415de7c23 */ /* 0x100fe20008010886 */
[--C-:B------:R-:W-:Y:S01]  /*b910*/  FFMA.FTZ R223, R24, UR4, -R134.reuse ;  /* 0x0000000418df7c23 */ /* 0x100fe20008010886 */
[--C-:B------:R-:W-:Y:S01]  /*b920*/  FFMA.FTZ R226, R25, UR4, -R134.reuse ;  /* 0x0000000419e27c23 */ /* 0x100fe20008010886 */
[----:B------:R-:W-:Y:S01]  /*b930*/  FFMA.FTZ R234, R33, UR4, -R134 ;  /* 0x0000000421ea7c23 */ /* 0x000fe20008010886 */
[C---:B------:R-:W-:Y:S01]  /*b940*/  FMUL.FTZ R25, R2.reuse, R145 ;  /* 0x0000009102197220 */ /* 0x040fe20000410000 */
[C---:B------:R-:W-:Y:S01]  /*b950*/  FMUL.FTZ R33, R2.reuse, R137 ;  /* 0x0000008902217220 */ /* 0x040fe20000410000 */
[----:B------:R-:W-:Y:S01]  /*b960*/  LOP3.LUT R134, R141, UR24, R236, 0x96, !PT ;  /* 0x000000188d867c12 */ /* 0x000fe2000f8e96ec */
[----:B--2---:R-:W-:Y:S01]  /*b970*/  FFMA.FTZ R145, R2, R246, R135 ;  /* 0x000000f602917223 */ /* 0x004fe20000010087 */
[----:B------:R-:W-:Y:S04]  /*b980*/  IMAD.WIDE.U32 R136, R136, -0x326172a9, RZ ;  /* 0xcd9e8d5788887825 */ /* 0x000fe800078e00ff */
        /* <DEDUP_REMOVED lines=14> */
[C---:B------:R-:W-:Y:S01]  /*ba70*/  FMUL.FTZ R12, R2.reuse, R156 ;  /* 0x0000009c020c7220 */ /* 0x040fe20000410000 */
[----:B------:R2:W2:Y:S01]  /*ba80*/  LDL.S16 R164, [R1+0x44] ;  /* 0x0000440001a47983 */ /* 0x0004a20000100600 */
        /* <DEDUP_REMOVED lines=55> */
[C---:B-----5:R-:W-:Y:S01]  /*be00*/  F2FP.F16.F32.PACK_AB R2, R133.reuse, R135 ;  /* 0x000000878502723e */ /* 0x060fe200000000ff */
[----:B-1----:R-:W-:Y:S01]  /*be10*/  FMUL.FTZ R30, R0, R142 ;  /* 0x0000008e001e7220 */ /* 0x002fe20000410000 */
[----:B------:R-:W-:Y:S01]  /*be20*/  FADD.FTZ R145, R133, R145 ;  /* 0x0000009185917221 */ /* 0x000fe20000010000 */
[----:B------:R-:W-:Y:S01]  /*be30*/  IMAD.WIDE.U32 R134, R134, -0x2daee0ad, RZ ;  /* 0xd2511f5386867825 */ /* 0x000fe200078e00ff */
[----:B------:R-:W-:Y:S01]  /*be40*/  LOP3.LUT R142, R137, UR22, R140, 0x96, !PT ;  /* 0x00000016898e7c12 */ /* 0x000fe2000f8e968c */
[----:B------:R-:W1:Y:S02]  /*be50*/  MUFU.EX2 R133, R174 ;  /* 0x000000ae00857308 */ /* 0x000e640000000800 */
[C---:B------:R-:W-:Y:S01]  /*be60*/  FMUL.FTZ R34, R0.reuse, R138 ;  /* 0x0000008a00227220 */ /* 0x040fe20000410000 */
[----:B------:R-:W-:Y:S01]  /*be70*/  FMUL.FTZ R31, R0, R143 ;  /* 0x0000008f001f7220 */ /* 0x000fe20000410000 */
[----:B------:R-:W-:Y:S01]  /*be80*/  LOP3.LUT R138, R135, UR21, R170, 0x96, !PT ;  /* 0x00000015878a7c12 */ /* 0x000fe2000f8e96aa */
[----:B------:R-:W-:Y:S04]  /*be90*/  IMAD.WIDE.U32 R142, R142, -0x2daee0ad, RZ ;  /* 0xd2511f538e8e7825 */ /* 0x000fe800078e00ff */
[C---:B------:R-:W-:Y:S01]  /*bea0*/  FMUL.FTZ R35, R0.reuse, R139 ;  /* 0x0000008b00237220 */ /* 0x040fe20000410000 */
[----:B------:R-:W-:Y:S01]  /*beb0*/  FMUL.FTZ R18, R0, R154 ;  /* 0x0000009a00127220 */ /* 0x000fe20000410000 */
[----:B------:R-:W5:Y:S01]  /*bec0*/  MUFU.EX2 R140, R177 ;  /* 0x000000b1008c7308 */ /* 0x000f620000000800 */
[----:B------:R-:W-:Y:S01]  /*bed0*/  IMAD.WIDE.U32 R138, R138, -0x326172a9, RZ ;  /* 0xcd9e8d578a8a7825 */ /* 0x000fe200078e00ff */
[----:B------:R-:W-:Y:S03]  /*bee0*/  LOP3.LUT R137, R143, UR15, R134, 0x96, !PT ;  /* 0x0000000f8f897c12 */ /* 0x000fe6000f8e9686 */
[C---:B------:R-:W-:Y:S01]  /*bef0*/  FFMA.FTZ R144, R0.reuse, R235, R172 ;  /* 0x000000eb00907223 */ /* 0x040fe200000100ac */
[C---:B------:R-:W-:Y:S01]  /*bf00*/  FMUL.FTZ R11, R0.reuse, R163 ;  /* 0x000000a3000b7220 */ /* 0x040fe20000410000 */
[----:B------:R-:W-:Y:S01]  /*bf10*/  LOP3.LUT R154, R139, UR20, R136, 0x96, !PT ;  /* 0x000000148b9a7c12 */ /* 0x000fe2000f8e9688 */
[----:B------:R-:W-:Y:S02]  /*bf20*/  IMAD.WIDE.U32 R136, R137, -0x326172a9, RZ ;  /* 0xcd9e8d5789887825 */ /* 0x000fe400078e00ff */
[----:B------:R-:W5:Y:S02]  /*bf30*/  MUFU.EX2 R135, R178 ;  /* 0x000000b200877308 */ /* 0x000f640000000800 */
        /* <DEDUP_REMOVED lines=58> */
[C---:B-1----:R-:W-:Y:S01]  /*c2e0*/  F2FP.F16.F32.PACK_AB R0, R133.reuse, R172 ;  /* 0x000000ac8500723e */ /* 0x042fe200000000ff */
[----:B------:R-:W-:Y:S01]  /*c2f0*/  FADD.FTZ R141, R133, R144 ;  /* 0x00000090858d7221 */ /* 0x000fe20000010000 */
[----:B-----5:R-:W-:Y:S01]  /*c300*/  FADD.FTZ R133, R140, R145 ;  /* 0x000000918c857221 */ /* 0x020fe20000010000 */
[--C-:B------:R-:W-:Y:S01]  /*c310*/  LOP3.LUT R134, R137, UR14, R138.reuse, 0x96, !PT ;  /* 0x0000000e89867c12 */ /* 0x100fe2000f8e968a */
[----:B------:R-:W1:Y:S01]  /*c320*/  MUFU.EX2 R139, R175 ;  /* 0x000000af008b7308 */ /* 0x000e620000000800 */
[C---:B------:R-:W-:Y:S01]  /*c330*/  F2FP.F16.F32.PACK_AB R145, R135.reuse, R140 ;  /* 0x0000008c8791723e */ /* 0x040fe200000000ff */
[----:B------:R-:W-:Y:S01]  /*c340*/  FADD.FTZ R144, R135, R133 ;  /* 0x0000008587907221 */ /* 0x000fe20000010000 */
[----:B------:R-:W-:Y:S01]  /*c350*/  LOP3.LUT R133, R134, 0xff, RZ, 0xc0, !PT ;  /* 0x000000ff86857812 */ /* 0x000fe200078ec0ff */
[----:B------:R-:W-:Y:S01]  /*c360*/  IMAD.WIDE.U32 R154, R154, -0x2daee0ad, RZ ;  /* 0xd2511f539a9a7825 */ /* 0x000fe200078e00ff */
[----:B------:R-:W-:Y:S02]  /*c370*/  LOP3.LUT R138, R137, UR14, R138, 0x96, !PT ;  /* 0x0000000e898a7c12 */ /* 0x000fe4000f8e968a */
[----:B------:R-:W-:Y:S03]  /*c380*/  ISETP.LE.U32.AND P0, PT, R133, UR16, PT ;  /* 0x0000001085007c0c */ /* 0x000fe6000bf03070 */
[----:B------:R-:W5:Y:S01]  /*c390*/  MUFU.EX2 R135, R176 ;  /* 0x000000b000877308 */ /* 0x000f620000000800 */
[C---:B------:R-:W-:Y:S01]  /*c3a0*/  PRMT R133, R2.reuse, 0x7632, R133 ;  /* 0x0000763202857816 */ /* 0x040fe20000000085 */
[----:B------:R-:W-:Y:S02]  /*c3b0*/  IMAD.U32 R159, RZ, RZ, UR16 ;  /* 0x00000010ff9f7e24 */ /* 0x000fe4000f8e00ff */
[----:B-1----:R-:W-:Y:S01]  /*c3c0*/  FADD.FTZ R140, R139, R141 ;  /* 0x0000008d8b8c7221 */ /* 0x002fe20000010000 */
[----:B------:R-:W-:Y:S04]  /*c3d0*/  SHF.R.U32.HI R141, RZ, 0x18, R134 ;  /* 0x00000018ff8d7819 */ /* 0x000fe80000011686 */
[----:B------:R-:W-:Y:S02]  /*c3e0*/  ISETP.LE.U32.AND P4, PT, R141, UR16, PT ;  /* 0x000000108d007c0c */ /* 0x000fe4000bf83070 */
[C---:B-----5:R-:W-:Y:S01]  /*c3f0*/  F2FP.F16.F32.PACK_AB R149, R135.reuse, R139 ;  /* 0x0000008b8795723e */ /* 0x060fe200000000ff */
[----:B------:R-:W-:Y:S01]  /*c400*/  FADD.FTZ R143, R135, R140 ;  /* 0x0000008c878f7221 */ /* 0x000fe20000010000 */
[----:B------:R-:W-:Y:S01]  /*c410*/  PRMT R135, R2, 0x5410, R133 ;  /* 0x0000541002877816 */ /* 0x000fe20000000085 */
[----:B------:R-:W-:Y:S10]  /*c420*/  MUFU.EX2 R140, R181 ;  /* 0x000000b5008c7308 */ /* 0x000ff40000000800 */
[----:B------:R-:W1:Y:S02]  /*c430*/  MUFU.EX2 R139, R182 ;  /* 0x000000b6008b7308 */ /* 0x000e640000000800 */
[----:B-1----:R-:W-:Y:S01]  /*c440*/  F2FP.F16.F32.PACK_AB R157, R139, R140 ;  /* 0x0000008c8b9d723e */ /* 0x002fe200000000ff */
[----:B---3--:R-:W-:Y:S05]  /*c450*/  @!P0 HADD2 R161, -R2.H0_H0, -RZ.H0_H0 ;  /* 0xa00000ff02a18230 */ /* 0x008fea0000000900 */
[----:B------:R1:W-:Y:S01]  /*c460*/  @!P0 STL.S16 [R1+0x5c], R161 ;  /* 0x00005ca101008387 */ /* 0x0003e20000100600 */
[----:B------:R-:W-:Y:S03]  /*c470*/  PRMT R147, R161, 0x7610, R147 ;  /* 0x00007610a1937816 */ /* 0x000fe60000000093 */
[----:B------:R3:W5:Y:S01]  /*c480*/  LDL.S16 R152, [R1+0x54] ;  /* 0x0000540001987983 */ /* 0x0007620000100600 */
[----:B------:R-:W-:Y:S03]  /*c490*/  @!P0 PRMT R2, R147, 0x5410, RZ ;  /* 0x0000541093028816 */ /* 0x000fe600000000ff */
[----:B------:R3:W3:Y:S04]  /*c4a0*/  LDL.S16 R151, [R1+0x40] ;  /* 0x0000400001977983 */ /* 0x0006e80000100600 */
[----:B------:R2:W3:Y:S04]  /*c4b0*/  LDL.S16 R147, [R1+0x3c] ;  /* 0x00003c0001937983 */ /* 0x0004e80000100600 */
[----:B------:R4:W-:Y:S01]  /*c4c0*/  STG.E.U16 desc[UR30][R218.64], R2 ;  /* 0x00000002da007986 */ /* 0x0009e2000c10151e */
[----:B-1----:R-:W-:Y:S04]  /*c4d0*/  IMAD.MOV.U32 R161, RZ, RZ, R221 ;  /* 0x000000ffffa17224 */ /* 0x002fe800078e00dd */
[----:B------:R-:W-:Y:S01]  /*c4e0*/  IMAD.MOV.U32 R167, RZ, RZ, R161 ;  /* 0x000000ffffa77224 */ /* 0x000fe200078e00a1 */
[----:B----4-:R-:W-:Y:S04]  /*c4f0*/  LOP3.LUT R2, R134, 0xffff, RZ, 0xc0, !PT ;  /* 0x0000ffff86027812 */ /* 0x010fe800078ec0ff */
[----:B------:R-:W-:Y:S04]  /*c500*/  SHF.R.U32.HI R2, RZ, 0x8, R2 ;  /* 0x00000008ff027819 */ /* 0x000fe80000011602 */
[----:B------:R-:W-:Y:S04]  /*c510*/  LOP3.LUT R2, R2, 0xffff, RZ, 0xc0, !PT ;  /* 0x0000ffff02027812 */ /* 0x000fe800078ec0ff */
[----:B------:R-:W-:Y:S02]  /*c520*/  ISETP.LE.U32.AND P0, PT, R2, UR16, PT ;  /* 0x0000001002007c0c */ /* 0x000fe4000bf03070 */
[----:B------:R-:W-:Y:S02]  /*c530*/  SHF.R.U32.HI R2, RZ, 0x10, R134 ;  /* 0x00000010ff027819 */ /* 0x000fe40000011686 */
[----:B------:R-:W1:Y:S02]  /*c540*/  MUFU.EX2 R134, R179 ;  /* 0x000000b300867308 */ /* 0x000e640000000800 */
[----:B------:R-:W-:Y:S04]  /*c550*/  LOP3.LUT R2, R2, 0xff, RZ, 0xc0, !PT ;  /* 0x000000ff02027812 */ /* 0x000fe800078ec0ff */
[----:B------:R-:W-:Y:S02]  /*c560*/  ISETP.LE.U32.AND P5, PT, R2, UR16, PT ;  /* 0x0000001002007c0c */ /* 0x000fe4000bfa3070 */
[----:B------:R-:W-:Y:S01]  /*c570*/  LOP3.LUT R2, R136, 0xff, RZ, 0xc0, !PT ;  /* 0x000000ff88027812 */ /* 0x000fe200078ec0ff */
[----:B------:R-:W-:Y:S03]  /*c580*/  @!P0 HADD2 R160, -R133.H0_H0, -RZ.H0_H0 ;  /* 0xa00000ff85a08230 */ /* 0x000fe60000000900 */
[----:B------:R-:W-:Y:S02]  /*c590*/  ISETP.LE.U32.AND P3, PT, R2, UR16, PT ;  /* 0x0000001002007c0c */ /* 0x000fe4000bf63070 */
[----:B------:R4:W-:Y:S01]  /*c5a0*/  @!P0 STL.S16 [R1+0x58], R160 ;  /* 0x000058a001008387 */ /* 0x0009e20000100600 */
[----:B------:R-:W-:Y:S02]  /*c5b0*/  PRMT R146, R160, 0x7610, R146 ;  /* 0x00007610a0927816 */ /* 0x000fe40000000092 */
[----:B------:R-:W-:Y:S02]  /*c5c0*/  LOP3.LUT R2, R136, 0xffff, RZ, 0xc0, !PT ;  /* 0x0000ffff88027812 */ /* 0x000fe400078ec0ff */
[----:B------:R-:W-:Y:S01]  /*c5d0*/  @!P0 PRMT R133, R146, 0x5410, RZ ;  /* 0x0000541092858816 */ /* 0x000fe200000000ff */
[----:B--2---:R-:W-:Y:S01]  /*c5e0*/  @!P5 HADD2 R164, -R0.H0_H0, -RZ.H0_H0 ;  /* 0xa00000ff00a4d230 */ /* 0x004fe20000000900 */
[----:B------:R-:W-:Y:S03]  /*c5f0*/  SHF.R.U32.HI R2, RZ, 0x8, R2 ;  /* 0x00000008ff027819 */ /* 0x000fe60000011602 */
[----:B------:R2:W-:Y:S01]  /*c600*/  STG.E.U16 desc[UR30][R218.64+0x2], R133 ;  /* 0x00000285da007986 */ /* 0x0005e2000c10151e */
[----:B------:R-:W-:Y:S02]  /*c610*/  LOP3.LUT R141, R2, 0xffff, RZ, 0xc0, !PT ;  /* 0x0000ffff028d7812 */ /* 0x000fe400078ec0ff */
[----:B------:R-:W2:Y:S01]  /*c620*/  MUFU.EX2 R2, R180 ;  /* 0x000000b400027308 */ /* 0x000ea20000000800 */
[----:B------:R-:W-:Y:S01]  /*c630*/  @!P5 STL.S16 [R1+0x44], R164 ;  /* 0x000044a40100d387 */ /* 0x000fe20000100600 */
[----:B------:R-:W-:Y:S01]  /*c640*/  ISETP.LE.U32.AND P2, PT, R141, UR16, PT ;  /* 0x000000108d007c0c */ /* 0x000fe2000bf43070 */
[----:B------:R-:W-:Y:S01]  /*c650*/  FADD.FTZ R141, R140, R144 ;  /* 0x000000908c8d7221 */ /* 0x000fe20000010000 */
[----:B------:R-:W-:Y:S01]  /*c660*/  PRMT R153, R164, 0x7610, R153 ;  /* 0x00007610a4997816 */ /* 0x000fe20000000099 */
[----:B-1----:R-:W-:Y:S01]  /*c670*/  FADD.FTZ R140, R134, R143 ;  /* 0x0000008f868c7221 */ /* 0x002fe20000010000 */
[----:B------:R-:W-:Y:S01]  /*c680*/  LOP3.LUT R144, R155, UR9, R142, 0x96, !PT ;  /* 0x000000099b907c12 */ /* 0x000fe2000f8e968e */
[----:B------:R-:W-:Y:S01]  /*c690*/  FADD.FTZ R148, R139, R141 ;  /* 0x0000008d8b947221 */ /* 0x000fe20000010000 */
[----:B----4-:R-:W-:Y:S01]  /*c6a0*/  IMAD.MOV.U32 R160, RZ, RZ, R220 ;  /* 0x000000ffffa07224 */ /* 0x010fe200078e00dc */
[----:B------:R-:W-:Y:S03]  /*c6b0*/  IADD3 R220, P0, R218, UR10, RZ ;  /* 0x0000000adadc7c10 */ /* 0x000fe6000ff1e0ff */
[----:B------:R-:W-:Y:S01]  /*c6c0*/  IMAD.MOV.U32 R166, RZ, RZ, R160 ;  /* 0x000000ffffa67224 */ /* 0x000fe200078e00a0 */
[C---:B--2---:R-:W-:Y:S01]  /*c6d0*/  F2FP.F16.F32.PACK_AB R158, R2.reuse, R134 ;  /* 0x00000086029e723e */ /* 0x044fe200000000ff */
[----:B------:R-:W-:Y:S01]  /*c6e0*/  FADD.FTZ R146, R2, R140 ;  /* 0x0000008c02927221 */ /* 0x000fe20000010000 */
[----:B------:R-:W-:Y:S02]  /*c6f0*/  IADD3.X R221, R219, UR11, RZ, P0, !PT ;  /* 0x0000000bdbdd7c10 */ /* 0x000fe400087fe4ff */
[----:B------:R-:W-:Y:S02]  /*c700*/  PRMT R2, R145, 0x7610, R2 ;  /* 0x0000761091027816 */ /* 0x000fe40000000002 */
[--C-:B------:R-:W-:Y:S04]  /*c710*/  SHF.R.U32.HI R133, RZ, 0x10, R136.reuse ;  /* 0x00000010ff857819 */ /* 0x100fe80000011688 */
[----:B------:R-:W-:Y:S02]  /*c720*/  LOP3.LUT R139, R133, 0xff, RZ, 0xc0, !PT ;  /* 0x000000ff858b7812 */ /* 0x000fe400078ec0ff */
[C---:B------:R-:W-:Y:S02]  /*c730*/  PRMT R133, R0.reuse, 0x7632, R133 ;  /* 0x0000763200857816 */ /* 0x040fe40000000085 */
[----:B------:R-:W-:Y:S02]  /*c740*/  ISETP.LE.U32.AND P0, PT, R139, UR16, PT ;  /* 0x000000108b007c0c */ /* 0x000fe4000bf03070 */
[----:B------:R-:W-:Y:S02]  /*c750*/  PRMT R134, R0, 0x5410, R133 ;  /* 0x0000541000867816 */ /* 0x000fe40000000085 */
[----:B------:R-:W-:Y:S02]  /*c760*/  @!P5 PRMT R0, R153, 0x5410, RZ ;  /* 0x000054109900d816 */ /* 0x000fe400000000ff */
[----:B------:R-:W-:Y:S03]  /*c770*/  SHF.R.U32.HI R139, RZ, 0x18, R136 ;  /* 0x00000018ff8b7819 */ /* 0x000fe60000011688 */
[----:B------:R1:W-:Y:S01]  /*c780*/  STG.E.U16 desc[UR30][R220.64], R0 ;  /* 0x00000000dc007986 */ /* 0x0003e2000c10151e */
[----:B------:R-:W-:Y:S02]  /*c790*/  ISETP.LE.U32.AND P5, PT, R139, UR16, PT ;  /* 0x000000108b007c0c */ /* 0x000fe4000bfa3070 */
[----:B-1----:R-:W-:Y:S01]  /*c7a0*/  PRMT R0, R145, 0x7632, R0 ;  /* 0x0000763291007816 */ /* 0x002fe20000000000 */
[----:B-----5:R-:W-:Y:S02]  /*c7b0*/  @!P4 HADD2 R152, -R133.H0_H0, -RZ.H0_H0 ;  /* 0xa00000ff8598c230 */ /* 0x020fe40000000900 */
[----:B---3--:R-:W-:Y:S03]  /*c7c0*/  @!P3 HADD2 R151, -R2.H0_H0, -RZ.H0_H0 ;  /* 0xa00000ff0297b230 */ /* 0x008fe60000000900 */
[----:B------:R1:W-:Y:S01]  /*c7d0*/  @!P4 STL.S16 [R1+0x54], R152 ;  /* 0x000054980100c387 */ /* 0x0003e20000100600 */
[----:B------:R-:W-:Y:S01]  /*c7e0*/  PRMT R140, R152, 0x7610, R140 ;  /* 0x00007610988c7816 */ /* 0x000fe2000000008c */
[----:B------:R-:W-:Y:S02]  /*c7f0*/  @!P2 HADD2 R147, -R0.H0_H0, -RZ.H0_H0 ;  /* 0xa00000ff0093a230 */ /* 0x000fe40000000900 */
[----:B------:R2:W-:Y:S01]  /*c800*/  @!P3 STL.S16 [R1+0x40], R151 ;  /* 0x000040970100b387 */ /* 0x0005e20000100600 */
[----:B------:R-:W-:Y:S02]  /*c810*/  PRMT R139, R151, 0x7610, R139 ;  /* 0x00007610978b7816 */ /* 0x000fe4000000008b */
[----:B------:R-:W-:Y:S01]  /*c820*/  @!P4 PRMT R133, R140, 0x5410, RZ ;  /* 0x000054108c85c816 */ /* 0x000fe200000000ff */
[----:B------:R-:W-:Y:S01]  /*c830*/  @!P2 STL.S16 [R1+0x3c], R147 ;  /* 0x00003c930100a387 */ /* 0x000fe20000100600 */
[----:B------:R-:W-:Y:S02]  /*c840*/  PRMT R140, R2, 0x5410, R0 ;  /* 0x00005410028c7816 */ /* 0x000fe40000000000 */
[----:B------:R-:W-:Y:S01]  /*c850*/  @!P3 PRMT R2, R139, 0x5410, RZ ;  /* 0x000054108b02b816 */ /* 0x000fe200000000ff */
[----:B------:R3:W4:Y:S01]  /*c860*/  LDL.S16 R156, [R1+0x50] ;  /* 0x00005000019c7983 */ /* 0x0007220000100600 */
[----:B------:R-:W-:Y:S02]  /*c870*/  PRMT R141, R147, 0x7610, R141 ;  /* 0x00007610938d7816 */ /* 0x000fe4000000008d */
[----:B------:R-:W-:Y:S01]  /*c880*/  LOP3.LUT R139, R155, UR9, R142, 0x96, !PT ;  /* 0x000000099b8b7c12 */ /* 0x000fe2000f8e968e */
[----:B------:R5:W-:Y:S01]  /*c890*/  STG.E.U16 desc[UR30][R220.64+0x2], R133 ;  /* 0x00000285dc007986 */ /* 0x000be2000c10151e */
[----:B------:R-:W-:Y:S02]  /*c8a0*/  @!P2 PRMT R0, R141, 0x5410, RZ ;  /* 0x000054108d00a816 */ /* 0x000fe400000000ff */
[----:B------:R-:W-:Y:S01]  /*c8b0*/  LOP3.LUT R141, R138, 0xff, RZ, 0xc0, !PT ;  /* 0x000000ff8a8d7812 */ /* 0x000fe200078ec0ff */
[----:B------:R3:W-:Y:S01]  /*c8c0*/  STG.E.U16 desc[UR30][R218.64+0x10], R2 ;  /* 0x00001002da007986 */ /* 0x0007e2000c10151e */
[----:B------:R-:W-:Y:S03]  /*c8d0*/  LOP3.LUT R142, R136, 0xff, RZ, 0xc0, !PT ;  /* 0x000000ff888e7812 */ /* 0x000fe600078ec0ff */
[----:B------:R3:W-:Y:S01]  /*c8e0*/  STG.E.U16 desc[UR30][R218.64+0x12], R0 ;  /* 0x00001200da007986 */ /* 0x0007e2000c10151e */
[----:B-1----:R1:W-:Y:S03]  /*c8f0*/  MUFU.EX2 R152, R183 ;  /* 0x000000b700987308 */ /* 0x0023e60000000800 */
[----:B--2---:R2:W2:Y:S04]  /*c900*/  LDL.S16 R151, [R1+0x64] ;  /* 0x0000640001977983 */ /* 0x0044a80000100600 */
[----:B-1----:R-:W-:Y:S03]  /*c910*/  LDSM.16.MT88.4 R180, [R192+0x1b800] ;  /* 0x01b80000c0b4783b */ /* 0x002fe60000004200 */
[----:B-----5:R-:W1:Y:S01]  /*c920*/  MUFU.EX2 R133, R185 ;  /* 0x000000b900857308 */ /* 0x020e620000000800 */
[----:B---3--:R-:W-:Y:S02]  /*c930*/  LOP3.LUT R2, R138, 0xffff, RZ, 0xc0, !PT ;  /* 0x0000ffff8a027812 */ /* 0x008fe400078ec0ff */
[----:B------:R-:W-:Y:S02]  /*c940*/  LOP3.LUT R0, R144, 0xff, RZ, 0xc0, !PT ;  /* 0x000000ff90007812 */ /* 0x000fe400078ec0ff */
[----:B------:R-:W-:Y:S02]  /*c950*/  SHF.R.U32.HI R2, RZ, 0x8, R2 ;  /* 0x00000008ff027819 */ /* 0x000fe40000011602 */
[----:B------:R-:W-:Y:S02]  /*c960*/  ISETP.LE.U32.AND P2, PT, R0, UR16, PT ;  /* 0x0000001000007c0c */ /* 0x000fe4000bf43070 */
[----:B------:R-:W-:Y:S02]  /*c970*/  LOP3.LUT R0, R144, 0xffff, RZ, 0xc0, !PT ;  /* 0x0000ffff90007812 */ /* 0x000fe400078ec0ff */
[----:B------:R-:W-:Y:S02]  /*c980*/  PRMT R145, R141, 0x5410, R2 ;  /* 0x000054108d917816 */ /* 0x000fe40000000002 */
[----:B------:R-:W-:Y:S02]  /*c990*/  LOP3.LUT R2, R136, 0xffff, RZ, 0xc0, !PT ;  /* 0x0000ffff88027812 */ /* 0x000fe400078ec0ff */
[----:B------:R-:W-:Y:S02]  /*c9a0*/  SHF.R.U32.HI R141, RZ, 0x8, R0 ;  /* 0x00000008ff8d7819 */ /* 0x000fe40000011600 */
[----:B------:R-:W-:Y:S01]  /*c9b0*/  SHF.R.U32.HI R137, RZ, 0x8, R2 ;  /* 0x00000008ff897819 */ /* 0x000fe20000011602 */
[----:B------:R-:W3:Y:S01]  /*c9c0*/  MUFU.EX2 R0, R186 ;  /* 0x000000ba00007308 */ /* 0x000ee20000000800 */
[----:B------:R-:W-:Y:S02]  /*c9d0*/  LOP3.LUT R2, R141, 0xffff, RZ, 0xc0, !PT ;  /* 0x0000ffff8d027812 */ /* 0x000fe400078ec0ff */
[----:B------:R-:W-:Y:S02]  /*c9e0*/  SHF.R.U32.HI R141, RZ, 0x10, R138 ;  /* 0x00000010ff8d7819 */ /* 0x000fe4000001168a */
[----:B------:R-:W-:Y:S02]  /*c9f0*/  ISETP.LE.U32.AND P6, PT, R2, UR16, PT ;  /* 0x0000001002007c0c */ /* 0x000fe4000bfc3070 */
[--C-:B------:R-:W-:Y:S02]  /*ca00*/  SHF.R.U32.HI R2, RZ, 0x10, R136.reuse ;  /* 0x00000010ff027819 */ /* 0x100fe40000011688 */
[----:B------:R-:W-:Y:S02]  /*ca10*/  PRMT R147, R142, 0x5410, R137 ;  /* 0x000054108e937816 */ /* 0x000fe40000000089 */
[----:B------:R-:W-:Y:S02]  /*ca20*/  SHF.R.U32.HI R142, RZ, 0x18, R136 ;  /* 0x00000018ff8e7819 */ /* 0x000fe40000011688 */
[----:B------:R-:W-:Y:S02]  /*ca30*/  LOP3.LUT R137, R2, 0xff, RZ, 0xc0, !PT ;  /* 0x000000ff02897812 */ /* 0x000fe400078ec0ff */
[----:B------:R-:W-:Y:S01]  /*ca40*/  SHF.R.U32.HI R138, RZ, 0x18, R138 ;  /* 0x00000018ff8a7819 */ /* 0x000fe2000001168a */
[----:B------:R-:W5:Y:S01]  /*ca50*/  MUFU.EX2 R2, R184 ;  /* 0x000000b800027308 */ /* 0x000f620000000800 */
[----:B------:R-:W-:Y:S02]  /*ca60*/  LOP3.LUT R136, R141, 0xff, RZ, 0xc0, !PT ;  /* 0x000000ff8d887812 */ /* 0x000fe400078ec0ff */
[----:B------:R-:W-:Y:S02]  /*ca70*/  PRMT R143, R137, 0x5410, R142 ;  /* 0x00005410898f7816 */ /* 0x000fe4000000008e */
[----:B------:R-:W-:Y:S01]  /*ca80*/  PRMT R142, R136, 0x5410, R138 ;  /* 0x00005410888e7816 */ /* 0x000fe2000000008a */
[----:B-1----:R-:W-:Y:S01]  /*ca90*/  FADD.FTZ R136, R133, R148 ;  /* 0x0000009485887221 */ /* 0x002fe20000010000 */
[C---:B---3--:R-:W-:Y:S02]  /*caa0*/  F2FP.F16.F32.PACK_AB R150, R0.reuse, R133 ;  /* 0x000000850096723e */ /* 0x048fe400000000ff */
[C---:B------:R-:W-:Y:S01]  /*cab0*/  PRMT R133, R149.reuse, 0x7632, R133 ;  /* 0x0000763295857816 */ /* 0x040fe20000000085 */
[----:B------:R-:W-:Y:S01]  /*cac0*/  FADD.FTZ R153, R0, R136 ;  /* 0x0000008800997221 */ /* 0x000fe20000010000 */
[----:B------:R-:W-:Y:S01]  /*cad0*/  PRMT R0, R149, 0x7610, R0 ;  /* 0x0000761095007816 */ /* 0x000fe20000000000 */
[----:B------:R-:W-:Y:S01]  /*cae0*/  FADD.FTZ R136, R152, R146 ;  /* 0x0000009298887221 */ /* 0x000fe20000010000 */
[----:B------:R-:W-:Y:S02]  /*caf0*/  LOP3.LUT R137, R154, 0xff, RZ, 0xc0, !PT ;  /* 0x000000ff9a897812 */ /* 0x000fe400078ec0ff */
[----:B------:R-:W-:Y:S02]  /*cb00*/  SHF.R.U32.HI R141, RZ, 0x18, R144 ;  /* 0x00000018ff8d7819 */ /* 0x000fe40000011690 */
[----:B------:R-:W-:Y:S02]  /*cb10*/  ISETP.LE.U32.AND P3, PT, R137, UR16, PT ;  /* 0x0000001089007c0c */ /* 0x000fe4000bf63070 */
[----:B------:R-:W-:Y:S02]  /*cb20*/  SHF.R.U32.HI R137, RZ, 0x10, R154 ;  /* 0x00000010ff897819 */ /* 0x000fe4000001169a */
[----:B-----5:R-:W-:Y:S02]  /*cb30*/  F2FP.F16.F32.PACK_AB R152, R2, R152 ;  /* 0x000000980298723e */ /* 0x020fe400000000ff */
[----:B------:R-:W-:Y:S02]  /*cb40*/  LOP3.LUT R137, R137, 0xff, RZ, 0xc0, !PT ;  /* 0x000000ff89897812 */ /* 0x000fe400078ec0ff */
[----:B------:R-:W-:Y:S01]  /*cb50*/  ISETP.LE.U32.AND P4, PT, R141, UR16, PT ;  /* 0x000000108d007c0c */ /* 0x000fe2000bf83070 */
[----:B----4-:R-:W-:Y:S05]  /*cb60*/  @!P0 HADD2 R156, -R0.H0_H0, -RZ.H0_H0 ;  /* 0xa00000ff009c8230 */ /* 0x010fea0000000900 */
[----:B------:R1:W-:Y:S01]  /*cb70*/  @!P0 STL.S16 [R1+0x50], R156 ;  /* 0x0000509c01008387 */ /* 0x0003e20000100600 */
[----:B------:R-:W-:Y:S01]  /*cb80*/  PRMT R138, R156, 0x7610, R138 ;  /* 0x000076109c8a7816 */ /* 0x000fe2000000008a */
[----:B--2---:R-:W-:Y:S05]  /*cb90*/  @!P5 HADD2 R151, -R133.H0_H0, -RZ.H0_H0 ;  /* 0xa00000ff8597d230 */ /* 0x004fea0000000900 */
[----:B------:R2:W-:Y:S01]  /*cba0*/  @!P5 STL.S16 [R1+0x64], R151 ;  /* 0x000064970100d387 */ /* 0x0005e20000100600 */
[----:B------:R-:W-:Y:S03]  /*cbb0*/  PRMT R162, R151, 0x7610, R162 ;  /* 0x0000761097a27816 */ /* 0x000fe600000000a2 */
[----:B------:R3:W4:Y:S01]  /*cbc0*/  LDL.S16 R149, [R1+0x60] ;  /* 0x0000600001957983 */ /* 0x0007220000100600 */
[----:B-1----:R-:W-:Y:S01]  /*cbd0*/  FADD.FTZ R156, R2, R136 ;  /* 0x00000088029c7221 */ /* 0x002fe20000010000 */
[----:B------:R-:W-:Y:S02]  /*cbe0*/  LOP3.LUT R136, R139, 0xffff, RZ, 0xc0, !PT ;  /* 0x0000ffff8b887812 */ /* 0x000fe400078ec0ff */
[----:B------:R3:W5:Y:S01]  /*cbf0*/  LDL.S16 R163, [R1+0x2c] ;  /* 0x00002c0001a37983 */ /* 0x0007620000100600 */
[----:B------:R-:W-:Y:S02]  /*cc00*/  PRMT R2, R0, 0x5410, R133 ;  /* 0x0000541000027816 */ /* 0x000fe40000000085 */
[----:B------:R-:W-:Y:S02]  /*cc10*/  @!P0 PRMT R0, R138, 0x5410, RZ ;  /* 0x000054108a008816 */ /* 0x000fe400000000ff */
[----:B------:R-:W-:Y:S02]  /*cc20*/  ISETP.LE.U32.AND P0, PT, R137, UR16, PT ;  /* 0x0000001089007c0c */ /* 0x000fe4000bf03070 */
[----:B------:R-:W-:Y:S01]  /*cc30*/  LOP3.LUT R137, R139, 0xff, RZ, 0xc0, !PT ;  /* 0x000000ff8b897812 */ /* 0x000fe200078ec0ff */
[----:B------:R1:W-:Y:S01]  /*cc40*/  STG.E.U16 desc[UR30][R220.64+0x10], R0 ;  /* 0x00001000dc007986 */ /* 0x0003e2000c10151e */
[----:B------:R-:W-:Y:S02]  /*cc50*/  SHF.R.U32.HI R136, RZ, 0x8, R136 ;  /* 0x00000008ff887819 */ /* 0x000fe40000011688 */
[----:B------:R-:W-:Y:S02]  /*cc60*/  LOP3.LUT R138, R154, 0xff, RZ, 0xc0, !PT ;  /* 0x000000ff9a8a7812 */ /* 0x000fe400078ec0ff */
[----:B------:R-:W-:Y:S01]  /*cc70*/  PRMT R148, R137, 0x5410, R136 ;  /* 0x0000541089947816 */ /* 0x000fe20000000088 */
[----:B--2---:R-:W-:Y:S01]  /*cc80*/  IMAD.MOV.U32 R151, RZ, RZ, 0x7054 ;  /* 0x00007054ff977424 */ /* 0x004fe200078e00ff */
[--C-:B------:R-:W-:Y:S02]  /*cc90*/  SHF.R.U32.HI R137, RZ, 0x10, R139.reuse ;  /* 0x00000010ff897819 */ /* 0x100fe4000001168b */
[----:B------:R-:W-:Y:S02]  /*cca0*/  SHF.R.U32.HI R139, RZ, 0x18, R139 ;  /* 0x00000018ff8b7819 */ /* 0x000fe4000001168b */
[----:B------:R-:W-:Y:S02]  /*ccb0*/  PRMT R159, R159, R151, UR16 ;  /* 0x000000109f9f7e16 */ /* 0x000fe40008000097 */
[----:B------:R-:W-:Y:S02]  /*ccc0*/  LOP3.LUT R137, R137, 0xff, RZ, 0xc0, !PT ;  /* 0x000000ff89897812 */ /* 0x000fe400078ec0ff */
[----:B------:R-:W-:Y:S02]  /*ccd0*/  @!P5 PRMT R133, R162, 0x5410, RZ ;  /* 0x00005410a285d816 */ /* 0x000fe400000000ff */
[--C-:B------:R-:W-:Y:S02]  /*cce0*/  HSET2.LE.AND R136, R145, R159.reuse, PT ;  /* 0x0000009f91887233 */ /* 0x100fe40003803000 */
[----:B------:R-:W-:Y:S01]  /*ccf0*/  PRMT R145, R137, 0x5410, R139 ;  /* 0x0000541089917816 */ /* 0x000fe2000000008b */
[----:B------:R2:W-:Y:S01]  /*cd00*/  STG.E.U16 desc[UR30][R220.64+0x12], R133 ;  /* 0x00001285dc007986 */ /* 0x0005e2000c10151e */
[--C-:B------:R-:W-:Y:S02]  /*cd10*/  HSET2.LE.AND R137, R142, R159.reuse, PT ;  /* 0x0000009f8e897233 */ /* 0x100fe40003803000 */
[----:B------:R-:W-:Y:S02]  /*cd20*/  LOP3.LUT R136, R136, R135, RZ, 0xc0, !PT ;  /* 0x0000008788887212 */ /* 0x000fe400078ec0ff */
[----:B------:R-:W-:Y:S02]  /*cd30*/  LOP3.LUT R135, R154, 0xffff, RZ, 0xc0, !PT ;  /* 0x0000ffff9a877812 */ /* 0x000fe400078ec0ff */
[--C-:B------:R-:W-:Y:S02]  /*cd40*/  HSET2.LE.AND R139, R143, R159.reuse, PT ;  /* 0x0000009f8f8b7233 */ /* 0x100fe40003803000 */
[----:B------:R-:W-:Y:S02]  /*cd50*/  SHF.R.U32.HI R135, RZ, 0x8, R135 ;  /* 0x00000008ff877819 */ /* 0x000fe40000011687 */
[----:B------:R-:W-:Y:S02]  /*cd60*/  LOP3.LUT R137, R137, R134, RZ, 0xc0, !PT ;  /* 0x0000008689897212 */ /* 0x000fe400078ec0ff */
[----:B------:R-:W-:Y:S02]  /*cd70*/  PRMT R146, R138, 0x5410, R135 ;  /* 0x000054108a927816 */ /* 0x000fe40000000087 */
[--C-:B------:R-:W-:Y:S02]  /*cd80*/  HSET2.LE.AND R138, R147, R159.reuse, PT ;  /* 0x0000009f938a7233 */ /* 0x100fe40003803000 */
[----:B------:R-:W-:Y:S02]  /*cd90*/  LOP3.LUT R139, R139, R2, RZ, 0xc0, !PT ;  /* 0x000000028b8b7212 */ /* 0x000fe400078ec0ff */
[----:B------:R-:W-:Y:S02]  /*cda0*/  SHF.R.U32.HI R2, RZ, 0x10, R144 ;  /* 0x00000010ff027819 */ /* 0x000fe40000011690 */
[----:B------:R-:W-:Y:S01]  /*cdb0*/  LOP3.LUT R138, R138, R140, RZ, 0xc0, !PT ;  /* 0x0000008c8a8a7212 */ /* 0x000fe200078ec0ff */
[----:B------:R-:W3:Y:S01]  /*cdc0*/  MUFU.EX2 R144, R189 ;  /* 0x000000bd00907308 */ /* 0x000ee20000000800 */
[----:B------:R-:W3:Y:S01]  /*cdd0*/  LDSM.16.MT88.4 R140, [R191+0x18000] ;  /* 0x01800000bf8c783b */ /* 0x000ee20000004200 */
[C---:B-1----:R-:W-:Y:S02]  /*cde0*/  PRMT R0, R157.reuse, 0x7632, R0 ;  /* 0x000076329d007816 */ /* 0x042fe40000000000 */
[----:B------:R-:W-:Y:S02]  /*cdf0*/  LOP3.LUT R2, R2, 0xff, RZ, 0xc0, !PT ;  /* 0x000000ff02027812 */ /* 0x000fe400078ec0ff */
[----:B------:R-:W-:Y:S02]  /*ce00*/  SHF.R.U32.HI R135, RZ, 0x18, R154 ;  /* 0x00000018ff877819 */ /* 0x000fe4000001169a */
[----:B------:R-:W-:Y:S02]  /*ce10*/  ISETP.LE.U32.AND P5, PT, R2, UR16, PT ;  /* 0x0000001002007c0c */ /* 0x000fe4000bfa3070 */
[----:B------:R-:W-:Y:S02]  /*ce20*/  PRMT R2, R157, 0x7610, R2 ;  /* 0x000076109d027816 */ /* 0x000fe40000000002 */
[--C-:B------:R-:W-:Y:S04]  /*ce30*/  SHF.R.U32.HI R134, RZ, 0x10, R154.reuse ;  /* 0x00000010ff867819 */ /* 0x100fe8000001169a */
[----:B------:R-:W-:Y:S04]  /*ce40*/  LOP3.LUT R134, R134, 0xff, RZ, 0xc0, !PT ;  /* 0x000000ff86867812 */ /* 0x000fe800078ec0ff */
[--C-:B------:R-:W-:Y:S02]  /*ce50*/  PRMT R151, R134, 0x5410, R135.reuse ;  /* 0x0000541086977816 */ /* 0x100fe40000000087 */
[----:B------:R-:W-:Y:S02]  /*ce60*/  LOP3.LUT R134, R154, 0xffff, RZ, 0xc0, !PT ;  /* 0x0000ffff9a867812 */ /* 0x000fe400078ec0ff */
[----:B------:R-:W-:Y:S02]  /*ce70*/  PRMT R135, R150, 0x7632, R135 ;  /* 0x0000763296877816 */ /* 0x000fe40000000087 */
[----:B------:R-:W-:Y:S02]  /*ce80*/  SHF.R.U32.HI R154, RZ, 0x18, R154 ;  /* 0x00000018ff9a7819 */ /* 0x000fe4000001169a */
[----:B------:R-:W-:Y:S04]  /*ce90*/  SHF.R.U32.HI R134, RZ, 0x8, R134 ;  /* 0x00000008ff867819 */ /* 0x000fe80000011686 */
[----:B--2---:R-:W-:Y:S02]  /*cea0*/  LOP3.LUT R133, R134, 0xffff, RZ, 0xc0, !PT ;  /* 0x0000ffff86857812 */ /* 0x004fe400078ec0ff */
[----:B------:R-:W-:Y:S01]  /*ceb0*/  PRMT R134, R158, 0x7632, R134 ;  /* 0x000076329e867816 */ /* 0x000fe20000000086 */
        /* <DEDUP_REMOVED lines=17> */
[----:B-----5:R-:W-:Y:S01]  /*cfd0*/  @!P6 HADD2 R163, -R0.H0_H0, -RZ.H0_H0 ;  /* 0xa00000ff00a3e230 */ /* 0x020fe20000000900 */
[----:B------:R-:W-:Y:S02]  /*cfe0*/  PRMT R147, R149, 0x7610, R147 ;  /* 0x0000761095937816 */ /* 0x000fe40000000093 */
[----:B------:R3:W4:Y:S04]  /*cff0*/  LDL.S16 R162, [R1+0x38] ;  /* 0x0000380001a27983 */ /* 0x0007280000100600 */
[----:B------:R-:W-:Y:S04]  /*d000*/  @!P6 STL.S16 [R1+0x2c], R163 ;  /* 0x00002ca30100e387 */ /* 0x000fe80000100600 */
[----:B------:R3:W5:Y:S04]  /*d010*/  LDL.S16 R161, [R1+0x34] ;  /* 0x0000340001a17983 */ /* 0x0007680000100600 */
[----:B------:R3:W3:Y:S04]  /*d020*/  LDL.S16 R160, [R1+0x28] ;  /* 0x0000280001a07983 */ /* 0x0006e80000100600 */
[----:B------:R3:W3:Y:S01]  /*d030*/  LDL.S16 R157, [R1+0x24] ;  /* 0x00002400019d7983 */ /* 0x0006e20000100600 */
[----:B--2---:R2:W-:Y:S01]  /*d040*/  MUFU.EX2 R149, R187 ;  /* 0x000000bb00957308 */ /* 0x0045e20000000800 */
[C---:B-1----:R-:W-:Y:S06]  /*d050*/  HMMA.16816.F32 R44, R136.reuse, R140, R44 ;  /* 0x0000008c882c723c */ /* 0x042fec000000182c */
[C---:B------:R-:W-:Y:S01]  /*d060*/  HMMA.16816.F32 R48, R136.reuse, R142, R48 ;  /* 0x0000008e8830723c */ /* 0x040fe20000001830 */
[----:B------:R-:W1:Y:S08]  /*d070*/  LDSM.16.MT88.4 R140, [R194+0x1a000] ;  /* 0x01a00000c28c783b */ /* 0x000e700000004200 */
[----:B--2---:R-:W-:Y:S01]  /*d080*/  LDSM.16.MT88.4 R184, [R194+0x1b800] ;  /* 0x01b80000c2b8783b */ /* 0x004fe20000004200 */
        /* <DEDUP_REMOVED lines=15> */
[C---:B-1----:R-:W-:Y:S05]  /*d180*/  HMMA.16816.F32 R92, R136.reuse, R140, R92 ;  /* 0x0000008c885c723c */ /* 0x042fea000000185c */
[----:B-----5:R-:W-:Y:S01]  /*d190*/  @!P4 HADD2 R161, -R134.H0_H0, -RZ.H0_H0 ;  /* 0xa00000ff86a1c230 */ /* 0x020fe20000000900 */
        /* <DEDUP_REMOVED lines=14> */
[----:B------:R-:W2:Y:S05]  /*d280*/  LDSM.16.MT88.4 R140, [R191+0x18800] ;  /* 0x01880000bf8c783b */ /* 0x000eaa0000004200 */
[----:B------:R-:W-:Y:S04]  /*d290*/  PRMT R138, R163, 0x7610, R138 ;  /* 0x00007610a38a7816 */ /* 0x000fe8000000008a */
[----:B------:R-:W-:Y:S02]  /*d2a0*/  PRMT R137, R2, 0x5410, R0 ;  /* 0x0000541002897816 */ /* 0x000fe40000000000 */
[----:B------:R-:W-:Y:S02]  /*d2b0*/  @!P6 PRMT R0, R138, 0x5410, RZ ;  /* 0x000054108a00e816 */ /* 0x000fe400000000ff */
[----:B------:R-:W-:Y:S02]  /*d2c0*/  @!P2 PRMT R2, R147, 0x5410, RZ ;  /* 0x000054109302a816 */ /* 0x000fe400000000ff */
[--C-:B------:R-:W-:Y:S01]  /*d2d0*/  HSET2.LE.AND R136, R148, R159.reuse, PT ;  /* 0x0000009f94887233 */ /* 0x100fe20003803000 */
[----:B------:R5:W-:Y:S01]  /*d2e0*/  STG.E.U16 desc[UR30][R218.64+0x22], R0 ;  /* 0x00002200da007986 */ /* 0x000be2000c10151e */
[----:B------:R-:W3:Y:S01]  /*d2f0*/  MUFU.EX2 R148, R188 ;  /* 0x000000bc00947308 */ /* 0x000ee20000000800 */
[----:B------:R-:W-:Y:S02]  /*d300*/  ISETP.LE.U32.AND P2, PT, R133, UR16, PT ;  /* 0x0000001085007c0c */ /* 0x000fe4000bf43070 */
[----:B------:R2:W-:Y:S01]  /*d310*/  STG.E.U16 desc[UR30][R218.64+0x20], R2 ;  /* 0x00002002da007986 */ /* 0x0005e2000c10151e */
[----:B------:R-:W-:Y:S02]  /*d320*/  PRMT R133, R158, 0x7610, R133 ;  /* 0x000076109e857816 */ /* 0x000fe40000000085 */
[----:B------:R-:W-:Y:S02]  /*d330*/  LOP3.LUT R136, R136, R137, RZ, 0xc0, !PT ;  /* 0x0000008988887212 */ /* 0x000fe400078ec0ff */
[--C-:B------:R-:W-:Y:S01]  /*d340*/  HSET2.LE.AND R137, R145, R159.reuse, PT ;  /* 0x0000009f91897233 */ /* 0x100fe20003803000 */
[--C-:B------:R-:W-:Y:S01]  /*d350*/  FADD.FTZ R145, R144, R153.reuse ;  /* 0x0000009990917221 */ /* 0x100fe20000010000 */
[--C-:B------:R-:W-:Y:S01]  /*d360*/  HSET2.LE.AND R138, R146, R159.reuse, PT ;  /* 0x0000009f928a7233 */ /* 0x100fe20003803000 */
[----:B----4-:R-:W-:Y:S01]  /*d370*/  @!P5 HADD2 R162, -R133.H0_H0, -RZ.H0_H0 ;  /* 0xa00000ff85a2d230 */ /* 0x010fe20000000900 */
[----:B------:R-:W-:Y:S01]  /*d380*/  PRMT R153, R152, 0x7632, R153 ;  /* 0x0000763298997816 */ /* 0x000fe20000000099 */
[----:B-1----:R-:W-:Y:S01]  /*d390*/  FADD.FTZ R155, R139, R145 ;  /* 0x000000918b9b7221 */ /* 0x002fe20000010000 */
[----:B---3--:R-:W-:Y:S02]  /*d3a0*/  @!P2 HADD2 R157, -R135.H0_H0, -RZ.H0_H0 ;  /* 0xa00000ff879da230 */ /* 0x008fe40000000900 */
[----:B------:R1:W-:Y:S01]  /*d3b0*/  @!P5 STL.S16 [R1+0x38], R162 ;  /* 0x000038a20100d387 */ /* 0x0003e20000100600 */
[----:B------:R-:W-:Y:S03]  /*d3c0*/  F2FP.F16.F32.PACK_AB R172, R148, R149 ;  /* 0x0000009594ac723e */ /* 0x000fe600000000ff */
[----:B------:R-:W-:Y:S01]  /*d3d0*/  @!P4 STL.S16 [R1+0x34], R161 ;  /* 0x000034a10100c387 */ /* 0x000fe20000100600 */
[----:B-----5:R-:W-:Y:S02]  /*d3e0*/  PRMT R0, R133, 0x5410, R134 ;  /* 0x0000541085007816 */ /* 0x020fe40000000086 */
[----:B--2---:R-:W-:Y:S01]  /*d3f0*/  PRMT R2, R150, 0x7610, R2 ;  /* 0x0000761096027816 */ /* 0x004fe20000000002 */
[----:B------:R-:W-:Y:S01]  /*d400*/  FADD.FTZ R150, R149, R156 ;  /* 0x0000009c95967221 */ /* 0x000fe20000010000 */
[----:B------:R-:W-:Y:S02]  /*d410*/  LOP3.LUT R137, R137, R0, RZ, 0xc0, !PT ;  /* 0x0000000089897212 */ /* 0x000fe400078ec0ff */
[----:B------:R-:W-:Y:S01]  /*d420*/  F2FP.F16.F32.PACK_AB R0, R139, R144 ;  /* 0x000000908b00723e */ /* 0x000fe200000000ff */
[----:B------:R-:W-:Y:S01]  /*d430*/  FADD.FTZ R158, R148, R150 ;  /* 0x00000096949e7221 */ /* 0x000fe20000010000 */
[----:B------:R-:W-:Y:S01]  /*d440*/  PRMT R139, R2, 0x5410, R135 ;  /* 0x00005410028b7816 */ /* 0x000fe20000000087 */
[----:B------:R-:W2:Y:S01]  /*d450*/  LDSM.16.MT88.4 R144, [R192+0x18800] ;  /* 0x01880000c090783b */ /* 0x000ea20000004200 */
[----:B------:R-:W-:Y:S01]  /*d460*/  PRMT R148, R152, 0x5410, R153 ;  /* 0x0000541098947816 */ /* 0x000fe20000000099 */
[----:B------:R-:W-:Y:S01]  /*d470*/  @!P3 HADD2 R160, -R2.H0_H0, -RZ.H0_H0 ;  /* 0xa00000ff02a0b230 */ /* 0x000fe20000000900 */
[----:B------:R-:W-:Y:S02]  /*d480*/  LOP3.LUT R138, R138, R139, RZ, 0xc0, !PT ;  /* 0x0000008b8a8a7212 */ /* 0x000fe400078ec0ff */
[--C-:B------:R-:W-:Y:S02]  /*d490*/  HSET2.LE.AND R139, R151, R159.reuse, PT ;  /* 0x0000009f978b7233 */ /* 0x100fe40003803000 */
[----:B------:R-:W-:Y:S01]  /*d4a0*/  PRMT R156, R160, 0x7610, R156 ;  /* 0x00007610a09c7816 */ /* 0x000fe2000000009c */
[----:B------:R-:W-:Y:S02]  /*d4b0*/  @!P3 STL.S16 [R1+0x28], R160 ;  /* 0x000028a00100b387 */ /* 0x000fe40000100600 */
[----:B------:R-:W-:Y:S02]  /*d4c0*/  LOP3.LUT R139, R139, R148, RZ, 0xc0, !PT ;  /* 0x000000948b8b7212 */ /* 0x000fe400078ec0ff */
[----:B------:R-:W-:Y:S01]  /*d4d0*/  PRMT R148, R162, 0x7610, R148 ;  /* 0x00007610a2947816 */ /* 0x000fe20000000094 */
[----:B------:R-:W-:Y:S01]  /*d4e0*/  @!P2 STL.S16 [R1+0x24], R157 ;  /* 0x0000249d0100a387 */ /* 0x000fe20000100600 */
[----:B------:R-:W-:Y:S02]  /*d4f0*/  @!P3 PRMT R2, R156, 0x5410, RZ ;  /* 0x000054109c02b816 */ /* 0x000fe400000000ff */
[----:B------:R-:W-:Y:S01]  /*d500*/  @!P5 PRMT R133, R148, 0x5410, RZ ;  /* 0x000054109485d816 */ /* 0x000fe200000000ff */
[C---:B------:R-:W-:Y:S01]  /*d510*/  HMMA.16816.F32 R4, R136.reuse, R140, R4 ;  /* 0x0000008c8804723c */ /* 0x040fe20000001804 */
[----:B------:R3:W4:Y:S02]  /*d520*/  LDL.S16 R163, [R1+0x4c] ;  /* 0x00004c0001a37983 */ /* 0x0007240000100600 */
[----:B------:R-:W-:Y:S02]  /*d530*/  ISETP.LE.U32.AND P5, PT, R154, UR16, PT ;  /* 0x000000109a007c0c */ /* 0x000fe4000bfa3070 */
[----:B------:R5:W-:Y:S01]  /*d540*/  STG.E.U16 desc[UR30][R220.64+0x20], R133 ;  /* 0x00002085dc007986 */ /* 0x000be2000c10151e */
[C---:B------:R-:W-:Y:S03]  /*d550*/  HMMA.16816.F32 R8, R136.reuse, R142, R8 ;  /* 0x0000008e8808723c */ /* 0x040fe60000001808 */
[----:B-1----:R3:W3:Y:S02]  /*d560*/  LDL.S16 R162, [R1+0x48] ;  /* 0x0000480001a27983 */ /* 0x0026e40000100600 */
[----:B------:R-:W-:Y:S02]  /*d570*/  PRMT R154, R157, 0x7610, R154 ;  /* 0x000076109d9a7816 */ /* 0x000fe4000000009a */
[----:B------:R-:W1:Y:S04]  /*d580*/  LDSM.16.MT88.4 R140, [R194+0x18800] ;  /* 0x01880000c28c783b */ /* 0x000e680000004200 */
[----:B------:R-:W-:Y:S04]  /*d590*/  @!P2 PRMT R135, R154, 0x5410, RZ ;  /* 0x000054109a87a816 */ /* 0x000fe800000000ff */
[----:B------:R-:W1:Y:S01]  /*d5a0*/  LDSM.16.MT88.4 R148, [R193+0x18800] ;  /* 0x01880000c194783b */ /* 0x000e620000004200 */
[C---:B--2---:R-:W-:Y:S06]  /*d5b0*/  HMMA.16816.F32 R12, R136.reuse, R144, R12 ;  /* 0x00000090880c723c */ /* 0x044fec000000180c */
[C---:B------:R-:W-:Y:S05]  /*d5c0*/  HMMA.16816.F32 R16, R136.reuse, R146, R16 ;  /* 0x000000928810723c */ /* 0x040fea0000001810 */
[----:B-----5:R-:W-:Y:S02]  /*d5d0*/  LOP3.LUT R133, R245, UR29, RZ, 0x3c, !PT ;  /* 0x0000001df5857c12 */ /* 0x020fe4000f8e3cff */
[----:B------:R-:W-:Y:S04]  /*d5e0*/  PRMT R144, R161, 0x7610, R144 ;  /* 0x00007610a1907816 */ /* 0x000fe80000000090 */
[----:B------:R-:W-:Y:S01]  /*d5f0*/  IMAD.WIDE.U32 R160, R133, -0x326172a9, RZ ;  /* 0xcd9e8d5785a07825 */ /* 0x000fe200078e00ff */
[----:B------:R-:W-:Y:S02]  /*d600*/  @!P4 PRMT R134, R144, 0x5410, RZ ;  /* 0x000054109086c816 */ /* 0x000fe400000000ff */
[----:B------:R-:W2:Y:S02]  /*d610*/  LDSM.16.MT88.4 R144, [R191+0x1a800] ;  /* 0x01a80000bf90783b */ /* 0x000ea40000004200 */
[----:B------:R-:W-:Y:S02]  /*d620*/  LOP3.LUT R133, R161, UR26, R166, 0x96, !PT ;  /* 0x0000001aa1857c12 */ /* 0x000fe4000f8e96a6 */
[----:B------:R-:W-:Y:S04]  /*d630*/  LOP3.LUT R160, R237, UR25, R160, 0x96, !PT ;  /* 0x00000019eda07c12 */ /* 0x000fe8000f8e96a0 */
[----:B------:R2:W5:Y:S01]  /*d640*/  LDL.S16 R166, [R1+0x30] ;  /* 0x0000300001a67983 */ /* 0x0005620000100600 */
[----:B------:R-:W-:Y:S01]  /*d650*/  IMAD.WIDE.U32 R160, R160, -0x2daee0ad, RZ ;  /* 0xd2511f53a0a07825 */ /* 0x000fe200078e00ff */
[C---:B-1----:R-:W-:Y:S02]  /*d660*/  HMMA.16816.F32 R20, R136.reuse, R140, R20 ;  /* 0x0000008c8814723c */ /* 0x042fe40000001814 */
[----:B------:R1:W-:Y:S04]  /*d670*/  STG.E.U16 desc[UR30][R220.64+0x22], R134 ;  /* 0x00002286dc007986 */ /* 0x0003e8000c10151e */
[C---:B------:R-:W-:Y:S01]  /*d680*/  HMMA.16816.F32 R24, R136.reuse, R142, R24 ;  /* 0x0000008e8818723c */ /* 0x040fe20000001818 */
[----:B------:R2:W-:Y:S04]  /*d690*/  STG.E.U16 desc[UR30][R218.64+0x30], R2 ;  /* 0x00003002da007986 */ /* 0x0005e8000c10151e */
[----:B------:R-:W2:Y:S01]  /*d6a0*/  LDSM.16.MT88.4 R140, [R192+0x1a800] ;  /* 0x01a80000c08c783b */ /* 0x000ea20000004200 */
[C---:B------:R-:W-:Y:S06]  /*d6b0*/  HMMA.16816.F32 R28, R136.reuse, R148, R28 ;  /* 0x00000094881c723c */ /* 0x040fec000000181c */
[C---:B------:R-:W-:Y:S01]  /*d6c0*/  HMMA.16816.F32 R32, R136.reuse, R150, R32 ;  /* 0x000000968820723c */ /* 0x040fe20000001820 */
[----:B------:R-:W-:Y:S04]  /*d6d0*/  STG.E.U16 desc[UR30][R218.64+0x32], R135 ;  /* 0x00003287da007986 */ /* 0x000fe8000c10151e */
[----:B------:R-:W-:Y:S01]  /*d6e0*/  IMAD.WIDE.U32 R148, R133, -0x2daee0ad, RZ ;  /* 0xd2511f5385947825 */ /* 0x000fe200078e00ff */
[----:B-1----:R-:W1:Y:S01]  /*d6f0*/  MUFU.EX2 R134, R223 ;  /* 0x000000df00867308 */ /* 0x002e620000000800 */
[C---:B--2---:R-:W-:Y:S04]  /*d700*/  HMMA.16816.F32 R36, R136.reuse, R144, R36 ;  /* 0x000000908824723c */ /* 0x044fe80000001824 */
[----:B------:R-:W-:Y:S02]  /*d710*/  LOP3.LUT R154, R149, UR8, R242, 0x96, !PT ;  /* 0x00000008959a7c12 */ /* 0x000fe4000f8e96f2 */
[----:B------:R-:W-:Y:S01]  /*d720*/  LOP3.LUT R161, R161, UR23, R148, 0x96, !PT ;  /* 0x00000017a1a17c12 */ /* 0x000fe2000f8e9694 */
[C---:B------:R-:W-:Y:S02]  /*d730*/  HMMA.16816.F32 R40, R136.reuse, R146, R40 ;  /* 0x000000928828723c */ /* 0x040fe40000001828 */
[----:B------:R-:W2:Y:S01]  /*d740*/  MUFU.EX2 R2, R226 ;  /* 0x000000e200027308 */ /* 0x000ea20000000800 */
[----:B------:R-:W2:Y:S08]  /*d750*/  LDSM.16.MT88.4 R148, [R194+0x1a800] ;  /* 0x01a80000c294783b */ /* 0x000eb00000004200 */
[----:B------:R-:W2:Y:S01]  /*d760*/  LDSM.16.MT88.4 R144, [R193+0x1a800] ;  /* 0x01a80000c190783b */ /* 0x000ea20000004200 */
[----:B-1----:R-:W-:Y:S01]  /*d770*/  FADD.FTZ R133, R134, R155 ;  /* 0x0000009b86857221 */ /* 0x002fe20000010000 */
[----:B------:R-:W-:Y:S01]  /*d780*/  IMAD.WIDE.U32 R154, R154, -0x326172a9, RZ ;  /* 0xcd9e8d579a9a7825 */ /* 0x000fe200078e00ff */
[C---:B------:R-:W-:Y:S04]  /*d790*/  HMMA.16816.F32 R44, R136.reuse, R140, R44 ;  /* 0x0000008c882c723c */ /* 0x040fe8000000182c */
[----:B------:R-:W-:Y:S01]  /*d7a0*/  LOP3.LUT R156, R155, UR24, R236, 0x96, !PT ;  /* 0x000000189b9c7c12 */ /* 0x000fe2000f8e96ec */
[C---:B--2---:R-:W-:Y:S01]  /*d7b0*/  FADD.FTZ R164, R2.reuse, R133 ;  /* 0x0000008502a47221 */ /* 0x044fe20000010000 */
[----:B------:R-:W-:Y:S01]  /*d7c0*/  F2FP.F16.F32.PACK_AB R134, R2, R134 ;  /* 0x000000860286723e */ /* 0x000fe200000000ff */
[C---:B------:R-:W-:Y:S01]  /*d7d0*/  HMMA.16816.F32 R48, R136.reuse, R142, R48 ;  /* 0x0000008e8830723c */ /* 0x040fe20000001830 */
[----:B------:R-:W-:Y:S01]  /*d7e0*/  MUFU.EX2 R2, R228 ;  /* 0x000000e400027308 */ /* 0x000fe20000000800 */
[----:B------:R-:W1:Y:S02]  /*d7f0*/  LDSM.16.MT88.4 R140, [R191+0x1c800] ;  /* 0x01c80000bf8c783b */ /* 0x000e640000004200 */
[----:B------:R-:W-:Y:S07]  /*d800*/  IMAD.WIDE.U32 R156, R156, -0x2daee0ad, RZ ;  /* 0xd2511f539c9c7825 */ /* 0x000fee00078e00ff */
[----:B------:R-:W-:Y:S01]  /*d810*/  LOP3.LUT R155, R157, UR21, R160, 0x96, !PT ;  /* 0x000000159d9b7c12 */ /* 0x000fe2000f8e96a0 */
[----:B------:R-:W-:Y:S01]  /*d820*/  IMAD.WIDE.U32 R160, R161, -0x326172a9, RZ ;  /* 0xcd9e8d57a1a07825 */ /* 0x000fe200078e00ff */
[----:B------:R-:W2:Y:S04]  /*d830*/  MUFU.EX2 R157, R227 ;  /* 0x000000e3009d7308 */ /* 0x000ea80000000800 */
[----:B------:R-:W-:Y:S01]  /*d840*/  LOP3.LUT R154, R161, UR22, R154, 0x96, !PT ;  /* 0x00000016a19a7c12 */ /* 0x000fe2000f8e969a */
[C---:B------:R-:W-:Y:S04]  /*d850*/  HMMA.16816.F32 R52, R136.reuse, R148, R52 ;  /* 0x000000948834723c */ /* 0x040fe80000001834 */
[----:B------:R-:W-:Y:S02]  /*d860*/  IMAD.WIDE.U32 R170, R154, -0x2daee0ad, RZ ;  /* 0xd2511f539aaa7825 */ /* 0x000fe400078e00ff */
[C---:B------:R-:W-:Y:S01]  /*d870*/  HMMA.16816.F32 R56, R136.reuse, R150, R56 ;  /* 0x000000968838723c */ /* 0x040fe20000001838 */
[----:B------:R-:W2:Y:S04]  /*d880*/  LDSM.16.MT88.4 R148, [R192+0x1c800] ;  /* 0x01c80000c094783b */ /* 0x000ea80000004200 */
[----:B------:R-:W-:Y:S01]  /*d890*/  IMAD.WIDE.U32 R154, R155, -0x326172a9, RZ ;  /* 0xcd9e8d579b9a7825 */ /* 0x000fe200078e00ff */
[C---:B------:R-:W-:Y:S05]  /*d8a0*/  HMMA.16816.F32 R60, R136.reuse, R144, R60 ;  /* 0x00000090883c723c */ /* 0x040fea000000183c */
[----:B------:R-:W-:Y:S01]  /*d8b0*/  LOP3.LUT R161, R171, UR15, R156, 0x96, !PT ;  /* 0x0000000faba17c12 */ /* 0x000fe2000f8e969c */
[C---:B------:R-:W-:Y:S01]  /*d8c0*/  HMMA.16816.F32 R64, R136.reuse, R146, R64 ;  /* 0x000000928840723c */ /* 0x040fe20000001840 */
[----:B------:R-:W2:Y:S04]  /*d8d0*/  LDSM.16.MT88.4 R144, [R194+0x1c800] ;  /* 0x01c80000c290783b */ /* 0x000ea80000004200 */
[----:B------:R-:W-:Y:S01]  /*d8e0*/  LOP3.LUT R173, R155, UR20, R160, 0x96, !PT ;  /* 0x000000149bad7c12 */ /* 0x000fe2000f8e96a0 */
[C---:B-1----:R-:W-:Y:S05]  /*d8f0*/  HMMA.16816.F32 R68, R136.reuse, R140, R68 ;  /* 0x0000008c8844723c */ /* 0x042fea0000001844 */
[----:B------:R-:W-:Y:S01]  /*d900*/  IMAD.WIDE.U32 R160, R161, -0x326172a9, RZ ;  /* 0xcd9e8d57a1a07825 */ /* 0x000fe200078e00ff */
[C---:B------:R-:W-:Y:S01]  /*d910*/  HMMA.16816.F32 R72, R136.reuse, R142, R72 ;  /* 0x0000008e8848723c */ /* 0x040fe20000001848 */
[----:B------:R-:W1:Y:S04]  /*d920*/  LDSM.16.MT88.4 R140, [R193+0x1c800] ;  /* 0x01c80000c18c783b */ /* 0x000e680000004200 */
[----:B--2---:R-:W-:Y:S01]  /*d930*/  FADD.FTZ R133, R157, R158 ;  /* 0x0000009e9d857221 */ /* 0x004fe20000010000 */
[----:B------:R-:W-:Y:S02]  /*d940*/  F2FP.F16.F32.PACK_AB R157, R2, R157 ;  /* 0x0000009d029d723e */ /* 0x000fe400000000ff */
[----:B------:R-:W-:Y:S03]  /*d950*/  PRMT R156, R134, 0x7632, R156 ;  /* 0x00007632869c7816 */ /* 0x000fe6000000009c */
[----:B------:R-:W-:Y:S01]  /*d960*/  FADD.FTZ R158, R2, R133 ;  /* 0x00000085029e7221 */ /* 0x000fe20000010000 */
[----:B------:R-:W-:Y:S04]  /*d970*/  LOP3.LUT R133, R161, UR14, R154, 0x96, !PT ;  /* 0x0000000ea1857c12 */ /* 0x000fe8000f8e969a */
[----:B------:R-:W-:Y:S01]  /*d980*/  LOP3.LUT R2, R133, 0xff, RZ, 0xc0, !PT ;  /* 0x000000ff85027812 */ /* 0x000fe200078ec0ff */
[C---:B------:R-:W-:Y:S06]  /*d990*/  HMMA.16816.F32 R76, R136.reuse, R148, R76 ;  /* 0x00000094884c723c */ /* 0x040fec000000184c */
[C---:B------:R-:W-:Y:S01]  /*d9a0*/  HMMA.16816.F32 R80, R136.reuse, R150, R80 ;  /* 0x000000968850723c */ /* 0x040fe20000001850 */
[----:B------:R-:W2:Y:S05]  /*d9b0*/  LDSM.16.MT88.4 R148, [R191+0x1e800] ;  /* 0x01e80000bf94783b */ /* 0x000eaa0000004200 */
[C---:B------:R-:W-:Y:S06]  /*d9c0*/  HMMA.16816.F32 R84, R136.reuse, R144, R84 ;  /* 0x000000908854723c */ /* 0x040fec0000001854 */
[C---:B------:R-:W-:Y:S06]  /*d9d0*/  HMMA.16816.F32 R88, R136.reuse, R146, R88 ;  /* 0x000000928858723c */ /* 0x040fec0000001858 */
[C---:B-1----:R-:W-:Y:S06]  /*d9e0*/  HMMA.16816.F32 R92, R136.reuse, R140, R92 ;  /* 0x0000008c885c723c */ /* 0x042fec000000185c */
[C---:B------:R-:W-:Y:S01]  /*d9f0*/  HMMA.16816.F32 R96, R136.reuse, R142, R96 ;  /* 0x0000008e8860723c */ /* 0x040fe20000001860 */
[----:B------:R-:W-:Y:S05]  /*da00*/  LDSM.16.MT88.4 R140, [R194+0x1e800] ;  /* 0x01e80000c28c783b */ /* 0x000fea0000004200 */
[C---:B--2---:R-:W-:Y:S06]  /*da10*/  HMMA.16816.F32 R100, R136.reuse, R148, R100 ;  /* 0x000000948864723c */ /* 0x044fec0000001864 */
[C---:B------:R-:W-:Y:S05]  /*da20*/  HMMA.16816.F32 R104, R136.reuse, R150, R104 ;  /* 0x000000968868723c */ /* 0x040fea0000001868 */
[----:B------:R-:W-:Y:S02]  /*da30*/  LOP3.LUT R148, R160, 0xffff, RZ, 0xc0, !PT ;  /* 0x0000ffffa0947812 */ /* 0x000fe400078ec0ff */
[----:B------:R-:W-:Y:S04]  /*da40*/  SHF.R.U32.HI R149, RZ, 0x10, R160 ;  /* 0x00000010ff957819 */ /* 0x000fe800000116a0 */
[----:B------:R-:W-:Y:S02]  /*da50*/  SHF.R.U32.HI R151, RZ, 0x8, R148 ;  /* 0x00000008ff977819 */ /* 0x000fe40000011694 */
[----:B------:R-:W-:Y:S01]  /*da60*/  LOP3.LUT R148, R149, 0xff, RZ, 0xc0, !PT ;  /* 0x000000ff95947812 */ /* 0x000fe200078ec0ff */
[----:B----4-:R-:W-:Y:S05]  /*da70*/  @!P5 HADD2 R163, -R153.H0_H0, -RZ.H0_H0 ;  /* 0xa00000ff99a3d230 */ /* 0x010fea0000000900 */
[----:B------:R-:W-:Y:S04]  /*da80*/  PRMT R144, R163, 0x7610, R144 ;  /* 0x00007610a3907816 */ /* 0x000fe80000000090 */
[----:B------:R-:W-:Y:S02]  /*da90*/  @!P5 PRMT R153, R144, 0x5410, RZ ;  /* 0x000054109099d816 */ /* 0x000fe400000000ff */
[----:B------:R-:W1:Y:S08]  /*daa0*/  LDSM.16.MT88.4 R144, [R192+0x1e800] ;  /* 0x01e80000c090783b */ /* 0x000e700000004200 */
[----:B------:R2:W-:Y:S02]  /*dab0*/  STG.E.U16 desc[UR30][R220.64+0x32], R153 ;  /* 0x00003299dc007986 */ /* 0x0005e4000c10151e */
[----:B--2---:R-:W-:Y:S01]  /*dac0*/  SHF.R.U32.HI R153, RZ, 0x18, R160 ;  /* 0x00000018ff997819 */ /* 0x004fe200000116a0 */
[----:B-----5:R-:W-:Y:S01]  /*dad0*/  @!P0 HADD2 R166, -R152.H0_H0, -RZ.H0_H0 ;  /* 0xa00000ff98a68230 */ /* 0x020fe20000000900 */
[C---:B-1----:R-:W-:Y:S01]  /*dae0*/  HMMA.16816.F32 R108, R136.reuse, R144, R108 ;  /* 0x00000090886c723c */ /* 0x042fe2000000186c */
[----:B------:R-:W-:Y:S02]  /*daf0*/  MUFU.EX2 R144, R231 ;  /* 0x000000e700907308 */ /* 0x000fe40000000800 */
[----:B------:R-:W-:Y:S01]  /*db00*/  PRMT R171, R148, 0x5410, R153 ;  /* 0x0000541094ab7816 */ /* 0x000fe20000000099 */
[----:B------:R-:W-:Y:S01]  /*db10*/  @!P0 STL.S16 [R1+0x30], R166 ;  /* 0x000030a601008387 */ /* 0x000fe20000100600 */
[----:B------:R-:W-:Y:S01]  /*db20*/  PRMT R165, R166, 0x7610, R165 ;  /* 0x00007610a6a57816 */ /* 0x000fe200000000a5 */
[C---:B------:R-:W-:Y:S02]  /*db30*/  HMMA.16816.F32 R112, R136.reuse, R146, R112 ;  /* 0x000000928870723c */ /* 0x040fe40000001870 */
[----:B------:R1:W-:Y:S03]  /*db40*/  @!P5 STL.S16 [R1+0x4c], R163 ;  /* 0x00004ca30100d387 */ /* 0x0003e60000100600 */
[----:B------:R-:W-:Y:S01]  /*db50*/  @!P0 PRMT R152, R165, 0x5410, RZ ;  /* 0x00005410a5988816 */ /* 0x000fe200000000ff */
[C---:B------:R-:W-:Y:S03]  /*db60*/  HMMA.16816.F32 R116, R136.reuse, R140, R116 ;  /* 0x0000008c8874723c */ /* 0x040fe60000001874 */
[----:B------:R-:W-:Y:S01]  /*db70*/  ISETP.LE.U32.AND P0, PT, R2, UR16, PT ;  /* 0x0000001002007c0c */ /* 0x000fe2000bf03070 */
[----:B------:R2:W-:Y:S01]  /*db80*/  STG.E.U16 desc[UR30][R220.64+0x30], R152 ;  /* 0x00003098dc007986 */ /* 0x0005e2000c10151e */
[----:B------:R-:W-:Y:S01]  /*db90*/  PRMT R2, R0, 0x7632, R2 ;  /* 0x0000763200027816 */ /* 0x000fe20000000002 */
[C---:B------:R-:W-:Y:S11]  /*dba0*/  HMMA.16816.F32 R120, R136.reuse, R142, R120 ;  /* 0x0000008e8878723c */ /* 0x040ff60000001878 */
[----:B---3--:R-:W-:Y:S01]  /*dbb0*/  @!P0 HADD2 R162, -R0.H0_H0, -RZ.H0_H0 ;  /* 0xa00000ff00a28230 */ /* 0x008fe20000000900 */
[----:B-1----:R-:W1:Y:S04]  /*dbc0*/  MUFU.EX2 R163, R229 ;  /* 0x000000e500a37308 */ /* 0x002e680000000800 */
[----:B------:R3:W-:Y:S01]  /*dbd0*/  @!P0 STL.S16 [R1+0x48], R162 ;  /* 0x000048a201008387 */ /* 0x0007e20000100600 */
[----:B------:R-:W-:Y:S03]  /*dbe0*/  PRMT R135, R162, 0x7610, R135 ;  /* 0x00007610a2877816 */ /* 0x000fe60000000087 */
[----:B------:R4:W5:Y:S04]  /*dbf0*/  LDL.S16 R176, [R1+0x20] ;  /* 0x0000200001b07983 */ /* 0x0009680000100600 */
[----:B------:R4:W4:Y:S01]  /*dc00*/  LDL.S16 R174, [R1+0x1c] ;  /* 0x00001c0001ae7983 */ /* 0x0009220000100600 */
[----:B--2---:R-:W-:Y:S02]  /*dc10*/  PRMT R152, R0, 0x5410, R2 ;  /* 0x0000541000987816 */ /* 0x004fe40000000002 */
[----:B------:R-:W-:Y:S02]  /*dc20*/  @!P0 PRMT R0, R135, 0x5410, RZ ;  /* 0x0000541087008816 */ /* 0x000fe400000000ff */
[C---:B------:R-:W-:Y:S03]  /*dc30*/  LOP3.LUT R135, R160.reuse, 0xff, RZ, 0xc0, !PT ;  /* 0x000000ffa0877812 */ /* 0x040fe600078ec0ff */
[----:B------:R2:W-:Y:S01]  /*dc40*/  STG.E.U16 desc[UR30][R218.64+0x40], R0 ;  /* 0x00004000da007986 */ /* 0x0005e2000c10151e */
[----:B------:R-:W-:Y:S01]  /*dc50*/  ISETP.LE.U32.AND P0, PT, R135, UR16, PT ;  /* 0x0000001087007c0c */ /* 0x000fe2000bf03070 */
[--C-:B-1----:R-:W-:Y:S01]  /*dc60*/  FADD.FTZ R141, R163, R158.reuse ;  /* 0x0000009ea38d7221 */ /* 0x102fe20000010000 */
[----:B------:R-:W-:Y:S02]  /*dc70*/  LOP3.LUT R135, R160, 0xffff, RZ, 0xc0, !PT ;  /* 0x0000ffffa0877812 */ /* 0x000fe400078ec0ff */
[----:B------:R-:W-:Y:S02]  /*dc80*/  PRMT R158, R157, 0x7632, R158 ;  /* 0x000076329d9e7816 */ /* 0x000fe4000000009e */
[----:B------:R-:W-:Y:S02]  /*dc90*/  SHF.R.U32.HI R150, RZ, 0x8, R135 ;  /* 0x00000008ff967819 */ /* 0x000fe40000011687 */
[----:B------:R-:W-:Y:S01]  /*dca0*/  LOP3.LUT R135, R151, 0xffff, RZ, 0xc0, !PT ;  /* 0x0000ffff97877812 */ /* 0x000fe200078ec0ff */
[----:B---3--:R-:W-:Y:S03]  /*dcb0*/  MUFU.EX2 R162, R230 ;  /* 0x000000e600a27308 */ /* 0x008fe60000000800 */
[----:B------:R-:W-:Y:S02]  /*dcc0*/  ISETP.LE.U32.AND P4, PT, R135, UR16, PT ;  /* 0x0000001087007c0c */ /* 0x000fe4000bf83070 */
[----:B------:R-:W-:Y:S04]  /*dcd0*/  SHF.R.U32.HI R135, RZ, 0x10, R160 ;  /* 0x00000010ff877819 */ /* 0x000fe800000116a0 */
[----:B------:R-:W-:Y:S02]  /*dce0*/  LOP3.LUT R145, R135, 0xff, RZ, 0xc0, !PT ;  /* 0x000000ff87917812 */ /* 0x000fe400078ec0ff */
[----:B------:R-:W1:Y:S02]  /*dcf0*/  MUFU.EX2 R135, R232 ;  /* 0x000000e800877308 */ /* 0x000e640000000800 */
[----:B------:R-:W-:Y:S02]  /*dd00*/  ISETP.LE.U32.AND P2, PT, R145, UR16, PT ;  /* 0x0000001091007c0c */ /* 0x000fe4000bf43070 */
[--C-:B--2---:R-:W-:Y:S04]  /*dd10*/  SHF.R.U32.HI R0, RZ, 0x10, R133.reuse ;  /* 0x00000010ff007819 */ /* 0x104fe80000011685 */
[----:B------:R-:W-:Y:S04]  /*dd20*/  LOP3.LUT R0, R0, 0xff, RZ, 0xc0, !PT ;  /* 0x000000ff00007812 */ /* 0x000fe800078ec0ff */
[----:B------:R-:W-:Y:S02]  /*dd30*/  ISETP.LE.U32.AND P3, PT, R0, UR16, PT ;  /* 0x0000001000007c0c */ /* 0x000fe4000bf63070 */
[----:B------:R-:W-:Y:S02]  /*dd40*/  SHF.R.U32.HI R0, RZ, 0x18, R133 ;  /* 0x00000018ff007819 */ /* 0x000fe40000011685 */
[----:B------:R-:W-:Y:S02]  /*dd50*/  LOP3.LUT R133, R133, 0xffff, RZ, 0xc0, !PT ;  /* 0x0000ffff85857812 */ /* 0x000fe400078ec0ff */
[----:B------:R-:W-:Y:S02]  /*dd60*/  ISETP.LE.U32.AND P5, PT, R0, UR16, PT ;  /* 0x0000001000007c0c */ /* 0x000fe4000bfa3070 */
[----:B------:R-:W-:Y:S02]  /*dd70*/  LOP3.LUT R0, R161, UR14, R154, 0x96, !PT ;  /* 0x0000000ea1007c12 */ /* 0x000fe4000f8e969a */
[----:B------:R-:W-:Y:S01]  /*dd80*/  LOP3.LUT R154, R160, 0xff, RZ, 0xc0, !PT ;  /* 0x000000ffa09a7812 */ /* 0x000fe200078ec0ff */
[----:B------:R-:W-:Y:S01]  /*dd90*/  MUFU.EX2 R161, R234 ;  /* 0x000000ea00a17308 */ /* 0x000fe20000000800 */
[--C-:B------:R-:W-:Y:S02]  /*dda0*/  SHF.R.U32.HI R146, RZ, 0x10, R0.reuse ;  /* 0x00000010ff927819 */ /* 0x100fe40000011600 */
[----:B------:R-:W-:Y:S02]  /*ddb0*/  SHF.R.U32.HI R147, RZ, 0x18, R0 ;  /* 0x00000018ff937819 */ /* 0x000fe40000011600 */
[C---:B------:R-:W-:Y:S02]  /*ddc0*/  LOP3.LUT R145, R0.reuse, 0xffff, RZ, 0xc0, !PT ;  /* 0x0000ffff00917812 */ /* 0x040fe400078ec0ff */
[----:B------:R-:W-:Y:S02]  /*ddd0*/  LOP3.LUT R153, R0, 0xff, RZ, 0xc0, !PT ;  /* 0x000000ff00997812 */ /* 0x000fe400078ec0ff */
[----:B------:R-:W-:Y:S02]  /*dde0*/  SHF.R.U32.HI R0, RZ, 0x8, R133 ;  /* 0x00000008ff007819 */ /* 0x000fe40000011685 */
[----:B------:R-:W-:Y:S02]  /*ddf0*/  LOP3.LUT R133, R146, 0xff, RZ, 0xc0, !PT ;  /* 0x000000ff92857812 */ /* 0x000fe400078ec0ff */
[----:B------:R-:W-:Y:S02]  /*de00*/  LOP3.LUT R0, R0, 0xffff, RZ, 0xc0, !PT ;  /* 0x0000ffff00007812 */ /* 0x000fe400078ec0ff */
[----:B------:R-:W-:Y:S02]  /*de10*/  PRMT R167, R154, 0x5410, R150 ;  /* 0x000054109aa77816 */ /* 0x000fe40000000096 */
[----:B------:R-:W-:Y:S01]  /*de20*/  ISETP.LE.U32.AND P6, PT, R0, UR16, PT ;  /* 0x0000001000007c0c */ /* 0x000fe2000bfc3070 */
[----:B------:R-:W2:Y:S01]  /*de30*/  LDSM.16.MT88.4 R148, [R193+0x1e800] ;  /* 0x01e80000c194783b */ /* 0x000ea20000004200 */
[----:B------:R-:W-:Y:S01]  /*de40*/  PRMT R166, R133, 0x5410, R147 ;  /* 0x0000541085a67816 */ /* 0x000fe20000000093 */
[----:B------:R-:W-:Y:S01]  /*de50*/  FADD.FTZ R133, R144, R164 ;  /* 0x000000a490857221 */ /* 0x000fe20000010000 */
[--C-:B------:R-:W-:Y:S01]  /*de60*/  HSET2.LE.AND R142, R167, R159.reuse, PT ;  /* 0x0000009fa78e7233 */ /* 0x100fe20003803000 */
[----:B------:R-:W3:Y:S01]  /*de70*/  MUFU.EX2 R164, R233 ;  /* 0x000000e900a47308 */ /* 0x000ee20000000800 */
[C---:B-1----:R-:W-:Y:S01]  /*de80*/  F2FP.F16.F32.PACK_AB R0, R135.reuse, R144 ;  /* 0x000000908700723e */ /* 0x042fe200000000ff */
[--C-:B------:R-:W-:Y:S01]  /*de90*/  FADD.FTZ R165, R135, R133.reuse ;  /* 0x0000008587a57221 */ /* 0x100fe20000010000 */
[C---:B------:R-:W-:Y:S02]  /*dea0*/  PRMT R133, R172.reuse, 0x7610, R133 ;  /* 0x00007610ac857816 */ /* 0x040fe40000000085 */
[----:B------:R-:W-:Y:S02]  /*deb0*/  PRMT R135, R172, 0x7632, R135 ;  /* 0x00007632ac877816 */ /* 0x000fe40000000087 */
[C---:B------:R-:W-:Y:S01]  /*dec0*/  F2FP.F16.F32.PACK_AB R172, R162.reuse, R163 ;  /* 0x000000a3a2ac723e */ /* 0x040fe200000000ff */
[----:B------:R-:W-:Y:S01]  /*ded0*/  FADD.FTZ R162, R162, R141 ;  /* 0x0000008da2a27221 */ /* 0x000fe20000010000 */
[----:B------:R-:W-:Y:S02]  /*dee0*/  SHF.R.U32.HI R145, RZ, 0x8, R145 ;  /* 0x00000008ff917819 */ /* 0x000fe40000011691 */
[--C-:B------:R-:W-:Y:S02]  /*def0*/  HSET2.LE.AND R141, R166, R159.reuse, PT ;  /* 0x0000009fa68d7233 */ /* 0x100fe40003803000 */
[----:B------:R-:W-:Y:S02]  /*df00*/  PRMT R153, R153, 0x5410, R145 ;  /* 0x0000541099997816 */ /* 0x000fe40000000091 */
[----:B------:R-:W1:Y:S01]  /*df10*/  LDSM.16.MT88.4 R144, [R191+0x19000] ;  /* 0x01900000bf90783b */ /* 0x000e620000004200 */
[----:B------:R-:W-:Y:S02]  /*df20*/  PRMT R143, R133, 0x5410, R135 ;  /* 0x00005410858f7816 */ /* 0x000fe40000000087 */
[--C-:B------:R-:W-:Y:S02]  /*df30*/  HSET2.LE.AND R140, R153, R159.reuse, PT ;  /* 0x0000009f998c7233 */ /* 0x100fe40003803000 */
[----:B------:R-:W-:Y:S02]  /*df40*/  LOP3.LUT R141, R141, R143, RZ, 0xc0, !PT ;  /* 0x0000008f8d8d7212 */ /* 0x000fe400078ec0ff */
[----:B------:R-:W-:Y:S02]  /*df50*/  PRMT R143, R134, 0x5410, R156 ;  /* 0x00005410868f7816 */ /* 0x000fe4000000009c */
[----:B------:R-:W-:Y:S02]  /*df60*/  LOP3.LUT R140, R140, R152, RZ, 0xc0, !PT ;  /* 0x000000988c8c7212 */ /* 0x000fe400078ec0ff */
[----:B------:R-:W1:Y:S01]  /*df70*/  LDSM.16.MT88.4 R152, [R192+0x19000] ;  /* 0x01900000c098783b */ /* 0x000e620000004200 */
[----:B------:R-:W-:Y:S02]  /*df80*/  LOP3.LUT R142, R142, R143, RZ, 0xc0, !PT ;  /* 0x0000008f8e8e7212 */ /* 0x000fe400078ec0ff */
[--C-:B------:R-:W-:Y:S02]  /*df90*/  HSET2.LE.AND R143, R171, R159.reuse, PT ;  /* 0x0000009fab8f7233 */ /* 0x100fe40003803000 */
[----:B------:R-:W-:Y:S02]  /*dfa0*/  SHF.R.U32.HI R160, RZ, 0x18, R160 ;  /* 0x00000018ffa07819 */ /* 0x000fe400000116a0 */
[----:B------:R-:W-:Y:S01]  /*dfb0*/  PRMT R188, R0, 0x7632, R188 ;  /* 0x0000763200bc7816 */ /* 0x000fe200000000bc */
[C---:B--2---:R-:W-:Y:S06]  /*dfc0*/  HMMA.16816.F32 R124, R136.reuse, R148, R124 ;  /* 0x00000094887c723c */ /* 0x044fec000000187c */
[----:B------:R-:W-:Y:S01]  /*dfd0*/  HMMA.16816.F32 R128, R136, R150, R128 ;  /* 0x000000968880723c */ /* 0x000fe20000001880 */
[----:B------:R-:W2:Y:S04]  /*dfe0*/  LDSM.16.MT88.4 R136, [R194+0x19000] ;  /* 0x01900000c288783b */ /* 0x000ea80000004200 */
[----:B---3--:R-:W-:Y:S01]  /*dff0*/  FADD.FTZ R148, R164, R165 ;  /* 0x000000a5a4947221 */ /* 0x008fe20000010000 */
[C---:B------:R-:W-:Y:S05]  /*e000*/  F2FP.F16.F32.PACK_AB R164, R161.reuse, R164 ;  /* 0x000000a4a1a4723e */ /* 0x040fea00000000ff */
[----:B------:R-:W-:Y:S02]  /*e010*/  FADD.FTZ R246, R161, R148 ;  /* 0x00000094a1f67221 */ /* 0x000fe40000010000 */
[----:B------:R-:W3:Y:S01]  /*e020*/  LDSM.16.MT88.4 R148, [R193+0x19000] ;  /* 0x01900000c194783b */ /* 0x000ee20000004200 */
[----:B-----5:R-:W-:Y:S02]  /*e030*/  @!P6 HADD2 R176, -R2.H0_H0, -RZ.H0_H0 ;  /* 0xa00000ff02b0e230 */ /* 0x020fe40000000900 */
[----:B----4-:R-:W-:Y:S05]  /*e040*/  @!P3 HADD2 R174, -R133.H0_H0, -RZ.H0_H0 ;  /* 0xa00000ff85aeb230 */ /* 0x010fea0000000900 */
[----:B------:R-:W-:Y:S01]  /*e050*/  @!P6 STL.S16 [R1+0x20], R176 ;  /* 0x000020b00100e387 */ /* 0x000fe20000100600 */
[----:B------:R-:W-:Y:S03]  /*e060*/  PRMT R175, R176, 0x7610, R175 ;  /* 0x00007610b0af7816 */ /* 0x000fe600000000af */
[----:B------:R4:W5:Y:S01]  /*e070*/  LDL.S16 R167, [R1+0x18] ;  /* 0x0000180001a77983 */ /* 0x0009620000100600 */
[----:B------:R-:W-:Y:S02]  /*e080*/  PRMT R166, R174, 0x7610, R166 ;  /* 0x00007610aea67816 */ /* 0x000fe400000000a6 */
[----:B------:R-:W-:Y:S01]  /*e090*/  @!P6 PRMT R2, R175, 0x5410, RZ ;  /* 0x00005410af02e816 */ /* 0x000fe200000000ff */
[----:B------:R4:W4:Y:S01]  /*e0a0*/  LDL.S16 R163, [R1+0x14] ;  /* 0x0000140001a37983 */ /* 0x0009220000100600 */
[----:B------:R-:W-:Y:S03]  /*e0b0*/  @!P3 PRMT R133, R166, 0x5410, RZ ;  /* 0x00005410a685b816 */ /* 0x000fe600000000ff */
[----:B------:R1:W4:Y:S04]  /*e0c0*/  LDL.S16 R165, [R1+0x10] ;  /* 0x0000100001a57983 */ /* 0x0003280000100600 */
[----:B------:R-:W-:Y:S01]  /*e0d0*/  @!P3 STL.S16 [R1+0x1c], R174 ;  /* 0x00001cae0100b387 */ /* 0x000fe20000100600 */
[----:B------:R-:W-:Y:S01]  /*e0e0*/  ISETP.LE.U32.AND P3, PT, R160, UR16, PT ;  /* 0x00000010a0007c0c */ /* 0x000fe2000bf63070 */
[----:B------:R-:W-:Y:S02]  /*e0f0*/  IMAD.WIDE.U32 R160, R173, -0x2daee0ad, RZ ;  /* 0xd2511f53ada07825 */ /* 0x000fe400078e00ff */
[----:B------:R1:W4:Y:S04]  /*e100*/  LDL.S16 R166, [R1] ;  /* 0x0000000001a67983 */ /* 0x0003280000100600 */
[----:B------:R2:W-:Y:S04]  /*e110*/  STG.E.U16 desc[UR30][R218.64+0x42], R2 ;  /* 0x00004202da007986 */ /* 0x0005e8000c10151e */
[----:B------:R-:W-:Y:S04]  /*e120*/  STG.E.U16 desc[UR30][R220.64+0x40], R133 ;  /* 0x00004085dc007986 */ /* 0x000fe8000c10151e */
[----:B------:R-:W-:Y:S01]  /*e130*/  LDSM.16.MT88.4 R176, [R191+0x1b800] ;  /* 0x01b80000bfb0783b */ /* 0x000fe20000004200 */
[----:B--2---:R-:W-:Y:S04]  /*e140*/  PRMT R2, R157, 0x5410, R158 ;  /* 0x000054109d027816 */ /* 0x004fe8000000009e */
[----:B------:R-:W-:Y:S07]  /*e150*/  LOP3.LUT R143, R143, R2, RZ, 0xc0, !PT ;  /* 0x000000028f8f7212 */ /* 0x000fee00078ec0ff */
        /* <DEDUP_REMOVED lines=33> */
[C---:B------:R-:W-:Y:S05]  /*e370*/  HMMA.16816.F32 R96, R140.reuse, R150, R96 ;  /* 0x000000968c60723c */ /* 0x040fea0000001860 */
[--C-:B------:R-:W-:Y:S01]  /*e380*/  SHF.R.U32.HI R148, RZ, 0x10, R160.reuse ;  /* 0x00000010ff947819 */ /* 0x100fe200000116a0 */
[C---:B-1----:R-:W-:Y:S05]  /*e390*/  HMMA.16816.F32 R100, R140.reuse, R144, R100 ;  /* 0x000000908c64723c */ /* 0x042fea0000001864 */
[C---:B------:R-:W-:Y:S01]  /*e3a0*/  LOP3.LUT R149, R160.reuse, 0xffff, RZ, 0xc0, !PT ;  /* 0x0000ffffa0957812 */ /* 0x040fe200078ec0ff */
[C---:B------:R-:W-:Y:S01]  /*e3b0*/  HMMA.16816.F32 R104, R140.reuse, R146, R104 ;  /* 0x000000928c68723c */ /* 0x040fe20000001868 */
[----:B------:R-:W-:Y:S04]  /*e3c0*/  LDSM.16.MT88.4 R144, [R193+0x1f000] ;  /* 0x01f00000c190783b */ /* 0x000fe80000004200 */
[----:B------:R-:W-:Y:S01]  /*e3d0*/  SHF.R.U32.HI R150, RZ, 0x18, R160 ;  /* 0x00000018ff967819 */ /* 0x000fe200000116a0 */
[C---:B--2---:R-:W-:Y:S05]  /*e3e0*/  HMMA.16816.F32 R108, R140.reuse, R152, R108 ;  /* 0x000000988c6c723c */ /* 0x044fea000000186c */
[----:B------:R-:W-:Y:S01]  /*e3f0*/  LOP3.LUT R151, R160, 0xff, RZ, 0xc0, !PT ;  /* 0x000000ffa0977812 */ /* 0x000fe200078ec0ff */
[C---:B------:R-:W-:Y:S05]  /*e400*/  HMMA.16816.F32 R112, R140.reuse, R154, R112 ;  /* 0x0000009a8c70723c */ /* 0x040fea0000001870 */
[----:B-----5:R-:W-:Y:S02]  /*e410*/  @!P5 HADD2 R167, -R135.H0_H0, -RZ.H0_H0 ;  /* 0xa00000ff87a7d230 */ /* 0x020fe40000000900 */
[----:B----4-:R-:W-:Y:S03]  /*e420*/  @!P0 HADD2 R163, -R134.H0_H0, -RZ.H0_H0 ;  /* 0xa00000ff86a38230 */ /* 0x010fe60000000900 */
[----:B------:R-:W-:Y:S01]  /*e430*/  @!P5 STL.S16 [R1+0x18], R167 ;  /* 0x000018a70100d387 */ /* 0x000fe20000100600 */
[----:B------:R-:W-:Y:S01]  /*e440*/  PRMT R2, R167, 0x7610, R2 ;  /* 0x00007610a7027816 */ /* 0x000fe20000000002 */
[----:B------:R-:W-:Y:S02]  /*e450*/  @!P4 HADD2 R165, -R156.H0_H0, -RZ.H0_H0 ;  /* 0xa00000ff9ca5c230 */ /* 0x000fe40000000900 */
[----:B------:R1:W-:Y:S01]  /*e460*/  @!P0 STL.S16 [R1+0x14], R163 ;  /* 0x000014a301008387 */ /* 0x0003e20000100600 */
[----:B------:R-:W-:Y:S02]  /*e470*/  PRMT R133, R163, 0x7610, R133 ;  /* 0x00007610a3857816 */ /* 0x000fe40000000085 */
[----:B------:R-:W-:Y:S02]  /*e480*/  @!P5 PRMT R135, R2, 0x5410, RZ ;  /* 0x000054100287d816 */ /* 0x000fe400000000ff */
[----:B------:R-:W-:Y:S01]  /*e490*/  LOP3.LUT R2, R161, UR9, R170, 0x96, !PT ;  /* 0x00000009a1027c12 */ /* 0x000fe2000f8e96aa */
[----:B------:R-:W-:Y:S02]  /*e4a0*/  @!P2 HADD2 R166, -R157.H0_H0, -RZ.H0_H0 ;  /* 0xa00000ff9da6a230 */ /* 0x000fe40000000900 */
[----:B------:R2:W-:Y:S01]  /*e4b0*/  STG.E.U16 desc[UR30][R220.64+0x42], R135 ;  /* 0x00004287dc007986 */ /* 0x0005e2000c10151e */
[----:B------:R-:W-:Y:S02]  /*e4c0*/  @!P0 PRMT R134, R133, 0x5410, RZ ;  /* 0x0000541085868816 */ /* 0x000fe400000000ff */
[----:B------:R-:W-:Y:S02]  /*e4d0*/  LOP3.LUT R133, R2, 0xff, RZ, 0xc0, !PT ;  /* 0x000000ff02857812 */ /* 0x000fe400078ec0ff */
[----:B------:R-:W-:Y:S01]  /*e4e0*/  PRMT R137, R166, 0x7610, R137 ;  /* 0x00007610a6897816 */ /* 0x000fe20000000089 */
[----:B------:R3:W-:Y:S01]  /*e4f0*/  STG.E.U16 desc[UR30][R218.64+0x50], R134 ;  /* 0x00005086da007986 */ /* 0x0007e2000c10151e */
[----:B------:R-:W-:Y:S02]  /*e500*/  ISETP.LE.U32.AND P0, PT, R133, UR16, PT ;  /* 0x0000001085007c0c */ /* 0x000fe4000bf03070 */
[--C-:B------:R-:W-:Y:S02]  /*e510*/  SHF.R.U32.HI R133, RZ, 0x10, R2.reuse ;  /* 0x00000010ff857819 */ /* 0x100fe40000011602 */
[----:B------:R-:W-:Y:S02]  /*e520*/  @!P2 PRMT R157, R137, 0x5410, RZ ;  /* 0x00005410899da816 */ /* 0x000fe400000000ff */
[----:B------:R-:W-:Y:S01]  /*e530*/  LOP3.LUT R133, R133, 0xff, RZ, 0xc0, !PT ;  /* 0x000000ff85857812 */ /* 0x000fe200078ec0ff */
[----:B-1----:R1:W4:Y:S03]  /*e540*/  LDL.S16 R163, [R1+0xc] ;  /* 0x00000c0001a37983 */ /* 0x0023260000100600 */
[----:B------:R-:W-:Y:S02]  /*e550*/  ISETP.LE.U32.AND P6, PT, R133, UR16, PT ;  /* 0x0000001085007c0c */ /* 0x000fe4000bfc3070 */
[----:B------:R-:W-:Y:S01]  /*e560*/  SHF.R.U32.HI R133, RZ, 0x18, R2 ;  /* 0x00000018ff857819 */ /* 0x000fe20000011602 */
[----:B------:R5:W-:Y:S03]  /*e570*/  @!P4 STL.S16 [R1+0x10], R165 ;  /* 0x000010a50100c387 */ /* 0x000be60000100600 */
[----:B------:R-:W-:Y:S02]  /*e580*/  ISETP.LE.U32.AND P5, PT, R133, UR16, PT ;  /* 0x0000001085007c0c */ /* 0x000fe4000bfa3070 */
[----:B------:R-:W-:Y:S02]  /*e590*/  LOP3.LUT R133, R160, 0xff, RZ, 0xc0, !PT ;  /* 0x000000ffa0857812 */ /* 0x000fe400078ec0ff */
[----:B--2---:R-:W-:Y:S04]  /*e5a0*/  PRMT R135, R165, 0x7610, R135 ;  /* 0x00007610a5877816 */ /* 0x004fe80000000087 */
[----:B------:R-:W-:Y:S02]  /*e5b0*/  @!P4 PRMT R156, R135, 0x5410, RZ ;  /* 0x00005410879cc816 */ /* 0x000fe400000000ff */
[----:B------:R-:W-:Y:S02]  /*e5c0*/  LOP3.LUT R135, R2, 0xffff, RZ, 0xc0, !PT ;  /* 0x0000ffff02877812 */ /* 0x000fe400078ec0ff */
[----:B------:R-:W-:Y:S01]  /*e5d0*/  SHF.R.U32.HI R2, RZ, 0x10, R160 ;  /* 0x00000010ff027819 */ /* 0x000fe200000116a0 */
[----:B------:R2:W-:Y:S01]  /*e5e0*/  STG.E.U16 desc[UR30][R218.64+0x52], R156 ;  /* 0x0000529cda007986 */ /* 0x0005e2000c10151e */
[----:B------:R-:W-:Y:S02]  /*e5f0*/  ISETP.LE.U32.AND P4, PT, R133, UR16, PT ;  /* 0x0000001085007c0c */ /* 0x000fe4000bf83070 */
[----:B------:R-:W-:Y:S01]  /*e600*/  LOP3.LUT R2, R2, 0xff, RZ, 0xc0, !PT ;  /* 0x000000ff02027812 */ /* 0x000fe200078ec0ff */
[----:B------:R-:W-:Y:S01]  /*e610*/  MUFU.EX2 R133, R168 ;  /* 0x000000a800857308 */ /* 0x000fe20000000800 */
[----:B------:R-:W-:Y:S01]  /*e620*/  SHF.R.U32.HI R135, RZ, 0x8, R135 ;  /* 0x00000008ff877819 */ /* 0x000fe20000011687 */
[----:B------:R-:W-:Y:S01]  /*e630*/  STG.E.U16 desc[UR30][R220.64+0x50], R157 ;  /* 0x0000509ddc007986 */ /* 0x000fe2000c10151e */
[----:B---3--:R-:W-:Y:S02]  /*e640*/  LOP3.LUT R134, R161, UR9, R170, 0x96, !PT ;  /* 0x00000009a1867c12 */ /* 0x008fe4000f8e96aa */
[----:B------:R-:W-:Y:S01]  /*e650*/  LOP3.LUT R135, R135, 0xffff, RZ, 0xc0, !PT ;  /* 0x0000ffff87877812 */ /* 0x000fe200078ec0ff */
[----:B-----5:R1:W3:Y:S04]  /*e660*/  LDL.S16 R165, [R1+0x4] ;  /* 0x0000040001a57983 */ /* 0x0202e80000100600 */
[----:B------:R-:W-:Y:S01]  /*e670*/  @!P2 STL.S16 [R1], R166 ;  /* 0x000000a60100a387 */ /* 0x000fe20000100600 */
[----:B------:R-:W-:Y:S02]  /*e680*/  ISETP.LE.U32.AND P2, PT, R2, UR16, PT ;  /* 0x0000001002007c0c */ /* 0x000fe4000bf43070 */
[----:B------:R-:W5:Y:S01]  /*e690*/  MUFU.EX2 R2, R169 ;  /* 0x000000a900027308 */ /* 0x000f620000000800 */
[----:B--2---:R-:W-:Y:S02]  /*e6a0*/  SHF.R.U32.HI R156, RZ, 0x18, R160 ;  /* 0x00000018ff9c7819 */ /* 0x004fe400000116a0 */
[----:B------:R-:W-:Y:S02]  /*e6b0*/  LOP3.LUT R160, R160, 0xffff, RZ, 0xc0, !PT ;  /* 0x0000ffffa0a07812 */ /* 0x000fe400078ec0ff */
[----:B-----5:R-:W-:Y:S06]  /*e6c0*/  F2FP.F16.F32.PACK_AB R189, R2, R133 ;  /* 0x0000008502bd723e */ /* 0x020fec00000000ff */
[----:B------:R-:W-:Y:S02]  /*e6d0*/  @!P2 HADD2 R251, -R189.H0_H0, -RZ.H0_H0 ;  /* 0xa00000ffbdfba230 */ /* 0x000fe40000000900 */
[----:B----4-:R-:W-:Y:S05]  /*e6e0*/  @!P3 HADD2 R163, -R158.H0_H0, -RZ.H0_H0 ;  /* 0xa00000ff9ea3b230 */ /* 0x010fea0000000900 */
[----:B------:R2:W-:Y:S01]  /*e6f0*/  @!P3 STL.S16 [R1+0xc], R163 ;  /* 0x00000ca30100b387 */ /* 0x0005e20000100600 */
[----:B------:R-:W-:Y:S04]  /*e700*/  PRMT R136, R163, 0x7610, R136 ;  /* 0x00007610a3887816 */ /* 0x000fe80000000088 */
[----:B------:R-:W-:Y:S02]  /*e710*/  @!P3 PRMT R158, R136, 0x5410, RZ ;  /* 0x00005410889eb816 */ /* 0x000fe400000000ff */
[----:B------:R-:W4:Y:S01]  /*e720*/  LDSM.16.MT88.4 R136, [R194+0x1f000] ;  /* 0x01f00000c288783b */ /* 0x000f220000004200 */
[----:B------:R-:W-:Y:S01]  /*e730*/  ISETP.LE.U32.AND P3, PT, R135, UR16, PT ;  /* 0x0000001087007c0c */ /* 0x000fe2000bf63070 */
[----:B------:R-:W-:Y:S01]  /*e740*/  FADD.FTZ R135, R133, R162 ;  /* 0x000000a285877221 */ /* 0x000fe20000010000 */
[----:B------:R-:W-:Y:S02]  /*e750*/  SHF.R.U32.HI R133, RZ, 0x8, R149 ;  /* 0x00000008ff857819 */ /* 0x000fe40000011695 */
[----:B------:R-:W-:Y:S01]  /*e760*/  SHF.R.U32.HI R149, RZ, 0x8, R160 ;  /* 0x00000008ff957819 */ /* 0x000fe200000116a0 */
[----:B------:R-:W-:Y:S01]  /*e770*/  FADD.FTZ R235, R2, R135 ;  /* 0x0000008702eb7221 */ /* 0x000fe20000010000 */
[----:B------:R-:W-:Y:S01]  /*e780*/  LOP3.LUT R2, R148, 0xff, RZ, 0xc0, !PT ;  /* 0x000000ff94027812 */ /* 0x000fe200078ec0ff */
[----:B------:R-:W-:Y:S01]  /*e790*/  STG.E.U16 desc[UR30][R220.64+0x52], R158 ;  /* 0x0000529edc007986 */ /* 0x000fe2000c10151e */
[----:B------:R-:W-:Y:S02]  /*e7a0*/  PRMT R148, R0, 0x5410, R188 ;  /* 0x0000541000947816 */ /* 0x000fe400000000bc */
[----:B------:R-:W-:Y:S02]  /*e7b0*/  PRMT R151, R151, 0x5410, R133 ;  /* 0x0000541097977816 */ /* 0x000fe40000000085 */
[----:B------:R-:W-:Y:S02]  /*e7c0*/  SHF.R.U32.HI R133, RZ, 0x10, R134 ;  /* 0x00000010ff857819 */ /* 0x000fe40000011686 */
[----:B------:R-:W-:Y:S02]  /*e7d0*/  PRMT R150, R2, 0x5410, R150 ;  /* 0x0000541002967816 */ /* 0x000fe40000000096 */
[C---:B------:R-:W-:Y:S01]  /*e7e0*/  LOP3.LUT R2, R134.reuse, 0xffff, RZ, 0xc0, !PT ;  /* 0x0000ffff86027812 */ /* 0x040fe200078ec0ff */
[----:B--2---:R1:W2:Y:S01]  /*e7f0*/  LDL.S16 R163, [R1+0x8] ;  /* 0x0000080001a37983 */ /* 0x0042a20000100600 */
[----:B---3--:R-:W-:Y:S01]  /*e800*/  @!P0 HADD2 R165, -R0.H0_H0, -RZ.H0_H0 ;  /* 0xa00000ff00a58230 */ /* 0x008fe20000000900 */
[----:B------:R-:W-:Y:S02]  /*e810*/  LOP3.LUT R135, R134, 0xff, RZ, 0xc0, !PT ;  /* 0x000000ff86877812 */ /* 0x000fe400078ec0ff */
[----:B------:R-:W-:Y:S02]  /*e820*/  SHF.R.U32.HI R134, RZ, 0x18, R134 ;  /* 0x00000018ff867819 */ /* 0x000fe40000011686 */
[----:B------:R-:W-:Y:S01]  /*e830*/  PRMT R161, R165, 0x7610, R161 ;  /* 0x00007610a5a17816 */ /* 0x000fe200000000a1 */
[----:B------:R-:W-:Y:S01]  /*e840*/  @!P0 STL.S16 [R1+0x4], R165 ;  /* 0x000004a501008387 */ /* 0x000fe20000100600 */
[----:B------:R-:W-:Y:S02]  /*e850*/  LOP3.LUT R133, R133, 0xff, RZ, 0xc0, !PT ;  /* 0x000000ff85857812 */ /* 0x000fe400078ec0ff */
[----:B------:R-:W-:Y:S02]  /*e860*/  @!P0 PRMT R0, R161, 0x5410, RZ ;  /* 0x00005410a1008816 */ /* 0x000fe400000000ff */
[--C-:B------:R-:W-:Y:S02]  /*e870*/  PRMT R133, R133, 0x5410, R134.reuse ;  /* 0x0000541085857816 */ /* 0x100fe40000000086 */
[C---:B------:R-:W-:Y:S01]  /*e880*/  PRMT R134, R172.reuse, 0x7610, R134 ;  /* 0x00007610ac867816 */ /* 0x040fe20000000086 */
[----:B------:R3:W-:Y:S01]  /*e890*/  STG.E.U16 desc[UR30][R218.64+0x60], R0 ;  /* 0x00006000da007986 */ /* 0x0007e2000c10151e */
[--C-:B------:R-:W-:Y:S02]  /*e8a0*/  HSET2.LE.AND R171, R150, R159.reuse, PT ;  /* 0x0000009f96ab7233 */ /* 0x100fe40003803000 */
[--C-:B------:R-:W-:Y:S01]  /*e8b0*/  HSET2.LE.AND R169, R133, R159.reuse, PT ;  /* 0x0000009f85a97233 */ /* 0x100fe20003803000 */
[----:B------:R-:W-:Y:S01]  /*e8c0*/  @!P6 HADD2 R252, -R134.H0_H0, -RZ.H0_H0 ;  /* 0xa00000ff86fce230 */ /* 0x000fe20000000900 */
[----:B------:R-:W-:Y:S01]  /*e8d0*/  PRMT R133, R172, 0x7632, R133 ;  /* 0x00007632ac857816 */ /* 0x000fe20000000085 */
[C---:B----4-:R-:W-:Y:S01]  /*e8e0*/  HMMA.16816.F32 R116, R140.reuse, R136, R116 ;  /* 0x000000888c74723c */ /* 0x050fe20000001874 */
[----:B------:R-:W-:Y:S02]  /*e8f0*/  LDSM.16.MT88.4 R172, [R193+0x19800] ;  /* 0x01980000c1ac783b */ /* 0x000fe40000004200 */
[----:B------:R-:W-:Y:S01]  /*e900*/  SHF.R.U32.HI R2, RZ, 0x8, R2 ;  /* 0x00000008ff027819 */ /* 0x000fe20000011602 */
[----:B------:R-:W-:Y:S01]  /*e910*/  @!P5 HADD2 R249, -R133.H0_H0, -RZ.H0_H0 ;  /* 0xa00000ff85f9d230 */ /* 0x000fe20000000900 */
[--C-:B------:R-:W-:Y:S01]  /*e920*/  HSET2.LE.AND R170, R151, R159.reuse, PT ;  /* 0x0000009f97aa7233 */ /* 0x100fe20003803000 */
[C---:B------:R-:W-:Y:S03]  /*e930*/  HMMA.16816.F32 R120, R140.reuse, R138, R120 ;  /* 0x0000008a8c78723c */ /* 0x040fe60000001878 */
[----:B------:R-:W-:Y:S02]  /*e940*/  ISETP.LE.U32.AND P0, PT, R156, UR16, PT ;  /* 0x000000109c007c0c */ /* 0x000fe4000bf03070 */
[----:B------:R-:W-:Y:S01]  /*e950*/  PRMT R136, R134, 0x5410, R133 ;  /* 0x0000541086887816 */ /* 0x000fe20000000085 */
[C---:B------:R-:W-:Y:S05]  /*e960*/  HMMA.16816.F32 R124, R140.reuse, R144, R124 ;  /* 0x000000908c7c723c */ /* 0x040fea000000187c */
[----:B------:R-:W-:Y:S01]  /*e970*/  PRMT R135, R135, 0x5410, R2 ;  /* 0x0000541087877816 */ /* 0x000fe20000000002 */
[----:B------:R-:W-:Y:S05]  /*e980*/  HMMA.16816.F32 R128, R140, R146, R128 ;  /* 0x000000928c80723c */ /* 0x000fea0000001880 */
[----:B------:R-:W-:Y:S01]  /*e990*/  LOP3.LUT R2, R149, 0xffff, RZ, 0xc0, !PT ;  /* 0x0000ffff95027812 */ /* 0x000fe200078ec0ff */
[----:B------:R-:W-:Y:S01]  /*e9a0*/  @!P0 HADD2 R250, -R189.H1_H1, -RZ.H0_H0 ;  /* 0xa00000ffbdfa8230 */ /* 0x000fe20000000d00 */
[----:B------:R-:W-:Y:S02]  /*e9b0*/  LOP3.LUT R169, R169, R136, RZ, 0xc0, !PT ;  /* 0x00000088a9a97212 */ /* 0x000fe400078ec0ff */
[----:B------:R-:W-:Y:S02]  /*e9c0*/  LDSM.16.MT88.4 R136, [R194+0x19800] ;  /* 0x01980000c288783b */ /* 0x000fe40000004200 */
[----:B------:R-:W-:Y:S02]  /*e9d0*/  HSET2.LE.AND R168, R135, R159, PT ;  /* 0x0000009f87a87233 */ /* 0x000fe40003803000 */
[----:B------:R-:W-:Y:S02]  /*e9e0*/  PRMT R135, R164, 0x7632, R135 ;  /* 0x00007632a4877816 */ /* 0x000fe40000000087 */
[----:B------:R-:W-:Y:S02]  /*e9f0*/  LOP3.LUT R171, R171, R189, RZ, 0xc0, !PT ;  /* 0x000000bdabab7212 */ /* 0x000fe400078ec0ff */
[----:B------:R-:W-:Y:S02]  /*ea00*/  LOP3.LUT R168, R168, R148, RZ, 0xc0, !PT ;  /* 0x00000094a8a87212 */ /* 0x000fe400078ec0ff */
[----:B------:R-:W-:Y:S02]  /*ea10*/  @!P6 PRMT R134, R252, 0x5410, RZ ;  /* 0x00005410fc86e816 */ /* 0x000fe400000000ff */
[----:B------:R-:W-:Y:S01]  /*ea20*/  @!P5 PRMT R133, R249, 0x5410, RZ ;  /* 0x00005410f985d816 */ /* 0x000fe200000000ff */
[----:B--2---:R-:W-:Y:S05]  /*ea30*/  @!P3 HADD2 R163, -R188.H0_H0, -RZ.H0_H0 ;  /* 0xa00000ffbca3b230 */ /* 0x004fea0000000900 */
[----:B------:R-:W-:Y:S01]  /*ea40*/  PRMT R152, R163, 0x7610, R152 ;  /* 0x00007610a3987816 */ /* 0x000fe20000000098 */
[----:B------:R-:W-:Y:S03]  /*ea50*/  @!P3 STL.S16 [R1+0x8], R163 ;  /* 0x000008a30100b387 */ /* 0x000fe60000100600 */
[----:B------:R-:W-:Y:S01]  /*ea60*/  @!P3 PRMT R188, R152, 0x5410, RZ ;  /* 0x0000541098bcb816 */ /* 0x000fe200000000ff */
[----:B------:R-:W2:Y:S01]  /*ea70*/  LDSM.16.MT88.4 R160, [R191+0x19800] ;  /* 0x01980000bfa0783b */ /* 0x000ea20000004200 */
[----:B------:R-:W-:Y:S02]  /*ea80*/  ISETP.LE.U32.AND P3, PT, R2, UR16, PT ;  /* 0x0000001002007c0c */ /* 0x000fe4000bf63070 */
[----:B------:R-:W-:Y:S04]  /*ea90*/  PRMT R2, R164, 0x7610, R2 ;  /* 0x00007610a4027816 */ /* 0x000fe80000000002 */
[----:B---3--:R-:W-:Y:S01]  /*eaa0*/  PRMT R0, R2, 0x5410, R135 ;  /* 0x0000541002007816 */ /* 0x008fe20000000087 */
[----:B------:R-:W3:Y:S01]  /*eab0*/  LDSM.16.MT88.4 R152, [R192+0x19800] ;  /* 0x01980000c098783b */ /* 0x000ee20000004200 */
[----:B------:R-:W-:Y:S02]  /*eac0*/  @!P4 HADD2 R248, -R2.H0_H0, -RZ.H0_H0 ;  /* 0xa00000ff02f8c230 */ /* 0x000fe40000000900 */
[----:B------:R-:W-:Y:S02]  /*ead0*/  LOP3.LUT R170, R170, R0, RZ, 0xc0, !PT ;  /* 0x00000000aaaa7212 */ /* 0x000fe400078ec0ff */
[----:B------:R-:W-:Y:S01]  /*eae0*/  @P0 PRMT R0, R189, 0x7632, R0 ;  /* 0x00007632bd000816 */ /* 0x000fe20000000000 */
[----:B------:R-:W-:Y:S01]  /*eaf0*/  @!P3 HADD2 R247, -R135.H0_H0, -RZ.H0_H0 ;  /* 0xa00000ff87f7b230 */ /* 0x000fe20000000900 */
[----:B------:R-:W-:Y:S01]  /*eb00*/  @!P4 PRMT R2, R248, 0x5410, RZ ;  /* 0x00005410f802c816 */ /* 0x000fe200000000ff */
[----:B------:R-:W-:Y:S01]  /*eb10*/  STG.E.U16 desc[UR30][R218.64+0x62], R188 ;  /* 0x000062bcda007986 */ /* 0x000fe2000c10151e */
[----:B------:R-:W-:Y:S02]  /*eb20*/  @!P0 PRMT R0, R250, 0x5410, RZ ;  /* 0x00005410fa008816 */ /* 0x000fe400000000ff */
[----:B------:R-:W-:Y:S01]  /*eb30*/  @!P3 PRMT R135, R247, 0x5410, RZ ;  /* 0x00005410f787b816 */ /* 0x000fe200000000ff */
[----:B------:R-:W-:Y:S01]  /*eb40*/  STG.E.U16 desc[UR30][R220.64+0x60], R134 ;  /* 0x00006086dc007986 */ /* 0x000fe2000c10151e */
[----:B------:R-:W-:Y:S02]  /*eb50*/  @!P2 PRMT R189, R251, 0x5410, RZ ;  /* 0x00005410fbbda816 */ /* 0x000fe400000000ff */
[----:B------:R-:W-:Y:S01]  /*eb60*/  ISETP.LT.AND P2, PT, RZ, UR33, PT ;  /* 0x00000021ff007c0c */ /* 0x000fe2000bf41270 */
[----:B------:R4:W-:Y:S04]  /*eb70*/  STG.E.U16 desc[UR30][R220.64+0x62], R133 ;  /* 0x00006285dc007986 */ /* 0x0009e8000c10151e */
[----:B------:R-:W-:Y:S04]  /*eb80*/  STG.E.U16 desc[UR30][R218.64+0x70], R2 ;  /* 0x00007002da007986 */ /* 0x000fe8000c10151e */
[----:B------:R5:W-:Y:S04]  /*eb90*/  STG.E.U16 desc[UR30][R218.64+0x72], R135 ;  /* 0x00007287da007986 */ /* 0x000be8000c10151e */
[----:B------:R1:W-:Y:S01]  /*eba0*/  STG.E.U16 desc[UR30][R220.64+0x72], R0 ;  /* 0x00007200dc007986 */ /* 0x0003e2000c10151e */
[C---:B--2---:R-:W-:Y:S03]  /*ebb0*/  HMMA.16816.F32 R164, R168.reuse, R160, R4 ;  /* 0x000000a0a8a4723c */ /* 0x044fe60000001804 */
[----:B------:R-:W2:Y:S03]  /*ebc0*/  LDSM.16.MT88.4 R4, [R193+0x1b800] ;  /* 0x01b80000c104783b */ /* 0x000ea60000004200 */
[C---:B------:R-:W-:Y:S05]  /*ebd0*/  HMMA.16816.F32 R160, R168.reuse, R162, R8 ;  /* 0x000000a2a8a0723c */ /* 0x040fea0000001808 */
[----:B------:R-:W2:Y:S01]  /*ebe0*/  LDSM.16.MT88.4 R8, [R191+0x1d800] ;  /* 0x01d80000bf08783b */ /* 0x000ea20000004200 */
[----:B----4-:R-:W-:Y:S01]  /*ebf0*/  IMAD.MOV.U32 R133, RZ, RZ, R3 ;  /* 0x000000ffff857224 */ /* 0x010fe200078e0003 */
[C---:B---3--:R-:W-:Y:S06]  /*ec00*/  HMMA.16816.F32 R156, R168.reuse, R152, R12 ;  /* 0x00000098a89c723c */ /* 0x048fec000000180c */
[----:B------:R-:W3:Y:S01]  /*ec10*/  LDSM.16.MT88.4 R12, [R192+0x1d800] ;  /* 0x01d80000c00c783b */ /* 0x000ee20000004200 */
[C---:B------:R-:W-:Y:S04]  /*ec20*/  HMMA.16816.F32 R152, R168.reuse, R154, R16 ;  /* 0x0000009aa898723c */ /* 0x040fe80000001810 */
[----:B-----5:R-:W-:Y:S02]  /*ec30*/  IADD3 R218, P0, R218, -0x80, RZ ;  /* 0xffffff80dada7810 */ /* 0x020fe40007f1e0ff */
[C---:B------:R-:W-:Y:S01]  /*ec40*/  HMMA.16816.F32 R148, R168.reuse, R136, R20 ;  /* 0x00000088a894723c */ /* 0x040fe20000001814 */
[----:B------:R-:W4:Y:S04]  /*ec50*/  LDSM.16.MT88.4 R16, [R194+0x1d800] ;  /* 0x01d80000c210783b */ /* 0x000f280000004200 */
[----:B------:R-:W-:Y:S01]  /*ec60*/  IADD3.X R219, R219, -0x1, RZ, P0, !PT ;  /* 0xffffffffdbdb7810 */ /* 0x000fe200007fe4ff */
[C---:B------:R-:W-:Y:S03]  /*ec70*/  HMMA.16816.F32 R144, R168.reuse, R138, R24 ;  /* 0x0000008aa890723c */ /* 0x040fe60000001818 */
[----:B------:R-:W5:Y:S02]  /*ec80*/  LDSM.16.MT88.4 R20, [R193+0x1d800] ;  /* 0x01d80000c114783b */ /* 0x000f640000004200 */
[----:B-1----:R-:W-:Y:S01]  /*ec90*/  IMAD.MOV.U32 R0, RZ, RZ, R132 ;  /* 0x000000ffff007224 */ /* 0x002fe200078e0084 */
[C---:B------:R-:W-:Y:S05]  /*eca0*/  HMMA.16816.F32 R140, R168.reuse, R172, R28 ;  /* 0x000000aca88c723c */ /* 0x040fea000000181c */
[----:B------:R-:W1:Y:S01]  /*ecb0*/  LDSM.16.MT88.4 R24, [R191+0x1f800] ;  /* 0x01f80000bf18783b */ /* 0x000e620000004200 */
[C---:B------:R-:W-:Y:S06]  /*ecc0*/  HMMA.16816.F32 R136, R168.reuse, R174, R32 ;  /* 0x000000aea888723c */ /* 0x040fec0000001820 */
[C---:B------:R-:W-:Y:S01]  /*ecd0*/  HMMA.16816.F32 R36, R168.reuse, R176, R36 ;  /* 0x000000b0a824723c */ /* 0x040fe20000001824 */
[----:B------:R-:W1:Y:S05]  /*ece0*/  LDSM.16.MT88.4 R28, [R192+0x1f800] ;  /* 0x01f80000c01c783b */ /* 0x000e6a0000004200 */
[C---:B------:R-:W-:Y:S03]  /*ecf0*/  HMMA.16816.F32 R40, R168.reuse, R178, R40 ;  /* 0x000000b2a828723c */ /* 0x040fe60000001828 */
[----:B------:R-:W-:Y:S03]  /*ed00*/  STG.E.U16 desc[UR30][R220.64+0x70], R189 ;  /* 0x000070bddc007986 */ /* 0x000fe6000c10151e */
[C---:B------:R-:W-:Y:S06]  /*ed10*/  HMMA.16816.F32 R44, R168.reuse, R180, R44 ;  /* 0x000000b4a82c723c */ /* 0x040fec000000182c */
[C---:B------:R-:W-:Y:S06]  /*ed20*/  HMMA.16816.F32 R48, R168.reuse, R182, R48 ;  /* 0x000000b6a830723c */ /* 0x040fec0000001830 */
[C---:B------:R-:W-:Y:S06]  /*ed30*/  HMMA.16816.F32 R52, R168.reuse, R184, R52 ;  /* 0x000000b8a834723c */ /* 0x040fec0000001834 */
[C---:B------:R-:W-:Y:S06]  /*ed40*/  HMMA.16816.F32 R56, R168.reuse, R186, R56 ;  /* 0x000000baa838723c */ /* 0x040fec0000001838 */
[C---:B--2---:R-:W-:Y:S06]  /*ed50*/  HMMA.16816.F32 R60, R168.reuse, R4, R60 ;  /* 0x00000004a83c723c */ /* 0x044fec000000183c */
[C---:B------:R-:W-:Y:S01]  /*ed60*/  HMMA.16816.F32 R64, R168.reuse, R6, R64 ;  /* 0x00000006a840723c */ /* 0x040fe20000001840 */
[----:B------:R-:W2:Y:S05]  /*ed70*/  LDSM.16.MT88.4 R4, [R194+0x1f800] ;  /* 0x01f80000c204783b */ /* 0x000eaa0000004200 */
[C---:B------:R-:W-:Y:S06]  /*ed80*/  HMMA.16816.F32 R68, R168.reuse, R8, R68 ;  /* 0x00000008a844723c */ /* 0x040fec0000001844 */
[C---:B------:R-:W-:Y:S01]  /*ed90*/  HMMA.16816.F32 R72, R168.reuse, R10, R72 ;  /* 0x0000000aa848723c */ /* 0x040fe20000001848 */
[----:B------:R-:W2:Y:S05]  /*eda0*/  LDSM.16.MT88.4 R8, [R193+0x1f800] ;  /* 0x01f80000c108783b */ /* 0x000eaa0000004200 */
[C---:B---3--:R-:W-:Y:S06]  /*edb0*/  HMMA.16816.F32 R76, R168.reuse, R12, R76 ;  /* 0x0000000ca84c723c */ /* 0x048fec000000184c */
[C---:B------:R-:W-:Y:S06]  /*edc0*/  HMMA.16816.F32 R80, R168.reuse, R14, R80 ;  /* 0x0000000ea850723c */ /* 0x040fec0000001850 */
[C---:B----4-:R-:W-:Y:S06]  /*edd0*/  HMMA.16816.F32 R84, R168.reuse, R16, R84 ;  /* 0x00000010a854723c */ /* 0x050fec0000001854 */
[C---:B------:R-:W-:Y:S06]  /*ede0*/  HMMA.16816.F32 R88, R168.reuse, R18, R88 ;  /* 0x00000012a858723c */ /* 0x040fec0000001858 */
        /* <DEDUP_REMOVED lines=8> */
[C---:B------:R-:W-:Y:S06]  /*ee70*/  HMMA.16816.F32 R124, R168.reuse, R8, R124 ;  /* 0x00000008a87c723c */ /* 0x040fec000000187c */
[----:B------:R-:W-:Y:S01]  /*ee80*/  HMMA.16816.F32 R128, R168, R10, R128 ;  /* 0x0000000aa880723c */ /* 0x000fe20000001880 */
[----:B------:R-:W-:Y:S11]  /*ee90*/  @!UPT UIADD3 URZ, URZ, URZ, URZ ;  /* 0x0000003f3f3ff290 */ /* 0x000ff6000fffe03f */
[----:B------:R-:W-:Y:S01]  /*eea0*/  @!UPT UIADD3 URZ, URZ, URZ, URZ ;  /* 0x0000003f3f3ff290 */ /* 0x000fe2000fffe03f */
[----:B------:R-:W-:Y:S11]  /*eeb0*/  @P2 BRA `(.L_x_1905) ;  /* 0xffffffa800342947 */ /* 0x000ff6000383ffff */
.L_x_1904:
        /* <DEDUP_REMOVED lines=265> */
.L_x_1908:
        /* <DEDUP_REMOVED lines=24> */
.L_x_1909:
        /* <DEDUP_REMOVED lines=135> */
.L_x_1911:
[----:B------:R-:W-:Y:S05]  /*10940*/  BSYNC B0 ;  /* 0x0000000000007941 */ /* 0x000fea0003800000 */
.L_x_1910:
        /* <DEDUP_REMOVED lines=42> */
.L_x_1913:
[----:B------:R-:W-:Y:S05]  /*10bf0*/  BSYNC B0 ;  /* 0x0000000000007941 */ /* 0x000fea0003800000 */
.L_x_1912:
        /* <DEDUP_REMOVED lines=27> */
.L_x_1915:
[----:B------:R-:W-:Y:S05]  /*10db0*/  BSYNC B0 ;  /* 0x0000000000007941 */ /* 0x000fea0003800000 */
.L_x_1914:
        /* <DEDUP_REMOVED lines=27> */
.L_x_1917:
[----:B------:R-:W-:Y:S05]  /*10f70*/  BSYNC B0 ;  /* 0x0000000000007941 */ /* 0x000fea0003800000 */
.L_x_1916:
        /* <DEDUP_REMOVED lines=27> */
.L_x_1882:
        /* <DEDUP_REMOVED lines=40> */
.L_x_1918:
        /* <DEDUP_REMOVED lines=51> */
.L_x_1920:
[----:B------:R-:W-:Y:S05]  /*116e0*/  BSYNC B0 ;  /* 0x0000000000007941 */ /* 0x000fea0003800000 */
.L_x_1919:
        /* <DEDUP_REMOVED lines=25> */
.L_x_1922:
[----:B------:R-:W-:Y:S05]  /*11880*/  BSYNC B0 ;  /* 0x0000000000007941 */ /* 0x000fea0003800000 */
.L_x_1921:
        /* <DEDUP_REMOVED lines=24> */
.L_x_1924:
[----:B------:R-:W-:Y:S05]  /*11a10*/  BSYNC B0 ;  /* 0x0000000000007941 */ /* 0x000fea0003800000 */
.L_x_1923:
        /* <DEDUP_REMOVED lines=27> */
.L_x_1926:
[----:B------:R-:W-:Y:S05]  /*11bd0*/  BSYNC B0 ;  /* 0x0000000000007941 */ /* 0x000fea0003800000 */
.L_x_1925:
        /* <DEDUP_REMOVED lines=10> */
.L_x_1928:
[----:B------:R-:W-:Y:S05]  /*11c80*/  BSYNC B0 ;  /* 0x0000000000007941 */ /* 0x000fea0003800000 */
.L_x_1927:
        /* <DEDUP_REMOVED lines=10> */
.L_x_1930:
[----:B------:R-:W-:Y:S05]  /*11d30*/  BSYNC B0 ;  /* 0x0000000000007941 */ /* 0x000fea0003800000 */
.L_x_1929:
        /* <DEDUP_REMOVED lines=10> */
.L_x_1932:
[----:B------:R-:W-:Y:S05]  /*11de0*/  BSYNC B0 ;  /* 0x0000000000007941 */ /* 0x000fea0003800000 */
.L_x_1931:
        /* <DEDUP_REMOVED lines=10> */
.L_x_1933:
        /* <DEDUP_REMOVED lines=15> */
.L_x_2422:


//--------------------- .text._ZN5flash16flash_fwd_kernelI23Flash_fwd_kernel_traitsILi256ELi128ELi64ELi8ELb0ELb0EN7cutlass6half_tE19Flash_kernel_traitsILi256ELi128ELi64ELi8ES3_EELb0ELb0ELb0ELb1ELb0ELb0ELb1ELb0EEEvNS_16Flash_fwd_paramsE --------------------------
	.section	.text._ZN5flash16flash_fwd_kernelI23Flash_fwd_kernel_traitsILi256ELi128ELi64ELi8ELb0ELb0EN7cutlass6half_tE19Flash_kernel_traitsILi256ELi128ELi64ELi8ES3_EELb0ELb0ELb0ELb1ELb0ELb0ELb1ELb0EEEvNS_16Flash_fwd_paramsE,"ax",@progbits
	.align	128
        .global         _ZN5flash16flash_fwd_kernelI23Flash_fwd_kernel_traitsILi256ELi128ELi64ELi8ELb0ELb0EN7cutlass6half_tE19Flash_kernel_traitsILi256ELi128ELi64ELi8ES3_EELb0ELb0ELb0ELb1ELb0ELb0ELb1ELb0EEEvNS_16Flash_fwd_paramsE
        .type           _ZN5flash16flash_fwd_kernelI23Flash_fwd_kernel_traitsILi256ELi128ELi64ELi8ELb0ELb0EN7cutlass6half_tE19Flash_kernel_traitsILi256ELi128ELi64ELi8ES3_EELb0ELb0ELb0ELb1ELb0ELb0ELb1ELb0EEEvNS_16Flash_fwd_paramsE,@function
        .size           _ZN5flash16flash_fwd_kernelI23Flash_fwd_kernel_traitsILi256ELi128ELi64ELi8ELb0ELb0EN7cutlass6half_tE19Flash_kernel_traitsILi256ELi128ELi64ELi8ES3_EELb0ELb0ELb0ELb1ELb0ELb0ELb1ELb0EEEvNS_16Flash_fwd_paramsE,(.L_x_2423 - _ZN5flash16flash_fwd_kernelI23Flash_fwd_kernel_traitsILi256ELi128ELi64ELi8ELb0ELb0EN7cutlass6half_tE19Flash_kernel_traitsILi256ELi128ELi64ELi8ES3_EELb0ELb0ELb0ELb1ELb0ELb0ELb1ELb0EEEvNS_16Flash_fwd_paramsE)
        .other          _ZN5flash16flash_fwd_kernelI23Flash_fwd_kernel_traitsILi256ELi128ELi64ELi8ELb0ELb0EN7cutlass6half_tE19Flash_kernel_traitsILi256ELi128ELi64ELi8ES3_EELb0ELb0ELb0ELb1ELb0ELb0ELb1ELb0EEEvNS_16Flash_fwd_paramsE,@"STO_CUDA_ENTRY STV_DEFAULT"
_ZN5flash16flash_fwd_kernelI23Flash_fwd_kernel_traitsILi256ELi128ELi64ELi8ELb0ELb0EN7cutlass6half_tE19Flash_kernel_traitsILi256ELi128ELi64ELi8ES3_EELb0ELb0ELb0ELb1ELb0ELb0ELb1ELb0EEEvNS_16Flash_fwd_paramsE:
.text._ZN5flash16flash_fwd_kernelI23Flash_fwd_kernel_traitsILi256ELi128ELi64ELi8ELb0ELb0EN7cutlass6half_tE19Flash_kernel_traitsILi256ELi128ELi64ELi8ES3_EELb0ELb0ELb0ELb1ELb0ELb0ELb1ELb0EEEvNS_16Flash_fwd_paramsE:
        /* <DEDUP_REMOVED lines=56> */
.L_x_1934:
[----:B------:R-:W-:-:S05]  /*0380*/  ULDC UR7, c[0x0][0x2c8] ;  /* 0x0000b20000077ab9 */ /* 0x000fca0000000800 */
.L_x_1935:
        /* <DEDUP_REMOVED lines=60> */
.L_x_1937:
        /* <DEDUP_REMOVED lines=14> */
[----:B------:R-:W-:Y:S02]  /*0830*/  IMAD.IADD R5, R4, 0x1, -R5 ;  /* 0x0000000104057824 */ /* 0x000fe400078e0a05 */
[----:B------:R2:W-:Y:S01]  /*0840*/  STL.64 [R1], R202 ;  /* 0x000000ca01007387 */ /* 0x0005e20000100a00 */
[----:B------:R-:W-:Y:S01]  /*0850*/  LOP3.LUT R7, R7, 0x1c0, RZ, 0xc0, !PT ;  /* 0x000001c007077812 */ /* 0x000fe200078ec0ff */
[----:B------:R-:W3:Y:S01]  /*0860*/  I2F.RP R3, UR5 ;  /* 0x0000000500037d06 */ /* 0x000ee20008209400 */
[----:B------:R-:W-:-:S02]  /*0870*/  IMAD.SHL.U32 R168, R5, 0x8, RZ ;  /* 0x0000000805a87824 */ /* 0x000fc400078e00ff */
[----:B------:R-:W-:-:S03]  /*0880*/  SHF.R.U32.HI R242, RZ, 0x3, R7 ;  /* 0x00000003fff27819 */ /* 0x000fc60000011607 */
[----:B------:R-:W-:Y:S02]  /*0890*/  SHF.R.S32.HI R169, RZ, 0x1f, R168 ;  /* 0x0000001fffa97819 */ /* 0x000fe400000114a8 */
[----:B-1----:R-:W-:-:S04]  /*08a0*/  IABS R2, R2 ;  /* 0x0000000200027213 */ /* 0x002fc80000000000 */
[----:B------:R-:W-:Y:S01]  /*08b0*/  R2UR UR7, R2 ;  /* 0x00000000020772ca */ /* 0x000fe200000e0000 */
[----:B---3--:R-:W1:Y:S02]  /*08c0*/  MUFU.RCP R0, R3 ;  /* 0x0000000300007308 */ /* 0x008e640000001000 */
[----:B-1----:R-:W-:Y:S01]  /*08d0*/  VIADD R0, R0, 0xffffffe ;  /* 0x0ffffffe00007836 */ /* 0x002fe20000000000 */
[----:B------:R-:W-:-:S04]  /*08e0*/  LOP3.LUT R3, R7, 0x38, R168, 0xf8, !PT ;  /* 0x0000003807037812 */ /* 0x000fc800078ef8a8 */
[----:B------:R-:W-:Y:S01]  /*08f0*/  LOP3.LUT R242, R3, R242, RZ, 0x3c, !PT ;  /* 0x000000f203f27212 */ /* 0x000fe200078e3cff */
[----:B------:R-:W1:Y:S01]  /*0900*/  F2I.FTZ.U32.TRUNC.NTZ R0, R0 ;  /* 0x0000000000007305 */ /* 0x000e62000021f000 */
[----:B------:R-:W-:Y:S02]  /*0910*/  LEA.HI R3, R13, R4, RZ, 0x6 ;  /* 0x000000040d037211 */ /* 0x000fe400078f30ff */
[----:B-1----:R-:W-:Y:S01]  /*0920*/  R2UR UR15, R0 ;  /* 0x00000000000f72ca */ /* 0x002fe200000e0000 */
[----:B------:R-:W-:-:S05]  /*0930*/  VIADD R0, R202, 0x40 ;  /* 0x00000040ca007836 */ /* 0x000fca0000000000 */
[----:B------:R-:W-:Y:S01]  /*0940*/  ISETP.GE.AND P5, PT, R0, UR16, PT ;  /* 0x0000001000007c0c */ /* 0x000fe2000bfa6270 */
[----:B------:R-:W-:-:S05]  /*0950*/  VIADD R0, R202, 0x60 ;  /* 0x00000060ca007836 */ /* 0x000fca0000000000 */
[----:B------:R-:W-:Y:S01]  /*0960*/  ISETP.GE.AND P6, PT, R0, UR16, PT ;  /* 0x0000001000007c0c */ /* 0x000fe2000bfc6270 */
        /* <DEDUP_REMOVED lines=26> */
[----:B--2---:R-:W-:Y:S11]  /*0b10*/  @P0 BRA `(.L_x_1938) ;  /* 0x0000000000340947 */ /* 0x004ff60003800000 */
        /* <DEDUP_REMOVED lines=13> */
.L_x_1938:
        /* <DEDUP_REMOVED lines=76> */
.L_x_1940:
[----:B------:R-:W-:Y:S05]  /*10b0*/  BSYNC B0 ;  /* 0x0000000000007941 */ /* 0x000fea0003800000 */
.L_x_1939:
[----:B------:R-:W-:Y:S01]  /*10c0*/  ISETP.GE.AND P0, PT, R12, UR16, PT ;  /* 0x000000100c007c0c */ /* 0x000fe2000bf06270 */
[----:B-12---:R-:W-:Y:S01]  /*10d0*/  IMAD R3, R202, UR13, R14 ;  /* 0x0000000dca037c24 */ /* 0x006fe2000f8e020e */
        /* <DEDUP_REMOVED lines=54> */
.L_x_1942:
[----:B------:R-:W-:Y:S05]  /*1440*/  BSYNC B0 ;  /* 0x0000000000007941 */ /* 0x000fea0003800000 */
.L_x_1941:
        /* <DEDUP_REMOVED lines=49> */
.L_x_1944:
[----:B------:R-:W-:Y:S05]  /*1760*/  BSYNC B0 ;  /* 0x0000000000007941 */ /* 0x000fea0003800000 */
.L_x_1943:
        /* <DEDUP_REMOVED lines=51> */
.L_x_1946:
[----:B------:R-:W-:Y:S05]  /*1aa0*/  BSYNC B0 ;  /* 0x0000000000007941 */ /* 0x000fea0003800000 */
.L_x_1945:
[----:B------:R-:W-:Y:S01]  /*1ab0*/  ULEA.HI.SX32 UR14, UR21, 0xffffffff, 0x1a ;  /* 0xffffffff150e7891 */ /* 0x000fe2000f8fd23f */
[----:B------:R-:W-:Y:S01]  /*1ac0*/  MOV R250, R248 ;  /* 0x000000f800fa7202 */ /* 0x000fe20000000f00 */
[----:B------:R-:W-:Y:S01]  /*1ad0*/  USHF.L.U64.HI UR15, UR12, 0x6, UR13 ;  /* 0x000000060c0f7899 */ /* 0x000fe2000801020d */
[----:B------:R-:W-:Y:S01]  /*1ae0*/  VIADD R251, R249, UR11 ;  /* 0x0000000bf9fb7c36 */ /* 0x000fe20008000000 */
[----:B------:R-:W-:Y:S01]  /*1af0*/  UIMAD UR33, UR14, -0x40, UR27 ;  /* 0xffffffc00e2178a4 */ /* 0x000fe2000f8e021b */
[----:B-1234-:R-:W-:Y:S01]  /*1b00*/  IMAD.U32 R3, RZ, RZ, UR10 ;  /* 0x0000000aff037e24 */ /* 0x01efe2000f8e00ff */
        /* <DEDUP_REMOVED lines=47> */
.L_x_1948:
[----:B------:R-:W-:Y:S05]  /*1e00*/  BSYNC B0 ;  /* 0x0000000000007941 */ /* 0x000fea0003800000 */
.L_x_1947:
        /* <DEDUP_REMOVED lines=44> */
.L_x_1950:
[----:B------:R-:W-:Y:S05]  /*20d0*/  BSYNC B0 ;  /* 0x0000000000007941 */ /* 0x000fea0003800000 */
.L_x_1949:
        /* <DEDUP_REMOVED lines=12> */
[----:B--23--:R-:W-:Y:S01]  /*21a0*/  IMAD.SHL.U32 R8, R5, 0x40, RZ ;  /* 0x0000004005087824 */ /* 0x00cfe200078e00ff */
[----:B------:R-:W-:Y:S01]  /*21b0*/  @UP1 UIMAD UR9, UR30, UR9, UR37 ;  /* 0x000000091e0912a4 */ /* 0x000fe2000f8e0225 */
[----:B------:R-:W-:Y:S01]  /*21c0*/  IMAD.SHL.U32 R233, R202, 0x8, RZ ;  /* 0x00000008cae97824 */ /* 0x000fe200078e00ff */
[----:B------:R-:W-:Y:S01]  /*21d0*/  @UP1 ULEA UR12, UP0, UR38, UR12, 0x2 ;  /* 0x0000000c260c1291 */ /* 0x000fe2000f80103f */
[----:B------:R-:W-:-:S04]  /*21e0*/  DEPBAR.LE SB0, 0x0 ;  /* 0x000080000000791a */ /* 0x000fc80000000000 */
[----:B------:R-:W-:Y:S01]  /*21f0*/  @UP1 UIADD3 UR9, UR39, UR9, URZ ;  /* 0x0000000927091290 */ /* 0x000fe2000fffe03f */
[----:B-1--4-:R-:W-:Y:S01]  /*2200*/  IMAD.U32 R6, RZ, RZ, UR12 ;  /* 0x0000000cff067e24 */ /* 0x012fe2000f8e00ff */
[----:B------:R-:W-:Y:S02]  /*2210*/  @UP1 ULDC UR5, c[0x0][0x2e8] ;  /* 0x0000ba0000051ab9 */ /* 0x000fe40000000800 */
[----:B------:R-:W-:-:S06]  /*2220*/  @UP1 ULEA.HI.X UR13, UR38, UR13, UR9, 0x2, UP0 ;  /* 0x0000000d260d1291 */ /* 0x000fcc00080f1409 */
[----:B------:R-:W-:-:S06]  /*2230*/  IMAD.U32 R7, RZ, RZ, UR13 ;  /* 0x0000000dff077e24 */ /* 0x000fcc000f8e00ff */
[----:B------:R1:W2:Y:S01]  /*2240*/  @P0 LDG.E R7, desc[UR28][R6.64] ;  /* 0x0000001c06070981 */ /* 0x0002a2000c1e1900 */
[----:B------:R-:W-:Y:S01]  /*2250*/  LOP3.LUT R11, R16, 0xfffffff0, RZ, 0xc0, !PT ;  /* 0xfffffff0100b7812 */ /* 0x000fe200078ec0ff */
[----:B------:R-:W-:Y:S01]  /*2260*/  UIMAD.WIDE.U32 UR8, UR14, UR6, URZ ;  /* 0x000000060e0872a5 */ /* 0x000fe2000f8e003f */
[----:B------:R-:W-:Y:S01]  /*2270*/  LOP3.LUT R8, R8, 0x1c0, RZ, 0xc0, !PT ;  /* 0x000001c008087812 */ /* 0x000fe200078ec0ff */
[----:B------:R-:W-:Y:S01]  /*2280*/  BSSY B0, `(.L_x_1951) ;  /* 0x000005a000007945 */ /* 0x000fe20003800000 */
[----:B------:R-:W-:Y:S01]  /*2290*/  SHF.R.S32.HI R9, RZ, 0x4, R16 ;  /* 0x00000004ff097819 */ /* 0x000fe20000011410 */
[----:B------:R-:W-:Y:S01]  /*22a0*/  IMAD.IADD R11, R4, 0x1, -R11 ;  /* 0x00000001040b7824 */ /* 0x000fe200078e0a0b */
[----:B------:R-:W-:Y:S02]  /*22b0*/  LOP3.LUT R233, R8, 0x8, R233, 0xf8, !PT ;  /* 0x0000000808e97812 */ /* 0x000fe400078ef8e9 */
[----:B------:R-:W-:Y:S02]  /*22c0*/  LEA.HI R16, R16, R9, RZ, 0x1 ;  /* 0x0000000910107211 */ /* 0x000fe400078f08ff */
[----:B------:R-:W-:-:S02]  /*22d0*/  SHF.R.S32.HI R10, RZ, 0x1f, R11 ;  /* 0x0000001fff0a7819 */ /* 0x000fc4000001140b */
[----:B------:R-:W-:Y:S02]  /*22e0*/  SHF.R.U32.HI R8, RZ, 0x3, R8 ;  /* 0x00000003ff087819 */ /* 0x000fe40000011608 */
[----:B------:R-:W-:Y:S02]  /*22f0*/  LEA.HI R10, R10, R11, RZ, 0x3 ;  /* 0x0000000b0a0a7211 */ /* 0x000fe400078f18ff */
[----:B------:R-:W-:Y:S02]  /*2300*/  LOP3.LUT R16, R16, 0xfffffffe, RZ, 0xc0, !PT ;  /* 0xfffffffe10107812 */ /* 0x000fe400078ec0ff */
[----:B------:R-:W-:Y:S02]  /*2310*/  LOP3.LUT R2, R10, 0xfffffff8, RZ, 0xc0, !PT ;  /* 0xfffffff80a027812 */ /* 0x000fe400078ec0ff */
[----:B------:R-:W-:Y:S01]  /*2320*/  LOP3.LUT R233, R233, R8, RZ, 0x3c, !PT ;  /* 0x00000008e9e97212 */ /* 0x000fe200078e3cff */
[----:B------:R-:W-:Y:S01]  /*2330*/  IMAD.IADD R16, R9, 0x1, -R16 ;  /* 0x0000000109107824 */ /* 0x000fe200078e0a10 */
[----:B------:R-:W2:Y:S01]  /*2340*/  @P0 MUFU.RCP R8, UR5 ;  /* 0x0000000500080d08 */ /* 0x000ea20008001000 */
[----:B------:R-:W-:Y:S01]  /*2350*/  IMAD.IADD R2, R11, 0x1, -R2 ;  /* 0x000000010b027824 */ /* 0x000fe200078e0a02 */
[----:B------:R-:W-:Y:S01]  /*2360*/  ISETP.GE.AND P2, PT, R202, UR33, PT ;  /* 0x00000021ca007c0c */ /* 0x000fe2000bf46270 */
[----:B------:R-:W-:Y:S01]  /*2370*/  BAR.SYNC.DEFER_BLOCKING 0x0 ;  /* 0x0000000000007b1d */ /* 0x000fe20000010000 */
[----:B------:R-:W-:Y:S01]  /*2380*/  IMAD.SHL.U32 R9, R16, 0x8, RZ ;  /* 0x0000000810097824 */ /* 0x000fe200078e00ff */
[----:B------:R-:W-:Y:S01]  /*2390*/  IADD3 R246, P1, R14, UR26, RZ ;  /* 0x0000001a0ef67c10 */ /* 0x000fe2000ff3e0ff */
[----:B-1----:R-:W-:Y:S01]  /*23a0*/  IMAD.SHL.U32 R6, R2, 0x40, RZ ;  /* 0x0000004002067824 */ /* 0x002fe200078e00ff */
[----:B------:R-:W-:Y:S01]  /*23b0*/  UIMAD UR5, UR36, UR6, URZ ;  /* 0x00000006240572a4 */ /* 0x000fe2000f8e023f */
[----:B------:R-:W-:Y:S01]  /*23c0*/  IMAD R233, R16, 0x200, R233 ;  /* 0x0000020010e97824 */ /* 0x000fe200078e02e9 */
[----:B------:R-:W-:Y:S01]  /*23d0*/  IADD3.X R247, R15, UR23, R0, P1, !PT ;  /* 0x000000170ff77c10 */ /* 0x000fe20008ffe400 */
[----:B------:R-:W-:Y:S01]  /*23e0*/  IMAD.U32 R11, RZ, RZ, UR9 ;  /* 0x00000009ff0b7e24 */ /* 0x000fe2000f8e00ff */
[----:B------:R-:W-:Y:S01]  /*23f0*/  LOP3.LUT R6, R6, 0x1c0, RZ, 0xc0, !PT ;  /* 0x000001c006067812 */ /* 0x000fe200078ec0ff */
[----:B------:R-:W-:Y:S01]  /*2400*/  UIMAD UR5, UR14, UR7, UR5 ;  /* 0x000000070e0572a4 */ /* 0x000fe2000f8e0205 */
[----:B------:R-:W-:Y:S01]  /*2410*/  ISETP.GE.AND P6, PT, R12, UR33, PT ;  /* 0x000000210c007c0c */ /* 0x000fe2000bfc6270 */
[----:B------:R-:W-:Y:S01]  /*2420*/  IMAD.WIDE.U32 R246, R165, UR20, R246 ;  /* 0x00000014a5f67c25 */ /* 0x000fe2000f8e00f6 */
[----:B------:R-:W-:Y:S01]  /*2430*/  LOP3.LUT R9, R6, 0x8, R9, 0xf8, !PT ;  /* 0x0000000806097812 */ /* 0x000fe200078ef809 */
[----:B------:R-:W-:Y:S01]  /*2440*/  UIADD3 UR5, UR9, UR5, URZ ;  /* 0x0000000509057290 */ /* 0x000fe2000fffe03f */
[----:B------:R-:W-:Y:S01]  /*2450*/  SHF.R.U32.HI R6, RZ, 0x3, R6 ;  /* 0x00000003ff067819 */ /* 0x000fe20000011606 */
[----:B------:R-:W-:Y:S01]  /*2460*/  VIADD R235, R247, UR31 ;  /* 0x0000001ff7eb7c36 */ /* 0x000fe20008000000 */
[----:B------:R-:W-:-:S02]  /*2470*/  LEA R233, R233, UR4, 0x1 ;  /* 0x00000004e9e97c11 */ /* 0x000fc4000f8e08ff */
[----:B------:R-:W-:Y:S01]  /*2480*/  LOP3.LUT R6, R9, R6, RZ, 0x3c, !PT ;  /* 0x0000000609067212 */ /* 0x000fe200078e3cff */
[----:B------:R-:W-:Y:S02]  /*2490*/  IMAD.SHL.U32 R9, R10, 0x40, RZ ;  /* 0x000000400a097824 */ /* 0x000fe400078e00ff */
[----:B------:R-:W-:Y:S02]  /*24a0*/  IMAD.U32 R10, RZ, RZ, UR8 ;  /* 0x00000008ff0a7e24 */ /* 0x000fe4000f8e00ff */
[----:B------:R-:W-:Y:S01]  /*24b0*/  IMAD.U32 R14, RZ, RZ, UR5 ;  /* 0x00000005ff0e7e24 */ /* 0x000fe2000f8e00ff */
[----:B------:R1:W-:Y:S01]  /*24c0*/  @P2 STS.128 [R242+0x18000], RZ ;  /* 0x018000fff2002388 */ /* 0x0003e20000000c00 */
[----:B------:R-:W-:Y:S01]  /*24d0*/  LOP3.LUT R0, R6, 0xfffffe00, R9, 0xf8, !PT ;  /* 0xfffffe0006007812 */ /* 0x000fe200078ef809 */
[----:B------:R-:W-:Y:S01]  /*24e0*/  UMOV UR5, URZ ;  /* 0x0000003f00057c82 */ /* 0x000fe20008000000 */
[----:B------:R-:W-:Y:S01]  /*24f0*/  LEA.HI R6, R13, R4, RZ, 0x5 ;  /* 0x000000040d067211 */ /* 0x000fe200078f28ff */
[----:B------:R1:W-:Y:S03]  /*2500*/  @P2 STS.128 [R242+0x1a000], RZ ;  /* 0x01a000fff2002388 */ /* 0x0003e60000000c00 */
[----:B------:R-:W-:Y:S01]  /*2510*/  SHF.R.S32.HI R85, RZ, 0x5, R6 ;  /* 0x00000005ff557819 */ /* 0x000fe20000011406 */
[----:B------:R1:W-:Y:S04]  /*2520*/  @P2 STS.128 [R242+0x1c000], RZ ;  /* 0x01c000fff2002388 */ /* 0x0003e80000000c00 */
[----:B------:R1:W-:Y:S01]  /*2530*/  @P2 STS.128 [R242+0x1e000], RZ ;  /* 0x01e000fff2002388 */ /* 0x0003e20000000c00 */
[----:B------:R-:W-:-:S05]  /*2540*/  IMAD R234, R85, 0x400, R0 ;  /* 0x0000040055ea7824 */ /* 0x000fca00078e0200 */
[----:B------:R-:W-:Y:S01]  /*2550*/  LEA R234, R234, UR4, 0x1 ;  /* 0x00000004eaea7c11 */ /* 0x000fe2000f8e08ff */
[----:B--2---:R-:W-:Y:S01]  /*2560*/  @P0 FMUL.FTZ R8, R7, R8 ;  /* 0x0000000807080220 */ /* 0x004fe20000410000 */
[----:B------:R-:W-:-:S04]  /*2570*/  LEA R7, P1, R10, R246, 0x6 ;  /* 0x000000f60a077211 */ /* 0x000fc800078230ff */
        /* <DEDUP_REMOVED lines=42> */
.L_x_1952:
[----:B------:R-:W-:Y:S05]  /*2820*/  BSYNC B0 ;  /* 0x0000000000007941 */ /* 0x000fea0003800000 */
.L_x_1951:
        /* <DEDUP_REMOVED lines=49> */
.L_x_1954:
[----:B------:R-:W-:Y:S05]  /*2b40*/  BSYNC B0 ;  /* 0x0000000000007941 */ /* 0x000fea0003800000 */
.L_x_1953:
        /* <DEDUP_REMOVED lines=170> */
[----:B------:R-:W5:Y:S05]  /*35f0*/  LDSM.16.M88.4 R28, [R220+0x4000] ;  /* 0x00400000dc1c783b */ /* 0x000f6a0000000200 */
[C---:B----4-:R-:W-:Y:S06]  /*3600*/  HMMA.16816.F32 R48, R56.reuse, R16, R48 ;  /* 0x000000103830723c */ /* 0x050fec0000001830 */
[----:B------:R-:W-:Y:S01]  /*3610*/  HMMA.16816.F32 R44, R56, R18, R44 ;  /* 0x00000012382c723c */ /* 0x000fe2000000182c */
[----:B------:R-:W4:Y:S05]  /*3620*/  LDSM.16.M88.4 R16, [R220+0x5000] ;  /* 0x00500000dc10783b */ /* 0x000f2a0000000200 */
[C---:B------:R-:W-:Y:S06]  /*3630*/  HMMA.16816.F32 R76, R24.reuse, R52, R76 ;  /* 0x00000034184c723c */ /* 0x040fec000000184c */
[----:B------:R-:W-:Y:S01]  /*3640*/  HMMA.16816.F32 R72, R24, R54, R72 ;  /* 0x000000361848723c */ /* 0x000fe20000001848 */
[----:B------:R-:W4:Y:S04]  /*3650*/  LDSM.16.M88.4 R24, [R220+0x4800] ;  /* 0x00480000dc18783b */ /* 0x000f280000000200 */
        /* <DEDUP_REMOVED lines=36> */
[----:B------:R-:W3:Y:S01]  /*38a0*/  LDSM.16.M88.4 R20, [R227+0x17000] ;  /* 0x01700000e314783b */ /* 0x000ee20000000200 */
[C---:B----4-:R-:W-:Y:S06]  /*38b0*/  HMMA.16816.F32 R48, R28.reuse, R24, R48 ;  /* 0x000000181c30723c */ /* 0x050fec0000001830 */
[C---:B-----5:R-:W-:Y:S06]  /*38c0*/  HMMA.16816.F32 R40, R28.reuse, R52, R40 ;  /* 0x000000341c28723c */ /* 0x060fec0000001828 */
[C---:B------:R-:W-:Y:S01]  /*38d0*/  HMMA.16816.F32 R36, R28.reuse, R54, R36 ;  /* 0x000000361c24723c */ /* 0x040fe20000001824 */
[----:B------:R-:W-:Y:S05]  /*38e0*/  LDSM.16.M88.4 R52, [R229+0xc000] ;  /* 0x00c00000e534783b */ /* 0x000fea0000000200 */
[C---:B-1----:R-:W-:Y:S06]  /*38f0*/  HMMA.16816.F32 R32, R28.reuse, R8, R32 ;  /* 0x000000081c20723c */ /* 0x042fec0000001820 */
[C---:B------:R-:W-:Y:S01]  /*3900*/  HMMA.16816.F32 R64, R28.reuse, R10, R64 ;  /* 0x0000000a1c40723c */ /* 0x040fe20000001840 */
[----:B------:R-:W1:Y:S05]  /*3910*/  LDSM.16.M88.4 R8, [R220+0x6000] ;  /* 0x00600000dc08783b */ /* 0x000e6a0000000200 */
[----:B------:R-:W-:Y:S01]  /*3920*/  HMMA.16816.F32 R44, R28, R26, R44 ;  /* 0x0000001a1c2c723c */ /* 0x000fe2000000182c */
[----:B------:R-:W4:Y:S05]  /*3930*/  LDSM.16.M88.4 R24, [R227+0x17800] ;  /* 0x01780000e318783b */ /* 0x000f2a0000000200 */
[----:B--2---:R-:W-:Y:S06]  /*3940*/  HMMA.16816.F32 R48, R60, R12, R48 ;  /* 0x0000000c3c30723c */ /* 0x004fec0000001830 */
[C---:B------:R-:W-:Y:S06]  /*3950*/  HMMA.16816.F32 R76, R28.reuse, R56, R76 ;  /* 0x000000381c4c723c */ /* 0x040fec000000184c */
[----:B------:R-:W-:Y:S01]  /*3960*/  HMMA.16816.F32 R72, R28, R58, R72 ;  /* 0x0000003a1c48723c */ /* 0x000fe20000001848 */
[----:B------:R-:W2:Y:S05]  /*3970*/  LDSM.16.M88.4 R28, [R220+0x7000] ;  /* 0x00700000dc1c783b */ /* 0x000eaa0000000200 */
[C---:B---3--:R-:W-:Y:S06]  /*3980*/  HMMA.16816.F32 R36, R60.reuse, R18, R36 ;  /* 0x000000123c24723c */ /* 0x048fec0000001824 */
[----:B------:R-:W-:Y:S01]  /*3990*/  HMMA.16816.F32 R44, R60, R14, R44 ;  /* 0x0000000e3c2c723c */ /* 0x000fe2000000182c */
[----:B------:R-:W3:Y:S01]  /*39a0*/  LDSM.16.M88.4 R12, [R220+0x7800] ;  /* 0x00780000dc0c783b */ /* 0x000ee20000000200 */
[----:B------:R-:W-:-:S04]  /*39b0*/  DEPBAR.LE SB0, 0x0 ;  /* 0x000080000000791a */ /* 0x000fc80000000000 */
[----:B------:R-:W-:Y:S06]  /*39c0*/  HMMA.16816.F32 R32, R60, R20, R32 ;  /* 0x000000143c20723c */ /* 0x000fec0000001820 */
[C---:B-1----:R-:W-:Y:S06]  /*39d0*/  HMMA.16816.F32 R48, R52.reuse, R8, R48 ;  /* 0x000000083430723c */ /* 0x042fec0000001830 */
[----:B------:R-:W-:Y:S01]  /*39e0*/  HMMA.16816.F32 R36, R52, R70, R36 ;  /* 0x000000463424723c */ /* 0x000fe20000001824 */
[----:B------:R-:W-:-:S05]  /*39f0*/  LOP3.LUT R9, R6, 0xffffffe0, RZ, 0xc0, !PT ;  /* 0xffffffe006097812 */ /* 0x000fca00078ec0ff */
[C---:B------:R-:W-:Y:S01]  /*3a00*/  IMAD.IADD R2, R4.reuse, 0x1, -R9 ;  /* 0x0000000104027824 */ /* 0x040fe200078e0a09 */
[----:B------:R-:W-:Y:S01]  /*3a10*/  HMMA.16816.F32 R44, R52, R10, R44 ;  /* 0x0000000a342c723c */ /* 0x000fe2000000182c */
[----:B------:R-:W-:-:S03]  /*3a20*/  IMAD.SHL.U32 R4, R4, 0x2, RZ ;  /* 0x0000000204047824 */ /* 0x000fc600078e00ff */
[----:B------:R-:W-:Y:S02]  /*3a30*/  SHF.R.S32.HI R9, RZ, 0x1f, R2 ;  /* 0x0000001fff097819 */ /* 0x000fe40000011402 */
[----:B----4-:R-:W-:Y:S02]  /*3a40*/  HMMA.16816.F32 R76, R60, R24, R76 ;  /* 0x000000183c4c723c */ /* 0x010fe4000000184c */
[----:B------:R-:W-:-:S03]  /*3a50*/  LEA.HI R9, R9, R2, RZ, 0x2 ;  /* 0x0000000209097211 */ /* 0x000fc600078f10ff */
[----:B------:R-:W-:Y:S01]  /*3a60*/  FMUL.FTZ R6, R48, UR6 ;  /* 0x0000000630067c20 */ /* 0x000fe20008410000 */
[C---:B------:R-:W-:Y:S01]  /*3a70*/  HMMA.16816.F32 R64, R60.reuse, R22, R64 ;  /* 0x000000163c40723c */ /* 0x040fe20000001840 */
[----:B------:R-:W-:Y:S01]  /*3a80*/  SHF.R.S32.HI R2, RZ, 0x2, R9 ;  /* 0x00000002ff027819 */ /* 0x000fe20000011409 */
[----:B------:R-:W-:Y:S01]  /*3a90*/  FMUL.FTZ R51, R51, UR6 ;  /* 0x0000000633337c20 */ /* 0x000fe20008410000 */
[----:B------:R-:W-:Y:S01]  /*3aa0*/  LOP3.LUT R9, R4, 0x6, RZ, 0xc0, !PT ;  /* 0x0000000604097812 */ /* 0x000fe200078ec0ff */
[----:B------:R-:W-:Y:S01]  /*3ab0*/  IMAD.U32 R4, RZ, RZ, UR14 ;  /* 0x0000000eff047e24 */ /* 0x000fe2000f8e00ff */
[----:B------:R-:W-:Y:S01]  /*3ac0*/  LEA R2, R85, R2, 0x4 ;  /* 0x0000000255027211 */ /* 0x000fe200078e20ff */
[----:B------:R-:W-:Y:S01]  /*3ad0*/  HMMA.16816.F32 R40, R60, R16, R40 ;  /* 0x000000103c28723c */ /* 0x000fe20000001828 */
[----:B------:R-:W1:Y:S01]  /*3ae0*/  MUFU.TANH R6, R6 ;  /* 0x0000000600067308 */ /* 0x000e620000002400 */
[----:B------:R-:W-:Y:S02]  /*3af0*/  IMAD R4, R4, 0x40, R9 ;  /* 0x0000004004047824 */ /* 0x000fe400078e0209 */
[----:B------:R-:W-:Y:S01]  /*3b00*/  FMUL.FTZ R9, R49, UR6 ;  /* 0x0000000631097c20 */ /* 0x000fe20008410000 */
[----:B------:R-:W-:-:S02]  /*3b10*/  VIADD R2, R2, UR25 ;  /* 0x0000001902027c36 */ /* 0x000fc40008000000 */
[----:B------:R-:W-:Y:S01]  /*3b20*/  FMUL.FTZ R8, R39, UR6 ;  /* 0x0000000627087c20 */ /* 0x000fe20008410000 */
[----:B------:R-:W-:Y:S01]  /*3b30*/  HMMA.16816.F32 R72, R60, R26, R72 ;  /* 0x0000001a3c48723c */ /* 0x000fe20000001848 */
[----:B------:R-:W-:Y:S02]  /*3b40*/  IMAD.U32 R17, RZ, RZ, UR27 ;  /* 0x0000001bff117e24 */ /* 0x000fe4000f8e00ff */
[----:B------:R-:W-:Y:S01]  /*3b50*/  FMUL.FTZ R45, R45, UR6 ;  /* 0x000000062d2d7c20 */ /* 0x000fe20008410000 */
[----:B------:R-:W-:Y:S01]  /*3b60*/  VIADD R16, R4, 0x1 ;  /* 0x0000000104107836 */ /* 0x000fe20000000000 */
[----:B------:R-:W4:Y:S01]  /*3b70*/  MUFU.TANH R9, R9 ;  /* 0x0000000900097308 */ /* 0x000f220000002400 */
[----:B------:R-:W-:Y:S01]  /*3b80*/  FMUL.FTZ R44, R44, UR6 ;  /* 0x000000062c2c7c20 */ /* 0x000fe20008410000 */
[C---:B--2---:R-:W-:Y:S01]  /*3b90*/  HMMA.16816.F32 R32, R52.reuse, R28, R32 ;  /* 0x0000001c3420723c */ /* 0x044fe20000001820 */
[----:B------:R-:W-:Y:S01]  /*3ba0*/  IADD3 R17, R17, -UR19, R2 ;  /* 0x8000001311117c10 */ /* 0x000fe2000fffe002 */
[----:B------:R-:W-:Y:S01]  /*3bb0*/  FMUL.FTZ R36, R36, UR6 ;  /* 0x0000000624247c20 */ /* 0x000fe20008410000 */
[----:B------:R-:W-:Y:S01]  /*3bc0*/  FMUL.FTZ R37, R37, UR6 ;  /* 0x0000000625257c20 */ /* 0x000fe20008410000 */
[----:B------:R-:W-:Y:S01]  /*3bd0*/  FMUL.FTZ R10, R50, UR6 ;  /* 0x00000006320a7c20 */ /* 0x000fe20008410000 */
[----:B------:R-:W-:Y:S01]  /*3be0*/  FMUL.FTZ R47, R47, UR6 ;  /* 0x000000062f2f7c20 */ /* 0x000fe20008410000 */
[C---:B------:R-:W-:Y:S01]  /*3bf0*/  IMAD.IADD R39, R17.reuse, 0x1, -R4 ;  /* 0x0000000111277824 */ /* 0x040fe200078e0a04 */
[C---:B---3--:R-:W-:Y:S01]  /*3c00*/  HMMA.16816.F32 R76, R52.reuse, R12, R76 ;  /* 0x0000000c344c723c */ /* 0x048fe2000000184c */
[C---:B------:R-:W-:Y:S01]  /*3c10*/  IMAD.IADD R24, R17.reuse, 0x1, -R16 ;  /* 0x0000000111187824 */ /* 0x040fe200078e0a10 */
[----:B------:R-:W-:Y:S01]  /*3c20*/  MUFU.TANH R11, R36 ;  /* 0x00000024000b7308 */ /* 0x000fe20000002400 */
[C---:B------:R-:W-:Y:S01]  /*3c30*/  VIADD R28, R4.reuse, 0x18 ;  /* 0x00000018041c7836 */ /* 0x040fe20000000000 */
[----:B------:R-:W-:Y:S01]  /*3c40*/  IABS R39, R39 ;  /* 0x0000002700277213 */ /* 0x000fe20000000000 */
[C---:B------:R-:W-:Y:S01]  /*3c50*/  VIADD R26, R4.reuse, 0x10 ;  /* 0x00000010041a7836 */ /* 0x040fe20000000000 */
[C---:B------:R-:W-:Y:S01]  /*3c60*/  HMMA.16816.F32 R64, R52.reuse, R30, R64 ;  /* 0x0000001e3440723c */ /* 0x040fe20000001840 */
[----:B------:R-:W-:Y:S01]  /*3c70*/  IADD3 R12, R4, 0x9, RZ ;  /* 0x00000009040c7810 */ /* 0x000fe20007ffe0ff */
[----:B------:R-:W-:Y:S01]  /*3c80*/  FMUL.FTZ R46, R46, UR6 ;  /* 0x000000062e2e7c20 */ /* 0x000fe20008410000 */
[----:B------:R-:W-:Y:S01]  /*3c90*/  IABS R24, R24 ;  /* 0x0000001800187213 */ /* 0x000fe20000000000 */
[----:B------:R-:W2:Y:S01]  /*3ca0*/  MUFU.TANH R31, R45 ;  /* 0x0000002d001f7308 */ /* 0x000ea20000002400 */
[----:B------:R-:W-:Y:S01]  /*3cb0*/  I2FP.F32.S32 R39, R39 ;  /* 0x0000002700277245 */ /* 0x000fe20000201400 */
[----:B------:R-:W-:Y:S01]  /*3cc0*/  HMMA.16816.F32 R40, R52, R68, R40 ;  /* 0x000000443428723c */ /* 0x000fe20000001828 */
[C---:B------:R-:W-:Y:S01]  /*3cd0*/  IMAD.IADD R18, R17.reuse, 0x1, -R12 ;  /* 0x0000000111127824 */ /* 0x040fe200078e0a0c */
[----:B------:R-:W-:Y:S01]  /*3ce0*/  I2FP.F32.S32 R24, R24 ;  /* 0x0000001800187245 */ /* 0x000fe20000201400 */
[----:B------:R-:W-:-:S02]  /*3cf0*/  IMAD.IADD R30, R17, 0x1, -R28 ;  /* 0x00000001111e7824 */ /* 0x000fc400078e0a1c */
[----:B-1----:R-:W-:Y:S01]  /*3d00*/  FFMA.FTZ R39, R39, -UR5, R6 ;  /* 0x8000000527277c23 */ /* 0x002fe20008010006 */
[----:B------:R-:W-:Y:S01]  /*3d10*/  FMUL.FTZ R21, R33, UR6 ;  /* 0x0000000621157c20 */ /* 0x000fe20008410000 */
[----:B------:R-:W-:Y:S01]  /*3d20*/  HMMA.16816.F32 R72, R52, R14, R72 ;  /* 0x0000000e3448723c */ /* 0x000fe20000001848 */
[----:B------:R-:W1:Y:S01]  /*3d30*/  MUFU.TANH R33, R44 ;  /* 0x0000002c00217308 */ /* 0x000e620000002400 */
[----:B------:R-:W-:Y:S01]  /*3d40*/  IABS R18, R18 ;  /* 0x0000001200127213 */ /* 0x000fe20000000000 */
[----:B----4-:R-:W-:Y:S01]  /*3d50*/  FFMA.FTZ R6, R24, -UR5, R9 ;  /* 0x8000000518067c23 */ /* 0x010fe20008010009 */
[----:B------:R-:W-:Y:S01]  /*3d60*/  VIADD R24, R4, 0x11 ;  /* 0x0000001104187836 */ /* 0x000fe20000000000 */
[----:B------:R-:W-:Y:S01]  /*3d70*/  ISETP.GE.AND P1, PT, R16, UR27, PT ;  /* 0x0000001b10007c0c */ /* 0x000fe2000bf26270 */
[----:B------:R-:W-:Y:S01]  /*3d80*/  FMUL.FTZ R32, R32, UR6 ;  /* 0x0000000620207c20 */ /* 0x000fe20008410000 */
[----:B------:R-:W-:Y:S01]  /*3d90*/  VIADD R14, R4, 0x8 ;  /* 0x00000008040e7836 */ /* 0x000fe20000000000 */
[----:B------:R-:W-:Y:S01]  /*3da0*/  I2FP.F32.S32 R18, R18 ;  /* 0x0000001200127245 */ /* 0x000fe20000201400 */
[C---:B------:R-:W-:Y:S01]  /*3db0*/  IMAD.IADD R19, R17.reuse, 0x1, -R24 ;  /* 0x0000000111137824 */ /* 0x040fe200078e0a18 */
[----:B------:R-:W3:Y:S01]  /*3dc0*/  MUFU.TANH R9, R37 ;  /* 0x0000002500097308 */ /* 0x000ee20000002400 */
[C---:B------:R-:W-:Y:S01]  /*3dd0*/  IMAD.IADD R22, R17.reuse, 0x1, -R14 ;  /* 0x0000000111167824 */ /* 0x040fe200078e0a0e */
[----:B------:R-:W-:Y:S01]  /*3de0*/  IABS R30, R30 ;  /* 0x0000001e001e7213 */ /* 0x000fe20000000000 */
[----:B--2---:R-:W-:Y:S01]  /*3df0*/  FFMA.FTZ R31, R18, -UR5, R31 ;  /* 0x80000005121f7c23 */ /* 0x004fe2000801001f */
[----:B------:R-:W-:Y:S01]  /*3e00*/  VIADD R18, R4, 0x19 ;  /* 0x0000001904127836 */ /* 0x000fe20000000000 */
[----:B------:R-:W-:Y:S01]  /*3e10*/  IABS R36, R19 ;  /* 0x0000001300247213 */ /* 0x000fe20000000000 */
[----:B------:R-:W-:Y:S01]  /*3e20*/  VIADD R19, R17, 0x8 ;  /* 0x0000000811137836 */ /* 0x000fe20000000000 */
[----:B------:R-:W-:Y:S01]  /*3e30*/  IABS R22, R22 ;  /* 0x0000001600167213 */ /* 0x000fe20000000000 */
[----:B------:R-:W2:Y:S01]  /*3e40*/  MUFU.TANH R51, R51 ;  /* 0x0000003300337308 */ /* 0x000ea20000002400 */
[----:B------:R-:W-:Y:S01]  /*3e50*/  FMUL.FTZ R41, R41, UR6 ;  /* 0x0000000629297c20 */ /* 0x000fe20008410000 */
[C---:B------:R-:W-:Y:S01]  /*3e60*/  IMAD.IADD R16, R19.reuse, 0x1, -R16 ;  /* 0x0000000113107824 */ /* 0x040fe200078e0a10 */
[----:B------:R-:W-:Y:S01]  /*3e70*/  I2FP.F32.S32 R22, R22 ;  /* 0x0000001600167245 */ /* 0x000fe20000201400 */
[----:B------:R-:W-:-:S02]  /*3e80*/  IMAD.IADD R23, R19, 0x1, -R4 ;  /* 0x0000000113177824 */ /* 0x000fc400078e0a04 */
[----:B------:R-:W-:Y:S01]  /*3e90*/  FMUL.FTZ R42, R42, UR6 ;  /* 0x000000062a2a7c20 */ /* 0x000fe20008410000 */
[----:B------:R-:W-:Y:S01]  /*3ea0*/  IMAD.IADD R25, R19, 0x1, -R12 ;  /* 0x0000000113197824 */ /* 0x000fe200078e0a0c */
[----:B------:R-:W-:Y:S01]  /*3eb0*/  IABS R16, R16 ;  /* 0x0000001000107213 */ /* 0x000fe20000000000 */
[----:B-1----:R-:W-:Y:S01]  /*3ec0*/  FFMA.FTZ R33, R22, -UR5, R33 ;  /* 0x8000000516217c23 */ /* 0x002fe20008010021 */
[----:B------:R-:W-:Y:S01]  /*3ed0*/  IMAD.IADD R22, R17, 0x1, -R18 ;  /* 0x0000000111167824 */ /* 0x000fe200078e0a12 */
[----:B------:R-:W1:Y:S01]  /*3ee0*/  MUFU.TANH R10, R10 ;  /* 0x0000000a000a7308 */ /* 0x000e620000002400 */
[----:B------:R-:W-:Y:S01]  /*3ef0*/  I2FP.F32.S32 R30, R30 ;  /* 0x0000001e001e7245 */ /* 0x000fe20000201400 */
[----:B------:R-:W-:Y:S01]  /*3f00*/  FMUL.FTZ R40, R40, UR6 ;  /* 0x0000000628287c20 */ /* 0x000fe20008410000 */
[----:B------:R-:W-:Y:S01]  /*3f10*/  IABS R23, R23 ;  /* 0x0000001700177213 */ /* 0x000fe20000000000 */
[----:B------:R-:W-:Y:S01]  /*3f20*/  FMUL.FTZ R34, R34, UR6 ;  /* 0x0000000622227c20 */ /* 0x000fe20008410000 */
[----:B------:R-:W-:Y:S01]  /*3f30*/  IABS R22, R22 ;  /* 0x0000001600167213 */ /* 0x000fe20000000000 */
[----:B------:R-:W-:Y:S01]  /*3f40*/  FFMA.FTZ R11, R30, -UR5, R11 ;  /* 0x800000051e0b7c23 */ /* 0x000fe2000801000b */
[----:B------:R-:W-:Y:S01]  /*3f50*/  IABS R25, R25 ;  /* 0x0000001900197213 */ /* 0x000fe20000000000 */
[----:B------:R-:W4:Y:S01]  /*3f60*/  MUFU.TANH R47, R47 ;  /* 0x0000002f002f7308 */ /* 0x000f220000002400 */
[----:B------:R-:W-:Y:S01]  /*3f70*/  I2FP.F32.S32 R22, R22 ;  /* 0x0000001600167245 */ /* 0x000fe20000201400 */
[----:B------:R-:W-:Y:S01]  /*3f80*/  FMUL.FTZ R38, R38, UR6 ;  /* 0x0000000626267c20 */ /* 0x000fe20008410000 */
[----:B------:R-:W-:Y:S01]  /*3f90*/  I2FP.F32.S32 R16, R16 ;  /* 0x0000001000107245 */ /* 0x000fe20000201400 */
[----:B------:R-:W-:Y:S01]  /*3fa0*/  FMUL.FTZ R43, R43, UR6 ;  /* 0x000000062b2b7c20 */ /* 0x000fe20008410000 */
[----:B------:R-:W-:Y:S01]  /*3fb0*/  I2FP.F32.S32 R23, R23 ;  /* 0x0000001700177245 */ /* 0x000fe20000201400 */
[----:B---3--:R-:W-:Y:S01]  /*3fc0*/  FFMA.FTZ R9, R22, -UR5, R9 ;  /* 0x8000000516097c23 */ /* 0x008fe20008010009 */
[----:B------:R-:W-:Y:S01]  /*3fd0*/  IADD3 R22, R4, 0x20, RZ ;  /* 0x0000002004167810 */ /* 0x000fe20007ffe0ff */
[----:B------:R-:W3:Y:S01]  /*3fe0*/  MUFU.TANH R13, R41 ;  /* 0x00000029000d7308 */ /* 0x000ee20000002400 */
[----:B------:R-:W-:Y:S01]  /*3ff0*/  I2FP.F32.S32 R30, R25 ;  /* 0x00000019001e7245 */ /* 0x000fe20000201400 */
[----:B--2---:R-:W-:Y:S01]  /*4000*/  FFMA.FTZ R16, R16, -UR5, R51 ;  /* 0x8000000510107c23 */ /* 0x004fe20008010033 */
[----:B------:R-:W-:Y:S01]  /*4010*/  ISETP.GE.AND P5, PT, R26, UR27, PT ;  /* 0x0000001b1a007c0c */ /* 0x000fe2000bfa6270 */
[----:B------:R-:W-:Y:S01]  /*4020*/  IMAD.IADD R27, R17, 0x1, -R22 ;  /* 0x00000001111b7824 */ /* 0x000fe200078e0a16 */
[----:B------:R-:W-:Y:S01]  /*4030*/  I2FP.F32.S32 R36, R36 ;  /* 0x0000002400247245 */ /* 0x000fe20000201400 */
[----:B-1----:R-:W-:Y:S01]  /*4040*/  FFMA.FTZ R23, R23, -UR5, R10 ;  /* 0x8000000517177c23 */ /* 0x002fe2000801000a */
[----:B------:R-:W-:Y:S01]  /*4050*/  ISETP.GE.AND P2, PT, R4, UR27, PT ;  /* 0x0000001b04007c0c */ /* 0x000fe2000bf46270 */
[----:B------:R-:W-:Y:S01]  /*4060*/  MUFU.TANH R42, R42 ;  /* 0x0000002a002a7308 */ /* 0x000fe20000002400 */
[----:B----4-:R-:W-:Y:S01]  /*4070*/  FFMA.FTZ R10, R30, -UR5, R47 ;  /* 0x800000051e0a7c23 */ /* 0x010fe2000801002f */
[----:B------:R-:W-:Y:S01]  /*4080*/  FSEL R37, R6, -INF , !P1 ;  /* 0xff80000006257808 */ /* 0x000fe20004800000 */
[----:B------:R-:W-:Y:S01]  /*4090*/  FMUL.FTZ R20, R35, UR6 ;  /* 0x0000000623147c20 */ /* 0x000fe20008410000 */
[----:B------:R-:W-:Y:S01]  /*40a0*/  FSEL R30, R16, -INF , !P1 ;  /* 0xff800000101e7808 */ /* 0x000fe20004800000 */
[----:B------:R-:W-:Y:S01]  /*40b0*/  FMUL.FTZ R64, R64, UR6 ;  /* 0x0000000640407c20 */ /* 0x000fe20008410000 */
[----:B------:R-:W-:Y:S01]  /*40c0*/  ISETP.GE.AND P1, PT, R22, UR27, PT ;  /* 0x0000001b16007c0c */ /* 0x000fe2000bf26270 */
[----:B------:R-:W-:Y:S01]  /*40d0*/  IMAD.IADD R22, R19, 0x1, -R22 ;  /* 0x0000000113167824 */ /* 0x000fe200078e0a16 */
[----:B------:R1:W-:Y:S01]  /*40e0*/  MUFU.TANH R15, R40 ;  /* 0x00000028000f7308 */ /* 0x0003e20000002400 */
[----:B------:R-:W-:Y:S01]  /*40f0*/  ISETP.GE.AND P6, PT, R12, UR27, PT ;  /* 0x0000001b0c007c0c */ /* 0x000fe2000bfc6270 */
[----:B---3--:R-:W-:Y:S01]  /*4100*/  FFMA.FTZ R13, R36, -UR5, R13 ;  /* 0x80000005240d7c23 */ /* 0x008fe2000801000d */
[----:B------:R-:W-:Y:S01]  /*4110*/  IABS R12, R27 ;  /* 0x0000001b000c7213 */ /* 0x000fe20000000000 */
[----:B------:R-:W-:Y:S01]  /*4120*/  VIADD R44, R4, 0x21 ;  /* 0x00000021042c7836 */ /* 0x000fe20000000000 */
[----:B------:R-:W-:Y:S01]  /*4130*/  FSEL R36, R23, -INF , !P2 ;  /* 0xff80000017247808 */ /* 0x000fe20005000000 */
[----:B------:R-:W-:Y:S01]  /*4140*/  FMUL.FTZ R67, R67, UR6 ;  /* 0x0000000643437c20 */ /* 0x000fe20008410000 */
[----:B------:R-:W-:Y:S01]  /*4150*/  ISETP.GE.AND P0, PT, R14, UR27, PT ;  /* 0x0000001b0e007c0c */ /* 0x000fe2000bf06270 */
[----:B------:R-:W2:Y:S01]  /*4160*/  MUFU.TANH R32, R32 ;  /* 0x0000002000207308 */ /* 0x000ea20000002400 */
[----:B------:R-:W-:Y:S01]  /*4170*/  IMAD.IADD R14, R19, 0x1, -R14 ;  /* 0x00000001130e7824 */ /* 0x000fe200078e0a0e */
[----:B------:R-:W-:Y:S01]  /*4180*/  IABS R22, R22 ;  /* 0x0000001600167213 */ /* 0x000fe20000000000 */
[----:B------:R-:W-:Y:S01]  /*4190*/  FMUL.FTZ R78, R78, UR6 ;  /* 0x000000064e4e7c20 */ /* 0x000fe20008410000 */
[----:B------:R-:W-:Y:S01]  /*41a0*/  I2FP.F32.S32 R191, R12 ;  /* 0x0000000c00bf7245 */ /* 0x000fe20000201400 */
[----:B------:R-:W-:Y:S01]  /*41b0*/  FMUL.FTZ R79, R79, UR6 ;  /* 0x000000064f4f7c20 */ /* 0x000fe20008410000 */
[----:B------:R-:W-:Y:S01]  /*41c0*/  FSEL R39, R39, -INF , !P2 ;  /* 0xff80000027277808 */ /* 0x000fe20005000000 */
[----:B------:R-:W-:Y:S01]  /*41d0*/  FMUL.FTZ R72, R72, UR6 ;  /* 0x0000000648487c20 */ /* 0x000fe20008410000 */
[----:B------:R-:W-:Y:S01]  /*41e0*/  MUFU.TANH R188, R34 ;  /* 0x0000002200bc7308 */ /* 0x000fe20000002400 */
[----:B-1----:R-:W-:Y:S01]  /*41f0*/  IADD3 R40, R17, -R26, RZ ;  /* 0x8000001a11287210 */ /* 0x002fe20007ffe0ff */
[C---:B------:R-:W-:Y:S01]  /*4200*/  IMAD.IADD R26, R19.reuse, 0x1, -R26 ;  /* 0x00000001131a7824 */ /* 0x040fe200078e0a1a */
[----:B------:R-:W-:Y:S01]  /*4210*/  ISETP.GE.AND P2, PT, R18, UR27, PT ;  /* 0x0000001b12007c0c */ /* 0x000fe2000bf46270 */
[C---:B------:R-:W-:Y:S01]  /*4220*/  IMAD.IADD R18, R19.reuse, 0x1, -R18 ;  /* 0x0000000113127824 */ /* 0x040fe200078e0a12 */
[----:B------:R-:W-:Y:S01]  /*4230*/  ISETP.GE.AND P4, PT, R24, UR27, PT ;  /* 0x0000001b18007c0c */ /* 0x000fe2000bf86270 */
[----:B------:R-:W-:Y:S01]  /*4240*/  IMAD.IADD R24, R19, 0x1, -R24 ;  /* 0x0000000113187824 */ /* 0x000fe200078e0a18 */
[----:B------:R-:W-:Y:S01]  /*4250*/  IABS R26, R26 ;  /* 0x0000001a001a7213 */ /* 0x000fe20000000000 */
[----:B------:R-:W1:Y:S01]  /*4260*/  MUFU.TANH R46, R46 ;  /* 0x0000002e002e7308 */ /* 0x000e620000002400 */
[----:B------:R-:W-:Y:S01]  /*4270*/  IABS R14, R14 ;  /* 0x0000000e000e7213 */ /* 0x000fe20000000000 */
[----:B--2---:R-:W-:Y:S01]  /*4280*/  FFMA.FTZ R191, R191, -UR5, R32 ;  /* 0x80000005bfbf7c23 */ /* 0x004fe20008010020 */
[----:B------:R-:W-:Y:S01]  /*4290*/  I2FP.F32.S32 R23, R26 ;  /* 0x0000001a00177245 */ /* 0x000fe20000201400 */
[----:B------:R-:W-:Y:S01]  /*42a0*/  IMAD.IADD R32, R17, 0x1, -R44 ;  /* 0x0000000111207824 */ /* 0x000fe200078e0a2c */
[C---:B------:R-:W-:Y:S01]  /*42b0*/  ISETP.GE.AND P3, PT, R28.reuse, UR27, PT ;  /* 0x0000001b1c007c0c */ /* 0x040fe2000bf66270 */
[----:B------:R-:W-:Y:S01]  /*42c0*/  FMUL.FTZ R65, R65, UR6 ;  /* 0x0000000641417c20 */ /* 0x000fe20008410000 */
[----:B------:R-:W-:Y:S01]  /*42d0*/  IADD3 R28, -R28, R19, RZ ;  /* 0x000000131c1c7210 */ /* 0x000fe20007ffe1ff */
[----:B------:R2:W3:Y:S01]  /*42e0*/  MUFU.TANH R35, R8 ;  /* 0x0000000800237308 */ /* 0x0004e20000002400 */
[----:B------:R-:W-:Y:S01]  /*42f0*/  I2FP.F32.S32 R27, R14 ;  /* 0x0000000e001b7245 */ /* 0x000fe20000201400 */
[----:B------:R-:W-:Y:S01]  /*4300*/  FMUL.FTZ R66, R66, UR6 ;  /* 0x0000000642427c20 */ /* 0x000fe20008410000 */
[----:B------:R-:W-:Y:S01]  /*4310*/  IABS R18, R18 ;  /* 0x0000001200127213 */ /* 0x000fe20000000000 */
[----:B------:R-:W-:Y:S01]  /*4320*/  VIADD R16, R4, 0x38 ;  /* 0x0000003804107836 */ /* 0x000fe20000000000 */
[----:B------:R-:W-:Y:S01]  /*4330*/  IABS R24, R24 ;  /* 0x0000001800187213 */ /* 0x000fe20000000000 */
[----:B------:R-:W-:Y:S01]  /*4340*/  FMUL.FTZ R76, R76, UR6 ;  /* 0x000000064c4c7c20 */ /* 0x000fe20008410000 */
[----:B------:R-:W-:Y:S01]  /*4350*/  IABS R40, R40 ;  /* 0x0000002800287213 */ /* 0x000fe20000000000 */
[----:B------:R-:W4:Y:S01]  /*4360*/  MUFU.TANH R12, R43 ;  /* 0x0000002b000c7308 */ /* 0x000f220000002400 */
[----:B------:R-:W-:Y:S01]  /*4370*/  IABS R28, R28 ;  /* 0x0000001c001c7213 */ /* 0x000fe20000000000 */
[----:B-1----:R-:W-:Y:S01]  /*4380*/  FFMA.FTZ R14, R27, -UR5, R46 ;  /* 0x800000051b0e7c23 */ /* 0x002fe2000801002e */
[----:B------:R-:W-:Y:S01]  /*4390*/  I2FP.F32.S32 R18, R18 ;  /* 0x0000001200127245 */ /* 0x000fe20000201400 */
[----:B------:R-:W-:Y:S01]  /*43a0*/  FMUL.FTZ R77, R77, UR6 ;  /* 0x000000064d4d7c20 */ /* 0x000fe20008410000 */
[----:B------:R-:W-:Y:S01]  /*43b0*/  IABS R32, R32 ;  /* 0x0000002000207213 */ /* 0x000fe20000000000 */
[----:B------:R-:W-:Y:S01]  /*43c0*/  FMUL.FTZ R73, R73, UR6 ;  /* 0x0000000649497c20 */ /* 0x000fe20008410000 */
[----:B------:R-:W-:Y:S01]  /*43d0*/  I2FP.F32.S32 R25, R24 ;  /* 0x0000001800197245 */ /* 0x000fe20000201400 */
[----:B------:R-:W1:Y:S01]  /*43e0*/  MUFU.TANH R38, R38 ;  /* 0x0000002600267308 */ /* 0x000e620000002400 */
[----:B--2---:R-:W-:Y:S01]  /*43f0*/  FFMA.FTZ R8, R23, -UR5, R42 ;  /* 0x8000000517087c23 */ /* 0x004fe2000801002a */
[----:B------:R-:W-:Y:S01]  /*4400*/  I2FP.F32.S32 R23, R22 ;  /* 0x0000001600177245 */ /* 0x000fe20000201400 */
[C---:B------:R-:W-:Y:S01]  /*4410*/  VIADD R22, R4.reuse, 0x28 ;  /* 0x0000002804167836 */ /* 0x040fe20000000000 */
[----:B------:R-:W-:Y:S01]  /*4420*/  I2FP.F32.S32 R40, R40 ;  /* 0x0000002800287245 */ /* 0x000fe20000201400 */
[----:B------:R-:W-:Y:S01]  /*4430*/  VIADD R42, R4, 0x29 ;  /* 0x00000029042a7836 */ /* 0x000fe20000000000 */
[----:B------:R-:W-:Y:S01]  /*4440*/  I2FP.F32.S32 R27, R28 ;  /* 0x0000001c001b7245 */ /* 0x000fe20000201400 */
[----:B------:R-:W-:Y:S01]  /*4450*/  IMAD.IADD R29, R17, 0x1, -R22 ;  /* 0x00000001111d7824 */ /* 0x000fe200078e0a16 */
[----:B------:R2:W5:Y:S01]  /*4460*/  MUFU.TANH R34, R21 ;  /* 0x0000001500227308 */ /* 0x0005620000002400 */
[----:B------:R-:W-:Y:S01]  /*4470*/  FFMA.FTZ R188, R23, -UR5, R188 ;  /* 0x8000000517bc7c23 */ /* 0x000fe200080100bc */
[----:B------:R-:W-:Y:S01]  /*4480*/  IMAD.IADD R23, R19, 0x1, -R44 ;  /* 0x0000000113177824 */ /* 0x000fe200078e0a2c */
[----:B------:R-:W-:Y:S01]  /*4490*/  I2FP.F32.S32 R185, R32 ;  /* 0x0000002000b97245 */ /* 0x000fe20000201400 */
[----:B---3--:R-:W-:Y:S01]  /*44a0*/  FFMA.FTZ R35, R18, -UR5, R35 ;  /* 0x8000000512237c23 */ /* 0x008fe20008010023 */
[----:B------:R-:W-:Y:S01]  /*44b0*/  IABS R29, R29 ;  /* 0x0000001d001d7213 */ /* 0x000fe20000000000 */
[----:B----4-:R-:W-:Y:S01]  /*44c0*/  FFMA.FTZ R12, R25, -UR5, R12 ;  /* 0x80000005190c7c23 */ /* 0x010fe2000801000c */
[----:B------:R-:W-:Y:S01]  /*44d0*/  IABS R23, R23 ;  /* 0x0000001700177213 */ /* 0x000fe20000000000 */
[----:B------:R-:W3:Y:S01]  /*44e0*/  MUFU.TANH R189, R64 ;  /* 0x0000004000bd7308 */ /* 0x000ee20000002400 */
[----:B------:R-:W-:Y:S01]  /*44f0*/  I2FP.F32.S32 R32, R29 ;  /* 0x0000001d00207245 */ /* 0x000fe20000201400 */
[----:B------:R-:W-:Y:S01]  /*4500*/  FFMA.FTZ R15, R40, -UR5, R15 ;  /* 0x80000005280f7c23 */ /* 0x000fe2000801000f */
[----:B-1----:R-:W-:Y:S01]  /*4510*/  FFMA.FTZ R6, R27, -UR5, R38 ;  /* 0x800000051b067c23 */ /* 0x002fe20008010026 */
[----:B------:R-:W-:-:S02]  /*4520*/  VIADD R18, R4, 0x30 ;  /* 0x0000003004127836 */ /* 0x000fc40000000000 */
[----:B------:R-:W-:Y:S01]  /*4530*/  FMUL.FTZ R74, R74, UR6 ;  /* 0x000000064a4a7c20 */ /* 0x000fe20008410000 */
[----:B------:R-:W-:Y:S01]  /*4540*/  FMUL.FTZ R75, R75, UR6 ;  /* 0x000000064b4b7c20 */ /* 0x000fe20008410000 */
[----:B------:R-:W-:Y:S01]  /*4550*/  I2FP.F32.S32 R23, R23 ;  /* 0x0000001700177245 */ /* 0x000fe20000201400 */
[----:B------:R-:W1:Y:S01]  /*4560*/  MUFU.TANH R20, R20 ;  /* 0x0000001400147308 */ /* 0x000e620000002400 */
[C---:B------:R-:W-:Y:S01]  /*4570*/  IADD3 R40, R4.reuse, 0x31, RZ ;  /* 0x0000003104287810 */ /* 0x040fe20007ffe0ff */
[----:B------:R-:W-:Y:S01]  /*4580*/  VIADD R38, R4, 0x39 ;  /* 0x0000003904267836 */ /* 0x000fe20000000000 */
[----:B------:R-:W-:Y:S01]  /*4590*/  FSEL R4, R35, -INF , !P2 ;  /* 0xff80000023047808 */ /* 0x000fe20005000000 */
[----:B--2---:R-:W-:Y:S02]  /*45a0*/  IMAD.IADD R21, R19, 0x1, -R42 ;  /* 0x0000000113157824 */ /* 0x004fe400078e0a2a */
[----:B-----5:R-:W-:Y:S01]  /*45b0*/  FFMA.FTZ R185, R185, -UR5, R34 ;  /* 0x80000005b9b97c23 */ /* 0x020fe20008010022 */
[----:B------:R-:W-:Y:S01]  /*45c0*/  FSEL R31, R31, -INF , !P6 ;  /* 0xff8000001f1f7808 */ /* 0x000fe20007000000 */
[C---:B------:R-:W-:Y:S01]  /*45d0*/  IMAD.IADD R28, R17.reuse, 0x1, -R42 ;  /* 0x00000001111c7824 */ /* 0x040fe200078e0a2a */
[----:B------:R-:W2:Y:S01]  /*45e0*/  MUFU.TANH R198, R67 ;  /* 0x0000004300c67308 */ /* 0x000ea20000002400 */
[----:B---3--:R-:W-:Y:S01]  /*45f0*/  FFMA.FTZ R189, R32, -UR5, R189 ;  /* 0x8000000520bd7c23 */ /* 0x008fe200080100bd */
[----:B------:R-:W-:Y:S01]  /*4600*/  FSEL R10, R10, -INF , !P6 ;  /* 0xff8000000a0a7808 */ /* 0x000fe20007000000 */
[----:B------:R-:W-:Y:S01]  /*4610*/  IMAD.IADD R27, R17, 0x1, -R18 ;  /* 0x00000001111b7824 */ /* 0x000fe200078e0a12 */
[----:B------:R-:W-:Y:S01]  /*4620*/  FSEL R13, R13, -INF , !P4 ;  /* 0xff8000000d0d7808 */ /* 0x000fe20006000000 */
[C---:B------:R-:W-:Y:S01]  /*4630*/  IMAD.IADD R25, R17.reuse, 0x1, -R16 ;  /* 0x0000000111197824 */ /* 0x040fe200078e0a10 */
[----:B------:R-:W-:Y:S01]  /*4640*/  FSEL R12, R12, -INF , !P4 ;  /* 0xff8000000c0c7808 */ /* 0x000fe20006000000 */
[----:B------:R-:W-:Y:S01]  /*4650*/  IMAD.IADD R24, R17, 0x1, -R38 ;  /* 0x0000000111187824 */ /* 0x000fe200078e0a26 */
[----:B------:R-:W-:Y:S01]  /*4660*/  MUFU.TANH R187, R65 ;  /* 0x0000004100bb7308 */ /* 0x000fe20000002400 */
[----:B------:R-:W-:Y:S01]  /*4670*/  FSEL R9, R9, -INF , !P2 ;  /* 0xff80000009097808 */ /* 0x000fe20005000000 */
[----:B-1----:R-:W-:Y:S01]  /*4680*/  FFMA.FTZ R20, R23, -UR5, R20 ;  /* 0x8000000517147c23 */ /* 0x002fe20008010014 */
[----:B------:R-:W-:-:S02]  /*4690*/  IADD3 R26, R17, -R40, RZ ;  /* 0x80000028111a7210 */ /* 0x000fc40007ffe0ff */
[----:B------:R-:W-:Y:S02]  /*46a0*/  FSEL R33, R33, -INF , !P0 ;  /* 0xff80000021217808 */ /* 0x000fe40004000000 */
[----:B------:R-:W-:Y:S01]  /*46b0*/  FSEL R14, R14, -INF , !P0 ;  /* 0xff8000000e0e7808 */ /* 0x000fe20004000000 */
[----:B------:R-:W-:Y:S01]  /*46c0*/  MUFU.TANH R190, R66 ;  /* 0x0000004200be7308 */ /* 0x000fe20000002400 */
[----:B------:R-:W-:Y:S01]  /*46d0*/  ISETP.GE.AND P6, PT, R22, UR27, PT ;  /* 0x0000001b16007c0c */ /* 0x000fe2000bfc6270 */
[C---:B------:R-:W-:Y:S01]  /*46e0*/  IMAD.IADD R22, R19.reuse, 0x1, -R22 ;  /* 0x0000000113167824 */ /* 0x040fe200078e0a16 */
[----:B------:R-:W-:Y:S01]  /*46f0*/  ISETP.GE.AND P4, PT, R18, UR27, PT ;  /* 0x0000001b12007c0c */ /* 0x000fe2000bf86270 */
[C---:B------:R-:W-:Y:S01]  /*4700*/  IMAD.IADD R18, R19.reuse, 0x1, -R18 ;  /* 0x0000000113127824 */ /* 0x040fe200078e0a12 */
[----:B------:R-:W-:Y:S01]  /*4710*/  ISETP.GE.AND P2, PT, R16, UR27, PT ;  /* 0x0000001b10007c0c */ /* 0x000fe2000bf46270 */
[C---:B------:R-:W-:Y:S01]  /*4720*/  IMAD.IADD R16, R19.reuse, 0x1, -R16 ;  /* 0x0000000113107824 */ /* 0x040fe200078e0a10 */
[----:B------:R-:W-:Y:S01]  /*4730*/  ISETP.GE.AND P0, PT, R44, UR27, PT ;  /* 0x0000001b2c007c0c */ /* 0x000fe2000bf06270 */
[----:B------:R-:W1:Y:S01]  /*4740*/  MUFU.TANH R197, R76 ;  /* 0x0000004c00c57308 */ /* 0x000e620000002400 */
[----:B------:R-:W-:Y:S01]  /*4750*/  IADD3 R17, -R40, R19, RZ ;  /* 0x0000001328117210 */ /* 0x000fe20007ffe1ff */
[----:B------:R-:W-:Y:S01]  /*4760*/  IMAD.IADD R19, R19, 0x1, -R38 ;  /* 0x0000000113137824 */ /* 0x000fe200078e0a26 */
[----:B------:R-:W-:-:S02]  /*4770*/  IABS R21, R21 ;  /* 0x0000001500157213 */ /* 0x000fc40000000000 */
[----:B------:R-:W-:Y:S02]  /*4780*/  FSEL R185, R185, -INF , !P0 ;  /* 0xff800000b9b97808 */ /* 0x000fe40004000000 */
[----:B------:R-:W-:Y:S01]  /*4790*/  I2FP.F32.S32 R21, R21 ;  /* 0x0000001500157245 */ /* 0x000fe20000201400 */
[----:B------:R-:W3:Y:S01]  /*47a0*/  MUFU.TANH R195, R77 ;  /* 0x0000004d00c37308 */ /* 0x000ee20000002400 */
[----:B------:R-:W-:Y:S02]  /*47b0*/  FSEL R200, R20, -INF , !P0 ;  /* 0xff80000014c87808 */ /* 0x000fe40004000000 */
[----:B------:R-:W-:Y:S01]  /*47c0*/  IABS R27, R27 ;  /* 0x0000001b001b7213 */ /* 0x000fe20000000000 */
[----:B--2---:R-:W-:Y:S01]  /*47d0*/  FFMA.FTZ R198, R21, -UR5, R198 ;  /* 0x8000000515c67c23 */ /* 0x004fe200080100c6 */
[----:B------:R-:W-:Y:S02]  /*47e0*/  IABS R17, R17 ;  /* 0x0000001100117213 */ /* 0x000fe40000000000 */
[----:B------:R-:W-:Y:S01]  /*47f0*/  PLOP3.LUT P0, PT, PT, PT, UP0, 0x80, 0x0 ;  /* 0x000000000000781c */ /* 0x000fe20003f0f008 */
[----:B------:R-:W-:Y:S01]  /*4800*/  MUFU.TANH R78, R78 ;  /* 0x0000004e004e7308 */ /* 0x000fe20000002400 */
[----:B------:R-:W-:-:S02]  /*4810*/  IABS R28, R28 ;  /* 0x0000001c001c7213 */ /* 0x000fc40000000000 */
[----:B------:R-:W-:Y:S02]  /*4820*/  IABS R26, R26 ;  /* 0x0000001a001a7213 */ /* 0x000fe40000000000 */
[----:B------:R-:W-:Y:S02]  /*4830*/  IABS R25, R25 ;  /* 0x0000001900197213 */ /* 0x000fe40000000000 */
[----:B------:R-:W-:Y:S01]  /*4840*/  IABS R24, R24 ;  /* 0x0000001800187213 */ /* 0x000fe20000000000 */
[----:B------:R-:W2:Y:S01]  /*4850*/  MUFU.TANH R72, R72 ;  /* 0x0000004800487308 */ /* 0x000ea20000002400 */
[----:B------:R-:W-:Y:S02]  /*4860*/  IABS R22, R22 ;  /* 0x0000001600167213 */ /* 0x000fe40000000000 */
[----:B------:R-:W-:Y:S02]  /*4870*/  IABS R18, R18 ;  /* 0x0000001200127213 */ /* 0x000fe40000000000 */
[----:B------:R-:W-:-:S02]  /*4880*/  IABS R16, R16 ;  /* 0x0000001000107213 */ /* 0x000fc40000000000 */
[----:B------:R-:W-:Y:S01]  /*4890*/  IABS R19, R19 ;  /* 0x0000001300137213 */ /* 0x000fe20000000000 */
[----:B------:R-:W4:Y:S01]  /*48a0*/  MUFU.TANH R35, R73 ;  /* 0x0000004900237308 */ /* 0x000f220000002400 */
[----:B------:R-:W-:Y:S02]  /*48b0*/  FSEL R191, R191, -INF , !P1 ;  /* 0xff800000bfbf7808 */ /* 0x000fe40004800000 */
[----:B------:R-:W-:Y:S02]  /*48c0*/  FSEL R188, R188, -INF , !P1 ;  /* 0xff800000bcbc7808 */ /* 0x000fe40004800000 */
[----:B------:R-:W-:Y:S02]  /*48d0*/  ISETP.GE.AND P1, PT, R38, UR27, PT ;  /* 0x0000001b26007c0c */ /* 0x000fe4000bf26270 */
[----:B------:R-:W-:Y:S01]  /*48e0*/  I2FP.F32.S32 R38, R27 ;  /* 0x0000001b00267245 */ /* 0x000fe20000201400 */
[----:B------:R-:W5:Y:S01]  /*48f0*/  MUFU.TANH R79, R79 ;  /* 0x0000004f004f7308 */ /* 0x000f620000002400 */
[----:B------:R-:W-:-:S02]  /*4900*/  I2FP.F32.S32 R192, R17 ;  /* 0x0000001100c07245 */ /* 0x000fc40000201400 */
[----:B------:R-:W-:Y:S01]  /*4910*/  I2FP.F32.S32 R28, R28 ;  /* 0x0000001c001c7245 */ /* 0x000fe20000201400 */
[----:B-1----:R-:W-:Y:S01]  /*4920*/  FFMA.FTZ R197, R38, -UR5, R197 ;  /* 0x8000000526c57c23 */ /* 0x002fe200080100c5 */
[----:B------:R-:W-:Y:S02]  /*4930*/  I2FP.F32.S32 R26, R26 ;  /* 0x0000001a001a7245 */ /* 0x000fe40000201400 */
[----:B------:R-:W-:Y:S01]  /*4940*/  I2FP.F32.S32 R25, R25 ;  /* 0x0000001900197245 */ /* 0x000fe20000201400 */
[----:B------:R-:W1:Y:S01]  /*4950*/  MUFU.TANH R34, R74 ;  /* 0x0000004a00227308 */ /* 0x000e620000002400 */
[----:B------:R-:W-:Y:S01]  /*4960*/  I2FP.F32.S32 R24, R24 ;  /* 0x0000001800187245 */ /* 0x000fe20000201400 */
[----:B------:R-:W-:Y:S01]  /*4970*/  FFMA.FTZ R187, R28, -UR5, R187 ;  /* 0x800000051cbb7c23 */ /* 0x000fe200080100bb */
[----:B------:R-:W-:Y:S01]  /*4980*/  I2FP.F32.S32 R27, R22 ;  /* 0x00000016001b7245 */ /* 0x000fe20000201400 */
[----:B---3--:R-:W-:Y:S01]  /*4990*/  FFMA.FTZ R195, R26, -UR5, R195 ;  /* 0x800000051ac37c23 */ /* 0x008fe200080100c3 */
[----:B------:R-:W-:Y:S01]  /*49a0*/  I2FP.F32.S32 R21, R18 ;  /* 0x0000001200157245 */ /* 0x000fe20000201400 */
[----:B--2---:R-:W-:Y:S01]  /*49b0*/  FFMA.FTZ R193, R25, -UR5, R72 ;  /* 0x8000000519c17c23 */ /* 0x004fe20008010048 */
[----:B------:R-:W-:Y:S01]  /*49c0*/  I2FP.F32.S32 R17, R16 ;  /* 0x0000001000117245 */ /* 0x000fe20000201400 */
[----:B------:R-:W2:Y:S01]  /*49d0*/  MUFU.TANH R32, R75 ;  /* 0x0000004b00207308 */ /* 0x000ea20000002400 */
[----:B------:R-:W-:Y:S01]  /*49e0*/  I2FP.F32.S32 R19, R19 ;  /* 0x0000001300137245 */ /* 0x000fe20000201400 */
[----:B----4-:R-:W-:Y:S01]  /*49f0*/  FFMA.FTZ R35, R24, -UR5, R35 ;  /* 0x8000000518237c23 */ /* 0x010fe20008010023 */
[----:B------:R-:W-:Y:S01]  /*4a00*/  FSEL R15, R15, -INF , !P5 ;  /* 0xff8000000f0f7808 */ /* 0x000fe20006800000 */
[----:B------:R-:W-:Y:S01]  /*4a10*/  FFMA.FTZ R190, R27, -UR5, R190 ;  /* 0x800000051bbe7c23 */ /* 0x000fe200080100be */
[----:B------:R-:W-:Y:S01]  /*4a20*/  FSEL R8, R8, -INF , !P5 ;  /* 0xff80000008087808 */ /* 0x000fe20006800000 */
[----:B------:R-:W-:Y:S01]  /*4a30*/  FFMA.FTZ R194, R21, -UR5, R78 ;  /* 0x8000000515c27c23 */ /* 0x000fe2000801004e */
[----:B------:R-:W-:Y:S01]  /*4a40*/  FSEL R11, R11, -INF , !P3 ;  /* 0xff8000000b0b7808 */ /* 0x000fe20005800000 */
[----:B-----5:R-:W-:Y:S01]  /*4a50*/  FFMA.FTZ R192, R192, -UR5, R79 ;  /* 0x80000005c0c07c23 */ /* 0x020fe2000801004f */
[----:B------:R-:W-:Y:S01]  /*4a60*/  FSEL R6, R6, -INF , !P3 ;  /* 0xff80000006067808 */ /* 0x000fe20005800000 */
[----:B-1----:R-:W-:Y:S01]  /*4a70*/  FFMA.FTZ R34, R17, -UR5, R34 ;  /* 0x8000000511227c23 */ /* 0x002fe20008010022 */
[----:B------:R-:W-:-:S02]  /*4a80*/  ISETP.GE.AND P5, PT, R42, UR27, PT ;  /* 0x0000001b2a007c0c */ /* 0x000fc4000bfa6270 */
[----:B------:R-:W-:Y:S02]  /*4a90*/  ISETP.GE.AND P3, PT, R40, UR27, PT ;  /* 0x0000001b28007c0c */ /* 0x000fe4000bf66270 */
[----:B------:R-:W-:Y:S01]  /*4aa0*/  FSEL R189, R189, -INF , !P6 ;  /* 0xff800000bdbd7808 */ /* 0x000fe20007000000 */
[----:B--2---:R-:W-:Y:S01]  /*4ab0*/  FFMA.FTZ R32, R19, -UR5, R32 ;  /* 0x8000000513207c23 */ /* 0x004fe20008010020 */
        /* <DEDUP_REMOVED lines=92> */
.L_x_1957:
[----:B------:R-:W-:Y:S05]  /*5080*/  BSYNC B0 ;  /* 0x0000000000007941 */ /* 0x000fea0003800000 */
.L_x_1956:
[----:B------:R-:W0:Y:S02]  /*5090*/  LDGDEPBAR ;  /* 0x00000000000079af */ /* 0x000e240000000000 */
.L_x_1955:
[----:B--2---:R-:W-:Y:S01]  /*50a0*/  FMNMX.FTZ R18, R39, R37, !PT ;  /* 0x0000002527127209 */ /* 0x004fe20007810000 */
        /* <DEDUP_REMOVED lines=31> */
[----:B-1----:R-:W1:Y:S03]  /*52a0*/  SHFL.BFLY PT, R17, R18, 0x2, 0x1f ;  /* 0x0c401f0012117f89 */ /* 0x002e6600000e0000 */
        /* <DEDUP_REMOVED lines=20> */
[----:B------:R-:W-:Y:S01]  /*53f0*/  FMUL.FTZ R196, R164, UR6 ;  /* 0x00000006a4c47c20 */ /* 0x000fe20008410000 */
[----:B--2---:R-:W-:Y:S01]  /*5400*/  FMNMX.FTZ R3, R16, R3, !PT ;  /* 0x0000000310037209 */ /* 0x004fe20007810000 */
[----:B------:R-:W-:Y:S03]  /*5410*/  LDSM.16.MT88.4 R80, [R226+0x1c000] ;  /* 0x01c00000e250783b */ /* 0x000fe60000004200 */
[----:B------:R-:W-:Y:S01]  /*5420*/  FSEL R196, R196, RZ, P1 ;  /* 0x000000ffc4c47208 */ /* 0x000fe20000800000 */
[C---:B------:R-:W-:Y:S01]  /*5430*/  FMUL.FTZ R16, R3.reuse, UR6 ;  /* 0x0000000603107c20 */ /* 0x040fe20008410000 */
[----:B------:R-:W-:Y:S01]  /*5440*/  FSETP.NEU.FTZ.AND P1, PT, R3, -INF , PT ;  /* 0xff8000000300780b */ /* 0x000fe20003f3d000 */
[----:B------:R-:W-:Y:S02]  /*5450*/  LDSM.16.MT88.4 R64, [R224+0x1a000] ;  /* 0x01a00000e040783b */ /* 0x000fe40000004200 */
[--C-:B------:R-:W-:Y:S01]  /*5460*/  FFMA.FTZ R179, R33, UR6, -R196.reuse ;  /* 0x0000000621b37c23 */ /* 0x100fe200080108c4 */
        /* <DEDUP_REMOVED lines=11> */
[--C-:B------:R-:W-:Y:S01]  /*5520*/  FFMA.FTZ R175, R8, UR6, -R33.reuse ;  /* 0x0000000608af7c23 */ /* 0x100fe20008010821 */
[--C-:B------:R-:W-:Y:S01]  /*5530*/  FFMA.FTZ R174, R15, UR6, -R196.reuse ;  /* 0x000000060fae7c23 */ /* 0x100fe200080108c4 */
[----:B------:R-:W1:Y:S01]  /*5540*/  LDSM.16.MT88.4 R8, [R228+0x18800] ;  /* 0x01880000e408783b */ /* 0x000e620000004200 */
[--C-:B------:R-:W-:Y:S01]  /*5550*/  FFMA.FTZ R173, R13, UR6, -R196.reuse ;  /* 0x000000060dad7c23 */ /* 0x100fe200080108c4 */
[--C-:B------:R-:W-:Y:S01]  /*5560*/  FFMA.FTZ R170, R12, UR6, -R33.reuse ;  /* 0x000000060caa7c23 */ /* 0x100fe20008010821 */
[--C-:B------:R-:W-:Y:S01]  /*5570*/  FFMA.FTZ R171, R6, UR6, -R33.reuse ;  /* 0x0000000606ab7c23 */ /* 0x100fe20008010821 */
[----:B------:R-:W2:Y:S01]  /*5580*/  MUFU.EX2 R180, R180 ;  /* 0x000000b400b47308 */ /* 0x000ea20000000800 */
[--C-:B------:R-:W-:Y:S01]  /*5590*/  FFMA.FTZ R0, R4, UR6, -R33.reuse ;  /* 0x0000000604007c23 */ /* 0x100fe20008010821 */
[----:B------:R-:W4:Y:S01]  /*55a0*/  LDSM.16.MT88.4 R12, [R226+0x18800] ;  /* 0x01880000e20c783b */ /* 0x000f220000004200 */
        /* <DEDUP_REMOVED lines=25> */
[----:B------:R-:W-:Y:S01]  /*5740*/  FFMA.FTZ R199, R32, UR6, -R33 ;  /* 0x0000000620c77c23 */ /* 0x000fe20008010821 */
[----:B------:R-:W-:Y:S01]  /*5750*/  FADD.FTZ R180, R181, R180 ;  /* 0x000000b4b5b47221 */ /* 0x000fe20000010000 */
[----:B------:R-:W-:Y:S02]  /*5760*/  LDSM.16.MT88.4 R24, [R228+0x1a800] ;  /* 0x01a80000e418783b */ /* 0x000fe40000004200 */
[----:B------:R-:W2:Y:S01]  /*5770*/  MUFU.EX2 R183, R183 ;  /* 0x000000b700b77308 */ /* 0x000ea20000000800 */
[----:B-----5:R-:W-:Y:S01]  /*5780*/  F2FP.F16.F32.PACK_AB R130, R176, R179 ;  /* 0x000000b3b082723e */ /* 0x020fe200000000ff */
[----:B------:R-:W-:Y:S01]  /*5790*/  LDSM.16.MT88.4 R32, [R226+0x19800] ;  /* 0x01980000e220783b */ /* 0x000fe20000004200 */
[----:B------:R-:W-:-:S04]  /*57a0*/  FADD.FTZ R179, R179, R180 ;  /* 0x000000b4b3b37221 */ /* 0x000fc80000010000 */
[----:B------:R-:W-:Y:S01]  /*57b0*/  FADD.FTZ R179, R176, R179 ;  /* 0x000000b3b0b37221 */ /* 0x000fe20000010000 */
[----:B------:R-:W-:Y:S08]  /*57c0*/  MUFU.EX2 R178, R178 ;  /* 0x000000b200b27308 */ /* 0x000ff00000000800 */
[----:B------:R-:W5:Y:S01]  /*57d0*/  MUFU.EX2 R177, R177 ;  /* 0x000000b100b17308 */ /* 0x000f620000000800 */
[----:B--2---:R-:W-:Y:S01]  /*57e0*/  F2FP.F16.F32.PACK_AB R129, R183, R182 ;  /* 0x000000b6b781723e */ /* 0x004fe200000000ff */
[----:B------:R-:W-:-:S06]  /*57f0*/  FADD.FTZ R183, R182, R183 ;  /* 0x000000b7b6b77221 */ /* 0x000fcc0000010000 */
        /* <DEDUP_REMOVED lines=24> */
[----:B--2---:R-:W-:Y:S01]  /*5980*/  F2FP.F16.F32.PACK_AB R5, R170, R175 ;  /* 0x000000afaa05723e */ /* 0x004fe200000000ff */
[----:B------:R-:W-:Y:S01]  /*5990*/  HMMA.16816.F32 R136, R128, R132, RZ ;  /* 0x000000848088723c */ /* 0x000fe200000018ff */
[----:B------:R-:W-:-:S04]  /*59a0*/  FADD.FTZ R175, R175, R178 ;  /* 0x000000b2afaf7221 */ /* 0x000fc80000010000 */
[----:B------:R-:W-:Y:S01]  /*59b0*/  FADD.FTZ R170, R170, R175 ;  /* 0x000000afaaaa7221 */ /* 0x000fe20000010000 */
[C---:B------:R-:W-:Y:S01]  /*59c0*/  HMMA.16816.F32 R140, R128.reuse, R142, RZ ;  /* 0x0000008e808c723c */ /* 0x040fe200000018ff */
[----:B------:R-:W-:Y:S05]  /*59d0*/  MUFU.EX2 R184, R184 ;  /* 0x000000b800b87308 */ /* 0x000fea0000000800 */
[----:B------:R-:W-:Y:S01]  /*59e0*/  HMMA.16816.F32 R132, R128, R134, RZ ;  /* 0x000000868084723c */ /* 0x000fe200000018ff */
[----:B-----5:R-:W-:Y:S02]  /*59f0*/  F2FP.F16.F32.PACK_AB R7, R0, R171 ;  /* 0x000000ab0007723e */ /* 0x020fe400000000ff */
[----:B------:R-:W2:Y:S01]  /*5a00*/  MUFU.EX2 R185, R185 ;  /* 0x000000b900b97308 */ /* 0x000ea20000000800 */
[----:B------:R-:W-:-:S02]  /*5a10*/  FADD.FTZ R171, R171, R170 ;  /* 0x000000aaabab7221 */ /* 0x000fc40000010000 */
[----:B---3--:R-:W-:Y:S02]  /*5a20*/  HMMA.16816.F32 R52, R128, R56, RZ ;  /* 0x000000388034723c */ /* 0x008fe400000018ff */
        /* <DEDUP_REMOVED lines=18> */
[----:B------:R-:W-:Y:S05]  /*5b50*/  MUFU.EX2 R197, R197 ;  /* 0x000000c500c57308 */ /* 0x000fea0000000800 */
[C---:B------:R-:W-:Y:S01]  /*5b60*/  HMMA.16816.F32 R48, R4.reuse, R10, R48 ;  /* 0x0000000a0430723c */ /* 0x040fe20000001830 */
[----:B------:R-:W1:Y:S02]  /*5b70*/  LDSM.16.MT88.4 R8, [R224+0x1c800] ;  /* 0x01c80000e008783b */ /* 0x000e640000004200 */
[----:B------:R-:W5:Y:S03]  /*5b80*/  MUFU.EX2 R198, R198 ;  /* 0x000000c600c67308 */ /* 0x000f660000000800 */
[C---:B------:R-:W-:Y:S01]  /*5b90*/  HMMA.16816.F32 R140, R4.reuse, R22, R140 ;  /* 0x00000016048c723c */ /* 0x040fe2000000188c */
[----:B------:R-:W2:Y:S04]  /*5ba0*/  LDSM.16.MT88.4 R20, [R228+0x1c800] ;  /* 0x01c80000e414783b */ /* 0x000ea80000004200 */
[----:B------:R-:W-:Y:S01]  /*5bb0*/  MUFU.EX2 R193, R193 ;  /* 0x000000c100c17308 */ /* 0x000fe20000000800 */
[C---:B------:R-:W-:Y:S06]  /*5bc0*/  HMMA.16816.F32 R136, R4.reuse, R16, R136 ;  /* 0x000000100488723c */ /* 0x040fec0000001888 */
[C---:B------:R-:W-:Y:S01]  /*5bd0*/  HMMA.16816.F32 R132, R4.reuse, R18, R132 ;  /* 0x000000120484723c */ /* 0x040fe20000001884 */
[----:B------:R-:W4:Y:S01]  /*5be0*/  LDSM.16.MT88.4 R16, [R226+0x1c800] ;  /* 0x01c80000e210783b */ /* 0x000f220000004200 */
[----:B------:R-:W-:Y:S04]  /*5bf0*/  MUFU.EX2 R196, R196 ;  /* 0x000000c400c47308 */ /* 0x000fe80000000800 */
[C---:B---3--:R-:W-:Y:S04]  /*5c00*/  HMMA.16816.F32 R52, R4.reuse, R12, R52 ;  /* 0x0000000c0434723c */ /* 0x048fe80000001834 */
[----:B------:R-:W-:Y:S02]  /*5c10*/  MUFU.EX2 R194, R194 ;  /* 0x000000c200c27308 */ /* 0x000fe40000000800 */
[----:B------:R-:W-:Y:S01]  /*5c20*/  HMMA.16816.F32 R56, R4, R14, R56 ;  /* 0x0000000e0438723c */ /* 0x000fe20000001838 */
[----:B------:R-:W3:Y:S05]  /*5c30*/  LDSM.16.MT88.4 R12, [R228+0x1e800] ;  /* 0x01e80000e40c783b */ /* 0x000eea0000004200 */
[----:B------:R-:W-:Y:S01]  /*5c40*/  HMMA.16816.F32 R36, R128, R40, RZ ;  /* 0x000000288024723c */ /* 0x000fe200000018ff */
[----:B------:R-:W5:Y:S05]  /*5c50*/  MUFU.EX2 R195, R195 ;  /* 0x000000c300c37308 */ /* 0x000f6a0000000800 */
[C---:B-1----:R-:W-:Y:S03]  /*5c60*/  HMMA.16816.F32 R92, R4.reuse, R8, R92 ;  /* 0x00000008045c723c */ /* 0x042fe6000000185c */
[----:B------:R-:W-:Y:S03]  /*5c70*/  MUFU.EX2 R192, R192 ;  /* 0x000000c000c07308 */ /* 0x000fe60000000800 */
[----:B------:R-:W-:Y:S01]  /*5c80*/  HMMA.16816.F32 R96, R4, R10, R96 ;  /* 0x0000000a0460723c */ /* 0x000fe20000001860 */
[----:B------:R-:W1:Y:S04]  /*5c90*/  LDSM.16.MT88.4 R8, [R224+0x1e800] ;  /* 0x01e80000e008783b */ /* 0x000e680000004200 */
[----:B------:R-:W5:Y:S01]  /*5ca0*/  MUFU.EX2 R199, R199 ;  /* 0x000000c700c77308 */ /* 0x000f620000000800 */
        /* <DEDUP_REMOVED lines=115> */
[----:B---3--:R-:W-:Y:S02]  /*63e0*/  HMMA.16816.F32 R160, R4, R12, R160 ;  /* 0x0000000c04a0723c */ /* 0x008fe400000018a0 */
[----:B------:R-:W-:-:S04]  /*63f0*/  FADD.FTZ R0, R199, R192 ;  /* 0x000000c0c7007221 */ /* 0x000fc80000010000 */
[C---:B------:R-:W-:Y:S01]  /*6400*/  HMMA.16816.F32 R156, R4.reuse, R14, R156 ;  /* 0x0000000e049c723c */ /* 0x040fe2000000189c */
[----:B------:R-:W3:Y:S04]  /*6410*/  LDSM.16.MT88.4 R12, [R224+0x1b800] ;  /* 0x01b80000e00c783b */ /* 0x000ee80000004200 */
[----:B------:R-:W-:Y:S01]  /*6420*/  STL [R1+0x18], R0 ;  /* 0x0000180001007387 */ /* 0x000fe20000100800 */
        /* <DEDUP_REMOVED lines=34> */
[C---:B---3--:R-:W-:Y:S06]  /*6650*/  HMMA.16816.F32 R116, R4.reuse, R12, R116 ;  /* 0x0000000c0474723c */ /* 0x048fec0000001874 */
[C---:B------:R-:W-:Y:S06]  /*6660*/  HMMA.16816.F32 R120, R4.reuse, R14, R120 ;  /* 0x0000000e0478723c */ /* 0x040fec0000001878 */
[C---:B-1----:R-:W-:Y:S06]  /*6670*/  HMMA.16816.F32 R124, R4.reuse, R8, R124 ;  /* 0x00000008047c723c */ /* 0x042fec000000187c */
        /* <DEDUP_REMOVED lines=12> */
[----:B------:R-:W3:Y:S01]  /*6740*/  LDC.64 R240, c[0x0][0x250] ;  /* 0x00009400fff07b82 */ /* 0x000ee20000000a00 */
[----:B------:R-:W-:Y:S01]  /*6750*/  ISETP.GE.AND P4, PT, R168, UR4, PT ;  /* 0x00000004a8007c0c */ /* 0x000fe2000bf86270 */
[----:B------:R-:W-:Y:S01]  /*6760*/  IMAD.WIDE.U32 R10, R165, UR20, R168 ;  /* 0x00000014a50a7c25 */ /* 0x000fe2000f8e00a8 */
[----:B------:R-:W-:Y:S01]  /*6770*/  UIADD3 UR4, UR27, 0x3f, URZ ;  /* 0x0000003f1b047890 */ /* 0x000fe2000fffe03f */
[----:B------:R-:W-:-:S02]  /*6780*/  UMOV UR14, URZ ;  /* 0x0000003f000e7c82 */ /* 0x000fc40008000000 */
[----:B------:R-:W-:Y:S01]  /*6790*/  IMAD.MOV.U32 R165, RZ, RZ, R164 ;  /* 0x000000ffffa57224 */ /* 0x000fe200078e00a4 */
[----:B------:R-:W-:Y:S01]  /*67a0*/  IADD3 R252, P0, R10, UR26, RZ ;  /* 0x0000001a0afc7c10 */ /* 0x000fe2000ff1e0ff */
[----:B------:R-:W-:-:S03]  /*67b0*/  ULDC UR10, c[0x0][0x2d0] ;  /* 0x0000b400000a7ab9 */ /* 0x000fc60000000800 */
[----:B------:R-:W-:Y:S02]  /*67c0*/  IADD3.X R5, R5, UR31, R11, P0, !PT ;  /* 0x0000001f05057c10 */ /* 0x000fe400087fe40b */
[C---:B-1----:R-:W-:Y:S01]  /*67d0*/  LEA R4, P0, R252.reuse, UR6, 0x1 ;  /* 0x00000006fc047c11 */ /* 0x042fe2000f8008ff */
[----:B------:R-:W1:Y:S01]  /*67e0*/  @!P4 LDC.64 R238, c[0x0][0x220] ;  /* 0x00008800ffeecb82 */ /* 0x000e620000000a00 */
[----:B------:R-:W-:Y:S02]  /*67f0*/  USHF.R.S32.HI UR6, URZ, 0x1f, UR4 ;  /* 0x0000001f3f067899 */ /* 0x000fe40008011404 */
[----:B------:R-:W-:Y:S01]  /*6800*/  LEA.HI.X R252, R252, UR7, R5, 0x1, P0 ;  /* 0x00000007fcfc7c11 */ /* 0x000fe200080f0c05 */
[----:B------:R-:W-:Y:S01]  /*6810*/  IMAD.MOV.U32 R5, RZ, RZ, R11 ;  /* 0x000000ffff057224 */ /* 0x000fe200078e000b */
[----:B------:R-:W-:Y:S01]  /*6820*/  IADD3 R10, P0, R202, 0x20, RZ ;  /* 0x00000020ca0a7810 */ /* 0x000fe20007f1e0ff */
[----:B------:R-:W-:Y:S02]  /*6830*/  ULEA.HI UR6, UR6, UR4, URZ, 0x6 ;  /* 0x0000000406067291 */ /* 0x000fe4000f8f303f */
[----:B------:R-:W4:Y:S01]  /*6840*/  @!P4 LDC.64 R236, c[0x0][0x220] ;  /* 0x00008800ffeccb82 */ /* 0x000f220000000a00 */
[----:B------:R-:W-:Y:S01]  /*6850*/  ULDC UR4, c[0x0][0x2ec] ;  /* 0x0000bb0000047ab9 */ /* 0x000fe20000000800 */
[----:B--2---:R-:W-:Y:S01]  /*6860*/  LOP3.LUT R9, R0, 0x3, RZ, 0xc0, !PT ;  /* 0x0000000300097812 */ /* 0x004fe200078ec0ff */
[----:B------:R-:W-:Y:S01]  /*6870*/  ULEA.HI.SX32 UR12, UR6, 0xfffffffd, 0x1a ;  /* 0xfffffffd060c7891 */ /* 0x000fe2000f8fd23f */
[----:B------:R-:W-:-:S03]  /*6880*/  IADD3 R0, P1, R166, UR24, RZ ;  /* 0x00000018a6007c10 */ /* 0x000fc6000ff3e0ff */
[----:B------:R-:W-:Y:S01]  /*6890*/  IMAD R9, R9, -0x2, R2 ;  /* 0xfffffffe09097824 */ /* 0x000fe200078e0202 */
[----:B------:R-:W-:Y:S01]  /*68a0*/  IADD3.X R7, R7, UR11, R167, P1, !PT ;  /* 0x0000000b07077c10 */ /* 0x000fe20008ffe4a7 */
[----:B------:R-:W-:Y:S01]  /*68b0*/  IMAD.U32 R2, RZ, RZ, UR27 ;  /* 0x0000001bff027e24 */ /* 0x000fe2000f8e00ff */
[----:B------:R-:W-:Y:S01]  /*68c0*/  LEA R6, P1, R0, UR8, 0x1 ;  /* 0x0000000800067c11 */ /* 0x000fe2000f8208ff */
[----:B------:R-:W-:-:S03]  /*68d0*/  ULEA.HI.SX32 UR11, UR6, 0xfffffffe, 0x1a ;  /* 0xfffffffe060b7891 */ /* 0x000fc6000f8fd23f */
[----:B------:R-:W-:Y:S01]  /*68e0*/  IADD3 R2, R2, -UR19, R9 ;  /* 0x8000001302027c10 */ /* 0x000fe2000fffe009 */
[----:B------:R-:W-:Y:S01]  /*68f0*/  STL [R1+0x10], R6 ;  /* 0x0000100601007387 */ /* 0x000fe20000100800 */
[----:B------:R-:W-:Y:S01]  /*6900*/  LEA.HI.X R0, R0, UR9, R7, 0x1, P1 ;  /* 0x0000000900007c11 */ /* 0x000fe200088f0c07 */
[----:B------:R-:W-:Y:S01]  /*6910*/  ULDC UR9, c[0x0][0x39c] ;  /* 0x0000e70000097ab9 */ /* 0x000fe20000000800 */
[----:B------:R-:W-:Y:S01]  /*6920*/  SHF.R.S32.HI R9, RZ, 0x1f, R202 ;  /* 0x0000001fff097819 */ /* 0x000fe200000114ca */
[----:B------:R2:W-:Y:S01]  /*6930*/  STL [R1+0x8], R4 ;  /* 0x0000080401007387 */ /* 0x0005e20000100800 */
[----:B------:R-:W-:-:S03]  /*6940*/  ULDC.64 UR6, c[0x0][0x248] ;  /* 0x0000920000067ab9 */ /* 0x000fc60000000a00 */
[----:B------:R5:W-:Y:S04]  /*6950*/  STL [R1+0x14], R2 ;  /* 0x0000140201007387 */ /* 0x000be80000100800 */
[----:B------:R3:W-:Y:S04]  /*6960*/  STL [R1+0xc], R0 ;  /* 0x00000c0001007387 */ /* 0x0007e80000100800 */
[----:B------:R1:W-:Y:S04]  /*6970*/  STL [R1+0x28], R10 ;  /* 0x0000280a01007387 */ /* 0x0003e80000100800 */
[----:B------:R1:W-:Y:S01]  /*6980*/  STL [R1+0x24], R9 ;  /* 0x0000240901007387 */ /* 0x0003e20000100800 */
[----:B--2---:R-:W-:-:S02]  /*6990*/  IMAD.MOV.U32 R4, RZ, RZ, R10 ;  /* 0x000000ffff047224 */ /* 0x004fc400078e000a */
[----:B-----5:R-:W-:Y:S02]  /*69a0*/  IMAD.MOV.U32 R2, RZ, RZ, R8 ;  /* 0x000000ffff027224 */ /* 0x020fe400078e0008 */
[----:B------:R-:W-:Y:S02]  /*69b0*/  IMAD.MOV.U32 R2, RZ, RZ, R202 ;  /* 0x000000ffff027224 */ /* 0x000fe400078e00ca */
[----:B---3--:R-:W-:Y:S02]  /*69c0*/  IMAD.MOV.U32 R0, RZ, RZ, R3 ;  /* 0x000000ffff007224 */ /* 0x008fe400078e0003 */
[----:B------:R-:W-:-:S04]  /*69d0*/  IMAD.MOV.U32 R3, RZ, RZ, R9 ;  /* 0x000000ffff037224 */ /* 0x000fc800078e0009 */
[----:B------:R-:W-:-:S05]  /*69e0*/  IMAD.X R5, RZ, RZ, R3, P0 ;  /* 0x000000ffff057224 */ /* 0x000fca00000e0603 */
[----:B------:R2:W-:Y:S04]  /*69f0*/  STL [R1+0x2c], R5 ;  /* 0x00002c0501007387 */ /* 0x0005e80000100800 */
[----:B------:R2:W-:Y:S01]  /*6a00*/  STL.64 [R1+0x20], R2 ;  /* 0x0000200201007387 */ /* 0x0005e20000100a00 */
[----:B-1--4-:R-:W-:Y:S05]  /*6a10*/  BRA `(.L_x_1959) ;  /* 0x0000000400287947 */ /* 0x012fea0003800000 */
.L_x_1961:
        /* <DEDUP_REMOVED lines=74> */
.L_x_1959:
[----:B---3--:R-:W3:Y:S01]  /*6ec0*/  LDL.64 R8, [R1+0x20] ;  /* 0x0000200001087983 */ /* 0x008ee20000100a00 */
[----:B------:R-:W-:Y:S01]  /*6ed0*/  UIADD3 UR13, UR11, -UR14, URZ ;  /* 0x8000000e0b0d7290 */ /* 0x000fe2000fffe03f */
[----:B------:R-:W-:Y:S04]  /*6ee0*/  DEPBAR.LE SB0, 0x0 ;  /* 0x000080000000791a */ /* 0x000fe80000000000 */
[----:B--2---:R-:W2:Y:S01]  /*6ef0*/  LDL.64 R4, [R1+0x28] ;  /* 0x0000280001047983 */ /* 0x004ea20000100a00 */
[----:B------:R-:W-:Y:S01]  /*6f00*/  USHF.R.S32.HI UR8, URZ, 0x1f, UR13 ;  /* 0x0000001f3f087899 */ /* 0x000fe2000801140d */
[----:B------:R-:W-:Y:S03]  /*6f10*/  IMAD.U32 R33, RZ, RZ, UR13 ;  /* 0x0000000dff217e24 */ /* 0x000fe6000f8e00ff */
[----:B------:R-:W4:Y:S01]  /*6f20*/  LDL R12, [R1+0x8] ;  /* 0x00000800010c7983 */ /* 0x000f220000100800 */
[----:B------:R-:W-:Y:S02]  /*6f30*/  IMAD.U32 R32, RZ, RZ, UR13 ;  /* 0x0000000dff207e24 */ /* 0x000fe4000f8e00ff */
[C---:B------:R-:W-:Y:S01]  /*6f40*/  IMAD R2, R240.reuse, UR8, RZ ;  /* 0x00000008f0027c24 */ /* 0x040fe2000f8e02ff */
[----:B------:R-:W-:Y:S01]  /*6f50*/  BAR.SYNC.DEFER_BLOCKING 0x0 ;  /* 0x0000000000007b1d */ /* 0x000fe20000010000 */
[----:B------:R-:W-:Y:S01]  /*6f60*/  IMAD.U32 R166, RZ, RZ, UR13 ;  /* 0x0000000dffa67e24 */ /* 0x000fe2000f8e00ff */
[----:B------:R-:W-:Y:S01]  /*6f70*/  UIADD3 UR8, UR12, -UR14, URZ ;  /* 0x8000000e0c087290 */ /* 0x000fe2000fffe03f */
[----:B------:R-:W-:Y:S04]  /*6f80*/  IMAD.WIDE.U32 R34, R240, UR13, RZ ;  /* 0x0000000df0227c25 */ /* 0x000fe8000f8e00ff */
[----:B------:R-:W-:Y:S02]  /*6f90*/  IMAD R2, R241, UR13, R2 ;  /* 0x0000000df1027c24 */ /* 0x000fe4000f8e0202 */
[----:B------:R-:W-:Y:S02]  /*6fa0*/  IMAD.U32 R3, RZ, RZ, UR13 ;  /* 0x0000000dff037e24 */ /* 0x000fe4000f8e00ff */
[----:B------:R-:W-:Y:S01]  /*6fb0*/  IMAD.IADD R2, R35, 0x1, R2 ;  /* 0x0000000123027824 */ /* 0x000fe200078e0202 */
[----:B------:R-:W-:Y:S01]  /*6fc0*/  @P4 STS.128 [R242+0x18000], RZ ;  /* 0x018000fff2004388 */ /* 0x000fe20000000c00 */
[----:B---3--:R-:W-:Y:S04]  /*6fd0*/  LEA R22, P1, R33, R8, 0x6 ;  /* 0x0000000821167211 */ /* 0x008fe800078230ff */
[----:B------:R-:W-:Y:S02]  /*6fe0*/  LEA.HI.X.SX32 R23, R32, R9, 0x6, P1 ;  /* 0x0000000920177211 */ /* 0x000fe400008f36ff */
[----:B--2---:R-:W-:Y:S03]  /*6ff0*/  LEA R166, P0, R166, R4, 0x6 ;  /* 0x00000004a6a67211 */ /* 0x004fe600078030ff */
[-C--:B------:R-:W-:Y:S01]  /*7000*/  IMAD R35, R23, R240.reuse, RZ ;  /* 0x000000f017237224 */ /* 0x080fe200078e02ff */
[----:B------:R-:W-:Y:S01]  /*7010*/  LEA.HI.X.SX32 R167, R3, R5, 0x6, P0 ;  /* 0x0000000503a77211 */ /* 0x000fe200000f36ff */
[----:B------:R-:W-:Y:S01]  /*7020*/  IMAD.WIDE.U32 R18, R166, R240, RZ ;  /* 0x000000f0a6127225 */ /* 0x000fe200078e00ff */
[----:B------:R-:W-:Y:S03]  /*7030*/  LEA R33, P0, R34, R246, 0x6 ;  /* 0x000000f622217211 */ /* 0x000fe600078030ff */
[----:B------:R-:W-:Y:S01]  /*7040*/  IMAD R35, R22, R241, R35 ;  /* 0x000000f116237224 */ /* 0x000fe200078e0223 */
[----:B------:R-:W-:Y:S01]  /*7050*/  LEA.HI.X R32, R34, R235, R2, 0x6, P0 ;  /* 0x000000eb22207211 */ /* 0x000fe200000f3402 */
[----:B------:R-:W-:Y:S01]  /*7060*/  IMAD.WIDE.U32 R22, R22, R240, RZ ;  /* 0x000000f016167225 */ /* 0x000fe200078e00ff */
[----:B------:R-:W-:Y:S02]  /*7070*/  LEA R3, P2, R240, R33, 0x5 ;  /* 0x00000021f0037211 */ /* 0x000fe400078428ff */
[----:B------:R-:W-:Y:S01]  /*7080*/  @!P4 LEA R14, P1, R33, R238, 0x1 ;  /* 0x000000ee210ec211 */ /* 0x000fe200078208ff */
[----:B------:R-:W-:Y:S01]  /*7090*/  IMAD.IADD R35, R23, 0x1, R35 ;  /* 0x0000000117237824 */ /* 0x000fe200078e0223 */
[----:B----4-:R-:W-:Y:S01]  /*70a0*/  LEA R6, P3, R22, R12, 0x1 ;  /* 0x0000000c16067211 */ /* 0x010fe200078608ff */
[----:B------:R-:W-:Y:S01]  /*70b0*/  IMAD R34, R167, R240, RZ ;  /* 0x000000f0a7227224 */ /* 0x000fe200078e02ff */
[----:B------:R-:W-:Y:S02]  /*70c0*/  LEA.HI.X R2, R240, R32, R241, 0x5, P2 ;  /* 0x00000020f0027211 */ /* 0x000fe400010f2cf1 */
[----:B------:R-:W-:Y:S01]  /*70d0*/  LEA.HI.X R7, R22, R252, R35, 0x1, P3 ;  /* 0x000000fc16077211 */ /* 0x000fe200018f0c23 */
[----:B------:R-:W-:Y:S01]  /*70e0*/  IMAD R34, R166, R241, R34 ;  /* 0x000000f1a6227224 */ /* 0x000fe200078e0222 */
[----:B------:R-:W-:Y:S02]  /*70f0*/  ISETP.GE.AND P3, PT, R245, UR10, PT ;  /* 0x0000000af5007c0c */ /* 0x000fe4000bf66270 */
[C---:B------:R-:W-:Y:S01]  /*7100*/  LEA R166, P2, R18.reuse, R12, 0x1 ;  /* 0x0000000c12a67211 */ /* 0x040fe200078408ff */
[----:B------:R-:W-:Y:S01]  /*7110*/  IMAD.IADD R167, R19, 0x1, R34 ;  /* 0x0000000113a77824 */ /* 0x000fe200078e0222 */
[----:B------:R-:W-:Y:S02]  /*7120*/  @!P4 LEA.HI.X R15, R33, R239, R32, 0x1, P1 ;  /* 0x000000ef210fc211 */ /* 0x000fe400008f0c20 */
[----:B------:R-:W-:Y:S02]  /*7130*/  ISETP.GE.AND P1, PT, R243, UR10, PT ;  /* 0x0000000af3007c0c */ /* 0x000fe4000bf26270 */
[----:B------:R-:W-:Y:S01]  /*7140*/  LEA.HI.X R167, R18, R252, R167, 0x1, P2 ;  /* 0x000000fc12a77211 */ /* 0x000fe200010f0ca7 */
        /* <DEDUP_REMOVED lines=49> */
[----:B-1----:R-:W-:Y:S01]  /*7460*/  MOV R166, R4 ;  /* 0x0000000400a67202 */ /* 0x002fe20000000f00 */
[----:B------:R-:W-:Y:S03]  /*7470*/  IMAD.MOV.U32 R167, RZ, RZ, R5 ;  /* 0x000000ffffa77224 */ /* 0x000fe600078e0005 */
[----:B------:R-:W0:Y:S05]  /*7480*/  LDGDEPBAR ;  /* 0x00000000000079af */ /* 0x000e2a0000000000 */
[----:B------:R-:W-:Y:S05]  /*7490*/  LDSM.16.M88.4 R188, [R232] ;  /* 0x00000000e8bc783b */ /* 0x000fea0000000200 */
[----:B------:R-:W1:Y:S05]  /*74a0*/  LDSM.16.M88.4 R192, [R231] ;  /* 0x00000000e7c0783b */ /* 0x000e6a0000000200 */
[----:B------:R-:W1:Y:S05]  /*74b0*/  LDSM.16.M88.4 R196, [R223] ;  /* 0x00000000dfc4783b */ /* 0x000e6a0000000200 */
[----:B------:R-:W1:Y:S01]  /*74c0*/  LDSM.16.M88.4 R200, [R222] ;  /* 0x00000000dec8783b */ /* 0x000e620000000200 */
[C---:B--2---:R-:W-:Y:S04]  /*74d0*/  HMMA.16816.F32 R4, R168.reuse, R172, RZ ;  /* 0x000000aca804723c */ /* 0x044fe800000018ff */
[----:B------:R-:W2:Y:S02]  /*74e0*/  LDSM.16.M88.4 R204, [R221] ;  /* 0x00000000ddcc783b */ /* 0x000ea40000000200 */
[C---:B------:R-:W-:Y:S03]  /*74f0*/  HMMA.16816.F32 R8, R168.reuse, R174, RZ ;  /* 0x000000aea808723c */ /* 0x040fe600000018ff */
[----:B------:R-:W-:Y:S03]  /*7500*/  LDSM.16.M88.4 R172, [R227+0x10000] ;  /* 0x01000000e3ac783b */ /* 0x000fe60000000200 */
[C---:B---3--:R-:W-:Y:S06]  /*7510*/  HMMA.16816.F32 R12, R168.reuse, R176, RZ ;  /* 0x000000b0a80c723c */ /* 0x048fec00000018ff */
[C---:B------:R-:W-:Y:S01]  /*7520*/  HMMA.16816.F32 R16, R168.reuse, R178, RZ ;  /* 0x000000b2a810723c */ /* 0x040fe200000018ff */
[----:B------:R-:W-:Y:S05]  /*7530*/  LDSM.16.M88.4 R176, [R227+0x10800] ;  /* 0x01080000e3b0783b */ /* 0x000fea0000000200 */
[C---:B----4-:R-:W-:Y:S06]  /*7540*/  HMMA.16816.F32 R20, R168.reuse, R180, RZ ;  /* 0x000000b4a814723c */ /* 0x050fec00000018ff */
[C---:B------:R-:W-:Y:S01]  /*7550*/  HMMA.16816.F32 R24, R168.reuse, R182, RZ ;  /* 0x000000b6a818723c */ /* 0x040fe200000018ff */
[----:B------:R-:W-:Y:S05]  /*7560*/  LDSM.16.M88.4 R180, [R227+0x11000] ;  /* 0x01100000e3b4783b */ /* 0x000fea0000000200 */
[C---:B-----5:R-:W-:Y:S06]  /*7570*/  HMMA.16816.F32 R28, R168.reuse, R184, RZ ;  /* 0x000000b8a81c723c */ /* 0x060fec00000018ff */
[----:B------:R-:W-:Y:S01]  /*7580*/  HMMA.16816.F32 R32, R168, R186, RZ ;  /* 0x000000baa820723c */ /* 0x000fe200000018ff */
[----:B------:R-:W3:Y:S05]  /*7590*/  LDSM.16.M88.4 R168, [R230] ;  /* 0x00000000e6a8783b */ /* 0x000eea0000000200 */
[C---:B-1----:R-:W-:Y:S01]  /*75a0*/  HMMA.16816.F32 R4, R188.reuse, R192, R4 ;  /* 0x000000c0bc04723c */ /* 0x042fe20000001804 */
[----:B------:R-:W1:Y:S05]  /*75b0*/  LDSM.16.M88.4 R184, [R227+0x11800] ;  /* 0x01180000e3b8783b */ /* 0x000e6a0000000200 */
[C---:B------:R-:W-:Y:S01]  /*75c0*/  HMMA.16816.F32 R8, R188.reuse, R194, R8 ;  /* 0x000000c2bc08723c */ /* 0x040fe20000001808 */
[----:B------:R-:W-:Y:S05]  /*75d0*/  LDSM.16.M88.4 R192, [R220] ;  /* 0x00000000dcc0783b */ /* 0x000fea0000000200 */
[C---:B------:R-:W-:Y:S06]  /*75e0*/  HMMA.16816.F32 R12, R188.reuse, R196, R12 ;  /* 0x000000c4bc0c723c */ /* 0x040fec000000180c */
[C---:B------:R-:W-:Y:S01]  /*75f0*/  HMMA.16816.F32 R16, R188.reuse, R198, R16 ;  /* 0x000000c6bc10723c */ /* 0x040fe20000001810 */
[----:B------:R-:W-:Y:S05]  /*7600*/  LDSM.16.M88.4 R196, [R220+0x800] ;  /* 0x00080000dcc4783b */ /* 0x000fea0000000200 */
[C---:B------:R-:W-:Y:S01]  /*7610*/  HMMA.16816.F32 R20, R188.reuse, R200, R20 ;  /* 0x000000c8bc14723c */ /* 0x040fe20000001814 */
[----:B------:R-:W4:Y:S05]  /*7620*/  LDL R201, [R1+0x14] ;  /* 0x0000140001c97983 */ /* 0x000f2a0000100800 */
[----:B------:R-:W5:Y:S01]  /*7630*/  LDL R200, [R1+0x10] ;  /* 0x0000100001c87983 */ /* 0x000f620000100800 */
[C---:B------:R-:W-:Y:S06]  /*7640*/  HMMA.16816.F32 R24, R188.reuse, R202, R24 ;  /* 0x000000cabc18723c */ /* 0x040fec0000001818 */
[C---:B--2---:R-:W-:Y:S05]  /*7650*/  HMMA.16816.F32 R28, R188.reuse, R204, R28 ;  /* 0x000000ccbc1c723c */ /* 0x044fea000000181c */
[----:B------:R-:W-:Y:S01]  /*7660*/  IMAD.MOV.U32 R202, RZ, RZ, R2 ;  /* 0x000000ffffca7224 */ /* 0x000fe200078e0002 */
[----:B------:R-:W-:Y:S01]  /*7670*/  HMMA.16816.F32 R32, R188, R206, R32 ;  /* 0x000000cebc20723c */ /* 0x000fe20000001820 */
[----:B------:R-:W2:Y:S04]  /*7680*/  LDSM.16.M88.4 R188, [R229] ;  /* 0x00000000e5bc783b */ /* 0x000ea80000000200 */
[----:B------:R-:W-:Y:S01]  /*7690*/  IMAD.MOV.U32 R203, RZ, RZ, R3 ;  /* 0x000000ffffcb7224 */ /* 0x000fe200078e0003 */
[C---:B---3--:R-:W-:Y:S05]  /*76a0*/  HMMA.16816.F32 R4, R168.reuse, R172, R4 ;  /* 0x000000aca804723c */ /* 0x048fea0000001804 */
[----:B------:R-:W-:Y:S01]  /*76b0*/  IMAD.MOV.U32 R205, RZ, RZ, R167 ;  /* 0x000000ffffcd7224 */ /* 0x000fe200078e00a7 */
[C---:B------:R-:W-:Y:S01]  /*76c0*/  HMMA.16816.F32 R8, R168.reuse, R174, R8 ;  /* 0x000000aea808723c */ /* 0x040fe20000001808 */
[----:B------:R-:W3:Y:S04]  /*76d0*/  LDSM.16.M88.4 R172, [R220+0x1000] ;  /* 0x00100000dcac783b */ /* 0x000ee80000000200 */
[----:B------:R-:W-:Y:S01]  /*76e0*/  IMAD.MOV.U32 R204, RZ, RZ, R166 ;  /* 0x000000ffffcc7224 */ /* 0x000fe200078e00a6 */
        /* <DEDUP_REMOVED lines=8> */
[----:B------:R-:W1:Y:S05]  /*7770*/  LDSM.16.M88.4 R168, [R234+0x4000] ;  /* 0x00400000eaa8783b */ /* 0x000e6a0000000200 */
[C---:B--2---:R-:W-:Y:S01]  /*7780*/  HMMA.16816.F32 R4, R188.reuse, R192, R4 ;  /* 0x000000c0bc04723c */ /* 0x044fe20000001804 */
[----:B------:R-:W2:Y:S05]  /*7790*/  LDSM.16.M88.4 R184, [R233+0x12800] ;  /* 0x01280000e9b8783b */ /* 0x000eaa0000000200 */
        /* <DEDUP_REMOVED lines=8> */
[C---:B------:R-:W-:Y:S06]  /*7820*/  HMMA.16816.F32 R28, R188.reuse, R176, R28 ;  /* 0x000000b0bc1c723c */ /* 0x040fec000000181c */
[----:B------:R-:W-:Y:S01]  /*7830*/  HMMA.16816.F32 R32, R188, R178, R32 ;  /* 0x000000b2bc20723c */ /* 0x000fe20000001820 */
[----:B------:R-:W3:Y:S05]  /*7840*/  LDSM.16.M88.4 R176, [R219] ;  /* 0x00000000dbb0783b */ /* 0x000eea0000000200 */
[C---:B-1----:R-:W-:Y:S01]  /*7850*/  HMMA.16816.F32 R4, R168.reuse, R180, R4 ;  /* 0x000000b4a804723c */ /* 0x042fe20000001804 */
[----:B------:R-:W1:Y:S05]  /*7860*/  LDSM.16.M88.4 R188, [R218] ;  /* 0x00000000dabc783b */ /* 0x000e6a0000000200 */
[C---:B------:R-:W-:Y:S01]  /*7870*/  HMMA.16816.F32 R8, R168.reuse, R182, R8 ;  /* 0x000000b6a808723c */ /* 0x040fe20000001808 */
[----:B------:R-:W1:Y:S05]  /*7880*/  LDSM.16.M88.4 R180, [R217] ;  /* 0x00000000d9b4783b */ /* 0x000e6a0000000200 */
        /* <DEDUP_REMOVED lines=8> */
[----:B------:R-:W2:Y:S05]  /*7910*/  LDSM.16.M88.4 R168, [R216] ;  /* 0x00000000d8a8783b */ /* 0x000eaa0000000200 */
[C---:B---3--:R-:W-:Y:S01]  /*7920*/  HMMA.16816.F32 R4, R172.reuse, R176, R4 ;  /* 0x000000b0ac04723c */ /* 0x048fe20000001804 */
[----:B------:R-:W3:Y:S05]  /*7930*/  LDSM.16.M88.4 R196, [R227+0x12800] ;  /* 0x01280000e3c4783b */ /* 0x000eea0000000200 */
[C---:B------:R-:W-:Y:S01]  /*7940*/  HMMA.16816.F32 R8, R172.reuse, R178, R8 ;  /* 0x000000b2ac08723c */ /* 0x040fe20000001808 */
[----:B------:R-:W3:Y:S05]  /*7950*/  LDSM.16.M88.4 R176, [R227+0x13000] ;  /* 0x01300000e3b0783b */ /* 0x000eea0000000200 */
        /* <DEDUP_REMOVED lines=9> */
[C---:B------:R-:W-:Y:S01]  /*79f0*/  HMMA.16816.F32 R4, R184.reuse, R192, R4 ;  /* 0x000000c0b804723c */ /* 0x040fe20000001804 */
[----:B------:R-:W2:Y:S05]  /*7a00*/  LDSM.16.M88.4 R172, [R220+0x2000] ;  /* 0x00200000dcac783b */ /* 0x000eaa0000000200 */
        /* <DEDUP_REMOVED lines=21> */
[C---:B---3--:R-:W-:Y:S06]  /*7b60*/  HMMA.16816.F32 R28, R168.reuse, R196, R28 ;  /* 0x000000c4a81c723c */ /* 0x048fec000000181c */
[----:B------:R-:W-:Y:S01]  /*7b70*/  HMMA.16816.F32 R32, R168, R198, R32 ;  /* 0x000000c6a820723c */ /* 0x000fe20000001820 */
[----:B------:R-:W3:Y:S05]  /*7b80*/  LDSM.16.M88.4 R168, [R233+0x15800] ;  /* 0x01580000e9a8783b */ /* 0x000eea0000000200 */
[C---:B-1----:R-:W-:Y:S01]  /*7b90*/  HMMA.16816.F32 R4, R176.reuse, R184, R4 ;  /* 0x000000b8b004723c */ /* 0x042fe20000001804 */
[----:B------:R-:W1:Y:S05]  /*7ba0*/  LDSM.16.M88.4 R196, [R214] ;  /* 0x00000000d6c4783b */ /* 0x000e6a0000000200 */
[C---:B------:R-:W-:Y:S01]  /*7bb0*/  HMMA.16816.F32 R8, R176.reuse, R186, R8 ;  /* 0x000000bab008723c */ /* 0x040fe20000001808 */
[----:B------:R-:W5:Y:S05]  /*7bc0*/  LDSM.16.M88.4 R184, [R213] ;  /* 0x00000000d5b8783b */ /* 0x000f6a0000000200 */
[C---:B--2---:R-:W-:Y:S06]  /*7bd0*/  HMMA.16816.F32 R12, R176.reuse, R188, R12 ;  /* 0x000000bcb00c723c */ /* 0x044fec000000180c */
[C---:B------:R-:W-:Y:S01]  /*7be0*/  HMMA.16816.F32 R16, R176.reuse, R190, R16 ;  /* 0x000000beb010723c */ /* 0x040fe20000001810 */
[----:B------:R-:W2:Y:S05]  /*7bf0*/  LDSM.16.M88.4 R188, [R212] ;  /* 0x00000000d4bc783b */ /* 0x000eaa0000000200 */
[C---:B----4-:R-:W-:Y:S06]  /*7c00*/  HMMA.16816.F32 R20, R176.reuse, R172, R20 ;  /* 0x000000acb014723c */ /* 0x050fec0000001814 */
[C---:B------:R-:W-:Y:S01]  /*7c10*/  HMMA.16816.F32 R24, R176.reuse, R174, R24 ;  /* 0x000000aeb018723c */ /* 0x040fe20000001818 */
[----:B------:R-:W-:Y:S05]  /*7c20*/  LDSM.16.M88.4 R172, [R227+0x14000] ;  /* 0x01400000e3ac783b */ /* 0x000fea0000000200 */
[C---:B---3--:R-:W-:Y:S06]  /*7c30*/  HMMA.16816.F32 R28, R176.reuse, R168, R28 ;  /* 0x000000a8b01c723c */ /* 0x048fec000000181c */
[----:B------:R-:W-:Y:S01]  /*7c40*/  HMMA.16816.F32 R32, R176, R170, R32 ;  /* 0x000000aab020723c */ /* 0x000fe20000001820 */
[----:B------:R-:W3:Y:S05]  /*7c50*/  LDSM.16.M88.4 R168, [R230+0x8000] ;  /* 0x00800000e6a8783b */ /* 0x000eea0000000200 */
        /* <DEDUP_REMOVED lines=10> */
[C---:B--2---:R-:W-:Y:S06]  /*7d00*/  HMMA.16816.F32 R28, R180.reuse, R188, R28 ;  /* 0x000000bcb41c723c */ /* 0x044fec000000181c */
[----:B------:R-:W-:Y:S01]  /*7d10*/  HMMA.16816.F32 R32, R180, R190, R32 ;  /* 0x000000beb420723c */ /* 0x000fe20000001820 */
[----:B------:R-:W2:Y:S05]  /*7d20*/  LDSM.16.M88.4 R180, [R229+0x8000] ;  /* 0x00800000e5b4783b */ /* 0x000eaa0000000200 */
[C---:B---3--:R-:W-:Y:S01]  /*7d30*/  HMMA.16816.F32 R4, R168.reuse, R172, R4 ;  /* 0x000000aca804723c */ /* 0x048fe20000001804 */
[----:B------:R-:W3:Y:S05]  /*7d40*/  LDSM.16.M88.4 R188, [R220+0x4800] ;  /* 0x00480000dcbc783b */ /* 0x000eea0000000200 */
[C---:B------:R-:W-:Y:S01]  /*7d50*/  HMMA.16816.F32 R8, R168.reuse, R174, R8 ;  /* 0x000000aea808723c */ /* 0x040fe20000001808 */
[----:B------:R-:W5:Y:S05]  /*7d60*/  LDSM.16.M88.4 R172, [R220+0x5000] ;  /* 0x00500000dcac783b */ /* 0x000f6a0000000200 */
[C---:B----4-:R-:W-:Y:S06]  /*7d70*/  HMMA.16816.F32 R12, R168.reuse, R176, R12 ;  /* 0x000000b0a80c723c */ /* 0x050fec000000180c */
        /* <DEDUP_REMOVED lines=12> */
[C---:B---3--:R-:W-:Y:S06]  /*7e40*/  HMMA.16816.F32 R12, R180.reuse, R188, R12 ;  /* 0x000000bcb40c723c */ /* 0x048fec000000180c */
[C---:B------:R-:W-:Y:S01]  /*7e50*/  HMMA.16816.F32 R16, R180.reuse, R190, R16 ;  /* 0x000000beb410723c */ /* 0x040fe20000001810 */
[----:B------:R-:W3:Y:S05]  /*7e60*/  LDSM.16.M88.4 R188, [R233+0x17800] ;  /* 0x01780000e9bc783b */ /* 0x000eea0000000200 */
[C---:B-----5:R-:W-:Y:S06]  /*7e70*/  HMMA.16816.F32 R20, R180.reuse, R172, R20 ;  /* 0x000000acb414723c */ /* 0x060fec0000001814 */
[C---:B------:R-:W-:Y:S01]  /*7e80*/  HMMA.16816.F32 R24, R180.reuse, R174, R24 ;  /* 0x000000aeb418723c */ /* 0x040fe20000001818 */
[----:B------:R-:W-:Y:S05]  /*7e90*/  LDSM.16.M88.4 R172, [R211] ;  /* 0x00000000d3ac783b */ /* 0x000fea0000000200 */
[C---:B-1----:R-:W-:Y:S06]  /*7ea0*/  HMMA.16816.F32 R28, R180.reuse, R168, R28 ;  /* 0x000000a8b41c723c */ /* 0x042fec000000181c */
[----:B------:R-:W-:Y:S01]  /*7eb0*/  HMMA.16816.F32 R32, R180, R170, R32 ;  /* 0x000000aab420723c */ /* 0x000fe20000001820 */
[----:B------:R-:W1:Y:S05]  /*7ec0*/  LDSM.16.M88.4 R168, [R232+0xc000] ;  /* 0x00c00000e8a8783b */ /* 0x000e6a0000000200 */
[C---:B------:R-:W-:Y:S01]  /*7ed0*/  HMMA.16816.F32 R4, R176.reuse, R192, R4 ;  /* 0x000000c0b004723c */ /* 0x040fe20000001804 */
[----:B------:R-:W5:Y:S05]  /*7ee0*/  LDSM.16.M88.4 R180, [R210] ;  /* 0x00000000d2b4783b */ /* 0x000f6a0000000200 */
        /* <DEDUP_REMOVED lines=11> */
[C---:B-1----:R-:W-:Y:S01]  /*7fa0*/  HMMA.16816.F32 R4, R168.reuse, R172, R4 ;  /* 0x000000aca804723c */ /* 0x042fe20000001804 */
[----:B------:R-:W-:Y:S05]  /*7fb0*/  LDSM.16.M88.4 R188, [R229+0xc000] ;  /* 0x00c00000e5bc783b */ /* 0x000fea0000000200 */
[C---:B------:R-:W-:Y:S01]  /*7fc0*/  HMMA.16816.F32 R8, R168.reuse, R174, R8 ;  /* 0x000000aea808723c */ /* 0x040fe20000001808 */
[----:B------:R-:W1:Y:S05]  /*7fd0*/  LDSM.16.M88.4 R172, [R227+0x16800] ;  /* 0x01680000e3ac783b */ /* 0x000e6a0000000200 */
[C---:B-----5:R-:W-:Y:S06]  /*7fe0*/  HMMA.16816.F32 R12, R168.reuse, R180, R12 ;  /* 0x000000b4a80c723c */ /* 0x060fec000000180c */
[C---:B------:R-:W-:Y:S01]  /*7ff0*/  HMMA.16816.F32 R16, R168.reuse, R182, R16 ;  /* 0x000000b6a810723c */ /* 0x040fe20000001810 */
[----:B------:R-:W4:Y:S05]  /*8000*/  LDSM.16.M88.4 R180, [R227+0x17000] ;  /* 0x01700000e3b4783b */ /* 0x000f2a0000000200 */
[C---:B------:R-:W-:Y:S06]  /*8010*/  HMMA.16816.F32 R20, R168.reuse, R192, R20 ;  /* 0x000000c0a814723c */ /* 0x040fec0000001814 */
[C---:B------:R-:W-:Y:S01]  /*8020*/  HMMA.16816.F32 R24, R168.reuse, R194, R24 ;  /* 0x000000c2a818723c */ /* 0x040fe20000001818 */
[----:B------:R-:W-:Y:S05]  /*8030*/  LDSM.16.M88.4 R192, [R220+0x6000] ;  /* 0x00600000dcc0783b */ /* 0x000fea0000000200 */
[C---:B--2---:R-:W-:Y:S06]  /*8040*/  HMMA.16816.F32 R28, R168.reuse, R196, R28 ;  /* 0x000000c4a81c723c */ /* 0x044fec000000181c */
[----:B------:R-:W-:Y:S01]  /*8050*/  HMMA.16816.F32 R32, R168, R198, R32 ;  /* 0x000000c6a820723c */ /* 0x000fe20000001820 */
[----:B------:R-:W2:Y:S05]  /*8060*/  LDSM.16.M88.4 R168, [R227+0x17800] ;  /* 0x01780000e3a8783b */ /* 0x000eaa0000000200 */
[C---:B---3--:R-:W-:Y:S01]  /*8070*/  HMMA.16816.F32 R4, R176.reuse, R184, R4 ;  /* 0x000000b8b004723c */ /* 0x048fe20000001804 */
[----:B------:R-:W-:Y:S04]  /*8080*/  IMAD.U32 R198, RZ, RZ, UR13 ;  /* 0x0000000dffc67e24 */ /* 0x000fe8000f8e00ff */
[----:B------:R-:W-:Y:S01]  /*8090*/  IMAD R198, R198, -0x40, R201 ;  /* 0xffffffc0c6c67824 */ /* 0x000fe200078e02c9 */
[C---:B------:R-:W-:Y:S05]  /*80a0*/  HMMA.16816.F32 R8, R176.reuse, R186, R8 ;  /* 0x000000bab008723c */ /* 0x040fea0000001808 */
[----:B------:R-:W-:Y:S01]  /*80b0*/  VIADD R206, R198, 0x7 ;  /* 0x00000007c6ce7836 */ /* 0x000fe20000000000 */
[C---:B-1----:R-:W-:Y:S04]  /*80c0*/  HMMA.16816.F32 R12, R176.reuse, R172, R12 ;  /* 0x000000acb00c723c */ /* 0x042fe8000000180c */
[----:B------:R-:W-:Y:S01]  /*80d0*/  ISETP.GE.AND P5, PT, R206, RZ, PT ;  /* 0x000000ffce00720c */ /* 0x000fe20003fa6270 */
[C---:B------:R-:W-:Y:S01]  /*80e0*/  VIADD R207, R198.reuse, 0xffffffff ;  /* 0xffffffffc6cf7836 */ /* 0x040fe20000000000 */
[C---:B------:R-:W-:Y:S01]  /*80f0*/  HMMA.16816.F32 R16, R176.reuse, R174, R16 ;  /* 0x000000aeb010723c */ /* 0x040fe20000001810 */
[----:B------:R-:W-:Y:S04]  /*8100*/  LDSM.16.M88.4 R172, [R220+0x7000] ;  /* 0x00700000dcac783b */ /* 0x000fe80000000200 */
[C---:B------:R-:W-:Y:S01]  /*8110*/  VIADD R197, R198.reuse, 0xffffffe7 ;  /* 0xffffffe7c6c57836 */ /* 0x040fe20000000000 */
[C---:B----4-:R-:W-:Y:S05]  /*8120*/  HMMA.16816.F32 R20, R176.reuse, R180, R20 ;  /* 0x000000b4b014723c */ /* 0x050fea0000001814 */
[C---:B------:R-:W-:Y:S01]  /*8130*/  @!P5 IADD3 R206, -R198.reuse, -0x7, RZ ;  /* 0xfffffff9c6ced810 */ /* 0x040fe20007ffe1ff */
[C---:B------:R-:W-:Y:S06]  /*8140*/  HMMA.16816.F32 R24, R176.reuse, R182, R24 ;  /* 0x000000b6b018723c */ /* 0x040fec0000001818 */
[C---:B--2---:R-:W-:Y:S06]  /*8150*/  HMMA.16816.F32 R28, R176.reuse, R168, R28 ;  /* 0x000000a8b01c723c */ /* 0x044fec000000181c */
[----:B------:R-:W-:Y:S01]  /*8160*/  HMMA.16816.F32 R32, R176, R170, R32 ;  /* 0x000000aab020723c */ /* 0x000fe20000001820 */
[----:B------:R-:W1:Y:S05]  /*8170*/  LDSM.16.M88.4 R168, [R220+0x6800] ;  /* 0x00680000dca8783b */ /* 0x000e6a0000000200 */
[C---:B------:R-:W-:Y:S06]  /*8180*/  HMMA.16816.F32 R4, R188.reuse, R192, R4 ;  /* 0x000000c0bc04723c */ /* 0x040fec0000001804 */
[C---:B------:R-:W-:Y:S05]  /*8190*/  HMMA.16816.F32 R8, R188.reuse, R194, R8 ;  /* 0x000000c2bc08723c */ /* 0x040fea0000001808 */
[----:B------:R-:W-:Y:S11]  /*81a0*/  VIADD R193, R198, 0xffffffd8 ;  /* 0xffffffd8c6c17836 */ /* 0x000ff60000000000 */
[----:B------:R-:W-:Y:S02]  /*81b0*/  @!UPT UIADD3 URZ, URZ, URZ, URZ ;  /* 0x0000003f3f3ff290 */ /* 0x000fe4000fffe03f */
[----:B------:R-:W-:Y:S01]  /*81c0*/  FMUL.FTZ R2, R5, UR9 ;  /* 0x0000000905027c20 */ /* 0x000fe20008410000 */
[----:B------:R-:W-:Y:S01]  /*81d0*/  FMUL.FTZ R3, R7, UR9 ;  /* 0x0000000907037c20 */ /* 0x000fe20008410000 */
[----:B------:R-:W-:Y:S02]  /*81e0*/  IMAD.U32 R7, RZ, RZ, UR8 ;  /* 0x00000008ff077e24 */ /* 0x000fe4000f8e00ff */
[----:B------:R-:W-:Y:S01]  /*81f0*/  FMUL.FTZ R164, R6, UR9 ;  /* 0x0000000906a47c20 */ /* 0x000fe20008410000 */
[----:B------:R-:W-:Y:S01]  /*8200*/  FMUL.FTZ R166, R4, UR9 ;  /* 0x0000000904a67c20 */ /* 0x000fe20008410000 */
[----:B------:R-:W-:Y:S01]  /*8210*/  VIADD R4, R198, 0xfffffff0 ;  /* 0xfffffff0c6047836 */ /* 0x000fe20000000000 */
[----:B------:R-:W-:Y:S01]  /*8220*/  MUFU.TANH R2, R2 ;  /* 0x0000000200027308 */ /* 0x000fe20000002400 */
[----:B------:R-:W-:Y:S01]  /*8230*/  FMUL.FTZ R5, R8, UR9 ;  /* 0x0000000908057c20 */ /* 0x000fe20008410000 */
[----:B------:R-:W-:Y:S01]  /*8240*/  LEA R194, P0, R7, R202, 0x6 ;  /* 0x000000ca07c27211 */ /* 0x000fe200078030ff */
[----:B------:R-:W2:Y:S01]  /*8250*/  LDL R8, [R1+0xc] ;  /* 0x00000c0001087983 */ /* 0x000ea20000100800 */
[----:B------:R-:W-:Y:S01]  /*8260*/  FMUL.FTZ R167, R11, UR9 ;  /* 0x000000090ba77c20 */ /* 0x000fe20008410000 */
[C---:B-1----:R-:W-:Y:S05]  /*8270*/  HMMA.16816.F32 R12, R188.reuse, R168, R12 ;  /* 0x000000a8bc0c723c */ /* 0x042fea000000180c */
[----:B------:R-:W-:Y:S01]  /*8280*/  MUFU.TANH R3, R3 ;  /* 0x0000000300037308 */ /* 0x000fe20000002400 */
[----:B------:R-:W-:Y:S01]  /*8290*/  LEA.HI.X.SX32 R195, R7, R203, 0x6, P0 ;  /* 0x000000cb07c37211 */ /* 0x000fe200000f36ff */
[----:B------:R-:W-:Y:S01]  /*82a0*/  FMUL.FTZ R6, R10, UR9 ;  /* 0x000000090a067c20 */ /* 0x000fe20008410000 */
[C---:B------:R-:W-:Y:S01]  /*82b0*/  HMMA.16816.F32 R16, R188.reuse, R170, R16 ;  /* 0x000000aabc10723c */ /* 0x040fe20000001810 */
[----:B------:R-:W1:Y:S01]  /*82c0*/  LDSM.16.M88.4 R168, [R220+0x7800] ;  /* 0x00780000dca8783b */ /* 0x000e620000000200 */
[----:B------:R-:W-:Y:S05]  /*82d0*/  DEPBAR.LE SB0, 0x0 ;  /* 0x000080000000791a */ /* 0x000fea0000000000 */
[----:B------:R-:W3:Y:S01]  /*82e0*/  MUFU.TANH R164, R164 ;  /* 0x000000a400a47308 */ /* 0x000ee20000002400 */
[----:B------:R-:W-:Y:S01]  /*82f0*/  BAR.SYNC.DEFER_BLOCKING 0x0 ;  /* 0x0000000000007b1d */ /* 0x000fe20000010000 */
[C---:B------:R-:W-:Y:S05]  /*8300*/  HMMA.16816.F32 R20, R188.reuse, R172, R20 ;  /* 0x000000acbc14723c */ /* 0x040fea0000001814 */
[----:B------:R-:W-:Y:S03]  /*8310*/  IMAD R11, R195, UR6, RZ ;  /* 0x00000006c30b7c24 */ /* 0x000fe6000f8e02ff */
[----:B------:R-:W-:Y:S01]  /*8320*/  MUFU.TANH R167, R167 ;  /* 0x000000a700a77308 */ /* 0x000fe20000002400 */
[C---:B------:R-:W-:Y:S03]  /*8330*/  HMMA.16816.F32 R24, R188.reuse, R174, R24 ;  /* 0x000000aebc18723c */ /* 0x040fe60000001818 */
[----:B------:R-:W-:Y:S01]  /*8340*/  FMUL.FTZ R199, R14, UR9 ;  /* 0x000000090ec77c20 */ /* 0x000fe20008410000 */
[----:B------:R-:W-:Y:S01]  /*8350*/  IADD3 R14, R198, 0x8, RZ ;  /* 0x00000008c60e7810 */ /* 0x000fe20007ffe0ff */
[----:B------:R-:W-:Y:S04]  /*8360*/  IMAD R11, R194, UR7, R11 ;  /* 0x00000007c20b7c24 */ /* 0x000fe8000f8e020b */
[----:B------:R-:W-:Y:S02]  /*8370*/  MUFU.TANH R166, R166 ;  /* 0x000000a600a67308 */ /* 0x000fe40000002400 */
[----:B------:R-:W-:Y:S01]  /*8380*/  FMUL.FTZ R187, R15, UR9 ;  /* 0x000000090fbb7c20 */ /* 0x000fe20008410000 */
[----:B------:R-:W-:Y:S01]  /*8390*/  ISETP.GE.AND P6, PT, R14, RZ, PT ;  /* 0x000000ff0e00720c */ /* 0x000fe20003fc6270 */
[----:B------:R-:W-:Y:S04]  /*83a0*/  IMAD.WIDE.U32 R194, R194, UR6, RZ ;  /* 0x00000006c2c27c25 */ /* 0x000fe8000f8e00ff */
[----:B------:R-:W-:Y:S01]  /*83b0*/  FMUL.FTZ R203, R13, UR9 ;  /* 0x000000090dcb7c20 */ /* 0x000fe20008410000 */
[----:B------:R-:W-:Y:S01]  /*83c0*/  FMUL.FTZ R186, R12, UR9 ;  /* 0x000000090cba7c20 */ /* 0x000fe20008410000 */
[----:B------:R4:W-:Y:S01]  /*83d0*/  MUFU.TANH R192, R187 ;  /* 0x000000bb00c07308 */ /* 0x0009e20000002400 */
[----:B------:R-:W-:Y:S01]  /*83e0*/  IMAD.IADD R11, R195, 0x1, R11 ;  /* 0x00000001c30b7824 */ /* 0x000fe200078e020b */
[----:B------:R-:W-:Y:S01]  /*83f0*/  LEA R10, P0, R194, R200, 0x1 ;  /* 0x000000c8c20a7211 */ /* 0x000fe200078008ff */
[C---:B------:R-:W-:Y:S02]  /*8400*/  VIADD R15, R198.reuse, 0xfffffff8 ;  /* 0xfffffff8c60f7836 */ /* 0x040fe40000000000 */
[----:B------:R-:W-:Y:S01]  /*8410*/  FMUL.FTZ R17, R17, UR9 ;  /* 0x0000000911117c20 */ /* 0x000fe20008410000 */
[C---:B------:R-:W-:Y:S02]  /*8420*/  VIADD R13, R198.reuse, 0xfffffff7 ;  /* 0xfffffff7c60d7836 */ /* 0x040fe40000000000 */
[----:B------:R-:W-:Y:S01]  /*8430*/  FMUL.FTZ R19, R19, UR9 ;  /* 0x0000000913137c20 */ /* 0x000fe20008410000 */
[C---:B------:R-:W-:Y:S01]  /*8440*/  @!P6 IADD3 R14, -R198.reuse, -0x8, RZ ;  /* 0xfffffff8c60ee810 */ /* 0x040fe20007ffe1ff */
[----:B------:R5:W-:Y:S01]  /*8450*/  MUFU.TANH R181, R186 ;  /* 0x000000ba00b57308 */ /* 0x000be20000002400 */
[----:B------:R-:W-:Y:S01]  /*8460*/  ISETP.GE.AND P6, PT, R15, RZ, PT ;  /* 0x000000ff0f00720c */ /* 0x000fe20003fc6270 */
[C---:B------:R-:W-:Y:S01]  /*8470*/  VIADD R195, R198.reuse, 0xffffffef ;  /* 0xffffffefc6c37836 */ /* 0x040fe20000000000 */
[----:B------:R-:W-:Y:S01]  /*8480*/  ISETP.GE.AND P5, PT, R13, RZ, PT ;  /* 0x000000ff0d00720c */ /* 0x000fe20003fa6270 */
[----:B------:R-:W-:Y:S02]  /*8490*/  VIADD R173, R198, 0xffffffd7 ;  /* 0xffffffd7c6ad7836 */ /* 0x000fe40000000000 */
[----:B------:R-:W-:Y:S01]  /*84a0*/  FMUL.FTZ R18, R18, UR9 ;  /* 0x0000000912127c20 */ /* 0x000fe20008410000 */
[----:B------:R-:W-:Y:S01]  /*84b0*/  FMUL.FTZ R26, R26, UR9 ;  /* 0x000000091a1a7c20 */ /* 0x000fe20008410000 */
[C---:B-1----:R-:W-:Y:S02]  /*84c0*/  HMMA.16816.F32 R28, R188.reuse, R168, R28 ;  /* 0x000000a8bc1c723c */ /* 0x042fe4000000181c */
[----:B------:R1:W-:Y:S01]  /*84d0*/  MUFU.TANH R201, R19 ;  /* 0x0000001300c97308 */ /* 0x0003e20000002400 */
[----:B----4-:R-:W-:Y:S02]  /*84e0*/  VIADD R187, R198, 0xffffffe0 ;  /* 0xffffffe0c6bb7836 */ /* 0x010fe40000000000 */
[----:B------:R-:W-:Y:S01]  /*84f0*/  FMUL.FTZ R9, R9, UR9 ;  /* 0x0000000909097c20 */ /* 0x000fe20008410000 */
[----:B------:R-:W-:Y:S01]  /*8500*/  I2FP.F32.S32 R14, R14 ;  /* 0x0000000e000e7245 */ /* 0x000fe20000201400 */
[----:B------:R-:W-:Y:S01]  /*8510*/  FMUL.FTZ R202, R16, UR9 ;  /* 0x0000000910ca7c20 */ /* 0x000fe20008410000 */
[C---:B------:R-:W-:Y:S01]  /*8520*/  @!P6 IADD3 R15, -R198.reuse, 0x8, RZ ;  /* 0x00000008c60fe810 */ /* 0x040fe20007ffe1ff */
[----:B------:R-:W-:Y:S03]  /*8530*/  HMMA.16816.F32 R32, R188, R170, R32 ;  /* 0x000000aabc20723c */ /* 0x000fe60000001820 */
[----:B------:R4:W-:Y:S01]  /*8540*/  MUFU.TANH R183, R18 ;  /* 0x0000001200b77308 */ /* 0x0009e20000002400 */
[C---:B------:R-:W-:Y:S01]  /*8550*/  @!P5 IADD3 R13, -R198.reuse, 0x9, RZ ;  /* 0x00000009c60dd810 */ /* 0x040fe20007ffe1ff */
[----:B-----5:R-:W-:Y:S01]  /*8560*/  VIADD R186, R198, 0xffffffdf ;  /* 0xffffffdfc6ba7836 */ /* 0x020fe20000000000 */
[----:B------:R-:W-:Y:S01]  /*8570*/  ISETP.GE.AND P6, PT, R195, RZ, PT ;  /* 0x000000ffc300720c */ /* 0x000fe20003fc6270 */
[----:B------:R-:W-:Y:S01]  /*8580*/  FMUL.FTZ R177, R20, UR9 ;  /* 0x0000000914b17c20 */ /* 0x000fe20008410000 */
[----:B------:R-:W-:Y:S03]  /*8590*/  FMUL.FTZ R27, R27, UR9 ;  /* 0x000000091b1b7c20 */ /* 0x000fe60008410000 */
[----:B------:R-:W-:Y:S02]  /*85a0*/  FMUL.FTZ R25, R25, UR9 ;  /* 0x0000000919197c20 */ /* 0x000fe40008410000 */
[----:B------:R3:W-:Y:S01]  /*85b0*/  MUFU.TANH R178, R26 ;  /* 0x0000001a00b27308 */ /* 0x0007e20000002400 */
[C---:B-1----:R-:W-:Y:S02]  /*85c0*/  VIADD R19, R198.reuse, 0xffffffd0 ;  /* 0xffffffd0c6137836 */ /* 0x042fe40000000000 */
[----:B------:R-:W-:Y:S07]  /*85d0*/  FMUL.FTZ R29, R29, UR9 ;  /* 0x000000091d1d7c20 */ /* 0x000fee0008410000 */
[----:B------:R-:W-:Y:S01]  /*85e0*/  MUFU.TANH R9, R9 ;  /* 0x0000000900097308 */ /* 0x000fe20000002400 */
[----:B------:R-:W-:Y:S02]  /*85f0*/  @!P6 IADD3 R195, -R198, 0x11, RZ ;  /* 0x00000011c6c3e810 */ /* 0x000fe40007ffe1ff */
[----:B------:R-:W-:Y:S02]  /*8600*/  ISETP.GE.AND P6, PT, R187, RZ, PT ;  /* 0x000000ffbb00720c */ /* 0x000fe40003fc6270 */
[----:B----4-:R-:W-:Y:S01]  /*8610*/  IABS R18, R198 ;  /* 0x000000c600127213 */ /* 0x010fe20000000000 */
[----:B------:R-:W-:Y:S04]  /*8620*/  FMUL.FTZ R34, R34, UR9 ;  /* 0x0000000922227c20 */ /* 0x000fe80008410000 */
[----:B------:R-:W-:Y:S01]  /*8630*/  MUFU.TANH R5, R5 ;  /* 0x0000000500057308 */ /* 0x000fe20000002400 */
[----:B---3--:R-:W-:Y:S01]  /*8640*/  FFMA.FTZ R26, R14, -UR5, R164 ;  /* 0x800000050e1a7c23 */ /* 0x008fe200080100a4 */
[----:B------:R-:W-:Y:S01]  /*8650*/  I2FP.F32.S32 R164, R15 ;  /* 0x0000000f00a47245 */ /* 0x000fe20000201400 */
[----:B------:R-:W-:Y:S01]  /*8660*/  FMUL.FTZ R35, R35, UR9 ;  /* 0x0000000923237c20 */ /* 0x000fe20008410000 */
[----:B------:R-:W-:Y:S01]  /*8670*/  I2FP.F32.S32 R18, R18 ;  /* 0x0000001200127245 */ /* 0x000fe20000201400 */
[----:B------:R-:W-:Y:S01]  /*8680*/  FMUL.FTZ R32, R32, UR9 ;  /* 0x0000000920207c20 */ /* 0x000fe20008410000 */
[----:B------:R-:W-:Y:S04]  /*8690*/  FMUL.FTZ R33, R33, UR9 ;  /* 0x0000000921217c20 */ /* 0x000fe80008410000 */
[----:B------:R-:W1:Y:S01]  /*86a0*/  MUFU.TANH R199, R199 ;  /* 0x000000c700c77308 */ /* 0x000e620000002400 */
[C---:B------:R-:W-:Y:S02]  /*86b0*/  @!P6 IADD3 R187, -R198.reuse, 0x20, RZ ;  /* 0x00000020c6bbe810 */ /* 0x040fe40007ffe1ff */
[----:B------:R-:W-:Y:S07]  /*86c0*/  ISETP.GE.AND P6, PT, R173, RZ, PT ;  /* 0x000000ffad00720c */ /* 0x000fee0003fc6270 */
[----:B------:R-:W3:Y:S06]  /*86d0*/  MUFU.TANH R202, R202 ;  /* 0x000000ca00ca7308 */ /* 0x000eec0000002400 */
[----:B------:R-:W-:Y:S04]  /*86e0*/  @!P6 IADD3 R173, -R198, 0x29, RZ ;  /* 0x00000029c6ade810 */ /* 0x000fe80007ffe1ff */
[----:B------:R-:W-:Y:S01]  /*86f0*/  MUFU.TANH R203, R203 ;  /* 0x000000cb00cb7308 */ /* 0x000fe20000002400 */
[----:B-1----:R-:W-:Y:S09]  /*8700*/  FFMA.FTZ R199, R164, -UR5, R199 ;  /* 0x80000005a4c77c23 */ /* 0x002ff200080100c7 */
[----:B------:R-:W-:Y:S10]  /*8710*/  MUFU.TANH R177, R177 ;  /* 0x000000b100b17308 */ /* 0x000ff40000002400 */
[----:B------:R-:W-:Y:S10]  /*8720*/  MUFU.TANH R6, R6 ;  /* 0x0000000600067308 */ /* 0x000ff40000002400 */
[----:B------:R-:W-:Y:S10]  /*8730*/  MUFU.TANH R174, R27 ;  /* 0x0000001b00ae7308 */ /* 0x000ff40000002400 */
[----:B------:R-:W-:Y:S01]  /*8740*/  MUFU.TANH R190, R33 ;  /* 0x0000002100be7308 */ /* 0x000fe20000002400 */
[----:B--2---:R-:W-:Y:S02]  /*8750*/  LEA.HI.X R11, R194, R8, R11, 0x1, P0 ;  /* 0x00000008c20b7211 */ /* 0x004fe400000f0c0b */
[C---:B------:R-:W-:Y:S02]  /*8760*/  LEA R184, P0, R7.reuse, R204, 0x6 ;  /* 0x000000cc07b87211 */ /* 0x040fe400078030ff */
[----:B------:R-:W-:Y:S02]  /*8770*/  IADD3 R194, R198, -0x18, RZ ;  /* 0xffffffe8c6c27810 */ /* 0x000fe40007ffe0ff */
[----:B------:R-:W-:Y:S01]  /*8780*/  LEA.HI.X.SX32 R185, R7, R205, 0x6, P0 ;  /* 0x000000cd07b97211 */ /* 0x000fe200000f36ff */
[----:B------:R-:W-:Y:S01]  /*8790*/  FMUL.FTZ R7, R22, UR9 ;  /* 0x0000000916077c20 */ /* 0x000fe20008410000 */
[----:B------:R-:W-:Y:S01]  /*87a0*/  ISETP.GE.AND P0, PT, R207, RZ, PT ;  /* 0x000000ffcf00720c */ /* 0x000fe20003f06270 */
[----:B------:R1:W-:Y:S01]  /*87b0*/  MUFU.TANH R205, R17 ;  /* 0x0000001100cd7308 */ /* 0x0003e20000002400 */
[----:B------:R-:W-:Y:S01]  /*87c0*/  ISETP.GE.AND P5, PT, R194, RZ, PT ;  /* 0x000000ffc200720c */ /* 0x000fe20003fa6270 */
[----:B------:R-:W-:Y:S01]  /*87d0*/  FMUL.FTZ R22, R21, UR9 ;  /* 0x0000000915167c20 */ /* 0x000fe20008410000 */
[C---:B------:R-:W-:Y:S05]  /*87e0*/  VIADD R21, R198.reuse, 0xffffffcf ;  /* 0xffffffcfc6157836 */ /* 0x040fea0000000000 */
[----:B------:R-:W-:Y:S02]  /*87f0*/  ISETP.GE.AND P6, PT, R21, RZ, PT ;  /* 0x000000ff1500720c */ /* 0x000fe40003fc6270 */
[----:B------:R2:W4:Y:S02]  /*8800*/  MUFU.TANH R179, R7 ;  /* 0x0000000700b37308 */ /* 0x0005240000002400 */
[----:B------:R-:W-:Y:S02]  /*8810*/  @!P0 IADD3 R207, -R198, 0x1, RZ ;  /* 0x00000001c6cf8810 */ /* 0x000fe40007ffe1ff */
[----:B------:R-:W-:Y:S02]  /*8820*/  ISETP.GE.AND P0, PT, R4, RZ, PT ;  /* 0x000000ff0400720c */ /* 0x000fe40003f06270 */
[----:B------:R-:W-:Y:S01]  /*8830*/  @!P5 IADD3 R194, -R198, 0x18, RZ ;  /* 0x00000018c6c2d810 */ /* 0x000fe20007ffe1ff */
[----:B-1----:R-:W-:Y:S01]  /*8840*/  FMUL.FTZ R17, R23, UR9 ;  /* 0x0000000917117c20 */ /* 0x002fe20008410000 */
[----:B------:R-:W-:Y:S02]  /*8850*/  ISETP.GE.AND P5, PT, R186, RZ, PT ;  /* 0x000000ffba00720c */ /* 0x000fe40003fa6270 */
[----:B------:R1:W-:Y:S01]  /*8860*/  MUFU.TANH R175, R22 ;  /* 0x0000001600af7308 */ /* 0x0003e20000002400 */
[C---:B------:R-:W-:Y:S02]  /*8870*/  IADD3 R23, R198.reuse, -0x38, RZ ;  /* 0xffffffc8c6177810 */ /* 0x040fe40007ffe0ff */
[C---:B------:R-:W-:Y:S01]  /*8880*/  @!P6 IADD3 R21, -R198.reuse, 0x31, RZ ;  /* 0x00000031c615e810 */ /* 0x040fe20007ffe1ff */
[C---:B--2---:R-:W-:Y:S03]  /*8890*/  VIADD R7, R198.reuse, 0xffffffc7 ;  /* 0xffffffc7c6077836 */ /* 0x044fe60000000000 */
[C---:B------:R-:W-:Y:S03]  /*88a0*/  @!P0 IADD3 R4, -R198.reuse, 0x10, RZ ;  /* 0x00000010c6048810 */ /* 0x040fe60007ffe1ff */
[----:B------:R2:W5:Y:S01]  /*88b0*/  MUFU.TANH R182, R17 ;  /* 0x0000001100b67308 */ /* 0x0005620000002400 */
[----:B------:R-:W-:Y:S02]  /*88c0*/  ISETP.GE.AND P0, PT, R197, RZ, PT ;  /* 0x000000ffc500720c */ /* 0x000fe40003f06270 */
[----:B------:R-:W-:Y:S02]  /*88d0*/  @!P5 IADD3 R186, -R198, 0x21, RZ ;  /* 0x00000021c6bad810 */ /* 0x000fe40007ffe1ff */
[----:B------:R-:W-:Y:S02]  /*88e0*/  ISETP.GE.AND P5, PT, R19, RZ, PT ;  /* 0x000000ff1300720c */ /* 0x000fe40003fa6270 */
[----:B-1----:R-:W-:Y:S01]  /*88f0*/  I2FP.F32.S32 R22, R206 ;  /* 0x000000ce00167245 */ /* 0x002fe20000201400 */
[----:B------:R-:W-:Y:S04]  /*8900*/  FMUL.FTZ R206, R24, UR9 ;  /* 0x0000000918ce7c20 */ /* 0x000fe80008410000 */
[----:B------:R-:W-:Y:S02]  /*8910*/  FFMA.FTZ R22, R22, -UR5, R3 ;  /* 0x8000000516167c23 */ /* 0x000fe40008010003 */
[C---:B------:R-:W-:Y:S01]  /*8920*/  @!P0 IADD3 R197, -R198.reuse, 0x19, RZ ;  /* 0x00000019c6c58810 */ /* 0x040fe20007ffe1ff */
[----:B------:R-:W1:Y:S01]  /*8930*/  MUFU.TANH R206, R206 ;  /* 0x000000ce00ce7308 */ /* 0x000e620000002400 */
[----:B------:R-:W-:Y:S01]  /*8940*/  ISETP.GE.AND P0, PT, R193, RZ, PT ;  /* 0x000000ffc100720c */ /* 0x000fe20003f06270 */
[----:B--2---:R-:W-:Y:S01]  /*8950*/  IMAD R17, R185, UR6, RZ ;  /* 0x00000006b9117c24 */ /* 0x004fe2000f8e02ff */
[----:B------:R-:W-:Y:S02]  /*8960*/  @!P5 IADD3 R19, -R198, 0x30, RZ ;  /* 0x00000030c613d810 */ /* 0x000fe40007ffe1ff */
[----:B------:R-:W-:Y:S01]  /*8970*/  ISETP.GE.AND P5, PT, R7, RZ, PT ;  /* 0x000000ff0700720c */ /* 0x000fe20003fa6270 */
[C---:B------:R-:W-:Y:S01]  /*8980*/  IMAD R17, R184.reuse, UR7, R17 ;  /* 0x00000007b8117c24 */ /* 0x040fe2000f8e0211 */
[----:B------:R-:W-:Y:S01]  /*8990*/  I2FP.F32.S32 R3, R207 ;  /* 0x000000cf00037245 */ /* 0x000fe20000201400 */
[----:B------:R-:W-:Y:S02]  /*89a0*/  IMAD.WIDE.U32 R184, R184, UR6, RZ ;  /* 0x00000006b8b87c25 */ /* 0x000fe4000f8e00ff */
[----:B------:R-:W-:Y:S02]  /*89b0*/  MUFU.TANH R207, R25 ;  /* 0x0000001900cf7308 */ /* 0x000fe40000002400 */
[----:B------:R-:W-:Y:S02]  /*89c0*/  IMAD.MOV.U32 R168, RZ, RZ, R184 ;  /* 0x000000ffffa87224 */ /* 0x000fe400078e00b8 */
[----:B------:R-:W-:Y:S01]  /*89d0*/  FFMA.FTZ R15, R3, -UR5, R2 ;  /* 0x80000005030f7c23 */ /* 0x000fe20008010002 */
[C---:B------:R-:W-:Y:S01]  /*89e0*/  @!P0 IADD3 R193, -R198.reuse, 0x28, RZ ;  /* 0x00000028c6c18810 */ /* 0x040fe20007ffe1ff */
[----:B------:R-:W-:Y:S01]  /*89f0*/  IMAD.MOV.U32 R169, RZ, RZ, R185 ;  /* 0x000000ffffa97224 */ /* 0x000fe200078e00b9 */
[----:B------:R-:W-:Y:S01]  /*8a00*/  ISETP.GE.AND P0, PT, R23, RZ, PT ;  /* 0x000000ff1700720c */ /* 0x000fe20003f06270 */
[----:B------:R-:W-:Y:S01]  /*8a10*/  FFMA.FTZ R14, R3, -UR5, R167 ;  /* 0x80000005030e7c23 */ /* 0x000fe200080100a7 */
[----:B------:R-:W-:Y:S01]  /*8a20*/  @!P5 IADD3 R7, -R198, 0x39, RZ ;  /* 0x00000039c607d810 */ /* 0x000fe20007ffe1ff */
[----:B------:R-:W-:Y:S01]  /*8a30*/  IMAD.IADD R17, R169, 0x1, R17 ;  /* 0x00000001a9117824 */ /* 0x000fe200078e0211 */
[----:B------:R-:W-:Y:S01]  /*8a40*/  I2FP.F32.S32 R167, R194 ;  /* 0x000000c200a77245 */ /* 0x000fe20000201400 */
[----:B------:R-:W-:Y:S01]  /*8a50*/  FMUL.FTZ R3, R30, UR9 ;  /* 0x000000091e037c20 */ /* 0x000fe20008410000 */
[----:B------:R-:W-:Y:S02]  /*8a60*/  I2FP.F32.S32 R2, R4 ;  /* 0x0000000400027245 */ /* 0x000fe40000201400 */
[----:B------:R-:W-:Y:S01]  /*8a70*/  ISETP.LT.AND P5, PT, RZ, UR13, PT ;  /* 0x0000000dff007c0c */ /* 0x000fe2000bfa1270 */
[C---:B---3--:R-:W-:Y:S01]  /*8a80*/  FFMA.FTZ R202, R167.reuse, -UR5, R202 ;  /* 0x80000005a7ca7c23 */ /* 0x048fe200080100ca */
[----:B------:R-:W-:Y:S01]  /*8a90*/  I2FP.F32.S32 R33, R7 ;  /* 0x0000000700217245 */ /* 0x000fe20000201400 */
[----:B----4-:R-:W-:Y:S01]  /*8aa0*/  FFMA.FTZ R179, R167, -UR5, R179 ;  /* 0x80000005a7b37c23 */ /* 0x010fe200080100b3 */
[----:B------:R-:W-:Y:S01]  /*8ab0*/  I2FP.F32.S32 R167, R187 ;  /* 0x000000bb00a77245 */ /* 0x000fe20000201400 */
[----:B------:R-:W-:Y:S01]  /*8ac0*/  FFMA.FTZ R181, R2, -UR5, R181 ;  /* 0x8000000502b57c23 */ /* 0x000fe200080100b5 */
[----:B------:R-:W-:Y:S01]  /*8ad0*/  @!P0 IADD3 R23, -R198, 0x38, RZ ;  /* 0x00000038c6178810 */ /* 0x000fe20007ffe1ff */
[----:B------:R-:W-:Y:S01]  /*8ae0*/  FFMA.FTZ R183, R2, -UR5, R183 ;  /* 0x8000000502b77c23 */ /* 0x000fe200080100b7 */
[C---:B------:R-:W-:Y:S01]  /*8af0*/  LEA R184, P0, R168.reuse, R200, 0x1 ;  /* 0x000000c8a8b87211 */ /* 0x040fe200078008ff */
[----:B------:R2:W3:Y:S01]  /*8b00*/  MUFU.TANH R198, R3 ;  /* 0x0000000300c67308 */ /* 0x0004e20000002400 */
[----:B------:R-:W-:Y:S01]  /*8b10*/  I2FP.F32.S32 R2, R197 ;  /* 0x000000c500027245 */ /* 0x000fe20000201400 */
[C---:B------:R-:W-:Y:S01]  /*8b20*/  FFMA.FTZ R177, R167.reuse, -UR5, R177 ;  /* 0x80000005a7b17c23 */ /* 0x040fe200080100b1 */
[----:B------:R-:W-:Y:S01]  /*8b30*/  LEA.HI.X R185, R168, R8, R17, 0x1, P0 ;  /* 0x00000008a8b97211 */ /* 0x000fe200000f0c11 */
[----:B------:R-:W-:Y:S01]  /*8b40*/  FFMA.FTZ R17, R18, -UR5, R166 ;  /* 0x8000000512117c23 */ /* 0x000fe200080100a6 */
[----:B------:R-:W-:Y:S01]  /*8b50*/  I2FP.F32.S32 R166, R13 ;  /* 0x0000000d00a67245 */ /* 0x000fe20000201400 */
[----:B------:R-:W-:Y:S01]  /*8b60*/  FFMA.FTZ R13, R164, -UR5, R5 ;  /* 0x80000005a40d7c23 */ /* 0x000fe20008010005 */
[----:B------:R-:W-:Y:S01]  /*8b70*/  I2FP.F32.S32 R164, R195 ;  /* 0x000000c300a47245 */ /* 0x000fe20000201400 */
[----:B------:R-:W-:Y:S01]  /*8b80*/  FFMA.FTZ R178, R167, -UR5, R178 ;  /* 0x80000005a7b27c23 */ /* 0x000fe200080100b2 */
[----:B------:R-:W-:Y:S01]  /*8b90*/  FFMA.FTZ R18, R18, -UR5, R6 ;  /* 0x8000000512127c23 */ /* 0x000fe20008010006 */
[C---:B------:R-:W-:Y:S01]  /*8ba0*/  FFMA.FTZ R9, R166.reuse, -UR5, R9 ;  /* 0x80000005a6097c23 */ /* 0x040fe20008010009 */
[----:B------:R-:W-:Y:S01]  /*8bb0*/  FFMA.FTZ R192, R166, -UR5, R192 ;  /* 0x80000005a6c07c23 */ /* 0x000fe200080100c0 */
[----:B------:R-:W-:Y:S01]  /*8bc0*/  FMUL.FTZ R166, R31, UR9 ;  /* 0x000000091fa67c20 */ /* 0x000fe20008410000 */
[C---:B------:R-:W-:Y:S01]  /*8bd0*/  FFMA.FTZ R203, R164.reuse, -UR5, R203 ;  /* 0x80000005a4cb7c23 */ /* 0x040fe200080100cb */
[----:B------:R-:W-:Y:S01]  /*8be0*/  FFMA.FTZ R201, R164, -UR5, R201 ;  /* 0x80000005a4c97c23 */ /* 0x000fe200080100c9 */
[----:B------:R-:W-:Y:S01]  /*8bf0*/  FMNMX.FTZ R164, R17, R165, !PT ;  /* 0x000000a511a47209 */ /* 0x000fe20007810000 */
[----:B------:R4:W3:Y:S01]  /*8c00*/  MUFU.TANH R194, R166 ;  /* 0x000000a600c27308 */ /* 0x0008e20000002400 */
[----:B--2---:R-:W-:Y:S01]  /*8c10*/  FMNMX.FTZ R3, R26, R0, !PT ;  /* 0x000000001a037209 */ /* 0x004fe20007810000 */
[----:B------:R-:W-:Y:S01]  /*8c20*/  FMUL.FTZ R197, R28, UR9 ;  /* 0x000000091cc57c20 */ /* 0x000fe20008410000 */
[----:B------:R-:W-:Y:S01]  /*8c30*/  FMNMX.FTZ R164, R15, R164, !PT ;  /* 0x000000a40fa47209 */ /* 0x000fe20007810000 */
[----:B------:R-:W-:Y:S01]  /*8c40*/  FFMA.FTZ R205, R2, -UR5, R205 ;  /* 0x8000000502cd7c23 */ /* 0x000fe200080100cd */
[----:B------:R-:W-:Y:S01]  /*8c50*/  FMNMX.FTZ R3, R22, R3, !PT ;  /* 0x0000000316037209 */ /* 0x000fe20007810000 */
[----:B-----5:R-:W-:Y:S01]  /*8c60*/  FFMA.FTZ R182, R2, -UR5, R182 ;  /* 0x8000000502b67c23 */ /* 0x020fe200080100b6 */
[----:B------:R-:W-:Y:S03]  /*8c70*/  FMNMX.FTZ R164, R13, R164, !PT ;  /* 0x000000a40da47209 */ /* 0x000fe60007810000 */
[----:B------:R2:W-:Y:S01]  /*8c80*/  MUFU.TANH R167, R34 ;  /* 0x0000002200a77308 */ /* 0x0005e20000002400 */
[----:B------:R-:W-:Y:S01]  /*8c90*/  FMNMX.FTZ R3, R18, R3, !PT ;  /* 0x0000000312037209 */ /* 0x000fe20007810000 */
[----:B------:R-:W-:Y:S01]  /*8ca0*/  FFMA.FTZ R190, R33, -UR5, R190 ;  /* 0x8000000521be7c23 */ /* 0x000fe200080100be */
[----:B------:R-:W-:Y:S02]  /*8cb0*/  FMNMX.FTZ R164, R9, R164, !PT ;  /* 0x000000a409a47209 */ /* 0x000fe40007810000 */
[----:B------:R-:W-:Y:S02]  /*8cc0*/  FMNMX.FTZ R3, R14, R3, !PT ;  /* 0x000000030e037209 */ /* 0x000fe40007810000 */
[----:B------:R-:W-:Y:S03]  /*8cd0*/  FMNMX.FTZ R164, R181, R164, !PT ;  /* 0x000000a4b5a47209 */ /* 0x000fe60007810000 */
[----:B------:R-:W-:Y:S01]  /*8ce0*/  MUFU.TANH R197, R197 ;  /* 0x000000c500c57308 */ /* 0x000fe20000002400 */
[----:B----4-:R-:W-:Y:S02]  /*8cf0*/  I2FP.F32.S32 R166, R193 ;  /* 0x000000c100a67245 */ /* 0x010fe40000201400 */
[----:B------:R-:W-:Y:S02]  /*8d00*/  FMNMX.FTZ R3, R199, R3, !PT ;  /* 0x00000003c7037209 */ /* 0x000fe40007810000 */
[----:B------:R-:W-:Y:S01]  /*8d10*/  I2FP.F32.S32 R2, R186 ;  /* 0x000000ba00027245 */ /* 0x000fe20000201400 */
[C---:B-1----:R-:W-:Y:S01]  /*8d20*/  FFMA.FTZ R206, R166.reuse, -UR5, R206 ;  /* 0x80000005a6ce7c23 */ /* 0x042fe200080100ce */
[----:B---3--:R-:W-:Y:S03]  /*8d30*/  FFMA.FTZ R198, R166, -UR5, R198 ;  /* 0x80000005a6c67c23 */ /* 0x008fe600080100c6 */
[----:B------:R1:W3:Y:S01]  /*8d40*/  MUFU.TANH R193, R32 ;  /* 0x0000002000c17308 */ /* 0x0002e20000002400 */
[----:B--2---:R-:W-:Y:S01]  /*8d50*/  FMNMX.FTZ R34, R192, R3, !PT ;  /* 0x00000003c0227209 */ /* 0x004fe20007810000 */
[C---:B------:R-:W-:Y:S01]  /*8d60*/  FFMA.FTZ R175, R2.reuse, -UR5, R175 ;  /* 0x8000000502af7c23 */ /* 0x040fe200080100af */
[----:B------:R-:W-:Y:S01]  /*8d70*/  FMNMX.FTZ R3, R203, R164, !PT ;  /* 0x000000a4cb037209 */ /* 0x000fe20007810000 */
[----:B------:R-:W-:Y:S01]  /*8d80*/  FFMA.FTZ R174, R2, -UR5, R174 ;  /* 0x8000000502ae7c23 */ /* 0x000fe200080100ae */
[----:B------:R-:W-:Y:S02]  /*8d90*/  FMNMX.FTZ R34, R183, R34, !PT ;  /* 0x00000022b7227209 */ /* 0x000fe40007810000 */
[----:B------:R-:W-:Y:S03]  /*8da0*/  FMNMX.FTZ R164, R202, R3, !PT ;  /* 0x00000003caa47209 */ /* 0x000fe60007810000 */
[----:B------:R2:W-:Y:S01]  /*8db0*/  MUFU.TANH R166, R35 ;  /* 0x0000002300a67308 */ /* 0x0005e20000002400 */
[----:B------:R-:W-:Y:S02]  /*8dc0*/  FMNMX.FTZ R34, R201, R34, !PT ;  /* 0x00000022c9227209 */ /* 0x000fe40007810000 */
[----:B------:R-:W-:Y:S02]  /*8dd0*/  FMNMX.FTZ R164, R205, R164, !PT ;  /* 0x000000a4cda47209 */ /* 0x000fe40007810000 */
[----:B------:R-:W-:Y:S02]  /*8de0*/  FMNMX.FTZ R3, R179, R34, !PT ;  /* 0x00000022b3037209 */ /* 0x000fe40007810000 */
[----:B------:R-:W-:Y:S03]  /*8df0*/  I2FP.F32.S32 R2, R173 ;  /* 0x000000ad00027245 */ /* 0x000fe60000201400 */
[----:B------:R-:W4:Y:S01]  /*8e00*/  MUFU.TANH R195, R29 ;  /* 0x0000001d00c37308 */ /* 0x000f220000002400 */
[----:B------:R-:W-:Y:S02]  /*8e10*/  FMNMX.FTZ R34, R177, R164, !PT ;  /* 0x000000a4b1227209 */ /* 0x000fe40007810000 */
[----:B-1----:R-:W-:Y:S01]  /*8e20*/  I2FP.F32.S32 R32, R23 ;  /* 0x0000001700207245 */ /* 0x002fe20000201400 */
[C---:B------:R-:W-:Y:S01]  /*8e30*/  FFMA.FTZ R207, R2.reuse, -UR5, R207 ;  /* 0x8000000502cf7c23 */ /* 0x040fe200080100cf */
[----:B------:R-:W-:Y:S01]  /*8e40*/  FMNMX.FTZ R34, R175, R34, !PT ;  /* 0x00000022af227209 */ /* 0x000fe20007810000 */
[----:B------:R-:W-:Y:S01]  /*8e50*/  FFMA.FTZ R194, R2, -UR5, R194 ;  /* 0x8000000502c27c23 */ /* 0x000fe200080100c2 */
[----:B------:R-:W-:Y:S01]  /*8e60*/  I2FP.F32.S32 R2, R19 ;  /* 0x0000001300027245 */ /* 0x000fe20000201400 */
[----:B---3--:R-:W-:Y:S01]  /*8e70*/  FFMA.FTZ R193, R32, -UR5, R193 ;  /* 0x8000000520c17c23 */ /* 0x008fe200080100c1 */
[----:B--2---:R-:W-:Y:S02]  /*8e80*/  FMNMX.FTZ R35, R182, R3, !PT ;  /* 0x00000003b6237209 */ /* 0x004fe40007810000 */
[----:B------:R-:W-:Y:S01]  /*8e90*/  FMNMX.FTZ R34, R206, R34, !PT ;  /* 0x00000022ce227209 */ /* 0x000fe20007810000 */
[----:B------:R-:W-:Y:S01]  /*8ea0*/  FFMA.FTZ R197, R2, -UR5, R197 ;  /* 0x8000000502c57c23 */ /* 0x000fe200080100c5 */
[----:B------:R-:W-:Y:S01]  /*8eb0*/  FMNMX.FTZ R35, R178, R35, !PT ;  /* 0x00000023b2237209 */ /* 0x000fe20007810000 */
[----:B------:R-:W-:Y:S01]  /*8ec0*/  FFMA.FTZ R167, R2, -UR5, R167 ;  /* 0x8000000502a77c23 */ /* 0x000fe200080100a7 */
[----:B------:R-:W-:Y:S02]  /*8ed0*/  I2FP.F32.S32 R3, R21 ;  /* 0x0000001500037245 */ /* 0x000fe40000201400 */
[----:B------:R-:W-:Y:S02]  /*8ee0*/  FMNMX.FTZ R35, R174, R35, !PT ;  /* 0x00000023ae237209 */ /* 0x000fe40007810000 */
[----:B------:R-:W-:Y:S01]  /*8ef0*/  FMNMX.FTZ R34, R207, R34, !PT ;  /* 0x00000022cf227209 */ /* 0x000fe20007810000 */
[C---:B----4-:R-:W-:Y:S01]  /*8f00*/  FFMA.FTZ R195, R3.reuse, -UR5, R195 ;  /* 0x8000000503c37c23 */ /* 0x050fe200080100c3 */
        /* <DEDUP_REMOVED lines=10> */
.L_x_1960:
[----:B-1----:R-:W1:Y:S01]  /*8fb0*/  SHFL.BFLY PT, R2, R5, 0x2, 0x1f ;  /* 0x0c401f0005027f89 */ /* 0x002e6200000e0000 */
[----:B------:R-:W-:Y:S07]  /*8fc0*/  UIADD3 UR14, UR14, 0x1, URZ ;  /* 0x000000010e0e7890 */ /* 0x000fee000fffe03f */
[----:B------:R-:W2:Y:S08]  /*8fd0*/  SHFL.BFLY PT, R3, R32, 0x2, 0x1f ;  /* 0x0c401f0020037f89 */ /* 0x000eb000000e0000 */
[----:B------:R-:W-:Y:S01]  /*8fe0*/  LDSM.16.MT88.4 R168, [R224+0x18000] ;  /* 0x01800000e0a8783b */ /* 0x000fe20000004200 */
[----:B-1----:R-:W-:Y:S02]  /*8ff0*/  FMNMX.FTZ R6, R5, R2, !PT ;  /* 0x0000000205067209 */ /* 0x002fe40007810000 */
[----:B--2---:R-:W-:Y:S05]  /*9000*/  FMNMX.FTZ R7, R32, R3, !PT ;  /* 0x0000000320077209 */ /* 0x004fea0007810000 */
[----:B------:R-:W1:Y:S08]  /*9010*/  SHFL.BFLY PT, R3, R6, 0x1, 0x1f ;  /* 0x0c201f0006037f89 */ /* 0x000e7000000e0000 */
[----:B------:R-:W2:Y:S08]  /*9020*/  SHFL.BFLY PT, R164, R7, 0x1, 0x1f ;  /* 0x0c201f0007a47f89 */ /* 0x000eb000000e0000 */
[----:B------:R-:W-:Y:S01]  /*9030*/  LDSM.16.MT88.4 R32, [R225+0x18000] ;  /* 0x01800000e120783b */ /* 0x000fe20000004200 */
[----:B-1----:R-:W-:Y:S02]  /*9040*/  FMNMX.FTZ R3, R6, R3, !PT ;  /* 0x0000000306037209 */ /* 0x002fe40007810000 */
[----:B--2---:R-:W-:Y:S03]  /*9050*/  FMNMX.FTZ R164, R7, R164, !PT ;  /* 0x000000a407a47209 */ /* 0x004fe60007810000 */
[C---:B------:R-:W-:Y:S01]  /*9060*/  FMUL.FTZ R173, R3.reuse, UR4 ;  /* 0x0000000403ad7c20 */ /* 0x040fe20008410000 */
[C---:B------:R-:W-:Y:S01]  /*9070*/  FSETP.NEU.FTZ.AND P0, PT, R3.reuse, -INF , PT ;  /* 0xff8000000300780b */ /* 0x040fe20003f1d000 */
[----:B------:R-:W-:Y:S01]  /*9080*/  FADD.FTZ R0, -R3, R0 ;  /* 0x0000000003007221 */ /* 0x000fe20000010100 */
[C---:B------:R-:W-:Y:S02]  /*9090*/  FMUL.FTZ R172, R164.reuse, UR4 ;  /* 0x00000004a4ac7c20 */ /* 0x040fe40008410000 */
[----:B------:R-:W-:Y:S01]  /*90a0*/  FSEL R173, R173, RZ, P0 ;  /* 0x000000ffadad7208 */ /* 0x000fe20000000000 */
[C---:B------:R-:W-:Y:S01]  /*90b0*/  FADD.FTZ R2, -R164.reuse, R165 ;  /* 0x000000a5a4027221 */ /* 0x040fe20000010100 */
[----:B------:R-:W-:Y:S01]  /*90c0*/  FSETP.NEU.FTZ.AND P0, PT, R164, -INF , PT ;  /* 0xff800000a400780b */ /* 0x000fe20003f1d000 */
[----:B------:R-:W-:Y:S02]  /*90d0*/  FMUL.FTZ R4, R0, UR4 ;  /* 0x0000000400047c20 */ /* 0x000fe40008410000 */
[--C-:B------:R-:W-:Y:S01]  /*90e0*/  FFMA.FTZ R184, R18, UR4, -R173.reuse ;  /* 0x0000000412b87c23 */ /* 0x100fe200080108ad */
[----:B------:R-:W-:Y:S01]  /*90f0*/  FSEL R172, R172, RZ, P0 ;  /* 0x000000ffacac7208 */ /* 0x000fe20000000000 */
[--C-:B------:R-:W-:Y:S01]  /*9100*/  FFMA.FTZ R189, R26, UR4, -R173.reuse ;  /* 0x000000041abd7c23 */ /* 0x100fe200080108ad */
[--C-:B------:R-:W-:Y:S01]  /*9110*/  FFMA.FTZ R185, R22, UR4, -R173.reuse ;  /* 0x0000000416b97c23 */ /* 0x100fe200080108ad */
[--C-:B------:R-:W-:Y:S01]  /*9120*/  FFMA.FTZ R165, R14, UR4, -R173.reuse ;  /* 0x000000040ea57c23 */ /* 0x100fe200080108ad */
[----:B------:R-:W-:Y:S01]  /*9130*/  FMUL.FTZ R5, R2, UR4 ;  /* 0x0000000402057c20 */ /* 0x000fe20008410000 */
[--C-:B------:R-:W-:Y:S01]  /*9140*/  FFMA.FTZ R191, R17, UR4, -R172.reuse ;  /* 0x0000000411bf7c23 */ /* 0x100fe200080108ac */
[--C-:B------:R-:W-:Y:S01]  /*9150*/  FFMA.FTZ R188, R15, UR4, -R172.reuse ;  /* 0x000000040fbc7c23 */ /* 0x100fe200080108ac */
[----:B------:R-:W1:Y:S01]  /*9160*/  LDSM.16.MT88.4 R16, [R228+0x18000] ;  /* 0x01800000e410783b */ /* 0x000e620000004200 */
[--C-:B------:R-:W-:Y:S01]  /*9170*/  FFMA.FTZ R187, R13, UR4, -R172.reuse ;  /* 0x000000040dbb7c23 */ /* 0x100fe200080108ac */
[--C-:B------:R-:W-:Y:S01]  /*9180*/  FFMA.FTZ R186, R9, UR4, -R172.reuse ;  /* 0x0000000409ba7c23 */ /* 0x100fe200080108ac */
[----:B------:R-:W2:Y:S01]  /*9190*/  MUFU.EX2 R0, R4 ;  /* 0x0000000400007308 */ /* 0x000ea20000000800 */
[--C-:B------:R-:W-:Y:S01]  /*91a0*/  FFMA.FTZ R196, R183, UR4, -R173.reuse ;  /* 0x00000004b7c47c23 */ /* 0x100fe200080108ad */
[--C-:B------:R-:W-:Y:S01]  /*91b0*/  FFMA.FTZ R201, R201, UR4, -R173.reuse ;  /* 0x00000004c9c97c23 */ /* 0x100fe200080108ad */
[--C-:B------:R-:W-:Y:S01]  /*91c0*/  FFMA.FTZ R200, R181, UR4, -R172.reuse ;  /* 0x00000004b5c87c23 */ /* 0x100fe200080108ac */
[--C-:B------:R-:W-:Y:S01]  /*91d0*/  FFMA.FTZ R203, R203, UR4, -R172.reuse ;  /* 0x00000004cbcb7c23 */ /* 0x100fe200080108ac */
[----:B------:R-:W3:Y:S01]  /*91e0*/  LDSM.16.MT88.4 R24, [R226+0x18000] ;  /* 0x01800000e218783b */ /* 0x000ee20000004200 */
[--C-:B------:R-:W-:Y:S01]  /*91f0*/  FFMA.FTZ R202, R202, UR4, -R172.reuse ;  /* 0x00000004caca7c23 */ /* 0x100fe200080108ac */
[--C-:B------:R-:W-:Y:S03]  /*9200*/  FFMA.FTZ R205, R205, UR4, -R172.reuse ;  /* 0x00000004cdcd7c23 */ /* 0x100fe600080108ac */
[----:B------:R-:W4:Y:S01]  /*9210*/  MUFU.EX2 R2, R5 ;  /* 0x0000000500027308 */ /* 0x000f220000000800 */
[--C-:B------:R-:W-:Y:S01]  /*9220*/  FFMA.FTZ R204, R179, UR4, -R173.reuse ;  /* 0x00000004b3cc7c23 */ /* 0x100fe200080108ad */
[--C-:B------:R-:W-:Y:S01]  /*9230*/  FFMA.FTZ R178, R178, UR4, -R173.reuse ;  /* 0x00000004b2b27c23 */ /* 0x100fe200080108ad */
[--C-:B------:R-:W-:Y:S01]  /*9240*/  FFMA.FTZ R174, R174, UR4, -R173.reuse ;  /* 0x00000004aeae7c23 */ /* 0x100fe200080108ad */
[--C-:B------:R-:W-:Y:S01]  /*9250*/  FFMA.FTZ R177, R177, UR4, -R172.reuse ;  /* 0x00000004b1b17c23 */ /* 0x100fe200080108ac */
[--C-:B------:R-:W-:Y:S01]  /*9260*/  FFMA.FTZ R175, R175, UR4, -R172.reuse ;  /* 0x00000004afaf7c23 */ /* 0x100fe200080108ac */
[--C-:B------:R-:W-:Y:S01]  /*9270*/  FFMA.FTZ R182, R182, UR4, -R173.reuse ;  /* 0x00000004b6b67c23 */ /* 0x100fe200080108ad */
[--C-:B------:R-:W-:Y:S03]  /*9280*/  FFMA.FTZ R206, R206, UR4, -R172.reuse ;  /* 0x00000004cece7c23 */ /* 0x100fe600080108ac */
        /* <DEDUP_REMOVED lines=9> */
[C---:B----4-:R-:W-:Y:S01]  /*9320*/  FMUL.FTZ R4, R2.reuse, R160 ;  /* 0x000000a002047220 */ /* 0x050fe20000410000 */
[C---:B------:R-:W-:Y:S01]  /*9330*/  FMUL.FTZ R5, R2.reuse, R161 ;  /* 0x000000a102057220 */ /* 0x040fe20000410000 */
[C---:B------:R-:W-:Y:S01]  /*9340*/  FMUL.FTZ R8, R2.reuse, R156 ;  /* 0x0000009c02087220 */ /* 0x040fe20000410000 */
[C---:B------:R-:W-:Y:S01]  /*9350*/  FMUL.FTZ R9, R2.reuse, R157 ;  /* 0x0000009d02097220 */ /* 0x040fe20000410000 */
[C---:B------:R-:W-:Y:S01]  /*9360*/  FMUL.FTZ R12, R2.reuse, R152 ;  /* 0x00000098020c7220 */ /* 0x040fe20000410000 */
[----:B------:R-:W-:Y:S01]  /*9370*/  FMUL.FTZ R13, R2, R153 ;  /* 0x00000099020d7220 */ /* 0x000fe20000410000 */
[----:B------:R-:W-:Y:S03]  /*9380*/  FMUL.FTZ R23, R0, R147 ;  /* 0x0000009300177220 */ /* 0x000fe60000410000 */
[----:B------:R-:W-:Y:S01]  /*9390*/  MUFU.EX2 R184, R184 ;  /* 0x000000b800b87308 */ /* 0x000fe20000000800 */
[----:B------:R-:W4:Y:S01]  /*93a0*/  LDSM.16.MT88.4 R152, [R228+0x1a000] ;  /* 0x01a00000e498783b */ /* 0x000f220000004200 */
[C---:B------:R-:W-:Y:S01]  /*93b0*/  FMUL.FTZ R20, R2.reuse, R144 ;  /* 0x0000009002147220 */ /* 0x040fe20000410000 */
[----:B------:R-:W-:Y:S01]  /*93c0*/  FMUL.FTZ R21, R2, R145 ;  /* 0x0000009102157220 */ /* 0x000fe20000410000 */
[C---:B------:R-:W-:Y:S01]  /*93d0*/  FMUL.FTZ R30, R0.reuse, R138 ;  /* 0x0000008a001e7220 */ /* 0x040fe20000410000 */
[----:B------:R-:W-:Y:S01]  /*93e0*/  FMUL.FTZ R31, R0, R139 ;  /* 0x0000008b001f7220 */ /* 0x000fe20000410000 */
[C---:B------:R-:W-:Y:S01]  /*93f0*/  FMUL.FTZ R28, R2.reuse, R136 ;  /* 0x00000088021c7220 */ /* 0x040fe20000410000 */
[----:B------:R-:W-:Y:S03]  /*9400*/  FMUL.FTZ R29, R2, R137 ;  /* 0x00000089021d7220 */ /* 0x000fe60000410000 */
[----:B------:R-:W5:Y:S01]  /*9410*/  MUFU.EX2 R165, R165 ;  /* 0x000000a500a57308 */ /* 0x000f620000000800 */
[----:B--2---:R-:W-:Y:S01]  /*9420*/  F2FP.F16.F32.PACK_AB R161, R185, R189 ;  /* 0x000000bdb9a1723e */ /* 0x004fe200000000ff */
[----:B------:R-:W2:Y:S01]  /*9430*/  LDSM.16.MT88.4 R144, [R226+0x1a000] ;  /* 0x01a00000e290783b */ /* 0x000ea20000004200 */
[C---:B------:R-:W-:Y:S01]  /*9440*/  FMUL.FTZ R38, R0.reuse, R38 ;  /* 0x0000002600267220 */ /* 0x040fe20000410000 */
[----:B------:R-:W-:Y:S01]  /*9450*/  FMUL.FTZ R39, R0, R39 ;  /* 0x0000002700277220 */ /* 0x000fe20000410000 */
[C---:B------:R-:W-:Y:S01]  /*9460*/  FMUL.FTZ R36, R2.reuse, R36 ;  /* 0x0000002402247220 */ /* 0x040fe20000410000 */
[----:B------:R-:W-:Y:S01]  /*9470*/  FMUL.FTZ R37, R2, R37 ;  /* 0x0000002502257220 */ /* 0x000fe20000410000 */
[C---:B------:R-:W-:Y:S03]  /*9480*/  FMUL.FTZ R42, R0.reuse, R42 ;  /* 0x0000002a002a7220 */ /* 0x040fe60000410000 */
[----:B------:R-:W-:Y:S01]  /*9490*/  MUFU.EX2 R191, R191 ;  /* 0x000000bf00bf7308 */ /* 0x000fe20000000800 */
[----:B------:R-:W-:Y:S01]  /*94a0*/  FMUL.FTZ R43, R0, R43 ;  /* 0x0000002b002b7220 */ /* 0x000fe20000410000 */
[----:B------:R-:W2:Y:S01]  /*94b0*/  LDSM.16.MT88.4 R136, [R225+0x1a000] ;  /* 0x01a00000e188783b */ /* 0x000ea20000004200 */
[C---:B------:R-:W-:Y:S01]  /*94c0*/  FMUL.FTZ R40, R2.reuse, R40 ;  /* 0x0000002802287220 */ /* 0x040fe20000410000 */
[----:B------:R-:W-:Y:S01]  /*94d0*/  FMUL.FTZ R41, R2, R41 ;  /* 0x0000002902297220 */ /* 0x000fe20000410000 */
[C---:B------:R-:W-:Y:S01]  /*94e0*/  FMUL.FTZ R46, R0.reuse, R46 ;  /* 0x0000002e002e7220 */ /* 0x040fe20000410000 */
[----:B------:R-:W-:Y:S01]  /*94f0*/  FMUL.FTZ R47, R0, R47 ;  /* 0x0000002f002f7220 */ /* 0x000fe20000410000 */
[C---:B------:R-:W-:Y:S03]  /*9500*/  FMUL.FTZ R44, R2.reuse, R44 ;  /* 0x0000002c022c7220 */ /* 0x040fe60000410000 */
[----:B------:R-:W1:Y:S01]  /*9510*/  MUFU.EX2 R188, R188 ;  /* 0x000000bc00bc7308 */ /* 0x000e620000000800 */
[----:B-----5:R-:W-:Y:S01]  /*9520*/  F2FP.F16.F32.PACK_AB R163, R165, R184 ;  /* 0x000000b8a5a3723e */ /* 0x020fe200000000ff */
        /* <DEDUP_REMOVED lines=14> */
[----:B------:R-:W5:Y:S01]  /*9610*/  MUFU.EX2 R186, R186 ;  /* 0x000000ba00ba7308 */ /* 0x000f620000000800 */
        /* <DEDUP_REMOVED lines=16> */
[----:B-----5:R-:W-:Y:S01]  /*9720*/  F2FP.F16.F32.PACK_AB R162, R186, R187 ;  /* 0x000000bbbaa2723e */ /* 0x020fe200000000ff */
[----:B------:R-:W-:Y:S01]  /*9730*/  LDSM.16.MT88.4 R156, [R228+0x1a800] ;  /* 0x01a80000e49c783b */ /* 0x000fe20000004200 */
[----:B------:R-:W-:Y:S01]  /*9740*/  MUFU.EX2 R180, R182 ;  /* 0x000000b600b47308 */ /* 0x000fe20000000800 */
[----:B------:R-:W-:Y:S01]  /*9750*/  FMUL.FTZ R73, R2, R73 ;  /* 0x0000004902497220 */ /* 0x000fe20000410000 */
[C---:B------:R-:W-:Y:S01]  /*9760*/  FMUL.FTZ R78, R0.reuse, R78 ;  /* 0x0000004e004e7220 */ /* 0x040fe20000410000 */
[----:B------:R-:W-:Y:S01]  /*9770*/  FMUL.FTZ R79, R0, R79 ;  /* 0x0000004f004f7220 */ /* 0x000fe20000410000 */
[C---:B------:R-:W-:Y:S01]  /*9780*/  FMUL.FTZ R76, R2.reuse, R76 ;  /* 0x0000004c024c7220 */ /* 0x040fe20000410000 */
[C---:B------:R-:W-:Y:S05]  /*9790*/  HMMA.16816.F32 R4, R160.reuse, R16, R4 ;  /* 0x00000010a004723c */ /* 0x040fea0000001804 */
[----:B------:R-:W-:Y:S01]  /*97a0*/  MUFU.EX2 R181, R178 ;  /* 0x000000b200b57308 */ /* 0x000fe20000000800 */
[C---:B------:R-:W-:Y:S01]  /*97b0*/  FMUL.FTZ R77, R2.reuse, R77 ;  /* 0x0000004d024d7220 */ /* 0x040fe20000410000 */
[C---:B------:R-:W-:Y:S04]  /*97c0*/  HMMA.16816.F32 R8, R160.reuse, R18, R8 ;  /* 0x00000012a008723c */ /* 0x040fe80000001808 */
[----:B------:R-:W-:Y:S02]  /*97d0*/  FMUL.FTZ R16, R2, R148 ;  /* 0x0000009402107220 */ /* 0x000fe40000410000 */
[C---:B---3--:R-:W-:Y:S02]  /*97e0*/  HMMA.16816.F32 R12, R160.reuse, R24, R12 ;  /* 0x00000018a00c723c */ /* 0x048fe4000000180c */
[----:B------:R-:W-:Y:S03]  /*97f0*/  MUFU.EX2 R196, R196 ;  /* 0x000000c400c47308 */ /* 0x000fe60000000800 */
[C---:B------:R-:W-:Y:S01]  /*9800*/  FMUL.FTZ R18, R0.reuse, R150 ;  /* 0x0000009600127220 */ /* 0x040fe20000410000 */
[----:B------:R-:W-:Y:S01]  /*9810*/  FMUL.FTZ R19, R0, R151 ;  /* 0x0000009700137220 */ /* 0x000fe20000410000 */
[C---:B------:R-:W-:Y:S01]  /*9820*/  FMUL.FTZ R17, R2.reuse, R149 ;  /* 0x0000009502117220 */ /* 0x040fe20000410000 */
[C---:B------:R-:W-:Y:S01]  /*9830*/  FMUL.FTZ R24, R2.reuse, R140 ;  /* 0x0000008c02187220 */ /* 0x040fe20000410000 */
[----:B------:R-:W-:Y:S03]  /*9840*/  LDSM.16.MT88.4 R148, [R225+0x18800] ;  /* 0x01880000e194783b */ /* 0x000fe60000004200 */
        /* <DEDUP_REMOVED lines=12> */
[----:B------:R-:W-:Y:S01]  /*9910*/  LDSM.16.MT88.4 R140, [R228+0x1c000] ;  /* 0x01c00000e48c783b */ /* 0x000fe20000004200 */
[----:B------:R-:W-:Y:S02]  /*9920*/  MUFU.EX2 R204, R204 ;  /* 0x000000cc00cc7308 */ /* 0x000fe40000000800 */
        /* <DEDUP_REMOVED lines=14> */
[C---:B------:R-:W-:Y:S01]  /*9a10*/  FMUL.FTZ R88, R2.reuse, R88 ;  /* 0x0000005802587220 */ /* 0x040fe20000410000 */
[C---:B------:R-:W-:Y:S03]  /*9a20*/  HMMA.16816.F32 R32, R160.reuse, R170, R32 ;  /* 0x000000aaa020723c */ /* 0x040fe60000001820 */
[----:B------:R-:W-:Y:S01]  /*9a30*/  FMUL.FTZ R89, R2, R89 ;  /* 0x0000005902597220 */ /* 0x000fe20000410000 */
[C---:B------:R-:W-:Y:S01]  /*9a40*/  FMUL.FTZ R94, R0.reuse, R94 ;  /* 0x0000005e005e7220 */ /* 0x040fe20000410000 */
[----:B------:R-:W-:Y:S01]  /*9a50*/  FMUL.FTZ R95, R0, R95 ;  /* 0x0000005f005f7220 */ /* 0x000fe20000410000 */
[C---:B----4-:R-:W-:Y:S01]  /*9a60*/  HMMA.16816.F32 R36, R160.reuse, R152, R36 ;  /* 0x00000098a024723c */ /* 0x050fe20000001824 */
[----:B------:R-:W-:Y:S04]  /*9a70*/  MUFU.EX2 R203, R203 ;  /* 0x000000cb00cb7308 */ /* 0x000fe80000000800 */
[C---:B------:R-:W-:Y:S01]  /*9a80*/  FMUL.FTZ R92, R2.reuse, R92 ;  /* 0x0000005c025c7220 */ /* 0x040fe20000410000 */
[C---:B------:R-:W-:Y:S01]  /*9a90*/  HMMA.16816.F32 R40, R160.reuse, R154, R40 ;  /* 0x0000009aa028723c */ /* 0x040fe20000001828 */
[----:B------:R-:W-:Y:S04]  /*9aa0*/  LDSM.16.MT88.4 R152, [R224+0x18800] ;  /* 0x01880000e098783b */ /* 0x000fe80000004200 */
        /* <DEDUP_REMOVED lines=12> */
[----:B------:R-:W3:Y:S02]  /*9b70*/  LDSM.16.MT88.4 R136, [R225+0x1c000] ;  /* 0x01c00000e188783b */ /* 0x000ee40000004200 */
[----:B------:R-:W-:Y:S03]  /*9b80*/  FMUL.FTZ R97, R2, R97 ;  /* 0x0000006102617220 */ /* 0x000fe60000410000 */
[C---:B-1----:R-:W-:Y:S05]  /*9b90*/  HMMA.16816.F32 R60, R160.reuse, R132, R60 ;  /* 0x00000084a03c723c */ /* 0x042fea000000183c */
[C---:B------:R-:W-:Y:S01]  /*9ba0*/  FMUL.FTZ R102, R0.reuse, R102 ;  /* 0x0000006600667220 */ /* 0x040fe20000410000 */
[C---:B------:R-:W-:Y:S01]  /*9bb0*/  HMMA.16816.F32 R64, R160.reuse, R134, R64 ;  /* 0x00000086a040723c */ /* 0x040fe20000001840 */
[----:B------:R-:W1:Y:S04]  /*9bc0*/  LDSM.16.MT88.4 R132, [R224+0x1c000] ;  /* 0x01c00000e084783b */ /* 0x000e680000004200 */
[----:B------:R-:W-:Y:S01]  /*9bd0*/  FMUL.FTZ R103, R0, R103 ;  /* 0x0000006700677220 */ /* 0x000fe20000410000 */
[C---:B------:R-:W-:Y:S05]  /*9be0*/  HMMA.16816.F32 R68, R160.reuse, R140, R68 ;  /* 0x0000008ca044723c */ /* 0x040fea0000001844 */
[C---:B------:R-:W-:Y:S01]  /*9bf0*/  FMUL.FTZ R100, R2.reuse, R100 ;  /* 0x0000006402647220 */ /* 0x040fe20000410000 */
[C---:B------:R-:W-:Y:S01]  /*9c00*/  HMMA.16816.F32 R72, R160.reuse, R142, R72 ;  /* 0x0000008ea048723c */ /* 0x040fe20000001848 */
[----:B------:R-:W4:Y:S04]  /*9c10*/  LDSM.16.MT88.4 R140, [R228+0x1e000] ;  /* 0x01e00000e48c783b */ /* 0x000f280000004200 */
[----:B------:R-:W-:Y:S01]  /*9c20*/  FMUL.FTZ R101, R2, R101 ;  /* 0x0000006502657220 */ /* 0x000fe20000410000 */
[C---:B--2---:R-:W-:Y:S05]  /*9c30*/  HMMA.16816.F32 R76, R160.reuse, R144, R76 ;  /* 0x00000090a04c723c */ /* 0x044fea000000184c */
[C---:B------:R-:W-:Y:S01]  /*9c40*/  FMUL.FTZ R106, R0.reuse, R106 ;  /* 0x0000006a006a7220 */ /* 0x040fe20000410000 */
[C---:B------:R-:W-:Y:S01]  /*9c50*/  HMMA.16816.F32 R80, R160.reuse, R146, R80 ;  /* 0x00000092a050723c */ /* 0x040fe20000001850 */
[----:B------:R-:W2:Y:S04]  /*9c60*/  LDSM.16.MT88.4 R144, [R226+0x1e000] ;  /* 0x01e00000e290783b */ /* 0x000ea80000004200 */
[----:B------:R-:W-:Y:S01]  /*9c70*/  FMUL.FTZ R107, R0, R107 ;  /* 0x0000006b006b7220 */ /* 0x000fe20000410000 */
[C---:B---3--:R-:W-:Y:S05]  /*9c80*/  HMMA.16816.F32 R84, R160.reuse, R136, R84 ;  /* 0x00000088a054723c */ /* 0x048fea0000001854 */
[----:B------:R-:W-:Y:S01]  /*9c90*/  FMUL.FTZ R104, R2, R104 ;  /* 0x0000006802687220 */ /* 0x000fe20000410000 */
[C---:B------:R-:W-:Y:S05]  /*9ca0*/  HMMA.16816.F32 R88, R160.reuse, R138, R88 ;  /* 0x0000008aa058723c */ /* 0x040fea0000001858 */
[--C-:B------:R-:W-:Y:S01]  /*9cb0*/  FFMA.FTZ R136, R199, UR4, -R173.reuse ;  /* 0x00000004c7887c23 */ /* 0x100fe200080108ad */
[C---:B-1----:R-:W-:Y:S05]  /*9cc0*/  HMMA.16816.F32 R92, R160.reuse, R132, R92 ;  /* 0x00000084a05c723c */ /* 0x042fea000000185c */
[--C-:B------:R-:W-:Y:S01]  /*9cd0*/  FFMA.FTZ R199, R192, UR4, -R173.reuse ;  /* 0x00000004c0c77c23 */ /* 0x100fe200080108ad */
[C---:B------:R-:W-:Y:S01]  /*9ce0*/  HMMA.16816.F32 R96, R160.reuse, R134, R96 ;  /* 0x00000086a060723c */ /* 0x040fe20000001860 */
[----:B------:R1:W-:Y:S01]  /*9cf0*/  MUFU.EX2 R192, R136 ;  /* 0x0000008800c07308 */ /* 0x0003e20000000800 */
[----:B------:R-:W3:Y:S03]  /*9d00*/  LDSM.16.MT88.4 R132, [R225+0x1e000] ;  /* 0x01e00000e184783b */ /* 0x000ee60000004200 */
[----:B------:R-:W-:Y:S01]  /*9d10*/  FMUL.FTZ R105, R2, R105 ;  /* 0x0000006902697220 */ /* 0x000fe20000410000 */
[C---:B----4-:R-:W-:Y:S05]  /*9d20*/  HMMA.16816.F32 R100, R160.reuse, R140, R100 ;  /* 0x0000008ca064723c */ /* 0x050fea0000001864 */
[----:B------:R-:W4:Y:S01]  /*9d30*/  MUFU.EX2 R199, R199 ;  /* 0x000000c700c77308 */ /* 0x000f220000000800 */
[C---:B------:R-:W-:Y:S01]  /*9d40*/  FMUL.FTZ R110, R0.reuse, R110 ;  /* 0x0000006e006e7220 */ /* 0x040fe20000410000 */
[C---:B------:R-:W-:Y:S01]  /*9d50*/  HMMA.16816.F32 R104, R160.reuse, R142, R104 ;  /* 0x0000008ea068723c */ /* 0x040fe20000001868 */
[----:B------:R-:W-:Y:S03]  /*9d60*/  LDSM.16.MT88.4 R140, [R228+0x18800] ;  /* 0x01880000e48c783b */ /* 0x000fe60000004200 */
[----:B------:R-:W-:Y:S01]  /*9d70*/  FMUL.FTZ R111, R0, R111 ;  /* 0x0000006f006f7220 */ /* 0x000fe20000410000 */
[C---:B------:R-:W-:Y:S01]  /*9d80*/  FMUL.FTZ R108, R2.reuse, R108 ;  /* 0x0000006c026c7220 */ /* 0x040fe20000410000 */
[----:B------:R-:W-:Y:S01]  /*9d90*/  FMUL.FTZ R109, R2, R109 ;  /* 0x0000006d026d7220 */ /* 0x000fe20000410000 */
[C---:B------:R-:W-:Y:S02]  /*9da0*/  FMUL.FTZ R114, R0.reuse, R114 ;  /* 0x0000007200727220 */ /* 0x040fe40000410000 */
[----:B-1----:R-:W1:Y:S02]  /*9db0*/  LDSM.16.MT88.4 R136, [R224+0x1e000] ;  /* 0x01e00000e088783b */ /* 0x002e640000004200 */
        /* <DEDUP_REMOVED lines=24> */
[C---:B-1----:R-:W-:Y:S03]  /*9f40*/  HMMA.16816.F32 R124, R160.reuse, R136, R124 ;  /* 0x00000088a07c723c */ /* 0x042fe6000000187c */
[----:B----4-:R-:W-:Y:S01]  /*9f50*/  F2FP.F16.F32.PACK_AB R133, R199, R192 ;  /* 0x000000c0c785723e */ /* 0x010fe200000000ff */
[--C-:B------:R-:W-:Y:S01]  /*9f60*/  FFMA.FTZ R207, R207, UR4, -R172.reuse ;  /* 0x00000004cfcf7c23 */ /* 0x100fe200080108ac */
[----:B------:R-:W-:Y:S01]  /*9f70*/  F2FP.F16.F32.PACK_AB R135, R201, R196 ;  /* 0x000000c4c987723e */ /* 0x000fe200000000ff */
[----:B------:R-:W-:Y:S01]  /*9f80*/  HMMA.16816.F32 R128, R160, R138, R128 ;  /* 0x0000008aa080723c */ /* 0x000fe20000001880 */
[----:B------:R-:W1:Y:S01]  /*9f90*/  LDSM.16.MT88.4 R136, [R226+0x1a800] ;  /* 0x01a80000e288783b */ /* 0x000e620000004200 */
[----:B------:R3:W-:Y:S03]  /*9fa0*/  MUFU.EX2 R163, R177 ;  /* 0x000000b100a37308 */ /* 0x0007e60000000800 */
[----:B------:R-:W-:Y:S01]  /*9fb0*/  F2FP.F16.F32.PACK_AB R132, R203, R200 ;  /* 0x000000c8cb84723e */ /* 0x000fe200000000ff */
[--C-:B------:R-:W-:Y:S01]  /*9fc0*/  FFMA.FTZ R198, R198, UR4, -R173.reuse ;  /* 0x00000004c6c67c23 */ /* 0x100fe200080108ad */
[----:B------:R-:W-:Y:S01]  /*9fd0*/  F2FP.F16.F32.PACK_AB R134, R205, R202 ;  /* 0x000000cacd86723e */ /* 0x000fe200000000ff */
[--C-:B------:R-:W-:Y:S04]  /*9fe0*/  FFMA.FTZ R194, R194, UR4, -R173.reuse ;  /* 0x00000004c2c27c23 */ /* 0x100fe800080108ad */
[----:B------:R-:W-:Y:S01]  /*9ff0*/  MUFU.EX2 R207, R207 ;  /* 0x000000cf00cf7308 */ /* 0x000fe20000000800 */
[--C-:B------:R-:W-:Y:S01]  /*a000*/  FFMA.FTZ R167, R167, UR4, -R173.reuse ;  /* 0x00000004a7a77c23 */ /* 0x100fe200080108ad */
[----:B------:R-:W-:Y:S01]  /*a010*/  FFMA.FTZ R173, R166, UR4, -R173 ;  /* 0x00000004a6ad7c23 */ /* 0x000fe200080108ad */
[--C-:B------:R-:W-:Y:S01]  /*a020*/  FFMA.FTZ R197, R197, UR4, -R172.reuse ;  /* 0x00000004c5c57c23 */ /* 0x100fe200080108ac */
[C---:B------:R-:W-:Y:S06]  /*a030*/  HMMA.16816.F32 R4, R132.reuse, R140, R4 ;  /* 0x0000008c8404723c */ /* 0x040fec0000001804 */
[----:B------:R-:W-:Y:S01]  /*a040*/  MUFU.EX2 R166, R173 ;  /* 0x000000ad00a67308 */ /* 0x000fe20000000800 */
[----:B---3--:R-:W-:Y:S01]  /*a050*/  LDSM.16.MT88.4 R176, [R228+0x1b800] ;  /* 0x01b80000e4b0783b */ /* 0x008fe20000004200 */
[C---:B------:R-:W-:Y:S03]  /*a060*/  HMMA.16816.F32 R8, R132.reuse, R142, R8 ;  /* 0x0000008e8408723c */ /* 0x040fe60000001808 */
[--C-:B------:R-:W-:Y:S03]  /*a070*/  FFMA.FTZ R195, R195, UR4, -R172.reuse ;  /* 0x00000004c3c37c23 */ /* 0x100fe600080108ac */
[C---:B--2---:R-:W-:Y:S01]  /*a080*/  HMMA.16816.F32 R12, R132.reuse, R144, R12 ;  /* 0x00000090840c723c */ /* 0x044fe2000000180c */
[----:B------:R-:W2:Y:S01]  /*a090*/  LDSM.16.MT88.4 R140, [R225+0x1a800] ;  /* 0x01a80000e18c783b */ /* 0x000ea20000004200 */
[----:B------:R-:W-:Y:S03]  /*a0a0*/  MUFU.EX2 R198, R198 ;  /* 0x000000c600c67308 */ /* 0x000fe60000000800 */
[--C-:B------:R-:W-:Y:S01]  /*a0b0*/  FFMA.FTZ R193, R193, UR4, -R172.reuse ;  /* 0x00000004c1c17c23 */ /* 0x100fe200080108ac */
[C---:B------:R-:W-:Y:S03]  /*a0c0*/  HMMA.16816.F32 R16, R132.reuse, R146, R16 ;  /* 0x000000928410723c */ /* 0x040fe60000001810 */
[----:B------:R-:W3:Y:S03]  /*a0d0*/  LDSM.16.MT88.4 R144, [R224+0x1a800] ;  /* 0x01a80000e090783b */ /* 0x000ee60000004200 */
[----:B------:R-:W4:Y:S01]  /*a0e0*/  MUFU.EX2 R194, R194 ;  /* 0x000000c200c27308 */ /* 0x000f220000000800 */
[----:B------:R-:W-:Y:S01]  /*a0f0*/  FFMA.FTZ R172, R190, UR4, -R172 ;  /* 0x00000004beac7c23 */ /* 0x000fe200080108ac */
[C---:B------:R-:W-:Y:S06]  /*a100*/  HMMA.16816.F32 R20, R132.reuse, R148, R20 ;  /* 0x000000948414723c */ /* 0x040fec0000001814 */
[C---:B------:R-:W-:Y:S01]  /*a110*/  HMMA.16816.F32 R24, R132.reuse, R150, R24 ;  /* 0x000000968418723c */ /* 0x040fe20000001818 */
[----:B------:R-:W5:Y:S01]  /*a120*/  LDSM.16.MT88.4 R148, [R228+0x1c800] ;  /* 0x01c80000e494783b */ /* 0x000f620000004200 */
[----:B------:R1:W-:Y:S04]  /*a130*/  MUFU.EX2 R190, R172 ;  /* 0x000000ac00be7308 */ /* 0x0003e80000000800 */
[C---:B------:R-:W-:Y:S06]  /*a140*/  HMMA.16816.F32 R28, R132.reuse, R152, R28 ;  /* 0x00000098841c723c */ /* 0x040fec000000181c */
[----:B------:R-:W2:Y:S01]  /*a150*/  MUFU.EX2 R167, R167 ;  /* 0x000000a700a77308 */ /* 0x000ea20000000800 */
[----:B----4-:R-:W-:Y:S01]  /*a160*/  F2FP.F16.F32.PACK_AB R169, R194, R198 ;  /* 0x000000c6c2a9723e */ /* 0x010fe200000000ff */
[C---:B------:R-:W-:Y:S01]  /*a170*/  HMMA.16816.F32 R32, R132.reuse, R154, R32 ;  /* 0x0000009a8420723c */ /* 0x040fe20000001820 */
[----:B------:R-:W4:Y:S05]  /*a180*/  LDSM.16.MT88.4 R152, [R226+0x1c800] ;  /* 0x01c80000e298783b */ /* 0x000f2a0000004200 */
[C---:B------:R-:W-:Y:S02]  /*a190*/  HMMA.16816.F32 R36, R132.reuse, R156, R36 ;  /* 0x0000009c8424723c */ /* 0x040fe40000001824 */
[----:B------:R-:W-:Y:S01]  /*a1a0*/  MUFU.EX2 R197, R197 ;  /* 0x000000c500c57308 */ /* 0x000fe20000000800 */
[----:B-1----:R-:W-:Y:S03]  /*a1b0*/  LDSM.16.MT88.4 R172, [R224+0x19800] ;  /* 0x01980000e0ac783b */ /* 0x002fe60000004200 */
[C---:B------:R-:W-:Y:S06]  /*a1c0*/  HMMA.16816.F32 R40, R132.reuse, R158, R40 ;  /* 0x0000009e8428723c */ /* 0x040fec0000001828 */
[----:B------:R-:W1:Y:S01]  /*a1d0*/  MUFU.EX2 R195, R195 ;  /* 0x000000c300c37308 */ /* 0x000e620000000800 */
[----:B------:R-:W4:Y:S01]  /*a1e0*/  LDSM.16.MT88.4 R156, [R225+0x1c800] ;  /* 0x01c80000e19c783b */ /* 0x000f220000004200 */
[C---:B------:R-:W-:Y:S03]  /*a1f0*/  HMMA.16816.F32 R44, R132.reuse, R136, R44 ;  /* 0x00000088842c723c */ /* 0x040fe6000000182c */
[----:B--2---:R-:W-:Y:S03]  /*a200*/  F2FP.F16.F32.PACK_AB R171, R166, R167 ;  /* 0x000000a7a6ab723e */ /* 0x004fe600000000ff */
[C---:B------:R-:W-:Y:S01]  /*a210*/  HMMA.16816.F32 R48, R132.reuse, R138, R48 ;  /* 0x0000008a8430723c */ /* 0x040fe20000001830 */
[----:B------:R-:W2:Y:S01]  /*a220*/  LDSM.16.MT88.4 R136, [R224+0x1c800] ;  /* 0x01c80000e088783b */ /* 0x000ea20000004200 */
[----:B------:R-:W5:Y:S04]  /*a230*/  MUFU.EX2 R193, R193 ;  /* 0x000000c100c17308 */ /* 0x000f680000000800 */
[C---:B------:R-:W-:Y:S05]  /*a240*/  HMMA.16816.F32 R52, R132.reuse, R140, R52 ;  /* 0x0000008c8434723c */ /* 0x040fea0000001834 */
[----:B-1----:R-:W-:Y:S01]  /*a250*/  F2FP.F16.F32.PACK_AB R168, R195, R197 ;  /* 0x000000c5c3a8723e */ /* 0x002fe200000000ff */
[C---:B------:R-:W-:Y:S01]  /*a260*/  HMMA.16816.F32 R56, R132.reuse, R142, R56 ;  /* 0x0000008e8438723c */ /* 0x040fe20000001838 */
[----:B------:R-:W1:Y:S05]  /*a270*/  LDSM.16.MT88.4 R140, [R228+0x1e800] ;  /* 0x01e80000e48c783b */ /* 0x000e6a0000004200 */
[C---:B---3--:R-:W-:Y:S05]  /*a280*/  HMMA.16816.F32 R60, R132.reuse, R144, R60 ;  /* 0x00000090843c723c */ /* 0x048fea000000183c */
[----:B-----5:R-:W-:Y:S01]  /*a290*/  F2FP.F16.F32.PACK_AB R170, R190, R193 ;  /* 0x000000c1beaa723e */ /* 0x020fe200000000ff */
        /* <DEDUP_REMOVED lines=24> */
[----:B------:R-:W-:Y:S01]  /*a420*/  HMMA.16816.F32 R128, R132, R154, R128 ;  /* 0x0000009a8480723c */ /* 0x000fe20000001880 */
[----:B------:R-:W4:Y:S06]  /*a430*/  LDSM.16.MT88.4 R152, [R226+0x1b000] ;  /* 0x01b00000e298783b */ /* 0x000f2c0000004200 */
[----:B------:R-:W-:Y:S04]  /*a440*/  F2FP.F16.F32.PACK_AB R133, R180, R204 ;  /* 0x000000ccb485723e */ /* 0x000fe800000000ff */
[----:B------:R-:W-:Y:S02]  /*a450*/  F2FP.F16.F32.PACK_AB R135, R182, R181 ;  /* 0x000000b5b687723e */ /* 0x000fe400000000ff */
[-C--:B------:R-:W-:Y:S02]  /*a460*/  F2FP.F16.F32.PACK_AB R132, R183, R163.reuse ;  /* 0x000000a3b784723e */ /* 0x080fe400000000ff */
[----:B------:R-:W-:Y:S07]  /*a470*/  F2FP.F16.F32.PACK_AB R134, R207, R206 ;  /* 0x000000cecf86723e */ /* 0x000fee00000000ff */
        /* <DEDUP_REMOVED lines=33> */
[C---:B----4-:R-:W-:Y:S06]  /*a690*/  HMMA.16816.F32 R92, R132.reuse, R152, R92 ;  /* 0x00000098845c723c */ /* 0x050fec000000185c */
        /* <DEDUP_REMOVED lines=9> */
[C---:B-----5:R-:W-:Y:S06]  /*a730*/  HMMA.16816.F32 R124, R132.reuse, R148, R124 ;  /* 0x00000094847c723c */ /* 0x060fec000000187c */
[----:B------:R-:W-:Y:S07]  /*a740*/  HMMA.16816.F32 R128, R132, R150, R128 ;  /* 0x000000968480723c */ /* 0x000fee0000001880 */
[----:B------:R-:W-:Y:S02]  /*a750*/  MOV R135, R163 ;  /* 0x000000a300877202 */ /* 0x000fe40000000f00 */
[C---:B------:R-:W-:Y:S06]  /*a760*/  HMMA.16816.F32 R160, R168.reuse, R156, R4 ;  /* 0x0000009ca8a0723c */ /* 0x040fec0000001804 */
[C---:B------:R-:W-:Y:S01]  /*a770*/  HMMA.16816.F32 R156, R168.reuse, R158, R8 ;  /* 0x0000009ea89c723c */ /* 0x040fe20000001808 */
[----:B------:R-:W-:Y:S04]  /*a780*/  LDSM.16.MT88.4 R8, [R225+0x1b800] ;  /* 0x01b80000e108783b */ /* 0x000fe80000004200 */
[----:B------:R-:W-:Y:S01]  /*a790*/  MOV R6, R182 ;  /* 0x000000b600067202 */ /* 0x000fe20000000f00 */
[C---:B--2---:R-:W-:Y:S03]  /*a7a0*/  HMMA.16816.F32 R152, R168.reuse, R136, R12 ;  /* 0x00000088a898723c */ /* 0x044fe6000000180c */
[----:B------:R-:W-:Y:S02]  /*a7b0*/  LDSM.16.MT88.4 R12, [R224+0x1b800] ;  /* 0x01b80000e00c783b */ /* 0x000fe40000004200 */
[----:B------:R-:W-:Y:S01]  /*a7c0*/  MOV R5, R181 ;  /* 0x000000b500057202 */ /* 0x000fe20000000f00 */
[C---:B------:R-:W-:Y:S05]  /*a7d0*/  HMMA.16816.F32 R148, R168.reuse, R138, R16 ;  /* 0x0000008aa894723c */ /* 0x040fea0000001810 */
[----:B------:R-:W-:Y:S01]  /*a7e0*/  LDSM.16.MT88.4 R16, [R228+0x1d800] ;  /* 0x01d80000e410783b */ /* 0x000fe20000004200 */
[C---:B-1----:R-:W-:Y:S05]  /*a7f0*/  HMMA.16816.F32 R144, R168.reuse, R140, R20 ;  /* 0x0000008ca890723c */ /* 0x042fea0000001814 */
[----:B------:R-:W-:Y:S01]  /*a800*/  MOV R7, R183 ;  /* 0x000000b700077202 */ /* 0x000fe20000000f00 */
[C---:B------:R-:W-:Y:S01]  /*a810*/  HMMA.16816.F32 R140, R168.reuse, R142, R24 ;  /* 0x0000008ea88c723c */ /* 0x040fe20000001818 */
[----:B------:R-:W-:Y:S04]  /*a820*/  LDSM.16.MT88.4 R20, [R226+0x1d800] ;  /* 0x01d80000e214783b */ /* 0x000fe80000004200 */
[----:B------:R-:W-:Y:S01]  /*a830*/  MOV R4, R180 ;  /* 0x000000b400047202 */ /* 0x000fe20000000f00 */
[C---:B------:R-:W-:Y:S03]  /*a840*/  HMMA.16816.F32 R136, R168.reuse, R172, R28 ;  /* 0x000000aca888723c */ /* 0x040fe6000000181c */
[----:B------:R-:W2:Y:S04]  /*a850*/  LDL.LU R172, [R1+0x1c] ;  /* 0x00001c0001ac7983 */ /* 0x000ea80000300800 */
[----:B------:R-:W-:Y:S01]  /*a860*/  MOV R173, R135 ;  /* 0x0000008700ad7202 */ /* 0x000fe20000000f00 */
[----:B------:R-:W1:Y:S01]  /*a870*/  LDSM.16.MT88.4 R180, [R226+0x1b800] ;  /* 0x01b80000e2b4783b */ /* 0x000e620000004200 */
[C---:B------:R-:W-:Y:S06]  /*a880*/  HMMA.16816.F32 R132, R168.reuse, R174, R32 ;  /* 0x000000aea884723c */ /* 0x040fec0000001820 */
[C---:B------:R-:W-:Y:S01]  /*a890*/  HMMA.16816.F32 R36, R168.reuse, R176, R36 ;  /* 0x000000b0a824723c */ /* 0x040fe20000001824 */
[----:B------:R-:W3:Y:S04]  /*a8a0*/  LDL.LU R35, [R1+0x18] ;  /* 0x0000180001237983 */ /* 0x000ee80000300800 */
[----:B------:R-:W4:Y:S01]  /*a8b0*/  LDSM.16.MT88.4 R24, [R225+0x1d800] ;  /* 0x01d80000e118783b */ /* 0x000f220000004200 */
[C---:B------:R-:W-:Y:S07]  /*a8c0*/  HMMA.16816.F32 R40, R168.reuse, R178, R40 ;  /* 0x000000b2a828723c */ /* 0x040fee0000001828 */
[----:B------:R-:W5:Y:S01]  /*a8d0*/  LDSM.16.MT88.4 R28, [R224+0x1d800] ;  /* 0x01d80000e01c783b */ /* 0x000f620000004200 */
        /* <DEDUP_REMOVED lines=22> */
[C---:B------:R-:W-:Y:S06]  /*aa40*/  HMMA.16816.F32 R116, R168.reuse, R16, R116 ;  /* 0x00000010a874723c */ /* 0x040fec0000001874 */
[C---:B------:R-:W-:Y:S06]  /*aa50*/  HMMA.16816.F32 R120, R168.reuse, R18, R120 ;  /* 0x00000012a878723c */ /* 0x040fec0000001878 */
[C---:B------:R-:W-:Y:S06]  /*aa60*/  HMMA.16816.F32 R124, R168.reuse, R20, R124 ;  /* 0x00000014a87c723c */ /* 0x040fec000000187c */
[----:B------:R-:W-:Y:S05]  /*aa70*/  HMMA.16816.F32 R128, R168, R22, R128 ;  /* 0x00000016a880723c */ /* 0x000fea0000001880 */
[----:B--2---:R-:W-:Y:S06]  /*aa80*/  FFMA.FTZ R191, R2, R172, R191 ;  /* 0x000000ac02bf7223 */ /* 0x004fec00000100bf */
[----:B------:R-:W-:Y:S04]  /*aa90*/  FADD.FTZ R188, R188, R191 ;  /* 0x000000bfbcbc7221 */ /* 0x000fe80000010000 */
[----:B------:R-:W-:Y:S04]  /*aaa0*/  FADD.FTZ R187, R187, R188 ;  /* 0x000000bcbbbb7221 */ /* 0x000fe80000010000 */
[----:B------:R-:W-:Y:S01]  /*aab0*/  FADD.FTZ R187, R186, R187 ;  /* 0x000000bbbabb7221 */ /* 0x000fe20000010000 */
[----:B---3--:R-:W-:Y:S03]  /*aac0*/  FFMA.FTZ R189, R0, R35, R189 ;  /* 0x0000002300bd7223 */ /* 0x008fe600000100bd */
        /* <DEDUP_REMOVED lines=25> */
[----:B------:R-:W-:Y:S04]  /*ac60*/  FADD.FTZ R194, R194, R201 ;  /* 0x000000c9c2c27221 */ /* 0x000fe80000010000 */
[----:B------:R-:W-:Y:S04]  /*ac70*/  FADD.FTZ R167, R167, R194 ;  /* 0x000000c2a7a77221 */ /* 0x000fe80000010000 */
[----:B------:R-:W-:Y:S05]  /*ac80*/  FADD.FTZ R0, R166, R167 ;  /* 0x000000a7a6007221 */ /* 0x000fea0000010000 */
[----:B------:R1:W-:Y:S04]  /*ac90*/  STL [R1+0x18], R0 ;  /* 0x0000180001007387 */ /* 0x0003e80000100800 */
[----:B------:R3:W-:Y:S01]  /*aca0*/  STL [R1+0x1c], R2 ;  /* 0x00001c0201007387 */ /* 0x0007e20000100800 */
[----:B-1----:R-:W-:Y:S01]  /*acb0*/  MOV R0, R3 ;  /* 0x0000000300007202 */ /* 0x002fe20000000f00 */
[----:B------:R-:W-:Y:S06]  /*acc0*/  @P5 BRA `(.L_x_1959) ;  /* 0xffffffc0007c5947 */ /* 0x000fec000383ffff */
.L_x_1958:
[----:B-1----:R-:W2:Y:S04]  /*acd0*/  LDL.LU R4, [R1+0x1c] ;  /* 0x00001c0001047983 */ /* 0x002ea80000300800 */
[----:B---3--:R-:W3:Y:S04]  /*ace0*/  LDL.LU R2, [R1+0x18] ;  /* 0x0000180001027983 */ /* 0x008ee80000300800 */
[----:B------:R-:W4:Y:S01]  /*acf0*/  LDL.LU.64 R8, [R1] ;  /* 0x0000000001087983 */ /* 0x000f220000300a00 */
[----:B------:R-:W1:Y:S01]  /*ad00*/  S2UR UR4, SR_CgaCtaId ;  /* 0x00000000000479c3 */ /* 0x000e620000008800 */
[----:B------:R-:W-:Y:S01]  /*ad10*/  MOV R5, 0x3f800000 ;  /* 0x3f80000000057802 */ /* 0x000fe20000000f00 */
[----:B------:R-:W-:Y:S01]  /*ad20*/  UMOV UR5, 0x400 ;  /* 0x0000040000057882 */ /* 0x000fe20000000000 */
[----:B------:R-:W4:Y:S01]  /*ad30*/  S2R R0, SR_TID.X ;  /* 0x0000000000007919 */ /* 0x000f220000002100 */
[----:B------:R-:W-:Y:S01]  /*ad40*/  MOV R14, 0x3f800000 ;  /* 0x3f800000000e7802 */ /* 0x000fe20000000f00 */
[----:B------:R-:W-:-:S02]  /*ad50*/  UISETP.NE.AND UP0, UPT, UR17, -0x1, UPT ;  /* 0xffffffff1100788c */ /* 0x000fc4000bf05270 */
[----:B-1----:R-:W-:Y:S01]  /*ad60*/  ULEA UR4, UR4, UR5, 0x18 ;  /* 0x0000000504047291 */ /* 0x002fe2000f8ec03f */
[----:B--2---:R-:W1:Y:S04]  /*ad70*/  SHFL.BFLY PT, R7, R4, 0x2, 0x1f ;  /* 0x0c401f0004077f89 */ /* 0x004e6800000e0000 */
[----:B---3--:R-:W2:Y:S01]  /*ad80*/  SHFL.BFLY PT, R11, R2, 0x2, 0x1f ;  /* 0x0c401f00020b7f89 */ /* 0x008ea200000e0000 */
[----:B----4-:R-:W-:Y:S02]  /*ad90*/  SHF.R.S32.HI R9, RZ, 0x1f, R0 ;  /* 0x0000001fff097819 */ /* 0x010fe40000011400 */
[----:B------:R-:W-:Y:S02]  /*ada0*/  ISETP.GE.AND P3, PT, R8, UR16, PT ;  /* 0x0000001008007c0c */ /* 0x000fe4000bf66270 */
[----:B------:R-:W-:-:S02]  /*adb0*/  LEA.HI R13, R9, R0, RZ, 0x2 ;  /* 0x00000000090d7211 */ /* 0x000fc400078f10ff */
[----:B------:R-:W-:Y:S02]  /*adc0*/  LEA.HI R8, R9, R0, RZ, 0x5 ;  /* 0x0000000009087211 */ /* 0x000fe400078f28ff */
[----:B------:R-:W-:Y:S02]  /*add0*/  SHF.R.S32.HI R16, RZ, 0x1f, R13 ;  /* 0x0000001fff107819 */ /* 0x000fe4000001140d */
[----:B------:R-:W-:-:S04]  /*ade0*/  LOP3.LUT R15, R13, 0x3ffffffc, RZ, 0xc0, !PT ;  /* 0x3ffffffc0d0f7812 */ /* 0x000fc800078ec0ff */
[----:B------:R-:W-:Y:S01]  /*adf0*/  IADD3 R12, -R15, R0, RZ ;  /* 0x000000000f0c7210 */ /* 0x000fe20007ffe1ff */
[----:B-1----:R-:W-:Y:S01]  /*ae00*/  FADD.FTZ R7, R7, R4 ;  /* 0x0000000407077221 */ /* 0x002fe20000010000 */
[----:B--2---:R-:W-:-:S04]  /*ae10*/  FADD.FTZ R11, R11, R2 ;  /* 0x000000020b0b7221 */ /* 0x004fc80000010000 */
[----:B------:R-:W1:Y:S01]  /*ae20*/  SHFL.BFLY PT, R4, R7, 0x1, 0x1f ;  /* 0x0c201f0007047f89 */ /* 0x000e6200000e0000 */
[----:B------:R-:W2:Y:S03]  /*ae30*/  S2R R2, SR_TID.X ;  /* 0x0000000000027919 */ /* 0x000ea60000002100 */
[----:B------:R-:W3:Y:S01]  /*ae40*/  SHFL.BFLY PT, R10, R11, 0x1, 0x1f ;  /* 0x0c201f000b0a7f89 */ /* 0x000ee200000e0000 */
[----:B-1----:R-:W-:-:S05]  /*ae50*/  FADD.FTZ R4, R7, R4 ;  /* 0x0000000407047221 */ /* 0x002fca0000010000 */
[----:B------:R-:W-:Y:S01]  /*ae60*/  FSETP.NE.FTZ.AND P4, PT, R4, RZ, PT ;  /* 0x000000ff0400720b */ /* 0x000fe20003f95000 */
[----:B---3--:R-:W-:Y:S01]  /*ae70*/  FADD.FTZ R10, R11, R10 ;  /* 0x0000000a0b0a7221 */ /* 0x008fe20000010000 */
[----:B------:R-:W-:Y:S02]  /*ae80*/  LOP3.LUT R11, R8, 0xffffffe0, RZ, 0xc0, !PT ;  /* 0xffffffe0080b7812 */ /* 0x000fe400078ec0ff */
[----:B--2---:R-:W-:Y:S02]  /*ae90*/  SHF.R.S32.HI R7, RZ, 0x1f, R2 ;  /* 0x0000001fff077819 */ /* 0x004fe40000011402 */
[----:B------:R-:W-:Y:S02]  /*aea0*/  FSETP.NE.FTZ.AND P0, PT, R10, RZ, PT ;  /* 0x000000ff0a00720b */ /* 0x000fe40003f15000 */
[CC--:B------:R-:W-:Y:S02]  /*aeb0*/  LEA.HI R9, R7.reuse, R2.reuse, RZ, 0x5 ;  /* 0x0000000207097211 */ /* 0x0c0fe400078f28ff */
[----:B------:R-:W-:-:S03]  /*aec0*/  LEA.HI R6, R7, R2, RZ, 0x3 ;  /* 0x0000000207067211 */ /* 0x000fc600078f18ff */
[----:B------:R-:W1:Y:S01]  /*aed0*/  @P4 MUFU.RCP R5, R4 ;  /* 0x0000000400054308 */ /* 0x000e620000001000 */
[----:B------:R-:W-:Y:S02]  /*aee0*/  LOP3.LUT R9, R9, 0xffffffe0, RZ, 0xc0, !PT ;  /* 0xffffffe009097812 */ /* 0x000fe400078ec0ff */
[----:B------:R-:W-:Y:S02]  /*aef0*/  LOP3.LUT R7, R6, 0xfffffff8, RZ, 0xc0, !PT ;  /* 0xfffffff806077812 */ /* 0x000fe400078ec0ff */
[----:B------:R-:W-:Y:S02]  /*af00*/  IADD3 R9, R2, -R9, RZ ;  /* 0x8000000902097210 */ /* 0x000fe40007ffe0ff */
[----:B------:R-:W-:Y:S01]  /*af10*/  IADD3 R2, -R7, R2, RZ ;  /* 0x0000000207027210 */ /* 0x000fe20007ffe1ff */
[----:B------:R-:W2:Y:S01]  /*af20*/  @P0 MUFU.RCP R14, R10 ;  /* 0x0000000a000e0308 */ /* 0x000ea20000001000 */
[----:B------:R-:W-:Y:S02]  /*af30*/  SHF.R.S32.HI R7, RZ, 0x2, R13 ;  /* 0x00000002ff077819 */ /* 0x000fe4000001140d */
[----:B------:R-:W-:-:S02]  /*af40*/  IADD3 R0, R0, -R11, RZ ;  /* 0x8000000b00007210 */ /* 0x000fc40007ffe0ff */
[----:B------:R-:W-:Y:S02]  /*af50*/  LEA.HI R16, R16, R7, RZ, 0x3 ;  /* 0x0000000710107211 */ /* 0x000fe400078f18ff */
[----:B------:R-:W-:Y:S02]  /*af60*/  SHF.R.S32.HI R11, RZ, 0x5, R8 ;  /* 0x00000005ff0b7819 */ /* 0x000fe40000011408 */
[----:B------:R-:W-:Y:S01]  /*af70*/  LOP3.LUT R16, R16, 0xfffffff8, RZ, 0xc0, !PT ;  /* 0xfffffff810107812 */ /* 0x000fe200078ec0ff */
[----:B-1----:R-:W-:Y:S01]  /*af80*/  FMUL.FTZ R160, R5, R160 ;  /* 0x000000a005a07220 */ /* 0x002fe20000410000 */
[----:B------:R-:W-:Y:S01]  /*af90*/  LEA R12, R11, R12, 0x9 ;  /* 0x0000000c0b0c7211 */ /* 0x000fe200078e48ff */
[----:B------:R-:W-:Y:S01]  /*afa0*/  FMUL.FTZ R161, R5, R161 ;  /* 0x000000a105a17220 */ /* 0x000fe20000410000 */
[----:B------:R-:W-:Y:S01]  /*afb0*/  IADD3 R16, R7, -R16, RZ ;  /* 0x8000001007107210 */ /* 0x000fe20007ffe0ff */
[C---:B------:R-:W-:Y:S01]  /*afc0*/  FMUL.FTZ R156, R5.reuse, R156 ;  /* 0x0000009c059c7220 */ /* 0x040fe20000410000 */
[C---:B------:R-:W-:Y:S01]  /*afd0*/  FMUL.FTZ R157, R5.reuse, R157 ;  /* 0x0000009d059d7220 */ /* 0x040fe20000410000 */
[----:B------:R-:W-:Y:S01]  /*afe0*/  FMUL.FTZ R152, R5, R152 ;  /* 0x0000009805987220 */ /* 0x000fe20000410000 */
[----:B------:R-:W-:Y:S01]  /*aff0*/  SHF.L.U32 R7, R16, 0x6, RZ ;  /* 0x0000000610077819 */ /* 0x000fe200000006ff */
[----:B--2---:R-:W-:Y:S01]  /*b000*/  FMUL.FTZ R163, R14, R163 ;  /* 0x000000a30ea37220 */ /* 0x004fe20000410000 */
[----:B------:R-:W-:Y:S01]  /*b010*/  LOP3.LUT R8, R16, 0x1, RZ, 0xc0, !PT ;  /* 0x0000000110087812 */ /* 0x000fe200078ec0ff */
[C---:B------:R-:W-:Y:S01]  /*b020*/  FMUL.FTZ R162, R14.reuse, R162 ;  /* 0x000000a20ea27220 */ /* 0x040fe20000410000 */
[----:B------:R-:W-:Y:S01]  /*b030*/  LOP3.LUT R7, R7, 0x1c0, RZ, 0xc0, !PT ;  /* 0x000001c007077812 */ /* 0x000fe200078ec0ff */
[----:B------:R-:W-:Y:S01]  /*b040*/  FMUL.FTZ R159, R14, R159 ;  /* 0x0000009f0e9f7220 */ /* 0x000fe20000410000 */
[----:B------:R-:W-:Y:S01]  /*b050*/  ISETP.NE.U32.AND P5, PT, R8, 0x1, PT ;  /* 0x000000010800780c */ /* 0x000fe20003fa5070 */
[----:B------:R-:W-:Y:S01]  /*b060*/  FMUL.FTZ R158, R14, R158 ;  /* 0x0000009e0e9e7220 */ /* 0x000fe20000410000 */
[----:B------:R-:W-:Y:S01]  /*b070*/  LEA.HI R7, R7, R7, RZ, 0x1d ;  /* 0x0000000707077211 */ /* 0x000fe200078fe8ff */
[C---:B------:R-:W-:Y:S01]  /*b080*/  FMUL.FTZ R153, R5.reuse, R153 ;  /* 0x0000009905997220 */ /* 0x040fe20000410000 */
[----:B------:R-:W-:Y:S01]  /*b090*/  R2P PR, R16, 0x6 ;  /* 0x0000000610007804 */ /* 0x000fe20000000000 */
[----:B------:R-:W-:Y:S01]  /*b0a0*/  FMUL.FTZ R155, R14, R155 ;  /* 0x0000009b0e9b7220 */ /* 0x000fe20000410000 */
[----:B------:R-:W-:Y:S01]  /*b0b0*/  LEA R7, R12, R7, 0x1 ;  /* 0x000000070c077211 */ /* 0x000fe200078e08ff */
[C---:B------:R-:W-:Y:S01]  /*b0c0*/  FMUL.FTZ R154, R14.reuse, R154 ;  /* 0x0000009a0e9a7220 */ /* 0x040fe20000410000 */
[----:B------:R-:W-:Y:S01]  /*b0d0*/  MOV R8, 0x20 ;  /* 0x0000002000087802 */ /* 0x000fe20000000f00 */
[----:B------:R-:W-:Y:S01]  /*b0e0*/  FMUL.FTZ R148, R5, R148 ;  /* 0x0000009405947220 */ /* 0x000fe20000410000 */
[----:B------:R-:W-:Y:S01]  /*b0f0*/  LEA R7, R7, UR4, 0x1 ;  /* 0x0000000407077c11 */ /* 0x000fe2000f8e08ff */
[----:B------:R-:W-:Y:S01]  /*b100*/  FMUL.FTZ R149, R5, R149 ;  /* 0x0000009505957220 */ /* 0x000fe20000410000 */
[----:B------:R-:W-:Y:S01]  /*b110*/  MOV R12, 0x40 ;  /* 0x00000040000c7802 */ /* 0x000fe20000000f00 */
[C---:B------:R-:W-:Y:S01]  /*b120*/  FMUL.FTZ R151, R14.reuse, R151 ;  /* 0x000000970e977220 */ /* 0x040fe20000410000 */
[----:B------:R-:W-:Y:S01]  /*b130*/  FMUL.FTZ R150, R14, R150 ;  /* 0x000000960e967220 */ /* 0x000fe20000410000 */
[----:B------:R-:W-:Y:S01]  /*b140*/  IADD3 R13, R7, -0x10, RZ ;  /* 0xfffffff0070d7810 */ /* 0x000fe20007ffe0ff */
[C---:B------:R-:W-:Y:S01]  /*b150*/  FMUL.FTZ R144, R5.reuse, R144 ;  /* 0x0000009005907220 */ /* 0x040fe20000410000 */
[----:B------:R-:W-:Y:S01]  /*b160*/  SEL R8, R8, 0xffffffe0, !P1 ;  /* 0xffffffe008087807 */ /* 0x000fe20004800000 */
[----:B------:R-:W-:Y:S01]  /*b170*/  FMUL.FTZ R145, R5, R145 ;  /* 0x0000009105917220 */ /* 0x000fe20000410000 */
[C---:B------:R-:W-:Y:S01]  /*b180*/  FMUL.FTZ R147, R14.reuse, R147 ;  /* 0x000000930e937220 */ /* 0x040fe20000410000 */
[C---:B------:R-:W-:Y:S01]  /*b190*/  FMUL.FTZ R146, R14.reuse, R146 ;  /* 0x000000920e927220 */ /* 0x040fe20000410000 */
        /* <DEDUP_REMOVED lines=199> */
.L_x_1962:
        /* <DEDUP_REMOVED lines=24> */
.L_x_1963:
[----:B------:R-:W-:Y:S01]  /*bf90*/  ISETP.NE.AND P6, PT, RZ, UR7, PT ;  /* 0x00000007ff007c0c */ /* 0x000fe2000bfc5270 */
[----:B------:R-:W-:Y:S01]  /*bfa0*/  STS [R7+0x4000], R36 ;  /* 0x0040002407007388 */ /* 0x000fe20000000800 */
[----:B------:R-:W-:Y:S01]  /*bfb0*/  PLOP3.LUT P2, PT, PT, PT, PT, 0x8, 0x0 ;  /* 0x000000000000781c */ /* 0x000fe20003f4e170 */
[----:B------:R-:W1:Y:S01]  /*bfc0*/  S2UR UR4, SR_CTAID.X ;  /* 0x00000000000479c3 */ /* 0x000e620000002500 */
[----:B------:R-:W-:Y:S01]  /*bfd0*/  SHF.R.S32.HI R30, RZ, 0x3, R6 ;  /* 0x00000003ff1e7819 */ /* 0x000fe20000011406 */
[----:B------:R-:W-:Y:S01]  /*bfe0*/  STS [R7+0x4400], R38 ;  /* 0x0044002607007388 */ /* 0x000fe20000000800 */
[----:B------:R-:W2:Y:S01]  /*bff0*/  @P4 MUFU.LG2 R4, R4 ;  /* 0x0000000400044308 */ /* 0x000ea20000000c00 */
[----:B------:R-:W-:Y:S01]  /*c000*/  BSSY B0, `(.L_x_1964) ;  /* 0x0000071000007945 */ /* 0x000fe20003800000 */
[----:B------:R-:W-:Y:S01]  /*c010*/  IMAD.SHL.U32 R2, R2, 0x8, RZ ;  /* 0x0000000802027824 */ /* 0x000fe200078e00ff */
[----:B------:R-:W-:Y:S01]  /*c020*/  STS [R13+0x4000], R40 ;  /* 0x004000280d007388 */ /* 0x000fe20000000800 */
[----:B------:R-:W-:-:S03]  /*c030*/  VIADD R6, R30, 0x20 ;  /* 0x000000201e067836 */ /* 0x000fc60000000000 */
[----:B------:R-:W-:Y:S01]  /*c040*/  STS [R13+0x4400], R42 ;  /* 0x0044002a0d007388 */ /* 0x000fe20000000800 */
[----:B------:R-:W3:Y:S01]  /*c050*/  @!P6 LDC R5, c[0x0][0x2c4] ;  /* 0x0000b100ff05eb82 */ /* 0x000ee20000000800 */
[----:B------:R-:W-:Y:S01]  /*c060*/  @!P6 PLOP3.LUT P2, PT, P5, PT, PT, 0x80, 0x0 ;  /* 0x000000000000e81c */ /* 0x000fe20002f4f070 */
[----:B------:R-:W4:Y:S01]  /*c070*/  @P0 MUFU.LG2 R10, R10 ;  /* 0x0000000a000a0308 */ /* 0x000f220000000c00 */
[----:B------:R-:W-:Y:S01]  /*c080*/  STS [R15+0x4000], R44 ;  /* 0x0040002c0f007388 */ /* 0x000fe20000000800 */
[----:B------:R-:W-:Y:S01]  /*c090*/  LOP3.LUT P5, RZ, R0, 0x3, RZ, 0xc0, !PT ;  /* 0x0000000300ff7812 */ /* 0x000fe200078ac0ff */
[----:B------:R-:W-:Y:S02]  /*c0a0*/  VIADD R0, R30, 0x40 ;  /* 0x000000401e007836 */ /* 0x000fe40000000000 */
[----:B------:R-:W-:Y:S01]  /*c0b0*/  STS [R15+0x4400], R46 ;  /* 0x0044002e0f007388 */ /* 0x000fe20000000800 */
[----:B------:R-:W5:Y:S03]  /*c0c0*/  @!P6 LDC R12, c[0x0][0x270] ;  /* 0x00009c00ff0ceb82 */ /* 0x000f660000000800 */
[----:B------:R-:W-:Y:S04]  /*c0d0*/  STS [R17+0x4000], R48 ;  /* 0x0040003011007388 */ /* 0x000fe80000000800 */
[----:B------:R-:W-:Y:S01]  /*c0e0*/  STS [R17+0x4400], R50 ;  /* 0x0044003211007388 */ /* 0x000fe20000000800 */
[----:B------:R-:W2:Y:S03]  /*c0f0*/  @P6 LDC.64 R28, c[0x0][0x2c0] ;  /* 0x0000b000ff1c6b82 */ /* 0x000ea60000000a00 */
[----:B------:R-:W-:Y:S04]  /*c100*/  STS [R19+0x4000], R52 ;  /* 0x0040003413007388 */ /* 0x000fe80000000800 */
[----:B------:R-:W-:Y:S01]  /*c110*/  STS [R19+0x4400], R54 ;  /* 0x0044003613007388 */ /* 0x000fe20000000800 */
[----:B---3--:R-:W3:Y:S01]  /*c120*/  @P2 LDC R5, c[0x0][0x2e4] ;  /* 0x0000b900ff052b82 */ /* 0x008ee20000000800 */
[----:B------:R-:W-:-:S02]  /*c130*/  ISETP.GE.AND P2, PT, R6, UR16, PT ;  /* 0x0000001006007c0c */ /* 0x000fc4000bf46270 */
[----:B------:R-:W-:Y:S04]  /*c140*/  STS [R21+0x4000], R56 ;  /* 0x0040003815007388 */ /* 0x000fe80000000800 */
[----:B------:R-:W-:Y:S01]  /*c150*/  STS [R21+0x4400], R58 ;  /* 0x0044003a15007388 */ /* 0x000fe20000000800 */
[----:B------:R-:W4:Y:S03]  /*c160*/  @P0 LDC R6, c[0x0][0x2e8] ;  /* 0x0000ba00ff060b82 */ /* 0x000f260000000800 */
[----:B------:R-:W-:Y:S04]  /*c170*/  STS [R23+0x4000], R60 ;  /* 0x0040003c17007388 */ /* 0x000fe80000000800 */
[----:B------:R-:W-:Y:S01]  /*c180*/  STS [R23+0x4400], R62 ;  /* 0x0044003e17007388 */ /* 0x000fe20000000800 */
[----:B--2---:R-:W-:-:S03]  /*c190*/  @P6 IMAD R28, R29, R28, RZ ;  /* 0x0000001c1d1c6224 */ /* 0x004fc600078e02ff */
[----:B------:R-:W-:Y:S04]  /*c1a0*/  STS [R25+0x4000], R64 ;  /* 0x0040004019007388 */ /* 0x000fe80000000800 */
[----:B------:R-:W-:Y:S01]  /*c1b0*/  STS [R25+0x4400], R66 ;  /* 0x0044004219007388 */ /* 0x000fe20000000800 */
[----:B---3--:R-:W-:-:S03]  /*c1c0*/  @!P6 IMAD.MOV.U32 R28, RZ, RZ, R5 ;  /* 0x000000ffff1ce224 */ /* 0x008fc600078e0005 */
        /* <DEDUP_REMOVED lines=26> */
[----:B--2---:R-:W1:Y:S03]  /*c370*/  @P6 LDC R13, c[0x0][0x2c0] ;  /* 0x0000b000ff0d6b82 */ /* 0x004e660000000800 */
[----:B------:R-:W-:Y:S04]  /*c380*/  STS [R21+0xc000], R120 ;  /* 0x00c0007815007388 */ /* 0x000fe80000000800 */
[----:B------:R2:W-:Y:S01]  /*c390*/  STS [R21+0xc400], R122 ;  /* 0x00c4007a15007388 */ /* 0x0005e20000000800 */
[----:B---3--:R-:W-:-:S02]  /*c3a0*/  @P6 IMAD.MOV.U32 R15, RZ, RZ, 0x1 ;  /* 0x00000001ff0f6424 */ /* 0x008fc400078e00ff */
[----:B-----5:R-:W-:Y:S01]  /*c3b0*/  @!P6 IMAD R15, R5, R12, RZ ;  /* 0x0000000c050fe224 */ /* 0x020fe200078e02ff */
[----:B------:R-:W-:Y:S01]  /*c3c0*/  STS [R23+0xc000], R124 ;  /* 0x00c0007c17007388 */ /* 0x000fe20000000800 */
[----:B------:R-:W-:Y:S01]  /*c3d0*/  SHF.R.S32.HI R12, RZ, 0x1f, R11 ;  /* 0x0000001fff0c7819 */ /* 0x000fe2000001140b */
[----:B------:R-:W-:Y:S02]  /*c3e0*/  @P4 FMUL.FTZ R5, R4, 0.69314718246459960938 ;  /* 0x3f31721804054820 */ /* 0x000fe40000410000 */
[----:B------:R-:W-:Y:S04]  /*c3f0*/  STS [R23+0xc400], R126 ;  /* 0x00c4007e17007388 */ /* 0x000fe80000000800 */
[----:B------:R-:W-:Y:S04]  /*c400*/  STS [R25+0xc000], R128 ;  /* 0x00c0008019007388 */ /* 0x000fe80000000800 */
[----:B------:R3:W-:Y:S01]  /*c410*/  STS [R25+0xc400], R14 ;  /* 0x00c4000e19007388 */ /* 0x0007e20000000800 */
[----:B------:R-:W-:Y:S01]  /*c420*/  @!P6 IMAD.MOV.U32 R13, RZ, RZ, 0x1 ;  /* 0x00000001ff0de424 */ /* 0x000fe200078e00ff */
[----:B------:R-:W-:Y:S03]  /*c430*/  BAR.SYNC.DEFER_BLOCKING 0x0 ;  /* 0x0000000000007b1d */ /* 0x000fe60000010000 */
[----:B-1----:R-:W-:-:S05]  /*c440*/  IMAD R4, R13, UR4, RZ ;  /* 0x000000040d047c24 */ /* 0x002fca000f8e02ff */
[----:B--2---:R-:W1:Y:S01]  /*c450*/  @P4 LDC R21, c[0x0][0x2e8] ;  /* 0x0000ba00ff154b82 */ /* 0x004e620000000800 */
[----:B------:R-:W2:Y:S01]  /*c460*/  S2R R8, SR_CTAID.Y ;  /* 0x0000000000087919 */ /* 0x000ea20000002600 */
[----:B------:R-:W5:Y:S01]  /*c470*/  S2R R7, SR_CTAID.Z ;  /* 0x0000000000077919 */ /* 0x000f620000002700 */
[----:B---3--:R-:W-:Y:S02]  /*c480*/  LEA.HI R14, R12, R11, RZ, 0x3 ;  /* 0x0000000b0c0e7211 */ /* 0x008fe400078f18ff */
[----:B------:R-:W-:Y:S01]  /*c490*/  SHF.R.S32.HI R12, RZ, 0x1f, R9 ;  /* 0x0000001fff0c7819 */ /* 0x000fe20000011409 */
[----:B------:R3:W1:Y:S01]  /*c4a0*/  LDS.128 R16, [R242+0x3000] ;  /* 0x00300000f2107984 */ /* 0x0006620000000c00 */
[----:B------:R-:W-:Y:S02]  /*c4b0*/  LOP3.LUT R14, R14, 0xffffff8, RZ, 0xc0, !PT ;  /* 0x0ffffff80e0e7812 */ /* 0x000fe400078ec0ff */
[----:B------:R-:W-:-:S03]  /*c4c0*/  LEA.HI R12, R12, R9, RZ, 0x2 ;  /* 0x000000090c0c7211 */ /* 0x000fc600078f10ff */
[----:B------:R-:W-:Y:S02]  /*c4d0*/  IMAD.IADD R14, R11, 0x1, -R14 ;  /* 0x000000010b0e7824 */ /* 0x000fe400078e0a0e */
[----:B------:R-:W-:Y:S02]  /*c4e0*/  IMAD.MOV.U32 R11, RZ, RZ, 0x7f800000 ;  /* 0x7f800000ff0b7424 */ /* 0x000fe400078e00ff */
[----:B--2---:R-:W-:Y:S01]  /*c4f0*/  IMAD R8, R8, R15, RZ ;  /* 0x0000000f08087224 */ /* 0x004fe200078e02ff */
[----:B------:R-:W-:-:S04]  /*c500*/  SHF.R.S32.HI R15, RZ, 0x2, R12 ;  /* 0x00000002ff0f7819 */ /* 0x000fc8000001140c */
[----:B------:R-:W-:Y:S02]  /*c510*/  SEL R8, R8, RZ, !P1 ;  /* 0x000000ff08087207 */ /* 0x000fe40004800000 */
[----:B------:R-:W-:Y:S02]  /*c520*/  ISETP.GE.AND P1, PT, R0, UR16, PT ;  /* 0x0000001000007c0c */ /* 0x000fe4000bf26270 */
[----:B------:R-:W-:Y:S01]  /*c530*/  MOV R0, 0x7f800000 ;  /* 0x7f80000000007802 */ /* 0x000fe20000000f00 */
[----:B-1----:R-:W-:Y:S01]  /*c540*/  @P4 FFMA.FTZ R0, R164, R21, R5 ;  /* 0x00000015a4004223 */ /* 0x002fe20000010005 */
[----:B-----5:R-:W-:Y:S01]  /*c550*/  IMAD R5, R7, R28, R8 ;  /* 0x0000001c07057224 */ /* 0x020fe200078e0208 */
[----:B------:R-:W-:Y:S01]  /*c560*/  LEA R14, R14, R15, 0x4 ;  /* 0x0000000f0e0e7211 */ /* 0x000fe200078e20ff */
[----:B------:R-:W-:Y:S02]  /*c570*/  IMAD.SHL.U32 R8, R4, 0x80, RZ ;  /* 0x0000008004087824 */ /* 0x000fe400078e00ff */
[----:B----4-:R-:W-:-:S03]  /*c580*/  @P0 FMUL.FTZ R4, R10, 0.69314718246459960938 ;  /* 0x3f3172180a040820 */ /* 0x010fc60000410000 */
[--C-:B------:R-:W-:Y:S01]  /*c590*/  IADD3 R10, P6, P4, R8, R26, R5.reuse ;  /* 0x0000001a080a7210 */ /* 0x100fe20007cde005 */
[----:B------:R-:W-:Y:S01]  /*c5a0*/  @P0 FFMA.FTZ R11, R3, R6, R4 ;  /* 0x00000006030b0223 */ /* 0x000fe20000010004 */
[----:B------:R-:W-:Y:S02]  /*c5b0*/  SHF.R.S32.HI R9, RZ, 0x1f, R8 ;  /* 0x0000001fff097819 */ /* 0x000fe40000011408 */
        /* <DEDUP_REMOVED lines=21> */
.L_x_1965:
[----:B------:R-:W-:Y:S05]  /*c710*/  BSYNC B0 ;  /* 0x0000000000007941 */ /* 0x000fea0003800000 */
.L_x_1964:
[----:B-1----:R-:W-:Y:S01]  /*c720*/  SHF.R.S32.HI R4, RZ, 0x1f, R7 ;  /* 0x0000001fff047819 */ /* 0x002fe20000011407 */
[----:B------:R-:W-:Y:S01]  /*c730*/  ULDC.64 UR4, c[0x0][0x2a0] ;  /* 0x0000a80000047ab9 */ /* 0x000fe20000000a00 */
[----:B------:R-:W-:Y:S01]  /*c740*/  SHF.R.S32.HI R3, RZ, 0x1f, R2 ;  /* 0x0000001fff037819 */ /* 0x000fe20000011402 */
[----:B------:R1:W2:Y:S01]  /*c750*/  LDS.128 R20, [R242] ;  /* 0x00000000f2147984 */ /* 0x0002a20000000c00 */
[----:B------:R-:W-:Y:S01]  /*c760*/  IADD3 R26, P0, R2, UR8, RZ ;  /* 0x00000008021a7c10 */ /* 0x000fe2000ff1e0ff */
[----:B------:R-:W-:Y:S01]  /*c770*/  IMAD R4, R4, UR4, RZ ;  /* 0x0000000404047c24 */ /* 0x000fe2000f8e02ff */
[----:B------:R-:W-:Y:S01]  /*c780*/  SHF.R.S32.HI R31, RZ, 0x1f, R30 ;  /* 0x0000001fff1f7819 */ /* 0x000fe2000001141e */
[----:B------:R1:W3:Y:S01]  /*c790*/  LDS.128 R12, [R242+0x4000] ;  /* 0x00400000f20c7984 */ /* 0x0002e20000000c00 */
[----:B------:R-:W-:Y:S01]  /*c7a0*/  IADD3.X R27, R3, UR6, RZ, P0, !PT ;  /* 0x00000006031b7c10 */ /* 0x000fe200087fe4ff */
[C---:B------:R-:W-:Y:S01]  /*c7b0*/  IMAD R29, R7.reuse, UR5, R4 ;  /* 0x00000005071d7c24 */ /* 0x040fe2000f8e0204 */
[----:B------:R-:W-:Y:S01]  /*c7c0*/  IADD3 R0, R30, 0x60, RZ ;  /* 0x000000601e007810 */ /* 0x000fe20007ffe0ff */
[----:B------:R1:W4:Y:S01]  /*c7d0*/  LDS.128 R8, [R242+0x8000] ;  /* 0x00800000f2087984 */ /* 0x0003220000000c00 */
[----:B------:R-:W-:Y:S01]  /*c7e0*/  IMAD.U32 R25, RZ, RZ, UR18 ;  /* 0x00000012ff197e24 */ /* 0x000fe2000f8e00ff */
[----:B------:R-:W-:Y:S01]  /*c7f0*/  BSSY B0, `(.L_x_1966) ;  /* 0x0000019000007945 */ /* 0x000fe20003800000 */
[----:B------:R-:W-:Y:S01]  /*c800*/  IMAD.WIDE.U32 R26, R7, UR4, R26 ;  /* 0x00000004071a7c25 */ /* 0x000fe2000f8e001a */
[----:B------:R-:W-:Y:S01]  /*c810*/  ISETP.GE.AND P0, PT, R0, UR16, PT ;  /* 0x0000001000007c0c */ /* 0x000fe2000bf06270 */
        /* <DEDUP_REMOVED lines=22> */
.L_x_1967:
[----:B------:R-:W-:Y:S05]  /*c980*/  BSYNC B0 ;  /* 0x0000000000007941 */ /* 0x000fea0003800000 */
.L_x_1966:
        /* <DEDUP_REMOVED lines=27> */
.L_x_1969:
[----:B------:R-:W-:Y:S05]  /*cb40*/  BSYNC B0 ;  /* 0x0000000000007941 */ /* 0x000fea0003800000 */
.L_x_1968:
        /* <DEDUP_REMOVED lines=27> */
.L_x_1971:
[----:B------:R-:W-:Y:S05]  /*cd00*/  BSYNC B0 ;  /* 0x0000000000007941 */ /* 0x000fea0003800000 */
.L_x_1970:
        /* <DEDUP_REMOVED lines=27> */
.L_x_1936:
        /* <DEDUP_REMOVED lines=51> */
[C---:B------:R-:W-:Y:S01]  /*d1f0*/  VIADD R5, R12.reuse, 0x20 ;  /* 0x000000200c057836 */ /* 0x040fe20000000000 */
        /* <DEDUP_REMOVED lines=38> */
.L_x_1973:
[----:B------:R-:W-:Y:S05]  /*d460*/  BSYNC B0 ;  /* 0x0000000000007941 */ /* 0x000fea0003800000 */
.L_x_1972:
        /* <DEDUP_REMOVED lines=25> */
.L_x_1975:
[----:B------:R-:W-:Y:S05]  /*d600*/  BSYNC B0 ;  /* 0x0000000000007941 */ /* 0x000fea0003800000 */
.L_x_1974:
        /* <DEDUP_REMOVED lines=24> */
.L_x_1977:
[----:B------:R-:W-:Y:S05]  /*d790*/  BSYNC B0 ;  /* 0x0000000000007941 */ /* 0x000fea0003800000 */
.L_x_1976:
        /* <DEDUP_REMOVED lines=27> */
.L_x_1979:
[----:B------:R-:W-:Y:S05]  /*d950*/  BSYNC B0 ;  /* 0x0000000000007941 */ /* 0x000fea0003800000 */
.L_x_1978:
        /* <DEDUP_REMOVED lines=10> */
.L_x_1981:
[----:B------:R-:W-:Y:S05]  /*da00*/  BSYNC B0 ;  /* 0x0000000000007941 */ /* 0x000fea0003800000 */
.L_x_1980:
        /* <DEDUP_REMOVED lines=10> */
.L_x_1983:
[----:B------:R-:W-:Y:S05]  /*dab0*/  BSYNC B0 ;  /* 0x0000000000007941 */ /* 0x000fea0003800000 */
.L_x_1982:
        /* <DEDUP_REMOVED lines=10> */
.L_x_1985:
[----:B------:R-:W-:Y:S05]  /*db60*/  BSYNC B0 ;  /* 0x0000000000007941 */ /* 0x000fea0003800000 */
.L_x_1984:
        /* <DEDUP_REMOVED lines=10> */
.L_x_1986:
        /* <DEDUP_REMOVED lines=15> */
.L_x_2423:


//--------------------- .text._ZN5flash16flash_fwd_kernelI23Flash_fwd_kernel_traitsILi256ELi128ELi64ELi8ELb0ELb0EN7cutlass6half_tE19Flash_kernel_traitsILi256ELi128ELi64ELi8ES3_EELb1ELb0ELb1ELb0ELb0ELb1ELb0ELb0EEEvNS_16Flash_fwd_paramsE --------------------------
	.section	.text._ZN5flash16flash_fwd_kernelI23Flash_fwd_kernel_traitsILi256ELi128ELi64ELi8ELb0ELb0EN7cutlass6half_tE19Flash_kernel_traitsILi256ELi128ELi64ELi8ES3_EELb1ELb0ELb1ELb0ELb0ELb1ELb0ELb0EEEvNS_16Flash_fwd_paramsE,"ax",@progbits
	.align	128
        .global         _ZN5flash16flash_fwd_kernelI23Flash_fwd_kernel_traitsILi256ELi128ELi64ELi8ELb0ELb0EN7cutlass6half_tE19Flash_kernel_traitsILi256ELi128ELi64ELi8ES3_EELb1ELb0ELb1ELb0ELb0ELb1ELb0ELb0EEEvNS_16Flash_fwd_paramsE
        .type           _ZN5flash16flash_fwd_kernelI23Flash_fwd_kernel_traitsILi256ELi128ELi64ELi8ELb0ELb0EN7cutlass6half_tE19Flash_kernel_traitsILi256ELi128ELi64ELi8ES3_EELb1ELb0ELb1ELb0ELb0ELb1ELb0ELb0EEEvNS_16Flash_fwd_paramsE,@function
        .size           _ZN5flash16flash_fwd_kernelI23Flash_fwd_kernel_traitsILi256ELi128ELi64ELi8ELb0ELb0EN7cutlass6half_tE19Flash_kernel_traitsILi256ELi128ELi64ELi8ES3_EELb1ELb0ELb1ELb0ELb0ELb1ELb0ELb0EEEvNS_16Flash_fwd_paramsE,(.L_x_2424 - _ZN5flash16flash_fwd_kernelI23Flash_fwd_kernel_traitsILi256ELi128ELi64ELi8ELb0ELb0EN7cutlass6half_tE19Flash_kernel_traitsILi256ELi128ELi64ELi8ES3_EELb1ELb0ELb1ELb0ELb0ELb1ELb0ELb0EEEvNS_16Flash_fwd_paramsE)
        .other          _ZN5flash16flash_fwd_kernelI23Flash_fwd_kernel_traitsILi256ELi128ELi64ELi8ELb0ELb0EN7cutlass6half_tE19Flash_kernel_traitsILi256ELi128ELi64ELi8ES3_EELb1ELb0ELb1ELb0ELb0ELb1ELb0ELb0EEEvNS_16Flash_fwd_paramsE,@"STO_CUDA_ENTRY STV_DEFAULT"
_ZN5flash16flash_fwd_kernelI23Flash_fwd_kernel_traitsILi256ELi128ELi64ELi8ELb0ELb0EN7cutlass6half_tE19Flash_kernel_traitsILi256ELi128ELi64ELi8ES3_EELb1ELb0ELb1ELb0ELb0ELb1ELb0ELb0EEEvNS_16Flash_fwd_paramsE:
.text._ZN5flash16flash_fwd_kernelI23Flash_fwd_kernel_traitsILi256ELi128ELi64ELi8ELb0ELb0EN7cutlass6half_tE19Flash_kernel_traitsILi256ELi128ELi64ELi8ES3_EELb1ELb0ELb1ELb0ELb0ELb1ELb0ELb0EEEvNS_16Flash_fwd_paramsE:
        /* <DEDUP_REMOVED lines=27> */
[----:B------:R-:W-:Y:S02]  /*01b0*/  IMAD.U32 R14, RZ, RZ, UR10 ;  /* 0x0000000aff0e7e24 */ /* 0x000fe4000f8e00ff */
        /* <DEDUP_REMOVED lines=9> */
[----:B------:R-:W-:Y:S01]  /*0250*/  UIMAD.WIDE UR6, UR17, 0x4, UR6 ;  /* 0x00000004110678a5 */ /* 0x000fe2000f8e0206 */
[----:B------:R-:W-:Y:S02]  /*0260*/  @UP1 ULDC.64 UR10, c[0x0][0x300] ;  /* 0x0000c000000a1ab9 */ /* 0x000fe40000000a00 */
[----:B------:R-:W-:Y:S01]  /*0270*/  @UP1 UIMAD.WIDE UR10, UR17, 0x4, UR10 ;  /* 0x00000004110a18a5 */ /* 0x000fe2000f8e020a */
[----:B----4-:R-:W-:-:S02]  /*0280*/  @P2 R2UR UR36, R8 ;  /* 0x00000000082422ca */ /* 0x010fc400000e0000 */
        /* <DEDUP_REMOVED lines=14> */
[----:B------:R-:W4:Y:S04]  /*0370*/  @P0 LDG.E R9, desc[UR32][R14.64] ;  /* 0x000000200e090981 */ /* 0x000f28000c1e1900 */
[----:B------:R-:W5:Y:S01]  /*0380*/  @!P2 LDG.E R0, desc[UR32][R4.64] ;  /* 0x000000200400a981 */ /* 0x000f62000c1e1900 */
[----:B-1----:R-:W-:-:S02]  /*0390*/  IMAD.U32 R12, RZ, RZ, UR10 ;  /* 0x0000000aff0c7e24 */ /* 0x002fc4000f8e00ff */
[----:B------:R-:W-:-:S05]  /*03a0*/  IMAD.U32 R13, RZ, RZ, UR11 ;  /* 0x0000000bff0d7e24 */ /* 0x000fca000f8e00ff */
[----:B------:R1:W2:Y:S01]  /*03b0*/  @P1 LDG.E R8, desc[UR32][R12.64] ;  /* 0x000000200c081981 */ /* 0x0002a2000c1e1900 */
        /* <DEDUP_REMOVED lines=8> */
[----:B-1----:R-:W-:Y:S02]  /*0440*/  LOP3.LUT R13, R19, 0xffffffe0, RZ, 0xc0, !PT ;  /* 0xffffffe0130d7812 */ /* 0x002fe400078ec0ff */
[----:B-----5:R-:W-:Y:S02]  /*0450*/  @!P2 R2UR UR8, R0 ;  /* 0x000000000008a2ca */ /* 0x020fe400000e0000 */
[----:B------:R-:W-:Y:S01]  /*0460*/  ISETP.NE.AND.EX P2, PT, RZ, UR5, PT, P0 ;  /* 0x00000005ff007c0c */ /* 0x000fe2000bf45300 */
[----:B------:R-:W-:Y:S01]  /*0470*/  USHF.L.U32 UR4, UR7, 0x5, URZ ;  /* 0x0000000507047899 */ /* 0x000fe2000800063f */
[----:B------:R-:W-:Y:S01]  /*0480*/  IMAD.IADD R13, R6, 0x1, -R13 ;  /* 0x00000001060d7824 */ /* 0x000fe200078e0a0d */
[----:B------:R-:W-:Y:S02]  /*0490*/  @UP2 UIADD3 UR29, UR29, -UR27, URZ ;  /* 0x8000001b1d1d2290 */ /* 0x000fe4000fffe03f */
[----:B------:R-:W-:-:S02]  /*04a0*/  USHF.R.S32.HI UR5, URZ, 0x1f, UR4 ;  /* 0x0000001f3f057899 */ /* 0x000fc40008011404 */
[--C-:B------:R-:W-:Y:S02]  /*04b0*/  SHF.R.S32.HI R0, RZ, 0x1f, R13.reuse ;  /* 0x0000001fff007819 */ /* 0x100fe4000001140d */
[----:B--2---:R-:W-:Y:S02]  /*04c0*/  @P1 R2UR UR18, R8 ;  /* 0x00000000081212ca */ /* 0x004fe400000e0000 */
[----:B------:R-:W-:Y:S01]  /*04d0*/  IADD3 R12, P1, P0, R2, UR4, R13 ;  /* 0x00000004020c7c10 */ /* 0x000fe2000f83e00d */
[----:B------:R-:W-:-:S03]  /*04e0*/  @!UP2 ULDC UR29, c[0x0][0x2c4] ;  /* 0x0000b100001daab9 */ /* 0x000fc60000000800 */
[----:B------:R-:W-:Y:S01]  /*04f0*/  IADD3.X R3, R3, UR5, R0, P1, P0 ;  /* 0x0000000503037c10 */ /* 0x000fe20008fe0400 */
[----:B------:R-:W-:Y:S08]  /*0500*/  @!P2 BRA `(.L_x_1987) ;  /* 0x00000000001ca947 */ /* 0x000ff00003800000 */
[----:B------:R-:W-:-:S13]  /*0510*/  PLOP3.LUT P0, PT, PT, PT, UP3, 0x80, 0x0 ;  /* 0x000000000000781c */ /* 0x000fda0003f0f038 */
[----:B------:R-:W2:Y:S04]  /*0520*/  @P0 LDG.E R0, desc[UR32][R4.64+0x4] ;  /* 0x0000042004000981 */ /* 0x000ea8000c1e1900 */
[----:B------:R-:W3:Y:S01]  /*0530*/  @!P0 LDG.E R2, desc[UR32][R4.64] ;  /* 0x0000002004028981 */ /* 0x000ee2000c1e1900 */
[----:B--2---:R-:W-:-:S13]  /*0540*/  @P0 R2UR UR7, R0 ;  /* 0x00000000000702ca */ /* 0x004fda00000e0000 */
[----:B------:R-:W-:-:S07]  /*0550*/  @UP3 UIADD3 UR7, UR7, -UR8, URZ ;  /* 0x8000000807073290 */ /* 0x000fce000fffe03f */
[----:B---3--:R-:W-:Y:S01]  /*0560*/  @!P0 R2UR UR7, R2 ;  /* 0x00000000020782ca */ /* 0x008fe200000e0000 */
[----:B------:R-:W-:-:S14]  /*0570*/  BRA `(.L_x_1988) ;  /* 0x0000000000047947 */ /* 0x000fdc0003800000 */
.L_x_1987:
[----:B------:R-:W-:-:S03]  /*0580*/  ULDC UR7, c[0x0][0x2c8] ;  /* 0x0000b20000077ab9 */ /* 0x000fc60000000800 */
.L_x_1988:
        /* <DEDUP_REMOVED lines=47> */
[----:B------:R-:W-:Y:S01]  /*0880*/  USHF.R.S32.HI UR13, URZ, 0x1f, UR9 ;  /* 0x0000001f3f0d7899 */ /* 0x000fe20008011409 */
[----:B------:R-:W-:Y:S01]  /*0890*/  LOP3.LUT P3, RZ, R6, 0x7, RZ, 0xc0, !PT ;  /* 0x0000000706ff7812 */ /* 0x000fe2000786c0ff */
[----:B------:R-:W-:Y:S01]  /*08a0*/  UISETP.NE.AND UP2, UPT, UR7, URZ, UPT ;  /* 0x0000003f0700728c */ /* 0x000fe2000bf45270 */
[----:B------:R-:W-:Y:S01]  /*08b0*/  LOP3.LUT R3, R12, 0x1ffffff8, RZ, 0xc0, !PT ;  /* 0x1ffffff80c037812 */ /* 0x000fe200078ec0ff */
[----:B------:R-:W-:Y:S01]  /*08c0*/  UIADD3 UR29, -UR12, UR29, URZ ;  /* 0x0000001d0c1d7290 */ /* 0x000fe2000fffe13f */
[----:B------:R-:W-:Y:S01]  /*08d0*/  SHF.R.S32.HI R12, RZ, 0x3, R12 ;  /* 0x00000003ff0c7819 */ /* 0x000fe2000001140c */
[----:B------:R-:W-:Y:S01]  /*08e0*/  IMAD.U32 R11, RZ, RZ, UR28 ;  /* 0x0000001cff0b7e24 */ /* 0x000fe2000f8e00ff */
[----:B------:R-:W-:Y:S01]  /*08f0*/  BSSY B0, `(.L_x_1990) ;  /* 0x000004a000007945 */ /* 0x000fe20003800000 */
        /* <DEDUP_REMOVED lines=22> */
[----:B------:R-:W-:Y:S01]  /*0a60*/  @!UP2 ULDC UR7, c[0x0][0x2c4] ;  /* 0x0000b1000007aab9 */ /* 0x000fe20000000800 */
[----:B------:R-:W-:Y:S01]  /*0a70*/  @UP2 UIMAD UR15, UR5, UR4, URZ ;  /* 0x00000004050f22a4 */ /* 0x000fe2000f8e023f */
[----:B------:R-:W-:Y:S01]  /*0a80*/  IMAD.WIDE R10, R11, 0x80, R12 ;  /* 0x000000800b0a7825 */ /* 0x000fe200078e020c */
[----:B------:R-:W-:Y:S01]  /*0a90*/  @!UP1 UIADD3 UR11, UR19, UR8, URZ ;  /* 0x00000008130b9290 */ /* 0x000fe2000fffe03f */
[----:B------:R-:W-:Y:S01]  /*0aa0*/  ULDC.64 UR4, c[0x0][0x2a0] ;  /* 0x0000a80000047ab9 */ /* 0x000fe20000000a00 */
[----:B------:R-:W-:Y:S01]  /*0ab0*/  @UP0 ULDC UR7, c[0x0][0x2e4] ;  /* 0x0000b90000070ab9 */ /* 0x000fe20000000800 */
[----:B------:R-:W-:Y:S01]  /*0ac0*/  @UP2 UMOV UR8, 0x1 ;  /* 0x0000000100082882 */ /* 0x000fe20000000000 */
[----:B------:R-:W-:Y:S01]  /*0ad0*/  UIMAD UR13, UR13, UR4, URZ ;  /* 0x000000040d0d72a4 */ /* 0x000fe2000f8e023f */
[----:B------:R-:W-:Y:S01]  /*0ae0*/  IMAD.U32 R7, RZ, RZ, UR4 ;  /* 0x00000004ff077e24 */ /* 0x000fe2000f8e00ff */
        /* <DEDUP_REMOVED lines=42> */
.L_x_1991:
[----:B------:R-:W-:Y:S05]  /*0d90*/  BSYNC B0 ;  /* 0x0000000000007941 */ /* 0x000fea0003800000 */
.L_x_1990:
        /* <DEDUP_REMOVED lines=20> */
.L_x_1993:
[----:B------:R-:W-:Y:S05]  /*0ee0*/  BSYNC B0 ;  /* 0x0000000000007941 */ /* 0x000fea0003800000 */
.L_x_1992:
        /* <DEDUP_REMOVED lines=18> */
.L_x_1995:
[----:B------:R-:W-:Y:S05]  /*1010*/  BSYNC B0 ;  /* 0x0000000000007941 */ /* 0x000fea0003800000 */
.L_x_1994:
        /* <DEDUP_REMOVED lines=17> */
.L_x_1997:
[----:B------:R-:W-:Y:S05]  /*1130*/  BSYNC B0 ;  /* 0x0000000000007941 */ /* 0x000fea0003800000 */
.L_x_1996:
        /* <DEDUP_REMOVED lines=10> */
.L_x_1999:
[----:B------:R-:W-:Y:S05]  /*11e0*/  BSYNC B0 ;  /* 0x0000000000007941 */ /* 0x000fea0003800000 */
.L_x_1998:
        /* <DEDUP_REMOVED lines=10> */
.L_x_2001:
[----:B------:R-:W-:Y:S05]  /*1290*/  BSYNC B0 ;  /* 0x0000000000007941 */ /* 0x000fea0003800000 */
.L_x_2000:
        /* <DEDUP_REMOVED lines=10> */
.L_x_2003:
[----:B------:R-:W-:Y:S05]  /*1340*/  BSYNC B0 ;  /* 0x0000000000007941 */ /* 0x000fea0003800000 */
.L_x_2002:
        /* <DEDUP_REMOVED lines=10> */
.L_x_1989:
[----:B------:R-:W1:Y:S01]  /*13f0*/  LDC R10, c[0x0][0x278] ;  /* 0x00009e00ff0a7b82 */ /* 0x000e620000000800 */
[----:B------:R-:W2:Y:S01]  /*1400*/  S2R R0, SR_CTAID.Z ;  /* 0x0000000000007919 */ /* 0x000ea20000002700 */
[----:B------:R-:W-:Y:S01]  /*1410*/  UISETP.NE.AND UP0, UPT, UR27, -0x1, UPT ;  /* 0xffffffff1b00788c */ /* 0x000fe2000bf05270 */
[----:B------:R-:W-:Y:S01]  /*1420*/  IMAD.U32 R17, RZ, RZ, UR28 ;  /* 0x0000001cff117e24 */ /* 0x000fe2000f8e00ff */
[----:B------:R-:W-:Y:S01]  /*1430*/  UIADD3 UR34, UR35, -0x1, URZ ;  /* 0xffffffff23227890 */ /* 0x000fe2000fffe03f */
[----:B------:R-:W-:-:S03]  /*1440*/  LEA.HI R23, R7, R6, RZ, 0x6 ;  /* 0x0000000607177211 */ /* 0x000fc600078f30ff */
[----:B------:R-:W-:Y:S02]  /*1450*/  UIMAD UR16, UR34, -0x40, UR13 ;  /* 0xffffffc0221078a4 */ /* 0x000fe4000f8e020d */
[----:B------:R-:W-:-:S03]  /*1460*/  IMAD.SHL.U32 R23, R23, 0x8, RZ ;  /* 0x0000000817177824 */ /* 0x000fc600078e00ff */
[----:B------:R-:W-:Y:S01]  /*1470*/  @UP0 ULDC.64 UR4, c[0x0][0x240] ;  /* 0x0000900000040ab9 */ /* 0x000fe20000000a00 */
[----:B------:R-:W-:Y:S02]  /*1480*/  @!UP0 USHF.R.S32.HI UR14, URZ, 0x1f, UR17 ;  /* 0x0000001f3f0e8899 */ /* 0x000fe40008011411 */
[----:B------:R-:W-:Y:S01]  /*1490*/  @UP0 UIMAD.WIDE.U32 UR20, UR27, UR4, URZ ;  /* 0x000000041b1402a5 */ /* 0x000fe2000f8e003f */
[----:B------:R-:W-:-:S03]  /*14a0*/  @!UP0 ULDC.64 UR6, c[0x0][0x228] ;  /* 0x00008a0000068ab9 */ /* 0x000fc60000000a00 */
[----:B------:R-:W-:Y:S02]  /*14b0*/  @UP0 UIMAD UR4, UR27, UR5, UR21 ;  /* 0x000000051b0402a4 */ /* 0x000fe4000f8e0215 */
[----:B------:R-:W-:Y:S01]  /*14c0*/  UIADD3 UR5, -UR12, UR29, URZ ;  /* 0x0000001d0c057290 */ /* 0x000fe2000fffe13f */
        /* <DEDUP_REMOVED lines=8> */
[----:B------:R-:W-:-:S02]  /*1550*/  @!UP0 UMOV UR20, UR22 ;  /* 0x0000001600148c82 */ /* 0x000fc40008000000 */
        /* <DEDUP_REMOVED lines=9> */
[----:B------:R-:W-:-:S03]  /*15f0*/  @UP0 ULDC.64 UR14, c[0x0][0x250] ;  /* 0x00009400000e0ab9 */ /* 0x000fc60000000a00 */
[----:B------:R-:W-:Y:S02]  /*1600*/  @UP0 UIMAD.WIDE.U32 UR22, UR8, UR14, URZ ;  /* 0x0000000e081602a5 */ /* 0x000fe4000f8e003f */
[----:B------:R-:W-:Y:S01]  /*1610*/  @UP0 UIMAD UR8, UR8, UR15, URZ ;  /* 0x0000000f080802a4 */ /* 0x000fe2000f8e023f */
[----:B-1----:R-:W-:-:S03]  /*1620*/  VIADD R8, R8, 0xffffffe ;  /* 0x0ffffffe08087836 */ /* 0x002fc60000000000 */
[----:B------:R-:W-:Y:S01]  /*1630*/  @UP0 UIADD3 UR21, UR23, UR8, URZ ;  /* 0x0000000817150290 */ /* 0x000fe2000fffe03f */
[----:B------:R-:W1:Y:S02]  /*1640*/  F2I.FTZ.U32.TRUNC.NTZ R9, R8 ;  /* 0x0000000800097305 */ /* 0x000e64000021f000 */
[----:B-1----:R-:W-:Y:S02]  /*1650*/  IMAD.MOV R4, RZ, RZ, -R9 ;  /* 0x000000ffff047224 */ /* 0x002fe400078e0a09 */
[----:B------:R-:W-:Y:S02]  /*1660*/  IMAD.MOV.U32 R8, RZ, RZ, RZ ;  /* 0x000000ffff087224 */ /* 0x000fe400078e00ff */
[----:B------:R-:W-:-:S04]  /*1670*/  IMAD R4, R4, R2, RZ ;  /* 0x0000000204047224 */ /* 0x000fc800078e02ff */
[----:B------:R-:W-:-:S06]  /*1680*/  IMAD.HI.U32 R9, R9, R4, R8 ;  /* 0x0000000409097227 */ /* 0x000fcc00078e0008 */
[----:B------:R-:W-:Y:S01]  /*1690*/  IMAD.HI.U32 R235, R9, R0, RZ ;  /* 0x0000000009eb7227 */ /* 0x000fe200078e00ff */
[CC--:B------:R-:W-:Y:S02]  /*16a0*/  LEA.HI R9, R7.reuse, R6.reuse, RZ, 0x3 ;  /* 0x0000000607097211 */ /* 0x0c0fe400078f18ff */
[----:B------:R-:W-:Y:S01]  /*16b0*/  LEA.HI R7, R7, R6, RZ, 0x4 ;  /* 0x0000000607077211 */ /* 0x000fe200078f20ff */
[----:B------:R-:W-:Y:S01]  /*16c0*/  IMAD.MOV R5, RZ, RZ, -R235 ;  /* 0x000000ffff057224 */ /* 0x000fe200078e0aeb */
[----:B------:R-:W-:Y:S02]  /*16d0*/  SHF.R.S32.HI R24, RZ, 0x3, R9 ;  /* 0x00000003ff187819 */ /* 0x000fe40000011409 */
[----:B------:R-:W-:Y:S01]  /*16e0*/  LOP3.LUT R9, R9, 0xfffffff8, RZ, 0xc0, !PT ;  /* 0xfffffff809097812 */ /* 0x000fe200078ec0ff */
[----:B------:R-:W-:Y:S01]  /*16f0*/  IMAD R5, R2, R5, R0 ;  /* 0x0000000502057224 */ /* 0x000fe200078e0200 */
[C---:B------:R-:W-:Y:S01]  /*1700*/  ISETP.GE.AND P4, PT, R24.reuse, UR5, PT ;  /* 0x0000000518007c0c */ /* 0x040fe2000bf86270 */
[C---:B------:R-:W-:Y:S01]  /*1710*/  VIADD R0, R24.reuse, 0x40 ;  /* 0x0000004018007836 */ /* 0x040fe20000000000 */
[--C-:B------:R-:W-:Y:S01]  /*1720*/  SHF.R.S32.HI R25, RZ, 0x1f, R24.reuse ;  /* 0x0000001fff197819 */ /* 0x100fe20000011418 */
[----:B------:R-:W-:Y:S01]  /*1730*/  VIADD R18, R24, 0x20 ;  /* 0x0000002018127836 */ /* 0x000fe20000000000 */
[----:B------:R-:W-:Y:S01]  /*1740*/  ISETP.GT.U32.AND P1, PT, R2, R5, PT ;  /* 0x000000050200720c */ /* 0x000fe20003f24070 */
[----:B------:R-:W-:Y:S01]  /*1750*/  IMAD.SHL.U32 R11, R24, 0x40, RZ ;  /* 0x00000040180b7824 */ /* 0x000fe200078e00ff */
[----:B------:R-:W-:Y:S01]  /*1760*/  ISETP.GE.AND P2, PT, R0, UR5, PT ;  /* 0x0000000500007c0c */ /* 0x000fe2000bf46270 */
[----:B------:R-:W-:Y:S01]  /*1770*/  IMAD.IADD R0, R6, 0x1, -R9 ;  /* 0x0000000106007824 */ /* 0x000fe200078e0a09 */
[----:B------:R-:W-:Y:S01]  /*1780*/  ISETP.GE.AND P3, PT, R18, UR5, PT ;  /* 0x0000000512007c0c */ /* 0x000fe2000bf66270 */
[----:B------:R-:W-:Y:S01]  /*1790*/  IMAD.WIDE R16, R17, 0x80, R24 ;  /* 0x0000008011107825 */ /* 0x000fe200078e0218 */
[----:B------:R-:W-:-:S02]  /*17a0*/  LOP3.LUT R11, R11, 0x1c0, RZ, 0xc0, !PT ;  /* 0x000001c00b0b7812 */ /* 0x000fc400078ec0ff */
[----:B------:R-:W-:Y:S01]  /*17b0*/  ISETP.GE.AND P6, PT, R24, UR16, PT ;  /* 0x0000001018007c0c */ /* 0x000fe2000bfc6270 */
[----:B------:R-:W-:Y:S01]  /*17c0*/  IMAD.SHL.U32 R38, R0, 0x8, RZ ;  /* 0x0000000800267824 */ /* 0x000fe200078e00ff */
[----:B------:R-:W1:Y:S03]  /*17d0*/  @!P4 LDC.64 R14, c[0x0][0x240] ;  /* 0x00009000ff0ecb82 */ /* 0x000e660000000a00 */
[----:B------:R-:W-:Y:S01]  /*17e0*/  @!P1 IMAD.IADD R5, R5, 0x1, -R2 ;  /* 0x0000000105059824 */ /* 0x000fe200078e0a02 */
[----:B------:R-:W-:Y:S01]  /*17f0*/  SHF.R.S32.HI R39, RZ, 0x1f, R38 ;  /* 0x0000001fff277819 */ /* 0x000fe20000011426 */
[----:B------:R-:W-:Y:S01]  /*1800*/  @!P1 VIADD R235, R235, 0x1 ;  /* 0x00000001ebeb9836 */ /* 0x000fe20000000000 */
[----:B------:R-:W-:Y:S01]  /*1810*/  IADD3 R4, P0, R38, UR20, RZ ;  /* 0x0000001426047c10 */ /* 0x000fe2000ff1e0ff */
[----:B------:R-:W2:Y:S01]  /*1820*/  @!P3 S2R R41, SR_CgaCtaId ;  /* 0x000000000029b919 */ /* 0x000ea20000008800 */
[----:B------:R-:W-:Y:S01]  /*1830*/  ISETP.GE.U32.AND P5, PT, R5, R2, PT ;  /* 0x000000020500720c */ /* 0x000fe20003fa6070 */
[----:B------:R-:W3:Y:S01]  /*1840*/  @!P4 LDC.64 R8, c[0x0][0x210] ;  /* 0x00008400ff08cb82 */ /* 0x000ee20000000a00 */
[----:B------:R-:W-:Y:S01]  /*1850*/  LOP3.LUT R2, R10, UR9, RZ, 0x3c, !PT ;  /* 0x000000090a027c12 */ /* 0x000fe2000f8e3cff */
[----:B------:R-:W4:Y:S01]  /*1860*/  @!P6 S2R R29, SR_CgaCtaId ;  /* 0x00000000001de919 */ /* 0x000f220000008800 */
[----:B------:R-:W-:-:S02]  /*1870*/  IADD3.X R5, R39, UR4, RZ, P0, !PT ;  /* 0x0000000427057c10 */ /* 0x000fc400087fe4ff */
[----:B------:R-:W-:Y:S01]  /*1880*/  ISETP.GE.AND P0, PT, R2, RZ, PT ;  /* 0x000000ff0200720c */ /* 0x000fe20003f06270 */
[----:B------:R-:W5:Y:S01]  /*1890*/  @!P2 S2R R35, SR_CgaCtaId ;  /* 0x000000000023a919 */ /* 0x000f620000008800 */
[----:B------:R-:W-:Y:S01]  /*18a0*/  ISETP.NE.AND P1, PT, R10, RZ, PT ;  /* 0x000000ff0a00720c */ /* 0x000fe20003f25270 */
[----:B------:R-:W-:Y:S01]  /*18b0*/  IMAD.WIDE.U32 R32, R32, UR9, R4 ;  /* 0x0000000920207c25 */ /* 0x000fe2000f8e0004 */
[----:B------:R-:W2:Y:S01]  /*18c0*/  S2UR UR4, SR_CgaCtaId ;  /* 0x00000000000479c3 */ /* 0x000ea20000008800 */
[----:B------:R-:W-:Y:S02]  /*18d0*/  LOP3.LUT R21, R11, 0x38, R38, 0xf8, !PT ;  /* 0x000000380b157812 */ /* 0x000fe400078ef826 */
[----:B------:R-:W-:Y:S01]  /*18e0*/  @P5 VIADD R235, R235, 0x1 ;  /* 0x00000001ebeb5836 */ /* 0x000fe20000000000 */
[----:B------:R-:W-:Y:S01]  /*18f0*/  SHF.R.U32.HI R2, RZ, 0x3, R11 ;  /* 0x00000003ff027819 */ /* 0x000fe2000001160b */
[----:B------:R-:W-:Y:S01]  /*1900*/  VIADD R11, R33, UR7 ;  /* 0x00000007210b7c36 */ /* 0x000fe20008000000 */
[----:B------:R-:W-:Y:S01]  /*1910*/  ISETP.GE.AND P5, PT, R18, UR16, PT ;  /* 0x0000001012007c0c */ /* 0x000fe2000bfa6270 */
[----:B-1----:R-:W-:Y:S01]  /*1920*/  @!P4 IMAD R20, R17, R14, RZ ;  /* 0x0000000e1114c224 */ /* 0x002fe200078e02ff */
[----:B------:R-:W1:Y:S01]  /*1930*/  @!P3 LDC.64 R4, c[0x0][0x240] ;  /* 0x00009000ff04bb82 */ /* 0x000e620000000a00 */
[----:B------:R-:W-:Y:S01]  /*1940*/  @!P0 IMAD.MOV R235, RZ, RZ, -R235 ;  /* 0x000000ffffeb8224 */ /* 0x000fe200078e0aeb */
[----:B------:R-:W-:Y:S01]  /*1950*/  LOP3.LUT R2, R21, R2, RZ, 0x3c, !PT ;  /* 0x0000000215027212 */ /* 0x000fe200078e3cff */
[----:B------:R-:W-:Y:S01]  /*1960*/  @!P4 IMAD R20, R16, R15, R20 ;  /* 0x0000000f1014c224 */ /* 0x000fe200078e0214 */
[----:B------:R-:W-:Y:S01]  /*1970*/  @!P1 LOP3.LUT R235, RZ, R10, RZ, 0x33, !PT ;  /* 0x0000000affeb9212 */ /* 0x000fe200078e33ff */
[----:B------:R-:W-:Y:S01]  /*1980*/  @!P4 IMAD.MOV.U32 R10, RZ, RZ, R32 ;  /* 0x000000ffff0ac224 */ /* 0x000fe200078e0020 */
[----:B------:R-:W-:Y:S01]  /*1990*/  LOP3.LUT R2, R2, 0xfffffe00, R23, 0xf8, !PT ;  /* 0xfffffe0002027812 */ /* 0x000fe200078ef817 */
[----:B------:R-:W-:Y:S01]  /*19a0*/  VIADD R21, R24, 0x60 ;  /* 0x0000006018157836 */ /* 0x000fe20000000000 */
[----:B------:R-:W4:Y:S01]  /*19b0*/  @!P3 LDC.64 R36, c[0x0][0x210] ;  /* 0x00008400ff24bb82 */ /* 0x000f220000000a00 */
[C---:B------:R-:W-:Y:S01]  /*19c0*/  @!P4 IMAD.WIDE.U32 R26, R16.reuse, R14, R10 ;  /* 0x0000000e101ac225 */ /* 0x040fe200078e000a */
[----:B------:R-:W-:-:S02]  /*19d0*/  @!P3 IADD3 R14, P0, R16, 0x20, RZ ;  /* 0x00000020100eb810 */ /* 0x000fc40007f1e0ff */
[----:B------:R-:W-:Y:S01]  /*19e0*/  ISETP.GE.AND P1, PT, R21, UR5, PT ;  /* 0x0000000515007c0c */ /* 0x000fe2000bf26270 */
[----:B------:R-:W-:Y:S02]  /*19f0*/  @!P4 IMAD.IADD R20, R27, 0x1, R20 ;  /* 0x000000011b14c824 */ /* 0x000fe400078e0214 */
[----:B------:R-:W-:Y:S01]  /*1a00*/  @!P3 IMAD.X R15, RZ, RZ, R17, P0 ;  /* 0x000000ffff0fb224 */ /* 0x000fe200000e0611 */
[C---:B---3--:R-:W-:Y:S01]  /*1a10*/  @!P4 LEA R22, P0, R26.reuse, R8, 0x1 ;  /* 0x000000081a16c211 */ /* 0x048fe200078008ff */
[----:B------:R-:W-:Y:S01]  /*1a20*/  @!P3 IMAD.MOV.U32 R21, RZ, RZ, R11 ;  /* 0x000000ffff15b224 */ /* 0x000fe200078e000b */
[----:B--2---:R-:W-:Y:S01]  /*1a30*/  ULEA UR4, UR4, UR6, 0x18 ;  /* 0x0000000604047291 */ /* 0x004fe2000f8ec03f */
[----:B------:R-:W-:Y:S02]  /*1a40*/  SHF.R.S32.HI R8, RZ, 0x4, R7 ;  /* 0x00000004ff087819 */ /* 0x000fe40000011407 */
[----:B------:R-:W-:Y:S01]  /*1a50*/  @!P4 LEA.HI.X R23, R26, R9, R20, 0x1, P0 ;  /* 0x000000091a17c211 */ /* 0x000fe200000f0c14 */
[----:B------:R-:W-:Y:S01]  /*1a60*/  @!P3 IMAD.MOV.U32 R20, RZ, RZ, R32 ;  /* 0x000000ffff14b224 */ /* 0x000fe200078e0020 */
[----:B------:R-:W-:Y:S01]  /*1a70*/  @UP0 ULDC.64 UR6, c[0x0][0x248] ;  /* 0x0000920000060ab9 */ /* 0x000fe20000000a00 */
[-C--:B-1----:R-:W-:Y:S01]  /*1a80*/  @!P3 IMAD R15, R15, R4.reuse, RZ ;  /* 0x000000040f0fb224 */ /* 0x082fe200078e02ff */
[----:B------:R-:W-:Y:S01]  /*1a90*/  LEA R231, R2, UR4, 0x1 ;  /* 0x0000000402e77c11 */ /* 0x000fe2000f8e08ff */
[C---:B------:R-:W-:Y:S01]  /*1aa0*/  @!P3 IMAD.WIDE.U32 R20, R14.reuse, R4, R20 ;  /* 0x000000040e14b225 */ /* 0x040fe200078e0014 */
[C---:B------:R-:W-:Y:S01]  /*1ab0*/  LEA.HI R4, R7.reuse, R8, RZ, 0x1 ;  /* 0x0000000807047211 */ /* 0x040fe200078f08ff */
[----:B------:R-:W-:Y:S01]  /*1ac0*/  @UP0 UIMAD.WIDE.U32 UR30, UR19, UR6, URZ ;  /* 0x00000006131e02a5 */ /* 0x000fe2000f8e003f */
[----:B------:R-:W-:Y:S01]  /*1ad0*/  LOP3.LUT R7, R7, 0xfffffff0, RZ, 0xc0, !PT ;  /* 0xfffffff007077812 */ /* 0x000fe200078ec0ff */
[----:B------:R-:W-:Y:S01]  /*1ae0*/  @!P3 IMAD R5, R14, R5, R15 ;  /* 0x000000050e05b224 */ /* 0x000fe200078e020f */
[----:B------:R-:W-:Y:S01]  /*1af0*/  @!PT LDS RZ, [RZ] ;  /* 0x00000000fffff984 */ /* 0x000fe20000000800 */
[----:B------:R-:W-:Y:S01]  /*1b00*/  @!PT LDS RZ, [RZ] ;  /* 0x00000000fffff984 */ /* 0x000fe20000000800 */
[----:B------:R-:W-:Y:S01]  /*1b10*/  @!PT LDS RZ, [RZ] ;  /* 0x00000000fffff984 */ /* 0x000fe20000000800 */
[----:B------:R-:W-:Y:S01]  /*1b20*/  @!P4 LDGSTS.E.BYPASS.LTC128B.128 [R231], desc[UR32][R22.64] ;  /* 0x0000000016e7cfae */ /* 0x000fe2000b901d60 */
[----:B----4-:R-:W-:Y:S01]  /*1b30*/  @!P3 LEA R36, P0, R20, R36, 0x1 ;  /* 0x000000241424b211 */ /* 0x010fe200078008ff */
[----:B------:R-:W-:Y:S01]  /*1b40*/  @UP0 UIMAD UR19, UR19, UR7, URZ ;  /* 0x00000007131302a4 */ /* 0x000fe2000f8e023f */
[----:B------:R-:W-:Y:S01]  /*1b50*/  @!P3 IMAD.IADD R14, R21, 0x1, R5 ;  /* 0x00000001150eb824 */ /* 0x000fe200078e0205 */
[----:B------:R-:W-:Y:S01]  /*1b60*/  @!P4 LDGSTS.E.BYPASS.LTC128B.128 [R231+0x4000], desc[UR32][R22.64+0x80] ;  /* 0x0400008016e7cfae */ /* 0x000fe2000b901d60 */
[----:B------:R-:W-:Y:S01]  /*1b70*/  LOP3.LUT R229, R4, 0xfffffffe, RZ, 0xc0, !PT ;  /* 0xfffffffe04e57812 */ /* 0x000fe200078ec0ff */
[----:B------:R-:W-:Y:S01]  /*1b80*/  @UP0 UIADD3 UR19, UR31, UR19, URZ ;  /* 0x000000131f130290 */ /* 0x000fe2000fffe03f */
[----:B------:R-:W-:Y:S01]  /*1b90*/  @!P6 MOV R4, 0x400 ;  /* 0x000004000004e802 */ /* 0x000fe20000000f00 */
[----:B------:R-:W-:Y:S01]  /*1ba0*/  @!P4 LDGSTS.E.BYPASS.LTC128B.128 [R231+0x8000], desc[UR32][R22.64+0x100] ;  /* 0x0800010016e7cfae */ /* 0x000fe2000b901d60 */
[----:B------:R-:W-:Y:S01]  /*1bb0*/  @!P3 LEA.HI.X R37, R20, R37, R14, 0x1, P0 ;  /* 0x000000251425b211 */ /* 0x000fe200000f0c0e */
[----:B------:R-:W-:Y:S01]  /*1bc0*/  IMAD.IADD R229, R8, 0x1, -R229 ;  /* 0x0000000108e57824 */ /* 0x000fe200078e0ae5 */
[----:B------:R-:W-:Y:S01]  /*1bd0*/  @!P2 IADD3 R26, P0, R16, 0x40, RZ ;  /* 0x00000040101aa810 */ /* 0x000fe20007f1e0ff */
[----:B------:R1:W-:Y:S01]  /*1be0*/  @!P4 LDGSTS.E.BYPASS.LTC128B.128 [R231+0xc000], desc[UR32][R22.64+0x180] ;  /* 0x0c00018016e7cfae */ /* 0x0003e2000b901d60 */
[----:B------:R-:W-:Y:S01]  /*1bf0*/  IMAD.IADD R8, R6, 0x1, -R7 ;  /* 0x0000000106087824 */ /* 0x000fe200078e0a07 */
[----:B------:R-:W-:Y:S01]  /*1c00*/  @!P6 LEA R29, R29, R4, 0x18 ;  /* 0x000000041d1de211 */ /* 0x000fe200078ec0ff */
[----:B------:R-:W-:Y:S01]  /*1c10*/  @UP0 UMOV UR20, UR30 ;  /* 0x0000001e00140c82 */ /* 0x000fe20008000000 */
[----:B------:R-:W-:Y:S01]  /*1c20*/  @!P2 IMAD.X R15, RZ, RZ, R17, P0 ;  /* 0x000000ffff0fa224 */ /* 0x000fe200000e0611 */
[----:B------:R-:W2:Y:S01]  /*1c30*/  @!P1 S2R R21, SR_CgaCtaId ;  /* 0x0000000000159919 */ /* 0x000ea20000008800 */
[----:B------:R-:W-:-:S02]  /*1c40*/  @!P3 MOV R14, 0x400 ;  /* 0x00000400000eb802 */ /* 0x000fc40000000f00 */
[----:B------:R-:W-:Y:S01]  /*1c50*/  @!P2 MOV R4, 0x400 ;  /* 0x000004000004a802 */ /* 0x000fe20000000f00 */
[----:B------:R-:W3:Y:S01]  /*1c60*/  @!P5 S2R R5, SR_CgaCtaId ;  /* 0x000000000005d919 */ /* 0x000ee20000008800 */
[----:B------:R-:W-:Y:S02]  /*1c70*/  SHF.R.S32.HI R7, RZ, 0x1f, R8 ;  /* 0x0000001fff077819 */ /* 0x000fe40000011408 */
[----:B------:R-:W-:Y:S02]  /*1c80*/  ISETP.GE.AND P4, PT, R18, UR16, PT ;  /* 0x0000001012007c0c */ /* 0x000fe4000bf86270 */
[----:B------:R-:W-:Y:S02]  /*1c90*/  @!P3 LEA R41, R41, R14, 0x18 ;  /* 0x0000000e2929b211 */ /* 0x000fe400078ec0ff */
[----:B-----5:R-:W-:Y:S02]  /*1ca0*/  @!P2 LEA R35, R35, R4, 0x18 ;  /* 0x000000042323a211 */ /* 0x020fe400078ec0ff */
[----:B------:R-:W-:-:S02]  /*1cb0*/  LEA.HI R18, R7, R8, RZ, 0x3 ;  /* 0x0000000807127211 */ /* 0x000fc400078f18ff */
[----:B-1----:R-:W-:-:S05]  /*1cc0*/  @!P1 IADD3 R23, P0, R16, 0x60, RZ ;  /* 0x0000006010179810 */ /* 0x002fca0007f1e0ff */
[----:B------:R-:W-:Y:S01]  /*1cd0*/  @!P1 IMAD.X R27, RZ, RZ, R17, P0 ;  /* 0x000000ffff1b9224 */ /* 0x000fe200000e0611 */
[----:B------:R-:W-:-:S13]  /*1ce0*/  PLOP3.LUT P0, PT, PT, PT, UP0, 0x80, 0x0 ;  /* 0x000000000000781c */ /* 0x000fda0003f0f008 */
[----:B--23--:R-:W-:Y:S05]  /*1cf0*/  @P0 BRA `(.L_x_2004) ;  /* 0x0000000000340947 */ /* 0x00cfea0003800000 */
        /* <DEDUP_REMOVED lines=13> */
.L_x_2004:
        /* <DEDUP_REMOVED lines=13> */
.L_x_2005:
[----:B------:R-:W-:Y:S01]  /*1ea0*/  IMAD R9, R25, UR6, RZ ;  /* 0x0000000619097c24 */ /* 0x000fe2000f8e02ff */
[----:B------:R-:W-:Y:S01]  /*1eb0*/  LOP3.LUT R7, R18, 0xfffffff8, RZ, 0xc0, !PT ;  /* 0xfffffff812077812 */ /* 0x000fe200078ec0ff */
[C---:B------:R-:W-:Y:S01]  /*1ec0*/  IMAD.WIDE.U32 R16, R24.reuse, UR6, R38 ;  /* 0x0000000618107c25 */ /* 0x040fe2000f8e0026 */
[----:B------:R-:W-:Y:S01]  /*1ed0*/  @!P1 MOV R14, 0x400 ;  /* 0x00000400000e9802 */ /* 0x000fe20000000f00 */
[----:B------:R-:W-:Y:S01]  /*1ee0*/  ULDC.64 UR8, c[0x0][0x260] ;  /* 0x0000980000087ab9 */ /* 0x000fe20000000a00 */
[----:B------:R-:W-:Y:S01]  /*1ef0*/  @!P5 MOV R10, 0x400 ;  /* 0x00000400000ad802 */ /* 0x000fe20000000f00 */
[----:B------:R-:W-:Y:S01]  /*1f00*/  IMAD R4, R24, UR7, R9 ;  /* 0x0000000718047c24 */ /* 0x000fe2000f8e0209 */
[----:B------:R-:W-:Y:S01]  /*1f10*/  IADD3 R232, P0, R16, UR20, RZ ;  /* 0x0000001410e87c10 */ /* 0x000fe2000ff1e0ff */
[----:B------:R-:W-:Y:S01]  /*1f20*/  IMAD.IADD R7, R8, 0x1, -R7 ;  /* 0x0000000108077824 */ /* 0x000fe200078e0a07 */
[----:B------:R-:W-:Y:S01]  /*1f30*/  @!P1 LEA R21, R21, R14, 0x18 ;  /* 0x0000000e15159211 */ /* 0x000fe200078ec0ff */
[----:B------:R-:W-:Y:S01]  /*1f40*/  IMAD.WIDE.U32 R38, R24, UR14, R38 ;  /* 0x0000000e18267c25 */ /* 0x000fe2000f8e0026 */
[----:B------:R-:W1:Y:S01]  /*1f50*/  @!P2 LDC.64 R8, c[0x0][0x240] ;  /* 0x00009000ff08ab82 */ /* 0x000e620000000a00 */
[----:B------:R-:W-:Y:S01]  /*1f60*/  IADD3.X R233, R17, UR19, R4, P0, !PT ;  /* 0x0000001311e97c10 */ /* 0x000fe200087fe404 */
[----:B------:R-:W-:Y:S01]  /*1f70*/  USHF.L.U64.HI UR25, UR6, 0x6, UR7 ;  /* 0x0000000606197899 */ /* 0x000fe20008010207 */
[----:B------:R-:W-:Y:S01]  /*1f80*/  IMAD R31, R25, UR14, RZ ;  /* 0x0000000e191f7c24 */ /* 0x000fe2000f8e02ff */
[----:B------:R-:W-:Y:S01]  /*1f90*/  @!P5 LEA R5, R5, R10, 0x18 ;  /* 0x0000000a0505d211 */ /* 0x000fe200078ec0ff */
[----:B------:R-:W-:Y:S01]  /*1fa0*/  @!P3 IMAD R25, R2, 0x2, R41 ;  /* 0x000000020219b824 */ /* 0x000fe200078e0229 */
[----:B------:R-:W-:Y:S01]  /*1fb0*/  IADD3 R38, P0, R38, UR22, RZ ;  /* 0x0000001626267c10 */ /* 0x000fe2000ff1e0ff */
[----:B------:R-:W-:Y:S01]  /*1fc0*/  IMAD R4, R24, UR15, R31 ;  /* 0x0000000f18047c24 */ /* 0x000fe2000f8e021f */
[----:B------:R-:W2:Y:S01]  /*1fd0*/  @!P1 LDC.64 R16, c[0x0][0x240] ;  /* 0x00009000ff109b82 */ /* 0x000ea20000000a00 */
[C---:B------:R-:W-:Y:S01]  /*1fe0*/  @!P2 IMAD R22, R2.reuse, 0x2, R35 ;  /* 0x000000020216a824 */ /* 0x040fe200078e0223 */
[----:B------:R-:W-:Y:S01]  /*1ff0*/  SHF.R.S32.HI R30, RZ, 0x1f, R235 ;  /* 0x0000001fff1e7819 */ /* 0x000fe200000114eb */
[C---:B------:R-:W-:Y:S01]  /*2000*/  @!P1 IMAD R21, R2.reuse, 0x2, R21 ;  /* 0x0000000202159824 */ /* 0x040fe200078e0215 */
        /* <DEDUP_REMOVED lines=8> */
[----:B------:R-:W3:Y:S01]  /*2090*/  @!P2 LDC.64 R4, c[0x0][0x210] ;  /* 0x00008400ff04ab82 */ /* 0x000ee20000000a00 */
[----:B------:R-:W-:Y:S01]  /*20a0*/  IMAD R10, R30, UR8, RZ ;  /* 0x000000081e0a7c24 */ /* 0x000fe2000f8e02ff */
[----:B------:R-:W-:Y:S01]  /*20b0*/  USHF.L.U32 UR18, UR6, 0x5, URZ ;  /* 0x0000000506127899 */ /* 0x000fe2000800063f */
[----:B------:R-:W-:Y:S01]  /*20c0*/  @!P2 IMAD.MOV.U32 R34, RZ, RZ, R32 ;  /* 0x000000ffff22a224 */ /* 0x000fe200078e0020 */
[----:B------:R-:W-:Y:S01]  /*20d0*/  @!P3 LDGSTS.E.BYPASS.LTC128B.128 [R25+0x5000], desc[UR32][R36.64+0x80] ;  /* 0x050000802419bfae */ /* 0x000fe2000b901d60 */
[--C-:B------:R-:W-:Y:S01]  /*20e0*/  @!P2 IMAD.MOV.U32 R35, RZ, RZ, R11.reuse ;  /* 0x000000ffff23a224 */ /* 0x100fe200078e000b */
[----:B------:R-:W-:Y:S01]  /*20f0*/  USHF.L.U64.HI UR17, UR6, 0x5, UR7 ;  /* 0x0000000506117899 */ /* 0x000fe20008010207 */
[----:B------:R-:W-:Y:S01]  /*2100*/  @!P1 IMAD.MOV.U32 R33, RZ, RZ, R11 ;  /* 0x000000ffff219224 */ /* 0x000fe200078e000b */
[----:B------:R-:W-:Y:S01]  /*2110*/  @!P3 LDGSTS.E.BYPASS.LTC128B.128 [R25+0x9000], desc[UR32][R36.64+0x100] ;  /* 0x090001002419bfae */ /* 0x000fe2000b901d60 */
[----:B------:R-:W-:Y:S01]  /*2120*/  IMAD R241, R235, UR9, R10 ;  /* 0x00000009ebf17c24 */ /* 0x000fe2000f8e020a */
[----:B------:R-:W-:Y:S01]  /*2130*/  UIMAD.WIDE.U32 UR20, UR34, UR14, URZ ;  /* 0x0000000e221472a5 */ /* 0x000fe2000f8e003f */
[----:B------:R-:W4:Y:S01]  /*2140*/  @!P1 LDC.64 R10, c[0x0][0x210] ;  /* 0x00008400ff0a9b82 */ /* 0x000f220000000a00 */
[-C--:B-1----:R-:W-:Y:S01]  /*2150*/  @!P2 IMAD R28, R15, R8.reuse, RZ ;  /* 0x000000080f1ca224 */ /* 0x082fe200078e02ff */
[----:B------:R-:W-:Y:S01]  /*2160*/  @!P3 LDGSTS.E.BYPASS.LTC128B.128 [R25+0xd000], desc[UR32][R36.64+0x180] ;  /* 0x0d0001802419bfae */ /* 0x000fe2000b901d60 */
[----:B------:R-:W-:Y:S01]  /*2170*/  @!P2 IMAD.WIDE.U32 R34, R26, R8, R34 ;  /* 0x000000081a22a225 */ /* 0x000fe200078e0022 */
[----:B------:R-:W-:-:S02]  /*2180*/  UIADD3 UR11, UR13, -UR11, -UR29 ;  /* 0x8000000b0d0b7290 */ /* 0x000fc4000fffe81d */
[----:B------:R-:W-:Y:S01]  /*2190*/  UISETP.GT.AND UP0, UPT, UR34, UR24, UPT ;  /* 0x000000182200728c */ /* 0x000fe2000bf04270 */
[----:B--2---:R-:W-:Y:S02]  /*21a0*/  @!P1 IMAD R8, R27, R16, RZ ;  /* 0x000000101b089224 */ /* 0x004fe400078e02ff */
[----:B------:R-:W-:Y:S02]  /*21b0*/  @!P2 IMAD R28, R26, R9, R28 ;  /* 0x000000091a1ca224 */ /* 0x000fe400078e021c */
[----:B------:R-:W-:Y:S02]  /*21c0*/  @!P1 IMAD R17, R23, R17, R8 ;  /* 0x0000001117119224 */ /* 0x000fe400078e0208 */
[----:B------:R-:W-:Y:S01]  /*21d0*/  @!P2 IMAD.IADD R28, R35, 0x1, R28 ;  /* 0x00000001231ca824 */ /* 0x000fe200078e021c */
[----:B------:R-:W1:Y:S01]  /*21e0*/  @!P6 LDC.64 R8, c[0x0][0x218] ;  /* 0x00008600ff08eb82 */ /* 0x000e620000000a00 */
[----:B---3--:R-:W-:Y:S01]  /*21f0*/  @!P2 LEA R26, P0, R34, R4, 0x1 ;  /* 0x00000004221aa211 */ /* 0x008fe200078008ff */
[----:B------:R-:W-:Y:S01]  /*2200*/  IMAD.WIDE.U32 R232, R235, UR8, R232 ;  /* 0x00000008ebe87c25 */ /* 0x000fe2000f8e00e8 */
[----:B------:R-:W-:-:S02]  /*2210*/  ULDC.64 UR8, c[0x0][0x268] ;  /* 0x00009a0000087ab9 */ /* 0x000fc40000000a00 */
[----:B------:R-:W-:Y:S01]  /*2220*/  @!P2 LEA.HI.X R27, R34, R5, R28, 0x1, P0 ;  /* 0x00000005221ba211 */ /* 0x000fe200000f0c1c */
[----:B------:R-:W-:Y:S02]  /*2230*/  IMAD R30, R30, UR8, RZ ;  /* 0x000000081e1e7c24 */ /* 0x000fe4000f8e02ff */
[----:B------:R-:W2:Y:S01]  /*2240*/  @!P5 LDC.64 R4, c[0x0][0x218] ;  /* 0x00008600ff04db82 */ /* 0x000ea20000000a00 */
[----:B------:R-:W-:Y:S01]  /*2250*/  @!P1 IMAD.WIDE.U32 R32, R23, R16, R32 ;  /* 0x0000001017209225 */ /* 0x000fe200078e0020 */
[----:B------:R-:W-:Y:S03]  /*2260*/  @!P2 LDGSTS.E.BYPASS.LTC128B.128 [R22+0x2000], desc[UR32][R26.64] ;  /* 0x020000001a16afae */ /* 0x000fe6000b901d60 */
[C---:B------:R-:W-:Y:S01]  /*2270*/  IMAD.WIDE.U32 R14, R235.reuse, UR8, R38 ;  /* 0x00000008eb0e7c25 */ /* 0x040fe2000f8e0026 */
[----:B------:R-:W-:Y:S01]  /*2280*/  UIMAD UR8, UR25, UR34, URZ ;  /* 0x00000022190872a4 */ /* 0x000fe2000f8e023f */
[C---:B----4-:R-:W-:Y:S01]  /*2290*/  @!P1 LEA R28, P0, R32.reuse, R10, 0x1 ;  /* 0x0000000a201c9211 */ /* 0x050fe200078008ff */
[----:B------:R-:W-:Y:S01]  /*22a0*/  @!P2 LDGSTS.E.BYPASS.LTC128B.128 [R22+0x6000], desc[UR32][R26.64+0x80] ;  /* 0x060000801a16afae */ /* 0x000fe2000b901d60 */
[----:B------:R-:W-:Y:S01]  /*22b0*/  IMAD R235, R235, UR9, R30 ;  /* 0x00000009ebeb7c24 */ /* 0x000fe2000f8e021e */
[----:B------:R-:W-:Y:S01]  /*22c0*/  USHF.R.S32.HI UR9, URZ, 0x1f, UR34 ;  /* 0x0000001f3f097899 */ /* 0x000fe20008011422 */
        /* <DEDUP_REMOVED lines=9> */
[----:B------:R-:W-:-:S02]  /*2360*/  IMAD.SHL.U32 R11, R229, 0x8, RZ ;  /* 0x00000008e50b7824 */ /* 0x000fc400078e00ff */
[----:B------:R-:W-:Y:S01]  /*2370*/  IMAD.WIDE.U32 R16, R17, UR26, R240 ;  /* 0x0000001a11107c25 */ /* 0x000fe2000f8e00f0 */
[----:B------:R-:W-:Y:S01]  /*2380*/  @!P1 LDGSTS.E.BYPASS.LTC128B.128 [R21+0x3000], desc[UR32][R28.64] ;  /* 0x030000001c159fae */ /* 0x000fe2000b901d60 */
[----:B------:R-:W-:Y:S02]  /*2390*/  UIMAD UR9, UR34, UR15, UR9 ;  /* 0x0000000f220972a4 */ /* 0x000fe4000f8e0209 */
[----:B------:R-:W-:Y:S01]  /*23a0*/  VIADD R10, R17, UR8 ;  /* 0x00000008110a7c36 */ /* 0x000fe20008000000 */
[C---:B-1----:R-:W-:Y:S01]  /*23b0*/  @!P6 LEA R30, P0, R16.reuse, R8, 0x1 ;  /* 0x00000008101ee211 */ /* 0x042fe200078008ff */
[----:B------:R-:W-:Y:S01]  /*23c0*/  @!P1 LDGSTS.E.BYPASS.LTC128B.128 [R21+0x7000], desc[UR32][R28.64+0x80] ;  /* 0x070000801c159fae */ /* 0x000fe2000b901d60 */
[C---:B------:R-:W-:Y:S01]  /*23d0*/  @!P5 IADD3 R8, P2, R16.reuse, UR18, RZ ;  /* 0x000000121008dc10 */ /* 0x040fe2000ff5e0ff */
[----:B------:R-:W-:Y:S01]  /*23e0*/  UIADD3 UR9, UR21, UR9, URZ ;  /* 0x0000000915097290 */ /* 0x000fe2000fffe03f */
[----:B------:R-:W-:Y:S01]  /*23f0*/  @!P6 LEA.HI.X R31, R16, R9, R10, 0x1, P0 ;  /* 0x00000009101fe211 */ /* 0x000fe200000f0c0a */
[----:B------:R-:W-:Y:S01]  /*2400*/  @!P1 LDGSTS.E.BYPASS.LTC128B.128 [R21+0xb000], desc[UR32][R28.64+0x100] ;  /* 0x0b0001001c159fae */ /* 0x000fe2000b901d60 */
[----:B------:R-:W-:Y:S01]  /*2410*/  @!P5 IADD3.X R10, R10, UR17, RZ, P2, !PT ;  /* 0x000000110a0adc10 */ /* 0x000fe200097fe4ff */
[----:B------:R-:W-:Y:S01]  /*2420*/  IMAD.SHL.U32 R16, R7, 0x40, RZ ;  /* 0x0000004007107824 */ /* 0x000fe200078e00ff */
[C---:B--2---:R-:W-:Y:S01]  /*2430*/  @!P5 LEA R32, P0, R8.reuse, R4, 0x1 ;  /* 0x000000040820d211 */ /* 0x044fe200078008ff */
[----:B------:R1:W-:Y:S01]  /*2440*/  @!P1 LDGSTS.E.BYPASS.LTC128B.128 [R21+0xf000], desc[UR32][R28.64+0x180] ;  /* 0x0f0001801c159fae */ /* 0x0003e2000b901d60 */
[----:B------:R-:W-:Y:S01]  /*2450*/  IMAD.U32 R17, RZ, RZ, UR21 ;  /* 0x00000015ff117e24 */ /* 0x000fe2000f8e00ff */
[----:B------:R-:W-:Y:S01]  /*2460*/  USHF.L.U32 UR8, UR15, 0x5, URZ ;  /* 0x000000050f087899 */ /* 0x000fe2000800063f */
[----:B------:R-:W-:Y:S01]  /*2470*/  @!P5 LEA.HI.X R33, R8, R5, R10, 0x1, P0 ;  /* 0x000000050821d211 */ /* 0x000fe200000f0c0a */
[----:B------:R-:W-:Y:S01]  /*2480*/  @!P6 LDGSTS.E.BYPASS.LTC128B.128 [R20+0x10000], desc[UR32][R30.64] ;  /* 0x100000001e14efae */ /* 0x000fe2000b901d60 */
[----:B------:R-:W-:Y:S01]  /*2490*/  ISETP.GE.AND P0, PT, R24, UR16, PT ;  /* 0x0000001018007c0c */ /* 0x000fe2000bf06270 */
[----:B------:R-:W2:Y:S01]  /*24a0*/  @!P4 LDC.64 R8, c[0x0][0x220] ;  /* 0x00008800ff08cb82 */ /* 0x000ea20000000a00 */
[----:B------:R-:W-:Y:S01]  /*24b0*/  IMAD.SHL.U32 R10, R0, 0x40, RZ ;  /* 0x00000040000a7824 */ /* 0x000fe200078e00ff */
[----:B------:R-:W-:Y:S01]  /*24c0*/  @!P6 LDGSTS.E.BYPASS.LTC128B.128 [R20+0x12000], desc[UR32][R30.64+0x80] ;  /* 0x120000801e14efae */ /* 0x000fe2000b901d60 */
[----:B------:R-:W-:-:S02]  /*24d0*/  IMAD.IADD R235, R15, 0x1, R235 ;  /* 0x000000010feb7824 */ /* 0x000fc400078e02eb */
[----:B------:R-:W-:Y:S01]  /*24e0*/  IMAD.SHL.U32 R89, R18, 0x40, RZ ;  /* 0x0000004012597824 */ /* 0x000fe200078e00ff */
[----:B------:R-:W-:Y:S01]  /*24f0*/  @!P6 LDGSTS.E.BYPASS.LTC128B.128 [R20+0x14000], desc[UR32][R30.64+0x100] ;  /* 0x140001001e14efae */ /* 0x000fe2000b901d60 */
[----:B------:R-:W-:Y:S01]  /*2500*/  LOP3.LUT R10, R10, 0x1c0, RZ, 0xc0, !PT ;  /* 0x000001c00a0a7812 */ /* 0x000fe200078ec0ff */
[----:B------:R-:W-:Y:S02]  /*2510*/  IMAD.U32 R18, RZ, RZ, UR8 ;  /* 0x00000008ff127e24 */ /* 0x000fe4000f8e00ff */
[----:B------:R3:W-:Y:S01]  /*2520*/  @!P6 LDGSTS.E.BYPASS.LTC128B.128 [R20+0x16000], desc[UR32][R30.64+0x180] ;  /* 0x160001801e14efae */ /* 0x0007e2000b901d60 */
[----:B------:R-:W-:Y:S01]  /*2530*/  LOP3.LUT R89, R89, 0xfffffe00, RZ, 0xc0, !PT ;  /* 0xfffffe0059597812 */ /* 0x000fe200078ec0ff */
[----:B------:R-:W4:Y:S01]  /*2540*/  @!P0 LDC.64 R4, c[0x0][0x220] ;  /* 0x00008800ff048b82 */ /* 0x000f220000000a00 */
[----:B------:R-:W-:Y:S01]  /*2550*/  IMAD.SHL.U32 R242, R6, 0x2, RZ ;  /* 0x0000000206f27824 */ /* 0x000fe200078e00ff */
[----:B------:R-:W-:Y:S01]  /*2560*/  @!P5 LDGSTS.E.BYPASS.LTC128B.128 [R2+0x11000], desc[UR32][R32.64] ;  /* 0x110000002002dfae */ /* 0x000fe2000b901d60 */
[----:B------:R-:W-:-:S03]  /*2570*/  IMAD.U32 R238, RZ, RZ, UR13 ;  /* 0x0000000dffee7e24 */ /* 0x000fc6000f8e00ff */
[----:B------:R-:W-:Y:S01]  /*2580*/  @!P5 LDGSTS.E.BYPASS.LTC128B.128 [R2+0x13000], desc[UR32][R32.64+0x80] ;  /* 0x130000802002dfae */ /* 0x000fe2000b901d60 */
[----:B------:R-:W-:Y:S01]  /*2590*/  LOP3.LUT R242, R242, 0x6, RZ, 0xc0, !PT ;  /* 0x00000006f2f27812 */ /* 0x000fe200078ec0ff */
[----:B-1----:R-:W-:Y:S02]  /*25a0*/  IMAD.SHL.U32 R21, R24, 0x8, RZ ;  /* 0x0000000818157824 */ /* 0x002fe400078e00ff */
[----:B------:R-:W-:Y:S04]  /*25b0*/  @!P5 LDGSTS.E.BYPASS.LTC128B.128 [R2+0x15000], desc[UR32][R32.64+0x100] ;  /* 0x150001002002dfae */ /* 0x000fe8000b901d60 */
[----:B------:R1:W-:Y:S01]  /*25c0*/  @!P5 LDGSTS.E.BYPASS.LTC128B.128 [R2+0x17000], desc[UR32][R32.64+0x180] ;  /* 0x170001802002dfae */ /* 0x0003e2000b901d60 */
[----:B------:R-:W-:-:S03]  /*25d0*/  LOP3.LUT R21, R10, 0x8, R21, 0xf8, !PT ;  /* 0x000000080a157812 */ /* 0x000fc600078ef815 */
[----:B------:R-:W0:Y:S01]  /*25e0*/  LDGDEPBAR ;  /* 0x00000000000079af */ /* 0x000e220000000000 */
[----:B---3--:R-:W-:-:S04]  /*25f0*/  SHF.R.U32.HI R20, RZ, 0x3, R10 ;  /* 0x00000003ff147819 */ /* 0x008fc8000001160a */
[----:B------:R-:W-:-:S05]  /*2600*/  LOP3.LUT R20, R21, R20, RZ, 0x3c, !PT ;  /* 0x0000001415147212 */ /* 0x000fca00078e3cff */
[----:B------:R-:W-:-:S05]  /*2610*/  IMAD R229, R229, 0x200, R20 ;  /* 0x00000200e5e57824 */ /* 0x000fca00078e0214 */
[----:B------:R-:W-:Y:S02]  /*2620*/  LEA R229, R229, UR4, 0x1 ;  /* 0x00000004e5e57c11 */ /* 0x000fe4000f8e08ff */
[----:B-1----:R-:W-:Y:S01]  /*2630*/  LOP3.LUT R2, R16, 0x1c0, RZ, 0xc0, !PT ;  /* 0x000001c010027812 */ /* 0x002fe200078ec0ff */
[----:B------:R-:W-:-:S04]  /*2640*/  DEPBAR.LE SB0, 0x0 ;  /* 0x000080000000791a */ /* 0x000fc80000000000 */
[----:B------:R-:W-:Y:S01]  /*2650*/  BAR.SYNC.DEFER_BLOCKING 0x0 ;  /* 0x0000000000007b1d */ /* 0x000fe20000010000 */
[----:B------:R-:W-:Y:S01]  /*2660*/  IMAD.U32 R16, RZ, RZ, UR20 ;  /* 0x00000014ff107e24 */ /* 0x000fe2000f8e00ff */
[----:B------:R-:W-:Y:S01]  /*2670*/  LOP3.LUT R17, R2, 0x8, R11, 0xf8, !PT ;  /* 0x0000000802117812 */ /* 0x000fe200078ef80b */
[----:B------:R-:W-:Y:S01]  /*2680*/  IMAD.U32 R11, RZ, RZ, UR9 ;  /* 0x00000009ff0b7e24 */ /* 0x000fe2000f8e00ff */
[----:B------:R-:W-:Y:S01]  /*2690*/  UIMAD.WIDE.U32 UR20, UR14, 0x20, URZ ;  /* 0x000000200e1478a5 */ /* 0x000fe2000f8e003f */
[----:B------:R-:W-:Y:S01]  /*26a0*/  SHF.R.U32.HI R2, RZ, 0x3, R2 ;  /* 0x00000003ff027819 */ /* 0x000fe20000011602 */
[----:B------:R-:W-:Y:S01]  /*26b0*/  VIADD R227, R229, 0x10020 ;  /* 0x00010020e5e37836 */ /* 0x000fe20000000000 */
[----:B------:R-:W-:Y:S01]  /*26c0*/  LEA R10, P1, R16, R14, 0x6 ;  /* 0x0000000e100a7211 */ /* 0x000fe200078230ff */
[----:B------:R-:W-:Y:S01]  /*26d0*/  UIADD3 UR9, UR13, 0x1, -UR29 ;  /* 0x000000010d097890 */ /* 0x000fe2000fffe81d */
[----:B------:R-:W-:Y:S02]  /*26e0*/  LOP3.LUT R2, R17, R2, RZ, 0x3c, !PT ;  /* 0x0000000211027212 */ /* 0x000fe400078e3cff */
[----:B----4-:R-:W-:Y:S01]  /*26f0*/  @!P0 LEA R22, P2, R10, R4, 0x1 ;  /* 0x000000040a168211 */ /* 0x010fe200078408ff */
[----:B------:R-:W-:Y:S01]  /*2700*/  UIADD3 UR8, UR9, UR10, URZ ;  /* 0x0000000a09087290 */ /* 0x000fe2000fffe03f */
[----:B------:R-:W-:Y:S01]  /*2710*/  LEA.HI.X R11, R16, R235, R11, 0x6, P1 ;  /* 0x000000eb100b7211 */ /* 0x000fe200008f340b */
[----:B------:R-:W-:Y:S01]  /*2720*/  IMAD.U32 R236, RZ, RZ, UR9 ;  /* 0x00000009ffec7e24 */ /* 0x000fe2000f8e00ff */
[----:B------:R-:W-:-:S02]  /*2730*/  SHF.R.S32.HI R4, RZ, 0x5, R19 ;  /* 0x00000005ff047819 */ /* 0x000fc40000011413 */
[C---:B------:R-:W-:Y:S02]  /*2740*/  @!P4 IADD3 R16, P1, R10.reuse, UR20, RZ ;  /* 0x000000140a10cc10 */ /* 0x040fe4000ff3e0ff */
[----:B------:R-:W-:Y:S01]  /*2750*/  @!P0 LEA.HI.X R23, R10, R5, R11, 0x1, P2 ;  /* 0x000000050a178211 */ /* 0x000fe200010f0c0b */
[----:B------:R-:W-:Y:S01]  /*2760*/  IMAD R5, R4, 0x400, R89 ;  /* 0x0000040004057824 */ /* 0x000fe200078e0259 */
[----:B------:R-:W-:Y:S02]  /*2770*/  @!P4 IADD3.X R18, R11, UR21, R18, P1, !PT ;  /* 0x000000150b12cc10 */ /* 0x000fe40008ffe412 */
[----:B--2---:R-:W-:Y:S01]  /*2780*/  @!P4 LEA R8, P1, R16, R8, 0x1 ;  /* 0x000000081008c211 */ /* 0x004fe200078208ff */
[----:B------:R-:W-:Y:S01]  /*2790*/  IMAD.IADD R230, R2, 0x1, R5 ;  /* 0x0000000102e67824 */ /* 0x000fe200078e0205 */
[----:B------:R-:W-:Y:S01]  /*27a0*/  @P0 STS.128 [R231+0x18000], RZ ;  /* 0x018000ffe7000388 */ /* 0x000fe20000000c00 */
[----:B------:R-:W-:Y:S01]  /*27b0*/  IMAD.MOV.U32 R5, RZ, RZ, 0x20 ;  /* 0x00000020ff057424 */ /* 0x000fe200078e00ff */
[----:B------:R-:W-:-:S02]  /*27c0*/  @!P4 LEA.HI.X R9, R16, R9, R18, 0x1, P1 ;  /* 0x000000091009c211 */ /* 0x000fc400008f0c12 */
[----:B------:R-:W-:Y:S01]  /*27d0*/  @P0 STS.128 [R231+0x1a000], RZ ;  /* 0x01a000ffe7000388 */ /* 0x000fe20000000c00 */
[----:B------:R-:W-:Y:S02]  /*27e0*/  LEA R230, R230, UR4, 0x1 ;  /* 0x00000004e6e67c11 */ /* 0x000fe4000f8e08ff */
[----:B------:R-:W-:Y:S01]  /*27f0*/  R2P PR, R7, 0x6 ;  /* 0x0000000607007804 */ /* 0x000fe20000000000 */
[----:B------:R-:W-:Y:S01]  /*2800*/  @P0 STS.128 [R231+0x1c000], RZ ;  /* 0x01c000ffe7000388 */ /* 0x000fe20000000c00 */
[----:B------:R-:W-:Y:S01]  /*2810*/  IMAD.MOV.U32 R7, RZ, RZ, 0x10 ;  /* 0x00000010ff077424 */ /* 0x000fe200078e00ff */
[----:B------:R-:W-:Y:S02]  /*2820*/  LEA R239, R4, UR12, 0x4 ;  /* 0x0000000c04ef7c11 */ /* 0x000fe4000f8e20ff */
        /* <DEDUP_REMOVED lines=8> */
[----:B------:R-:W-:-:S02]  /*28b0*/  VIADD R0, R229, 0x10000 ;  /* 0x00010000e5007836 */ /* 0x000fc40000000000 */
[----:B------:R-:W-:Y:S01]  /*28c0*/  @!P0 LDGSTS.E.BYPASS.LTC128B.128 [R231+0x1a000], desc[UR32][R22.64+0x80] ;  /* 0x1a00008016e78fae */ /* 0x000fe2000b901d60 */
[--C-:B------:R-:W-:Y:S02]  /*28d0*/  IMAD R228, R7, 0x2, R230.reuse ;  /* 0x0000000207e47824 */ /* 0x100fe400078e02e6 */
[C---:B------:R-:W-:Y:S01]  /*28e0*/  IMAD R226, R5.reuse, 0x2, R230 ;  /* 0x0000000205e27824 */ /* 0x040fe200078e02e6 */
[----:B------:R-:W-:Y:S01]  /*28f0*/  @!P0 LDGSTS.E.BYPASS.LTC128B.128 [R231+0x1c000], desc[UR32][R22.64+0x100] ;  /* 0x1c00010016e78fae */ /* 0x000fe2000b901d60 */
[----:B------:R-:W-:-:S03]  /*2900*/  IMAD R225, R5, 0x2, R228 ;  /* 0x0000000205e17824 */ /* 0x000fc600078e02e4 */
[----:B------:R1:W-:Y:S02]  /*2910*/  @!P0 LDGSTS.E.BYPASS.LTC128B.128 [R231+0x1e000], desc[UR32][R22.64+0x180] ;  /* 0x1e00018016e78fae */ /* 0x0003e4000b901d60 */
[----:B------:R-:W-:Y:S02]  /*2920*/  @P1 VIADD R227, R0, 0xffffffe0 ;  /* 0xffffffe000e31836 */ /* 0x000fe40000000000 */
[----:B------:R-:W-:Y:S01]  /*2930*/  @P4 STS.128 [R231+0x19000], RZ ;  /* 0x019000ffe7004388 */ /* 0x000fe20000000c00 */
[----:B------:R-:W-:-:S03]  /*2940*/  IMAD.MOV.U32 R0, RZ, RZ, 0x40 ;  /* 0x00000040ff007424 */ /* 0x000fc600078e00ff */
[----:B------:R-:W-:Y:S02]  /*2950*/  @P4 STS.128 [R231+0x1b000], RZ ;  /* 0x01b000ffe7004388 */ /* 0x000fe40000000c00 */
[----:B------:R-:W-:Y:S02]  /*2960*/  SEL R0, R0, 0xffffffc0, !P2 ;  /* 0xffffffc000007807 */ /* 0x000fe40005000000 */
[----:B------:R-:W-:Y:S03]  /*2970*/  @P4 STS.128 [R231+0x1d000], RZ ;  /* 0x01d000ffe7004388 */ /* 0x000fe60000000c00 */
[----:B------:R-:W-:Y:S01]  /*2980*/  IMAD.IADD R223, R229, 0x1, R0 ;  /* 0x00000001e5df7824 */ /* 0x000fe200078e0200 */
[----:B------:R-:W-:Y:S01]  /*2990*/  @P4 STS.128 [R231+0x1f000], RZ ;  /* 0x01f000ffe7004388 */ /* 0x000fe20000000c00 */
[----:B------:R-:W-:Y:S01]  /*29a0*/  IMAD.IADD R216, R0, 0x1, R227 ;  /* 0x0000000100d87824 */ /* 0x000fe200078e02e3 */
[----:B------:R-:W-:-:S02]  /*29b0*/  SHF.R.S32.HI R0, RZ, 0x1f, R13 ;  /* 0x0000001fff007819 */ /* 0x000fc4000001140d */
[----:B------:R-:W-:Y:S01]  /*29c0*/  @!PT LDS RZ, [RZ] ;  /* 0x00000000fffff984 */ /* 0x000fe20000000800 */
[----:B------:R-:W-:Y:S01]  /*29d0*/  @!PT LDS RZ, [RZ] ;  /* 0x00000000fffff984 */ /* 0x000fe20000000800 */
[----:B------:R-:W-:Y:S01]  /*29e0*/  @!PT LDS RZ, [RZ] ;  /* 0x00000000fffff984 */ /* 0x000fe20000000800 */
[----:B------:R-:W-:Y:S02]  /*29f0*/  @!P4 LDGSTS.E.BYPASS.LTC128B.128 [R231+0x19000], desc[UR32][R8.64] ;  /* 0x1900000008e7cfae */ /* 0x000fe4000b901d60 */
[----:B------:R-:W-:Y:S02]  /*2a00*/  LEA.HI R13, R0, R13, RZ, 0x2 ;  /* 0x0000000d000d7211 */ /* 0x000fe400078f10ff */
[----:B------:R-:W-:Y:S02]  /*2a10*/  @!P4 LDGSTS.E.BYPASS.LTC128B.128 [R231+0x1b000], desc[UR32][R8.64+0x80] ;  /* 0x1b00008008e7cfae */ /* 0x000fe4000b901d60 */
[----:B------:R-:W-:Y:S01]  /*2a20*/  SHF.R.S32.HI R0, RZ, 0x2, R13 ;  /* 0x00000002ff007819 */ /* 0x000fe2000001140d */
[----:B------:R-:W-:Y:S01]  /*2a30*/  IMAD.U32 R13, RZ, RZ, UR34 ;  /* 0x00000022ff0d7e24 */ /* 0x000fe2000f8e00ff */
[----:B------:R-:W-:Y:S03]  /*2a40*/  @!P4 LDGSTS.E.BYPASS.LTC128B.128 [R231+0x1d000], desc[UR32][R8.64+0x100] ;  /* 0x1d00010008e7cfae */ /* 0x000fe6000b901d60 */
[----:B------:R-:W-:Y:S01]  /*2a50*/  IMAD.IADD R239, R0, 0x1, R239 ;  /* 0x0000000100ef7824 */ /* 0x000fe200078e02ef */
[----:B------:R2:W-:Y:S01]  /*2a60*/  @!P4 LDGSTS.E.BYPASS.LTC128B.128 [R231+0x1f000], desc[UR32][R8.64+0x180] ;  /* 0x1f00018008e7cfae */ /* 0x0005e2000b901d60 */
[----:B------:R-:W-:-:S02]  /*2a70*/  IMAD R0, R13, 0x40, R242 ;  /* 0x000000400d007824 */ /* 0x000fc400078e02f2 */
[C---:B------:R-:W-:Y:S01]  /*2a80*/  VIADD R237, R239.reuse, 0x8 ;  /* 0x00000008efed7836 */ /* 0x040fe20000000000 */
[----:B------:R-:W-:Y:S01]  /*2a90*/  LDSM.16.M88.4 R52, [R230] ;  /* 0x00000000e634783b */ /* 0x000fe20000000200 */
[C---:B------:R-:W-:Y:S01]  /*2aa0*/  VIADD R13, R0.reuse, 0x1 ;  /* 0x00000001000d7836 */ /* 0x040fe20000000000 */
[----:B------:R-:W-:Y:S01]  /*2ab0*/  VIADDMNMX R238, R239, UR8, R238, PT ;  /* 0x00000008efee7c46 */ /* 0x000fe2000b8001ee */
[----:B------:R-:W-:Y:S01]  /*2ac0*/  VIADD R6, R0, 0x8 ;  /* 0x0000000800067836 */ /* 0x000fe20000000000 */
[----:B------:R-:W3:Y:S01]  /*2ad0*/  LDSM.16.M88.4 R24, [R229+0x10000] ;  /* 0x01000000e518783b */ /* 0x000ee20000000200 */
[----:B------:R-:W-:Y:S02]  /*2ae0*/  IADD3 R236, R237, UR10, R236 ;  /* 0x0000000aedec7c10 */ /* 0x000fe4000fffe0ec */
[----:B------:R-:W-:Y:S01]  /*2af0*/  VIADDMNMX R239, R239, UR11, RZ, !PT ;  /* 0x0000000befef7c46 */ /* 0x000fe2000f8001ff */
[----:B------:R-:W1:Y:S01]  /*2b00*/  LDSM.16.M88.4 R16, [R229+0x10800] ;  /* 0x01080000e510783b */ /* 0x000e620000000200 */
[----:B------:R-:W-:-:S02]  /*2b10*/  VIMNMX R236, R236, UR13, PT ;  /* 0x0000000decec7c48 */ /* 0x000fc4000bfe0100 */
[----:B------:R-:W-:Y:S01]  /*2b20*/  VIADDMNMX R237, R237, UR11, RZ, !PT ;  /* 0x0000000beded7c46 */ /* 0x000fe2000f8001ff */
[----:B------:R-:W2:Y:S01]  /*2b30*/  LDSM.16.M88.4 R80, [R229+0x11000] ;  /* 0x01100000e550783b */ /* 0x000ea20000000200 */
[C---:B------:R-:W-:Y:S02]  /*2b40*/  ISETP.GE.AND P5, PT, R13.reuse, R238, PT ;  /* 0x000000ee0d00720c */ /* 0x040fe40003fa6270 */
[C---:B------:R-:W-:Y:S01]  /*2b50*/  ISETP.GE.AND P1, PT, R13.reuse, R236, PT ;  /* 0x000000ec0d00720c */ /* 0x040fe20003f26270 */
[----:B------:R-:W4:Y:S01]  /*2b60*/  LDSM.16.M88.4 R36, [R229+0x11800] ;  /* 0x01180000e524783b */ /* 0x000f220000000200 */
[C---:B------:R-:W-:Y:S02]  /*2b70*/  ISETP.GE.AND P4, PT, R0.reuse, R238, PT ;  /* 0x000000ee0000720c */ /* 0x040fe40003f86270 */
[----:B------:R-:W-:Y:S01]  /*2b80*/  ISETP.GE.AND P2, PT, R0, R236, PT ;  /* 0x000000ec0000720c */ /* 0x000fe20003f46270 */
[----:B------:R-:W-:Y:S01]  /*2b90*/  LDSM.16.M88.4 R56, [R228] ;  /* 0x00000000e438783b */ /* 0x000fe20000000200 */
[----:B------:R-:W-:-:S02]  /*2ba0*/  ISETP.LT.OR P5, PT, R13, R239, P5 ;  /* 0x000000ef0d00720c */ /* 0x000fc40002fa1670 */
[----:B------:R-:W-:Y:S01]  /*2bb0*/  ISETP.LT.OR P1, PT, R13, R237, P1 ;  /* 0x000000ed0d00720c */ /* 0x000fe20000f21670 */
[----:B------:R-:W5:Y:S01]  /*2bc0*/  LDSM.16.M88.4 R64, [R227] ;  /* 0x00000000e340783b */ /* 0x000f620000000200 */
[C---:B------:R-:W-:Y:S01]  /*2bd0*/  ISETP.LT.OR P4, PT, R0.reuse, R239, P4 ;  /* 0x000000ef0000720c */ /* 0x040fe20002781670 */
[C---:B------:R-:W-:Y:S01]  /*2be0*/  VIADD R13, R0.reuse, 0x21 ;  /* 0x00000021000d7836 */ /* 0x040fe20000000000 */
[----:B------:R-:W-:Y:S01]  /*2bf0*/  ISETP.LT.OR P2, PT, R0, R237, P2 ;  /* 0x000000ed0000720c */ /* 0x000fe20001741670 */
[----:B------:R-:W5:Y:S01]  /*2c00*/  LDSM.16.M88.4 R32, [R227+0x800] ;  /* 0x00080000e320783b */ /* 0x000f620000000200 */
[C---:B------:R-:W-:Y:S02]  /*2c10*/  ISETP.GE.AND P6, PT, R6.reuse, R238, PT ;  /* 0x000000ee0600720c */ /* 0x040fe40003fc6270 */
[C---:B------:R-:W-:Y:S01]  /*2c20*/  ISETP.GE.AND P0, PT, R6.reuse, R236, PT ;  /* 0x000000ec0600720c */ /* 0x040fe20003f06270 */
[----:B------:R-:W5:Y:S01]  /*2c30*/  LDSM.16.M88.4 R60, [R227+0x1000] ;  /* 0x00100000e33c783b */ /* 0x000f620000000200 */
[----:B------:R-:W-:-:S02]  /*2c40*/  ISETP.LT.OR P6, PT, R6, R239, P6 ;  /* 0x000000ef0600720c */ /* 0x000fc400037c1670 */
[----:B------:R-:W-:Y:S01]  /*2c50*/  ISETP.LT.OR P0, PT, R6, R237, P0 ;  /* 0x000000ed0600720c */ /* 0x000fe20000701670 */
[----:B------:R-:W5:Y:S01]  /*2c60*/  LDSM.16.M88.4 R84, [R227+0x1800] ;  /* 0x00180000e354783b */ /* 0x000f620000000200 */
[----:B------:R-:W-:-:S03]  /*2c70*/  VIADD R6, R0, 0x10 ;  /* 0x0000001000067836 */ /* 0x000fc60000000000 */
[----:B------:R-:W-:Y:S01]  /*2c80*/  LDSM.16.M88.4 R48, [R226] ;  /* 0x00000000e230783b */ /* 0x000fe20000000200 */
[C---:B---3--:R-:W-:Y:S03]  /*2c90*/  HMMA.16816.F32 R28, R52.reuse, R24, RZ ;  /* 0x00000018341c723c */ /* 0x048fe600000018ff */
[----:B------:R-:W3:Y:S04]  /*2ca0*/  LDSM.16.M88.4 R44, [R223+0x10000] ;  /* 0x01000000df2c783b */ /* 0x000ee80000000200 */
[----:B------:R-:W3:Y:S01]  /*2cb0*/  LDSM.16.M88.4 R40, [R223+0x10800] ;  /* 0x01080000df28783b */ /* 0x000ee20000000200 */
[C---:B------:R-:W-:Y:S03]  /*2cc0*/  HMMA.16816.F32 R24, R52.reuse, R26, RZ ;  /* 0x0000001a3418723c */ /* 0x040fe600000018ff */
[----:B------:R-:W-:Y:S03]  /*2cd0*/  LDSM.16.M88.4 R72, [R225] ;  /* 0x00000000e148783b */ /* 0x000fe60000000200 */
[C---:B-1----:R-:W-:Y:S01]  /*2ce0*/  HMMA.16816.F32 R20, R52.reuse, R16, RZ ;  /* 0x000000103414723c */ /* 0x042fe200000018ff */
[----:B------:R-:W-:Y:S04]  /*2cf0*/  LDSM.16.M88.4 R68, [R216] ;  /* 0x00000000d844783b */ /* 0x000fe80000000200 */
[----:B------:R-:W0:Y:S01]  /*2d00*/  LDGDEPBAR ;  /* 0x00000000000079af */ /* 0x000e220000000000 */
[C---:B------:R-:W-:Y:S06]  /*2d10*/  HMMA.16816.F32 R16, R52.reuse, R18, RZ ;  /* 0x000000123410723c */ /* 0x040fec00000018ff */
[C---:B--2---:R-:W-:Y:S06]  /*2d20*/  HMMA.16816.F32 R8, R52.reuse, R80, RZ ;  /* 0x000000503408723c */ /* 0x044fec00000018ff */
[C---:B------:R-:W-:Y:S06]  /*2d30*/  HMMA.16816.F32 R80, R52.reuse, R82, RZ ;  /* 0x000000523450723c */ /* 0x040fec00000018ff */
[C---:B----4-:R-:W-:Y:S06]  /*2d40*/  HMMA.16816.F32 R76, R52.reuse, R36, RZ ;  /* 0x00000024344c723c */ /* 0x050fec00000018ff */
[----:B------:R-:W-:Y:S01]  /*2d50*/  HMMA.16816.F32 R52, R52, R38, RZ ;  /* 0x000000263434723c */ /* 0x000fe200000018ff */
[----:B------:R-:W1:Y:S05]  /*2d60*/  LDSM.16.M88.4 R36, [R223+0x11000] ;  /* 0x01100000df24783b */ /* 0x000e6a0000000200 */
        /* <DEDUP_REMOVED lines=8> */
[----:B------:R-:W4:Y:S05]  /*2df0*/  LDSM.16.M88.4 R60, [R216+0x1000] ;  /* 0x00100000d83c783b */ /* 0x000f2a0000000200 */
[C---:B------:R-:W-:Y:S06]  /*2e00*/  HMMA.16816.F32 R76, R56.reuse, R84, R76 ;  /* 0x00000054384c723c */ /* 0x040fec000000184c */
[----:B------:R-:W-:Y:S01]  /*2e10*/  HMMA.16816.F32 R52, R56, R86, R52 ;  /* 0x000000563834723c */ /* 0x000fe20000001834 */
[----:B------:R-:W-:Y:S05]  /*2e20*/  LDSM.16.M88.4 R56, [R229+0x12800] ;  /* 0x01280000e538783b */ /* 0x000fea0000000200 */
[C---:B---3--:R-:W-:Y:S06]  /*2e30*/  HMMA.16816.F32 R28, R48.reuse, R44, R28 ;  /* 0x0000002c301c723c */ /* 0x048fec000000181c */
[C---:B------:R-:W-:Y:S01]  /*2e40*/  HMMA.16816.F32 R24, R48.reuse, R46, R24 ;  /* 0x0000002e3018723c */ /* 0x040fe20000001818 */
[----:B------:R-:W-:Y:S05]  /*2e50*/  LDSM.16.M88.4 R44, [R230+0x4000] ;  /* 0x00400000e62c783b */ /* 0x000fea0000000200 */
        /* <DEDUP_REMOVED lines=8> */
[----:B------:R-:W2:Y:S04]  /*2ee0*/  LDSM.16.M88.4 R32, [R229+0x13000] ;  /* 0x01300000e520783b */ /* 0x000ea80000000200 */
[----:B------:R-:W5:Y:S01]  /*2ef0*/  LDSM.16.M88.4 R48, [R229+0x13800] ;  /* 0x01380000e530783b */ /* 0x000f620000000200 */
[C---:B------:R-:W-:Y:S06]  /*2f00*/  HMMA.16816.F32 R28, R72.reuse, R68, R28 ;  /* 0x00000044481c723c */ /* 0x040fec000000181c */
[C---:B------:R-:W-:Y:S01]  /*2f10*/  HMMA.16816.F32 R24, R72.reuse, R70, R24 ;  /* 0x000000464818723c */ /* 0x040fe20000001818 */
[----:B------:R-:W-:Y:S05]  /*2f20*/  LDSM.16.M88.4 R68, [R226+0x4000] ;  /* 0x00400000e244783b */ /* 0x000fea0000000200 */
[C---:B------:R-:W-:Y:S06]  /*2f30*/  HMMA.16816.F32 R20, R72.reuse, R64, R20 ;  /* 0x000000404814723c */ /* 0x040fec0000001814 */
[C---:B------:R-:W-:Y:S01]  /*2f40*/  HMMA.16816.F32 R16, R72.reuse, R66, R16 ;  /* 0x000000424810723c */ /* 0x040fe20000001810 */
[----:B------:R-:W-:Y:S05]  /*2f50*/  LDSM.16.M88.4 R64, [R228+0x4000] ;  /* 0x00400000e440783b */ /* 0x000fea0000000200 */
[C---:B----4-:R-:W-:Y:S06]  /*2f60*/  HMMA.16816.F32 R8, R72.reuse, R60, R8 ;  /* 0x0000003c4808723c */ /* 0x050fec0000001808 */
[C---:B------:R-:W-:Y:S01]  /*2f70*/  HMMA.16816.F32 R80, R72.reuse, R62, R80 ;  /* 0x0000003e4850723c */ /* 0x040fe20000001850 */
[----:B------:R-:W4:Y:S05]  /*2f80*/  LDSM.16.M88.4 R60, [R227+0x2000] ;  /* 0x00200000e33c783b */ /* 0x000f2a0000000200 */
        /* <DEDUP_REMOVED lines=13> */
[C---:B-----5:R-:W-:Y:S06]  /*3060*/  HMMA.16816.F32 R76, R44.reuse, R48, R76 ;  /* 0x000000302c4c723c */ /* 0x060fec000000184c */
[----:B------:R-:W-:Y:S01]  /*3070*/  HMMA.16816.F32 R52, R44, R50, R52 ;  /* 0x000000322c34723c */ /* 0x000fe20000001834 */
[----:B------:R-:W5:Y:S04]  /*3080*/  LDSM.16.M88.4 R44, [R223+0x13000] ;  /* 0x01300000df2c783b */ /* 0x000f680000000200 */
[----:B------:R-:W5:Y:S01]  /*3090*/  LDSM.16.M88.4 R48, [R223+0x13800] ;  /* 0x01380000df30783b */ /* 0x000f620000000200 */
[C---:B----4-:R-:W-:Y:S06]  /*30a0*/  HMMA.16816.F32 R28, R64.reuse, R60, R28 ;  /* 0x0000003c401c723c */ /* 0x050fec000000181c */
[C---:B------:R-:W-:Y:S01]  /*30b0*/  HMMA.16816.F32 R24, R64.reuse, R62, R24 ;  /* 0x0000003e4018723c */ /* 0x040fe20000001818 */
[----:B------:R-:W-:Y:S05]  /*30c0*/  LDSM.16.M88.4 R60, [R216+0x3800] ;  /* 0x00380000d83c783b */ /* 0x000fea0000000200 */
[C---:B---3--:R-:W-:Y:S06]  /*30d0*/  HMMA.16816.F32 R20, R64.reuse, R40, R20 ;  /* 0x000000284014723c */ /* 0x048fec0000001814 */
[C---:B------:R-:W-:Y:S01]  /*30e0*/  HMMA.16816.F32 R16, R64.reuse, R42, R16 ;  /* 0x0000002a4010723c */ /* 0x040fe20000001810 */
[----:B------:R-:W-:Y:S05]  /*30f0*/  LDSM.16.M88.4 R40, [R225+0x4000] ;  /* 0x00400000e128783b */ /* 0x000fea0000000200 */
[C---:B-1----:R-:W-:Y:S06]  /*3100*/  HMMA.16816.F32 R8, R64.reuse, R36, R8 ;  /* 0x000000244008723c */ /* 0x042fec0000001808 */
[----:B------:R-:W-:Y:S01]  /*3110*/  HMMA.16816.F32 R80, R64, R38, R80 ;  /* 0x000000264050723c */ /* 0x000fe20000001850 */
[----:B------:R-:W1:Y:S05]  /*3120*/  LDSM.16.M88.4 R36, [R216+0x2000] ;  /* 0x00200000d824783b */ /* 0x000e6a0000000200 */
[C---:B--2---:R-:W-:Y:S06]  /*3130*/  HMMA.16816.F32 R28, R68.reuse, R32, R28 ;  /* 0x00000020441c723c */ /* 0x044fec000000181c */
[----:B------:R-:W-:Y:S01]  /*3140*/  HMMA.16816.F32 R24, R68, R34, R24 ;  /* 0x000000224418723c */ /* 0x000fe20000001818 */
[----:B------:R-:W2:Y:S05]  /*3150*/  LDSM.16.M88.4 R32, [R216+0x2800] ;  /* 0x00280000d820783b */ /* 0x000eaa0000000200 */
[C---:B------:R-:W-:Y:S06]  /*3160*/  HMMA.16816.F32 R76, R64.reuse, R56, R76 ;  /* 0x00000038404c723c */ /* 0x040fec000000184c */
[----:B------:R-:W-:Y:S01]  /*3170*/  HMMA.16816.F32 R52, R64, R58, R52 ;  /* 0x0000003a4034723c */ /* 0x000fe20000001834 */
[----:B------:R-:W3:Y:S04]  /*3180*/  LDSM.16.M88.4 R56, [R216+0x3000] ;  /* 0x00300000d838783b */ /* 0x000ee80000000200 */
[----:B------:R-:W-:Y:S01]  /*3190*/  LDSM.16.M88.4 R64, [R230+0x8000] ;  /* 0x00800000e640783b */ /* 0x000fe20000000200 */
[C---:B-----5:R-:W-:Y:S06]  /*31a0*/  HMMA.16816.F32 R8, R68.reuse, R44, R8 ;  /* 0x0000002c4408723c */ /* 0x060fec0000001808 */
        /* <DEDUP_REMOVED lines=20> */
[----:B------:R-:W-:Y:S04]  /*32f0*/  LDSM.16.M88.4 R40, [R227+0x5000] ;  /* 0x00500000e328783b */ /* 0x000fe80000000200 */
        /* <DEDUP_REMOVED lines=51> */
[----:B------:R-:W5:Y:S05]  /*3630*/  LDSM.16.M88.4 R44, [R227+0x7000] ;  /* 0x00700000e32c783b */ /* 0x000f6a0000000200 */
[C---:B--2---:R-:W-:Y:S06]  /*3640*/  HMMA.16816.F32 R28, R68.reuse, R32, R28 ;  /* 0x00000020441c723c */ /* 0x044fec000000181c */
[C---:B---3--:R-:W-:Y:S06]  /*3650*/  HMMA.16816.F32 R20, R68.reuse, R48, R20 ;  /* 0x000000304414723c */ /* 0x048fec0000001814 */
[C---:B------:R-:W-:Y:S01]  /*3660*/  HMMA.16816.F32 R16, R68.reuse, R50, R16 ;  /* 0x000000324410723c */ /* 0x040fe20000001810 */
[----:B------:R-:W-:Y:S05]  /*3670*/  LDSM.16.M88.4 R48, [R226+0xc000] ;  /* 0x00c00000e230783b */ /* 0x000fea0000000200 */
[C---:B----4-:R-:W-:Y:S01]  /*3680*/  HMMA.16816.F32 R64, R68.reuse, R40, R8 ;  /* 0x000000284440723c */ /* 0x050fe20000001808 */
[----:B------:R-:W2:Y:S05]  /*3690*/  LDSM.16.M88.4 R8, [R223+0x16000] ;  /* 0x01600000df08783b */ /* 0x000eaa0000000200 */
[----:B------:R-:W-:Y:S01]  /*36a0*/  HMMA.16816.F32 R24, R68, R34, R24 ;  /* 0x000000224418723c */ /* 0x000fe20000001818 */
[----:B------:R-:W-:Y:S05]  /*36b0*/  LDSM.16.M88.4 R32, [R227+0x7800] ;  /* 0x00780000e320783b */ /* 0x000fea0000000200 */
[----:B-1----:R-:W-:Y:S06]  /*36c0*/  HMMA.16816.F32 R28, R56, R36, R28 ;  /* 0x00000024381c723c */ /* 0x002fec000000181c */
[C---:B------:R-:W-:Y:S01]  /*36d0*/  HMMA.16816.F32 R80, R68.reuse, R42, R80 ;  /* 0x0000002a4450723c */ /* 0x040fe20000001850 */
[----:B------:R-:W1:Y:S05]  /*36e0*/  LDSM.16.M88.4 R40, [R223+0x16800] ;  /* 0x01680000df28783b */ /* 0x000e6a0000000200 */
[C---:B------:R-:W-:Y:S06]  /*36f0*/  HMMA.16816.F32 R76, R68.reuse, R60, R76 ;  /* 0x0000003c444c723c */ /* 0x040fec000000184c */
[----:B------:R-:W-:Y:S01]  /*3700*/  HMMA.16816.F32 R52, R68, R62, R52 ;  /* 0x0000003e4434723c */ /* 0x000fe20000001834 */
[----:B------:R-:W-:Y:S05]  /*3710*/  LDSM.16.M88.4 R60, [R223+0x17800] ;  /* 0x01780000df3c783b */ /* 0x000fea0000000200 */
[C---:B------:R-:W-:Y:S06]  /*3720*/  HMMA.16816.F32 R20, R56.reuse, R72, R20 ;  /* 0x000000483814723c */ /* 0x040fec0000001814 */
[C---:B------:R-:W-:Y:S01]  /*3730*/  HMMA.16816.F32 R72, R56.reuse, R74, R16 ;  /* 0x0000004a3848723c */ /* 0x040fe20000001810 */
[----:B------:R-:W-:Y:S05]  /*3740*/  LDSM.16.M88.4 R16, [R225+0xc000] ;  /* 0x00c00000e110783b */ /* 0x000fea0000000200 */
[C---:B-----5:R-:W-:Y:S01]  /*3750*/  HMMA.16816.F32 R68, R56.reuse, R44, R64 ;  /* 0x0000002c3844723c */ /* 0x060fe20000001840 */
[----:B------:R-:W3:Y:S05]  /*3760*/  LDSM.16.M88.4 R64, [R216+0x6000] ;  /* 0x00600000d840783b */ /* 0x000eea0000000200 */
[----:B------:R-:W-:Y:S01]  /*3770*/  HMMA.16816.F32 R24, R56, R38, R24 ;  /* 0x000000263818723c */ /* 0x000fe20000001818 */
[----:B------:R-:W4:Y:S05]  /*3780*/  LDSM.16.M88.4 R36, [R223+0x17000] ;  /* 0x01700000df24783b */ /* 0x000f2a0000000200 */
[----:B--2---:R-:W-:Y:S06]  /*3790*/  HMMA.16816.F32 R28, R48, R8, R28 ;  /* 0x00000008301c723c */ /* 0x004fec000000181c */
[----:B------:R-:W-:Y:S06]  /*37a0*/  HMMA.16816.F32 R80, R56, R46, R80 ;  /* 0x0000002e3850723c */ /* 0x000fec0000001850 */
[C---:B-1----:R-:W-:Y:S06]  /*37b0*/  HMMA.16816.F32 R20, R48.reuse, R40, R20 ;  /* 0x000000283014723c */ /* 0x042fec0000001814 */
[----:B------:R-:W-:Y:S01]  /*37c0*/  HMMA.16816.F32 R24, R48, R10, R24 ;  /* 0x0000000a3018723c */ /* 0x000fe20000001818 */
[----:B------:R-:W1:Y:S05]  /*37d0*/  LDSM.16.M88.4 R8, [R216+0x6800] ;  /* 0x00680000d808783b */ /* 0x000e6a0000000200 */
[----:B------:R-:W-:Y:S06]  /*37e0*/  HMMA.16816.F32 R76, R56, R32, R76 ;  /* 0x00000020384c723c */ /* 0x000fec000000184c */
[----:B---3--:R-:W-:Y:S06]  /*37f0*/  HMMA.16816.F32 R28, R16, R64, R28 ;  /* 0x00000040101c723c */ /* 0x008fec000000181c */
[----:B------:R-:W-:Y:S01]  /*3800*/  HMMA.16816.F32 R52, R56, R34, R52 ;  /* 0x000000223834723c */ /* 0x000fe20000001834 */
[----:B------:R-:W2:Y:S05]  /*3810*/  LDSM.16.M88.4 R32, [R216+0x7000] ;  /* 0x00700000d820783b */ /* 0x000eaa0000000200 */
[----:B------:R-:W-:Y:S06]  /*3820*/  HMMA.16816.F32 R72, R48, R42, R72 ;  /* 0x0000002a3048723c */ /* 0x000fec0000001848 */
[----:B------:R-:W-:Y:S06]  /*3830*/  HMMA.16816.F32 R24, R16, R66, R24 ;  /* 0x000000421018723c */ /* 0x000fec0000001818 */
[C---:B----4-:R-:W-:Y:S06]  /*3840*/  HMMA.16816.F32 R68, R48.reuse, R36, R68 ;  /* 0x000000243044723c */ /* 0x050fec0000001844 */
[----:B------:R-:W-:Y:S01]  /*3850*/  HMMA.16816.F32 R80, R48, R38, R80 ;  /* 0x000000263050723c */ /* 0x000fe20000001850 */
[----:B------:R-:W-:-:S02]  /*3860*/  FSEL R37, R29, -INF , !P5 ;  /* 0xff8000001d257808 */ /* 0x000fc40006800000 */
[----:B------:R-:W-:Y:S02]  /*3870*/  FSEL R36, R31, -INF , !P1 ;  /* 0xff8000001f247808 */ /* 0x000fe40004800000 */
[----:B------:R-:W-:Y:S01]  /*3880*/  ISETP.GE.AND P5, PT, R6, R236, PT ;  /* 0x000000ec0600720c */ /* 0x000fe20003fa6270 */
[C---:B-1----:R-:W-:Y:S01]  /*3890*/  HMMA.16816.F32 R20, R16.reuse, R8, R20 ;  /* 0x000000081014723c */ /* 0x042fe20000001814 */
[----:B------:R-:W-:Y:S02]  /*38a0*/  FSEL R39, R28, -INF , !P4 ;  /* 0xff8000001c277808 */ /* 0x000fe40006000000 */
[----:B------:R-:W-:Y:S02]  /*38b0*/  FSEL R38, R30, -INF , !P2 ;  /* 0xff8000001e267808 */ /* 0x000fe40005000000 */
[----:B------:R-:W1:Y:S01]  /*38c0*/  LDSM.16.M88.4 R28, [R216+0x7800] ;  /* 0x00780000d81c783b */ /* 0x000e620000000200 */
[-C--:B------:R-:W-:Y:S01]  /*38d0*/  ISETP.GE.AND P4, PT, R6, R238.reuse, PT ;  /* 0x000000ee0600720c */ /* 0x080fe20003f86270 */
[----:B------:R-:W-:Y:S01]  /*38e0*/  VIADD R8, R0, 0x9 ;  /* 0x0000000900087836 */ /* 0x000fe20000000000 */
[----:B------:R-:W-:Y:S01]  /*38f0*/  HMMA.16816.F32 R72, R16, R10, R72 ;  /* 0x0000000a1048723c */ /* 0x000fe20000001848 */
[----:B------:R-:W-:Y:S01]  /*3900*/  ISETP.LT.OR P5, PT, R6, R237, P5 ;  /* 0x000000ed0600720c */ /* 0x000fe20002fa1670 */
[----:B------:R-:W-:Y:S01]  /*3910*/  VIADD R9, R0, 0x20 ;  /* 0x0000002000097836 */ /* 0x000fe20000000000 */
[----:B------:R-:W-:Y:S01]  /*3920*/  ISETP.LT.OR P4, PT, R6, R239, P4 ;  /* 0x000000ef0600720c */ /* 0x000fe20002781670 */
[----:B------:R-:W-:Y:S01]  /*3930*/  VIADD R6, R0, 0x11 ;  /* 0x0000001100067836 */ /* 0x000fe20000000000 */
[C---:B------:R-:W-:Y:S01]  /*3940*/  ISETP.GE.AND P3, PT, R8.reuse, R238, PT ;  /* 0x000000ee0800720c */ /* 0x040fe20003f66270 */
[----:B------:R-:W-:Y:S01]  /*3950*/  HMMA.16816.F32 R76, R48, R60, R76 ;  /* 0x0000003c304c723c */ /* 0x000fe2000000184c */
[----:B------:R-:W-:Y:S01]  /*3960*/  ISETP.GE.AND P2, PT, R8, R236, PT ;  /* 0x000000ec0800720c */ /* 0x000fe20003f46270 */
[----:B------:R-:W-:-:S04]  /*3970*/  DEPBAR.LE SB0, 0x0 ;  /* 0x000080000000791a */ /* 0x000fc80000000000 */
[C---:B------:R-:W-:Y:S01]  /*3980*/  ISETP.LT.OR P3, PT, R8.reuse, R239, P3 ;  /* 0x000000ef0800720c */ /* 0x040fe20001f61670 */
[----:B------:R-:W-:Y:S01]  /*3990*/  HMMA.16816.F32 R52, R48, R62, R52 ;  /* 0x0000003e3034723c */ /* 0x000fe20000001834 */
[----:B------:R-:W-:Y:S01]  /*39a0*/  ISETP.LT.OR P2, PT, R8, R237, P2 ;  /* 0x000000ed0800720c */ /* 0x000fe20001741670 */
[----:B------:R-:W-:Y:S01]  /*39b0*/  VIADD R8, R0, 0x18 ;  /* 0x0000001800087836 */ /* 0x000fe20000000000 */
[----:B------:R-:W-:Y:S02]  /*39c0*/  FSEL R26, R26, -INF , !P0 ;  /* 0xff8000001a1a7808 */ /* 0x000fe40004000000 */
[C---:B------:R-:W-:Y:S01]  /*39d0*/  ISETP.GE.AND P1, PT, R6.reuse, R238, PT ;  /* 0x000000ee0600720c */ /* 0x040fe20003f26270 */
[----:B--2---:R-:W-:Y:S01]  /*39e0*/  HMMA.16816.F32 R68, R16, R32, R68 ;  /* 0x000000201044723c */ /* 0x004fe20000001844 */
[----:B------:R-:W-:Y:S02]  /*39f0*/  ISETP.GE.AND P0, PT, R6, R236, PT ;  /* 0x000000ec0600720c */ /* 0x000fe40003f06270 */
[----:B------:R-:W-:-:S02]  /*3a00*/  FSEL R43, R24, -INF , !P6 ;  /* 0xff800000182b7808 */ /* 0x000fc40007000000 */
[----:B------:R-:W-:Y:S01]  /*3a10*/  FSEL R41, R25, -INF , !P3 ;  /* 0xff80000019297808 */ /* 0x000fe20005800000 */
[----:B------:R-:W-:Y:S01]  /*3a20*/  HMMA.16816.F32 R80, R16, R34, R80 ;  /* 0x000000221050723c */ /* 0x000fe20000001850 */
[C---:B------:R-:W-:Y:S02]  /*3a30*/  ISETP.GE.AND P6, PT, R8.reuse, R238, PT ;  /* 0x000000ee0800720c */ /* 0x040fe40003fc6270 */
[----:B------:R-:W-:Y:S02]  /*3a40*/  ISETP.GE.AND P3, PT, R8, R236, PT ;  /* 0x000000ec0800720c */ /* 0x000fe40003f66270 */
[C---:B------:R-:W-:Y:S02]  /*3a50*/  ISETP.LT.OR P1, PT, R6.reuse, R239, P1 ;  /* 0x000000ef0600720c */ /* 0x040fe40000f21670 */
[----:B------:R-:W-:Y:S01]  /*3a60*/  ISETP.LT.OR P0, PT, R6, R237, P0 ;  /* 0x000000ed0600720c */ /* 0x000fe20000701670 */
[----:B------:R-:W-:Y:S01]  /*3a70*/  VIADD R6, R0, 0x19 ;  /* 0x0000001900067836 */ /* 0x000fe20000000000 */
[----:B------:R-:W-:Y:S01]  /*3a80*/  BAR.SYNC.DEFER_BLOCKING 0x0 ;  /* 0x0000000000007b1d */ /* 0x000fe20000010000 */
[----:B------:R-:W-:-:S02]  /*3a90*/  ISETP.LT.OR P6, PT, R8, R239, P6 ;  /* 0x000000ef0800720c */ /* 0x000fc400037c1670 */
[----:B------:R-:W-:Y:S01]  /*3aa0*/  ISETP.LT.OR P3, PT, R8, R237, P3 ;  /* 0x000000ed0800720c */ /* 0x000fe20001f61670 */
[C---:B-1----:R-:W-:Y:S01]  /*3ab0*/  HMMA.16816.F32 R76, R16.reuse, R28, R76 ;  /* 0x0000001c104c723c */ /* 0x042fe2000000184c */
[----:B------:R-:W-:Y:S02]  /*3ac0*/  FSEL R8, R22, -INF , !P5 ;  /* 0xff80000016087808 */ /* 0x000fe40006800000 */
[----:B------:R-:W-:Y:S02]  /*3ad0*/  FMNMX.FTZ R22, R39, R37, !PT ;  /* 0x0000002527167209 */ /* 0x000fe40007810000 */
[----:B------:R-:W-:Y:S01]  /*3ae0*/  FSEL R32, R27, -INF , !P2 ;  /* 0xff8000001b207808 */ /* 0x000fe20005000000 */
[----:B------:R-:W-:Y:S01]  /*3af0*/  HMMA.16816.F32 R52, R16, R30, R52 ;  /* 0x0000001e1034723c */ /* 0x000fe20000001834 */
[C---:B------:R-:W-:Y:S02]  /*3b00*/  ISETP.GE.AND P2, PT, R6.reuse, R238, PT ;  /* 0x000000ee0600720c */ /* 0x040fe40003f46270 */
[----:B------:R-:W-:-:S02]  /*3b10*/  ISETP.GE.AND P5, PT, R6, R236, PT ;  /* 0x000000ec0600720c */ /* 0x000fc40003fa6270 */
[----:B------:R-:W-:Y:S02]  /*3b20*/  FMNMX.FTZ R22, R43, R22, !PT ;  /* 0x000000162b167209 */ /* 0x000fe40007810000 */
[----:B------:R-:W-:Y:S01]  /*3b30*/  ISETP.LT.OR P2, PT, R6, R239, P2 ;  /* 0x000000ef0600720c */ /* 0x000fe20001741670 */
[----:B------:R-:W-:Y:S01]  /*3b40*/  VIADD R17, R0, 0x31 ;  /* 0x0000003100117836 */ /* 0x000fe20000000000 */
[----:B------:R-:W-:Y:S01]  /*3b50*/  ISETP.LT.OR P5, PT, R6, R237, P5 ;  /* 0x000000ed0600720c */ /* 0x000fe20002fa1670 */
[----:B------:R-:W-:Y:S01]  /*3b60*/  VIADD R16, R0, 0x38 ;  /* 0x0000003800107836 */ /* 0x000fe20000000000 */
[----:B------:R-:W-:Y:S02]  /*3b70*/  FSEL R6, R23, -INF , !P0 ;  /* 0xff80000017067808 */ /* 0x000fe40004000000 */
[----:B------:R-:W-:Y:S02]  /*3b80*/  FSEL R10, R74, -INF , !P3 ;  /* 0xff8000004a0a7808 */ /* 0x000fe40005800000 */
[----:B------:R-:W-:Y:S01]  /*3b90*/  FSEL R25, R20, -INF , !P4 ;  /* 0xff80000014197808 */ /* 0x000fe20006000000 */
[----:B------:R-:W-:Y:S01]  /*3ba0*/  VIADD R20, R0, 0x28 ;  /* 0x0000002800147836 */ /* 0x000fe20000000000 */
[----:B------:R-:W-:-:S02]  /*3bb0*/  FSEL R21, R21, -INF , !P1 ;  /* 0xff80000015157808 */ /* 0x000fc40004800000 */
[C---:B------:R-:W-:Y:S02]  /*3bc0*/  ISETP.GE.AND P0, PT, R13.reuse, R238, PT ;  /* 0x000000ee0d00720c */ /* 0x040fe40003f06270 */
[----:B------:R-:W-:Y:S02]  /*3bd0*/  ISETP.GE.AND P3, PT, R13, R236, PT ;  /* 0x000000ec0d00720c */ /* 0x000fe40003f66270 */
[----:B------:R-:W-:Y:S02]  /*3be0*/  FMNMX.FTZ R22, R41, R22, !PT ;  /* 0x0000001629167209 */ /* 0x000fe40007810000 */
[----:B------:R-:W-:Y:S02]  /*3bf0*/  ISETP.GE.AND P1, PT, R9, R236, PT ;  /* 0x000000ec0900720c */ /* 0x000fe40003f26270 */
[C---:B------:R-:W-:Y:S02]  /*3c00*/  ISETP.LT.OR P0, PT, R13.reuse, R239, P0 ;  /* 0x000000ef0d00720c */ /* 0x040fe40000701670 */
[----:B------:R-:W-:Y:S01]  /*3c10*/  ISETP.LT.OR P3, PT, R13, R237, P3 ;  /* 0x000000ed0d00720c */ /* 0x000fe20001f61670 */
[----:B------:R-:W-:Y:S01]  /*3c20*/  VIADD R13, R0, 0x29 ;  /* 0x00000029000d7836 */ /* 0x000fe20000000000 */
[----:B------:R-:W-:-:S02]  /*3c30*/  FMNMX.FTZ R22, R25, R22, !PT ;  /* 0x0000001619167209 */ /* 0x000fc40007810000 */
[C---:B------:R-:W-:Y:S02]  /*3c40*/  ISETP.LT.OR P1, PT, R9.reuse, R237, P1 ;  /* 0x000000ed0900720c */ /* 0x040fe40000f21670 */
[----:B------:R-:W-:Y:S02]  /*3c50*/  ISETP.GE.AND P4, PT, R9, R238, PT ;  /* 0x000000ee0900720c */ /* 0x000fe40003f86270 */
[----:B------:R-:W-:Y:S02]  /*3c60*/  FSEL R11, R72, -INF , !P6 ;  /* 0xff800000480b7808 */ /* 0x000fe40007000000 */
[----:B------:R-:W-:Y:S02]  /*3c70*/  FMNMX.FTZ R18, R21, R22, !PT ;  /* 0x0000001615127209 */ /* 0x000fe40007810000 */
[----:B------:R-:W-:Y:S02]  /*3c80*/  FSEL R24, R75, -INF , !P5 ;  /* 0xff8000004b187808 */ /* 0x000fe40006800000 */
[----:B------:R-:W-:-:S02]  /*3c90*/  FSEL R198, R70, -INF , !P1 ;  /* 0xff80000046c67808 */ /* 0x000fc40004800000 */
[C---:B------:R-:W-:Y:S02]  /*3ca0*/  ISETP.GE.AND P5, PT, R13.reuse, R238, PT ;  /* 0x000000ee0d00720c */ /* 0x040fe40003fa6270 */
[----:B------:R-:W-:Y:S02]  /*3cb0*/  ISETP.GE.AND P1, PT, R13, R236, PT ;  /* 0x000000ec0d00720c */ /* 0x000fe40003f26270 */
[----:B------:R-:W-:Y:S02]  /*3cc0*/  ISETP.LT.OR P4, PT, R9, R239, P4 ;  /* 0x000000ef0900720c */ /* 0x000fe40002781670 */
[----:B------:R-:W-:Y:S02]  /*3cd0*/  FSEL R9, R73, -INF , !P2 ;  /* 0xff80000049097808 */ /* 0x000fe40005000000 */
[----:B------:R-:W-:Y:S02]  /*3ce0*/  FMNMX.FTZ R18, R11, R18, !PT ;  /* 0x000000120b127209 */ /* 0x000fe40007810000 */
[----:B------:R-:W-:-:S02]  /*3cf0*/  ISETP.GE.AND P6, PT, R20, R238, PT ;  /* 0x000000ee1400720c */ /* 0x000fc40003fc6270 */
[----:B------:R-:W-:Y:S02]  /*3d00*/  ISETP.GE.AND P2, PT, R20, R236, PT ;  /* 0x000000ec1400720c */ /* 0x000fe40003f46270 */
[C---:B------:R-:W-:Y:S02]  /*3d10*/  ISETP.LT.OR P5, PT, R13.reuse, R239, P5 ;  /* 0x000000ef0d00720c */ /* 0x040fe40002fa1670 */
[----:B------:R-:W-:Y:S02]  /*3d20*/  ISETP.LT.OR P1, PT, R13, R237, P1 ;  /* 0x000000ed0d00720c */ /* 0x000fe40000f21670 */
[----:B------:R-:W-:Y:S02]  /*3d30*/  FMNMX.FTZ R13, R38, R36, !PT ;  /* 0x00000024260d7209 */ /* 0x000fe40007810000 */
[----:B------:R-:W-:Y:S02]  /*3d40*/  FSEL R195, R68, -INF , !P4 ;  /* 0xff80000044c37808 */ /* 0x000fe40006000000 */
[----:B------:R-:W-:-:S02]  /*3d50*/  FMNMX.FTZ R18, R9, R18, !PT ;  /* 0x0000001209127209 */ /* 0x000fc40007810000 */
[C---:B------:R-:W-:Y:S02]  /*3d60*/  ISETP.LT.OR P6, PT, R20.reuse, R239, P6 ;  /* 0x000000ef1400720c */ /* 0x040fe400037c1670 */
[----:B------:R-:W-:Y:S01]  /*3d70*/  ISETP.LT.OR P2, PT, R20, R237, P2 ;  /* 0x000000ed1400720c */ /* 0x000fe20001741670 */
[----:B------:R-:W-:Y:S01]  /*3d80*/  VIADD R20, R0, 0x30 ;  /* 0x0000003000147836 */ /* 0x000fe20000000000 */
[----:B------:R-:W-:Y:S01]  /*3d90*/  FMNMX.FTZ R13, R26, R13, !PT ;  /* 0x0000000d1a0d7209 */ /* 0x000fe20007810000 */
[----:B------:R-:W-:Y:S01]  /*3da0*/  VIADD R0, R0, 0x39 ;  /* 0x0000003900007836 */ /* 0x000fe20000000000 */
[----:B------:R-:W-:Y:S02]  /*3db0*/  FSEL R197, R69, -INF , !P0 ;  /* 0xff80000045c57808 */ /* 0x000fe40004000000 */
[----:B------:R-:W-:Y:S02]  /*3dc0*/  FMNMX.FTZ R18, R195, R18, !PT ;  /* 0x00000012c3127209 */ /* 0x000fe40007810000 */
[----:B------:R-:W-:-:S02]  /*3dd0*/  FSEL R172, R71, -INF , !P3 ;  /* 0xff80000047ac7808 */ /* 0x000fc40005800000 */
[-C--:B------:R-:W-:Y:S02]  /*3de0*/  ISETP.GE.AND P3, PT, R17, R238.reuse, PT ;  /* 0x000000ee1100720c */ /* 0x080fe40003f66270 */
[----:B------:R-:W-:Y:S02]  /*3df0*/  FMNMX.FTZ R13, R32, R13, !PT ;  /* 0x0000000d200d7209 */ /* 0x000fe40007810000 */
[----:B------:R-:W-:Y:S02]  /*3e00*/  ISETP.GE.AND P4, PT, R20, R238, PT ;  /* 0x000000ee1400720c */ /* 0x000fe40003f86270 */
[----:B------:R-:W-:Y:S02]  /*3e10*/  FSEL R175, R80, -INF , !P6 ;  /* 0xff80000050af7808 */ /* 0x000fe40007000000 */
[----:B------:R-:W-:Y:S02]  /*3e20*/  FMNMX.FTZ R18, R197, R18, !PT ;  /* 0x00000012c5127209 */ /* 0x000fe40007810000 */
[----:B------:R-:W-:-:S02]  /*3e30*/  FSEL R174, R83, -INF , !P1 ;  /* 0xff80000053ae7808 */ /* 0x000fc40004800000 */
[----:B------:R-:W-:Y:S02]  /*3e40*/  FMNMX.FTZ R13, R8, R13, !PT ;  /* 0x0000000d080d7209 */ /* 0x000fe40007810000 */
[-C--:B------:R-:W-:Y:S02]  /*3e50*/  ISETP.LT.OR P3, PT, R17, R239.reuse, P3 ;  /* 0x000000ef1100720c */ /* 0x080fe40001f61670 */
[----:B------:R-:W-:Y:S02]  /*3e60*/  ISETP.LT.OR P4, PT, R20, R239, P4 ;  /* 0x000000ef1400720c */ /* 0x000fe40002781670 */
[----:B------:R-:W-:Y:S02]  /*3e70*/  FSEL R173, R81, -INF , !P5 ;  /* 0xff80000051ad7808 */ /* 0x000fe40006800000 */
[----:B------:R-:W-:Y:S02]  /*3e80*/  ISETP.GE.AND P1, PT, R0, R238, PT ;  /* 0x000000ee0000720c */ /* 0x000fe40003f26270 */
[----:B------:R-:W-:-:S02]  /*3e90*/  FMNMX.FTZ R18, R175, R18, !PT ;  /* 0x00000012af127209 */ /* 0x000fc40007810000 */
[----:B------:R-:W-:Y:S02]  /*3ea0*/  FSEL R200, R82, -INF , !P2 ;  /* 0xff80000052c87808 */ /* 0x000fe40005000000 */
[----:B------:R-:W-:Y:S02]  /*3eb0*/  FMNMX.FTZ R13, R6, R13, !PT ;  /* 0x0000000d060d7209 */ /* 0x000fe40007810000 */
[----:B------:R-:W-:Y:S02]  /*3ec0*/  FSEL R207, R77, -INF , !P3 ;  /* 0xff8000004dcf7808 */ /* 0x000fe40005800000 */
[----:B------:R-:W-:Y:S02]  /*3ed0*/  ISETP.GE.AND P2, PT, R16, R238, PT ;  /* 0x000000ee1000720c */ /* 0x000fe40003f46270 */
[----:B------:R-:W-:Y:S02]  /*3ee0*/  FSEL R209, R76, -INF , !P4 ;  /* 0xff8000004cd17808 */ /* 0x000fe40006000000 */
[----:B------:R-:W-:-:S02]  /*3ef0*/  FMNMX.FTZ R18, R173, R18, !PT ;  /* 0x00000012ad127209 */ /* 0x000fc40007810000 */
[----:B------:R-:W-:Y:S02]  /*3f00*/  ISETP.LT.OR P3, PT, R0, R239, P1 ;  /* 0x000000ef0000720c */ /* 0x000fe40000f61670 */
[----:B------:R-:W-:Y:S02]  /*3f10*/  PLOP3.LUT P1, PT, PT, PT, UP0, 0x80, 0x0 ;  /* 0x000000000000781c */ /* 0x000fe40003f2f008 */
[----:B------:R-:W-:Y:S02]  /*3f20*/  FMNMX.FTZ R13, R10, R13, !PT ;  /* 0x0000000d0a0d7209 */ /* 0x000fe40007810000 */
[----:B------:R-:W-:Y:S02]  /*3f30*/  ISETP.LT.OR P2, PT, R16, R239, P2 ;  /* 0x000000ef1000720c */ /* 0x000fe40001741670 */
[----:B------:R-:W-:Y:S02]  /*3f40*/  FMNMX.FTZ R18, R209, R18, !PT ;  /* 0x00000012d1127209 */ /* 0x000fe40007810000 */
[----:B------:R-:W-:-:S02]  /*3f50*/  FMNMX.FTZ R13, R24, R13, !PT ;  /* 0x0000000d180d7209 */ /* 0x000fc40007810000 */
[----:B------:R-:W-:Y:S02]  /*3f60*/  FSEL R205, R52, -INF , !P2 ;  /* 0xff80000034cd7808 */ /* 0x000fe40005000000 */
[----:B------:R-:W-:Y:S02]  /*3f70*/  FMNMX.FTZ R18, R207, R18, !PT ;  /* 0x00000012cf127209 */ /* 0x000fe40007810000 */
[----:B------:R-:W-:Y:S02]  /*3f80*/  FMNMX.FTZ R13, R198, R13, !PT ;  /* 0x0000000dc60d7209 */ /* 0x000fe40007810000 */
[----:B------:R-:W-:Y:S02]  /*3f90*/  ISETP.GE.AND P0, PT, R20, R236, PT ;  /* 0x000000ec1400720c */ /* 0x000fe40003f06270 */
[----:B------:R-:W-:Y:S02]  /*3fa0*/  FSEL R203, R53, -INF , !P3 ;  /* 0xff80000035cb7808 */ /* 0x000fe40005800000 */
[----:B------:R-:W-:-:S02]  /*3fb0*/  FMNMX.FTZ R18, R205, R18, !PT ;  /* 0x00000012cd127209 */ /* 0x000fc40007810000 */
[----:B------:R-:W-:Y:S02]  /*3fc0*/  FMNMX.FTZ R19, R172, R13, !PT ;  /* 0x0000000dac137209 */ /* 0x000fe40007810000 */
[----:B------:R-:W-:Y:S02]  /*3fd0*/  ISETP.LT.OR P0, PT, R20, R237, P0 ;  /* 0x000000ed1400720c */ /* 0x000fe40000701670 */
[----:B------:R-:W-:Y:S01]  /*3fe0*/  FMNMX.FTZ R13, R203, R18, !PT ;  /* 0x00000012cb0d7209 */ /* 0x000fe20007810000 */
[----:B------:R-:W-:Y:S10]  /*3ff0*/  @!P1 BRA `(.L_x_2006) ;  /* 0x0000000000689947 */ /* 0x000ff40003800000 */
[----:B------:R-:W-:Y:S01]  /*4000*/  UIADD3 UR9, UR35, -0x2, URZ ;  /* 0xfffffffe23097890 */ /* 0x000fe2000fffe03f */
        /* <DEDUP_REMOVED lines=25> */
.L_x_2006:
[CC--:B------:R-:W-:Y:S01]  /*41a0*/  ISETP.GE.AND P2, PT, R17.reuse, R236.reuse, PT ;  /* 0x000000ec1100720c */ /* 0x0c0fe20003f46270 */
[----:B------:R-:W2:Y:S01]  /*41b0*/  SHFL.BFLY PT, R164, R13, 0x2, 0x1f ;  /* 0x0c401f000da47f89 */ /* 0x000ea200000e0000 */
[----:B------:R-:W-:Y:S01]  /*41c0*/  FMNMX.FTZ R19, R200, R19, !PT ;  /* 0x00000013c8137209 */ /* 0x000fe20007810000 */
[----:B------:R-:W-:Y:S01]  /*41d0*/  USHF.L.U32 UR8, UR34, 0x1, URZ ;  /* 0x0000000122087899 */ /* 0x000fe2000800063f */
[-C--:B------:R-:W-:Y:S01]  /*41e0*/  ISETP.GE.AND P3, PT, R16, R236.reuse, PT ;  /* 0x000000ec1000720c */ /* 0x080fe20003f66270 */
[----:B------:R-:W-:Y:S01]  /*41f0*/  IMAD.WIDE.U32 R214, R12, -0x2daee0ad, RZ ;  /* 0xd2511f530cd67825 */ /* 0x000fe200078e00ff */
[----:B------:R-:W-:Y:S01]  /*4200*/  ISETP.LT.OR P2, PT, R17, R237, P2 ;  /* 0x000000ed1100720c */ /* 0x000fe20001741670 */
[----:B------:R-:W-:Y:S01]  /*4210*/  UIADD3 UR21, UR37, -0x4498517b, URZ ;  /* 0xbb67ae8525157890 */ /* 0x000fe2000fffe03f */
[----:B------:R-:W-:Y:S01]  /*4220*/  FSEL R204, R78, -INF , !P0 ;  /* 0xff8000004ecc7808 */ /* 0x000fe20004000000 */
[----:B------:R-:W-:Y:S01]  /*4230*/  IMAD.U32 R17, RZ, RZ, UR28 ;  /* 0x0000001cff117e24 */ /* 0x000fe2000f8e00ff */
[----:B------:R-:W-:Y:S01]  /*4240*/  FMNMX.FTZ R19, R174, R19, !PT ;  /* 0x00000013ae137209 */ /* 0x000fe20007810000 */
[----:B------:R-:W-:Y:S01]  /*4250*/  UIADD3 UR22, UR36, -0x61c88647, URZ ;  /* 0x9e3779b924167890 */ /* 0x000fe2000fffe03f */
[----:B------:R-:W-:Y:S01]  /*4260*/  ISETP.LT.OR P3, PT, R16, R237, P3 ;  /* 0x000000ed1000720c */ /* 0x000fe20001f61670 */
[----:B------:R-:W-:Y:S01]  /*4270*/  UIADD3 UR20, UR36, 0x3c6ef372, URZ ;  /* 0x3c6ef37224147890 */ /* 0x000fe2000fffe03f */
[----:B------:R-:W-:Y:S01]  /*4280*/  ISETP.GE.AND P0, PT, R0, R236, PT ;  /* 0x000000ec0000720c */ /* 0x000fe20003f06270 */
[----:B------:R-:W-:Y:S01]  /*4290*/  UIADD3 UR19, UR37, 0x76cf5d0a, URZ ;  /* 0x76cf5d0a25137890 */ /* 0x000fe2000fffe03f */
[----:B------:R-:W-:Y:S01]  /*42a0*/  FSEL R202, R79, -INF , !P2 ;  /* 0xff8000004fca7808 */ /* 0x000fe20005000000 */
[----:B------:R-:W-:Y:S01]  /*42b0*/  UIADD3 UR17, UR37, 0x32370b8f, URZ ;  /* 0x32370b8f25117890 */ /* 0x000fe2000fffe03f */
[----:B------:R-:W-:Y:S01]  /*42c0*/  FMNMX.FTZ R19, R204, R19, !PT ;  /* 0x00000013cc137209 */ /* 0x000fe20007810000 */
[----:B------:R-:W-:Y:S01]  /*42d0*/  UIADD3 UR18, UR36, -0x255992d5, URZ ;  /* 0xdaa66d2b24127890 */ /* 0x000fe2000fffe03f */
[----:B------:R-:W-:Y:S01]  /*42e0*/  ISETP.LT.OR P0, PT, R0, R237, P0 ;  /* 0x000000ed0000720c */ /* 0x000fe20000701670 */
[----:B------:R-:W-:Y:S01]  /*42f0*/  IMAD R0, R17, 0x8, R4 ;  /* 0x0000000811007824 */ /* 0x000fe200078e0204 */
[----:B------:R-:W-:Y:S01]  /*4300*/  FSEL R178, R54, -INF , !P3 ;  /* 0xff80000036b27808 */ /* 0x000fe20005800000 */
[----:B------:R-:W-:Y:S01]  /*4310*/  UIADD3 UR16, UR36, 0x78dde6e4, URZ ;  /* 0x78dde6e424107890 */ /* 0x000fe2000fffe03f */
[----:B------:R-:W-:Y:S01]  /*4320*/  FMNMX.FTZ R19, R202, R19, !PT ;  /* 0x00000013ca137209 */ /* 0x000fe20007810000 */
[----:B------:R-:W-:Y:S01]  /*4330*/  IMAD.WIDE.U32 R212, R0, -0x326172a9, RZ ;  /* 0xcd9e8d5700d47825 */ /* 0x000fe200078e00ff */
[----:B------:R-:W-:Y:S01]  /*4340*/  FSEL R177, R55, -INF , !P0 ;  /* 0xff80000037b17808 */ /* 0x000fe20004000000 */
[----:B------:R-:W-:Y:S01]  /*4350*/  ULDC UR38, c[0x0][0x2ec] ;  /* 0x0000bb0000267ab9 */ /* 0x000fe20000000800 */
[----:B------:R-:W-:Y:S01]  /*4360*/  FMNMX.FTZ R16, R178, R19, !PT ;  /* 0x00000013b2107209 */ /* 0x000fe20007810000 */
[----:B------:R-:W-:Y:S01]  /*4370*/  UIADD3 UR12, UR37, -0x56f99767, URZ ;  /* 0xa9066899250c7890 */ /* 0x000fe2000fffe03f */
[----:B--2---:R-:W-:Y:S01]  /*4380*/  FMNMX.FTZ R164, R13, R164, !PT ;  /* 0x000000a40da47209 */ /* 0x004fe20007810000 */
[----:B------:R-:W-:Y:S01]  /*4390*/  UIADD3 UR13, UR37, -0x126145ec, URZ ;  /* 0xed9eba14250d7890 */ /* 0x000fe2000fffe03f */
[----:B------:R-:W-:Y:S01]  /*43a0*/  FMNMX.FTZ R4, R177, R16, !PT ;  /* 0x00000010b1047209 */ /* 0x000fe20007810000 */
[----:B------:R-:W-:Y:S01]  /*43b0*/  IMAD.IADD R224, R89, 0x1, R2 ;  /* 0x0000000159e07824 */ /* 0x000fe200078e0202 */
[----:B------:R-:W-:Y:S01]  /*43c0*/  LOP3.LUT R13, R3, UR36, RZ, 0x3c, !PT ;  /* 0x00000024030d7c12 */ /* 0x000fe2000f8e3cff */
[----:B------:R-:W-:Y:S01]  /*43d0*/  IMAD.U32 R3, RZ, RZ, UR8 ;  /* 0x00000008ff037e24 */ /* 0x000fe2000f8e00ff */
[----:B------:R-:W2:Y:S01]  /*43e0*/  SHFL.BFLY PT, R17, R164, 0x1, 0x1f ;  /* 0x0c201f00a4117f89 */ /* 0x000ea200000e0000 */
[----:B------:R-:W-:Y:S01]  /*43f0*/  UIADD3 UR23, UR36, -0x4ab325aa, URZ ;  /* 0xb54cda5624177890 */ /* 0x000fe2000fffe03f */
[----:B------:R-:W-:Y:S01]  /*4400*/  LOP3.LUT R210, R213, R13, RZ, 0x3c, !PT ;  /* 0x0000000dd5d27212 */ /* 0x000fe200078e3cff */
[----:B------:R-:W-:Y:S01]  /*4410*/  UIADD3 UR30, UR36, 0x1715609d, URZ ;  /* 0x1715609d241e7890 */ /* 0x000fe2000fffe03f */
[----:B------:R-:W3:Y:S01]  /*4420*/  SHFL.BFLY PT, R19, R4, 0x2, 0x1f ;  /* 0x0c401f0004137f89 */ /* 0x000ee200000e0000 */
[----:B------:R-:W-:Y:S01]  /*4430*/  LOP3.LUT R3, R215, UR37, R3, 0x96, !PT ;  /* 0x00000025d7037c12 */ /* 0x000fe2000f8e9603 */
[----:B------:R-:W-:Y:S01]  /*4440*/  ULDC.U8 UR39, c[0x0][0x388] ;  /* 0x0000e20000277ab9 */ /* 0x000fe20000000000 */
[----:B------:R-:W-:Y:S01]  /*4450*/  IMAD.WIDE.U32 R210, R210, -0x2daee0ad, RZ ;  /* 0xd2511f53d2d27825 */ /* 0x000fe200078e00ff */
[----:B------:R-:W-:Y:S01]  /*4460*/  LEA R224, R224, UR4, 0x1 ;  /* 0x00000004e0e07c11 */ /* 0x000fe2000f8e08ff */
[----:B------:R-:W-:-:S02]  /*4470*/  UIADD3 UR31, UR37, 0x646e171e, URZ ;  /* 0x646e171e251f7890 */ /* 0x000fc4000fffe03f */
[----:B-1----:R-:W-:Y:S01]  /*4480*/  IMAD.WIDE.U32 R22, R3, -0x326172a9, RZ ;  /* 0xcd9e8d5703167825 */ /* 0x002fe200078e00ff */
[----:B------:R-:W-:Y:S01]  /*4490*/  LOP3.LUT R166, R211, UR21, R214, 0x96, !PT ;  /* 0x00000015d3a67c12 */ /* 0x000fe2000f8e96d6 */
[----:B------:R-:W-:Y:S01]  /*44a0*/  LDSM.16.MT88.4 R156, [R224+0x18000] ;  /* 0x01800000e09c783b */ /* 0x000fe20000004200 */
[----:B------:R-:W-:Y:S01]  /*44b0*/  UIADD3 UR8, UR8, 0x1, URZ ;  /* 0x0000000108087890 */ /* 0x000fe2000fffe03f */
[----:B------:R-:W-:Y:S01]  /*44c0*/  IMAD R222, R7, 0x2, R224 ;  /* 0x0000000207de7824 */ /* 0x000fe200078e02e0 */
[----:B------:R-:W-:Y:S01]  /*44d0*/  LOP3.LUT R3, R23, UR22, R212, 0x96, !PT ;  /* 0x0000001617037c12 */ /* 0x000fe2000f8e96d4 */
[----:B------:R-:W-:Y:S01]  /*44e0*/  IMAD.WIDE.U32 R166, R166, -0x326172a9, RZ ;  /* 0xcd9e8d57a6a67825 */ /* 0x000fe200078e00ff */
[----:B------:R-:W-:Y:S01]  /*44f0*/  LDSM.16.MT88.4 R72, [R224+0x1c000] ;  /* 0x01c00000e048783b */ /* 0x000fe20000004200 */
[----:B------:R-:W-:Y:S02]  /*4500*/  ULDC UR4, c[0x0][0x250] ;  /* 0x0000940000047ab9 */ /* 0x000fe40000000800 */
[----:B------:R-:W-:Y:S01]  /*4510*/  IMAD R220, R5, 0x2, R222 ;  /* 0x0000000205dc7824 */ /* 0x000fe200078e02de */
[----:B------:R-:W-:Y:S01]  /*4520*/  LOP3.LUT R18, R167, UR20, R22, 0x96, !PT ;  /* 0x00000014a7127c12 */ /* 0x000fe2000f8e9616 */
[----:B------:R-:W-:Y:S01]  /*4530*/  IMAD.WIDE.U32 R22, R3, -0x2daee0ad, RZ ;  /* 0xd2511f5303167825 */ /* 0x000fe200078e00ff */
[----:B--2---:R-:W-:Y:S01]  /*4540*/  FMNMX.FTZ R164, R164, R17, !PT ;  /* 0x00000011a4a47209 */ /* 0x004fe20007810000 */
[----:B------:R-:W-:Y:S02]  /*4550*/  LDSM.16.MT88.4 R148, [R222+0x18000] ;  /* 0x01800000de94783b */ /* 0x000fe40000004200 */
[----:B------:R-:W-:Y:S01]  /*4560*/  IMAD.U32 R176, RZ, RZ, UR39 ;  /* 0x00000027ffb07e24 */ /* 0x000fe2000f8e00ff */
[----:B---3--:R-:W-:Y:S01]  /*4570*/  FMNMX.FTZ R4, R4, R19, !PT ;  /* 0x0000001304047209 */ /* 0x008fe20007810000 */
[----:B------:R-:W-:Y:S01]  /*4580*/  IMAD.WIDE.U32 R18, R18, -0x2daee0ad, RZ ;  /* 0xd2511f5312127825 */ /* 0x000fe200078e00ff */
[----:B------:R-:W-:-:S03]  /*4590*/  LOP3.LUT R16, R23, UR19, R210, 0x96, !PT ;  /* 0x0000001317107c12 */ /* 0x000fc6000f8e96d2 */
[C---:B------:R-:W-:Y:S01]  /*45a0*/  FMUL.FTZ R206, R164.reuse, UR38 ;  /* 0x00000026a4ce7c20 */ /* 0x040fe20008410000 */
[----:B------:R-:W-:Y:S01]  /*45b0*/  FSETP.NEU.FTZ.AND P0, PT, R164, -INF , PT ;  /* 0xff800000a400780b */ /* 0x000fe20003f1d000 */
[----:B------:R-:W1:Y:S01]  /*45c0*/  SHFL.BFLY PT, R3, R4, 0x1, 0x1f ;  /* 0x0c201f0004037f89 */ /* 0x000e6200000e0000 */
[----:B------:R-:W-:Y:S01]  /*45d0*/  LOP3.LUT R22, R19, UR17, R22, 0x96, !PT ;  /* 0x0000001113167c12 */ /* 0x000fe2000f8e9616 */
[----:B------:R-:W-:Y:S01]  /*45e0*/  IMAD.WIDE.U32 R16, R16, -0x326172a9, RZ ;  /* 0xcd9e8d5710107825 */ /* 0x000fe200078e00ff */
[----:B------:R-:W-:Y:S01]  /*45f0*/  FSEL R206, R206, RZ, P0 ;  /* 0x000000ffcece7208 */ /* 0x000fe20000000000 */
[----:B------:R-:W-:Y:S01]  /*4600*/  LDSM.16.MT88.4 R132, [R220+0x18000] ;  /* 0x01800000dc84783b */ /* 0x000fe20000004200 */
[----:B------:R-:W-:Y:S01]  /*4610*/  LEA R176, R176, UR39, 0x10 ;  /* 0x00000027b0b07c11 */ /* 0x000fe2000f8e80ff */
[----:B------:R-:W-:Y:S01]  /*4620*/  IMAD.WIDE.U32 R22, R22, -0x326172a9, RZ ;  /* 0xcd9e8d5716167825 */ /* 0x000fe200078e00ff */
[----:B------:R-:W-:-:S03]  /*4630*/  LOP3.LUT R17, R17, UR18, R166, 0x96, !PT ;  /* 0x0000001211117c12 */ /* 0x000fc6000f8e96a6 */
[--C-:B------:R-:W-:Y:S01]  /*4640*/  FFMA.FTZ R193, R39, UR38, -R206.reuse ;  /* 0x0000002627c17c23 */ /* 0x100fe200080108ce */
[--C-:B------:R-:W-:Y:S01]  /*4650*/  FFMA.FTZ R192, R37, UR38, -R206.reuse ;  /* 0x0000002625c07c23 */ /* 0x100fe200080108ce */
[----:B------:R-:W-:Y:S01]  /*4660*/  FFMA.FTZ R189, R43, UR38, -R206 ;  /* 0x000000262bbd7c23 */ /* 0x000fe200080108ce */
[----:B------:R-:W-:Y:S01]  /*4670*/  LOP3.LUT R16, R23, UR16, R16, 0x96, !PT ;  /* 0x0000001017107c12 */ /* 0x000fe2000f8e9610 */
[----:B------:R-:W-:-:S04]  /*4680*/  IMAD.WIDE.U32 R28, R17, -0x2daee0ad, RZ ;  /* 0xd2511f53111c7825 */ /* 0x000fc800078e00ff */
[--C-:B------:R-:W-:Y:S01]  /*4690*/  FFMA.FTZ R186, R41, UR38, -R206.reuse ;  /* 0x0000002629ba7c23 */ /* 0x100fe200080108ce */
[----:B------:R-:W-:Y:S01]  /*46a0*/  FFMA.FTZ R183, R21, UR38, -R206 ;  /* 0x0000002615b77c23 */ /* 0x000fe200080108ce */
[----:B------:R-:W-:Y:S01]  /*46b0*/  MUFU.EX2 R193, R193 ;  /* 0x000000c100c17308 */ /* 0x000fe20000000800 */
[----:B------:R-:W-:Y:S01]  /*46c0*/  IMAD.WIDE.U32 R16, R16, -0x2daee0ad, RZ ;  /* 0xd2511f5310107825 */ /* 0x000fe200078e00ff */
[----:B------:R-:W-:Y:S01]  /*46d0*/  LOP3.LUT R18, R29, UR13, R18, 0x96, !PT ;  /* 0x0000000d1d127c12 */ /* 0x000fe2000f8e9612 */
[----:B------:R-:W-:Y:S02]  /*46e0*/  LDSM.16.MT88.4 R40, [R224+0x1a000] ;  /* 0x01a00000e028783b */ /* 0x000fe40000004200 */
[----:B------:R-:W-:Y:S01]  /*46f0*/  FFMA.FTZ R184, R25, UR38, -R206 ;  /* 0x0000002619b87c23 */ /* 0x000fe200080108ce */
[----:B------:R-:W-:Y:S01]  /*4700*/  IMAD R221, R5, 0x2, R224 ;  /* 0x0000000205dd7824 */ /* 0x000fe200078e02e0 */
[----:B------:R-:W-:Y:S01]  /*4710*/  LOP3.LUT R28, R17, UR12, R28, 0x96, !PT ;  /* 0x0000000c111c7c12 */ /* 0x000fe2000f8e961c */
[----:B------:R-:W-:Y:S01]  /*4720*/  IMAD.WIDE.U32 R18, R18, -0x326172a9, RZ ;  /* 0xcd9e8d5712127825 */ /* 0x000fe200078e00ff */
[----:B------:R-:W-:Y:S01]  /*4730*/  MUFU.EX2 R192, R192 ;  /* 0x000000c000c07308 */ /* 0x000fe20000000800 */
[----:B-1----:R-:W-:Y:S01]  /*4740*/  FMNMX.FTZ R3, R4, R3, !PT ;  /* 0x0000000304037209 */ /* 0x002fe20007810000 */
[----:B------:R-:W-:Y:S01]  /*4750*/  LDSM.16.MT88.4 R140, [R221+0x18000] ;  /* 0x01800000dd8c783b */ /* 0x000fe20000004200 */
[----:B------:R-:W-:-:S04]  /*4760*/  IMAD.WIDE.U32 R28, R28, -0x326172a9, RZ ;  /* 0xcd9e8d571c1c7825 */ /* 0x000fc800078e00ff */
[----:B------:R-:W-:Y:S01]  /*4770*/  FFMA.FTZ R180, R11, UR38, -R206 ;  /* 0x000000260bb47c23 */ /* 0x000fe200080108ce */
[C---:B------:R-:W-:Y:S01]  /*4780*/  FSETP.NEU.FTZ.AND P0, PT, R3.reuse, -INF , PT ;  /* 0xff8000000300780b */ /* 0x040fe20003f1d000 */
[----:B------:R-:W-:Y:S01]  /*4790*/  FMUL.FTZ R179, R3, UR38 ;  /* 0x0000002603b37c20 */ /* 0x000fe20008410000 */
[----:B------:R-:W-:Y:S01]  /*47a0*/  LDSM.16.MT88.4 R48, [R222+0x1a000] ;  /* 0x01a00000de30783b */ /* 0x000fe20000004200 */
[----:B------:R-:W-:Y:S01]  /*47b0*/  SHF.R.U32.HI R131, RZ, 0x10, R28 ;  /* 0x00000010ff837819 */ /* 0x000fe2000001161c */
[----:B------:R-:W-:Y:S01]  /*47c0*/  MUFU.EX2 R189, R189 ;  /* 0x000000bd00bd7308 */ /* 0x000fe20000000800 */
[----:B------:R-:W-:Y:S01]  /*47d0*/  LOP3.LUT R20, R28, 0xffff, RZ, 0xc0, !PT ;  /* 0x0000ffff1c147812 */ /* 0x000fe200078ec0ff */
[----:B------:R-:W-:Y:S01]  /*47e0*/  LDSM.16.MT88.4 R56, [R221+0x1a000] ;  /* 0x01a00000dd38783b */ /* 0x000fe20000004200 */
[----:B------:R-:W-:Y:S01]  /*47f0*/  FSEL R179, R179, RZ, P0 ;  /* 0x000000ffb3b37208 */ /* 0x000fe20000000000 */
[----:B------:R-:W-:Y:S01]  /*4800*/  FFMA.FTZ R165, R9, UR38, -R206 ;  /* 0x0000002609a57c23 */ /* 0x000fe200080108ce */
[----:B------:R-:W-:Y:S01]  /*4810*/  SHF.R.U32.HI R2, RZ, 0x18, R28 ;  /* 0x00000018ff027819 */ /* 0x000fe2000001161c */
[----:B------:R-:W-:Y:S01]  /*4820*/  LDSM.16.MT88.4 R64, [R220+0x1a000] ;  /* 0x01a00000dc40783b */ /* 0x000fe20000004200 */
[----:B------:R-:W-:Y:S01]  /*4830*/  LOP3.LUT R131, R131, 0xff, RZ, 0xc0, !PT ;  /* 0x000000ff83837812 */ /* 0x000fe200078ec0ff */
[--C-:B------:R-:W-:Y:S01]  /*4840*/  FFMA.FTZ R188, R26, UR38, -R179.reuse ;  /* 0x000000261abc7c23 */ /* 0x100fe200080108b3 */
[--C-:B------:R-:W-:Y:S01]  /*4850*/  FFMA.FTZ R187, R32, UR38, -R179.reuse ;  /* 0x0000002620bb7c23 */ /* 0x100fe200080108b3 */
[--C-:B------:R-:W-:Y:S01]  /*4860*/  FFMA.FTZ R191, R38, UR38, -R179.reuse ;  /* 0x0000002626bf7c23 */ /* 0x100fe200080108b3 */
[--C-:B------:R-:W-:Y:S01]  /*4870*/  FFMA.FTZ R190, R36, UR38, -R179.reuse ;  /* 0x0000002624be7c23 */ /* 0x100fe200080108b3 */
[----:B------:R-:W-:Y:S01]  /*4880*/  SHF.R.U32.HI R20, RZ, 0x8, R20 ;  /* 0x00000008ff147819 */ /* 0x000fe20000011614 */
[----:B------:R-:W-:Y:S01]  /*4890*/  MUFU.EX2 R186, R186 ;  /* 0x000000ba00ba7308 */ /* 0x000fe20000000800 */
[----:B------:R-:W-:Y:S01]  /*48a0*/  LOP3.LUT R4, R29, UR23, R18, 0x96, !PT ;  /* 0x000000171d047c12 */ /* 0x000fe2000f8e9612 */
[----:B------:R-:W-:Y:S01]  /*48b0*/  LDSM.16.MT88.4 R80, [R222+0x1c000] ;  /* 0x01c00000de50783b */ /* 0x000fe20000004200 */
[----:B------:R-:W-:Y:S01]  /*48c0*/  LOP3.LUT R17, R28, 0xff, RZ, 0xc0, !PT ;  /* 0x000000ff1c117812 */ /* 0x000fe200078ec0ff */
[--C-:B------:R-:W-:Y:S01]  /*48d0*/  FFMA.FTZ R181, R10, UR38, -R179.reuse ;  /* 0x000000260ab57c23 */ /* 0x100fe200080108b3 */
[----:B------:R-:W-:Y:S01]  /*48e0*/  PRMT R131, R131, 0x5410, R2 ;  /* 0x0000541083837816 */ /* 0x000fe20000000002 */
[----:B------:R-:W-:Y:S01]  /*48f0*/  LDSM.16.MT88.4 R88, [R221+0x1c000] ;  /* 0x01c00000dd58783b */ /* 0x000fe20000004200 */
[----:B------:R-:W-:Y:S01]  /*4900*/  LOP3.LUT R2, R4, 0xffff, RZ, 0xc0, !PT ;  /* 0x0000ffff04027812 */ /* 0x000fe200078ec0ff */
[----:B------:R-:W-:Y:S01]  /*4910*/  MUFU.EX2 R188, R188 ;  /* 0x000000bc00bc7308 */ /* 0x000fe20000000800 */
[----:B------:R-:W-:Y:S01]  /*4920*/  SHF.R.U32.HI R129, RZ, 0x10, R4 ;  /* 0x00000010ff817819 */ /* 0x000fe20000011604 */
[----:B------:R-:W-:Y:S01]  /*4930*/  LDSM.16.MT88.4 R96, [R220+0x1c000] ;  /* 0x01c00000dc60783b */ /* 0x000fe20000004200 */
[----:B------:R-:W-:Y:S01]  /*4940*/  PRMT R17, R17, 0x5410, R20 ;  /* 0x0000541011117816 */ /* 0x000fe20000000014 */
[--C-:B------:R-:W-:Y:S01]  /*4950*/  FFMA.FTZ R185, R8, UR38, -R179.reuse ;  /* 0x0000002608b97c23 */ /* 0x100fe200080108b3 */
[----:B------:R-:W-:Y:S01]  /*4960*/  LOP3.LUT R18, R19, UR30, R22, 0x96, !PT ;  /* 0x0000001e13127c12 */ /* 0x000fe2000f8e9616 */
[----:B------:R-:W-:Y:S01]  /*4970*/  LDSM.16.MT88.4 R104, [R224+0x1e000] ;  /* 0x01e00000e068783b */ /* 0x000fe20000004200 */
[----:B------:R-:W-:Y:S01]  /*4980*/  LOP3.LUT R5, R4, 0xff, RZ, 0xc0, !PT ;  /* 0x000000ff04057812 */ /* 0x000fe200078ec0ff */
[----:B------:R-:W1:Y:S01]  /*4990*/  MUFU.EX2 R187, R187 ;  /* 0x000000bb00bb7308 */ /* 0x000e620000000800 */
[----:B------:R-:W-:Y:S01]  /*49a0*/  SHF.R.U32.HI R2, RZ, 0x8, R2 ;  /* 0x00000008ff027819 */ /* 0x000fe20000011602 */
[----:B------:R-:W2:Y:S01]  /*49b0*/  LDSM.16.MT88.4 R20, [R220+0x1e000] ;  /* 0x01e00000dc14783b */ /* 0x000ea20000004200 */
[----:B------:R-:W-:Y:S01]  /*49c0*/  SHF.R.U32.HI R4, RZ, 0x18, R4 ;  /* 0x00000018ff047819 */ /* 0x000fe20000011604 */
[----:B------:R-:W-:Y:S01]  /*49d0*/  IMAD.WIDE.U32 R18, R18, -0x2daee0ad, RZ ;  /* 0xd2511f5312127825 */ /* 0x000fe200078e00ff */
[----:B------:R-:W-:Y:S01]  /*49e0*/  LOP3.LUT R129, R129, 0xff, RZ, 0xc0, !PT ;  /* 0x000000ff81817812 */ /* 0x000fe200078ec0ff */
[----:B------:R-:W3:Y:S01]  /*49f0*/  LDSM.16.MT88.4 R112, [R222+0x1e000] ;  /* 0x01e00000de70783b */ /* 0x000ee20000004200 */
[----:B------:R-:W-:Y:S01]  /*4a00*/  PRMT R5, R5, 0x5410, R2 ;  /* 0x0000541005057816 */ /* 0x000fe20000000002 */
[----:B------:R-:W-:Y:S01]  /*4a10*/  MUFU.EX2 R191, R191 ;  /* 0x000000bf00bf7308 */ /* 0x000fe20000000800 */
[--C-:B------:R-:W-:Y:S01]  /*4a20*/  HSET2.LE.AND R131, R131, R176.reuse, PT ;  /* 0x000000b083837233 */ /* 0x100fe20003803000 */
[----:B------:R-:W4:Y:S01]  /*4a30*/  LDSM.16.MT88.4 R120, [R221+0x1e000] ;  /* 0x01e00000dd78783b */ /* 0x000f220000004200 */
[----:B------:R-:W-:Y:S01]  /*4a40*/  PRMT R129, R129, 0x5410, R4 ;  /* 0x0000541081817816 */ /* 0x000fe20000000004 */
[--C-:B------:R-:W-:Y:S01]  /*4a50*/  FFMA.FTZ R182, R6, UR38, -R179.reuse ;  /* 0x0000002606b67c23 */ /* 0x100fe200080108b3 */
[--C-:B------:R-:W-:Y:S01]  /*4a60*/  HSET2.LE.AND R130, R17, R176.reuse, PT ;  /* 0x000000b011827233 */ /* 0x100fe20003803000 */
[----:B------:R-:W-:Y:S01]  /*4a70*/  LDSM.16.MT88.4 R8, [R222+0x18800] ;  /* 0x01880000de08783b */ /* 0x000fe20000004200 */
[C---:B------:R-:W-:Y:S01]  /*4a80*/  LOP3.LUT R4, R18.reuse, 0xffff, RZ, 0xc0, !PT ;  /* 0x0000ffff12047812 */ /* 0x040fe200078ec0ff */
[----:B------:R-:W5:Y:S01]  /*4a90*/  MUFU.EX2 R190, R190 ;  /* 0x000000be00be7308 */ /* 0x000f620000000800 */
[----:B-1----:R-:W-:Y:S01]  /*4aa0*/  F2FP.F16.F32.PACK_AB R2, R187, R188 ;  /* 0x000000bcbb02723e */ /* 0x002fe200000000ff */
[----:B------:R-:W-:Y:S01]  /*4ab0*/  LDSM.16.MT88.4 R168, [R220+0x18800] ;  /* 0x01880000dca8783b */ /* 0x000fe20000004200 */
[--C-:B------:R-:W-:Y:S01]  /*4ac0*/  HSET2.LE.AND R129, R129, R176.reuse, PT ;  /* 0x000000b081817233 */ /* 0x100fe20003803000 */
[--C-:B------:R-:W-:Y:S01]  /*4ad0*/  FFMA.FTZ R196, R175, UR38, -R206.reuse ;  /* 0x00000026afc47c23 */ /* 0x100fe200080108ce */
[----:B------:R-:W-:Y:S01]  /*4ae0*/  LOP3.LUT R131, R131, R2, RZ, 0xc0, !PT ;  /* 0x0000000283837212 */ /* 0x000fe200078ec0ff */
[----:B------:R-:W-:Y:S01]  /*4af0*/  FFMA.FTZ R195, R195, UR38, -R206 ;  /* 0x00000026c3c37c23 */ /* 0x000fe200080108ce */
[----:B------:R-:W-:Y:S01]  /*4b00*/  LOP3.LUT R27, R18, 0xff, RZ, 0xc0, !PT ;  /* 0x000000ff121b7812 */ /* 0x000fe200078ec0ff */
[----:B------:R-:W-:Y:S01]  /*4b10*/  MUFU.EX2 R184, R184 ;  /* 0x000000b800b87308 */ /* 0x000fe20000000800 */
[----:B------:R-:W-:Y:S01]  /*4b20*/  SHF.R.U32.HI R31, RZ, 0x18, R18 ;  /* 0x00000018ff1f7819 */ /* 0x000fe20000011612 */
[--C-:B------:R-:W-:Y:S01]  /*4b30*/  FFMA.FTZ R198, R198, UR38, -R179.reuse ;  /* 0x00000026c6c67c23 */ /* 0x100fe200080108b3 */
[----:B------:R-:W-:Y:S01]  /*4b40*/  LOP3.LUT R29, R19, UR31, R16, 0x96, !PT ;  /* 0x0000001f131d7c12 */ /* 0x000fe2000f8e9610 */
[--C-:B------:R-:W-:Y:S01]  /*4b50*/  FFMA.FTZ R201, R172, UR38, -R179.reuse ;  /* 0x00000026acc97c23 */ /* 0x100fe200080108b3 */
[--C-:B------:R-:W-:Y:S01]  /*4b60*/  HSET2.LE.AND R128, R5, R176.reuse, PT ;  /* 0x000000b005807233 */ /* 0x100fe20003803000 */
[----:B------:R-:W-:Y:S01]  /*4b70*/  LDSM.16.MT88.4 R32, [R224+0x1a800] ;  /* 0x01a80000e020783b */ /* 0x000fe20000004200 */
[----:B------:R-:W-:Y:S01]  /*4b80*/  F2FP.F16.F32.PACK_AB R5, R192, R193 ;  /* 0x000000c1c005723e */ /* 0x000fe200000000ff */
[----:B------:R-:W-:Y:S01]  /*4b90*/  MUFU.EX2 R183, R183 ;  /* 0x000000b700b77308 */ /* 0x000fe20000000800 */
[----:B-----5:R-:W-:Y:S01]  /*4ba0*/  F2FP.F16.F32.PACK_AB R2, R190, R191 ;  /* 0x000000bfbe02723e */ /* 0x020fe200000000ff */
[--C-:B------:R-:W-:Y:S01]  /*4bb0*/  FFMA.FTZ R208, R209, UR38, -R206.reuse ;  /* 0x00000026d1d07c23 */ /* 0x100fe200080108ce */
[----:B------:R-:W-:Y:S01]  /*4bc0*/  F2FP.F16.F32.PACK_AB R7, R186, R189 ;  /* 0x000000bdba07723e */ /* 0x000fe200000000ff */
[--C-:B------:R-:W-:Y:S01]  /*4bd0*/  FFMA.FTZ R207, R207, UR38, -R206.reuse ;  /* 0x00000026cfcf7c23 */ /* 0x100fe200080108ce */
[----:B------:R-:W-:Y:S01]  /*4be0*/  LOP3.LUT R129, R129, R2, RZ, 0xc0, !PT ;  /* 0x0000000281817212 */ /* 0x000fe200078ec0ff */
[----:B------:R-:W-:Y:S01]  /*4bf0*/  FFMA.FTZ R205, R205, UR38, -R206 ;  /* 0x00000026cdcd7c23 */ /* 0x000fe200080108ce */
[----:B------:R-:W-:Y:S01]  /*4c00*/  SHF.R.U32.HI R2, RZ, 0x10, R18 ;  /* 0x00000010ff027819 */ /* 0x000fe20000011612 */
[----:B------:R-:W-:Y:S01]  /*4c10*/  MUFU.EX2 R180, R180 ;  /* 0x000000b400b47308 */ /* 0x000fe20000000800 */
[----:B------:R-:W1:Y:S01]  /*4c20*/  LDSM.16.MT88.4 R16, [R224+0x18800] ;  /* 0x01880000e010783b */ /* 0x000e620000004200 */
[----:B------:R-:W-:Y:S01]  /*4c30*/  LOP3.LUT R128, R128, R5, RZ, 0xc0, !PT ;  /* 0x0000000580807212 */ /* 0x000fe200078ec0ff */
[--C-:B------:R-:W-:Y:S01]  /*4c40*/  FFMA.FTZ R5, R24, UR38, -R179.reuse ;  /* 0x0000002618057c23 */ /* 0x100fe200080108b3 */
[----:B------:R-:W-:Y:S01]  /*4c50*/  LOP3.LUT R2, R2, 0xff, RZ, 0xc0, !PT ;  /* 0x000000ff02027812 */ /* 0x000fe200078ec0ff */
[--C-:B------:R-:W-:Y:S01]  /*4c60*/  FFMA.FTZ R202, R202, UR38, -R179.reuse ;  /* 0x00000026caca7c23 */ /* 0x100fe200080108b3 */
[----:B------:R-:W-:Y:S01]  /*4c70*/  LOP3.LUT R130, R130, R7, RZ, 0xc0, !PT ;  /* 0x0000000782827212 */ /* 0x000fe200078ec0ff */
[----:B------:R-:W-:Y:S01]  /*4c80*/  FFMA.FTZ R247, R177, UR38, -R179 ;  /* 0x00000026b1f77c23 */ /* 0x000fe200080108b3 */
[----:B------:R-:W-:Y:S01]  /*4c90*/  PRMT R31, R2, 0x5410, R31 ;  /* 0x00005410021f7816 */ /* 0x000fe2000000001f */
[----:B------:R-:W5:Y:S01]  /*4ca0*/  MUFU.EX2 R165, R165 ;  /* 0x000000a500a57308 */ /* 0x000f620000000800 */
[----:B------:R-:W-:Y:S01]  /*4cb0*/  LOP3.LUT R25, R29, 0xffff, RZ, 0xc0, !PT ;  /* 0x0000ffff1d197812 */ /* 0x000fe200078ec0ff */
[----:B------:R-:W-:Y:S01]  /*4cc0*/  FADD.FTZ R192, R193, R192 ;  /* 0x000000c0c1c07221 */ /* 0x000fe20000010000 */
[--C-:B------:R-:W-:Y:S01]  /*4cd0*/  SHF.R.U32.HI R26, RZ, 0x10, R29.reuse ;  /* 0x00000010ff1a7819 */ /* 0x100fe2000001161d */
[C---:B------:R-:W-:Y:S01]  /*4ce0*/  HMMA.16816.F32 R160, R128.reuse, R156, RZ ;  /* 0x0000009c80a0723c */ /* 0x040fe200000018ff */
[----:B------:R-:W-:Y:S01]  /*4cf0*/  LOP3.LUT R24, R29, 0xff, RZ, 0xc0, !PT ;  /* 0x000000ff1d187812 */ /* 0x000fe200078ec0ff */
[----:B------:R-:W-:Y:S01]  /*4d00*/  FADD.FTZ R191, R191, R190 ;  /* 0x000000bebfbf7221 */ /* 0x000fe20000010000 */
[----:B------:R-:W-:Y:S01]  /*4d10*/  SHF.R.U32.HI R4, RZ, 0x8, R4 ;  /* 0x00000008ff047819 */ /* 0x000fe20000011604 */
[----:B------:R-:W-:Y:S01]  /*4d20*/  MUFU.EX2 R181, R181 ;  /* 0x000000b500b57308 */ /* 0x000fe20000000800 */
[----:B------:R-:W-:Y:S01]  /*4d30*/  SHF.R.U32.HI R29, RZ, 0x18, R29 ;  /* 0x00000018ff1d7819 */ /* 0x000fe2000001161d */
[C---:B------:R-:W-:Y:S01]  /*4d40*/  HMMA.16816.F32 R156, R128.reuse, R158, RZ ;  /* 0x0000009e809c723c */ /* 0x040fe200000018ff */
[----:B------:R-:W-:Y:S01]  /*4d50*/  SHF.R.U32.HI R25, RZ, 0x8, R25 ;  /* 0x00000008ff197819 */ /* 0x000fe20000011619 */
[----:B------:R-:W-:Y:S01]  /*4d60*/  FADD.FTZ R189, R189, R192 ;  /* 0x000000c0bdbd7221 */ /* 0x000fe20000010000 */
[----:B------:R-:W-:Y:S01]  /*4d70*/  LOP3.LUT R26, R26, 0xff, RZ, 0xc0, !PT ;  /* 0x000000ff1a1a7812 */ /* 0x000fe200078ec0ff */
[----:B------:R-:W-:Y:S01]  /*4d80*/  FADD.FTZ R188, R188, R191 ;  /* 0x000000bfbcbc7221 */ /* 0x000fe20000010000 */
[----:B------:R-:W-:Y:S01]  /*4d90*/  PRMT R27, R27, 0x5410, R4 ;  /* 0x000054101b1b7816 */ /* 0x000fe20000000004 */
[----:B------:R-:W3:Y:S01]  /*4da0*/  MUFU.EX2 R2, R5 ;  /* 0x0000000500027308 */ /* 0x000ee20000000800 */
[C---:B--2---:R-:W-:Y:S01]  /*4db0*/  HMMA.16816.F32 R124, R128.reuse, R20, RZ ;  /* 0x00000014807c723c */ /* 0x044fe200000018ff */
[----:B------:R-:W-:Y:S01]  /*4dc0*/  PRMT R29, R26, 0x5410, R29 ;  /* 0x000054101a1d7816 */ /* 0x000fe2000000001d */
[----:B------:R-:W-:Y:S01]  /*4dd0*/  FADD.FTZ R189, R186, R189 ;  /* 0x000000bdbabd7221 */ /* 0x000fe20000010000 */
[--C-:B------:R-:W-:Y:S01]  /*4de0*/  HSET2.LE.AND R30, R27, R176.reuse, PT ;  /* 0x000000b01b1e7233 */ /* 0x100fe20003803000 */
[----:B------:R-:W-:Y:S01]  /*4df0*/  FADD.FTZ R188, R187, R188 ;  /* 0x000000bcbbbc7221 */ /* 0x000fe20000010000 */
[--C-:B------:R-:W-:Y:S01]  /*4e00*/  HSET2.LE.AND R31, R31, R176.reuse, PT ;  /* 0x000000b01f1f7233 */ /* 0x100fe20003803000 */
[C---:B------:R-:W-:Y:S01]  /*4e10*/  HMMA.16816.F32 R152, R128.reuse, R148, RZ ;  /* 0x000000948098723c */ /* 0x040fe200000018ff */
[----:B------:R-:W-:Y:S01]  /*4e20*/  MUFU.EX2 R185, R185 ;  /* 0x000000b900b97308 */ /* 0x000fe20000000800 */
[----:B------:R-:W-:Y:S01]  /*4e30*/  PRMT R21, R24, 0x5410, R25 ;  /* 0x0000541018157816 */ /* 0x000fe20000000019 */
[C---:B------:R-:W-:Y:S01]  /*4e40*/  VIADD R219, R227.reuse, 0x800 ;  /* 0x00000800e3db7836 */ /* 0x040fe20000000000 */
[--C-:B------:R-:W-:Y:S01]  /*4e50*/  HSET2.LE.AND R29, R29, R176.reuse, PT ;  /* 0x000000b01d1d7233 */ /* 0x100fe20003803000 */
[----:B------:R-:W-:Y:S01]  /*4e60*/  VIADD R218, R227, 0x1000 ;  /* 0x00001000e3da7836 */ /* 0x000fe20000000000 */
[----:B-----5:R-:W-:Y:S01]  /*4e70*/  F2FP.F16.F32.PACK_AB R27, R165, R180 ;  /* 0x000000b4a51b723e */ /* 0x020fe200000000ff */
[C---:B------:R-:W-:Y:S01]  /*4e80*/  HMMA.16816.F32 R144, R128.reuse, R140, RZ ;  /* 0x0000008c8090723c */ /* 0x040fe200000018ff */
[----:B------:R-:W-:Y:S01]  /*4e90*/  HSET2.LE.AND R28, R21, R176, PT ;  /* 0x000000b0151c7233 */ /* 0x000fe20003803000 */
[----:B------:R-:W2:Y:S01]  /*4ea0*/  MUFU.EX2 R182, R182 ;  /* 0x000000b600b67308 */ /* 0x000ea20000000800 */
[----:B---3--:R-:W-:Y:S01]  /*4eb0*/  F2FP.F16.F32.PACK_AB R20, R2, R181 ;  /* 0x000000b50214723e */ /* 0x008fe200000000ff */
[----:B------:R-:W3:Y:S01]  /*4ec0*/  LDSM.16.MT88.4 R4, [R221+0x18800] ;  /* 0x01880000dd04783b */ /* 0x000ee20000004200 */
[----:B------:R-:W-:Y:S01]  /*4ed0*/  F2FP.F16.F32.PACK_AB R199, R183, R184 ;  /* 0x000000b8b7c7723e */ /* 0x000fe200000000ff */
[C---:B------:R-:W-:Y:S01]  /*4ee0*/  HMMA.16816.F32 R136, R128.reuse, R132, RZ ;  /* 0x000000848088723c */ /* 0x040fe200000018ff */
[----:B------:R-:W-:Y:S01]  /*4ef0*/  LOP3.LUT R30, R30, R27, RZ, 0xc0, !PT ;  /* 0x0000001b1e1e7212 */ /* 0x000fe200078ec0ff */
[----:B------:R-:W-:Y:S01]  /*4f00*/  FADD.FTZ R184, R184, R189 ;  /* 0x000000bdb8b87221 */ /* 0x000fe20000010000 */
[----:B------:R-:W-:Y:S01]  /*4f10*/  LOP3.LUT R31, R31, R20, RZ, 0xc0, !PT ;  /* 0x000000141f1f7212 */ /* 0x000fe200078ec0ff */
[----:B------:R-:W-:Y:S01]  /*4f20*/  LDSM.16.MT88.4 R24, [R221+0x1a800] ;  /* 0x01a80000dd18783b */ /* 0x000fe20000004200 */
[----:B------:R-:W-:Y:S01]  /*4f30*/  LOP3.LUT R28, R28, R199, RZ, 0xc0, !PT ;  /* 0x000000c71c1c7212 */ /* 0x000fe200078ec0ff */
[C---:B------:R-:W-:Y:S01]  /*4f40*/  HMMA.16816.F32 R36, R128.reuse, R40, RZ ;  /* 0x000000288024723c */ /* 0x040fe200000018ff */
[----:B------:R-:W-:Y:S01]  /*4f50*/  MUFU.EX2 R196, R196 ;  /* 0x000000c400c47308 */ /* 0x000fe20000000800 */
[--C-:B------:R-:W-:Y:S01]  /*4f60*/  FFMA.FTZ R199, R200, UR38, -R179.reuse ;  /* 0x00000026c8c77c23 */ /* 0x100fe200080108b3 */
[----:B------:R-:W-:Y:S01]  /*4f70*/  FFMA.FTZ R200, R174, UR38, -R179 ;  /* 0x00000026aec87c23 */ /* 0x000fe200080108b3 */
[----:B------:R-:W-:Y:S01]  /*4f80*/  FADD.FTZ R183, R183, R184 ;  /* 0x000000b8b7b77221 */ /* 0x000fe20000010000 */
[----:B------:R-:W-:Y:S01]  /*4f90*/  VIADD R217, R227, 0x1800 ;  /* 0x00001800e3d97836 */ /* 0x000fe20000000000 */
[C---:B------:R-:W-:Y:S01]  /*4fa0*/  HMMA.16816.F32 R44, R128.reuse, R48, RZ ;  /* 0x00000030802c723c */ /* 0x040fe200000018ff */
[----:B--2---:R-:W-:Y:S01]  /*4fb0*/  F2FP.F16.F32.PACK_AB R194, R182, R185 ;  /* 0x000000b9b6c2723e */ /* 0x004fe200000000ff */
[----:B------:R-:W-:Y:S01]  /*4fc0*/  FADD.FTZ R185, R185, R188 ;  /* 0x000000bcb9b97221 */ /* 0x000fe20000010000 */
[----:B------:R-:W-:Y:S01]  /*4fd0*/  MUFU.EX2 R199, R199 ;  /* 0x000000c700c77308 */ /* 0x000fe20000000800 */
[----:B------:R-:W-:Y:S01]  /*4fe0*/  FADD.FTZ R180, R180, R183 ;  /* 0x000000b7b4b47221 */ /* 0x000fe20000010000 */
[----:B------:R-:W-:Y:S01]  /*4ff0*/  LOP3.LUT R29, R29, R194, RZ, 0xc0, !PT ;  /* 0x000000c21d1d7212 */ /* 0x000fe200078ec0ff */
[C---:B------:R-:W-:Y:S01]  /*5000*/  HMMA.16816.F32 R52, R128.reuse, R56, RZ ;  /* 0x000000388034723c */ /* 0x040fe200000018ff */
[--C-:B------:R-:W-:Y:S01]  /*5010*/  FFMA.FTZ R194, R197, UR38, -R206.reuse ;  /* 0x00000026c5c27c23 */ /* 0x100fe200080108ce */
[--C-:B------:R-:W-:Y:S01]  /*5020*/  FFMA.FTZ R197, R173, UR38, -R206.reuse ;  /* 0x00000026adc57c23 */ /* 0x100fe200080108ce */
[----:B------:R-:W-:Y:S01]  /*5030*/  FFMA.FTZ R206, R203, UR38, -R206 ;  /* 0x00000026cbce7c23 */ /* 0x000fe200080108ce */
[--C-:B------:R-:W-:Y:S01]  /*5040*/  FFMA.FTZ R203, R204, UR38, -R179.reuse ;  /* 0x00000026cccb7c23 */ /* 0x100fe200080108b3 */
[----:B------:R-:W-:Y:S01]  /*5050*/  MUFU.EX2 R200, R200 ;  /* 0x000000c800c87308 */ /* 0x000fe20000000800 */
[----:B------:R-:W-:Y:S01]  /*5060*/  HMMA.16816.F32 R60, R128, R64, RZ ;  /* 0x00000040803c723c */ /* 0x000fe200000018ff */
[----:B------:R-:W-:Y:S01]  /*5070*/  FFMA.FTZ R204, R178, UR38, -R179 ;  /* 0x00000026b2cc7c23 */ /* 0x000fe200080108b3 */
[----:B------:R-:W-:Y:S01]  /*5080*/  FADD.FTZ R182, R182, R185 ;  /* 0x000000b9b6b67221 */ /* 0x000fe20000010000 */
[----:B------:R-:W-:Y:S01]  /*5090*/  FADD.FTZ R180, R165, R180 ;  /* 0x000000b4a5b47221 */ /* 0x000fe20000010000 */
[----:B------:R-:W-:-:S02]  /*50a0*/  VIADD R209, R227, 0x5000 ;  /* 0x00005000e3d17836 */ /* 0x000fc40000000000 */
[----:B------:R-:W-:Y:S01]  /*50b0*/  HMMA.16816.F32 R68, R128, R72, RZ ;  /* 0x000000488044723c */ /* 0x000fe200000018ff */
[----:B------:R-:W2:Y:S01]  /*50c0*/  MUFU.EX2 R197, R197 ;  /* 0x000000c500c57308 */ /* 0x000ea20000000800 */
[----:B------:R-:W-:-:S04]  /*50d0*/  FADD.FTZ R181, R181, R182 ;  /* 0x000000b6b5b57221 */ /* 0x000fc80000010000 */
[C---:B------:R-:W-:Y:S01]  /*50e0*/  HMMA.16816.F32 R76, R128.reuse, R80, RZ ;  /* 0x00000050804c723c */ /* 0x040fe200000018ff */
[----:B------:R-:W-:Y:S02]  /*50f0*/  FADD.FTZ R181, R2, R181 ;  /* 0x000000b502b57221 */ /* 0x000fe40000010000 */
[----:B------:R-:W-:Y:S03]  /*5100*/  MUFU.EX2 R195, R195 ;  /* 0x000000c300c37308 */ /* 0x000fe60000000800 */
[C---:B------:R-:W-:Y:S05]  /*5110*/  HMMA.16816.F32 R84, R128.reuse, R88, RZ ;  /* 0x000000588054723c */ /* 0x040fea00000018ff */
[----:B------:R-:W5:Y:S01]  /*5120*/  MUFU.EX2 R194, R194 ;  /* 0x000000c200c27308 */ /* 0x000f620000000800 */
[C---:B------:R-:W-:Y:S06]  /*5130*/  HMMA.16816.F32 R92, R128.reuse, R96, RZ ;  /* 0x00000060805c723c */ /* 0x040fec00000018ff */
[C---:B------:R-:W-:Y:S01]  /*5140*/  HMMA.16816.F32 R100, R128.reuse, R104, RZ ;  /* 0x000000688064723c */ /* 0x040fe200000018ff */
[----:B------:R-:W-:Y:S05]  /*5150*/  MUFU.EX2 R198, R198 ;  /* 0x000000c600c67308 */ /* 0x000fea0000000800 */
[C---:B------:R-:W-:Y:S03]  /*5160*/  HMMA.16816.F32 R108, R128.reuse, R112, RZ ;  /* 0x00000070806c723c */ /* 0x040fe600000018ff */
[----:B------:R-:W5:Y:S03]  /*5170*/  MUFU.EX2 R201, R201 ;  /* 0x000000c900c97308 */ /* 0x000f660000000800 */
[C---:B----4-:R-:W-:Y:S05]  /*5180*/  HMMA.16816.F32 R116, R128.reuse, R120, RZ ;  /* 0x000000788074723c */ /* 0x050fea00000018ff */
[----:B------:R-:W-:Y:S01]  /*5190*/  MUFU.EX2 R208, R208 ;  /* 0x000000d000d07308 */ /* 0x000fe20000000800 */
[C---:B------:R-:W-:Y:S06]  /*51a0*/  HMMA.16816.F32 R148, R128.reuse, R150, RZ ;  /* 0x000000968094723c */ /* 0x040fec00000018ff */
[C---:B------:R-:W-:Y:S01]  /*51b0*/  HMMA.16816.F32 R140, R128.reuse, R142, RZ ;  /* 0x0000008e808c723c */ /* 0x040fe200000018ff */
[----:B------:R-:W4:Y:S05]  /*51c0*/  MUFU.EX2 R207, R207 ;  /* 0x000000cf00cf7308 */ /* 0x000f2a0000000800 */
        /* <DEDUP_REMOVED lines=13> */
[----:B------:R-:W4:Y:S05]  /*52a0*/  MUFU.EX2 R247, R247 ;  /* 0x000000f700f77308 */ /* 0x000f2a0000000800 */
[C---:B------:R-:W-:Y:S06]  /*52b0*/  HMMA.16816.F32 R96, R128.reuse, R98, RZ ;  /* 0x000000628060723c */ /* 0x040fec00000018ff */
[C---:B------:R-:W-:Y:S06]  /*52c0*/  HMMA.16816.F32 R104, R128.reuse, R106, RZ ;  /* 0x0000006a8068723c */ /* 0x040fec00000018ff */
[C---:B------:R-:W-:Y:S06]  /*52d0*/  HMMA.16816.F32 R112, R128.reuse, R114, RZ ;  /* 0x000000728070723c */ /* 0x040fec00000018ff */
[C---:B------:R-:W-:Y:S06]  /*52e0*/  HMMA.16816.F32 R120, R128.reuse, R122, RZ ;  /* 0x0000007a8078723c */ /* 0x040fec00000018ff */
[----:B------:R-:W-:Y:S01]  /*52f0*/  HMMA.16816.F32 R128, R128, R22, RZ ;  /* 0x000000168080723c */ /* 0x000fe200000018ff */
[----:B------:R-:W2:Y:S05]  /*5300*/  LDSM.16.MT88.4 R20, [R222+0x1a800] ;  /* 0x01a80000de14783b */ /* 0x000eaa0000004200 */
[C---:B-1----:R-:W-:Y:S06]  /*5310*/  HMMA.16816.F32 R160, R28.reuse, R16, R160 ;  /* 0x000000101ca0723c */ /* 0x042fec00000018a0 */
[C---:B------:R-:W-:Y:S01]  /*5320*/  HMMA.16816.F32 R156, R28.reuse, R18, R156 ;  /* 0x000000121c9c723c */ /* 0x040fe2000000189c */
[----:B------:R-:W1:Y:S05]  /*5330*/  LDSM.16.MT88.4 R16, [R220+0x1a800] ;  /* 0x01a80000dc10783b */ /* 0x000e6a0000004200 */
[C---:B------:R-:W-:Y:S06]  /*5340*/  HMMA.16816.F32 R152, R28.reuse, R8, R152 ;  /* 0x000000081c98723c */ /* 0x040fec0000001898 */
[C---:B------:R-:W-:Y:S01]  /*5350*/  HMMA.16816.F32 R148, R28.reuse, R10, R148 ;  /* 0x0000000a1c94723c */ /* 0x040fe20000001894 */
[----:B------:R-:W5:Y:S05]  /*5360*/  LDSM.16.MT88.4 R8, [R224+0x1c800] ;  /* 0x01c80000e008783b */ /* 0x000f6a0000004200 */
[C---:B---3--:R-:W-:Y:S06]  /*5370*/  HMMA.16816.F32 R144, R28.reuse, R4, R144 ;  /* 0x000000041c90723c */ /* 0x048fec0000001890 */
[C---:B------:R-:W-:Y:S01]  /*5380*/  HMMA.16816.F32 R140, R28.reuse, R6, R140 ;  /* 0x000000061c8c723c */ /* 0x040fe2000000188c */
[----:B------:R-:W3:Y:S05]  /*5390*/  LDSM.16.MT88.4 R4, [R222+0x1c800] ;  /* 0x01c80000de04783b */ /* 0x000eea0000004200 */
[C---:B--2---:R-:W-:Y:S06]  /*53a0*/  HMMA.16816.F32 R44, R28.reuse, R20, R44 ;  /* 0x000000141c2c723c */ /* 0x044fec000000182c */
[C---:B------:R-:W-:Y:S01]  /*53b0*/  HMMA.16816.F32 R48, R28.reuse, R22, R48 ;  /* 0x000000161c30723c */ /* 0x040fe20000001830 */
[----:B------:R-:W2:Y:S05]  /*53c0*/  LDSM.16.MT88.4 R20, [R221+0x1c800] ;  /* 0x01c80000dd14783b */ /* 0x000eaa0000004200 */
[C---:B-1----:R-:W-:Y:S06]  /*53d0*/  HMMA.16816.F32 R60, R28.reuse, R16, R60 ;  /* 0x000000101c3c723c */ /* 0x042fec000000183c */
[----:B------:R-:W-:Y:S01]  /*53e0*/  HMMA.16816.F32 R64, R28, R18, R64 ;  /* 0x000000121c40723c */ /* 0x000fe20000001840 */
[----:B------:R-:W-:-:S05]  /*53f0*/  IMAD.U32 R17, RZ, RZ, UR8 ;  /* 0x00000008ff117e24 */ /* 0x000fca000f8e00ff */
[----:B------:R-:W-:Y:S01]  /*5400*/  LOP3.LUT R214, R215, UR37, R17, 0x96, !PT ;  /* 0x00000025d7d67c12 */ /* 0x000fe2000f8e9611 */
[C---:B------:R-:W-:Y:S01]  /*5410*/  HMMA.16816.F32 R52, R28.reuse, R24, R52 ;  /* 0x000000181c34723c */ /* 0x040fe20000001834 */
[----:B------:R-:W1:Y:S03]  /*5420*/  LDSM.16.MT88.4 R16, [R220+0x1c800] ;  /* 0x01c80000dc10783b */ /* 0x000e660000004200 */
[----:B------:R-:W-:Y:S02]  /*5430*/  IMAD.WIDE.U32 R214, R214, -0x326172a9, RZ ;  /* 0xcd9e8d57d6d67825 */ /* 0x000fe400078e00ff */
[----:B-----5:R-:W-:Y:S03]  /*5440*/  HMMA.16816.F32 R68, R28, R8, R68 ;  /* 0x000000081c44723c */ /* 0x020fe60000001844 */
[----:B------:R-:W-:-:S02]  /*5450*/  LOP3.LUT R212, R215, UR22, R212, 0x96, !PT ;  /* 0x00000016d7d47c12 */ /* 0x000fc4000f8e96d4 */
[----:B------:R-:W-:Y:S01]  /*5460*/  LOP3.LUT R24, R167, UR20, R214, 0x96, !PT ;  /* 0x00000014a7187c12 */ /* 0x000fe2000f8e96d6 */
[----:B------:R-:W-:Y:S01]  /*5470*/  HMMA.16816.F32 R72, R28, R10, R72 ;  /* 0x0000000a1c48723c */ /* 0x000fe20000001848 */
[----:B------:R-:W5:Y:S01]  /*5480*/  LDSM.16.MT88.4 R8, [R224+0x1e800] ;  /* 0x01e80000e008783b */ /* 0x000f620000004200 */
[----:B------:R-:W-:-:S04]  /*5490*/  IMAD.WIDE.U32 R212, R212, -0x2daee0ad, RZ ;  /* 0xd2511f53d4d47825 */ /* 0x000fc800078e00ff */
[----:B------:R-:W-:Y:S01]  /*54a0*/  IMAD.WIDE.U32 R24, R24, -0x2daee0ad, RZ ;  /* 0xd2511f5318187825 */ /* 0x000fe200078e00ff */
[----:B------:R-:W-:Y:S01]  /*54b0*/  LOP3.LUT R210, R213, UR19, R210, 0x96, !PT ;  /* 0x00000013d5d27c12 */ /* 0x000fe2000f8e96d2 */
[C---:B---3--:R-:W-:Y:S03]  /*54c0*/  HMMA.16816.F32 R76, R28.reuse, R4, R76 ;  /* 0x000000041c4c723c */ /* 0x048fe6000000184c */
[----:B------:R-:W-:Y:S01]  /*54d0*/  LOP3.LUT R212, R25, UR17, R212, 0x96, !PT ;  /* 0x0000001119d47c12 */ /* 0x000fe2000f8e96d4 */
[----:B------:R-:W-:Y:S02]  /*54e0*/  IMAD.WIDE.U32 R210, R210, -0x326172a9, RZ ;  /* 0xcd9e8d57d2d27825 */ /* 0x000fe400078e00ff */
[----:B------:R-:W-:Y:S01]  /*54f0*/  HMMA.16816.F32 R80, R28, R6, R80 ;  /* 0x000000061c50723c */ /* 0x000fe20000001850 */
[----:B------:R-:W3:Y:S01]  /*5500*/  LDSM.16.MT88.4 R4, [R222+0x1e800] ;  /* 0x01e80000de04783b */ /* 0x000ee20000004200 */
[----:B------:R-:W-:-:S04]  /*5510*/  IMAD.WIDE.U32 R212, R212, -0x326172a9, RZ ;  /* 0xcd9e8d57d4d47825 */ /* 0x000fc800078e00ff */
[----:B--2---:R-:W-:Y:S01]  /*5520*/  HMMA.16816.F32 R84, R28, R20, R84 ;  /* 0x000000141c54723c */ /* 0x004fe20000001854 */
[----:B------:R-:W-:-:S05]  /*5530*/  LOP3.LUT R210, R213, UR16, R210, 0x96, !PT ;  /* 0x00000010d5d27c12 */ /* 0x000fca000f8e96d2 */
[----:B------:R-:W-:Y:S01]  /*5540*/  HMMA.16816.F32 R136, R28, R168, R136 ;  /* 0x000000a81c88723c */ /* 0x000fe20000001888 */
[----:B------:R-:W-:Y:S01]  /*5550*/  LOP3.LUT R20, R211, UR18, R166, 0x96, !PT ;  /* 0x00000012d3147c12 */ /* 0x000fe2000f8e96a6 */
[----:B------:R-:W-:-:S04]  /*5560*/  IMAD.WIDE.U32 R210, R210, -0x2daee0ad, RZ ;  /* 0xd2511f53d2d27825 */ /* 0x000fc800078e00ff */
[----:B------:R-:W-:Y:S01]  /*5570*/  IMAD.WIDE.U32 R20, R20, -0x2daee0ad, RZ ;  /* 0xd2511f5314147825 */ /* 0x000fe200078e00ff */
[C---:B-1----:R-:W-:Y:S04]  /*5580*/  HMMA.16816.F32 R92, R28.reuse, R16, R92 ;  /* 0x000000101c5c723c */ /* 0x042fe8000000185c */
[----:B------:R-:W-:Y:S02]  /*5590*/  LOP3.LUT R214, R21, UR13, R24, 0x96, !PT ;  /* 0x0000000d15d67c12 */ /* 0x000fe4000f8e9618 */
[----:B------:R-:W-:Y:S01]  /*55a0*/  HMMA.16816.F32 R96, R28, R18, R96 ;  /* 0x000000121c60723c */ /* 0x000fe20000001860 */
[----:B------:R-:W-:Y:S01]  /*55b0*/  LOP3.LUT R16, R211, UR12, R20, 0x96, !PT ;  /* 0x0000000cd3107c12 */ /* 0x000fe2000f8e9614 */
[----:B------:R-:W-:Y:S02]  /*55c0*/  VIADD R211, R227, 0x4000 ;  /* 0x00004000e3d37836 */ /* 0x000fe40000000000 */
[----:B------:R-:W-:-:S02]  /*55d0*/  IMAD.WIDE.U32 R214, R214, -0x326172a9, RZ ;  /* 0xcd9e8d57d6d67825 */ /* 0x000fc400078e00ff */
[----:B------:R-:W-:Y:S01]  /*55e0*/  HMMA.16816.F32 R132, R28, R170, R132 ;  /* 0x000000aa1c84723c */ /* 0x000fe20000001884 */
[----:B------:R-:W1:Y:S01]  /*55f0*/  LDSM.16.MT88.4 R168, [R221+0x1e800] ;  /* 0x01e80000dda8783b */ /* 0x000e620000004200 */
[----:B------:R-:W-:Y:S01]  /*5600*/  IMAD.WIDE.U32 R18, R16, -0x326172a9, RZ ;  /* 0xcd9e8d5710127825 */ /* 0x000fe200078e00ff */
[----:B------:R-:W-:-:S03]  /*5610*/  LOP3.LUT R212, R215, UR30, R212, 0x96, !PT ;  /* 0x0000001ed7d47c12 */ /* 0x000fc6000f8e96d4 */
[C---:B------:R-:W-:Y:S01]  /*5620*/  HMMA.16816.F32 R88, R28.reuse, R22, R88 ;  /* 0x000000161c58723c */ /* 0x040fe20000001858 */
[----:B------:R-:W-:Y:S01]  /*5630*/  LOP3.LUT R16, R18, 0xffff, RZ, 0xc0, !PT ;  /* 0x0000ffff12107812 */ /* 0x000fe200078ec0ff */
[----:B------:R-:W-:Y:S01]  /*5640*/  IMAD.WIDE.U32 R212, R212, -0x2daee0ad, RZ ;  /* 0xd2511f53d4d47825 */ /* 0x000fe200078e00ff */
[----:B------:R-:W-:Y:S02]  /*5650*/  LOP3.LUT R20, R19, UR23, R214, 0x96, !PT ;  /* 0x0000001713147c12 */ /* 0x000fe4000f8e96d6 */
[----:B------:R-:W-:Y:S01]  /*5660*/  SHF.R.U32.HI R16, RZ, 0x8, R16 ;  /* 0x00000008ff107819 */ /* 0x000fe20000011610 */
[C---:B-----5:R-:W-:Y:S01]  /*5670*/  HMMA.16816.F32 R100, R28.reuse, R8, R100 ;  /* 0x000000081c64723c */ /* 0x060fe20000001864 */
[----:B------:R-:W-:Y:S01]  /*5680*/  LOP3.LUT R23, R18, 0xff, RZ, 0xc0, !PT ;  /* 0x000000ff12177812 */ /* 0x000fe200078ec0ff */
[C---:B------:R-:W-:Y:S01]  /*5690*/  VIADD R215, R227.reuse, 0x2000 ;  /* 0x00002000e3d77836 */ /* 0x040fe20000000000 */
[----:B------:R-:W-:Y:S01]  /*56a0*/  SHF.R.U32.HI R21, RZ, 0x18, R18 ;  /* 0x00000018ff157819 */ /* 0x000fe20000011612 */
[----:B------:R-:W-:Y:S01]  /*56b0*/  VIADD R214, R227, 0x2800 ;  /* 0x00002800e3d67836 */ /* 0x000fe20000000000 */
[----:B------:R-:W-:Y:S01]  /*56c0*/  PRMT R23, R23, 0x5410, R16 ;  /* 0x0000541017177816 */ /* 0x000fe20000000010 */
[----:B------:R-:W-:Y:S01]  /*56d0*/  HMMA.16816.F32 R104, R28, R10, R104 ;  /* 0x0000000a1c68723c */ /* 0x000fe20000001868 */
[----:B------:R-:W-:-:S02]  /*56e0*/  SHF.R.U32.HI R8, RZ, 0x10, R18 ;  /* 0x00000010ff087819 */ /* 0x000fc40000011612 */
[----:B------:R-:W2:Y:S01]  /*56f0*/  LDSM.16.MT88.4 R16, [R224+0x19000] ;  /* 0x01900000e010783b */ /* 0x000ea20000004200 */
[----:B------:R-:W-:Y:S02]  /*5700*/  LOP3.LUT R175, R20, 0xffff, RZ, 0xc0, !PT ;  /* 0x0000ffff14af7812 */ /* 0x000fe400078ec0ff */
[----:B------:R-:W-:Y:S01]  /*5710*/  LOP3.LUT R22, R8, 0xff, RZ, 0xc0, !PT ;  /* 0x000000ff08167812 */ /* 0x000fe200078ec0ff */
[C---:B---3--:R-:W-:Y:S01]  /*5720*/  HMMA.16816.F32 R108, R28.reuse, R4, R108 ;  /* 0x000000041c6c723c */ /* 0x048fe2000000186c */
[----:B------:R-:W3:Y:S01]  /*5730*/  LDSM.16.MT88.4 R8, [R221+0x19000] ;  /* 0x01900000dd08783b */ /* 0x000ee20000004200 */
[----:B------:R-:W-:Y:S02]  /*5740*/  SHF.R.U32.HI R175, RZ, 0x8, R175 ;  /* 0x00000008ffaf7819 */ /* 0x000fe400000116af */
[----:B------:R-:W-:Y:S02]  /*5750*/  SHF.R.U32.HI R173, RZ, 0x10, R20 ;  /* 0x00000010ffad7819 */ /* 0x000fe40000011614 */
[----:B------:R-:W-:Y:S01]  /*5760*/  HMMA.16816.F32 R112, R28, R6, R112 ;  /* 0x000000061c70723c */ /* 0x000fe20000001870 */
[----:B------:R-:W-:-:S02]  /*5770*/  PRMT R5, R22, 0x5410, R21 ;  /* 0x0000541016057816 */ /* 0x000fc40000000015 */
[----:B------:R-:W-:Y:S02]  /*5780*/  LOP3.LUT R4, R20, 0xff, RZ, 0xc0, !PT ;  /* 0x000000ff14047812 */ /* 0x000fe400078ec0ff */
[--C-:B------:R-:W-:Y:S01]  /*5790*/  HSET2.LE.AND R22, R23, R176.reuse, PT ;  /* 0x000000b017167233 */ /* 0x100fe20003803000 */
[C---:B------:R-:W-:Y:S01]  /*57a0*/  HMMA.16816.F32 R56, R28.reuse, R26, R56 ;  /* 0x0000001a1c38723c */ /* 0x040fe20000001838 */
[----:B------:R-:W-:Y:S01]  /*57b0*/  F2FP.F16.F32.PACK_AB R7, R197, R196 ;  /* 0x000000c4c507723e */ /* 0x000fe200000000ff */
[----:B------:R-:W-:Y:S01]  /*57c0*/  LDSM.16.MT88.4 R24, [R222+0x19000] ;  /* 0x01900000de18783b */ /* 0x000fe20000004200 */
[----:B------:R-:W-:Y:S02]  /*57d0*/  PRMT R21, R4, 0x5410, R175 ;  /* 0x0000541004157816 */ /* 0x000fe400000000af */
[----:B------:R-:W-:Y:S01]  /*57e0*/  HSET2.LE.AND R23, R5, R176, PT ;  /* 0x000000b005177233 */ /* 0x000fe20003803000 */
[----:B-1----:R-:W-:Y:S01]  /*57f0*/  HMMA.16816.F32 R116, R28, R168, R116 ;  /* 0x000000a81c74723c */ /* 0x002fe20000001874 */
[----:B------:R-:W-:-:S02]  /*5800*/  LOP3.LUT R22, R22, R7, RZ, 0xc0, !PT ;  /* 0x0000000716167212 */ /* 0x000fc400078ec0ff */
[----:B------:R-:W1:Y:S01]  /*5810*/  LDSM.16.MT88.4 R4, [R220+0x19000] ;  /* 0x01900000dc04783b */ /* 0x000e620000004200 */
[----:B------:R-:W-:Y:S02]  /*5820*/  SHF.R.U32.HI R20, RZ, 0x18, R20 ;  /* 0x00000018ff147819 */ /* 0x000fe40000011614 */
[----:B------:R-:W-:Y:S01]  /*5830*/  LOP3.LUT R173, R173, 0xff, RZ, 0xc0, !PT ;  /* 0x000000ffadad7812 */ /* 0x000fe200078ec0ff */
[C---:B------:R-:W-:Y:S01]  /*5840*/  HMMA.16816.F32 R36, R28.reuse, R32, R36 ;  /* 0x000000201c24723c */ /* 0x040fe20000001824 */
[----:B------:R-:W-:Y:S01]  /*5850*/  F2FP.F16.F32.PACK_AB R169, R194, R195 ;  /* 0x000000c3c2a9723e */ /* 0x000fe200000000ff */
[----:B------:R-:W-:Y:S01]  /*5860*/  FADD.FTZ R195, R195, R180 ;  /* 0x000000b4c3c37221 */ /* 0x000fe20000010000 */
[----:B------:R-:W-:Y:S02]  /*5870*/  PRMT R173, R173, 0x5410, R20 ;  /* 0x00005410adad7816 */ /* 0x000fe40000000014 */
[----:B------:R-:W-:Y:S01]  /*5880*/  F2FP.F16.F32.PACK_AB R20, R200, R199 ;  /* 0x000000c7c814723e */ /* 0x000fe200000000ff */
[C---:B------:R-:W-:Y:S01]  /*5890*/  HMMA.16816.F32 R40, R28.reuse, R34, R40 ;  /* 0x000000221c28723c */ /* 0x040fe20000001828 */
[----:B------:R-:W-:Y:S01]  /*58a0*/  F2FP.F16.F32.PACK_AB R168, R201, R198 ;  /* 0x000000c6c9a8723e */ /* 0x000fe200000000ff */
[----:B------:R-:W-:Y:S01]  /*58b0*/  LDSM.16.MT88.4 R32, [R220+0x1e800] ;  /* 0x01e80000dc20783b */ /* 0x000fe20000004200 */
[----:B------:R-:W-:Y:S01]  /*58c0*/  LOP3.LUT R23, R23, R20, RZ, 0xc0, !PT ;  /* 0x0000001417177212 */ /* 0x000fe200078ec0ff */
[----:B------:R-:W-:Y:S01]  /*58d0*/  FADD.FTZ R198, R198, R181 ;  /* 0x000000b5c6c67221 */ /* 0x000fe20000010000 */
[--C-:B------:R-:W-:Y:S01]  /*58e0*/  HSET2.LE.AND R20, R21, R176.reuse, PT ;  /* 0x000000b015147233 */ /* 0x100fe20003803000 */
[----:B------:R-:W-:Y:S01]  /*58f0*/  HMMA.16816.F32 R120, R28, R170, R120 ;  /* 0x000000aa1c78723c */ /* 0x000fe20000001878 */
[----:B------:R-:W-:Y:S01]  /*5900*/  HSET2.LE.AND R21, R173, R176, PT ;  /* 0x000000b0ad157233 */ /* 0x000fe20003803000 */
[----:B------:R-:W-:Y:S01]  /*5910*/  FADD.FTZ R195, R194, R195 ;  /* 0x000000c3c2c37221 */ /* 0x000fe20000010000 */
[----:B------:R-:W-:Y:S01]  /*5920*/  LOP3.LUT R210, R213, UR31, R210, 0x96, !PT ;  /* 0x0000001fd5d27c12 */ /* 0x000fe2000f8e96d2 */
[----:B------:R-:W-:Y:S01]  /*5930*/  LDSM.16.MT88.4 R172, [R224+0x1b000] ;  /* 0x01b00000e0ac783b */ /* 0x000fe20000004200 */
[----:B------:R-:W-:Y:S01]  /*5940*/  LOP3.LUT R20, R20, R169, RZ, 0xc0, !PT ;  /* 0x000000a914147212 */ /* 0x000fe200078ec0ff */
[----:B------:R-:W-:Y:S01]  /*5950*/  FADD.FTZ R198, R201, R198 ;  /* 0x000000c6c9c67221 */ /* 0x000fe20000010000 */
[----:B------:R-:W-:Y:S01]  /*5960*/  LOP3.LUT R21, R21, R168, RZ, 0xc0, !PT ;  /* 0x000000a815157212 */ /* 0x000fe200078ec0ff */
[----:B------:R-:W-:Y:S01]  /*5970*/  FADD.FTZ R196, R196, R195 ;  /* 0x000000c3c4c47221 */ /* 0x000fe20000010000 */
[----:B------:R-:W-:Y:S01]  /*5980*/  LDSM.16.MT88.4 R168, [R221+0x1b000] ;  /* 0x01b00000dda8783b */ /* 0x000fe20000004200 */
[----:B------:R-:W-:-:S02]  /*5990*/  FADD.FTZ R199, R199, R198 ;  /* 0x000000c6c7c77221 */ /* 0x000fc40000010000 */
[----:B------:R-:W-:Y:S02]  /*59a0*/  FADD.FTZ R197, R197, R196 ;  /* 0x000000c4c5c57221 */ /* 0x000fe40000010000 */
[----:B--2---:R-:W-:Y:S01]  /*59b0*/  HMMA.16816.F32 R160, R20, R16, R160 ;  /* 0x0000001014a0723c */ /* 0x004fe200000018a0 */
[----:B------:R-:W-:-:S05]  /*59c0*/  FADD.FTZ R200, R200, R199 ;  /* 0x000000c7c8c87221 */ /* 0x000fca0000010000 */
        /* <DEDUP_REMOVED lines=17> */
[C---:B-1----:R-:W-:Y:S06]  /*5ae0*/  HMMA.16816.F32 R92, R20.reuse, R4, R92 ;  /* 0x00000004145c723c */ /* 0x042fec000000185c */
[----:B------:R-:W-:Y:S01]  /*5af0*/  HMMA.16816.F32 R96, R20, R6, R96 ;  /* 0x000000061460723c */ /* 0x000fe20000001860 */
[----:B------:R-:W1:Y:S05]  /*5b00*/  LDSM.16.MT88.4 R4, [R221+0x1f000] ;  /* 0x01f00000dd04783b */ /* 0x000e6a0000004200 */
[C---:B------:R-:W-:Y:S06]  /*5b10*/  HMMA.16816.F32 R124, R28.reuse, R32, R124 ;  /* 0x000000201c7c723c */ /* 0x040fec000000187c */
[----:B------:R-:W-:Y:S01]  /*5b20*/  HMMA.16816.F32 R128, R28, R34, R128 ;  /* 0x000000221c80723c */ /* 0x000fe20000001880 */
[----:B------:R-:W5:Y:S04]  /*5b30*/  LDSM.16.MT88.4 R32, [R220+0x1b000] ;  /* 0x01b00000dc20783b */ /* 0x000f680000004200 */
[----:B------:R-:W4:Y:S01]  /*5b40*/  LDSM.16.MT88.4 R28, [R224+0x1d000] ;  /* 0x01d00000e01c783b */ /* 0x000f220000004200 */
        /* <DEDUP_REMOVED lines=19> */
[----:B-1----:R-:W-:Y:S01]  /*5c80*/  HMMA.16816.F32 R116, R20, R4, R116 ;  /* 0x000000041474723c */ /* 0x002fe20000001874 */
        /* <DEDUP_REMOVED lines=10> */
[----:B------:R-:W1:Y:S01]  /*5d30*/  LDSM.16.MT88.4 R32, [R220+0x1f000] ;  /* 0x01f00000dc20783b */ /* 0x000e620000004200 */
[----:B------:R-:W-:-:S02]  /*5d40*/  HSET2.LE.AND R25, R25, R176, PT ;  /* 0x000000b019197233 */ /* 0x000fc40003803000 */
[----:B------:R-:W-:Y:S01]  /*5d50*/  HSET2.LE.AND R5, R27, R176, PT ;  /* 0x000000b01b057233 */ /* 0x000fe20003803000 */
[C---:B------:R-:W-:Y:S01]  /*5d60*/  HMMA.16816.F32 R104, R20.reuse, R18, R104 ;  /* 0x000000121468723c */ /* 0x040fe20000001868 */
[----:B------:R-:W2:Y:S01]  /*5d70*/  LDSM.16.MT88.4 R16, [R222+0x19800] ;  /* 0x01980000de10783b */ /* 0x000ea20000004200 */
[----:B----4-:R-:W-:Y:S01]  /*5d80*/  F2FP.F16.F32.PACK_AB R27, R207, R208 ;  /* 0x000000d0cf1b723e */ /* 0x010fe200000000ff */
[----:B------:R-:W-:Y:S01]  /*5d90*/  FADD.FTZ R208, R208, R197 ;  /* 0x000000c5d0d07221 */ /* 0x000fe20000010000 */
[----:B------:R-:W-:Y:S01]  /*5da0*/  F2FP.F16.F32.PACK_AB R26, R202, R203 ;  /* 0x000000cbca1a723e */ /* 0x000fe200000000ff */
[----:B------:R-:W3:Y:S01]  /*5db0*/  LDSM.16.MT88.4 R8, [R221+0x19800] ;  /* 0x01980000dd08783b */ /* 0x000ee20000004200 */
        /* <DEDUP_REMOVED lines=9> */
[----:B------:R-:W-:Y:S01]  /*5e50*/  F2FP.F16.F32.PACK_AB R7, R247, R204 ;  /* 0x000000ccf707723e */ /* 0x000fe200000000ff */
        /* <DEDUP_REMOVED lines=13> */
[C---:B------:R-:W-:Y:S01]  /*5f30*/  HMMA.16816.F32 R68, R20.reuse, R28, R68 ;  /* 0x0000001c1444723c */ /* 0x040fe20000001844 */
[C---:B------:R-:W-:Y:S02]  /*5f40*/  VIADD R206, R227.reuse, 0x6800 ;  /* 0x00006800e3ce7836 */ /* 0x040fe40000000000 */
[C---:B------:R-:W-:Y:S02]  /*5f50*/  VIADD R205, R227.reuse, 0x7000 ;  /* 0x00007000e3cd7836 */ /* 0x040fe40000000000 */
[----:B------:R-:W-:Y:S01]  /*5f60*/  VIADD R204, R227, 0x7800 ;  /* 0x00007800e3cc7836 */ /* 0x000fe20000000000 */
[C---:B------:R-:W-:Y:S01]  /*5f70*/  HMMA.16816.F32 R72, R20.reuse, R30, R72 ;  /* 0x0000001e1448723c */ /* 0x040fe20000001848 */
[----:B------:R-:W4:Y:S05]  /*5f80*/  LDSM.16.MT88.4 R28, [R224+0x19800] ;  /* 0x01980000e01c783b */ /* 0x000f2a0000004200 */
[C---:B-1----:R-:W-:Y:S06]  /*5f90*/  HMMA.16816.F32 R124, R20.reuse, R32, R124 ;  /* 0x00000020147c723c */ /* 0x042fec000000187c */
[----:B------:R-:W-:Y:S01]  /*5fa0*/  HMMA.16816.F32 R128, R20, R34, R128 ;  /* 0x000000221480723c */ /* 0x000fe20000001880 */
[----:B------:R-:W1:Y:S04]  /*5fb0*/  LDSM.16.MT88.4 R20, [R221+0x1b800] ;  /* 0x01b80000dd14783b */ /* 0x000e680000004200 */
[----:B------:R-:W-:Y:S01]  /*5fc0*/  LDSM.16.MT88.4 R32, [R224+0x1d800] ;  /* 0x01d80000e020783b */ /* 0x000fe20000004200 */
        /* <DEDUP_REMOVED lines=63> */
[----:B------:R-:W-:Y:S01]  /*63c0*/  @!PT LDS RZ, [RZ] ;  /* 0x00000000fffff984 */ /* 0x000fe20000000800 */
[----:B------:R-:W-:Y:S01]  /*63d0*/  @!PT LDS RZ, [RZ] ;  /* 0x00000000fffff984 */ /* 0x000fe20000000800 */
[----:B------:R-:W-:Y:S01]  /*63e0*/  @!PT LDS RZ, [RZ] ;  /* 0x00000000fffff984 */ /* 0x000fe20000000800 */
        /* <DEDUP_REMOVED lines=10> */
[----:B------:R-:W1:Y:S04]  /*6490*/  LDSM.16.M88.4 R8, [R229+0x10800] ;  /* 0x01080000e508783b */ /* 0x000e680000000200 */
[----:B------:R-:W3:Y:S04]  /*64a0*/  LDSM.16.M88.4 R188, [R229+0x11000] ;  /* 0x01100000e5bc783b */ /* 0x000ee80000000200 */
[----:B------:R-:W4:Y:S04]  /*64b0*/  LDSM.16.M88.4 R196, [R229+0x11800] ;  /* 0x01180000e5c4783b */ /* 0x000f280000000200 */
[----:B------:R-:W-:Y:S04]  /*64c0*/  LDSM.16.M88.4 R28, [R228] ;  /* 0x00000000e41c783b */ /* 0x000fe80000000200 */
[----:B------:R-:W5:Y:S04]  /*64d0*/  LDSM.16.M88.4 R192, [R227] ;  /* 0x00000000e3c0783b */ /* 0x000f680000000200 */
[----:B------:R-:W5:Y:S04]  /*64e0*/  LDSM.16.M88.4 R176, [R219] ;  /* 0x00000000dbb0783b */ /* 0x000f680000000200 */
[----:B------:R-:W5:Y:S04]  /*64f0*/  LDSM.16.M88.4 R172, [R218] ;  /* 0x00000000daac783b */ /* 0x000f680000000200 */
[----:B------:R-:W5:Y:S04]  /*6500*/  LDSM.16.M88.4 R168, [R217] ;  /* 0x00000000d9a8783b */ /* 0x000f680000000200 */
[----:B------:R-:W-:Y:S01]  /*6510*/  LDSM.16.M88.4 R32, [R226] ;  /* 0x00000000e220783b */ /* 0x000fe20000000200 */
[C---:B--2---:R-:W-:Y:S03]  /*6520*/  HMMA.16816.F32 R24, R180.reuse, R20, RZ ;  /* 0x00000014b418723c */ /* 0x044fe600000018ff */
[----:B------:R-:W2:Y:S04]  /*6530*/  LDSM.16.M88.4 R200, [R223+0x10000] ;  /* 0x01000000dfc8783b */ /* 0x000ea80000000200 */
[----:B------:R-:W0:Y:S01]  /*6540*/  LDGDEPBAR ;  /* 0x00000000000079af */ /* 0x000e220000000000 */
[C---:B------:R-:W-:Y:S06]  /*6550*/  HMMA.16816.F32 R20, R180.reuse, R22, RZ ;  /* 0x00000016b414723c */ /* 0x040fec00000018ff */
[C---:B-1----:R-:W-:Y:S06]  /*6560*/  HMMA.16816.F32 R16, R180.reuse, R8, RZ ;  /* 0x00000008b410723c */ /* 0x042fec00000018ff */
[C---:B---3--:R-:W-:Y:S06]  /*6570*/  HMMA.16816.F32 R4, R180.reuse, R188, RZ ;  /* 0x000000bcb404723c */ /* 0x048fec00000018ff */
[C---:B------:R-:W-:Y:S06]  /*6580*/  HMMA.16816.F32 R8, R180.reuse, R10, RZ ;  /* 0x0000000ab408723c */ /* 0x040fec00000018ff */
        /* <DEDUP_REMOVED lines=9> */
[----:B------:R-:W-:Y:S05]  /*6620*/  LDSM.16.M88.4 R176, [R225] ;  /* 0x00000000e1b0783b */ /* 0x000fea0000000200 */
[C---:B------:R-:W-:Y:S06]  /*6630*/  HMMA.16816.F32 R4, R28.reuse, R172, R4 ;  /* 0x000000ac1c04723c */ /* 0x040fec0000001804 */
[C---:B------:R-:W-:Y:S01]  /*6640*/  HMMA.16816.F32 R188, R28.reuse, R174, R188 ;  /* 0x000000ae1cbc723c */ /* 0x040fe200000018bc */
[----:B------:R-:W4:Y:S05]  /*6650*/  LDSM.16.M88.4 R172, [R223+0x11800] ;  /* 0x01180000dfac783b */ /* 0x000f2a0000000200 */
[C---:B------:R-:W-:Y:S06]  /*6660*/  HMMA.16816.F32 R184, R28.reuse, R168, R184 ;  /* 0x000000a81cb8723c */ /* 0x040fec00000018b8 */
[----:B------:R-:W-:Y:S01]  /*6670*/  HMMA.16816.F32 R180, R28, R170, R180 ;  /* 0x000000aa1cb4723c */ /* 0x000fe200000018b4 */
[----:B------:R-:W5:Y:S04]  /*6680*/  LDSM.16.M88.4 R28, [R216] ;  /* 0x00000000d81c783b */ /* 0x000f680000000200 */
[----:B------:R-:W5:Y:S01]  /*6690*/  LDSM.16.M88.4 R168, [R216+0x800] ;  /* 0x00080000d8a8783b */ /* 0x000f620000000200 */
[C---:B--2---:R-:W-:Y:S06]  /*66a0*/  HMMA.16816.F32 R24, R32.reuse, R200, R24 ;  /* 0x000000c82018723c */ /* 0x044fec0000001818 */
[C---:B------:R-:W-:Y:S01]  /*66b0*/  HMMA.16816.F32 R20, R32.reuse, R202, R20 ;  /* 0x000000ca2014723c */ /* 0x040fe20000001814 */
[----:B------:R-:W-:Y:S05]  /*66c0*/  LDSM.16.M88.4 R200, [R229+0x15000] ;  /* 0x01500000e5c8783b */ /* 0x000fea0000000200 */
[C---:B-1----:R-:W-:Y:S06]  /*66d0*/  HMMA.16816.F32 R16, R32.reuse, R196, R16 ;  /* 0x000000c42010723c */ /* 0x042fec0000001810 */
        /* <DEDUP_REMOVED lines=8> */
[----:B------:R-:W-:Y:S01]  /*6760*/  LDSM.16.M88.4 R172, [R229+0x12000] ;  /* 0x01200000e5ac783b */ /* 0x000fe20000000200 */
[C---:B-----5:R-:W-:Y:S06]  /*6770*/  HMMA.16816.F32 R24, R176.reuse, R28, R24 ;  /* 0x0000001cb018723c */ /* 0x060fec0000001818 */
        /* <DEDUP_REMOVED lines=10> */
[----:B------:R-:W-:Y:S04]  /*6820*/  LDSM.16.M88.4 R192, [R215] ;  /* 0x00000000d7c0783b */ /* 0x000fe80000000200 */
[----:B------:R-:W-:Y:S01]  /*6830*/  LDSM.16.M88.4 R176, [R214] ;  /* 0x00000000d6b0783b */ /* 0x000fe20000000200 */
[C---:B---3--:R-:W-:Y:S06]  /*6840*/  HMMA.16816.F32 R16, R32.reuse, R28, R16 ;  /* 0x0000001c2010723c */ /* 0x048fec0000001810 */
[C---:B------:R-:W-:Y:S01]  /*6850*/  HMMA.16816.F32 R8, R32.reuse, R30, R8 ;  /* 0x0000001e2008723c */ /* 0x040fe20000001808 */
[----:B------:R-:W2:Y:S05]  /*6860*/  LDSM.16.M88.4 R28, [R228+0x4000] ;  /* 0x00400000e41c783b */ /* 0x000eaa0000000200 */
[C---:B------:R-:W-:Y:S06]  /*6870*/  HMMA.16816.F32 R24, R32.reuse, R172, R24 ;  /* 0x000000ac2018723c */ /* 0x040fec0000001818 */
[C---:B------:R-:W-:Y:S01]  /*6880*/  HMMA.16816.F32 R20, R32.reuse, R174, R20 ;  /* 0x000000ae2014723c */ /* 0x040fe20000001814 */
[----:B------:R-:W3:Y:S05]  /*6890*/  LDSM.16.M88.4 R172, [R213] ;  /* 0x00000000d5ac783b */ /* 0x000eea0000000200 */
        /* <DEDUP_REMOVED lines=38> */
[----:B------:R-:W-:Y:S05]  /*6b00*/  LDSM.16.M88.4 R196, [R211] ;  /* 0x00000000d3c4783b */ /* 0x000fea0000000200 */
[C---:B--2---:R-:W-:Y:S06]  /*6b10*/  HMMA.16816.F32 R4, R172.reuse, R192, R4 ;  /* 0x000000c0ac04723c */ /* 0x044fec0000001804 */
[C---:B------:R-:W-:Y:S01]  /*6b20*/  HMMA.16816.F32 R188, R172.reuse, R194, R188 ;  /* 0x000000c2acbc723c */ /* 0x040fe200000018bc */
[----:B------:R-:W1:Y:S05]  /*6b30*/  LDSM.16.M88.4 R192, [R229+0x15800] ;  /* 0x01580000e5c0783b */ /* 0x000e6a0000000200 */
[C---:B-----5:R-:W-:Y:S06]  /*6b40*/  HMMA.16816.F32 R184, R172.reuse, R176, R184 ;  /* 0x000000b0acb8723c */ /* 0x060fec00000018b8 */
        /* <DEDUP_REMOVED lines=21> */
[----:B------:R-:W4:Y:S05]  /*6ca0*/  LDSM.16.M88.4 R176, [R223+0x15000] ;  /* 0x01500000dfb0783b */ /* 0x000f2a0000000200 */
[C---:B------:R-:W-:Y:S06]  /*6cb0*/  HMMA.16816.F32 R4, R28.reuse, R172, R4 ;  /* 0x000000ac1c04723c */ /* 0x040fec0000001804 */
[C---:B------:R-:W-:Y:S01]  /*6cc0*/  HMMA.16816.F32 R188, R28.reuse, R174, R188 ;  /* 0x000000ae1cbc723c */ /* 0x040fe200000018bc */
[----:B------:R-:W5:Y:S05]  /*6cd0*/  LDSM.16.M88.4 R172, [R223+0x15800] ;  /* 0x01580000dfac783b */ /* 0x000f6a0000000200 */
        /* <DEDUP_REMOVED lines=13> */
[C---:B-----5:R-:W-:Y:S06]  /*6db0*/  HMMA.16816.F32 R184, R32.reuse, R172, R184 ;  /* 0x000000ac20b8723c */ /* 0x060fec00000018b8 */
[----:B------:R-:W-:Y:S01]  /*6dc0*/  HMMA.16816.F32 R180, R32, R174, R180 ;  /* 0x000000ae20b4723c */ /* 0x000fe200000018b4 */
[----:B------:R-:W4:Y:S04]  /*6dd0*/  LDSM.16.M88.4 R172, [R216+0x5800] ;  /* 0x00580000d8ac783b */ /* 0x000f280000000200 */
[----:B------:R-:W5:Y:S01]  /*6de0*/  LDSM.16.M88.4 R32, [R229+0x16000] ;  /* 0x01600000e520783b */ /* 0x000f620000000200 */
[C---:B---3--:R-:W-:Y:S06]  /*6df0*/  HMMA.16816.F32 R24, R168.reuse, R28, R24 ;  /* 0x0000001ca818723c */ /* 0x048fec0000001818 */
[C---:B------:R-:W-:Y:S01]  /*6e00*/  HMMA.16816.F32 R20, R168.reuse, R30, R20 ;  /* 0x0000001ea814723c */ /* 0x040fe20000001814 */
[----:B------:R-:W3:Y:S05]  /*6e10*/  LDSM.16.M88.4 R28, [R229+0x16800] ;  /* 0x01680000e51c783b */ /* 0x000eea0000000200 */
[C---:B-1----:R-:W-:Y:S06]  /*6e20*/  HMMA.16816.F32 R16, R168.reuse, R192, R16 ;  /* 0x000000c0a810723c */ /* 0x042fec0000001810 */
[C---:B------:R-:W-:Y:S01]  /*6e30*/  HMMA.16816.F32 R8, R168.reuse, R194, R8 ;  /* 0x000000c2a808723c */ /* 0x040fe20000001808 */
[----:B------:R-:W1:Y:S05]  /*6e40*/  LDSM.16.M88.4 R192, [R229+0x17800] ;  /* 0x01780000e5c0783b */ /* 0x000e6a0000000200 */
[C---:B--2---:R-:W-:Y:S06]  /*6e50*/  HMMA.16816.F32 R4, R168.reuse, R176, R4 ;  /* 0x000000b0a804723c */ /* 0x044fec0000001804 */
[C---:B------:R-:W-:Y:S01]  /*6e60*/  HMMA.16816.F32 R188, R168.reuse, R178, R188 ;  /* 0x000000b2a8bc723c */ /* 0x040fe200000018bc */
[----:B------:R-:W-:Y:S05]  /*6e70*/  LDSM.16.M88.4 R176, [R228+0xc000] ;  /* 0x00c00000e4b0783b */ /* 0x000fea0000000200 */
[C---:B----4-:R-:W-:Y:S06]  /*6e80*/  HMMA.16816.F32 R184, R168.reuse, R172, R184 ;  /* 0x000000aca8b8723c */ /* 0x050fec00000018b8 */
[----:B------:R-:W-:Y:S01]  /*6e90*/  HMMA.16816.F32 R180, R168, R174, R180 ;  /* 0x000000aea8b4723c */ /* 0x000fe200000018b4 */
[----:B------:R-:W2:Y:S04]  /*6ea0*/  LDSM.16.M88.4 R172, [R207] ;  /* 0x00000000cfac783b */ /* 0x000ea80000000200 */
[----:B------:R-:W4:Y:S01]  /*6eb0*/  LDSM.16.M88.4 R168, [R206] ;  /* 0x00000000cea8783b */ /* 0x000f220000000200 */
[C---:B-----5:R-:W-:Y:S06]  /*6ec0*/  HMMA.16816.F32 R24, R196.reuse, R32, R24 ;  /* 0x00000020c418723c */ /* 0x060fec0000001818 */
[C---:B------:R-:W-:Y:S01]  /*6ed0*/  HMMA.16816.F32 R20, R196.reuse, R34, R20 ;  /* 0x00000022c414723c */ /* 0x040fe20000001814 */
[----:B------:R-:W5:Y:S05]  /*6ee0*/  LDSM.16.M88.4 R32, [R205] ;  /* 0x00000000cd20783b */ /* 0x000f6a0000000200 */
[C---:B---3--:R-:W-:Y:S06]  /*6ef0*/  HMMA.16816.F32 R16, R196.reuse, R28, R16 ;  /* 0x0000001cc410723c */ /* 0x048fec0000001810 */
[C---:B------:R-:W-:Y:S01]  /*6f00*/  HMMA.16816.F32 R8, R196.reuse, R30, R8 ;  /* 0x0000001ec408723c */ /* 0x040fe20000001808 */
[----:B------:R-:W3:Y:S05]  /*6f10*/  LDSM.16.M88.4 R28, [R204] ;  /* 0x00000000cc1c783b */ /* 0x000eea0000000200 */
[C---:B------:R-:W-:Y:S06]  /*6f20*/  HMMA.16816.F32 R4, R196.reuse, R200, R4 ;  /* 0x000000c8c404723c */ /* 0x040fec0000001804 */
[C---:B------:R-:W-:Y:S06]  /*6f30*/  HMMA.16816.F32 R188, R196.reuse, R202, R188 ;  /* 0x000000cac4bc723c */ /* 0x040fec00000018bc */
[C---:B-1----:R-:W-:Y:S06]  /*6f40*/  HMMA.16816.F32 R184, R196.reuse, R192, R184 ;  /* 0x000000c0c4b8723c */ /* 0x042fec00000018b8 */
[----:B------:R-:W-:Y:S01]  /*6f50*/  HMMA.16816.F32 R180, R196, R194, R180 ;  /* 0x000000c2c4b4723c */ /* 0x000fe200000018b4 */
[----:B------:R-:W-:Y:S04]  /*6f60*/  LDSM.16.M88.4 R196, [R226+0xc000] ;  /* 0x00c00000e2c4783b */ /* 0x000fe80000000200 */
[----:B------:R-:W1:Y:S01]  /*6f70*/  LDSM.16.M88.4 R192, [R223+0x16000] ;  /* 0x01600000dfc0783b */ /* 0x000e620000000200 */
        /* <DEDUP_REMOVED lines=26> */
[C---:B---3--:R-:W-:Y:S01]  /*7120*/  HMMA.16816.F32 R24, R176.reuse, R28, R24 ;  /* 0x0000001cb018723c */ /* 0x048fe20000001818 */
[C---:B------:R-:W-:Y:S01]  /*7130*/  ISETP.GE.AND P5, PT, R33.reuse, R236, PT ;  /* 0x000000ec2100720c */ /* 0x040fe20003fa6270 */
[C---:B------:R-:W-:Y:S01]  /*7140*/  VIADD R35, R33.reuse, 0x9 ;  /* 0x0000000921237836 */ /* 0x040fe20000000000 */
[C---:B------:R-:W-:Y:S01]  /*7150*/  ISETP.GE.AND P1, PT, R32.reuse, R238, PT ;  /* 0x000000ee2000720c */ /* 0x040fe20003f26270 */
[C---:B------:R-:W-:Y:S01]  /*7160*/  VIADD R34, R33.reuse, 0x10 ;  /* 0x0000001021227836 */ /* 0x040fe20000000000 */
[----:B------:R-:W-:Y:S01]  /*7170*/  ISETP.GE.AND P4, PT, R32, R236, PT ;  /* 0x000000ec2000720c */ /* 0x000fe20003f86270 */
[----:B------:R-:W-:Y:S01]  /*7180*/  HMMA.16816.F32 R20, R176, R30, R20 ;  /* 0x0000001eb014723c */ /* 0x000fe20000001814 */
[----:B------:R-:W2:Y:S01]  /*7190*/  LDSM.16.M88.4 R28, [R216+0x7000] ;  /* 0x00700000d81c783b */ /* 0x000ea20000000200 */
[C---:B------:R-:W-:Y:S01]  /*71a0*/  ISETP.LT.OR P2, PT, R33.reuse, R239, P2 ;  /* 0x000000ef2100720c */ /* 0x040fe20001741670 */
[----:B------:R-:W-:Y:S01]  /*71b0*/  VIADD R165, R33, 0x18 ;  /* 0x0000001821a57836 */ /* 0x000fe20000000000 */
[----:B------:R-:W-:-:S02]  /*71c0*/  ISETP.GE.AND P0, PT, R2, R238, PT ;  /* 0x000000ee0200720c */ /* 0x000fc40003f06270 */
[C---:B-1----:R-:W-:Y:S01]  /*71d0*/  HMMA.16816.F32 R16, R176.reuse, R192, R16 ;  /* 0x000000c0b010723c */ /* 0x042fe20000001810 */
[----:B------:R-:W-:Y:S02]  /*71e0*/  ISETP.GE.AND P3, PT, R2, R236, PT ;  /* 0x000000ec0200720c */ /* 0x000fe40003f66270 */
[C---:B------:R-:W-:Y:S02]  /*71f0*/  ISETP.LT.OR P1, PT, R32.reuse, R239, P1 ;  /* 0x000000ef2000720c */ /* 0x040fe40000f21670 */
[-C--:B------:R-:W-:Y:S01]  /*7200*/  ISETP.LT.OR P4, PT, R32, R237.reuse, P4 ;  /* 0x000000ed2000720c */ /* 0x080fe20002781670 */
[----:B------:R-:W-:Y:S01]  /*7210*/  HMMA.16816.F32 R8, R176, R194, R8 ;  /* 0x000000c2b008723c */ /* 0x000fe20000001808 */
[----:B------:R-:W-:Y:S02]  /*7220*/  ISETP.LT.OR P5, PT, R33, R237, P5 ;  /* 0x000000ed2100720c */ /* 0x000fe40002fa1670 */
[----:B------:R-:W-:Y:S02]  /*7230*/  ISETP.GE.AND P6, PT, R35, R238, PT ;  /* 0x000000ee2300720c */ /* 0x000fe40003fc6270 */
[----:B------:R-:W-:Y:S01]  /*7240*/  ISETP.LT.OR P0, PT, R2, R239, P0 ;  /* 0x000000ef0200720c */ /* 0x000fe20000701670 */
[----:B------:R-:W-:Y:S01]  /*7250*/  HMMA.16816.F32 R184, R196, R172, R184 ;  /* 0x000000acc4b8723c */ /* 0x000fe200000018b8 */
[----:B------:R-:W-:-:S02]  /*7260*/  FSEL R32, R24, -INF , !P2 ;  /* 0xff80000018207808 */ /* 0x000fc40005000000 */
[----:B------:R-:W-:Y:S02]  /*7270*/  ISETP.GE.AND P2, PT, R35, R236, PT ;  /* 0x000000ec2300720c */ /* 0x000fe40003f46270 */
[----:B------:R-:W-:Y:S02]  /*7280*/  ISETP.LT.OR P3, PT, R2, R237, P3 ;  /* 0x000000ed0200720c */ /* 0x000fe40001f61670 */
[----:B------:R-:W-:Y:S02]  /*7290*/  FSEL R169, R26, -INF , !P5 ;  /* 0xff8000001aa97808 */ /* 0x000fe40006800000 */
[----:B------:R-:W-:Y:S02]  /*72a0*/  FSEL R2, R25, -INF , !P1 ;  /* 0xff80000019027808 */ /* 0x000fe40004800000 */
[C---:B------:R-:W-:Y:S02]  /*72b0*/  ISETP.GE.AND P5, PT, R34.reuse, R238, PT ;  /* 0x000000ee2200720c */ /* 0x040fe40003fa6270 */
[----:B------:R-:W-:-:S02]  /*72c0*/  ISETP.GE.AND P1, PT, R34, R236, PT ;  /* 0x000000ec2200720c */ /* 0x000fc40003f26270 */
[C---:B------:R-:W-:Y:S02]  /*72d0*/  ISETP.LT.OR P6, PT, R35.reuse, R239, P6 ;  /* 0x000000ef2300720c */ /* 0x040fe400037c1670 */
[----:B------:R-:W-:Y:S01]  /*72e0*/  ISETP.LT.OR P2, PT, R35, R237, P2 ;  /* 0x000000ed2300720c */ /* 0x000fe20001741670 */
[----:B------:R-:W-:Y:S01]  /*72f0*/  VIADD R35, R33, 0x11 ;  /* 0x0000001121237836 */ /* 0x000fe20000000000 */
[C---:B------:R-:W-:Y:S02]  /*7300*/  ISETP.LT.OR P5, PT, R34.reuse, R239, P5 ;  /* 0x000000ef2200720c */ /* 0x040fe40002fa1670 */
[----:B------:R-:W-:Y:S02]  /*7310*/  ISETP.LT.OR P1, PT, R34, R237, P1 ;  /* 0x000000ed2200720c */ /* 0x000fe40000f21670 */
[----:B------:R-:W-:Y:S01]  /*7320*/  FSEL R175, R27, -INF , !P4 ;  /* 0xff8000001baf7808 */ /* 0x000fe20006000000 */
[C---:B--2---:R-:W-:Y:S01]  /*7330*/  HMMA.16816.F32 R4, R176.reuse, R28, R4 ;  /* 0x0000001cb004723c */ /* 0x044fe20000001804 */
[----:B------:R-:W-:Y:S01]  /*7340*/  FSEL R34, R20, -INF , !P0 ;  /* 0xff80000014227808 */ /* 0x000fe20004000000 */
[----:B------:R-:W1:Y:S01]  /*7350*/  LDSM.16.M88.4 R24, [R216+0x7800] ;  /* 0x00780000d818783b */ /* 0x000e620000000200 */
[----:B------:R-:W-:Y:S01]  /*7360*/  FSEL R20, R21, -INF , !P6 ;  /* 0xff80000015147808 */ /* 0x000fe20007000000 */
[----:B------:R-:W-:Y:S01]  /*7370*/  VIADD R21, R33, 0x19 ;  /* 0x0000001921157836 */ /* 0x000fe20000000000 */
[----:B------:R-:W-:Y:S01]  /*7380*/  ISETP.GE.AND P4, PT, R35, R238, PT ;  /* 0x000000ee2300720c */ /* 0x000fe20003f86270 */
[----:B------:R-:W-:Y:S01]  /*7390*/  HMMA.16816.F32 R188, R176, R30, R188 ;  /* 0x0000001eb0bc723c */ /* 0x000fe200000018bc */
[----:B------:R-:W-:Y:S01]  /*73a0*/  FSEL R23, R23, -INF , !P2 ;  /* 0xff80000017177808 */ /* 0x000fe20005000000 */
[----:B------:R-:W-:-:S04]  /*73b0*/  DEPBAR.LE SB0, 0x0 ;  /* 0x000080000000791a */ /* 0x000fc80000000000 */
[----:B------:R-:W-:Y:S02]  /*73c0*/  ISETP.LT.OR P4, PT, R35, R239, P4 ;  /* 0x000000ef2300720c */ /* 0x000fe40002781670 */
[----:B------:R-:W-:Y:S02]  /*73d0*/  ISETP.GE.AND P6, PT, R165, R236, PT ;  /* 0x000000eca500720c */ /* 0x000fe40003fc6270 */
[----:B------:R-:W-:Y:S02]  /*73e0*/  ISETP.GE.AND P2, PT, R21, R238, PT ;  /* 0x000000ee1500720c */ /* 0x000fe40003f46270 */
[----:B------:R-:W-:Y:S01]  /*73f0*/  FSEL R244, R17, -INF , !P4 ;  /* 0xff80000011f47808 */ /* 0x000fe20006000000 */
[----:B------:R-:W-:Y:S01]  /*7400*/  VIADD R17, R33, 0x28 ;  /* 0x0000002821117836 */ /* 0x000fe20000000000 */
[----:B------:R-:W-:Y:S01]  /*7410*/  BAR.SYNC.DEFER_BLOCKING 0x0 ;  /* 0x0000000000007b1d */ /* 0x000fe20000010000 */
[----:B------:R-:W-:Y:S02]  /*7420*/  ISETP.LT.OR P6, PT, R165, R237, P6 ;  /* 0x000000eda500720c */ /* 0x000fe400037c1670 */
[----:B------:R-:W-:-:S02]  /*7430*/  ISETP.LT.OR P2, PT, R21, R239, P2 ;  /* 0x000000ef1500720c */ /* 0x000fc40001741670 */
[-C--:B------:R-:W-:Y:S02]  /*7440*/  ISETP.GE.AND P0, PT, R35, R236.reuse, PT ;  /* 0x000000ec2300720c */ /* 0x080fe40003f06270 */
[----:B------:R-:W-:Y:S01]  /*7450*/  FSEL R246, R16, -INF , !P5 ;  /* 0xff80000010f67808 */ /* 0x000fe20006800000 */
[----:B------:R-:W-:Y:S01]  /*7460*/  VIADD R16, R33, 0x21 ;  /* 0x0000002121107836 */ /* 0x000fe20000000000 */
[----:B------:R-:W-:Y:S02]  /*7470*/  FSEL R243, R10, -INF , !P6 ;  /* 0xff8000000af37808 */ /* 0x000fe40007000000 */
[----:B------:R-:W-:Y:S01]  /*7480*/  FSEL R28, R9, -INF , !P2 ;  /* 0xff800000091c7808 */ /* 0x000fe20005000000 */
[----:B------:R-:W-:Y:S01]  /*7490*/  VIADD R9, R33, 0x29 ;  /* 0x0000002921097836 */ /* 0x000fe20000000000 */
[----:B------:R-:W-:Y:S02]  /*74a0*/  ISETP.GE.AND P5, PT, R21, R236, PT ;  /* 0x000000ec1500720c */ /* 0x000fe40003fa6270 */
[----:B------:R-:W-:-:S02]  /*74b0*/  ISETP.GE.AND P6, PT, R17, R238, PT ;  /* 0x000000ee1100720c */ /* 0x000fc40003fc6270 */
[----:B------:R-:W-:Y:S02]  /*74c0*/  ISETP.GE.AND P2, PT, R17, R236, PT ;  /* 0x000000ec1100720c */ /* 0x000fe40003f46270 */
[-C--:B------:R-:W-:Y:S02]  /*74d0*/  ISETP.LT.OR P0, PT, R35, R237.reuse, P0 ;  /* 0x000000ed2300720c */ /* 0x080fe40000701670 */
[----:B------:R-:W-:Y:S01]  /*74e0*/  ISETP.LT.OR P5, PT, R21, R237, P5 ;  /* 0x000000ed1500720c */ /* 0x000fe20002fa1670 */
[C---:B-1----:R-:W-:Y:S01]  /*74f0*/  HMMA.16816.F32 R184, R176.reuse, R24, R184 ;  /* 0x00000018b0b8723c */ /* 0x042fe200000018b8 */
[C---:B------:R-:W-:Y:S02]  /*7500*/  ISETP.LT.OR P6, PT, R17.reuse, R239, P6 ;  /* 0x000000ef1100720c */ /* 0x040fe400037c1670 */
[----:B------:R-:W-:Y:S02]  /*7510*/  ISETP.LT.OR P2, PT, R17, R237, P2 ;  /* 0x000000ed1100720c */ /* 0x000fe40001741670 */
[----:B------:R-:W-:Y:S01]  /*7520*/  FSEL R251, R22, -INF , !P3 ;  /* 0xff80000016fb7808 */ /* 0x000fe20005800000 */
[----:B------:R-:W-:Y:S01]  /*7530*/  VIADD R22, R33, 0x20 ;  /* 0x0000002021167836 */ /* 0x000fe20000000000 */
[----:B------:R-:W-:Y:S01]  /*7540*/  FMNMX.FTZ R17, R164, R32, !PT ;  /* 0x00000020a4117209 */ /* 0x000fe20007810000 */
[----:B------:R-:W-:Y:S01]  /*7550*/  HMMA.16816.F32 R24, R176, R26, R180 ;  /* 0x0000001ab018723c */ /* 0x000fe200000018b4 */
[----:B------:R-:W-:-:S02]  /*7560*/  FSEL R31, R19, -INF , !P0 ;  /* 0xff800000131f7808 */ /* 0x000fc40004000000 */
[-C--:B------:R-:W-:Y:S02]  /*7570*/  ISETP.GE.AND P0, PT, R16, R238.reuse, PT ;  /* 0x000000ee1000720c */ /* 0x080fe40003f06270 */
[----:B------:R-:W-:Y:S02]  /*7580*/  FSEL R29, R11, -INF , !P5 ;  /* 0xff8000000b1d7808 */ /* 0x000fe40006800000 */
[----:B------:R-:W-:Y:S02]  /*7590*/  FMNMX.FTZ R11, R2, R17, !PT ;  /* 0x00000011020b7209 */ /* 0x000fe40007810000 */
[----:B------:R-:W-:Y:S02]  /*75a0*/  FSEL R245, R18, -INF , !P1 ;  /* 0xff80000012f57808 */ /* 0x000fe40004800000 */
[-C--:B------:R-:W-:Y:S02]  /*75b0*/  ISETP.GE.AND P3, PT, R165, R238.reuse, PT ;  /* 0x000000eea500720c */ /* 0x080fe40003f66270 */
[----:B------:R-:W-:-:S02]  /*75c0*/  ISETP.GE.AND P1, PT, R22, R238, PT ;  /* 0x000000ee1600720c */ /* 0x000fc40003f26270 */
[----:B------:R-:W-:Y:S02]  /*75d0*/  ISETP.LT.OR P0, PT, R16, R239, P0 ;  /* 0x000000ef1000720c */ /* 0x000fe40000701670 */
[----:B------:R-:W-:Y:S02]  /*75e0*/  FMNMX.FTZ R11, R34, R11, !PT ;  /* 0x0000000b220b7209 */ /* 0x000fe40007810000 */
[-C--:B------:R-:W-:Y:S02]  /*75f0*/  ISETP.LT.OR P3, PT, R165, R239.reuse, P3 ;  /* 0x000000efa500720c */ /* 0x080fe40001f61670 */
[----:B------:R-:W-:Y:S02]  /*7600*/  ISETP.LT.OR P1, PT, R22, R239, P1 ;  /* 0x000000ef1600720c */ /* 0x000fe40000f21670 */
[----:B------:R-:W-:Y:S02]  /*7610*/  FSEL R192, R5, -INF , !P0 ;  /* 0xff80000005c07808 */ /* 0x000fe40004000000 */
[----:B------:R-:W-:-:S02]  /*7620*/  FMNMX.FTZ R5, R20, R11, !PT ;  /* 0x0000000b14057209 */ /* 0x000fc40007810000 */
[----:B------:R-:W-:Y:S01]  /*7630*/  FSEL R30, R8, -INF , !P3 ;  /* 0xff800000081e7808 */ /* 0x000fe20005800000 */
[C---:B------:R-:W-:Y:S01]  /*7640*/  VIADD R8, R33.reuse, 0x30 ;  /* 0x0000003021087836 */ /* 0x040fe20000000000 */
[----:B------:R-:W-:Y:S01]  /*7650*/  FSEL R194, R4, -INF , !P1 ;  /* 0xff80000004c27808 */ /* 0x000fe20004800000 */
[----:B------:R-:W-:Y:S01]  /*7660*/  VIADD R4, R33, 0x38 ;  /* 0x0000003821047836 */ /* 0x000fe20000000000 */
[----:B------:R-:W-:Y:S02]  /*7670*/  ISETP.GE.AND P3, PT, R16, R236, PT ;  /* 0x000000ec1000720c */ /* 0x000fe40003f66270 */
[C---:B------:R-:W-:Y:S02]  /*7680*/  ISETP.GE.AND P5, PT, R9.reuse, R238, PT ;  /* 0x000000ee0900720c */ /* 0x040fe40003fa6270 */
[----:B------:R-:W-:Y:S02]  /*7690*/  ISETP.GE.AND P1, PT, R9, R236, PT ;  /* 0x000000ec0900720c */ /* 0x000fe40003f26270 */
[----:B------:R-:W-:-:S02]  /*76a0*/  FMNMX.FTZ R5, R246, R5, !PT ;  /* 0x00000005f6057209 */ /* 0x000fc40007810000 */
[----:B------:R-:W-:Y:S02]  /*76b0*/  ISETP.GE.AND P4, PT, R22, R236, PT ;  /* 0x000000ec1600720c */ /* 0x000fe40003f86270 */
[----:B------:R-:W-:Y:S02]  /*76c0*/  ISETP.LT.OR P3, PT, R16, R237, P3 ;  /* 0x000000ed1000720c */ /* 0x000fe40001f61670 */
[C---:B------:R-:W-:Y:S02]  /*76d0*/  ISETP.LT.OR P5, PT, R9.reuse, R239, P5 ;  /* 0x000000ef0900720c */ /* 0x040fe40002fa1670 */
[----:B------:R-:W-:Y:S02]  /*76e0*/  ISETP.LT.OR P1, PT, R9, R237, P1 ;  /* 0x000000ed0900720c */ /* 0x000fe40000f21670 */
[----:B------:R-:W-:Y:S01]  /*76f0*/  FMNMX.FTZ R9, R244, R5, !PT ;  /* 0x00000005f4097209 */ /* 0x000fe20007810000 */
[C---:B------:R-:W-:Y:S01]  /*7700*/  VIADD R5, R33.reuse, 0x31 ;  /* 0x0000003121057836 */ /* 0x040fe20000000000 */
[----:B------:R-:W-:Y:S01]  /*7710*/  ISETP.LT.OR P4, PT, R22, R237, P4 ;  /* 0x000000ed1600720c */ /* 0x000fe20002781670 */
[----:B------:R-:W-:Y:S01]  /*7720*/  VIADD R33, R33, 0x39 ;  /* 0x0000003921217836 */ /* 0x000fe20000000000 */
[----:B------:R-:W-:-:S02]  /*7730*/  FSEL R195, R7, -INF , !P3 ;  /* 0xff80000007c37808 */ /* 0x000fc40005800000 */
[----:B------:R-:W-:Y:S02]  /*7740*/  FMNMX.FTZ R7, R30, R9, !PT ;  /* 0x000000091e077209 */ /* 0x000fe40007810000 */
[----:B------:R-:W-:Y:S02]  /*7750*/  FSEL R193, R6, -INF , !P4 ;  /* 0xff80000006c17808 */ /* 0x000fe40006000000 */
[----:B------:R-:W-:Y:S02]  /*7760*/  FMNMX.FTZ R6, R3, R169, !PT ;  /* 0x000000a903067209 */ /* 0x000fe40007810000 */
[----:B------:R-:W-:Y:S02]  /*7770*/  FMNMX.FTZ R7, R28, R7, !PT ;  /* 0x000000071c077209 */ /* 0x000fe40007810000 */
[C---:B------:R-:W-:Y:S02]  /*7780*/  ISETP.GE.AND P4, PT, R8.reuse, R238, PT ;  /* 0x000000ee0800720c */ /* 0x040fe40003f86270 */
[----:B------:R-:W-:-:S02]  /*7790*/  ISETP.GE.AND P0, PT, R8, R236, PT ;  /* 0x000000ec0800720c */ /* 0x000fc40003f06270 */
[----:B------:R-:W-:Y:S02]  /*77a0*/  FMNMX.FTZ R6, R175, R6, !PT ;  /* 0x00000006af067209 */ /* 0x000fe40007810000 */
[----:B------:R-:W-:Y:S02]  /*77b0*/  FMNMX.FTZ R7, R194, R7, !PT ;  /* 0x00000007c2077209 */ /* 0x000fe40007810000 */
[C---:B------:R-:W-:Y:S02]  /*77c0*/  ISETP.LT.OR P4, PT, R8.reuse, R239, P4 ;  /* 0x000000ef0800720c */ /* 0x040fe40002781670 */
[----:B------:R-:W-:Y:S02]  /*77d0*/  ISETP.LT.OR P0, PT, R8, R237, P0 ;  /* 0x000000ed0800720c */ /* 0x000fe40000701670 */
[----:B------:R-:W-:Y:S02]  /*77e0*/  ISETP.GE.AND P3, PT, R5, R238, PT ;  /* 0x000000ee0500720c */ /* 0x000fe40003f66270 */
[----:B------:R-:W-:-:S02]  /*77f0*/  FSEL R198, R188, -INF , !P6 ;  /* 0xff800000bcc67808 */ /* 0x000fc40007000000 */
[----:B------:R-:W-:Y:S02]  /*7800*/  FMNMX.FTZ R8, R251, R6, !PT ;  /* 0x00000006fb087209 */ /* 0x000fe40007810000 */
[----:B------:R-:W-:Y:S02]  /*7810*/  FMNMX.FTZ R7, R192, R7, !PT ;  /* 0x00000007c0077209 */ /* 0x000fe40007810000 */
[----:B------:R-:W-:Y:S02]  /*7820*/  FSEL R196, R189, -INF , !P5 ;  /* 0xff800000bdc47808 */ /* 0x000fe40006800000 */
[----:B------:R-:W-:Y:S02]  /*7830*/  FMNMX.FTZ R8, R23, R8, !PT ;  /* 0x0000000817087209 */ /* 0x000fe40007810000 */
[----:B------:R-:W-:Y:S02]  /*7840*/  FMNMX.FTZ R7, R198, R7, !PT ;  /* 0x00000007c6077209 */ /* 0x000fe40007810000 */
[----:B------:R-:W-:-:S02]  /*7850*/  ISETP.LT.OR P3, PT, R5, R239, P3 ;  /* 0x000000ef0500720c */ /* 0x000fc40001f61670 */
[----:B------:R-:W-:Y:S02]  /*7860*/  ISETP.GE.AND P6, PT, R4, R238, PT ;  /* 0x000000ee0400720c */ /* 0x000fe40003fc6270 */
[----:B------:R-:W-:Y:S02]  /*7870*/  FSEL R182, R184, -INF , !P4 ;  /* 0xff800000b8b67808 */ /* 0x000fe40006000000 */
[----:B------:R-:W-:Y:S02]  /*7880*/  FMNMX.FTZ R8, R245, R8, !PT ;  /* 0x00000008f5087209 */ /* 0x000fe40007810000 */
[----:B------:R-:W-:Y:S02]  /*7890*/  FMNMX.FTZ R7, R196, R7, !PT ;  /* 0x00000007c4077209 */ /* 0x000fe40007810000 */
[----:B------:R-:W-:Y:S02]  /*78a0*/  FSEL R180, R185, -INF , !P3 ;  /* 0xff800000b9b47808 */ /* 0x000fe40005800000 */
[----:B------:R-:W-:-:S02]  /*78b0*/  PLOP3.LUT P3, PT, PT, PT, UP0, 0x80, 0x0 ;  /* 0x000000000000781c */ /* 0x000fc40003f6f008 */
[----:B------:R-:W-:Y:S02]  /*78c0*/  ISETP.GE.AND P5, PT, R33, R238, PT ;  /* 0x000000ee2100720c */ /* 0x000fe40003fa6270 */
[----:B------:R-:W-:Y:S02]  /*78d0*/  ISETP.LT.OR P6, PT, R4, R239, P6 ;  /* 0x000000ef0400720c */ /* 0x000fe400037c1670 */
[----:B------:R-:W-:Y:S02]  /*78e0*/  FMNMX.FTZ R8, R31, R8, !PT ;  /* 0x000000081f087209 */ /* 0x000fe40007810000 */
[----:B------:R-:W-:Y:S02]  /*78f0*/  FMNMX.FTZ R7, R182, R7, !PT ;  /* 0x00000007b6077209 */ /* 0x000fe40007810000 */
[----:B------:R-:W-:Y:S02]  /*7900*/  ISETP.LT.OR P5, PT, R33, R239, P5 ;  /* 0x000000ef2100720c */ /* 0x000fe40002fa1670 */
        /* <DEDUP_REMOVED lines=38> */
.L_x_2008:
[----:B------:R-:W2:Y:S01]  /*7b70*/  SHFL.BFLY PT, R6, R7, 0x2, 0x1f ;  /* 0x0c401f0007067f89 */ /* 0x000ea200000e0000 */
[----:B------:R-:W-:Y:S01]  /*7b80*/  FMNMX.FTZ R8, R195, R8, !PT ;  /* 0x00000008c3087209 */ /* 0x000fe20007810000 */
[----:B------:R-:W-:Y:S01]  /*7b90*/  USHF.L.U32 UR8, UR34, 0x1, URZ ;  /* 0x0000000122087899 */ /* 0x000fe2000800063f */
[----:B------:R-:W-:Y:S01]  /*7ba0*/  ISETP.GE.AND P2, PT, R5, R236, PT ;  /* 0x000000ec0500720c */ /* 0x000fe20003f46270 */
[----:B------:R-:W-:Y:S01]  /*7bb0*/  IMAD.WIDE.U32 R200, R12, -0x2daee0ad, RZ ;  /* 0xd2511f530cc87825 */ /* 0x000fe200078e00ff */
[----:B------:R-:W-:Y:S02]  /*7bc0*/  FSEL R191, R191, -INF , !P1 ;  /* 0xff800000bfbf7808 */ /* 0x000fe40004800000 */
        /* <DEDUP_REMOVED lines=15> */
[----:B--2---:R-:W-:-:S02]  /*7cc0*/  FMNMX.FTZ R7, R7, R6, !PT ;  /* 0x0000000607077209 */ /* 0x004fc40007810000 */
[----:B------:R-:W-:Y:S02]  /*7cd0*/  FMNMX.FTZ R4, R33, R4, !PT ;  /* 0x0000000421047209 */ /* 0x000fe40007810000 */
[----:B------:R-:W-:Y:S01]  /*7ce0*/  MOV R9, UR8 ;  /* 0x0000000800097c02 */ /* 0x000fe20008000f00 */
[----:B------:R-:W2:Y:S01]  /*7cf0*/  SHFL.BFLY PT, R6, R7, 0x1, 0x1f ;  /* 0x0c201f0007067f89 */ /* 0x000ea200000e0000 */
[----:B------:R-:W-:Y:S01]  /*7d00*/  LOP3.LUT R199, R203, R13, RZ, 0x3c, !PT ;  /* 0x0000000dcbc77212 */ /* 0x000fe200078e3cff */
[----:B------:R-:W-:Y:S01]  /*7d10*/  UIADD3 UR8, UR8, 0x1, URZ ;  /* 0x0000000108087890 */ /* 0x000fe2000fffe03f */
[----:B------:R-:W-:Y:S01]  /*7d20*/  LOP3.LUT R8, R201, UR37, R9, 0x96, !PT ;  /* 0x00000025c9087c12 */ /* 0x000fe2000f8e9609 */
[----:B------:R-:W3:Y:S02]  /*7d30*/  SHFL.BFLY PT, R5, R4, 0x2, 0x1f ;  /* 0x0c401f0004057f89 */ /* 0x000ee400000e0000 */
[----:B------:R-:W-:Y:S02]  /*7d40*/  IMAD R199, R199, -0x2daee0ad, RZ ;  /* 0xd2511f53c7c77824 */ /* 0x000fe400078e02ff */
[----:B------:R-:W-:-:S03]  /*7d50*/  IMAD.WIDE.U32 R8, R8, -0x326172a9, RZ ;  /* 0xcd9e8d5708087825 */ /* 0x000fc600078e00ff */
[----:B------:R-:W-:-:S05]  /*7d60*/  LOP3.LUT R26, R167, UR20, R8, 0x96, !PT ;  /* 0x00000014a71a7c12 */ /* 0x000fca000f8e9608 */
[----:B------:R-:W-:Y:S01]  /*7d70*/  IMAD.WIDE.U32 R26, R26, -0x2daee0ad, RZ ;  /* 0xd2511f531a1a7825 */ /* 0x000fe200078e00ff */
[----:B--2---:R-:W-:Y:S02]  /*7d80*/  FMNMX.FTZ R200, R7, R6, !PT ;  /* 0x0000000607c87209 */ /* 0x004fe40007810000 */
[----:B------:R-:W-:Y:S02]  /*7d90*/  LOP3.LUT R6, R9, UR22, R202, 0x96, !PT ;  /* 0x0000001609067c12 */ /* 0x000fe4000f8e96ca */
[----:B---3--:R-:W-:Y:S01]  /*7da0*/  FMNMX.FTZ R5, R4, R5, !PT ;  /* 0x0000000504057209 */ /* 0x008fe20007810000 */
[C---:B------:R-:W-:Y:S01]  /*7db0*/  FMUL.FTZ R181, R200.reuse, UR38 ;  /* 0x00000026c8b57c20 */ /* 0x040fe20008410000 */
[----:B------:R-:W-:Y:S01]  /*7dc0*/  FSETP.NEU.FTZ.AND P1, PT, R200, -INF , PT ;  /* 0xff800000c800780b */ /* 0x000fe20003f3d000 */
[----:B------:R-:W-:Y:S02]  /*7dd0*/  IMAD.WIDE.U32 R184, R6, -0x2daee0ad, RZ ;  /* 0xd2511f5306b87825 */ /* 0x000fe400078e00ff */
[----:B------:R-:W2:Y:S01]  /*7de0*/  SHFL.BFLY PT, R4, R5, 0x1, 0x1f ;  /* 0x0c201f0005047f89 */ /* 0x000ea200000e0000 */
[----:B------:R-:W-:-:S02]  /*7df0*/  FSEL R181, R181, RZ, P1 ;  /* 0x000000ffb5b57208 */ /* 0x000fc40000800000 */
[----:B------:R-:W-:Y:S02]  /*7e00*/  LOP3.LUT R6, R185, UR19, R199, 0x96, !PT ;  /* 0x00000013b9067c12 */ /* 0x000fe4000f8e96c7 */
[----:B------:R-:W-:Y:S01]  /*7e10*/  LOP3.LUT R184, R27, UR17, R184, 0x96, !PT ;  /* 0x000000111bb87c12 */ /* 0x000fe2000f8e96b8 */
[--C-:B------:R-:W-:Y:S01]  /*7e20*/  FFMA.FTZ R173, R2, UR38, -R181.reuse ;  /* 0x0000002602ad7c23 */ /* 0x100fe200080108b5 */
[----:B------:R-:W-:Y:S01]  /*7e30*/  FFMA.FTZ R172, R34, UR38, -R181 ;  /* 0x0000002622ac7c23 */ /* 0x000fe200080108b5 */
[----:B------:R-:W-:-:S04]  /*7e40*/  IMAD.WIDE.U32 R6, R6, -0x326172a9, RZ ;  /* 0xcd9e8d5706067825 */ /* 0x000fc800078e00ff */
[--C-:B------:R-:W-:Y:S01]  /*7e50*/  FFMA.FTZ R174, R32, UR38, -R181.reuse ;  /* 0x0000002620ae7c23 */ /* 0x100fe200080108b5 */
[----:B------:R-:W-:Y:S01]  /*7e60*/  MOV R32, 0x7054 ;  /* 0x0000705400207802 */ /* 0x000fe20000000f00 */
[--C-:B------:R-:W-:Y:S01]  /*7e70*/  FFMA.FTZ R171, R20, UR38, -R181.reuse ;  /* 0x0000002614ab7c23 */ /* 0x100fe200080108b5 */
[----:B------:R-:W-:Y:S01]  /*7e80*/  IMAD.WIDE.U32 R184, R184, -0x326172a9, RZ ;  /* 0xcd9e8d57b8b87825 */ /* 0x000fe200078e00ff */
[----:B------:R-:W-:Y:S01]  /*7e90*/  LOP3.LUT R2, R7, UR18, R166, 0x96, !PT ;  /* 0x0000001207027c12 */ /* 0x000fe2000f8e96a6 */
[----:B------:R-:W-:Y:S02]  /*7ea0*/  MUFU.EX2 R173, R173 ;  /* 0x000000ad00ad7308 */ /* 0x000fe40000000800 */
[--C-:B------:R-:W-:Y:S01]  /*7eb0*/  FFMA.FTZ R183, R246, UR38, -R181.reuse ;  /* 0x00000026f6b77c23 */ /* 0x100fe200080108b5 */
[----:B------:R-:W-:Y:S01]  /*7ec0*/  FFMA.FTZ R186, R28, UR38, -R181 ;  /* 0x000000261cba7c23 */ /* 0x000fe200080108b5 */
[----:B------:R-:W-:Y:S01]  /*7ed0*/  LOP3.LUT R24, R185, UR16, R6, 0x96, !PT ;  /* 0x00000010b9187c12 */ /* 0x000fe2000f8e9606 */
[----:B------:R-:W-:-:S04]  /*7ee0*/  IMAD.WIDE.U32 R6, R2, -0x2daee0ad, RZ ;  /* 0xd2511f5302067825 */ /* 0x000fc800078e00ff */
[--C-:B------:R-:W-:Y:S01]  /*7ef0*/  FFMA.FTZ R185, R30, UR38, -R181.reuse ;  /* 0x000000261eb97c23 */ /* 0x100fe200080108b5 */
[--C-:B------:R-:W-:Y:S01]  /*7f00*/  FFMA.FTZ R194, R194, UR38, -R181.reuse ;  /* 0x00000026c2c27c23 */ /* 0x100fe200080108b5 */
[--C-:B------:R-:W-:Y:S01]  /*7f10*/  FFMA.FTZ R182, R182, UR38, -R181.reuse ;  /* 0x00000026b6b67c23 */ /* 0x100fe200080108b5 */
[----:B------:R-:W-:Y:S01]  /*7f20*/  IMAD.WIDE.U32 R24, R24, -0x2daee0ad, RZ ;  /* 0xd2511f5318187825 */ /* 0x000fe200078e00ff */
[----:B------:R-:W-:Y:S01]  /*7f30*/  LOP3.LUT R26, R7, UR13, R26, 0x96, !PT ;  /* 0x0000000d071a7c12 */ /* 0x000fe2000f8e961a */
[----:B------:R-:W-:Y:S01]  /*7f40*/  MUFU.EX2 R174, R174 ;  /* 0x000000ae00ae7308 */ /* 0x000fe20000000800 */
[----:B--2---:R-:W-:Y:S01]  /*7f50*/  FMNMX.FTZ R2, R5, R4, !PT ;  /* 0x0000000405027209 */ /* 0x004fe20007810000 */
[----:B------:R-:W-:Y:S01]  /*7f60*/  FFMA.FTZ R179, R179, UR38, -R181 ;  /* 0x00000026b3b37c23 */ /* 0x000fe200080108b5 */
[----:B------:R-:W-:Y:S01]  /*7f70*/  LOP3.LUT R4, R25, UR12, R6, 0x96, !PT ;  /* 0x0000000c19047c12 */ /* 0x000fe2000f8e9606 */
[----:B------:R-:W-:Y:S01]  /*7f80*/  IMAD.WIDE.U32 R26, R26, -0x326172a9, RZ ;  /* 0xcd9e8d571a1a7825 */ /* 0x000fe200078e00ff */
[----:B------:R-:W-:-:S03]  /*7f90*/  FSETP.NEU.FTZ.AND P0, PT, R2, -INF , PT ;  /* 0xff8000000200780b */ /* 0x000fc60003f1d000 */
[----:B------:R-:W-:Y:S01]  /*7fa0*/  FMUL.FTZ R34, R2, UR38 ;  /* 0x0000002602227c20 */ /* 0x000fe20008410000 */
[----:B------:R-:W-:Y:S01]  /*7fb0*/  MOV R5, UR39 ;  /* 0x0000002700057c02 */ /* 0x000fe20008000f00 */
[----:B------:R-:W-:Y:S01]  /*7fc0*/  IMAD.WIDE.U32 R8, R4, -0x326172a9, RZ ;  /* 0xcd9e8d5704087825 */ /* 0x000fe200078e00ff */
[----:B------:R-:W-:Y:S03]  /*7fd0*/  MUFU.EX2 R172, R172 ;  /* 0x000000ac00ac7308 */ /* 0x000fe60000000800 */
[----:B------:R-:W-:Y:S01]  /*7fe0*/  FFMA.FTZ R178, R178, UR38, -R181 ;  /* 0x00000026b2b27c23 */ /* 0x000fe200080108b5 */
[----:B------:R-:W-:Y:S02]  /*7ff0*/  FSEL R34, R34, RZ, P0 ;  /* 0x000000ff22227208 */ /* 0x000fe40000000000 */
[----:B------:R-:W-:Y:S02]  /*8000*/  LOP3.LUT R6, R9, UR23, R26, 0x96, !PT ;  /* 0x0000001709067c12 */ /* 0x000fe4000f8e961a */
[C---:B-1----:R-:W-:Y:S01]  /*8010*/  LOP3.LUT R10, R8.reuse, 0xffff, RZ, 0xc0, !PT ;  /* 0x0000ffff080a7812 */ /* 0x042fe200078ec0ff */
[--C-:B------:R-:W-:Y:S01]  /*8020*/  FFMA.FTZ R170, R169, UR38, -R34.reuse ;  /* 0x00000026a9aa7c23 */ /* 0x100fe20008010822 */
[----:B------:R-:W-:Y:S01]  /*8030*/  LOP3.LUT R19, R8, 0xff, RZ, 0xc0, !PT ;  /* 0x000000ff08137812 */ /* 0x000fe200078ec0ff */
[----:B------:R-:W-:Y:S01]  /*8040*/  FFMA.FTZ R169, R251, UR38, -R34 ;  /* 0x00000026fba97c23 */ /* 0x000fe20008010822 */
[----:B------:R-:W-:Y:S01]  /*8050*/  SHF.R.U32.HI R7, RZ, 0x10, R8 ;  /* 0x00000010ff077819 */ /* 0x000fe20000011608 */
[----:B------:R-:W-:Y:S01]  /*8060*/  FFMA.FTZ R168, R23, UR38, -R34 ;  /* 0x0000002617a87c23 */ /* 0x000fe20008010822 */
[----:B------:R-:W-:Y:S01]  /*8070*/  SHF.R.U32.HI R4, RZ, 0x18, R8 ;  /* 0x00000018ff047819 */ /* 0x000fe20000011608 */
[----:B------:R-:W-:Y:S01]  /*8080*/  FFMA.FTZ R175, R175, UR38, -R34 ;  /* 0x00000026afaf7c23 */ /* 0x000fe20008010822 */
[----:B------:R-:W-:Y:S01]  /*8090*/  LOP3.LUT R8, R6, 0xffff, RZ, 0xc0, !PT ;  /* 0x0000ffff06087812 */ /* 0x000fe200078ec0ff */
[----:B------:R-:W-:Y:S01]  /*80a0*/  MUFU.EX2 R169, R169 ;  /* 0x000000a900a97308 */ /* 0x000fe20000000800 */
[----:B------:R-:W-:Y:S01]  /*80b0*/  PRMT R32, R5, R32, UR39 ;  /* 0x0000002705207e16 */ /* 0x000fe20008000020 */
[----:B------:R-:W-:Y:S01]  /*80c0*/  LDSM.16.MT88.4 R20, [R221+0x1e000] ;  /* 0x01e00000dd14783b */ /* 0x000fe20000004200 */
[----:B------:R-:W-:Y:S01]  /*80d0*/  SHF.R.U32.HI R10, RZ, 0x8, R10 ;  /* 0x00000008ff0a7819 */ /* 0x000fe2000001160a */
[----:B------:R-:W-:Y:S01]  /*80e0*/  FFMA.FTZ R187, R245, UR38, -R34 ;  /* 0x00000026f5bb7c23 */ /* 0x000fe20008010822 */
[----:B------:R-:W-:Y:S01]  /*80f0*/  SHF.R.U32.HI R8, RZ, 0x8, R8 ;  /* 0x00000008ff087819 */ /* 0x000fe20000011608 */
[--C-:B------:R-:W-:Y:S01]  /*8100*/  FFMA.FTZ R190, R31, UR38, -R34.reuse ;  /* 0x000000261fbe7c23 */ /* 0x100fe20008010822 */
[----:B------:R-:W-:Y:S01]  /*8110*/  FSEL R9, R200, RZ, P1 ;  /* 0x000000ffc8097208 */ /* 0x000fe20000800000 */
[----:B------:R-:W1:Y:S01]  /*8120*/  MUFU.EX2 R168, R168 ;  /* 0x000000a800a87308 */ /* 0x000e620000000800 */
[----:B------:R-:W-:Y:S01]  /*8130*/  LOP3.LUT R5, R6, 0xff, RZ, 0xc0, !PT ;  /* 0x000000ff06057812 */ /* 0x000fe200078ec0ff */
[----:B------:R-:W-:Y:S01]  /*8140*/  FFMA.FTZ R189, R243, UR38, -R34 ;  /* 0x00000026f3bd7c23 */ /* 0x000fe20008010822 */
[----:B------:R-:W-:Y:S01]  /*8150*/  LOP3.LUT R7, R7, 0xff, RZ, 0xc0, !PT ;  /* 0x000000ff07077812 */ /* 0x000fe200078ec0ff */
[----:B------:R-:W-:Y:S01]  /*8160*/  FADD.FTZ R176, R164, -R9 ;  /* 0x80000009a4b07221 */ /* 0x000fe20000010000 */
[----:B------:R-:W-:Y:S01]  /*8170*/  PRMT R19, R19, 0x5410, R10 ;  /* 0x0000541013137816 */ /* 0x000fe2000000000a */
[----:B------:R-:W-:Y:S01]  /*8180*/  FFMA.FTZ R188, R29, UR38, -R34 ;  /* 0x000000261dbc7c23 */ /* 0x000fe20008010822 */
[----:B------:R-:W-:Y:S01]  /*8190*/  PRMT R5, R5, 0x5410, R8 ;  /* 0x0000541005057816 */ /* 0x000fe20000000008 */
[----:B------:R-:W-:Y:S01]  /*81a0*/  FMUL.FTZ R176, R176, UR38 ;  /* 0x00000026b0b07c20 */ /* 0x000fe20008410000 */
[----:B------:R-:W-:Y:S01]  /*81b0*/  PRMT R7, R7, 0x5410, R4 ;  /* 0x0000541007077816 */ /* 0x000fe20000000004 */
[----:B------:R-:W2:Y:S01]  /*81c0*/  LDSM.16.MT88.4 R8, [R224+0x18000] ;  /* 0x01800000e008783b */ /* 0x000ea20000004200 */
[----:B------:R-:W-:Y:S01]  /*81d0*/  FSEL R4, R2, RZ, P0 ;  /* 0x000000ff02047208 */ /* 0x000fe20000000000 */
[----:B------:R-:W3:Y:S01]  /*81e0*/  MUFU.EX2 R171, R171 ;  /* 0x000000ab00ab7308 */ /* 0x000ee20000000800 */
[--C-:B------:R-:W-:Y:S01]  /*81f0*/  SHF.R.U32.HI R17, RZ, 0x10, R6.reuse ;  /* 0x00000010ff117819 */ /* 0x100fe20000011606 */
[----:B------:R-:W-:Y:S01]  /*8200*/  LDSM.16.MT88.4 R28, [R220+0x18800] ;  /* 0x01880000dc1c783b */ /* 0x000fe20000004200 */
[----:B------:R-:W-:Y:S01]  /*8210*/  SHF.R.U32.HI R6, RZ, 0x18, R6 ;  /* 0x00000018ff067819 */ /* 0x000fe20000011606 */
[----:B------:R-:W-:Y:S01]  /*8220*/  FADD.FTZ R3, R3, -R4 ;  /* 0x8000000403037221 */ /* 0x000fe20000010000 */
[----:B------:R-:W-:Y:S01]  /*8230*/  LOP3.LUT R17, R17, 0xff, RZ, 0xc0, !PT ;  /* 0x000000ff11117812 */ /* 0x000fe200078ec0ff */
[--C-:B------:R-:W-:Y:S01]  /*8240*/  FFMA.FTZ R193, R193, UR38, -R34.reuse ;  /* 0x00000026c1c17c23 */ /* 0x100fe20008010822 */
[----:B------:R-:W-:Y:S01]  /*8250*/  HSET2.LE.AND R7, R7, R32, PT ;  /* 0x0000002007077233 */ /* 0x000fe20003803000 */
[----:B------:R-:W-:Y:S01]  /*8260*/  FMUL.FTZ R3, R3, UR38 ;  /* 0x0000002603037c20 */ /* 0x000fe20008410000 */
[----:B------:R-:W-:Y:S01]  /*8270*/  MUFU.EX2 R170, R170 ;  /* 0x000000aa00aa7308 */ /* 0x000fe20000000800 */
[----:B-1----:R-:W-:Y:S01]  /*8280*/  F2FP.F16.F32.PACK_AB R4, R168, R169 ;  /* 0x000000a9a804723e */ /* 0x002fe200000000ff */
[----:B------:R-:W-:Y:S01]  /*8290*/  FFMA.FTZ R177, R177, UR38, -R34 ;  /* 0x00000026b1b17c23 */ /* 0x000fe20008010822 */
[----:B------:R-:W-:-:S02]  /*82a0*/  PRMT R17, R17, 0x5410, R6 ;  /* 0x0000541011117816 */ /* 0x000fc40000000006 */
[----:B------:R-:W-:Y:S02]  /*82b0*/  LOP3.LUT R7, R7, R4, RZ, 0xc0, !PT ;  /* 0x0000000407077212 */ /* 0x000fe400078ec0ff */
[--C-:B------:R-:W-:Y:S01]  /*82c0*/  HSET2.LE.AND R4, R5, R32.reuse, PT ;  /* 0x0000002005047233 */ /* 0x100fe20003803000 */
[----:B------:R-:W1:Y:S01]  /*82d0*/  MUFU.EX2 R175, R175 ;  /* 0x000000af00af7308 */ /* 0x000e620000000800 */
[--C-:B------:R-:W-:Y:S02]  /*82e0*/  HSET2.LE.AND R6, R19, R32.reuse, PT ;  /* 0x0000002013067233 */ /* 0x100fe40003803000 */
[----:B------:R-:W-:Y:S02]  /*82f0*/  HSET2.LE.AND R5, R17, R32, PT ;  /* 0x0000002011057233 */ /* 0x000fe40003803000 */
[----:B---3--:R-:W-:Y:S02]  /*8300*/  F2FP.F16.F32.PACK_AB R19, R171, R172 ;  /* 0x000000acab13723e */ /* 0x008fe400000000ff */
[----:B------:R-:W-:Y:S01]  /*8310*/  F2FP.F16.F32.PACK_AB R17, R173, R174 ;  /* 0x000000aead11723e */ /* 0x000fe200000000ff */
[----:B------:R-:W3:Y:S01]  /*8320*/  MUFU.EX2 R176, R176 ;  /* 0x000000b000b07308 */ /* 0x000ee20000000800 */
[----:B------:R-:W-:-:S02]  /*8330*/  LOP3.LUT R6, R6, R19, RZ, 0xc0, !PT ;  /* 0x0000001306067212 */ /* 0x000fc400078ec0ff */
[----:B------:R-:W-:Y:S02]  /*8340*/  LOP3.LUT R4, R4, R17, RZ, 0xc0, !PT ;  /* 0x0000001104047212 */ /* 0x000fe400078ec0ff */
[----:B------:R-:W-:Y:S01]  /*8350*/  LOP3.LUT R26, R27, UR30, R184, 0x96, !PT ;  /* 0x0000001e1b1a7c12 */ /* 0x000fe2000f8e96b8 */
[----:B------:R-:W-:Y:S02]  /*8360*/  FFMA.FTZ R184, R244, UR38, -R181 ;  /* 0x00000026f4b87c23 */ /* 0x000fe400080108b5 */
[----:B------:R-:W4:Y:S01]  /*8370*/  MUFU.EX2 R3, R3 ;  /* 0x0000000300037308 */ /* 0x000f220000000800 */
[----:B-1----:R-:W-:Y:S01]  /*8380*/  F2FP.F16.F32.PACK_AB R16, R175, R170 ;  /* 0x000000aaaf10723e */ /* 0x002fe200000000ff */
[----:B------:R-:W-:-:S03]  /*8390*/  IMAD.WIDE.U32 R26, R26, -0x2daee0ad, RZ ;  /* 0xd2511f531a1a7825 */ /* 0x000fc600078e00ff */
[----:B------:R-:W-:Y:S02]  /*83a0*/  LOP3.LUT R5, R5, R16, RZ, 0xc0, !PT ;  /* 0x0000001005057212 */ /* 0x000fe400078ec0ff */
[----:B------:R-:W1:Y:S01]  /*83b0*/  LDSM.16.MT88.4 R16, [R222+0x18000] ;  /* 0x01800000de10783b */ /* 0x000e620000004200 */
[----:B------:R-:W-:Y:S01]  /*83c0*/  LOP3.LUT R24, R27, UR31, R24, 0x96, !PT ;  /* 0x0000001f1b187c12 */ /* 0x000fe2000f8e9618 */
        /* <DEDUP_REMOVED lines=146> */
[----:B------:R-:W-:Y:S01]  /*8cf0*/  MUFU.EX2 R187, R187 ;  /* 0x000000bb00bb7308 */ /* 0x000fe20000000800 */
[----:B------:R-:W-:Y:S01]  /*8d00*/  HMMA.16816.F32 R116, R4, R20, R116 ;  /* 0x000000140474723c */ /* 0x000fe20000001874 */
[----:B------:R-:W-:Y:S01]  /*8d10*/  LOP3.LUT R25, R26, 0xff, RZ, 0xc0, !PT ;  /* 0x000000ff1a197812 */ /* 0x000fe200078ec0ff */
[----:B------:R-:W-:Y:S01]  /*8d20*/  FFMA.FTZ R174, R249, R176, R174 ;  /* 0x000000b0f9ae7223 */ /* 0x000fe200000100ae */
[----:B------:R-:W-:-:S03]  /*8d30*/  FFMA.FTZ R170, R247, R3, R170 ;  /* 0x00000003f7aa7223 */ /* 0x000fc600000100aa */
[C---:B------:R-:W-:Y:S01]  /*8d40*/  HMMA.16816.F32 R120, R4.reuse, R22, R120 ;  /* 0x000000160478723c */ /* 0x040fe20000001878 */
[----:B------:R-:W3:Y:S01]  /*8d50*/  MUFU.EX2 R190, R190 ;  /* 0x000000be00be7308 */ /* 0x000ee20000000800 */
[----:B------:R-:W-:Y:S01]  /*8d60*/  LDSM.16.MT88.4 R20, [R224+0x18800] ;  /* 0x01880000e014783b */ /* 0x000fe20000004200 */
[----:B------:R-:W-:Y:S01]  /*8d70*/  FADD.FTZ R173, R173, R174 ;  /* 0x000000aeadad7221 */ /* 0x000fe20000010000 */
[----:B------:R-:W-:Y:S02]  /*8d80*/  FADD.FTZ R170, R175, R170 ;  /* 0x000000aaafaa7221 */ /* 0x000fe40000010000 */
[C---:B--2---:R-:W-:Y:S01]  /*8d90*/  HMMA.16816.F32 R52, R4.reuse, R8, R52 ;  /* 0x000000080434723c */ /* 0x044fe20000001834 */
[----:B------:R-:W-:Y:S01]  /*8da0*/  FADD.FTZ R172, R172, R173 ;  /* 0x000000adacac7221 */ /* 0x000fe20000010000 */
[----:B------:R-:W-:Y:S01]  /*8db0*/  FADD.FTZ R169, R169, R170 ;  /* 0x000000aaa9a97221 */ /* 0x000fe20000010000 */
[----:B------:R-:W-:Y:S02]  /*8dc0*/  MUFU.EX2 R183, R183 ;  /* 0x000000b700b77308 */ /* 0x000fe40000000800 */
[----:B------:R-:W-:Y:S01]  /*8dd0*/  FADD.FTZ R172, R171, R172 ;  /* 0x000000acabac7221 */ /* 0x000fe20000010000 */
[----:B------:R-:W-:Y:S01]  /*8de0*/  HMMA.16816.F32 R56, R4, R10, R56 ;  /* 0x0000000a0438723c */ /* 0x000fe20000001838 */
[----:B------:R-:W2:Y:S01]  /*8df0*/  LDSM.16.MT88.4 R8, [R224+0x1c000] ;  /* 0x01c00000e008783b */ /* 0x000ea20000004200 */
[----:B------:R-:W-:-:S03]  /*8e00*/  FADD.FTZ R168, R168, R169 ;  /* 0x000000a9a8a87221 */ /* 0x000fc60000010000 */
[----:B------:R-:W4:Y:S08]  /*8e10*/  MUFU.EX2 R184, R184 ;  /* 0x000000b800b87308 */ /* 0x000f300000000800 */
[----:B------:R-:W-:Y:S01]  /*8e20*/  MUFU.EX2 R185, R185 ;  /* 0x000000b900b97308 */ /* 0x000fe20000000800 */
[C---:B-1----:R-:W-:Y:S06]  /*8e30*/  HMMA.16816.F32 R60, R4.reuse, R16, R60 ;  /* 0x00000010043c723c */ /* 0x042fec000000183c */
[C---:B------:R-:W-:Y:S01]  /*8e40*/  HMMA.16816.F32 R64, R4.reuse, R18, R64 ;  /* 0x000000120440723c */ /* 0x040fe20000001840 */
[----:B------:R-:W1:Y:S01]  /*8e50*/  LDSM.16.MT88.4 R16, [R222+0x1c000] ;  /* 0x01c00000de10783b */ /* 0x000e620000004200 */
[----:B------:R-:W5:Y:S08]  /*8e60*/  MUFU.EX2 R186, R186 ;  /* 0x000000ba00ba7308 */ /* 0x000f700000000800 */
[----:B------:R-:W-:Y:S08]  /*8e70*/  MUFU.EX2 R189, R189 ;  /* 0x000000bd00bd7308 */ /* 0x000ff00000000800 */
[----:B------:R-:W5:Y:S01]  /*8e80*/  MUFU.EX2 R188, R188 ;  /* 0x000000bc00bc7308 */ /* 0x000f620000000800 */
[C---:B--2---:R-:W-:Y:S07]  /*8e90*/  HMMA.16816.F32 R68, R4.reuse, R8, R68 ;  /* 0x000000080444723c */ /* 0x044fee0000001844 */
[----:B------:R-:W-:Y:S01]  /*8ea0*/  MUFU.EX2 R193, R193 ;  /* 0x000000c100c17308 */ /* 0x000fe20000000800 */
[C---:B------:R-:W-:Y:S01]  /*8eb0*/  HMMA.16816.F32 R72, R4.reuse, R10, R72 ;  /* 0x0000000a0448723c */ /* 0x040fe20000001848 */
[----:B------:R-:W2:Y:S06]  /*8ec0*/  LDSM.16.MT88.4 R8, [R221+0x1c000] ;  /* 0x01c00000dd08783b */ /* 0x000eac0000004200 */
[----:B------:R-:W-:Y:S01]  /*8ed0*/  MUFU.EX2 R194, R194 ;  /* 0x000000c200c27308 */ /* 0x000fe20000000800 */
[C---:B-1----:R-:W-:Y:S07]  /*8ee0*/  HMMA.16816.F32 R76, R4.reuse, R16, R76 ;  /* 0x00000010044c723c */ /* 0x042fee000000184c */
[----:B------:R-:W-:Y:S01]  /*8ef0*/  MUFU.EX2 R182, R182 ;  /* 0x000000b600b67308 */ /* 0x000fe20000000800 */
[C---:B------:R-:W-:Y:S01]  /*8f00*/  HMMA.16816.F32 R80, R4.reuse, R18, R80 ;  /* 0x000000120450723c */ /* 0x040fe20000001850 */
[----:B------:R-:W1:Y:S06]  /*8f10*/  LDSM.16.MT88.4 R16, [R220+0x1c000] ;  /* 0x01c00000dc10783b */ /* 0x000e6c0000004200 */
[----:B------:R-:W-:Y:S08]  /*8f20*/  MUFU.EX2 R177, R177 ;  /* 0x000000b100b17308 */ /* 0x000ff00000000800 */
[----:B------:R-:W-:Y:S08]  /*8f30*/  MUFU.EX2 R179, R179 ;  /* 0x000000b300b37308 */ /* 0x000ff00000000800 */
[----:B------:R-:W-:Y:S01]  /*8f40*/  MUFU.EX2 R178, R178 ;  /* 0x000000b200b27308 */ /* 0x000fe20000000800 */
        /* <DEDUP_REMOVED lines=10> */
[C---:B------:R-:W-:Y:S06]  /*8ff0*/  HMMA.16816.F32 R112, R4.reuse, R18, R112 ;  /* 0x000000120470723c */ /* 0x040fec0000001870 */
[C---:B--2---:R-:W-:Y:S06]  /*9000*/  HMMA.16816.F32 R124, R4.reuse, R8, R124 ;  /* 0x00000008047c723c */ /* 0x044fec000000187c */
[----:B------:R-:W-:Y:S01]  /*9010*/  HMMA.16816.F32 R128, R4, R10, R128 ;  /* 0x0000000a0480723c */ /* 0x000fe20000001880 */
[----:B------:R-:W-:-:S02]  /*9020*/  LOP3.LUT R8, R26, 0xffff, RZ, 0xc0, !PT ;  /* 0x0000ffff1a087812 */ /* 0x000fc400078ec0ff */
[----:B------:R-:W-:Y:S02]  /*9030*/  SHF.R.U32.HI R9, RZ, 0x10, R26 ;  /* 0x00000010ff097819 */ /* 0x000fe4000001161a */
[----:B------:R-:W-:Y:S02]  /*9040*/  SHF.R.U32.HI R16, RZ, 0x8, R8 ;  /* 0x00000008ff107819 */ /* 0x000fe40000011608 */
[--C-:B------:R-:W-:Y:S02]  /*9050*/  SHF.R.U32.HI R4, RZ, 0x10, R24.reuse ;  /* 0x00000010ff047819 */ /* 0x100fe40000011618 */
[----:B------:R-:W-:Y:S02]  /*9060*/  SHF.R.U32.HI R5, RZ, 0x18, R24 ;  /* 0x00000018ff057819 */ /* 0x000fe40000011618 */
[----:B------:R-:W-:Y:S02]  /*9070*/  LOP3.LUT R4, R4, 0xff, RZ, 0xc0, !PT ;  /* 0x000000ff04047812 */ /* 0x000fe400078ec0ff */
[----:B------:R-:W-:-:S02]  /*9080*/  SHF.R.U32.HI R8, RZ, 0x18, R26 ;  /* 0x00000018ff087819 */ /* 0x000fc4000001161a */
[----:B------:R-:W-:Y:S02]  /*9090*/  LOP3.LUT R6, R24, 0xffff, RZ, 0xc0, !PT ;  /* 0x0000ffff18067812 */ /* 0x000fe400078ec0ff */
[----:B------:R-:W-:Y:S02]  /*90a0*/  LOP3.LUT R7, R9, 0xff, RZ, 0xc0, !PT ;  /* 0x000000ff09077812 */ /* 0x000fe400078ec0ff */
[----:B------:R-:W-:Y:S02]  /*90b0*/  PRMT R25, R25, 0x5410, R16 ;  /* 0x0000541019197816 */ /* 0x000fe40000000010 */
[----:B------:R-:W-:Y:S01]  /*90c0*/  PRMT R5, R4, 0x5410, R5 ;  /* 0x0000541004057816 */ /* 0x000fe20000000005 */
[----:B------:R-:W1:Y:S01]  /*90d0*/  LDSM.16.MT88.4 R16, [R222+0x18800] ;  /* 0x01880000de10783b */ /* 0x000e620000004200 */
[----:B------:R-:W-:Y:S02]  /*90e0*/  LOP3.LUT R27, R24, 0xff, RZ, 0xc0, !PT ;  /* 0x000000ff181b7812 */ /* 0x000fe400078ec0ff */
[----:B------:R-:W-:-:S02]  /*90f0*/  SHF.R.U32.HI R6, RZ, 0x8, R6 ;  /* 0x00000008ff067819 */ /* 0x000fc40000011606 */
[----:B------:R-:W-:Y:S02]  /*9100*/  PRMT R7, R7, 0x5410, R8 ;  /* 0x0000541007077816 */ /* 0x000fe40000000008 */
[----:B------:R-:W2:Y:S01]  /*9110*/  LDSM.16.MT88.4 R8, [R221+0x18800] ;  /* 0x01880000dd08783b */ /* 0x000ea20000004200 */
[----:B------:R-:W-:Y:S02]  /*9120*/  PRMT R27, R27, 0x5410, R6 ;  /* 0x000054101b1b7816 */ /* 0x000fe40000000006 */
[--C-:B------:R-:W-:Y:S02]  /*9130*/  HSET2.LE.AND R5, R5, R32.reuse, PT ;  /* 0x0000002005057233 */ /* 0x100fe40003803000 */
[C---:B---3--:R-:W-:Y:S01]  /*9140*/  F2FP.F16.F32.PACK_AB R6, R190.reuse, R187 ;  /* 0x000000bbbe06723e */ /* 0x048fe200000000ff */
[----:B------:R-:W-:Y:S01]  /*9150*/  FADD.FTZ R187, R187, R168 ;  /* 0x000000a8bbbb7221 */ /* 0x000fe20000010000 */
[--C-:B------:R-:W-:Y:S02]  /*9160*/  HSET2.LE.AND R4, R27, R32.reuse, PT ;  /* 0x000000201b047233 */ /* 0x100fe40003803000 */
[----:B------:R-:W-:Y:S01]  /*9170*/  LOP3.LUT R5, R5, R6, RZ, 0xc0, !PT ;  /* 0x0000000605057212 */ /* 0x000fe200078ec0ff */
[----:B------:R-:W-:Y:S01]  /*9180*/  FADD.FTZ R190, R190, R187 ;  /* 0x000000bbbebe7221 */ /* 0x000fe20000010000 */
[----:B------:R-:W-:-:S02]  /*9190*/  HSET2.LE.AND R6, R25, R32, PT ;  /* 0x0000002019067233 */ /* 0x000fc40003803000 */
[----:B----4-:R-:W-:Y:S01]  /*91a0*/  F2FP.F16.F32.PACK_AB R27, R184, R183 ;  /* 0x000000b7b81b723e */ /* 0x010fe200000000ff */
[----:B------:R-:W-:Y:S01]  /*91b0*/  FADD.FTZ R183, R183, R172 ;  /* 0x000000acb7b77221 */ /* 0x000fe20000010000 */
[----:B-----5:R-:W-:Y:S02]  /*91c0*/  F2FP.F16.F32.PACK_AB R25, R186, R185 ;  /* 0x000000b9ba19723e */ /* 0x020fe400000000ff */
[----:B------:R-:W-:Y:S01]  /*91d0*/  HSET2.LE.AND R7, R7, R32, PT ;  /* 0x0000002007077233 */ /* 0x000fe20003803000 */
        /* <DEDUP_REMOVED lines=9> */
[----:B------:R-:W3:Y:S05]  /*9270*/  LDSM.16.MT88.4 R24, [R224+0x1a800] ;  /* 0x01a80000e018783b */ /* 0x000eea0000004200 */
        /* <DEDUP_REMOVED lines=8> */
[----:B------:R-:W4:Y:S05]  /*9300*/  LDSM.16.MT88.4 R20, [R222+0x1a800] ;  /* 0x01a80000de14783b */ /* 0x000f2a0000004200 */
[C---:B---3--:R-:W-:Y:S06]  /*9310*/  HMMA.16816.F32 R36, R4.reuse, R24, R36 ;  /* 0x000000180424723c */ /* 0x048fec0000001824 */
[C---:B------:R-:W-:Y:S01]  /*9320*/  HMMA.16816.F32 R40, R4.reuse, R26, R40 ;  /* 0x0000001a0428723c */ /* 0x040fe20000001828 */
        /* <DEDUP_REMOVED lines=19> */
[----:B------:R-:W-:-:S04]  /*9460*/  MOV R9, UR8 ;  /* 0x0000000800097c02 */ /* 0x000fc80008000f00 */
[----:B------:R-:W-:Y:S01]  /*9470*/  LOP3.LUT R201, R201, UR37, R9, 0x96, !PT ;  /* 0x00000025c9c97c12 */ /* 0x000fe2000f8e9609 */
[C---:B----4-:R-:W-:Y:S01]  /*9480*/  HMMA.16816.F32 R76, R4.reuse, R20, R76 ;  /* 0x00000014044c723c */ /* 0x050fe2000000184c */
[----:B------:R-:W2:Y:S05]  /*9490*/  LDSM.16.MT88.4 R8, [R221+0x1e800] ;  /* 0x01e80000dd08783b */ /* 0x000eaa0000004200 */
[----:B------:R-:W-:Y:S01]  /*94a0*/  HMMA.16816.F32 R80, R4, R22, R80 ;  /* 0x000000160450723c */ /* 0x000fe20000001850 */
[----:B------:R-:W-:-:S04]  /*94b0*/  IMAD.WIDE.U32 R20, R201, -0x326172a9, RZ ;  /* 0xcd9e8d57c9147825 */ /* 0x000fc800078e00ff */
[----:B------:R-:W-:Y:S01]  /*94c0*/  FFMA.FTZ R201, R196, UR38, -R181 ;  /* 0x00000026c4c97c23 */ /* 0x000fe200080108b5 */
[--C-:B------:R-:W-:Y:S01]  /*94d0*/  FFMA.FTZ R196, R195, UR38, -R34.reuse ;  /* 0x00000026c3c47c23 */ /* 0x100fe20008010822 */
[----:B------:R-:W-:Y:S01]  /*94e0*/  FFMA.FTZ R195, R197, UR38, -R34 ;  /* 0x00000026c5c37c23 */ /* 0x000fe20008010822 */
[----:B------:R-:W-:Y:S01]  /*94f0*/  LOP3.LUT R202, R21, UR22, R202, 0x96, !PT ;  /* 0x0000001615ca7c12 */ /* 0x000fe2000f8e96ca */
[C---:B---3--:R-:W-:Y:S02]  /*9500*/  HMMA.16816.F32 R100, R4.reuse, R24, R100 ;  /* 0x000000180464723c */ /* 0x048fe40000001864 */
[----:B------:R-:W-:Y:S02]  /*9510*/  MUFU.EX2 R201, R201 ;  /* 0x000000c900c97308 */ /* 0x000fe40000000800 */
[----:B------:R-:W-:Y:S02]  /*9520*/  IMAD.WIDE.U32 R202, R202, -0x2daee0ad, RZ ;  /* 0xd2511f53caca7825 */ /* 0x000fe400078e00ff */
[----:B------:R-:W-:Y:S01]  /*9530*/  HMMA.16816.F32 R104, R4, R26, R104 ;  /* 0x0000001a0468723c */ /* 0x000fe20000001868 */
[----:B------:R-:W-:-:S02]  /*9540*/  LOP3.LUT R24, R167, UR20, R20, 0x96, !PT ;  /* 0x00000014a7187c12 */ /* 0x000fc4000f8e9614 */
[----:B------:R-:W3:Y:S01]  /*9550*/  LDSM.16.MT88.4 R20, [R220+0x1e800] ;  /* 0x01e80000dc14783b */ /* 0x000ee20000004200 */
[----:B------:R-:W-:Y:S01]  /*9560*/  LOP3.LUT R199, R203, UR19, R199, 0x96, !PT ;  /* 0x00000013cbc77c12 */ /* 0x000fe2000f8e96c7 */
[----:B------:R-:W4:Y:S01]  /*9570*/  MUFU.EX2 R196, R196 ;  /* 0x000000c400c47308 */ /* 0x000f220000000800 */
[----:B------:R-:W-:Y:S01]  /*9580*/  IMAD.WIDE.U32 R24, R24, -0x2daee0ad, RZ ;  /* 0xd2511f5318187825 */ /* 0x000fe200078e00ff */
[----:B-1----:R-:W-:Y:S03]  /*9590*/  HMMA.16816.F32 R108, R4, R16, R108 ;  /* 0x00000010046c723c */ /* 0x002fe6000000186c */
[----:B------:R-:W-:Y:S01]  /*95a0*/  IMAD.WIDE.U32 R26, R199, -0x326172a9, RZ ;  /* 0xcd9e8d57c71a7825 */ /* 0x000fe200078e00ff */
[----:B------:R-:W-:-:S03]  /*95b0*/  LOP3.LUT R202, R25, UR17, R202, 0x96, !PT ;  /* 0x0000001119ca7c12 */ /* 0x000fc6000f8e96ca */
[--C-:B------:R-:W-:Y:S01]  /*95c0*/  FFMA.FTZ R199, R192, UR38, -R181.reuse ;  /* 0x00000026c0c77c23 */ /* 0x100fe200080108b5 */
[----:B------:R-:W-:Y:S01]  /*95d0*/  HMMA.16816.F32 R112, R4, R18, R112 ;  /* 0x000000120470723c */ /* 0x000fe20000001870 */
[----:B------:R-:W-:Y:S01]  /*95e0*/  FFMA.FTZ R192, R198, UR38, -R181 ;  /* 0x00000026c6c07c23 */ /* 0x000fe200080108b5 */
[----:B------:R-:W-:Y:S01]  /*95f0*/  LOP3.LUT R167, R27, UR18, R166, 0x96, !PT ;  /* 0x000000121ba77c12 */ /* 0x000fe2000f8e96a6 */
[----:B------:R-:W-:-:S04]  /*9600*/  IMAD.WIDE.U32 R202, R202, -0x326172a9, RZ ;  /* 0xcd9e8d57caca7825 */ /* 0x000fc800078e00ff */
[----:B------:R-:W-:Y:S01]  /*9610*/  FFMA.FTZ R198, R191, UR38, -R34 ;  /* 0x00000026bfc67c23 */ /* 0x000fe20008010822 */
[----:B------:R-:W1:Y:S01]  /*9620*/  MUFU.EX2 R199, R199 ;  /* 0x000000c700c77308 */ /* 0x000e620000000800 */
[C---:B------:R-:W-:Y:S01]  /*9630*/  HMMA.16816.F32 R132, R4.reuse, R30, R132 ;  /* 0x0000001e0484723c */ /* 0x040fe20000001884 */
[----:B------:R-:W-:Y:S01]  /*9640*/  IMAD.WIDE.U32 R16, R167, -0x2daee0ad, RZ ;  /* 0xd2511f53a7107825 */ /* 0x000fe200078e00ff */
[----:B------:R-:W-:Y:S01]  /*9650*/  LOP3.LUT R166, R203, UR16, R26, 0x96, !PT ;  /* 0x00000010cba67c12 */ /* 0x000fe2000f8e961a */
[----:B------:R-:W-:Y:S02]  /*9660*/  LDSM.16.MT88.4 R28, [R221+0x19000] ;  /* 0x01900000dd1c783b */ /* 0x000fe40000004200 */
[----:B------:R-:W-:Y:S01]  /*9670*/  FFMA.FTZ R191, R180, UR38, -R181 ;  /* 0x00000026b4bf7c23 */ /* 0x000fe200080108b5 */
[----:B------:R-:W-:Y:S01]  /*9680*/  FFMA.FTZ R180, R165, UR38, -R34 ;  /* 0x00000026a5b47c23 */ /* 0x000fe20008010822 */
[----:B------:R-:W-:Y:S01]  /*9690*/  LOP3.LUT R244, R17, UR13, R24, 0x96, !PT ;  /* 0x0000000d11f47c12 */ /* 0x000fe2000f8e9618 */
[----:B------:R-:W-:Y:S01]  /*96a0*/  IMAD.WIDE.U32 R166, R166, -0x2daee0ad, RZ ;  /* 0xd2511f53a6a67825 */ /* 0x000fe200078e00ff */
[----:B--2---:R-:W-:Y:S01]  /*96b0*/  HMMA.16816.F32 R116, R4, R8, R116 ;  /* 0x000000080474723c */ /* 0x004fe20000001874 */
[----:B------:R-:W2:Y:S01]  /*96c0*/  MUFU.EX2 R192, R192 ;  /* 0x000000c000c07308 */ /* 0x000ea20000000800 */
[----:B------:R-:W-:Y:S01]  /*96d0*/  LDSM.16.MT88.4 R24, [R224+0x1b000] ;  /* 0x01b00000e018783b */ /* 0x000fe20000004200 */
[----:B------:R-:W-:Y:S01]  /*96e0*/  IMAD.WIDE.U32 R244, R244, -0x326172a9, RZ ;  /* 0xcd9e8d57f4f47825 */ /* 0x000fe200078e00ff */
[----:B------:R-:W-:-:S03]  /*96f0*/  LOP3.LUT R16, R167, UR12, R16, 0x96, !PT ;  /* 0x0000000ca7107c12 */ /* 0x000fc6000f8e9610 */
[----:B------:R-:W-:Y:S01]  /*9700*/  FFMA.FTZ R181, R35, UR38, -R34 ;  /* 0x0000002623b57c23 */ /* 0x000fe20008010822 */
[C---:B------:R-:W-:Y:S01]  /*9710*/  HMMA.16816.F32 R120, R4.reuse, R10, R120 ;  /* 0x0000000a0478723c */ /* 0x040fe20000001878 */
[----:B------:R-:W-:Y:S01]  /*9720*/  IMAD.WIDE.U32 R16, R16, -0x326172a9, RZ ;  /* 0xcd9e8d5710107825 */ /* 0x000fe200078e00ff */
[----:B------:R-:W-:Y:S02]  /*9730*/  MUFU.EX2 R195, R195 ;  /* 0x000000c300c37308 */ /* 0x000fe40000000800 */
[C---:B------:R-:W-:Y:S02]  /*9740*/  LOP3.LUT R8, R16.reuse, 0xffff, RZ, 0xc0, !PT ;  /* 0x0000ffff10087812 */ /* 0x040fe400078ec0ff */
[----:B------:R-:W-:Y:S01]  /*9750*/  LOP3.LUT R9, R16, 0xff, RZ, 0xc0, !PT ;  /* 0x000000ff10097812 */ /* 0x000fe200078ec0ff */
[----:B---3--:R-:W-:Y:S01]  /*9760*/  HMMA.16816.F32 R124, R4, R20, R124 ;  /* 0x00000014047c723c */ /* 0x008fe2000000187c */
[--C-:B------:R-:W-:Y:S02]  /*9770*/  SHF.R.U32.HI R10, RZ, 0x10, R16.reuse ;  /* 0x00000010ff0a7819 */ /* 0x100fe40000011610 */
[----:B------:R-:W3:Y:S01]  /*9780*/  MUFU.EX2 R198, R198 ;  /* 0x000000c600c67308 */ /* 0x000ee20000000800 */
[----:B------:R-:W-:-:S02]  /*9790*/  SHF.R.U32.HI R11, RZ, 0x18, R16 ;  /* 0x00000018ff0b7819 */ /* 0x000fc40000011610 */
[----:B------:R-:W-:Y:S01]  /*97a0*/  SHF.R.U32.HI R16, RZ, 0x8, R8 ;  /* 0x00000008ff107819 */ /* 0x000fe20000011608 */
[----:B------:R-:W-:Y:S01]  /*97b0*/  HMMA.16816.F32 R128, R4, R22, R128 ;  /* 0x000000160480723c */ /* 0x000fe20000001880 */
[----:B------:R-:W-:Y:S01]  /*97c0*/  LOP3.LUT R8, R17, UR23, R244, 0x96, !PT ;  /* 0x0000001711087c12 */ /* 0x000fe2000f8e96f4 */
[----:B------:R-:W-:Y:S01]  /*97d0*/  LDSM.16.MT88.4 R4, [R222+0x19000] ;  /* 0x01900000de04783b */ /* 0x000fe20000004200 */
[----:B------:R-:W-:Y:S01]  /*97e0*/  PRMT R21, R9, 0x5410, R16 ;  /* 0x0000541009157816 */ /* 0x000fe20000000010 */
[----:B------:R-:W5:Y:S01]  /*97f0*/  MUFU.EX2 R191, R191 ;  /* 0x000000bf00bf7308 */ /* 0x000f620000000800 */
[----:B------:R-:W-:Y:S01]  /*9800*/  LOP3.LUT R10, R10, 0xff, RZ, 0xc0, !PT ;  /* 0x000000ff0a0a7812 */ /* 0x000fe200078ec0ff */
[----:B------:R-:W5:Y:S01]  /*9810*/  LDSM.16.MT88.4 R16, [R224+0x19000] ;  /* 0x01900000e010783b */ /* 0x000f620000004200 */
[----:B------:R-:W-:Y:S02]  /*9820*/  SHF.R.U32.HI R23, RZ, 0x10, R8 ;  /* 0x00000010ff177819 */ /* 0x000fe40000011608 */
[----:B------:R-:W-:-:S02]  /*9830*/  PRMT R11, R10, 0x5410, R11 ;  /* 0x000054100a0b7816 */ /* 0x000fc4000000000b */
[C---:B------:R-:W-:Y:S01]  /*9840*/  LOP3.LUT R10, R8.reuse, 0xffff, RZ, 0xc0, !PT ;  /* 0x0000ffff080a7812 */ /* 0x040fe200078ec0ff */
[----:B------:R-:W5:Y:S01]  /*9850*/  MUFU.EX2 R180, R180 ;  /* 0x000000b400b47308 */ /* 0x000f620000000800 */
[----:B------:R-:W-:Y:S02]  /*9860*/  LOP3.LUT R9, R8, 0xff, RZ, 0xc0, !PT ;  /* 0x000000ff08097812 */ /* 0x000fe400078ec0ff */
[----:B------:R-:W-:Y:S02]  /*9870*/  SHF.R.U32.HI R10, RZ, 0x8, R10 ;  /* 0x00000008ff0a7819 */ /* 0x000fe4000001160a */
[----:B------:R-:W-:Y:S02]  /*9880*/  SHF.R.U32.HI R8, RZ, 0x18, R8 ;  /* 0x00000018ff087819 */ /* 0x000fe40000011608 */
[----:B------:R-:W-:Y:S01]  /*9890*/  LOP3.LUT R23, R23, 0xff, RZ, 0xc0, !PT ;  /* 0x000000ff17177812 */ /* 0x000fe200078ec0ff */
[----:B------:R-:W-:Y:S01]  /*98a0*/  MUFU.EX2 R181, R181 ;  /* 0x000000b500b57308 */ /* 0x000fe20000000800 */
[----:B------:R-:W-:-:S02]  /*98b0*/  PRMT R9, R9, 0x5410, R10 ;  /* 0x0000541009097816 */ /* 0x000fc4000000000a */
[----:B------:R-:W-:Y:S02]  /*98c0*/  PRMT R23, R23, 0x5410, R8 ;  /* 0x0000541017177816 */ /* 0x000fe40000000008 */
[C---:B----4-:R-:W-:Y:S01]  /*98d0*/  F2FP.F16.F32.PACK_AB R10, R196.reuse, R193 ;  /* 0x000000c1c40a723e */ /* 0x050fe200000000ff */
[----:B------:R-:W-:Y:S01]  /*98e0*/  FADD.FTZ R193, R193, R188 ;  /* 0x000000bcc1c17221 */ /* 0x000fe20000010000 */
[--C-:B------:R-:W-:Y:S02]  /*98f0*/  HSET2.LE.AND R8, R9, R32.reuse, PT ;  /* 0x0000002009087233 */ /* 0x100fe40003803000 */
[--C-:B------:R-:W-:Y:S01]  /*9900*/  HSET2.LE.AND R9, R23, R32.reuse, PT ;  /* 0x0000002017097233 */ /* 0x100fe20003803000 */
[----:B------:R-:W-:Y:S01]  /*9910*/  FADD.FTZ R196, R196, R193 ;  /* 0x000000c1c4c47221 */ /* 0x000fe20000010000 */
[----:B------:R-:W-:Y:S02]  /*9920*/  HSET2.LE.AND R11, R11, R32, PT ;  /* 0x000000200b0b7233 */ /* 0x000fe40003803000 */
[----:B-1----:R-:W-:Y:S01]  /*9930*/  F2FP.F16.F32.PACK_AB R23, R199, R194 ;  /* 0x000000c2c717723e */ /* 0x002fe200000000ff */
[----:B------:R-:W-:Y:S01]  /*9940*/  FADD.FTZ R194, R194, R3 ;  /* 0x00000003c2c27221 */ /* 0x000fe20000010000 */
[----:B------:R-:W-:-:S02]  /*9950*/  LOP3.LUT R9, R9, R10, RZ, 0xc0, !PT ;  /* 0x0000000a09097212 */ /* 0x000fc400078ec0ff */
[----:B------:R-:W-:Y:S01]  /*9960*/  HSET2.LE.AND R10, R21, R32, PT ;  /* 0x00000020150a7233 */ /* 0x000fe20003803000 */
[----:B------:R-:W-:Y:S01]  /*9970*/  FADD.FTZ R199, R199, R194 ;  /* 0x000000c2c7c77221 */ /* 0x000fe20000010000 */
[----:B--2---:R-:W-:Y:S02]  /*9980*/  F2FP.F16.F32.PACK_AB R21, R201, R192 ;  /* 0x000000c0c915723e */ /* 0x004fe400000000ff */
[----:B---3--:R-:W-:Y:S01]  /*9990*/  F2FP.F16.F32.PACK_AB R20, R198, R195 ;  /* 0x000000c3c614723e */ /* 0x008fe200000000ff */
[----:B------:R-:W-:Y:S01]  /*99a0*/  FADD.FTZ R192, R192, R199 ;  /* 0x000000c7c0c07221 */ /* 0x000fe20000010000 */
[----:B------:R-:W-:Y:S01]  /*99b0*/  LOP3.LUT R8, R8, R23, RZ, 0xc0, !PT ;  /* 0x0000001708087212 */ /* 0x000fe200078ec0ff */
[----:B------:R-:W-:Y:S01]  /*99c0*/  FADD.FTZ R195, R195, R196 ;  /* 0x000000c4c3c37221 */ /* 0x000fe20000010000 */
[----:B------:R-:W-:Y:S01]  /*99d0*/  LOP3.LUT R10, R10, R21, RZ, 0xc0, !PT ;  /* 0x000000150a0a7212 */ /* 0x000fe200078ec0ff */
[----:B------:R-:W-:Y:S01]  /*99e0*/  FADD.FTZ R201, R201, R192 ;  /* 0x000000c0c9c97221 */ /* 0x000fe20000010000 */
[----:B------:R-:W-:Y:S01]  /*99f0*/  LOP3.LUT R11, R11, R20, RZ, 0xc0, !PT ;  /* 0x000000140b0b7212 */ /* 0x000fe200078ec0ff */
[----:B------:R-:W-:Y:S01]  /*9a00*/  FADD.FTZ R198, R198, R195 ;  /* 0x000000c3c6c67221 */ /* 0x000fe20000010000 */
[----:B------:R-:W1:Y:S01]  /*9a10*/  LDSM.16.MT88.4 R20, [R220+0x19000] ;  /* 0x01900000dc14783b */ /* 0x000e620000004200 */
[----:B------:R-:W-:-:S04]  /*9a20*/  MOV R3, R2 ;  /* 0x0000000200037202 */ /* 0x000fc80000000f00 */
[C---:B-----5:R-:W-:Y:S06]  /*9a30*/  HMMA.16816.F32 R160, R8.reuse, R16, R160 ;  /* 0x0000001008a0723c */ /* 0x060fec00000018a0 */
[C---:B------:R-:W-:Y:S01]  /*9a40*/  HMMA.16816.F32 R156, R8.reuse, R18, R156 ;  /* 0x00000012089c723c */ /* 0x040fe2000000189c */
[----:B------:R-:W2:Y:S05]  /*9a50*/  LDSM.16.MT88.4 R16, [R222+0x1b000] ;  /* 0x01b00000de10783b */ /* 0x000eaa0000004200 */
[C---:B------:R-:W-:Y:S06]  /*9a60*/  HMMA.16816.F32 R152, R8.reuse, R4, R152 ;  /* 0x000000040898723c */ /* 0x040fec0000001898 */
        /* <DEDUP_REMOVED lines=27> */
[----:B------:R-:W-:Y:S01]  /*9c20*/  HMMA.16816.F32 R76, R8, R24, R76 ;  /* 0x00000018084c723c */ /* 0x000fe2000000184c */
[----:B------:R-:W-:Y:S01]  /*9c30*/  LOP3.LUT R26, R245, UR30, R202, 0x96, !PT ;  /* 0x0000001ef51a7c12 */ /* 0x000fe2000f8e96ca */
[----:B------:R-:W-:-:S04]  /*9c40*/  FFMA.FTZ R202, R33, UR38, -R34 ;  /* 0x0000002621ca7c23 */ /* 0x000fc80008010822 */
[----:B------:R-:W-:Y:S01]  /*9c50*/  IMAD.WIDE.U32 R26, R26, -0x2daee0ad, RZ ;  /* 0xd2511f531a1a7825 */ /* 0x000fe200078e00ff */
[C---:B----4-:R-:W-:Y:S01]  /*9c60*/  HMMA.16816.F32 R68, R8.reuse, R28, R68 ;  /* 0x0000001c0844723c */ /* 0x050fe20000001844 */
[----:B------:R-:W4:Y:S03]  /*9c70*/  MUFU.EX2 R202, R202 ;  /* 0x000000ca00ca7308 */ /* 0x000f260000000800 */
[----:B------:R-:W-:Y:S02]  /*9c80*/  LOP3.LUT R24, R27, UR31, R166, 0x96, !PT ;  /* 0x0000001f1b187c12 */ /* 0x000fe4000f8e96a6 */
[----:B------:R-:W-:Y:S01]  /*9c90*/  LOP3.LUT R25, R26, 0xff, RZ, 0xc0, !PT ;  /* 0x000000ff1a197812 */ /* 0x000fe200078ec0ff */
[----:B-1----:R-:W-:Y:S01]  /*9ca0*/  HMMA.16816.F32 R100, R8, R20, R100 ;  /* 0x000000140864723c */ /* 0x002fe20000001864 */
[C---:B------:R-:W-:Y:S01]  /*9cb0*/  LOP3.LUT R29, R24.reuse, 0xffff, RZ, 0xc0, !PT ;  /* 0x0000ffff181d7812 */ /* 0x040fe200078ec0ff */
[----:B------:R-:W-:Y:S01]  /*9cc0*/  LDSM.16.MT88.4 R164, [R222+0x19800] ;  /* 0x01980000dea4783b */ /* 0x000fe20000004200 */
[----:B------:R-:W-:-:S02]  /*9cd0*/  LOP3.LUT R28, R24, 0xff, RZ, 0xc0, !PT ;  /* 0x000000ff181c7812 */ /* 0x000fc400078ec0ff */
[----:B------:R-:W-:Y:S01]  /*9ce0*/  SHF.R.U32.HI R29, RZ, 0x8, R29 ;  /* 0x00000008ff1d7819 */ /* 0x000fe2000001161d */
[----:B--2---:R-:W-:Y:S03]  /*9cf0*/  HMMA.16816.F32 R108, R8, R16, R108 ;  /* 0x00000010086c723c */ /* 0x004fe6000000186c */
[----:B------:R-:W-:-:S03]  /*9d00*/  PRMT R29, R28, 0x5410, R29 ;  /* 0x000054101c1d7816 */ /* 0x000fc6000000001d */
[C---:B------:R-:W-:Y:S01]  /*9d10*/  HMMA.16816.F32 R104, R8.reuse, R22, R104 ;  /* 0x000000160868723c */ /* 0x040fe20000001868 */
[----:B------:R-:W-:Y:S01]  /*9d20*/  LOP3.LUT R16, R26, 0xffff, RZ, 0xc0, !PT ;  /* 0x0000ffff1a107812 */ /* 0x000fe200078ec0ff */
[----:B------:R-:W1:Y:S01]  /*9d30*/  LDSM.16.MT88.4 R20, [R220+0x1f000] ;  /* 0x01f00000dc14783b */ /* 0x000e620000004200 */
[----:B------:R-:W-:Y:S02]  /*9d40*/  SHF.R.U32.HI R27, RZ, 0x10, R26 ;  /* 0x00000010ff1b7819 */ /* 0x000fe4000001161a */
[----:B------:R-:W-:Y:S01]  /*9d50*/  SHF.R.U32.HI R16, RZ, 0x8, R16 ;  /* 0x00000008ff107819 */ /* 0x000fe20000011610 */
[C---:B---3--:R-:W-:Y:S01]  /*9d60*/  HMMA.16816.F32 R116, R8.reuse, R4, R116 ;  /* 0x000000040874723c */ /* 0x048fe20000001874 */
[----:B------:R-:W-:Y:S02]  /*9d70*/  SHF.R.U32.HI R26, RZ, 0x18, R26 ;  /* 0x00000018ff1a7819 */ /* 0x000fe4000001161a */
[----:B------:R-:W-:Y:S02]  /*9d80*/  PRMT R25, R25, 0x5410, R16 ;  /* 0x0000541019197816 */ /* 0x000fe40000000010 */
[----:B------:R-:W-:Y:S01]  /*9d90*/  LOP3.LUT R27, R27, 0xff, RZ, 0xc0, !PT ;  /* 0x000000ff1b1b7812 */ /* 0x000fe200078ec0ff */
[----:B------:R-:W-:Y:S01]  /*9da0*/  HMMA.16816.F32 R120, R8, R6, R120 ;  /* 0x000000060878723c */ /* 0x000fe20000001878 */
[----:B------:R-:W-:-:S02]  /*9db0*/  SHF.R.U32.HI R4, RZ, 0x10, R24 ;  /* 0x00000010ff047819 */ /* 0x000fc40000011618 */
[----:B------:R-:W-:Y:S02]  /*9dc0*/  SHF.R.U32.HI R5, RZ, 0x18, R24 ;  /* 0x00000018ff057819 */ /* 0x000fe40000011618 */
[----:B------:R-:W-:Y:S01]  /*9dd0*/  LOP3.LUT R4, R4, 0xff, RZ, 0xc0, !PT ;  /* 0x000000ff04047812 */ /* 0x000fe200078ec0ff */
[C---:B------:R-:W-:Y:S01]  /*9de0*/  HMMA.16816.F32 R112, R8.reuse, R18, R112 ;  /* 0x000000120870723c */ /* 0x040fe20000001870 */
[--C-:B------:R-:W-:Y:S01]  /*9df0*/  HSET2.LE.AND R6, R25, R32.reuse, PT ;  /* 0x0000002019067233 */ /* 0x100fe20003803000 */
[----:B------:R-:W2:Y:S01]  /*9e00*/  LDSM.16.MT88.4 R16, [R224+0x19800] ;  /* 0x01980000e010783b */ /* 0x000ea20000004200 */
[----:B------:R-:W-:Y:S02]  /*9e10*/  PRMT R5, R4, 0x5410, R5 ;  /* 0x0000541004057816 */ /* 0x000fe40000000005 */
[----:B------:R-:W-:Y:S01]  /*9e20*/  PRMT R27, R27, 0x5410, R26 ;  /* 0x000054101b1b7816 */ /* 0x000fe2000000001a */
[----:B------:R-:W-:Y:S01]  /*9e30*/  HMMA.16816.F32 R72, R8, R30, R72 ;  /* 0x0000001e0848723c */ /* 0x000fe20000001848 */
[----:B------:R-:W-:-:S02]  /*9e40*/  HSET2.LE.AND R4, R29, R32, PT ;  /* 0x000000201d047233 */ /* 0x000fc40003803000 */
[--C-:B------:R-:W-:Y:S01]  /*9e50*/  HSET2.LE.AND R5, R5, R32.reuse, PT ;  /* 0x0000002005057233 */ /* 0x100fe20003803000 */
[----:B------:R-:W-:Y:S01]  /*9e60*/  LDSM.16.MT88.4 R28, [R220+0x19800] ;  /* 0x01980000dc1c783b */ /* 0x000fe20000004200 */
[----:B------:R-:W-:Y:S01]  /*9e70*/  F2FP.F16.F32.PACK_AB R25, R191, R182 ;  /* 0x000000b6bf19723e */ /* 0x000fe200000000ff */
[----:B------:R-:W-:Y:S01]  /*9e80*/  FADD.FTZ R182, R182, R201 ;  /* 0x000000c9b6b67221 */ /* 0x000fe20000010000 */
[----:B------:R-:W-:Y:S01]  /*9e90*/  F2FP.F16.F32.PACK_AB R24, R180, R177 ;  /* 0x000000b1b418723e */ /* 0x000fe200000000ff */
[----:B------:R-:W-:Y:S01]  /*9ea0*/  FADD.FTZ R177, R177, R198 ;  /* 0x000000c6b1b17221 */ /* 0x000fe20000010000 */
[----:B------:R-:W-:Y:S01]  /*9eb0*/  HSET2.LE.AND R7, R27, R32, PT ;  /* 0x000000201b077233 */ /* 0x000fe20003803000 */
[----:B------:R-:W-:Y:S01]  /*9ec0*/  FADD.FTZ R182, R191, R182 ;  /* 0x000000b6bfb67221 */ /* 0x000fe20000010000 */
[----:B------:R-:W-:Y:S01]  /*9ed0*/  LOP3.LUT R4, R4, R25, RZ, 0xc0, !PT ;  /* 0x0000001904047212 */ /* 0x000fe200078ec0ff */
[----:B------:R-:W-:Y:S01]  /*9ee0*/  LDSM.16.MT88.4 R32, [R221+0x19800] ;  /* 0x01980000dd20783b */ /* 0x000fe20000004200 */
[----:B------:R-:W-:Y:S01]  /*9ef0*/  LOP3.LUT R5, R5, R24, RZ, 0xc0, !PT ;  /* 0x0000001805057212 */ /* 0x000fe200078ec0ff */
[----:B------:R-:W-:-:S02]  /*9f00*/  FADD.FTZ R180, R180, R177 ;  /* 0x000000b1b4b47221 */ /* 0x000fc40000010000 */
[----:B------:R-:W3:Y:S01]  /*9f10*/  LDSM.16.MT88.4 R24, [R224+0x1b800] ;  /* 0x01b80000e018783b */ /* 0x000ee20000004200 */
[C---:B-1----:R-:W-:Y:S06]  /*9f20*/  HMMA.16816.F32 R124, R8.reuse, R20, R124 ;  /* 0x00000014087c723c */ /* 0x042fec000000187c */
[----:B------:R-:W-:Y:S01]  /*9f30*/  HMMA.16816.F32 R128, R8, R22, R128 ;  /* 0x000000160880723c */ /* 0x000fe20000001880 */
[----:B------:R-:W-:Y:S01]  /*9f40*/  F2FP.F16.F32.PACK_AB R21, R178, R179 ;  /* 0x000000b3b215723e */ /* 0x000fe200000000ff */
[----:B------:R-:W-:Y:S01]  /*9f50*/  LDSM.16.MT88.4 R8, [R220+0x1b800] ;  /* 0x01b80000dc08783b */ /* 0x000fe20000004200 */
[----:B----4-:R-:W-:Y:S01]  /*9f60*/  F2FP.F16.F32.PACK_AB R20, R202, R181 ;  /* 0x000000b5ca14723e */ /* 0x010fe200000000ff */
[----:B------:R-:W-:Y:S01]  /*9f70*/  FADD.FTZ R179, R179, R182 ;  /* 0x000000b6b3b37221 */ /* 0x000fe20000010000 */
[----:B------:R-:W-:Y:S01]  /*9f80*/  LOP3.LUT R6, R6, R21, RZ, 0xc0, !PT ;  /* 0x0000001506067212 */ /* 0x000fe200078ec0ff */
[----:B------:R-:W-:Y:S01]  /*9f90*/  FADD.FTZ R181, R181, R180 ;  /* 0x000000b4b5b57221 */ /* 0x000fe20000010000 */
[----:B------:R-:W-:Y:S01]  /*9fa0*/  LOP3.LUT R7, R7, R20, RZ, 0xc0, !PT ;  /* 0x0000001407077212 */ /* 0x000fe200078ec0ff */
[----:B------:R-:W-:Y:S01]  /*9fb0*/  FADD.FTZ R249, R178, R179 ;  /* 0x000000b3b2f97221 */ /* 0x000fe20000010000 */
[----:B------:R-:W1:Y:S01]  /*9fc0*/  LDSM.16.MT88.4 R20, [R222+0x1b800] ;  /* 0x01b80000de14783b */ /* 0x000e620000004200 */
[----:B------:R-:W-:-:S04]  /*9fd0*/  FADD.FTZ R247, R202, R181 ;  /* 0x000000b5caf77221 */ /* 0x000fc80000010000 */
[C---:B--2---:R-:W-:Y:S06]  /*9fe0*/  HMMA.16816.F32 R160, R4.reuse, R16, R160 ;  /* 0x0000001004a0723c */ /* 0x044fec00000018a0 */
[C---:B------:R-:W-:Y:S01]  /*9ff0*/  HMMA.16816.F32 R156, R4.reuse, R18, R156 ;  /* 0x00000012049c723c */ /* 0x040fe2000000189c */
[----:B------:R-:W2:Y:S05]  /*a000*/  LDSM.16.MT88.4 R16, [R221+0x1b800] ;  /* 0x01b80000dd10783b */ /* 0x000eaa0000004200 */
[C---:B------:R-:W-:Y:S06]  /*a010*/  HMMA.16816.F32 R152, R4.reuse, R164, R152 ;  /* 0x000000a40498723c */ /* 0x040fec0000001898 */
[C---:B---3--:R-:W-:Y:S06]  /*a020*/  HMMA.16816.F32 R36, R4.reuse, R24, R36 ;  /* 0x000000180424723c */ /* 0x048fec0000001824 */
[C---:B------:R-:W-:Y:S01]  /*a030*/  HMMA.16816.F32 R40, R4.reuse, R26, R40 ;  /* 0x0000001a0428723c */ /* 0x040fe20000001828 */
[----:B------:R-:W3:Y:S05]  /*a040*/  LDSM.16.MT88.4 R24, [R220+0x1d800] ;  /* 0x01d80000dc18783b */ /* 0x000eea0000004200 */
        /* <DEDUP_REMOVED lines=21> */
[C---:B------:R-:W-:Y:S06]  /*a1a0*/  HMMA.16816.F32 R72, R4.reuse, R34, R72 ;  /* 0x000000220448723c */ /* 0x040fec0000001848 */
[C---:B------:R-:W-:Y:S06]  /*a1b0*/  HMMA.16816.F32 R76, R4.reuse, R164, R76 ;  /* 0x000000a4044c723c */ /* 0x040fec000000184c */
[----:B------:R-:W-:Y:S01]  /*a1c0*/  HMMA.16816.F32 R80, R4, R166, R80 ;  /* 0x000000a60450723c */ /* 0x000fe20000001850 */
[----:B------:R-:W-:-:S05]  /*a1d0*/  MOV R164, R200 ;  /* 0x000000c800a47202 */ /* 0x000fca0000000f00 */
[C---:B-----5:R-:W-:Y:S06]  /*a1e0*/  HMMA.16816.F32 R84, R4.reuse, R28, R84 ;  /* 0x0000001c0454723c */ /* 0x060fec0000001854 */
[C---:B------:R-:W-:Y:S06]  /*a1f0*/  HMMA.16816.F32 R88, R4.reuse, R30, R88 ;  /* 0x0000001e0458723c */ /* 0x040fec0000001858 */
[C---:B-1----:R-:W-:Y:S06]  /*a200*/  HMMA.16816.F32 R100, R4.reuse, R20, R100 ;  /* 0x000000140464723c */ /* 0x042fec0000001864 */
[C---:B------:R-:W-:Y:S06]  /*a210*/  HMMA.16816.F32 R104, R4.reuse, R22, R104 ;  /* 0x000000160468723c */ /* 0x040fec0000001868 */
[C---:B--2---:R-:W-:Y:S06]  /*a220*/  HMMA.16816.F32 R108, R4.reuse, R16, R108 ;  /* 0x00000010046c723c */ /* 0x044fec000000186c */
[C---:B------:R-:W-:Y:S06]  /*a230*/  HMMA.16816.F32 R112, R4.reuse, R18, R112 ;  /* 0x000000120470723c */ /* 0x040fec0000001870 */
[C---:B------:R-:W-:Y:S06]  /*a240*/  HMMA.16816.F32 R116, R4.reuse, R8, R116 ;  /* 0x000000080474723c */ /* 0x040fec0000001874 */
[C---:B------:R-:W-:Y:S06]  /*a250*/  HMMA.16816.F32 R120, R4.reuse, R10, R120 ;  /* 0x0000000a0478723c */ /* 0x040fec0000001878 */
[C---:B---3--:R-:W-:Y:S06]  /*a260*/  HMMA.16816.F32 R124, R4.reuse, R24, R124 ;  /* 0x00000018047c723c */ /* 0x048fec000000187c */
        /* <DEDUP_REMOVED lines=40> */
[----:B------:R-:W2:Y:S04]  /*a4f0*/  LDSM.16.M88.4 R16, [R229+0x11800] ;  /* 0x01180000e510783b */ /* 0x000ea80000000200 */
[----:B------:R-:W-:Y:S04]  /*a500*/  LDSM.16.M88.4 R180, [R228] ;  /* 0x00000000e4b4783b */ /* 0x000fe80000000200 */
[----:B------:R-:W5:Y:S04]  /*a510*/  LDSM.16.M88.4 R184, [R227] ;  /* 0x00000000e3b8783b */ /* 0x000f680000000200 */
[----:B------:R-:W5:Y:S04]  /*a520*/  LDSM.16.M88.4 R24, [R219] ;  /* 0x00000000db18783b */ /* 0x000f680000000200 */
[----:B------:R-:W5:Y:S04]  /*a530*/  LDSM.16.M88.4 R20, [R218] ;  /* 0x00000000da14783b */ /* 0x000f680000000200 */
[----:B------:R-:W5:Y:S04]  /*a540*/  LDSM.16.M88.4 R192, [R217] ;  /* 0x00000000d9c0783b */ /* 0x000f680000000200 */
[----:B------:R-:W-:Y:S01]  /*a550*/  LDSM.16.M88.4 R188, [R223+0x10000] ;  /* 0x01000000dfbc783b */ /* 0x000fe20000000200 */
[C---:B-1----:R-:W-:Y:S03]  /*a560*/  HMMA.16816.F32 R8, R28.reuse, R4, RZ ;  /* 0x000000041c08723c */ /* 0x042fe600000018ff */
[----:B------:R-:W-:Y:S04]  /*a570*/  LDSM.16.M88.4 R196, [R216] ;  /* 0x00000000d8c4783b */ /* 0x000fe80000000200 */
[----:B------:R-:W0:Y:S01]  /*a580*/  LDGDEPBAR ;  /* 0x00000000000079af */ /* 0x000e220000000000 */
[C---:B------:R-:W-:Y:S06]  /*a590*/  HMMA.16816.F32 R4, R28.reuse, R6, RZ ;  /* 0x000000061c04723c */ /* 0x040fec00000018ff */
[C---:B---3--:R-:W-:Y:S06]  /*a5a0*/  HMMA.16816.F32 R176, R28.reuse, R172, RZ ;  /* 0x000000ac1cb0723c */ /* 0x048fec00000018ff */
[C---:B----4-:R-:W-:Y:S06]  /*a5b0*/  HMMA.16816.F32 R168, R28.reuse, R164, RZ ;  /* 0x000000a41ca8723c */ /* 0x050fec00000018ff */
[C---:B------:R-:W-:Y:S06]  /*a5c0*/  HMMA.16816.F32 R172, R28.reuse, R174, RZ ;  /* 0x000000ae1cac723c */ /* 0x040fec00000018ff */
[C---:B------:R-:W-:Y:S06]  /*a5d0*/  HMMA.16816.F32 R164, R28.reuse, R166, RZ ;  /* 0x000000a61ca4723c */ /* 0x040fec00000018ff */
[C---:B--2---:R-:W-:Y:S06]  /*a5e0*/  HMMA.16816.F32 R32, R28.reuse, R16, RZ ;  /* 0x000000101c20723c */ /* 0x044fec00000018ff */
        /* <DEDUP_REMOVED lines=177> */
[----:B------:R-:W-:-:S04]  /*b100*/  IMAD R180, R3, 0x40, R242 ;  /* 0x0000004003b47824 */ /* 0x000fc800078e02f2 */
[C---:B------:R-:W-:Y:S01]  /*b110*/  VIADD R181, R180.reuse, 0x1 ;  /* 0x00000001b4b57836 */ /* 0x040fe20000000000 */
[C---:B------:R-:W-:Y:S01]  /*b120*/  ISETP.GE.AND P2, PT, R180.reuse, R238, PT ;  /* 0x000000eeb400720c */ /* 0x040fe20003f46270 */
[C---:B------:R-:W-:Y:S01]  /*b130*/  VIADD R3, R180.reuse, 0x8 ;  /* 0x00000008b4037836 */ /* 0x040fe20000000000 */
[----:B------:R-:W-:Y:S01]  /*b140*/  ISETP.GE.AND P5, PT, R180, R236, PT ;  /* 0x000000ecb400720c */ /* 0x000fe20003fa6270 */
[C---:B--2---:R-:W-:Y:S01]  /*b150*/  HMMA.16816.F32 R8, R24.reuse, R20, R8 ;  /* 0x000000141808723c */ /* 0x044fe20000001808 */
[C---:B------:R-:W-:Y:S02]  /*b160*/  ISETP.GE.AND P1, PT, R181.reuse, R238, PT ;  /* 0x000000eeb500720c */ /* 0x040fe40003f26270 */
[----:B------:R-:W-:Y:S02]  /*b170*/  ISETP.GE.AND P4, PT, R181, R236, PT ;  /* 0x000000ecb500720c */ /* 0x000fe40003f86270 */
[C---:B------:R-:W-:Y:S01]  /*b180*/  ISETP.GE.AND P0, PT, R3.reuse, R238, PT ;  /* 0x000000ee0300720c */ /* 0x040fe20003f06270 */
[----:B------:R-:W-:Y:S01]  /*b190*/  HMMA.16816.F32 R4, R24, R22, R4 ;  /* 0x000000161804723c */ /* 0x000fe20000001804 */
[----:B------:R-:W1:Y:S01]  /*b1a0*/  LDSM.16.M88.4 R20, [R216+0x7000] ;  /* 0x00700000d814783b */ /* 0x000e620000000200 */
[----:B------:R-:W-:-:S02]  /*b1b0*/  ISETP.GE.AND P3, PT, R3, R236, PT ;  /* 0x000000ec0300720c */ /* 0x000fc40003f66270 */
[C---:B------:R-:W-:Y:S02]  /*b1c0*/  ISETP.LT.OR P1, PT, R181.reuse, R239, P1 ;  /* 0x000000efb500720c */ /* 0x040fe40000f21670 */
[----:B------:R-:W-:Y:S01]  /*b1d0*/  ISETP.LT.OR P4, PT, R181, R237, P4 ;  /* 0x000000edb500720c */ /* 0x000fe20002781670 */
[C---:B---3--:R-:W-:Y:S01]  /*b1e0*/  HMMA.16816.F32 R176, R24.reuse, R16, R176 ;  /* 0x0000001018b0723c */ /* 0x048fe200000018b0 */
[C---:B------:R-:W-:Y:S01]  /*b1f0*/  ISETP.LT.OR P2, PT, R180.reuse, R239, P2 ;  /* 0x000000efb400720c */ /* 0x040fe20001741670 */
[C---:B------:R-:W-:Y:S01]  /*b200*/  VIADD R181, R180.reuse, 0x10 ;  /* 0x00000010b4b57836 */ /* 0x040fe20000000000 */
[----:B------:R-:W-:Y:S02]  /*b210*/  ISETP.LT.OR P5, PT, R180, R237, P5 ;  /* 0x000000edb400720c */ /* 0x000fe40002fa1670 */
[C---:B------:R-:W-:Y:S01]  /*b220*/  ISETP.LT.OR P0, PT, R3.reuse, R239, P0 ;  /* 0x000000ef0300720c */ /* 0x040fe20000701670 */
[----:B------:R-:W-:Y:S01]  /*b230*/  HMMA.16816.F32 R172, R24, R18, R172 ;  /* 0x0000001218ac723c */ /* 0x000fe200000018ac */
[----:B------:R-:W-:-:S04]  /*b240*/  ISETP.LT.OR P3, PT, R3, R237, P3 ;  /* 0x000000ed0300720c */ /* 0x000fc80001f61670 */
[----:B------:R-:W-:Y:S01]  /*b250*/  FSEL R17, R8, -INF , !P2 ;  /* 0xff80000008117808 */ /* 0x000fe20005000000 */
[C---:B------:R-:W-:Y:S01]  /*b260*/  HMMA.16816.F32 R28, R192.reuse, R182, R28 ;  /* 0x000000b6c01c723c */ /* 0x040fe2000000181c */
[----:B------:R-:W-:Y:S01]  /*b270*/  FSEL R16, R10, -INF , !P5 ;  /* 0xff8000000a107808 */ /* 0x000fe20006800000 */
[C---:B------:R-:W-:Y:S01]  /*b280*/  VIADD R19, R180.reuse, 0x18 ;  /* 0x00000018b4137836 */ /* 0x040fe20000000000 */
[----:B------:R-:W-:Y:S02]  /*b290*/  FSEL R3, R9, -INF , !P1 ;  /* 0xff80000009037808 */ /* 0x000fe40004800000 */
[----:B------:R-:W-:Y:S01]  /*b2a0*/  FSEL R18, R11, -INF , !P4 ;  /* 0xff8000000b127808 */ /* 0x000fe20006000000 */
[----:B------:R-:W-:Y:S01]  /*b2b0*/  HMMA.16816.F32 R164, R192, R186, R164 ;  /* 0x000000bac0a4723c */ /* 0x000fe200000018a4 */
[----:B------:R-:W-:Y:S01]  /*b2c0*/  VIADD R182, R180, 0x9 ;  /* 0x00000009b4b67836 */ /* 0x000fe20000000000 */
[----:B------:R-:W2:Y:S01]  /*b2d0*/  LDSM.16.M88.4 R8, [R216+0x7800] ;  /* 0x00780000d808783b */ /* 0x000ea20000000200 */
[----:B------:R-:W-:Y:S01]  /*b2e0*/  ISETP.GE.AND P5, PT, R181, R238, PT ;  /* 0x000000eeb500720c */ /* 0x000fe20003fa6270 */
[----:B------:R-:W-:-:S04]  /*b2f0*/  DEPBAR.LE SB0, 0x0 ;  /* 0x000080000000791a */ /* 0x000fc80000000000 */
[C---:B------:R-:W-:Y:S02]  /*b300*/  ISETP.GE.AND P6, PT, R182.reuse, R238, PT ;  /* 0x000000eeb600720c */ /* 0x040fe40003fc6270 */
[C---:B------:R-:W-:Y:S02]  /*b310*/  ISETP.GE.AND P1, PT, R181.reuse, R236, PT ;  /* 0x000000ecb500720c */ /* 0x040fe40003f26270 */
[-C--:B------:R-:W-:Y:S02]  /*b320*/  ISETP.LT.OR P6, PT, R182, R239.reuse, P6 ;  /* 0x000000efb600720c */ /* 0x080fe400037c1670 */
[C---:B------:R-:W-:Y:S02]  /*b330*/  ISETP.LT.OR P5, PT, R181.reuse, R239, P5 ;  /* 0x000000efb500720c */ /* 0x040fe40002fa1670 */
[----:B------:R-:W-:Y:S01]  /*b340*/  ISETP.LT.OR P1, PT, R181, R237, P1 ;  /* 0x000000edb500720c */ /* 0x000fe20000f21670 */
[----:B------:R-:W-:Y:S01]  /*b350*/  VIADD R181, R180, 0x11 ;  /* 0x00000011b4b57836 */ /* 0x000fe20000000000 */
[----:B------:R-:W-:Y:S01]  /*b360*/  FSEL R6, R6, -INF , !P3 ;  /* 0xff80000006067808 */ /* 0x000fe20005800000 */
[----:B-1----:R-:W-:Y:S01]  /*b370*/  HMMA.16816.F32 R168, R24, R20, R168 ;  /* 0x0000001418a8723c */ /* 0x002fe200000018a8 */
[----:B------:R-:W-:-:S02]  /*b380*/  FSEL R5, R5, -INF , !P6 ;  /* 0xff80000005057808 */ /* 0x000fc40007000000 */
[C---:B------:R-:W-:Y:S02]  /*b390*/  ISETP.GE.AND P3, PT, R19.reuse, R238, PT ;  /* 0x000000ee1300720c */ /* 0x040fe40003f66270 */
[-C--:B------:R-:W-:Y:S01]  /*b3a0*/  ISETP.GE.AND P6, PT, R19, R236.reuse, PT ;  /* 0x000000ec1300720c */ /* 0x080fe20003fc6270 */
[----:B------:R-:W-:Y:S01]  /*b3b0*/  HMMA.16816.F32 R164, R24, R22, R164 ;  /* 0x0000001618a4723c */ /* 0x000fe200000018a4 */
[----:B------:R-:W-:Y:S01]  /*b3c0*/  ISETP.GE.AND P2, PT, R182, R236, PT ;  /* 0x000000ecb600720c */ /* 0x000fe20003f46270 */
[----:B------:R-:W-:Y:S01]  /*b3d0*/  VIADD R21, R180, 0x20 ;  /* 0x00000020b4157836 */ /* 0x000fe20000000000 */
[----:B------:R-:W-:Y:S02]  /*b3e0*/  FSEL R4, R4, -INF , !P0 ;  /* 0xff80000004047808 */ /* 0x000fe40004000000 */
[C---:B------:R-:W-:Y:S02]  /*b3f0*/  ISETP.GE.AND P4, PT, R181.reuse, R238, PT ;  /* 0x000000eeb500720c */ /* 0x040fe40003f86270 */
[----:B------:R-:W-:Y:S01]  /*b400*/  ISETP.GE.AND P0, PT, R181, R236, PT ;  /* 0x000000ecb500720c */ /* 0x000fe20003f06270 */
[----:B------:R-:W-:Y:S01]  /*b410*/  VIADD R23, R180, 0x28 ;  /* 0x00000028b4177836 */ /* 0x000fe20000000000 */
[----:B------:R-:W-:-:S02]  /*b420*/  ISETP.LT.OR P3, PT, R19, R239, P3 ;  /* 0x000000ef1300720c */ /* 0x000fc40001f61670 */
[-C--:B------:R-:W-:Y:S01]  /*b430*/  ISETP.LT.OR P6, PT, R19, R237.reuse, P6 ;  /* 0x000000ed1300720c */ /* 0x080fe200037c1670 */
[----:B------:R-:W-:Y:S01]  /*b440*/  VIADD R19, R180, 0x19 ;  /* 0x00000019b4137836 */ /* 0x000fe20000000000 */
[----:B------:R-:W-:Y:S02]  /*b450*/  ISETP.LT.OR P2, PT, R182, R237, P2 ;  /* 0x000000edb600720c */ /* 0x000fe40001741670 */
[C---:B------:R-:W-:Y:S02]  /*b460*/  ISETP.LT.OR P4, PT, R181.reuse, R239, P4 ;  /* 0x000000efb500720c */ /* 0x040fe40002781670 */
[----:B------:R-:W-:Y:S01]  /*b470*/  ISETP.LT.OR P0, PT, R181, R237, P0 ;  /* 0x000000edb500720c */ /* 0x000fe20000701670 */
[----:B--2---:R-:W-:Y:S01]  /*b480*/  HMMA.16816.F32 R32, R24, R8, R32 ;  /* 0x000000081820723c */ /* 0x004fe20000001820 */
[----:B------:R-:W-:Y:S02]  /*b490*/  FSEL R7, R7, -INF , !P2 ;  /* 0xff80000007077808 */ /* 0x000fe40005000000 */
[----:B------:R-:W-:-:S02]  /*b4a0*/  FSEL R181, R176, -INF , !P5 ;  /* 0xff800000b0b57808 */ /* 0x000fc40006800000 */
[C---:B------:R-:W-:Y:S01]  /*b4b0*/  ISETP.GE.AND P2, PT, R19.reuse, R238, PT ;  /* 0x000000ee1300720c */ /* 0x040fe20003f46270 */
[----:B------:R-:W-:Y:S01]  /*b4c0*/  HMMA.16816.F32 R28, R24, R10, R28 ;  /* 0x0000000a181c723c */ /* 0x000fe2000000181c */
[C---:B------:R-:W-:Y:S01]  /*b4d0*/  ISETP.GE.AND P5, PT, R19.reuse, R236, PT ;  /* 0x000000ec1300720c */ /* 0x040fe20003fa6270 */
        /* <DEDUP_REMOVED lines=8> */
[----:B------:R-:W-:Y:S02]  /*b560*/  FSEL R196, R172, -INF , !P3 ;  /* 0xff800000acc47808 */ /* 0x000fe40005800000 */
[-C--:B------:R-:W-:Y:S02]  /*b570*/  ISETP.GE.AND P1, PT, R21, R238.reuse, PT ;  /* 0x000000ee1500720c */ /* 0x080fe40003f26270 */
[C---:B------:R-:W-:Y:S02]  /*b580*/  ISETP.GE.AND P0, PT, R19.reuse, R238, PT ;  /* 0x000000ee1300720c */ /* 0x040fe40003f06270 */
[----:B------:R-:W-:Y:S02]  /*b590*/  ISETP.GE.AND P3, PT, R19, R236, PT ;  /* 0x000000ec1300720c */ /* 0x000fe40003f66270 */
[----:B------:R-:W-:Y:S01]  /*b5a0*/  FMNMX.FTZ R172, R200, R17, !PT ;  /* 0x00000011c8ac7209 */ /* 0x000fe20007810000 */
[----:B------:R-:W-:Y:S01]  /*b5b0*/  BAR.SYNC.DEFER_BLOCKING 0x0 ;  /* 0x0000000000007b1d */ /* 0x000fe20000010000 */
[----:B------:R-:W-:-:S02]  /*b5c0*/  ISETP.LT.OR P1, PT, R21, R239, P1 ;  /* 0x000000ef1500720c */ /* 0x000fc40000f21670 */
[C---:B------:R-:W-:Y:S02]  /*b5d0*/  ISETP.LT.OR P0, PT, R19.reuse, R239, P0 ;  /* 0x000000ef1300720c */ /* 0x040fe40000701670 */
[----:B------:R-:W-:Y:S02]  /*b5e0*/  ISETP.LT.OR P3, PT, R19, R237, P3 ;  /* 0x000000ed1300720c */ /* 0x000fe40001f61670 */
[----:B------:R-:W-:Y:S02]  /*b5f0*/  FMNMX.FTZ R19, R3, R172, !PT ;  /* 0x000000ac03137209 */ /* 0x000fe40007810000 */
[----:B------:R-:W-:Y:S02]  /*b600*/  FSEL R250, R168, -INF , !P1 ;  /* 0xff800000a8fa7808 */ /* 0x000fe40004800000 */
[----:B------:R-:W-:Y:S02]  /*b610*/  FMNMX.FTZ R168, R4, R19, !PT ;  /* 0x0000001304a87209 */ /* 0x000fe40007810000 */
[----:B------:R-:W-:-:S02]  /*b620*/  FSEL R198, R175, -INF , !P5 ;  /* 0xff800000afc67808 */ /* 0x000fc40006800000 */
[C---:B------:R-:W-:Y:S02]  /*b630*/  ISETP.GE.AND P5, PT, R9.reuse, R238, PT ;  /* 0x000000ee0900720c */ /* 0x040fe40003fa6270 */
[----:B------:R-:W-:Y:S02]  /*b640*/  ISETP.GE.AND P1, PT, R9, R236, PT ;  /* 0x000000ec0900720c */ /* 0x000fe40003f26270 */
[----:B------:R-:W-:Y:S02]  /*b650*/  FMNMX.FTZ R168, R5, R168, !PT ;  /* 0x000000a805a87209 */ /* 0x000fe40007810000 */
[C---:B------:R-:W-:Y:S02]  /*b660*/  ISETP.LT.OR P5, PT, R9.reuse, R239, P5 ;  /* 0x000000ef0900720c */ /* 0x040fe40002fa1670 */
[----:B------:R-:W-:Y:S02]  /*b670*/  ISETP.LT.OR P1, PT, R9, R237, P1 ;  /* 0x000000ed0900720c */ /* 0x000fe40000f21670 */
[----:B------:R-:W-:-:S02]  /*b680*/  FSEL R194, R177, -INF , !P4 ;  /* 0xff800000b1c27808 */ /* 0x000fc40006000000 */
[----:B------:R-:W-:Y:S02]  /*b690*/  FMNMX.FTZ R9, R181, R168, !PT ;  /* 0x000000a8b5097209 */ /* 0x000fe40007810000 */
[C---:B------:R-:W-:Y:S02]  /*b6a0*/  ISETP.GE.AND P4, PT, R21.reuse, R236, PT ;  /* 0x000000ec1500720c */ /* 0x040fe40003f86270 */
[----:B------:R-:W-:Y:S02]  /*b6b0*/  FMNMX.FTZ R9, R194, R9, !PT ;  /* 0x00000009c2097209 */ /* 0x000fe40007810000 */
[----:B------:R-:W-:Y:S02]  /*b6c0*/  ISETP.LT.OR P4, PT, R21, R237, P4 ;  /* 0x000000ed1500720c */ /* 0x000fe40002781670 */
[----:B------:R-:W-:Y:S02]  /*b6d0*/  FSEL R21, R173, -INF , !P2 ;  /* 0xff800000ad157808 */ /* 0x000fe40005000000 */
[----:B------:R-:W-:Y:S01]  /*b6e0*/  FMNMX.FTZ R24, R196, R9, !PT ;  /* 0x00000009c4187209 */ /* 0x000fe20007810000 */
[----:B------:R-:W-:Y:S01]  /*b6f0*/  VIADD R9, R180, 0x38 ;  /* 0x00000038b4097836 */ /* 0x000fe20000000000 */
[----:B------:R-:W-:-:S02]  /*b700*/  FSEL R22, R174, -INF , !P6 ;  /* 0xff800000ae167808 */ /* 0x000fc40007000000 */
[----:B------:R-:W-:Y:S02]  /*b710*/  ISETP.GE.AND P6, PT, R23, R238, PT ;  /* 0x000000ee1700720c */ /* 0x000fe40003fc6270 */
[----:B------:R-:W-:Y:S02]  /*b720*/  FMNMX.FTZ R11, R2, R16, !PT ;  /* 0x00000010020b7209 */ /* 0x000fe40007810000 */
[----:B------:R-:W-:Y:S02]  /*b730*/  FMNMX.FTZ R19, R21, R24, !PT ;  /* 0x0000001815137209 */ /* 0x000fe40007810000 */
[----:B------:R-:W-:Y:S02]  /*b740*/  ISETP.LT.OR P6, PT, R23, R239, P6 ;  /* 0x000000ef1700720c */ /* 0x000fe400037c1670 */
[----:B------:R-:W-:Y:S02]  /*b750*/  FSEL R248, R169, -INF , !P0 ;  /* 0xff800000a9f87808 */ /* 0x000fe40004000000 */
[----:B------:R-:W-:-:S02]  /*b760*/  FMNMX.FTZ R11, R18, R11, !PT ;  /* 0x0000000b120b7209 */ /* 0x000fc40007810000 */
[----:B------:R-:W-:Y:S02]  /*b770*/  FMNMX.FTZ R19, R250, R19, !PT ;  /* 0x00000013fa137209 */ /* 0x000fe40007810000 */
[----:B------:R-:W-:Y:S02]  /*b780*/  FSEL R202, R170, -INF , !P4 ;  /* 0xff800000aaca7808 */ /* 0x000fe40006000000 */
[----:B------:R-:W-:Y:S02]  /*b790*/  FSEL R244, R171, -INF , !P3 ;  /* 0xff800000abf47808 */ /* 0x000fe40005800000 */
[-C--:B------:R-:W-:Y:S02]  /*b7a0*/  ISETP.GE.AND P4, PT, R8, R238.reuse, PT ;  /* 0x000000ee0800720c */ /* 0x080fe40003f86270 */
[----:B------:R-:W-:Y:S02]  /*b7b0*/  ISETP.GE.AND P3, PT, R10, R238, PT ;  /* 0x000000ee0a00720c */ /* 0x000fe40003f66270 */
[----:B------:R-:W-:-:S02]  /*b7c0*/  FSEL R187, R164, -INF , !P6 ;  /* 0xff800000a4bb7808 */ /* 0x000fc40007000000 */
[----:B------:R-:W-:Y:S02]  /*b7d0*/  FMNMX.FTZ R26, R6, R11, !PT ;  /* 0x0000000b061a7209 */ /* 0x000fe40007810000 */
[----:B------:R-:W-:Y:S02]  /*b7e0*/  FMNMX.FTZ R24, R248, R19, !PT ;  /* 0x00000013f8187209 */ /* 0x000fe40007810000 */
[C---:B------:R-:W-:Y:S02]  /*b7f0*/  ISETP.GE.AND P0, PT, R8.reuse, R236, PT ;  /* 0x000000ec0800720c */ /* 0x040fe40003f06270 */
[----:B------:R-:W-:Y:S02]  /*b800*/  ISETP.LT.OR P4, PT, R8, R239, P4 ;  /* 0x000000ef0800720c */ /* 0x000fe40002781670 */
[----:B------:R-:W-:Y:S02]  /*b810*/  FSEL R252, R165, -INF , !P5 ;  /* 0xff800000a5fc7808 */ /* 0x000fe40006800000 */
[----:B------:R-:W-:-:S02]  /*b820*/  FMNMX.FTZ R19, R7, R26, !PT ;  /* 0x0000001a07137209 */ /* 0x000fc40007810000 */
[----:B------:R-:W-:Y:S02]  /*b830*/  FMNMX.FTZ R11, R187, R24, !PT ;  /* 0x00000018bb0b7209 */ /* 0x000fe40007810000 */
[----:B------:R-:W-:Y:S02]  /*b840*/  ISETP.LT.OR P3, PT, R10, R239, P3 ;  /* 0x000000ef0a00720c */ /* 0x000fe40001f61670 */
[----:B------:R-:W-:Y:S01]  /*b850*/  ISETP.LT.OR P0, PT, R8, R237, P0 ;  /* 0x000000ed0800720c */ /* 0x000fe20000701670 */
[----:B------:R-:W-:Y:S01]  /*b860*/  VIADD R8, R180, 0x39 ;  /* 0x00000039b4087836 */ /* 0x000fe20000000000 */
[----:B------:R-:W-:Y:S02]  /*b870*/  ISETP.GE.AND P2, PT, R23, R236, PT ;  /* 0x000000ec1700720c */ /* 0x000fe40003f46270 */
[----:B------:R-:W-:Y:S02]  /*b880*/  ISETP.GE.AND P6, PT, R9, R238, PT ;  /* 0x000000ee0900720c */ /* 0x000fe40003fc6270 */
[----:B------:R-:W-:-:S02]  /*b890*/  FSEL R190, R32, -INF , !P4 ;  /* 0xff80000020be7808 */ /* 0x000fc40006000000 */
[----:B------:R-:W-:Y:S02]  /*b8a0*/  FMNMX.FTZ R24, R20, R19, !PT ;  /* 0x0000001314187209 */ /* 0x000fe40007810000 */
[----:B------:R-:W-:Y:S02]  /*b8b0*/  FMNMX.FTZ R11, R252, R11, !PT ;  /* 0x0000000bfc0b7209 */ /* 0x000fe40007810000 */
[----:B------:R-:W-:Y:S02]  /*b8c0*/  FSEL R188, R33, -INF , !P3 ;  /* 0xff80000021bc7808 */ /* 0x000fe40005800000 */
[----:B------:R-:W-:Y:S02]  /*b8d0*/  PLOP3.LUT P3, PT, PT, PT, UP0, 0x80, 0x0 ;  /* 0x000000000000781c */ /* 0x000fe40003f6f008 */
[----:B------:R-:W-:Y:S02]  /*b8e0*/  ISETP.LT.OR P2, PT, R23, R237, P2 ;  /* 0x000000ed1700720c */ /* 0x000fe40001741670 */
        /* <DEDUP_REMOVED lines=21> */
[----:B------:R-:W-:Y:S01]  /*ba40*/  ULDC.64 UR6, c[0x0][0x218] ;  /* 0x0000860000067ab9 */ /* 0x000fe20000000a00 */
[----:B------:R-:W-:Y:S01]  /*ba50*/  UIADD3 UR8, UR11, UR8, URZ ;  /* 0x000000080b087290 */ /* 0x000fe2000fffe03f */
[----:B------:R-:W-:Y:S01]  /*ba60*/  IMAD.U32 R27, RZ, RZ, UR11 ;  /* 0x0000000bff1b7e24 */ /* 0x000fe2000f8e00ff */
[----:B------:R-:W-:-:S04]  /*ba70*/  LEA R19, P2, R26, R232, 0x6 ;  /* 0x000000e81a137211 */ /* 0x000fc800078430ff */
[----:B------:R-:W-:Y:S01]  /*ba80*/  IMAD.U32 R11, RZ, RZ, UR8 ;  /* 0x00000008ff0b7e24 */ /* 0x000fe2000f8e00ff */
[----:B------:R-:W-:-:S04]  /*ba90*/  LEA R28, P3, R19, UR6, 0x1 ;  /* 0x00000006131c7c11 */ /* 0x000fc8000f8608ff */
        /* <DEDUP_REMOVED lines=16> */
.L_x_2009:
[----:B------:R-:W-:Y:S01]  /*bba0*/  FMNMX.FTZ R19, R244, R23, !PT ;  /* 0x00000017f4137209 */ /* 0x000fe20007810000 */
[----:B------:R-:W2:Y:S01]  /*bbb0*/  SHFL.BFLY PT, R11, R24, 0x2, 0x1f ;  /* 0x0c401f00180b7f89 */ /* 0x000ea200000e0000 */
[-C--:B------:R-:W-:Y:S01]  /*bbc0*/  ISETP.GE.AND P2, PT, R10, R236.reuse, PT ;  /* 0x000000ec0a00720c */ /* 0x080fe20003f46270 */
[----:B------:R-:W-:Y:S01]  /*bbd0*/  USHF.L.U32 UR6, UR34, 0x1, URZ ;  /* 0x0000000122067899 */ /* 0x000fe2000800063f */
[----:B-1----:R-:W-:Y:S01]  /*bbe0*/  FSEL R32, R167, -INF , !P1 ;  /* 0xff800000a7207808 */ /* 0x002fe20004800000 */
[----:B------:R-:W-:Y:S01]  /*bbf0*/  STL.64 [R1+0x10], R204 ;  /* 0x000010cc01007387 */ /* 0x000fe20000100a00 */
[----:B------:R-:W-:Y:S01]  /*bc00*/  FMNMX.FTZ R19, R246, R19, !PT ;  /* 0x00000013f6137209 */ /* 0x000fe20007810000 */
[----:B------:R-:W-:Y:S01]  /*bc10*/  IMAD.WIDE.U32 R192, R12, -0x2daee0ad, RZ ;  /* 0xd2511f530cc07825 */ /* 0x000fe200078e00ff */
[----:B------:R-:W-:Y:S01]  /*bc20*/  ISETP.GE.AND P1, PT, R9, R236, PT ;  /* 0x000000ec0900720c */ /* 0x000fe20003f26270 */
[----:B------:R1:W-:Y:S01]  /*bc30*/  STL.64 [R1+0x8], R14 ;  /* 0x0000080e01007387 */ /* 0x0003e20000100a00 */
        /* <DEDUP_REMOVED lines=13> */
[----:B------:R-:W-:Y:S01]  /*bd10*/  FMNMX.FTZ R10, R170, R9, !PT ;  /* 0x00000009aa0a7209 */ /* 0x000fe20007810000 */
[----:B-1----:R-:W-:Y:S01]  /*bd20*/  IMAD.WIDE.U32 R14, R0, -0x326172a9, RZ ;  /* 0xcd9e8d57000e7825 */ /* 0x002fe200078e00ff */
[----:B------:R-:W-:Y:S01]  /*bd30*/  MOV R19, UR6 ;  /* 0x0000000600137c02 */ /* 0x000fe20008000f00 */
[----:B------:R-:W1:Y:S01]  /*bd40*/  SHFL.BFLY PT, R164, R11, 0x1, 0x1f ;  /* 0x0c201f000ba47f89 */ /* 0x000e6200000e0000 */
[----:B------:R-:W-:Y:S01]  /*bd50*/  MOV R23, UR39 ;  /* 0x0000002700177c02 */ /* 0x000fe20008000f00 */
[----:B------:R-:W-:Y:S01]  /*bd60*/  UIADD3 UR6, UR6, 0x1, URZ ;  /* 0x0000000106067890 */ /* 0x000fe2000fffe03f */
[----:B------:R-:W-:Y:S01]  /*bd70*/  LOP3.LUT R8, R15, R13, RZ, 0x3c, !PT ;  /* 0x0000000d0f087212 */ /* 0x000fe200078e3cff */
[----:B------:R-:W2:Y:S01]  /*bd80*/  SHFL.BFLY PT, R9, R10, 0x2, 0x1f ;  /* 0x0c401f000a097f89 */ /* 0x000ea200000e0000 */
[----:B------:R-:W-:-:S03]  /*bd90*/  MOV R168, 0x7054 ;  /* 0x0000705400a87802 */ /* 0x000fc60000000f00 */
[----:B------:R-:W-:Y:S01]  /*bda0*/  IMAD.WIDE.U32 R204, R8, -0x2daee0ad, RZ ;  /* 0xd2511f5308cc7825 */ /* 0x000fe200078e00ff */
[----:B------:R-:W-:Y:S02]  /*bdb0*/  LOP3.LUT R8, R193, UR37, R19, 0x96, !PT ;  /* 0x00000025c1087c12 */ /* 0x000fe4000f8e9613 */
[----:B------:R-:W-:Y:S02]  /*bdc0*/  PRMT R168, R23, R168, UR39 ;  /* 0x0000002717a87e16 */ /* 0x000fe400080000a8 */
[----:B------:R-:W-:Y:S01]  /*bdd0*/  LOP3.LUT R34, R205, UR21, R192, 0x96, !PT ;  /* 0x00000015cd227c12 */ /* 0x000fe2000f8e96c0 */
[----:B------:R-:W-:-:S04]  /*bde0*/  IMAD.WIDE.U32 R26, R8, -0x326172a9, RZ ;  /* 0xcd9e8d57081a7825 */ /* 0x000fc800078e00ff */
[----:B------:R-:W-:Y:S01]  /*bdf0*/  IMAD.WIDE.U32 R34, R34, -0x326172a9, RZ ;  /* 0xcd9e8d5722227825 */ /* 0x000fe200078e00ff */
[----:B------:R-:W-:-:S04]  /*be00*/  LOP3.LUT R8, R27, UR22, R14, 0x96, !PT ;  /* 0x000000161b087c12 */ /* 0x000fc8000f8e960e */
[----:B------:R-:W-:Y:S01]  /*be10*/  LOP3.LUT R26, R35, UR20, R26, 0x96, !PT ;  /* 0x00000014231a7c12 */ /* 0x000fe2000f8e961a */
[----:B------:R-:W-:Y:S01]  /*be20*/  IMAD.WIDE.U32 R28, R8, -0x2daee0ad, RZ ;  /* 0xd2511f53081c7825 */ /* 0x000fe200078e00ff */
[----:B-1----:R-:W-:Y:S02]  /*be30*/  FMNMX.FTZ R164, R11, R164, !PT ;  /* 0x000000a40ba47209 */ /* 0x002fe40007810000 */
[----:B--2---:R-:W-:Y:S01]  /*be40*/  FMNMX.FTZ R9, R10, R9, !PT ;  /* 0x000000090a097209 */ /* 0x004fe20007810000 */
[----:B------:R-:W-:-:S04]  /*be50*/  IMAD.WIDE.U32 R26, R26, -0x2daee0ad, RZ ;  /* 0xd2511f531a1a7825 */ /* 0x000fc800078e00ff */
[C---:B------:R-:W-:Y:S01]  /*be60*/  FMUL.FTZ R171, R164.reuse, UR38 ;  /* 0x00000026a4ab7c20 */ /* 0x040fe20008410000 */
[----:B------:R-:W-:Y:S01]  /*be70*/  FSETP.NEU.FTZ.AND P1, PT, R164, -INF , PT ;  /* 0xff800000a400780b */ /* 0x000fe20003f3d000 */
[----:B------:R-:W1:Y:S01]  /*be80*/  SHFL.BFLY PT, R8, R9, 0x1, 0x1f ;  /* 0x0c201f0009087f89 */ /* 0x000e6200000e0000 */
[----:B------:R-:W-:Y:S02]  /*be90*/  LOP3.LUT R10, R29, UR19, R204, 0x96, !PT ;  /* 0x000000131d0a7c12 */ /* 0x000fe4000f8e96cc */
[----:B------:R-:W-:Y:S02]  /*bea0*/  FSEL R171, R171, RZ, P1 ;  /* 0x000000ffabab7208 */ /* 0x000fe40000800000 */
[----:B------:R-:W-:Y:S01]  /*beb0*/  LOP3.LUT R28, R27, UR17, R28, 0x96, !PT ;  /* 0x000000111b1c7c12 */ /* 0x000fe2000f8e961c */
[----:B------:R-:W-:Y:S01]  /*bec0*/  IMAD.WIDE.U32 R24, R10, -0x326172a9, RZ ;  /* 0xcd9e8d570a187825 */ /* 0x000fe200078e00ff */
[----:B------:R-:W-:-:S03]  /*bed0*/  FSEL R177, R164, RZ, P1 ;  /* 0x000000ffa4b17208 */ /* 0x000fc60000800000 */
        /* <DEDUP_REMOVED lines=9> */
[----:B------:R-:W-:Y:S01]  /*bf70*/  FADD.FTZ R177, R200, -R177 ;  /* 0x800000b1c8b17221 */ /* 0x000fe20000010000 */
[--C-:B------:R-:W-:Y:S01]  /*bf80*/  FFMA.FTZ R192, R181, UR38, -R171.reuse ;  /* 0x00000026b5c07c23 */ /* 0x100fe200080108ab */
[--C-:B------:R-:W-:Y:S01]  /*bf90*/  FFMA.FTZ R179, R194, UR38, -R171.reuse ;  /* 0x00000026c2b37c23 */ /* 0x100fe200080108ab */
[----:B------:R-:W-:Y:S01]  /*bfa0*/  IMAD.WIDE.U32 R24, R24, -0x2daee0ad, RZ ;  /* 0xd2511f5318187825 */ /* 0x000fe200078e00ff */
[----:B------:R-:W-:Y:S01]  /*bfb0*/  LOP3.LUT R26, R11, UR13, R26, 0x96, !PT ;  /* 0x0000000d0b1a7c12 */ /* 0x000fe2000f8e961a */
[----:B------:R-:W-:Y:S02]  /*bfc0*/  MUFU.EX2 R174, R174 ;  /* 0x000000ae00ae7308 */ /* 0x000fe40000000800 */
[----:B------:R-:W-:Y:S01]  /*bfd0*/  FMUL.FTZ R177, R177, UR38 ;  /* 0x00000026b1b17c20 */ /* 0x000fe20008410000 */
[----:B-1----:R-:W-:Y:S01]  /*bfe0*/  FMNMX.FTZ R3, R9, R8, !PT ;  /* 0x0000000809037209 */ /* 0x002fe20007810000 */
[----:B------:R-:W-:Y:S01]  /*bff0*/  FFMA.FTZ R194, R196, UR38, -R171 ;  /* 0x00000026c4c27c23 */ /* 0x000fe200080108ab */
[----:B------:R-:W-:Y:S01]  /*c000*/  LOP3.LUT R4, R25, UR12, R10, 0x96, !PT ;  /* 0x0000000c19047c12 */ /* 0x000fe2000f8e960a */
[----:B------:R-:W-:Y:S01]  /*c010*/  IMAD.WIDE.U32 R26, R26, -0x326172a9, RZ ;  /* 0xcd9e8d571a1a7825 */ /* 0x000fe200078e00ff */
[----:B------:R-:W-:-:S03]  /*c020*/  FSETP.NEU.FTZ.AND P0, PT, R3, -INF , PT ;  /* 0xff8000000300780b */ /* 0x000fc60003f1d000 */
[C---:B------:R-:W-:Y:S01]  /*c030*/  FMUL.FTZ R169, R3.reuse, UR38 ;  /* 0x0000002603a97c20 */ /* 0x040fe20008410000 */
[----:B------:R-:W-:Y:S01]  /*c040*/  MUFU.EX2 R167, R167 ;  /* 0x000000a700a77308 */ /* 0x000fe20000000800 */
[----:B------:R-:W-:Y:S01]  /*c050*/  IMAD.WIDE.U32 R30, R4, -0x326172a9, RZ ;  /* 0xcd9e8d57041e7825 */ /* 0x000fe200078e00ff */
[----:B------:R-:W-:-:S03]  /*c060*/  FSEL R9, R3, RZ, P0 ;  /* 0x000000ff03097208 */ /* 0x000fc60000000000 */
[--C-:B------:R-:W-:Y:S01]  /*c070*/  FFMA.FTZ R181, R21, UR38, -R171.reuse ;  /* 0x0000002615b57c23 */ /* 0x100fe200080108ab */
[----:B------:R-:W-:Y:S01]  /*c080*/  FSEL R169, R169, RZ, P0 ;  /* 0x000000ffa9a97208 */ /* 0x000fe20000000000 */
[----:B------:R-:W-:Y:S01]  /*c090*/  FFMA.FTZ R189, R250, UR38, -R171 ;  /* 0x00000026fabd7c23 */ /* 0x000fe200080108ab */
[----:B------:R-:W-:Y:S01]  /*c0a0*/  SHF.R.U32.HI R8, RZ, 0x10, R30 ;  /* 0x00000010ff087819 */ /* 0x000fe2000001161e */
[----:B------:R-:W-:Y:S01]  /*c0b0*/  FADD.FTZ R2, R2, -R9 ;  /* 0x8000000902027221 */ /* 0x000fe20000010000 */
[----:B------:R-:W-:Y:S01]  /*c0c0*/  LOP3.LUT R10, R30, 0xffff, RZ, 0xc0, !PT ;  /* 0x0000ffff1e0a7812 */ /* 0x000fe200078ec0ff */
[--C-:B------:R-:W-:Y:S01]  /*c0d0*/  FFMA.FTZ R166, R6, UR38, -R169.reuse ;  /* 0x0000002606a67c23 */ /* 0x100fe200080108a9 */
[--C-:B------:R-:W-:Y:S01]  /*c0e0*/  FFMA.FTZ R165, R7, UR38, -R169.reuse ;  /* 0x0000002607a57c23 */ /* 0x100fe200080108a9 */
[--C-:B------:R-:W-:Y:S01]  /*c0f0*/  FFMA.FTZ R172, R16, UR38, -R169.reuse ;  /* 0x0000002610ac7c23 */ /* 0x100fe200080108a9 */
[--C-:B------:R-:W-:Y:S01]  /*c100*/  FFMA.FTZ R175, R18, UR38, -R169.reuse ;  /* 0x0000002612af7c23 */ /* 0x100fe200080108a9 */
[----:B------:R-:W-:Y:S01]  /*c110*/  LOP3.LUT R4, R31, UR23, R26, 0x96, !PT ;  /* 0x000000171f047c12 */ /* 0x000fe2000f8e961a */
[----:B------:R-:W-:Y:S01]  /*c120*/  MUFU.EX2 R176, R176 ;  /* 0x000000b000b07308 */ /* 0x000fe20000000800 */
[----:B------:R-:W-:Y:S01]  /*c130*/  SHF.R.U32.HI R11, RZ, 0x18, R30 ;  /* 0x00000018ff0b7819 */ /* 0x000fe2000001161e */
[----:B------:R-:W-:Y:S01]  /*c140*/  FMUL.FTZ R2, R2, UR38 ;  /* 0x0000002602027c20 */ /* 0x000fe20008410000 */
[----:B------:R-:W-:Y:S01]  /*c150*/  LOP3.LUT R8, R8, 0xff, RZ, 0xc0, !PT ;  /* 0x000000ff08087812 */ /* 0x000fe200078ec0ff */
[--C-:B------:R-:W-:Y:S01]  /*c160*/  FFMA.FTZ R183, R198, UR38, -R169.reuse ;  /* 0x00000026c6b77c23 */ /* 0x100fe200080108a9 */
[----:B------:R-:W-:Y:S01]  /*c170*/  LOP3.LUT R17, R30, 0xff, RZ, 0xc0, !PT ;  /* 0x000000ff1e117812 */ /* 0x000fe200078ec0ff */
[--C-:B------:R-:W-:Y:S01]  /*c180*/  FFMA.FTZ R196, R22, UR38, -R169.reuse ;  /* 0x0000002616c47c23 */ /* 0x100fe200080108a9 */
[----:B------:R-:W-:Y:S01]  /*c190*/  SHF.R.U32.HI R10, RZ, 0x8, R10 ;  /* 0x00000008ff0a7819 */ /* 0x000fe2000001160a */
[----:B------:R-:W-:Y:S01]  /*c1a0*/  MUFU.EX2 R166, R166 ;  /* 0x000000a600a67308 */ /* 0x000fe20000000800 */
[----:B------:R-:W-:Y:S01]  /*c1b0*/  LOP3.LUT R6, R4, 0xffff, RZ, 0xc0, !PT ;  /* 0x0000ffff04067812 */ /* 0x000fe200078ec0ff */
[--C-:B------:R-:W-:Y:S01]  /*c1c0*/  FFMA.FTZ R198, R20, UR38, -R169.reuse ;  /* 0x0000002614c67c23 */ /* 0x100fe200080108a9 */
[----:B------:R-:W-:Y:S01]  /*c1d0*/  SHF.R.U32.HI R19, RZ, 0x10, R4 ;  /* 0x00000010ff137819 */ /* 0x000fe20000011604 */
[----:B------:R-:W-:Y:S01]  /*c1e0*/  LDSM.16.MT88.4 R20, [R224+0x18800] ;  /* 0x01880000e014783b */ /* 0x000fe20000004200 */
[----:B------:R-:W-:Y:S01]  /*c1f0*/  LOP3.LUT R5, R4, 0xff, RZ, 0xc0, !PT ;  /* 0x000000ff04057812 */ /* 0x000fe200078ec0ff */
[----:B------:R-:W-:Y:S01]  /*c200*/  FFMA.FTZ R185, R185, UR38, -R169 ;  /* 0x00000026b9b97c23 */ /* 0x000fe200080108a9 */
[----:B------:R-:W-:Y:S01]  /*c210*/  PRMT R7, R8, 0x5410, R11 ;  /* 0x0000541008077816 */ /* 0x000fe2000000000b */
[----:B------:R-:W1:Y:S01]  /*c220*/  MUFU.EX2 R165, R165 ;  /* 0x000000a500a57308 */ /* 0x000e620000000800 */
[----:B------:R-:W-:Y:S01]  /*c230*/  PRMT R17, R17, 0x5410, R10 ;  /* 0x0000541011117816 */ /* 0x000fe2000000000a */
[----:B------:R-:W-:Y:S01]  /*c240*/  FFMA.FTZ R191, R202, UR38, -R169 ;  /* 0x00000026cabf7c23 */ /* 0x000fe200080108a9 */
[----:B------:R-:W-:Y:S01]  /*c250*/  SHF.R.U32.HI R6, RZ, 0x8, R6 ;  /* 0x00000008ff067819 */ /* 0x000fe20000011606 */
[----:B------:R-:W2:Y:S01]  /*c260*/  LDSM.16.MT88.4 R8, [R224+0x18000] ;  /* 0x01800000e008783b */ /* 0x000ea20000004200 */
[----:B------:R-:W-:Y:S01]  /*c270*/  SHF.R.U32.HI R4, RZ, 0x18, R4 ;  /* 0x00000018ff047819 */ /* 0x000fe20000011604 */
[----:B------:R-:W-:Y:S01]  /*c280*/  FFMA.FTZ R200, R248, UR38, -R171 ;  /* 0x00000026f8c87c23 */ /* 0x000fe200080108ab */
[----:B------:R-:W-:Y:S01]  /*c290*/  LOP3.LUT R19, R19, 0xff, RZ, 0xc0, !PT ;  /* 0x000000ff13137812 */ /* 0x000fe200078ec0ff */
[----:B------:R-:W-:Y:S01]  /*c2a0*/  MUFU.EX2 R172, R172 ;  /* 0x000000ac00ac7308 */ /* 0x000fe20000000800 */
[----:B------:R-:W-:Y:S01]  /*c2b0*/  PRMT R5, R5, 0x5410, R6 ;  /* 0x0000541005057816 */ /* 0x000fe20000000006 */
[----:B------:R-:W-:Y:S01]  /*c2c0*/  FFMA.FTZ R202, R244, UR38, -R169 ;  /* 0x00000026f4ca7c23 */ /* 0x000fe200080108a9 */
[----:B------:R-:W-:Y:S01]  /*c2d0*/  PRMT R19, R19, 0x5410, R4 ;  /* 0x0000541013137816 */ /* 0x000fe20000000004 */
[--C-:B------:R-:W-:Y:S01]  /*c2e0*/  FFMA.FTZ R187, R187, UR38, -R171.reuse ;  /* 0x00000026bbbb7c23 */ /* 0x100fe200080108ab */
[--C-:B------:R-:W-:Y:S01]  /*c2f0*/  HSET2.LE.AND R7, R7, R168.reuse, PT ;  /* 0x000000a807077233 */ /* 0x100fe20003803000 */
[----:B------:R-:W-:Y:S01]  /*c300*/  FFMA.FTZ R248, R252, UR38, -R171 ;  /* 0x00000026fcf87c23 */ /* 0x000fe200080108ab */
[----:B------:R-:W-:Y:S01]  /*c310*/  HSET2.LE.AND R6, R17, R168, PT ;  /* 0x000000a811067233 */ /* 0x000fe20003803000 */
[----:B------:R-:W3:Y:S01]  /*c320*/  MUFU.EX2 R175, R175 ;  /* 0x000000af00af7308 */ /* 0x000ee20000000800 */
[----:B-1----:R-:W-:Y:S01]  /*c330*/  F2FP.F16.F32.PACK_AB R4, R165, R166 ;  /* 0x000000a6a504723e */ /* 0x002fe200000000ff */
[----:B------:R-:W-:Y:S01]  /*c340*/  FFMA.FTZ R244, R246, UR38, -R169 ;  /* 0x00000026f6f47c23 */ /* 0x000fe200080108a9 */
[----:B------:R-:W-:-:S02]  /*c350*/  F2FP.F16.F32.PACK_AB R17, R167, R174 ;  /* 0x000000aea711723e */ /* 0x000fc400000000ff */
[----:B------:R-:W-:Y:S02]  /*c360*/  LOP3.LUT R7, R7, R4, RZ, 0xc0, !PT ;  /* 0x0000000407077212 */ /* 0x000fe400078ec0ff */
[----:B------:R-:W-:Y:S01]  /*c370*/  LOP3.LUT R6, R6, R17, RZ, 0xc0, !PT ;  /* 0x0000001106067212 */ /* 0x000fe200078ec0ff */
[----:B------:R-:W1:Y:S01]  /*c380*/  MUFU.EX2 R177, R177 ;  /* 0x000000b100b17308 */ /* 0x000e620000000800 */
[--C-:B------:R-:W-:Y:S02]  /*c390*/  HSET2.LE.AND R4, R5, R168.reuse, PT ;  /* 0x000000a805047233 */ /* 0x100fe40003803000 */
[----:B------:R-:W-:Y:S02]  /*c3a0*/  HSET2.LE.AND R5, R19, R168, PT ;  /* 0x000000a813057233 */ /* 0x000fe40003803000 */
[----:B------:R-:W-:Y:S02]  /*c3b0*/  F2FP.F16.F32.PACK_AB R17, R173, R176 ;  /* 0x000000b0ad11723e */ /* 0x000fe400000000ff */
[----:B------:R-:W-:Y:S01]  /*c3c0*/  LOP3.LUT R26, R27, UR30, R28, 0x96, !PT ;  /* 0x0000001e1b1a7c12 */ /* 0x000fe2000f8e961c */
[----:B------:R-:W4:Y:S01]  /*c3d0*/  MUFU.EX2 R2, R2 ;  /* 0x0000000200027308 */ /* 0x000f220000000800 */
[----:B---3--:R-:W-:-:S02]  /*c3e0*/  F2FP.F16.F32.PACK_AB R16, R175, R172 ;  /* 0x000000acaf10723e */ /* 0x008fc400000000ff */
[----:B------:R-:W-:Y:S01]  /*c3f0*/  LOP3.LUT R4, R4, R17, RZ, 0xc0, !PT ;  /* 0x0000001104047212 */ /* 0x000fe200078ec0ff */
[----:B------:R-:W-:Y:S01]  /*c400*/  IMAD.WIDE.U32 R26, R26, -0x2daee0ad, RZ ;  /* 0xd2511f531a1a7825 */ /* 0x000fe200078e00ff */
        /* <DEDUP_REMOVED lines=141> */
[----:B------:R-:W-:Y:S01]  /*cce0*/  HMMA.16816.F32 R48, R4, R18, R48 ;  /* 0x000000120430723c */ /* 0x000fe20000001830 */
[----:B------:R-:W2:Y:S01]  /*ccf0*/  LDSM.16.MT88.4 R16, [R220+0x1a000] ;  /* 0x01a00000dc10783b */ /* 0x000ea20000004200 */
[-C--:B------:R-:W-:Y:S01]  /*cd00*/  FMUL.FTZ R126, R126, R2.reuse ;  /* 0x000000027e7e7220 */ /* 0x080fe20000410000 */
[-C--:B------:R-:W-:Y:S01]  /*cd10*/  FMUL.FTZ R127, R127, R2.reuse ;  /* 0x000000027f7f7220 */ /* 0x080fe20000410000 */
[-C--:B------:R-:W-:Y:S01]  /*cd20*/  FMUL.FTZ R128, R128, R177.reuse ;  /* 0x000000b180807220 */ /* 0x080fe20000410000 */
[----:B------:R-:W-:Y:S01]  /*cd30*/  FMUL.FTZ R129, R129, R177 ;  /* 0x000000b181817220 */ /* 0x000fe20000410000 */
[-C--:B------:R-:W-:Y:S01]  /*cd40*/  FMUL.FTZ R130, R130, R2.reuse ;  /* 0x0000000282827220 */ /* 0x080fe20000410000 */
[----:B------:R-:W-:Y:S01]  /*cd50*/  FMUL.FTZ R131, R131, R2 ;  /* 0x0000000283837220 */ /* 0x000fe20000410000 */
[----:B------:R-:W-:Y:S01]  /*cd60*/  SHF.R.U32.HI R25, RZ, 0x10, R26 ;  /* 0x00000010ff197819 */ /* 0x000fe2000001161a */
[----:B------:R-:W-:Y:S01]  /*cd70*/  MUFU.EX2 R181, R181 ;  /* 0x000000b500b57308 */ /* 0x000fe20000000800 */
[----:B------:R-:W-:-:S02]  /*cd80*/  LOP3.LUT R24, R27, UR31, R24, 0x96, !PT ;  /* 0x0000001f1b187c12 */ /* 0x000fc4000f8e9618 */
[----:B------:R-:W-:Y:S02]  /*cd90*/  LOP3.LUT R25, R25, 0xff, RZ, 0xc0, !PT ;  /* 0x000000ff19197812 */ /* 0x000fe400078ec0ff */
[----:B------:R-:W-:-:S03]  /*cda0*/  LOP3.LUT R29, R24, 0xff, RZ, 0xc0, !PT ;  /* 0x000000ff181d7812 */ /* 0x000fc600078ec0ff */
[----:B------:R-:W-:Y:S01]  /*cdb0*/  MUFU.EX2 R196, R196 ;  /* 0x000000c400c47308 */ /* 0x000fe20000000800 */
[C---:B-1----:R-:W-:Y:S06]  /*cdc0*/  HMMA.16816.F32 R52, R4.reuse, R8, R52 ;  /* 0x000000080434723c */ /* 0x042fec0000001834 */
[C---:B------:R-:W-:Y:S01]  /*cdd0*/  HMMA.16816.F32 R56, R4.reuse, R10, R56 ;  /* 0x0000000a0438723c */ /* 0x040fe20000001838 */
[----:B------:R-:W1:Y:S01]  /*cde0*/  LDSM.16.MT88.4 R8, [R224+0x1c000] ;  /* 0x01c00000e008783b */ /* 0x000e620000004200 */
[----:B------:R-:W-:Y:S08]  /*cdf0*/  MUFU.EX2 R183, R183 ;  /* 0x000000b700b77308 */ /* 0x000ff00000000800 */
[----:B------:R-:W-:Y:S01]  /*ce00*/  MUFU.EX2 R192, R192 ;  /* 0x000000c000c07308 */ /* 0x000fe20000000800 */
[C---:B--2---:R-:W-:Y:S07]  /*ce10*/  HMMA.16816.F32 R60, R4.reuse, R16, R60 ;  /* 0x00000010043c723c */ /* 0x044fee000000183c */
[----:B------:R-:W-:Y:S01]  /*ce20*/  MUFU.EX2 R179, R179 ;  /* 0x000000b300b37308 */ /* 0x000fe20000000800 */
[C---:B------:R-:W-:Y:S01]  /*ce30*/  HMMA.16816.F32 R64, R4.reuse, R18, R64 ;  /* 0x000000120440723c */ /* 0x040fe20000001840 */
[----:B------:R-:W2:Y:S06]  /*ce40*/  LDSM.16.MT88.4 R16, [R222+0x1c000] ;  /* 0x01c00000de10783b */ /* 0x000eac0000004200 */
[----:B------:R-:W-:Y:S08]  /*ce50*/  MUFU.EX2 R198, R198 ;  /* 0x000000c600c67308 */ /* 0x000ff00000000800 */
[----:B------:R-:W3:Y:S01]  /*ce60*/  MUFU.EX2 R185, R185 ;  /* 0x000000b900b97308 */ /* 0x000ee20000000800 */
[C---:B-1----:R-:W-:Y:S07]  /*ce70*/  HMMA.16816.F32 R68, R4.reuse, R8, R68 ;  /* 0x000000080444723c */ /* 0x042fee0000001844 */
[----:B------:R-:W-:Y:S01]  /*ce80*/  MUFU.EX2 R189, R189 ;  /* 0x000000bd00bd7308 */ /* 0x000fe20000000800 */
[C---:B------:R-:W-:Y:S01]  /*ce90*/  HMMA.16816.F32 R72, R4.reuse, R10, R72 ;  /* 0x0000000a0448723c */ /* 0x040fe20000001848 */
[----:B------:R-:W1:Y:S06]  /*cea0*/  LDSM.16.MT88.4 R8, [R221+0x1c000] ;  /* 0x01c00000dd08783b */ /* 0x000e6c0000004200 */
[----:B------:R-:W4:Y:S08]  /*ceb0*/  MUFU.EX2 R200, R200 ;  /* 0x000000c800c87308 */ /* 0x000f300000000800 */
[----:B------:R-:W-:Y:S01]  /*cec0*/  MUFU.EX2 R187, R187 ;  /* 0x000000bb00bb7308 */ /* 0x000fe20000000800 */
[C---:B--2---:R-:W-:Y:S07]  /*ced0*/  HMMA.16816.F32 R76, R4.reuse, R16, R76 ;  /* 0x00000010044c723c */ /* 0x044fee000000184c */
[----:B------:R-:W-:Y:S01]  /*cee0*/  MUFU.EX2 R248, R248 ;  /* 0x000000f800f87308 */ /* 0x000fe20000000800 */
[C---:B------:R-:W-:Y:S01]  /*cef0*/  HMMA.16816.F32 R80, R4.reuse, R18, R80 ;  /* 0x000000120450723c */ /* 0x040fe20000001850 */
[----:B------:R-:W2:Y:S06]  /*cf00*/  LDSM.16.MT88.4 R16, [R220+0x1c000] ;  /* 0x01c00000dc10783b */ /* 0x000eac0000004200 */
[----:B------:R-:W-:Y:S08]  /*cf10*/  MUFU.EX2 R191, R191 ;  /* 0x000000bf00bf7308 */ /* 0x000ff00000000800 */
[----:B------:R-:W4:Y:S01]  /*cf20*/  MUFU.EX2 R202, R202 ;  /* 0x000000ca00ca7308 */ /* 0x000f220000000800 */
        /* <DEDUP_REMOVED lines=15> */
[----:B------:R-:W-:-:S02]  /*d020*/  SHF.R.U32.HI R8, RZ, 0x18, R26 ;  /* 0x00000018ff087819 */ /* 0x000fc4000001161a */
[----:B------:R-:W-:Y:S02]  /*d030*/  SHF.R.U32.HI R9, RZ, 0x18, R24 ;  /* 0x00000018ff097819 */ /* 0x000fe40000011618 */
[----:B------:R-:W-:Y:S02]  /*d040*/  PRMT R25, R25, 0x5410, R8 ;  /* 0x0000541019197816 */ /* 0x000fe40000000008 */
[C---:B------:R-:W-:Y:S02]  /*d050*/  LOP3.LUT R10, R26.reuse, 0xffff, RZ, 0xc0, !PT ;  /* 0x0000ffff1a0a7812 */ /* 0x040fe400078ec0ff */
[----:B------:R-:W-:Y:S02]  /*d060*/  LOP3.LUT R27, R26, 0xff, RZ, 0xc0, !PT ;  /* 0x000000ff1a1b7812 */ /* 0x000fe400078ec0ff */
[----:B------:R-:W-:Y:S02]  /*d070*/  SHF.R.U32.HI R10, RZ, 0x8, R10 ;  /* 0x00000008ff0a7819 */ /* 0x000fe4000001160a */
[----:B------:R-:W-:-:S02]  /*d080*/  LOP3.LUT R8, R24, 0xffff, RZ, 0xc0, !PT ;  /* 0x0000ffff18087812 */ /* 0x000fc400078ec0ff */
[----:B------:R-:W-:Y:S01]  /*d090*/  PRMT R27, R27, 0x5410, R10 ;  /* 0x000054101b1b7816 */ /* 0x000fe2000000000a */
[C---:B--2---:R-:W-:Y:S01]  /*d0a0*/  HMMA.16816.F32 R124, R4.reuse, R16, R124 ;  /* 0x00000010047c723c */ /* 0x044fe2000000187c */
[----:B------:R-:W-:Y:S02]  /*d0b0*/  SHF.R.U32.HI R8, RZ, 0x8, R8 ;  /* 0x00000008ff087819 */ /* 0x000fe40000011608 */
[----:B------:R-:W-:Y:S02]  /*d0c0*/  SHF.R.U32.HI R10, RZ, 0x10, R24 ;  /* 0x00000010ff0a7819 */ /* 0x000fe40000011618 */
[----:B------:R-:W-:Y:S01]  /*d0d0*/  PRMT R29, R29, 0x5410, R8 ;  /* 0x000054101d1d7816 */ /* 0x000fe20000000008 */
[----:B------:R-:W-:Y:S01]  /*d0e0*/  HMMA.16816.F32 R128, R4, R18, R128 ;  /* 0x000000120480723c */ /* 0x000fe20000001880 */
[----:B------:R-:W1:Y:S01]  /*d0f0*/  LDSM.16.MT88.4 R16, [R222+0x18800] ;  /* 0x01880000de10783b */ /* 0x000e620000004200 */
[----:B------:R-:W-:Y:S02]  /*d100*/  LOP3.LUT R8, R10, 0xff, RZ, 0xc0, !PT ;  /* 0x000000ff0a087812 */ /* 0x000fe400078ec0ff */
[----:B---3--:R-:W-:-:S03]  /*d110*/  F2FP.F16.F32.PACK_AB R24, R185, R198 ;  /* 0x000000c6b918723e */ /* 0x008fc600000000ff */
[--C-:B------:R-:W-:Y:S02]  /*d120*/  HSET2.LE.AND R6, R27, R168.reuse, PT ;  /* 0x000000a81b067233 */ /* 0x100fe40003803000 */
[----:B------:R-:W-:Y:S02]  /*d130*/  F2FP.F16.F32.PACK_AB R7, R181, R194 ;  /* 0x000000c2b507723e */ /* 0x000fe400000000ff */
[----:B------:R-:W-:Y:S02]  /*d140*/  PRMT R5, R8, 0x5410, R9 ;  /* 0x0000541008057816 */ /* 0x000fe40000000009 */
[----:B------:R-:W2:Y:S01]  /*d150*/  LDSM.16.MT88.4 R8, [R221+0x18800] ;  /* 0x01880000dd08783b */ /* 0x000ea20000004200 */
[----:B------:R-:W-:Y:S02]  /*d160*/  LOP3.LUT R6, R6, R7, RZ, 0xc0, !PT ;  /* 0x0000000706067212 */ /* 0x000fe400078ec0ff */
[----:B------:R-:W-:Y:S02]  /*d170*/  HSET2.LE.AND R7, R25, R168, PT ;  /* 0x000000a819077233 */ /* 0x000fe40003803000 */
[----:B------:R-:W-:-:S02]  /*d180*/  F2FP.F16.F32.PACK_AB R4, R183, R196 ;  /* 0x000000c4b704723e */ /* 0x000fc400000000ff */
[--C-:B------:R-:W-:Y:S02]  /*d190*/  HSET2.LE.AND R5, R5, R168.reuse, PT ;  /* 0x000000a805057233 */ /* 0x100fe40003803000 */
[----:B------:R-:W-:Y:S02]  /*d1a0*/  LOP3.LUT R7, R7, R4, RZ, 0xc0, !PT ;  /* 0x0000000407077212 */ /* 0x000fe400078ec0ff */
[----:B------:R-:W-:Y:S02]  /*d1b0*/  HSET2.LE.AND R4, R29, R168, PT ;  /* 0x000000a81d047233 */ /* 0x000fe40003803000 */
[----:B------:R-:W-:Y:S01]  /*d1c0*/  F2FP.F16.F32.PACK_AB R25, R179, R192 ;  /* 0x000000c0b319723e */ /* 0x000fe200000000ff */
[----:B------:R-:W-:Y:S01]  /*d1d0*/  LDSM.16.MT88.4 R28, [R220+0x18800] ;  /* 0x01880000dc1c783b */ /* 0x000fe20000004200 */
[----:B------:R-:W-:Y:S02]  /*d1e0*/  LOP3.LUT R5, R5, R24, RZ, 0xc0, !PT ;  /* 0x0000001805057212 */ /* 0x000fe400078ec0ff */
[----:B------:R-:W-:-:S02]  /*d1f0*/  LOP3.LUT R4, R4, R25, RZ, 0xc0, !PT ;  /* 0x0000001904047212 */ /* 0x000fc400078ec0ff */
        /* <DEDUP_REMOVED lines=28> */
[----:B------:R-:W-:Y:S01]  /*d3c0*/  HMMA.16816.F32 R88, R4, R18, R88 ;  /* 0x000000120458723c */ /* 0x000fe20000001858 */
[----:B------:R-:W-:-:S04]  /*d3d0*/  MOV R17, UR6 ;  /* 0x0000000600117c02 */ /* 0x000fc80008000f00 */
[----:B------:R-:W-:Y:S01]  /*d3e0*/  LOP3.LUT R193, R193, UR37, R17, 0x96, !PT ;  /* 0x00000025c1c17c12 */ /* 0x000fe2000f8e9611 */
[----:B--2---:R-:W-:Y:S01]  /*d3f0*/  HMMA.16816.F32 R92, R4, R8, R92 ;  /* 0x00000008045c723c */ /* 0x004fe2000000185c */
[----:B------:R-:W1:Y:S03]  /*d400*/  LDSM.16.MT88.4 R16, [R222+0x1e800] ;  /* 0x01e80000de10783b */ /* 0x000e660000004200 */
[----:B------:R-:W-:-:S04]  /*d410*/  IMAD.WIDE.U32 R24, R193, -0x326172a9, RZ ;  /* 0xcd9e8d57c1187825 */ /* 0x000fc800078e00ff */
[----:B------:R-:W-:Y:S01]  /*d420*/  FFMA.FTZ R193, R32, UR38, -R169 ;  /* 0x0000002620c17c23 */ /* 0x000fe200080108a9 */
[C---:B------:R-:W-:Y:S01]  /*d430*/  HMMA.16816.F32 R96, R4.reuse, R10, R96 ;  /* 0x0000000a0460723c */ /* 0x040fe20000001860 */
[----:B------:R-:W2:Y:S01]  /*d440*/  LDSM.16.MT88.4 R8, [R221+0x1e800] ;  /* 0x01e80000dd08783b */ /* 0x000ea20000004200 */
[----:B------:R-:W-:Y:S02]  /*d450*/  LOP3.LUT R28, R25, UR22, R14, 0x96, !PT ;  /* 0x00000016191c7c12 */ /* 0x000fe4000f8e960e */
[----:B------:R-:W-:Y:S02]  /*d460*/  LOP3.LUT R24, R35, UR20, R24, 0x96, !PT ;  /* 0x0000001423187c12 */ /* 0x000fe4000f8e9618 */
[----:B------:R-:W-:Y:S01]  /*d470*/  HMMA.16816.F32 R80, R4, R26, R80 ;  /* 0x0000001a0450723c */ /* 0x000fe20000001850 */
[----:B------:R-:W4:Y:S01]  /*d480*/  MUFU.EX2 R193, R193 ;  /* 0x000000c100c17308 */ /* 0x000f220000000800 */
[----:B------:R-:W-:-:S04]  /*d490*/  IMAD.WIDE.U32 R28, R28, -0x2daee0ad, RZ ;  /* 0xd2511f531c1c7825 */ /* 0x000fc800078e00ff */
[----:B------:R-:W-:Y:S01]  /*d4a0*/  IMAD.WIDE.U32 R24, R24, -0x2daee0ad, RZ ;  /* 0xd2511f5318187825 */ /* 0x000fe200078e00ff */
[----:B------:R-:W-:Y:S01]  /*d4b0*/  LOP3.LUT R26, R29, UR19, R204, 0x96, !PT ;  /* 0x000000131d1a7c12 */ /* 0x000fe2000f8e96cc */
[C---:B------:R-:W-:Y:S03]  /*d4c0*/  HMMA.16816.F32 R132, R4.reuse, R30, R132 ;  /* 0x0000001e0484723c */ /* 0x040fe60000001884 */
[----:B------:R-:W-:Y:S01]  /*d4d0*/  LOP3.LUT R25, R25, UR17, R28, 0x96, !PT ;  /* 0x0000001119197c12 */ /* 0x000fe2000f8e961c */
[----:B------:R-:W-:Y:S01]  /*d4e0*/  IMAD.WIDE.U32 R26, R26, -0x326172a9, RZ ;  /* 0xcd9e8d571a1a7825 */ /* 0x000fe200078e00ff */
[----:B------:R-:W-:Y:S01]  /*d4f0*/  LDSM.16.MT88.4 R28, [R221+0x19000] ;  /* 0x01900000dd1c783b */ /* 0x000fe20000004200 */
[----:B---3--:R-:W-:Y:S02]  /*d500*/  HMMA.16816.F32 R100, R4, R20, R100 ;  /* 0x000000140464723c */ /* 0x008fe40000001864 */
[----:B------:R-:W-:Y:S01]  /*d510*/  IMAD.WIDE.U32 R14, R25, -0x326172a9, RZ ;  /* 0xcd9e8d57190e7825 */ /* 0x000fe200078e00ff */
[----:B------:R-:W-:-:S03]  /*d520*/  LOP3.LUT R34, R27, UR18, R34, 0x96, !PT ;  /* 0x000000121b227c12 */ /* 0x000fc6000f8e9622 */
[----:B------:R-:W-:Y:S01]  /*d530*/  HMMA.16816.F32 R104, R4, R22, R104 ;  /* 0x000000160468723c */ /* 0x000fe20000001868 */
[----:B------:R-:W-:Y:S01]  /*d540*/  LOP3.LUT R250, R15, UR16, R26, 0x96, !PT ;  /* 0x000000100ffa7c12 */ /* 0x000fe2000f8e961a */
[----:B------:R-:W3:Y:S01]  /*d550*/  LDSM.16.MT88.4 R20, [R220+0x1e800] ;  /* 0x01e80000dc14783b */ /* 0x000ee20000004200 */
[----:B------:R-:W-:-:S04]  /*d560*/  IMAD.WIDE.U32 R34, R34, -0x2daee0ad, RZ ;  /* 0xd2511f5322227825 */ /* 0x000fc800078e00ff */
[----:B------:R-:W-:Y:S01]  /*d570*/  IMAD.WIDE.U32 R250, R250, -0x2daee0ad, RZ ;  /* 0xd2511f53fafa7825 */ /* 0x000fe200078e00ff */
[----:B------:R-:W-:Y:S01]  /*d580*/  LOP3.LUT R25, R35, UR13, R24, 0x96, !PT ;  /* 0x0000000d23197c12 */ /* 0x000fe2000f8e9618 */
[C---:B-1----:R-:W-:Y:S03]  /*d590*/  HMMA.16816.F32 R108, R4.reuse, R16, R108 ;  /* 0x00000010046c723c */ /* 0x042fe6000000186c */
[----:B------:R-:W-:Y:S01]  /*d5a0*/  LOP3.LUT R24, R251, UR12, R34, 0x96, !PT ;  /* 0x0000000cfb187c12 */ /* 0x000fe2000f8e9622 */
[----:B------:R-:W-:Y:S01]  /*d5b0*/  IMAD.WIDE.U32 R204, R25, -0x326172a9, RZ ;  /* 0xcd9e8d5719cc7825 */ /* 0x000fe200078e00ff */
[----:B------:R-:W1:Y:S01]  /*d5c0*/  LDSM.16.MT88.4 R32, [R222+0x19000] ;  /* 0x01900000de20783b */ /* 0x000e620000004200 */
[----:B--2---:R-:W-:Y:S02]  /*d5d0*/  HMMA.16816.F32 R116, R4, R8, R116 ;  /* 0x000000080474723c */ /* 0x004fe40000001874 */
[----:B------:R-:W-:-:S04]  /*d5e0*/  IMAD.WIDE.U32 R24, R24, -0x326172a9, RZ ;  /* 0xcd9e8d5718187825 */ /* 0x000fc800078e00ff */
[C---:B------:R-:W-:Y:S01]  /*d5f0*/  HMMA.16816.F32 R120, R4.reuse, R10, R120 ;  /* 0x0000000a0478723c */ /* 0x040fe20000001878 */
[--C-:B------:R-:W-:Y:S02]  /*d600*/  SHF.R.U32.HI R17, RZ, 0x10, R24.reuse ;  /* 0x00000010ff117819 */ /* 0x100fe40000011618 */
[C---:B------:R-:W-:Y:S02]  /*d610*/  LOP3.LUT R16, R24.reuse, 0xffff, RZ, 0xc0, !PT ;  /* 0x0000ffff18107812 */ /* 0x040fe400078ec0ff */
[----:B------:R-:W-:Y:S01]  /*d620*/  LOP3.LUT R9, R24, 0xff, RZ, 0xc0, !PT ;  /* 0x000000ff18097812 */ /* 0x000fe200078ec0ff */
[----:B------:R-:W-:Y:S01]  /*d630*/  HMMA.16816.F32 R112, R4, R18, R112 ;  /* 0x000000120470723c */ /* 0x000fe20000001870 */
[----:B------:R-:W-:Y:S02]  /*d640*/  SHF.R.U32.HI R24, RZ, 0x18, R24 ;  /* 0x00000018ff187819 */ /* 0x000fe40000011618 */
[----:B------:R-:W-:Y:S02]  /*d650*/  LOP3.LUT R11, R17, 0xff, RZ, 0xc0, !PT ;  /* 0x000000ff110b7812 */ /* 0x000fe400078ec0ff */
[----:B------:R-:W-:-:S02]  /*d660*/  LOP3.LUT R8, R25, UR23, R204, 0x96, !PT ;  /* 0x0000001719087c12 */ /* 0x000fc4000f8e96cc */
[----:B------:R-:W-:Y:S02]  /*d670*/  SHF.R.U32.HI R10, RZ, 0x8, R16 ;  /* 0x00000008ff0a7819 */ /* 0x000fe40000011610 */
[----:B------:R-:W-:Y:S01]  /*d680*/  PRMT R11, R11, 0x5410, R24 ;  /* 0x000054100b0b7816 */ /* 0x000fe20000000018 */
[----:B------:R-:W2:Y:S01]  /*d690*/  LDSM.16.MT88.4 R16, [R224+0x19000] ;  /* 0x01900000e010783b */ /* 0x000ea20000004200 */
[C---:B------:R-:W-:Y:S02]  /*d6a0*/  LOP3.LUT R24, R8.reuse, 0xffff, RZ, 0xc0, !PT ;  /* 0x0000ffff08187812 */ /* 0x040fe400078ec0ff */
[----:B------:R-:W-:Y:S02]  /*d6b0*/  SHF.R.U32.HI R26, RZ, 0x10, R8 ;  /* 0x00000010ff1a7819 */ /* 0x000fe40000011608 */
[----:B------:R-:W-:Y:S01]  /*d6c0*/  PRMT R9, R9, 0x5410, R10 ;  /* 0x0000541009097816 */ /* 0x000fe2000000000a */
[----:B---3--:R-:W-:Y:S01]  /*d6d0*/  HMMA.16816.F32 R124, R4, R20, R124 ;  /* 0x00000014047c723c */ /* 0x008fe2000000187c */
[----:B------:R-:W-:-:S02]  /*d6e0*/  LOP3.LUT R10, R8, 0xff, RZ, 0xc0, !PT ;  /* 0x000000ff080a7812 */ /* 0x000fc400078ec0ff */
[----:B------:R-:W-:Y:S02]  /*d6f0*/  SHF.R.U32.HI R25, RZ, 0x18, R8 ;  /* 0x00000018ff197819 */ /* 0x000fe40000011608 */
[----:B------:R-:W-:Y:S01]  /*d700*/  SHF.R.U32.HI R27, RZ, 0x8, R24 ;  /* 0x00000008ff1b7819 */ /* 0x000fe20000011618 */
[----:B------:R-:W-:Y:S01]  /*d710*/  HMMA.16816.F32 R128, R4, R22, R128 ;  /* 0x000000160480723c */ /* 0x000fe20000001880 */
[----:B------:R-:W-:Y:S01]  /*d720*/  LOP3.LUT R26, R26, 0xff, RZ, 0xc0, !PT ;  /* 0x000000ff1a1a7812 */ /* 0x000fe200078ec0ff */
[----:B------:R-:W3:Y:S01]  /*d730*/  LDSM.16.MT88.4 R4, [R221+0x1b000] ;  /* 0x01b00000dd04783b */ /* 0x000ee20000004200 */
[----:B------:R-:W-:Y:S02]  /*d740*/  PRMT R27, R10, 0x5410, R27 ;  /* 0x000054100a1b7816 */ /* 0x000fe4000000001b */
[----:B------:R-:W-:Y:S02]  /*d750*/  PRMT R25, R26, 0x5410, R25 ;  /* 0x000054101a197816 */ /* 0x000fe40000000019 */
[----:B------:R-:W-:-:S02]  /*d760*/  HSET2.LE.AND R10, R9, R168, PT ;  /* 0x000000a8090a7233 */ /* 0x000fc40003803000 */
[--C-:B------:R-:W-:Y:S02]  /*d770*/  HSET2.LE.AND R8, R27, R168.reuse, PT ;  /* 0x000000a81b087233 */ /* 0x100fe40003803000 */
[--C-:B------:R-:W-:Y:S02]  /*d780*/  HSET2.LE.AND R11, R11, R168.reuse, PT ;  /* 0x000000a80b0b7233 */ /* 0x100fe40003803000 */
[----:B------:R-:W-:Y:S02]  /*d790*/  HSET2.LE.AND R9, R25, R168, PT ;  /* 0x000000a819097233 */ /* 0x000fe40003803000 */
[----:B------:R-:W-:Y:S02]  /*d7a0*/  F2FP.F16.F32.PACK_AB R27, R200, R189 ;  /* 0x000000bdc81b723e */ /* 0x000fe400000000ff */
[----:B------:R-:W-:Y:S02]  /*d7b0*/  F2FP.F16.F32.PACK_AB R24, R202, R191 ;  /* 0x000000bfca18723e */ /* 0x000fe400000000ff */
[----:B------:R-:W-:-:S02]  /*d7c0*/  F2FP.F16.F32.PACK_AB R21, R248, R187 ;  /* 0x000000bbf815723e */ /* 0x000fc400000000ff */
[----:B----4-:R-:W-:Y:S02]  /*d7d0*/  F2FP.F16.F32.PACK_AB R20, R193, R244 ;  /* 0x000000f4c114723e */ /* 0x010fe400000000ff */
[----:B------:R-:W-:Y:S02]  /*d7e0*/  LOP3.LUT R8, R8, R27, RZ, 0xc0, !PT ;  /* 0x0000001b08087212 */ /* 0x000fe400078ec0ff */
[----:B------:R-:W-:Y:S02]  /*d7f0*/  LOP3.LUT R9, R9, R24, RZ, 0xc0, !PT ;  /* 0x0000001809097212 */ /* 0x000fe400078ec0ff */
[----:B------:R-:W-:Y:S01]  /*d800*/  LOP3.LUT R10, R10, R21, RZ, 0xc0, !PT ;  /* 0x000000150a0a7212 */ /* 0x000fe200078ec0ff */
[----:B------:R-:W4:Y:S01]  /*d810*/  LDSM.16.MT88.4 R24, [R220+0x19000] ;  /* 0x01900000dc18783b */ /* 0x000f220000004200 */
[----:B------:R-:W-:-:S03]  /*d820*/  LOP3.LUT R11, R11, R20, RZ, 0xc0, !PT ;  /* 0x000000140b0b7212 */ /* 0x000fc600078ec0ff */
[----:B------:R-:W-:Y:S04]  /*d830*/  LDSM.16.MT88.4 R20, [R224+0x1b000] ;  /* 0x01b00000e014783b */ /* 0x000fe80000004200 */
[C---:B-1----:R-:W-:Y:S06]  /*d840*/  HMMA.16816.F32 R152, R8.reuse, R32, R152 ;  /* 0x000000200898723c */ /* 0x042fec0000001898 */
[----:B------:R-:W-:Y:S01]  /*d850*/  HMMA.16816.F32 R148, R8, R34, R148 ;  /* 0x000000220894723c */ /* 0x000fe20000001894 */
[----:B------:R-:W-:-:S02]  /*d860*/  MOV R32, R204 ;  /* 0x000000cc00207202 */ /* 0x000fc40000000f00 */
[----:B------:R-:W-:Y:S02]  /*d870*/  MOV R33, R205 ;  /* 0x000000cd00217202 */ /* 0x000fe40000000f00 */
[----:B------:R1:W5:Y:S01]  /*d880*/  LDL.LU.64 R204, [R1+0x10] ;  /* 0x0000100001cc7983 */ /* 0x0003620000300a00 */
[C---:B--2---:R-:W-:Y:S01]  /*d890*/  HMMA.16816.F32 R160, R8.reuse, R16, R160 ;  /* 0x0000001008a0723c */ /* 0x044fe200000018a0 */
[----:B------:R-:W-:Y:S02]  /*d8a0*/  MOV R34, R14 ;  /* 0x0000000e00227202 */ /* 0x000fe40000000f00 */
[----:B------:R-:W-:Y:S02]  /*d8b0*/  MOV R35, R15 ;  /* 0x0000000f00237202 */ /* 0x000fe40000000f00 */
[----:B------:R1:W5:Y:S01]  /*d8c0*/  LDL.LU.64 R14, [R1+0x8] ;  /* 0x00000800010e7983 */ /* 0x0003620000300a00 */
[C---:B------:R-:W-:Y:S03]  /*d8d0*/  HMMA.16816.F32 R156, R8.reuse, R18, R156 ;  /* 0x00000012089c723c */ /* 0x040fe6000000189c */
[----:B------:R-:W2:Y:S03]  /*d8e0*/  LDSM.16.MT88.4 R16, [R222+0x1b000] ;  /* 0x01b00000de10783b */ /* 0x000ea60000004200 */
[C---:B---3--:R-:W-:Y:S06]  /*d8f0*/  HMMA.16816.F32 R52, R8.reuse, R4, R52 ;  /* 0x000000040834723c */ /* 0x048fec0000001834 */
[C---:B------:R-:W-:Y:S01]  /*d900*/  HMMA.16816.F32 R56, R8.reuse, R6, R56 ;  /* 0x000000060838723c */ /* 0x040fe20000001838 */
[----:B------:R-:W3:Y:S05]  /*d910*/  LDSM.16.MT88.4 R4, [R221+0x1d000] ;  /* 0x01d00000dd04783b */ /* 0x000eea0000004200 */
        /* <DEDUP_REMOVED lines=21> */
[----:B----4-:R-:W-:Y:S01]  /*da70*/  HMMA.16816.F32 R92, R8, R20, R92 ;  /* 0x00000014085c723c */ /* 0x010fe2000000185c */
[--C-:B------:R-:W-:Y:S01]  /*da80*/  FFMA.FTZ R190, R190, UR38, -R171.reuse ;  /* 0x00000026bebe7c23 */ /* 0x100fe200080108ab */
[----:B------:R-:W-:-:S05]  /*da90*/  FFMA.FTZ R195, R188, UR38, -R171 ;  /* 0x00000026bcc37c23 */ /* 0x000fca00080108ab */
[----:B------:R-:W-:Y:S01]  /*daa0*/  LOP3.LUT R20, R33, UR30, R34, 0x96, !PT ;  /* 0x0000001e21147c12 */ /* 0x000fe2000f8e9622 */
[----:B------:R-:W-:Y:S01]  /*dab0*/  HMMA.16816.F32 R96, R8, R22, R96 ;  /* 0x000000160860723c */ /* 0x000fe20000001860 */
[--C-:B------:R-:W-:Y:S01]  /*dac0*/  FFMA.FTZ R182, R182, UR38, -R169.reuse ;  /* 0x00000026b6b67c23 */ /* 0x100fe200080108a9 */
[--C-:B------:R-:W-:Y:S01]  /*dad0*/  FFMA.FTZ R199, R180, UR38, -R169.reuse ;  /* 0x00000026b4c77c23 */ /* 0x100fe200080108a9 */
[----:B------:R-:W-:Y:S01]  /*dae0*/  FFMA.FTZ R201, R178, UR38, -R169 ;  /* 0x00000026b2c97c23 */ /* 0x000fe200080108a9 */
[--C-:B------:R-:W-:Y:S01]  /*daf0*/  FFMA.FTZ R186, R186, UR38, -R171.reuse ;  /* 0x00000026baba7c23 */ /* 0x100fe200080108ab */
[----:B------:R-:W-:Y:S01]  /*db00*/  FFMA.FTZ R197, R184, UR38, -R171 ;  /* 0x00000026b8c57c23 */ /* 0x000fe200080108ab */
[----:B------:R-:W-:Y:S01]  /*db10*/  MUFU.EX2 R190, R190 ;  /* 0x000000be00be7308 */ /* 0x000fe20000000800 */
[----:B------:R-:W-:-:S04]  /*db20*/  IMAD.WIDE.U32 R22, R20, -0x2daee0ad, RZ ;  /* 0xd2511f5314167825 */ /* 0x000fc800078e00ff */
[----:B------:R-:W-:Y:S01]  /*db30*/  FFMA.FTZ R178, R170, UR38, -R169 ;  /* 0x00000026aab27c23 */ /* 0x000fe200080108a9 */
[----:B---3--:R-:W-:Y:S01]  /*db40*/  HMMA.16816.F32 R116, R8, R4, R116 ;  /* 0x000000040874723c */ /* 0x008fe20000001874 */
[----:B------:R-:W-:Y:S01]  /*db50*/  LDSM.16.MT88.4 R32, [R221+0x19800] ;  /* 0x01980000dd20783b */ /* 0x000fe20000004200 */
[----:B------:R-:W-:Y:S01]  /*db60*/  LOP3.LUT R250, R23, UR31, R250, 0x96, !PT ;  /* 0x0000001f17fa7c12 */ /* 0x000fe2000f8e96fa */
[----:B------:R-:W3:Y:S01]  /*db70*/  MUFU.EX2 R195, R195 ;  /* 0x000000c300c37308 */ /* 0x000ee20000000800 */
[----:B------:R-:W-:-:S03]  /*db80*/  LOP3.LUT R20, R22, 0xffff, RZ, 0xc0, !PT ;  /* 0x0000ffff16147812 */ /* 0x000fc600078ec0ff */
[C---:B------:R-:W-:Y:S02]  /*db90*/  LOP3.LUT R4, R250.reuse, 0xffff, RZ, 0xc0, !PT ;  /* 0x0000fffffa047812 */ /* 0x040fe400078ec0ff */
[----:B------:R-:W-:Y:S02]  /*dba0*/  SHF.R.U32.HI R5, RZ, 0x10, R250 ;  /* 0x00000010ff057819 */ /* 0x000fe400000116fa */
[----:B------:R-:W-:Y:S01]  /*dbb0*/  MUFU.EX2 R182, R182 ;  /* 0x000000b600b67308 */ /* 0x000fe20000000800 */
[----:B-1----:R-:W-:Y:S01]  /*dbc0*/  HMMA.16816.F32 R68, R8, R28, R68 ;  /* 0x0000001c0844723c */ /* 0x002fe20000001844 */
[----:B------:R-:W-:-:S06]  /*dbd0*/  LOP3.LUT R169, R250, 0xff, RZ, 0xc0, !PT ;  /* 0x000000fffaa97812 */ /* 0x000fcc00078ec0ff */
[----:B------:R-:W1:Y:S01]  /*dbe0*/  MUFU.EX2 R199, R199 ;  /* 0x000000c700c77308 */ /* 0x000e620000000800 */
[----:B------:R-:W-:Y:S01]  /*dbf0*/  LOP3.LUT R29, R22, 0xff, RZ, 0xc0, !PT ;  /* 0x000000ff161d7812 */ /* 0x000fe200078ec0ff */
[----:B------:R-:W-:Y:S01]  /*dc00*/  HMMA.16816.F32 R72, R8, R30, R72 ;  /* 0x0000001e0848723c */ /* 0x000fe20000001848 */
[----:B------:R-:W-:Y:S02]  /*dc10*/  SHF.R.U32.HI R20, RZ, 0x8, R20 ;  /* 0x00000008ff147819 */ /* 0x000fe40000011614 */
[----:B------:R-:W-:-:S03]  /*dc20*/  SHF.R.U32.HI R250, RZ, 0x18, R250 ;  /* 0x00000018fffa7819 */ /* 0x000fc600000116fa */
[----:B------:R-:W-:Y:S01]  /*dc30*/  MUFU.EX2 R186, R186 ;  /* 0x000000ba00ba7308 */ /* 0x000fe20000000800 */
[----:B------:R-:W-:Y:S02]  /*dc40*/  SHF.R.U32.HI R4, RZ, 0x8, R4 ;  /* 0x00000008ff047819 */ /* 0x000fe40000011604 */
[----:B------:R-:W-:-:S05]  /*dc50*/  LOP3.LUT R5, R5, 0xff, RZ, 0xc0, !PT ;  /* 0x000000ff05057812 */ /* 0x000fca00078ec0ff */
[----:B------:R-:W4:Y:S01]  /*dc60*/  MUFU.EX2 R197, R197 ;  /* 0x000000c500c57308 */ /* 0x000f220000000800 */
[----:B------:R-:W-:-:S07]  /*dc70*/  SHF.R.U32.HI R31, RZ, 0x10, R22 ;  /* 0x00000010ff1f7819 */ /* 0x000fce0000011616 */
[----:B------:R-:W-:Y:S01]  /*dc80*/  MUFU.EX2 R201, R201 ;  /* 0x000000c900c97308 */ /* 0x000fe20000000800 */
[----:B------:R-:W-:-:S07]  /*dc90*/  PRMT R29, R29, 0x5410, R20 ;  /* 0x000054101d1d7816 */ /* 0x000fce0000000014 */
[----:B------:R-:W4:Y:S01]  /*dca0*/  MUFU.EX2 R178, R178 ;  /* 0x000000b200b27308 */ /* 0x000f220000000800 */
[----:B------:R-:W-:Y:S01]  /*dcb0*/  PRMT R169, R169, 0x5410, R4 ;  /* 0x00005410a9a97816 */ /* 0x000fe20000000004 */
[----:B--2---:R-:W-:Y:S01]  /*dcc0*/  HMMA.16816.F32 R108, R8, R16, R108 ;  /* 0x00000010086c723c */ /* 0x004fe2000000186c */
[----:B------:R-:W-:Y:S02]  /*dcd0*/  PRMT R5, R5, 0x5410, R250 ;  /* 0x0000541005057816 */ /* 0x000fe400000000fa */
[----:B------:R-:W-:-:S04]  /*dce0*/  LOP3.LUT R31, R31, 0xff, RZ, 0xc0, !PT ;  /* 0x000000ff1f1f7812 */ /* 0x000fc800078ec0ff */
[----:B------:R-:W-:Y:S01]  /*dcf0*/  SHF.R.U32.HI R16, RZ, 0x18, R22 ;  /* 0x00000018ff107819 */ /* 0x000fe20000011616 */
[----:B------:R-:W-:Y:S01]  /*dd00*/  HMMA.16816.F32 R120, R8, R6, R120 ;  /* 0x000000060878723c */ /* 0x000fe20000001878 */
[--C-:B------:R-:W-:Y:S01]  /*dd10*/  HSET2.LE.AND R4, R169, R168.reuse, PT ;  /* 0x000000a8a9047233 */ /* 0x100fe20003803000 */
[----:B------:R-:W2:Y:S01]  /*dd20*/  LDSM.16.MT88.4 R20, [R224+0x19800] ;  /* 0x01980000e014783b */ /* 0x000ea20000004200 */
[--C-:B------:R-:W-:Y:S02]  /*dd30*/  HSET2.LE.AND R5, R5, R168.reuse, PT ;  /* 0x000000a805057233 */ /* 0x100fe40003803000 */
[----:B------:R-:W-:Y:S02]  /*dd40*/  PRMT R31, R31, 0x5410, R16 ;  /* 0x000054101f1f7816 */ /* 0x000fe40000000010 */
[----:B------:R-:W-:Y:S02]  /*dd50*/  HSET2.LE.AND R6, R29, R168, PT ;  /* 0x000000a81d067233 */ /* 0x000fe40003803000 */
[----:B---3--:R-:W-:-:S02]  /*dd60*/  F2FP.F16.F32.PACK_AB R29, R195, R190 ;  /* 0x000000bec31d723e */ /* 0x008fc400000000ff */
[----:B-1----:R-:W-:Y:S02]  /*dd70*/  F2FP.F16.F32.PACK_AB R28, R199, R182 ;  /* 0x000000b6c71c723e */ /* 0x002fe400000000ff */
[----:B------:R-:W-:Y:S02]  /*dd80*/  LOP3.LUT R4, R4, R29, RZ, 0xc0, !PT ;  /* 0x0000001d04047212 */ /* 0x000fe400078ec0ff */
[----:B------:R-:W-:Y:S02]  /*dd90*/  LOP3.LUT R5, R5, R28, RZ, 0xc0, !PT ;  /* 0x0000001c05057212 */ /* 0x000fe400078ec0ff */
[----:B------:R-:W-:Y:S02]  /*dda0*/  HSET2.LE.AND R7, R31, R168, PT ;  /* 0x000000a81f077233 */ /* 0x000fe40003803000 */
[----:B----4-:R-:W-:Y:S01]  /*ddb0*/  F2FP.F16.F32.PACK_AB R29, R197, R186 ;  /* 0x000000bac51d723e */ /* 0x010fe200000000ff */
[C---:B------:R-:W-:Y:S01]  /*ddc0*/  HMMA.16816.F32 R100, R8.reuse, R24, R100 ;  /* 0x000000180864723c */ /* 0x040fe20000001864 */
[----:B------:R-:W-:Y:S01]  /*ddd0*/  F2FP.F16.F32.PACK_AB R28, R178, R201 ;  /* 0x000000c9b21c723e */ /* 0x000fe200000000ff */
[----:B------:R-:W-:Y:S01]  /*dde0*/  FFMA.FTZ R176, R249, R177, R176 ;  /* 0x000000b1f9b07223 */ /* 0x000fe200000100b0 */
[----:B------:R-:W-:Y:S01]  /*ddf0*/  LOP3.LUT R6, R6, R29, RZ, 0xc0, !PT ;  /* 0x0000001d06067212 */ /* 0x000fe200078ec0ff */
[----:B------:R-:W-:Y:S01]  /*de00*/  FFMA.FTZ R2, R247, R2, R172 ;  /* 0x00000002f7027223 */ /* 0x000fe200000100ac */
[----:B------:R-:W-:Y:S01]  /*de10*/  LOP3.LUT R7, R7, R28, RZ, 0xc0, !PT ;  /* 0x0000001c07077212 */ /* 0x000fe200078ec0ff */
[C---:B------:R-:W-:Y:S01]  /*de20*/  HMMA.16816.F32 R104, R8.reuse, R26, R104 ;  /* 0x0000001a0868723c */ /* 0x040fe20000001868 */
[----:B------:R-:W1:Y:S04]  /*de30*/  LDSM.16.MT88.4 R24, [R220+0x1f000] ;  /* 0x01f00000dc18783b */ /* 0x000e680000004200 */
[----:B------:R-:W-:Y:S01]  /*de40*/  LDSM.16.MT88.4 R28, [R224+0x1b800] ;  /* 0x01b80000e01c783b */ /* 0x000fe20000004200 */
[----:B------:R-:W-:Y:S03]  /*de50*/  HMMA.16816.F32 R112, R8, R18, R112 ;  /* 0x000000120870723c */ /* 0x000fe60000001870 */
[----:B------:R-:W3:Y:S04]  /*de60*/  LDSM.16.MT88.4 R16, [R222+0x19800] ;  /* 0x01980000de10783b */ /* 0x000ee80000004200 */
[----:B------:R-:W-:Y:S01]  /*de70*/  LDSM.16.MT88.4 R168, [R220+0x19800] ;  /* 0x01980000dca8783b */ /* 0x000fe20000004200 */
[C---:B--2---:R-:W-:Y:S06]  /*de80*/  HMMA.16816.F32 R160, R4.reuse, R20, R160 ;  /* 0x0000001404a0723c */ /* 0x044fec00000018a0 */
[----:B------:R-:W-:Y:S01]  /*de90*/  HMMA.16816.F32 R156, R4, R22, R156 ;  /* 0x00000016049c723c */ /* 0x000fe2000000189c */
[----:B------:R-:W-:Y:S05]  /*dea0*/  LDSM.16.MT88.4 R20, [R221+0x1b800] ;  /* 0x01b80000dd14783b */ /* 0x000fea0000004200 */
[C---:B-1----:R-:W-:Y:S06]  /*deb0*/  HMMA.16816.F32 R124, R8.reuse, R24, R124 ;  /* 0x00000018087c723c */ /* 0x042fec000000187c */
[----:B------:R-:W-:Y:S01]  /*dec0*/  HMMA.16816.F32 R128, R8, R26, R128 ;  /* 0x0000001a0880723c */ /* 0x000fe20000001880 */
[----:B------:R-:W1:Y:S04]  /*ded0*/  LDSM.16.MT88.4 R24, [R222+0x1b800] ;  /* 0x01b80000de18783b */ /* 0x000e680000004200 */
[----:B------:R-:W-:Y:S01]  /*dee0*/  LDSM.16.MT88.4 R8, [R224+0x1d800] ;  /* 0x01d80000e008783b */ /* 0x000fe20000004200 */
[C---:B---3--:R-:W-:Y:S06]  /*def0*/  HMMA.16816.F32 R152, R4.reuse, R16, R152 ;  /* 0x000000100498723c */ /* 0x048fec0000001898 */
[C---:B------:R-:W-:Y:S01]  /*df00*/  HMMA.16816.F32 R148, R4.reuse, R18, R148 ;  /* 0x000000120494723c */ /* 0x040fe20000001894 */
[----:B------:R-:W2:Y:S05]  /*df10*/  LDSM.16.MT88.4 R16, [R220+0x1b800] ;  /* 0x01b80000dc10783b */ /* 0x000eaa0000004200 */
[C---:B------:R-:W-:Y:S06]  /*df20*/  HMMA.16816.F32 R36, R4.reuse, R28, R36 ;  /* 0x0000001c0424723c */ /* 0x040fec0000001824 */
[----:B------:R-:W-:Y:S01]  /*df30*/  HMMA.16816.F32 R40, R4, R30, R40 ;  /* 0x0000001e0428723c */ /* 0x000fe20000001828 */
[----:B------:R-:W3:Y:S01]  /*df40*/  LDSM.16.MT88.4 R28, [R221+0x1d800] ;  /* 0x01d80000dd1c783b */ /* 0x000ee20000004200 */
[----:B------:R-:W-:Y:S01]  /*df50*/  FADD.FTZ R173, R173, R176 ;  /* 0x000000b0adad7221 */ /* 0x000fe20000010000 */
[----:B------:R-:W-:-:S03]  /*df60*/  FADD.FTZ R175, R175, R2 ;  /* 0x00000002afaf7221 */ /* 0x000fc60000010000 */
[C---:B------:R-:W-:Y:S06]  /*df70*/  HMMA.16816.F32 R144, R4.reuse, R32, R144 ;  /* 0x000000200490723c */ /* 0x040fec0000001890 */
[C---:B------:R-:W-:Y:S01]  /*df80*/  HMMA.16816.F32 R140, R4.reuse, R34, R140 ;  /* 0x00000022048c723c */ /* 0x040fe2000000188c */
[----:B------:R-:W4:Y:S05]  /*df90*/  LDSM.16.MT88.4 R32, [R222+0x1d800] ;  /* 0x01d80000de20783b */ /* 0x000f2a0000004200 */
        /* <DEDUP_REMOVED lines=46> */
[C---:B------:R-:W-:Y:S06]  /*e280*/  HMMA.16816.F32 R120, R4.reuse, R10, R120 ;  /* 0x0000000a0478723c */ /* 0x040fec0000001878 */
[C---:B---3--:R-:W-:Y:S06]  /*e290*/  HMMA.16816.F32 R124, R4.reuse, R28, R124 ;  /* 0x0000001c047c723c */ /* 0x048fec000000187c */
[----:B------:R-:W-:Y:S01]  /*e2a0*/  HMMA.16816.F32 R128, R4, R30, R128 ;  /* 0x0000001e0480723c */ /* 0x000fe20000001880 */
[----:B------:R-:W-:Y:S01]  /*e2b0*/  FADD.FTZ R190, R190, R187 ;  /* 0x000000bbbebe7221 */ /* 0x000fe20000010000 */
[----:B------:R-:W-:-:S03]  /*e2c0*/  FADD.FTZ R182, R182, R193 ;  /* 0x000000c1b6b67221 */ /* 0x000fc60000010000 */
[----:B------:R-:W-:Y:S01]  /*e2d0*/  FADD.FTZ R195, R195, R190 ;  /* 0x000000bec3c37221 */ /* 0x000fe20000010000 */
[----:B------:R-:W-:-:S03]  /*e2e0*/  FADD.FTZ R182, R199, R182 ;  /* 0x000000b6c7b67221 */ /* 0x000fc60000010000 */
[----:B------:R-:W-:Y:S01]  /*e2f0*/  FADD.FTZ R186, R186, R195 ;  /* 0x000000c3baba7221 */ /* 0x000fe20000010000 */
[----:B------:R-:W-:-:S03]  /*e300*/  FADD.FTZ R201, R201, R182 ;  /* 0x000000b6c9c97221 */ /* 0x000fc60000010000 */
[----:B------:R-:W-:Y:S01]  /*e310*/  FADD.FTZ R249, R197, R186 ;  /* 0x000000bac5f97221 */ /* 0x000fe20000010000 */
[----:B------:R-:W-:-:S10]  /*e320*/  FADD.FTZ R247, R178, R201 ;  /* 0x000000c9b2f77221 */ /* 0x000fd40000010000 */
.L_x_2007:
[----:B------:R-:W-:-:S06]  /*e330*/  UISETP.GT.AND UP0, UPT, UR34, UR24, UPT ;  /* 0x000000182200728c */ /* 0x000fcc000bf04270 */
[----:B------:R-:W-:-:S13]  /*e340*/  PLOP3.LUT P0, PT, PT, PT, UP0, 0x80, 0x0 ;  /* 0x000000000000781c */ /* 0x000fda0003f0f008 */
[----:B------:R-:W-:Y:S05]  /*e350*/  @!P0 BRA `(.L_x_2010) ;  /* 0x0000004000ec8947 */ /* 0x000fea0003800000 */
[----:B------:R-:W-:Y:S01]  /*e360*/  IMAD.WIDE.U32 R4, R12, -0x2daee0ad, RZ ;  /* 0xd2511f530c047825 */ /* 0x000fe200078e00ff */
[----:B------:R-:W-:Y:S01]  /*e370*/  MOV R2, UR39 ;  /* 0x0000002700027c02 */ /* 0x000fe20008000f00 */
[----:B------:R-:W-:Y:S01]  /*e380*/  USHF.L.U32 UR6, UR4, 0x5, URZ ;  /* 0x0000000504067899 */ /* 0x000fe2000800063f */
[----:B------:R-:W-:Y:S01]  /*e390*/  MOV R243, 0x7054 ;  /* 0x0000705400f37802 */ /* 0x000fe20000000f00 */
[----:B------:R-:W-:Y:S01]  /*e3a0*/  IMAD.WIDE.U32 R250, R0, -0x326172a9, RZ ;  /* 0xcd9e8d5700fa7825 */ /* 0x000fe200078e00ff */
[----:B------:R1:W-:Y:S01]  /*e3b0*/  STL.64 [R1], R4 ;  /* 0x0000000401007387 */ /* 0x0003e20000100a00 */
[----:B------:R-:W-:Y:S01]  /*e3c0*/  USHF.L.U64.HI UR38, UR4, 0x5, UR15 ;  /* 0x0000000504267899 */ /* 0x000fe2000801020f */
[----:B------:R-:W-:Y:S01]  /*e3d0*/  PRMT R243, R2, R243, UR39 ;  /* 0x0000002702f37e16 */ /* 0x000fe200080000f3 */
[----:B------:R-:W-:Y:S01]  /*e3e0*/  IMAD.MOV.U32 R2, RZ, RZ, R3 ;  /* 0x000000ffff027224 */ /* 0x000fe200078e0003 */
[----:B------:R-:W-:Y:S01]  /*e3f0*/  LOP3.LUT R244, R251, R13, RZ, 0x3c, !PT ;  /* 0x0000000dfbf47212 */ /* 0x000fe200078e3cff */
[----:B-----5:R-:W-:Y:S01]  /*e400*/  IMAD.MOV.U32 R234, RZ, RZ, R14 ;  /* 0x000000ffffea7224 */ /* 0x020fe200078e000e */
[----:B------:R-:W-:Y:S01]  /*e410*/  MOV R0, R164 ;  /* 0x000000a400007202 */ /* 0x000fe20000000f00 */
[----:B------:R-:W-:-:S02]  /*e420*/  USHF.L.U64.HI UR14, UR4, 0x6, UR15 ;  /* 0x00000006040e7899 */ /* 0x000fc4000801020f */
[----:B------:R-:W-:Y:S01]  /*e430*/  IMAD.WIDE.U32 R244, R244, -0x2daee0ad, RZ ;  /* 0xd2511f53f4f47825 */ /* 0x000fe200078e00ff */
[----:B------:R-:W-:Y:S02]  /*e440*/  USHF.L.U32 UR35, UR4, 0x6, URZ ;  /* 0x0000000604237899 */ /* 0x000fe4000800063f */
[----:B------:R-:W-:Y:S02]  /*e450*/  USHF.L.U64.HI UR38, UR6, 0x1, UR38 ;  /* 0x0000000106267899 */ /* 0x000fe40008010226 */
[----:B------:R-:W-:Y:S01]  /*e460*/  USHF.L.U32 UR39, UR6, 0x1, URZ ;  /* 0x0000000106277899 */ /* 0x000fe2000800063f */
[----:B------:R-:W-:Y:S02]  /*e470*/  ULDC UR4, c[0x0][0x2ec] ;  /* 0x0000bb0000047ab9 */ /* 0x000fe40000000800 */
[----:B------:R-:W-:Y:S01]  /*e480*/  ULDC.64 UR6, c[0x0][0x218] ;  /* 0x0000860000067ab9 */ /* 0x000fe20000000a00 */
[----:B------:R-:W-:Y:S01]  /*e490*/  ULDC.64 UR10, c[0x0][0x220] ;  /* 0x00008800000a7ab9 */ /* 0x000fe20000000a00 */
[----:B------:R-:W-:Y:S01]  /*e4a0*/  ULDC.64 UR8, c[0x0][0x248] ;  /* 0x0000920000087ab9 */ /* 0x000fe20000000a00 */
[----:B------:R-:W-:Y:S06]  /*e4b0*/  BRA `(.L_x_2011) ;  /* 0x0000000000707947 */ /* 0x000fec0003800000 */
.L_x_2013:
        /* <DEDUP_REMOVED lines=28> */
.L_x_2011:
        /* <DEDUP_REMOVED lines=24> */
[C---:B------:R-:W-:Y:S01]  /*e800*/  VIADD R248, R3.reuse, 0x9 ;  /* 0x0000000903f87836 */ /* 0x040fe20000000000 */
[C---:B------:R-:W-:Y:S03]  /*e810*/  ISETP.GE.AND P6, PT, R246.reuse, R239, PT ;  /* 0x000000eff600720c */ /* 0x040fe60003fc6270 */
[----:B------:R2:W-:Y:S01]  /*e820*/  LDGSTS.E.BYPASS.LTC128B.128 [R231+0x1e000], desc[UR32][R14.64+0x180] ;  /* 0x1e0001800ee77fae */ /* 0x0005e2000b901d60 */
[C---:B------:R-:W-:Y:S01]  /*e830*/  ISETP.GE.AND P5, PT, R246.reuse, R237, PT ;  /* 0x000000edf600720c */ /* 0x040fe20003fa6270 */
[C---:B------:R-:W-:Y:S01]  /*e840*/  VIADD R252, R3.reuse, 0x31 ;  /* 0x0000003103fc7836 */ /* 0x040fe20000000000 */
[C---:B------:R-:W-:Y:S02]  /*e850*/  ISETP.GE.OR P6, PT, R246.reuse, R238, !P6 ;  /* 0x000000eef600720c */ /* 0x040fe400077c6670 */
[----:B------:R-:W-:Y:S01]  /*e860*/  LDGSTS.E.BYPASS.LTC128B.128 [R231+0x19000], desc[UR32][R18.64] ;  /* 0x1900000012e77fae */ /* 0x000fe2000b901d60 */
[----:B------:R-:W-:Y:S01]  /*e870*/  ISETP.GE.OR P5, PT, R246, R236, !P5 ;  /* 0x000000ecf600720c */ /* 0x000fe20006fa6670 */
[C---:B------:R-:W-:Y:S01]  /*e880*/  VIADD R246, R3.reuse, 0x8 ;  /* 0x0000000803f67836 */ /* 0x040fe20000000000 */
[CC--:B------:R-:W-:Y:S02]  /*e890*/  ISETP.GE.OR P0, PT, R3.reuse, R238.reuse, !P0 ;  /* 0x000000ee0300720c */ /* 0x0c0fe40004706670 */
[----:B------:R-:W-:Y:S01]  /*e8a0*/  LDGSTS.E.BYPASS.LTC128B.128 [R231+0x1b000], desc[UR32][R18.64+0x80] ;  /* 0x1b00008012e77fae */ /* 0x000fe2000b901d60 */
[C---:B------:R-:W-:Y:S02]  /*e8b0*/  ISETP.GE.AND P3, PT, R248.reuse, R239, PT ;  /* 0x000000eff800720c */ /* 0x040fe40003f66270 */
[----:B------:R-:W-:Y:S02]  /*e8c0*/  ISETP.GE.AND P1, PT, R248, R237, PT ;  /* 0x000000edf800720c */ /* 0x000fe40003f26270 */
[----:B------:R-:W-:Y:S01]  /*e8d0*/  LDGSTS.E.BYPASS.LTC128B.128 [R231+0x1d000], desc[UR32][R18.64+0x100] ;  /* 0x1d00010012e77fae */ /* 0x000fe2000b901d60 */
[C---:B------:R-:W-:Y:S02]  /*e8e0*/  ISETP.GE.AND P4, PT, R246.reuse, R239, PT ;  /* 0x000000eff600720c */ /* 0x040fe40003f86270 */
[-C--:B------:R-:W-:Y:S02]  /*e8f0*/  ISETP.GE.AND P2, PT, R246, R237.reuse, PT ;  /* 0x000000edf600720c */ /* 0x080fe40003f46270 */
[----:B------:R3:W-:Y:S01]  /*e900*/  LDGSTS.E.BYPASS.LTC128B.128 [R231+0x1f000], desc[UR32][R18.64+0x180] ;  /* 0x1f00018012e77fae */ /* 0x0007e2000b901d60 */
[C---:B------:R-:W-:Y:S02]  /*e910*/  ISETP.GE.OR P3, PT, R248.reuse, R238, !P3 ;  /* 0x000000eef800720c */ /* 0x040fe40005f66670 */
[----:B------:R-:W-:Y:S02]  /*e920*/  ISETP.GE.OR P1, PT, R248, R236, !P1 ;  /* 0x000000ecf800720c */ /* 0x000fe40004f26670 */
[----:B------:R-:W-:Y:S01]  /*e930*/  LDSM.16.M88.4 R164, [R230] ;  /* 0x00000000e6a4783b */ /* 0x000fe20000000200 */
[C---:B------:R-:W-:Y:S01]  /*e940*/  VIADD R248, R3.reuse, 0x10 ;  /* 0x0000001003f87836 */ /* 0x040fe20000000000 */
[C---:B------:R-:W-:Y:S02]  /*e950*/  ISETP.GE.OR P4, PT, R246.reuse, R238, !P4 ;  /* 0x000000eef600720c */ /* 0x040fe40006786670 */
[-C--:B------:R-:W-:Y:S01]  /*e960*/  ISETP.GE.OR P2, PT, R246, R236.reuse, !P2 ;  /* 0x000000ecf600720c */ /* 0x080fe20005746670 */
[----:B------:R-:W1:Y:S01]  /*e970*/  LDSM.16.M88.4 R168, [R229+0x10000] ;  /* 0x01000000e5a8783b */ /* 0x000e620000000200 */
[C---:B------:R-:W-:Y:S04]  /*e980*/  VIADD R246, R3.reuse, 0x11 ;  /* 0x0000001103f67836 */ /* 0x040fe80000000000 */
[----:B------:R-:W2:Y:S05]  /*e990*/  LDSM.16.M88.4 R172, [R229+0x10800] ;  /* 0x01080000e5ac783b */ /* 0x000eaa0000000200 */
[----:B------:R-:W4:Y:S05]  /*e9a0*/  LDSM.16.M88.4 R176, [R229+0x11000] ;  /* 0x01100000e5b0783b */ /* 0x000f2a0000000200 */
[----:B------:R-:W5:Y:S05]  /*e9b0*/  LDSM.16.M88.4 R180, [R229+0x11800] ;  /* 0x01180000e5b4783b */ /* 0x000f6a0000000200 */
[----:B------:R-:W0:Y:S05]  /*e9c0*/  LDGDEPBAR ;  /* 0x00000000000079af */ /* 0x000e2a0000000000 */
[----:B------:R-:W-:Y:S05]  /*e9d0*/  LDSM.16.M88.4 R184, [R228] ;  /* 0x00000000e4b8783b */ /* 0x000fea0000000200 */
[----:B------:R-:W5:Y:S05]  /*e9e0*/  LDSM.16.M88.4 R188, [R227] ;  /* 0x00000000e3bc783b */ /* 0x000f6a0000000200 */
[----:B------:R-:W5:Y:S05]  /*e9f0*/  LDSM.16.M88.4 R192, [R219] ;  /* 0x00000000dbc0783b */ /* 0x000f6a0000000200 */
[----:B------:R-:W-:Y:S01]  /*ea00*/  LDSM.16.M88.4 R196, [R217] ;  /* 0x00000000d9c4783b */ /* 0x000fe20000000200 */
[C---:B-1----:R-:W-:Y:S04]  /*ea10*/  HMMA.16816.F32 R4, R164.reuse, R168, RZ ;  /* 0x000000a8a404723c */ /* 0x042fe800000018ff */
[----:B------:R-:W-:Y:S02]  /*ea20*/  LDSM.16.M88.4 R200, [R226] ;  /* 0x00000000e2c8783b */ /* 0x000fe40000000200 */
[C---:B------:R-:W-:Y:S03]  /*ea30*/  HMMA.16816.F32 R8, R164.reuse, R170, RZ ;  /* 0x000000aaa408723c */ /* 0x040fe600000018ff */
[----:B------:R-:W1:Y:S03]  /*ea40*/  LDSM.16.M88.4 R168, [R218] ;  /* 0x00000000daa8783b */ /* 0x000e660000000200 */
[C---:B--2---:R-:W-:Y:S06]  /*ea50*/  HMMA.16816.F32 R12, R164.reuse, R172, RZ ;  /* 0x000000aca40c723c */ /* 0x044fec00000018ff */
[C---:B---3--:R-:W-:Y:S01]  /*ea60*/  HMMA.16816.F32 R16, R164.reuse, R174, RZ ;  /* 0x000000aea410723c */ /* 0x048fe200000018ff */
[----:B------:R-:W2:Y:S05]  /*ea70*/  LDSM.16.M88.4 R172, [R223+0x10000] ;  /* 0x01000000dfac783b */ /* 0x000eaa0000000200 */
[C---:B----4-:R-:W-:Y:S06]  /*ea80*/  HMMA.16816.F32 R20, R164.reuse, R176, RZ ;  /* 0x000000b0a414723c */ /* 0x050fec00000018ff */
[C---:B------:R-:W-:Y:S01]  /*ea90*/  HMMA.16816.F32 R24, R164.reuse, R178, RZ ;  /* 0x000000b2a418723c */ /* 0x040fe200000018ff */
[----:B------:R-:W3:Y:S05]  /*eaa0*/  LDSM.16.M88.4 R176, [R223+0x10800] ;  /* 0x01080000dfb0783b */ /* 0x000eea0000000200 */
[C---:B-----5:R-:W-:Y:S06]  /*eab0*/  HMMA.16816.F32 R28, R164.reuse, R180, RZ ;  /* 0x000000b4a41c723c */ /* 0x060fec00000018ff */
[----:B------:R-:W-:Y:S01]  /*eac0*/  HMMA.16816.F32 R32, R164, R182, RZ ;  /* 0x000000b6a420723c */ /* 0x000fe200000018ff */
[----:B------:R-:W4:Y:S05]  /*ead0*/  LDSM.16.M88.4 R164, [R223+0x11000] ;  /* 0x01100000dfa4783b */ /* 0x000f2a0000000200 */
[C---:B------:R-:W-:Y:S01]  /*eae0*/  HMMA.16816.F32 R4, R184.reuse, R188, R4 ;  /* 0x000000bcb804723c */ /* 0x040fe20000001804 */
[----:B------:R-:W5:Y:S05]  /*eaf0*/  LDSM.16.M88.4 R180, [R223+0x11800] ;  /* 0x01180000dfb4783b */ /* 0x000f6a0000000200 */
        /* <DEDUP_REMOVED lines=36> */
[----:B------:R-:W3:Y:S05]  /*ed40*/  LDSM.16.M88.4 R164, [R214] ;  /* 0x00000000d6a4783b */ /* 0x000eea0000000200 */
[C---:B------:R-:W-:Y:S01]  /*ed50*/  HMMA.16816.F32 R4, R176.reuse, R192, R4 ;  /* 0x000000c0b004723c */ /* 0x040fe20000001804 */
[----:B------:R-:W5:Y:S05]  /*ed60*/  LDSM.16.M88.4 R168, [R213] ;  /* 0x00000000d5a8783b */ /* 0x000f6a0000000200 */
        /* <DEDUP_REMOVED lines=10> */
[----:B------:R-:W4:Y:S05]  /*ee10*/  LDSM.16.M88.4 R176, [R223+0x12800] ;  /* 0x01280000dfb0783b */ /* 0x000f2a0000000200 */
[C---:B--2---:R-:W-:Y:S01]  /*ee20*/  HMMA.16816.F32 R4, R172.reuse, R188, R4 ;  /* 0x000000bcac04723c */ /* 0x044fe20000001804 */
[----:B------:R-:W-:Y:S05]  /*ee30*/  LDSM.16.M88.4 R196, [R216+0x2000] ;  /* 0x00200000d8c4783b */ /* 0x000fea0000000200 */
        /* <DEDUP_REMOVED lines=11> */
[C---:B-1----:R-:W-:Y:S01]  /*eef0*/  HMMA.16816.F32 R4, R180.reuse, R184, R4 ;  /* 0x000000b8b404723c */ /* 0x042fe20000001804 */
[----:B------:R-:W-:Y:S05]  /*ef00*/  LDSM.16.M88.4 R192, [R229+0x15800] ;  /* 0x01580000e5c0783b */ /* 0x000fea0000000200 */
        /* <DEDUP_REMOVED lines=10> */
[----:B------:R-:W-:Y:S05]  /*efb0*/  LDSM.16.M88.4 R164, [R230+0x8000] ;  /* 0x00800000e6a4783b */ /* 0x000fea0000000200 */
[C---:B-----5:R-:W-:Y:S01]  /*efc0*/  HMMA.16816.F32 R4, R168.reuse, R196, R4 ;  /* 0x000000c4a804723c */ /* 0x060fe20000001804 */
[----:B------:R-:W2:Y:S05]  /*efd0*/  LDSM.16.M88.4 R180, [R229+0x14000] ;  /* 0x01400000e5b4783b */ /* 0x000eaa0000000200 */
        /* <DEDUP_REMOVED lines=10> */
[----:B------:R-:W1:Y:S05]  /*f080*/  LDSM.16.M88.4 R168, [R209] ;  /* 0x00000000d1a8783b */ /* 0x000e6a0000000200 */
[C---:B--2---:R-:W-:Y:S01]  /*f090*/  HMMA.16816.F32 R4, R164.reuse, R180, R4 ;  /* 0x000000b4a404723c */ /* 0x044fe20000001804 */
[----:B------:R-:W2:Y:S05]  /*f0a0*/  LDSM.16.M88.4 R176, [R208] ;  /* 0x00000000d0b0783b */ /* 0x000eaa0000000200 */
[C---:B------:R-:W-:Y:S01]  /*f0b0*/  HMMA.16816.F32 R8, R164.reuse, R182, R8 ;  /* 0x000000b6a408723c */ /* 0x040fe20000001808 */
[----:B------:R-:W-:Y:S05]  /*f0c0*/  LDSM.16.M88.4 R180, [R226+0x8000] ;  /* 0x00800000e2b4783b */ /* 0x000fea0000000200 */
[C---:B------:R-:W-:Y:S06]  /*f0d0*/  HMMA.16816.F32 R12, R164.reuse, R184, R12 ;  /* 0x000000b8a40c723c */ /* 0x040fec000000180c */
[C---:B------:R-:W-:Y:S01]  /*f0e0*/  HMMA.16816.F32 R16, R164.reuse, R186, R16 ;  /* 0x000000baa410723c */ /* 0x040fe20000001810 */
[----:B------:R-:W5:Y:S05]  /*f0f0*/  LDSM.16.M88.4 R184, [R223+0x14000] ;  /* 0x01400000dfb8783b */ /* 0x000f6a0000000200 */
[C---:B------:R-:W-:Y:S06]  /*f100*/  HMMA.16816.F32 R20, R164.reuse, R188, R20 ;  /* 0x000000bca414723c */ /* 0x040fec0000001814 */
[C---:B------:R-:W-:Y:S01]  /*f110*/  HMMA.16816.F32 R24, R164.reuse, R190, R24 ;  /* 0x000000bea418723c */ /* 0x040fe20000001818 */
[----:B------:R-:W-:Y:S05]  /*f120*/  LDSM.16.M88.4 R188, [R223+0x15000] ;  /* 0x01500000dfbc783b */ /* 0x000fea0000000200 */
        /* <DEDUP_REMOVED lines=13> */
[C---:B--2---:R-:W-:Y:S06]  /*f200*/  HMMA.16816.F32 R28, R196.reuse, R176, R28 ;  /* 0x000000b0c41c723c */ /* 0x044fec000000181c */
[----:B------:R-:W-:Y:S01]  /*f210*/  HMMA.16816.F32 R32, R196, R178, R32 ;  /* 0x000000b2c420723c */ /* 0x000fe20000001820 */
[----:B------:R-:W2:Y:S05]  /*f220*/  LDSM.16.M88.4 R176, [R216+0x5000] ;  /* 0x00500000d8b0783b */ /* 0x000eaa0000000200 */
[C---:B-----5:R-:W-:Y:S01]  /*f230*/  HMMA.16816.F32 R4, R180.reuse, R184, R4 ;  /* 0x000000b8b404723c */ /* 0x060fe20000001804 */
[----:B------:R-:W4:Y:S05]  /*f240*/  LDSM.16.M88.4 R196, [R216+0x5800] ;  /* 0x00580000d8c4783b */ /* 0x000f2a0000000200 */
[C---:B------:R-:W-:Y:S01]  /*f250*/  HMMA.16816.F32 R8, R180.reuse, R186, R8 ;  /* 0x000000bab408723c */ /* 0x040fe20000001808 */
[----:B------:R-:W-:Y:S05]  /*f260*/  LDSM.16.M88.4 R184, [R229+0x16000] ;  /* 0x01600000e5b8783b */ /* 0x000fea0000000200 */
[C---:B------:R-:W-:Y:S06]  /*f270*/  HMMA.16816.F32 R12, R180.reuse, R164, R12 ;  /* 0x000000a4b40c723c */ /* 0x040fec000000180c */
[C---:B------:R-:W-:Y:S01]  /*f280*/  HMMA.16816.F32 R16, R180.reuse, R166, R16 ;  /* 0x000000a6b410723c */ /* 0x040fe20000001810 */
[----:B------:R-:W5:Y:S05]  /*f290*/  LDSM.16.M88.4 R164, [R230+0xc000] ;  /* 0x00c00000e6a4783b */ /* 0x000f6a0000000200 */
[C---:B------:R-:W-:Y:S06]  /*f2a0*/  HMMA.16816.F32 R20, R180.reuse, R188, R20 ;  /* 0x000000bcb414723c */ /* 0x040fec0000001814 */
[C---:B------:R-:W-:Y:S01]  /*f2b0*/  HMMA.16816.F32 R24, R180.reuse, R190, R24 ;  /* 0x000000beb418723c */ /* 0x040fe20000001818 */
[----:B------:R-:W5:Y:S05]  /*f2c0*/  LDSM.16.M88.4 R188, [R229+0x16800] ;  /* 0x01680000e5bc783b */ /* 0x000f6a0000000200 */
[C---:B---3--:R-:W-:Y:S06]  /*f2d0*/  HMMA.16816.F32 R28, R180.reuse, R192, R28 ;  /* 0x000000c0b41c723c */ /* 0x048fec000000181c */
[----:B------:R-:W-:Y:S01]  /*f2e0*/  HMMA.16816.F32 R32, R180, R194, R32 ;  /* 0x000000c2b420723c */ /* 0x000fe20000001820 */
[----:B------:R-:W3:Y:S05]  /*f2f0*/  LDSM.16.M88.4 R180, [R229+0x17000] ;  /* 0x01700000e5b4783b */ /* 0x000eea0000000200 */
[C---:B-1----:R-:W-:Y:S01]  /*f300*/  HMMA.16816.F32 R4, R168.reuse, R172, R4 ;  /* 0x000000aca804723c */ /* 0x042fe20000001804 */
[----:B------:R-:W1:Y:S05]  /*f310*/  LDSM.16.M88.4 R192, [R229+0x17800] ;  /* 0x01780000e5c0783b */ /* 0x000e6a0000000200 */
[C---:B------:R-:W-:Y:S01]  /*f320*/  HMMA.16816.F32 R8, R168.reuse, R174, R8 ;  /* 0x000000aea808723c */ /* 0x040fe20000001808 */
[----:B------:R-:W-:Y:S05]  /*f330*/  LDSM.16.M88.4 R172, [R228+0xc000] ;  /* 0x00c00000e4ac783b */ /* 0x000fea0000000200 */
[C---:B------:R-:W-:Y:S06]  /*f340*/  HMMA.16816.F32 R12, R168.reuse, R200, R12 ;  /* 0x000000c8a80c723c */ /* 0x040fec000000180c */
[C---:B------:R-:W-:Y:S01]  /*f350*/  HMMA.16816.F32 R16, R168.reuse, R202, R16 ;  /* 0x000000caa810723c */ /* 0x040fe20000001810 */
[----:B------:R-:W-:Y:S05]  /*f360*/  LDSM.16.M88.4 R200, [R206] ;  /* 0x00000000cec8783b */ /* 0x000fea0000000200 */
[C---:B--2---:R-:W-:Y:S06]  /*f370*/  HMMA.16816.F32 R20, R168.reuse, R176, R20 ;  /* 0x000000b0a814723c */ /* 0x044fec0000001814 */
[C---:B------:R-:W-:Y:S01]  /*f380*/  HMMA.16816.F32 R24, R168.reuse, R178, R24 ;  /* 0x000000b2a818723c */ /* 0x040fe20000001818 */
[----:B------:R-:W2:Y:S05]  /*f390*/  LDSM.16.M88.4 R176, [R207] ;  /* 0x00000000cfb0783b */ /* 0x000eaa0000000200 */
[C---:B----4-:R-:W-:Y:S06]  /*f3a0*/  HMMA.16816.F32 R28, R168.reuse, R196, R28 ;  /* 0x000000c4a81c723c */ /* 0x050fec000000181c */
[----:B------:R-:W-:Y:S01]  /*f3b0*/  HMMA.16816.F32 R32, R168, R198, R32 ;  /* 0x000000c6a820723c */ /* 0x000fe20000001820 */
[----:B------:R-:W4:Y:S05]  /*f3c0*/  LDSM.16.M88.4 R168, [R205] ;  /* 0x00000000cda8783b */ /* 0x000f2a0000000200 */
[C---:B-----5:R-:W-:Y:S01]  /*f3d0*/  HMMA.16816.F32 R4, R164.reuse, R184, R4 ;  /* 0x000000b8a404723c */ /* 0x060fe20000001804 */
[----:B------:R-:W5:Y:S05]  /*f3e0*/  LDSM.16.M88.4 R196, [R204] ;  /* 0x00000000ccc4783b */ /* 0x000f6a0000000200 */
[C---:B------:R-:W-:Y:S01]  /*f3f0*/  HMMA.16816.F32 R8, R164.reuse, R186, R8 ;  /* 0x000000baa408723c */ /* 0x040fe20000001808 */
[----:B------:R-:W-:Y:S05]  /*f400*/  LDSM.16.M88.4 R184, [R223+0x16000] ;  /* 0x01600000dfb8783b */ /* 0x000fea0000000200 */
[C---:B------:R-:W-:Y:S06]  /*f410*/  HMMA.16816.F32 R12, R164.reuse, R188, R12 ;  /* 0x000000bca40c723c */ /* 0x040fec000000180c */
[C---:B------:R-:W-:Y:S01]  /*f420*/  HMMA.16816.F32 R16, R164.reuse, R190, R16 ;  /* 0x000000bea410723c */ /* 0x040fe20000001810 */
[----:B------:R-:W-:Y:S05]  /*f430*/  LDSM.16.M88.4 R188, [R223+0x16800] ;  /* 0x01680000dfbc783b */ /* 0x000fea0000000200 */
[C---:B---3--:R-:W-:Y:S06]  /*f440*/  HMMA.16816.F32 R20, R164.reuse, R180, R20 ;  /* 0x000000b4a414723c */ /* 0x048fec0000001814 */
[C---:B------:R-:W-:Y:S01]  /*f450*/  HMMA.16816.F32 R24, R164.reuse, R182, R24 ;  /* 0x000000b6a418723c */ /* 0x040fe20000001818 */
[----:B------:R-:W3:Y:S05]  /*f460*/  LDSM.16.M88.4 R180, [R226+0xc000] ;  /* 0x00c00000e2b4783b */ /* 0x000eea0000000200 */
[C---:B-1----:R-:W-:Y:S06]  /*f470*/  HMMA.16816.F32 R28, R164.reuse, R192, R28 ;  /* 0x000000c0a41c723c */ /* 0x042fec000000181c */
[----:B------:R-:W-:Y:S01]  /*f480*/  HMMA.16816.F32 R32, R164, R194, R32 ;  /* 0x000000c2a420723c */ /* 0x000fe20000001820 */
[----:B------:R-:W1:Y:S05]  /*f490*/  LDSM.16.M88.4 R164, [R223+0x17000] ;  /* 0x01700000dfa4783b */ /* 0x000e6a0000000200 */
[C---:B--2---:R-:W-:Y:S01]  /*f4a0*/  HMMA.16816.F32 R4, R172.reuse, R176, R4 ;  /* 0x000000b0ac04723c */ /* 0x044fe20000001804 */
[----:B------:R-:W2:Y:S05]  /*f4b0*/  LDSM.16.M88.4 R192, [R223+0x17800] ;  /* 0x01780000dfc0783b */ /* 0x000eaa0000000200 */
[C---:B------:R-:W-:Y:S01]  /*f4c0*/  HMMA.16816.F32 R8, R172.reuse, R178, R8 ;  /* 0x000000b2ac08723c */ /* 0x040fe20000001808 */
[----:B------:R-:W-:Y:S05]  /*f4d0*/  LDSM.16.M88.4 R176, [R216+0x6000] ;  /* 0x00600000d8b0783b */ /* 0x000fea0000000200 */
[C---:B------:R-:W-:Y:S06]  /*f4e0*/  HMMA.16816.F32 R12, R172.reuse, R200, R12 ;  /* 0x000000c8ac0c723c */ /* 0x040fec000000180c */
[C---:B------:R-:W-:Y:S06]  /*f4f0*/  HMMA.16816.F32 R16, R172.reuse, R202, R16 ;  /* 0x000000caac10723c */ /* 0x040fec0000001810 */
[C---:B----4-:R-:W-:Y:S06]  /*f500*/  HMMA.16816.F32 R20, R172.reuse, R168, R20 ;  /* 0x000000a8ac14723c */ /* 0x050fec0000001814 */
[C---:B------:R-:W-:Y:S01]  /*f510*/  HMMA.16816.F32 R24, R172.reuse, R170, R24 ;  /* 0x000000aaac18723c */ /* 0x040fe20000001818 */
[----:B------:R-:W4:Y:S05]  /*f520*/  LDSM.16.M88.4 R168, [R225+0xc000] ;  /* 0x00c00000e1a8783b */ /* 0x000f2a0000000200 */
[C---:B-----5:R-:W-:Y:S06]  /*f530*/  HMMA.16816.F32 R28, R172.reuse, R196, R28 ;  /* 0x000000c4ac1c723c */ /* 0x060fec000000181c */
[----:B------:R-:W-:Y:S01]  /*f540*/  HMMA.16816.F32 R32, R172, R198, R32 ;  /* 0x000000c6ac20723c */ /* 0x000fe20000001820 */
[----:B------:R-:W-:Y:S05]  /*f550*/  LDSM.16.M88.4 R172, [R216+0x7000] ;  /* 0x00700000d8ac783b */ /* 0x000fea0000000200 */
[C---:B---3--:R-:W-:Y:S06]  /*f560*/  HMMA.16816.F32 R4, R180.reuse, R184, R4 ;  /* 0x000000b8b404723c */ /* 0x048fec0000001804 */
[C---:B------:R-:W-:Y:S06]  /*f570*/  HMMA.16816.F32 R8, R180.reuse, R186, R8 ;  /* 0x000000bab408723c */ /* 0x040fec0000001808 */
[C---:B------:R-:W-:Y:S06]  /*f580*/  HMMA.16816.F32 R12, R180.reuse, R188, R12 ;  /* 0x000000bcb40c723c */ /* 0x040fec000000180c */
[C---:B------:R-:W-:Y:S06]  /*f590*/  HMMA.16816.F32 R16, R180.reuse, R190, R16 ;  /* 0x000000beb410723c */ /* 0x040fec0000001810 */
[C---:B-1----:R-:W-:Y:S06]  /*f5a0*/  HMMA.16816.F32 R20, R180.reuse, R164, R20 ;  /* 0x000000a4b414723c */ /* 0x042fec0000001814 */
[C---:B------:R-:W-:Y:S01]  /*f5b0*/  HMMA.16816.F32 R24, R180.reuse, R166, R24 ;  /* 0x000000a6b418723c */ /* 0x040fe20000001818 */
[----:B------:R-:W1:Y:S05]  /*f5c0*/  LDSM.16.M88.4 R164, [R216+0x6800] ;  /* 0x00680000d8a4783b */ /* 0x000e6a0000000200 */
[C---:B--2---:R-:W-:Y:S06]  /*f5d0*/  HMMA.16816.F32 R28, R180.reuse, R192, R28 ;  /* 0x000000c0b41c723c */ /* 0x044fec000000181c */
[----:B------:R-:W-:Y:S06]  /*f5e0*/  HMMA.16816.F32 R32, R180, R194, R32 ;  /* 0x000000c2b420723c */ /* 0x000fec0000001820 */
[C---:B----4-:R-:W-:Y:S06]  /*f5f0*/  HMMA.16816.F32 R4, R168.reuse, R176, R4 ;  /* 0x000000b0a804723c */ /* 0x050fec0000001804 */
[C---:B------:R-:W-:Y:S06]  /*f600*/  HMMA.16816.F32 R8, R168.reuse, R178, R8 ;  /* 0x000000b2a808723c */ /* 0x040fec0000001808 */
[C---:B-1----:R-:W-:Y:S11]  /*f610*/  HMMA.16816.F32 R12, R168.reuse, R164, R12 ;  /* 0x000000a4a80c723c */ /* 0x042ff6000000180c */
        /* <DEDUP_REMOVED lines=127> */
.L_x_2012:
        /* <DEDUP_REMOVED lines=11> */
[----:B------:R-:W-:Y:S02]  /*fec0*/  FMNMX.FTZ R6, R165, R8, !PT ;  /* 0x00000008a5067209 */ /* 0x000fe40007810000 */
[----:B------:R-:W-:Y:S01]  /*fed0*/  MOV R8, UR37 ;  /* 0x0000002500087c02 */ /* 0x000fe20008000f00 */
[----:B------:R-:W-:Y:S08]  /*fee0*/  LDSM.16.MT88.4 R28, [R221+0x18000] ;  /* 0x01800000dd1c783b */ /* 0x000ff00000004200 */
[----:B------:R-:W4:Y:S01]  /*fef0*/  SHFL.BFLY PT, R3, R6, 0x2, 0x1f ;  /* 0x0c401f0006037f89 */ /* 0x000f2200000e0000 */
[----:B--2---:R-:W-:Y:S01]  /*ff00*/  LOP3.LUT R8, R33, UR34, R8, 0x96, !PT ;  /* 0x0000002221087c12 */ /* 0x004fe2000f8e9608 */
[----:B------:R-:W-:Y:S01]  /*ff10*/  UIADD3 UR34, UR34, 0x1, URZ ;  /* 0x0000000122227890 */ /* 0x000fe2000fffe03f */
[----:B---3--:R-:W-:Y:S02]  /*ff20*/  FMNMX.FTZ R7, R11, R4, !PT ;  /* 0x000000040b077209 */ /* 0x008fe40007810000 */
[----:B----4-:R-:W-:Y:S01]  /*ff30*/  FMNMX.FTZ R4, R6, R3, !PT ;  /* 0x0000000306047209 */ /* 0x010fe20007810000 */
[----:B------:R-:W-:Y:S01]  /*ff40*/  IMAD.WIDE.U32 R12, R8, -0x326172a9, RZ ;  /* 0xcd9e8d57080c7825 */ /* 0x000fe200078e00ff */
[----:B------:R-:W-:Y:S01]  /*ff50*/  LOP3.LUT R176, R245, UR21, R32, 0x96, !PT ;  /* 0x00000015f5b07c12 */ /* 0x000fe2000f8e9620 */
[----:B------:R-:W2:Y:S08]  /*ff60*/  SHFL.BFLY PT, R164, R7, 0x1, 0x1f ;  /* 0x0c201f0007a47f89 */ /* 0x000eb000000e0000 */
[----:B------:R-:W3:Y:S01]  /*ff70*/  SHFL.BFLY PT, R3, R4, 0x1, 0x1f ;  /* 0x0c201f0004037f89 */ /* 0x000ee200000e0000 */
[----:B------:R-:W-:Y:S05]  /*ff80*/  IMAD.WIDE.U32 R176, R176, -0x326172a9, RZ ;  /* 0xcd9e8d57b0b07825 */ /* 0x000fea00078e00ff */
[----:B------:R-:W-:Y:S02]  /*ff90*/  LOP3.LUT R6, R177, UR20, R12, 0x96, !PT ;  /* 0x00000014b1067c12 */ /* 0x000fe4000f8e960c */
[----:B--2---:R-:W-:Y:S02]  /*ffa0*/  FMNMX.FTZ R164, R7, R164, !PT ;  /* 0x000000a407a47209 */ /* 0x004fe40007810000 */
[----:B------:R-:W-:Y:S02]  /*ffb0*/  LOP3.LUT R7, R13, UR22, R250, 0x96, !PT ;  /* 0x000000160d077c12 */ /* 0x000fe4000f8e96fa */
[C---:B------:R-:W-:Y:S01]  /*ffc0*/  FSETP.NEU.FTZ.AND P1, PT, R164.reuse, -INF , PT ;  /* 0xff800000a400780b */ /* 0x040fe20003f3d000 */
[----:B------:R-:W-:Y:S01]  /*ffd0*/  FMUL.FTZ R175, R164, UR4 ;  /* 0x00000004a4af7c20 */ /* 0x000fe20008410000 */
[----:B---3--:R-:W-:Y:S01]  /*ffe0*/  FMNMX.FTZ R3, R4, R3, !PT ;  /* 0x0000000304037209 */ /* 0x008fe20007810000 */
        /* <DEDUP_REMOVED lines=30> */
[----:B------:R-:W2:Y:S01]  /*101d0*/  MUFU.EX2 R186, R186 ;  /* 0x000000ba00ba7308 */ /* 0x000ea20000000800 */
        /* <DEDUP_REMOVED lines=15> */
[----:B------:R-:W3:Y:S01]  /*102d0*/  MUFU.EX2 R187, R187 ;  /* 0x000000bb00bb7308 */ /* 0x000ee20000000800 */
[----:B-1----:R-:W1:Y:S01]  /*102e0*/  LDSM.16.MT88.4 R12, [R224+0x18000] ;  /* 0x01800000e00c783b */ /* 0x002e620000004200 */
        /* <DEDUP_REMOVED lines=30> */
[----:B------:R-:W1:Y:S01]  /*104d0*/  MUFU.EX2 R2, R2 ;  /* 0x0000000200027308 */ /* 0x000e620000000800 */
[--C-:B------:R-:W-:Y:S01]  /*104e0*/  HSET2.LE.AND R171, R4, R243.reuse, PT ;  /* 0x000000f304ab7233 */ /* 0x100fe20003803000 */
[----:B------:R-:W-:Y:S01]  /*104f0*/  FFMA.FTZ R190, R190, UR4, -R173 ;  /* 0x00000004bebe7c23 */ /* 0x000fe200080108ad */
[----:B--2---:R-:W-:Y:S01]  /*10500*/  F2FP.F16.F32.PACK_AB R5, R186, R191 ;  /* 0x000000bfba05723e */ /* 0x004fe200000000ff */
[--C-:B------:R-:W-:Y:S01]  /*10510*/  FFMA.FTZ R248, R248, UR4, -R175.reuse ;  /* 0x00000004f8f87c23 */ /* 0x100fe200080108af */
[----:B---3--:R-:W-:Y:S01]  /*10520*/  F2FP.F16.F32.PACK_AB R4, R187, R189 ;  /* 0x000000bdbb04723e */ /* 0x008fe200000000ff */
[----:B------:R-:W-:Y:S01]  /*10530*/  FFMA.FTZ R175, R246, UR4, -R175 ;  /* 0x00000004f6af7c23 */ /* 0x000fe200080108af */
[----:B----4-:R-:W-:Y:S03]  /*10540*/  F2FP.F16.F32.PACK_AB R7, R184, R185 ;  /* 0x000000b9b807723e */ /* 0x010fe600000000ff */
[----:B------:R-:W2:Y:S01]  /*10550*/  MUFU.EX2 R0, R0 ;  /* 0x0000000000007308 */ /* 0x000ea20000000800 */
[----:B-----5:R-:W-:Y:S01]  /*10560*/  F2FP.F16.F32.PACK_AB R6, R166, R167 ;  /* 0x000000a7a606723e */ /* 0x020fe200000000ff */
[----:B------:R-:W-:Y:S01]  /*10570*/  FFMA.FTZ R246, R172, UR4, -R173 ;  /* 0x00000004acf67c23 */ /* 0x000fe200080108ad */
[----:B------:R-:W-:Y:S02]  /*10580*/  LOP3.LUT R168, R168, R5, RZ, 0xc0, !PT ;  /* 0x00000005a8a87212 */ /* 0x000fe400078ec0ff */
[----:B------:R-:W-:Y:S02]  /*10590*/  LOP3.LUT R169, R169, R4, RZ, 0xc0, !PT ;  /* 0x00000004a9a97212 */ /* 0x000fe400078ec0ff */
[----:B------:R-:W-:Y:S03]  /*105a0*/  LOP3.LUT R170, R170, R7, RZ, 0xc0, !PT ;  /* 0x00000007aaaa7212 */ /* 0x000fe600078ec0ff */
[----:B------:R-:W-:Y:S01]  /*105b0*/  MUFU.EX2 R180, R182 ;  /* 0x000000b600b47308 */ /* 0x000fe20000000800 */
[----:B------:R-:W-:Y:S01]  /*105c0*/  LOP3.LUT R171, R171, R6, RZ, 0xc0, !PT ;  /* 0x00000006abab7212 */ /* 0x000fe200078ec0ff */
[C---:B-1----:R-:W-:Y:S01]  /*105d0*/  FMUL.FTZ R4, R2.reuse, R160 ;  /* 0x000000a002047220 */ /* 0x042fe20000410000 */
[C---:B------:R-:W-:Y:S01]  /*105e0*/  FMUL.FTZ R5, R2.reuse, R161 ;  /* 0x000000a102057220 */ /* 0x040fe20000410000 */
[C---:B------:R-:W-:Y:S01]  /*105f0*/  FMUL.FTZ R8, R2.reuse, R156 ;  /* 0x0000009c02087220 */ /* 0x040fe20000410000 */
[C---:B------:R-:W-:Y:S01]  /*10600*/  FMUL.FTZ R9, R2.reuse, R157 ;  /* 0x0000009d02097220 */ /* 0x040fe20000410000 */
[C---:B------:R-:W-:Y:S01]  /*10610*/  FMUL.FTZ R16, R2.reuse, R148 ;  /* 0x0000009402107220 */ /* 0x040fe20000410000 */
[----:B------:R-:W-:Y:S01]  /*10620*/  FMUL.FTZ R17, R2, R149 ;  /* 0x0000009502117220 */ /* 0x000fe20000410000 */
[----:B------:R-:W-:Y:S01]  /*10630*/  MOV R160, R32 ;  /* 0x0000002000a07202 */ /* 0x000fe20000000f00 */
[C---:B--2---:R-:W-:Y:S01]  /*10640*/  FMUL.FTZ R6, R0.reuse, R162 ;  /* 0x000000a200067220 */ /* 0x044fe20000410000 */
        /* <DEDUP_REMOVED lines=524> */
.L_x_2010:
        /* <DEDUP_REMOVED lines=142> */
[----:B-----5:R-:W-:Y:S01]  /*12ff0*/  IADD3 R15, R11, R6, RZ ;  /* 0x000000060b0f7210 */ /* 0x020fe20007ffe0ff */
        /* <DEDUP_REMOVED lines=162> */
.L_x_2014:
        /* <DEDUP_REMOVED lines=51> */
.L_x_2015:
[----:B------:R-:W-:Y:S05]  /*13d50*/  @P1 BRA `(.L_x_2016) ;  /* 0x0000000000181947 */ /* 0x000fea0003800000 */
[----:B------:R-:W3:Y:S01]  /*13d60*/  LDC R19, c[0x0][0x2c4] ;  /* 0x0000b100ff137b82 */ /* 0x000ee20000000800 */
[----:B------:R-:W-:Y:S02]  /*13d70*/  ISETP.NE.AND P0, PT, RZ, UR8, PT ;  /* 0x00000008ff007c0c */ /* 0x000fe4000bf05270 */
[----:B-1----:R-:W-:-:S05]  /*13d80*/  MOV R13, 0x1 ;  /* 0x00000001000d7802 */ /* 0x002fca0000000f00 */
[----:B------:R-:W1:Y:S08]  /*13d90*/  LDC R0, c[0x0][0x270] ;  /* 0x00009c00ff007b82 */ /* 0x000e700000000800 */
[----:B---3--:R-:W1:Y:S02]  /*13da0*/  @P0 LDC R19, c[0x0][0x2e4] ;  /* 0x0000b900ff130b82 */ /* 0x008e640000000800 */
[----:B-1----:R-:W-:-:S07]  /*13db0*/  IMAD R17, R19, R0, RZ ;  /* 0x0000000013117224 */ /* 0x002fce00078e02ff */
.L_x_2016:
        /* <DEDUP_REMOVED lines=56> */
.L_x_2018:
[----:B------:R-:W-:Y:S05]  /*14140*/  BSYNC B0 ;  /* 0x0000000000007941 */ /* 0x000fea0003800000 */
.L_x_2017:
        /* <DEDUP_REMOVED lines=32> */
.L_x_2020:
[----:B------:R-:W-:Y:S05]  /*14350*/  BSYNC B0 ;  /* 0x0000000000007941 */ /* 0x000fea0003800000 */
.L_x_2019:
        /* <DEDUP_REMOVED lines=22> */
.L_x_2022:
[----:B------:R-:W-:Y:S05]  /*144c0*/  BSYNC B0 ;  /* 0x0000000000007941 */ /* 0x000fea0003800000 */
.L_x_2021:
        /* <DEDUP_REMOVED lines=22> */
.L_x_2024:
[----:B------:R-:W-:Y:S05]  /*14630*/  BSYNC B0 ;  /* 0x0000000000007941 */ /* 0x000fea0003800000 */
.L_x_2023:
        /* <DEDUP_REMOVED lines=21> */
.L_x_2025:
        /* <DEDUP_REMOVED lines=15> */
.L_x_2424:


//--------------------- .text._ZN5flash16flash_fwd_kernelI23Flash_fwd_kernel_traitsILi256ELi128ELi64ELi8ELb0ELb0EN7cutlass6half_tE19Flash_kernel_traitsILi256ELi128ELi64ELi8ES3_EELb0ELb0ELb1ELb0ELb0ELb1ELb1ELb0EEEvNS_16Flash_fwd_paramsE --------------------------
	.section	.text._ZN5flash16flash_fwd_kernelI23Flash_fwd_kernel_traitsILi256ELi128ELi64ELi8ELb0ELb0EN7cutlass6half_tE19Flash_kernel_traitsILi256ELi128ELi64ELi8ES3_EELb0ELb0ELb1ELb0ELb0ELb1ELb1ELb0EEEvNS_16Flash_fwd_paramsE,"ax",@progbits
	.align	128
        .global         _ZN5flash16flash_fwd_kernelI23Flash_fwd_kernel_traitsILi256ELi128ELi64ELi8ELb0ELb0EN7cutlass6half_tE19Flash_kernel_traitsILi256ELi128ELi64ELi8ES3_EELb0ELb0ELb1ELb0ELb0ELb1ELb1ELb0EEEvNS_16Flash_fwd_paramsE
        .type           _ZN5flash16flash_fwd_kernelI23Flash_fwd_kernel_traitsILi256ELi128ELi64ELi8ELb0ELb0EN7cutlass6half_tE19Flash_kernel_traitsILi256ELi128ELi64ELi8ES3_EELb0ELb0ELb1ELb0ELb0ELb1ELb1ELb0EEEvNS_16Flash_fwd_paramsE,@function
        .size           _ZN5flash16flash_fwd_kernelI23Flash_fwd_kernel_traitsILi256ELi128ELi64ELi8ELb0ELb0EN7cutlass6half_tE19Flash_kernel_traitsILi256ELi128ELi64ELi8ES3_EELb0ELb0ELb1ELb0ELb0ELb1ELb1ELb0EEEvNS_16Flash_fwd_paramsE,(.L_x_2425 - _ZN5flash16flash_fwd_kernelI23Flash_fwd_kernel_traitsILi256ELi128ELi64ELi8ELb0ELb0EN7cutlass6half_tE19Flash_kernel_traitsILi256ELi128ELi64ELi8ES3_EELb0ELb0ELb1ELb0ELb0ELb1ELb1ELb0EEEvNS_16Flash_fwd_paramsE)
        .other          _ZN5flash16flash_fwd_kernelI23Flash_fwd_kernel_traitsILi256ELi128ELi64ELi8ELb0ELb0EN7cutlass6half_tE19Flash_kernel_traitsILi256ELi128ELi64ELi8ES3_EELb0ELb0ELb1ELb0ELb0ELb1ELb1ELb0EEEvNS_16Flash_fwd_paramsE,@"STO_CUDA_ENTRY STV_DEFAULT"
_ZN5flash16flash_fwd_kernelI23Flash_fwd_kernel_traitsILi256ELi128ELi64ELi8ELb0ELb0EN7cutlass6half_tE19Flash_kernel_traitsILi256ELi128ELi64ELi8ES3_EELb0ELb0ELb1ELb0ELb0ELb1ELb1ELb0EEEvNS_16Flash_fwd_paramsE:
.text._ZN5flash16flash_fwd_kernelI23Flash_fwd_kernel_traitsILi256ELi128ELi64ELi8ELb0ELb0EN7cutlass6half_tE19Flash_kernel_traitsILi256ELi128ELi64ELi8ES3_EELb0ELb0ELb1ELb0ELb0ELb1ELb1ELb0EEEvNS_16Flash_fwd_paramsE:
        /* <DEDUP_REMOVED lines=55> */
.L_x_2026:
[----:B------:R-:W-:-:S03]  /*0370*/  ULDC UR6, c[0x0][0x2c8] ;  /* 0x0000b20000067ab9 */ /* 0x000fc60000000800 */
.L_x_2027:
        /* <DEDUP_REMOVED lines=130> */
.L_x_2030:
[----:B------:R-:W-:Y:S05]  /*0ba0*/  BSYNC B0 ;  /* 0x0000000000007941 */ /* 0x000fea0003800000 */
.L_x_2029:
        /* <DEDUP_REMOVED lines=20> */
.L_x_2032:
[----:B------:R-:W-:Y:S05]  /*0cf0*/  BSYNC B0 ;  /* 0x0000000000007941 */ /* 0x000fea0003800000 */
.L_x_2031:
        /* <DEDUP_REMOVED lines=18> */
.L_x_2034:
[----:B------:R-:W-:Y:S05]  /*0e20*/  BSYNC B0 ;  /* 0x0000000000007941 */ /* 0x000fea0003800000 */
.L_x_2033:
        /* <DEDUP_REMOVED lines=17> */
.L_x_2036:
[----:B------:R-:W-:Y:S05]  /*0f40*/  BSYNC B0 ;  /* 0x0000000000007941 */ /* 0x000fea0003800000 */
.L_x_2035:
        /* <DEDUP_REMOVED lines=10> */
.L_x_2038:
[----:B------:R-:W-:Y:S05]  /*0ff0*/  BSYNC B0 ;  /* 0x0000000000007941 */ /* 0x000fea0003800000 */
.L_x_2037:
        /* <DEDUP_REMOVED lines=10> */
.L_x_2040:
[----:B------:R-:W-:Y:S05]  /*10a0*/  BSYNC B0 ;  /* 0x0000000000007941 */ /* 0x000fea0003800000 */
.L_x_2039:
        /* <DEDUP_REMOVED lines=10> */
.L_x_2042:
[----:B------:R-:W-:Y:S05]  /*1150*/  BSYNC B0 ;  /* 0x0000000000007941 */ /* 0x000fea0003800000 */
.L_x_2041:
        /* <DEDUP_REMOVED lines=10> */
.L_x_2028:
        /* <DEDUP_REMOVED lines=27> */
[----:B------:R-:W-:Y:S01]  /*13b0*/  UIMAD UR5, UR22, -0x40, UR26 ;  /* 0xffffffc0160578a4 */ /* 0x000fe2000f8e021a */
[----:B--2---:R-:W-:Y:S01]  /*13c0*/  IABS R5, R5 ;  /* 0x0000000500057213 */ /* 0x004fe20000000000 */
[----:B------:R-:W-:Y:S01]  /*13d0*/  @!UP0 UIADD3 UR9, UR29, UR7, URZ ;  /* 0x000000071d098290 */ /* 0x000fe2000fffe03f */
[----:B------:R-:W-:Y:S01]  /*13e0*/  @!UP0 UMOV UR6, UR28 ;  /* 0x0000001c00068c82 */ /* 0x000fe20008000000 */
[----:B------:R-:W-:Y:S02]  /*13f0*/  USHF.R.S32.HI UR4, URZ, 0x1f, UR8 ;  /* 0x0000001f3f047899 */ /* 0x000fe40008011408 */
        /* <DEDUP_REMOVED lines=33> */
[----:B------:R-:W-:Y:S01]  /*1610*/  IADD3 R10, P6, R26, UR6, RZ ;  /* 0x000000061a0a7c10 */ /* 0x000fe2000ffde0ff */
[----:B------:R-:W-:Y:S01]  /*1620*/  ULDC.64 UR6, c[0x0][0x258] ;  /* 0x0000960000067ab9 */ /* 0x000fe20000000a00 */
[----:B------:R-:W-:Y:S01]  /*1630*/  LOP3.LUT R19, R8, R19, RZ, 0x3c, !PT ;  /* 0x0000001308137212 */ /* 0x000fe200078e3cff */
[----:B------:R-:W-:Y:S01]  /*1640*/  UIMAD UR4, UR4, UR6, URZ ;  /* 0x00000006040472a4 */ /* 0x000fe2000f8e023f */
[----:B------:R-:W-:Y:S01]  /*1650*/  IADD3.X R11, R27, UR9, RZ, P6, !PT ;  /* 0x000000091b0b7c10 */ /* 0x000fe2000b7fe4ff */
[----:B------:R-:W5:Y:S01]  /*1660*/  @!P0 LDC.64 R8, c[0x0][0x210] ;  /* 0x00008400ff088b82 */ /* 0x000f620000000a00 */
[----:B------:R-:W-:Y:S01]  /*1670*/  ISETP.GE.U32.AND P5, PT, R7, R6, PT ;  /* 0x000000060700720c */ /* 0x000fe20003fa6070 */
[----:B------:R-:W-:Y:S01]  /*1680*/  IMAD.U32 R28, RZ, RZ, UR6 ;  /* 0x00000006ff1c7e24 */ /* 0x000fe2000f8e00ff */
[----:B------:R-:W-:Y:S01]  /*1690*/  ISETP.GE.AND P6, PT, R22, UR5, PT ;  /* 0x0000000516007c0c */ /* 0x000fe2000bfc6270 */
[----:B------:R-:W-:Y:S01]  /*16a0*/  UIMAD UR4, UR8, UR7, UR4 ;  /* 0x00000007080472a4 */ /* 0x000fe2000f8e0204 */
[----:B----4-:R-:W-:-:S02]  /*16b0*/  @!P0 IMAD R18, R13, R4, RZ ;  /* 0x000000040d128224 */ /* 0x010fc400078e02ff */
[----:B------:R-:W-:Y:S01]  /*16c0*/  IMAD.WIDE.U32 R28, R28, UR8, R10 ;  /* 0x000000081c1c7c25 */ /* 0x000fe2000f8e000a */
[----:B------:R-:W4:Y:S01]  /*16d0*/  @!P4 LDC.64 R6, c[0x0][0x240] ;  /* 0x00009000ff06cb82 */ /* 0x000f220000000a00 */
[----:B------:R-:W-:Y:S01]  /*16e0*/  @UP0 ULDC.64 UR8, c[0x0][0x248] ;  /* 0x0000920000080ab9 */ /* 0x000fe20000000a00 */
[----:B------:R-:W-:Y:S01]  /*16f0*/  @UP0 ULDC.64 UR6, c[0x0][0x250] ;  /* 0x0000940000060ab9 */ /* 0x000fe20000000a00 */
[----:B------:R-:W-:Y:S01]  /*1700*/  VIADD R11, R29, UR4 ;  /* 0x000000041d0b7c36 */ /* 0x000fe20008000000 */
[----:B------:R-:W-:Y:S01]  /*1710*/  UMOV UR4, 0x400 ;  /* 0x0000040000047882 */ /* 0x000fe20000000000 */
[----:B------:R-:W-:Y:S01]  /*1720*/  @!P0 IMAD.MOV.U32 R10, RZ, RZ, R28 ;  /* 0x000000ffff0a8224 */ /* 0x000fe200078e001c */
[----:B---3--:R-:W-:Y:S01]  /*1730*/  ULEA UR4, UR11, UR4, 0x18 ;  /* 0x000000040b047291 */ /* 0x008fe2000f8ec03f */
[----:B------:R-:W-:Y:S01]  /*1740*/  @P5 VIADD R243, R243, 0x1 ;  /* 0x00000001f3f35836 */ /* 0x000fe20000000000 */
[----:B------:R-:W3:Y:S01]  /*1750*/  @!P6 S2R R14, SR_CgaCtaId ;  /* 0x00000000000ee919 */ /* 0x000ee20000008800 */
[C---:B------:R-:W-:Y:S01]  /*1760*/  @!P0 IMAD R18, R12.reuse, R5, R18 ;  /* 0x000000050c128224 */ /* 0x040fe200078e0212 */
[----:B------:R-:W-:Y:S01]  /*1770*/  ISETP.NE.AND P5, PT, R15, RZ, PT ;  /* 0x000000ff0f00720c */ /* 0x000fe20003fa5270 */
[----:B------:R-:W-:Y:S01]  /*1780*/  @!P1 IMAD.MOV R243, RZ, RZ, -R243 ;  /* 0x000000fffff39224 */ /* 0x000fe200078e0af3 */
[C---:B------:R-:W-:Y:S01]  /*1790*/  @!P4 IADD3 R17, P1, R12.reuse, 0x20, RZ ;  /* 0x000000200c11c810 */ /* 0x040fe20007f3e0ff */
[----:B------:R-:W-:Y:S01]  /*17a0*/  @!P0 IMAD.WIDE.U32 R24, R12, R4, R10 ;  /* 0x000000040c188225 */ /* 0x000fe200078e000a */
[----:B------:R-:W-:Y:S01]  /*17b0*/  LOP3.LUT R5, R19, 0xfffffe00, R20, 0xf8, !PT ;  /* 0xfffffe0013057812 */ /* 0x000fe200078ef814 */
[----:B------:R-:W-:-:S02]  /*17c0*/  @UP0 UIMAD.WIDE.U32 UR32, UR27, UR8, URZ ;  /* 0x000000081b2002a5 */ /* 0x000fc4000f8e003f */
[----:B------:R-:W-:Y:S01]  /*17d0*/  @!P4 IMAD.X R21, RZ, RZ, R13, P1 ;  /* 0x000000ffff15c224 */ /* 0x000fe200008e060d */
[C---:B-----5:R-:W-:Y:S01]  /*17e0*/  @!P0 LEA R20, P1, R24.reuse, R8, 0x1 ;  /* 0x0000000818148211 */ /* 0x060fe200078208ff */
[----:B------:R-:W-:Y:S01]  /*17f0*/  @!P0 IMAD.IADD R18, R25, 0x1, R18 ;  /* 0x0000000119128824 */ /* 0x000fe200078e0212 */
[----:B------:R-:W-:Y:S01]  /*1800*/  LEA R239, R5, UR4, 0x1 ;  /* 0x0000000405ef7c11 */ /* 0x000fe2000f8e08ff */
[----:B------:R-:W-:Y:S01]  /*1810*/  @!P4 IMAD.MOV.U32 R25, RZ, RZ, R11 ;  /* 0x000000ffff19c224 */ /* 0x000fe200078e000b */
[----:B------:R-:W-:Y:S01]  /*1820*/  @UP0 UIMAD.WIDE.U32 UR30, UR10, UR6, URZ ;  /* 0x000000060a1e02a5 */ /* 0x000fe2000f8e003f */
[----:B------:R-:W-:Y:S01]  /*1830*/  @!P5 LOP3.LUT R243, RZ, R15, RZ, 0x33, !PT ;  /* 0x0000000ffff3d212 */ /* 0x000fe200078e33ff */
[-C--:B----4-:R-:W-:Y:S01]  /*1840*/  @!P4 IMAD R4, R21, R6.reuse, RZ ;  /* 0x000000061504c224 */ /* 0x090fe200078e02ff */
[----:B------:R-:W-:Y:S01]  /*1850*/  @!P0 LEA.HI.X R21, R24, R9, R18, 0x1, P1 ;  /* 0x0000000918158211 */ /* 0x000fe200008f0c12 */
[----:B------:R-:W-:Y:S01]  /*1860*/  @!P4 IMAD.MOV.U32 R24, RZ, RZ, R28 ;  /* 0x000000ffff18c224 */ /* 0x000fe200078e001c */
[----:B------:R-:W-:Y:S01]  /*1870*/  ISETP.GE.AND P5, PT, R2, UR5, PT ;  /* 0x0000000502007c0c */ /* 0x000fe2000bfa6270 */
[C---:B------:R-:W-:Y:S01]  /*1880*/  @!P4 IMAD R18, R17.reuse, R7, R4 ;  /* 0x000000071112c224 */ /* 0x040fe200078e0204 */
[----:B------:R-:W-:Y:S01]  /*1890*/  @!P6 MOV R7, 0x400 ;  /* 0x000004000007e802 */ /* 0x000fe20000000f00 */
[----:B------:R-:W-:Y:S01]  /*18a0*/  @!P4 IMAD.WIDE.U32 R24, R17, R6, R24 ;  /* 0x000000061118c225 */ /* 0x000fe200078e0018 */
[----:B------:R-:W4:Y:S01]  /*18b0*/  @!P3 S2R R4, SR_CgaCtaId ;  /* 0x000000000004b919 */ /* 0x000f220000008800 */
[----:B------:R-:W-:Y:S01]  /*18c0*/  LEA.HI R6, R16, R3, RZ, 0x4 ;  /* 0x0000000310067211 */ /* 0x000fe200078f20ff */
[----:B------:R-:W-:Y:S01]  /*18d0*/  @UP0 UIMAD UR27, UR27, UR9, URZ ;  /* 0x000000091b1b02a4 */ /* 0x000fe2000f8e023f */
[----:B------:R-:W-:Y:S01]  /*18e0*/  @!P4 IMAD.IADD R18, R25, 0x1, R18 ;  /* 0x000000011912c824 */ /* 0x000fe200078e0212 */
[C---:B-1----:R-:W-:Y:S01]  /*18f0*/  @!P4 LEA R32, P1, R24.reuse, R32, 0x1 ;  /* 0x000000201820c211 */ /* 0x042fe200078208ff */
[----:B------:R-:W-:Y:S01]  /*1900*/  @!PT LDS RZ, [RZ] ;  /* 0x00000000fffff984 */ /* 0x000fe20000000800 */
[----:B------:R-:W-:Y:S01]  /*1910*/  @!PT LDS RZ, [RZ] ;  /* 0x00000000fffff984 */ /* 0x000fe20000000800 */
[----:B------:R-:W-:Y:S01]  /*1920*/  @!PT LDS RZ, [RZ] ;  /* 0x00000000fffff984 */ /* 0x000fe20000000800 */
[----:B------:R-:W-:Y:S01]  /*1930*/  @!P0 LDGSTS.E.BYPASS.LTC128B.128 [R239], desc[UR18][R20.64] ;  /* 0x0000000014ef8fae */ /* 0x000fe2000b901d52 */
[----:B------:R-:W-:Y:S01]  /*1940*/  @UP0 UIMAD UR10, UR10, UR7, URZ ;  /* 0x000000070a0a02a4 */ /* 0x000fe2000f8e023f */
[----:B------:R-:W-:Y:S01]  /*1950*/  @!P3 MOV R9, 0x400 ;  /* 0x000004000009b802 */ /* 0x000fe20000000f00 */
[----:B------:R-:W-:Y:S01]  /*1960*/  @UP0 UIADD3 UR27, UR33, UR27, URZ ;  /* 0x0000001b211b0290 */ /* 0x000fe2000fffe03f */
[----:B------:R-:W-:Y:S01]  /*1970*/  @!P4 LEA.HI.X R33, R24, R33, R18, 0x1, P1 ;  /* 0x000000211821c211 */ /* 0x000fe200008f0c12 */
[----:B------:R-:W-:Y:S01]  /*1980*/  @!P0 LDGSTS.E.BYPASS.LTC128B.128 [R239+0x4000], desc[UR18][R20.64+0x80] ;  /* 0x0400008014ef8fae */ /* 0x000fe2000b901d52 */
[----:B------:R-:W-:Y:S01]  /*1990*/  @!P3 IADD3 R24, P1, R12, 0x40, RZ ;  /* 0x000000400c18b810 */ /* 0x000fe20007f3e0ff */
[----:B------:R-:W-:Y:S01]  /*19a0*/  @UP0 UIADD3 UR29, UR31, UR10, URZ ;  /* 0x0000000a1f1d0290 */ /* 0x000fe2000fffe03f */
[----:B---3--:R-:W-:Y:S01]  /*19b0*/  @!P6 LEA R8, R14, R7, 0x18 ;  /* 0x000000070e08e211 */ /* 0x008fe200078ec0ff */
[----:B------:R-:W-:Y:S01]  /*19c0*/  @!P0 LDGSTS.E.BYPASS.LTC128B.128 [R239+0x8000], desc[UR18][R20.64+0x100] ;  /* 0x0800010014ef8fae */ /* 0x000fe2000b901d52 */
[----:B------:R-:W-:Y:S01]  /*19d0*/  SHF.R.S32.HI R7, RZ, 0x4, R6 ;  /* 0x00000004ff077819 */ /* 0x000fe20000011406 */
[----:B------:R-:W-:Y:S01]  /*19e0*/  @!P3 IMAD.X R25, RZ, RZ, R13, P1 ;  /* 0x000000ffff19b224 */ /* 0x000fe200008e060d */
[----:B------:R-:W-:Y:S01]  /*19f0*/  @UP0 UMOV UR28, UR32 ;  /* 0x00000020001c0c82 */ /* 0x000fe20008000000 */
[----:B------:R1:W-:Y:S01]  /*1a00*/  @!P0 LDGSTS.E.BYPASS.LTC128B.128 [R239+0xc000], desc[UR18][R20.64+0x180] ;  /* 0x0c00018014ef8fae */ /* 0x0003e2000b901d52 */
[----:B------:R-:W-:-:S02]  /*1a10*/  ISETP.GE.AND P0, PT, R2, UR5, PT ;  /* 0x0000000502007c0c */ /* 0x000fc4000bf06270 */
[C---:B------:R-:W-:Y:S01]  /*1a20*/  LEA.HI R237, R6.reuse, R7, RZ, 0x1 ;  /* 0x0000000706ed7211 */ /* 0x040fe200078f08ff */
[----:B------:R-:W3:Y:S01]  /*1a30*/  @!P2 S2R R18, SR_CgaCtaId ;  /* 0x000000000012a919 */ /* 0x000ee20000008800 */
[----:B------:R-:W-:Y:S02]  /*1a40*/  LOP3.LUT R6, R6, 0xfffffff0, RZ, 0xc0, !PT ;  /* 0xfffffff006067812 */ /* 0x000fe400078ec0ff */
[----:B------:R-:W-:Y:S01]  /*1a50*/  LOP3.LUT R237, R237, 0xfffffffe, RZ, 0xc0, !PT ;  /* 0xfffffffeeded7812 */ /* 0x000fe200078ec0ff */
[----:B------:R-:W3:Y:S04]  /*1a60*/  @!P5 S2R R2, SR_CgaCtaId ;  /* 0x000000000002d919 */ /* 0x000ee80000008800 */
[----:B------:R-:W-:Y:S01]  /*1a70*/  IMAD.IADD R237, R7, 0x1, -R237 ;  /* 0x0000000107ed7824 */ /* 0x000fe200078e0aed */
[----:B------:R-:W-:-:S02]  /*1a80*/  @!P4 MOV R7, 0x400 ;  /* 0x000004000007c802 */ /* 0x000fc40000000f00 */
[----:B----4-:R-:W-:Y:S02]  /*1a90*/  @!P3 LEA R4, R4, R9, 0x18 ;  /* 0x000000090404b211 */ /* 0x010fe400078ec0ff */
[----:B--2---:R-:W-:Y:S01]  /*1aa0*/  @!P4 LEA R30, R30, R7, 0x18 ;  /* 0x000000071e1ec211 */ /* 0x004fe200078ec0ff */
[----:B------:R-:W-:-:S05]  /*1ab0*/  IMAD.IADD R7, R3, 0x1, -R6 ;  /* 0x0000000103077824 */ /* 0x000fca00078e0a06 */
[----:B------:R-:W-:Y:S02]  /*1ac0*/  SHF.R.S32.HI R6, RZ, 0x1f, R7 ;  /* 0x0000001fff067819 */ /* 0x000fe40000011407 */
[----:B-1----:R-:W-:-:S05]  /*1ad0*/  @!P2 IADD3 R20, P1, R12, 0x60, RZ ;  /* 0x000000600c14a810 */ /* 0x002fca0007f3e0ff */
[----:B------:R-:W-:Y:S01]  /*1ae0*/  @!P2 IMAD.X R21, RZ, RZ, R13, P1 ;  /* 0x000000ffff15a224 */ /* 0x000fe200008e060d */
[----:B------:R-:W-:-:S13]  /*1af0*/  PLOP3.LUT P1, PT, PT, PT, UP0, 0x80, 0x0 ;  /* 0x000000000000781c */ /* 0x000fda0003f2f008 */
        /* <DEDUP_REMOVED lines=14> */
.L_x_2043:
        /* <DEDUP_REMOVED lines=14> */
.L_x_2044:
[----:B------:R-:W-:Y:S01]  /*1cc0*/  IMAD R17, R23, UR8, RZ ;  /* 0x0000000817117c24 */ /* 0x000fe2000f8e02ff */
[----:B------:R-:W-:Y:S01]  /*1cd0*/  @!P5 MOV R9, 0x400 ;  /* 0x000004000009d802 */ /* 0x000fe20000000f00 */
[----:B------:R-:W-:Y:S01]  /*1ce0*/  IMAD.WIDE.U32 R34, R22, UR8, R26 ;  /* 0x0000000816227c25 */ /* 0x000fe2000f8e001a */
[----:B------:R-:W-:Y:S01]  /*1cf0*/  LOP3.LUT R14, R15, 0xfffffff8, RZ, 0xc0, !PT ;  /* 0xfffffff80f0e7812 */ /* 0x000fe200078ec0ff */
[----:B------:R-:W-:Y:S01]  /*1d00*/  ULDC.64 UR10, c[0x0][0x260] ;  /* 0x00009800000a7ab9 */ /* 0x000fe20000000a00 */
[----:B------:R-:W-:Y:S01]  /*1d10*/  @!P5 LEA R2, R2, R9, 0x18 ;  /* 0x000000090202d211 */ /* 0x000fe200078ec0ff */
[----:B------:R-:W-:Y:S01]  /*1d20*/  IMAD R6, R22, UR9, R17 ;  /* 0x0000000916067c24 */ /* 0x000fe2000f8e0211 */
[----:B------:R-:W-:Y:S01]  /*1d30*/  IADD3 R240, P1, R34, UR28, RZ ;  /* 0x0000001c22f07c10 */ /* 0x000fe2000ff3e0ff */
[----:B------:R-:W-:Y:S01]  /*1d40*/  IMAD.IADD R14, R7, 0x1, -R14 ;  /* 0x00000001070e7824 */ /* 0x000fe200078e0a0e */
[----:B------:R-:W-:Y:S01]  /*1d50*/  @!P2 MOV R13, 0x400 ;  /* 0x00000400000da802 */ /* 0x000fe20000000f00 */
[----:B------:R-:W-:Y:S01]  /*1d60*/  IMAD.WIDE.U32 R26, R22, UR6, R26 ;  /* 0x00000006161a7c25 */ /* 0x000fe2000f8e001a */
[----:B------:R-:W-:Y:S01]  /*1d70*/  IADD3.X R241, R35, UR27, R6, P1, !PT ;  /* 0x0000001b23f17c10 */ /* 0x000fe20008ffe406 */
[----:B------:R-:W-:Y:S01]  /*1d80*/  USHF.L.U64.HI UR20, UR8, 0x6, UR9 ;  /* 0x0000000608147899 */ /* 0x000fe20008010209 */
[----:B------:R-:W1:Y:S01]  /*1d90*/  @!P3 LDC.64 R6, c[0x0][0x240] ;  /* 0x00009000ff06bb82 */ /* 0x000e620000000a00 */
[----:B------:R-:W-:Y:S01]  /*1da0*/  IMAD R9, R23, UR6, RZ ;  /* 0x0000000617097c24 */ /* 0x000fe2000f8e02ff */
[----:B------:R-:W-:Y:S01]  /*1db0*/  @!P2 LEA R18, R18, R13, 0x18 ;  /* 0x0000000d1212a211 */ /* 0x000fe200078ec0ff */
[C---:B------:R-:W-:Y:S01]  /*1dc0*/  @!P3 IMAD R19, R5.reuse, 0x2, R4 ;  /* 0x000000020513b824 */ /* 0x040fe200078e0204 */
[----:B------:R-:W-:Y:S01]  /*1dd0*/  IADD3 R34, P1, R26, UR30, RZ ;  /* 0x0000001e1a227c10 */ /* 0x000fe2000ff3e0ff */
[----:B------:R-:W-:Y:S01]  /*1de0*/  IMAD R4, R22, UR7, R9 ;  /* 0x0000000716047c24 */ /* 0x000fe2000f8e0209 */
[----:B------:R-:W-:Y:S01]  /*1df0*/  SHF.R.S32.HI R26, RZ, 0x1f, R243 ;  /* 0x0000001fff1a7819 */ /* 0x000fe200000114f3 */
        /* <DEDUP_REMOVED lines=19> */
[----:B------:R-:W-:Y:S01]  /*1f30*/  IMAD.WIDE.U32 R240, R243, UR10, R240 ;  /* 0x0000000af3f07c25 */ /* 0x000fe2000f8e00f0 */
[----:B------:R-:W4:Y:S01]  /*1f40*/  @!P2 LDC.64 R10, c[0x0][0x210] ;  /* 0x00008400ff0aab82 */ /* 0x000f220000000a00 */
[----:B------:R-:W-:Y:S01]  /*1f50*/  USHF.L.U64.HI UR28, UR8, 0x5, UR9 ;  /* 0x00000005081c7899 */ /* 0x000fe20008010209 */
[----:B------:R-:W-:Y:S01]  /*1f60*/  @!P4 LDGSTS.E.BYPASS.LTC128B.128 [R23+0xd000], desc[UR18][R32.64+0x180] ;  /* 0x0d0001802017cfae */ /* 0x000fe2000b901d52 */
[-C--:B-1----:R-:W-:Y:S01]  /*1f70*/  @!P3 IMAD R25, R25, R6.reuse, RZ ;  /* 0x000000061919b224 */ /* 0x082fe200078e02ff */
[----:B------:R-:W-:Y:S01]  /*1f80*/  UIMAD.WIDE.U32 UR30, UR22, UR6, URZ ;  /* 0x00000006161e72a5 */ /* 0x000fe2000f8e003f */
[----:B------:R-:W-:Y:S01]  /*1f90*/  @!P3 IMAD.WIDE.U32 R30, R24, R6, R30 ;  /* 0x00000006181eb225 */ /* 0x000fe200078e001e */
[----:B------:R-:W-:Y:S01]  /*1fa0*/  ULDC UR27, c[0x0][0x39c] ;  /* 0x0000e700001b7ab9 */ /* 0x000fe20000000800 */
[----:B------:R-:W-:-:S02]  /*1fb0*/  UIADD3 UR24, UR26, -UR24, -UR16 ;  /* 0x800000181a187290 */ /* 0x000fc4000fffe810 */
[----:B------:R-:W-:Y:S01]  /*1fc0*/  @!P3 IMAD R25, R24, R7, R25 ;  /* 0x000000071819b224 */ /* 0x000fe200078e0219 */
[----:B------:R-:W-:Y:S01]  /*1fd0*/  UISETP.GT.AND UP0, UPT, UR22, UR13, UPT ;  /* 0x0000000d1600728c */ /* 0x000fe2000bf04270 */
[----:B------:R-:W1:Y:S01]  /*1fe0*/  @!P6 LDC.64 R6, c[0x0][0x218] ;  /* 0x00008600ff06eb82 */ /* 0x000e620000000a00 */
[----:B------:R-:W-:Y:S01]  /*1ff0*/  IMAD R249, R243, UR11, R8 ;  /* 0x0000000bf3f97c24 */ /* 0x000fe2000f8e0208 */
[----:B------:R-:W-:Y:S01]  /*2000*/  ULDC.64 UR10, c[0x0][0x268] ;  /* 0x00009a00000a7ab9 */ /* 0x000fe20000000a00 */
[----:B------:R-:W-:Y:S01]  /*2010*/  @!P3 IMAD.IADD R25, R31, 0x1, R25 ;  /* 0x000000011f19b824 */ /* 0x000fe200078e0219 */
[----:B---3--:R-:W-:Y:S01]  /*2020*/  @!P3 LEA R24, P1, R30, R4, 0x1 ;  /* 0x000000041e18b211 */ /* 0x008fe200078208ff */
[-C--:B--2---:R-:W-:Y:S02]  /*2030*/  @!P2 IMAD R21, R21, R12.reuse, RZ ;  /* 0x0000000c1515a224 */ /* 0x084fe400078e02ff */
[----:B------:R-:W-:Y:S01]  /*2040*/  IMAD R26, R26, UR10, RZ ;  /* 0x0000000a1a1a7c24 */ /* 0x000fe2000f8e02ff */
[----:B------:R-:W-:Y:S01]  /*2050*/  @!P3 LEA.HI.X R25, R30, R5, R25, 0x1, P1 ;  /* 0x000000051e19b211 */ /* 0x000fe200008f0c19 */
[C---:B------:R-:W-:Y:S01]  /*2060*/  @!P2 IMAD R13, R20.reuse, R13, R21 ;  /* 0x0000000d140da224 */ /* 0x040fe200078e0215 */
[----:B------:R-:W2:Y:S01]  /*2070*/  @!P5 LDC.64 R4, c[0x0][0x218] ;  /* 0x00008600ff04db82 */ /* 0x000ea20000000a00 */
[----:B------:R-:W-:-:S02]  /*2080*/  @!P2 IMAD.WIDE.U32 R28, R20, R12, R28 ;  /* 0x0000000c141ca225 */ /* 0x000fc400078e001c */
[----:B------:R-:W-:Y:S02]  /*2090*/  @!P3 LDGSTS.E.BYPASS.LTC128B.128 [R19+0x2000], desc[UR18][R24.64] ;  /* 0x020000001813bfae */ /* 0x000fe4000b901d52 */
[C---:B------:R-:W-:Y:S01]  /*20a0*/  IMAD.WIDE.U32 R8, R243.reuse, UR10, R34 ;  /* 0x0000000af3087c25 */ /* 0x040fe2000f8e0022 */
[----:B------:R-:W-:Y:S01]  /*20b0*/  USHF.R.S32.HI UR10, URZ, 0x1f, UR22 ;  /* 0x0000001f3f0a7899 */ /* 0x000fe20008011416 */
[C---:B----4-:R-:W-:Y:S01]  /*20c0*/  @!P2 LEA R20, P1, R28.reuse, R10, 0x1 ;  /* 0x0000000a1c14a211 */ /* 0x050fe200078208ff */
        /* <DEDUP_REMOVED lines=10> */
[----:B------:R3:W-:Y:S01]  /*2170*/  @!P3 LDGSTS.E.BYPASS.LTC128B.128 [R19+0xe000], desc[UR18][R24.64+0x180] ;  /* 0x0e0001801813bfae */ /* 0x0007e2000b901d52 */
[----:B------:R-:W-:Y:S01]  /*2180*/  UIMAD UR10, UR10, UR6, URZ ;  /* 0x000000060a0a72a4 */ /* 0x000fe2000f8e023f */
[----:B------:R-:W-:-:S02]  /*2190*/  IMAD.U32 R11, RZ, RZ, UR31 ;  /* 0x0000001fff0b7e24 */ /* 0x000fc4000f8e00ff */
        /* <DEDUP_REMOVED lines=11> */
[----:B------:R-:W1:Y:S01]  /*2250*/  @!P0 LDC.64 R12, c[0x0][0x220] ;  /* 0x00008800ff0c8b82 */ /* 0x000e620000000a00 */
[----:B--2---:R-:W-:Y:S01]  /*2260*/  @!P5 LEA R28, P1, R6, R4, 0x1 ;  /* 0x00000004061cd211 */ /* 0x004fe200078208ff */
[----:B------:R2:W-:Y:S01]  /*2270*/  @!P2 LDGSTS.E.BYPASS.LTC128B.128 [R18+0xf000], desc[UR18][R20.64+0x180] ;  /* 0x0f0001801412afae */ /* 0x0005e2000b901d52 */
[----:B------:R-:W-:Y:S01]  /*2280*/  ISETP.GE.AND P3, PT, R22, UR5, PT ;  /* 0x0000000516007c0c */ /* 0x000fe2000bf66270 */
[----:B------:R-:W-:Y:S01]  /*2290*/  IMAD.U32 R11, RZ, RZ, UR10 ;  /* 0x0000000aff0b7e24 */ /* 0x000fe2000f8e00ff */
[----:B------:R-:W-:Y:S01]  /*22a0*/  @!P5 LEA.HI.X R29, R6, R5, R10, 0x1, P1 ;  /* 0x00000005061dd211 */ /* 0x000fe200008f0c0a */
[----:B------:R-:W-:Y:S01]  /*22b0*/  @!P6 LDGSTS.E.BYPASS.LTC128B.128 [R17+0x10000], desc[UR18][R26.64] ;  /* 0x100000001a11efae */ /* 0x000fe2000b901d52 */
[----:B------:R-:W-:Y:S01]  /*22c0*/  IMAD.SHL.U32 R6, R0, 0x40, RZ ;  /* 0x0000004000067824 */ /* 0x000fe200078e00ff */
[----:B------:R-:W-:Y:S01]  /*22d0*/  USHF.L.U32 UR5, UR7, 0x5, URZ ;  /* 0x0000000507057899 */ /* 0x000fe2000800063f */
[----:B------:R-:W-:Y:S01]  /*22e0*/  IMAD.U32 R10, RZ, RZ, UR30 ;  /* 0x0000001eff0a7e24 */ /* 0x000fe2000f8e00ff */
[----:B------:R-:W-:Y:S01]  /*22f0*/  @!P6 LDGSTS.E.BYPASS.LTC128B.128 [R17+0x12000], desc[UR18][R26.64+0x80] ;  /* 0x120000801a11efae */ /* 0x000fe2000b901d52 */
[----:B------:R-:W-:Y:S01]  /*2300*/  IMAD.IADD R243, R9, 0x1, R243 ;  /* 0x0000000109f37824 */ /* 0x000fe200078e02f3 */
[----:B------:R-:W-:Y:S01]  /*2310*/  UIMAD.WIDE.U32 UR10, UR6, 0x20, URZ ;  /* 0x00000020060a78a5 */ /* 0x000fe2000f8e003f */
[----:B---3--:R-:W-:Y:S01]  /*2320*/  IMAD.SHL.U32 R19, R22, 0x8, RZ ;  /* 0x0000000816137824 */ /* 0x008fe200078e00ff */
[----:B------:R-:W-:Y:S01]  /*2330*/  @!P6 LDGSTS.E.BYPASS.LTC128B.128 [R17+0x14000], desc[UR18][R26.64+0x100] ;  /* 0x140001001a11efae */ /* 0x000fe2000b901d52 */
[C---:B------:R-:W-:Y:S01]  /*2340*/  LEA R7, P1, R10.reuse, R8, 0x6 ;  /* 0x000000080a077211 */ /* 0x040fe200078230ff */
[----:B------:R-:W3:Y:S01]  /*2350*/  @!P3 LDC.64 R4, c[0x0][0x220] ;  /* 0x00008800ff04bb82 */ /* 0x000ee20000000a00 */
[----:B------:R-:W-:Y:S01]  /*2360*/  IMAD.SHL.U32 R250, R3, 0x2, RZ ;  /* 0x0000000203fa7824 */ /* 0x000fe200078e00ff */
[----:B------:R4:W-:Y:S01]  /*2370*/  @!P6 LDGSTS.E.BYPASS.LTC128B.128 [R17+0x16000], desc[UR18][R26.64+0x180] ;  /* 0x160001801a11efae */ /* 0x0009e2000b901d52 */
[----:B------:R-:W-:Y:S01]  /*2380*/  LEA.HI.X R10, R10, R243, R11, 0x6, P1 ;  /* 0x000000f30a0a7211 */ /* 0x000fe200008f340b */
[----:B------:R-:W-:Y:S01]  /*2390*/  IMAD.SHL.U32 R11, R15, 0x40, RZ ;  /* 0x000000400f0b7824 */ /* 0x000fe200078e00ff */
[----:B------:R-:W-:Y:S01]  /*23a0*/  @!P0 IADD3 R15, P1, R7, UR10, RZ ;  /* 0x0000000a070f8c10 */ /* 0x000fe2000ff3e0ff */
[----:B------:R-:W-:Y:S01]  /*23b0*/  @!P5 LDGSTS.E.BYPASS.LTC128B.128 [R2+0x11000], desc[UR18][R28.64] ;  /* 0x110000001c02dfae */ /* 0x000fe2000b901d52 */
[----:B------:R-:W-:Y:S01]  /*23c0*/  UIADD3 UR10, UR26, 0x1, -UR16 ;  /* 0x000000011a0a7890 */ /* 0x000fe2000fffe810 */
[----:B------:R-:W-:Y:S01]  /*23d0*/  LOP3.LUT R250, R250, 0x6, RZ, 0xc0, !PT ;  /* 0x00000006fafa7812 */ /* 0x000fe200078ec0ff */
[----:B------:R-:W-:Y:S01]  /*23e0*/  IMAD.U32 R246, RZ, RZ, UR26 ;  /* 0x0000001afff67e24 */ /* 0x000fe2000f8e00ff */
[----:B------:R-:W-:Y:S01]  /*23f0*/  @!P5 LDGSTS.E.BYPASS.LTC128B.128 [R2+0x13000], desc[UR18][R28.64+0x80] ;  /* 0x130000801c02dfae */ /* 0x000fe2000b901d52 */
[----:B------:R-:W-:-:S02]  /*2400*/  LOP3.LUT R11, R11, 0xfffffe00, RZ, 0xc0, !PT ;  /* 0xfffffe000b0b7812 */ /* 0x000fc400078ec0ff */
[----:B--2---:R-:W-:Y:S01]  /*2410*/  LOP3.LUT R18, R6, 0x1c0, RZ, 0xc0, !PT ;  /* 0x000001c006127812 */ /* 0x004fe200078ec0ff */
[----:B------:R-:W-:Y:S01]  /*2420*/  @!P5 LDGSTS.E.BYPASS.LTC128B.128 [R2+0x15000], desc[UR18][R28.64+0x100] ;  /* 0x150001001c02dfae */ /* 0x000fe2000b901d52 */
[----:B------:R-:W-:Y:S01]  /*2430*/  IMAD.SHL.U32 R6, R14, 0x40, RZ ;  /* 0x000000400e067824 */ /* 0x000fe200078e00ff */
[----:B-1----:R-:W-:Y:S01]  /*2440*/  @!P0 LEA R12, P4, R15, R12, 0x1 ;  /* 0x0000000c0f0c8211 */ /* 0x002fe200078808ff */
[----:B------:R-:W-:Y:S01]  /*2450*/  IMAD.U32 R244, RZ, RZ, UR10 ;  /* 0x0000000afff47e24 */ /* 0x000fe2000f8e00ff */
[----:B------:R1:W-:Y:S01]  /*2460*/  @!P5 LDGSTS.E.BYPASS.LTC128B.128 [R2+0x17000], desc[UR18][R28.64+0x180] ;  /* 0x170001801c02dfae */ /* 0x0003e2000b901d52 */
[----:B------:R-:W-:Y:S02]  /*2470*/  LOP3.LUT R19, R18, 0x8, R19, 0xf8, !PT ;  /* 0x0000000812137812 */ /* 0x000fe400078ef813 */
[----:B------:R-:W-:Y:S01]  /*2480*/  SHF.R.U32.HI R18, RZ, 0x3, R18 ;  /* 0x00000003ff127819 */ /* 0x000fe20000011612 */
[----:B------:R-:W0:Y:S01]  /*2490*/  LDGDEPBAR ;  /* 0x00000000000079af */ /* 0x000e220000000000 */
[----:B---3--:R-:W-:-:S02]  /*24a0*/  @!P3 LEA R20, P2, R7, R4, 0x1 ;  /* 0x000000040714b211 */ /* 0x008fc400078408ff */
[----:B------:R-:W-:Y:S02]  /*24b0*/  LOP3.LUT R18, R19, R18, RZ, 0x3c, !PT ;  /* 0x0000001213127212 */ /* 0x000fe400078e3cff */
[----:B------:R-:W-:Y:S01]  /*24c0*/  @!P3 LEA.HI.X R21, R7, R5, R10, 0x1, P2 ;  /* 0x000000050715b211 */ /* 0x000fe200010f0c0a */
[C---:B----4-:R-:W-:Y:S02]  /*24d0*/  IMAD.SHL.U32 R17, R237.reuse, 0x8, RZ ;  /* 0x00000008ed117824 */ /* 0x050fe400078e00ff */
[----:B------:R-:W-:Y:S02]  /*24e0*/  IMAD R237, R237, 0x200, R18 ;  /* 0x00000200eded7824 */ /* 0x000fe400078e0212 */
[----:B------:R-:W-:-:S03]  /*24f0*/  IMAD.MOV.U32 R7, RZ, RZ, 0x10 ;  /* 0x00000010ff077424 */ /* 0x000fc600078e00ff */
[----:B------:R-:W-:-:S05]  /*2500*/  LEA R237, R237, UR4, 0x1 ;  /* 0x00000004eded7c11 */ /* 0x000fca000f8e08ff */
[----:B------:R-:W-:Y:S01]  /*2510*/  VIADD R235, R237, 0x10020 ;  /* 0x00010020edeb7836 */ /* 0x000fe20000000000 */
[----:B-1----:R-:W-:Y:S01]  /*2520*/  LOP3.LUT R2, R6, 0x1c0, RZ, 0xc0, !PT ;  /* 0x000001c006027812 */ /* 0x002fe200078ec0ff */
[----:B------:R-:W-:-:S04]  /*2530*/  DEPBAR.LE SB0, 0x0 ;  /* 0x000080000000791a */ /* 0x000fc80000000000 */
[----:B------:R-:W-:Y:S01]  /*2540*/  BAR.SYNC.DEFER_BLOCKING 0x0 ;  /* 0x0000000000007b1d */ /* 0x000fe20000010000 */
[----:B------:R-:W-:Y:S02]  /*2550*/  LOP3.LUT R17, R2, 0x8, R17, 0xf8, !PT ;  /* 0x0000000802117812 */ /* 0x000fe400078ef811 */
[----:B------:R-:W-:Y:S02]  /*2560*/  SHF.R.U32.HI R2, RZ, 0x3, R2 ;  /* 0x00000003ff027819 */ /* 0x000fe40000011602 */
[----:B------:R-:W-:Y:S02]  /*2570*/  LEA.HI R6, R16, R3, RZ, 0x5 ;  /* 0x0000000310067211 */ /* 0x000fe400078f28ff */
[----:B------:R-:W-:Y:S01]  /*2580*/  LOP3.LUT R2, R17, R2, RZ, 0x3c, !PT ;  /* 0x0000000211027212 */ /* 0x000fe200078e3cff */
[----:B------:R-:W-:Y:S01]  /*2590*/  IMAD.U32 R17, RZ, RZ, UR5 ;  /* 0x00000005ff117e24 */ /* 0x000fe2000f8e00ff */
[----:B------:R-:W-:Y:S01]  /*25a0*/  SHF.R.S32.HI R4, RZ, 0x5, R6 ;  /* 0x00000005ff047819 */ /* 0x000fe20000011406 */
[----:B------:R-:W-:Y:S01]  /*25b0*/  UIADD3 UR5, UR10, UR23, URZ ;  /* 0x000000170a057290 */ /* 0x000fe2000fffe03f */
[----:B------:R-:W-:-:S02]  /*25c0*/  LOP3.LUT R6, R6, 0xffffffe0, RZ, 0xc0, !PT ;  /* 0xffffffe006067812 */ /* 0x000fc400078ec0ff */
[----:B------:R-:W-:Y:S01]  /*25d0*/  @!P0 IADD3.X R16, R10, UR11, R17, P1, !PT ;  /* 0x0000000b0a108c10 */ /* 0x000fe20008ffe411 */
[----:B------:R-:W-:Y:S01]  /*25e0*/  IMAD R5, R4, 0x400, R11 ;  /* 0x0000040004057824 */ /* 0x000fe200078e020b */
[----:B------:R-:W-:Y:S02]  /*25f0*/  R2P PR, R14, 0x6 ;  /* 0x000000060e007804 */ /* 0x000fe40000000000 */
[----:B------:R-:W-:Y:S01]  /*2600*/  @!P0 LEA.HI.X R13, R15, R13, R16, 0x1, P4 ;  /* 0x0000000d0f0d8211 */ /* 0x000fe200020f0c10 */
[----:B------:R-:W-:Y:S01]  /*2610*/  IMAD.IADD R238, R2, 0x1, R5 ;  /* 0x0000000102ee7824 */ /* 0x000fe200078e0205 */
[----:B------:R-:W-:Y:S01]  /*2620*/  LEA R247, R4, UR25, 0x4 ;  /* 0x0000001904f77c11 */ /* 0x000fe2000f8e20ff */
[----:B------:R-:W-:Y:S01]  /*2630*/  IMAD.MOV.U32 R5, RZ, RZ, 0x20 ;  /* 0x00000020ff057424 */ /* 0x000fe200078e00ff */
[----:B------:R-:W-:Y:S02]  /*2640*/  SEL R7, R7, 0xfffffff0, !P1 ;  /* 0xfffffff007077807 */ /* 0x000fe40004800000 */
[----:B------:R-:W-:Y:S01]  /*2650*/  LEA R238, R238, UR4, 0x1 ;  /* 0x00000004eeee7c11 */ /* 0x000fe2000f8e08ff */
[----:B------:R-:W-:Y:S01]  /*2660*/  @P3 STS.128 [R239+0x18000], RZ ;  /* 0x018000ffef003388 */ /* 0x000fe20000000c00 */
[----:B------:R-:W-:-:S02]  /*2670*/  SEL R5, R5, 0xffffffe0, !P2 ;  /* 0xffffffe005057807 */ /* 0x000fc40005000000 */
[----:B------:R-:W-:Y:S01]  /*2680*/  R2P PR, R0, 0x6 ;  /* 0x0000000600007804 */ /* 0x000fe20000000000 */
[----:B------:R-:W-:Y:S01]  /*2690*/  @P3 STS.128 [R239+0x1a000], RZ ;  /* 0x01a000ffef003388 */ /* 0x000fe20000000c00 */
[----:B------:R-:W-:Y:S02]  /*26a0*/  VIADD R0, R237, 0x10000 ;  /* 0x00010000ed007836 */ /* 0x000fe40000000000 */
[--C-:B------:R-:W-:Y:S01]  /*26b0*/  IMAD R236, R7, 0x2, R238.reuse ;  /* 0x0000000207ec7824 */ /* 0x100fe200078e02ee */
[----:B------:R-:W-:Y:S01]  /*26c0*/  @P3 STS.128 [R239+0x1c000], RZ ;  /* 0x01c000ffef003388 */ /* 0x000fe20000000c00 */
[C---:B------:R-:W-:Y:S02]  /*26d0*/  IMAD R234, R5.reuse, 0x2, R238 ;  /* 0x0000000205ea7824 */ /* 0x040fe400078e02ee */
[----:B------:R-:W-:Y:S01]  /*26e0*/  IMAD R233, R5, 0x2, R236 ;  /* 0x0000000205e97824 */ /* 0x000fe200078e02ec */
[----:B------:R-:W-:Y:S04]  /*26f0*/  @P3 STS.128 [R239+0x1e000], RZ ;  /* 0x01e000ffef003388 */ /* 0x000fe80000000c00 */
[----:B------:R-:W-:Y:S01]  /*2700*/  @!PT LDS RZ, [RZ] ;  /* 0x00000000fffff984 */ /* 0x000fe20000000800 */
[----:B------:R-:W-:Y:S01]  /*2710*/  @!PT LDS RZ, [RZ] ;  /* 0x00000000fffff984 */ /* 0x000fe20000000800 */
[----:B------:R-:W-:Y:S01]  /*2720*/  @!PT LDS RZ, [RZ] ;  /* 0x00000000fffff984 */ /* 0x000fe20000000800 */
[----:B------:R-:W-:Y:S01]  /*2730*/  @!P3 LDGSTS.E.BYPASS.LTC128B.128 [R239+0x18000], desc[UR18][R20.64] ;  /* 0x1800000014efbfae */ /* 0x000fe2000b901d52 */
[----:B------:R-:W-:-:S02]  /*2740*/  @P1 VIADD R235, R0, 0xffffffe0 ;  /* 0xffffffe000eb1836 */ /* 0x000fc40000000000 */
[----:B------:R-:W-:Y:S01]  /*2750*/  IMAD.MOV.U32 R0, RZ, RZ, 0x40 ;  /* 0x00000040ff007424 */ /* 0x000fe200078e00ff */
[----:B------:R-:W-:Y:S04]  /*2760*/  @!P3 LDGSTS.E.BYPASS.LTC128B.128 [R239+0x1a000], desc[UR18][R20.64+0x80] ;  /* 0x1a00008014efbfae */ /* 0x000fe8000b901d52 */
[----:B------:R-:W-:Y:S01]  /*2770*/  @!P3 LDGSTS.E.BYPASS.LTC128B.128 [R239+0x1c000], desc[UR18][R20.64+0x100] ;  /* 0x1c00010014efbfae */ /* 0x000fe2000b901d52 */
[----:B------:R-:W-:-:S03]  /*2780*/  SEL R0, R0, 0xffffffc0, !P2 ;  /* 0xffffffc000007807 */ /* 0x000fc60005000000 */
[----:B------:R1:W-:Y:S02]  /*2790*/  @!P3 LDGSTS.E.BYPASS.LTC128B.128 [R239+0x1e000], desc[UR18][R20.64+0x180] ;  /* 0x1e00018014efbfae */ /* 0x0003e4000b901d52 */
[----:B------:R-:W-:Y:S02]  /*27a0*/  IMAD.IADD R231, R237, 0x1, R0 ;  /* 0x00000001ede77824 */ /* 0x000fe400078e0200 */
[----:B------:R-:W-:Y:S01]  /*27b0*/  @P0 STS.128 [R239+0x19000], RZ ;  /* 0x019000ffef000388 */ /* 0x000fe20000000c00 */
[----:B------:R-:W-:-:S03]  /*27c0*/  IMAD.IADD R224, R0, 0x1, R235 ;  /* 0x0000000100e07824 */ /* 0x000fc600078e02eb */
        /* <DEDUP_REMOVED lines=12> */
[----:B------:R-:W-:Y:S04]  /*2890*/  LDSM.16.M88.4 R16, [R236] ;  /* 0x00000000ec10783b */ /* 0x000fe80000000200 */
[----:B------:R-:W-:Y:S04]  /*28a0*/  LDSM.16.M88.4 R40, [R235] ;  /* 0x00000000eb28783b */ /* 0x000fe80000000200 */
[----:B------:R-:W4:Y:S04]  /*28b0*/  LDSM.16.M88.4 R60, [R237+0x10800] ;  /* 0x01080000ed3c783b */ /* 0x000f280000000200 */
[----:B------:R-:W-:Y:S04]  /*28c0*/  LDSM.16.M88.4 R84, [R234] ;  /* 0x00000000ea54783b */ /* 0x000fe80000000200 */
[----:B------:R-:W-:Y:S04]  /*28d0*/  LDSM.16.M88.4 R88, [R231+0x10000] ;  /* 0x01000000e758783b */ /* 0x000fe80000000200 */
[----:B------:R-:W5:Y:S04]  /*28e0*/  LDSM.16.M88.4 R52, [R237+0x11000] ;  /* 0x01100000ed34783b */ /* 0x000f680000000200 */
[----:B-1----:R-:W1:Y:S04]  /*28f0*/  LDSM.16.M88.4 R20, [R237+0x11800] ;  /* 0x01180000ed14783b */ /* 0x002e680000000200 */
[----:B------:R-:W1:Y:S04]  /*2900*/  LDSM.16.M88.4 R32, [R235+0x800] ;  /* 0x00080000eb20783b */ /* 0x000e680000000200 */
[----:B--2---:R-:W-:Y:S01]  /*2910*/  LDSM.16.M88.4 R12, [R233] ;  /* 0x00000000e90c783b */ /* 0x004fe20000000200 */
[C---:B---3--:R-:W-:Y:S03]  /*2920*/  HMMA.16816.F32 R28, R36.reuse, R24, RZ ;  /* 0x00000018241c723c */ /* 0x048fe600000018ff */
[----:B------:R-:W2:Y:S04]  /*2930*/  LDSM.16.M88.4 R80, [R224] ;  /* 0x00000000e050783b */ /* 0x000ea80000000200 */
[----:B------:R-:W3:Y:S01]  /*2940*/  LDSM.16.M88.4 R76, [R235+0x1000] ;  /* 0x00100000eb4c783b */ /* 0x000ee20000000200 */
[C---:B------:R-:W-:Y:S03]  /*2950*/  HMMA.16816.F32 R24, R36.reuse, R26, RZ ;  /* 0x0000001a2418723c */ /* 0x040fe600000018ff */
[----:B------:R-:W3:Y:S03]  /*2960*/  LDSM.16.M88.4 R72, [R235+0x1800] ;  /* 0x00180000eb48783b */ /* 0x000ee60000000200 */
[C---:B----4-:R-:W-:Y:S01]  /*2970*/  HMMA.16816.F32 R64, R36.reuse, R60, RZ ;  /* 0x0000003c2440723c */ /* 0x050fe200000018ff */
[----:B------:R-:W4:Y:S04]  /*2980*/  LDSM.16.M88.4 R44, [R231+0x10800] ;  /* 0x01080000e72c783b */ /* 0x000f280000000200 */
[----:B------:R-:W-:Y:S01]  /*2990*/  LDSM.16.M88.4 R92, [R237+0x12000] ;  /* 0x01200000ed5c783b */ /* 0x000fe20000000200 */
[----:B------:R-:W-:Y:S03]  /*29a0*/  HMMA.16816.F32 R60, R36, R62, RZ ;  /* 0x0000003e243c723c */ /* 0x000fe600000018ff */
[----:B------:R-:W-:Y:S03]  /*29b0*/  LDSM.16.M88.4 R68, [R231+0x11000] ;  /* 0x01100000e744783b */ /* 0x000fe60000000200 */
[C---:B------:R-:W-:Y:S01]  /*29c0*/  HMMA.16816.F32 R28, R16.reuse, R40, R28 ;  /* 0x00000028101c723c */ /* 0x040fe2000000181c */
[----:B------:R-:W0:Y:S05]  /*29d0*/  LDGDEPBAR ;  /* 0x00000000000079af */ /* 0x000e2a0000000000 */
[----:B------:R-:W-:Y:S01]  /*29e0*/  HMMA.16816.F32 R24, R16, R42, R24 ;  /* 0x0000002a1018723c */ /* 0x000fe20000001818 */
[----:B------:R-:W-:Y:S05]  /*29f0*/  LDSM.16.M88.4 R40, [R231+0x11800] ;  /* 0x01180000e728783b */ /* 0x000fea0000000200 */
[C---:B-----5:R-:W-:Y:S06]  /*2a00*/  HMMA.16816.F32 R56, R36.reuse, R52, RZ ;  /* 0x000000342438723c */ /* 0x060fec00000018ff */
[----:B------:R-:W-:Y:S06]  /*2a10*/  HMMA.16816.F32 R52, R36, R54, RZ ;  /* 0x000000362434723c */ /* 0x000fec00000018ff */
[C---:B------:R-:W-:Y:S06]  /*2a20*/  HMMA.16816.F32 R28, R84.reuse, R88, R28 ;  /* 0x00000058541c723c */ /* 0x040fec000000181c */
[----:B------:R-:W-:Y:S01]  /*2a30*/  HMMA.16816.F32 R24, R84, R90, R24 ;  /* 0x0000005a5418723c */ /* 0x000fe20000001818 */
[----:B------:R-:W-:Y:S05]  /*2a40*/  LDSM.16.M88.4 R88, [R235+0x2000] ;  /* 0x00200000eb58783b */ /* 0x000fea0000000200 */
[C---:B-1----:R-:W-:Y:S06]  /*2a50*/  HMMA.16816.F32 R48, R36.reuse, R20, RZ ;  /* 0x000000142430723c */ /* 0x042fec00000018ff */
[----:B------:R-:W-:Y:S01]  /*2a60*/  HMMA.16816.F32 R36, R36, R22, RZ ;  /* 0x000000162424723c */ /* 0x000fe200000018ff */
[----:B------:R-:W-:Y:S05]  /*2a70*/  LDSM.16.M88.4 R20, [R224+0x800] ;  /* 0x00080000e014783b */ /* 0x000fea0000000200 */
[C---:B------:R-:W-:Y:S06]  /*2a80*/  HMMA.16816.F32 R64, R16.reuse, R32, R64 ;  /* 0x000000201040723c */ /* 0x040fec0000001840 */
[----:B------:R-:W-:Y:S01]  /*2a90*/  HMMA.16816.F32 R60, R16, R34, R60 ;  /* 0x00000022103c723c */ /* 0x000fe2000000183c */
[----:B------:R-:W1:Y:S05]  /*2aa0*/  LDSM.16.M88.4 R32, [R238+0x4000] ;  /* 0x00400000ee20783b */ /* 0x000e6a0000000200 */
[C---:B--2---:R-:W-:Y:S06]  /*2ab0*/  HMMA.16816.F32 R28, R12.reuse, R80, R28 ;  /* 0x000000500c1c723c */ /* 0x044fec000000181c */
[----:B------:R-:W-:Y:S01]  /*2ac0*/  HMMA.16816.F32 R24, R12, R82, R24 ;  /* 0x000000520c18723c */ /* 0x000fe20000001818 */
[----:B------:R-:W-:Y:S05]  /*2ad0*/  LDSM.16.M88.4 R80, [R231+0x12000] ;  /* 0x01200000e750783b */ /* 0x000fea0000000200 */
        /* <DEDUP_REMOVED lines=132> */
[----:B------:R-:W2:Y:S05]  /*3320*/  LDSM.16.M88.4 R12, [R233+0xc000] ;  /* 0x00c00000e90c783b */ /* 0x000eaa0000000200 */
[----:B------:R-:W-:Y:S06]  /*3330*/  HMMA.16816.F32 R48, R88, R92, R48 ;  /* 0x0000005c5830723c */ /* 0x000fec0000001830 */
[----:B------:R-:W-:Y:S06]  /*3340*/  HMMA.16816.F32 R64, R80, R76, R64 ;  /* 0x0000004c5040723c */ /* 0x000fec0000001840 */
        /* <DEDUP_REMOVED lines=10> */
[----:B------:R-:W3:Y:S05]  /*33f0*/  LDSM.16.M88.4 R60, [R231+0x16800] ;  /* 0x01680000e73c783b */ /* 0x000eea0000000200 */
[----:B------:R-:W-:Y:S01]  /*3400*/  HMMA.16816.F32 R56, R44, R36, R56 ;  /* 0x000000242c38723c */ /* 0x000fe20000001838 */
[----:B------:R-:W-:Y:S01]  /*3410*/  FMUL.FTZ R0, R28, UR27 ;  /* 0x0000001b1c007c20 */ /* 0x000fe20008410000 */
[----:B------:R-:W-:Y:S01]  /*3420*/  FMUL.FTZ R28, R30, UR27 ;  /* 0x0000001b1e1c7c20 */ /* 0x000fe20008410000 */
[----:B------:R-:W-:Y:S01]  /*3430*/  FMUL.FTZ R10, R29, UR27 ;  /* 0x0000001b1d0a7c20 */ /* 0x000fe20008410000 */
[----:B------:R-:W-:-:S02]  /*3440*/  FMUL.FTZ R29, R31, UR27 ;  /* 0x0000001b1f1d7c20 */ /* 0x000fc40008410000 */
[----:B------:R-:W-:Y:S01]  /*3450*/  HMMA.16816.F32 R52, R44, R38, R52 ;  /* 0x000000262c34723c */ /* 0x000fe20000001834 */
[----:B------:R-:W-:Y:S01]  /*3460*/  FMUL.FTZ R24, R24, UR27 ;  /* 0x0000001b18187c20 */ /* 0x000fe20008410000 */
[----:B------:R-:W-:Y:S01]  /*3470*/  MUFU.TANH R0, R0 ;  /* 0x0000000000007308 */ /* 0x000fe20000002400 */
[----:B------:R-:W-:-:S03]  /*3480*/  FMUL.FTZ R26, R26, UR27 ;  /* 0x0000001b1a1a7c20 */ /* 0x000fc60008410000 */
[----:B------:R-:W-:Y:S04]  /*3490*/  HMMA.16816.F32 R84, R88, R94, R84 ;  /* 0x0000005e5854723c */ /* 0x000fe80000001854 */
[----:B------:R4:W5:Y:S02]  /*34a0*/  MUFU.TANH R31, R24 ;  /* 0x00000018001f7308 */ /* 0x0009640000002400 */
[C---:B-1----:R-:W-:Y:S06]  /*34b0*/  HMMA.16816.F32 R48, R44.reuse, R32, R48 ;  /* 0x000000202c30723c */ /* 0x042fec0000001830 */
[----:B------:R-:W-:Y:S01]  /*34c0*/  HMMA.16816.F32 R64, R44, R40, R64 ;  /* 0x000000282c40723c */ /* 0x000fe20000001840 */
[----:B------:R-:W-:Y:S01]  /*34d0*/  FMUL.FTZ R32, R25, UR27 ;  /* 0x0000001b19207c20 */ /* 0x000fe20008410000 */
[----:B------:R-:W-:Y:S01]  /*34e0*/  IMAD.IADD R25, R3, 0x1, -R6 ;  /* 0x0000000103197824 */ /* 0x000fe200078e0a06 */
[----:B------:R-:W-:Y:S01]  /*34f0*/  MUFU.TANH R4, R26 ;  /* 0x0000001a00047308 */ /* 0x000fe20000002400 */
[----:B------:R-:W-:-:S02]  /*3500*/  IMAD.U32 R3, RZ, RZ, UR22 ;  /* 0x00000016ff037e24 */ /* 0x000fc4000f8e00ff */
[----:B------:R-:W-:Y:S01]  /*3510*/  HMMA.16816.F32 R76, R44, R42, R76 ;  /* 0x0000002a2c4c723c */ /* 0x000fe2000000184c */
[----:B------:R-:W-:Y:S01]  /*3520*/  SHF.R.S32.HI R30, RZ, 0x1f, R25 ;  /* 0x0000001fff1e7819 */ /* 0x000fe20000011419 */
[----:B------:R-:W1:Y:S03]  /*3530*/  LDSM.16.M88.4 R40, [R224+0x6800] ;  /* 0x00680000e028783b */ /* 0x000e660000000200 */
[----:B------:R-:W-:Y:S01]  /*3540*/  LEA.HI R30, R30, R25, RZ, 0x2 ;  /* 0x000000191e1e7211 */ /* 0x000fe200078f10ff */
[----:B--2---:R-:W-:Y:S01]  /*3550*/  HMMA.16816.F32 R56, R16, R20, R56 ;  /* 0x000000141038723c */ /* 0x004fe20000001838 */
[----:B------:R-:W2:Y:S02]  /*3560*/  MUFU.TANH R28, R28 ;  /* 0x0000001c001c7308 */ /* 0x000ea40000002400 */
[----:B----4-:R-:W-:Y:S01]  /*3570*/  SHF.R.S32.HI R24, RZ, 0x2, R30 ;  /* 0x00000002ff187819 */ /* 0x010fe2000001141e */
[----:B------:R-:W-:-:S02]  /*3580*/  IMAD R30, R3, 0x40, R250 ;  /* 0x00000040031e7824 */ /* 0x000fc400078e02fa */
[----:B------:R-:W-:Y:S01]  /*3590*/  HMMA.16816.F32 R52, R16, R22, R52 ;  /* 0x000000161034723c */ /* 0x000fe20000001834 */
[----:B------:R-:W4:Y:S01]  /*35a0*/  LDSM.16.M88.4 R20, [R224+0x7000] ;  /* 0x00700000e014783b */ /* 0x000f220000000200 */
[----:B------:R-:W-:Y:S01]  /*35b0*/  IMAD.IADD R247, R24, 0x1, R247 ;  /* 0x0000000118f77824 */ /* 0x000fe200078e02f7 */
[----:B------:R-:W2:Y:S01]  /*35c0*/  MUFU.TANH R10, R10 ;  /* 0x0000000a000a7308 */ /* 0x000ea20000002400 */
[----:B------:R-:W-:Y:S02]  /*35d0*/  VIADD R3, R30, 0x8 ;  /* 0x000000081e037836 */ /* 0x000fe40000000000 */
[----:B------:R-:W-:Y:S01]  /*35e0*/  HMMA.16816.F32 R84, R80, R70, R84 ;  /* 0x000000465054723c */ /* 0x000fe20000001854 */
[C---:B------:R-:W-:Y:S01]  /*35f0*/  VIADD R245, R247.reuse, 0x8 ;  /* 0x00000008f7f57836 */ /* 0x040fe20000000000 */
[C---:B------:R-:W-:Y:S02]  /*3600*/  VIADDMNMX R246, R247.reuse, UR5, R246, PT ;  /* 0x00000005f7f67c46 */ /* 0x040fe4000b8001f6 */
[----:B------:R-:W-:Y:S01]  /*3610*/  VIADDMNMX R247, R247, UR24, RZ, !PT ;  /* 0x00000018f7f77c46 */ /* 0x000fe2000f8001ff */
[----:B------:R-:W2:Y:S01]  /*3620*/  MUFU.TANH R29, R29 ;  /* 0x0000001d001d7308 */ /* 0x000ea20000002400 */
[C---:B------:R-:W-:Y:S01]  /*3630*/  IADD3 R244, R245.reuse, UR23, R244 ;  /* 0x00000017f5f47c10 */ /* 0x040fe2000fffe0f4 */
[----:B---3--:R-:W-:Y:S01]  /*3640*/  HMMA.16816.F32 R64, R16, R60, R64 ;  /* 0x0000003c1040723c */ /* 0x008fe20000001840 */
[----:B------:R-:W-:-:S02]  /*3650*/  VIADDMNMX R245, R245, UR24, RZ, !PT ;  /* 0x00000018f5f57c46 */ /* 0x000fc4000f8001ff */
[----:B------:R-:W-:Y:S02]  /*3660*/  VIMNMX R244, R244, UR26, PT ;  /* 0x0000001af4f47c48 */ /* 0x000fe4000bfe0100 */
[C---:B------:R-:W-:Y:S01]  /*3670*/  ISETP.GE.AND P5, PT, R3.reuse, R246, PT ;  /* 0x000000f60300720c */ /* 0x040fe20003fa6270 */
[----:B------:R-:W-:Y:S01]  /*3680*/  HMMA.16816.F32 R76, R16, R62, R76 ;  /* 0x0000003e104c723c */ /* 0x000fe2000000184c */
[C---:B------:R-:W-:Y:S01]  /*3690*/  ISETP.GE.AND P3, PT, R3.reuse, R244, PT ;  /* 0x000000f40300720c */ /* 0x040fe20003f66270 */
[----:B------:R3:W2:Y:S01]  /*36a0*/  MUFU.TANH R6, R32 ;  /* 0x0000002000067308 */ /* 0x0006a20000002400 */
[C---:B------:R-:W-:Y:S02]  /*36b0*/  ISETP.LT.OR P5, PT, R3.reuse, R247, P5 ;  /* 0x000000f70300720c */ /* 0x040fe40002fa1670 */
[----:B------:R-:W-:Y:S01]  /*36c0*/  ISETP.LT.OR P3, PT, R3, R245, P3 ;  /* 0x000000f50300720c */ /* 0x000fe20001f61670 */
[C---:B------:R-:W-:Y:S01]  /*36d0*/  VIADD R3, R30.reuse, 0x9 ;  /* 0x000000091e037836 */ /* 0x040fe20000000000 */
[----:B------:R-:W-:-:S02]  /*36e0*/  ISETP.GE.AND P6, PT, R30, R246, PT ;  /* 0x000000f61e00720c */ /* 0x000fc40003fc6270 */
[----:B-----5:R-:W-:Y:S02]  /*36f0*/  FSEL R31, R31, -INF , !P5 ;  /* 0xff8000001f1f7808 */ /* 0x020fe40006800000 */
[----:B------:R-:W-:Y:S01]  /*3700*/  HMMA.16816.F32 R84, R44, R34, R84 ;  /* 0x000000222c54723c */ /* 0x000fe20000001854 */
[C---:B------:R-:W-:Y:S02]  /*3710*/  ISETP.GE.AND P1, PT, R3.reuse, R246, PT ;  /* 0x000000f60300720c */ /* 0x040fe40003f26270 */
[----:B------:R-:W-:Y:S02]  /*3720*/  ISETP.GE.AND P2, PT, R3, R244, PT ;  /* 0x000000f40300720c */ /* 0x000fe40003f46270 */
[CC--:B------:R-:W-:Y:S02]  /*3730*/  ISETP.LT.OR P6, PT, R30.reuse, R247.reuse, P6 ;  /* 0x000000f71e00720c */ /* 0x0c0fe400037c1670 */
[----:B------:R-:W-:Y:S01]  /*3740*/  FMUL.FTZ R34, R27, UR27 ;  /* 0x0000001b1b227c20 */ /* 0x000fe20008410000 */
[----:B---3--:R-:W-:Y:S01]  /*3750*/  VIADD R32, R30, 0x1 ;  /* 0x000000011e207836 */ /* 0x008fe20000000000 */
[----:B------:R-:W3:Y:S01]  /*3760*/  LDSM.16.M88.4 R24, [R231+0x17800] ;  /* 0x01780000e718783b */ /* 0x000ee20000000200 */
[C---:B------:R-:W-:Y:S01]  /*3770*/  ISETP.LT.OR P1, PT, R3.reuse, R247, P1 ;  /* 0x000000f70300720c */ /* 0x040fe20000f21670 */
[----:B-1----:R-:W-:Y:S01]  /*3780*/  HMMA.16816.F32 R64, R12, R40, R64 ;  /* 0x000000280c40723c */ /* 0x002fe20000001840 */
[----:B------:R-:W-:Y:S01]  /*3790*/  ISETP.LT.OR P2, PT, R3, R245, P2 ;  /* 0x000000f50300720c */ /* 0x000fe20001741670 */
[----:B------:R-:W-:Y:S01]  /*37a0*/  MUFU.TANH R34, R34 ;  /* 0x0000002200227308 */ /* 0x000fe20000002400 */
[----:B------:R-:W-:-:S02]  /*37b0*/  FSEL R3, R0, -INF , !P6 ;  /* 0xff80000000037808 */ /* 0x000fc40007000000 */
[----:B------:R-:W-:Y:S01]  /*37c0*/  ISETP.GE.AND P6, PT, R30, R244, PT ;  /* 0x000000f41e00720c */ /* 0x000fe20003fc6270 */
[C---:B------:R-:W-:Y:S01]  /*37d0*/  HMMA.16816.F32 R76, R12.reuse, R42, R76 ;  /* 0x0000002a0c4c723c */ /* 0x040fe2000000184c */
[C---:B------:R-:W-:Y:S02]  /*37e0*/  ISETP.GE.AND P0, PT, R32.reuse, R246, PT ;  /* 0x000000f62000720c */ /* 0x040fe40003f06270 */
[----:B------:R-:W-:Y:S02]  /*37f0*/  ISETP.GE.AND P4, PT, R32, R244, PT ;  /* 0x000000f42000720c */ /* 0x000fe40003f86270 */
[----:B------:R-:W-:Y:S01]  /*3800*/  ISETP.LT.OR P6, PT, R30, R245, P6 ;  /* 0x000000f51e00720c */ /* 0x000fe200037c1670 */
[C---:B----4-:R-:W-:Y:S01]  /*3810*/  HMMA.16816.F32 R56, R12.reuse, R20, R56 ;  /* 0x000000140c38723c */ /* 0x050fe20000001838 */
[----:B------:R-:W-:Y:S01]  /*3820*/  ISETP.LT.OR P0, PT, R32, R247, P0 ;  /* 0x000000f72000720c */ /* 0x000fe20000701670 */
[----:B------:R-:W-:Y:S01]  /*3830*/  VIADD R43, R30, 0x18 ;  /* 0x000000181e2b7836 */ /* 0x000fe20000000000 */
[----:B------:R-:W-:Y:S01]  /*3840*/  ISETP.LT.OR P4, PT, R32, R245, P4 ;  /* 0x000000f52000720c */ /* 0x000fe20002781670 */
[----:B------:R-:W-:Y:S01]  /*3850*/  VIADD R42, R30, 0x19 ;  /* 0x000000191e2a7836 */ /* 0x000fe20000000000 */
[----:B--2---:R-:W-:Y:S01]  /*3860*/  FSEL R32, R28, -INF , !P6 ;  /* 0xff8000001c207808 */ /* 0x004fe20007000000 */
[----:B------:R-:W-:Y:S01]  /*3870*/  HMMA.16816.F32 R52, R12, R22, R52 ;  /* 0x000000160c34723c */ /* 0x000fe20000001834 */
[----:B------:R-:W-:Y:S01]  /*3880*/  VIADD R20, R30, 0x10 ;  /* 0x000000101e147836 */ /* 0x000fe20000000000 */
[----:B------:R-:W-:Y:S01]  /*3890*/  FSEL R33, R10, -INF , !P0 ;  /* 0xff8000000a217808 */ /* 0x000fe20004000000 */
[----:B------:R-:W-:Y:S01]  /*38a0*/  VIADD R21, R30, 0x11 ;  /* 0x000000111e157836 */ /* 0x000fe20000000000 */
[----:B------:R-:W-:-:S02]  /*38b0*/  FSEL R28, R29, -INF , !P4 ;  /* 0xff8000001d1c7808 */ /* 0x000fc40006000000 */
[-C--:B------:R-:W-:Y:S01]  /*38c0*/  ISETP.GE.AND P6, PT, R20, R246.reuse, PT ;  /* 0x000000f61400720c */ /* 0x080fe20003fc6270 */
[----:B------:R-:W-:Y:S01]  /*38d0*/  FMUL.FTZ R35, R67, UR27 ;  /* 0x0000001b43237c20 */ /* 0x000fe20008410000 */
[----:B------:R-:W-:Y:S01]  /*38e0*/  ISETP.GE.AND P0, PT, R21, R246, PT ;  /* 0x000000f61500720c */ /* 0x000fe20003f06270 */
[----:B------:R-:W-:Y:S01]  /*38f0*/  FMUL.FTZ R38, R64, UR27 ;  /* 0x0000001b40267c20 */ /* 0x000fe20008410000 */
[-C--:B------:R-:W-:Y:S01]  /*3900*/  ISETP.GE.AND P4, PT, R20, R244.reuse, PT ;  /* 0x000000f41400720c */ /* 0x080fe20003f86270 */
[----:B------:R-:W-:Y:S01]  /*3910*/  FMUL.FTZ R36, R65, UR27 ;  /* 0x0000001b41247c20 */ /* 0x000fe20008410000 */
[C---:B------:R-:W-:Y:S01]  /*3920*/  ISETP.GE.AND P5, PT, R21.reuse, R244, PT ;  /* 0x000000f41500720c */ /* 0x040fe20003fa6270 */
[----:B------:R-:W-:Y:S01]  /*3930*/  FMUL.FTZ R39, R76, UR27 ;  /* 0x0000001b4c277c20 */ /* 0x000fe20008410000 */
[C---:B------:R-:W-:Y:S01]  /*3940*/  ISETP.LT.OR P6, PT, R20.reuse, R247, P6 ;  /* 0x000000f71400720c */ /* 0x040fe200037c1670 */
[----:B------:R-:W1:Y:S01]  /*3950*/  MUFU.TANH R35, R35 ;  /* 0x0000002300237308 */ /* 0x000e620000002400 */
[----:B------:R-:W-:Y:S01]  /*3960*/  ISETP.LT.OR P4, PT, R20, R245, P4 ;  /* 0x000000f51400720c */ /* 0x000fe20002781670 */
[----:B------:R-:W-:Y:S01]  /*3970*/  FMUL.FTZ R37, R66, UR27 ;  /* 0x0000001b42257c20 */ /* 0x000fe20008410000 */
[----:B------:R-:W-:Y:S01]  /*3980*/  ISETP.LT.OR P0, PT, R21, R247, P0 ;  /* 0x000000f71500720c */ /* 0x000fe20000701670 */
[----:B------:R-:W-:Y:S01]  /*3990*/  FMUL.FTZ R41, R79, UR27 ;  /* 0x0000001b4f297c20 */ /* 0x000fe20008410000 */
[----:B------:R-:W-:Y:S01]  /*39a0*/  ISETP.LT.OR P5, PT, R21, R245, P5 ;  /* 0x000000f51500720c */ /* 0x000fe20002fa1670 */
[C---:B---3--:R-:W-:Y:S01]  /*39b0*/  HMMA.16816.F32 R48, R16.reuse, R24, R48 ;  /* 0x000000181030723c */ /* 0x048fe20000001830 */
[----:B------:R-:W2:Y:S01]  /*39c0*/  LDSM.16.M88.4 R20, [R224+0x7800] ;  /* 0x00780000e014783b */ /* 0x000ea20000000200 */
[----:B------:R-:W3:Y:S01]  /*39d0*/  MUFU.TANH R39, R39 ;  /* 0x0000002700277308 */ /* 0x000ee20000002400 */
[----:B------:R-:W-:Y:S01]  /*39e0*/  FMUL.FTZ R77, R77, UR27 ;  /* 0x0000001b4d4d7c20 */ /* 0x000fe20008410000 */
[----:B------:R-:W-:Y:S01]  /*39f0*/  FMUL.FTZ R58, R58, UR27 ;  /* 0x0000001b3a3a7c20 */ /* 0x000fe20008410000 */
[----:B------:R-:W-:Y:S01]  /*3a00*/  FMUL.FTZ R59, R59, UR27 ;  /* 0x0000001b3b3b7c20 */ /* 0x000fe20008410000 */
[----:B------:R-:W-:Y:S01]  /*3a10*/  HMMA.16816.F32 R84, R16, R26, R84 ;  /* 0x0000001a1054723c */ /* 0x000fe20000001854 */
[----:B------:R-:W-:Y:S01]  /*3a20*/  FMUL.FTZ R40, R78, UR27 ;  /* 0x0000001b4e287c20 */ /* 0x000fe20008410000 */
[----:B------:R-:W-:Y:S01]  /*3a30*/  FSEL R24, R4, -INF , !P3 ;  /* 0xff80000004187808 */ /* 0x000fe20005800000 */
[----:B------:R-:W-:Y:S01]  /*3a40*/  FMUL.FTZ R53, R53, UR27 ;  /* 0x0000001b35357c20 */ /* 0x000fe20008410000 */
[----:B------:R-:W4:Y:S01]  /*3a50*/  MUFU.TANH R38, R38 ;  /* 0x0000002600267308 */ /* 0x000f220000002400 */
[CC--:B------:R-:W-:Y:S01]  /*3a60*/  ISETP.GE.AND P3, PT, R43.reuse, R246.reuse, PT ;  /* 0x000000f62b00720c */ /* 0x0c0fe20003f66270 */
[----:B------:R-:W-:Y:S01]  /*3a70*/  FMUL.FTZ R54, R54, UR27 ;  /* 0x0000001b36367c20 */ /* 0x000fe20008410000 */
[----:B------:R-:W-:Y:S01]  /*3a80*/  VIADD R16, R30, 0x20 ;  /* 0x000000201e107836 */ /* 0x000fe20000000000 */
[----:B------:R-:W-:Y:S01]  /*3a90*/  FSEL R29, R6, -INF , !P1 ;  /* 0xff800000061d7808 */ /* 0x000fe20004800000 */
[----:B------:R-:W-:Y:S01]  /*3aa0*/  VIADD R17, R30, 0x21 ;  /* 0x000000211e117836 */ /* 0x000fe20000000000 */
[----:B------:R-:W-:Y:S01]  /*3ab0*/  ISETP.LT.OR P3, PT, R43, R247, P3 ;  /* 0x000000f72b00720c */ /* 0x000fe20001f61670 */
[----:B------:R-:W-:Y:S01]  /*3ac0*/  FMUL.FTZ R57, R57, UR27 ;  /* 0x0000001b39397c20 */ /* 0x000fe20008410000 */
[----:B------:R-:W5:Y:S01]  /*3ad0*/  MUFU.TANH R36, R36 ;  /* 0x0000002400247308 */ /* 0x000f620000002400 */
[----:B-1----:R-:W-:Y:S01]  /*3ae0*/  FSEL R4, R35, -INF , !P5 ;  /* 0xff80000023047808 */ /* 0x002fe20006800000 */
[----:B------:R-:W-:Y:S01]  /*3af0*/  FMUL.FTZ R52, R52, UR27 ;  /* 0x0000001b34347c20 */ /* 0x000fe20008410000 */
[----:B---3--:R-:W-:Y:S01]  /*3b00*/  FSEL R19, R39, -INF , !P3 ;  /* 0xff80000027137808 */ /* 0x008fe20005800000 */
[----:B------:R-:W-:Y:S01]  /*3b10*/  VIADD R18, R30, 0x29 ;  /* 0x000000291e127836 */ /* 0x000fe20000000000 */
[----:B------:R-:W-:Y:S01]  /*3b20*/  ISETP.GE.AND P1, PT, R42, R246, PT ;  /* 0x000000f62a00720c */ /* 0x000fe20003f26270 */
[----:B------:R-:W-:Y:S01]  /*3b30*/  FMUL.FTZ R56, R56, UR27 ;  /* 0x0000001b38387c20 */ /* 0x000fe20008410000 */
[-C--:B------:R-:W-:Y:S01]  /*3b40*/  ISETP.GE.AND P5, PT, R16, R244.reuse, PT ;  /* 0x000000f41000720c */ /* 0x080fe20003fa6270 */
[----:B------:R-:W1:Y:S01]  /*3b50*/  MUFU.TANH R37, R37 ;  /* 0x0000002500257308 */ /* 0x000e620000002400 */
[----:B----4-:R-:W-:Y:S01]  /*3b60*/  FSEL R25, R38, -INF , !P6 ;  /* 0xff80000026197808 */ /* 0x010fe20007000000 */
[----:B------:R-:W-:Y:S01]  /*3b70*/  FMUL.FTZ R55, R55, UR27 ;  /* 0x0000001b37377c20 */ /* 0x000fe20008410000 */
[----:B------:R-:W-:Y:S01]  /*3b80*/  ISETP.GE.AND P3, PT, R17, R244, PT ;  /* 0x000000f41100720c */ /* 0x000fe20003f66270 */
[----:B------:R-:W-:-:S04]  /*3b90*/  DEPBAR.LE SB0, 0x0 ;  /* 0x000080000000791a */ /* 0x000fc80000000000 */
[----:B------:R-:W3:Y:S01]  /*3ba0*/  MUFU.TANH R0, R77 ;  /* 0x0000004d00007308 */ /* 0x000ee20000002400 */
[----:B------:R-:W-:Y:S02]  /*3bb0*/  ISETP.GE.AND P6, PT, R42, R244, PT ;  /* 0x000000f42a00720c */ /* 0x000fe40003fc6270 */
[----:B-----5:R-:W-:Y:S02]  /*3bc0*/  FSEL R27, R36, -INF , !P0 ;  /* 0xff800000241b7808 */ /* 0x020fe40004000000 */
[----:B------:R-:W-:Y:S01]  /*3bd0*/  ISETP.GE.AND P0, PT, R17, R246, PT ;  /* 0x000000f61100720c */ /* 0x000fe20003f06270 */
[C---:B--2---:R-:W-:Y:S02]  /*3be0*/  HMMA.16816.F32 R48, R12.reuse, R20, R48 ;  /* 0x000000140c30723c */ /* 0x044fe40000001830 */
[----:B------:R-:W2:Y:S01]  /*3bf0*/  MUFU.TANH R186, R58 ;  /* 0x0000003a00ba7308 */ /* 0x000ea20000002400 */
[----:B------:R-:W-:Y:S02]  /*3c00*/  FSEL R10, R34, -INF , !P2 ;  /* 0xff800000220a7808 */ /* 0x000fe40005000000 */
[----:B------:R-:W-:Y:S01]  /*3c10*/  ISETP.LT.OR P1, PT, R42, R247, P1 ;  /* 0x000000f72a00720c */ /* 0x000fe20000f21670 */
[----:B------:R-:W-:Y:S01]  /*3c20*/  HMMA.16816.F32 R84, R12, R22, R84 ;  /* 0x000000160c54723c */ /* 0x000fe20000001854 */
[----:B------:R-:W-:Y:S01]  /*3c30*/  ISETP.LT.OR P5, PT, R16, R245, P5 ;  /* 0x000000f51000720c */ /* 0x000fe20002fa1670 */
[----:B------:R-:W-:-:S02]  /*3c40*/  VIADD R20, R30, 0x28 ;  /* 0x000000281e147836 */ /* 0x000fc40000000000 */
[----:B------:R-:W4:Y:S01]  /*3c50*/  MUFU.TANH R184, R59 ;  /* 0x0000003b00b87308 */ /* 0x000f220000002400 */
[-C--:B------:R-:W-:Y:S02]  /*3c60*/  ISETP.LT.OR P3, PT, R17, R245.reuse, P3 ;  /* 0x000000f51100720c */ /* 0x080fe40001f61670 */
[----:B------:R-:W-:Y:S01]  /*3c70*/  ISETP.GE.AND P2, PT, R43, R244, PT ;  /* 0x000000f42b00720c */ /* 0x000fe20003f46270 */
[----:B------:R-:W-:Y:S01]  /*3c80*/  VIADD R12, R30, 0x30 ;  /* 0x000000301e0c7836 */ /* 0x000fe20000000000 */
[----:B------:R-:W-:Y:S01]  /*3c90*/  ISETP.LT.OR P6, PT, R42, R245, P6 ;  /* 0x000000f52a00720c */ /* 0x000fe200037c1670 */
[----:B------:R-:W-:Y:S01]  /*3ca0*/  VIADD R13, R30, 0x31 ;  /* 0x000000311e0d7836 */ /* 0x000fe20000000000 */
[----:B-1----:R-:W-:Y:S01]  /*3cb0*/  FSEL R6, R37, -INF , !P4 ;  /* 0xff80000025067808 */ /* 0x002fe20006000000 */
[----:B------:R-:W1:Y:S01]  /*3cc0*/  MUFU.TANH R41, R41 ;  /* 0x0000002900297308 */ /* 0x000e620000002400 */
[----:B------:R-:W-:Y:S02]  /*3cd0*/  ISETP.LT.OR P0, PT, R17, R247, P0 ;  /* 0x000000f71100720c */ /* 0x000fe40000701670 */
[----:B------:R-:W-:-:S02]  /*3ce0*/  ISETP.GE.AND P4, PT, R16, R246, PT ;  /* 0x000000f61000720c */ /* 0x000fc40003f86270 */
[----:B---3--:R-:W-:Y:S02]  /*3cf0*/  FSEL R17, R0, -INF , !P1 ;  /* 0xff80000000117808 */ /* 0x008fe40004800000 */
[----:B--2---:R-:W-:Y:S01]  /*3d00*/  FSEL R186, R186, -INF , !P5 ;  /* 0xff800000baba7808 */ /* 0x004fe20006800000 */
[----:B------:R-:W2:Y:S01]  /*3d10*/  MUFU.TANH R40, R40 ;  /* 0x0000002800287308 */ /* 0x000ea20000002400 */
[----:B----4-:R-:W-:Y:S01]  /*3d20*/  FSEL R184, R184, -INF , !P3 ;  /* 0xff800000b8b87808 */ /* 0x010fe20005800000 */
[----:B------:R-:W-:Y:S01]  /*3d30*/  FMUL.FTZ R48, R48, UR27 ;  /* 0x0000001b30307c20 */ /* 0x000fe20008410000 */
[----:B------:R-:W-:Y:S01]  /*3d40*/  FMNMX.FTZ R14, R3, R33, !PT ;  /* 0x00000021030e7209 */ /* 0x000fe20007810000 */
[----:B------:R-:W-:Y:S01]  /*3d50*/  FMUL.FTZ R49, R49, UR27 ;  /* 0x0000001b31317c20 */ /* 0x000fe20008410000 */
[----:B------:R-:W-:Y:S01]  /*3d60*/  ISETP.LT.OR P2, PT, R43, R245, P2 ;  /* 0x000000f52b00720c */ /* 0x000fe20001741670 */
[----:B------:R-:W-:Y:S01]  /*3d70*/  FMUL.FTZ R84, R84, UR27 ;  /* 0x0000001b54547c20 */ /* 0x000fe20008410000 */
[C---:B------:R-:W-:Y:S01]  /*3d80*/  ISETP.GE.AND P5, PT, R12.reuse, R246, PT ;  /* 0x000000f60c00720c */ /* 0x040fe20003fa6270 */
[----:B------:R-:W-:Y:S01]  /*3d90*/  MUFU.TANH R185, R53 ;  /* 0x0000003500b97308 */ /* 0x000fe20000002400 */
[----:B-1----:R-:W-:Y:S01]  /*3da0*/  FSEL R0, R41, -INF , !P6 ;  /* 0xff80000029007808 */ /* 0x002fe20007000000 */
[----:B------:R-:W-:Y:S01]  /*3db0*/  FMUL.FTZ R85, R85, UR27 ;  /* 0x0000001b55557c20 */ /* 0x000fe20008410000 */
[----:B------:R-:W-:Y:S01]  /*3dc0*/  ISETP.GE.AND P3, PT, R12, R244, PT ;  /* 0x000000f40c00720c */ /* 0x000fe20003f66270 */
[----:B------:R-:W-:Y:S01]  /*3dd0*/  FMUL.FTZ R50, R50, UR27 ;  /* 0x0000001b32327c20 */ /* 0x000fe20008410000 */
[----:B------:R-:W-:Y:S01]  /*3de0*/  ISETP.GE.AND P1, PT, R18, R246, PT ;  /* 0x000000f61200720c */ /* 0x000fe20003f26270 */
[----:B------:R-:W-:Y:S01]  /*3df0*/  FMUL.FTZ R51, R51, UR27 ;  /* 0x0000001b33337c20 */ /* 0x000fe20008410000 */
[----:B------:R-:W-:Y:S01]  /*3e00*/  ISETP.GE.AND P6, PT, R20, R244, PT ;  /* 0x000000f41400720c */ /* 0x000fe20003fc6270 */
[----:B------:R-:W1:Y:S01]  /*3e10*/  MUFU.TANH R204, R54 ;  /* 0x0000003600cc7308 */ /* 0x000e620000002400 */
[----:B------:R-:W-:Y:S01]  /*3e20*/  ISETP.LT.OR P4, PT, R16, R247, P4 ;  /* 0x000000f71000720c */ /* 0x000fe20002781670 */
[----:B------:R-:W-:Y:S01]  /*3e30*/  FMUL.FTZ R86, R86, UR27 ;  /* 0x0000001b56567c20 */ /* 0x000fe20008410000 */
[----:B------:R-:W-:Y:S01]  /*3e40*/  FMNMX.FTZ R14, R31, R14, !PT ;  /* 0x0000000e1f0e7209 */ /* 0x000fe20007810000 */
[----:B------:R-:W-:Y:S01]  /*3e50*/  FMUL.FTZ R87, R87, UR27 ;  /* 0x0000001b57577c20 */ /* 0x000fe20008410000 */
[----:B--2---:R-:W-:-:S02]  /*3e60*/  FSEL R16, R40, -INF , !P2 ;  /* 0xff80000028107808 */ /* 0x004fc40005000000 */
[C---:B------:R-:W-:Y:S01]  /*3e70*/  ISETP.LT.OR P5, PT, R12.reuse, R247, P5 ;  /* 0x000000f70c00720c */ /* 0x040fe20002fa1670 */
[----:B------:R-:W2:Y:S01]  /*3e80*/  MUFU.TANH R199, R57 ;  /* 0x0000003900c77308 */ /* 0x000ea20000002400 */
[-C--:B------:R-:W-:Y:S01]  /*3e90*/  ISETP.LT.OR P3, PT, R12, R245.reuse, P3 ;  /* 0x000000f50c00720c */ /* 0x080fe20001f61670 */
[----:B------:R-:W-:Y:S01]  /*3ea0*/  VIADD R12, R30, 0x38 ;  /* 0x000000381e0c7836 */ /* 0x000fe20000000000 */
[----:B------:R-:W-:Y:S01]  /*3eb0*/  ISETP.GE.AND P2, PT, R20, R246, PT ;  /* 0x000000f61400720c */ /* 0x000fe20003f46270 */
[----:B------:R-:W-:Y:S01]  /*3ec0*/  VIADD R30, R30, 0x39 ;  /* 0x000000391e1e7836 */ /* 0x000fe20000000000 */
[----:B------:R-:W-:Y:S02]  /*3ed0*/  ISETP.LT.OR P6, PT, R20, R245, P6 ;  /* 0x000000f51400720c */ /* 0x000fe400037c1670 */
[----:B------:R-:W-:Y:S01]  /*3ee0*/  ISETP.LT.OR P1, PT, R18, R247, P1 ;  /* 0x000000f71200720c */ /* 0x000fe20000f21670 */
[----:B------:R-:W3:Y:S01]  /*3ef0*/  MUFU.TANH R187, R52 ;  /* 0x0000003400bb7308 */ /* 0x000ee20000002400 */
        /* <DEDUP_REMOVED lines=8> */
[----:B--2---:R-:W-:Y:S01]  /*3f80*/  FSEL R199, R199, -INF , !P0 ;  /* 0xff800000c7c77808 */ /* 0x004fe20004000000 */
[----:B------:R-:W2:Y:S01]  /*3f90*/  MUFU.TANH R215, R48 ;  /* 0x0000003000d77308 */ /* 0x000ea20000002400 */
[----:B---3--:R-:W-:Y:S02]  /*3fa0*/  FSEL R187, R187, -INF , !P2 ;  /* 0xff800000bbbb7808 */ /* 0x008fe40005000000 */
[C---:B------:R-:W-:Y:S02]  /*3fb0*/  ISETP.GE.AND P0, PT, R13.reuse, R246, PT ;  /* 0x000000f60d00720c */ /* 0x040fe40003f06270 */
[----:B------:R-:W-:Y:S02]  /*3fc0*/  ISETP.GE.AND P2, PT, R13, R244, PT ;  /* 0x000000f40d00720c */ /* 0x000fe40003f46270 */
[C---:B------:R-:W-:Y:S01]  /*3fd0*/  ISETP.LT.OR P6, PT, R12.reuse, R247, P6 ;  /* 0x000000f70c00720c */ /* 0x040fe200037c1670 */
[----:B------:R-:W3:Y:S01]  /*3fe0*/  MUFU.TANH R213, R49 ;  /* 0x0000003100d57308 */ /* 0x000ee20000002400 */
[----:B------:R-:W-:-:S02]  /*3ff0*/  ISETP.LT.OR P1, PT, R12, R245, P1 ;  /* 0x000000f50c00720c */ /* 0x000fc40000f21670 */
[----:B------:R-:W-:Y:S02]  /*4000*/  FMNMX.FTZ R12, R27, R14, !PT ;  /* 0x0000000e1b0c7209 */ /* 0x000fe40007810000 */
[C---:B------:R-:W-:Y:S02]  /*4010*/  ISETP.LT.OR P0, PT, R13.reuse, R247, P0 ;  /* 0x000000f70d00720c */ /* 0x040fe40000701670 */
[----:B------:R-:W-:Y:S01]  /*4020*/  ISETP.LT.OR P2, PT, R13, R245, P2 ;  /* 0x000000f50d00720c */ /* 0x000fe20001741670 */
[----:B------:R-:W4:Y:S01]  /*4030*/  MUFU.TANH R211, R84 ;  /* 0x0000005400d37308 */ /* 0x000f220000002400 */
[----:B------:R-:W-:Y:S02]  /*4040*/  FMNMX.FTZ R13, R32, R28, !PT ;  /* 0x0000001c200d7209 */ /* 0x000fe40007810000 */
[----:B------:R-:W-:Y:S02]  /*4050*/  FMNMX.FTZ R12, R19, R12, !PT ;  /* 0x0000000c130c7209 */ /* 0x000fe40007810000 */
[----:B-1----:R-:W-:-:S02]  /*4060*/  FSEL R201, R201, -INF , !P4 ;  /* 0xff800000c9c97808 */ /* 0x002fc40006000000 */
[----:B------:R-:W-:Y:S01]  /*4070*/  FMNMX.FTZ R13, R24, R13, !PT ;  /* 0x0000000d180d7209 */ /* 0x000fe20007810000 */
[----:B------:R-:W1:Y:S01]  /*4080*/  MUFU.TANH R209, R85 ;  /* 0x0000005500d17308 */ /* 0x000e620000002400 */
[----:B------:R-:W-:Y:S02]  /*4090*/  FMNMX.FTZ R12, R17, R12, !PT ;  /* 0x0000000c110c7209 */ /* 0x000fe40007810000 */
[----:B------:R-:W-:Y:S02]  /*40a0*/  FMNMX.FTZ R13, R10, R13, !PT ;  /* 0x0000000d0a0d7209 */ /* 0x000fe40007810000 */
[----:B------:R-:W-:Y:S02]  /*40b0*/  FMNMX.FTZ R12, R201, R12, !PT ;  /* 0x0000000cc90c7209 */ /* 0x000fe40007810000 */
[----:B------:R-:W-:Y:S01]  /*40c0*/  FMNMX.FTZ R13, R6, R13, !PT ;  /* 0x0000000d060d7209 */ /* 0x000fe20007810000 */
[----:B------:R-:W5:Y:S01]  /*40d0*/  MUFU.TANH R55, R55 ;  /* 0x0000003700377308 */ /* 0x000f620000002400 */
[----:B------:R-:W-:-:S02]  /*40e0*/  FMNMX.FTZ R12, R199, R12, !PT ;  /* 0x0000000cc70c7209 */ /* 0x000fc40007810000 */
[----:B------:R-:W-:Y:S02]  /*40f0*/  FMNMX.FTZ R13, R4, R13, !PT ;  /* 0x0000000d040d7209 */ /* 0x000fe40007810000 */
[----:B------:R-:W-:Y:S02]  /*4100*/  FMNMX.FTZ R12, R187, R12, !PT ;  /* 0x0000000cbb0c7209 */ /* 0x000fe40007810000 */
[----:B--2---:R-:W-:Y:S01]  /*4110*/  FSEL R215, R215, -INF , !P5 ;  /* 0xff800000d7d77808 */ /* 0x004fe20006800000 */
[----:B------:R2:W1:Y:S01]  /*4120*/  MUFU.TANH R210, R50 ;  /* 0x0000003200d27308 */ /* 0x0004620000002400 */
[----:B------:R-:W-:Y:S02]  /*4130*/  FMNMX.FTZ R13, R16, R13, !PT ;  /* 0x0000000d100d7209 */ /* 0x000fe40007810000 */
[----:B------:R-:W-:Y:S02]  /*4140*/  FMNMX.FTZ R12, R185, R12, !PT ;  /* 0x0000000cb90c7209 */ /* 0x000fe40007810000 */
[----:B---3--:R-:W-:-:S02]  /*4150*/  FSEL R213, R213, -INF , !P0 ;  /* 0xff800000d5d57808 */ /* 0x008fc40004000000 */
[----:B------:R-:W-:Y:S01]  /*4160*/  PLOP3.LUT P0, PT, PT, PT, UP0, 0x80, 0x0 ;  /* 0x000000000000781c */ /* 0x000fe20003f0f008 */
[----:B------:R2:W3:Y:S01]  /*4170*/  MUFU.TANH R208, R51 ;  /* 0x0000003300d07308 */ /* 0x0004e20000002400 */
[----:B------:R-:W-:Y:S01]  /*4180*/  BAR.SYNC.DEFER_BLOCKING 0x0 ;  /* 0x0000000000007b1d */ /* 0x000fe20000010000 */
[----:B------:R-:W-:Y:S02]  /*4190*/  ISETP.GE.AND P5, PT, R30, R246, PT ;  /* 0x000000f61e00720c */ /* 0x000fe40003fa6270 */
[----:B------:R-:W-:Y:S02]  /*41a0*/  FMNMX.FTZ R13, R0, R13, !PT ;  /* 0x0000000d000d7209 */ /* 0x000fe40007810000 */
[----:B------:R-:W-:Y:S02]  /*41b0*/  FMNMX.FTZ R12, R215, R12, !PT ;  /* 0x0000000cd70c7209 */ /* 0x000fe40007810000 */
[----:B------:R2:W2:Y:S01]  /*41c0*/  MUFU.TANH R206, R86 ;  /* 0x0000005600ce7308 */ /* 0x0004a20000002400 */
[----:B------:R-:W-:-:S02]  /*41d0*/  ISETP.GE.AND P4, PT, R18, R244, PT ;  /* 0x000000f41200720c */ /* 0x000fc40003f86270 */
[----:B------:R-:W-:Y:S02]  /*41e0*/  ISETP.LT.OR P5, PT, R30, R247, P5 ;  /* 0x000000f71e00720c */ /* 0x000fe40002fa1670 */
[----:B----4-:R-:W-:Y:S02]  /*41f0*/  FSEL R211, R211, -INF , !P6 ;  /* 0xff800000d3d37808 */ /* 0x010fe40007000000 */
[----:B------:R-:W-:Y:S01]  /*4200*/  FMNMX.FTZ R13, R186, R13, !PT ;  /* 0x0000000dba0d7209 */ /* 0x000fe20007810000 */
[----:B------:R4:W2:Y:S01]  /*4210*/  MUFU.TANH R202, R87 ;  /* 0x0000005700ca7308 */ /* 0x0008a20000002400 */
[----:B------:R-:W-:Y:S02]  /*4220*/  FMNMX.FTZ R12, R213, R12, !PT ;  /* 0x0000000cd50c7209 */ /* 0x000fe40007810000 */
[----:B------:R-:W-:Y:S02]  /*4230*/  ISETP.LT.OR P4, PT, R18, R245, P4 ;  /* 0x000000f51200720c */ /* 0x000fe40002781670 */
[----:B-1----:R-:W-:-:S02]  /*4240*/  FSEL R209, R209, -INF , !P5 ;  /* 0xff800000d1d17808 */ /* 0x002fc40006800000 */
[----:B------:R-:W-:Y:S02]  /*4250*/  FMNMX.FTZ R13, R184, R13, !PT ;  /* 0x0000000db80d7209 */ /* 0x000fe40007810000 */
[----:B------:R-:W-:Y:S02]  /*4260*/  FMNMX.FTZ R12, R211, R12, !PT ;  /* 0x0000000cd30c7209 */ /* 0x000fe40007810000 */
[----:B-----5:R-:W-:Y:S02]  /*4270*/  FSEL R214, R55, -INF , !P4 ;  /* 0xff80000037d67808 */ /* 0x020fe40006000000 */
[----:B------:R-:W-:Y:S02]  /*4280*/  FMNMX.FTZ R13, R204, R13, !PT ;  /* 0x0000000dcc0d7209 */ /* 0x000fe40007810000 */
[----:B------:R-:W-:Y:S01]  /*4290*/  FMNMX.FTZ R12, R209, R12, !PT ;  /* 0x0000000cd10c7209 */ /* 0x000fe20007810000 */
[----:B---3--:R-:W-:Y:S06]  /*42a0*/  @!P0 BRA `(.L_x_2045) ;  /* 0x0000000000688947 */ /* 0x008fec0003800000 */
        /* <DEDUP_REMOVED lines=26> */
.L_x_2045:
[----:B------:R-:W-:Y:S01]  /*4450*/  FSEL R210, R210, -INF , !P3 ;  /* 0xff800000d2d27808 */ /* 0x000fe20005800000 */
[----:B------:R-:W-:Y:S01]  /*4460*/  ULDC UR23, c[0x0][0x2ec] ;  /* 0x0000bb0000177ab9 */ /* 0x000fe20000000800 */
[----:B------:R-:W-:Y:S02]  /*4470*/  FMNMX.FTZ R15, R214, R13, !PT ;  /* 0x0000000dd60f7209 */ /* 0x000fe40007810000 */
[----:B------:R-:W-:Y:S01]  /*4480*/  ISETP.GE.AND P3, PT, R30, R244, PT ;  /* 0x000000f41e00720c */ /* 0x000fe20003f66270 */
[----:B------:R-:W3:Y:S01]  /*4490*/  SHFL.BFLY PT, R13, R12, 0x2, 0x1f ;  /* 0x0c401f000c0d7f89 */ /* 0x000ee200000e0000 */
[----:B------:R-:W-:Y:S02]  /*44a0*/  FSEL R208, R208, -INF , !P2 ;  /* 0xff800000d0d07808 */ /* 0x000fe40005000000 */
[----:B------:R-:W-:Y:S02]  /*44b0*/  FMNMX.FTZ R15, R210, R15, !PT ;  /* 0x0000000fd20f7209 */ /* 0x000fe40007810000 */
[----:B------:R-:W-:-:S02]  /*44c0*/  ISETP.LT.OR P3, PT, R30, R245, P3 ;  /* 0x000000f51e00720c */ /* 0x000fc40001f61670 */
[----:B--2---:R-:W-:Y:S02]  /*44d0*/  FSEL R206, R206, -INF , !P1 ;  /* 0xff800000cece7808 */ /* 0x004fe40004800000 */
[----:B------:R-:W-:Y:S02]  /*44e0*/  FMNMX.FTZ R15, R208, R15, !PT ;  /* 0x0000000fd00f7209 */ /* 0x000fe40007810000 */
[----:B------:R-:W-:Y:S02]  /*44f0*/  FSEL R202, R202, -INF , !P3 ;  /* 0xff800000caca7808 */ /* 0x000fe40005800000 */
[----:B------:R-:W-:Y:S02]  /*4500*/  FMNMX.FTZ R15, R206, R15, !PT ;  /* 0x0000000fce0f7209 */ /* 0x000fe40007810000 */
[----:B------:R-:W-:Y:S02]  /*4510*/  IADD3 R232, R11, R2, RZ ;  /* 0x000000020be87210 */ /* 0x000fe40007ffe0ff */
[----:B-1----:R-:W-:-:S02]  /*4520*/  FMNMX.FTZ R21, R202, R15, !PT ;  /* 0x0000000fca157209 */ /* 0x002fc40007810000 */
[----:B------:R-:W-:Y:S02]  /*4530*/  LEA R232, R232, UR4, 0x1 ;  /* 0x00000004e8e87c11 */ /* 0x000fe4000f8e08ff */
[----:B------:R-:W-:Y:S01]  /*4540*/  IADD3 R227, R235, 0x800, RZ ;  /* 0x00000800ebe37810 */ /* 0x000fe20007ffe0ff */
[----:B------:R-:W1:Y:S01]  /*4550*/  SHFL.BFLY PT, R14, R21, 0x2, 0x1f ;  /* 0x0c401f00150e7f89 */ /* 0x000e6200000e0000 */
[-C--:B------:R-:W-:Y:S02]  /*4560*/  LEA R230, R7, R232.reuse, 0x1 ;  /* 0x000000e807e67211 */ /* 0x080fe400078e08ff */
[----:B---3--:R-:W-:Y:S01]  /*4570*/  FMNMX.FTZ R15, R12, R13, !PT ;  /* 0x0000000d0c0f7209 */ /* 0x008fe20007810000 */
[----:B------:R-:W-:Y:S01]  /*4580*/  LDSM.16.MT88.4 R156, [R232+0x18000] ;  /* 0x01800000e89c783b */ /* 0x000fe20000004200 */
[C---:B------:R-:W-:Y:S02]  /*4590*/  LEA R229, R5.reuse, R232, 0x1 ;  /* 0x000000e805e57211 */ /* 0x040fe400078e08ff */
[----:B------:R-:W-:Y:S01]  /*45a0*/  LEA R228, R5, R230, 0x1 ;  /* 0x000000e605e47211 */ /* 0x000fe200078e08ff */
[----:B------:R-:W2:Y:S01]  /*45b0*/  SHFL.BFLY PT, R164, R15, 0x1, 0x1f ;  /* 0x0c201f000fa47f89 */ /* 0x000ea200000e0000 */
        /* <DEDUP_REMOVED lines=10> */
[----:B------:R-:W-:Y:S01]  /*4660*/  IADD3 R218, R235, 0x4800, RZ ;  /* 0x00004800ebda7810 */ /* 0x000fe20007ffe0ff */
[----:B------:R-:W-:Y:S01]  /*4670*/  LDSM.16.MT88.4 R40, [R232+0x1a000] ;  /* 0x01a00000e828783b */ /* 0x000fe20000004200 */
[----:B-1----:R-:W-:Y:S02]  /*4680*/  FMNMX.FTZ R13, R21, R14, !PT ;  /* 0x0000000e150d7209 */ /* 0x002fe40007810000 */
[C---:B------:R-:W-:Y:S01]  /*4690*/  IADD3 R217, R235.reuse, 0x5000, RZ ;  /* 0x00005000ebd97810 */ /* 0x040fe20007ffe0ff */
[----:B------:R-:W-:Y:S01]  /*46a0*/  LDSM.16.MT88.4 R48, [R230+0x1a000] ;  /* 0x01a00000e630783b */ /* 0x000fe20000004200 */
[----:B------:R-:W-:-:S03]  /*46b0*/  IADD3 R216, R235, 0x5800, RZ ;  /* 0x00005800ebd87810 */ /* 0x000fc60007ffe0ff */
[----:B------:R-:W1:Y:S01]  /*46c0*/  SHFL.BFLY PT, R12, R13, 0x1, 0x1f ;  /* 0x0c201f000d0c7f89 */ /* 0x000e6200000e0000 */
[----:B--2---:R-:W-:-:S03]  /*46d0*/  FMNMX.FTZ R164, R15, R164, !PT ;  /* 0x000000a40fa47209 */ /* 0x004fc60007810000 */
[----:B------:R-:W2:Y:S01]  /*46e0*/  LDSM.16.MT88.4 R56, [R229+0x1a000] ;  /* 0x01a00000e538783b */ /* 0x000ea20000004200 */
[C---:B------:R-:W-:Y:S01]  /*46f0*/  FSETP.NEU.FTZ.AND P1, PT, R164.reuse, -INF , PT ;  /* 0xff800000a400780b */ /* 0x040fe20003f3d000 */
[----:B------:R-:W-:Y:S02]  /*4700*/  FMUL.FTZ R212, R164, UR23 ;  /* 0x00000017a4d47c20 */ /* 0x000fe40008410000 */
[----:B------:R-:W3:Y:S03]  /*4710*/  LDSM.16.MT88.4 R64, [R228+0x1a000] ;  /* 0x01a00000e440783b */ /* 0x000ee60000004200 */
[----:B------:R-:W-:Y:S01]  /*4720*/  FSEL R212, R212, RZ, P1 ;  /* 0x000000ffd4d47208 */ /* 0x000fe20000800000 */
[----:B------:R-:W5:Y:S04]  /*4730*/  LDSM.16.MT88.4 R72, [R232+0x1c000] ;  /* 0x01c00000e848783b */ /* 0x000f680000004200 */
[--C-:B------:R-:W-:Y:S01]  /*4740*/  FFMA.FTZ R197, R3, UR23, -R212.reuse ;  /* 0x0000001703c57c23 */ /* 0x100fe200080108d4 */
[----:B------:R-:W4:Y:S01]  /*4750*/  LDSM.16.MT88.4 R80, [R230+0x1c000] ;  /* 0x01c00000e650783b */ /* 0x000f220000004200 */
[--C-:B------:R-:W-:Y:S01]  /*4760*/  FFMA.FTZ R194, R33, UR23, -R212.reuse ;  /* 0x0000001721c27c23 */ /* 0x100fe200080108d4 */
[--C-:B------:R-:W-:Y:S01]  /*4770*/  FFMA.FTZ R193, R31, UR23, -R212.reuse ;  /* 0x000000171fc17c23 */ /* 0x100fe200080108d4 */
[--C-:B------:R-:W-:Y:S01]  /*4780*/  FFMA.FTZ R188, R29, UR23, -R212.reuse ;  /* 0x000000171dbc7c23 */ /* 0x100fe200080108d4 */
[----:B------:R-:W4:Y:S01]  /*4790*/  LDSM.16.MT88.4 R88, [R229+0x1c000] ;  /* 0x01c00000e558783b */ /* 0x000f220000004200 */
        /* <DEDUP_REMOVED lines=12> */
[----:B------:R-:W1:Y:S01]  /*4860*/  LDSM.16.MT88.4 R112, [R230+0x1e000] ;  /* 0x01e00000e670783b */ /* 0x000e620000004200 */
[----:B------:R-:W-:Y:S01]  /*4870*/  FSEL R205, R205, RZ, P1 ;  /* 0x000000ffcdcd7208 */ /* 0x000fe20000800000 */
        /* <DEDUP_REMOVED lines=9> */
[--C-:B------:R-:W-:Y:S01]  /*4910*/  FFMA.FTZ R167, R6, UR23, -R205.reuse ;  /* 0x0000001706a77c23 */ /* 0x100fe200080108cd */
[--C-:B------:R-:W-:Y:S01]  /*4920*/  FFMA.FTZ R10, R4, UR23, -R205.reuse ;  /* 0x00000017040a7c23 */ /* 0x100fe200080108cd */
[----:B------:R-:W3:Y:S01]  /*4930*/  MUFU.EX2 R188, R188 ;  /* 0x000000bc00bc7308 */ /* 0x000ee20000000800 */
[----:B--2---:R-:W-:Y:S01]  /*4940*/  F2FP.F16.F32.PACK_AB R128, R194, R197 ;  /* 0x000000c5c280723e */ /* 0x004fe200000000ff */
[----:B------:R-:W2:Y:S01]  /*4950*/  LDSM.16.MT88.4 R4, [R232+0x18800] ;  /* 0x01880000e804783b */ /* 0x000ea20000004200 */
[--C-:B------:R-:W-:Y:S01]  /*4960*/  FFMA.FTZ R11, R16, UR23, -R205.reuse ;  /* 0x00000017100b7c23 */ /* 0x100fe200080108cd */
[--C-:B------:R-:W-:Y:S01]  /*4970*/  FFMA.FTZ R0, R0, UR23, -R205.reuse ;  /* 0x0000001700007c23 */ /* 0x100fe200080108cd */
[----:B------:R-:W-:Y:S01]  /*4980*/  FFMA.FTZ R201, R185, UR23, -R212 ;  /* 0x00000017b9c97c23 */ /* 0x000fe200080108d4 */
[----:B------:R-:W2:Y:S01]  /*4990*/  LDSM.16.MT88.4 R20, [R228+0x18800] ;  /* 0x01880000e414783b */ /* 0x000ea20000004200 */
[--C-:B------:R-:W-:Y:S01]  /*49a0*/  FFMA.FTZ R200, R186, UR23, -R205.reuse ;  /* 0x00000017bac87c23 */ /* 0x100fe200080108cd */
[----:B------:R-:W-:Y:S01]  /*49b0*/  MUFU.EX2 R191, R191 ;  /* 0x000000bf00bf7308 */ /* 0x000fe20000000800 */
[--C-:B------:R-:W-:Y:S01]  /*49c0*/  FFMA.FTZ R203, R184, UR23, -R205.reuse ;  /* 0x00000017b8cb7c23 */ /* 0x100fe200080108cd */
[----:B------:R-:W2:Y:S01]  /*49d0*/  LDSM.16.MT88.4 R24, [R229+0x1a800] ;  /* 0x01a80000e518783b */ /* 0x000ea20000004200 */
[--C-:B------:R-:W-:Y:S01]  /*49e0*/  FFMA.FTZ R204, R204, UR23, -R205.reuse ;  /* 0x00000017cccc7c23 */ /* 0x100fe200080108cd */
[--C-:B------:R-:W-:Y:S01]  /*49f0*/  FFMA.FTZ R207, R214, UR23, -R205.reuse ;  /* 0x00000017d6cf7c23 */ /* 0x100fe200080108cd */
[----:B------:R-:W-:Y:S01]  /*4a00*/  FFMA.FTZ R251, R202, UR23, -R205 ;  /* 0x00000017cafb7c23 */ /* 0x000fe200080108cd */
[----:B------:R-:W-:Y:S01]  /*4a10*/  LDSM.16.MT88.4 R168, [R230+0x1a800] ;  /* 0x01a80000e6a8783b */ /* 0x000fe20000004200 */
[----:B------:R-:W-:Y:S01]  /*4a20*/  FADD.FTZ R194, R197, R194 ;  /* 0x000000c2c5c27221 */ /* 0x000fe20000010000 */
[----:B------:R-:W5:Y:S01]  /*4a30*/  MUFU.EX2 R192, R192 ;  /* 0x000000c000c07308 */ /* 0x000f620000000800 */
        /* <DEDUP_REMOVED lines=10> */
[----:B-----5:R-:W-:Y:S01]  /*4ae0*/  F2FP.F16.F32.PACK_AB R129, R192, R191 ;  /* 0x000000bfc081723e */ /* 0x020fe200000000ff */
[----:B------:R-:W-:Y:S01]  /*4af0*/  LDSM.16.MT88.4 R32, [R228+0x1a800] ;  /* 0x01a80000e420783b */ /* 0x000fe20000004200 */
[----:B------:R-:W-:-:S03]  /*4b00*/  FADD.FTZ R192, R191, R192 ;  /* 0x000000c0bfc07221 */ /* 0x000fc60000010000 */
[----:B------:R-:W-:Y:S02]  /*4b10*/  LDSM.16.MT88.4 R184, [R232+0x19000] ;  /* 0x01900000e8b8783b */ /* 0x000fe40000004200 */
[----:B------:R-:W-:Y:S08]  /*4b20*/  MUFU.EX2 R189, R189 ;  /* 0x000000bd00bd7308 */ /* 0x000ff00000000800 */
[----:B------:R-:W5:Y:S01]  /*4b30*/  MUFU.EX2 R166, R166 ;  /* 0x000000a600a67308 */ /* 0x000f620000000800 */
[----:B---3--:R-:W-:Y:S01]  /*4b40*/  F2FP.F16.F32.PACK_AB R131, R190, R195 ;  /* 0x000000c3be83723e */ /* 0x008fe200000000ff */
[----:B------:R-:W-:-:S04]  /*4b50*/  FADD.FTZ R195, R195, R192 ;  /* 0x000000c0c3c37221 */ /* 0x000fc80000010000 */
[----:B------:R-:W-:Y:S02]  /*4b60*/  FADD.FTZ R190, R190, R195 ;  /* 0x000000c3bebe7221 */ /* 0x000fe40000010000 */
[C---:B------:R-:W-:Y:S01]  /*4b70*/  HMMA.16816.F32 R160, R128.reuse, R156, RZ ;  /* 0x0000009c80a0723c */ /* 0x040fe200000018ff */
[----:B------:R-:W-:Y:S05]  /*4b80*/  MUFU.EX2 R165, R165 ;  /* 0x000000a500a57308 */ /* 0x000fea0000000800 */
[C---:B------:R-:W-:Y:S03]  /*4b90*/  HMMA.16816.F32 R152, R128.reuse, R148, RZ ;  /* 0x000000948098723c */ /* 0x040fe600000018ff */
[----:B------:R-:W3:Y:S01]  /*4ba0*/  MUFU.EX2 R2, R2 ;  /* 0x0000000200027308 */ /* 0x000ee20000000800 */
[C---:B-----5:R-:W-:Y:S01]  /*4bb0*/  F2FP.F16.F32.PACK_AB R16, R166.reuse, R189 ;  /* 0x000000bda610723e */ /* 0x060fe200000000ff */
[----:B------:R-:W-:Y:S01]  /*4bc0*/  FADD.FTZ R189, R189, R188 ;  /* 0x000000bcbdbd7221 */ /* 0x000fe20000010000 */
[----:B------:R-:W-:Y:S03]  /*4bd0*/  HMMA.16816.F32 R144, R128, R140, RZ ;  /* 0x0000008c8090723c */ /* 0x000fe600000018ff */
[----:B------:R-:W-:-:S02]  /*4be0*/  FADD.FTZ R166, R166, R189 ;  /* 0x000000bda6a67221 */ /* 0x000fc40000010000 */
[----:B------:R-:W-:Y:S01]  /*4bf0*/  MUFU.EX2 R167, R167 ;  /* 0x000000a700a77308 */ /* 0x000fe20000000800 */
[C---:B------:R-:W-:Y:S06]  /*4c00*/  HMMA.16816.F32 R136, R128.reuse, R132, RZ ;  /* 0x000000848088723c */ /* 0x040fec00000018ff */
[----:B------:R-:W-:Y:S01]  /*4c10*/  HMMA.16816.F32 R36, R128, R40, RZ ;  /* 0x000000288024723c */ /* 0x000fe200000018ff */
[----:B------:R-:W5:Y:S01]  /*4c20*/  MUFU.EX2 R10, R10 ;  /* 0x0000000a000a7308 */ /* 0x000f620000000800 */
        /* <DEDUP_REMOVED lines=8> */
[----:B-----5:R-:W-:Y:S01]  /*4cb0*/  F2FP.F16.F32.PACK_AB R17, R10, R167 ;  /* 0x000000a70a11723e */ /* 0x020fe200000000ff */
[----:B------:R-:W-:-:S04]  /*4cc0*/  FADD.FTZ R167, R167, R190 ;  /* 0x000000bea7a77221 */ /* 0x000fc80000010000 */
[----:B------:R-:W-:Y:S01]  /*4cd0*/  HMMA.16816.F32 R68, R128, R72, RZ ;  /* 0x000000488044723c */ /* 0x000fe200000018ff */
[----:B------:R-:W-:Y:S01]  /*4ce0*/  MUFU.EX2 R196, R196 ;  /* 0x000000c400c47308 */ /* 0x000fe20000000800 */
[----:B------:R-:W-:-:S04]  /*4cf0*/  FADD.FTZ R10, R10, R167 ;  /* 0x000000a70a0a7221 */ /* 0x000fc80000010000 */
[C---:B----4-:R-:W-:Y:S03]  /*4d00*/  HMMA.16816.F32 R76, R128.reuse, R80, RZ ;  /* 0x00000050804c723c */ /* 0x050fe600000018ff */
        /* <DEDUP_REMOVED lines=248> */
[----:B------:R-:W-:Y:S04]  /*5c90*/  LDSM.16.M88.4 R16, [R236] ;  /* 0x00000000ec10783b */ /* 0x000fe80000000200 */
[----:B------:R-:W2:Y:S04]  /*5ca0*/  LDSM.16.M88.4 R24, [R235] ;  /* 0x00000000eb18783b */ /* 0x000ea80000000200 */
[----:B------:R-:W2:Y:S04]  /*5cb0*/  LDSM.16.M88.4 R204, [R227] ;  /* 0x00000000e3cc783b */ /* 0x000ea80000000200 */
[----:B------:R-:W2:Y:S04]  /*5cc0*/  LDSM.16.M88.4 R184, [R226] ;  /* 0x00000000e2b8783b */ /* 0x000ea80000000200 */
[----:B------:R-:W2:Y:S04]  /*5cd0*/  LDSM.16.M88.4 R28, [R225] ;  /* 0x00000000e11c783b */ /* 0x000ea80000000200 */
[----:B------:R-:W-:Y:S01]  /*5ce0*/  LDSM.16.M88.4 R12, [R234] ;  /* 0x00000000ea0c783b */ /* 0x000fe20000000200 */
[C---:B-1----:R-:W-:Y:S03]  /*5cf0*/  HMMA.16816.F32 R4, R188.reuse, R20, RZ ;  /* 0x00000014bc04723c */ /* 0x042fe600000018ff */
[----:B------:R-:W1:Y:S04]  /*5d00*/  LDSM.16.M88.4 R200, [R231+0x10000] ;  /* 0x01000000e7c8783b */ /* 0x000e680000000200 */
[----:B------:R-:W1:Y:S01]  /*5d10*/  LDSM.16.M88.4 R196, [R231+0x10800] ;  /* 0x01080000e7c4783b */ /* 0x000e620000000200 */
        /* <DEDUP_REMOVED lines=20> */
[----:B------:R-:W4:Y:S04]  /*5e60*/  LDSM.16.M88.4 R16, [R233] ;  /* 0x00000000e910783b */ /* 0x000f280000000200 */
[----:B------:R-:W5:Y:S01]  /*5e70*/  LDSM.16.M88.4 R28, [R224+0x800] ;  /* 0x00080000e01c783b */ /* 0x000f620000000200 */
[C---:B-1----:R-:W-:Y:S06]  /*5e80*/  HMMA.16816.F32 R4, R12.reuse, R200, R4 ;  /* 0x000000c80c04723c */ /* 0x042fec0000001804 */
[C---:B------:R-:W-:Y:S01]  /*5e90*/  HMMA.16816.F32 R20, R12.reuse, R202, R20 ;  /* 0x000000ca0c14723c */ /* 0x040fe20000001814 */
[----:B------:R-:W-:Y:S05]  /*5ea0*/  LDSM.16.M88.4 R200, [R223] ;  /* 0x00000000dfc8783b */ /* 0x000fea0000000200 */
        /* <DEDUP_REMOVED lines=112> */
[----:B------:R-:W1:Y:S05]  /*65b0*/  LDSM.16.M88.4 R16, [R237+0x16800] ;  /* 0x01680000ed10783b */ /* 0x000e6a0000000200 */
[C---:B------:R-:W-:Y:S06]  /*65c0*/  HMMA.16816.F32 R192, R24.reuse, R184, R192 ;  /* 0x000000b818c0723c */ /* 0x040fec00000018c0 */
[----:B------:R-:W-:Y:S01]  /*65d0*/  HMMA.16816.F32 R188, R24, R186, R188 ;  /* 0x000000ba18bc723c */ /* 0x000fe200000018bc */
[----:B------:R-:W-:Y:S04]  /*65e0*/  LDSM.16.M88.4 R184, [R236+0xc000] ;  /* 0x00c00000ecb8783b */ /* 0x000fe80000000200 */
[----:B------:R-:W-:Y:S01]  /*65f0*/  LDSM.16.M88.4 R24, [R237+0x17000] ;  /* 0x01700000ed18783b */ /* 0x000fe20000000200 */
[C---:B---3--:R-:W-:Y:S06]  /*6600*/  HMMA.16816.F32 R176, R180.reuse, R12, R176 ;  /* 0x0000000cb4b0723c */ /* 0x048fec00000018b0 */
[----:B------:R-:W-:Y:S01]  /*6610*/  HMMA.16816.F32 R172, R180, R14, R172 ;  /* 0x0000000eb4ac723c */ /* 0x000fe200000018ac */
[----:B------:R-:W3:Y:S05]  /*6620*/  LDSM.16.M88.4 R12, [R215] ;  /* 0x00000000d70c783b */ /* 0x000eea0000000200 */
[C---:B--2---:R-:W-:Y:S06]  /*6630*/  HMMA.16816.F32 R4, R200.reuse, R28, R4 ;  /* 0x0000001cc804723c */ /* 0x044fec0000001804 */
[----:B------:R-:W-:Y:S01]  /*6640*/  HMMA.16816.F32 R20, R200, R30, R20 ;  /* 0x0000001ec814723c */ /* 0x000fe20000001814 */
[----:B------:R-:W-:Y:S05]  /*6650*/  LDSM.16.M88.4 R28, [R234+0xc000] ;  /* 0x00c00000ea1c783b */ /* 0x000fea0000000200 */
[C---:B------:R-:W-:Y:S06]  /*6660*/  HMMA.16816.F32 R168, R180.reuse, R204, R168 ;  /* 0x000000ccb4a8723c */ /* 0x040fec00000018a8 */
[----:B------:R-:W-:Y:S01]  /*6670*/  HMMA.16816.F32 R32, R180, R206, R32 ;  /* 0x000000ceb420723c */ /* 0x000fe20000001820 */
[----:B------:R-:W2:Y:S05]  /*6680*/  LDSM.16.M88.4 R204, [R231+0x16000] ;  /* 0x01600000e7cc783b */ /* 0x000eaa0000000200 */
[C---:B-1----:R-:W-:Y:S06]  /*6690*/  HMMA.16816.F32 R176, R200.reuse, R16, R176 ;  /* 0x00000010c8b0723c */ /* 0x042fec00000018b0 */
[----:B------:R-:W-:Y:S01]  /*66a0*/  HMMA.16816.F32 R172, R200, R18, R172 ;  /* 0x00000012c8ac723c */ /* 0x000fe200000018ac */
[----:B------:R-:W-:Y:S05]  /*66b0*/  LDSM.16.M88.4 R16, [R233+0xc000] ;  /* 0x00c00000e910783b */ /* 0x000fea0000000200 */
[C---:B---3--:R-:W-:Y:S06]  /*66c0*/  HMMA.16816.F32 R4, R184.reuse, R12, R4 ;  /* 0x0000000cb804723c */ /* 0x048fec0000001804 */
[----:B------:R-:W-:Y:S01]  /*66d0*/  HMMA.16816.F32 R20, R184, R14, R20 ;  /* 0x0000000eb814723c */ /* 0x000fe20000001814 */
[----:B------:R-:W1:Y:S05]  /*66e0*/  LDSM.16.M88.4 R12, [R224+0x6000] ;  /* 0x00600000e00c783b */ /* 0x000e6a0000000200 */
[C---:B------:R-:W-:Y:S06]  /*66f0*/  HMMA.16816.F32 R192, R180.reuse, R196, R192 ;  /* 0x000000c4b4c0723c */ /* 0x040fec00000018c0 */
[----:B------:R-:W-:Y:S01]  /*6700*/  HMMA.16816.F32 R188, R180, R198, R188 ;  /* 0x000000c6b4bc723c */ /* 0x000fe200000018bc */
[----:B------:R-:W3:Y:S04]  /*6710*/  LDSM.16.M88.4 R180, [R214] ;  /* 0x00000000d6b4783b */ /* 0x000ee80000000200 */
[----:B------:R-:W4:Y:S01]  /*6720*/  LDSM.16.M88.4 R196, [R237+0x17800] ;  /* 0x01780000edc4783b */ /* 0x000f220000000200 */
[C---:B--2---:R-:W-:Y:S06]  /*6730*/  HMMA.16816.F32 R4, R28.reuse, R204, R4 ;  /* 0x000000cc1c04723c */ /* 0x044fec0000001804 */
[----:B------:R-:W-:Y:S01]  /*6740*/  HMMA.16816.F32 R20, R28, R206, R20 ;  /* 0x000000ce1c14723c */ /* 0x000fe20000001814 */
[----:B------:R-:W2:Y:S05]  /*6750*/  LDSM.16.M88.4 R204, [R213] ;  /* 0x00000000d5cc783b */ /* 0x000eaa0000000200 */
[C---:B------:R-:W-:Y:S06]  /*6760*/  HMMA.16816.F32 R168, R200.reuse, R24, R168 ;  /* 0x00000018c8a8723c */ /* 0x040fec00000018a8 */
[----:B------:R-:W-:Y:S01]  /*6770*/  HMMA.16816.F32 R32, R200, R26, R32 ;  /* 0x0000001ac820723c */ /* 0x000fe20000001820 */
[----:B------:R-:W5:Y:S05]  /*6780*/  LDSM.16.M88.4 R24, [R231+0x16800] ;  /* 0x01680000e718783b */ /* 0x000f6a0000000200 */
[C---:B-1----:R-:W-:Y:S06]  /*6790*/  HMMA.16816.F32 R4, R16.reuse, R12, R4 ;  /* 0x0000000c1004723c */ /* 0x042fec0000001804 */
[----:B------:R-:W-:Y:S01]  /*67a0*/  HMMA.16816.F32 R20, R16, R14, R20 ;  /* 0x0000000e1014723c */ /* 0x000fe20000001814 */
[----:B------:R-:W1:Y:S05]  /*67b0*/  LDSM.16.M88.4 R12, [R231+0x17000] ;  /* 0x01700000e70c783b */ /* 0x000e6a0000000200 */
[----:B---3--:R-:W-:Y:S06]  /*67c0*/  HMMA.16816.F32 R176, R184, R180, R176 ;  /* 0x000000b4b8b0723c */ /* 0x008fec00000018b0 */
[C---:B----4-:R-:W-:Y:S06]  /*67d0*/  HMMA.16816.F32 R192, R200.reuse, R196, R192 ;  /* 0x000000c4c8c0723c */ /* 0x050fec00000018c0 */
[----:B------:R-:W-:Y:S01]  /*67e0*/  HMMA.16816.F32 R196, R200, R198, R188 ;  /* 0x000000c6c8c4723c */ /* 0x000fe200000018bc */
[----:B------:R-:W3:Y:S01]  /*67f0*/  LDSM.16.M88.4 R200, [R212] ;  /* 0x00000000d4c8783b */ /* 0x000ee20000000200 */
[----:B------:R-:W-:Y:S01]  /*6800*/  FMUL.FTZ R0, R4, UR27 ;  /* 0x0000001b04007c20 */ /* 0x000fe20008410000 */
[----:B------:R-:W-:Y:S01]  /*6810*/  FMUL.FTZ R2, R5, UR27 ;  /* 0x0000001b05027c20 */ /* 0x000fe20008410000 */
[----:B------:R-:W-:Y:S01]  /*6820*/  FMUL.FTZ R10, R6, UR27 ;  /* 0x0000001b060a7c20 */ /* 0x000fe20008410000 */
[----:B------:R-:W4:Y:S01]  /*6830*/  LDSM.16.M88.4 R188, [R224+0x6800] ;  /* 0x00680000e0bc783b */ /* 0x000f220000000200 */
[C---:B------:R-:W-:Y:S01]  /*6840*/  HMMA.16816.F32 R172, R184.reuse, R182, R172 ;  /* 0x000000b6b8ac723c */ /* 0x040fe200000018ac */
[----:B------:R-:W-:Y:S01]  /*6850*/  FMUL.FTZ R11, R7, UR27 ;  /* 0x0000001b070b7c20 */ /* 0x000fe20008410000 */
[----:B------:R-:W4:Y:S01]  /*6860*/  MUFU.TANH R0, R0 ;  /* 0x0000000000007308 */ /* 0x000f220000002400 */
[----:B------:R-:W4:Y:S01]  /*6870*/  LDSM.16.M88.4 R4, [R231+0x17800] ;  /* 0x01780000e704783b */ /* 0x000f220000000200 */
[----:B------:R-:W-:Y:S01]  /*6880*/  FMUL.FTZ R165, R22, UR27 ;  /* 0x0000001b16a57c20 */ /* 0x000fe20008410000 */
[----:B------:R-:W-:Y:S01]  /*6890*/  FMUL.FTZ R23, R23, UR27 ;  /* 0x0000001b17177c20 */ /* 0x000fe20008410000 */
[----:B--2---:R-:W-:Y:S01]  /*68a0*/  HMMA.16816.F32 R168, R184, R204, R168 ;  /* 0x000000ccb8a8723c */ /* 0x004fe200000018a8 */
[----:B------:R-:W-:Y:S01]  /*68b0*/  FMUL.FTZ R20, R20, UR27 ;  /* 0x0000001b14147c20 */ /* 0x000fe20008410000 */
[----:B------:R-:W-:-:S02]  /*68c0*/  FMUL.FTZ R21, R21, UR27 ;  /* 0x0000001b15157c20 */ /* 0x000fc40008410000 */
[----:B------:R2:W-:Y:S02]  /*68d0*/  MUFU.TANH R166, R23 ;  /* 0x0000001700a67308 */ /* 0x0005e40000002400 */
[----:B-----5:R-:W-:Y:S06]  /*68e0*/  HMMA.16816.F32 R176, R28, R24, R176 ;  /* 0x000000181cb0723c */ /* 0x020fec00000018b0 */
[----:B------:R-:W-:Y:S01]  /*68f0*/  HMMA.16816.F32 R32, R184, R206, R32 ;  /* 0x000000ceb820723c */ /* 0x000fe20000001820 */
[----:B------:R-:W-:Y:S05]  /*6900*/  MUFU.TANH R2, R2 ;  /* 0x0000000200027308 */ /* 0x000fea0000002400 */
[C---:B------:R-:W-:Y:S01]  /*6910*/  HMMA.16816.F32 R172, R28.reuse, R26, R172 ;  /* 0x0000001a1cac723c */ /* 0x040fe200000018ac */
[----:B------:R-:W5:Y:S02]  /*6920*/  LDSM.16.M88.4 R24, [R224+0x7000] ;  /* 0x00700000e018783b */ /* 0x000f640000000200 */
[----:B------:R-:W2:Y:S03]  /*6930*/  MUFU.TANH R10, R10 ;  /* 0x0000000a000a7308 */ /* 0x000ea60000002400 */
[----:B-1----:R-:W-:Y:S05]  /*6940*/  HMMA.16816.F32 R168, R28, R12, R168 ;  /* 0x0000000c1ca8723c */ /* 0x002fea00000018a8 */
[----:B------:R-:W-:Y:S01]  /*6950*/  MUFU.TANH R11, R11 ;  /* 0x0000000b000b7308 */ /* 0x000fe20000002400 */
[----:B---3--:R-:W-:Y:S01]  /*6960*/  HMMA.16816.F32 R192, R184, R200, R192 ;  /* 0x000000c8b8c0723c */ /* 0x008fe200000018c0 */
[----:B------:R-:W-:-:S04]  /*6970*/  IMAD.U32 R13, RZ, RZ, UR22 ;  /* 0x00000016ff0d7e24 */ /* 0x000fc8000f8e00ff */
[----:B------:R-:W-:Y:S01]  /*6980*/  IMAD R22, R13, 0x40, R250 ;  /* 0x000000400d167824 */ /* 0x000fe200078e02fa */
[----:B----4-:R-:W-:Y:S01]  /*6990*/  HMMA.16816.F32 R176, R16, R188, R176 ;  /* 0x000000bc10b0723c */ /* 0x010fe200000018b0 */
[----:B------:R-:W-:Y:S02]  /*69a0*/  MUFU.TANH R20, R20 ;  /* 0x0000001400147308 */ /* 0x000fe40000002400 */
[C---:B------:R-:W-:Y:S01]  /*69b0*/  VIADD R12, R22.reuse, 0x9 ;  /* 0x00000009160c7836 */ /* 0x040fe20000000000 */
[C---:B------:R-:W-:Y:S02]  /*69c0*/  ISETP.GE.AND P6, PT, R22.reuse, R246, PT ;  /* 0x000000f61600720c */ /* 0x040fe40003fc6270 */
[----:B------:R-:W-:Y:S01]  /*69d0*/  HMMA.16816.F32 R32, R28, R14, R32 ;  /* 0x0000000e1c20723c */ /* 0x000fe20000001820 */
[C---:B------:R-:W-:Y:S02]  /*69e0*/  ISETP.GE.AND P1, PT, R22.reuse, R244, PT ;  /* 0x000000f41600720c */ /* 0x040fe40003f26270 */
[----:B------:R-:W-:Y:S01]  /*69f0*/  ISETP.LT.OR P6, PT, R22, R247, P6 ;  /* 0x000000f71600720c */ /* 0x000fe200037c1670 */
[----:B------:R-:W-:Y:S01]  /*6a00*/  MUFU.TANH R165, R165 ;  /* 0x000000a500a57308 */ /* 0x000fe20000002400 */
[----:B------:R-:W-:Y:S01]  /*6a10*/  ISETP.GE.AND P2, PT, R12, R246, PT ;  /* 0x000000f60c00720c */ /* 0x000fe20003f46270 */
[----:B------:R-:W-:Y:S01]  /*6a20*/  HMMA.16816.F32 R172, R16, R190, R172 ;  /* 0x000000be10ac723c */ /* 0x000fe200000018ac */
[----:B--2---:R-:W-:-:S02]  /*6a30*/  FSEL R23, R0, -INF , !P6 ;  /* 0xff80000000177808 */ /* 0x004fc40007000000 */
[C---:B------:R-:W-:Y:S02]  /*6a40*/  ISETP.GE.AND P6, PT, R12.reuse, R244, PT ;  /* 0x000000f40c00720c */ /* 0x040fe40003fc6270 */
[C---:B------:R-:W-:Y:S01]  /*6a50*/  ISETP.LT.OR P2, PT, R12.reuse, R247, P2 ;  /* 0x000000f70c00720c */ /* 0x040fe20001741670 */
[----:B------:R-:W-:Y:S01]  /*6a60*/  HMMA.16816.F32 R196, R184, R202, R196 ;  /* 0x000000cab8c4723c */ /* 0x000fe200000018c4 */
[-C--:B------:R-:W-:Y:S01]  /*6a70*/  ISETP.LT.OR P6, PT, R12, R245.reuse, P6 ;  /* 0x000000f50c00720c */ /* 0x080fe200037c1670 */
[----:B------:R-:W1:Y:S01]  /*6a80*/  MUFU.TANH R21, R21 ;  /* 0x0000001500157308 */ /* 0x000e620000002400 */
[----:B------:R-:W2:Y:S01]  /*6a90*/  LDSM.16.M88.4 R12, [R224+0x7800] ;  /* 0x00780000e00c783b */ /* 0x000ea20000000200 */
[----:B------:R-:W-:Y:S01]  /*6aa0*/  ISETP.LT.OR P1, PT, R22, R245, P1 ;  /* 0x000000f51600720c */ /* 0x000fe20000f21670 */
[----:B------:R-:W-:-:S04]  /*6ab0*/  DEPBAR.LE SB0, 0x0 ;  /* 0x000080000000791a */ /* 0x000fc80000000000 */
[----:B------:R-:W-:Y:S01]  /*6ac0*/  HMMA.16816.F32 R192, R28, R4, R192 ;  /* 0x000000041cc0723c */ /* 0x000fe200000018c0 */
[----:B------:R-:W-:Y:S01]  /*6ad0*/  FMUL.FTZ R167, R176, UR27 ;  /* 0x0000001bb0a77c20 */ /* 0x000fe20008410000 */
[----:B------:R-:W-:Y:S01]  /*6ae0*/  FMUL.FTZ R176, R177, UR27 ;  /* 0x0000001bb1b07c20 */ /* 0x000fe20008410000 */
[----:B------:R-:W-:Y:S01]  /*6af0*/  FMUL.FTZ R178, R178, UR27 ;  /* 0x0000001bb2b27c20 */ /* 0x000fe20008410000 */
[----:B------:R-:W-:Y:S01]  /*6b00*/  FMUL.FTZ R177, R179, UR27 ;  /* 0x0000001bb3b17c20 */ /* 0x000fe20008410000 */
[----:B------:R-:W-:Y:S01]  /*6b10*/  FSEL R10, R10, -INF , !P1 ;  /* 0xff8000000a0a7808 */ /* 0x000fe20004800000 */
[C---:B-----5:R-:W-:Y:S01]  /*6b20*/  HMMA.16816.F32 R168, R16.reuse, R24, R168 ;  /* 0x0000001810a8723c */ /* 0x060fe200000018a8 */
[C---:B------:R-:W-:Y:S01]  /*6b30*/  VIADD R4, R22.reuse, 0x1 ;  /* 0x0000000116047836 */ /* 0x040fe20000000000 */
[----:B------:R-:W3:Y:S01]  /*6b40*/  MUFU.TANH R167, R167 ;  /* 0x000000a700a77308 */ /* 0x000ee20000002400 */
[----:B------:R-:W-:Y:S02]  /*6b50*/  VIADD R5, R22, 0x8 ;  /* 0x0000000816057836 */ /* 0x000fe40000000000 */
[----:B------:R-:W-:Y:S01]  /*6b60*/  FMUL.FTZ R0, R174, UR27 ;  /* 0x0000001bae007c20 */ /* 0x000fe20008410000 */
[----:B-1----:R-:W-:Y:S01]  /*6b70*/  FSEL R21, R21, -INF , !P2 ;  /* 0xff80000015157808 */ /* 0x002fe20005000000 */
[----:B------:R-:W-:Y:S01]  /*6b80*/  HMMA.16816.F32 R32, R16, R26, R32 ;  /* 0x0000001a1020723c */ /* 0x000fe20000001820 */
[----:B------:R-:W-:Y:S01]  /*6b90*/  ISETP.GE.AND P4, PT, R4, R246, PT ;  /* 0x000000f60400720c */ /* 0x000fe20003f86270 */
[----:B------:R-:W-:Y:S01]  /*6ba0*/  FMUL.FTZ R24, R172, UR27 ;  /* 0x0000001bac187c20 */ /* 0x000fe20008410000 */
[----:B------:R-:W-:Y:S01]  /*6bb0*/  ISETP.GE.AND P5, PT, R4, R244, PT ;  /* 0x000000f40400720c */ /* 0x000fe20003fa6270 */
[----:B------:R-:W-:Y:S01]  /*6bc0*/  MUFU.TANH R176, R176 ;  /* 0x000000b000b07308 */ /* 0x000fe20000002400 */
[----:B------:R-:W-:Y:S01]  /*6bd0*/  ISETP.GE.AND P3, PT, R5, R246, PT ;  /* 0x000000f60500720c */ /* 0x000fe20003f66270 */
[----:B------:R-:W-:Y:S01]  /*6be0*/  FMUL.FTZ R25, R173, UR27 ;  /* 0x0000001bad197c20 */ /* 0x000fe20008410000 */
[C---:B------:R-:W-:Y:S01]  /*6bf0*/  ISETP.GE.AND P0, PT, R5.reuse, R244, PT ;  /* 0x000000f40500720c */ /* 0x040fe20003f06270 */
[----:B------:R-:W-:Y:S01]  /*6c00*/  VIADD R26, R22, 0x11 ;  /* 0x00000011161a7836 */ /* 0x000fe20000000000 */
[C---:B------:R-:W-:Y:S01]  /*6c10*/  ISETP.LT.OR P4, PT, R4.reuse, R247, P4 ;  /* 0x000000f70400720c */ /* 0x040fe20002781670 */
[----:B------:R-:W-:Y:S01]  /*6c20*/  HMMA.16816.F32 R196, R28, R6, R196 ;  /* 0x000000061cc4723c */ /* 0x000fe200000018c4 */
[----:B------:R-:W-:Y:S01]  /*6c30*/  ISETP.LT.OR P5, PT, R4, R245, P5 ;  /* 0x000000f50400720c */ /* 0x000fe20002fa1670 */
[C---:B------:R-:W-:Y:S01]  /*6c40*/  VIADD R4, R22.reuse, 0x10 ;  /* 0x0000001016047836 */ /* 0x040fe20000000000 */
[C---:B------:R-:W-:Y:S01]  /*6c50*/  ISETP.LT.OR P3, PT, R5.reuse, R247, P3 ;  /* 0x000000f70500720c */ /* 0x040fe20001f61670 */
[----:B------:R-:W1:Y:S01]  /*6c60*/  MUFU.TANH R178, R178 ;  /* 0x000000b200b27308 */ /* 0x000e620000002400 */
[----:B------:R-:W-:Y:S01]  /*6c70*/  ISETP.LT.OR P0, PT, R5, R245, P0 ;  /* 0x000000f50500720c */ /* 0x000fe20000701670 */
[----:B------:R-:W-:Y:S01]  /*6c80*/  VIADD R27, R22, 0x18 ;  /* 0x00000018161b7836 */ /* 0x000fe20000000000 */
[----:B------:R-:W-:Y:S01]  /*6c90*/  FSEL R5, R2, -INF , !P4 ;  /* 0xff80000002057808 */ /* 0x000fe20006000000 */
[----:B------:R-:W-:Y:S01]  /*6ca0*/  VIADD R7, R22, 0x19 ;  /* 0x0000001916077836 */ /* 0x000fe20000000000 */
[C---:B------:R-:W-:Y:S01]  /*6cb0*/  ISETP.GE.AND P1, PT, R4.reuse, R246, PT ;  /* 0x000000f60400720c */ /* 0x040fe20003f26270 */
[----:B------:R-:W-:Y:S01]  /*6cc0*/  FMUL.FTZ R2, R175, UR27 ;  /* 0x0000001baf027c20 */ /* 0x000fe20008410000 */
[C---:B------:R-:W-:Y:S01]  /*6cd0*/  ISETP.GE.AND P4, PT, R4.reuse, R244, PT ;  /* 0x000000f40400720c */ /* 0x040fe20003f86270 */
[----:B------:R-:W4:Y:S01]  /*6ce0*/  MUFU.TANH R177, R177 ;  /* 0x000000b100b17308 */ /* 0x000f220000002400 */
[----:B------:R-:W-:Y:S01]  /*6cf0*/  ISETP.LT.OR P1, PT, R4, R247, P1 ;  /* 0x000000f70400720c */ /* 0x000fe20000f21670 */
[----:B------:R-:W-:Y:S01]  /*6d00*/  FMUL.FTZ R170, R170, UR27 ;  /* 0x0000001baaaa7c20 */ /* 0x000fe20008410000 */
[----:B------:R-:W-:Y:S01]  /*6d10*/  ISETP.LT.OR P4, PT, R4, R245, P4 ;  /* 0x000000f50400720c */ /* 0x000fe20002781670 */
[----:B------:R-:W-:Y:S01]  /*6d20*/  FMUL.FTZ R171, R171, UR27 ;  /* 0x0000001babab7c20 */ /* 0x000fe20008410000 */
[----:B------:R-:W-:Y:S01]  /*6d30*/  FSEL R4, R11, -INF , !P5 ;  /* 0xff8000000b047808 */ /* 0x000fe20006800000 */
[C---:B--2---:R-:W-:Y:S01]  /*6d40*/  HMMA.16816.F32 R192, R16.reuse, R12, R192 ;  /* 0x0000000c10c0723c */ /* 0x044fe200000018c0 */
[----:B------:R-:W-:Y:S01]  /*6d50*/  FSEL R11, R20, -INF , !P3 ;  /* 0xff800000140b7808 */ /* 0x000fe20005800000 */
[----:B------:R-:W2:Y:S01]  /*6d60*/  MUFU.TANH R24, R24 ;  /* 0x0000001800187308 */ /* 0x000ea20000002400 */
[----:B------:R-:W-:Y:S01]  /*6d70*/  ISETP.GE.AND P5, PT, R26, R246, PT ;  /* 0x000000f61a00720c */ /* 0x000fe20003fa6270 */
[----:B------:R-:W-:Y:S01]  /*6d80*/  FMUL.FTZ R32, R32, UR27 ;  /* 0x0000001b20207c20 */ /* 0x000fe20008410000 */
[----:B------:R-:W-:Y:S01]  /*6d90*/  ISETP.GE.AND P3, PT, R26, R244, PT ;  /* 0x000000f41a00720c */ /* 0x000fe20003f66270 */
[----:B------:R-:W-:Y:S01]  /*6da0*/  FMUL.FTZ R33, R33, UR27 ;  /* 0x0000001b21217c20 */ /* 0x000fe20008410000 */
[----:B------:R-:W-:Y:S01]  /*6db0*/  FSEL R20, R165, -INF , !P0 ;  /* 0xff800000a5147808 */ /* 0x000fe20004000000 */
[----:B------:R-:W-:Y:S01]  /*6dc0*/  FMUL.FTZ R165, R169, UR27 ;  /* 0x0000001ba9a57c20 */ /* 0x000fe20008410000 */
[----:B------:R-:W-:Y:S01]  /*6dd0*/  FSEL R6, R166, -INF , !P6 ;  /* 0xff800000a6067808 */ /* 0x000fe20007000000 */
[----:B------:R-:W-:Y:S01]  /*6de0*/  MUFU.TANH R25, R25 ;  /* 0x0000001900197308 */ /* 0x000fe20000002400 */
[----:B---3--:R-:W-:Y:S01]  /*6df0*/  FSEL R31, R167, -INF , !P1 ;  /* 0xff800000a71f7808 */ /* 0x008fe20004800000 */
[C---:B------:R-:W-:Y:S01]  /*6e00*/  VIADD R12, R22.reuse, 0x28 ;  /* 0x00000028160c7836 */ /* 0x040fe20000000000 */
[C---:B------:R-:W-:Y:S01]  /*6e10*/  ISETP.GE.AND P6, PT, R7.reuse, R246, PT ;  /* 0x000000f60700720c */ /* 0x040fe20003fc6270 */
[----:B------:R-:W-:Y:S01]  /*6e20*/  VIADD R13, R22, 0x29 ;  /* 0x00000029160d7836 */ /* 0x000fe20000000000 */
[----:B------:R-:W-:Y:S01]  /*6e30*/  ISETP.GE.AND P1, PT, R7, R244, PT ;  /* 0x000000f40700720c */ /* 0x000fe20003f26270 */
[----:B------:R-:W-:Y:S01]  /*6e40*/  HMMA.16816.F32 R196, R16, R14, R196 ;  /* 0x0000000e10c4723c */ /* 0x000fe200000018c4 */
[C---:B------:R-:W-:Y:S01]  /*6e50*/  ISETP.GE.AND P0, PT, R27.reuse, R246, PT ;  /* 0x000000f61b00720c */ /* 0x040fe20003f06270 */
[----:B------:R-:W3:Y:S01]  /*6e60*/  MUFU.TANH R0, R0 ;  /* 0x0000000000007308 */ /* 0x000ee20000002400 */
[----:B------:R-:W-:Y:S01]  /*6e70*/  ISETP.LT.OR P5, PT, R26, R247, P5 ;  /* 0x000000f71a00720c */ /* 0x000fe20002fa1670 */
[----:B------:R-:W-:Y:S01]  /*6e80*/  FMUL.FTZ R168, R168, UR27 ;  /* 0x0000001ba8a87c20 */ /* 0x000fe20008410000 */
[----:B------:R-:W-:Y:S01]  /*6e90*/  ISETP.LT.OR P3, PT, R26, R245, P3 ;  /* 0x000000f51a00720c */ /* 0x000fe20001f61670 */
[----:B------:R-:W-:Y:S01]  /*6ea0*/  VIADD R26, R22, 0x20 ;  /* 0x00000020161a7836 */ /* 0x000fe20000000000 */
[----:B------:R-:W-:Y:S01]  /*6eb0*/  ISETP.GE.AND P2, PT, R27, R244, PT ;  /* 0x000000f41b00720c */ /* 0x000fe20003f46270 */
[----:B------:R-:W-:Y:S01]  /*6ec0*/  FMUL.FTZ R180, R194, UR27 ;  /* 0x0000001bc2b47c20 */ /* 0x000fe20008410000 */
[C---:B------:R-:W-:Y:S01]  /*6ed0*/  ISETP.LT.OR P6, PT, R7.reuse, R247, P6 ;  /* 0x000000f70700720c */ /* 0x040fe200037c1670 */
[----:B------:R-:W-:Y:S01]  /*6ee0*/  MUFU.TANH R165, R165 ;  /* 0x000000a500a57308 */ /* 0x000fe20000002400 */
[----:B------:R-:W-:Y:S01]  /*6ef0*/  ISETP.LT.OR P1, PT, R7, R245, P1 ;  /* 0x000000f50700720c */ /* 0x000fe20000f21670 */
[----:B------:R-:W-:Y:S01]  /*6f00*/  VIADD R7, R22, 0x21 ;  /* 0x0000002116077836 */ /* 0x000fe20000000000 */
[----:B------:R-:W-:Y:S01]  /*6f10*/  ISETP.LT.OR P0, PT, R27, R247, P0 ;  /* 0x000000f71b00720c */ /* 0x000fe20000701670 */
[----:B------:R-:W-:Y:S01]  /*6f20*/  FMUL.FTZ R183, R193, UR27 ;  /* 0x0000001bc1b77c20 */ /* 0x000fe20008410000 */
[----:B-1----:R-:W-:Y:S01]  /*6f30*/  FSEL R30, R178, -INF , !P4 ;  /* 0xff800000b21e7808 */ /* 0x002fe20006000000 */
[----:B------:R-:W-:Y:S01]  /*6f40*/  FMUL.FTZ R192, R192, UR27 ;  /* 0x0000001bc0c07c20 */ /* 0x000fe20008410000 */
[----:B------:R-:W-:Y:S01]  /*6f50*/  FSEL R29, R176, -INF , !P5 ;  /* 0xff800000b01d7808 */ /* 0x000fe20006800000 */
[----:B------:R-:W1:Y:S01]  /*6f60*/  MUFU.TANH R166, R170 ;  /* 0x000000aa00a67308 */ /* 0x000e620000002400 */
[C---:B------:R-:W-:Y:S01]  /*6f70*/  ISETP.GE.AND P4, PT, R26.reuse, R246, PT ;  /* 0x000000f61a00720c */ /* 0x040fe20003f86270 */
[----:B------:R-:W-:Y:S01]  /*6f80*/  FMUL.FTZ R178, R195, UR27 ;  /* 0x0000001bc3b27c20 */ /* 0x000fe20008410000 */
[----:B------:R-:W-:-:S02]  /*6f90*/  ISETP.GE.AND P5, PT, R26, R244, PT ;  /* 0x000000f41a00720c */ /* 0x000fc40003fa6270 */
[----:B------:R-:W-:Y:S01]  /*6fa0*/  ISETP.LT.OR P2, PT, R27, R245, P2 ;  /* 0x000000f51b00720c */ /* 0x000fe20001741670 */
[----:B------:R-:W-:Y:S01]  /*6fb0*/  FMUL.FTZ R181, R196, UR27 ;  /* 0x0000001bc4b57c20 */ /* 0x000fe20008410000 */
[----:B----4-:R-:W-:Y:S01]  /*6fc0*/  FSEL R28, R177, -INF , !P3 ;  /* 0xff800000b11c7808 */ /* 0x010fe20005800000 */
[----:B------:R-:W4:Y:S01]  /*6fd0*/  MUFU.TANH R2, R2 ;  /* 0x0000000200027308 */ /* 0x000f220000002400 */
[----:B--2---:R-:W-:Y:S01]  /*6fe0*/  FSEL R27, R24, -INF , !P0 ;  /* 0xff800000181b7808 */ /* 0x004fe20004000000 */
[----:B------:R-:W-:Y:S01]  /*6ff0*/  FMUL.FTZ R179, R197, UR27 ;  /* 0x0000001bc5b37c20 */ /* 0x000fe20008410000 */
[C---:B------:R-:W-:Y:S01]  /*7000*/  ISETP.GE.AND P3, PT, R7.reuse, R246, PT ;  /* 0x000000f60700720c */ /* 0x040fe20003f66270 */
[----:B------:R-:W-:Y:S01]  /*7010*/  FMUL.FTZ R176, R198, UR27 ;  /* 0x0000001bc6b07c20 */ /* 0x000fe20008410000 */
[----:B------:R-:W-:Y:S01]  /*7020*/  ISETP.GE.AND P0, PT, R7, R244, PT ;  /* 0x000000f40700720c */ /* 0x000fe20003f06270 */
[----:B------:R-:W-:Y:S01]  /*7030*/  FMUL.FTZ R174, R199, UR27 ;  /* 0x0000001bc7ae7c20 */ /* 0x000fe20008410000 */
[C---:B------:R-:W-:Y:S01]  /*7040*/  ISETP.LT.OR P4, PT, R26.reuse, R247, P4 ;  /* 0x000000f71a00720c */ /* 0x040fe20002781670 */
[----:B------:R-:W2:Y:S01]  /*7050*/  MUFU.TANH R200, R171 ;  /* 0x000000ab00c87308 */ /* 0x000ea20000002400 */
[----:B------:R-:W-:-:S02]  /*7060*/  ISETP.LT.OR P5, PT, R26, R245, P5 ;  /* 0x000000f51a00720c */ /* 0x000fc40002fa1670 */
[----:B---3--:R-:W-:Y:S01]  /*7070*/  FSEL R26, R0, -INF , !P2 ;  /* 0xff800000001a7808 */ /* 0x008fe20005000000 */
[----:B------:R-:W-:Y:S01]  /*7080*/  FMUL.FTZ R0, R35, UR27 ;  /* 0x0000001b23007c20 */ /* 0x000fe20008410000 */
[----:B------:R-:W-:Y:S02]  /*7090*/  FSEL R25, R25, -INF , !P6 ;  /* 0xff80000019197808 */ /* 0x000fe40007000000 */
[C---:B------:R-:W-:Y:S01]  /*70a0*/  ISETP.GE.AND P2, PT, R12.reuse, R246, PT ;  /* 0x000000f60c00720c */ /* 0x040fe20003f46270 */
[----:B------:R-:W3:Y:S01]  /*70b0*/  MUFU.TANH R201, R32 ;  /* 0x0000002000c97308 */ /* 0x000ee20000002400 */
[----:B------:R-:W-:Y:S02]  /*70c0*/  ISETP.GE.AND P6, PT, R12, R244, PT ;  /* 0x000000f40c00720c */ /* 0x000fe40003fc6270 */
[C---:B------:R-:W-:Y:S02]  /*70d0*/  ISETP.LT.OR P3, PT, R7.reuse, R247, P3 ;  /* 0x000000f70700720c */ /* 0x040fe40001f61670 */
[----:B------:R-:W-:Y:S01]  /*70e0*/  ISETP.LT.OR P0, PT, R7, R245, P0 ;  /* 0x000000f50700720c */ /* 0x000fe20000701670 */
[----:B------:R-:W-:Y:S01]  /*70f0*/  FMUL.FTZ R7, R34, UR27 ;  /* 0x0000001b22077c20 */ /* 0x000fe20008410000 */
[C---:B------:R-:W-:Y:S01]  /*7100*/  ISETP.LT.OR P2, PT, R12.reuse, R247, P2 ;  /* 0x000000f70c00720c */ /* 0x040fe20001741670 */
[----:B------:R-:W-:Y:S01]  /*7110*/  MUFU.TANH R167, R33 ;  /* 0x0000002100a77308 */ /* 0x000fe20000002400 */
[----:B------:R-:W-:Y:S01]  /*7120*/  ISETP.LT.OR P6, PT, R12, R245, P6 ;  /* 0x000000f50c00720c */ /* 0x000fe200037c1670 */
[----:B------:R-:W-:Y:S01]  /*7130*/  VIADD R12, R22, 0x30 ;  /* 0x00000030160c7836 */ /* 0x000fe20000000000 */
[----:B-1----:R-:W-:-:S02]  /*7140*/  FSEL R166, R166, -INF , !P5 ;  /* 0xff800000a6a67808 */ /* 0x002fc40006800000 */
[----:B------:R-:W-:Y:S02]  /*7150*/  FSEL R165, R165, -INF , !P3 ;  /* 0xff800000a5a57808 */ /* 0x000fe40005800000 */
[----:B----4-:R-:W-:Y:S01]  /*7160*/  FSEL R24, R2, -INF , !P1 ;  /* 0xff80000002187808 */ /* 0x010fe20004800000 */
[----:B------:R-:W1:Y:S01]  /*7170*/  MUFU.TANH R7, R7 ;  /* 0x0000000700077308 */ /* 0x000e620000002400 */
[----:B------:R-:W-:Y:S01]  /*7180*/  ISETP.GE.AND P5, PT, R12, R246, PT ;  /* 0x000000f60c00720c */ /* 0x000fe20003fa6270 */
[----:B------:R-:W-:Y:S01]  /*7190*/  VIADD R2, R22, 0x31 ;  /* 0x0000003116027836 */ /* 0x000fe20000000000 */
[C---:B------:R-:W-:Y:S02]  /*71a0*/  ISETP.GE.AND P3, PT, R12.reuse, R244, PT ;  /* 0x000000f40c00720c */ /* 0x040fe40003f66270 */
[C---:B------:R-:W-:Y:S02]  /*71b0*/  ISETP.LT.OR P5, PT, R12.reuse, R247, P5 ;  /* 0x000000f70c00720c */ /* 0x040fe40002fa1670 */
[----:B------:R-:W-:Y:S01]  /*71c0*/  ISETP.LT.OR P3, PT, R12, R245, P3 ;  /* 0x000000f50c00720c */ /* 0x000fe20001f61670 */
[----:B------:R-:W4:Y:S01]  /*71d0*/  MUFU.TANH R203, R168 ;  /* 0x000000a800cb7308 */ /* 0x000f220000002400 */
[----:B--2---:R-:W-:-:S02]  /*71e0*/  FSEL R200, R200, -INF , !P0 ;  /* 0xff800000c8c87808 */ /* 0x004fc40004000000 */
[----:B---3--:R-:W-:Y:S02]  /*71f0*/  FSEL R201, R201, -INF , !P2 ;  /* 0xff800000c9c97808 */ /* 0x008fe40005000000 */
[----:B------:R-:W-:Y:S02]  /*7200*/  FMNMX.FTZ R12, R164, R23, !PT ;  /* 0x00000017a40c7209 */ /* 0x000fe40007810000 */
[C---:B------:R-:W-:Y:S01]  /*7210*/  ISETP.GE.AND P0, PT, R2.reuse, R246, PT ;  /* 0x000000f60200720c */ /* 0x040fe20003f06270 */
[----:B------:R-:W2:Y:S01]  /*7220*/  MUFU.TANH R185, R192 ;  /* 0x000000c000b97308 */ /* 0x000ea20000002400 */
[----:B------:R-:W-:Y:S02]  /*7230*/  ISETP.GE.AND P2, PT, R2, R244, PT ;  /* 0x000000f40200720c */ /* 0x000fe40003f46270 */
[----:B------:R-:W-:Y:S02]  /*7240*/  ISETP.GE.AND P1, PT, R13, R246, PT ;  /* 0x000000f60d00720c */ /* 0x000fe40003f26270 */
[----:B------:R-:W-:-:S02]  /*7250*/  FMNMX.FTZ R12, R5, R12, !PT ;  /* 0x0000000c050c7209 */ /* 0x000fc40007810000 */
[C---:B------:R-:W-:Y:S01]  /*7260*/  ISETP.LT.OR P0, PT, R2.reuse, R247, P0 ;  /* 0x000000f70200720c */ /* 0x040fe20000701670 */
[----:B------:R-:W3:Y:S01]  /*7270*/  MUFU.TANH R183, R183 ;  /* 0x000000b700b77308 */ /* 0x000ee20000002400 */
[----:B------:R-:W-:Y:S01]  /*7280*/  ISETP.LT.OR P2, PT, R2, R245, P2 ;  /* 0x000000f50200720c */ /* 0x000fe20001741670 */
[C---:B------:R-:W-:Y:S01]  /*7290*/  VIADD R2, R22.reuse, 0x38 ;  /* 0x0000003816027836 */ /* 0x040fe20000000000 */
[----:B------:R-:W-:Y:S01]  /*72a0*/  ISETP.LT.OR P1, PT, R13, R247, P1 ;  /* 0x000000f70d00720c */ /* 0x000fe20000f21670 */
[----:B------:R-:W-:Y:S01]  /*72b0*/  VIADD R22, R22, 0x39 ;  /* 0x0000003916167836 */ /* 0x000fe20000000000 */
[----:B------:R-:W-:Y:S02]  /*72c0*/  FMNMX.FTZ R12, R11, R12, !PT ;  /* 0x0000000c0b0c7209 */ /* 0x000fe40007810000 */
[----:B-1----:R-:W-:Y:S01]  /*72d0*/  FSEL R194, R7, -INF , !P6 ;  /* 0xff80000007c27808 */ /* 0x002fe20007000000 */
[----:B------:R-:W1:Y:S01]  /*72e0*/  MUFU.TANH R181, R181 ;  /* 0x000000b500b57308 */ /* 0x000e620000002400 */
[----:B------:R-:W-:-:S02]  /*72f0*/  FSEL R167, R167, -INF , !P1 ;  /* 0xff800000a7a77808 */ /* 0x000fc40004800000 */
[C---:B------:R-:W-:Y:S02]  /*7300*/  ISETP.GE.AND P6, PT, R2.reuse, R246, PT ;  /* 0x000000f60200720c */ /* 0x040fe40003fc6270 */
[C---:B------:R-:W-:Y:S02]  /*7310*/  ISETP.GE.AND P1, PT, R2.reuse, R244, PT ;  /* 0x000000f40200720c */ /* 0x040fe40003f26270 */
[----:B------:R-:W-:Y:S01]  /*7320*/  FMNMX.FTZ R12, R21, R12, !PT ;  /* 0x0000000c150c7209 */ /* 0x000fe20007810000 */
[----:B------:R-:W5:Y:S01]  /*7330*/  MUFU.TANH R179, R179 ;  /* 0x000000b300b37308 */ /* 0x000f620000002400 */
[C---:B------:R-:W-:Y:S02]  /*7340*/  ISETP.LT.OR P6, PT, R2.reuse, R247, P6 ;  /* 0x000000f70200720c */ /* 0x040fe400037c1670 */
[----:B------:R-:W-:Y:S02]  /*7350*/  ISETP.LT.OR P1, PT, R2, R245, P1 ;  /* 0x000000f50200720c */ /* 0x000fe40000f21670 */
[----:B------:R-:W-:-:S02]  /*7360*/  FMNMX.FTZ R2, R31, R12, !PT ;  /* 0x0000000c1f027209 */ /* 0x000fc40007810000 */
[----:B------:R-:W-:Y:S01]  /*7370*/  FMNMX.FTZ R7, R3, R10, !PT ;  /* 0x0000000a03077209 */ /* 0x000fe20007810000 */
[----:B------:R-:W5:Y:S01]  /*7380*/  MUFU.TANH R0, R0 ;  /* 0x0000000000007308 */ /* 0x000f620000002400 */
[----:B------:R-:W-:Y:S02]  /*7390*/  FMNMX.FTZ R2, R29, R2, !PT ;  /* 0x000000021d027209 */ /* 0x000fe40007810000 */
[----:B------:R-:W-:Y:S02]  /*73a0*/  FMNMX.FTZ R7, R4, R7, !PT ;  /* 0x0000000704077209 */ /* 0x000fe40007810000 */
[----:B------:R-:W-:Y:S02]  /*73b0*/  FMNMX.FTZ R2, R27, R2, !PT ;  /* 0x000000021b027209 */ /* 0x000fe40007810000 */
[----:B----4-:R-:W-:Y:S01]  /*73c0*/  FSEL R203, R203, -INF , !P4 ;  /* 0xff800000cbcb7808 */ /* 0x010fe20006000000 */
[----:B------:R-:W4:Y:S01]  /*73d0*/  MUFU.TANH R180, R180 ;  /* 0x000000b400b47308 */ /* 0x000f220000002400 */
[----:B------:R-:W-:-:S02]  /*73e0*/  FMNMX.FTZ R7, R20, R7, !PT ;  /* 0x0000000714077209 */ /* 0x000fc40007810000 */
        /* <DEDUP_REMOVED lines=9> */
[----:B--2---:R-:W-:Y:S02]  /*7480*/  FSEL R185, R185, -INF , !P5 ;  /* 0xff800000b9b97808 */ /* 0x004fe40006800000 */
[----:B---3--:R-:W-:Y:S02]  /*7490*/  FSEL R183, R183, -INF , !P0 ;  /* 0xff800000b7b77808 */ /* 0x008fe40004000000 */
[----:B------:R-:W-:Y:S02]  /*74a0*/  FMNMX.FTZ R7, R26, R7, !PT ;  /* 0x000000071a077209 */ /* 0x000fe40007810000 */
[----:B------:R-:W-:Y:S01]  /*74b0*/  FMNMX.FTZ R2, R167, R2, !PT ;  /* 0x00000002a7027209 */ /* 0x000fe20007810000 */
[----:B------:R-:W2:Y:S01]  /*74c0*/  MUFU.TANH R174, R174 ;  /* 0x000000ae00ae7308 */ /* 0x000ea20000002400 */
[----:B------:R-:W-:Y:S01]  /*74d0*/  BAR.SYNC.DEFER_BLOCKING 0x0 ;  /* 0x0000000000007b1d */ /* 0x000fe20000010000 */
[----:B------:R-:W-:-:S02]  /*74e0*/  PLOP3.LUT P0, PT, PT, PT, UP0, 0x80, 0x0 ;  /* 0x000000000000781c */ /* 0x000fc40003f0f008 */
[----:B------:R-:W-:Y:S02]  /*74f0*/  ISETP.GE.AND P5, PT, R22, R246, PT ;  /* 0x000000f61600720c */ /* 0x000fe40003fa6270 */
[----:B------:R-:W-:Y:S02]  /*7500*/  FMNMX.FTZ R7, R24, R7, !PT ;  /* 0x0000000718077209 */ /* 0x000fe40007810000 */
[----:B------:R-:W-:Y:S02]  /*7510*/  FMNMX.FTZ R2, R185, R2, !PT ;  /* 0x00000002b9027209 */ /* 0x000fe40007810000 */
[----:B------:R-:W-:Y:S02]  /*7520*/  ISETP.GE.AND P4, PT, R13, R244, PT ;  /* 0x000000f40d00720c */ /* 0x000fe40003f86270 */
[----:B------:R-:W-:Y:S02]  /*7530*/  ISETP.LT.OR P5, PT, R22, R247, P5 ;  /* 0x000000f71600720c */ /* 0x000fe40002fa1670 */
[----:B-1----:R-:W-:-:S02]  /*7540*/  FSEL R181, R181, -INF , !P6 ;  /* 0xff800000b5b57808 */ /* 0x002fc40007000000 */
[----:B------:R-:W-:Y:S02]  /*7550*/  FMNMX.FTZ R7, R166, R7, !PT ;  /* 0x00000007a6077209 */ /* 0x000fe40007810000 */
[----:B------:R-:W-:Y:S02]  /*7560*/  FMNMX.FTZ R2, R183, R2, !PT ;  /* 0x00000002b7027209 */ /* 0x000fe40007810000 */
[----:B------:R-:W-:Y:S02]  /*7570*/  ISETP.LT.OR P4, PT, R13, R245, P4 ;  /* 0x000000f50d00720c */ /* 0x000fe40002781670 */
[----:B-----5:R-:W-:Y:S02]  /*7580*/  FSEL R179, R179, -INF , !P5 ;  /* 0xff800000b3b37808 */ /* 0x020fe40006800000 */
[----:B------:R-:W-:Y:S02]  /*7590*/  FMNMX.FTZ R15, R200, R7, !PT ;  /* 0x00000007c80f7209 */ /* 0x000fe40007810000 */
[----:B------:R-:W-:-:S02]  /*75a0*/  FMNMX.FTZ R2, R181, R2, !PT ;  /* 0x00000002b5027209 */ /* 0x000fc40007810000 */
[----:B------:R-:W-:Y:S02]  /*75b0*/  FSEL R192, R0, -INF , !P4 ;  /* 0xff80000000c07808 */ /* 0x000fe40006000000 */
[----:B----4-:R-:W-:Y:S02]  /*75c0*/  FSEL R180, R180, -INF , !P3 ;  /* 0xff800000b4b47808 */ /* 0x010fe40005800000 */
[----:B------:R-:W-:Y:S02]  /*75d0*/  FMNMX.FTZ R15, R194, R15, !PT ;  /* 0x0000000fc20f7209 */ /* 0x000fe40007810000 */
[----:B------:R-:W-:Y:S01]  /*75e0*/  FMNMX.FTZ R7, R179, R2, !PT ;  /* 0x00000002b3077209 */ /* 0x000fe20007810000 */
[----:B--2---:R-:W-:Y:S06]  /*75f0*/  @!P0 BRA `(.L_x_2047) ;  /* 0x0000000000708947 */ /* 0x004fec0003800000 */
        /* <DEDUP_REMOVED lines=28> */
.L_x_2047:
        /* <DEDUP_REMOVED lines=18> */
[----:B-1----:R-:W-:-:S03]  /*78e0*/  FMNMX.FTZ R2, R13, R12, !PT ;  /* 0x0000000c0d027209 */ /* 0x002fc60007810000 */
        /* <DEDUP_REMOVED lines=20> */
[--C-:B------:R-:W-:Y:S01]  /*7a30*/  FFMA.FTZ R196, R165, UR23, -R182.reuse ;  /* 0x00000017a5c47c23 */ /* 0x100fe200080108b6 */
[--C-:B------:R-:W-:Y:S01]  /*7a40*/  FFMA.FTZ R198, R167, UR23, -R182.reuse ;  /* 0x00000017a7c67c23 */ /* 0x100fe200080108b6 */
[----:B------:R-:W-:Y:S01]  /*7a50*/  FSEL R177, R177, RZ, P1 ;  /* 0x000000ffb1b17208 */ /* 0x000fe20000800000 */
[--C-:B------:R-:W-:Y:S01]  /*7a60*/  FFMA.FTZ R185, R185, UR23, -R182.reuse ;  /* 0x00000017b9b97c23 */ /* 0x100fe200080108b6 */
[----:B------:R-:W-:-:S02]  /*7a70*/  FFMA.FTZ R181, R181, UR23, -R182 ;  /* 0x00000017b5b57c23 */ /* 0x000fc400080108b6 */
[----:B------:R-:W-:Y:S01]  /*7a80*/  MUFU.EX2 R170, R170 ;  /* 0x000000aa00aa7308 */ /* 0x000fe20000000800 */
[--C-:B------:R-:W-:Y:S01]  /*7a90*/  FFMA.FTZ R175, R6, UR23, -R177.reuse ;  /* 0x0000001706af7c23 */ /* 0x100fe200080108b1 */
[----:B------:R-:W-:Y:S01]  /*7aa0*/  FSEL R6, R0, RZ, P1 ;  /* 0x000000ff00067208 */ /* 0x000fe20000800000 */
[--C-:B------:R-:W-:Y:S01]  /*7ab0*/  FFMA.FTZ R11, R4, UR23, -R177.reuse ;  /* 0x00000017040b7c23 */ /* 0x100fe200080108b1 */
[----:B------:R-:W-:Y:S01]  /*7ac0*/  FFMA.FTZ R168, R10, UR23, -R177 ;  /* 0x000000170aa87c23 */ /* 0x000fe200080108b1 */
[----:B------:R-:W-:Y:S01]  /*7ad0*/  FADD.FTZ R4, R164, -R5 ;  /* 0x80000005a4047221 */ /* 0x000fe20000010000 */
[--C-:B------:R-:W-:Y:S01]  /*7ae0*/  FFMA.FTZ R10, R20, UR23, -R177.reuse ;  /* 0x00000017140a7c23 */ /* 0x100fe200080108b1 */
[----:B------:R-:W-:Y:S01]  /*7af0*/  FADD.FTZ R6, R3, -R6 ;  /* 0x8000000603067221 */ /* 0x000fe20000010000 */
[----:B------:R-:W2:Y:S01]  /*7b00*/  LDSM.16.MT88.4 R20, [R229+0x18000] ;  /* 0x01800000e514783b */ /* 0x000ea20000004200 */
[----:B------:R-:W-:Y:S01]  /*7b10*/  FMUL.FTZ R172, R4, UR23 ;  /* 0x0000001704ac7c20 */ /* 0x000fe20008410000 */
[----:B------:R-:W3:Y:S01]  /*7b20*/  MUFU.EX2 R169, R169 ;  /* 0x000000a900a97308 */ /* 0x000ee20000000800 */
[----:B------:R-:W-:Y:S01]  /*7b30*/  FMUL.FTZ R3, R6, UR23 ;  /* 0x0000001706037c20 */ /* 0x000fe20008410000 */
[----:B-1----:R-:W-:Y:S01]  /*7b40*/  F2FP.F16.F32.PACK_AB R4, R171, R173 ;  /* 0x000000adab04723e */ /* 0x002fe200000000ff */
        /* <DEDUP_REMOVED lines=11> */
[--C-:B------:R-:W-:Y:S01]  /*7c00*/  FFMA.FTZ R192, R183, UR23, -R182.reuse ;  /* 0x00000017b7c07c23 */ /* 0x100fe200080108b6 */
[----:B------:R-:W-:Y:S01]  /*7c10*/  LDSM.16.MT88.4 R164, [R232+0x19000] ;  /* 0x01900000e8a4783b */ /* 0x000fe20000004200 */
[----:B------:R-:W1:Y:S01]  /*7c20*/  MUFU.EX2 R11, R11 ;  /* 0x0000000b000b7308 */ /* 0x000e620000000800 */
[----:B---3--:R-:W-:Y:S01]  /*7c30*/  F2FP.F16.F32.PACK_AB R6, R169, R170 ;  /* 0x000000aaa906723e */ /* 0x008fe200000000ff */
[----:B------:R-:W-:Y:S01]  /*7c40*/  FFMA.FTZ R182, R179, UR23, -R182 ;  /* 0x00000017b3b67c23 */ /* 0x000fe200080108b6 */
[--C-:B------:R-:W-:Y:S01]  /*7c50*/  FFMA.FTZ R179, R180, UR23, -R177.reuse ;  /* 0x00000017b4b37c23 */ /* 0x100fe200080108b1 */
[--C-:B------:R-:W-:Y:S01]  /*7c60*/  FFMA.FTZ R178, R178, UR23, -R177.reuse ;  /* 0x00000017b2b27c23 */ /* 0x100fe200080108b1 */
[--C-:B------:R-:W-:Y:S01]  /*7c70*/  FFMA.FTZ R176, R176, UR23, -R177.reuse ;  /* 0x00000017b0b07c23 */ /* 0x100fe200080108b1 */
[----:B------:R-:W-:-:S02]  /*7c80*/  FFMA.FTZ R177, R174, UR23, -R177 ;  /* 0x00000017aeb17c23 */ /* 0x000fc400080108b1 */
[----:B------:R-:W-:Y:S08]  /*7c90*/  MUFU.EX2 R10, R10 ;  /* 0x0000000a000a7308 */ /* 0x000ff00000000800 */
[----:B------:R-:W3:Y:S01]  /*7ca0*/  MUFU.EX2 R175, R175 ;  /* 0x000000af00af7308 */ /* 0x000ee20000000800 */
[----:B-1----:R-:W-:-:S07]  /*7cb0*/  F2FP.F16.F32.PACK_AB R5, R11, R168 ;  /* 0x000000a80b05723e */ /* 0x002fce00000000ff */
[----:B------:R-:W1:Y:S08]  /*7cc0*/  MUFU.EX2 R172, R172 ;  /* 0x000000ac00ac7308 */ /* 0x000e700000000800 */
[----:B------:R-:W4:Y:S01]  /*7cd0*/  MUFU.EX2 R3, R3 ;  /* 0x0000000300037308 */ /* 0x000f220000000800 */
[----:B---3--:R-:W-:-:S07]  /*7ce0*/  F2FP.F16.F32.PACK_AB R7, R175, R10 ;  /* 0x0000000aaf07723e */ /* 0x008fce00000000ff */
        /* <DEDUP_REMOVED lines=210> */
[C---:B--2---:R-:W-:Y:S02]  /*8a10*/  HMMA.16816.F32 R36, R4.reuse, R20, R36 ;  /* 0x000000140424723c */ /* 0x044fe40000001824 */
[----:B------:R-:W-:Y:S02]  /*8a20*/  FADD.FTZ R10, R189, R10 ;  /* 0x0000000abd0a7221 */ /* 0x000fe40000010000 */
[----:B------:R-:W2:Y:S02]  /*8a30*/  MUFU.EX2 R192, R192 ;  /* 0x000000c000c07308 */ /* 0x000ea40000000800 */
        /* <DEDUP_REMOVED lines=60> */
[----:B------:R-:W-:Y:S01]  /*8e00*/  HMMA.16816.F32 R152, R4, R28, R152 ;  /* 0x0000001c0498723c */ /* 0x000fe20000001898 */
[----:B------:R-:W-:-:S05]  /*8e10*/  FADD.FTZ R198, R198, R197 ;  /* 0x000000c5c6c67221 */ /* 0x000fca0000010000 */
[C---:B------:R-:W-:Y:S01]  /*8e20*/  HMMA.16816.F32 R148, R4.reuse, R30, R148 ;  /* 0x0000001e0494723c */ /* 0x040fe20000001894 */
        /* <DEDUP_REMOVED lines=31> */
[C---:B----4-:R-:W-:Y:S06]  /*9020*/  HMMA.16816.F32 R68, R4.reuse, R32, R68 ;  /* 0x000000200444723c */ /* 0x050fec0000001844 */
[C---:B------:R-:W-:Y:S01]  /*9030*/  HMMA.16816.F32 R72, R4.reuse, R34, R72 ;  /* 0x000000220448723c */ /* 0x040fe20000001848 */
[----:B------:R-:W-:Y:S05]  /*9040*/  LDSM.16.MT88.4 R32, [R228+0x19800] ;  /* 0x01980000e420783b */ /* 0x000fea0000004200 */
        /* <DEDUP_REMOVED lines=8> */
[----:B------:R-:W-:Y:S05]  /*90d0*/  LDSM.16.MT88.4 R20, [R230+0x1b800] ;  /* 0x01b80000e614783b */ /* 0x000fea0000004200 */
[C---:B-----5:R-:W-:Y:S06]  /*90e0*/  HMMA.16816.F32 R124, R4.reuse, R16, R124 ;  /* 0x00000010047c723c */ /* 0x060fec000000187c */
        /* <DEDUP_REMOVED lines=9> */
[----:B---3--:R-:W-:Y:S01]  /*9180*/  HMMA.16816.F32 R152, R4, R12, R152 ;  /* 0x0000000c0498723c */ /* 0x008fe20000001898 */
[----:B------:R-:W-:-:S05]  /*9190*/  FADD.FTZ R252, R182, R181 ;  /* 0x000000b5b6fc7221 */ /* 0x000fca0000010000 */
        /* <DEDUP_REMOVED lines=35> */
[C---:B------:R-:W-:Y:S01]  /*93d0*/  HMMA.16816.F32 R80, R4.reuse, R166, R80 ;  /* 0x000000a60450723c */ /* 0x040fe20000001850 */
[----:B------:R-:W-:Y:S02]  /*93e0*/  MOV R3, R0 ;  /* 0x0000000000037202 */ /* 0x000fe40000000f00 */
[----:B------:R-:W-:Y:S01]  /*93f0*/  FADD.FTZ R10, R201, R10 ;  /* 0x0000000ac90a7221 */ /* 0x000fe20000010000 */
[----:B------:R-:W-:Y:S02]  /*9400*/  MOV R164, R2 ;  /* 0x0000000200a47202 */ /* 0x000fe40000000f00 */
[----:B---3--:R-:W-:Y:S01]  /*9410*/  HMMA.16816.F32 R84, R4, R32, R84 ;  /* 0x000000200454723c */ /* 0x008fe20000001854 */
[----:B------:R-:W-:-:S04]  /*9420*/  FADD.FTZ R179, R179, R10 ;  /* 0x0000000ab3b37221 */ /* 0x000fc80000010000 */
[----:B------:R-:W-:Y:S01]  /*9430*/  FADD.FTZ R179, R178, R179 ;  /* 0x000000b3b2b37221 */ /* 0x000fe20000010000 */
[----:B------:R-:W-:Y:S03]  /*9440*/  HMMA.16816.F32 R88, R4, R34, R88 ;  /* 0x000000220458723c */ /* 0x000fe60000001858 */
[----:B------:R-:W-:-:S03]  /*9450*/  FADD.FTZ R176, R176, R179 ;  /* 0x000000b3b0b07221 */ /* 0x000fc60000010000 */
[----:B----4-:R-:W-:Y:S01]  /*9460*/  HMMA.16816.F32 R100, R4, R20, R100 ;  /* 0x000000140464723c */ /* 0x010fe20000001864 */
[----:B------:R-:W-:-:S05]  /*9470*/  FADD.FTZ R251, R177, R176 ;  /* 0x000000b0b1fb7221 */ /* 0x000fca0000010000 */
[C---:B------:R-:W-:Y:S06]  /*9480*/  HMMA.16816.F32 R104, R4.reuse, R22, R104 ;  /* 0x000000160468723c */ /* 0x040fec0000001868 */
[C---:B-----5:R-:W-:Y:S06]  /*9490*/  HMMA.16816.F32 R108, R4.reuse, R16, R108 ;  /* 0x00000010046c723c */ /* 0x060fec000000186c */
[C---:B------:R-:W-:Y:S06]  /*94a0*/  HMMA.16816.F32 R112, R4.reuse, R18, R112 ;  /* 0x000000120470723c */ /* 0x040fec0000001870 */
[C---:B------:R-:W-:Y:S06]  /*94b0*/  HMMA.16816.F32 R120, R4.reuse, R14, R120 ;  /* 0x0000000e0478723c */ /* 0x040fec0000001878 */
[C---:B--2---:R-:W-:Y:S06]  /*94c0*/  HMMA.16816.F32 R124, R4.reuse, R24, R124 ;  /* 0x00000018047c723c */ /* 0x044fec000000187c */
        /* <DEDUP_REMOVED lines=191> */
[C---:B---3--:R-:W-:Y:S06]  /*a0c0*/  HMMA.16816.F32 R172, R176.reuse, R12, R172 ;  /* 0x0000000cb0ac723c */ /* 0x048fec00000018ac */
[----:B------:R-:W-:Y:S01]  /*a0d0*/  HMMA.16816.F32 R168, R176, R14, R168 ;  /* 0x0000000eb0a8723c */ /* 0x000fe200000018a8 */
[----:B------:R-:W1:Y:S05]  /*a0e0*/  LDSM.16.M88.4 R12, [R215] ;  /* 0x00000000d70c783b */ /* 0x000e6a0000000200 */
[----:B--2---:R-:W-:Y:S06]  /*a0f0*/  HMMA.16816.F32 R4, R196, R28, R4 ;  /* 0x0000001cc404723c */ /* 0x004fec0000001804 */
        /* <DEDUP_REMOVED lines=8> */
[----:B------:R-:W-:Y:S01]  /*a180*/  LDSM.16.M88.4 R176, [R214] ;  /* 0x00000000d6b0783b */ /* 0x000fe20000000200 */
[----:B-1----:R-:W-:Y:S06]  /*a190*/  HMMA.16816.F32 R4, R180, R12, R4 ;  /* 0x0000000cb404723c */ /* 0x002fec0000001804 */
[C---:B------:R-:W-:Y:S06]  /*a1a0*/  HMMA.16816.F32 R172, R196.reuse, R16, R172 ;  /* 0x00000010c4ac723c */ /* 0x040fec00000018ac */
[----:B------:R-:W-:Y:S01]  /*a1b0*/  HMMA.16816.F32 R168, R196, R18, R168 ;  /* 0x00000012c4a8723c */ /* 0x000fe200000018a8 */
[----:B------:R-:W-:Y:S05]  /*a1c0*/  LDSM.16.M88.4 R16, [R233+0xc000] ;  /* 0x00c00000e910783b */ /* 0x000fea0000000200 */
[----:B------:R-:W-:Y:S01]  /*a1d0*/  HMMA.16816.F32 R20, R180, R14, R20 ;  /* 0x0000000eb414723c */ /* 0x000fe20000001814 */
[----:B------:R-:W1:Y:S05]  /*a1e0*/  LDSM.16.M88.4 R12, [R224+0x6000] ;  /* 0x00600000e00c783b */ /* 0x000e6a0000000200 */
[----:B--2---:R-:W-:Y:S06]  /*a1f0*/  HMMA.16816.F32 R4, R28, R200, R4 ;  /* 0x000000c81c04723c */ /* 0x004fec0000001804 */
[C---:B------:R-:W-:Y:S06]  /*a200*/  HMMA.16816.F32 R164, R196.reuse, R24, R164 ;  /* 0x00000018c4a4723c */ /* 0x040fec00000018a4 */
[----:B------:R-:W-:Y:S01]  /*a210*/  HMMA.16816.F32 R32, R196, R26, R32 ;  /* 0x0000001ac420723c */ /* 0x000fe20000001820 */
[----:B------:R-:W-:Y:S05]  /*a220*/  LDSM.16.M88.4 R24, [R231+0x16800] ;  /* 0x01680000e718783b */ /* 0x000fea0000000200 */
[----:B------:R-:W-:Y:S01]  /*a230*/  HMMA.16816.F32 R20, R28, R202, R20 ;  /* 0x000000ca1c14723c */ /* 0x000fe20000001814 */
[----:B------:R-:W2:Y:S05]  /*a240*/  LDSM.16.M88.4 R200, [R213] ;  /* 0x00000000d5c8783b */ /* 0x000eaa0000000200 */
[C---:B---3--:R-:W-:Y:S06]  /*a250*/  HMMA.16816.F32 R188, R196.reuse, R192, R188 ;  /* 0x000000c0c4bc723c */ /* 0x048fec00000018bc */
[----:B------:R-:W-:Y:S01]  /*a260*/  HMMA.16816.F32 R192, R196, R194, R184 ;  /* 0x000000c2c4c0723c */ /* 0x000fe200000018b8 */
[----:B------:R-:W3:Y:S04]  /*a270*/  LDSM.16.M88.4 R196, [R212] ;  /* 0x00000000d4c4783b */ /* 0x000ee80000000200 */
[----:B------:R-:W-:Y:S01]  /*a280*/  LDSM.16.M88.4 R184, [R224+0x6800] ;  /* 0x00680000e0b8783b */ /* 0x000fe20000000200 */
[----:B-1----:R-:W-:Y:S06]  /*a290*/  HMMA.16816.F32 R4, R16, R12, R4 ;  /* 0x0000000c1004723c */ /* 0x002fec0000001804 */
[----:B------:R-:W-:Y:S06]  /*a2a0*/  HMMA.16816.F32 R172, R180, R176, R172 ;  /* 0x000000b0b4ac723c */ /* 0x000fec00000018ac */
[----:B------:R-:W-:Y:S01]  /*a2b0*/  HMMA.16816.F32 R20, R16, R14, R20 ;  /* 0x0000000e1014723c */ /* 0x000fe20000001814 */
[----:B------:R-:W1:Y:S05]  /*a2c0*/  LDSM.16.M88.4 R12, [R231+0x17000] ;  /* 0x01700000e70c783b */ /* 0x000e6a0000000200 */
[C---:B------:R-:W-:Y:S06]  /*a2d0*/  HMMA.16816.F32 R168, R180.reuse, R178, R168 ;  /* 0x000000b2b4a8723c */ /* 0x040fec00000018a8 */
[----:B------:R-:W-:Y:S01]  /*a2e0*/  FMUL.FTZ R3, R4, UR27 ;  /* 0x0000001b04037c20 */ /* 0x000fe20008410000 */
[----:B------:R-:W-:Y:S01]  /*a2f0*/  FMUL.FTZ R10, R5, UR27 ;  /* 0x0000001b050a7c20 */ /* 0x000fe20008410000 */
[----:B------:R-:W-:Y:S01]  /*a300*/  FMUL.FTZ R11, R6, UR27 ;  /* 0x0000001b060b7c20 */ /* 0x000fe20008410000 */
[----:B------:R-:W-:Y:S01]  /*a310*/  FMUL.FTZ R176, R7, UR27 ;  /* 0x0000001b07b07c20 */ /* 0x000fe20008410000 */
[----:B--2---:R-:W-:Y:S01]  /*a320*/  HMMA.16816.F32 R164, R180, R200, R164 ;  /* 0x000000c8b4a4723c */ /* 0x004fe200000018a4 */
[----:B------:R-:W2:Y:S01]  /*a330*/  LDSM.16.M88.4 R4, [R231+0x17800] ;  /* 0x01780000e704783b */ /* 0x000ea20000000200 */
[----:B------:R-:W4:Y:S04]  /*a340*/  MUFU.TANH R3, R3 ;  /* 0x0000000300037308 */ /* 0x000f280000002400 */
[----:B------:R-:W-:Y:S02]  /*a350*/  HMMA.16816.F32 R172, R28, R24, R172 ;  /* 0x000000181cac723c */ /* 0x000fe400000018ac */
[----:B------:R-:W-:Y:S01]  /*a360*/  FMUL.FTZ R22, R22, UR27 ;  /* 0x0000001b16167c20 */ /* 0x000fe20008410000 */
[----:B------:R-:W-:Y:S01]  /*a370*/  FMUL.FTZ R23, R23, UR27 ;  /* 0x0000001b17177c20 */ /* 0x000fe20008410000 */
[----:B------:R-:W-:Y:S01]  /*a380*/  MUFU.TANH R10, R10 ;  /* 0x0000000a000a7308 */ /* 0x000fe20000002400 */
[----:B------:R-:W-:Y:S01]  /*a390*/  FMUL.FTZ R20, R20, UR27 ;  /* 0x0000001b14147c20 */ /* 0x000fe20008410000 */
[----:B------:R-:W-:Y:S01]  /*a3a0*/  HMMA.16816.F32 R32, R180, R202, R32 ;  /* 0x000000cab420723c */ /* 0x000fe20000001820 */
[----:B------:R-:W-:-:S05]  /*a3b0*/  FMUL.FTZ R21, R21, UR27 ;  /* 0x0000001b15157c20 */ /* 0x000fca0008410000 */
[----:B------:R-:W-:Y:S01]  /*a3c0*/  HMMA.16816.F32 R168, R28, R26, R168 ;  /* 0x0000001a1ca8723c */ /* 0x000fe200000018a8 */
[----:B------:R-:W5:Y:S01]  /*a3d0*/  LDSM.16.M88.4 R24, [R224+0x7000] ;  /* 0x00700000e018783b */ /* 0x000f620000000200 */
[----:B------:R4:W-:Y:S04]  /*a3e0*/  MUFU.TANH R177, R22 ;  /* 0x0000001600b17308 */ /* 0x0009e80000002400 */
[----:B---3--:R-:W-:Y:S04]  /*a3f0*/  HMMA.16816.F32 R188, R180, R196, R188 ;  /* 0x000000c4b4bc723c */ /* 0x008fe800000018bc */
[----:B------:R-:W3:Y:S02]  /*a400*/  MUFU.TANH R11, R11 ;  /* 0x0000000b000b7308 */ /* 0x000ee40000002400 */
[----:B-1----:R-:W-:Y:S06]  /*a410*/  HMMA.16816.F32 R164, R28, R12, R164 ;  /* 0x0000000c1ca4723c */ /* 0x002fec00000018a4 */
[----:B------:R-:W-:Y:S01]  /*a420*/  HMMA.16816.F32 R172, R16, R184, R172 ;  /* 0x000000b810ac723c */ /* 0x000fe200000018ac */
[----:B------:R-:W-:Y:S01]  /*a430*/  IMAD.U32 R13, RZ, RZ, UR22 ;  /* 0x00000016ff0d7e24 */ /* 0x000fe2000f8e00ff */
[----:B------:R-:W1:Y:S03]  /*a440*/  MUFU.TANH R23, R23 ;  /* 0x0000001700177308 */ /* 0x000e660000002400 */
[----:B----4-:R-:W-:Y:S01]  /*a450*/  IMAD R22, R13, 0x40, R250 ;  /* 0x000000400d167824 */ /* 0x010fe200078e02fa */
[C---:B------:R-:W-:Y:S03]  /*a460*/  HMMA.16816.F32 R32, R28.reuse, R14, R32 ;  /* 0x0000000e1c20723c */ /* 0x040fe60000001820 */
[C---:B------:R-:W-:Y:S01]  /*a470*/  VIADD R13, R22.reuse, 0x9 ;  /* 0x00000009160d7836 */ /* 0x040fe20000000000 */
[C---:B------:R-:W-:Y:S01]  /*a480*/  ISETP.GE.AND P6, PT, R22.reuse, R246, PT ;  /* 0x000000f61600720c */ /* 0x040fe20003fc6270 */
[C---:B------:R-:W-:Y:S01]  /*a490*/  VIADD R12, R22.reuse, 0x10 ;  /* 0x00000010160c7836 */ /* 0x040fe20000000000 */
[----:B--2---:R-:W-:Y:S01]  /*a4a0*/  HMMA.16816.F32 R188, R28, R4, R188 ;  /* 0x000000041cbc723c */ /* 0x004fe200000018bc */
[C---:B------:R-:W-:Y:S01]  /*a4b0*/  ISETP.GE.AND P1, PT, R22.reuse, R244, PT ;  /* 0x000000f41600720c */ /* 0x040fe20003f26270 */
[----:B------:R-:W-:Y:S01]  /*a4c0*/  MUFU.TANH R176, R176 ;  /* 0x000000b000b07308 */ /* 0x000fe20000002400 */
[----:B------:R-:W-:-:S02]  /*a4d0*/  ISETP.LT.OR P6, PT, R22, R247, P6 ;  /* 0x000000f71600720c */ /* 0x000fc400037c1670 */
[C---:B------:R-:W-:Y:S01]  /*a4e0*/  ISETP.LT.OR P1, PT, R22.reuse, R245, P1 ;  /* 0x000000f51600720c */ /* 0x040fe20000f21670 */
[----:B------:R-:W-:Y:S01]  /*a4f0*/  HMMA.16816.F32 R192, R180, R198, R192 ;  /* 0x000000c6b4c0723c */ /* 0x000fe200000018c0 */
[C---:B------:R-:W-:Y:S01]  /*a500*/  VIADD R4, R22.reuse, 0x1 ;  /* 0x0000000116047836 */ /* 0x040fe20000000000 */
[----:B------:R-:W-:Y:S01]  /*a510*/  FSEL R3, R3, -INF , !P6 ;  /* 0xff80000003037808 */ /* 0x000fe20007000000 */
[----:B------:R-:W-:Y:S01]  /*a520*/  VIADD R5, R22, 0x8 ;  /* 0x0000000816057836 */ /* 0x000fe20000000000 */
[----:B---3--:R-:W-:Y:S01]  /*a530*/  FSEL R11, R11, -INF , !P1 ;  /* 0xff8000000b0b7808 */ /* 0x008fe20004800000 */
[----:B------:R-:W-:Y:S01]  /*a540*/  MUFU.TANH R20, R20 ;  /* 0x0000001400147308 */ /* 0x000fe20000002400 */
[-C--:B------:R-:W-:Y:S01]  /*a550*/  ISETP.GE.AND P4, PT, R4, R246.reuse, PT ;  /* 0x000000f60400720c */ /* 0x080fe20003f86270 */
[C---:B------:R-:W-:Y:S01]  /*a560*/  HMMA.16816.F32 R168, R16.reuse, R186, R168 ;  /* 0x000000ba10a8723c */ /* 0x040fe200000018a8 */
[C---:B------:R-:W-:Y:S01]  /*a570*/  ISETP.GE.AND P3, PT, R5.reuse, R246, PT ;  /* 0x000000f60500720c */ /* 0x040fe20003f66270 */
[----:B------:R-:W-:Y:S01]  /*a580*/  FMUL.FTZ R199, R172, UR27 ;  /* 0x0000001bacc77c20 */ /* 0x000fe20008410000 */
[-C--:B------:R-:W-:Y:S01]  /*a590*/  ISETP.GE.AND P0, PT, R5, R244.reuse, PT ;  /* 0x000000f40500720c */ /* 0x080fe20003f06270 */
[----:B------:R-:W-:Y:S01]  /*a5a0*/  FMUL.FTZ R14, R175, UR27 ;  /* 0x0000001baf0e7c20 */ /* 0x000fe20008410000 */
[-C--:B------:R-:W-:Y:S01]  /*a5b0*/  ISETP.LT.OR P4, PT, R4, R247.reuse, P4 ;  /* 0x000000f70400720c */ /* 0x080fe20002781670 */
[C---:B-----5:R-:W-:Y:S01]  /*a5c0*/  HMMA.16816.F32 R164, R16.reuse, R24, R164 ;  /* 0x0000001810a4723c */ /* 0x060fe200000018a4 */
[C---:B------:R-:W-:Y:S01]  /*a5d0*/  ISETP.LT.OR P3, PT, R5.reuse, R247, P3 ;  /* 0x000000f70500720c */ /* 0x040fe20001f61670 */
[----:B------:R-:W2:Y:S01]  /*a5e0*/  MUFU.TANH R199, R199 ;  /* 0x000000c700c77308 */ /* 0x000ea20000002400 */
[-C--:B------:R-:W-:Y:S01]  /*a5f0*/  ISETP.LT.OR P0, PT, R5, R245.reuse, P0 ;  /* 0x000000f50500720c */ /* 0x080fe20000701670 */
[----:B------:R-:W-:Y:S01]  /*a600*/  FMUL.FTZ R172, R174, UR27 ;  /* 0x0000001baeac7c20 */ /* 0x000fe20008410000 */
[----:B------:R-:W-:Y:S01]  /*a610*/  ISETP.GE.AND P5, PT, R4, R244, PT ;  /* 0x000000f40400720c */ /* 0x000fe20003fa6270 */
[----:B------:R-:W-:Y:S01]  /*a620*/  HMMA.16816.F32 R32, R16, R26, R32 ;  /* 0x0000001a1020723c */ /* 0x000fe20000001820 */
[----:B------:R-:W-:Y:S01]  /*a630*/  FSEL R5, R10, -INF , !P4 ;  /* 0xff8000000a057808 */ /* 0x000fe20006000000 */
[----:B------:R-:W-:Y:S01]  /*a640*/  FMUL.FTZ R173, R173, UR27 ;  /* 0x0000001badad7c20 */ /* 0x000fe20008410000 */
[C---:B------:R-:W-:Y:S01]  /*a650*/  ISETP.GE.AND P2, PT, R13.reuse, R246, PT ;  /* 0x000000f60d00720c */ /* 0x040fe20003f46270 */
[----:B------:R-:W3:Y:S01]  /*a660*/  MUFU.TANH R172, R172 ;  /* 0x000000ac00ac7308 */ /* 0x000ee20000002400 */
[C---:B------:R-:W-:Y:S01]  /*a670*/  ISETP.GE.AND P6, PT, R13.reuse, R244, PT ;  /* 0x000000f40d00720c */ /* 0x040fe20003fc6270 */
[----:B------:R-:W-:Y:S01]  /*a680*/  HMMA.16816.F32 R192, R28, R6, R192 ;  /* 0x000000061cc0723c */ /* 0x000fe200000018c0 */
[----:B------:R-:W-:Y:S01]  /*a690*/  ISETP.GE.AND P1, PT, R12, R246, PT ;  /* 0x000000f60c00720c */ /* 0x000fe20003f26270 */
[----:B------:R-:W-:Y:S01]  /*a6a0*/  VIADD R26, R22, 0x11 ;  /* 0x00000011161a7836 */ /* 0x000fe20000000000 */
[----:B------:R-:W-:Y:S01]  /*a6b0*/  ISETP.GE.AND P4, PT, R12, R244, PT ;  /* 0x000000f40c00720c */ /* 0x000fe20003f86270 */
[----:B------:R-:W-:Y:S01]  /*a6c0*/  VIADD R27, R22, 0x18 ;  /* 0x00000018161b7836 */ /* 0x000fe20000000000 */
[----:B------:R-:W-:Y:S01]  /*a6d0*/  ISETP.LT.OR P5, PT, R4, R245, P5 ;  /* 0x000000f50400720c */ /* 0x000fe20002fa1670 */
[----:B------:R-:W4:Y:S01]  /*a6e0*/  MUFU.TANH R197, R173 ;  /* 0x000000ad00c57308 */ /* 0x000f220000002400 */
[C---:B------:R-:W-:Y:S01]  /*a6f0*/  ISETP.LT.OR P2, PT, R13.reuse, R247, P2 ;  /* 0x000000f70d00720c */ /* 0x040fe20001741670 */
[----:B------:R-:W-:Y:S01]  /*a700*/  VIADD R6, R22, 0x19 ;  /* 0x0000001916067836 */ /* 0x000fe20000000000 */
[----:B------:R-:W-:Y:S01]  /*a710*/  ISETP.LT.OR P6, PT, R13, R245, P6 ;  /* 0x000000f50d00720c */ /* 0x000fe200037c1670 */
[----:B------:R-:W-:Y:S01]  /*a720*/  FMUL.FTZ R10, R170, UR27 ;  /* 0x0000001baa0a7c20 */ /* 0x000fe20008410000 */
[C---:B------:R-:W-:Y:S01]  /*a730*/  ISETP.LT.OR P1, PT, R12.reuse, R247, P1 ;  /* 0x000000f70c00720c */ /* 0x040fe20000f21670 */
[----:B------:R-:W-:Y:S01]  /*a740*/  FMUL.FTZ R165, R165, UR27 ;  /* 0x0000001ba5a57c20 */ /* 0x000fe20008410000 */
[----:B------:R-:W-:Y:S01]  /*a750*/  ISETP.LT.OR P4, PT, R12, R245, P4 ;  /* 0x000000f50c00720c */ /* 0x000fe20002781670 */
[----:B------:R5:W4:Y:S01]  /*a760*/  MUFU.TANH R4, R14 ;  /* 0x0000000e00047308 */ /* 0x000b220000002400 */
[----:B------:R-:W-:Y:S01]  /*a770*/  FMUL.FTZ R166, R166, UR27 ;  /* 0x0000001ba6a67c20 */ /* 0x000fe20008410000 */
[----:B------:R-:W-:Y:S01]  /*a780*/  FMUL.FTZ R168, R168, UR27 ;  /* 0x0000001ba8a87c20 */ /* 0x000fe20008410000 */
[----:B-1----:R-:W-:Y:S01]  /*a790*/  FSEL R23, R23, -INF , !P6 ;  /* 0xff80000017177808 */ /* 0x002fe20007000000 */
[----:B------:R-:W-:Y:S01]  /*a7a0*/  FMUL.FTZ R24, R169, UR27 ;  /* 0x0000001ba9187c20 */ /* 0x000fe20008410000 */
[----:B--2---:R-:W-:Y:S01]  /*a7b0*/  FSEL R199, R199, -INF , !P1 ;  /* 0xff800000c7c77808 */ /* 0x004fe20004800000 */
[----:B------:R-:W-:Y:S01]  /*a7c0*/  VIADD R7, R22, 0x20 ;  /* 0x0000002016077836 */ /* 0x000fe20000000000 */
[----:B------:R-:W-:Y:S01]  /*a7d0*/  FSEL R179, R176, -INF , !P5 ;  /* 0xff800000b0b37808 */ /* 0x000fe20006800000 */
[----:B------:R-:W1:Y:S01]  /*a7e0*/  MUFU.TANH R21, R21 ;  /* 0x0000001500157308 */ /* 0x000e620000002400 */
[----:B------:R-:W-:Y:S01]  /*a7f0*/  FSEL R203, R20, -INF , !P3 ;  /* 0xff80000014cb7808 */ /* 0x000fe20005800000 */
[----:B------:R-:W-:Y:S01]  /*a800*/  FMUL.FTZ R25, R171, UR27 ;  /* 0x0000001bab197c20 */ /* 0x000fe20008410000 */
[C---:B------:R-:W-:Y:S01]  /*a810*/  ISETP.GE.AND P6, PT, R6.reuse, R246, PT ;  /* 0x000000f60600720c */ /* 0x040fe20003fc6270 */
[----:B------:R-:W-:Y:S01]  /*a820*/  FMUL.FTZ R167, R167, UR27 ;  /* 0x0000001ba7a77c20 */ /* 0x000fe20008410000 */
[----:B------:R-:W-:Y:S01]  /*a830*/  ISETP.GE.AND P1, PT, R6, R244, PT ;  /* 0x000000f40600720c */ /* 0x000fe20003f26270 */
[----:B------:R-:W-:Y:S01]  /*a840*/  FMUL.FTZ R32, R32, UR27 ;  /* 0x0000001b20207c20 */ /* 0x000fe20008410000 */
[C---:B------:R-:W-:Y:S01]  /*a850*/  ISETP.GE.AND P5, PT, R26.reuse, R246, PT ;  /* 0x000000f61a00720c */ /* 0x040fe20003fa6270 */
[----:B------:R-:W-:Y:S01]  /*a860*/  MUFU.TANH R209, R165 ;  /* 0x000000a500d17308 */ /* 0x000fe20000002400 */
[----:B-----5:R-:W2:Y:S01]  /*a870*/  LDSM.16.M88.4 R12, [R224+0x7800] ;  /* 0x00780000e00c783b */ /* 0x020ea20000000200 */
[----:B------:R-:W-:Y:S01]  /*a880*/  ISETP.GE.AND P3, PT, R26, R244, PT ;  /* 0x000000f41a00720c */ /* 0x000fe20003f66270 */
[----:B------:R-:W-:Y:S01]  /*a890*/  FMUL.FTZ R211, R33, UR27 ;  /* 0x0000001b21d37c20 */ /* 0x000fe20008410000 */
[----:B------:R-:W-:Y:S01]  /*a8a0*/  ISETP.LT.OR P6, PT, R6, R247, P6 ;  /* 0x000000f70600720c */ /* 0x000fe200037c1670 */
[----:B------:R-:W-:Y:S01]  /*a8b0*/  FMUL.FTZ R34, R34, UR27 ;  /* 0x0000001b22227c20 */ /* 0x000fe20008410000 */
[----:B------:R-:W-:Y:S01]  /*a8c0*/  ISETP.LT.OR P1, PT, R6, R245, P1 ;  /* 0x000000f50600720c */ /* 0x000fe20000f21670 */
[----:B------:R-:W-:Y:S01]  /*a8d0*/  VIADD R6, R22, 0x21 ;  /* 0x0000002116067836 */ /* 0x000fe20000000000 */
[----:B------:R-:W5:Y:S01]  /*a8e0*/  MUFU.TANH R169, R166 ;  /* 0x000000a600a97308 */ /* 0x000f620000002400 */
[----:B------:R-:W-:Y:S01]  /*a8f0*/  ISETP.LT.OR P5, PT, R26, R247, P5 ;  /* 0x000000f71a00720c */ /* 0x000fe20002fa1670 */
[----:B------:R-:W-:Y:S01]  /*a900*/  FMUL.FTZ R164, R164, UR27 ;  /* 0x0000001ba4a47c20 */ /* 0x000fe20008410000 */
[----:B------:R-:W-:Y:S01]  /*a910*/  ISETP.LT.OR P3, PT, R26, R245, P3 ;  /* 0x000000f51a00720c */ /* 0x000fe20001f61670 */
[----:B------:R-:W-:Y:S01]  /*a920*/  FMUL.FTZ R35, R35, UR27 ;  /* 0x0000001b23237c20 */ /* 0x000fe20008410000 */
[----:B---3--:R-:W-:Y:S01]  /*a930*/  FSEL R31, R172, -INF , !P4 ;  /* 0xff800000ac1f7808 */ /* 0x008fe20006000000 */
[----:B------:R-:W-:-:S04]  /*a940*/  DEPBAR.LE SB0, 0x0 ;  /* 0x000080000000791a */ /* 0x000fc80000000000 */
[----:B------:R-:W3:Y:S01]  /*a950*/  MUFU.TANH R175, R168 ;  /* 0x000000a800af7308 */ /* 0x000ee20000002400 */
[----:B----4-:R-:W-:Y:S02]  /*a960*/  FSEL R197, R197, -INF , !P5 ;  /* 0xff800000c5c57808 */ /* 0x010fe40006800000 */
[----:B------:R-:W-:Y:S01]  /*a970*/  FSEL R29, R4, -INF , !P3 ;  /* 0xff800000041d7808 */ /* 0x000fe20005800000 */
[----:B------:R-:W-:Y:S01]  /*a980*/  VIADD R4, R22, 0x30 ;  /* 0x0000003016047836 */ /* 0x000fe20000000000 */
[----:B------:R-:W-:Y:S02]  /*a990*/  FSEL R201, R177, -INF , !P0 ;  /* 0xff800000b1c97808 */ /* 0x000fe40004000000 */
[----:B-1----:R-:W-:Y:S01]  /*a9a0*/  FSEL R21, R21, -INF , !P2 ;  /* 0xff80000015157808 */ /* 0x002fe20005000000 */
[----:B------:R-:W1:Y:S01]  /*a9b0*/  MUFU.TANH R10, R10 ;  /* 0x0000000a000a7308 */ /* 0x000e620000002400 */
[C---:B------:R-:W-:Y:S02]  /*a9c0*/  ISETP.GE.AND P4, PT, R7.reuse, R246, PT ;  /* 0x000000f60700720c */ /* 0x040fe40003f86270 */
[----:B------:R-:W-:-:S02]  /*a9d0*/  ISETP.GE.AND P5, PT, R7, R244, PT ;  /* 0x000000f40700720c */ /* 0x000fc40003fa6270 */
[-C--:B------:R-:W-:Y:S02]  /*a9e0*/  ISETP.GE.AND P3, PT, R6, R246.reuse, PT ;  /* 0x000000f60600720c */ /* 0x080fe40003f66270 */
[C---:B------:R-:W-:Y:S01]  /*a9f0*/  ISETP.GE.AND P0, PT, R27.reuse, R246, PT ;  /* 0x000000f61b00720c */ /* 0x040fe20003f06270 */
[----:B------:R-:W4:Y:S01]  /*aa00*/  MUFU.TANH R171, R167 ;  /* 0x000000a700ab7308 */ /* 0x000f220000002400 */
[----:B------:R-:W-:Y:S02]  /*aa10*/  ISETP.GE.AND P2, PT, R27, R244, PT ;  /* 0x000000f41b00720c */ /* 0x000fe40003f46270 */
[C---:B------:R-:W-:Y:S02]  /*aa20*/  ISETP.LT.OR P4, PT, R7.reuse, R247, P4 ;  /* 0x000000f70700720c */ /* 0x040fe40002781670 */
[----:B------:R-:W-:Y:S01]  /*aa30*/  ISETP.LT.OR P5, PT, R7, R245, P5 ;  /* 0x000000f50700720c */ /* 0x000fe20002fa1670 */
[----:B------:R-:W-:Y:S01]  /*aa40*/  VIADD R7, R22, 0x28 ;  /* 0x0000002816077836 */ /* 0x000fe20000000000 */
[-C--:B------:R-:W-:Y:S01]  /*aa50*/  ISETP.LT.OR P3, PT, R6, R247.reuse, P3 ;  /* 0x000000f70600720c */ /* 0x080fe20001f61670 */
[----:B------:R-:W4:Y:S01]  /*aa60*/  MUFU.TANH R168, R32 ;  /* 0x0000002000a87308 */ /* 0x000f220000002400 */
[C---:B------:R-:W-:Y:S01]  /*aa70*/  ISETP.LT.OR P0, PT, R27.reuse, R247, P0 ;  /* 0x000000f71b00720c */ /* 0x040fe20000701670 */
[----:B--2---:R-:W-:Y:S01]  /*aa80*/  HMMA.16816.F32 R188, R16, R12, R188 ;  /* 0x0000000c10bc723c */ /* 0x004fe200000018bc */
[----:B------:R-:W-:-:S02]  /*aa90*/  ISETP.LT.OR P2, PT, R27, R245, P2 ;  /* 0x000000f51b00720c */ /* 0x000fc40001741670 */
[----:B-----5:R-:W-:Y:S02]  /*aaa0*/  FSEL R169, R169, -INF , !P5 ;  /* 0xff800000a9a97808 */ /* 0x020fe40006800000 */
[----:B------:R-:W-:Y:S01]  /*aab0*/  FSEL R209, R209, -INF , !P3 ;  /* 0xff800000d1d17808 */ /* 0x000fe20005800000 */
[----:B------:R-:W2:Y:S01]  /*aac0*/  MUFU.TANH R24, R24 ;  /* 0x0000001800187308 */ /* 0x000ea20000002400 */
[----:B---3--:R-:W-:Y:S01]  /*aad0*/  FSEL R175, R175, -INF , !P0 ;  /* 0xff800000afaf7808 */ /* 0x008fe20004000000 */
[----:B------:R-:W-:Y:S01]  /*aae0*/  HMMA.16816.F32 R192, R16, R14, R192 ;  /* 0x0000000e10c0723c */ /* 0x000fe200000018c0 */
[----:B-1----:R-:W-:Y:S02]  /*aaf0*/  FSEL R27, R10, -INF , !P2 ;  /* 0xff8000000a1b7808 */ /* 0x002fe40005000000 */
[C---:B------:R-:W-:Y:S02]  /*ab00*/  ISETP.GE.AND P5, PT, R4.reuse, R246, PT ;  /* 0x000000f60400720c */ /* 0x040fe40003fa6270 */
[-C--:B------:R-:W-:Y:S01]  /*ab10*/  ISETP.GE.AND P3, PT, R4, R244.reuse, PT ;  /* 0x000000f40400720c */ /* 0x080fe20003f66270 */
[----:B------:R-:W1:Y:S01]  /*ab20*/  MUFU.TANH R25, R25 ;  /* 0x0000001900197308 */ /* 0x000e620000002400 */
[----:B------:R-:W-:-:S02]  /*ab30*/  ISETP.GE.AND P0, PT, R6, R244, PT ;  /* 0x000000f40600720c */ /* 0x000fc40003f06270 */
[CC--:B------:R-:W-:Y:S02]  /*ab40*/  ISETP.GE.AND P2, PT, R7.reuse, R246.reuse, PT ;  /* 0x000000f60700720c */ /* 0x0c0fe40003f46270 */
[C---:B------:R-:W-:Y:S02]  /*ab50*/  ISETP.LT.OR P5, PT, R4.reuse, R247, P5 ;  /* 0x000000f70400720c */ /* 0x040fe40002fa1670 */
[-C--:B------:R-:W-:Y:S01]  /*ab60*/  ISETP.LT.OR P3, PT, R4, R245.reuse, P3 ;  /* 0x000000f50400720c */ /* 0x080fe20001f61670 */
[----:B------:R-:W-:Y:S01]  /*ab70*/  MUFU.TANH R211, R211 ;  /* 0x000000d300d37308 */ /* 0x000fe20000002400 */
[----:B------:R-:W-:Y:S01]  /*ab80*/  ISETP.LT.OR P0, PT, R6, R245, P0 ;  /* 0x000000f50600720c */ /* 0x000fe20000701670 */
[C---:B------:R-:W-:Y:S01]  /*ab90*/  VIADD R4, R22.reuse, 0x31 ;  /* 0x0000003116047836 */ /* 0x040fe20000000000 */
[----:B------:R-:W-:Y:S01]  /*aba0*/  ISETP.LT.OR P2, PT, R7, R247, P2 ;  /* 0x000000f70700720c */ /* 0x000fe20001741670 */
[----:B------:R-:W-:Y:S01]  /*abb0*/  VIADD R6, R22, 0x29 ;  /* 0x0000002916067836 */ /* 0x000fe20000000000 */
[----:B------:R-:W-:Y:S01]  /*abc0*/  FMNMX.FTZ R10, R2, R3, !PT ;  /* 0x00000003020a7209 */ /* 0x000fe20007810000 */
[----:B------:R-:W-:Y:S01]  /*abd0*/  FMUL.FTZ R188, R188, UR27 ;  /* 0x0000001bbcbc7c20 */ /* 0x000fe20008410000 */
[----:B----4-:R-:W-:Y:S01]  /*abe0*/  FSEL R171, R171, -INF , !P0 ;  /* 0xff800000abab7808 */ /* 0x010fe20004000000 */
[----:B------:R-:W3:Y:S01]  /*abf0*/  MUFU.TANH R207, R34 ;  /* 0x0000002200cf7308 */ /* 0x000ee20000002400 */
[----:B------:R-:W-:Y:S01]  /*ac00*/  FSEL R168, R168, -INF , !P2 ;  /* 0xff800000a8a87808 */ /* 0x000fe20005000000 */
[----:B------:R-:W-:Y:S01]  /*ac10*/  FMUL.FTZ R185, R191, UR27 ;  /* 0x0000001bbfb97c20 */ /* 0x000fe20008410000 */
[----:B--2---:R-:W-:Y:S01]  /*ac20*/  FSEL R33, R24, -INF , !P6 ;  /* 0xff80000018217808 */ /* 0x004fe20007000000 */
[----:B------:R-:W-:Y:S01]  /*ac30*/  FMUL.FTZ R191, R192, UR27 ;  /* 0x0000001bc0bf7c20 */ /* 0x000fe20008410000 */
[----:B-1----:R-:W-:Y:S01]  /*ac40*/  FSEL R25, R25, -INF , !P1 ;  /* 0xff80000019197808 */ /* 0x002fe20004800000 */
[----:B------:R-:W-:Y:S01]  /*ac50*/  FMUL.FTZ R187, R190, UR27 ;  /* 0x0000001bbebb7c20 */ /* 0x000fe20008410000 */
[C---:B------:R-:W-:Y:S01]  /*ac60*/  ISETP.GE.AND P0, PT, R4.reuse, R246, PT ;  /* 0x000000f60400720c */ /* 0x040fe20003f06270 */
[----:B------:R-:W1:Y:S01]  /*ac70*/  MUFU.TANH R173, R164 ;  /* 0x000000a400ad7308 */ /* 0x000e620000002400 */
[----:B------:R-:W-:Y:S01]  /*ac80*/  ISETP.GE.AND P2, PT, R4, R244, PT ;  /* 0x000000f40400720c */ /* 0x000fe20003f46270 */
[----:B------:R-:W-:Y:S01]  /*ac90*/  FMUL.FTZ R183, R194, UR27 ;  /* 0x0000001bc2b77c20 */ /* 0x000fe20008410000 */
[----:B------:R-:W-:Y:S01]  /*aca0*/  FMNMX.FTZ R10, R5, R10, !PT ;  /* 0x0000000a050a7209 */ /* 0x000fe20007810000 */
[----:B------:R-:W-:Y:S01]  /*acb0*/  FMUL.FTZ R181, R195, UR27 ;  /* 0x0000001bc3b57c20 */ /* 0x000fe20008410000 */
[----:B------:R-:W-:-:S02]  /*acc0*/  ISETP.GE.AND P6, PT, R7, R244, PT ;  /* 0x000000f40700720c */ /* 0x000fc40003fc6270 */
[----:B------:R-:W-:Y:S01]  /*acd0*/  ISETP.GE.AND P1, PT, R6, R246, PT ;  /* 0x000000f60600720c */ /* 0x000fe20003f26270 */
[----:B------:R-:W2:Y:S01]  /*ace0*/  MUFU.TANH R188, R188 ;  /* 0x000000bc00bc7308 */ /* 0x000ea20000002400 */
[C---:B------:R-:W-:Y:S02]  /*acf0*/  ISETP.LT.OR P0, PT, R4.reuse, R247, P0 ;  /* 0x000000f70400720c */ /* 0x040fe40000701670 */
[-C--:B------:R-:W-:Y:S01]  /*ad00*/  ISETP.LT.OR P2, PT, R4, R245.reuse, P2 ;  /* 0x000000f50400720c */ /* 0x080fe20001741670 */
[C---:B------:R-:W-:Y:S01]  /*ad10*/  VIADD R4, R22.reuse, 0x38 ;  /* 0x0000003816047836 */ /* 0x040fe20000000000 */
[----:B------:R-:W-:Y:S01]  /*ad20*/  FMNMX.FTZ R10, R203, R10, !PT ;  /* 0x0000000acb0a7209 */ /* 0x000fe20007810000 */
[----:B------:R-:W-:Y:S01]  /*ad30*/  VIADD R22, R22, 0x39 ;  /* 0x0000003916167836 */ /* 0x000fe20000000000 */
[----:B------:R-:W-:Y:S01]  /*ad40*/  ISETP.LT.OR P6, PT, R7, R245, P6 ;  /* 0x000000f50700720c */ /* 0x000fe200037c1670 */
[----:B------:R-:W-:Y:S01]  /*ad50*/  MUFU.TANH R191, R191 ;  /* 0x000000bf00bf7308 */ /* 0x000fe20000002400 */
[----:B------:R-:W-:-:S02]  /*ad60*/  ISETP.LT.OR P1, PT, R6, R247, P1 ;  /* 0x000000f70600720c */ /* 0x000fc40000f21670 */
[----:B------:R-:W-:Y:S02]  /*ad70*/  FMNMX.FTZ R10, R21, R10, !PT ;  /* 0x0000000a150a7209 */ /* 0x000fe40007810000 */
[----:B---3--:R-:W-:Y:S02]  /*ad80*/  FSEL R207, R207, -INF , !P6 ;  /* 0xff800000cfcf7808 */ /* 0x008fe40007000000 */
[----:B------:R-:W-:Y:S01]  /*ad90*/  FSEL R211, R211, -INF , !P1 ;  /* 0xff800000d3d37808 */ /* 0x000fe20004800000 */
[----:B------:R-:W-:Y:S01]  /*ada0*/  MUFU.TANH R205, R35 ;  /* 0x0000002300cd7308 */ /* 0x000fe20000002400 */
[C---:B------:R-:W-:Y:S02]  /*adb0*/  ISETP.GE.AND P6, PT, R4.reuse, R246, PT ;  /* 0x000000f60400720c */ /* 0x040fe40003fc6270 */
[----:B------:R-:W-:Y:S02]  /*adc0*/  ISETP.GE.AND P1, PT, R4, R244, PT ;  /* 0x000000f40400720c */ /* 0x000fe40003f26270 */
[----:B-1----:R-:W-:-:S02]  /*add0*/  FSEL R173, R173, -INF , !P4 ;  /* 0xff800000adad7808 */ /* 0x002fc40006000000 */
[----:B------:R-:W-:Y:S01]  /*ade0*/  ISETP.GE.AND P4, PT, R6, R244, PT ;  /* 0x000000f40600720c */ /* 0x000fe20003f86270 */
[----:B------:R-:W-:Y:S01]  /*adf0*/  MUFU.TANH R187, R187 ;  /* 0x000000bb00bb7308 */ /* 0x000fe20000002400 */
[----:B------:R-:W-:Y:S02]  /*ae00*/  FMNMX.FTZ R10, R199, R10, !PT ;  /* 0x0000000ac70a7209 */ /* 0x000fe40007810000 */
[C---:B------:R-:W-:Y:S02]  /*ae10*/  ISETP.LT.OR P6, PT, R4.reuse, R247, P6 ;  /* 0x000000f70400720c */ /* 0x040fe400037c1670 */
[----:B------:R-:W-:Y:S02]  /*ae20*/  ISETP.LT.OR P1, PT, R4, R245, P1 ;  /* 0x000000f50400720c */ /* 0x000fe40000f21670 */
[----:B------:R-:W-:Y:S01]  /*ae30*/  FMNMX.FTZ R4, R0, R11, !PT ;  /* 0x0000000b00047209 */ /* 0x000fe20007810000 */
[----:B------:R-:W-:Y:S01]  /*ae40*/  MUFU.TANH R185, R185 ;  /* 0x000000b900b97308 */ /* 0x000fe20000002400 */
[----:B------:R-:W-:Y:S01]  /*ae50*/  BAR.SYNC.DEFER_BLOCKING 0x0 ;  /* 0x0000000000007b1d */ /* 0x000fe20000010000 */
[----:B------:R-:W-:Y:S01]  /*ae60*/  ISETP.LT.OR P4, PT, R6, R245, P4 ;  /* 0x000000f50600720c */ /* 0x000fe20002781670 */
[----:B------:R-:W-:Y:S01]  /*ae70*/  FMUL.FTZ R6, R189, UR27 ;  /* 0x0000001bbd067c20 */ /* 0x000fe20008410000 */
[----:B------:R-:W-:Y:S01]  /*ae80*/  FMNMX.FTZ R10, R197, R10, !PT ;  /* 0x0000000ac50a7209 */ /* 0x000fe20007810000 */
[----:B------:R-:W-:Y:S01]  /*ae90*/  FMUL.FTZ R189, R193, UR27 ;  /* 0x0000001bc1bd7c20 */ /* 0x000fe20008410000 */
[----:B------:R-:W-:-:S02]  /*aea0*/  FMNMX.FTZ R4, R179, R4, !PT ;  /* 0x00000004b3047209 */ /* 0x000fc40007810000 */
[----:B------:R-:W-:Y:S01]  /*aeb0*/  FMNMX.FTZ R10, R175, R10, !PT ;  /* 0x0000000aaf0a7209 */ /* 0x000fe20007810000 */
[----:B------:R-:W1:Y:S01]  /*aec0*/  MUFU.TANH R6, R6 ;  /* 0x0000000600067308 */ /* 0x000e620000002400 */
[----:B------:R-:W-:Y:S02]  /*aed0*/  FMNMX.FTZ R4, R201, R4, !PT ;  /* 0x00000004c9047209 */ /* 0x000fe40007810000 */
[----:B------:R-:W-:Y:S02]  /*aee0*/  FMNMX.FTZ R10, R33, R10, !PT ;  /* 0x0000000a210a7209 */ /* 0x000fe40007810000 */
[----:B------:R-:W-:Y:S02]  /*aef0*/  FMNMX.FTZ R4, R23, R4, !PT ;  /* 0x0000000417047209 */ /* 0x000fe40007810000 */
[----:B------:R-:W-:Y:S01]  /*af00*/  FMNMX.FTZ R10, R173, R10, !PT ;  /* 0x0000000aad0a7209 */ /* 0x000fe20007810000 */
[----:B------:R-:W3:Y:S01]  /*af10*/  MUFU.TANH R189, R189 ;  /* 0x000000bd00bd7308 */ /* 0x000ee20000002400 */
[----:B------:R-:W-:-:S02]  /*af20*/  FMNMX.FTZ R4, R31, R4, !PT ;  /* 0x000000041f047209 */ /* 0x000fc40007810000 */
[----:B------:R-:W-:Y:S02]  /*af30*/  FMNMX.FTZ R7, R209, R10, !PT ;  /* 0x0000000ad1077209 */ /* 0x000fe40007810000 */
[----:B------:R-:W-:Y:S02]  /*af40*/  FMNMX.FTZ R4, R29, R4, !PT ;  /* 0x000000041d047209 */ /* 0x000fe40007810000 */
[----:B------:R-:W-:Y:S01]  /*af50*/  FMNMX.FTZ R10, R168, R7, !PT ;  /* 0x00000007a80a7209 */ /* 0x000fe20007810000 */
[----:B------:R-:W4:Y:S01]  /*af60*/  MUFU.TANH R183, R183 ;  /* 0x000000b700b77308 */ /* 0x000f220000002400 */
[----:B------:R-:W-:Y:S02]  /*af70*/  FMNMX.FTZ R4, R27, R4, !PT ;  /* 0x000000041b047209 */ /* 0x000fe40007810000 */
[----:B--2---:R-:W-:Y:S02]  /*af80*/  FSEL R195, R188, -INF , !P5 ;  /* 0xff800000bcc37808 */ /* 0x004fe40006800000 */
[----:B------:R-:W-:-:S02]  /*af90*/  FMNMX.FTZ R10, R211, R10, !PT ;  /* 0x0000000ad30a7209 */ /* 0x000fc40007810000 */
[----:B-1----:R-:W-:Y:S01]  /*afa0*/  FSEL R193, R6, -INF , !P0 ;  /* 0xff80000006c17808 */ /* 0x002fe20004000000 */
[----:B------:R-:W1:Y:S01]  /*afb0*/  MUFU.TANH R181, R181 ;  /* 0x000000b500b57308 */ /* 0x000e620000002400 */
[----:B------:R-:W-:Y:S02]  /*afc0*/  PLOP3.LUT P0, PT, PT, PT, UP0, 0x80, 0x0 ;  /* 0x000000000000781c */ /* 0x000fe40003f0f008 */
[----:B------:R-:W-:Y:S02]  /*afd0*/  FMNMX.FTZ R4, R25, R4, !PT ;  /* 0x0000000419047209 */ /* 0x000fe40007810000 */
[----:B------:R-:W-:Y:S02]  /*afe0*/  ISETP.GE.AND P5, PT, R22, R246, PT ;  /* 0x000000f61600720c */ /* 0x000fe40003fa6270 */
[----:B------:R-:W-:Y:S02]  /*aff0*/  FMNMX.FTZ R6, R195, R10, !PT ;  /* 0x0000000ac3067209 */ /* 0x000fe40007810000 */
[----:B------:R-:W-:-:S02]  /*b000*/  FMNMX.FTZ R4, R169, R4, !PT ;  /* 0x00000004a9047209 */ /* 0x000fc40007810000 */
[----:B------:R-:W-:Y:S02]  /*b010*/  ISETP.LT.OR P5, PT, R22, R247, P5 ;  /* 0x000000f71600720c */ /* 0x000fe40002fa1670 */
[----:B------:R-:W-:Y:S02]  /*b020*/  FSEL R191, R191, -INF , !P6 ;  /* 0xff800000bfbf7808 */ /* 0x000fe40007000000 */
[----:B------:R-:W-:Y:S02]  /*b030*/  FMNMX.FTZ R6, R193, R6, !PT ;  /* 0x00000006c1067209 */ /* 0x000fe40007810000 */
[----:B------:R-:W-:Y:S02]  /*b040*/  FMNMX.FTZ R4, R171, R4, !PT ;  /* 0x00000004ab047209 */ /* 0x000fe40007810000 */
[----:B---3--:R-:W-:Y:S02]  /*b050*/  FSEL R189, R189, -INF , !P5 ;  /* 0xff800000bdbd7808 */ /* 0x008fe40006800000 */
[----:B------:R-:W-:-:S02]  /*b060*/  FMNMX.FTZ R10, R191, R6, !PT ;  /* 0x00000006bf0a7209 */ /* 0x000fc40007810000 */
[----:B------:R-:W-:Y:S02]  /*b070*/  FMNMX.FTZ R6, R207, R4, !PT ;  /* 0x00000004cf067209 */ /* 0x000fe40007810000 */
[----:B------:R-:W-:Y:S02]  /*b080*/  FSEL R205, R205, -INF , !P4 ;  /* 0xff800000cdcd7808 */ /* 0x000fe40006000000 */
[----:B------:R-:W-:Y:S01]  /*b090*/  FMNMX.FTZ R4, R189, R10, !PT ;  /* 0x0000000abd047209 */ /* 0x000fe20007810000 */
[----:B-1--4-:R-:W-:Y:S06]  /*b0a0*/  @!P0 BRA `(.L_x_2048) ;  /* 0x0000000000708947 */ /* 0x012fec0003800000 */
        /* <DEDUP_REMOVED lines=28> */
.L_x_2048:
[----:B------:R-:W-:Y:S01]  /*b270*/  FSEL R187, R187, -INF , !P3 ;  /* 0xff800000bbbb7808 */ /* 0x000fe20005800000 */
[----:B------:R-:W2:Y:S01]  /*b280*/  SHFL.BFLY PT, R7, R4, 0x2, 0x1f ;  /* 0x0c401f0004077f89 */ /* 0x000ea200000e0000 */
[----:B------:R-:W-:Y:S02]  /*b290*/  FMNMX.FTZ R6, R205, R6, !PT ;  /* 0x00000006cd067209 */ /* 0x000fe40007810000 */
[C---:B------:R-:W-:Y:S01]  /*b2a0*/  ISETP.GE.AND P0, PT, R22.reuse, R244, PT ;  /* 0x000000f41600720c */ /* 0x040fe20003f06270 */
[----:B------:R-:W-:Y:S01]  /*b2b0*/  LDSM.16.MT88.4 R16, [R232+0x18000] ;  /* 0x01800000e810783b */ /* 0x000fe20000004200 */
[----:B------:R-:W-:Y:S02]  /*b2c0*/  FSEL R185, R185, -INF , !P2 ;  /* 0xff800000b9b97808 */ /* 0x000fe40005000000 */
[----:B------:R-:W-:Y:S02]  /*b2d0*/  FMNMX.FTZ R6, R187, R6, !PT ;  /* 0x00000006bb067209 */ /* 0x000fe40007810000 */
[----:B------:R-:W-:-:S02]  /*b2e0*/  ISETP.LT.OR P0, PT, R22, R245, P0 ;  /* 0x000000f51600720c */ /* 0x000fc40000701670 */
[----:B------:R-:W-:Y:S02]  /*b2f0*/  FSEL R183, R183, -INF , !P1 ;  /* 0xff800000b7b77808 */ /* 0x000fe40004800000 */
[----:B------:R-:W-:Y:S02]  /*b300*/  FMNMX.FTZ R6, R185, R6, !PT ;  /* 0x00000006b9067209 */ /* 0x000fe40007810000 */
[----:B------:R-:W-:Y:S02]  /*b310*/  FSEL R181, R181, -INF , !P0 ;  /* 0xff800000b5b57808 */ /* 0x000fe40004000000 */
[----:B------:R-:W-:-:S04]  /*b320*/  FMNMX.FTZ R6, R183, R6, !PT ;  /* 0x00000006b7067209 */ /* 0x000fc80007810000 */
[----:B-1----:R-:W-:Y:S02]  /*b330*/  FMNMX.FTZ R15, R181, R6, !PT ;  /* 0x00000006b50f7209 */ /* 0x002fe40007810000 */
[----:B--2---:R-:W-:-:S03]  /*b340*/  FMNMX.FTZ R13, R4, R7, !PT ;  /* 0x00000007040d7209 */ /* 0x004fc60007810000 */
[----:B------:R-:W1:Y:S04]  /*b350*/  SHFL.BFLY PT, R6, R15, 0x2, 0x1f ;  /* 0x0c401f000f067f89 */ /* 0x000e6800000e0000 */
[----:B------:R-:W2:Y:S01]  /*b360*/  SHFL.BFLY PT, R164, R13, 0x1, 0x1f ;  /* 0x0c201f000da47f89 */ /* 0x000ea200000e0000 */
[----:B-1----:R-:W-:Y:S02]  /*b370*/  FMNMX.FTZ R7, R15, R6, !PT ;  /* 0x000000060f077209 */ /* 0x002fe40007810000 */
[----:B--2---:R-:W-:-:S03]  /*b380*/  FMNMX.FTZ R164, R13, R164, !PT ;  /* 0x000000a40da47209 */ /* 0x004fc60007810000 */
[----:B------:R-:W1:Y:S01]  /*b390*/  SHFL.BFLY PT, R4, R7, 0x1, 0x1f ;  /* 0x0c201f0007047f89 */ /* 0x000e6200000e0000 */
[C---:B------:R-:W-:Y:S01]  /*b3a0*/  FSETP.NEU.FTZ.AND P1, PT, R164.reuse, -INF , PT ;  /* 0xff800000a400780b */ /* 0x040fe20003f3d000 */
[----:B------:R-:W-:Y:S02]  /*b3b0*/  FMUL.FTZ R180, R164, UR23 ;  /* 0x00000017a4b47c20 */ /* 0x000fe40008410000 */
[----:B------:R-:W2:Y:S03]  /*b3c0*/  LDSM.16.MT88.4 R12, [R230+0x18000] ;  /* 0x01800000e60c783b */ /* 0x000ea60000004200 */
[----:B------:R-:W-:-:S05]  /*b3d0*/  FSEL R180, R180, RZ, P1 ;  /* 0x000000ffb4b47208 */ /* 0x000fca0000800000 */
[--C-:B------:R-:W-:Y:S01]  /*b3e0*/  FFMA.FTZ R177, R3, UR23, -R180.reuse ;  /* 0x0000001703b17c23 */ /* 0x100fe200080108b4 */
[--C-:B------:R-:W-:Y:S01]  /*b3f0*/  FFMA.FTZ R167, R5, UR23, -R180.reuse ;  /* 0x0000001705a77c23 */ /* 0x100fe200080108b4 */
[----:B------:R-:W-:Y:S01]  /*b400*/  FSEL R5, R164, RZ, P1 ;  /* 0x000000ffa4057208 */ /* 0x000fe20000800000 */
[--C-:B------:R-:W-:Y:S01]  /*b410*/  FFMA.FTZ R176, R203, UR23, -R180.reuse ;  /* 0x00000017cbb07c23 */ /* 0x100fe200080108b4 */
[--C-:B------:R-:W-:Y:S01]  /*b420*/  FFMA.FTZ R165, R21, UR23, -R180.reuse ;  /* 0x0000001715a57c23 */ /* 0x100fe200080108b4 */
[--C-:B------:R-:W-:Y:S01]  /*b430*/  FFMA.FTZ R182, R199, UR23, -R180.reuse ;  /* 0x00000017c7b67c23 */ /* 0x100fe200080108b4 */
[----:B------:R-:W-:Y:S01]  /*b440*/  MUFU.EX2 R177, R177 ;  /* 0x000000b100b17308 */ /* 0x000fe20000000800 */
[----:B------:R-:W-:Y:S01]  /*b450*/  FADD.FTZ R2, R2, -R5 ;  /* 0x8000000502027221 */ /* 0x000fe20000010000 */
[--C-:B------:R-:W-:Y:S01]  /*b460*/  FFMA.FTZ R199, R33, UR23, -R180.reuse ;  /* 0x0000001721c77c23 */ /* 0x100fe200080108b4 */
[--C-:B------:R-:W-:Y:S01]  /*b470*/  FFMA.FTZ R197, R197, UR23, -R180.reuse ;  /* 0x00000017c5c57c23 */ /* 0x100fe200080108b4 */
[----:B-1----:R-:W-:Y:S01]  /*b480*/  FMNMX.FTZ R3, R7, R4, !PT ;  /* 0x0000000407037209 */ /* 0x002fe20007810000 */
[----:B------:R-:W-:Y:S01]  /*b490*/  FMUL.FTZ R2, R2, UR23 ;  /* 0x0000001702027c20 */ /* 0x000fe20008410000 */
[----:B------:R-:W-:Y:S01]  /*b4a0*/  LDSM.16.MT88.4 R32, [R230+0x18800] ;  /* 0x01880000e620783b */ /* 0x000fe20000004200 */
[--C-:B------:R-:W-:Y:S01]  /*b4b0*/  FFMA.FTZ R184, R175, UR23, -R180.reuse ;  /* 0x00000017afb87c23 */ /* 0x100fe200080108b4 */
[C---:B------:R-:W-:Y:S01]  /*b4c0*/  FSETP.NEU.FTZ.AND P0, PT, R3.reuse, -INF , PT ;  /* 0xff8000000300780b */ /* 0x040fe20003f1d000 */
[----:B------:R-:W-:Y:S01]  /*b4d0*/  FMUL.FTZ R178, R3, UR23 ;  /* 0x0000001703b27c20 */ /* 0x000fe20008410000 */
[----:B------:R-:W1:Y:S01]  /*b4e0*/  MUFU.EX2 R167, R167 ;  /* 0x000000a700a77308 */ /* 0x000e620000000800 */
[--C-:B------:R-:W-:Y:S01]  /*b4f0*/  FFMA.FTZ R190, R173, UR23, -R180.reuse ;  /* 0x00000017adbe7c23 */ /* 0x100fe200080108b4 */
[----:B------:R-:W-:Y:S01]  /*b500*/  FSEL R5, R3, RZ, P0 ;  /* 0x000000ff03057208 */ /* 0x000fe20000000000 */
[----:B------:R-:W-:Y:S01]  /*b510*/  LDSM.16.MT88.4 R172, [R229+0x1e800] ;  /* 0x01e80000e5ac783b */ /* 0x000fe20000004200 */
[----:B------:R-:W-:Y:S01]  /*b520*/  FSEL R178, R178, RZ, P0 ;  /* 0x000000ffb2b27208 */ /* 0x000fe20000000000 */
[--C-:B------:R-:W-:Y:S01]  /*b530*/  FFMA.FTZ R209, R209, UR23, -R180.reuse ;  /* 0x00000017d1d17c23 */ /* 0x100fe200080108b4 */
[----:B------:R-:W-:Y:S01]  /*b540*/  FFMA.FTZ R192, R168, UR23, -R180 ;  /* 0x00000017a8c07c23 */ /* 0x000fe200080108b4 */
[----:B------:R-:W-:Y:S01]  /*b550*/  FADD.FTZ R5, R0, -R5 ;  /* 0x8000000500057221 */ /* 0x000fe20000010000 */
[----:B------:R-:W-:Y:S01]  /*b560*/  MUFU.EX2 R176, R176 ;  /* 0x000000b000b07308 */ /* 0x000fe20000000800 */
[--C-:B------:R-:W-:Y:S01]  /*b570*/  FFMA.FTZ R166, R11, UR23, -R178.reuse ;  /* 0x000000170ba67c23 */ /* 0x100fe200080108b2 */
[--C-:B------:R-:W-:Y:S01]  /*b580*/  FFMA.FTZ R11, R179, UR23, -R178.reuse ;  /* 0x00000017b30b7c23 */ /* 0x100fe200080108b2 */
[--C-:B------:R-:W-:Y:S01]  /*b590*/  FFMA.FTZ R10, R201, UR23, -R178.reuse ;  /* 0x00000017c90a7c23 */ /* 0x100fe200080108b2 */
[--C-:B------:R-:W-:Y:S01]  /*b5a0*/  FFMA.FTZ R179, R23, UR23, -R178.reuse ;  /* 0x0000001717b37c23 */ /* 0x100fe200080108b2 */
[----:B------:R-:W-:Y:S01]  /*b5b0*/  FMUL.FTZ R0, R5, UR23 ;  /* 0x0000001705007c20 */ /* 0x000fe20008410000 */
[----:B------:R-:W3:Y:S01]  /*b5c0*/  LDSM.16.MT88.4 R20, [R229+0x18000] ;  /* 0x01800000e514783b */ /* 0x000ee20000004200 */
[--C-:B------:R-:W-:Y:S01]  /*b5d0*/  FFMA.FTZ R188, R27, UR23, -R178.reuse ;  /* 0x000000171bbc7c23 */ /* 0x100fe200080108b2 */
[----:B------:R-:W4:Y:S01]  /*b5e0*/  MUFU.EX2 R165, R165 ;  /* 0x000000a500a57308 */ /* 0x000f220000000800 */
[----:B-1----:R-:W-:Y:S01]  /*b5f0*/  F2FP.F16.F32.PACK_AB R4, R167, R177 ;  /* 0x000000b1a704723e */ /* 0x002fe200000000ff */
[--C-:B------:R-:W-:Y:S01]  /*b600*/  FFMA.FTZ R203, R25, UR23, -R178.reuse ;  /* 0x0000001719cb7c23 */ /* 0x100fe200080108b2 */
[--C-:B------:R-:W-:Y:S01]  /*b610*/  FFMA.FTZ R186, R31, UR23, -R178.reuse ;  /* 0x000000171fba7c23 */ /* 0x100fe200080108b2 */
[----:B------:R-:W-:Y:S01]  /*b620*/  LDSM.16.MT88.4 R24, [R228+0x18800] ;  /* 0x01880000e418783b */ /* 0x000fe20000004200 */
[----:B------:R-:W-:Y:S01]  /*b630*/  FFMA.FTZ R201, R29, UR23, -R178 ;  /* 0x000000171dc97c23 */ /* 0x000fe200080108b2 */
[----:B------:R-:W-:Y:S01]  /*b640*/  FFMA.FTZ R211, R211, UR23, -R180 ;  /* 0x00000017d3d37c23 */ /* 0x000fe200080108b4 */
[--C-:B------:R-:W-:Y:S01]  /*b650*/  FFMA.FTZ R194, R169, UR23, -R178.reuse ;  /* 0x00000017a9c27c23 */ /* 0x100fe200080108b2 */
[----:B------:R-:W-:Y:S01]  /*b660*/  MUFU.EX2 R166, R166 ;  /* 0x000000a600a67308 */ /* 0x000fe20000000800 */
[----:B------:R-:W-:Y:S01]  /*b670*/  LDSM.16.MT88.4 R28, [R229+0x18800] ;  /* 0x01880000e51c783b */ /* 0x000fe20000004200 */
[--C-:B------:R-:W-:Y:S01]  /*b680*/  FFMA.FTZ R196, R171, UR23, -R178.reuse ;  /* 0x00000017abc47c23 */ /* 0x100fe200080108b2 */
[----:B------:R-:W-:Y:S01]  /*b690*/  FFMA.FTZ R207, R207, UR23, -R178 ;  /* 0x00000017cfcf7c23 */ /* 0x000fe200080108b2 */
[----:B------:R-:W-:Y:S01]  /*b6a0*/  FFMA.FTZ R191, R191, UR23, -R180 ;  /* 0x00000017bfbf7c23 */ /* 0x000fe200080108b4 */
[----:B------:R-:W-:Y:S01]  /*b6b0*/  LDSM.16.MT88.4 R168, [R232+0x19000] ;  /* 0x01900000e8a8783b */ /* 0x000fe20000004200 */
[--C-:B------:R-:W-:Y:S01]  /*b6c0*/  FFMA.FTZ R187, R187, UR23, -R178.reuse ;  /* 0x00000017bbbb7c23 */ /* 0x100fe200080108b2 */
[--C-:B------:R-:W-:Y:S01]  /*b6d0*/  FFMA.FTZ R198, R185, UR23, -R178.reuse ;  /* 0x00000017b9c67c23 */ /* 0x100fe200080108b2 */
[----:B------:R-:W1:Y:S01]  /*b6e0*/  MUFU.EX2 R11, R11 ;  /* 0x0000000b000b7308 */ /* 0x000e620000000800 */
[----:B----4-:R-:W-:Y:S01]  /*b6f0*/  F2FP.F16.F32.PACK_AB R6, R165, R176 ;  /* 0x000000b0a506723e */ /* 0x010fe200000000ff */
[----:B------:R-:W-:-:S06]  /*b700*/  FFMA.FTZ R183, R183, UR23, -R178 ;  /* 0x00000017b7b77c23 */ /* 0x000fcc00080108b2 */
[----:B------:R-:W-:Y:S08]  /*b710*/  MUFU.EX2 R10, R10 ;  /* 0x0000000a000a7308 */ /* 0x000ff00000000800 */
[----:B------:R-:W4:Y:S01]  /*b720*/  MUFU.EX2 R179, R179 ;  /* 0x000000b300b37308 */ /* 0x000f220000000800 */
[----:B-1----:R-:W-:-:S07]  /*b730*/  F2FP.F16.F32.PACK_AB R5, R11, R166 ;  /* 0x000000a60b05723e */ /* 0x002fce00000000ff */
[----:B------:R-:W1:Y:S08]  /*b740*/  MUFU.EX2 R2, R2 ;  /* 0x0000000200027308 */ /* 0x000e700000000800 */
[----:B------:R-:W5:Y:S01]  /*b750*/  MUFU.EX2 R0, R0 ;  /* 0x0000000000007308 */ /* 0x000f620000000800 */
[----:B----4-:R-:W-:-:S07]  /*b760*/  F2FP.F16.F32.PACK_AB R7, R179, R10 ;  /* 0x0000000ab307723e */ /* 0x010fce00000000ff */
        /* <DEDUP_REMOVED lines=9> */
[-C--:B-----5:R-:W-:Y:S01]  /*b800*/  FMUL.FTZ R162, R162, R0.reuse ;  /* 0x00000000a2a27220 */ /* 0x0a0fe20000410000 */
        /* <DEDUP_REMOVED lines=171> */
[----:B------:R-:W-:Y:S01]  /*c2c0*/  MUFU.EX2 R209, R209 ;  /* 0x000000d100d17308 */ /* 0x000fe20000000800 */
[C---:B-1----:R-:W-:Y:S06]  /*c2d0*/  HMMA.16816.F32 R100, R4.reuse, R16, R100 ;  /* 0x000000100464723c */ /* 0x042fec0000001864 */
[C---:B------:R-:W-:Y:S01]  /*c2e0*/  HMMA.16816.F32 R104, R4.reuse, R18, R104 ;  /* 0x000000120468723c */ /* 0x040fe20000001868 */
[----:B------:R-:W1:Y:S01]  /*c2f0*/  LDSM.16.MT88.4 R16, [R228+0x1e000] ;  /* 0x01e00000e410783b */ /* 0x000e620000004200 */
[----:B------:R-:W-:Y:S04]  /*c300*/  MUFU.EX2 R192, R192 ;  /* 0x000000c000c07308 */ /* 0x000fe80000000800 */
[C---:B---3--:R-:W-:Y:S04]  /*c310*/  HMMA.16816.F32 R108, R4.reuse, R12, R108 ;  /* 0x0000000c046c723c */ /* 0x048fe8000000186c */
[----:B------:R-:W-:Y:S02]  /*c320*/  MUFU.EX2 R211, R211 ;  /* 0x000000d300d37308 */ /* 0x000fe40000000800 */
[C---:B------:R-:W-:Y:S01]  /*c330*/  HMMA.16816.F32 R112, R4.reuse, R14, R112 ;  /* 0x0000000e0470723c */ /* 0x040fe20000001870 */
[----:B------:R-:W3:Y:S05]  /*c340*/  LDSM.16.MT88.4 R12, [R232+0x18800] ;  /* 0x01880000e80c783b */ /* 0x000eea0000004200 */
[C---:B-----5:R-:W-:Y:S01]  /*c350*/  HMMA.16816.F32 R116, R4.reuse, R20, R116 ;  /* 0x000000140474723c */ /* 0x060fe20000001874 */
[----:B------:R-:W5:Y:S05]  /*c360*/  MUFU.EX2 R194, R194 ;  /* 0x000000c200c27308 */ /* 0x000f6a0000000800 */
        /* <DEDUP_REMOVED lines=25> */
[----:B------:R-:W-:Y:S01]  /*c500*/  HMMA.16816.F32 R152, R4, R32, R152 ;  /* 0x000000200498723c */ /* 0x000fe20000001898 */
[----:B-----5:R-:W-:-:S04]  /*c510*/  FADD.FTZ R11, R194, R11 ;  /* 0x0000000bc20b7221 */ /* 0x020fc80000010000 */
[----:B------:R-:W-:Y:S01]  /*c520*/  FADD.FTZ R11, R196, R11 ;  /* 0x0000000bc40b7221 */ /* 0x000fe20000010000 */
        /* <DEDUP_REMOVED lines=26> */
[C---:B------:R-:W-:Y:S01]  /*c6d0*/  HMMA.16816.F32 R116, R4.reuse, R172, R116 ;  /* 0x000000ac0474723c */ /* 0x040fe20000001874 */
[----:B------:R-:W-:Y:S05]  /*c6e0*/  MUFU.EX2 R172, R207 ;  /* 0x000000cf00ac7308 */ /* 0x000fea0000000800 */
[----:B------:R-:W-:Y:S01]  /*c6f0*/  HMMA.16816.F32 R84, R4, R20, R84 ;  /* 0x000000140454723c */ /* 0x000fe20000001854 */
        /* <DEDUP_REMOVED lines=34> */
[----:B------:R-:W-:Y:S01]  /*c920*/  HMMA.16816.F32 R152, R4, R28, R152 ;  /* 0x0000001c0498723c */ /* 0x000fe20000001898 */
[----:B------:R-:W-:-:S05]  /*c930*/  FADD.FTZ R211, R211, R192 ;  /* 0x000000c0d3d37221 */ /* 0x000fca0000010000 */
        /* <DEDUP_REMOVED lines=101> */
.L_x_2046:
        /* <DEDUP_REMOVED lines=18> */
.L_x_2052:
        /* <DEDUP_REMOVED lines=28> */
.L_x_2050:
        /* <DEDUP_REMOVED lines=17> */
[----:B------:R-:W-:Y:S05]  /*d380*/  IADD3.X R33, R35, UR25, RZ, P0, !PT ;  /* 0x0000001923217c10 */ /* 0x000fea00087fe4ff */
[----:B------:R-:W-:Y:S06]  /*d390*/  LDGSTS.E.BYPASS.LTC128B.128 [R239+0x1a000], desc[UR18][R34.64+0x80] ;  /* 0x1a00008022ef7fae */ /* 0x000fec000b901d52 */
[----:B------:R-:W-:Y:S06]  /*d3a0*/  LDGSTS.E.BYPASS.LTC128B.128 [R239+0x1c000], desc[UR18][R34.64+0x100] ;  /* 0x1c00010022ef7fae */ /* 0x000fec000b901d52 */
[----:B------:R-:W-:Y:S06]  /*d3b0*/  LDGSTS.E.BYPASS.LTC128B.128 [R239+0x1e000], desc[UR18][R34.64+0x180] ;  /* 0x1e00018022ef7fae */ /* 0x000fec000b901d52 */
[----:B------:R-:W-:Y:S06]  /*d3c0*/  LDGSTS.E.BYPASS.LTC128B.128 [R239+0x19000], desc[UR18][R32.64] ;  /* 0x1900000020ef7fae */ /* 0x000fec000b901d52 */
[----:B------:R-:W-:Y:S06]  /*d3d0*/  LDGSTS.E.BYPASS.LTC128B.128 [R239+0x1b000], desc[UR18][R32.64+0x80] ;  /* 0x1b00008020ef7fae */ /* 0x000fec000b901d52 */
[----:B------:R-:W-:Y:S06]  /*d3e0*/  LDGSTS.E.BYPASS.LTC128B.128 [R239+0x1d000], desc[UR18][R32.64+0x100] ;  /* 0x1d00010020ef7fae */ /* 0x000fec000b901d52 */
[----:B------:R1:W-:Y:S06]  /*d3f0*/  LDGSTS.E.BYPASS.LTC128B.128 [R239+0x1f000], desc[UR18][R32.64+0x180] ;  /* 0x1f00018020ef7fae */ /* 0x0003ec000b901d52 */
[----:B------:R-:W-:Y:S06]  /*d400*/  LDSM.16.M88.4 R164, [R238] ;  /* 0x00000000eea4783b */ /* 0x000fec0000000200 */
[----:B------:R-:W2:Y:S06]  /*d410*/  LDSM.16.M88.4 R168, [R237+0x10000] ;  /* 0x01000000eda8783b */ /* 0x000eac0000000200 */
[----:B------:R-:W3:Y:S06]  /*d420*/  LDSM.16.M88.4 R172, [R237+0x10800] ;  /* 0x01080000edac783b */ /* 0x000eec0000000200 */
[----:B------:R-:W4:Y:S06]  /*d430*/  LDSM.16.M88.4 R176, [R237+0x11000] ;  /* 0x01100000edb0783b */ /* 0x000f2c0000000200 */
[----:B------:R-:W5:Y:S06]  /*d440*/  LDSM.16.M88.4 R180, [R237+0x11800] ;  /* 0x01180000edb4783b */ /* 0x000f6c0000000200 */
[----:B------:R-:W0:Y:S06]  /*d450*/  LDGDEPBAR ;  /* 0x00000000000079af */ /* 0x000e2c0000000000 */
[----:B------:R-:W-:Y:S06]  /*d460*/  LDSM.16.M88.4 R184, [R236] ;  /* 0x00000000ecb8783b */ /* 0x000fec0000000200 */
[----:B------:R-:W1:Y:S01]  /*d470*/  LDSM.16.M88.4 R188, [R235] ;  /* 0x00000000ebbc783b */ /* 0x000e620000000200 */
[C---:B--2---:R-:W-:Y:S05]  /*d480*/  HMMA.16816.F32 R4, R164.reuse, R168, RZ ;  /* 0x000000a8a404723c */ /* 0x044fea00000018ff */
[----:B------:R-:W2:Y:S01]  /*d490*/  LDSM.16.M88.4 R192, [R227] ;  /* 0x00000000e3c0783b */ /* 0x000ea20000000200 */
[C---:B------:R-:W-:Y:S05]  /*d4a0*/  HMMA.16816.F32 R8, R164.reuse, R170, RZ ;  /* 0x000000aaa408723c */ /* 0x040fea00000018ff */
[----:B------:R-:W2:Y:S01]  /*d4b0*/  LDSM.16.M88.4 R196, [R226] ;  /* 0x00000000e2c4783b */ /* 0x000ea20000000200 */
[C---:B---3--:R-:W-:Y:S05]  /*d4c0*/  HMMA.16816.F32 R12, R164.reuse, R172, RZ ;  /* 0x000000aca40c723c */ /* 0x048fea00000018ff */
[----:B------:R-:W3:Y:S01]  /*d4d0*/  LDSM.16.M88.4 R200, [R225] ;  /* 0x00000000e1c8783b */ /* 0x000ee20000000200 */
[C---:B------:R-:W-:Y:S05]  /*d4e0*/  HMMA.16816.F32 R16, R164.reuse, R174, RZ ;  /* 0x000000aea410723c */ /* 0x040fea00000018ff */
[----:B------:R-:W-:Y:S01]  /*d4f0*/  LDSM.16.M88.4 R204, [R234] ;  /* 0x00000000eacc783b */ /* 0x000fe20000000200 */
[C---:B----4-:R-:W-:Y:S05]  /*d500*/  HMMA.16816.F32 R20, R164.reuse, R176, RZ ;  /* 0x000000b0a414723c */ /* 0x050fea00000018ff */
[----:B------:R-:W4:Y:S01]  /*d510*/  LDSM.16.M88.4 R208, [R231+0x10000] ;  /* 0x01000000e7d0783b */ /* 0x000f220000000200 */
[C---:B------:R-:W-:Y:S05]  /*d520*/  HMMA.16816.F32 R24, R164.reuse, R178, RZ ;  /* 0x000000b2a418723c */ /* 0x040fea00000018ff */
[----:B------:R-:W-:Y:S01]  /*d530*/  LDSM.16.M88.4 R168, [R231+0x11000] ;  /* 0x01100000e7a8783b */ /* 0x000fe20000000200 */
[C---:B-----5:R-:W-:Y:S05]  /*d540*/  HMMA.16816.F32 R28, R164.reuse, R180, RZ ;  /* 0x000000b4a41c723c */ /* 0x060fea00000018ff */
[----:B------:R-:W-:Y:S01]  /*d550*/  LDSM.16.M88.4 R172, [R231+0x11800] ;  /* 0x01180000e7ac783b */ /* 0x000fe20000000200 */
[----:B-1----:R-:W-:Y:S05]  /*d560*/  HMMA.16816.F32 R32, R164, R182, RZ ;  /* 0x000000b6a420723c */ /* 0x002fea00000018ff */
[----:B------:R-:W1:Y:S01]  /*d570*/  LDSM.16.M88.4 R164, [R231+0x10800] ;  /* 0x01080000e7a4783b */ /* 0x000e620000000200 */
[C---:B------:R-:W-:Y:S05]  /*d580*/  HMMA.16816.F32 R4, R184.reuse, R188, R4 ;  /* 0x000000bcb804723c */ /* 0x040fea0000001804 */
[----:B------:R-:W-:Y:S01]  /*d590*/  LDSM.16.M88.4 R176, [R233] ;  /* 0x00000000e9b0783b */ /* 0x000fe20000000200 */
[C---:B------:R-:W-:Y:S05]  /*d5a0*/  HMMA.16816.F32 R8, R184.reuse, R190, R8 ;  /* 0x000000beb808723c */ /* 0x040fea0000001808 */
[----:B------:R-:W5:Y:S01]  /*d5b0*/  LDSM.16.M88.4 R180, [R224] ;  /* 0x00000000e0b4783b */ /* 0x000f620000000200 */
[C---:B--2---:R-:W-:Y:S05]  /*d5c0*/  HMMA.16816.F32 R12, R184.reuse, R192, R12 ;  /* 0x000000c0b80c723c */ /* 0x044fea000000180c */
[----:B------:R-:W-:Y:S01]  /*d5d0*/  LDSM.16.M88.4 R188, [R224+0x1000] ;  /* 0x00100000e0bc783b */ /* 0x000fe20000000200 */
[C---:B------:R-:W-:Y:S05]  /*d5e0*/  HMMA.16816.F32 R16, R184.reuse, R194, R16 ;  /* 0x000000c2b810723c */ /* 0x040fea0000001810 */
[----:B------:R-:W-:Y:S01]  /*d5f0*/  LDSM.16.M88.4 R192, [R224+0x1800] ;  /* 0x00180000e0c0783b */ /* 0x000fe20000000200 */
[C---:B------:R-:W-:Y:S06]  /*d600*/  HMMA.16816.F32 R20, R184.reuse, R196, R20 ;  /* 0x000000c4b814723c */ /* 0x040fec0000001814 */
[C---:B------:R-:W-:Y:S01]  /*d610*/  HMMA.16816.F32 R24, R184.reuse, R198, R24 ;  /* 0x000000c6b818723c */ /* 0x040fe20000001818 */
[----:B------:R-:W-:Y:S05]  /*d620*/  LDSM.16.M88.4 R196, [R238+0x4000] ;  /* 0x00400000eec4783b */ /* 0x000fea0000000200 */
[C---:B---3--:R-:W-:Y:S06]  /*d630*/  HMMA.16816.F32 R28, R184.reuse, R200, R28 ;  /* 0x000000c8b81c723c */ /* 0x048fec000000181c */
[----:B------:R-:W-:Y:S01]  /*d640*/  HMMA.16816.F32 R32, R184, R202, R32 ;  /* 0x000000cab820723c */ /* 0x000fe20000001820 */
[----:B------:R-:W2:Y:S05]  /*d650*/  LDSM.16.M88.4 R184, [R224+0x800] ;  /* 0x00080000e0b8783b */ /* 0x000eaa0000000200 */
[C---:B----4-:R-:W-:Y:S01]  /*d660*/  HMMA.16816.F32 R4, R204.reuse, R208, R4 ;  /* 0x000000d0cc04723c */ /* 0x050fe20000001804 */
[----:B------:R-:W3:Y:S05]  /*d670*/  LDSM.16.M88.4 R200, [R237+0x12000] ;  /* 0x01200000edc8783b */ /* 0x000eea0000000200 */
[C---:B------:R-:W-:Y:S01]  /*d680*/  HMMA.16816.F32 R8, R204.reuse, R210, R8 ;  /* 0x000000d2cc08723c */ /* 0x040fe20000001808 */
[----:B------:R-:W-:Y:S05]  /*d690*/  LDSM.16.M88.4 R208, [R223] ;  /* 0x00000000dfd0783b */ /* 0x000fea0000000200 */
[C---:B-1----:R-:W-:Y:S06]  /*d6a0*/  HMMA.16816.F32 R12, R204.reuse, R164, R12 ;  /* 0x000000a4cc0c723c */ /* 0x042fec000000180c */
[C---:B------:R-:W-:Y:S01]  /*d6b0*/  HMMA.16816.F32 R16, R204.reuse, R166, R16 ;  /* 0x000000a6cc10723c */ /* 0x040fe20000001810 */
[----:B------:R-:W1:Y:S05]  /*d6c0*/  LDSM.16.M88.4 R164, [R237+0x12800] ;  /* 0x01280000eda4783b */ /* 0x000e6a0000000200 */
[C---:B------:R-:W-:Y:S06]  /*d6d0*/  HMMA.16816.F32 R20, R204.reuse, R168, R20 ;  /* 0x000000a8cc14723c */ /* 0x040fec0000001814 */
[C---:B------:R-:W-:Y:S01]  /*d6e0*/  HMMA.16816.F32 R24, R204.reuse, R170, R24 ;  /* 0x000000aacc18723c */ /* 0x040fe20000001818 */
[----:B------:R-:W4:Y:S05]  /*d6f0*/  LDSM.16.M88.4 R168, [R237+0x13000] ;  /* 0x01300000eda8783b */ /* 0x000f2a0000000200 */
[C---:B------:R-:W-:Y:S06]  /*d700*/  HMMA.16816.F32 R28, R204.reuse, R172, R28 ;  /* 0x000000accc1c723c */ /* 0x040fec000000181c */
[----:B------:R-:W-:Y:S01]  /*d710*/  HMMA.16816.F32 R32, R204, R174, R32 ;  /* 0x000000aecc20723c */ /* 0x000fe20000001820 */
[----:B------:R-:W4:Y:S05]  /*d720*/  LDSM.16.M88.4 R172, [R237+0x13800] ;  /* 0x01380000edac783b */ /* 0x000f2a0000000200 */
[C---:B-----5:R-:W-:Y:S01]  /*d730*/  HMMA.16816.F32 R4, R176.reuse, R180, R4 ;  /* 0x000000b4b004723c */ /* 0x060fe20000001804 */
[----:B------:R-:W5:Y:S05]  /*d740*/  LDSM.16.M88.4 R204, [R236+0x4000] ;  /* 0x00400000eccc783b */ /* 0x000f6a0000000200 */
        /* <DEDUP_REMOVED lines=14> */
[----:B------:R-:W-:Y:S05]  /*d830*/  LDSM.16.M88.4 R200, [R224+0x2000] ;  /* 0x00200000e0c8783b */ /* 0x000fea0000000200 */
        /* <DEDUP_REMOVED lines=22> */
[C---:B---3--:R-:W-:Y:S01]  /*d9a0*/  HMMA.16816.F32 R4, R188.reuse, R192, R4 ;  /* 0x000000c0bc04723c */ /* 0x048fe20000001804 */
[----:B------:R-:W3:Y:S05]  /*d9b0*/  LDSM.16.M88.4 R204, [R238+0x8000] ;  /* 0x00800000eecc783b */ /* 0x000eea0000000200 */
[C---:B------:R-:W-:Y:S01]  /*d9c0*/  HMMA.16816.F32 R8, R188.reuse, R194, R8 ;  /* 0x000000c2bc08723c */ /* 0x040fe20000001808 */
[----:B------:R-:W-:Y:S05]  /*d9d0*/  LDSM.16.M88.4 R192, [R219] ;  /* 0x00000000dbc0783b */ /* 0x000fea0000000200 */
        /* <DEDUP_REMOVED lines=89> */
[C---:B------:R-:W-:Y:S06]  /*df70*/  HMMA.16816.F32 R8, R196.reuse, R202, R8 ;  /* 0x000000cac408723c */ /* 0x040fec0000001808 */
[C---:B--2---:R-:W-:Y:S06]  /*df80*/  HMMA.16816.F32 R12, R196.reuse, R176, R12 ;  /* 0x000000b0c40c723c */ /* 0x044fec000000180c */
[C---:B------:R-:W-:Y:S06]  /*df90*/  HMMA.16816.F32 R16, R196.reuse, R178, R16 ;  /* 0x000000b2c410723c */ /* 0x040fec0000001810 */
[C---:B------:R-:W-:Y:S06]  /*dfa0*/  HMMA.16816.F32 R20, R196.reuse, R180, R20 ;  /* 0x000000b4c414723c */ /* 0x040fec0000001814 */
[C---:B------:R-:W-:Y:S06]  /*dfb0*/  HMMA.16816.F32 R24, R196.reuse, R182, R24 ;  /* 0x000000b6c418723c */ /* 0x040fec0000001818 */
[C---:B------:R-:W-:Y:S06]  /*dfc0*/  HMMA.16816.F32 R28, R196.reuse, R184, R28 ;  /* 0x000000b8c41c723c */ /* 0x040fec000000181c */
[----:B------:R-:W-:Y:S06]  /*dfd0*/  HMMA.16816.F32 R32, R196, R186, R32 ;  /* 0x000000bac420723c */ /* 0x000fec0000001820 */
[C---:B---3--:R-:W-:Y:S06]  /*dfe0*/  HMMA.16816.F32 R4, R204.reuse, R208, R4 ;  /* 0x000000d0cc04723c */ /* 0x048fec0000001804 */
[C---:B------:R-:W-:Y:S06]  /*dff0*/  HMMA.16816.F32 R8, R204.reuse, R210, R8 ;  /* 0x000000d2cc08723c */ /* 0x040fec0000001808 */
[C---:B-1----:R-:W-:Y:S06]  /*e000*/  HMMA.16816.F32 R12, R204.reuse, R164, R12 ;  /* 0x000000a4cc0c723c */ /* 0x042fec000000180c */
[C---:B------:R-:W-:Y:S01]  /*e010*/  HMMA.16816.F32 R16, R204.reuse, R166, R16 ;  /* 0x000000a6cc10723c */ /* 0x040fe20000001810 */
[----:B------:R-:W1:Y:S05]  /*e020*/  LDSM.16.M88.4 R164, [R224+0x6800] ;  /* 0x00680000e0a4783b */ /* 0x000e6a0000000200 */
[C---:B----4-:R-:W-:Y:S06]  /*e030*/  HMMA.16816.F32 R20, R204.reuse, R168, R20 ;  /* 0x000000a8cc14723c */ /* 0x050fec0000001814 */
[C---:B------:R-:W-:Y:S01]  /*e040*/  HMMA.16816.F32 R24, R204.reuse, R170, R24 ;  /* 0x000000aacc18723c */ /* 0x040fe20000001818 */
[----:B------:R-:W2:Y:S05]  /*e050*/  LDSM.16.M88.4 R168, [R224+0x7000] ;  /* 0x00700000e0a8783b */ /* 0x000eaa0000000200 */
[C---:B------:R-:W-:Y:S06]  /*e060*/  HMMA.16816.F32 R28, R204.reuse, R172, R28 ;  /* 0x000000accc1c723c */ /* 0x040fec000000181c */
[----:B------:R-:W-:Y:S06]  /*e070*/  HMMA.16816.F32 R32, R204, R174, R32 ;  /* 0x000000aecc20723c */ /* 0x000fec0000001820 */
[C---:B-----5:R-:W-:Y:S06]  /*e080*/  HMMA.16816.F32 R4, R188.reuse, R192, R4 ;  /* 0x000000c0bc04723c */ /* 0x060fec0000001804 */
[C---:B------:R-:W-:Y:S06]  /*e090*/  HMMA.16816.F32 R8, R188.reuse, R194, R8 ;  /* 0x000000c2bc08723c */ /* 0x040fec0000001808 */
[C---:B-1----:R-:W-:Y:S06]  /*e0a0*/  HMMA.16816.F32 R12, R188.reuse, R164, R12 ;  /* 0x000000a4bc0c723c */ /* 0x042fec000000180c */
[C---:B------:R-:W-:Y:S01]  /*e0b0*/  HMMA.16816.F32 R16, R188.reuse, R166, R16 ;  /* 0x000000a6bc10723c */ /* 0x040fe20000001810 */
[----:B------:R-:W1:Y:S01]  /*e0c0*/  LDSM.16.M88.4 R164, [R224+0x7800] ;  /* 0x00780000e0a4783b */ /* 0x000e620000000200 */
[----:B------:R-:W-:Y:S04]  /*e0d0*/  DEPBAR.LE SB0, 0x0 ;  /* 0x000080000000791a */ /* 0x000fe80000000000 */
[C---:B--2---:R-:W-:Y:S01]  /*e0e0*/  HMMA.16816.F32 R20, R188.reuse, R168, R20 ;  /* 0x000000a8bc14723c */ /* 0x044fe20000001814 */
[----:B------:R-:W-:Y:S04]  /*e0f0*/  BAR.SYNC.DEFER_BLOCKING 0x0 ;  /* 0x0000000000007b1d */ /* 0x000fe80000010000 */
        /* <DEDUP_REMOVED lines=204> */
.L_x_2051:
[----:B-1----:R-:W-:Y:S01]  /*edc0*/  FMNMX.FTZ R15, R202, R17, !PT ;  /* 0x00000011ca0f7209 */ /* 0x002fe20007810000 */
[----:B------:R-:W1:Y:S01]  /*edd0*/  SHFL.BFLY PT, R4, R33, 0x2, 0x1f ;  /* 0x0c401f0021047f89 */ /* 0x000e6200000e0000 */
[C---:B------:R-:W-:Y:S01]  /*ede0*/  ISETP.GE.AND P0, PT, R35.reuse, R245, PT ;  /* 0x000000f52300720c */ /* 0x040fe20003f06270 */
[----:B------:R-:W-:Y:S01]  /*edf0*/  UISETP.GT.AND UP0, UPT, UR23, UR13, UPT ;  /* 0x0000000d1700728c */ /* 0x000fe2000bf04270 */
[----:B------:R-:W-:Y:S05]  /*ee00*/  FSEL R182, R32, -INF , !P2 ;  /* 0xff80000020b67808 */ /* 0x000fea0005000000 */
[----:B------:R-:W-:Y:S01]  /*ee10*/  LDSM.16.MT88.4 R24, [R230+0x18000] ;  /* 0x01800000e618783b */ /* 0x000fe20000004200 */
        /* <DEDUP_REMOVED lines=9> */
[----:B------:R-:W3:Y:S01]  /*eeb0*/  SHFL.BFLY PT, R3, R6, 0x2, 0x1f ;  /* 0x0c401f0006037f89 */ /* 0x000ee200000e0000 */
[----:B-1----:R-:W-:Y:S07]  /*eec0*/  FMNMX.FTZ R33, R33, R4, !PT ;  /* 0x0000000421217209 */ /* 0x002fee0007810000 */
[----:B------:R-:W1:Y:S01]  /*eed0*/  SHFL.BFLY PT, R164, R33, 0x1, 0x1f ;  /* 0x0c201f0021a47f89 */ /* 0x000e6200000e0000 */
[----:B---3--:R-:W-:Y:S07]  /*eee0*/  FMNMX.FTZ R4, R6, R3, !PT ;  /* 0x0000000306047209 */ /* 0x008fee0007810000 */
[----:B------:R-:W3:Y:S01]  /*eef0*/  SHFL.BFLY PT, R3, R4, 0x1, 0x1f ;  /* 0x0c201f0004037f89 */ /* 0x000ee200000e0000 */
        /* <DEDUP_REMOVED lines=13> */
[----:B---3--:R-:W-:Y:S01]  /*efd0*/  FMNMX.FTZ R3, R4, R3, !PT ;  /* 0x0000000304037209 */ /* 0x008fe20007810000 */
        /* <DEDUP_REMOVED lines=20> */
[----:B------:R-:W3:Y:S01]  /*f120*/  MUFU.EX2 R190, R190 ;  /* 0x000000be00be7308 */ /* 0x000ee20000000800 */
[--C-:B------:R-:W-:Y:S01]  /*f130*/  FFMA.FTZ R186, R186, UR4, -R181.reuse ;  /* 0x00000004baba7c23 */ /* 0x100fe200080108b5 */
[--C-:B------:R-:W-:Y:S01]  /*f140*/  FFMA.FTZ R182, R182, UR4, -R181.reuse ;  /* 0x00000004b6b67c23 */ /* 0x100fe200080108b5 */
[--C-:B------:R-:W-:Y:S01]  /*f150*/  FFMA.FTZ R196, R203, UR4, -R181.reuse ;  /* 0x00000004cbc47c23 */ /* 0x100fe200080108b5 */
[--C-:B------:R-:W-:Y:S01]  /*f160*/  FFMA.FTZ R203, R174, UR4, -R181.reuse ;  /* 0x00000004aecb7c23 */ /* 0x100fe200080108b5 */
[--C-:B------:R-:W-:Y:S01]  /*f170*/  FFMA.FTZ R198, R198, UR4, -R181.reuse ;  /* 0x00000004c6c67c23 */ /* 0x100fe200080108b5 */
[----:B------:R-:W-:Y:S01]  /*f180*/  LDSM.16.MT88.4 R172, [R232+0x1c800] ;  /* 0x01c80000e8ac783b */ /* 0x000fe20000004200 */
[--C-:B------:R-:W-:Y:S03]  /*f190*/  FFMA.FTZ R205, R205, UR4, -R181.reuse ;  /* 0x00000004cdcd7c23 */ /* 0x100fe600080108b5 */
[----:B------:R-:W4:Y:S01]  /*f1a0*/  MUFU.EX2 R189, R189 ;  /* 0x000000bd00bd7308 */ /* 0x000f220000000800 */
        /* <DEDUP_REMOVED lines=8> */
[----:B---3--:R-:W-:Y:S01]  /*f230*/  F2FP.F16.F32.PACK_AB R168, R190, R193 ;  /* 0x000000c1bea8723e */ /* 0x008fe200000000ff */
[----:B------:R-:W-:Y:S01]  /*f240*/  FFMA.FTZ R184, R183, UR4, -R184 ;  /* 0x00000004b7b87c23 */ /* 0x000fe200080108b8 */
[----:B------:R-:W-:Y:S07]  /*f250*/  PLOP3.LUT P0, PT, PT, PT, UP0, 0x80, 0x0 ;  /* 0x000000000000781c */ /* 0x000fee0003f0f008 */
[----:B------:R-:W3:Y:S01]  /*f260*/  MUFU.EX2 R167, R167 ;  /* 0x000000a700a77308 */ /* 0x000ee20000000800 */
[----:B----4-:R-:W-:Y:S09]  /*f270*/  F2FP.F16.F32.PACK_AB R170, R188, R189 ;  /* 0x000000bdbcaa723e */ /* 0x010ff200000000ff */
[----:B------:R-:W-:Y:S10]  /*f280*/  MUFU.EX2 R166, R166 ;  /* 0x000000a600a67308 */ /* 0x000ff40000000800 */
[----:B------:R-:W4:Y:S01]  /*f290*/  MUFU.EX2 R191, R191 ;  /* 0x000000bf00bf7308 */ /* 0x000f220000000800 */
[----:B---3--:R-:W-:Y:S09]  /*f2a0*/  F2FP.F16.F32.PACK_AB R169, R167, R195 ;  /* 0x000000c3a7a9723e */ /* 0x008ff200000000ff */
[----:B------:R-:W3:Y:S10]  /*f2b0*/  MUFU.EX2 R2, R6 ;  /* 0x0000000600027308 */ /* 0x000ef40000000800 */
[----:B------:R-:W5:Y:S01]  /*f2c0*/  MUFU.EX2 R0, R8 ;  /* 0x0000000800007308 */ /* 0x000f620000000800 */
[----:B----4-:R-:W-:Y:S09]  /*f2d0*/  F2FP.F16.F32.PACK_AB R171, R191, R166 ;  /* 0x000000a6bfab723e */ /* 0x010ff200000000ff */
[----:B------:R-:W-:Y:S01]  /*f2e0*/  MUFU.EX2 R192, R192 ;  /* 0x000000c000c07308 */ /* 0x000fe20000000800 */
[C---:B---3--:R-:W-:Y:S01]  /*f2f0*/  FMUL.FTZ R4, R2.reuse, R160 ;  /* 0x000000a002047220 */ /* 0x048fe20000410000 */
[C---:B------:R-:W-:Y:S01]  /*f300*/  FMUL.FTZ R5, R2.reuse, R161 ;  /* 0x000000a102057220 */ /* 0x040fe20000410000 */
[C---:B------:R-:W-:Y:S01]  /*f310*/  FMUL.FTZ R9, R2.reuse, R157 ;  /* 0x0000009d02097220 */ /* 0x040fe20000410000 */
[C---:B------:R-:W-:Y:S01]  /*f320*/  FMUL.FTZ R12, R2.reuse, R152 ;  /* 0x00000098020c7220 */ /* 0x040fe20000410000 */
[C---:B------:R-:W-:Y:S01]  /*f330*/  FMUL.FTZ R13, R2.reuse, R153 ;  /* 0x00000099020d7220 */ /* 0x040fe20000410000 */
[C---:B--2---:R-:W-:Y:S01]  /*f340*/  FMUL.FTZ R20, R2.reuse, R144 ;  /* 0x0000009002147220 */ /* 0x044fe20000410000 */
[C---:B------:R-:W-:Y:S01]  /*f350*/  FMUL.FTZ R21, R2.reuse, R145 ;  /* 0x0000009102157220 */ /* 0x040fe20000410000 */
[----:B------:R-:W-:Y:S01]  /*f360*/  FMUL.FTZ R28, R2, R136 ;  /* 0x00000088021c7220 */ /* 0x000fe20000410000 */
[C---:B-----5:R-:W-:Y:S01]  /*f370*/  FMUL.FTZ R6, R0.reuse, R162 ;  /* 0x000000a200067220 */ /* 0x060fe20000410000 */
        /* <DEDUP_REMOVED lines=393> */
.L_x_2049:
        /* <DEDUP_REMOVED lines=272> */
.L_x_2053:
        /* <DEDUP_REMOVED lines=23> */
.L_x_2054:
        /* <DEDUP_REMOVED lines=122> */
.L_x_2056:
[----:B------:R-:W-:Y:S05]  /*12620*/  BSYNC B0 ;  /* 0x0000000000007941 */ /* 0x000fea0003800000 */
.L_x_2055:
        /* <DEDUP_REMOVED lines=32> */
.L_x_2058:
[----:B------:R-:W-:Y:S05]  /*12830*/  BSYNC B0 ;  /* 0x0000000000007941 */ /* 0x000fea0003800000 */
.L_x_2057:
        /* <DEDUP_REMOVED lines=22> */
.L_x_2060:
[----:B------:R-:W-:Y:S05]  /*129a0*/  BSYNC B0 ;  /* 0x0000000000007941 */ /* 0x000fea0003800000 */
.L_x_2059:
        /* <DEDUP_REMOVED lines=22> */
.L_x_2062:
[----:B------:R-:W-:Y:S05]  /*12b10*/  BSYNC B0 ;  /* 0x0000000000007941 */ /* 0x000fea0003800000 */
.L_x_2061:
        /* <DEDUP_REMOVED lines=21> */
.L_x_2063:
        /* <DEDUP_REMOVED lines=9> */
.L_x_2425:


//--------------------- .text._ZN5flash16flash_fwd_kernelI23Flash_fwd_kernel_traitsILi256ELi128ELi64ELi8ELb0ELb0EN7cutlass6half_tE19Flash_kernel_traitsILi256ELi128ELi64ELi8ES3_EELb1ELb0ELb1ELb1ELb0ELb0ELb0ELb0EEEvNS_16Flash_fwd_paramsE --------------------------
	.section	.text._ZN5flash16flash_fwd_kernelI23Flash_fwd_kernel_traitsILi256ELi128ELi64ELi8ELb0ELb0EN7cutlass6half_tE19Flash_kernel_traitsILi256ELi128ELi64ELi8ES3_EELb1ELb0ELb1ELb1ELb0ELb0ELb0ELb0EEEvNS_16Flash_fwd_paramsE,"ax",@progbits
	.align	128
        .global         _ZN5flash16flash_fwd_kernelI23Flash_fwd_kernel_traitsILi256ELi128ELi64ELi8ELb0ELb0EN7cutlass6half_tE19Flash_kernel_traitsILi256ELi128ELi64ELi8ES3_EELb1ELb0ELb1ELb1ELb0ELb0ELb0ELb0EEEvNS_16Flash_fwd_paramsE
        .type           _ZN5flash16flash_fwd_kernelI23Flash_fwd_kernel_traitsILi256ELi128ELi64ELi8ELb0ELb0EN7cutlass6half_tE19Flash_kernel_traitsILi256ELi128ELi64ELi8ES3_EELb1ELb0ELb1ELb1ELb0ELb0ELb0ELb0EEEvNS_16Flash_fwd_paramsE,@function
        .size           _ZN5flash16flash_fwd_kernelI23Flash_fwd_kernel_traitsILi256ELi128ELi64ELi8ELb0ELb0EN7cutlass6half_tE19Flash_kernel_traitsILi256ELi128ELi64ELi8ES3_EELb1ELb0ELb1ELb1ELb0ELb0ELb0ELb0EEEvNS_16Flash_fwd_paramsE,(.L_x_2426 - _ZN5flash16flash_fwd_kernelI23Flash_fwd_kernel_traitsILi256ELi128ELi64ELi8ELb0ELb0EN7cutlass6half_tE19Flash_kernel_traitsILi256ELi128ELi64ELi8ES3_EELb1ELb0ELb1ELb1ELb0ELb0ELb0ELb0EEEvNS_16Flash_fwd_paramsE)
        .other          _ZN5flash16flash_fwd_kernelI23Flash_fwd_kernel_traitsILi256ELi128ELi64ELi8ELb0ELb0EN7cutlass6half_tE19Flash_kernel_traitsILi256ELi128ELi64ELi8ES3_EELb1ELb0ELb1ELb1ELb0ELb0ELb0ELb0EEEvNS_16Flash_fwd_paramsE,@"STO_CUDA_ENTRY STV_DEFAULT"
_ZN5flash16flash_fwd_kernelI23Flash_fwd_kernel_traitsILi256ELi128ELi64ELi8ELb0ELb0EN7cutlass6half_tE19Flash_kernel_traitsILi256ELi128ELi64ELi8ES3_EELb1ELb0ELb1ELb1ELb0ELb0ELb0ELb0EEEvNS_16Flash_fwd_paramsE:
.text._ZN5flash16flash_fwd_kernelI23Flash_fwd_kernel_traitsILi256ELi128ELi64ELi8ELb0ELb0EN7cutlass6half_tE19Flash_kernel_traitsILi256ELi128ELi64ELi8ES3_EELb1ELb0ELb1ELb1ELb0ELb0ELb0ELb0EEEvNS_16Flash_fwd_paramsE:
        /* <DEDUP_REMOVED lines=49> */
[----:B------:R-:W-:Y:S02]  /*0310*/  PLOP3.LUT P1, PT, PT, PT, UP1, 0x80, 0x0 ;  /* 0x000000000000781c */ /* 0x000fe40003f2f018 */
[----:B------:R2:W-:Y:S04]  /*0320*/  @!P3 STG.E.64 desc[UR34][R10.64+0x8], R2 ;  /* 0x000008020a00b986 */ /* 0x0005e8000c101b22 */
[----:B------:R-:W3:Y:S01]  /*0330*/  @P0 LDG.E R0, desc[UR34][R14.64+0x4] ;  /* 0x000004220e000981 */ /* 0x000ee2000c1e1900 */
[----:B------:R-:W-:-:S03]  /*0340*/  IMAD.U32 R5, RZ, RZ, UR7 ;  /* 0x00000007ff057e24 */ /* 0x000fc6000f8e00ff */
[----:B------:R-:W4:Y:S04]  /*0350*/  @P0 LDG.E R9, desc[UR34][R14.64] ;  /* 0x000000220e090981 */ /* 0x000f28000c1e1900 */
[----:B------:R-:W5:Y:S01]  /*0360*/  @!P2 LDG.E R6, desc[UR34][R4.64] ;  /* 0x000000220406a981 */ /* 0x000f62000c1e1900 */
[----:B-1----:R-:W-:Y:S01]  /*0370*/  IMAD.U32 R12, RZ, RZ, UR8 ;  /* 0x00000008ff0c7e24 */ /* 0x002fe2000f8e00ff */
[----:B------:R-:W-:Y:S01]  /*0380*/  UMOV UR17, 0xffffffff ;  /* 0xffffffff00117882 */ /* 0x000fe20000000000 */
[----:B------:R-:W-:Y:S01]  /*0390*/  IMAD.U32 R13, RZ, RZ, UR9 ;  /* 0x00000009ff0d7e24 */ /* 0x000fe2000f8e00ff */
[----:B------:R-:W-:-:S04]  /*03a0*/  ULDC UR8, c[0x0][0x270] ;  /* 0x00009c0000087ab9 */ /* 0x000fc80000000800 */
[----:B------:R-:W2:Y:S01]  /*03b0*/  @P1 LDG.E R8, desc[UR34][R12.64] ;  /* 0x000000220c081981 */ /* 0x000ea2000c1e1900 */
        /* <DEDUP_REMOVED lines=8> */
[----:B------:R-:W-:Y:S02]  /*0440*/  LOP3.LUT R80, R81, 0xffffffe0, RZ, 0xc0, !PT ;  /* 0xffffffe051507812 */ /* 0x000fe400078ec0ff */
[----:B-----5:R-:W-:Y:S01]  /*0450*/  @!P2 R2UR UR7, R6 ;  /* 0x000000000607a2ca */ /* 0x020fe200000e0000 */
[----:B------:R-:W-:Y:S01]  /*0460*/  USHF.L.U32 UR4, UR9, 0x5, URZ ;  /* 0x0000000509047899 */ /* 0x000fe2000800063f */
[----:B------:R-:W-:Y:S01]  /*0470*/  ISETP.NE.AND.EX P2, PT, RZ, UR5, PT, P0 ;  /* 0x00000005ff007c0c */ /* 0x000fe2000bf45300 */
[----:B------:R-:W-:Y:S02]  /*0480*/  IMAD.IADD R80, R7, 0x1, -R80 ;  /* 0x0000000107507824 */ /* 0x000fe400078e0a50 */
[----:B------:R-:W-:Y:S02]  /*0490*/  @UP2 UIADD3 UR19, UR19, -UR17, URZ ;  /* 0x8000001113132290 */ /* 0x000fe4000fffe03f */
[----:B------:R-:W-:Y:S01]  /*04a0*/  USHF.R.S32.HI UR5, URZ, 0x1f, UR4 ;  /* 0x0000001f3f057899 */ /* 0x000fe20008011404 */
[----:B--2---:R-:W-:-:S02]  /*04b0*/  @P1 R2UR UR6, R8 ;  /* 0x00000000080612ca */ /* 0x004fc400000e0000 */
        /* <DEDUP_REMOVED lines=12> */
.L_x_2064:
[----:B------:R-:W-:Y:S01]  /*0580*/  ULDC UR9, c[0x0][0x2c8] ;  /* 0x0000b20000097ab9 */ /* 0x000fe20000000800 */
.L_x_2065:
        /* <DEDUP_REMOVED lines=57> */
[C---:B------:R-:W-:Y:S01]  /*0920*/  ISETP.GE.AND P1, PT, R16.reuse, UR19, PT ;  /* 0x0000001310007c0c */ /* 0x040fe2000bf26270 */
[----:B------:R-:W-:Y:S01]  /*0930*/  @!UP1 ULDC.64 UR4, c[0x0][0x290] ;  /* 0x0000a40000049ab9 */ /* 0x000fe20000000a00 */
[C---:B------:R-:W-:Y:S01]  /*0940*/  IMAD.SHL.U32 R9, R7.reuse, 0x8, RZ ;  /* 0x0000000807097824 */ /* 0x040fe200078e00ff */
[----:B------:R-:W-:Y:S01]  /*0950*/  @!UP1 UIMAD UR6, UR12, UR4, URZ ;  /* 0x000000040c0692a4 */ /* 0x000fe2000f8e023f */
[--C-:B------:R-:W-:Y:S01]  /*0960*/  SHF.R.S32.HI R17, RZ, 0x1f, R16.reuse ;  /* 0x0000001fff117819 */ /* 0x100fe20000011410 */
[----:B------:R-:W-:Y:S01]  /*0970*/  @UP1 UIMAD UR7, UR17, UR7, UR11 ;  /* 0x00000007110712a4 */ /* 0x000fe2000f8e020b */
[C---:B------:R-:W-:Y:S01]  /*0980*/  VIADD R5, R16.reuse, 0x20 ;  /* 0x0000002010057836 */ /* 0x040fe20000000000 */
[----:B------:R-:W-:Y:S01]  /*0990*/  @!UP1 UIMAD.WIDE.U32 UR14, UR29, UR4, URZ ;  /* 0x000000041d0e92a5 */ /* 0x000fe2000f8e003f */
[----:B------:R-:W-:Y:S01]  /*09a0*/  ISETP.NE.AND P3, PT, R7, RZ, PT ;  /* 0x000000ff0700720c */ /* 0x000fe20003f65270 */
[----:B------:R-:W-:Y:S01]  /*09b0*/  ULDC.U8 UR11, c[0x0][0x3d8] ;  /* 0x0000f600000b7ab9 */ /* 0x000fe20000000000 */
[----:B------:R-:W-:Y:S01]  /*09c0*/  @!UP1 UIMAD UR6, UR29, UR5, UR6 ;  /* 0x000000051d0692a4 */ /* 0x000fe2000f8e0206 */
[----:B------:R-:W-:Y:S01]  /*09d0*/  IMAD.WIDE R14, R15, 0x80, R16 ;  /* 0x000000800f0e7825 */ /* 0x000fe200078e0210 */
[----:B------:R-:W-:Y:S01]  /*09e0*/  UISETP.NE.AND UP3, UPT, UR11, URZ, UPT ;  /* 0x0000003f0b00728c */ /* 0x000fe2000bf65270 */
[C---:B------:R-:W-:Y:S01]  /*09f0*/  IADD3 R8, R9.reuse, 0x40, RZ ;  /* 0x0000004009087810 */ /* 0x040fe20007ffe0ff */
        /* <DEDUP_REMOVED lines=61> */
.L_x_2068:
[----:B------:R-:W-:Y:S05]  /*0dd0*/  BSYNC B0 ;  /* 0x0000000000007941 */ /* 0x000fea0003800000 */
.L_x_2067:
        /* <DEDUP_REMOVED lines=25> */
.L_x_2070:
[----:B------:R-:W-:Y:S05]  /*0f70*/  BSYNC B0 ;  /* 0x0000000000007941 */ /* 0x000fea0003800000 */
.L_x_2069:
        /* <DEDUP_REMOVED lines=24> */
.L_x_2072:
[----:B------:R-:W-:Y:S05]  /*1100*/  BSYNC B0 ;  /* 0x0000000000007941 */ /* 0x000fea0003800000 */
.L_x_2071:
        /* <DEDUP_REMOVED lines=26> */
.L_x_2074:
[----:B------:R-:W-:Y:S05]  /*12b0*/  BSYNC B0 ;  /* 0x0000000000007941 */ /* 0x000fea0003800000 */
.L_x_2073:
        /* <DEDUP_REMOVED lines=10> */
.L_x_2076:
[----:B------:R-:W-:Y:S05]  /*1360*/  BSYNC B0 ;  /* 0x0000000000007941 */ /* 0x000fea0003800000 */
.L_x_2075:
        /* <DEDUP_REMOVED lines=10> */
.L_x_2078:
[----:B------:R-:W-:Y:S05]  /*1410*/  BSYNC B0 ;  /* 0x0000000000007941 */ /* 0x000fea0003800000 */
.L_x_2077:
        /* <DEDUP_REMOVED lines=10> */
.L_x_2080:
[----:B------:R-:W-:Y:S05]  /*14c0*/  BSYNC B0 ;  /* 0x0000000000007941 */ /* 0x000fea0003800000 */
.L_x_2079:
        /* <DEDUP_REMOVED lines=10> */
.L_x_2066:
        /* <DEDUP_REMOVED lines=34> */
.L_x_2081:
[----:B------:R-:W-:Y:S01]  /*1790*/  ULDC UR4, c[0x0][0x278] ;  /* 0x00009e0000047ab9 */ /* 0x000fe20000000800 */
[----:B------:R-:W1:Y:S01]  /*17a0*/  S2R R4, SR_CTAID.Z ;  /* 0x0000000000047919 */ /* 0x000e620000002700 */
[----:B------:R-:W-:Y:S01]  /*17b0*/  IMAD.U32 R3, RZ, RZ, UR4 ;  /* 0x00000004ff037e24 */ /* 0x000fe2000f8e00ff */
[----:B------:R-:W-:Y:S01]  /*17c0*/  UMOV UR14, URZ ;  /* 0x0000003f000e7c82 */ /* 0x000fe20008000000 */
[----:B------:R-:W-:Y:S01]  /*17d0*/  LEA.HI R244, R0, R7, RZ, 0x3 ;  /* 0x0000000700f47211 */ /* 0x000fe200078f18ff */
[----:B------:R-:W-:Y:S02]  /*17e0*/  @UP0 UIADD3 UR7, UR6, UR7, URZ ;  /* 0x0000000706070290 */ /* 0x000fe4000fffe03f */
[----:B------:R-:W-:Y:S01]  /*17f0*/  IABS R3, R3 ;  /* 0x0000000300037213 */ /* 0x000fe20000000000 */
[----:B------:R-:W-:-:S03]  /*1800*/  USHF.R.S32.HI UR21, URZ, 0x1f, UR32 ;  /* 0x0000001f3f157899 */ /* 0x000fc60008011420 */
[----:B------:R-:W-:-:S13]  /*1810*/  R2UR UR9, R3 ;  /* 0x00000000030972ca */ /* 0x000fda00000e0000 */
[----:B------:R-:W2:Y:S01]  /*1820*/  I2F.RP R5, UR9 ;  /* 0x0000000900057d06 */ /* 0x000ea20008209400 */
[----:B-1----:R-:W-:-:S04]  /*1830*/  IABS R4, R4 ;  /* 0x0000000400047213 */ /* 0x002fc80000000000 */
[----:B------:R-:W-:-:S03]  /*1840*/  R2UR UR5, R4 ;  /* 0x00000000040572ca */ /* 0x000fc600000e0000 */
[----:B--2---:R-:W1:Y:S01]  /*1850*/  MUFU.RCP R3, R5 ;  /* 0x0000000500037308 */ /* 0x004e620000001000 */
[----:B------:R-:W-:Y:S02]  /*1860*/  LOP3.LUT R4, R244, 0xfffffff8, RZ, 0xc0, !PT ;  /* 0xfffffff8f4047812 */ /* 0x000fe400078ec0ff */
[----:B------:R-:W-:-:S05]  /*1870*/  SHF.R.S32.HI R244, RZ, 0x3, R244 ;  /* 0x00000003fff47819 */ /* 0x000fca00000114f4 */
[----:B------:R-:W-:-:S05]  /*1880*/  IMAD.SHL.U32 R242, R244, 0x40, RZ ;  /* 0x00000040f4f27824 */ /* 0x000fca00078e00ff */
[----:B------:R-:W-:Y:S01]  /*1890*/  LOP3.LUT R242, R242, 0x1c0, RZ, 0xc0, !PT ;  /* 0x000001c0f2f27812 */ /* 0x000fe200078ec0ff */
[----:B-1----:R-:W-:Y:S01]  /*18a0*/  VIADD R3, R3, 0xffffffe ;  /* 0x0ffffffe03037836 */ /* 0x002fe20000000000 */
[----:B------:R-:W-:-:S05]  /*18b0*/  LEA.HI R5, R0, R7, RZ, 0x6 ;  /* 0x0000000700057211 */ /* 0x000fca00078f30ff */
[----:B------:R-:W1:Y:S01]  /*18c0*/  F2I.FTZ.U32.TRUNC.NTZ R3, R3 ;  /* 0x0000000300037305 */ /* 0x000e62000021f000 */
[----:B------:R-:W-:Y:S01]  /*18d0*/  IMAD.SHL.U32 R5, R5, 0x8, RZ ;  /* 0x0000000805057824 */ /* 0x000fe200078e00ff */
[----:B-1----:R-:W-:Y:S01]  /*18e0*/  R2UR UR15, R3 ;  /* 0x00000000030f72ca */ /* 0x002fe200000e0000 */
[----:B------:R-:W-:Y:S02]  /*18f0*/  IMAD.IADD R3, R7, 0x1, -R4 ;  /* 0x0000000107037824 */ /* 0x000fe400078e0a04 */
[----:B------:R-:W-:Y:S02]  /*1900*/  VIADD R4, R244, 0x40 ;  /* 0x00000040f4047836 */ /* 0x000fe40000000000 */
[----:B------:R-:W-:-:S05]  /*1910*/  IMAD.SHL.U32 R84, R3, 0x8, RZ ;  /* 0x0000000803547824 */ /* 0x000fca00078e00ff */
[--C-:B------:R-:W-:Y:S02]  /*1920*/  SHF.R.S32.HI R85, RZ, 0x1f, R84.reuse ;  /* 0x0000001fff557819 */ /* 0x100fe40000011454 */
[----:B------:R-:W-:Y:S01]  /*1930*/  LOP3.LUT R9, R242, 0x38, R84, 0xf8, !PT ;  /* 0x00000038f2097812 */ /* 0x000fe200078ef854 */
[----:B------:R-:W-:Y:S01]  /*1940*/  UIADD3 UR10, URZ, -UR15, URZ ;  /* 0x8000000f3f0a7290 */ /* 0x000fe2000fffe03f */
[----:B------:R-:W-:Y:S01]  /*1950*/  SHF.R.U32.HI R242, RZ, 0x3, R242 ;  /* 0x00000003fff27819 */ /* 0x000fe200000116f2 */
[----:B------:R1:W-:Y:S02]  /*1960*/  STL.64 [R1+0x10], R84 ;  /* 0x0000105401007387 */ /* 0x0003e40000100a00 */
[----:B------:R-:W-:Y:S01]  /*1970*/  UIMAD UR10, UR10, UR9, URZ ;  /* 0x000000090a0a72a4 */ /* 0x000fe2000f8e023f */
[----:B------:R-:W-:-:S03]  /*1980*/  LOP3.LUT R242, R9, R242, RZ, 0x3c, !PT ;  /* 0x000000f209f27212 */ /* 0x000fc600078e3cff */
[----:B------:R-:W-:-:S04]  /*1990*/  UIMAD.WIDE.U32 UR10, UR15, UR10, UR14 ;  /* 0x0000000a0f0a72a5 */ /* 0x000fc8000f8e000e */
[----:B------:R-:W-:-:S07]  /*19a0*/  UIMAD.WIDE.U32 UR10, UR11, UR5, URZ ;  /* 0x000000050b0a72a5 */ /* 0x000fce000f8e003f */
        /* <DEDUP_REMOVED lines=16> */
[----:B------:R-:W-:Y:S02]  /*1ab0*/  @UP2 UIADD3 UR22, UR22, 0x1, URZ ;  /* 0x0000000116162890 */ /* 0x000fe4000fffe03f */
[----:B------:R-:W-:-:S04]  /*1ac0*/  UISETP.NE.AND UP2, UPT, UR4, URZ, UPT ;  /* 0x0000003f0400728c */ /* 0x000fc8000bf45270 */
[----:B------:R-:W-:-:S07]  /*1ad0*/  @!UP1 UIADD3 UR22, -UR22, URZ, URZ ;  /* 0x0000003f16169290 */ /* 0x000fce000fffe13f */
        /* <DEDUP_REMOVED lines=16> */
.L_x_2082:
        /* <DEDUP_REMOVED lines=12> */
[----:B------:R-:W-:Y:S01]  /*1ca0*/  IMAD.WIDE.U32 R16, R16, UR32, R8 ;  /* 0x0000002010107c25 */ /* 0x000fe2000f8e0008 */
[----:B------:R-:W-:Y:S01]  /*1cb0*/  UIMAD UR36, UR14, UR8, URZ ;  /* 0x000000080e2472a4 */ /* 0x000fe2000f8e023f */
[--C-:B------:R-:W-:Y:S01]  /*1cc0*/  SHF.R.S32.HI R245, RZ, 0x1f, R244.reuse ;  /* 0x0000001ffff57819 */ /* 0x100fe200000114f4 */
[----:B------:R-:W-:Y:S01]  /*1cd0*/  UIADD3 UR20, UR23, -0x1, URZ ;  /* 0xffffffff17147890 */ /* 0x000fe2000fffe03f */
[----:B------:R-:W-:Y:S01]  /*1ce0*/  MOV R15, UR18 ;  /* 0x00000012000f7c02 */ /* 0x000fe20008000f00 */
[----:B------:R-:W-:Y:S01]  /*1cf0*/  UIMAD UR36, UR22, UR9, UR36 ;  /* 0x00000009162472a4 */ /* 0x000fe2000f8e0224 */
[----:B------:R-:W-:Y:S01]  /*1d00*/  LOP3.LUT R242, R242, 0xfffffe00, R5, 0xf8, !PT ;  /* 0xfffffe00f2f27812 */ /* 0x000fe200078ef805 */
[----:B------:R-:W-:Y:S01]  /*1d10*/  BSSY B0, `(.L_x_2083) ;  /* 0x000003c000007945 */ /* 0x000fe20003800000 */
[----:B------:R-:W-:Y:S01]  /*1d20*/  IADD3 R19, R17, UR15, RZ ;  /* 0x0000000f11137c10 */ /* 0x000fe2000fffe0ff */
[----:B------:R-:W-:Y:S01]  /*1d30*/  VIADD R12, R244, 0x20 ;  /* 0x00000020f40c7836 */ /* 0x000fe20000000000 */
[----:B------:R-:W-:Y:S01]  /*1d40*/  ISETP.GE.AND P5, PT, R4, UR5, PT ;  /* 0x0000000504007c0c */ /* 0x000fe2000bfa6270 */
[C---:B------:R-:W-:Y:S01]  /*1d50*/  VIADD R241, R84.reuse, 0x40 ;  /* 0x0000004054f17836 */ /* 0x040fe20000000000 */
[----:B-1----:R-:W-:Y:S01]  /*1d60*/  ULEA UR4, UR4, UR37, 0x18 ;  /* 0x0000002504047291 */ /* 0x002fe2000f8ec03f */
[C---:B------:R-:W-:Y:S01]  /*1d70*/  IADD3 R240, R84.reuse, 0x80, RZ ;  /* 0x0000008054f07810 */ /* 0x040fe20007ffe0ff */
[----:B------:R-:W-:Y:S01]  /*1d80*/  UIMAD UR37, UR14, UR6, URZ ;  /* 0x000000060e2572a4 */ /* 0x000fe2000f8e023f */
[----:B------:R-:W-:Y:S01]  /*1d90*/  VIADD R235, R84, 0xc0 ;  /* 0x000000c054eb7836 */ /* 0x000fe20000000000 */
[----:B------:R-:W-:Y:S01]  /*1da0*/  MOV R174, UR8 ;  /* 0x0000000800ae7c02 */ /* 0x000fe20008000f00 */
[----:B------:R-:W-:Y:S01]  /*1db0*/  IMAD.WIDE R14, R15, 0x80, R244 ;  /* 0x000000800f0e7825 */ /* 0x000fe200078e02f4 */
[----:B------:R-:W-:Y:S01]  /*1dc0*/  UIMAD UR37, UR22, UR7, UR37 ;  /* 0x00000007162572a4 */ /* 0x000fe2000f8e0225 */
[----:B------:R-:W-:-:S02]  /*1dd0*/  LEA R242, R242, UR4, 0x1 ;  /* 0x00000004f2f27c11 */ /* 0x000fc4000f8e08ff */
        /* <DEDUP_REMOVED lines=47> */
.L_x_2084:
[----:B------:R-:W-:Y:S05]  /*20d0*/  BSYNC B0 ;  /* 0x0000000000007941 */ /* 0x000fea0003800000 */
.L_x_2083:
[----:B------:R-:W-:Y:S01]  /*20e0*/  ISETP.GE.AND P0, PT, R12, UR5, PT ;  /* 0x000000050c007c0c */ /* 0x000fe2000bf06270 */
[----:B-12---:R-:W-:Y:S01]  /*20f0*/  IMAD R5, R245, UR12, RZ ;  /* 0x0000000cf5057c24 */ /* 0x006fe2000f8e02ff */
[----:B------:R-:W-:Y:S01]  /*2100*/  UIMAD UR14, UR20, -0x40, UR33 ;  /* 0xffffffc0140e78a4 */ /* 0x000fe2000f8e0221 */
[----:B------:R-:W-:Y:S01]  /*2110*/  BSSY B0, `(.L_x_2085) ;  /* 0x0000033000007945 */ /* 0x000fe20003800000 */
[----:B------:R-:W-:Y:S01]  /*2120*/  IADD3 R246, P6, R20, UR28, RZ ;  /* 0x0000001c14f67c10 */ /* 0x000fe2000ffde0ff */
[----:B------:R-:W-:-:S08]  /*2130*/  IMAD R6, R244, UR13, R5 ;  /* 0x0000000df4067c24 */ /* 0x000fd0000f8e0205 */
        /* <DEDUP_REMOVED lines=48> */
.L_x_2086:
[----:B------:R-:W-:Y:S05]  /*2440*/  BSYNC B0 ;  /* 0x0000000000007941 */ /* 0x000fea0003800000 */
.L_x_2085:
        /* <DEDUP_REMOVED lines=20> */
[C---:B------:R-:W-:Y:S02]  /*2590*/  @!P4 LEA.HI.X R23, R24.reuse, R11, R10, 0x1, P1 ;  /* 0x0000000b1817c211 */ /* 0x040fe400008f0c0a */
[----:B----4-:R-:W-:-:S03]  /*25a0*/  @!P3 LEA R8, P0, R24, R8, 0x1 ;  /* 0x000000081808b211 */ /* 0x010fc600078008ff */
[----:B------:R-:W-:Y:S01]  /*25b0*/  @!PT LDS RZ, [RZ] ;  /* 0x00000000fffff984 */ /* 0x000fe20000000800 */
[----:B------:R-:W-:Y:S01]  /*25c0*/  @!PT LDS RZ, [RZ] ;  /* 0x00000000fffff984 */ /* 0x000fe20000000800 */
[----:B------:R-:W-:Y:S01]  /*25d0*/  @!PT LDS RZ, [RZ] ;  /* 0x00000000fffff984 */ /* 0x000fe20000000800 */
[----:B------:R3:W-:Y:S01]  /*25e0*/  @!P4 LDGSTS.E.BYPASS.LTC128B.128 [R242+0x2000], desc[UR34][R22.64] ;  /* 0x0200000016f2cfae */ /* 0x0007e2000b901d62 */
[C---:B------:R-:W-:Y:S02]  /*25f0*/  @!P3 LEA.HI.X R9, R24.reuse, R9, R10, 0x1, P0 ;  /* 0x000000091809b211 */ /* 0x040fe400000f0c0a */
[----:B------:R-:W-:Y:S01]  /*2600*/  ISETP.GE.AND P0, PT, R235, UR8, PT ;  /* 0x00000008eb007c0c */ /* 0x000fe2000bf06270 */
        /* <DEDUP_REMOVED lines=21> */
.L_x_2088:
[----:B------:R-:W-:Y:S05]  /*2760*/  BSYNC B0 ;  /* 0x0000000000007941 */ /* 0x000fea0003800000 */
.L_x_2087:
[----:B------:R-:W-:Y:S01]  /*2770*/  IADD3.X R247, R21, UR26, R6, P6, !PT ;  /* 0x0000001a15f77c10 */ /* 0x000fe2000b7fe406 */
[----:B------:R-:W-:Y:S01]  /*2780*/  USHF.L.U64.HI UR15, UR12, 0x6, UR13 ;  /* 0x000000060c0f7899 */ /* 0x000fe2000801020d */
[----:B------:R-:W-:Y:S01]  /*2790*/  BSSY B0, `(.L_x_2089) ;  /* 0x0000033000007945 */ /* 0x000fe20003800000 */
[----:B------:R-:W-:Y:S01]  /*27a0*/  USHF.L.U32 UR40, UR12, 0x6, URZ ;  /* 0x000000060c287899 */ /* 0x000fe2000800063f */
[----:B------:R-:W-:Y:S02]  /*27b0*/  IMAD.WIDE.U32 R246, R174, UR22, R246 ;  /* 0x00000016aef67c25 */ /* 0x000fe4000f8e00f6 */
[----:B------:R-:W-:Y:S09]  /*27c0*/  @P5 BRA `(.L_x_2090) ;  /* 0x0000000000bc5947 */ /* 0x000ff20003800000 */
[----:B------:R-:W-:Y:S01]  /*27d0*/  ULDC UR8, c[0x0][0x2d0] ;  /* 0x0000b40000087ab9 */ /* 0x000fe20000000800 */
[----:B------:R-:W-:Y:S01]  /*27e0*/  IADD3 R6, P0, R14, 0x60, RZ ;  /* 0x000000600e067810 */ /* 0x000fe20007f1e0ff */
[----:B------:R-:W-:Y:S01]  /*27f0*/  ULDC.64 UR6, c[0x0][0x240] ;  /* 0x0000900000067ab9 */ /* 0x000fe20000000a00 */
[----:B------:R-:W-:Y:S02]  /*2800*/  ISETP.GE.AND P5, PT, R84, UR8, PT ;  /* 0x0000000854007c0c */ /* 0x000fe4000bfa6270 */
[----:B------:R-:W-:Y:S01]  /*2810*/  ISETP.GE.AND P4, PT, R241, UR8, PT ;  /* 0x00000008f1007c0c */ /* 0x000fe2000bf86270 */
[----:B------:R-:W-:Y:S01]  /*2820*/  IMAD.X R14, RZ, RZ, R15, P0 ;  /* 0x000000ffff0e7224 */ /* 0x000fe200000e060f */
[----:B------:R-:W-:Y:S01]  /*2830*/  ISETP.GE.AND P2, PT, R240, UR8, PT ;  /* 0x00000008f0007c0c */ /* 0x000fe2000bf46270 */
[----:B------:R-:W-:Y:S02]  /*2840*/  IMAD.MOV.U32 R15, RZ, RZ, R19 ;  /* 0x000000ffff0f7224 */ /* 0x000fe400078e0013 */
[----:B------:R-:W-:-:S02]  /*2850*/  IMAD R13, R14, UR6, RZ ;  /* 0x000000060e0d7c24 */ /* 0x000fc4000f8e02ff */
[----:B------:R-:W-:Y:S02]  /*2860*/  IMAD.MOV.U32 R14, RZ, RZ, R16 ;  /* 0x000000ffff0e7224 */ /* 0x000fe400078e0010 */
[C---:B------:R-:W-:Y:S02]  /*2870*/  IMAD R13, R6.reuse, UR7, R13 ;  /* 0x00000007060d7c24 */ /* 0x040fe4000f8e020d */
[----:B------:R-:W5:Y:S01]  /*2880*/  @!P5 LDC.64 R10, c[0x0][0x210] ;  /* 0x00008400ff0adb82 */ /* 0x000f620000000a00 */
[----:B------:R-:W-:Y:S01]  /*2890*/  IMAD.WIDE.U32 R14, R6, UR6, R14 ;  /* 0x00000006060e7c25 */ /* 0x000fe2000f8e000e */
        /* <DEDUP_REMOVED lines=34> */
.L_x_2090:
[----:B------:R-:W-:Y:S05]  /*2ac0*/  BSYNC B0 ;  /* 0x0000000000007941 */ /* 0x000fea0003800000 */
.L_x_2089:
[----:B------:R-:W-:Y:S01]  /*2ad0*/  VIADD R83, R247, UR36 ;  /* 0x00000024f7537c36 */ /* 0x000fe20008000000 */
[----:B------:R-:W-:Y:S01]  /*2ae0*/  MOV R82, R246 ;  /* 0x000000f600527202 */ /* 0x000fe20000000f00 */
[----:B------:R-:W-:Y:S01]  /*2af0*/  USHF.R.S32.HI UR43, URZ, 0x1f, UR20 ;  /* 0x0000001f3f2b7899 */ /* 0x000fe20008011414 */
[----:B------:R-:W-:Y:S01]  /*2b00*/  ISETP.GE.AND P0, PT, R244, UR14, PT ;  /* 0x0000000ef4007c0c */ /* 0x000fe2000bf06270 */
[----:B------:R-:W-:Y:S01]  /*2b10*/  UIMAD UR6, UR15, UR20, URZ ;  /* 0x000000140f0672a4 */ /* 0x000fe2000f8e023f */
[----:B------:R-:W-:Y:S01]  /*2b20*/  IMAD.U32 R6, RZ, RZ, UR40 ;  /* 0x00000028ff067e24 */ /* 0x000fe2000f8e00ff */
[----:B------:R1:W-:Y:S01]  /*2b30*/  STL.64 [R1], R82 ;  /* 0x0000005201007387 */ /* 0x0003e20000100a00 */
[----:B------:R-:W-:Y:S01]  /*2b40*/  BSSY B0, `(.L_x_2091) ;  /* 0x000002c000007945 */ /* 0x000fe20003800000 */
[----:B------:R-:W-:Y:S01]  /*2b50*/  UIMAD UR6, UR43, UR40, UR6 ;  /* 0x000000282b0672a4 */ /* 0x000fe2000f8e0206 */
[----:B------:R-:W-:Y:S01]  /*2b60*/  IMAD.WIDE.U32 R16, R6, UR20, R82 ;  /* 0x0000001406107c25 */ /* 0x000fe2000f8e0052 */
[----:B------:R-:W-:-:S04]  /*2b70*/  ISETP.GE.AND P6, PT, R12, UR14, PT ;  /* 0x0000000e0c007c0c */ /* 0x000fc8000bfc6270 */
[----:B------:R-:W-:Y:S02]  /*2b80*/  IADD3 R14, R17, UR6, RZ ;  /* 0x00000006110e7c10 */ /* 0x000fe4000fffe0ff */
[----:B------:R-:W-:Y:S07]  /*2b90*/  @P0 BRA `(.L_x_2092) ;  /* 0x0000000000980947 */ /* 0x000fee0003800000 */
[----:B------:R-:W-:Y:S02]  /*2ba0*/  ULDC UR6, c[0x0][0x2d0] ;  /* 0x0000b40000067ab9 */ /* 0x000fe40000000800 */
[----:B------:R-:W-:Y:S02]  /*2bb0*/  ISETP.GE.AND P5, PT, R84, UR6, PT ;  /* 0x0000000654007c0c */ /* 0x000fe4000bfa6270 */
[----:B------:R-:W-:Y:S02]  /*2bc0*/  ISETP.GE.AND P4, PT, R241, UR6, PT ;  /* 0x00000006f1007c0c */ /* 0x000fe4000bf86270 */
[----:B------:R-:W-:-:S09]  /*2bd0*/  ISETP.GE.AND P2, PT, R240, UR6, PT ;  /* 0x00000006f0007c0c */ /* 0x000fd2000bf46270 */
[----:B--2---:R-:W2:Y:S01]  /*2be0*/  @!P5 LDC.64 R10, c[0x0][0x218] ;  /* 0x00008600ff0adb82 */ /* 0x004ea20000000a00 */
[----:B------:R2:W-:Y:S07]  /*2bf0*/  @P5 STS.128 [R242+0x10000], RZ ;  /* 0x010000fff2005388 */ /* 0x0005ee0000000c00 */
[----:B---3--:R-:W3:Y:S08]  /*2c00*/  @!P4 LDC.64 R8, c[0x0][0x218] ;  /* 0x00008600ff08cb82 */ /* 0x008ef00000000a00 */
[----:B-1--4-:R-:W1:Y:S01]  /*2c10*/  @!P2 LDC.64 R4, c[0x0][0x218] ;  /* 0x00008600ff04ab82 */ /* 0x012e620000000a00 */
[----:B--2---:R-:W-:-:S04]  /*2c20*/  @!P5 LEA R10, P0, R16, R10, 0x1 ;  /* 0x0000000a100ad211 */ /* 0x004fc800078008ff */
        /* <DEDUP_REMOVED lines=29> */
.L_x_2092:
[----:B------:R-:W-:Y:S05]  /*2e00*/  BSYNC B0 ;  /* 0x0000000000007941 */ /* 0x000fea0003800000 */
.L_x_2091:
        /* <DEDUP_REMOVED lines=44> */
.L_x_2094:
[----:B------:R-:W-:Y:S05]  /*30d0*/  BSYNC B0 ;  /* 0x0000000000007941 */ /* 0x000fea0003800000 */
.L_x_2093:
        /* <DEDUP_REMOVED lines=20> */
[----:B-1234-:R1:W2:Y:S01]  /*3220*/  @P0 LDG.E R5, desc[UR34][R16.64] ;  /* 0x0000002210050981 */ /* 0x01e2a2000c1e1900 */
[----:B------:R-:W-:Y:S01]  /*3230*/  LOP3.LUT R4, R0, 0xfffffff0, RZ, 0xc0, !PT ;  /* 0xfffffff000047812 */ /* 0x000fe200078ec0ff */
[----:B------:R-:W2:Y:S01]  /*3240*/  @P0 MUFU.RCP R8, UR6 ;  /* 0x0000000600080d08 */ /* 0x000ea20008001000 */
[----:B------:R-:W-:Y:S01]  /*3250*/  SHF.R.S32.HI R9, RZ, 0x4, R0 ;  /* 0x00000004ff097819 */ /* 0x000fe20000011400 */
[----:B------:R-:W-:Y:S01]  /*3260*/  IMAD.SHL.U32 R14, R3, 0x40, RZ ;  /* 0x00000040030e7824 */ /* 0x000fe200078e00ff */
[----:B------:R-:W-:Y:S01]  /*3270*/  USHF.L.U64.HI UR8, UR10, 0x6, UR11 ;  /* 0x000000060a087899 */ /* 0x000fe2000801020b */
[----:B------:R-:W-:Y:S01]  /*3280*/  IMAD.IADD R13, R7, 0x1, -R4 ;  /* 0x00000001070d7824 */ /* 0x000fe200078e0a04 */
[----:B------:R-:W-:Y:S01]  /*3290*/  USHF.L.U32 UR9, UR10, 0x6, URZ ;  /* 0x000000060a097899 */ /* 0x000fe2000800063f */
[----:B------:R-:W-:Y:S01]  /*32a0*/  IMAD.SHL.U32 R233, R244, 0x8, RZ ;  /* 0x00000008f4e97824 */ /* 0x000fe200078e00ff */
[----:B------:R-:W-:Y:S01]  /*32b0*/  LOP3.LUT R14, R14, 0x1c0, RZ, 0xc0, !PT ;  /* 0x000001c00e0e7812 */ /* 0x000fe200078ec0ff */
[----:B------:R-:W-:Y:S01]  /*32c0*/  UIMAD UR7, UR8, UR20, URZ ;  /* 0x00000014080772a4 */ /* 0x000fe2000f8e023f */
[----:B------:R-:W-:Y:S01]  /*32d0*/  SHF.R.S32.HI R4, RZ, 0x1f, R13 ;  /* 0x0000001fff047819 */ /* 0x000fe2000001140d */
[----:B------:R-:W-:Y:S01]  /*32e0*/  UMOV UR21, URZ ;  /* 0x0000003f00157c82 */ /* 0x000fe20008000000 */
[----:B------:R-:W-:Y:S01]  /*32f0*/  LOP3.LUT R233, R14, 0x8, R233, 0xf8, !PT ;  /* 0x000000080ee97812 */ /* 0x000fe200078ef8e9 */
[----:B------:R-:W-:Y:S01]  /*3300*/  UIMAD UR43, UR43, UR9, UR7 ;  /* 0x000000092b2b72a4 */ /* 0x000fe2000f8e0207 */
[----:B------:R-:W-:Y:S01]  /*3310*/  LEA.HI R11, R4, R13, RZ, 0x3 ;  /* 0x0000000d040b7211 */ /* 0x000fe200078f18ff */
[----:B------:R-:W-:Y:S01]  /*3320*/  BSSY B0, `(.L_x_2095) ;  /* 0x000004f000007945 */ /* 0x000fe20003800000 */
[----:B------:R-:W-:-:S02]  /*3330*/  LEA.HI R4, R0, R9, RZ, 0x1 ;  /* 0x0000000900047211 */ /* 0x000fc400078f08ff */
[----:B------:R-:W-:Y:S02]  /*3340*/  LOP3.LUT R0, R11, 0xfffffff8, RZ, 0xc0, !PT ;  /* 0xfffffff80b007812 */ /* 0x000fe400078ec0ff */
[----:B------:R-:W-:Y:S02]  /*3350*/  LOP3.LUT R4, R4, 0xfffffffe, RZ, 0xc0, !PT ;  /* 0xfffffffe04047812 */ /* 0x000fe400078ec0ff */
[----:B------:R-:W-:Y:S01]  /*3360*/  SHF.R.U32.HI R14, RZ, 0x3, R14 ;  /* 0x00000003ff0e7819 */ /* 0x000fe2000001160e */
[----:B------:R-:W-:Y:S01]  /*3370*/  IMAD.IADD R0, R13, 0x1, -R0 ;  /* 0x000000010d007824 */ /* 0x000fe200078e0a00 */
[----:B------:R-:W-:Y:S01]  /*3380*/  SHF.R.S32.HI R81, RZ, 0x5, R81 ;  /* 0x00000005ff517819 */ /* 0x000fe20000011451 */
[----:B-1----:R-:W-:Y:S01]  /*3390*/  IMAD.WIDE.U32 R16, R244, UR10, R84 ;  /* 0x0000000af4107c25 */ /* 0x002fe2000f8e0054 */
[----:B------:R-:W-:Y:S01]  /*33a0*/  LOP3.LUT R233, R233, R14, RZ, 0x3c, !PT ;  /* 0x0000000ee9e97212 */ /* 0x000fe200078e3cff */
[----:B------:R-:W-:Y:S01]  /*33b0*/  BAR.SYNC.DEFER_BLOCKING 0x0 ;  /* 0x0000000000007b1d */ /* 0x000fe20000010000 */
[----:B------:R-:W-:Y:S01]  /*33c0*/  ISETP.GE.AND P6, PT, R12, UR14, PT ;  /* 0x0000000e0c007c0c */ /* 0x000fe2000bfc6270 */
[----:B------:R-:W-:Y:S01]  /*33d0*/  IMAD R13, R245, UR10, RZ ;  /* 0x0000000af50d7c24 */ /* 0x000fe2000f8e02ff */
[----:B------:R-:W-:Y:S01]  /*33e0*/  IADD3 R170, P1, R16, UR30, RZ ;  /* 0x0000001e10aa7c10 */ /* 0x000fe2000ff3e0ff */
[----:B------:R-:W-:-:S02]  /*33f0*/  IMAD.IADD R4, R9, 0x1, -R4 ;  /* 0x0000000109047824 */ /* 0x000fc400078e0a04 */
[----:B------:R-:W-:Y:S02]  /*3400*/  IMAD R13, R244, UR11, R13 ;  /* 0x0000000bf40d7c24 */ /* 0x000fe4000f8e020d */
[----:B------:R-:W-:Y:S02]  /*3410*/  IMAD.SHL.U32 R9, R0, 0x40, RZ ;  /* 0x0000004000097824 */ /* 0x000fe400078e00ff */
[----:B------:R-:W-:Y:S01]  /*3420*/  IMAD.SHL.U32 R10, R4, 0x8, RZ ;  /* 0x00000008040a7824 */ /* 0x000fe200078e00ff */
[----:B------:R-:W-:Y:S01]  /*3430*/  IADD3.X R171, R17, UR27, R13, P1, !PT ;  /* 0x0000001b11ab7c10 */ /* 0x000fe20008ffe40d */
[----:B------:R-:W-:Y:S01]  /*3440*/  IMAD.U32 R17, RZ, RZ, UR20 ;  /* 0x00000014ff117e24 */ /* 0x000fe2000f8e00ff */
[----:B------:R-:W-:Y:S01]  /*3450*/  ISETP.GE.AND P1, PT, R244, UR14, PT ;  /* 0x0000000ef4007c0c */ /* 0x000fe2000bf26270 */
[----:B------:R-:W-:Y:S01]  /*3460*/  IMAD R233, R4, 0x200, R233 ;  /* 0x0000020004e97824 */ /* 0x000fe200078e02e9 */
[----:B------:R-:W-:Y:S01]  /*3470*/  LOP3.LUT R9, R9, 0x1c0, RZ, 0xc0, !PT ;  /* 0x000001c009097812 */ /* 0x000fe200078ec0ff */
[----:B------:R-:W-:-:S03]  /*3480*/  IMAD.WIDE.U32 R170, R169, UR22, R170 ;  /* 0x00000016a9aa7c25 */ /* 0x000fc6000f8e00aa */
[----:B------:R-:W-:Y:S01]  /*3490*/  LOP3.LUT R10, R9, 0x8, R10, 0xf8, !PT ;  /* 0x00000008090a7812 */ /* 0x000fe200078ef80a */
[----:B------:R-:W-:Y:S01]  /*34a0*/  VIADD R173, R171, UR37 ;  /* 0x00000025abad7c36 */ /* 0x000fe20008000000 */
[----:B------:R-:W-:Y:S01]  /*34b0*/  SHF.R.U32.HI R9, RZ, 0x3, R9 ;  /* 0x00000003ff097819 */ /* 0x000fe20000011609 */
[----:B------:R-:W-:-:S03]  /*34c0*/  IMAD.MOV.U32 R172, RZ, RZ, R170 ;  /* 0x000000ffffac7224 */ /* 0x000fc600078e00aa */
[----:B------:R-:W-:Y:S01]  /*34d0*/  LOP3.LUT R9, R10, R9, RZ, 0x3c, !PT ;  /* 0x000000090a097212 */ /* 0x000fe200078e3cff */
[----:B------:R1:W-:Y:S01]  /*34e0*/  @P1 STS.128 [R242+0x18000], RZ ;  /* 0x018000fff2001388 */ /* 0x0003e20000000c00 */
[----:B------:R-:W-:Y:S02]  /*34f0*/  IMAD.SHL.U32 R10, R11, 0x40, RZ ;  /* 0x000000400b0a7824 */ /* 0x000fe400078e00ff */
[----:B------:R-:W-:Y:S01]  /*3500*/  IMAD.WIDE.U32 R16, R17, UR9, R172 ;  /* 0x0000000911107c25 */ /* 0x000fe2000f8e00ac */
[----:B------:R1:W-:Y:S02]  /*3510*/  @P1 STS.128 [R242+0x1a000], RZ ;  /* 0x01a000fff2001388 */ /* 0x0003e40000000c00 */
[----:B------:R-:W-:Y:S01]  /*3520*/  LOP3.LUT R4, R9, 0xfffffe00, R10, 0xf8, !PT ;  /* 0xfffffe0009047812 */ /* 0x000fe200078ef80a */
[----:B------:R-:W-:Y:S01]  /*3530*/  VIADD R14, R17, UR43 ;  /* 0x0000002b110e7c36 */ /* 0x000fe20008000000 */
[----:B------:R1:W-:Y:S03]  /*3540*/  @P1 STS.128 [R242+0x1c000], RZ ;  /* 0x01c000fff2001388 */ /* 0x0003e60000000c00 */
[----:B------:R-:W-:Y:S01]  /*3550*/  IMAD R234, R81, 0x400, R4 ;  /* 0x0000040051ea7824 */ /* 0x000fe200078e0204 */
[----:B------:R1:W-:Y:S01]  /*3560*/  @P1 STS.128 [R242+0x1e000], RZ ;  /* 0x01e000fff2001388 */ /* 0x0003e20000000c00 */
        /* <DEDUP_REMOVED lines=42> */
.L_x_2096:
[----:B------:R-:W-:Y:S05]  /*3810*/  BSYNC B0 ;  /* 0x0000000000007941 */ /* 0x000fea0003800000 */
.L_x_2095:
        /* <DEDUP_REMOVED lines=52> */
.L_x_2098:
[----:B------:R-:W-:Y:S05]  /*3b60*/  BSYNC B0 ;  /* 0x0000000000007941 */ /* 0x000fea0003800000 */
.L_x_2097:
[----:B------:R-:W-:Y:S01]  /*3b70*/  LDSM.16.M88.4 R60, [R234] ;  /* 0x00000000ea3c783b */ /* 0x000fe20000000200 */
[----:B------:R-:W-:Y:S01]  /*3b80*/  R2P PR, R3, 0x6 ;  /* 0x0000000603007804 */ /* 0x000fe20000000000 */
[----:B------:R-:W-:Y:S01]  /*3b90*/  IMAD.MOV.U32 R5, RZ, RZ, 0x10 ;  /* 0x00000010ff057424 */ /* 0x000fe200078e00ff */
[C---:B------:R-:W-:Y:S01]  /*3ba0*/  LOP3.LUT P0, RZ, R0.reuse, 0x2, RZ, 0xc0, !PT ;  /* 0x0000000200ff7812 */ /* 0x040fe2000780c0ff */
[----:B------:R-:W5:Y:S01]  /*3bb0*/  LDSM.16.M88.4 R16, [R233+0x10000] ;  /* 0x01000000e910783b */ /* 0x000f620000000200 */
[----:B------:R-:W-:Y:S01]  /*3bc0*/  VIADD R3, R233, 0x10000 ;  /* 0x00010000e9037836 */ /* 0x000fe20000000000 */
[----:B------:R-:W-:Y:S01]  /*3bd0*/  UISETP.GT.AND UP0, UPT, UR20, UR16, UPT ;  /* 0x000000101400728c */ /* 0x000fe2000bf04270 */
[----:B------:R-:W-:Y:S01]  /*3be0*/  SEL R5, R5, 0xfffffff0, !P0 ;  /* 0xfffffff005057807 */ /* 0x000fe20004000000 */
[----:B------:R-:W3:Y:S01]  /*3bf0*/  LDSM.16.M88.4 R52, [R233+0x10800] ;  /* 0x01080000e934783b */ /* 0x000ee20000000200 */
[----:B------:R-:W-:Y:S01]  /*3c00*/  VIADD R231, R233, 0x10020 ;  /* 0x00010020e9e77836 */ /* 0x000fe20000000000 */
[----:B------:R-:W-:Y:S01]  /*3c10*/  LOP3.LUT P0, RZ, R0, 0x4, RZ, 0xc0, !PT ;  /* 0x0000000400ff7812 */ /* 0x000fe2000780c0ff */
[----:B------:R-:W-:Y:S01]  /*3c20*/  IMAD.MOV.U32 R0, RZ, RZ, 0x40 ;  /* 0x00000040ff007424 */ /* 0x000fe200078e00ff */
[----:B------:R-:W3:Y:S01]  /*3c30*/  LDSM.16.M88.4 R44, [R233+0x11000] ;  /* 0x01100000e92c783b */ /* 0x000ee20000000200 */
[-C--:B------:R-:W-:Y:S01]  /*3c40*/  LEA R232, R5, R234.reuse, 0x1 ;  /* 0x000000ea05e87211 */ /* 0x080fe200078e08ff */
[----:B------:R-:W-:Y:S01]  /*3c50*/  @P1 VIADD R231, R3, 0xffffffe0 ;  /* 0xffffffe003e71836 */ /* 0x000fe20000000000 */
[----:B------:R-:W-:Y:S01]  /*3c60*/  LEA R252, R81, UR31, 0x4 ;  /* 0x0000001f51fc7c11 */ /* 0x000fe2000f8e20ff */
[----:B------:R-:W3:Y:S01]  /*3c70*/  LDSM.16.M88.4 R64, [R233+0x11800] ;  /* 0x01180000e940783b */ /* 0x000ee20000000200 */
[----:B------:R-:W-:Y:S01]  /*3c80*/  IMAD.MOV.U32 R3, RZ, RZ, 0x20 ;  /* 0x00000020ff037424 */ /* 0x000fe200078e00ff */
[----:B------:R-:W-:Y:S01]  /*3c90*/  SEL R0, R0, 0xffffffc0, !P2 ;  /* 0xffffffc000007807 */ /* 0x000fe20005000000 */
[----:B------:R-:W-:Y:S01]  /*3ca0*/  IMAD.U32 R243, RZ, RZ, UR33 ;  /* 0x00000021fff37e24 */ /* 0x000fe2000f8e00ff */
[----:B------:R-:W-:Y:S01]  /*3cb0*/  LDSM.16.M88.4 R24, [R232] ;  /* 0x00000000e818783b */ /* 0x000fe20000000200 */
[----:B------:R-:W-:Y:S01]  /*3cc0*/  UIADD3 UR33, UR33, -UR19, URZ ;  /* 0x8000001321217290 */ /* 0x000fe2000fffe03f */
[----:B------:R-:W-:Y:S01]  /*3cd0*/  SEL R3, R3, 0xffffffe0, !P0 ;  /* 0xffffffe003037807 */ /* 0x000fe20004000000 */
[----:B------:R-:W-:Y:S01]  /*3ce0*/  IMAD.IADD R227, R233, 0x1, R0 ;  /* 0x00000001e9e37824 */ /* 0x000fe200078e0200 */
[----:B-12-4-:R-:W1:Y:S01]  /*3cf0*/  LDSM.16.M88.4 R8, [R231] ;  /* 0x00000000e708783b */ /* 0x016e620000000200 */
[----:B------:R-:W-:Y:S01]  /*3d00*/  IMAD.IADD R220, R0, 0x1, R231 ;  /* 0x0000000100dc7824 */ /* 0x000fe200078e02e7 */
[C---:B------:R-:W-:Y:S01]  /*3d10*/  LEA R230, R3.reuse, R234, 0x1 ;  /* 0x000000ea03e67211 */ /* 0x040fe200078e08ff */
[----:B------:R-:W-:Y:S01]  /*3d20*/  IMAD R229, R3, 0x2, R232 ;  /* 0x0000000203e57824 */ /* 0x000fe200078e02e8 */
[----:B------:R-:W2:Y:S01]  /*3d30*/  LDSM.16.M88.4 R28, [R231+0x800] ;  /* 0x00080000e71c783b */ /* 0x000ea20000000200 */
[----:B------:R-:W-:Y:S01]  /*3d40*/  PLOP3.LUT P0, PT, PT, PT, UP0, 0x80, 0x0 ;  /* 0x000000000000781c */ /* 0x000fe20003f0f008 */
[----:B------:R-:W-:Y:S01]  /*3d50*/  UIADD3 UR31, UR38, -0x4ab325aa, URZ ;  /* 0xb54cda56261f7890 */ /* 0x000fe2000fffe03f */
[----:B------:R-:W-:Y:S01]  /*3d60*/  MOV R164, UR18 ;  /* 0x0000001200a47c02 */ /* 0x000fe20008000f00 */
[----:B------:R-:W4:Y:S01]  /*3d70*/  LDSM.16.M88.4 R12, [R231+0x1000] ;  /* 0x00100000e70c783b */ /* 0x000f220000000200 */
[----:B------:R-:W-:Y:S01]  /*3d80*/  SHF.L.U32 R7, R7, 0x1, RZ ;  /* 0x0000000107077819 */ /* 0x000fe200000006ff */
[C---:B------:R-:W-:Y:S01]  /*3d90*/  VIADD R223, R231.reuse, 0x800 ;  /* 0x00000800e7df7836 */ /* 0x040fe20000000000 */
[----:B------:R-:W-:Y:S01]  /*3da0*/  IADD3 R222, R231, 0x1000, RZ ;  /* 0x00001000e7de7810 */ /* 0x000fe20007ffe0ff */
[----:B------:R-:W4:Y:S01]  /*3db0*/  LDSM.16.M88.4 R72, [R231+0x1800] ;  /* 0x00180000e748783b */ /* 0x000f220000000200 */
[----:B------:R-:W-:Y:S01]  /*3dc0*/  IMAD R164, R164, 0x8, R81 ;  /* 0x00000008a4a47824 */ /* 0x000fe200078e0251 */
[----:B------:R-:W-:Y:S01]  /*3dd0*/  LOP3.LUT R205, R7, 0x6, RZ, 0xc0, !PT ;  /* 0x0000000607cd7812 */ /* 0x000fe200078ec0ff */
[C---:B------:R-:W-:Y:S01]  /*3de0*/  VIADD R221, R231.reuse, 0x1800 ;  /* 0x00001800e7dd7836 */ /* 0x040fe20000000000 */
[----:B------:R-:W-:Y:S01]  /*3df0*/  LDSM.16.M88.4 R36, [R230] ;  /* 0x00000000e624783b */ /* 0x000fe20000000200 */
[C---:B------:R-:W-:Y:S01]  /*3e00*/  VIADD R219, R231.reuse, 0x2000 ;  /* 0x00002000e7db7836 */ /* 0x040fe20000000000 */
[C---:B------:R-:W-:Y:S01]  /*3e10*/  IADD3 R218, R231.reuse, 0x2800, RZ ;  /* 0x00002800e7da7810 */ /* 0x040fe20007ffe0ff */
[C---:B------:R-:W-:Y:S01]  /*3e20*/  VIADD R217, R231.reuse, 0x3000 ;  /* 0x00003000e7d97836 */ /* 0x040fe20000000000 */
[C---:B-----5:R-:W-:Y:S01]  /*3e30*/  HMMA.16816.F32 R20, R60.reuse, R16, RZ ;  /* 0x000000103c14723c */ /* 0x060fe200000018ff */
[----:B------:R-:W5:Y:S01]  /*3e40*/  LDSM.16.M88.4 R32, [R227+0x10000] ;  /* 0x01000000e320783b */ /* 0x000f620000000200 */
[C---:B------:R-:W-:Y:S01]  /*3e50*/  VIADD R216, R231.reuse, 0x3800 ;  /* 0x00003800e7d87836 */ /* 0x040fe20000000000 */
[C---:B------:R-:W-:Y:S01]  /*3e60*/  IADD3 R215, R231.reuse, 0x4000, RZ ;  /* 0x00004000e7d77810 */ /* 0x040fe20007ffe0ff */
[C---:B------:R-:W-:Y:S01]  /*3e70*/  VIADD R214, R231.reuse, 0x4800 ;  /* 0x00004800e7d67836 */ /* 0x040fe20000000000 */
[----:B------:R-:W-:Y:S01]  /*3e80*/  LDSM.16.M88.4 R68, [R227+0x11800] ;  /* 0x01180000e344783b */ /* 0x000fe20000000200 */
[C---:B------:R-:W-:Y:S01]  /*3e90*/  HMMA.16816.F32 R16, R60.reuse, R18, RZ ;  /* 0x000000123c10723c */ /* 0x040fe200000018ff */
[C---:B------:R-:W-:Y:S01]  /*3ea0*/  VIADD R213, R231.reuse, 0x5000 ;  /* 0x00005000e7d57836 */ /* 0x040fe20000000000 */
[C---:B------:R-:W-:Y:S01]  /*3eb0*/  IADD3 R212, R231.reuse, 0x5800, RZ ;  /* 0x00005800e7d47810 */ /* 0x040fe20007ffe0ff */
[----:B------:R-:W-:Y:S01]  /*3ec0*/  LDSM.16.M88.4 R76, [R220+0x1800] ;  /* 0x00180000dc4c783b */ /* 0x000fe20000000200 */
[C---:B------:R-:W-:Y:S01]  /*3ed0*/  VIADD R211, R231.reuse, 0x6000 ;  /* 0x00006000e7d37836 */ /* 0x040fe20000000000 */
[C---:B------:R-:W-:Y:S01]  /*3ee0*/  IADD3 R209, R231.reuse, 0x7000, RZ ;  /* 0x00007000e7d17810 */ /* 0x040fe20007ffe0ff */
[----:B---3--:R-:W-:Y:S01]  /*3ef0*/  HMMA.16816.F32 R56, R60, R52, RZ ;  /* 0x000000343c38723c */ /* 0x008fe200000018ff */
[----:B------:R-:W0:Y:S01]  /*3f00*/  LDGDEPBAR ;  /* 0x00000000000079af */ /* 0x000e220000000000 */
[----:B------:R-:W-:-:S02]  /*3f10*/  VIADD R210, R231, 0x6800 ;  /* 0x00006800e7d27836 */ /* 0x000fc40000000000 */
[----:B------:R-:W-:Y:S02]  /*3f20*/  VIADD R208, R231, 0x7800 ;  /* 0x00007800e7d07836 */ /* 0x000fe40000000000 */
[C---:B------:R-:W-:Y:S06]  /*3f30*/  HMMA.16816.F32 R52, R60.reuse, R54, RZ ;  /* 0x000000363c34723c */ /* 0x040fec00000018ff */
[C---:B------:R-:W-:Y:S06]  /*3f40*/  HMMA.16816.F32 R48, R60.reuse, R44, RZ ;  /* 0x0000002c3c30723c */ /* 0x040fec00000018ff */
[C---:B------:R-:W-:Y:S06]  /*3f50*/  HMMA.16816.F32 R44, R60.reuse, R46, RZ ;  /* 0x0000002e3c2c723c */ /* 0x040fec00000018ff */
[C---:B------:R-:W-:Y:S06]  /*3f60*/  HMMA.16816.F32 R40, R60.reuse, R64, RZ ;  /* 0x000000403c28723c */ /* 0x040fec00000018ff */
[----:B------:R-:W-:Y:S01]  /*3f70*/  HMMA.16816.F32 R60, R60, R66, RZ ;  /* 0x000000423c3c723c */ /* 0x000fe200000018ff */
[----:B------:R-:W3:Y:S05]  /*3f80*/  LDSM.16.M88.4 R64, [R227+0x10800] ;  /* 0x01080000e340783b */ /* 0x000eea0000000200 */
[C---:B-1----:R-:W-:Y:S06]  /*3f90*/  HMMA.16816.F32 R20, R24.reuse, R8, R20 ;  /* 0x000000081814723c */ /* 0x042fec0000001814 */
[C---:B------:R-:W-:Y:S01]  /*3fa0*/  HMMA.16816.F32 R16, R24.reuse, R10, R16 ;  /* 0x0000000a1810723c */ /* 0x040fe20000001810 */
[----:B------:R-:W1:Y:S05]  /*3fb0*/  LDSM.16.M88.4 R8, [R227+0x11000] ;  /* 0x01100000e308783b */ /* 0x000e6a0000000200 */
[C---:B--2---:R-:W-:Y:S06]  /*3fc0*/  HMMA.16816.F32 R56, R24.reuse, R28, R56 ;  /* 0x0000001c1838723c */ /* 0x044fec0000001838 */
[C---:B------:R-:W-:Y:S01]  /*3fd0*/  HMMA.16816.F32 R52, R24.reuse, R30, R52 ;  /* 0x0000001e1834723c */ /* 0x040fe20000001834 */
[----:B------:R-:W-:Y:S05]  /*3fe0*/  LDSM.16.M88.4 R28, [R220] ;  /* 0x00000000dc1c783b */ /* 0x000fea0000000200 */
[C---:B----4-:R-:W-:Y:S06]  /*3ff0*/  HMMA.16816.F32 R48, R24.reuse, R12, R48 ;  /* 0x0000000c1830723c */ /* 0x050fec0000001830 */
        /* <DEDUP_REMOVED lines=8> */
[----:B------:R-:W4:Y:S05]  /*4080*/  LDSM.16.M88.4 R32, [R220+0x1000] ;  /* 0x00100000dc20783b */ /* 0x000f2a0000000200 */
[C---:B---3--:R-:W-:Y:S06]  /*4090*/  HMMA.16816.F32 R56, R36.reuse, R64, R56 ;  /* 0x000000402438723c */ /* 0x048fec0000001838 */
        /* <DEDUP_REMOVED lines=8> */
[----:B------:R-:W-:Y:S01]  /*4120*/  LDSM.16.M88.4 R60, [R232+0x4000] ;  /* 0x00400000e83c783b */ /* 0x000fe20000000200 */
[C---:B--2---:R-:W-:Y:S06]  /*4130*/  HMMA.16816.F32 R56, R12.reuse, R24, R56 ;  /* 0x000000180c38723c */ /* 0x044fec0000001838 */
[C---:B------:R-:W-:Y:S01]  /*4140*/  HMMA.16816.F32 R52, R12.reuse, R26, R52 ;  /* 0x0000001a0c34723c */ /* 0x040fe20000001834 */
[----:B------:R-:W2:Y:S05]  /*4150*/  LDSM.16.M88.4 R24, [R233+0x13800] ;  /* 0x01380000e918783b */ /* 0x000eaa0000000200 */
[C---:B------:R-:W-:Y:S06]  /*4160*/  HMMA.16816.F32 R20, R12.reuse, R28, R20 ;  /* 0x0000001c0c14723c */ /* 0x040fec0000001814 */
[C---:B------:R-:W-:Y:S01]  /*4170*/  HMMA.16816.F32 R16, R12.reuse, R30, R16 ;  /* 0x0000001e0c10723c */ /* 0x040fe20000001810 */
[----:B------:R-:W5:Y:S05]  /*4180*/  LDSM.16.M88.4 R28, [R231+0x2000] ;  /* 0x00200000e71c783b */ /* 0x000f6a0000000200 */
        /* <DEDUP_REMOVED lines=62> */
[C---:B-----5:R-:W-:Y:S06]  /*4570*/  HMMA.16816.F32 R56, R72.reuse, R24, R56 ;  /* 0x000000184838723c */ /* 0x060fec0000001838 */
        /* <DEDUP_REMOVED lines=27> */
[----:B------:R-:W3:Y:S05]  /*4730*/  LDSM.16.M88.4 R24, [R220+0x5800] ;  /* 0x00580000dc18783b */ /* 0x000eea0000000200 */
[C---:B-----5:R-:W-:Y:S06]  /*4740*/  HMMA.16816.F32 R48, R64.reuse, R72, R48 ;  /* 0x000000484030723c */ /* 0x060fec0000001830 */
[C---:B------:R-:W-:Y:S01]  /*4750*/  HMMA.16816.F32 R44, R64.reuse, R74, R44 ;  /* 0x0000004a402c723c */ /* 0x040fe2000000182c */
[----:B------:R-:W-:Y:S05]  /*4760*/  LDSM.16.M88.4 R72, [R233+0x16800] ;  /* 0x01680000e948783b */ /* 0x000fea0000000200 */
[C---:B-1----:R-:W-:Y:S06]  /*4770*/  HMMA.16816.F32 R40, R64.reuse, R68, R40 ;  /* 0x000000444028723c */ /* 0x042fec0000001828 */
[----:B------:R-:W-:Y:S01]  /*4780*/  HMMA.16816.F32 R36, R64, R70, R36 ;  /* 0x000000464024723c */ /* 0x000fe20000001824 */
[----:B------:R-:W1:Y:S04]  /*4790*/  LDSM.16.M88.4 R68, [R233+0x17000] ;  /* 0x01700000e944783b */ /* 0x000e680000000200 */
[----:B------:R-:W4:Y:S01]  /*47a0*/  LDSM.16.M88.4 R64, [R233+0x17800] ;  /* 0x01780000e940783b */ /* 0x000f220000000200 */
[C---:B--2---:R-:W-:Y:S06]  /*47b0*/  HMMA.16816.F32 R48, R8.reuse, R12, R48 ;  /* 0x0000000c0830723c */ /* 0x044fec0000001830 */
[C---:B------:R-:W-:Y:S06]  /*47c0*/  HMMA.16816.F32 R20, R8.reuse, R32, R20 ;  /* 0x000000200814723c */ /* 0x040fec0000001814 */
[C---:B------:R-:W-:Y:S01]  /*47d0*/  HMMA.16816.F32 R16, R8.reuse, R34, R16 ;  /* 0x000000220810723c */ /* 0x040fe20000001810 */
[----:B------:R-:W-:Y:S05]  /*47e0*/  LDSM.16.M88.4 R32, [R231+0x6000] ;  /* 0x00600000e720783b */ /* 0x000fea0000000200 */
[C---:B------:R-:W-:Y:S06]  /*47f0*/  HMMA.16816.F32 R56, R8.reuse, R28, R56 ;  /* 0x0000001c0838723c */ /* 0x040fec0000001838 */
[C---:B------:R-:W-:Y:S01]  /*4800*/  HMMA.16816.F32 R52, R8.reuse, R30, R52 ;  /* 0x0000001e0834723c */ /* 0x040fe20000001834 */
[----:B------:R-:W-:Y:S05]  /*4810*/  LDSM.16.M88.4 R28, [R231+0x6800] ;  /* 0x00680000e71c783b */ /* 0x000fea0000000200 */
[C---:B------:R-:W-:Y:S01]  /*4820*/  HMMA.16816.F32 R44, R8.reuse, R14, R44 ;  /* 0x0000000e082c723c */ /* 0x040fe2000000182c */
[----:B------:R-:W-:Y:S05]  /*4830*/  LDSM.16.M88.4 R12, [R232+0xc000] ;  /* 0x00c00000e80c783b */ /* 0x000fea0000000200 */
[C---:B---3--:R-:W-:Y:S06]  /*4840*/  HMMA.16816.F32 R40, R8.reuse, R24, R40 ;  /* 0x000000180828723c */ /* 0x048fec0000001828 */
[----:B------:R-:W-:Y:S01]  /*4850*/  HMMA.16816.F32 R36, R8, R26, R36 ;  /* 0x0000001a0824723c */ /* 0x000fe20000001824 */
[----:B------:R-:W2:Y:S04]  /*4860*/  LDSM.16.M88.4 R8, [R231+0x7000] ;  /* 0x00700000e708783b */ /* 0x000ea80000000200 */
[----:B------:R-:W3:Y:S01]  /*4870*/  LDSM.16.M88.4 R24, [R231+0x7800] ;  /* 0x00780000e718783b */ /* 0x000ee20000000200 */
[C---:B-1----:R-:W-:Y:S06]  /*4880*/  HMMA.16816.F32 R48, R60.reuse, R68, R48 ;  /* 0x000000443c30723c */ /* 0x042fec0000001830 */
[C---:B------:R-:W-:Y:S06]  /*4890*/  HMMA.16816.F32 R56, R60.reuse, R72, R56 ;  /* 0x000000483c38723c */ /* 0x040fec0000001838 */
[C---:B------:R-:W-:Y:S01]  /*48a0*/  HMMA.16816.F32 R52, R60.reuse, R74, R52 ;  /* 0x0000004a3c34723c */ /* 0x040fe20000001834 */
[----:B------:R-:W-:Y:S05]  /*48b0*/  LDSM.16.M88.4 R72, [R230+0xc000] ;  /* 0x00c00000e648783b */ /* 0x000fea0000000200 */
[C---:B------:R-:W-:Y:S01]  /*48c0*/  HMMA.16816.F32 R44, R60.reuse, R70, R44 ;  /* 0x000000463c2c723c */ /* 0x040fe2000000182c */
[----:B------:R-:W-:Y:S05]  /*48d0*/  LDSM.16.M88.4 R68, [R227+0x16800] ;  /* 0x01680000e344783b */ /* 0x000fea0000000200 */
[C---:B----4-:R-:W-:Y:S06]  /*48e0*/  HMMA.16816.F32 R40, R60.reuse, R64, R40 ;  /* 0x000000403c28723c */ /* 0x050fec0000001828 */
[C---:B------:R-:W-:Y:S01]  /*48f0*/  HMMA.16816.F32 R36, R60.reuse, R66, R36 ;  /* 0x000000423c24723c */ /* 0x040fe20000001824 */
[----:B------:R-:W1:Y:S05]  /*4900*/  LDSM.16.M88.4 R64, [R227+0x17000] ;  /* 0x01700000e340783b */ /* 0x000e6a0000000200 */
[C---:B------:R-:W-:Y:S06]  /*4910*/  HMMA.16816.F32 R20, R60.reuse, R76, R20 ;  /* 0x0000004c3c14723c */ /* 0x040fec0000001814 */
[----:B------:R-:W-:Y:S01]  /*4920*/  HMMA.16816.F32 R16, R60, R78, R16 ;  /* 0x0000004e3c10723c */ /* 0x000fe20000001810 */
[----:B------:R-:W4:Y:S04]  /*4930*/  LDSM.16.M88.4 R60, [R227+0x17800] ;  /* 0x01780000e33c783b */ /* 0x000f280000000200 */
[----:B------:R-:W5:Y:S01]  /*4940*/  LDSM.16.M88.4 R76, [R227+0x16000] ;  /* 0x01600000e34c783b */ /* 0x000f620000000200 */
[C---:B--2---:R-:W-:Y:S06]  /*4950*/  HMMA.16816.F32 R48, R12.reuse, R8, R48 ;  /* 0x000000080c30723c */ /* 0x044fec0000001830 */
[C---:B------:R-:W-:Y:S01]  /*4960*/  HMMA.16816.F32 R44, R12.reuse, R10, R44 ;  /* 0x0000000a0c2c723c */ /* 0x040fe2000000182c */
[----:B------:R-:W-:Y:S05]  /*4970*/  LDSM.16.M88.4 R8, [R229+0xc000] ;  /* 0x00c00000e508783b */ /* 0x000fea0000000200 */
[C---:B---3--:R-:W-:Y:S06]  /*4980*/  HMMA.16816.F32 R40, R12.reuse, R24, R40 ;  /* 0x000000180c28723c */ /* 0x048fec0000001828 */
[C---:B------:R-:W-:Y:S01]  /*4990*/  HMMA.16816.F32 R36, R12.reuse, R26, R36 ;  /* 0x0000001a0c24723c */ /* 0x040fe20000001824 */
[----:B------:R-:W2:Y:S05]  /*49a0*/  LDSM.16.M88.4 R24, [R220+0x7000] ;  /* 0x00700000dc18783b */ /* 0x000eaa0000000200 */
[C---:B------:R-:W-:Y:S06]  /*49b0*/  HMMA.16816.F32 R56, R12.reuse, R28, R56 ;  /* 0x0000001c0c38723c */ /* 0x040fec0000001838 */
[C---:B------:R-:W-:Y:S06]  /*49c0*/  HMMA.16816.F32 R20, R12.reuse, R32, R20 ;  /* 0x000000200c14723c */ /* 0x040fec0000001814 */
[C---:B------:R-:W-:Y:S01]  /*49d0*/  HMMA.16816.F32 R16, R12.reuse, R34, R16 ;  /* 0x000000220c10723c */ /* 0x040fe20000001810 */
[----:B------:R-:W-:Y:S05]  /*49e0*/  LDSM.16.M88.4 R32, [R220+0x6000] ;  /* 0x00600000dc20783b */ /* 0x000fea0000000200 */
[----:B------:R-:W-:Y:S01]  /*49f0*/  HMMA.16816.F32 R52, R12, R30, R52 ;  /* 0x0000001e0c34723c */ /* 0x000fe20000001834 */
[----:B------:R-:W3:Y:S04]  /*4a00*/  LDSM.16.M88.4 R28, [R220+0x6800] ;  /* 0x00680000dc1c783b */ /* 0x000ee80000000200 */
[----:B------:R-:W3:Y:S01]  /*4a10*/  LDSM.16.M88.4 R12, [R220+0x7800] ;  /* 0x00780000dc0c783b */ /* 0x000ee20000000200 */
[----:B-1----:R-:W-:Y:S01]  /*4a20*/  HMMA.16816.F32 R48, R72, R64, R48 ;  /* 0x000000404830723c */ /* 0x002fe20000001830 */
[----:B------:R-:W-:-:S05]  /*4a30*/  DEPBAR.LE SB0, 0x0 ;  /* 0x000080000000791a */ /* 0x000fca0000000000 */
[C---:B------:R-:W-:Y:S06]  /*4a40*/  HMMA.16816.F32 R56, R72.reuse, R68, R56 ;  /* 0x000000444838723c */ /* 0x040fec0000001838 */
[C---:B----4-:R-:W-:Y:S06]  /*4a50*/  HMMA.16816.F32 R40, R72.reuse, R60, R40 ;  /* 0x0000003c4828723c */ /* 0x050fec0000001828 */
[----:B-----5:R-:W-:Y:S06]  /*4a60*/  HMMA.16816.F32 R20, R72, R76, R20 ;  /* 0x0000004c4814723c */ /* 0x020fec0000001814 */
[----:B--2---:R-:W-:Y:S06]  /*4a70*/  HMMA.16816.F32 R48, R8, R24, R48 ;  /* 0x000000180830723c */ /* 0x004fec0000001830 */
[----:B------:R-:W-:Y:S01]  /*4a80*/  HMMA.16816.F32 R16, R72, R78, R16 ;  /* 0x0000004e4810723c */ /* 0x000fe20000001810 */
[----:B------:R-:W-:-:S04]  /*4a90*/  SHF.R.S32.HI R25, RZ, 0x1f, R80 ;  /* 0x0000001fff197819 */ /* 0x000fc80000011450 */
[----:B------:R-:W-:Y:S01]  /*4aa0*/  LEA.HI R80, R25, R80, RZ, 0x2 ;  /* 0x0000005019507211 */ /* 0x000fe200078f10ff */
[C---:B------:R-:W-:Y:S06]  /*4ab0*/  HMMA.16816.F32 R52, R72.reuse, R70, R52 ;  /* 0x000000464834723c */ /* 0x040fec0000001834 */
[C---:B------:R-:W-:Y:S06]  /*4ac0*/  HMMA.16816.F32 R44, R72.reuse, R66, R44 ;  /* 0x00000042482c723c */ /* 0x040fec000000182c */
[----:B------:R-:W-:Y:S06]  /*4ad0*/  HMMA.16816.F32 R36, R72, R62, R36 ;  /* 0x0000003e4824723c */ /* 0x000fec0000001824 */
[C---:B---3--:R-:W-:Y:S01]  /*4ae0*/  HMMA.16816.F32 R56, R8.reuse, R28, R56 ;  /* 0x0000001c0838723c */ /* 0x048fe20000001838 */
[----:B------:R-:W1:Y:S05]  /*4af0*/  LDC.U8 R28, c[0x0][0x388] ;  /* 0x0000e200ff1c7b82 */ /* 0x000e6a0000000000 */
[C---:B------:R-:W-:Y:S06]  /*4b00*/  HMMA.16816.F32 R40, R8.reuse, R12, R40 ;  /* 0x0000000c0828723c */ /* 0x040fec0000001828 */
[----:B------:R-:W-:Y:S01]  /*4b10*/  HMMA.16816.F32 R20, R8, R32, R20 ;  /* 0x000000200814723c */ /* 0x000fe20000001814 */
[----:B------:R-:W-:-:S05]  /*4b20*/  SHF.R.S32.HI R13, RZ, 0x2, R80 ;  /* 0x00000002ff0d7819 */ /* 0x000fca0000011450 */
[----:B------:R-:W-:Y:S01]  /*4b30*/  IMAD.IADD R252, R13, 0x1, R252 ;  /* 0x000000010dfc7824 */ /* 0x000fe200078e02fc */
[C---:B------:R-:W-:Y:S03]  /*4b40*/  HMMA.16816.F32 R16, R8.reuse, R34, R16 ;  /* 0x000000220810723c */ /* 0x040fe60000001810 */
[C---:B------:R-:W-:Y:S01]  /*4b50*/  VIADD R249, R252.reuse, 0x8 ;  /* 0x00000008fcf97836 */ /* 0x040fe20000000000 */
[C-C-:B------:R-:W-:Y:S02]  /*4b60*/  VIADDMNMX R250, R252.reuse, UR24, R243.reuse, PT ;  /* 0x00000018fcfa7c46 */ /* 0x140fe4000b8001f3 */
[----:B------:R-:W-:Y:S01]  /*4b70*/  IADD3 R252, R252, UR33, RZ ;  /* 0x00000021fcfc7c10 */ /* 0x000fe2000fffe0ff */
[----:B------:R-:W-:Y:S01]  /*4b80*/  HMMA.16816.F32 R52, R8, R30, R52 ;  /* 0x0000001e0834723c */ /* 0x000fe20000001834 */
[C---:B------:R-:W-:Y:S01]  /*4b90*/  VIADDMNMX R243, R249.reuse, UR24, R243, PT ;  /* 0x00000018f9f37c46 */ /* 0x040fe2000b8001f3 */
[----:B------:R-:W-:Y:S01]  /*4ba0*/  VIADD R249, R249, UR33 ;  /* 0x00000021f9f97c36 */ /* 0x000fe20008000000 */
[----:B------:R-:W-:-:S03]  /*4bb0*/  VIADDMNMX R251, R252, -UR25, RZ, !PT ;  /* 0x80000019fcfb7c46 */ /* 0x000fc6000f8001ff */
[----:B------:R-:W-:Y:S01]  /*4bc0*/  HMMA.16816.F32 R44, R8, R26, R44 ;  /* 0x0000001a082c723c */ /* 0x000fe2000000182c */
[----:B------:R-:W-:-:S05]  /*4bd0*/  VIADDMNMX R248, R249, -UR25, RZ, !PT ;  /* 0x80000019f9f87c46 */ /* 0x000fca000f8001ff */
        /* <DEDUP_REMOVED lines=15> */
[----:B------:R-:W2:Y:S01]  /*4cd0*/  @!P6 LDC.64 R24, c[0x0][0x218] ;  /* 0x00008600ff18eb82 */ /* 0x000ea20000000a00 */
[----:B------:R3:W-:Y:S03]  /*4ce0*/  @P6 STS.128 [R242+0x10000], RZ ;  /* 0x010000fff2006388 */ /* 0x0007e60000000c00 */
[----:B------:R-:W-:-:S04]  /*4cf0*/  VIADD R0, R31, UR6 ;  /* 0x000000061f007c36 */ /* 0x000fc80008000000 */
[----:B------:R-:W4:Y:S08]  /*4d00*/  @!P4 LDC.64 R12, c[0x0][0x218] ;  /* 0x00008600ff0ccb82 */ /* 0x000f300000000a00 */
[----:B------:R-:W5:Y:S08]  /*4d10*/  @!P5 LDC.64 R14, c[0x0][0x218] ;  /* 0x00008600ff0edb82 */ /* 0x000f700000000a00 */
[----:B------:R-:W1:Y:S01]  /*4d20*/  @!P3 LDC.64 R10, c[0x0][0x218] ;  /* 0x00008600ff0abb82 */ /* 0x000e620000000a00 */
[----:B--2---:R-:W-:-:S04]  /*4d30*/  @!P6 LEA R24, P1, R30, R24, 0x1 ;  /* 0x000000181e18e211 */ /* 0x004fc800078208ff */
[----:B------:R-:W-:-:S03]  /*4d40*/  @!P6 LEA.HI.X R25, R30, R25, R0, 0x1, P1 ;  /* 0x000000191e19e211 */ /* 0x000fc600008f0c00 */
[----:B------:R-:W2:Y:S01]  /*4d50*/  @!P6 LDC.64 R8, c[0x0][0x218] ;  /* 0x00008600ff08eb82 */ /* 0x000ea20000000a00 */
[C---:B----4-:R-:W-:Y:S01]  /*4d60*/  @!P4 LEA R12, P1, R30.reuse, R12, 0x1 ;  /* 0x0000000c1e0cc211 */ /* 0x050fe200078208ff */
[----:B------:R-:W-:Y:S01]  /*4d70*/  @!PT LDS RZ, [RZ] ;  /* 0x00000000fffff984 */ /* 0x000fe20000000800 */
[----:B------:R-:W-:Y:S01]  /*4d80*/  @!PT LDS RZ, [RZ] ;  /* 0x00000000fffff984 */ /* 0x000fe20000000800 */
[----:B------:R-:W-:Y:S01]  /*4d90*/  @!PT LDS RZ, [RZ] ;  /* 0x00000000fffff984 */ /* 0x000fe20000000800 */
[----:B------:R3:W-:Y:S03]  /*4da0*/  @!P6 LDGSTS.E.BYPASS.LTC128B.128 [R242+0x10000], desc[UR34][R24.64] ;  /* 0x1000000018f2efae */ /* 0x0007e6000b901d62 */
[C---:B------:R-:W-:Y:S01]  /*4db0*/  @!P4 LEA.HI.X R13, R30.reuse, R13, R0, 0x1, P1 ;  /* 0x0000000d1e0dc211 */ /* 0x040fe200008f0c00 */
[----:B------:R3:W-:Y:S02]  /*4dc0*/  @P5 STS.128 [R242+0x12000], RZ ;  /* 0x012000fff2005388 */ /* 0x0007e40000000c00 */
[----:B------:R-:W4:Y:S01]  /*4dd0*/  @!P5 LDC.64 R26, c[0x0][0x218] ;  /* 0x00008600ff1adb82 */ /* 0x000f220000000a00 */
[----:B-----5:R-:W-:-:S04]  /*4de0*/  @!P5 LEA R14, P2, R30, R14, 0x1 ;  /* 0x0000000e1e0ed211 */ /* 0x020fc800078408ff */
[----:B------:R-:W-:-:S03]  /*4df0*/  @!P5 LEA.HI.X R15, R30, R15, R0, 0x1, P2 ;  /* 0x0000000f1e0fd211 */ /* 0x000fc600010f0c00 */
[----:B------:R-:W5:Y:S01]  /*4e00*/  @!P4 LDC.64 R6, c[0x0][0x218] ;  /* 0x00008600ff06cb82 */ /* 0x000f620000000a00 */
[C---:B-1----:R-:W-:Y:S01]  /*4e10*/  @!P3 LEA R32, P1, R30.reuse, R10, 0x1 ;  /* 0x0000000a1e20b211 */ /* 0x042fe200078208ff */
        /* <DEDUP_REMOVED lines=8> */
[C---:B--2---:R-:W-:Y:S01]  /*4ea0*/  @!P6 LEA R8, P1, R10.reuse, R8, 0x1 ;  /* 0x000000080a08e211 */ /* 0x044fe200078208ff */
        /* <DEDUP_REMOVED lines=38> */
.L_x_2101:
[----:B------:R-:W-:Y:S05]  /*5110*/  BSYNC B0 ;  /* 0x0000000000007941 */ /* 0x000fea0003800000 */
.L_x_2100:
[----:B------:R-:W0:Y:S02]  /*5120*/  LDGDEPBAR ;  /* 0x00000000000079af */ /* 0x000e240000000000 */
.L_x_2099:
[----:B-1-3--:R-:W-:Y:S01]  /*5130*/  IMAD.U32 R7, RZ, RZ, UR20 ;  /* 0x00000014ff077e24 */ /* 0x00afe2000f8e00ff */
[----:B------:R-:W-:Y:S01]  /*5140*/  LOP3.LUT R168, R2, UR38, RZ, 0x3c, !PT ;  /* 0x0000002602a87c12 */ /* 0x000fe2000f8e3cff */
[----:B------:R-:W-:Y:S01]  /*5150*/  IMAD.WIDE.U32 R62, R164, -0x326172a9, RZ ;  /* 0xcd9e8d57a43e7825 */ /* 0x000fe200078e00ff */
[----:B------:R-:W-:Y:S01]  /*5160*/  USHF.L.U32 UR46, UR20, 0x1, URZ ;  /* 0x00000001142e7899 */ /* 0x000fe2000800063f */
[----:B------:R-:W-:Y:S01]  /*5170*/  STL.64 [R1+0x60], R170 ;  /* 0x000060aa01007387 */ /* 0x000fe20000100a00 */
[----:B------:R-:W-:Y:S01]  /*5180*/  UIADD3 UR6, UR39, -0x4498517b, URZ ;  /* 0xbb67ae8527067890 */ /* 0x000fe2000fffe03f */
[----:B------:R-:W-:Y:S01]  /*5190*/  IMAD R7, R7, 0x40, R205 ;  /* 0x0000004007077824 */ /* 0x000fe200078e02cd */
[----:B------:R-:W-:Y:S01]  /*51a0*/  LOP3.LUT R2, R63, R168, RZ, 0x3c, !PT ;  /* 0x000000a83f027212 */ /* 0x000fe200078e3cff */
[----:B------:R-:W-:Y:S01]  /*51b0*/  IMAD.WIDE.U32 R64, R165, -0x2daee0ad, RZ ;  /* 0xd2511f53a5407825 */ /* 0x000fe200078e00ff */
[----:B------:R-:W-:Y:S01]  /*51c0*/  ULDC UR32, c[0x0][0x2ec] ;  /* 0x0000bb0000207ab9 */ /* 0x000fe20000000800 */
[----:B------:R-:W-:Y:S01]  /*51d0*/  UIADD3 UR7, UR38, -0x61c88647, URZ ;  /* 0x9e3779b926077890 */ /* 0x000fe2000fffe03f */
[CC--:B------:R-:W-:Y:S01]  /*51e0*/  ISETP.GE.AND P1, PT, R7.reuse, R243.reuse, PT ;  /* 0x000000f30700720c */ /* 0x0c0fe20003f26270 */
[C---:B------:R-:W-:Y:S01]  /*51f0*/  VIADD R12, R7.reuse, 0x1 ;  /* 0x00000001070c7836 */ /* 0x040fe20000000000 */
[C---:B------:R-:W-:Y:S01]  /*5200*/  ISETP.GE.AND P6, PT, R7.reuse, R250, PT ;  /* 0x000000fa0700720c */ /* 0x040fe20003fc6270 */
[C---:B------:R-:W-:Y:S01]  /*5210*/  VIADD R13, R7.reuse, 0x8 ;  /* 0x00000008070d7836 */ /* 0x040fe20000000000 */
[----:B------:R-:W-:Y:S01]  /*5220*/  ISETP.LT.OR P1, PT, R7, R248, P1 ;  /* 0x000000f80700720c */ /* 0x000fe20000f21670 */
[C---:B------:R-:W-:Y:S01]  /*5230*/  IMAD.IADD R11, R249.reuse, 0x1, -R7 ;  /* 0x00000001f90b7824 */ /* 0x040fe200078e0a07 */
[----:B------:R-:W-:Y:S01]  /*5240*/  ISETP.GE.AND P5, PT, R12, R250, PT ;  /* 0x000000fa0c00720c */ /* 0x000fe20003fa6270 */
[--C-:B------:R-:W-:Y:S01]  /*5250*/  IMAD.IADD R6, R252, 0x1, -R12.reuse ;  /* 0x00000001fc067824 */ /* 0x100fe200078e0a0c */
[----:B------:R-:W-:Y:S01]  /*5260*/  ISETP.GE.AND P3, PT, R12, R243, PT ;  /* 0x000000f30c00720c */ /* 0x000fe20003f66270 */
[----:B------:R-:W-:Y:S01]  /*5270*/  IMAD.IADD R9, R252, 0x1, -R13 ;  /* 0x00000001fc097824 */ /* 0x000fe200078e0a0d */
[----:B------:R-:W-:Y:S01]  /*5280*/  ISETP.LT.OR P5, PT, R12, R251, P5 ;  /* 0x000000fb0c00720c */ /* 0x000fe20002fa1670 */
[----:B------:R-:W-:Y:S01]  /*5290*/  IMAD.IADD R15, R252, 0x1, -R7 ;  /* 0x00000001fc0f7824 */ /* 0x000fe200078e0a07 */
[----:B------:R-:W-:Y:S01]  /*52a0*/  ISETP.LT.OR P3, PT, R12, R248, P3 ;  /* 0x000000f80c00720c */ /* 0x000fe20001f61670 */
[----:B------:R-:W-:Y:S01]  /*52b0*/  IMAD.IADD R12, R249, 0x1, -R12 ;  /* 0x00000001f90c7824 */ /* 0x000fe200078e0a0c */
[----:B------:R-:W-:Y:S01]  /*52c0*/  IABS R11, R11 ;  /* 0x0000000b000b7213 */ /* 0x000fe20000000000 */
[----:B------:R-:W-:Y:S01]  /*52d0*/  VIADD R10, R7, 0x9 ;  /* 0x00000009070a7836 */ /* 0x000fe20000000000 */
[----:B------:R-:W-:Y:S01]  /*52e0*/  IABS R6, R6 ;  /* 0x0000000600067213 */ /* 0x000fe20000000000 */
[----:B------:R-:W-:Y:S01]  /*52f0*/  IMAD.WIDE.U32 R60, R2, -0x2daee0ad, RZ ;  /* 0xd2511f53023c7825 */ /* 0x000fe200078e00ff */
[----:B------:R-:W-:Y:S01]  /*5300*/  IABS R12, R12 ;  /* 0x0000000c000c7213 */ /* 0x000fe20000000000 */
[----:B------:R-:W-:Y:S01]  /*5310*/  UIADD3 UR44, UR39, 0x76cf5d0a, URZ ;  /* 0x76cf5d0a272c7890 */ /* 0x000fe2000fffe03f */
[----:B------:R-:W-:Y:S01]  /*5320*/  IABS R9, R9 ;  /* 0x0000000900097213 */ /* 0x000fe20000000000 */
[----:B------:R-:W-:Y:S01]  /*5330*/  UIADD3 UR40, UR39, 0x32370b8f, URZ ;  /* 0x32370b8f27287890 */ /* 0x000fe2000fffe03f */
[----:B------:R-:W-:Y:S01]  /*5340*/  I2FP.F32.S32 R11, R11 ;  /* 0x0000000b000b7245 */ /* 0x000fe20000201400 */
[----:B------:R-:W-:Y:S01]  /*5350*/  UIADD3 UR43, UR38, -0x255992d5, URZ ;  /* 0xdaa66d2b262b7890 */ /* 0x000fe2000fffe03f */
[----:B------:R-:W-:Y:S01]  /*5360*/  I2FP.F32.S32 R6, R6 ;  /* 0x0000000600067245 */ /* 0x000fe20000201400 */
[----:B------:R-:W-:Y:S01]  /*5370*/  UIADD3 UR33, UR38, 0x78dde6e4, URZ ;  /* 0x78dde6e426217890 */ /* 0x000fe2000fffe03f */
[----:B------:R-:W-:Y:S01]  /*5380*/  I2FP.F32.S32 R12, R12 ;  /* 0x0000000c000c7245 */ /* 0x000fe20000201400 */
[----:B------:R-:W-:Y:S01]  /*5390*/  FFMA.FTZ R0, R11, -UR21, R22 ;  /* 0x800000150b007c23 */ /* 0x000fe20008010016 */
[----:B------:R-:W-:Y:S01]  /*53a0*/  I2FP.F32.S32 R9, R9 ;  /* 0x0000000900097245 */ /* 0x000fe20000201400 */
[----:B------:R-:W-:Y:S01]  /*53b0*/  FFMA.FTZ R21, R6, -UR21, R21 ;  /* 0x8000001506157c23 */ /* 0x000fe20008010015 */
[----:B------:R-:W-:Y:S01]  /*53c0*/  IABS R15, R15 ;  /* 0x0000000f000f7213 */ /* 0x000fe20000000000 */
[----:B------:R-:W-:Y:S01]  /*53d0*/  FFMA.FTZ R12, R12, -UR21, R23 ;  /* 0x800000150c0c7c23 */ /* 0x000fe20008010017 */
[----:B------:R-:W-:Y:S01]  /*53e0*/  ISETP.GE.AND P4, PT, R13, R250, PT ;  /* 0x000000fa0d00720c */ /* 0x000fe20003f86270 */
[----:B------:R-:W-:Y:S01]  /*53f0*/  FFMA.FTZ R26, R9, -UR21, R16 ;  /* 0x80000015091a7c23 */ /* 0x000fe20008010010 */
[----:B------:R-:W-:Y:S01]  /*5400*/  I2FP.F32.S32 R15, R15 ;  /* 0x0000000f000f7245 */ /* 0x000fe20000201400 */
[----:B------:R-:W-:Y:S01]  /*5410*/  VIADD R9, R7, 0x10 ;  /* 0x0000001007097836 */ /* 0x000fe20000000000 */
[C---:B------:R-:W-:Y:S01]  /*5420*/  ISETP.GE.AND P2, PT, R13.reuse, R243, PT ;  /* 0x000000f30d00720c */ /* 0x040fe20003f46270 */
[----:B------:R-:W-:Y:S01]  /*5430*/  IMAD.IADD R6, R252, 0x1, -R10 ;  /* 0x00000001fc067824 */ /* 0x000fe200078e0a0a */
[-C--:B------:R-:W-:Y:S01]  /*5440*/  ISETP.LT.OR P4, PT, R13, R251.reuse, P4 ;  /* 0x000000fb0d00720c */ /* 0x080fe20002781670 */
[----:B------:R-:W-:Y:S01]  /*5450*/  FFMA.FTZ R20, R15, -UR21, R20 ;  /* 0x800000150f147c23 */ /* 0x000fe20008010014 */
[----:B------:R-:W-:Y:S01]  /*5460*/  ISETP.LT.OR P2, PT, R13, R248, P2 ;  /* 0x000000f80d00720c */ /* 0x000fe20001741670 */
[----:B------:R-:W-:Y:S01]  /*5470*/  IMAD.IADD R13, R249, 0x1, -R13 ;  /* 0x00000001f90d7824 */ /* 0x000fe200078e0a0d */
[----:B------:R-:W-:Y:S01]  /*5480*/  FSEL R16, R0, -INF , !P1 ;  /* 0xff80000000107808 */ /* 0x000fe20004800000 */
[----:B------:R-:W-:Y:S01]  /*5490*/  IMAD.IADD R11, R252, 0x1, -R9 ;  /* 0x00000001fc0b7824 */ /* 0x000fe200078e0a09 */
[----:B------:R-:W-:Y:S01]  /*54a0*/  FSEL R0, R21, -INF , !P5 ;  /* 0xff80000015007808 */ /* 0x000fe20006800000 */
[----:B------:R-:W-:Y:S01]  /*54b0*/  UIADD3 UR25, UR39, -0x126145ec, URZ ;  /* 0xed9eba1427197890 */ /* 0x000fe2000fffe03f */
[----:B------:R-:W-:Y:S01]  /*54c0*/  FSEL R12, R12, -INF , !P3 ;  /* 0xff8000000c0c7808 */ /* 0x000fe20005800000 */
[----:B------:R-:W-:Y:S01]  /*54d0*/  UIADD3 UR15, UR39, -0x56f99767, URZ ;  /* 0xa9066899270f7890 */ /* 0x000fe2000fffe03f */
[----:B------:R-:W-:Y:S01]  /*54e0*/  ISETP.LT.OR P6, PT, R7, R251, P6 ;  /* 0x000000fb0700720c */ /* 0x000fe200037c1670 */
[----:B------:R-:W-:Y:S01]  /*54f0*/  UIADD3 UR24, UR38, 0x1715609d, URZ ;  /* 0x1715609d26187890 */ /* 0x000fe2000fffe03f */
[C---:B------:R-:W-:Y:S01]  /*5500*/  ISETP.GE.AND P5, PT, R9.reuse, R250, PT ;  /* 0x000000fa0900720c */ /* 0x040fe20003fa6270 */
[----:B------:R-:W-:Y:S01]  /*5510*/  UIADD3 UR45, UR39, 0x646e171e, URZ ;  /* 0x646e171e272d7890 */ /* 0x000fe2000fffe03f */
[----:B------:R-:W-:-:S02]  /*5520*/  ISETP.GE.AND P3, PT, R9, R243, PT ;  /* 0x000000f30900720c */ /* 0x000fc40003f66270 */
[----:B------:R-:W-:Y:S02]  /*5530*/  FSEL R22, R20, -INF , !P6 ;  /* 0xff80000014167808 */ /* 0x000fe40007000000 */
[C---:B------:R-:W-:Y:S02]  /*5540*/  ISETP.LT.OR P5, PT, R9.reuse, R251, P5 ;  /* 0x000000fb0900720c */ /* 0x040fe40002fa1670 */
[----:B------:R-:W-:Y:S01]  /*5550*/  ISETP.LT.OR P3, PT, R9, R248, P3 ;  /* 0x000000f80900720c */ /* 0x000fe20001f61670 */
[----:B------:R-:W-:Y:S01]  /*5560*/  IMAD.IADD R9, R249, 0x1, -R9 ;  /* 0x00000001f9097824 */ /* 0x000fe200078e0a09 */
[----:B------:R-:W-:Y:S02]  /*5570*/  IABS R13, R13 ;  /* 0x0000000d000d7213 */ /* 0x000fe40000000000 */
[----:B------:R-:W-:Y:S02]  /*5580*/  IABS R6, R6 ;  /* 0x0000000600067213 */ /* 0x000fe40000000000 */
[----:B------:R-:W-:-:S02]  /*5590*/  ISETP.GE.AND P6, PT, R10, R250, PT ;  /* 0x000000fa0a00720c */ /* 0x000fc40003fc6270 */
[C---:B------:R-:W-:Y:S02]  /*55a0*/  ISETP.GE.AND P1, PT, R10.reuse, R243, PT ;  /* 0x000000f30a00720c */ /* 0x040fe40003f26270 */
[----:B------:R-:W-:Y:S02]  /*55b0*/  I2FP.F32.S32 R13, R13 ;  /* 0x0000000d000d7245 */ /* 0x000fe40000201400 */
[----:B------:R-:W-:Y:S02]  /*55c0*/  I2FP.F32.S32 R6, R6 ;  /* 0x0000000600067245 */ /* 0x000fe40000201400 */
[C---:B------:R-:W-:Y:S01]  /*55d0*/  ISETP.LT.OR P6, PT, R10.reuse, R251, P6 ;  /* 0x000000fb0a00720c */ /* 0x040fe200037c1670 */
[----:B------:R-:W-:Y:S01]  /*55e0*/  FFMA.FTZ R18, R13, -UR21, R18 ;  /* 0x800000150d127c23 */ /* 0x000fe20008010012 */
[----:B------:R-:W-:Y:S01]  /*55f0*/  ISETP.LT.OR P1, PT, R10, R248, P1 ;  /* 0x000000f80a00720c */ /* 0x000fe20000f21670 */
[----:B------:R-:W-:Y:S01]  /*5600*/  IMAD.IADD R10, R249, 0x1, -R10 ;  /* 0x00000001f90a7824 */ /* 0x000fe200078e0a0a */
[----:B------:R-:W-:Y:S01]  /*5610*/  IABS R9, R9 ;  /* 0x0000000900097213 */ /* 0x000fe20000000000 */
[----:B------:R-:W-:Y:S01]  /*5620*/  FFMA.FTZ R17, R6, -UR21, R17 ;  /* 0x8000001506117c23 */ /* 0x000fe20008010011 */
[----:B------:R-:W-:Y:S01]  /*5630*/  VIADD R6, R7, 0x11 ;  /* 0x0000001107067836 */ /* 0x000fe20000000000 */
[----:B------:R-:W-:-:S02]  /*5640*/  FSEL R26, R26, -INF , !P4 ;  /* 0xff8000001a1a7808 */ /* 0x000fc40006000000 */
[----:B------:R-:W-:Y:S01]  /*5650*/  I2FP.F32.S32 R9, R9 ;  /* 0x0000000900097245 */ /* 0x000fe20000201400 */
[----:B------:R-:W-:Y:S01]  /*5660*/  IMAD.IADD R30, R252, 0x1, -R6 ;  /* 0x00000001fc1e7824 */ /* 0x000fe200078e0a06 */
[----:B------:R-:W-:Y:S02]  /*5670*/  IABS R10, R10 ;  /* 0x0000000a000a7213 */ /* 0x000fe40000000000 */
[----:B------:R-:W-:Y:S01]  /*5680*/  FSEL R20, R18, -INF , !P2 ;  /* 0xff80000012147808 */ /* 0x000fe20005000000 */
[----:B------:R-:W-:Y:S01]  /*5690*/  FFMA.FTZ R8, R9, -UR21, R58 ;  /* 0x8000001509087c23 */ /* 0x000fe2000801003a */
[----:B------:R-:W-:Y:S01]  /*56a0*/  I2FP.F32.S32 R10, R10 ;  /* 0x0000000a000a7245 */ /* 0x000fe20000201400 */
[----:B------:R-:W-:Y:S01]  /*56b0*/  VIADD R9, R7, 0x18 ;  /* 0x0000001807097836 */ /* 0x000fe20000000000 */
[C---:B------:R-:W-:Y:S02]  /*56c0*/  ISETP.GE.AND P4, PT, R6.reuse, R250, PT ;  /* 0x000000fa0600720c */ /* 0x040fe40003f86270 */
[----:B------:R-:W-:Y:S01]  /*56d0*/  ISETP.GE.AND P2, PT, R6, R243, PT ;  /* 0x000000f30600720c */ /* 0x000fe20003f46270 */
[----:B------:R-:W-:Y:S01]  /*56e0*/  FFMA.FTZ R10, R10, -UR21, R19 ;  /* 0x800000150a0a7c23 */ /* 0x000fe20008010013 */
[----:B------:R-:W-:Y:S01]  /*56f0*/  ISETP.LT.OR P4, PT, R6, R251, P4 ;  /* 0x000000fb0600720c */ /* 0x000fe20002781670 */
[----:B------:R-:W-:Y:S01]  /*5700*/  IMAD.IADD R13, R252, 0x1, -R9 ;  /* 0x00000001fc0d7824 */ /* 0x000fe200078e0a09 */
[----:B------:R-:W-:Y:S01]  /*5710*/  ISETP.LT.OR P2, PT, R6, R248, P2 ;  /* 0x000000f80600720c */ /* 0x000fe20001741670 */
[----:B------:R-:W-:Y:S01]  /*5720*/  IMAD.IADD R6, R249, 0x1, -R6 ;  /* 0x00000001f9067824 */ /* 0x000fe200078e0a06 */
[----:B------:R-:W-:Y:S01]  /*5730*/  FSEL R24, R17, -INF , !P6 ;  /* 0xff80000011187808 */ /* 0x000fe20007000000 */
[C---:B------:R-:W-:Y:S01]  /*5740*/  VIADD R19, R7.reuse, 0x21 ;  /* 0x0000002107137836 */ /* 0x040fe20000000000 */
[----:B------:R-:W-:Y:S01]  /*5750*/  FSEL R10, R10, -INF , !P1 ;  /* 0xff8000000a0a7808 */ /* 0x000fe20004800000 */
[----:B------:R-:W-:Y:S01]  /*5760*/  VIADD R17, R7, 0x29 ;  /* 0x0000002907117836 */ /* 0x000fe20000000000 */
[----:B------:R-:W-:-:S02]  /*5770*/  IABS R30, R30 ;  /* 0x0000001e001e7213 */ /* 0x000fc40000000000 */
[----:B------:R-:W-:Y:S02]  /*5780*/  IABS R6, R6 ;  /* 0x0000000600067213 */ /* 0x000fe40000000000 */
[----:B------:R-:W-:Y:S02]  /*5790*/  IABS R13, R13 ;  /* 0x0000000d000d7213 */ /* 0x000fe40000000000 */
[C---:B------:R-:W-:Y:S02]  /*57a0*/  ISETP.GE.AND P6, PT, R9.reuse, R250, PT ;  /* 0x000000fa0900720c */ /* 0x040fe40003fc6270 */
[----:B------:R-:W-:Y:S02]  /*57b0*/  ISETP.GE.AND P1, PT, R9, R243, PT ;  /* 0x000000f30900720c */ /* 0x000fe40003f26270 */
[----:B------:R-:W-:Y:S02]  /*57c0*/  I2FP.F32.S32 R30, R30 ;  /* 0x0000001e001e7245 */ /* 0x000fe40000201400 */
[----:B------:R-:W-:-:S02]  /*57d0*/  I2FP.F32.S32 R6, R6 ;  /* 0x0000000600067245 */ /* 0x000fc40000201400 */
[----:B------:R-:W-:Y:S01]  /*57e0*/  I2FP.F32.S32 R13, R13 ;  /* 0x0000000d000d7245 */ /* 0x000fe20000201400 */
[----:B------:R-:W-:Y:S01]  /*57f0*/  FFMA.FTZ R30, R30, -UR21, R57 ;  /* 0x800000151e1e7c23 */ /* 0x000fe20008010039 */
[----:B------:R-:W-:Y:S01]  /*5800*/  IABS R11, R11 ;  /* 0x0000000b000b7213 */ /* 0x000fe20000000000 */
[----:B------:R-:W-:Y:S01]  /*5810*/  FFMA.FTZ R6, R6, -UR21, R59 ;  /* 0x8000001506067c23 */ /* 0x000fe2000801003b */
[----:B------:R-:W-:Y:S01]  /*5820*/  ISETP.LT.OR P6, PT, R9, R251, P6 ;  /* 0x000000fb0900720c */ /* 0x000fe200037c1670 */
[----:B------:R-:W-:Y:S01]  /*5830*/  FFMA.FTZ R52, R13, -UR21, R52 ;  /* 0x800000150d347c23 */ /* 0x000fe20008010034 */
[----:B------:R-:W-:Y:S01]  /*5840*/  ISETP.LT.OR P1, PT, R9, R248, P1 ;  /* 0x000000f80900720c */ /* 0x000fe20000f21670 */
[----:B------:R-:W-:Y:S01]  /*5850*/  IMAD.IADD R9, R249, 0x1, -R9 ;  /* 0x00000001f9097824 */ /* 0x000fe200078e0a09 */
[----:B------:R-:W-:Y:S01]  /*5860*/  I2FP.F32.S32 R11, R11 ;  /* 0x0000000b000b7245 */ /* 0x000fe20000201400 */
[----:B------:R-:W-:Y:S01]  /*5870*/  VIADD R13, R7, 0x20 ;  /* 0x00000020070d7836 */ /* 0x000fe20000000000 */
[----:B------:R-:W-:-:S02]  /*5880*/  FSEL R30, R30, -INF , !P4 ;  /* 0xff8000001e1e7808 */ /* 0x000fc40006000000 */
[----:B------:R-:W-:Y:S01]  /*5890*/  IABS R9, R9 ;  /* 0x0000000900097213 */ /* 0x000fe20000000000 */
[----:B------:R-:W-:Y:S01]  /*58a0*/  FFMA.FTZ R32, R11, -UR21, R56 ;  /* 0x800000150b207c23 */ /* 0x000fe20008010038 */
[----:B------:R-:W-:Y:S01]  /*58b0*/  FSEL R6, R6, -INF , !P2 ;  /* 0xff80000006067808 */ /* 0x000fe20005000000 */
[----:B------:R-:W-:Y:S01]  /*58c0*/  VIADD R11, R7, 0x19 ;  /* 0x00000019070b7836 */ /* 0x000fe20000000000 */
[----:B------:R-:W-:Y:S01]  /*58d0*/  I2FP.F32.S32 R9, R9 ;  /* 0x0000000900097245 */ /* 0x000fe20000201400 */
[C---:B------:R-:W-:Y:S01]  /*58e0*/  IMAD.IADD R15, R252.reuse, 0x1, -R13 ;  /* 0x00000001fc0f7824 */ /* 0x040fe200078e0a0d */
[C---:B------:R-:W-:Y:S01]  /*58f0*/  ISETP.GE.AND P4, PT, R13.reuse, R250, PT ;  /* 0x000000fa0d00720c */ /* 0x040fe20003f86270 */
[--C-:B------:R-:W-:Y:S01]  /*5900*/  IMAD.IADD R34, R252, 0x1, -R11.reuse ;  /* 0x00000001fc227824 */ /* 0x100fe200078e0a0b */
[----:B------:R-:W-:Y:S01]  /*5910*/  ISETP.GE.AND P2, PT, R13, R243, PT ;  /* 0x000000f30d00720c */ /* 0x000fe20003f46270 */
[----:B------:R-:W-:Y:S01]  /*5920*/  FFMA.FTZ R14, R9, -UR21, R54 ;  /* 0x80000015090e7c23 */ /* 0x000fe20008010036 */
[----:B------:R-:W-:Y:S01]  /*5930*/  FSEL R32, R32, -INF , !P5 ;  /* 0xff80000020207808 */ /* 0x000fe20006800000 */
[----:B------:R-:W-:Y:S01]  /*5940*/  VIADD R9, R7, 0x28 ;  /* 0x0000002807097836 */ /* 0x000fe20000000000 */
[----:B------:R-:W-:Y:S01]  /*5950*/  FSEL R8, R8, -INF , !P3 ;  /* 0xff80000008087808 */ /* 0x000fe20005800000 */
[----:B------:R-:W-:Y:S01]  /*5960*/  IMAD.IADD R18, R249, 0x1, -R11 ;  /* 0x00000001f9127824 */ /* 0x000fe200078e0a0b */
[C---:B------:R-:W-:Y:S01]  /*5970*/  ISETP.LT.OR P4, PT, R13.reuse, R251, P4 ;  /* 0x000000fb0d00720c */ /* 0x040fe20002781670 */
[C---:B------:R-:W-:Y:S01]  /*5980*/  IMAD.IADD R54, R252.reuse, 0x1, -R19 ;  /* 0x00000001fc367824 */ /* 0x040fe200078e0a13 */
[----:B------:R-:W-:Y:S01]  /*5990*/  ISETP.LT.OR P2, PT, R13, R248, P2 ;  /* 0x000000f80d00720c */ /* 0x000fe20001741670 */
[----:B------:R-:W-:Y:S01]  /*59a0*/  IMAD.IADD R13, R249, 0x1, -R13 ;  /* 0x00000001f90d7824 */ /* 0x000fe200078e0a0d */
[C---:B------:R-:W-:Y:S01]  /*59b0*/  ISETP.GE.AND P5, PT, R11.reuse, R250, PT ;  /* 0x000000fa0b00720c */ /* 0x040fe20003fa6270 */
[----:B------:R-:W-:Y:S01]  /*59c0*/  IMAD.IADD R56, R252, 0x1, -R17 ;  /* 0x00000001fc387824 */ /* 0x000fe200078e0a11 */
[----:B------:R-:W-:-:S02]  /*59d0*/  ISETP.GE.AND P3, PT, R11, R243, PT ;  /* 0x000000f30b00720c */ /* 0x000fc40003f66270 */
[C---:B------:R-:W-:Y:S02]  /*59e0*/  ISETP.LT.OR P5, PT, R11.reuse, R251, P5 ;  /* 0x000000fb0b00720c */ /* 0x040fe40002fa1670 */
[----:B------:R-:W-:Y:S01]  /*59f0*/  ISETP.LT.OR P3, PT, R11, R248, P3 ;  /* 0x000000f80b00720c */ /* 0x000fe20001f61670 */
[----:B------:R-:W-:Y:S01]  /*5a00*/  IMAD.IADD R11, R252, 0x1, -R9 ;  /* 0x00000001fc0b7824 */ /* 0x000fe200078e0a09 */
[----:B------:R-:W-:Y:S02]  /*5a10*/  IABS R13, R13 ;  /* 0x0000000d000d7213 */ /* 0x000fe40000000000 */
[----:B------:R-:W-:Y:S02]  /*5a20*/  IABS R54, R54 ;  /* 0x0000003600367213 */ /* 0x000fe40000000000 */
[----:B------:R-:W-:Y:S02]  /*5a30*/  I2FP.F32.S32 R13, R13 ;  /* 0x0000000d000d7245 */ /* 0x000fe40000201400 */
[----:B------:R-:W-:-:S02]  /*5a40*/  IABS R15, R15 ;  /* 0x0000000f000f7213 */ /* 0x000fc40000000000 */
[----:B------:R-:W-:Y:S01]  /*5a50*/  IABS R11, R11 ;  /* 0x0000000b000b7213 */ /* 0x000fe20000000000 */
[----:B------:R-:W-:Y:S01]  /*5a60*/  FFMA.FTZ R50, R13, -UR21, R50 ;  /* 0x800000150d327c23 */ /* 0x000fe20008010032 */
[----:B------:R-:W-:Y:S01]  /*5a70*/  I2FP.F32.S32 R54, R54 ;  /* 0x0000003600367245 */ /* 0x000fe20000201400 */
[----:B------:R-:W-:Y:S01]  /*5a80*/  VIADD R13, R7, 0x31 ;  /* 0x00000031070d7836 */ /* 0x000fe20000000000 */
[----:B------:R-:W-:Y:S02]  /*5a90*/  I2FP.F32.S32 R15, R15 ;  /* 0x0000000f000f7245 */ /* 0x000fe40000201400 */
[----:B------:R-:W-:Y:S01]  /*5aa0*/  I2FP.F32.S32 R11, R11 ;  /* 0x0000000b000b7245 */ /* 0x000fe20000201400 */
[----:B------:R-:W-:Y:S01]  /*5ab0*/  FFMA.FTZ R49, R54, -UR21, R49 ;  /* 0x8000001536317c23 */ /* 0x000fe20008010031 */
[----:B------:R-:W-:Y:S02]  /*5ac0*/  IMAD.IADD R54, R252, 0x1, -R13 ;  /* 0x00000001fc367824 */ /* 0x000fe400078e0a0d */
[----:B------:R-:W-:Y:S01]  /*5ad0*/  FFMA.FTZ R48, R15, -UR21, R48 ;  /* 0x800000150f307c23 */ /* 0x000fe20008010030 */
[----:B------:R-:W-:-:S02]  /*5ae0*/  VIADD R15, R7, 0x30 ;  /* 0x00000030070f7836 */ /* 0x000fc40000000000 */
[----:B------:R-:W-:Y:S01]  /*5af0*/  FFMA.FTZ R44, R11, -UR21, R44 ;  /* 0x800000150b2c7c23 */ /* 0x000fe2000801002c */
[C---:B------:R-:W-:Y:S01]  /*5b00*/  VIADD R11, R7.reuse, 0x38 ;  /* 0x00000038070b7836 */ /* 0x040fe20000000000 */
[----:B------:R-:W-:Y:S01]  /*5b10*/  IABS R54, R54 ;  /* 0x0000003600367213 */ /* 0x000fe20000000000 */
[----:B------:R-:W-:Y:S01]  /*5b20*/  VIADD R7, R7, 0x39 ;  /* 0x0000003907077836 */ /* 0x000fe20000000000 */
        /* <DEDUP_REMOVED lines=8> */
[----:B------:R-:W-:Y:S01]  /*5bb0*/  IABS R21, R21 ;  /* 0x0000001500157213 */ /* 0x000fe20000000000 */
[----:B------:R-:W-:Y:S01]  /*5bc0*/  FFMA.FTZ R34, R34, -UR21, R53 ;  /* 0x8000001522227c23 */ /* 0x000fe20008010035 */
[----:B------:R-:W-:-:S02]  /*5bd0*/  I2FP.F32.S32 R25, R25 ;  /* 0x0000001900197245 */ /* 0x000fc40000201400 */
[----:B------:R-:W-:Y:S02]  /*5be0*/  I2FP.F32.S32 R54, R21 ;  /* 0x0000001500367245 */ /* 0x000fe40000201400 */
[----:B------:R-:W-:Y:S01]  /*5bf0*/  FMNMX.FTZ R21, R22, R0, !PT ;  /* 0x0000000016157209 */ /* 0x000fe20007810000 */
[----:B------:R-:W-:Y:S01]  /*5c00*/  FFMA.FTZ R200, R25, -UR21, R40 ;  /* 0x8000001519c87c23 */ /* 0x000fe20008010028 */
[----:B------:R-:W-:Y:S01]  /*5c10*/  FSEL R40, R52, -INF , !P6 ;  /* 0xff80000034287808 */ /* 0x000fe20007000000 */
[----:B------:R-:W-:Y:S01]  /*5c20*/  FFMA.FTZ R37, R54, -UR21, R37 ;  /* 0x8000001536257c23 */ /* 0x000fe20008010025 */
[----:B------:R-:W-:Y:S02]  /*5c30*/  FMNMX.FTZ R21, R26, R21, !PT ;  /* 0x000000151a157209 */ /* 0x000fe40007810000 */
[----:B------:R-:W-:Y:S02]  /*5c40*/  ISETP.GE.AND P6, PT, R19, R250, PT ;  /* 0x000000fa1300720c */ /* 0x000fe40003fc6270 */
[----:B------:R-:W-:-:S02]  /*5c50*/  FMNMX.FTZ R21, R24, R21, !PT ;  /* 0x0000001518157209 */ /* 0x000fc40007810000 */
[----:B------:R-:W-:Y:S02]  /*5c60*/  IABS R56, R56 ;  /* 0x0000003800387213 */ /* 0x000fe40000000000 */
[----:B------:R-:W-:Y:S02]  /*5c70*/  FMNMX.FTZ R21, R32, R21, !PT ;  /* 0x0000001520157209 */ /* 0x000fe40007810000 */
[----:B------:R-:W-:Y:S02]  /*5c80*/  ISETP.LT.OR P6, PT, R19, R251, P6 ;  /* 0x000000fb1300720c */ /* 0x000fe400037c1670 */
[----:B------:R-:W-:Y:S02]  /*5c90*/  FSEL R34, R34, -INF , !P5 ;  /* 0xff80000022227808 */ /* 0x000fe40006800000 */
[----:B------:R-:W-:Y:S02]  /*5ca0*/  ISETP.GE.AND P5, PT, R9, R250, PT ;  /* 0x000000fa0900720c */ /* 0x000fe40003fa6270 */
[----:B------:R-:W-:-:S02]  /*5cb0*/  I2FP.F32.S32 R56, R56 ;  /* 0x0000003800387245 */ /* 0x000fc40000201400 */
[----:B------:R-:W-:Y:S02]  /*5cc0*/  FMNMX.FTZ R21, R30, R21, !PT ;  /* 0x000000151e157209 */ /* 0x000fe40007810000 */
[----:B------:R-:W-:Y:S01]  /*5cd0*/  FSEL R193, R48, -INF , !P4 ;  /* 0xff80000030c17808 */ /* 0x000fe20006000000 */
[----:B------:R-:W-:Y:S01]  /*5ce0*/  FFMA.FTZ R45, R56, -UR21, R45 ;  /* 0x80000015382d7c23 */ /* 0x000fe2000801002d */
[----:B------:R-:W-:Y:S02]  /*5cf0*/  FSEL R202, R49, -INF , !P6 ;  /* 0xff80000031ca7808 */ /* 0x000fe40007000000 */
[----:B------:R-:W-:Y:S02]  /*5d00*/  IABS R23, R23 ;  /* 0x0000001700177213 */ /* 0x000fe40000000000 */
[-C--:B------:R-:W-:Y:S02]  /*5d10*/  ISETP.GE.AND P4, PT, R17, R250.reuse, PT ;  /* 0x000000fa1100720c */ /* 0x080fe40003f86270 */
[----:B------:R-:W-:-:S02]  /*5d20*/  ISETP.GE.AND P6, PT, R15, R250, PT ;  /* 0x000000fa0f00720c */ /* 0x000fc40003fc6270 */
[----:B------:R-:W-:Y:S02]  /*5d30*/  ISETP.LT.OR P5, PT, R9, R251, P5 ;  /* 0x000000fb0900720c */ /* 0x000fe40002fa1670 */
[----:B------:R-:W-:Y:S02]  /*5d40*/  FMNMX.FTZ R21, R40, R21, !PT ;  /* 0x0000001528157209 */ /* 0x000fe40007810000 */
[----:B------:R-:W-:Y:S02]  /*5d50*/  I2FP.F32.S32 R23, R23 ;  /* 0x0000001700177245 */ /* 0x000fe40000201400 */
[-C--:B------:R-:W-:Y:S02]  /*5d60*/  ISETP.LT.OR P4, PT, R17, R251.reuse, P4 ;  /* 0x000000fb1100720c */ /* 0x080fe40002781670 */
[----:B------:R-:W-:Y:S01]  /*5d70*/  ISETP.LT.OR P6, PT, R15, R251, P6 ;  /* 0x000000fb0f00720c */ /* 0x000fe200037c1670 */
[----:B------:R-:W-:Y:S01]  /*5d80*/  FFMA.FTZ R36, R23, -UR21, R36 ;  /* 0x8000001517247c23 */ /* 0x000fe20008010024 */
[----:B------:R-:W-:-:S02]  /*5d90*/  FSEL R204, R44, -INF , !P5 ;  /* 0xff8000002ccc7808 */ /* 0x000fc40006800000 */
[----:B------:R-:W-:Y:S01]  /*5da0*/  FMNMX.FTZ R44, R34, R21, !PT ;  /* 0x00000015222c7209 */ /* 0x000fe20007810000 */
[----:B------:R-:W-:Y:S01]  /*5db0*/  IMAD.IADD R21, R249, 0x1, -R9 ;  /* 0x00000001f9157824 */ /* 0x000fe200078e0a09 */
[----:B------:R-:W-:Y:S02]  /*5dc0*/  FSEL R189, R45, -INF , !P4 ;  /* 0xff8000002dbd7808 */ /* 0x000fe40006000000 */
[----:B------:R-:W-:Y:S02]  /*5dd0*/  FSEL R200, R200, -INF , !P6 ;  /* 0xff800000c8c87808 */ /* 0x000fe40007000000 */
[----:B------:R-:W-:Y:S02]  /*5de0*/  ISETP.GE.AND P4, PT, R11, R250, PT ;  /* 0x000000fa0b00720c */ /* 0x000fe40003f86270 */
[----:B------:R-:W-:Y:S02]  /*5df0*/  ISETP.GE.AND P6, PT, R9, R243, PT ;  /* 0x000000f30900720c */ /* 0x000fe40003fc6270 */
[----:B------:R-:W-:-:S02]  /*5e00*/  FMNMX.FTZ R23, R193, R44, !PT ;  /* 0x0000002cc1177209 */ /* 0x000fc40007810000 */
[----:B------:R-:W-:Y:S02]  /*5e10*/  ISETP.LT.OR P4, PT, R11, R251, P4 ;  /* 0x000000fb0b00720c */ /* 0x000fe40002781670 */
[----:B------:R-:W-:Y:S02]  /*5e20*/  ISETP.LT.OR P6, PT, R9, R248, P6 ;  /* 0x000000f80900720c */ /* 0x000fe400037c1670 */
[----:B------:R-:W-:Y:S02]  /*5e30*/  FMNMX.FTZ R9, R202, R23, !PT ;  /* 0x00000017ca097209 */ /* 0x000fe40007810000 */
[----:B------:R-:W-:Y:S02]  /*5e40*/  ISETP.GE.AND P5, PT, R13, R250, PT ;  /* 0x000000fa0d00720c */ /* 0x000fe40003fa6270 */
[----:B------:R-:W-:Y:S02]  /*5e50*/  FSEL R196, R36, -INF , !P4 ;  /* 0xff80000024c47808 */ /* 0x000fe40006000000 */
[----:B------:R-:W-:-:S02]  /*5e60*/  FMNMX.FTZ R36, R204, R9, !PT ;  /* 0x00000009cc247209 */ /* 0x000fc40007810000 */
[----:B------:R-:W-:Y:S02]  /*5e70*/  ISETP.LT.OR P5, PT, R13, R251, P5 ;  /* 0x000000fb0d00720c */ /* 0x000fe40002fa1670 */
[----:B------:R-:W-:Y:S02]  /*5e80*/  FSEL R14, R14, -INF , !P1 ;  /* 0xff8000000e0e7808 */ /* 0x000fe40004800000 */
[----:B------:R-:W-:Y:S02]  /*5e90*/  FMNMX.FTZ R9, R189, R36, !PT ;  /* 0x00000024bd097209 */ /* 0x000fe40007810000 */
[----:B------:R-:W-:Y:S02]  /*5ea0*/  ISETP.GE.AND P1, PT, R19, R243, PT ;  /* 0x000000f31300720c */ /* 0x000fe40003f26270 */
[----:B------:R-:W-:Y:S02]  /*5eb0*/  ISETP.GE.AND P4, PT, R7, R250, PT ;  /* 0x000000fa0700720c */ /* 0x000fe40003f86270 */
[----:B------:R-:W-:-:S02]  /*5ec0*/  FSEL R198, R41, -INF , !P5 ;  /* 0xff80000029c67808 */ /* 0x000fc40006800000 */
[----:B------:R-:W-:Y:S02]  /*5ed0*/  ISETP.GE.AND P5, PT, R17, R243, PT ;  /* 0x000000f31100720c */ /* 0x000fe40003fa6270 */
[----:B------:R-:W-:Y:S02]  /*5ee0*/  FMNMX.FTZ R9, R200, R9, !PT ;  /* 0x00000009c8097209 */ /* 0x000fe40007810000 */
[-C--:B------:R-:W-:Y:S01]  /*5ef0*/  ISETP.LT.OR P1, PT, R19, R248.reuse, P1 ;  /* 0x000000f81300720c */ /* 0x080fe20000f21670 */
[----:B------:R-:W-:Y:S01]  /*5f00*/  IMAD.IADD R19, R249, 0x1, -R19 ;  /* 0x00000001f9137824 */ /* 0x000fe200078e0a13 */
[----:B------:R-:W-:Y:S02]  /*5f10*/  ISETP.LT.OR P4, PT, R7, R251, P4 ;  /* 0x000000fb0700720c */ /* 0x000fe40002781670 */
[----:B------:R-:W-:Y:S01]  /*5f20*/  ISETP.LT.OR P5, PT, R17, R248, P5 ;  /* 0x000000f81100720c */ /* 0x000fe20002fa1670 */
[----:B------:R-:W-:Y:S01]  /*5f30*/  IMAD.IADD R17, R249, 0x1, -R17 ;  /* 0x00000001f9117824 */ /* 0x000fe200078e0a11 */
[----:B------:R-:W-:-:S02]  /*5f40*/  FMNMX.FTZ R9, R198, R9, !PT ;  /* 0x00000009c6097209 */ /* 0x000fc40007810000 */
[----:B------:R-:W-:Y:S02]  /*5f50*/  FSEL R194, R37, -INF , !P4 ;  /* 0xff80000025c27808 */ /* 0x000fe40006000000 */
[C---:B------:R-:W-:Y:S02]  /*5f60*/  ISETP.GE.AND P4, PT, R15.reuse, R243, PT ;  /* 0x000000f30f00720c */ /* 0x040fe40003f86270 */
[----:B------:R-:W-:Y:S02]  /*5f70*/  IABS R19, R19 ;  /* 0x0000001300137213 */ /* 0x000fe40000000000 */
[----:B------:R-:W-:Y:S02]  /*5f80*/  FMNMX.FTZ R9, R196, R9, !PT ;  /* 0x00000009c4097209 */ /* 0x000fe40007810000 */
[----:B------:R-:W-:Y:S01]  /*5f90*/  ISETP.LT.OR P4, PT, R15, R248, P4 ;  /* 0x000000f80f00720c */ /* 0x000fe20002781670 */
[----:B------:R-:W-:Y:S01]  /*5fa0*/  IMAD.IADD R15, R249, 0x1, -R15 ;  /* 0x00000001f90f7824 */ /* 0x000fe200078e0a0f */
[----:B------:R-:W-:-:S02]  /*5fb0*/  IABS R17, R17 ;  /* 0x0000001100117213 */ /* 0x000fc40000000000 */
[----:B------:R-:W-:Y:S02]  /*5fc0*/  I2FP.F32.S32 R36, R19 ;  /* 0x0000001300247245 */ /* 0x000fe40000201400 */
[----:B------:R-:W-:Y:S02]  /*5fd0*/  FMNMX.FTZ R9, R194, R9, !PT ;  /* 0x00000009c2097209 */ /* 0x000fe40007810000 */
[----:B------:R-:W-:Y:S01]  /*5fe0*/  I2FP.F32.S32 R44, R17 ;  /* 0x00000011002c7245 */ /* 0x000fe20000201400 */
[----:B------:R-:W-:Y:S01]  /*5ff0*/  FFMA.FTZ R51, R36, -UR21, R51 ;  /* 0x8000001524337c23 */ /* 0x000fe20008010033 */
[----:B------:R-:W-:Y:S01]  /*6000*/  FMNMX.FTZ R17, R16, R12, !PT ;  /* 0x0000000c10117209 */ /* 0x000fe20007810000 */
[----:B------:R-:W1:Y:S01]  /*6010*/  SHFL.BFLY PT, R36, R9, 0x2, 0x1f ;  /* 0x0c401f0009247f89 */ /* 0x000e6200000e0000 */
[----:B------:R-:W-:Y:S01]  /*6020*/  IABS R15, R15 ;  /* 0x0000000f000f7213 */ /* 0x000fe20000000000 */
[----:B------:R-:W-:Y:S01]  /*6030*/  FFMA.FTZ R47, R44, -UR21, R47 ;  /* 0x800000152c2f7c23 */ /* 0x000fe2000801002f */
[----:B------:R-:W-:-:S02]  /*6040*/  FMNMX.FTZ R17, R20, R17, !PT ;  /* 0x0000001114117209 */ /* 0x000fc40007810000 */
[----:B------:R-:W-:Y:S02]  /*6050*/  IABS R18, R18 ;  /* 0x0000001200127213 */ /* 0x000fe40000000000 */
[----:B------:R-:W-:Y:S02]  /*6060*/  I2FP.F32.S32 R15, R15 ;  /* 0x0000000f000f7245 */ /* 0x000fe40000201400 */
[----:B------:R-:W-:Y:S02]  /*6070*/  FSEL R206, R50, -INF , !P2 ;  /* 0xff80000032ce7808 */ /* 0x000fe40005000000 */
[----:B------:R-:W-:Y:S01]  /*6080*/  ISETP.GE.AND P2, PT, R11, R243, PT ;  /* 0x000000f30b00720c */ /* 0x000fe20003f46270 */
[----:B------:R-:W-:Y:S01]  /*6090*/  FFMA.FTZ R42, R15, -UR21, R42 ;  /* 0x800000150f2a7c23 */ /* 0x000fe2000801002a */
[----:B------:R-:W-:Y:S01]  /*60a0*/  FMNMX.FTZ R17, R10, R17, !PT ;  /* 0x000000110a117209 */ /* 0x000fe20007810000 */
[----:B------:R-:W-:Y:S01]  /*60b0*/  IMAD.IADD R15, R249, 0x1, -R11 ;  /* 0x00000001f90f7824 */ /* 0x000fe200078e0a0b */
[----:B------:R-:W-:-:S02]  /*60c0*/  I2FP.F32.S32 R18, R18 ;  /* 0x0000001200127245 */ /* 0x000fc40000201400 */
[----:B------:R-:W-:Y:S02]  /*60d0*/  ISETP.LT.OR P2, PT, R11, R248, P2 ;  /* 0x000000f80b00720c */ /* 0x000fe40001741670 */
[----:B------:R-:W-:Y:S01]  /*60e0*/  FMNMX.FTZ R11, R8, R17, !PT ;  /* 0x00000011080b7209 */ /* 0x000fe20007810000 */
[----:B------:R-:W-:Y:S01]  /*60f0*/  FFMA.FTZ R18, R18, -UR21, R55 ;  /* 0x8000001512127c23 */ /* 0x000fe20008010037 */
[----:B------:R-:W-:Y:S02]  /*6100*/  FSEL R191, R51, -INF , !P1 ;  /* 0xff80000033bf7808 */ /* 0x000fe40004800000 */
[----:B------:R-:W-:Y:S02]  /*6110*/  ISETP.GE.AND P1, PT, R7, R243, PT ;  /* 0x000000f30700720c */ /* 0x000fe40003f26270 */
[----:B------:R-:W-:Y:S02]  /*6120*/  FMNMX.FTZ R11, R6, R11, !PT ;  /* 0x0000000b060b7209 */ /* 0x000fe40007810000 */
[----:B------:R-:W-:-:S02]  /*6130*/  IABS R21, R21 ;  /* 0x0000001500157213 */ /* 0x000fc40000000000 */
[----:B------:R-:W-:Y:S02]  /*6140*/  FSEL R18, R18, -INF , !P3 ;  /* 0xff80000012127808 */ /* 0x000fe40005800000 */
[-C--:B------:R-:W-:Y:S01]  /*6150*/  ISETP.LT.OR P1, PT, R7, R248.reuse, P1 ;  /* 0x000000f80700720c */ /* 0x080fe20000f21670 */
[----:B------:R-:W-:Y:S01]  /*6160*/  IMAD.IADD R7, R249, 0x1, -R7 ;  /* 0x00000001f9077824 */ /* 0x000fe200078e0a07 */
[C---:B------:R-:W-:Y:S02]  /*6170*/  ISETP.GE.AND P3, PT, R13.reuse, R243, PT ;  /* 0x000000f30d00720c */ /* 0x040fe40003f66270 */
[----:B------:R-:W-:Y:S02]  /*6180*/  FMNMX.FTZ R11, R14, R11, !PT ;  /* 0x0000000b0e0b7209 */ /* 0x000fe40007810000 */
[----:B------:R-:W-:Y:S02]  /*6190*/  I2FP.F32.S32 R21, R21 ;  /* 0x0000001500157245 */ /* 0x000fe40000201400 */
[----:B------:R-:W-:Y:S01]  /*61a0*/  ISETP.LT.OR P3, PT, R13, R248, P3 ;  /* 0x000000f80d00720c */ /* 0x000fe20001f61670 */
[----:B------:R-:W-:Y:S01]  /*61b0*/  IMAD.IADD R13, R249, 0x1, -R13 ;  /* 0x00000001f90d7824 */ /* 0x000fe200078e0a0d */
[----:B------:R-:W-:Y:S01]  /*61c0*/  FMNMX.FTZ R11, R18, R11, !PT ;  /* 0x0000000b120b7209 */ /* 0x000fe20007810000 */
[----:B------:R-:W-:Y:S01]  /*61d0*/  FFMA.FTZ R46, R21, -UR21, R46 ;  /* 0x80000015152e7c23 */ /* 0x000fe2000801002e */
[----:B------:R-:W-:-:S02]  /*61e0*/  IABS R17, R7 ;  /* 0x0000000700117213 */ /* 0x000fc40000000000 */
[----:B-1----:R-:W-:Y:S02]  /*61f0*/  FMNMX.FTZ R7, R9, R36, !PT ;  /* 0x0000002409077209 */ /* 0x002fe40007810000 */
[----:B------:R-:W-:Y:S01]  /*6200*/  FMNMX.FTZ R48, R206, R11, !PT ;  /* 0x0000000bce307209 */ /* 0x000fe20007810000 */
[----:B------:R-:W-:Y:S01]  /*6210*/  IMAD.U32 R11, RZ, RZ, UR46 ;  /* 0x0000002eff0b7e24 */ /* 0x000fe2000f8e00ff */
[----:B------:R-:W-:Y:S01]  /*6220*/  IABS R13, R13 ;  /* 0x0000000d000d7213 */ /* 0x000fe20000000000 */
[----:B------:R-:W1:Y:S01]  /*6230*/  SHFL.BFLY PT, R36, R7, 0x1, 0x1f ;  /* 0x0c201f0007247f89 */ /* 0x000e6200000e0000 */
[----:B------:R-:W-:Y:S01]  /*6240*/  FSEL R238, R46, -INF , !P6 ;  /* 0xff8000002eee7808 */ /* 0x000fe20007000000 */
[----:B------:R-:W-:Y:S01]  /*6250*/  UIADD3 UR46, UR46, 0x1, URZ ;  /* 0x000000012e2e7890 */ /* 0x000fe2000fffe03f */
[----:B------:R-:W-:Y:S02]  /*6260*/  FMNMX.FTZ R9, R191, R48, !PT ;  /* 0x00000030bf097209 */ /* 0x000fe40007810000 */
[----:B------:R-:W-:-:S02]  /*6270*/  IABS R15, R15 ;  /* 0x0000000f000f7213 */ /* 0x000fc40000000000 */
[----:B------:R-:W-:Y:S02]  /*6280*/  I2FP.F32.S32 R44, R13 ;  /* 0x0000000d002c7245 */ /* 0x000fe40000201400 */
[----:B------:R-:W-:Y:S02]  /*6290*/  FSEL R236, R47, -INF , !P5 ;  /* 0xff8000002fec7808 */ /* 0x000fe40006800000 */
[----:B------:R-:W-:Y:S01]  /*62a0*/  FMNMX.FTZ R9, R238, R9, !PT ;  /* 0x00000009ee097209 */ /* 0x000fe20007810000 */
[----:B------:R-:W-:Y:S01]  /*62b0*/  FFMA.FTZ R43, R44, -UR21, R43 ;  /* 0x800000152c2b7c23 */ /* 0x000fe2000801002b */
[----:B------:R-:W-:Y:S02]  /*62c0*/  I2FP.F32.S32 R15, R15 ;  /* 0x0000000f000f7245 */ /* 0x000fe40000201400 */
[----:B------:R-:W-:Y:S02]  /*62d0*/  FSEL R192, R42, -INF , !P4 ;  /* 0xff8000002ac07808 */ /* 0x000fe40006000000 */
[----:B------:R-:W-:Y:S01]  /*62e0*/  FMNMX.FTZ R9, R236, R9, !PT ;  /* 0x00000009ec097209 */ /* 0x000fe20007810000 */
[----:B------:R-:W-:Y:S01]  /*62f0*/  FFMA.FTZ R38, R15, -UR21, R38 ;  /* 0x800000150f267c23 */ /* 0x000fe20008010026 */
[----:B------:R-:W-:-:S02]  /*6300*/  I2FP.F32.S32 R44, R17 ;  /* 0x00000011002c7245 */ /* 0x000fc40000201400 */
[----:B------:R-:W-:Y:S02]  /*6310*/  FSEL R190, R43, -INF , !P3 ;  /* 0xff8000002bbe7808 */ /* 0x000fe40005800000 */
[----:B------:R-:W-:Y:S01]  /*6320*/  FMNMX.FTZ R9, R192, R9, !PT ;  /* 0x00000009c0097209 */ /* 0x000fe20007810000 */
[----:B------:R-:W-:Y:S01]  /*6330*/  FFMA.FTZ R39, R44, -UR21, R39 ;  /* 0x800000152c277c23 */ /* 0x000fe20008010027 */
[----:B------:R-:W-:Y:S02]  /*6340*/  FSEL R188, R38, -INF , !P2 ;  /* 0xff80000026bc7808 */ /* 0x000fe40005000000 */
[----:B------:R-:W-:Y:S02]  /*6350*/  FMNMX.FTZ R9, R190, R9, !PT ;  /* 0x00000009be097209 */ /* 0x000fe40007810000 */
[----:B------:R-:W-:Y:S02]  /*6360*/  FSEL R186, R39, -INF , !P1 ;  /* 0xff80000027ba7808 */ /* 0x000fe40004800000 */
[----:B------:R-:W-:-:S02]  /*6370*/  FMNMX.FTZ R9, R188, R9, !PT ;  /* 0x00000009bc097209 */ /* 0x000fc40007810000 */
[----:B-1----:R-:W-:Y:S02]  /*6380*/  FMNMX.FTZ R2, R7, R36, !PT ;  /* 0x0000002407027209 */ /* 0x002fe40007810000 */
[----:B------:R-:W-:Y:S02]  /*6390*/  FMNMX.FTZ R36, R186, R9, !PT ;  /* 0x00000009ba247209 */ /* 0x000fe40007810000 */
[----:B------:R-:W-:Y:S01]  /*63a0*/  LOP3.LUT R11, R65, UR39, R11, 0x96, !PT ;  /* 0x00000027410b7c12 */ /* 0x000fe2000f8e960b */
[C---:B------:R-:W-:Y:S01]  /*63b0*/  FMUL.FTZ R187, R2.reuse, UR32 ;  /* 0x0000002002bb7c20 */ /* 0x040fe20008410000 */
[----:B------:R-:W-:Y:S01]  /*63c0*/  LOP3.LUT R9, R61, UR6, R64, 0x96, !PT ;  /* 0x000000063d097c12 */ /* 0x000fe2000f8e9640 */
[----:B------:R-:W1:Y:S01]  /*63d0*/  SHFL.BFLY PT, R7, R36, 0x2, 0x1f ;  /* 0x0c401f0024077f89 */ /* 0x000e6200000e0000 */
[----:B------:R-:W-:Y:S01]  /*63e0*/  FSETP.NEU.FTZ.AND P1, PT, R2, -INF , PT ;  /* 0xff8000000200780b */ /* 0x000fe20003f3d000 */
[----:B------:R-:W-:Y:S01]  /*63f0*/  IMAD.WIDE.U32 R38, R11, -0x326172a9, RZ ;  /* 0xcd9e8d570b267825 */ /* 0x000fe200078e00ff */
[----:B------:R-:W-:Y:S01]  /*6400*/  UIADD3 UR6, UR38, 0x3c6ef372, URZ ;  /* 0x3c6ef37226067890 */ /* 0x000fe2000fffe03f */
[----:B------:R-:W-:-:S02]  /*6410*/  LEA R228, R4, UR4, 0x1 ;  /* 0x0000000404e47c11 */ /* 0x000fc4000f8e08ff */
[----:B------:R-:W-:Y:S01]  /*6420*/  FSEL R187, R187, RZ, P1 ;  /* 0x000000ffbbbb7208 */ /* 0x000fe20000800000 */
[----:B------:R-:W-:Y:S01]  /*6430*/  IMAD.WIDE.U32 R170, R9, -0x326172a9, RZ ;  /* 0xcd9e8d5709aa7825 */ /* 0x000fe200078e00ff */
[----:B------:R-:W-:Y:S01]  /*6440*/  LOP3.LUT R9, R39, UR7, R62, 0x96, !PT ;  /* 0x0000000727097c12 */ /* 0x000fe2000f8e963e */
[----:B------:R-:W-:Y:S01]  /*6450*/  LDSM.16.MT88.4 R156, [R228+0x18000] ;  /* 0x01800000e49c783b */ /* 0x000fe20000004200 */
[----:B------:R-:W-:Y:S01]  /*6460*/  PRMT R195, R28, 0x7054, R28 ;  /* 0x000070541cc37816 */ /* 0x000fe2000000001c */
[----:B------:R-:W-:Y:S01]  /*6470*/  FFMA.FTZ R184, R22, UR32, -R187 ;  /* 0x0000002016b87c23 */ /* 0x000fe200080108bb */
[----:B------:R-:W-:Y:S01]  /*6480*/  LOP3.LUT R22, R171, UR6, R38, 0x96, !PT ;  /* 0x00000006ab167c12 */ /* 0x000fe2000f8e9626 */
[----:B------:R-:W-:-:S04]  /*6490*/  IMAD.WIDE.U32 R38, R9, -0x2daee0ad, RZ ;  /* 0xd2511f5309267825 */ /* 0x000fc800078e00ff */
[--C-:B------:R-:W-:Y:S01]  /*64a0*/  FFMA.FTZ R183, R0, UR32, -R187.reuse ;  /* 0x0000002000b77c23 */ /* 0x100fe200080108bb */
[--C-:B------:R-:W-:Y:S01]  /*64b0*/  FFMA.FTZ R180, R26, UR32, -R187.reuse ;  /* 0x000000201ab47c23 */ /* 0x100fe200080108bb */
[----:B------:R-:W-:Y:S01]  /*64c0*/  FFMA.FTZ R177, R24, UR32, -R187 ;  /* 0x0000002018b17c23 */ /* 0x000fe200080108bb */
[----:B------:R-:W-:Y:S01]  /*64d0*/  IMAD.WIDE.U32 R22, R22, -0x2daee0ad, RZ ;  /* 0xd2511f5316167825 */ /* 0x000fe200078e00ff */
[----:B------:R-:W-:-:S03]  /*64e0*/  LOP3.LUT R0, R39, UR44, R60, 0x96, !PT ;  /* 0x0000002c27007c12 */ /* 0x000fc6000f8e963c */
[--C-:B------:R-:W-:Y:S01]  /*64f0*/  FFMA.FTZ R166, R30, UR32, -R187.reuse ;  /* 0x000000201ea67c23 */ /* 0x100fe200080108bb */
[----:B------:R-:W-:Y:S01]  /*6500*/  MUFU.EX2 R184, R184 ;  /* 0x000000b800b87308 */ /* 0x000fe20000000800 */
[----:B------:R-:W-:Y:S01]  /*6510*/  IMAD R226, R5, 0x2, R228 ;  /* 0x0000000205e27824 */ /* 0x000fe200078e02e4 */
[----:B------:R-:W-:Y:S01]  /*6520*/  LOP3.LUT R27, R23, UR40, R38, 0x96, !PT ;  /* 0x00000028171b7c12 */ /* 0x000fe2000f8e9626 */
[--C-:B------:R-:W-:Y:S01]  /*6530*/  FFMA.FTZ R175, R32, UR32, -R187.reuse ;  /* 0x0000002020af7c23 */ /* 0x100fe200080108bb */
[----:B-1----:R-:W-:Y:S01]  /*6540*/  FMNMX.FTZ R7, R36, R7, !PT ;  /* 0x0000000724077209 */ /* 0x002fe20007810000 */
[----:B------:R-:W-:Y:S01]  /*6550*/  IMAD.WIDE.U32 R36, R0, -0x326172a9, RZ ;  /* 0xcd9e8d5700247825 */ /* 0x000fe200078e00ff */
[----:B------:R-:W-:Y:S03]  /*6560*/  LDSM.16.MT88.4 R148, [R226+0x18000] ;  /* 0x01800000e294783b */ /* 0x000fe60000004200 */
[----:B------:R-:W-:Y:S01]  /*6570*/  FFMA.FTZ R32, R34, UR32, -R187 ;  /* 0x0000002022207c23 */ /* 0x000fe200080108bb */
[----:B------:R-:W-:Y:S01]  /*6580*/  MUFU.EX2 R183, R183 ;  /* 0x000000b700b77308 */ /* 0x000fe20000000800 */
[----:B------:R-:W-:Y:S01]  /*6590*/  IMAD.WIDE.U32 R26, R27, -0x326172a9, RZ ;  /* 0xcd9e8d571b1a7825 */ /* 0x000fe200078e00ff */
[----:B------:R-:W1:Y:S01]  /*65a0*/  SHFL.BFLY PT, R0, R7, 0x1, 0x1f ;  /* 0x0c201f0007007f89 */ /* 0x000e6200000e0000 */
[----:B------:R-:W-:-:S02]  /*65b0*/  LOP3.LUT R9, R37, UR43, R170, 0x96, !PT ;  /* 0x0000002b25097c12 */ /* 0x000fc4000f8e96aa */
[--C-:B------:R-:W-:Y:S01]  /*65c0*/  FFMA.FTZ R35, R40, UR32, -R187.reuse ;  /* 0x0000002028237c23 */ /* 0x100fe200080108bb */
[----:B------:R-:W-:Y:S01]  /*65d0*/  IMAD R225, R3, 0x2, R228 ;  /* 0x0000000203e17824 */ /* 0x000fe200078e02e4 */
[----:B------:R-:W-:Y:S01]  /*65e0*/  LOP3.LUT R36, R27, UR33, R36, 0x96, !PT ;  /* 0x000000211b247c12 */ /* 0x000fe2000f8e9624 */
[----:B------:R-:W2:Y:S01]  /*65f0*/  LDSM.16.MT88.4 R48, [R226+0x1a000] ;  /* 0x01a00000e230783b */ /* 0x000ea20000004200 */
[----:B------:R-:W-:Y:S01]  /*6600*/  IMAD.WIDE.U32 R24, R9, -0x2daee0ad, RZ ;  /* 0xd2511f5309187825 */ /* 0x000fe200078e00ff */
[----:B------:R-:W-:Y:S03]  /*6610*/  MUFU.EX2 R180, R180 ;  /* 0x000000b400b47308 */ /* 0x000fe60000000800 */
[----:B------:R-:W-:Y:S01]  /*6620*/  FFMA.FTZ R202, R202, UR32, -R187 ;  /* 0x00000020caca7c23 */ /* 0x000fe200080108bb */
[----:B------:R-:W3:Y:S01]  /*6630*/  LDSM.16.MT88.4 R40, [R228+0x1a000] ;  /* 0x01a00000e428783b */ /* 0x000ee20000004200 */
[----:B------:R-:W-:Y:S01]  /*6640*/  IMAD.WIDE.U32 R36, R36, -0x2daee0ad, RZ ;  /* 0xd2511f5324247825 */ /* 0x000fe200078e00ff */
[----:B------:R-:W-:-:S03]  /*6650*/  LOP3.LUT R9, R25, UR25, R22, 0x96, !PT ;  /* 0x0000001919097c12 */ /* 0x000fc6000f8e9616 */
[--C-:B------:R-:W-:Y:S01]  /*6660*/  FFMA.FTZ R204, R204, UR32, -R187.reuse ;  /* 0x00000020cccc7c23 */ /* 0x100fe200080108bb */
[----:B------:R-:W4:Y:S01]  /*6670*/  LDSM.16.MT88.4 R56, [R225+0x1a000] ;  /* 0x01a00000e138783b */ /* 0x000f220000004200 */
[----:B------:R-:W-:Y:S01]  /*6680*/  IMAD R224, R3, 0x2, R226 ;  /* 0x0000000203e07824 */ /* 0x000fe200078e02e2 */
[----:B------:R-:W-:Y:S01]  /*6690*/  LOP3.LUT R30, R37, UR15, R24, 0x96, !PT ;  /* 0x0000000f251e7c12 */ /* 0x000fe2000f8e9618 */
[----:B------:R-:W-:Y:S01]  /*66a0*/  IMAD.WIDE.U32 R22, R9, -0x326172a9, RZ ;  /* 0xcd9e8d5709167825 */ /* 0x000fe200078e00ff */
[----:B------:R-:W2:Y:S01]  /*66b0*/  MUFU.EX2 R177, R177 ;  /* 0x000000b100b17308 */ /* 0x000ea20000000800 */
[----:B------:R-:W-:Y:S02]  /*66c0*/  LDSM.16.MT88.4 R88, [R225+0x1c000] ;  /* 0x01c00000e158783b */ /* 0x000fe40000004200 */
[----:B------:R-:W-:Y:S01]  /*66d0*/  FFMA.FTZ R189, R189, UR32, -R187 ;  /* 0x00000020bdbd7c23 */ /* 0x000fe200080108bb */
[----:B------:R-:W-:Y:S01]  /*66e0*/  IMAD.WIDE.U32 R30, R30, -0x326172a9, RZ ;  /* 0xcd9e8d571e1e7825 */ /* 0x000fe200078e00ff */
[----:B------:R-:W-:Y:S01]  /*66f0*/  LOP3.LUT R26, R23, UR24, R26, 0x96, !PT ;  /* 0x00000018171a7c12 */ /* 0x000fe2000f8e961a */
[----:B------:R-:W-:Y:S01]  /*6700*/  LDSM.16.MT88.4 R132, [R224+0x18000] ;  /* 0x01800000e084783b */ /* 0x000fe20000004200 */
[----:B-1----:R-:W-:Y:S01]  /*6710*/  FMNMX.FTZ R0, R7, R0, !PT ;  /* 0x0000000007007209 */ /* 0x002fe20007810000 */
[----:B------:R-:W-:Y:S01]  /*6720*/  MUFU.EX2 R175, R175 ;  /* 0x000000af00af7308 */ /* 0x000fe20000000800 */
[----:B------:R-:W-:Y:S01]  /*6730*/  LOP3.LUT R9, R31, UR31, R22, 0x96, !PT ;  /* 0x0000001f1f097c12 */ /* 0x000fe2000f8e9616 */
[----:B------:R-:W-:Y:S01]  /*6740*/  IMAD.WIDE.U32 R26, R26, -0x2daee0ad, RZ ;  /* 0xd2511f531a1a7825 */ /* 0x000fe200078e00ff */
[----:B------:R-:W-:-:S03]  /*6750*/  FSETP.NEU.FTZ.AND P1, PT, R0, -INF , PT ;  /* 0xff8000000000780b */ /* 0x000fc60003f3d000 */
[----:B------:R-:W-:Y:S01]  /*6760*/  FMUL.FTZ R185, R0, UR32 ;  /* 0x0000002000b97c20 */ /* 0x000fe20008410000 */
[C---:B------:R-:W-:Y:S01]  /*6770*/  LOP3.LUT R24, R30.reuse, 0xffff, RZ, 0xc0, !PT ;  /* 0x0000ffff1e187812 */ /* 0x040fe200078ec0ff */
[----:B------:R-:W-:Y:S01]  /*6780*/  LDSM.16.MT88.4 R80, [R226+0x1c000] ;  /* 0x01c00000e250783b */ /* 0x000fe20000004200 */
[----:B------:R-:W-:Y:S01]  /*6790*/  LOP3.LUT R13, R9, 0xffff, RZ, 0xc0, !PT ;  /* 0x0000ffff090d7812 */ /* 0x000fe200078ec0ff */
[----:B------:R-:W-:Y:S01]  /*67a0*/  MUFU.EX2 R166, R166 ;  /* 0x000000a600a67308 */ /* 0x000fe20000000800 */
[----:B------:R-:W-:Y:S01]  /*67b0*/  FSEL R185, R185, RZ, P1 ;  /* 0x000000ffb9b97208 */ /* 0x000fe20000800000 */
[----:B------:R-:W-:Y:S01]  /*67c0*/  LDSM.16.MT88.4 R96, [R224+0x1c000] ;  /* 0x01c00000e060783b */ /* 0x000fe20000004200 */
[----:B------:R-:W-:Y:S02]  /*67d0*/  SHF.R.U32.HI R22, RZ, 0x10, R30 ;  /* 0x00000010ff167819 */ /* 0x000fe4000001161e */
[----:B------:R-:W-:Y:S01]  /*67e0*/  LOP3.LUT R11, R30, 0xff, RZ, 0xc0, !PT ;  /* 0x000000ff1e0b7812 */ /* 0x000fe200078ec0ff */
[--C-:B------:R-:W-:Y:S01]  /*67f0*/  FFMA.FTZ R182, R16, UR32, -R185.reuse ;  /* 0x0000002010b67c23 */ /* 0x100fe200080108b9 */
[--C-:B------:R-:W-:Y:S01]  /*6800*/  FFMA.FTZ R181, R12, UR32, -R185.reuse ;  /* 0x000000200cb57c23 */ /* 0x100fe200080108b9 */
[--C-:B------:R-:W-:Y:S01]  /*6810*/  FFMA.FTZ R179, R20, UR32, -R185.reuse ;  /* 0x0000002014b37c23 */ /* 0x100fe200080108b9 */
[--C-:B------:R-:W-:Y:S01]  /*6820*/  FFMA.FTZ R178, R10, UR32, -R185.reuse ;  /* 0x000000200ab27c23 */ /* 0x100fe200080108b9 */
[----:B------:R-:W-:Y:S01]  /*6830*/  LOP3.LUT R16, R27, UR45, R36, 0x96, !PT ;  /* 0x0000002d1b107c12 */ /* 0x000fe2000f8e9624 */
[----:B------:R-:W-:Y:S01]  /*6840*/  FFMA.FTZ R176, R8, UR32, -R185 ;  /* 0x0000002008b07c23 */ /* 0x000fe200080108b9 */
[----:B------:R-:W-:Y:S01]  /*6850*/  MUFU.EX2 R182, R182 ;  /* 0x000000b600b67308 */ /* 0x000fe20000000800 */
[----:B------:R-:W-:Y:S01]  /*6860*/  SHF.R.U32.HI R10, RZ, 0x10, R9 ;  /* 0x00000010ff0a7819 */ /* 0x000fe20000011609 */
[--C-:B------:R-:W-:Y:S01]  /*6870*/  FFMA.FTZ R33, R18, UR32, -R185.reuse ;  /* 0x0000002012217c23 */ /* 0x100fe200080108b9 */
[----:B------:R-:W-:Y:S01]  /*6880*/  SHF.R.U32.HI R24, RZ, 0x8, R24 ;  /* 0x00000008ff187819 */ /* 0x000fe20000011618 */
[--C-:B------:R-:W-:Y:S01]  /*6890*/  FFMA.FTZ R167, R6, UR32, -R185.reuse ;  /* 0x0000002006a77c23 */ /* 0x100fe200080108b9 */
[----:B------:R-:W-:Y:S01]  /*68a0*/  LOP3.LUT R4, R9, 0xff, RZ, 0xc0, !PT ;  /* 0x000000ff09047812 */ /* 0x000fe200078ec0ff */
[----:B------:R-:W-:Y:S01]  /*68b0*/  FFMA.FTZ R34, R14, UR32, -R185 ;  /* 0x000000200e227c23 */ /* 0x000fe200080108b9 */
[----:B------:R-:W-:Y:S01]  /*68c0*/  SHF.R.U32.HI R13, RZ, 0x8, R13 ;  /* 0x00000008ff0d7819 */ /* 0x000fe2000001160d */
[----:B------:R-:W1:Y:S01]  /*68d0*/  MUFU.EX2 R181, R181 ;  /* 0x000000b500b57308 */ /* 0x000e620000000800 */
[----:B------:R-:W-:Y:S01]  /*68e0*/  SHF.R.U32.HI R7, RZ, 0x18, R30 ;  /* 0x00000018ff077819 */ /* 0x000fe2000001161e */
[----:B------:R-:W-:Y:S01]  /*68f0*/  LDSM.16.MT88.4 R104, [R228+0x1e000] ;  /* 0x01e00000e468783b */ /* 0x000fe20000004200 */
[----:B------:R-:W-:Y:S01]  /*6900*/  LOP3.LUT R22, R22, 0xff, RZ, 0xc0, !PT ;  /* 0x000000ff16167812 */ /* 0x000fe200078ec0ff */
[----:B------:R-:W-:Y:S01]  /*6910*/  FFMA.FTZ R206, R206, UR32, -R185 ;  /* 0x00000020cece7c23 */ /* 0x000fe200080108b9 */
[----:B------:R-:W-:Y:S01]  /*6920*/  SHF.R.U32.HI R9, RZ, 0x18, R9 ;  /* 0x00000018ff097819 */ /* 0x000fe20000011609 */
[----:B------:R-:W-:Y:S01]  /*6930*/  LDSM.16.MT88.4 R140, [R225+0x18000] ;  /* 0x01800000e18c783b */ /* 0x000fe20000004200 */
[----:B------:R-:W-:Y:S01]  /*6940*/  LOP3.LUT R5, R16, 0xffff, RZ, 0xc0, !PT ;  /* 0x0000ffff10057812 */ /* 0x000fe200078ec0ff */
[----:B------:R-:W-:Y:S01]  /*6950*/  MUFU.EX2 R179, R179 ;  /* 0x000000b300b37308 */ /* 0x000fe20000000800 */
[----:B------:R-:W-:Y:S01]  /*6960*/  LOP3.LUT R8, R10, 0xff, RZ, 0xc0, !PT ;  /* 0x000000ff0a087812 */ /* 0x000fe200078ec0ff */
[----:B------:R-:W-:Y:S01]  /*6970*/  LDSM.16.MT88.4 R64, [R224+0x1a000] ;  /* 0x01a00000e040783b */ /* 0x000fe20000004200 */
[----:B------:R-:W-:Y:S01]  /*6980*/  PRMT R11, R11, 0x5410, R24 ;  /* 0x000054100b0b7816 */ /* 0x000fe20000000018 */
[----:B------:R-:W-:Y:S01]  /*6990*/  FFMA.FTZ R236, R236, UR32, -R185 ;  /* 0x00000020ecec7c23 */ /* 0x000fe200080108b9 */
[----:B------:R-:W-:Y:S01]  /*69a0*/  PRMT R4, R4, 0x5410, R13 ;  /* 0x0000541004047816 */ /* 0x000fe2000000000d */
[----:B------:R-:W-:Y:S01]  /*69b0*/  LDSM.16.MT88.4 R72, [R228+0x1c000] ;  /* 0x01c00000e448783b */ /* 0x000fe20000004200 */
[----:B------:R-:W-:Y:S01]  /*69c0*/  PRMT R7, R22, 0x5410, R7 ;  /* 0x0000541016077816 */ /* 0x000fe20000000007 */
[----:B------:R-:W3:Y:S01]  /*69d0*/  MUFU.EX2 R178, R178 ;  /* 0x000000b200b27308 */ /* 0x000ee20000000800 */
[----:B------:R-:W-:Y:S01]  /*69e0*/  LOP3.LUT R128, R16, 0xff, RZ, 0xc0, !PT ;  /* 0x000000ff10807812 */ /* 0x000fe200078ec0ff */
[----:B------:R-:W-:Y:S01]  /*69f0*/  LDSM.16.MT88.4 R20, [R224+0x18800] ;  /* 0x01880000e014783b */ /* 0x000fe20000004200 */
[----:B------:R-:W-:-:S02]  /*6a00*/  SHF.R.U32.HI R5, RZ, 0x8, R5 ;  /* 0x00000008ff057819 */ /* 0x000fc40000011605 */
[----:B------:R-:W-:Y:S01]  /*6a10*/  PRMT R9, R8, 0x5410, R9 ;  /* 0x0000541008097816 */ /* 0x000fe20000000009 */
[----:B------:R-:W-:Y:S01]  /*6a20*/  LDSM.16.MT88.4 R112, [R226+0x1e000] ;  /* 0x01e00000e270783b */ /* 0x000fe20000004200 */
[--C-:B------:R-:W-:Y:S01]  /*6a30*/  HSET2.LE.AND R10, R11, R195.reuse, PT ;  /* 0x000000c30b0a7233 */ /* 0x100fe20003803000 */
[----:B------:R-:W-:Y:S01]  /*6a40*/  MUFU.EX2 R35, R35 ;  /* 0x0000002300237308 */ /* 0x000fe20000000800 */
[----:B------:R-:W-:Y:S01]  /*6a50*/  PRMT R128, R128, 0x5410, R5 ;  /* 0x0000541080807816 */ /* 0x000fe20000000005 */
[----:B------:R-:W-:Y:S01]  /*6a60*/  LDSM.16.MT88.4 R120, [R225+0x1e000] ;  /* 0x01e00000e178783b */ /* 0x000fe20000004200 */
[--C-:B------:R-:W-:Y:S02]  /*6a70*/  HSET2.LE.AND R8, R4, R195.reuse, PT ;  /* 0x000000c304087233 */ /* 0x100fe40003803000 */
[----:B--2---:R-:W-:Y:S01]  /*6a80*/  F2FP.F16.F32.PACK_AB R11, R177, R180 ;  /* 0x000000b4b10b723e */ /* 0x004fe200000000ff */
[----:B------:R-:W-:Y:S01]  /*6a90*/  LDSM.16.MT88.4 R28, [R224+0x1e000] ;  /* 0x01e00000e01c783b */ /* 0x000fe20000004200 */
[--C-:B------:R-:W-:Y:S01]  /*6aa0*/  HSET2.LE.AND R7, R7, R195.reuse, PT ;  /* 0x000000c307077233 */ /* 0x100fe20003803000 */
[----:B------:R-:W2:Y:S01]  /*6ab0*/  MUFU.EX2 R32, R32 ;  /* 0x0000002000207308 */ /* 0x000ea20000000800 */
[----:B------:R-:W-:Y:S01]  /*6ac0*/  HSET2.LE.AND R9, R9, R195, PT ;  /* 0x000000c309097233 */ /* 0x000fe20003803000 */
[----:B------:R-:W-:Y:S01]  /*6ad0*/  STL [R1+0x8], R195 ;  /* 0x000008c301007387 */ /* 0x000fe20000100800 */
[----:B------:R-:W-:-:S02]  /*6ae0*/  F2FP.F16.F32.PACK_AB R5, R183, R184 ;  /* 0x000000b8b705723e */ /* 0x000fc400000000ff */
[----:B-1----:R-:W-:Y:S02]  /*6af0*/  F2FP.F16.F32.PACK_AB R4, R181, R182 ;  /* 0x000000b6b504723e */ /* 0x002fe400000000ff */
[----:B---3--:R-:W-:Y:S01]  /*6b00*/  F2FP.F16.F32.PACK_AB R18, R178, R179 ;  /* 0x000000b3b212723e */ /* 0x008fe200000000ff */
[----:B------:R-:W-:Y:S01]  /*6b10*/  MUFU.EX2 R176, R176 ;  /* 0x000000b000b07308 */ /* 0x000fe20000000800 */
[----:B------:R-:W-:Y:S02]  /*6b20*/  LOP3.LUT R10, R10, R11, RZ, 0xc0, !PT ;  /* 0x0000000b0a0a7212 */ /* 0x000fe400078ec0ff */
[----:B------:R-:W-:Y:S02]  /*6b30*/  LOP3.LUT R11, R7, R18, RZ, 0xc0, !PT ;  /* 0x00000012070b7212 */ /* 0x000fe400078ec0ff */
[----:B------:R-:W-:Y:S02]  /*6b40*/  LOP3.LUT R8, R8, R5, RZ, 0xc0, !PT ;  /* 0x0000000508087212 */ /* 0x000fe400078ec0ff */
[----:B------:R-:W-:Y:S01]  /*6b50*/  LOP3.LUT R9, R9, R4, RZ, 0xc0, !PT ;  /* 0x0000000409097212 */ /* 0x000fe200078ec0ff */
[----:B------:R-:W-:Y:S01]  /*6b60*/  MUFU.EX2 R34, R34 ;  /* 0x0000002200227308 */ /* 0x000fe20000000800 */
[----:B------:R-:W1:Y:S01]  /*6b70*/  LDSM.16.MT88.4 R4, [R226+0x18800] ;  /* 0x01880000e204783b */ /* 0x000e620000004200 */
[----:B------:R-:W-:-:S02]  /*6b80*/  LOP3.LUT R15, R26, 0xffff, RZ, 0xc0, !PT ;  /* 0x0000ffff1a0f7812 */ /* 0x000fc400078ec0ff */
[----:B------:R-:W-:Y:S02]  /*6b90*/  SHF.R.U32.HI R17, RZ, 0x10, R26 ;  /* 0x00000010ff117819 */ /* 0x000fe4000001161a */
[----:B------:R-:W-:Y:S01]  /*6ba0*/  SHF.R.U32.HI R129, RZ, 0x10, R16 ;  /* 0x00000010ff817819 */ /* 0x000fe20000011610 */
[C---:B------:R-:W-:Y:S01]  /*6bb0*/  HMMA.16816.F32 R152, R8.reuse, R148, RZ ;  /* 0x000000940898723c */ /* 0x040fe200000018ff */
[----:B------:R-:W3:Y:S01]  /*6bc0*/  MUFU.EX2 R33, R33 ;  /* 0x0000002100217308 */ /* 0x000ee20000000800 */
[----:B------:R-:W-:Y:S02]  /*6bd0*/  LOP3.LUT R130, R26, 0xff, RZ, 0xc0, !PT ;  /* 0x000000ff1a827812 */ /* 0x000fe400078ec0ff */
[----:B------:R-:W-:Y:S02]  /*6be0*/  SHF.R.U32.HI R131, RZ, 0x18, R26 ;  /* 0x00000018ff837819 */ /* 0x000fe4000001161a */
[----:B------:R-:W-:Y:S01]  /*6bf0*/  HMMA.16816.F32 R148, R8, R150, RZ ;  /* 0x000000960894723c */ /* 0x000fe200000018ff */
[----:B------:R-:W-:Y:S01]  /*6c00*/  SHF.R.U32.HI R15, RZ, 0x8, R15 ;  /* 0x00000008ff0f7819 */ /* 0x000fe2000001160f */
[----:B------:R-:W-:Y:S01]  /*6c10*/  LDSM.16.MT88.4 R24, [R225+0x18800] ;  /* 0x01880000e118783b */ /* 0x000fe20000004200 */
[----:B------:R-:W4:Y:S01]  /*6c20*/  MUFU.EX2 R167, R167 ;  /* 0x000000a700a77308 */ /* 0x000f220000000800 */
[----:B------:R-:W-:-:S02]  /*6c30*/  LOP3.LUT R12, R17, 0xff, RZ, 0xc0, !PT ;  /* 0x000000ff110c7812 */ /* 0x000fc400078ec0ff */
[----:B------:R-:W-:Y:S01]  /*6c40*/  SHF.R.U32.HI R16, RZ, 0x18, R16 ;  /* 0x00000018ff107819 */ /* 0x000fe20000011610 */
[C---:B------:R-:W-:Y:S01]  /*6c50*/  HMMA.16816.F32 R160, R8.reuse, R156, RZ ;  /* 0x0000009c08a0723c */ /* 0x040fe200000018ff */
[----:B------:R-:W-:Y:S02]  /*6c60*/  LOP3.LUT R129, R129, 0xff, RZ, 0xc0, !PT ;  /* 0x000000ff81817812 */ /* 0x000fe400078ec0ff */
[----:B------:R-:W-:Y:S01]  /*6c70*/  PRMT R130, R130, 0x5410, R15 ;  /* 0x0000541082827816 */ /* 0x000fe2000000000f */
[----:B------:R-:W-:Y:S01]  /*6c80*/  MUFU.EX2 R202, R202 ;  /* 0x000000ca00ca7308 */ /* 0x000fe20000000800 */
[----:B------:R-:W-:Y:S01]  /*6c90*/  PRMT R131, R12, 0x5410, R131 ;  /* 0x000054100c837816 */ /* 0x000fe20000000083 */
[----:B------:R-:W-:Y:S01]  /*6ca0*/  HMMA.16816.F32 R156, R8, R158, RZ ;  /* 0x0000009e089c723c */ /* 0x000fe200000018ff */
[----:B------:R-:W-:Y:S01]  /*6cb0*/  PRMT R129, R129, 0x5410, R16 ;  /* 0x0000541081817816 */ /* 0x000fe20000000010 */
[----:B------:R-:W1:Y:S01]  /*6cc0*/  LDSM.16.MT88.4 R12, [R228+0x18800] ;  /* 0x01880000e40c783b */ /* 0x000e620000004200 */
[----:B------:R-:W-:-:S02]  /*6cd0*/  HSET2.LE.AND R130, R130, R195, PT ;  /* 0x000000c382827233 */ /* 0x000fc40003803000 */
[--C-:B------:R-:W-:Y:S01]  /*6ce0*/  HSET2.LE.AND R131, R131, R195.reuse, PT ;  /* 0x000000c383837233 */ /* 0x100fe20003803000 */
[C---:B------:R-:W-:Y:S01]  /*6cf0*/  HMMA.16816.F32 R44, R8.reuse, R48, RZ ;  /* 0x00000030082c723c */ /* 0x040fe200000018ff */
[--C-:B------:R-:W-:Y:S01]  /*6d00*/  HSET2.LE.AND R128, R128, R195.reuse, PT ;  /* 0x000000c380807233 */ /* 0x100fe20003803000 */
[----:B------:R-:W-:Y:S01]  /*6d10*/  MUFU.EX2 R206, R206 ;  /* 0x000000ce00ce7308 */ /* 0x000fe20000000800 */
[----:B------:R-:W-:Y:S02]  /*6d20*/  HSET2.LE.AND R129, R129, R195, PT ;  /* 0x000000c381817233 */ /* 0x000fe40003803000 */
[----:B--2---:R-:W-:Y:S01]  /*6d30*/  F2FP.F16.F32.PACK_AB R17, R32, R35 ;  /* 0x000000232011723e */ /* 0x004fe200000000ff */
[C---:B------:R-:W-:Y:S01]  /*6d40*/  HMMA.16816.F32 R48, R8.reuse, R50, RZ ;  /* 0x000000320830723c */ /* 0x040fe200000018ff */
[----:B---3--:R-:W-:Y:S02]  /*6d50*/  F2FP.F16.F32.PACK_AB R18, R33, R34 ;  /* 0x000000222112723e */ /* 0x008fe400000000ff */
[----:B------:R-:W-:Y:S01]  /*6d60*/  F2FP.F16.F32.PACK_AB R3, R166, R175 ;  /* 0x000000afa603723e */ /* 0x000fe200000000ff */
[----:B------:R-:W-:Y:S01]  /*6d70*/  MUFU.EX2 R204, R204 ;  /* 0x000000cc00cc7308 */ /* 0x000fe20000000800 */
[----:B----4-:R-:W-:Y:S01]  /*6d80*/  F2FP.F16.F32.PACK_AB R16, R167, R176 ;  /* 0x000000b0a710723e */ /* 0x010fe200000000ff */
[----:B------:R-:W-:Y:S01]  /*6d90*/  HMMA.16816.F32 R36, R8, R40, RZ ;  /* 0x000000280824723c */ /* 0x000fe200000018ff */
[----:B------:R-:W-:-:S02]  /*6da0*/  LOP3.LUT R130, R130, R17, RZ, 0xc0, !PT ;  /* 0x0000001182827212 */ /* 0x000fc400078ec0ff */
[----:B------:R-:W-:Y:S02]  /*6db0*/  LOP3.LUT R131, R131, R18, RZ, 0xc0, !PT ;  /* 0x0000001283837212 */ /* 0x000fe400078ec0ff */
[----:B------:R-:W-:Y:S01]  /*6dc0*/  LOP3.LUT R128, R128, R3, RZ, 0xc0, !PT ;  /* 0x0000000380807212 */ /* 0x000fe200078ec0ff */
[C---:B------:R-:W-:Y:S01]  /*6dd0*/  HMMA.16816.F32 R40, R8.reuse, R42, RZ ;  /* 0x0000002a0828723c */ /* 0x040fe200000018ff */
[----:B------:R-:W-:Y:S01]  /*6de0*/  LOP3.LUT R129, R129, R16, RZ, 0xc0, !PT ;  /* 0x0000001081817212 */ /* 0x000fe200078ec0ff */
[----:B------:R-:W-:Y:S01]  /*6df0*/  IMAD.U32 R3, RZ, RZ, UR46 ;  /* 0x0000002eff037e24 */ /* 0x000fe2000f8e00ff */
[----:B------:R-:W2:Y:S01]  /*6e00*/  LDSM.16.MT88.4 R16, [R228+0x1a800] ;  /* 0x01a80000e410783b */ /* 0x000ea20000004200 */
[----:B------:R-:W-:Y:S02]  /*6e10*/  MUFU.EX2 R189, R189 ;  /* 0x000000bd00bd7308 */ /* 0x000fe40000000800 */
[----:B------:R-:W-:Y:S06]  /*6e20*/  HMMA.16816.F32 R52, R8, R56, RZ ;  /* 0x000000380834723c */ /* 0x000fec00000018ff */
[C---:B-1----:R-:W-:Y:S01]  /*6e30*/  HMMA.16816.F32 R152, R128.reuse, R4, R152 ;  /* 0x000000048098723c */ /* 0x042fe20000001898 */
[----:B------:R-:W-:Y:S05]  /*6e40*/  MUFU.EX2 R236, R236 ;  /* 0x000000ec00ec7308 */ /* 0x000fea0000000800 */
[C---:B------:R-:W-:Y:S01]  /*6e50*/  HMMA.16816.F32 R148, R128.reuse, R6, R148 ;  /* 0x000000068094723c */ /* 0x040fe20000001894 */
[----:B------:R-:W1:Y:S05]  /*6e60*/  LDSM.16.MT88.4 R4, [R226+0x1a800] ;  /* 0x01a80000e204783b */ /* 0x000e6a0000004200 */
[C---:B------:R-:W-:Y:S06]  /*6e70*/  HMMA.16816.F32 R160, R128.reuse, R12, R160 ;  /* 0x0000000c80a0723c */ /* 0x040fec00000018a0 */
[----:B------:R-:W-:Y:S01]  /*6e80*/  HMMA.16816.F32 R156, R128, R14, R156 ;  /* 0x0000000e809c723c */ /* 0x000fe2000000189c */
[----:B------:R-:W3:Y:S05]  /*6e90*/  LDSM.16.MT88.4 R12, [R225+0x1a800] ;  /* 0x01a80000e10c783b */ /* 0x000eea0000004200 */
[C---:B------:R-:W-:Y:S06]  /*6ea0*/  HMMA.16816.F32 R56, R8.reuse, R58, RZ ;  /* 0x0000003a0838723c */ /* 0x040fec00000018ff */
[----:B------:R-:W-:Y:S06]  /*6eb0*/  HMMA.16816.F32 R84, R8, R88, RZ ;  /* 0x000000580854723c */ /* 0x000fec00000018ff */
[C---:B--2---:R-:W-:Y:S06]  /*6ec0*/  HMMA.16816.F32 R36, R128.reuse, R16, R36 ;  /* 0x000000108024723c */ /* 0x044fec0000001824 */
[C---:B------:R-:W-:Y:S01]  /*6ed0*/  HMMA.16816.F32 R40, R128.reuse, R18, R40 ;  /* 0x000000128028723c */ /* 0x040fe20000001828 */
[----:B------:R-:W-:Y:S05]  /*6ee0*/  LDSM.16.MT88.4 R16, [R226+0x1c800] ;  /* 0x01c80000e210783b */ /* 0x000fea0000004200 */
[C---:B-1----:R-:W-:Y:S06]  /*6ef0*/  HMMA.16816.F32 R44, R128.reuse, R4, R44 ;  /* 0x00000004802c723c */ /* 0x042fec000000182c */
[----:B------:R-:W-:Y:S01]  /*6f00*/  HMMA.16816.F32 R48, R128, R6, R48 ;  /* 0x000000068030723c */ /* 0x000fe20000001830 */
[----:B------:R-:W1:Y:S05]  /*6f10*/  LDSM.16.MT88.4 R4, [R225+0x1c800] ;  /* 0x01c80000e104783b */ /* 0x000e6a0000004200 */
[C---:B------:R-:W-:Y:S06]  /*6f20*/  HMMA.16816.F32 R88, R8.reuse, R90, RZ ;  /* 0x0000005a0858723c */ /* 0x040fec00000018ff */
[C---:B------:R-:W-:Y:S06]  /*6f30*/  HMMA.16816.F32 R136, R8.reuse, R132, RZ ;  /* 0x000000840888723c */ /* 0x040fec00000018ff */
[C---:B------:R-:W-:Y:S06]  /*6f40*/  HMMA.16816.F32 R132, R8.reuse, R134, RZ ;  /* 0x000000860884723c */ /* 0x040fec00000018ff */
[C---:B------:R-:W-:Y:S06]  /*6f50*/  HMMA.16816.F32 R76, R8.reuse, R80, RZ ;  /* 0x00000050084c723c */ /* 0x040fec00000018ff */
[----:B------:R-:W-:Y:S06]  /*6f60*/  HMMA.16816.F32 R80, R8, R82, RZ ;  /* 0x000000520850723c */ /* 0x000fec00000018ff */
        /* <DEDUP_REMOVED lines=8> */
[----:B------:R-:W3:Y:S05]  /*6ff0*/  LDSM.16.MT88.4 R20, [R228+0x1c800] ;  /* 0x01c80000e414783b */ /* 0x000eea0000004200 */
[----:B------:R-:W-:Y:S06]  /*7000*/  HMMA.16816.F32 R92, R8, R96, RZ ;  /* 0x00000060085c723c */ /* 0x000fec00000018ff */
[C---:B------:R-:W-:Y:S06]  /*7010*/  HMMA.16816.F32 R76, R128.reuse, R16, R76 ;  /* 0x00000010804c723c */ /* 0x040fec000000184c */
[----:B------:R-:W-:Y:S01]  /*7020*/  HMMA.16816.F32 R80, R128, R18, R80 ;  /* 0x000000128050723c */ /* 0x000fe20000001850 */
[----:B------:R-:W4:Y:S05]  /*7030*/  LDSM.16.MT88.4 R16, [R226+0x1e800] ;  /* 0x01e80000e210783b */ /* 0x000f2a0000004200 */
        /* <DEDUP_REMOVED lines=15> */
[----:B------:R-:W-:-:S05]  /*7130*/  IMAD.WIDE.U32 R28, R164, -0x326172a9, RZ ;  /* 0xcd9e8d57a41c7825 */ /* 0x000fca00078e00ff */
[----:B--2---:R-:W-:Y:S01]  /*7140*/  HMMA.16816.F32 R92, R128, R12, R92 ;  /* 0x0000000c805c723c */ /* 0x004fe2000000185c */
[----:B------:R-:W-:-:S05]  /*7150*/  IMAD.WIDE.U32 R30, R165, -0x2daee0ad, RZ ;  /* 0xd2511f53a51e7825 */ /* 0x000fca00078e00ff */
[----:B------:R-:W-:Y:S01]  /*7160*/  LOP3.LUT R3, R31, UR39, R3, 0x96, !PT ;  /* 0x000000271f037c12 */ /* 0x000fe2000f8e9603 */
[C---:B-1----:R-:W-:Y:S04]  /*7170*/  HMMA.16816.F32 R100, R128.reuse, R4, R100 ;  /* 0x000000048064723c */ /* 0x042fe80000001864 */
[----:B------:R-:W-:Y:S02]  /*7180*/  IMAD.WIDE.U32 R12, R3, -0x326172a9, RZ ;  /* 0xcd9e8d57030c7825 */ /* 0x000fe400078e00ff */
[C---:B------:R-:W-:Y:S03]  /*7190*/  HMMA.16816.F32 R144, R128.reuse, R24, R144 ;  /* 0x000000188090723c */ /* 0x040fe60000001890 */
[----:B------:R-:W-:Y:S01]  /*71a0*/  LOP3.LUT R4, R13, UR7, R28, 0x96, !PT ;  /* 0x000000070d047c12 */ /* 0x000fe2000f8e961c */
[----:B------:R-:W-:Y:S01]  /*71b0*/  IMAD.WIDE.U32 R28, R164, -0x326172a9, RZ ;  /* 0xcd9e8d57a41c7825 */ /* 0x000fe200078e00ff */
[----:B------:R-:W-:Y:S01]  /*71c0*/  LOP3.LUT R3, R171, UR6, R12, 0x96, !PT ;  /* 0x00000006ab037c12 */ /* 0x000fe2000f8e960c */
[----:B------:R-:W-:Y:S01]  /*71d0*/  HMMA.16816.F32 R140, R128, R26, R140 ;  /* 0x0000001a808c723c */ /* 0x000fe2000000188c */
[----:B------:R-:W1:Y:S01]  /*71e0*/  LDSM.16.MT88.4 R24, [R224+0x1a800] ;  /* 0x01a80000e018783b */ /* 0x000e620000004200 */
[----:B------:R-:W-:Y:S01]  /*71f0*/  IMAD.WIDE.U32 R4, R4, -0x2daee0ad, RZ ;  /* 0xd2511f5304047825 */ /* 0x000fe200078e00ff */
[----:B------:R-:W-:-:S03]  /*7200*/  LOP3.LUT R28, R29, R168, RZ, 0x3c, !PT ;  /* 0x000000a81d1c7212 */ /* 0x000fc600078e3cff */
[----:B---3--:R-:W-:Y:S02]  /*7210*/  HMMA.16816.F32 R68, R128, R20, R68 ;  /* 0x000000148044723c */ /* 0x008fe40000001844 */
[----:B------:R-:W-:-:S04]  /*7220*/  IMAD.WIDE.U32 R28, R28, -0x2daee0ad, RZ ;  /* 0xd2511f531c1c7825 */ /* 0x000fc800078e00ff */
[----:B----4-:R-:W-:Y:S01]  /*7230*/  HMMA.16816.F32 R108, R128, R16, R108 ;  /* 0x00000010806c723c */ /* 0x010fe2000000186c */
[----:B------:R-:W-:-:S05]  /*7240*/  IMAD.WIDE.U32 R20, R3, -0x2daee0ad, RZ ;  /* 0xd2511f5303147825 */ /* 0x000fca00078e00ff */
[----:B------:R-:W-:Y:S01]  /*7250*/  HMMA.16816.F32 R96, R128, R14, R96 ;  /* 0x0000000e8060723c */ /* 0x000fe20000001860 */
[----:B------:R-:W-:Y:S01]  /*7260*/  LOP3.LUT R16, R5, UR44, R28, 0x96, !PT ;  /* 0x0000002c05107c12 */ /* 0x000fe2000f8e961c */
[----:B------:R-:W2:Y:S01]  /*7270*/  LDSM.16.MT88.4 R12, [R225+0x1e800] ;  /* 0x01e80000e10c783b */ /* 0x000ea20000004200 */
[----:B------:R-:W-:-:S03]  /*7280*/  LOP3.LUT R3, R21, UR40, R4, 0x96, !PT ;  /* 0x0000002815037c12 */ /* 0x000fc6000f8e9604 */
[----:B------:R-:W-:Y:S01]  /*7290*/  HMMA.16816.F32 R104, R128, R6, R104 ;  /* 0x000000068068723c */ /* 0x000fe20000001868 */
[----:B------:R-:W3:Y:S01]  /*72a0*/  LDSM.16.MT88.4 R4, [R224+0x1e800] ;  /* 0x01e80000e004783b */ /* 0x000ee20000004200 */
[----:B------:R-:W-:-:S04]  /*72b0*/  IMAD.WIDE.U32 R28, R3, -0x326172a9, RZ ;  /* 0xcd9e8d57031c7825 */ /* 0x000fc800078e00ff */
[C---:B------:R-:W-:Y:S06]  /*72c0*/  HMMA.16816.F32 R72, R128.reuse, R22, R72 ;  /* 0x000000168048723c */ /* 0x040fec0000001848 */
[----:B------:R-:W-:Y:S01]  /*72d0*/  HMMA.16816.F32 R112, R128, R18, R112 ;  /* 0x000000128070723c */ /* 0x000fe20000001870 */
[----:B------:R-:W-:-:S05]  /*72e0*/  IMAD.WIDE.U32 R22, R16, -0x326172a9, RZ ;  /* 0xcd9e8d5710167825 */ /* 0x000fca00078e00ff */
[----:B------:R-:W-:Y:S01]  /*72f0*/  LOP3.LUT R16, R23, UR43, R170, 0x96, !PT ;  /* 0x0000002b17107c12 */ /* 0x000fe2000f8e96aa */
[----:B-1----:R-:W-:Y:S01]  /*7300*/  HMMA.16816.F32 R60, R128, R24, R60 ;  /* 0x00000018803c723c */ /* 0x002fe2000000183c */
[----:B------:R-:W-:-:S03]  /*7310*/  LOP3.LUT R3, R29, UR33, R22, 0x96, !PT ;  /* 0x000000211d037c12 */ /* 0x000fc6000f8e9616 */
[----:B------:R-:W-:Y:S02]  /*7320*/  IMAD.WIDE.U32 R18, R16, -0x2daee0ad, RZ ;  /* 0xd2511f5310127825 */ /* 0x000fe400078e00ff */
[----:B------:R-:W-:Y:S02]  /*7330*/  HMMA.16816.F32 R64, R128, R26, R64 ;  /* 0x0000001a8040723c */ /* 0x000fe40000001840 */
[----:B------:R-:W-:Y:S01]  /*7340*/  IMAD.WIDE.U32 R24, R3, -0x2daee0ad, RZ ;  /* 0xd2511f5303187825 */ /* 0x000fe200078e00ff */
[----:B------:R-:W-:-:S03]  /*7350*/  LOP3.LUT R16, R19, UR25, R20, 0x96, !PT ;  /* 0x0000001913107c12 */ /* 0x000fc6000f8e9614 */
[----:B------:R-:W-:Y:S01]  /*7360*/  FFMA.FTZ R3, R193, UR32, -R187 ;  /* 0x00000020c1037c23 */ /* 0x000fe200080108bb */
[--C-:B------:R-:W-:Y:S01]  /*7370*/  FFMA.FTZ R193, R191, UR32, -R185.reuse ;  /* 0x00000020bfc17c23 */ /* 0x100fe200080108b9 */
[----:B------:R-:W-:Y:S01]  /*7380*/  FFMA.FTZ R191, R238, UR32, -R185 ;  /* 0x00000020eebf7c23 */ /* 0x000fe200080108b9 */
[----:B------:R-:W-:Y:S01]  /*7390*/  LOP3.LUT R18, R25, UR15, R18, 0x96, !PT ;  /* 0x0000000f19127c12 */ /* 0x000fe2000f8e9612 */
[----:B------:R-:W-:Y:S02]  /*73a0*/  IMAD.WIDE.U32 R170, R16, -0x326172a9, RZ ;  /* 0xcd9e8d5710aa7825 */ /* 0x000fe400078e00ff */
[----:B------:R-:W1:Y:S01]  /*73b0*/  MUFU.EX2 R3, R3 ;  /* 0x0000000300037308 */ /* 0x000e620000000800 */
[----:B--2---:R-:W-:Y:S01]  /*73c0*/  HMMA.16816.F32 R116, R128, R12, R116 ;  /* 0x0000000c8074723c */ /* 0x004fe20000001874 */
[----:B------:R-:W-:-:S04]  /*73d0*/  IMAD.WIDE.U32 R18, R18, -0x326172a9, RZ ;  /* 0xcd9e8d5712127825 */ /* 0x000fc800078e00ff */
[----:B------:R-:W-:Y:S01]  /*73e0*/  IMAD.MOV.U32 R238, RZ, RZ, R24 ;  /* 0x000000ffffee7224 */ /* 0x000fe200078e0018 */
[C---:B---3--:R-:W-:Y:S01]  /*73f0*/  HMMA.16816.F32 R124, R128.reuse, R4, R124 ;  /* 0x00000004807c723c */ /* 0x048fe2000000187c */
[C---:B------:R-:W-:Y:S01]  /*7400*/  LOP3.LUT R12, R18.reuse, 0xffff, RZ, 0xc0, !PT ;  /* 0x0000ffff120c7812 */ /* 0x040fe200078ec0ff */
[----:B------:R-:W-:Y:S01]  /*7410*/  IMAD.MOV.U32 R239, RZ, RZ, R25 ;  /* 0x000000ffffef7224 */ /* 0x000fe200078e0019 */
[----:B------:R-:W-:Y:S01]  /*7420*/  LOP3.LUT R21, R18, 0xff, RZ, 0xc0, !PT ;  /* 0x000000ff12157812 */ /* 0x000fe200078ec0ff */
[----:B------:R-:W2:Y:S01]  /*7430*/  MUFU.EX2 R193, R193 ;  /* 0x000000c100c17308 */ /* 0x000ea20000000800 */
[--C-:B------:R-:W-:Y:S01]  /*7440*/  SHF.R.U32.HI R20, RZ, 0x18, R18.reuse ;  /* 0x00000018ff147819 */ /* 0x100fe20000011612 */
[----:B------:R-:W3:Y:S01]  /*7450*/  LDSM.16.MT88.4 R24, [R224+0x19000] ;  /* 0x01900000e018783b */ /* 0x000ee20000004200 */
[----:B------:R-:W-:Y:S01]  /*7460*/  SHF.R.U32.HI R4, RZ, 0x10, R18 ;  /* 0x00000010ff047819 */ /* 0x000fe20000011612 */
[----:B------:R-:W-:Y:S01]  /*7470*/  HMMA.16816.F32 R120, R128, R14, R120 ;  /* 0x0000000e8078723c */ /* 0x000fe20000001878 */
[----:B------:R-:W-:-:S02]  /*7480*/  LOP3.LUT R18, R19, UR31, R170, 0x96, !PT ;  /* 0x0000001f13127c12 */ /* 0x000fc4000f8e96aa */
[----:B------:R-:W-:Y:S01]  /*7490*/  LOP3.LUT R5, R4, 0xff, RZ, 0xc0, !PT ;  /* 0x000000ff04057812 */ /* 0x000fe200078ec0ff */
[----:B------:R-:W4:Y:S01]  /*74a0*/  MUFU.EX2 R191, R191 ;  /* 0x000000bf00bf7308 */ /* 0x000f220000000800 */
[C---:B------:R-:W-:Y:S01]  /*74b0*/  LOP3.LUT R4, R18.reuse, 0xffff, RZ, 0xc0, !PT ;  /* 0x0000ffff12047812 */ /* 0x040fe200078ec0ff */
[----:B------:R-:W-:Y:S01]  /*74c0*/  HMMA.16816.F32 R128, R128, R6, R8 ;  /* 0x000000068080723c */ /* 0x000fe20000001808 */
[----:B------:R-:W-:Y:S01]  /*74d0*/  PRMT R20, R5, 0x5410, R20 ;  /* 0x0000541005147816 */ /* 0x000fe20000000014 */
[----:B------:R-:W3:Y:S01]  /*74e0*/  LDSM.16.MT88.4 R8, [R225+0x19000] ;  /* 0x01900000e108783b */ /* 0x000ee20000004200 */
[----:B------:R-:W-:Y:S02]  /*74f0*/  SHF.R.U32.HI R4, RZ, 0x8, R4 ;  /* 0x00000008ff047819 */ /* 0x000fe40000011604 */
[----:B------:R-:W-:Y:S02]  /*7500*/  LOP3.LUT R5, R18, 0xff, RZ, 0xc0, !PT ;  /* 0x000000ff12057812 */ /* 0x000fe400078ec0ff */
[----:B------:R-:W-:-:S02]  /*7510*/  SHF.R.U32.HI R12, RZ, 0x8, R12 ;  /* 0x00000008ff0c7819 */ /* 0x000fc4000001160c */
[----:B------:R-:W-:Y:S02]  /*7520*/  PRMT R4, R5, 0x5410, R4 ;  /* 0x0000541005047816 */ /* 0x000fe40000000004 */
[--C-:B------:R-:W-:Y:S02]  /*7530*/  SHF.R.U32.HI R5, RZ, 0x10, R18.reuse ;  /* 0x00000010ff057819 */ /* 0x100fe40000011612 */
[----:B------:R-:W-:Y:S02]  /*7540*/  SHF.R.U32.HI R18, RZ, 0x18, R18 ;  /* 0x00000018ff127819 */ /* 0x000fe40000011612 */
[----:B------:R-:W-:Y:S02]  /*7550*/  LOP3.LUT R5, R5, 0xff, RZ, 0xc0, !PT ;  /* 0x000000ff05057812 */ /* 0x000fe400078ec0ff */
[----:B------:R-:W-:Y:S02]  /*7560*/  HSET2.LE.AND R4, R4, R195, PT ;  /* 0x000000c304047233 */ /* 0x000fe40003803000 */
[----:B------:R-:W-:-:S02]  /*7570*/  PRMT R5, R5, 0x5410, R18 ;  /* 0x0000541005057816 */ /* 0x000fc40000000012 */
[----:B-1----:R-:W-:Y:S01]  /*7580*/  F2FP.F16.F32.PACK_AB R13, R202, R3 ;  /* 0x00000003ca0d723e */ /* 0x002fe200000000ff */
[----:B------:R-:W-:Y:S01]  /*7590*/  LDSM.16.MT88.4 R16, [R228+0x19000] ;  /* 0x01900000e410783b */ /* 0x000fe20000004200 */
[----:B------:R-:W-:Y:S02]  /*75a0*/  PRMT R21, R21, 0x5410, R12 ;  /* 0x0000541015157816 */ /* 0x000fe4000000000c */
[--C-:B------:R-:W-:Y:S02]  /*75b0*/  HSET2.LE.AND R5, R5, R195.reuse, PT ;  /* 0x000000c305057233 */ /* 0x100fe40003803000 */
[----:B--2---:R-:W-:Y:S02]  /*75c0*/  F2FP.F16.F32.PACK_AB R6, R193, R206 ;  /* 0x000000cec106723e */ /* 0x004fe400000000ff */
[----:B------:R-:W-:Y:S02]  /*75d0*/  LOP3.LUT R4, R4, R13, RZ, 0xc0, !PT ;  /* 0x0000000d04047212 */ /* 0x000fe400078ec0ff */
[----:B------:R-:W-:Y:S01]  /*75e0*/  LOP3.LUT R5, R5, R6, RZ, 0xc0, !PT ;  /* 0x0000000605057212 */ /* 0x000fe200078ec0ff */
[----:B------:R-:W1:Y:S01]  /*75f0*/  LDSM.16.MT88.4 R12, [R226+0x19000] ;  /* 0x01900000e20c783b */ /* 0x000e620000004200 */
[----:B------:R-:W-:-:S02]  /*7600*/  HSET2.LE.AND R6, R21, R195, PT ;  /* 0x000000c315067233 */ /* 0x000fc40003803000 */
[----:B------:R-:W-:-:S04]  /*7610*/  F2FP.F16.F32.PACK_AB R7, R189, R204 ;  /* 0x000000ccbd07723e */ /* 0x000fc800000000ff */
[----:B------:R-:W-:Y:S02]  /*7620*/  LOP3.LUT R6, R6, R7, RZ, 0xc0, !PT ;  /* 0x0000000706067212 */ /* 0x000fe400078ec0ff */
[----:B------:R-:W-:Y:S02]  /*7630*/  HSET2.LE.AND R7, R20, R195, PT ;  /* 0x000000c314077233 */ /* 0x000fe40003803000 */
[----:B----4-:R-:W-:-:S04]  /*7640*/  F2FP.F16.F32.PACK_AB R20, R236, R191 ;  /* 0x000000bfec14723e */ /* 0x010fc800000000ff */
[----:B------:R-:W-:Y:S02]  /*7650*/  LOP3.LUT R7, R7, R20, RZ, 0xc0, !PT ;  /* 0x0000001407077212 */ /* 0x000fe400078ec0ff */
[----:B------:R-:W2:Y:S05]  /*7660*/  LDSM.16.MT88.4 R20, [R228+0x1b000] ;  /* 0x01b00000e414783b */ /* 0x000eaa0000004200 */
[C---:B---3--:R-:W-:Y:S06]  /*7670*/  HMMA.16816.F32 R136, R4.reuse, R24, R136 ;  /* 0x000000180488723c */ /* 0x048fec0000001888 */
[----:B------:R-:W-:Y:S01]  /*7680*/  HMMA.16816.F32 R144, R4, R8, R144 ;  /* 0x000000080490723c */ /* 0x000fe20000001890 */
[----:B------:R-:W-:-:S02]  /*7690*/  IMAD.MOV.U32 R24, RZ, RZ, R28 ;  /* 0x000000ffff187224 */ /* 0x000fc400078e001c */
[----:B------:R-:W-:Y:S02]  /*76a0*/  IMAD.MOV.U32 R25, RZ, RZ, R29 ;  /* 0x000000ffff197224 */ /* 0x000fe400078e001d */
[----:B------:R-:W3:Y:S01]  /*76b0*/  LDSM.16.MT88.4 R28, [R228+0x1d000] ;  /* 0x01d00000e41c783b */ /* 0x000ee20000004200 */
[C---:B------:R-:W-:Y:S03]  /*76c0*/  HMMA.16816.F32 R140, R4.reuse, R10, R140 ;  /* 0x0000000a048c723c */ /* 0x040fe6000000188c */
[----:B------:R-:W4:Y:S03]  /*76d0*/  LDSM.16.MT88.4 R8, [R224+0x1b000] ;  /* 0x01b00000e008783b */ /* 0x000f260000004200 */
[C---:B-1----:R-:W-:Y:S06]  /*76e0*/  HMMA.16816.F32 R152, R4.reuse, R12, R152 ;  /* 0x0000000c0498723c */ /* 0x042fec0000001898 */
[C---:B------:R-:W-:Y:S01]  /*76f0*/  HMMA.16816.F32 R148, R4.reuse, R14, R148 ;  /* 0x0000000e0494723c */ /* 0x040fe20000001894 */
[----:B------:R-:W1:Y:S05]  /*7700*/  LDSM.16.MT88.4 R12, [R225+0x1b000] ;  /* 0x01b00000e10c783b */ /* 0x000e6a0000004200 */
[C---:B------:R-:W-:Y:S06]  /*7710*/  HMMA.16816.F32 R160, R4.reuse, R16, R160 ;  /* 0x0000001004a0723c */ /* 0x040fec00000018a0 */
[C---:B------:R-:W-:Y:S01]  /*7720*/  HMMA.16816.F32 R156, R4.reuse, R18, R156 ;  /* 0x00000012049c723c */ /* 0x040fe2000000189c */
[----:B------:R-:W1:Y:S05]  /*7730*/  LDSM.16.MT88.4 R16, [R226+0x1b000] ;  /* 0x01b00000e210783b */ /* 0x000e6a0000004200 */
[C---:B------:R-:W-:Y:S06]  /*7740*/  HMMA.16816.F32 R132, R4.reuse, R26, R132 ;  /* 0x0000001a0484723c */ /* 0x040fec0000001884 */
[C---:B--2---:R-:W-:Y:S06]  /*7750*/  HMMA.16816.F32 R36, R4.reuse, R20, R36 ;  /* 0x000000140424723c */ /* 0x044fec0000001824 */
[C---:B---3--:R-:W-:Y:S06]  /*7760*/  HMMA.16816.F32 R72, R4.reuse, R30, R72 ;  /* 0x0000001e0448723c */ /* 0x048fec0000001848 */
[----:B----4-:R-:W-:Y:S01]  /*7770*/  HMMA.16816.F32 R60, R4, R8, R60 ;  /* 0x00000008043c723c */ /* 0x010fe2000000183c */
[----:B------:R-:W-:-:S02]  /*7780*/  IMAD.MOV.U32 R30, RZ, RZ, R170 ;  /* 0x000000ffff1e7224 */ /* 0x000fc400078e00aa */
[----:B------:R-:W-:Y:S02]  /*7790*/  IMAD.MOV.U32 R31, RZ, RZ, R171 ;  /* 0x000000ffff1f7224 */ /* 0x000fe400078e00ab */
[----:B------:R2:W5:Y:S01]  /*77a0*/  LDL.LU.64 R170, [R1+0x60] ;  /* 0x0000600001aa7983 */ /* 0x0005620000300a00 */
[C---:B------:R-:W-:Y:S03]  /*77b0*/  HMMA.16816.F32 R64, R4.reuse, R10, R64 ;  /* 0x0000000a0440723c */ /* 0x040fe60000001840 */
[----:B------:R-:W3:Y:S03]  /*77c0*/  LDSM.16.MT88.4 R8, [R228+0x1f000] ;  /* 0x01f00000e408783b */ /* 0x000ee60000004200 */
[C---:B-1----:R-:W-:Y:S06]  /*77d0*/  HMMA.16816.F32 R52, R4.reuse, R12, R52 ;  /* 0x0000000c0434723c */ /* 0x042fec0000001834 */
[C---:B------:R-:W-:Y:S01]  /*77e0*/  HMMA.16816.F32 R56, R4.reuse, R14, R56 ;  /* 0x0000000e0438723c */ /* 0x040fe20000001838 */
[----:B------:R-:W1:Y:S05]  /*77f0*/  LDSM.16.MT88.4 R12, [R224+0x1d000] ;  /* 0x01d00000e00c783b */ /* 0x000e6a0000004200 */
[C---:B------:R-:W-:Y:S06]  /*7800*/  HMMA.16816.F32 R68, R4.reuse, R28, R68 ;  /* 0x0000001c0444723c */ /* 0x040fec0000001844 */
[----:B------:R-:W-:Y:S01]  /*7810*/  HMMA.16816.F32 R40, R4, R22, R40 ;  /* 0x000000160428723c */ /* 0x000fe20000001828 */
[----:B------:R-:W-:Y:S01]  /*7820*/  IMAD.MOV.U32 R28, RZ, RZ, R24 ;  /* 0x000000ffff1c7224 */ /* 0x000fe200078e0018 */
[----:B------:R-:W-:Y:S01]  /*7830*/  LDSM.16.MT88.4 R20, [R225+0x1d000] ;  /* 0x01d00000e114783b */ /* 0x000fe20000004200 */
[----:B------:R-:W-:-:S03]  /*7840*/  IMAD.MOV.U32 R29, RZ, RZ, R25 ;  /* 0x000000ffff1d7224 */ /* 0x000fc600078e0019 */
[----:B------:R-:W4:Y:S01]  /*7850*/  LDSM.16.MT88.4 R24, [R226+0x1d000] ;  /* 0x01d00000e218783b */ /* 0x000f220000004200 */
        /* <DEDUP_REMOVED lines=9> */
[C---:B----4-:R-:W-:Y:S06]  /*78f0*/  HMMA.16816.F32 R76, R4.reuse, R24, R76 ;  /* 0x00000018044c723c */ /* 0x050fec000000184c */
[----:B------:R-:W-:Y:S01]  /*7900*/  HMMA.16816.F32 R80, R4, R26, R80 ;  /* 0x0000001a0450723c */ /* 0x000fe20000001850 */
[----:B------:R-:W-:-:S06]  /*7910*/  IMAD.MOV.U32 R25, RZ, RZ, R31 ;  /* 0x000000ffff197224 */ /* 0x000fcc00078e001f */
[----:B------:R-:W-:Y:S01]  /*7920*/  IMAD.MOV.U32 R26, RZ, RZ, R28 ;  /* 0x000000ffff1a7224 */ /* 0x000fe200078e001c */
[----:B------:R-:W-:Y:S01]  /*7930*/  HMMA.16816.F32 R84, R4, R20, R84 ;  /* 0x000000140454723c */ /* 0x000fe20000001854 */
[----:B------:R-:W-:-:S06]  /*7940*/  IMAD.MOV.U32 R27, RZ, RZ, R29 ;  /* 0x000000ffff1b7224 */ /* 0x000fcc00078e001d */
[----:B------:R-:W-:Y:S01]  /*7950*/  LOP3.LUT R20, R25, UR24, R26, 0x96, !PT ;  /* 0x0000001819147c12 */ /* 0x000fe2000f8e961a */
[--C-:B------:R-:W-:Y:S01]  /*7960*/  FFMA.FTZ R28, R200, UR32, -R187.reuse ;  /* 0x00000020c81c7c23 */ /* 0x100fe200080108bb */
[----:B------:R-:W-:-:S03]  /*7970*/  FFMA.FTZ R29, R198, UR32, -R187 ;  /* 0x00000020c61d7c23 */ /* 0x000fc600080108bb */
[----:B------:R-:W-:Y:S01]  /*7980*/  IMAD.WIDE.U32 R20, R20, -0x2daee0ad, RZ ;  /* 0xd2511f5314147825 */ /* 0x000fe200078e00ff */
[C---:B---3--:R-:W-:Y:S03]  /*7990*/  HMMA.16816.F32 R124, R4.reuse, R8, R124 ;  /* 0x00000008047c723c */ /* 0x048fe6000000187c */
[--C-:B------:R-:W-:Y:S01]  /*79a0*/  FFMA.FTZ R31, R194, UR32, -R187.reuse ;  /* 0x00000020c21f7c23 */ /* 0x100fe200080108bb */
[----:B------:R-:W-:Y:S02]  /*79b0*/  IMAD.MOV.U32 R24, RZ, RZ, R30 ;  /* 0x000000ffff187224 */ /* 0x000fe400078e001e */
[----:B------:R-:W-:Y:S01]  /*79c0*/  FFMA.FTZ R30, R196, UR32, -R187 ;  /* 0x00000020c41e7c23 */ /* 0x000fe200080108bb */
[----:B------:R-:W-:Y:S01]  /*79d0*/  LOP3.LUT R8, R21, UR45, R238, 0x96, !PT ;  /* 0x0000002d15087c12 */ /* 0x000fe2000f8e96ee */
[C---:B------:R-:W-:Y:S01]  /*79e0*/  HMMA.16816.F32 R88, R4.reuse, R22, R88 ;  /* 0x000000160458723c */ /* 0x040fe20000001858 */
[----:B------:R-:W-:Y:S01]  /*79f0*/  MUFU.EX2 R28, R28 ;  /* 0x0000001c001c7308 */ /* 0x000fe20000000800 */
[--C-:B------:R-:W-:Y:S01]  /*7a00*/  FFMA.FTZ R187, R192, UR32, -R185.reuse ;  /* 0x00000020c0bb7c23 */ /* 0x100fe200080108b9 */
[--C-:B------:R-:W-:Y:S01]  /*7a10*/  FFMA.FTZ R190, R190, UR32, -R185.reuse ;  /* 0x00000020bebe7c23 */ /* 0x100fe200080108b9 */
[--C-:B------:R-:W-:Y:S01]  /*7a20*/  FFMA.FTZ R188, R188, UR32, -R185.reuse ;  /* 0x00000020bcbc7c23 */ /* 0x100fe200080108b9 */
[----:B------:R-:W-:Y:S01]  /*7a30*/  FFMA.FTZ R185, R186, UR32, -R185 ;  /* 0x00000020bab97c23 */ /* 0x000fe200080108b9 */
[C---:B------:R-:W-:Y:S01]  /*7a40*/  HMMA.16816.F32 R108, R4.reuse, R16, R108 ;  /* 0x00000010046c723c */ /* 0x040fe2000000186c */
[----:B------:R-:W-:Y:S01]  /*7a50*/  FADD.FTZ R183, R184, R183 ;  /* 0x000000b7b8b77221 */ /* 0x000fe20000010000 */
[----:B------:R-:W-:Y:S01]  /*7a60*/  FADD.FTZ R182, R182, R181 ;  /* 0x000000b5b6b67221 */ /* 0x000fe20000010000 */
[----:B------:R-:W3:Y:S01]  /*7a70*/  MUFU.EX2 R29, R29 ;  /* 0x0000001d001d7308 */ /* 0x000ee20000000800 */
[----:B------:R-:W-:Y:S02]  /*7a80*/  LDSM.16.MT88.4 R24, [R225+0x1b800] ;  /* 0x01b80000e118783b */ /* 0x000fe40000004200 */
[C---:B------:R-:W-:Y:S02]  /*7a90*/  HMMA.16816.F32 R112, R4.reuse, R18, R112 ;  /* 0x000000120470723c */ /* 0x040fe40000001870 */
[----:B------:R-:W4:Y:S04]  /*7aa0*/  LDSM.16.MT88.4 R16, [R228+0x19800] ;  /* 0x01980000e410783b */ /* 0x000f280000004200 */
[C---:B-1----:R-:W-:Y:S06]  /*7ab0*/  HMMA.16816.F32 R116, R4.reuse, R12, R116 ;  /* 0x0000000c0474723c */ /* 0x042fec0000001874 */
[C---:B------:R-:W-:Y:S06]  /*7ac0*/  HMMA.16816.F32 R120, R4.reuse, R14, R120 ;  /* 0x0000000e0478723c */ /* 0x040fec0000001878 */
[----:B------:R-:W-:Y:S01]  /*7ad0*/  HMMA.16816.F32 R128, R4, R10, R128 ;  /* 0x0000000a0480723c */ /* 0x000fe20000001880 */
[----:B------:R-:W-:Y:S08]  /*7ae0*/  MUFU.EX2 R187, R187 ;  /* 0x000000bb00bb7308 */ /* 0x000ff00000000800 */
[----:B------:R-:W1:Y:S01]  /*7af0*/  MUFU.EX2 R190, R190 ;  /* 0x000000be00be7308 */ /* 0x000e620000000800 */
[C---:B------:R-:W-:Y:S01]  /*7b00*/  LOP3.LUT R7, R8.reuse, 0xffff, RZ, 0xc0, !PT ;  /* 0x0000ffff08077812 */ /* 0x040fe200078ec0ff */
[----:B------:R-:W2:Y:S01]  /*7b10*/  LDSM.16.MT88.4 R12, [R226+0x19800] ;  /* 0x01980000e20c783b */ /* 0x000ea20000004200 */
[----:B------:R-:W-:-:S02]  /*7b20*/  LOP3.LUT R4, R8, 0xff, RZ, 0xc0, !PT ;  /* 0x000000ff08047812 */ /* 0x000fc400078ec0ff */
[----:B------:R-:W-:-:S03]  /*7b30*/  SHF.R.U32.HI R7, RZ, 0x8, R7 ;  /* 0x00000008ff077819 */ /* 0x000fc60000011607 */
[----:B------:R-:W-:Y:S01]  /*7b40*/  MUFU.EX2 R30, R30 ;  /* 0x0000001e001e7308 */ /* 0x000fe20000000800 */
[----:B------:R-:W-:Y:S02]  /*7b50*/  LOP3.LUT R10, R20, 0xffff, RZ, 0xc0, !PT ;  /* 0x0000ffff140a7812 */ /* 0x000fe400078ec0ff */
[----:B------:R-:W-:Y:S02]  /*7b60*/  PRMT R4, R4, 0x5410, R7 ;  /* 0x0000541004047816 */ /* 0x000fe40000000007 */
[----:B------:R-:W-:-:S03]  /*7b70*/  SHF.R.U32.HI R11, RZ, 0x10, R20 ;  /* 0x00000010ff0b7819 */ /* 0x000fc60000011614 */
[----:B------:R-:W4:Y:S01]  /*7b80*/  MUFU.EX2 R31, R31 ;  /* 0x0000001f001f7308 */ /* 0x000f220000000800 */
[----:B------:R-:W-:-:S07]  /*7b90*/  SHF.R.U32.HI R7, RZ, 0x10, R8 ;  /* 0x00000010ff077819 */ /* 0x000fce0000011608 */
[----:B------:R-:W-:Y:S01]  /*7ba0*/  MUFU.EX2 R188, R188 ;  /* 0x000000bc00bc7308 */ /* 0x000fe20000000800 */
[----:B------:R-:W-:-:S07]  /*7bb0*/  LOP3.LUT R5, R20, 0xff, RZ, 0xc0, !PT ;  /* 0x000000ff14057812 */ /* 0x000fce00078ec0ff */
[----:B------:R-:W2:Y:S01]  /*7bc0*/  MUFU.EX2 R185, R185 ;  /* 0x000000b900b97308 */ /* 0x000ea20000000800 */
[----:B------:R-:W-:Y:S02]  /*7bd0*/  SHF.R.U32.HI R10, RZ, 0x8, R10 ;  /* 0x00000008ff0a7819 */ /* 0x000fe4000001160a */
[----:B------:R-:W-:Y:S02]  /*7be0*/  SHF.R.U32.HI R6, RZ, 0x18, R20 ;  /* 0x00000018ff067819 */ /* 0x000fe40000011614 */
[----:B------:R-:W-:Y:S01]  /*7bf0*/  SHF.R.U32.HI R8, RZ, 0x18, R8 ;  /* 0x00000018ff087819 */ /* 0x000fe20000011608 */
[----:B------:R-:W-:Y:S01]  /*7c00*/  LDSM.16.MT88.4 R20, [R225+0x19800] ;  /* 0x01980000e114783b */ /* 0x000fe20000004200 */
[----:B------:R-:W-:Y:S02]  /*7c10*/  LOP3.LUT R11, R11, 0xff, RZ, 0xc0, !PT ;  /* 0x000000ff0b0b7812 */ /* 0x000fe400078ec0ff */
[----:B------:R-:W-:Y:S02]  /*7c20*/  LOP3.LUT R7, R7, 0xff, RZ, 0xc0, !PT ;  /* 0x000000ff07077812 */ /* 0x000fe400078ec0ff */
[----:B------:R-:W-:-:S02]  /*7c30*/  HSET2.LE.AND R4, R4, R195, PT ;  /* 0x000000c304047233 */ /* 0x000fc40003803000 */
[----:B------:R-:W-:Y:S02]  /*7c40*/  PRMT R5, R5, 0x5410, R10 ;  /* 0x0000541005057816 */ /* 0x000fe4000000000a */
[----:B---3--:R-:W-:Y:S02]  /*7c50*/  F2FP.F16.F32.PACK_AB R9, R29, R28 ;  /* 0x0000001c1d09723e */ /* 0x008fe400000000ff */
[----:B------:R-:W-:Y:S02]  /*7c60*/  PRMT R6, R11, 0x5410, R6 ;  /* 0x000054100b067816 */ /* 0x000fe40000000006 */
[----:B------:R-:W-:Y:S02]  /*7c70*/  PRMT R7, R7, 0x5410, R8 ;  /* 0x0000541007077816 */ /* 0x000fe40000000008 */
[----:B------:R-:W-:Y:S02]  /*7c80*/  LOP3.LUT R4, R4, R9, RZ, 0xc0, !PT ;  /* 0x0000000904047212 */ /* 0x000fe400078ec0ff */
[----:B------:R-:W-:-:S02]  /*7c90*/  HSET2.LE.AND R9, R5, R195, PT ;  /* 0x000000c305097233 */ /* 0x000fc40003803000 */
[--C-:B------:R-:W-:Y:S02]  /*7ca0*/  HSET2.LE.AND R8, R6, R195.reuse, PT ;  /* 0x000000c306087233 */ /* 0x100fe40003803000 */
[----:B------:R-:W-:Y:S02]  /*7cb0*/  HSET2.LE.AND R5, R7, R195, PT ;  /* 0x000000c307057233 */ /* 0x000fe40003803000 */
[----:B-1----:R-:W-:Y:S02]  /*7cc0*/  F2FP.F16.F32.PACK_AB R10, R190, R187 ;  /* 0x000000bbbe0a723e */ /* 0x002fe400000000ff */
[----:B----4-:R-:W-:Y:S02]  /*7cd0*/  F2FP.F16.F32.PACK_AB R6, R31, R30 ;  /* 0x0000001e1f06723e */ /* 0x010fe400000000ff */
[----:B--2---:R-:W-:Y:S02]  /*7ce0*/  F2FP.F16.F32.PACK_AB R7, R185, R188 ;  /* 0x000000bcb907723e */ /* 0x004fe400000000ff */
[----:B------:R-:W-:-:S02]  /*7cf0*/  LOP3.LUT R5, R5, R10, RZ, 0xc0, !PT ;  /* 0x0000000a05057212 */ /* 0x000fc400078ec0ff */
[----:B------:R-:W-:Y:S02]  /*7d00*/  LOP3.LUT R6, R9, R6, RZ, 0xc0, !PT ;  /* 0x0000000609067212 */ /* 0x000fe400078ec0ff */
[----:B------:R-:W-:Y:S02]  /*7d10*/  LOP3.LUT R7, R8, R7, RZ, 0xc0, !PT ;  /* 0x0000000708077212 */ /* 0x000fe400078ec0ff */
        /* <DEDUP_REMOVED lines=22> */
[----:B------:R-:W-:Y:S01]  /*7e80*/  FADD.FTZ R180, R180, R183 ;  /* 0x000000b7b4b47221 */ /* 0x000fe20000010000 */
[----:B------:R-:W-:-:S03]  /*7e90*/  FADD.FTZ R179, R179, R182 ;  /* 0x000000b6b3b37221 */ /* 0x000fc60000010000 */
[----:B------:R-:W-:Y:S01]  /*7ea0*/  FADD.FTZ R180, R177, R180 ;  /* 0x000000b4b1b47221 */ /* 0x000fe20000010000 */
[----:B------:R-:W-:Y:S01]  /*7eb0*/  FADD.FTZ R179, R178, R179 ;  /* 0x000000b3b2b37221 */ /* 0x000fe20000010000 */
[----:B----4-:R-:W-:Y:S02]  /*7ec0*/  HMMA.16816.F32 R68, R4, R20, R68 ;  /* 0x000000140444723c */ /* 0x010fe40000001844 */
[----:B------:R-:W-:Y:S01]  /*7ed0*/  FADD.FTZ R175, R175, R180 ;  /* 0x000000b4afaf7221 */ /* 0x000fe20000010000 */
[----:B------:R-:W-:-:S03]  /*7ee0*/  FADD.FTZ R176, R176, R179 ;  /* 0x000000b3b0b07221 */ /* 0x000fc60000010000 */
[----:B------:R-:W-:Y:S01]  /*7ef0*/  HMMA.16816.F32 R72, R4, R22, R72 ;  /* 0x000000160448723c */ /* 0x000fe20000001848 */
[----:B------:R-:W4:Y:S01]  /*7f00*/  LDSM.16.MT88.4 R20, [R228+0x1f800] ;  /* 0x01f80000e414783b */ /* 0x000f220000004200 */
[----:B------:R-:W-:-:S04]  /*7f10*/  FADD.FTZ R166, R166, R175 ;  /* 0x000000afa6a67221 */ /* 0x000fc80000010000 */
        /* <DEDUP_REMOVED lines=42> */
[----:B------:R-:W2:Y:S01]  /*81c0*/  LDL.64 R238, [R1+0x10] ;  /* 0x0000100001ee7983 */ /* 0x000ea20000100a00 */
        /* <DEDUP_REMOVED lines=8> */
[----:B------:R-:W-:-:S04]  /*8250*/  DEPBAR.LE SB0, 0x0 ;  /* 0x000080000000791a */ /* 0x000fc80000000000 */
[----:B------:R-:W-:Y:S01]  /*8260*/  IMAD.MOV.U32 R9, RZ, RZ, R173 ;  /* 0x000000ffff097224 */ /* 0x000fe200078e00ad */
[----:B------:R-:W-:Y:S02]  /*8270*/  UISETP.GT.AND UP0, UPT, UR20, UR16, UPT ;  /* 0x000000101400728c */ /* 0x000fe4000bf04270 */
[----:B------:R-:W1:Y:S01]  /*8280*/  @!P4 LDC.64 R4, c[0x0][0x220] ;  /* 0x00008800ff04cb82 */ /* 0x000e620000000a00 */
[----:B------:R-:W-:-:S07]  /*8290*/  IMAD.WIDE.U32 R18, R18, UR9, R8 ;  /* 0x0000000912127c25 */ /* 0x000fce000f8e0008 */
[----:B------:R-:W3:Y:S08]  /*82a0*/  @!P3 LDC.64 R14, c[0x0][0x220] ;  /* 0x00008800ff0ebb82 */ /* 0x000ef00000000a00 */
[----:B------:R-:W4:Y:S08]  /*82b0*/  @!P2 LDC.64 R12, c[0x0][0x220] ;  /* 0x00008800ff0cab82 */ /* 0x000f300000000a00 */
[----:B------:R-:W-:Y:S01]  /*82c0*/  BAR.SYNC.DEFER_BLOCKING 0x0 ;  /* 0x0000000000007b1d */ /* 0x000fe20000010000 */
[----:B-1----:R-:W-:-:S07]  /*82d0*/  @!P4 LEA R20, P0, R18, R4, 0x1 ;  /* 0x000000041214c211 */ /* 0x002fce00078008ff */
[----:B------:R-:W1:Y:S01]  /*82e0*/  @!P4 LDC.64 R8, c[0x0][0x220] ;  /* 0x00008800ff08cb82 */ /* 0x000e620000000a00 */
[----:B--2---:R-:W-:Y:S01]  /*82f0*/  ISETP.GE.AND P5, PT, R238, UR4, PT ;  /* 0x00000004ee007c0c */ /* 0x004fe2000bfa6270 */
[----:B------:R-:W-:-:S04]  /*8300*/  UIMAD UR4, UR8, UR20, URZ ;  /* 0x00000014080472a4 */ /* 0x000fc8000f8e023f */
[----:B------:R-:W-:-:S06]  /*8310*/  UIMAD UR4, UR6, UR9, UR4 ;  /* 0x00000009060472a4 */ /* 0x000fcc000f8e0204 */
[----:B------:R-:W-:Y:S02]  /*8320*/  VIADD R16, R19, UR4 ;  /* 0x0000000413107c36 */ /* 0x000fe40008000000 */
[----:B------:R-:W2:Y:S01]  /*8330*/  @!P5 LDC.64 R6, c[0x0][0x220] ;  /* 0x00008800ff06db82 */ /* 0x000ea20000000a00 */
[----:B------:R-:W-:Y:S02]  /*8340*/  @P5 STS.128 [R242+0x18000], RZ ;  /* 0x018000fff2005388 */ /* 0x000fe40000000c00 */
[C---:B------:R-:W-:Y:S02]  /*8350*/  @!P4 LEA.HI.X R21, R18.reuse, R5, R16, 0x1, P0 ;  /* 0x000000051215c211 */ /* 0x040fe400000f0c10 */
[----:B---3--:R-:W-:-:S03]  /*8360*/  @!P3 LEA R14, P0, R18, R14, 0x1 ;  /* 0x0000000e120eb211 */ /* 0x008fc600078008ff */
[----:B------:R-:W3:Y:S01]  /*8370*/  @!P5 LDC.64 R10, c[0x0][0x220] ;  /* 0x00008800ff0adb82 */ /* 0x000ee20000000a00 */
[C---:B------:R-:W-:Y:S02]  /*8380*/  @!P3 LEA.HI.X R15, R18.reuse, R15, R16, 0x1, P0 ;  /* 0x0000000f120fb211 */ /* 0x040fe400000f0c10 */
[----:B----4-:R-:W-:-:S04]  /*8390*/  @!P2 LEA R24, P0, R18, R12, 0x1 ;  /* 0x0000000c1218a211 */ /* 0x010fc800078008ff */
[C---:B------:R-:W-:Y:S01]  /*83a0*/  @!P2 LEA.HI.X R25, R18.reuse, R13, R16, 0x1, P0 ;  /* 0x0000000d1219a211 */ /* 0x040fe200000f0c10 */
[----:B------:R-:W4:Y:S01]  /*83b0*/  @!P2 LDC.64 R4, c[0x0][0x220] ;  /* 0x00008800ff04ab82 */ /* 0x000f220000000a00 */
[----:B--2---:R-:W-:-:S04]  /*83c0*/  @!P5 LEA R22, P1, R18, R6, 0x1 ;  /* 0x000000061216d211 */ /* 0x004fc800078208ff */
[----:B------:R-:W-:-:S03]  /*83d0*/  @!P5 LEA.HI.X R23, R18, R7, R16, 0x1, P1 ;  /* 0x000000071217d211 */ /* 0x000fc600008f0c10 */
[----:B------:R-:W2:Y:S01]  /*83e0*/  @!P3 LDC.64 R6, c[0x0][0x220] ;  /* 0x00008800ff06bb82 */ /* 0x000ea20000000a00 */
[----:B------:R-:W-:Y:S01]  /*83f0*/  IADD3 R3, P1, R18, UR29, RZ ;  /* 0x0000001d12037c10 */ /* 0x000fe2000ff3e0ff */
[----:B------:R-:W-:Y:S01]  /*8400*/  @!PT LDS RZ, [RZ] ;  /* 0x00000000fffff984 */ /* 0x000fe20000000800 */
[----:B------:R-:W-:Y:S01]  /*8410*/  @!PT LDS RZ, [RZ] ;  /* 0x00000000fffff984 */ /* 0x000fe20000000800 */
[----:B------:R-:W-:Y:S01]  /*8420*/  @!PT LDS RZ, [RZ] ;  /* 0x00000000fffff984 */ /* 0x000fe20000000800 */
[----:B------:R-:W-:Y:S03]  /*8430*/  @!P5 LDGSTS.E.BYPASS.LTC128B.128 [R242+0x18000], desc[UR34][R22.64] ;  /* 0x1800000016f2dfae */ /* 0x000fe6000b901d62 */
[----:B------:R-:W-:Y:S02]  /*8440*/  IADD3.X R12, R16, UR14, RZ, P1, !PT ;  /* 0x0000000e100c7c10 */ /* 0x000fe40008ffe4ff */
[C---:B---3--:R-:W-:Y:S01]  /*8450*/  @!P5 LEA R10, P1, R3.reuse, R10, 0x1 ;  /* 0x0000000a030ad211 */ /* 0x048fe200078208ff */
[----:B------:R-:W-:Y:S01]  /*8460*/  @P4 STS.128 [R242+0x1a000], RZ ;  /* 0x01a000fff2004388 */ /* 0x000fe20000000c00 */
[C---:B-1----:R-:W-:Y:S02]  /*8470*/  @!P4 LEA R16, P6, R3.reuse, R8, 0x1 ;  /* 0x000000080310c211 */ /* 0x042fe400078c08ff */
[C---:B------:R-:W-:Y:S01]  /*8480*/  @!P5 LEA.HI.X R11, R3.reuse, R11, R12, 0x1, P1 ;  /* 0x0000000b030bd211 */ /* 0x040fe200008f0c0c */
[----:B------:R-:W-:Y:S01]  /*8490*/  @!PT LDS RZ, [RZ] ;  /* 0x00000000fffff984 */ /* 0x000fe20000000800 */
[----:B------:R-:W-:Y:S01]  /*84a0*/  @!PT LDS RZ, [RZ] ;  /* 0x00000000fffff984 */ /* 0x000fe20000000800 */
[----:B------:R-:W-:Y:S01]  /*84b0*/  @!PT LDS RZ, [RZ] ;  /* 0x00000000fffff984 */ /* 0x000fe20000000800 */
[----:B------:R-:W-:Y:S01]  /*84c0*/  @!P4 LDGSTS.E.BYPASS.LTC128B.128 [R242+0x1a000], desc[UR34][R20.64+0x80] ;  /* 0x1a00008014f2cfae */ /* 0x000fe2000b901d62 */
[----:B----4-:R-:W-:-:S02]  /*84d0*/  @!P2 LEA R26, P0, R3, R4, 0x1 ;  /* 0x00000004031aa211 */ /* 0x010fc400078008ff */
[C-C-:B------:R-:W-:Y:S01]  /*84e0*/  @!P4 LEA.HI.X R17, R3.reuse, R9, R12.reuse, 0x1, P6 ;  /* 0x000000090311c211 */ /* 0x140fe200030f0c0c */
[----:B------:R-:W-:Y:S01]  /*84f0*/  @P3 STS.128 [R242+0x1c000], RZ ;  /* 0x01c000fff2003388 */ /* 0x000fe20000000c00 */
[----:B------:R-:W-:-:S03]  /*8500*/  @!P2 LEA.HI.X R27, R3, R5, R12, 0x1, P0 ;  /* 0x00000005031ba211 */ /* 0x000fc600000f0c0c */
[----:B------:R-:W-:Y:S01]  /*8510*/  @!PT LDS RZ, [RZ] ;  /* 0x00000000fffff984 */ /* 0x000fe20000000800 */
[----:B------:R-:W-:Y:S01]  /*8520*/  @!PT LDS RZ, [RZ] ;  /* 0x00000000fffff984 */ /* 0x000fe20000000800 */
[----:B------:R-:W-:Y:S01]  /*8530*/  @!PT LDS RZ, [RZ] ;  /* 0x00000000fffff984 */ /* 0x000fe20000000800 */
[----:B------:R1:W-:Y:S01]  /*8540*/  @!P3 LDGSTS.E.BYPASS.LTC128B.128 [R242+0x1c000], desc[UR34][R14.64+0x100] ;  /* 0x1c0001000ef2bfae */ /* 0x0003e2000b901d62 */
[----:B--2---:R-:W-:-:S03]  /*8550*/  @!P3 LEA R18, P1, R3, R6, 0x1 ;  /* 0x000000060312b211 */ /* 0x004fc600078208ff */
[----:B------:R-:W-:Y:S01]  /*8560*/  @P2 STS.128 [R242+0x1e000], RZ ;  /* 0x01e000fff2002388 */ /* 0x000fe20000000c00 */
[----:B------:R-:W-:-:S03]  /*8570*/  @!P3 LEA.HI.X R19, R3, R7, R12, 0x1, P1 ;  /* 0x000000070313b211 */ /* 0x000fc600008f0c0c */
        /* <DEDUP_REMOVED lines=12> */
[----:B------:R-:W-:Y:S01]  /*8640*/  @P4 STS.128 [R242+0x1b000], RZ ;  /* 0x01b000fff2004388 */ /* 0x000fe20000000c00 */
[C---:B------:R-:W-:Y:S02]  /*8650*/  ISETP.GE.AND P1, PT, R3.reuse, R243, PT ;  /* 0x000000f30300720c */ /* 0x040fe40003f26270 */
[C---:B------:R-:W-:Y:S01]  /*8660*/  ISETP.LT.OR P6, PT, R3.reuse, R251, P6 ;  /* 0x000000fb0300720c */ /* 0x040fe200037c1670 */
        /* <DEDUP_REMOVED lines=15> */
[----:B-1----:R-:W-:Y:S04]  /*8760*/  LDSM.16.M88.4 R12, [R234] ;  /* 0x00000000ea0c783b */ /* 0x002fe80000000200 */
[----:B------:R-:W1:Y:S04]  /*8770*/  LDSM.16.M88.4 R176, [R233+0x10000] ;  /* 0x01000000e9b0783b */ /* 0x000e680000000200 */
[----:B------:R-:W4:Y:S04]  /*8780*/  LDSM.16.M88.4 R28, [R233+0x10800] ;  /* 0x01080000e91c783b */ /* 0x000f280000000200 */
[----:B------:R-:W3:Y:S04]  /*8790*/  LDSM.16.M88.4 R20, [R233+0x11000] ;  /* 0x01100000e914783b */ /* 0x000ee80000000200 */
[----:B------:R-:W3:Y:S04]  /*87a0*/  LDSM.16.M88.4 R184, [R233+0x11800] ;  /* 0x01180000e9b8783b */ /* 0x000ee80000000200 */
[----:B--2---:R-:W-:Y:S04]  /*87b0*/  LDSM.16.M88.4 R8, [R232] ;  /* 0x00000000e808783b */ /* 0x004fe80000000200 */
[----:B------:R-:W2:Y:S04]  /*87c0*/  LDSM.16.M88.4 R4, [R231] ;  /* 0x00000000e704783b */ /* 0x000ea80000000200 */
[----:B------:R-:W2:Y:S04]  /*87d0*/  LDSM.16.M88.4 R196, [R223] ;  /* 0x00000000dfc4783b */ /* 0x000ea80000000200 */
[----:B------:R-:W2:Y:S04]  /*87e0*/  LDSM.16.M88.4 R192, [R222] ;  /* 0x00000000dec0783b */ /* 0x000ea80000000200 */
[----:B------:R-:W2:Y:S04]  /*87f0*/  LDSM.16.M88.4 R188, [R221] ;  /* 0x00000000ddbc783b */ /* 0x000ea80000000200 */
[----:B------:R-:W-:Y:S01]  /*8800*/  LDSM.16.M88.4 R200, [R227+0x10800] ;  /* 0x01080000e3c8783b */ /* 0x000fe20000000200 */
[C---:B-1----:R-:W-:Y:S03]  /*8810*/  HMMA.16816.F32 R180, R12.reuse, R176, RZ ;  /* 0x000000b00cb4723c */ /* 0x042fe600000018ff */
[----:B------:R-:W0:Y:S03]  /*8820*/  LDGDEPBAR ;  /* 0x00000000000079af */ /* 0x000e260000000000 */
[C---:B------:R-:W-:Y:S06]  /*8830*/  HMMA.16816.F32 R176, R12.reuse, R178, RZ ;  /* 0x000000b20cb0723c */ /* 0x040fec00000018ff */
[C---:B----4-:R-:W-:Y:S06]  /*8840*/  HMMA.16816.F32 R32, R12.reuse, R28, RZ ;  /* 0x0000001c0c20723c */ /* 0x050fec00000018ff */
[C---:B---3--:R-:W-:Y:S06]  /*8850*/  HMMA.16816.F32 R24, R12.reuse, R20, RZ ;  /* 0x000000140c18723c */ /* 0x048fec00000018ff */
[C---:B------:R-:W-:Y:S06]  /*8860*/  HMMA.16816.F32 R28, R12.reuse, R30, RZ ;  /* 0x0000001e0c1c723c */ /* 0x040fec00000018ff */
[C---:B------:R-:W-:Y:S06]  /*8870*/  HMMA.16816.F32 R20, R12.reuse, R22, RZ ;  /* 0x000000160c14723c */ /* 0x040fec00000018ff */
[C---:B------:R-:W-:Y:S06]  /*8880*/  HMMA.16816.F32 R16, R12.reuse, R184, RZ ;  /* 0x000000b80c10723c */ /* 0x040fec00000018ff */
        /* <DEDUP_REMOVED lines=27> */
[----:B------:R-:W-:Y:S01]  /*8a40*/  LDSM.16.M88.4 R192, [R220+0x1800] ;  /* 0x00180000dcc0783b */ /* 0x000fe20000000200 */
        /* <DEDUP_REMOVED lines=8> */
[----:B------:R-:W4:Y:S05]  /*8ad0*/  LDSM.16.M88.4 R200, [R233+0x13800] ;  /* 0x01380000e9c8783b */ /* 0x000f2a0000000200 */
[C---:B--2---:R-:W-:Y:S06]  /*8ae0*/  HMMA.16816.F32 R180, R196.reuse, R184, R180 ;  /* 0x000000b8c4b4723c */ /* 0x044fec00000018b4 */
[C---:B------:R-:W-:Y:S01]  /*8af0*/  HMMA.16816.F32 R176, R196.reuse, R186, R176 ;  /* 0x000000bac4b0723c */ /* 0x040fe200000018b0 */
[----:B------:R-:W-:Y:S05]  /*8b00*/  LDSM.16.M88.4 R184, [R217] ;  /* 0x00000000d9b8783b */ /* 0x000fea0000000200 */
[C---:B-1----:R-:W-:Y:S06]  /*8b10*/  HMMA.16816.F32 R24, R196.reuse, R4, R24 ;  /* 0x00000004c418723c */ /* 0x042fec0000001818 */
[----:B------:R-:W-:Y:S01]  /*8b20*/  HMMA.16816.F32 R20, R196, R6, R20 ;  /* 0x00000006c414723c */ /* 0x000fe20000001814 */
[----:B------:R-:W1:Y:S05]  /*8b30*/  LDSM.16.M88.4 R4, [R232+0x4000] ;  /* 0x00400000e804783b */ /* 0x000e6a0000000200 */
[C---:B------:R-:W-:Y:S06]  /*8b40*/  HMMA.16816.F32 R16, R188.reuse, R192, R16 ;  /* 0x000000c0bc10723c */ /* 0x040fec0000001810 */
[----:B------:R-:W-:Y:S01]  /*8b50*/  HMMA.16816.F32 R12, R188, R194, R12 ;  /* 0x000000c2bc0c723c */ /* 0x000fe2000000180c */
[----:B------:R-:W2:Y:S04]  /*8b60*/  LDSM.16.M88.4 R192, [R219] ;  /* 0x00000000dbc0783b */ /* 0x000ea80000000200 */
[----:B------:R-:W2:Y:S01]  /*8b70*/  LDSM.16.M88.4 R188, [R218] ;  /* 0x00000000dabc783b */ /* 0x000ea20000000200 */
[C---:B---3--:R-:W-:Y:S06]  /*8b80*/  HMMA.16816.F32 R32, R196.reuse, R8, R32 ;  /* 0x00000008c420723c */ /* 0x048fec0000001820 */
[C---:B------:R-:W-:Y:S01]  /*8b90*/  HMMA.16816.F32 R28, R196.reuse, R10, R28 ;  /* 0x0000000ac41c723c */ /* 0x040fe2000000181c */
[----:B------:R-:W3:Y:S05]  /*8ba0*/  LDSM.16.M88.4 R8, [R216] ;  /* 0x00000000d808783b */ /* 0x000eea0000000200 */
        /* <DEDUP_REMOVED lines=39> */
[C---:B----4-:R-:W-:Y:S06]  /*8e20*/  HMMA.16816.F32 R16, R8.reuse, R188, R16 ;  /* 0x000000bc0810723c */ /* 0x050fec0000001810 */
[----:B------:R-:W-:Y:S01]  /*8e30*/  HMMA.16816.F32 R12, R8, R190, R12 ;  /* 0x000000be080c723c */ /* 0x000fe2000000180c */
[----:B------:R-:W-:Y:S04]  /*8e40*/  LDSM.16.M88.4 R188, [R232+0x8000] ;  /* 0x00800000e8bc783b */ /* 0x000fe80000000200 */
[----:B------:R-:W4:Y:S01]  /*8e50*/  LDSM.16.M88.4 R8, [R215] ;  /* 0x00000000d708783b */ /* 0x000f220000000200 */
[C---:B---3--:R-:W-:Y:S06]  /*8e60*/  HMMA.16816.F32 R180, R184.reuse, R4, R180 ;  /* 0x00000004b8b4723c */ /* 0x048fec00000018b4 */
[C---:B------:R-:W-:Y:S01]  /*8e70*/  HMMA.16816.F32 R176, R184.reuse, R6, R176 ;  /* 0x00000006b8b0723c */ /* 0x040fe200000018b0 */
[----:B------:R-:W3:Y:S05]  /*8e80*/  LDSM.16.M88.4 R4, [R214] ;  /* 0x00000000d604783b */ /* 0x000eea0000000200 */
[C---:B------:R-:W-:Y:S06]  /*8e90*/  HMMA.16816.F32 R32, R184.reuse, R200, R32 ;  /* 0x000000c8b820723c */ /* 0x040fec0000001820 */
[C---:B------:R-:W-:Y:S01]  /*8ea0*/  HMMA.16816.F32 R28, R184.reuse, R202, R28 ;  /* 0x000000cab81c723c */ /* 0x040fe2000000181c */
[----:B------:R-:W3:Y:S05]  /*8eb0*/  LDSM.16.M88.4 R200, [R213] ;  /* 0x00000000d5c8783b */ /* 0x000eea0000000200 */
[C---:B-1----:R-:W-:Y:S06]  /*8ec0*/  HMMA.16816.F32 R24, R184.reuse, R196, R24 ;  /* 0x000000c4b818723c */ /* 0x042fec0000001818 */
[C---:B------:R-:W-:Y:S01]  /*8ed0*/  HMMA.16816.F32 R20, R184.reuse, R198, R20 ;  /* 0x000000c6b814723c */ /* 0x040fe20000001814 */
[----:B------:R-:W1:Y:S05]  /*8ee0*/  LDSM.16.M88.4 R196, [R212] ;  /* 0x00000000d4c4783b */ /* 0x000e6a0000000200 */
[C---:B--2---:R-:W-:Y:S06]  /*8ef0*/  HMMA.16816.F32 R16, R184.reuse, R192, R16 ;  /* 0x000000c0b810723c */ /* 0x044fec0000001810 */
[----:B------:R-:W-:Y:S01]  /*8f00*/  HMMA.16816.F32 R12, R184, R194, R12 ;  /* 0x000000c2b80c723c */ /* 0x000fe2000000180c */
[----:B------:R-:W-:Y:S04]  /*8f10*/  LDSM.16.M88.4 R192, [R230+0x8000] ;  /* 0x00800000e6c0783b */ /* 0x000fe80000000200 */
[----:B------:R-:W2:Y:S01]  /*8f20*/  LDSM.16.M88.4 R184, [R227+0x14000] ;  /* 0x01400000e3b8783b */ /* 0x000ea20000000200 */
[C---:B----4-:R-:W-:Y:S06]  /*8f30*/  HMMA.16816.F32 R180, R188.reuse, R8, R180 ;  /* 0x00000008bcb4723c */ /* 0x050fec00000018b4 */
[C---:B------:R-:W-:Y:S01]  /*8f40*/  HMMA.16816.F32 R176, R188.reuse, R10, R176 ;  /* 0x0000000abcb0723c */ /* 0x040fe200000018b0 */
[----:B------:R-:W4:Y:S05]  /*8f50*/  LDSM.16.M88.4 R8, [R227+0x14800] ;  /* 0x01480000e308783b */ /* 0x000f2a0000000200 */
[C---:B---3--:R-:W-:Y:S06]  /*8f60*/  HMMA.16816.F32 R32, R188.reuse, R4, R32 ;  /* 0x00000004bc20723c */ /* 0x048fec0000001820 */
[C---:B------:R-:W-:Y:S01]  /*8f70*/  HMMA.16816.F32 R28, R188.reuse, R6, R28 ;  /* 0x00000006bc1c723c */ /* 0x040fe2000000181c */
[----:B------:R-:W3:Y:S05]  /*8f80*/  LDSM.16.M88.4 R4, [R227+0x15000] ;  /* 0x01500000e304783b */ /* 0x000eea0000000200 */
[C---:B------:R-:W-:Y:S06]  /*8f90*/  HMMA.16816.F32 R24, R188.reuse, R200, R24 ;  /* 0x000000c8bc18723c */ /* 0x040fec0000001818 */
[C---:B------:R-:W-:Y:S01]  /*8fa0*/  HMMA.16816.F32 R20, R188.reuse, R202, R20 ;  /* 0x000000cabc14723c */ /* 0x040fe20000001814 */
[----:B------:R-:W3:Y:S05]  /*8fb0*/  LDSM.16.M88.4 R200, [R227+0x15800] ;  /* 0x01580000e3c8783b */ /* 0x000eea0000000200 */
[C---:B-1----:R-:W-:Y:S06]  /*8fc0*/  HMMA.16816.F32 R16, R188.reuse, R196, R16 ;  /* 0x000000c4bc10723c */ /* 0x042fec0000001810 */
[----:B------:R-:W-:Y:S01]  /*8fd0*/  HMMA.16816.F32 R12, R188, R198, R12 ;  /* 0x000000c6bc0c723c */ /* 0x000fe2000000180c */
[----:B------:R-:W-:Y:S04]  /*8fe0*/  LDSM.16.M88.4 R188, [R220+0x4000] ;  /* 0x00400000dcbc783b */ /* 0x000fe80000000200 */
[----:B------:R-:W-:Y:S01]  /*8ff0*/  LDSM.16.M88.4 R196, [R220+0x5800] ;  /* 0x00580000dcc4783b */ /* 0x000fe20000000200 */
[C---:B--2---:R-:W-:Y:S06]  /*9000*/  HMMA.16816.F32 R180, R192.reuse, R184, R180 ;  /* 0x000000b8c0b4723c */ /* 0x044fec00000018b4 */
[C---:B------:R-:W-:Y:S01]  /*9010*/  HMMA.16816.F32 R176, R192.reuse, R186, R176 ;  /* 0x000000bac0b0723c */ /* 0x040fe200000018b0 */
[----:B------:R-:W1:Y:S05]  /*9020*/  LDSM.16.M88.4 R184, [R229+0x8000] ;  /* 0x00800000e5b8783b */ /* 0x000e6a0000000200 */
[C---:B----4-:R-:W-:Y:S06]  /*9030*/  HMMA.16816.F32 R32, R192.reuse, R8, R32 ;  /* 0x00000008c020723c */ /* 0x050fec0000001820 */
        /* <DEDUP_REMOVED lines=20> */
[----:B------:R-:W3:Y:S04]  /*9180*/  LDSM.16.M88.4 R184, [R233+0x17800] ;  /* 0x01780000e9b8783b */ /* 0x000ee80000000200 */
[----:B------:R-:W-:Y:S01]  /*9190*/  LDSM.16.M88.4 R196, [R227+0x16000] ;  /* 0x01600000e3c4783b */ /* 0x000fe20000000200 */
[C---:B-1----:R-:W-:Y:S06]  /*91a0*/  HMMA.16816.F32 R180, R8.reuse, R192, R180 ;  /* 0x000000c008b4723c */ /* 0x042fec00000018b4 */
[C---:B------:R-:W-:Y:S01]  /*91b0*/  HMMA.16816.F32 R176, R8.reuse, R194, R176 ;  /* 0x000000c208b0723c */ /* 0x040fe200000018b0 */
[----:B------:R-:W-:Y:S05]  /*91c0*/  LDSM.16.M88.4 R192, [R211] ;  /* 0x00000000d3c0783b */ /* 0x000fea0000000200 */
[C---:B--2---:R-:W-:Y:S06]  /*91d0*/  HMMA.16816.F32 R24, R8.reuse, R4, R24 ;  /* 0x000000040818723c */ /* 0x044fec0000001818 */
[C---:B------:R-:W-:Y:S01]  /*91e0*/  HMMA.16816.F32 R20, R8.reuse, R6, R20 ;  /* 0x000000060814723c */ /* 0x040fe20000001814 */
[----:B------:R-:W1:Y:S05]  /*91f0*/  LDSM.16.M88.4 R4, [R232+0xc000] ;  /* 0x00c00000e804783b */ /* 0x000e6a0000000200 */
[C---:B------:R-:W-:Y:S06]  /*9200*/  HMMA.16816.F32 R32, R8.reuse, R188, R32 ;  /* 0x000000bc0820723c */ /* 0x040fec0000001820 */
[C---:B------:R-:W-:Y:S01]  /*9210*/  HMMA.16816.F32 R28, R8.reuse, R190, R28 ;  /* 0x000000be081c723c */ /* 0x040fe2000000181c */
[----:B------:R-:W2:Y:S05]  /*9220*/  LDSM.16.M88.4 R188, [R210] ;  /* 0x00000000d2bc783b */ /* 0x000eaa0000000200 */
[C---:B---3--:R-:W-:Y:S06]  /*9230*/  HMMA.16816.F32 R16, R8.reuse, R184, R16 ;  /* 0x000000b80810723c */ /* 0x048fec0000001810 */
[----:B------:R-:W-:Y:S01]  /*9240*/  HMMA.16816.F32 R12, R8, R186, R12 ;  /* 0x000000ba080c723c */ /* 0x000fe2000000180c */
[----:B------:R-:W3:Y:S04]  /*9250*/  LDSM.16.M88.4 R184, [R209] ;  /* 0x00000000d1b8783b */ /* 0x000ee80000000200 */
[----:B------:R-:W4:Y:S01]  /*9260*/  LDSM.16.M88.4 R8, [R208] ;  /* 0x00000000d008783b */ /* 0x000f220000000200 */
        /* <DEDUP_REMOVED lines=13> */
[C---:B------:R-:W-:Y:S06]  /*9340*/  HMMA.16816.F32 R180, R200.reuse, R196, R180 ;  /* 0x000000c4c8b4723c */ /* 0x040fec00000018b4 */
[C---:B------:R-:W-:Y:S06]  /*9350*/  HMMA.16816.F32 R176, R200.reuse, R198, R176 ;  /* 0x000000c6c8b0723c */ /* 0x040fec00000018b0 */
[C---:B-1----:R-:W-:Y:S06]  /*9360*/  HMMA.16816.F32 R32, R200.reuse, R192, R32 ;  /* 0x000000c0c820723c */ /* 0x042fec0000001820 */
[C---:B--2---:R-:W-:Y:S06]  /*9370*/  HMMA.16816.F32 R24, R200.reuse, R188, R24 ;  /* 0x000000bcc818723c */ /* 0x044fec0000001818 */
[C---:B---3--:R-:W-:Y:S06]  /*9380*/  HMMA.16816.F32 R16, R200.reuse, R184, R16 ;  /* 0x000000b8c810723c */ /* 0x048fec0000001810 */
[----:B------:R-:W-:Y:S01]  /*9390*/  HMMA.16816.F32 R12, R200, R186, R12 ;  /* 0x000000bac80c723c */ /* 0x000fe2000000180c */
[----:B------:R-:W-:-:S05]  /*93a0*/  IMAD.IADD R184, R249, 0x1, -R3 ;  /* 0x00000001f9b87824 */ /* 0x000fca00078e0a03 */
[----:B------:R-:W-:Y:S06]  /*93b0*/  HMMA.16816.F32 R28, R200, R194, R28 ;  /* 0x000000c2c81c723c */ /* 0x000fec000000181c */
[C---:B----4-:R-:W-:Y:S06]  /*93c0*/  HMMA.16816.F32 R180, R8.reuse, R4, R180 ;  /* 0x0000000408b4723c */ /* 0x050fec00000018b4 */
[----:B------:R-:W-:Y:S01]  /*93d0*/  HMMA.16816.F32 R176, R8, R6, R176 ;  /* 0x0000000608b0723c */ /* 0x000fe200000018b0 */
[----:B------:R-:W-:-:S02]  /*93e0*/  IMAD.IADD R5, R252, 0x1, -R3 ;  /* 0x00000001fc057824 */ /* 0x000fc400078e0a03 */
[----:B------:R-:W-:-:S03]  /*93f0*/  VIADD R4, R3, 0x1 ;  /* 0x0000000103047836 */ /* 0x000fc60000000000 */
[----:B------:R-:W-:Y:S01]  /*9400*/  IABS R175, R5 ;  /* 0x0000000500af7213 */ /* 0x000fe20000000000 */
[--C-:B------:R-:W-:Y:S01]  /*9410*/  IMAD.IADD R188, R252, 0x1, -R4.reuse ;  /* 0x00000001fcbc7824 */ /* 0x100fe200078e0a04 */
[----:B------:R-:W-:Y:S01]  /*9420*/  IABS R5, R184 ;  /* 0x000000b800057213 */ /* 0x000fe20000000000 */
[----:B------:R-:W-:Y:S01]  /*9430*/  IMAD.IADD R6, R249, 0x1, -R4 ;  /* 0x00000001f9067824 */ /* 0x000fe200078e0a04 */
[----:B------:R-:W1:Y:S01]  /*9440*/  LDSM.16.M88.4 R184, [R220+0x6800] ;  /* 0x00680000dcb8783b */ /* 0x000e620000000200 */
[----:B------:R-:W-:Y:S01]  /*9450*/  I2FP.F32.S32 R175, R175 ;  /* 0x000000af00af7245 */ /* 0x000fe20000201400 */
[----:B------:R-:W-:Y:S01]  /*9460*/  HMMA.16816.F32 R20, R200, R190, R20 ;  /* 0x000000bec814723c */ /* 0x000fe20000001814 */
[----:B------:R-:W-:Y:S02]  /*9470*/  I2FP.F32.S32 R5, R5 ;  /* 0x0000000500057245 */ /* 0x000fe40000201400 */
[----:B------:R-:W-:Y:S02]  /*9480*/  IABS R188, R188 ;  /* 0x000000bc00bc7213 */ /* 0x000fe40000000000 */
[----:B------:R-:W-:Y:S01]  /*9490*/  ISETP.GE.AND P0, PT, R4, R250, PT ;  /* 0x000000fa0400720c */ /* 0x000fe20003f06270 */
[----:B------:R-:W-:Y:S01]  /*94a0*/  FFMA.FTZ R175, R175, -UR21, R180 ;  /* 0x80000015afaf7c23 */ /* 0x000fe200080100b4 */
[----:B------:R-:W-:-:S02]  /*94b0*/  VIADD R180, R3, 0x8 ;  /* 0x0000000803b47836 */ /* 0x000fc40000000000 */
[----:B------:R-:W-:Y:S01]  /*94c0*/  FFMA.FTZ R182, R5, -UR21, R182 ;  /* 0x8000001505b67c23 */ /* 0x000fe200080100b6 */
[----:B------:R-:W-:Y:S01]  /*94d0*/  VIADD R5, R3, 0x9 ;  /* 0x0000000903057836 */ /* 0x000fe20000000000 */
[----:B------:R-:W-:Y:S01]  /*94e0*/  IABS R6, R6 ;  /* 0x0000000600067213 */ /* 0x000fe20000000000 */
[--C-:B------:R-:W-:Y:S01]  /*94f0*/  IMAD.IADD R7, R249, 0x1, -R180.reuse ;  /* 0x00000001f9077824 */ /* 0x100fe200078e0ab4 */
[----:B------:R-:W-:Y:S01]  /*9500*/  FSEL R189, R175, -INF , !P6 ;  /* 0xff800000afbd7808 */ /* 0x000fe20007000000 */
[----:B------:R-:W-:Y:S01]  /*9510*/  IMAD.IADD R175, R252, 0x1, -R180 ;  /* 0x00000001fcaf7824 */ /* 0x000fe200078e0ab4 */
[----:B------:R-:W-:Y:S02]  /*9520*/  ISETP.GE.AND P6, PT, R4, R243, PT ;  /* 0x000000f30400720c */ /* 0x000fe40003fc6270 */
[----:B------:R-:W-:Y:S02]  /*9530*/  I2FP.F32.S32 R188, R188 ;  /* 0x000000bc00bc7245 */ /* 0x000fe40000201400 */
[----:B------:R-:W-:-:S02]  /*9540*/  IABS R175, R175 ;  /* 0x000000af00af7213 */ /* 0x000fc40000000000 */
[----:B------:R-:W-:Y:S01]  /*9550*/  ISETP.LT.OR P0, PT, R4, R251, P0 ;  /* 0x000000fb0400720c */ /* 0x000fe20000701670 */
[----:B------:R-:W-:Y:S01]  /*9560*/  FFMA.FTZ R181, R188, -UR21, R181 ;  /* 0x80000015bcb57c23 */ /* 0x000fe200080100b5 */
[----:B------:R-:W-:Y:S01]  /*9570*/  ISETP.LT.OR P6, PT, R4, R248, P6 ;  /* 0x000000f80400720c */ /* 0x000fe200037c1670 */
[----:B------:R-:W-:Y:S01]  /*9580*/  IMAD.IADD R4, R252, 0x1, -R5 ;  /* 0x00000001fc047824 */ /* 0x000fe200078e0a05 */
[----:B------:R-:W-:Y:S02]  /*9590*/  I2FP.F32.S32 R6, R6 ;  /* 0x0000000600067245 */ /* 0x000fe40000201400 */
[----:B------:R-:W-:Y:S02]  /*95a0*/  I2FP.F32.S32 R175, R175 ;  /* 0x000000af00af7245 */ /* 0x000fe40000201400 */
[----:B------:R-:W-:Y:S01]  /*95b0*/  FSEL R196, R182, -INF , !P1 ;  /* 0xff800000b6c47808 */ /* 0x000fe20004800000 */
[----:B------:R-:W-:Y:S01]  /*95c0*/  FFMA.FTZ R183, R6, -UR21, R183 ;  /* 0x8000001506b77c23 */ /* 0x000fe200080100b7 */
[----:B------:R-:W-:Y:S01]  /*95d0*/  IABS R7, R7 ;  /* 0x0000000700077213 */ /* 0x000fe20000000000 */
[----:B------:R-:W-:Y:S01]  /*95e0*/  FFMA.FTZ R176, R175, -UR21, R176 ;  /* 0x80000015afb07c23 */ /* 0x000fe200080100b0 */
[----:B------:R-:W-:Y:S01]  /*95f0*/  ISETP.GE.AND P1, PT, R180, R250, PT ;  /* 0x000000fab400720c */ /* 0x000fe20003f26270 */
[----:B------:R-:W-:Y:S01]  /*9600*/  VIADD R175, R3, 0x11 ;  /* 0x0000001103af7836 */ /* 0x000fe20000000000 */
[----:B------:R-:W-:-:S02]  /*9610*/  IABS R4, R4 ;  /* 0x0000000400047213 */ /* 0x000fc40000000000 */
[----:B------:R-:W-:Y:S02]  /*9620*/  I2FP.F32.S32 R7, R7 ;  /* 0x0000000700077245 */ /* 0x000fe40000201400 */
[----:B------:R-:W-:Y:S01]  /*9630*/  FSEL R181, R181, -INF , !P0 ;  /* 0xff800000b5b57808 */ /* 0x000fe20004000000 */
[C---:B-1----:R-:W-:Y:S01]  /*9640*/  HMMA.16816.F32 R32, R8.reuse, R184, R32 ;  /* 0x000000b80820723c */ /* 0x042fe20000001820 */
[C---:B------:R-:W-:Y:S01]  /*9650*/  ISETP.LT.OR P1, PT, R180.reuse, R251, P1 ;  /* 0x000000fbb400720c */ /* 0x040fe20000f21670 */
[----:B------:R-:W-:Y:S01]  /*9660*/  FFMA.FTZ R7, R7, -UR21, R178 ;  /* 0x8000001507077c23 */ /* 0x000fe200080100b2 */
[-C--:B------:R-:W-:Y:S01]  /*9670*/  ISETP.GE.AND P0, PT, R180, R243.reuse, PT ;  /* 0x000000f3b400720c */ /* 0x080fe20003f06270 */
[----:B------:R-:W-:Y:S01]  /*9680*/  IMAD.IADD R178, R249, 0x1, -R5 ;  /* 0x00000001f9b27824 */ /* 0x000fe200078e0a05 */
[----:B------:R-:W-:Y:S01]  /*9690*/  I2FP.F32.S32 R4, R4 ;  /* 0x0000000400047245 */ /* 0x000fe20000201400 */
[----:B------:R-:W-:Y:S01]  /*96a0*/  HMMA.16816.F32 R28, R8, R186, R28 ;  /* 0x000000ba081c723c */ /* 0x000fe2000000181c */
[----:B------:R-:W-:Y:S01]  /*96b0*/  FSEL R184, R183, -INF , !P6 ;  /* 0xff800000b7b87808 */ /* 0x000fe20007000000 */
[----:B------:R-:W-:Y:S01]  /*96c0*/  VIADD R183, R3, 0x10 ;  /* 0x0000001003b77836 */ /* 0x000fe20000000000 */
[C---:B------:R-:W-:Y:S01]  /*96d0*/  ISETP.GE.AND P6, PT, R5.reuse, R250, PT ;  /* 0x000000fa0500720c */ /* 0x040fe20003fc6270 */
[----:B------:R-:W-:Y:S01]  /*96e0*/  FFMA.FTZ R177, R4, -UR21, R177 ;  /* 0x8000001504b17c23 */ /* 0x000fe200080100b1 */
[----:B------:R-:W-:Y:S01]  /*96f0*/  FSEL R185, R176, -INF , !P1 ;  /* 0xff800000b0b97808 */ /* 0x000fe20004800000 */
[----:B------:R-:W-:Y:S01]  /*9700*/  IMAD.IADD R191, R252, 0x1, -R183 ;  /* 0x00000001fcbf7824 */ /* 0x000fe200078e0ab7 */
[----:B------:R-:W-:Y:S01]  /*9710*/  ISETP.LT.OR P0, PT, R180, R248, P0 ;  /* 0x000000f8b400720c */ /* 0x000fe20000701670 */
[----:B------:R-:W-:Y:S01]  /*9720*/  IMAD.IADD R176, R252, 0x1, -R175 ;  /* 0x00000001fcb07824 */ /* 0x000fe200078e0aaf */
[----:B------:R-:W-:-:S02]  /*9730*/  ISETP.GE.AND P1, PT, R5, R243, PT ;  /* 0x000000f30500720c */ /* 0x000fc40003f26270 */
[----:B------:R-:W-:Y:S02]  /*9740*/  ISETP.LT.OR P6, PT, R5, R251, P6 ;  /* 0x000000fb0500720c */ /* 0x000fe400037c1670 */
[----:B------:R-:W-:Y:S02]  /*9750*/  FSEL R198, R7, -INF , !P0 ;  /* 0xff80000007c67808 */ /* 0x000fe40004000000 */
[----:B------:R-:W-:Y:S02]  /*9760*/  ISETP.LT.OR P1, PT, R5, R248, P1 ;  /* 0x000000f80500720c */ /* 0x000fe40000f21670 */
[----:B------:R-:W1:Y:S01]  /*9770*/  LDSM.16.M88.4 R4, [R220+0x7000] ;  /* 0x00700000dc04783b */ /* 0x000e620000000200 */
[----:B------:R-:W-:Y:S02]  /*9780*/  FSEL R177, R177, -INF , !P6 ;  /* 0xff800000b1b17808 */ /* 0x000fe40007000000 */
[C---:B------:R-:W-:Y:S02]  /*9790*/  ISETP.GE.AND P0, PT, R183.reuse, R250, PT ;  /* 0x000000fab700720c */ /* 0x040fe40003f06270 */
[----:B------:R-:W-:-:S02]  /*97a0*/  ISETP.GE.AND P6, PT, R183, R243, PT ;  /* 0x000000f3b700720c */ /* 0x000fc40003fc6270 */
[----:B------:R-:W-:Y:S02]  /*97b0*/  IABS R178, R178 ;  /* 0x000000b200b27213 */ /* 0x000fe40000000000 */
[C---:B------:R-:W-:Y:S02]  /*97c0*/  ISETP.LT.OR P0, PT, R183.reuse, R251, P0 ;  /* 0x000000fbb700720c */ /* 0x040fe40000701670 */
[----:B------:R-:W-:Y:S01]  /*97d0*/  ISETP.LT.OR P6, PT, R183, R248, P6 ;  /* 0x000000f8b700720c */ /* 0x000fe200037c1670 */
[----:B------:R-:W-:Y:S01]  /*97e0*/  IMAD.IADD R183, R249, 0x1, -R183 ;  /* 0x00000001f9b77824 */ /* 0x000fe200078e0ab7 */
[----:B------:R-:W-:Y:S02]  /*97f0*/  IABS R191, R191 ;  /* 0x000000bf00bf7213 */ /* 0x000fe40000000000 */
[----:B------:R-:W-:Y:S02]  /*9800*/  I2FP.F32.S32 R178, R178 ;  /* 0x000000b200b27245 */ /* 0x000fe40000201400 */
[----:B------:R-:W-:-:S02]  /*9810*/  IABS R176, R176 ;  /* 0x000000b000b07213 */ /* 0x000fc40000000000 */
        /* <DEDUP_REMOVED lines=17> */
[--C-:B------:R-:W-:Y:S01]  /*9930*/  IMAD.IADD R179, R252, 0x1, -R33.reuse ;  /* 0x00000001fcb37824 */ /* 0x100fe200078e0a21 */
[----:B------:R-:W-:Y:S01]  /*9940*/  FSEL R197, R176, -INF , !P1 ;  /* 0xff800000b0c57808 */ /* 0x000fe20004800000 */
[----:B------:R-:W-:Y:S01]  /*9950*/  IMAD.IADD R175, R249, 0x1, -R33 ;  /* 0x00000001f9af7824 */ /* 0x000fe200078e0a21 */
[----:B------:R-:W-:Y:S01]  /*9960*/  IABS R34, R34 ;  /* 0x0000002200227213 */ /* 0x000fe20000000000 */
[----:B------:R-:W-:Y:S01]  /*9970*/  IMAD.IADD R176, R252, 0x1, -R32 ;  /* 0x00000001fcb07824 */ /* 0x000fe200078e0a20 */
[----:B------:R-:W-:Y:S01]  /*9980*/  IABS R179, R179 ;  /* 0x000000b300b37213 */ /* 0x000fe20000000000 */
[----:B-1----:R-:W-:Y:S01]  /*9990*/  HMMA.16816.F32 R24, R8, R4, R24 ;  /* 0x000000040818723c */ /* 0x002fe20000001818 */
[----:B------:R-:W-:-:S02]  /*99a0*/  FSEL R192, R183, -INF , !P6 ;  /* 0xff800000b7c07808 */ /* 0x000fc40007000000 */
[C---:B------:R-:W-:Y:S02]  /*99b0*/  ISETP.GE.AND P6, PT, R33.reuse, R250, PT ;  /* 0x000000fa2100720c */ /* 0x040fe40003fc6270 */
[----:B------:R-:W-:Y:S01]  /*99c0*/  ISETP.GE.AND P1, PT, R33, R243, PT ;  /* 0x000000f32100720c */ /* 0x000fe20003f26270 */
[----:B------:R-:W-:Y:S01]  /*99d0*/  HMMA.16816.F32 R20, R8, R6, R20 ;  /* 0x000000060814723c */ /* 0x000fe20000001814 */
[----:B------:R-:W-:Y:S01]  /*99e0*/  IABS R175, R175 ;  /* 0x000000af00af7213 */ /* 0x000fe20000000000 */
[----:B------:R-:W-:Y:S01]  /*99f0*/  VIADD R5, R3, 0x20 ;  /* 0x0000002003057836 */ /* 0x000fe20000000000 */
[----:B------:R-:W-:Y:S02]  /*9a00*/  IABS R176, R176 ;  /* 0x000000b000b07213 */ /* 0x000fe40000000000 */
[----:B------:R-:W-:Y:S02]  /*9a10*/  I2FP.F32.S32 R34, R34 ;  /* 0x0000002200227245 */ /* 0x000fe40000201400 */
[----:B------:R-:W-:-:S02]  /*9a20*/  I2FP.F32.S32 R179, R179 ;  /* 0x000000b300b37245 */ /* 0x000fc40000201400 */
[C---:B------:R-:W-:Y:S01]  /*9a30*/  ISETP.LT.OR P6, PT, R33.reuse, R251, P6 ;  /* 0x000000fb2100720c */ /* 0x040fe200037c1670 */
[----:B------:R-:W-:Y:S01]  /*9a40*/  FFMA.FTZ R35, R34, -UR21, R35 ;  /* 0x8000001522237c23 */ /* 0x000fe20008010023 */
[----:B------:R-:W-:Y:S01]  /*9a50*/  ISETP.LT.OR P1, PT, R33, R248, P1 ;  /* 0x000000f82100720c */ /* 0x000fe20000f21670 */
[----:B------:R-:W-:Y:S01]  /*9a60*/  IMAD.MOV.U32 R33, RZ, RZ, R176 ;  /* 0x000000ffff217224 */ /* 0x000fe200078e00b0 */
[----:B------:R-:W-:Y:S01]  /*9a70*/  I2FP.F32.S32 R175, R175 ;  /* 0x000000af00af7245 */ /* 0x000fe20000201400 */
[----:B------:R-:W-:Y:S01]  /*9a80*/  FFMA.FTZ R28, R179, -UR21, R28 ;  /* 0x80000015b31c7c23 */ /* 0x000fe2000801001c */
[----:B------:R-:W-:Y:S02]  /*9a90*/  FSEL R194, R35, -INF , !P0 ;  /* 0xff80000023c27808 */ /* 0x000fe40004000000 */
[----:B------:R-:W-:Y:S01]  /*9aa0*/  I2FP.F32.S32 R4, R33 ;  /* 0x0000002100047245 */ /* 0x000fe20000201400 */
[----:B------:R-:W-:Y:S01]  /*9ab0*/  FFMA.FTZ R30, R175, -UR21, R30 ;  /* 0x80000015af1e7c23 */ /* 0x000fe2000801001e */
[----:B------:R-:W-:-:S02]  /*9ac0*/  FSEL R201, R28, -INF , !P6 ;  /* 0xff8000001cc97808 */ /* 0x000fc40007000000 */
[----:B------:R-:W-:Y:S01]  /*9ad0*/  ISETP.GE.AND P0, PT, R32, R250, PT ;  /* 0x000000fa2000720c */ /* 0x000fe20003f06270 */
[----:B------:R-:W-:Y:S01]  /*9ae0*/  FFMA.FTZ R29, R4, -UR21, R29 ;  /* 0x80000015041d7c23 */ /* 0x000fe2000801001d */
[----:B------:R-:W-:Y:S01]  /*9af0*/  ISETP.GE.AND P6, PT, R32, R243, PT ;  /* 0x000000f32000720c */ /* 0x000fe20003fc6270 */
[----:B------:R-:W-:Y:S01]  /*9b00*/  VIADD R4, R3, 0x21 ;  /* 0x0000002103047836 */ /* 0x000fe20000000000 */
[----:B------:R-:W-:Y:S01]  /*9b10*/  FSEL R236, R30, -INF , !P1 ;  /* 0xff8000001eec7808 */ /* 0x000fe20004800000 */
[C---:B------:R-:W-:Y:S01]  /*9b20*/  IMAD.IADD R30, R249.reuse, 0x1, -R32 ;  /* 0x00000001f91e7824 */ /* 0x040fe200078e0a20 */
[----:B------:R-:W-:Y:S01]  /*9b30*/  ISETP.LT.OR P0, PT, R32, R251, P0 ;  /* 0x000000fb2000720c */ /* 0x000fe20000701670 */
[--C-:B------:R-:W-:Y:S01]  /*9b40*/  IMAD.IADD R28, R252, 0x1, -R4.reuse ;  /* 0x00000001fc1c7824 */ /* 0x100fe200078e0a04 */
[----:B------:R-:W-:Y:S01]  /*9b50*/  ISETP.LT.OR P6, PT, R32, R248, P6 ;  /* 0x000000f82000720c */ /* 0x000fe200037c1670 */
[----:B------:R-:W-:Y:S01]  /*9b60*/  IMAD.IADD R6, R249, 0x1, -R4 ;  /* 0x00000001f9067824 */ /* 0x000fe200078e0a04 */
[----:B------:R-:W1:Y:S01]  /*9b70*/  LDSM.16.M88.4 R32, [R220+0x7800] ;  /* 0x00780000dc20783b */ /* 0x000e620000000200 */
[----:B------:R-:W-:Y:S01]  /*9b80*/  FSEL R238, R29, -INF , !P0 ;  /* 0xff8000001dee7808 */ /* 0x000fe20004000000 */
[----:B------:R-:W-:Y:S01]  /*9b90*/  IMAD.IADD R29, R252, 0x1, -R5 ;  /* 0x00000001fc1d7824 */ /* 0x000fe200078e0a05 */
        /* <DEDUP_REMOVED lines=10> */
[----:B------:R-:W-:Y:S02]  /*9c40*/  I2FP.F32.S32 R29, R29 ;  /* 0x0000001d001d7245 */ /* 0x000fe40000201400 */
[----:B------:R-:W-:Y:S01]  /*9c50*/  IABS R28, R28 ;  /* 0x0000001c001c7213 */ /* 0x000fe20000000000 */
[----:B------:R-:W-:Y:S01]  /*9c60*/  FFMA.FTZ R31, R30, -UR21, R31 ;  /* 0x800000151e1f7c23 */ /* 0x000fe2000801001f */
[----:B------:R-:W-:Y:S01]  /*9c70*/  IABS R5, R5 ;  /* 0x0000000500057213 */ /* 0x000fe20000000000 */
[----:B------:R-:W-:Y:S01]  /*9c80*/  FFMA.FTZ R24, R29, -UR21, R24 ;  /* 0x800000151d187c23 */ /* 0x000fe20008010018 */
[----:B------:R-:W-:Y:S02]  /*9c90*/  I2FP.F32.S32 R28, R28 ;  /* 0x0000001c001c7245 */ /* 0x000fe40000201400 */
[----:B------:R-:W-:Y:S02]  /*9ca0*/  I2FP.F32.S32 R5, R5 ;  /* 0x0000000500057245 */ /* 0x000fe40000201400 */
        /* <DEDUP_REMOVED lines=10> */
[----:B------:R-:W-:Y:S01]  /*9d50*/  IABS R6, R6 ;  /* 0x0000000600067213 */ /* 0x000fe20000000000 */
[C---:B-1----:R-:W-:Y:S01]  /*9d60*/  HMMA.16816.F32 R16, R8.reuse, R32, R16 ;  /* 0x000000200810723c */ /* 0x042fe20000001810 */
[----:B------:R-:W-:Y:S01]  /*9d70*/  ISETP.LT.OR P1, PT, R4, R248, P1 ;  /* 0x000000f80400720c */ /* 0x000fe20000f21670 */
[C---:B------:R-:W-:Y:S01]  /*9d80*/  IMAD.IADD R4, R252.reuse, 0x1, -R5 ;  /* 0x00000001fc047824 */ /* 0x040fe200078e0a05 */
[----:B------:R-:W-:Y:S01]  /*9d90*/  FSEL R205, R25, -INF , !P6 ;  /* 0xff80000019cd7808 */ /* 0x000fe20007000000 */
[----:B------:R-:W-:Y:S01]  /*9da0*/  IMAD.IADD R25, R252, 0x1, -R24 ;  /* 0x00000001fc197824 */ /* 0x000fe200078e0a18 */
[----:B------:R-:W-:Y:S01]  /*9db0*/  I2FP.F32.S32 R6, R6 ;  /* 0x0000000600067245 */ /* 0x000fe20000201400 */
[----:B------:R-:W-:Y:S01]  /*9dc0*/  HMMA.16816.F32 R12, R8, R34, R12 ;  /* 0x00000022080c723c */ /* 0x000fe2000000180c */
[----:B------:R-:W-:-:S02]  /*9dd0*/  IABS R4, R4 ;  /* 0x0000000400047213 */ /* 0x000fc40000000000 */
[----:B------:R-:W-:Y:S01]  /*9de0*/  IABS R25, R25 ;  /* 0x0000001900197213 */ /* 0x000fe20000000000 */
[----:B------:R-:W-:Y:S01]  /*9df0*/  FFMA.FTZ R27, R6, -UR21, R27 ;  /* 0x80000015061b7c23 */ /* 0x000fe2000801001b */
[----:B------:R-:W-:Y:S02]  /*9e00*/  IABS R7, R7 ;  /* 0x0000000700077213 */ /* 0x000fe40000000000 */
[----:B------:R-:W-:Y:S02]  /*9e10*/  I2FP.F32.S32 R25, R25 ;  /* 0x0000001900197245 */ /* 0x000fe40000201400 */
[----:B------:R-:W-:Y:S02]  /*9e20*/  I2FP.F32.S32 R4, R4 ;  /* 0x0000000400047245 */ /* 0x000fe40000201400 */
[----:B------:R-:W-:Y:S01]  /*9e30*/  FSEL R200, R26, -INF , !P0 ;  /* 0xff8000001ac87808 */ /* 0x000fe20004000000 */
[----:B------:R-:W-:Y:S01]  /*9e40*/  FFMA.FTZ R20, R25, -UR21, R20 ;  /* 0x8000001519147c23 */ /* 0x000fe20008010014 */
[----:B------:R-:W-:Y:S01]  /*9e50*/  I2FP.F32.S32 R7, R7 ;  /* 0x0000000700077245 */ /* 0x000fe20000201400 */
[----:B------:R-:W-:Y:S01]  /*9e60*/  FFMA.FTZ R21, R4, -UR21, R21 ;  /* 0x8000001504157c23 */ /* 0x000fe20008010015 */
[----:B------:R-:W-:Y:S01]  /*9e70*/  FSEL R204, R27, -INF , !P1 ;  /* 0xff8000001bcc7808 */ /* 0x000fe20004800000 */
[----:B------:R-:W-:Y:S01]  /*9e80*/  VIADD R4, R3, 0x31 ;  /* 0x0000003103047836 */ /* 0x000fe20000000000 */
[CC--:B------:R-:W-:Y:S01]  /*9e90*/  ISETP.GE.AND P0, PT, R24.reuse, R250.reuse, PT ;  /* 0x000000fa1800720c */ /* 0x0c0fe20003f06270 */
[----:B------:R-:W-:Y:S01]  /*9ea0*/  FFMA.FTZ R22, R7, -UR21, R22 ;  /* 0x8000001507167c23 */ /* 0x000fe20008010016 */
[----:B------:R-:W-:Y:S01]  /*9eb0*/  ISETP.GE.AND P1, PT, R5, R250, PT ;  /* 0x000000fa0500720c */ /* 0x000fe20003f26270 */
[----:B------:R-:W-:Y:S01]  /*9ec0*/  VIADD R7, R3, 0x30 ;  /* 0x0000003003077836 */ /* 0x000fe20000000000 */
[----:B------:R-:W-:Y:S01]  /*9ed0*/  ISETP.GE.AND P6, PT, R24, R243, PT ;  /* 0x000000f31800720c */ /* 0x000fe20003fc6270 */
[--C-:B------:R-:W-:Y:S01]  /*9ee0*/  IMAD.IADD R6, R252, 0x1, -R4.reuse ;  /* 0x00000001fc067824 */ /* 0x100fe200078e0a04 */
[-C--:B------:R-:W-:Y:S01]  /*9ef0*/  ISETP.LT.OR P0, PT, R24, R251.reuse, P0 ;  /* 0x000000fb1800720c */ /* 0x080fe20000701670 */
[----:B------:R-:W-:Y:S01]  /*9f00*/  IMAD.IADD R8, R249, 0x1, -R4 ;  /* 0x00000001f9087824 */ /* 0x000fe200078e0a04 */
[----:B------:R-:W-:-:S02]  /*9f10*/  ISETP.LT.OR P1, PT, R5, R251, P1 ;  /* 0x000000fb0500720c */ /* 0x000fc40000f21670 */
[----:B------:R-:W-:Y:S02]  /*9f20*/  ISETP.LT.OR P6, PT, R24, R248, P6 ;  /* 0x000000f81800720c */ /* 0x000fe400037c1670 */
[----:B------:R-:W-:Y:S01]  /*9f30*/  FSEL R239, R20, -INF , !P0 ;  /* 0xff80000014ef7808 */ /* 0x000fe20004000000 */
[----:B------:R-:W-:Y:S01]  /*9f40*/  IMAD.IADD R20, R249, 0x1, -R5 ;  /* 0x00000001f9147824 */ /* 0x000fe200078e0a05 */
[----:B------:R-:W-:Y:S01]  /*9f50*/  FSEL R237, R21, -INF , !P1 ;  /* 0xff80000015ed7808 */ /* 0x000fe20004800000 */
[----:B------:R-:W-:Y:S01]  /*9f60*/  IMAD.IADD R21, R252, 0x1, -R7 ;  /* 0x00000001fc157824 */ /* 0x000fe200078e0a07 */
[----:B------:R-:W-:Y:S02]  /*9f70*/  ISETP.GE.AND P0, PT, R5, R243, PT ;  /* 0x000000f30500720c */ /* 0x000fe40003f06270 */
[----:B------:R-:W-:Y:S02]  /*9f80*/  FSEL R202, R22, -INF , !P6 ;  /* 0xff80000016ca7808 */ /* 0x000fe40007000000 */
[----:B------:R-:W-:-:S02]  /*9f90*/  ISETP.GE.AND P6, PT, R7, R250, PT ;  /* 0x000000fa0700720c */ /* 0x000fc40003fc6270 */
[----:B------:R-:W-:Y:S02]  /*9fa0*/  ISETP.GE.AND P1, PT, R7, R243, PT ;  /* 0x000000f30700720c */ /* 0x000fe40003f26270 */
[----:B------:R-:W-:Y:S02]  /*9fb0*/  IABS R20, R20 ;  /* 0x0000001400147213 */ /* 0x000fe40000000000 */
[----:B------:R-:W-:Y:S02]  /*9fc0*/  IABS R21, R21 ;  /* 0x0000001500157213 */ /* 0x000fe40000000000 */
[-C--:B------:R-:W-:Y:S01]  /*9fd0*/  ISETP.LT.OR P0, PT, R5, R248.reuse, P0 ;  /* 0x000000f80500720c */ /* 0x080fe20000701670 */
[----:B------:R-:W-:Y:S01]  /*9fe0*/  IMAD.IADD R5, R249, 0x1, -R7 ;  /* 0x00000001f9057824 */ /* 0x000fe200078e0a07 */
[C---:B------:R-:W-:Y:S02]  /*9ff0*/  ISETP.LT.OR P6, PT, R7.reuse, R251, P6 ;  /* 0x000000fb0700720c */ /* 0x040fe400037c1670 */
[----:B------:R-:W-:-:S02]  /*a000*/  ISETP.LT.OR P1, PT, R7, R248, P1 ;  /* 0x000000f80700720c */ /* 0x000fc40000f21670 */
[----:B------:R-:W-:Y:S02]  /*a010*/  I2FP.F32.S32 R20, R20 ;  /* 0x0000001400147245 */ /* 0x000fe40000201400 */
[----:B------:R-:W-:Y:S02]  /*a020*/  I2FP.F32.S32 R7, R21 ;  /* 0x0000001500077245 */ /* 0x000fe40000201400 */
[----:B------:R-:W-:Y:S01]  /*a030*/  IABS R5, R5 ;  /* 0x0000000500057213 */ /* 0x000fe20000000000 */
[----:B------:R-:W-:Y:S01]  /*a040*/  FFMA.FTZ R23, R20, -UR21, R23 ;  /* 0x8000001514177c23 */ /* 0x000fe20008010017 */
[----:B------:R-:W-:Y:S01]  /*a050*/  IABS R6, R6 ;  /* 0x0000000600067213 */ /* 0x000fe20000000000 */
[----:B------:R-:W-:Y:S01]  /*a060*/  FFMA.FTZ R7, R7, -UR21, R16 ;  /* 0x8000001507077c23 */ /* 0x000fe20008010010 */
[----:B------:R-:W-:Y:S02]  /*a070*/  I2FP.F32.S32 R5, R5 ;  /* 0x0000000500057245 */ /* 0x000fe40000201400 */
[----:B------:R-:W-:-:S02]  /*a080*/  FSEL R206, R23, -INF , !P0 ;  /* 0xff80000017ce7808 */ /* 0x000fc40004000000 */
[----:B------:R-:W-:Y:S01]  /*a090*/  FSEL R195, R7, -INF , !P6 ;  /* 0xff80000007c37808 */ /* 0x000fe20007000000 */
[----:B------:R-:W-:Y:S01]  /*a0a0*/  VIADD R7, R3, 0x38 ;  /* 0x0000003803077836 */ /* 0x000fe20000000000 */
[C---:B------:R-:W-:Y:S01]  /*a0b0*/  ISETP.GE.AND P0, PT, R4.reuse, R250, PT ;  /* 0x000000fa0400720c */ /* 0x040fe20003f06270 */
[----:B------:R-:W-:Y:S01]  /*a0c0*/  FFMA.FTZ R5, R5, -UR21, R18 ;  /* 0x8000001505057c23 */ /* 0x000fe20008010012 */
[----:B------:R-:W-:Y:S01]  /*a0d0*/  ISETP.GE.AND P6, PT, R4, R243, PT ;  /* 0x000000f30400720c */ /* 0x000fe20003fc6270 */
[--C-:B------:R-:W-:Y:S01]  /*a0e0*/  IMAD.IADD R9, R252, 0x1, -R7.reuse ;  /* 0x00000001fc097824 */ /* 0x100fe200078e0a07 */
[C---:B------:R-:W-:Y:S01]  /*a0f0*/  ISETP.LT.OR P0, PT, R4.reuse, R251, P0 ;  /* 0x000000fb0400720c */ /* 0x040fe20000701670 */
[----:B------:R-:W-:Y:S01]  /*a100*/  VIADD R3, R3, 0x39 ;  /* 0x0000003903037836 */ /* 0x000fe20000000000 */
[----:B------:R-:W-:Y:S01]  /*a110*/  ISETP.LT.OR P6, PT, R4, R248, P6 ;  /* 0x000000f80400720c */ /* 0x000fe200037c1670 */
[----:B------:R-:W-:Y:S01]  /*a120*/  IMAD.IADD R4, R249, 0x1, -R7 ;  /* 0x00000001f9047824 */ /* 0x000fe200078e0a07 */
[----:B------:R-:W-:-:S02]  /*a130*/  I2FP.F32.S32 R6, R6 ;  /* 0x0000000600067245 */ /* 0x000fc40000201400 */
[----:B------:R-:W-:Y:S02]  /*a140*/  FSEL R182, R5, -INF , !P1 ;  /* 0xff80000005b67808 */ /* 0x000fe40004800000 */
[----:B------:R-:W-:Y:S01]  /*a150*/  IABS R4, R4 ;  /* 0x0000000400047213 */ /* 0x000fe20000000000 */
[----:B------:R-:W-:Y:S01]  /*a160*/  FFMA.FTZ R6, R6, -UR21, R17 ;  /* 0x8000001506067c23 */ /* 0x000fe20008010011 */
[----:B------:R-:W-:Y:S02]  /*a170*/  IABS R5, R9 ;  /* 0x0000000900057213 */ /* 0x000fe40000000000 */
[----:B------:R-:W-:Y:S01]  /*a180*/  I2FP.F32.S32 R9, R4 ;  /* 0x0000000400097245 */ /* 0x000fe20000201400 */
[--C-:B------:R-:W-:Y:S01]  /*a190*/  IMAD.IADD R4, R252, 0x1, -R3.reuse ;  /* 0x00000001fc047824 */ /* 0x100fe200078e0a03 */
[----:B------:R-:W-:Y:S01]  /*a1a0*/  FSEL R193, R6, -INF , !P0 ;  /* 0xff80000006c17808 */ /* 0x000fe20004000000 */
[----:B------:R-:W-:Y:S01]  /*a1b0*/  IMAD.IADD R6, R249, 0x1, -R3 ;  /* 0x00000001f9067824 */ /* 0x000fe200078e0a03 */
[----:B------:R-:W-:Y:S01]  /*a1c0*/  ISETP.GE.AND P0, PT, R7, R243, PT ;  /* 0x000000f30700720c */ /* 0x000fe20003f06270 */
[----:B------:R-:W-:Y:S01]  /*a1d0*/  FFMA.FTZ R9, R9, -UR21, R14 ;  /* 0x8000001509097c23 */ /* 0x000fe2000801000e */
[----:B------:R-:W-:-:S02]  /*a1e0*/  IABS R8, R8 ;  /* 0x0000000800087213 */ /* 0x000fc40000000000 */
[C---:B------:R-:W-:Y:S02]  /*a1f0*/  ISETP.LT.OR P0, PT, R7.reuse, R248, P0 ;  /* 0x000000f80700720c */ /* 0x040fe40000701670 */
[----:B------:R-:W-:Y:S02]  /*a200*/  I2FP.F32.S32 R8, R8 ;  /* 0x0000000800087245 */ /* 0x000fe40000201400 */
[----:B------:R-:W-:Y:S02]  /*a210*/  I2FP.F32.S32 R5, R5 ;  /* 0x0000000500057245 */ /* 0x000fe40000201400 */
[----:B------:R-:W-:Y:S01]  /*a220*/  ISETP.GE.AND P1, PT, R7, R250, PT ;  /* 0x000000fa0700720c */ /* 0x000fe20003f26270 */
[----:B------:R-:W-:Y:S01]  /*a230*/  FFMA.FTZ R8, R8, -UR21, R19 ;  /* 0x8000001508087c23 */ /* 0x000fe20008010013 */
[----:B------:R-:W-:Y:S01]  /*a240*/  FSEL R179, R9, -INF , !P0 ;  /* 0xff80000009b37808 */ /* 0x000fe20004000000 */
[----:B------:R-:W-:Y:S01]  /*a250*/  FFMA.FTZ R5, R5, -UR21, R12 ;  /* 0x8000001505057c23 */ /* 0x000fe2000801000c */
[----:B------:R-:W-:-:S02]  /*a260*/  PLOP3.LUT P0, PT, PT, PT, UP0, 0x80, 0x0 ;  /* 0x000000000000781c */ /* 0x000fc40003f0f008 */
[----:B------:R-:W-:Y:S02]  /*a270*/  IABS R4, R4 ;  /* 0x0000000400047213 */ /* 0x000fe40000000000 */
[----:B------:R-:W-:Y:S02]  /*a280*/  IABS R6, R6 ;  /* 0x0000000600067213 */ /* 0x000fe40000000000 */
[----:B------:R-:W-:Y:S02]  /*a290*/  ISETP.LT.OR P1, PT, R7, R251, P1 ;  /* 0x000000fb0700720c */ /* 0x000fe40000f21670 */
[----:B------:R-:W-:Y:S02]  /*a2a0*/  I2FP.F32.S32 R4, R4 ;  /* 0x0000000400047245 */ /* 0x000fe40000201400 */
[----:B------:R-:W-:Y:S02]  /*a2b0*/  I2FP.F32.S32 R6, R6 ;  /* 0x0000000600067245 */ /* 0x000fe40000201400 */
[----:B------:R-:W-:Y:S01]  /*a2c0*/  FSEL R180, R8, -INF , !P6 ;  /* 0xff80000008b47808 */ /* 0x000fe20007000000 */
[----:B------:R-:W-:Y:S01]  /*a2d0*/  FFMA.FTZ R4, R4, -UR21, R13 ;  /* 0x8000001504047c23 */ /* 0x000fe2000801000d */
[----:B------:R-:W-:Y:S01]  /*a2e0*/  FSEL R188, R5, -INF , !P1 ;  /* 0xff80000005bc7808 */ /* 0x000fe20004800000 */
[----:B------:R-:W-:Y:S01]  /*a2f0*/  FFMA.FTZ R6, R6, -UR21, R15 ;  /* 0x8000001506067c23 */ /* 0x000fe2000801000f */
[----:B------:R-:W-:-:S02]  /*a300*/  ISETP.GE.AND P6, PT, R3, R250, PT ;  /* 0x000000fa0300720c */ /* 0x000fc40003fc6270 */
[C---:B------:R-:W-:Y:S02]  /*a310*/  ISETP.GE.AND P1, PT, R3.reuse, R243, PT ;  /* 0x000000f30300720c */ /* 0x040fe40003f26270 */
[C---:B------:R-:W-:Y:S02]  /*a320*/  ISETP.LT.OR P6, PT, R3.reuse, R251, P6 ;  /* 0x000000fb0300720c */ /* 0x040fe400037c1670 */
[----:B------:R-:W-:Y:S02]  /*a330*/  ISETP.LT.OR P1, PT, R3, R248, P1 ;  /* 0x000000f80300720c */ /* 0x000fe40000f21670 */
[----:B------:R-:W-:Y:S02]  /*a340*/  FSEL R183, R4, -INF , !P6 ;  /* 0xff80000004b77808 */ /* 0x000fe40007000000 */
[----:B------:R-:W-:Y:S01]  /*a350*/  FSEL R178, R6, -INF , !P1 ;  /* 0xff80000006b27808 */ /* 0x000fe20004800000 */
[----:B------:R-:W-:Y:S08]  /*a360*/  @!P0 BRA `(.L_x_2103) ;  /* 0x0000000400488947 */ /* 0x000ff00003800000 */
[----:B------:R-:W2:Y:S01]  /*a370*/  LDL.64 R186, [R1] ;  /* 0x0000000001ba7983 */ /* 0x000ea20000100a00 */
[----:B------:R-:W-:Y:S01]  /*a380*/  UIADD3 UR6, UR23, -0x3, URZ ;  /* 0xfffffffd17067890 */ /* 0x000fe2000fffe03f */
[----:B------:R-:W1:Y:S01]  /*a390*/  @!P5 LDC.64 R16, c[0x0][0x218] ;  /* 0x00008600ff10db82 */ /* 0x000e620000000a00 */
[----:B------:R-:W-:Y:S01]  /*a3a0*/  BSSY B0, `(.L_x_2104) ;  /* 0x000004d000007945 */ /* 0x000fe20003800000 */
[----:B------:R3:W-:Y:S01]  /*a3b0*/  @P5 STS.128 [R242+0x10000], RZ ;  /* 0x010000fff2005388 */ /* 0x0007e20000000c00 */
[----:B------:R-:W-:Y:S02]  /*a3c0*/  USHF.R.S32.HI UR4, URZ, 0x1f, UR6 ;  /* 0x0000001f3f047899 */ /* 0x000fe40008011406 */
[----:B------:R-:W-:Y:S02]  /*a3d0*/  UIMAD.WIDE.U32 UR46, UR6, UR12, URZ ;  /* 0x0000000c062e72a5 */ /* 0x000fe4000f8e003f */
[----:B------:R-:W-:Y:S01]  /*a3e0*/  UIMAD UR4, UR4, UR12, URZ ;  /* 0x0000000c040472a4 */ /* 0x000fe2000f8e023f */
[----:B------:R-:W4:Y:S03]  /*a3f0*/  @!P3 LDC.64 R12, c[0x0][0x218] ;  /* 0x00008600ff0cbb82 */ /* 0x000f260000000a00 */
[----:B------:R-:W-:Y:S01]  /*a400*/  UIMAD UR4, UR6, UR13, UR4 ;  /* 0x0000000d060472a4 */ /* 0x000fe2000f8e0204 */
[----:B------:R-:W-:-:S02]  /*a410*/  IMAD.U32 R3, RZ, RZ, UR46 ;  /* 0x0000002eff037e24 */ /* 0x000fc4000f8e00ff */
[----:B------:R-:W-:Y:S01]  /*a420*/  IMAD.U32 R5, RZ, RZ, UR46 ;  /* 0x0000002eff057e24 */ /* 0x000fe2000f8e00ff */
[----:B------:R-:W-:Y:S01]  /*a430*/  UIADD3 UR4, UR47, UR4, URZ ;  /* 0x000000042f047290 */ /* 0x000fe2000fffe03f */
[----:B------:R-:W5:Y:S01]  /*a440*/  @!P4 LDC.64 R14, c[0x0][0x218] ;  /* 0x00008600ff0ecb82 */ /* 0x000f620000000a00 */
[----:B------:R-:W-:-:S04]  /*a450*/  LEA R3, P1, R3, R246, 0x6 ;  /* 0x000000f603037211 */ /* 0x000fc800078230ff */
[----:B------:R-:W-:-:S03]  /*a460*/  IMAD.U32 R18, RZ, RZ, UR4 ;  /* 0x00000004ff127e24 */ /* 0x000fc6000f8e00ff */
[----:B------:R-:W3:Y:S08]  /*a470*/  @!P2 LDC.64 R10, c[0x0][0x218] ;  /* 0x00008600ff0aab82 */ /* 0x000ef00000000a00 */
[----:B------:R-:W3:Y:S08]  /*a480*/  @!P5 LDC.64 R8, c[0x0][0x218] ;  /* 0x00008600ff08db82 */ /* 0x000ef00000000a00 */
[----:B------:R-:W3:Y:S01]  /*a490*/  @!P4 LDC.64 R6, c[0x0][0x218] ;  /* 0x00008600ff06cb82 */ /* 0x000ee20000000a00 */
[----:B-----5:R-:W-:-:S02]  /*a4a0*/  @!P4 LEA R14, P6, R3, R14, 0x1 ;  /* 0x0000000e030ec211 */ /* 0x020fc400078c08ff */
[----:B--2---:R-:W-:-:S05]  /*a4b0*/  LEA.HI.X R18, R5, R187, R18, 0x6, P1 ;  /* 0x000000bb05127211 */ /* 0x004fca00008f3412 */
[----:B------:R-:W2:Y:S01]  /*a4c0*/  @!P3 LDC.64 R4, c[0x0][0x218] ;  /* 0x00008600ff04bb82 */ /* 0x000ea20000000a00 */
[C---:B-1----:R-:W-:Y:S02]  /*a4d0*/  @!P5 LEA R16, P1, R3.reuse, R16, 0x1 ;  /* 0x000000100310d211 */ /* 0x042fe400078208ff */
[C-C-:B------:R-:W-:Y:S02]  /*a4e0*/  @!P4 LEA.HI.X R15, R3.reuse, R15, R18.reuse, 0x1, P6 ;  /* 0x0000000f030fc211 */ /* 0x140fe400030f0c12 */
[C---:B------:R-:W-:Y:S02]  /*a4f0*/  @!P5 LEA.HI.X R17, R3.reuse, R17, R18, 0x1, P1 ;  /* 0x000000110311d211 */ /* 0x040fe400008f0c12 */
[----:B----4-:R-:W-:-:S03]  /*a500*/  @!P3 LEA R12, P1, R3, R12, 0x1 ;  /* 0x0000000c030cb211 */ /* 0x010fc600078208ff */
[----:B------:R-:W-:Y:S01]  /*a510*/  @!PT LDS RZ, [RZ] ;  /* 0x00000000fffff984 */ /* 0x000fe20000000800 */
[----:B------:R-:W-:Y:S01]  /*a520*/  @!PT LDS RZ, [RZ] ;  /* 0x00000000fffff984 */ /* 0x000fe20000000800 */
[----:B------:R-:W-:Y:S01]  /*a530*/  @!PT LDS RZ, [RZ] ;  /* 0x00000000fffff984 */ /* 0x000fe20000000800 */
[----:B------:R1:W-:Y:S01]  /*a540*/  @!P5 LDGSTS.E.BYPASS.LTC128B.128 [R242+0x10000], desc[UR34][R16.64] ;  /* 0x1000000010f2dfae */ /* 0x0003e2000b901d62 */
[C-C-:B------:R-:W-:Y:S02]  /*a550*/  @!P3 LEA.HI.X R13, R3.reuse, R13, R18.reuse, 0x1, P1 ;  /* 0x0000000d030db211 */ /* 0x140fe400008f0c12 */
        /* <DEDUP_REMOVED lines=10> */
[----:B------:R1:W-:Y:S01]  /*a600*/  @P3 STS.128 [R242+0x14000], RZ ;  /* 0x014000fff2003388 */ /* 0x0003e20000000c00 */
[----:B------:R-:W-:-:S02]  /*a610*/  @!P4 LEA R6, P6, R10, R6, 0x1 ;  /* 0x000000060a06c211 */ /* 0x000fc400078c08ff */
[C-C-:B------:R-:W-:Y:S01]  /*a620*/  @!P5 LEA.HI.X R9, R10.reuse, R9, R3.reuse, 0x1, P1 ;  /* 0x000000090a09d211 */ /* 0x140fe200008f0c03 */
[----:B------:R-:W-:Y:S01]  /*a630*/  @!PT LDS RZ, [RZ] ;  /* 0x00000000fffff984 */ /* 0x000fe20000000800 */
[----:B------:R-:W-:Y:S01]  /*a640*/  @!PT LDS RZ, [RZ] ;  /* 0x00000000fffff984 */ /* 0x000fe20000000800 */
[----:B------:R-:W-:Y:S01]  /*a650*/  @!PT LDS RZ, [RZ] ;  /* 0x00000000fffff984 */ /* 0x000fe20000000800 */
[----:B------:R1:W-:Y:S01]  /*a660*/  @!P3 LDGSTS.E.BYPASS.LTC128B.128 [R242+0x14000], desc[UR34][R12.64+0x100] ;  /* 0x140001000cf2bfae */ /* 0x0003e2000b901d62 */
[C---:B--2---:R-:W-:Y:S02]  /*a670*/  @!P3 LEA R4, P1, R10.reuse, R4, 0x1 ;  /* 0x000000040a04b211 */ /* 0x044fe400078208ff */
        /* <DEDUP_REMOVED lines=31> */
.L_x_2105:
[----:B------:R-:W-:Y:S05]  /*a870*/  BSYNC B0 ;  /* 0x0000000000007941 */ /* 0x000fea0003800000 */
.L_x_2104:
[----:B------:R-:W0:Y:S02]  /*a880*/  LDGDEPBAR ;  /* 0x00000000000079af */ /* 0x000e240000000000 */
.L_x_2103:
[----:B-1----:R-:W-:Y:S01]  /*a890*/  FMNMX.FTZ R6, R2, R189, !PT ;  /* 0x000000bd02067209 */ /* 0x002fe20007810000 */
[----:B------:R-:W-:Y:S01]  /*a8a0*/  IMAD.WIDE.U32 R14, R164, -0x326172a9, RZ ;  /* 0xcd9e8d57a40e7825 */ /* 0x000fe200078e00ff */
[----:B------:R-:W-:Y:S01]  /*a8b0*/  FMNMX.FTZ R3, R0, R196, !PT ;  /* 0x000000c400037209 */ /* 0x000fe20007810000 */
[----:B------:R-:W-:Y:S01]  /*a8c0*/  USHF.L.U32 UR45, UR20, 0x1, URZ ;  /* 0x00000001142d7899 */ /* 0x000fe2000800063f */
[----:B------:R-:W-:Y:S01]  /*a8d0*/  FMNMX.FTZ R6, R181, R6, !PT ;  /* 0x00000006b5067209 */ /* 0x000fe20007810000 */
[----:B------:R-:W-:Y:S01]  /*a8e0*/  UIADD3 UR4, UR39, -0x4498517b, URZ ;  /* 0xbb67ae8527047890 */ /* 0x000fe2000fffe03f */
[----:B------:R-:W-:Y:S01]  /*a8f0*/  FMNMX.FTZ R3, R184, R3, !PT ;  /* 0x00000003b8037209 */ /* 0x000fe20007810000 */
[----:B------:R-:W-:Y:S01]  /*a900*/  IMAD.WIDE.U32 R10, R165, -0x2daee0ad, RZ ;  /* 0xd2511f53a50a7825 */ /* 0x000fe200078e00ff */
[----:B------:R-:W-:Y:S01]  /*a910*/  FMNMX.FTZ R6, R185, R6, !PT ;  /* 0x00000006b9067209 */ /* 0x000fe20007810000 */
[----:B------:R-:W-:Y:S01]  /*a920*/  UIADD3 UR31, UR38, 0x3c6ef372, URZ ;  /* 0x3c6ef372261f7890 */ /* 0x000fe2000fffe03f */
[----:B--2---:R-:W-:Y:S01]  /*a930*/  FMNMX.FTZ R4, R198, R3, !PT ;  /* 0x00000003c6047209 */ /* 0x004fe20007810000 */
[----:B------:R-:W-:Y:S01]  /*a940*/  UIADD3 UR7, UR38, -0x4ab325aa, URZ ;  /* 0xb54cda5626077890 */ /* 0x000fe2000fffe03f */
[----:B------:R-:W-:Y:S01]  /*a950*/  FMNMX.FTZ R6, R177, R6, !PT ;  /* 0x00000006b1067209 */ /* 0x000fe20007810000 */
[----:B------:R-:W-:Y:S01]  /*a960*/  LDSM.16.MT88.4 R20, [R226+0x18000] ;  /* 0x01800000e214783b */ /* 0x000fe20000004200 */
        /* <DEDUP_REMOVED lines=21> */
[----:B------:R-:W-:Y:S02]  /*aac0*/  LOP3.LUT R4, R15, R168, RZ, 0x3c, !PT ;  /* 0x000000a80f047212 */ /* 0x000fe400078e3cff */
[----:B------:R-:W-:Y:S02]  /*aad0*/  FMNMX.FTZ R6, R188, R3, !PT ;  /* 0x00000003bc067209 */ /* 0x000fe40007810000 */
[----:B------:R-:W-:Y:S01]  /*aae0*/  MOV R5, UR39 ;  /* 0x0000002700057c02 */ /* 0x000fe20008000f00 */
[----:B------:R-:W-:Y:S01]  /*aaf0*/  IMAD.WIDE.U32 R12, R4, -0x2daee0ad, RZ ;  /* 0xd2511f53040c7825 */ /* 0x000fe200078e00ff */
[----:B------:R-:W-:Y:S02]  /*ab00*/  FMNMX.FTZ R3, R183, R6, !PT ;  /* 0x00000006b7037209 */ /* 0x000fe40007810000 */
[----:B------:R-:W-:Y:S02]  /*ab10*/  FMNMX.FTZ R8, R180, R7, !PT ;  /* 0x00000007b4087209 */ /* 0x000fe40007810000 */
[----:B------:R-:W-:Y:S01]  /*ab20*/  LOP3.LUT R5, R11, UR45, R5, 0x96, !PT ;  /* 0x0000002d0b057c12 */ /* 0x000fe2000f8e9605 */
[----:B------:R-:W1:Y:S01]  /*ab30*/  SHFL.BFLY PT, R6, R3, 0x2, 0x1f ;  /* 0x0c401f0003067f89 */ /* 0x000e6200000e0000 */
[----:B------:R-:W-:Y:S01]  /*ab40*/  FMNMX.FTZ R7, R179, R8, !PT ;  /* 0x00000008b3077209 */ /* 0x000fe20007810000 */
[----:B------:R-:W-:Y:S01]  /*ab50*/  UIADD3 UR45, UR45, 0x1, URZ ;  /* 0x000000012d2d7890 */ /* 0x000fe2000fffe03f */
[----:B------:R-:W-:Y:S01]  /*ab60*/  LOP3.LUT R4, R13, UR4, R10, 0x96, !PT ;  /* 0x000000040d047c12 */ /* 0x000fe2000f8e960a */
[----:B------:R-:W-:Y:S01]  /*ab70*/  UIADD3 UR4, UR38, -0x61c88647, URZ ;  /* 0x9e3779b926047890 */ /* 0x000fe2000fffe03f */
[----:B------:R-:W-:Y:S01]  /*ab80*/  FMNMX.FTZ R7, R178, R7, !PT ;  /* 0x00000007b2077209 */ /* 0x000fe20007810000 */
[----:B------:R-:W-:Y:S01]  /*ab90*/  IMAD.WIDE.U32 R10, R5, -0x326172a9, RZ ;  /* 0xcd9e8d57050a7825 */ /* 0x000fe200078e00ff */
[----:B------:R-:W2:Y:S03]  /*aba0*/  LDC.U8 R13, c[0x0][0x388] ;  /* 0x0000e200ff0d7b82 */ /* 0x000ea60000000000 */
[----:B------:R-:W-:Y:S01]  /*abb0*/  IMAD.WIDE.U32 R26, R4, -0x326172a9, RZ ;  /* 0xcd9e8d57041a7825 */ /* 0x000fe200078e00ff */
[----:B------:R-:W-:Y:S01]  /*abc0*/  LOP3.LUT R8, R11, UR4, R14, 0x96, !PT ;  /* 0x000000040b087c12 */ /* 0x000fe2000f8e960e */
[----:B------:R-:W3:Y:S03]  /*abd0*/  SHFL.BFLY PT, R4, R7, 0x2, 0x1f ;  /* 0x0c401f0007047f89 */ /* 0x000ee600000e0000 */
[----:B------:R-:W-:Y:S01]  /*abe0*/  LOP3.LUT R5, R27, UR31, R10, 0x96, !PT ;  /* 0x0000001f1b057c12 */ /* 0x000fe2000f8e960a */
[----:B------:R-:W-:-:S04]  /*abf0*/  IMAD.WIDE.U32 R10, R8, -0x2daee0ad, RZ ;  /* 0xd2511f53080a7825 */ /* 0x000fc800078e00ff */
[----:B------:R-:W-:Y:S01]  /*ac00*/  IMAD.WIDE.U32 R8, R5, -0x2daee0ad, RZ ;  /* 0xd2511f5305087825 */ /* 0x000fe200078e00ff */
[----:B------:R-:W-:Y:S02]  /*ac10*/  LOP3.LUT R5, R11, UR44, R12, 0x96, !PT ;  /* 0x0000002c0b057c12 */ /* 0x000fe4000f8e960c */
[----:B------:R-:W2:Y:S01]  /*ac20*/  LDC.U8 R12, c[0x0][0x388] ;  /* 0x0000e200ff0c7b82 */ /* 0x000ea20000000000 */
        /* <DEDUP_REMOVED lines=8> */
[----:B---3--:R-:W-:-:S03]  /*acb0*/  FMNMX.FTZ R4, R7, R4, !PT ;  /* 0x0000000407047209 */ /* 0x008fc60007810000 */
[----:B------:R-:W-:Y:S01]  /*acc0*/  IMAD.WIDE.U32 R24, R3, -0x2daee0ad, RZ ;  /* 0xd2511f5303187825 */ /* 0x000fe200078e00ff */
[----:B------:R-:W-:Y:S01]  /*acd0*/  LOP3.LUT R5, R11, UR25, R8, 0x96, !PT ;  /* 0x000000190b057c12 */ /* 0x000fe2000f8e9608 */
[----:B------:R-:W3:Y:S03]  /*ace0*/  SHFL.BFLY PT, R3, R4, 0x1, 0x1f ;  /* 0x0c201f0004037f89 */ /* 0x000ee600000e0000 */
[----:B------:R-:W-:Y:S01]  /*acf0*/  LOP3.LUT R8, R25, UR15, R10, 0x96, !PT ;  /* 0x0000000f19087c12 */ /* 0x000fe2000f8e960a */
[----:B------:R-:W-:Y:S01]  /*ad00*/  IMAD.WIDE.U32 R18, R5, -0x326172a9, RZ ;  /* 0xcd9e8d5705127825 */ /* 0x000fe200078e00ff */
[----:B--2---:R-:W-:-:S03]  /*ad10*/  PRMT R12, R12, 0x7054, R13 ;  /* 0x000070540c0c7816 */ /* 0x004fc6000000000d */
[----:B------:R-:W-:Y:S01]  /*ad20*/  IMAD.WIDE.U32 R8, R8, -0x326172a9, RZ ;  /* 0xcd9e8d5708087825 */ /* 0x000fe200078e00ff */
[----:B-1----:R-:W-:Y:S02]  /*ad30*/  FMNMX.FTZ R175, R6, R175, !PT ;  /* 0x000000af06af7209 */ /* 0x002fe40007810000 */
[C---:B------:R-:W-:Y:S02]  /*ad40*/  LOP3.LUT R7, R8.reuse, 0xffff, RZ, 0xc0, !PT ;  /* 0x0000ffff08077812 */ /* 0x040fe400078ec0ff */
[----:B------:R-:W-:Y:S01]  /*ad50*/  LOP3.LUT R6, R8, 0xff, RZ, 0xc0, !PT ;  /* 0x000000ff08067812 */ /* 0x000fe200078ec0ff */
[C---:B------:R-:W-:Y:S01]  /*ad60*/  FMUL.FTZ R190, R175.reuse, UR32 ;  /* 0x00000020afbe7c20 */ /* 0x040fe20008410000 */
[----:B------:R-:W-:Y:S02]  /*ad70*/  SHF.R.U32.HI R7, RZ, 0x8, R7 ;  /* 0x00000008ff077819 */ /* 0x000fe40000011607 */
[----:B------:R-:W-:Y:S02]  /*ad80*/  FSETP.NEU.FTZ.AND P6, PT, R175, -INF , PT ;  /* 0xff800000af00780b */ /* 0x000fe40003fdd000 */
[----:B------:R-:W-:-:S02]  /*ad90*/  PRMT R6, R6, 0x5410, R7 ;  /* 0x0000541006067816 */ /* 0x000fc40000000007 */
[----:B------:R-:W-:Y:S02]  /*ada0*/  SHF.R.U32.HI R7, RZ, 0x10, R8 ;  /* 0x00000010ff077819 */ /* 0x000fe40000011608 */
[----:B------:R-:W-:Y:S02]  /*adb0*/  FSEL R190, R190, RZ, P6 ;  /* 0x000000ffbebe7208 */ /* 0x000fe40003000000 */
[----:B---3--:R-:W-:Y:S02]  /*adc0*/  FMNMX.FTZ R3, R4, R3, !PT ;  /* 0x0000000304037209 */ /* 0x008fe40007810000 */
[----:B------:R-:W-:Y:S01]  /*add0*/  LOP3.LUT R7, R7, 0xff, RZ, 0xc0, !PT ;  /* 0x000000ff07077812 */ /* 0x000fe200078ec0ff */
[----:B------:R-:W-:Y:S01]  /*ade0*/  FFMA.FTZ R187, R181, UR32, -R190 ;  /* 0x00000020b5bb7c23 */ /* 0x000fe200080108be */
[----:B------:R-:W-:Y:S01]  /*adf0*/  SHF.R.U32.HI R4, RZ, 0x18, R8 ;  /* 0x00000018ff047819 */ /* 0x000fe20000011608 */
[----:B------:R-:W-:Y:S01]  /*ae00*/  FMUL.FTZ R181, R3, UR32 ;  /* 0x0000002003b57c20 */ /* 0x000fe20008410000 */
[----:B------:R-:W-:Y:S01]  /*ae10*/  LOP3.LUT R5, R9, UR7, R18, 0x96, !PT ;  /* 0x0000000709057c12 */ /* 0x000fe2000f8e9612 */
[----:B------:R-:W-:Y:S01]  /*ae20*/  FFMA.FTZ R176, R189, UR32, -R190 ;  /* 0x00000020bdb07c23 */ /* 0x000fe200080108be */
[----:B------:R-:W-:Y:S01]  /*ae30*/  PRMT R7, R7, 0x5410, R4 ;  /* 0x0000541007077816 */ /* 0x000fe20000000004 */
[--C-:B------:R-:W-:Y:S01]  /*ae40*/  FFMA.FTZ R186, R185, UR32, -R190.reuse ;  /* 0x00000020b9ba7c23 */ /* 0x100fe200080108be */
[----:B------:R-:W-:Y:S01]  /*ae50*/  FSETP.NEU.FTZ.AND P1, PT, R3, -INF , PT ;  /* 0xff8000000300780b */ /* 0x000fe20003f3d000 */
[--C-:B------:R-:W-:Y:S01]  /*ae60*/  FFMA.FTZ R185, R177, UR32, -R190.reuse ;  /* 0x00000020b1b97c23 */ /* 0x100fe200080108be */
[----:B------:R-:W-:Y:S01]  /*ae70*/  LOP3.LUT R4, R5, 0xffff, RZ, 0xc0, !PT ;  /* 0x0000ffff05047812 */ /* 0x000fe200078ec0ff */
[----:B------:R-:W-:Y:S01]  /*ae80*/  MUFU.EX2 R176, R176 ;  /* 0x000000b000b07308 */ /* 0x000fe20000000800 */
[----:B------:R-:W-:Y:S01]  /*ae90*/  FSEL R181, R181, RZ, P1 ;  /* 0x000000ffb5b57208 */ /* 0x000fe20000800000 */
[----:B------:R-:W-:Y:S01]  /*aea0*/  FFMA.FTZ R207, R207, UR32, -R190 ;  /* 0x00000020cfcf7c23 */ /* 0x000fe200080108be */
[----:B------:R-:W-:Y:S01]  /*aeb0*/  SHF.R.U32.HI R4, RZ, 0x8, R4 ;  /* 0x00000008ff047819 */ /* 0x000fe20000011604 */
[----:B------:R-:W-:Y:S01]  /*aec0*/  FFMA.FTZ R195, R195, UR32, -R190 ;  /* 0x00000020c3c37c23 */ /* 0x000fe200080108be */
[----:B------:R-:W-:Y:S01]  /*aed0*/  LOP3.LUT R9, R5, 0xff, RZ, 0xc0, !PT ;  /* 0x000000ff05097812 */ /* 0x000fe200078ec0ff */
[----:B------:R-:W-:Y:S01]  /*aee0*/  FFMA.FTZ R189, R198, UR32, -R181 ;  /* 0x00000020c6bd7c23 */ /* 0x000fe200080108b5 */
[----:B------:R-:W-:Y:S01]  /*aef0*/  SHF.R.U32.HI R8, RZ, 0x10, R5 ;  /* 0x00000010ff087819 */ /* 0x000fe20000011605 */
[--C-:B------:R-:W-:Y:S01]  /*af00*/  FFMA.FTZ R191, R196, UR32, -R181.reuse ;  /* 0x00000020c4bf7c23 */ /* 0x100fe200080108b5 */
[----:B------:R-:W-:Y:S01]  /*af10*/  PRMT R4, R9, 0x5410, R4 ;  /* 0x0000541009047816 */ /* 0x000fe20000000004 */
[----:B------:R-:W-:Y:S01]  /*af20*/  FFMA.FTZ R184, R184, UR32, -R181 ;  /* 0x00000020b8b87c23 */ /* 0x000fe200080108b5 */
[----:B------:R-:W-:Y:S01]  /*af30*/  SHF.R.U32.HI R5, RZ, 0x18, R5 ;  /* 0x00000018ff057819 */ /* 0x000fe20000011605 */
[----:B------:R-:W1:Y:S01]  /*af40*/  MUFU.EX2 R187, R187 ;  /* 0x000000bb00bb7308 */ /* 0x000e620000000800 */
[----:B------:R-:W-:Y:S01]  /*af50*/  LOP3.LUT R8, R8, 0xff, RZ, 0xc0, !PT ;  /* 0x000000ff08087812 */ /* 0x000fe200078ec0ff */
[----:B------:R-:W-:Y:S01]  /*af60*/  FFMA.FTZ R204, R204, UR32, -R181 ;  /* 0x00000020cccc7c23 */ /* 0x000fe200080108b5 */
[----:B------:R-:W-:-:S02]  /*af70*/  FSEL R11, R175, RZ, P6 ;  /* 0x000000ffaf0b7208 */ /* 0x000fc40003000000 */
[----:B------:R-:W-:Y:S02]  /*af80*/  FSEL R9, R3, RZ, P1 ;  /* 0x000000ff03097208 */ /* 0x000fe40000800000 */
[----:B------:R-:W-:Y:S01]  /*af90*/  MOV R198, R12 ;  /* 0x0000000c00c67202 */ /* 0x000fe20000000f00 */
[----:B------:R-:W-:Y:S01]  /*afa0*/  MUFU.EX2 R191, R191 ;  /* 0x000000bf00bf7308 */ /* 0x000fe20000000800 */
[----:B------:R-:W2:Y:S01]  /*afb0*/  LDSM.16.MT88.4 R12, [R228+0x18000] ;  /* 0x01800000e40c783b */ /* 0x000ea20000004200 */
[----:B------:R-:W-:Y:S01]  /*afc0*/  PRMT R5, R8, 0x5410, R5 ;  /* 0x0000541008057816 */ /* 0x000fe20000000005 */
[----:B------:R-:W-:Y:S01]  /*afd0*/  FADD.FTZ R8, R2, -R11 ;  /* 0x8000000b02087221 */ /* 0x000fe20000010000 */
[----:B------:R-:W-:Y:S01]  /*afe0*/  FADD.FTZ R2, R0, -R9 ;  /* 0x8000000900027221 */ /* 0x000fe20000010000 */
[--C-:B------:R-:W-:Y:S01]  /*aff0*/  FFMA.FTZ R0, R203, UR32, -R181.reuse ;  /* 0x00000020cb007c23 */ /* 0x100fe200080108b5 */
[----:B------:R-:W-:Y:S01]  /*b000*/  MOV R196, R30 ;  /* 0x0000001e00c47202 */ /* 0x000fe20000000f00 */
[----:B------:R-:W-:Y:S01]  /*b010*/  FMUL.FTZ R177, R8, UR32 ;  /* 0x0000002008b17c20 */ /* 0x000fe20008410000 */
[----:B------:R-:W3:Y:S01]  /*b020*/  MUFU.EX2 R184, R184 ;  /* 0x000000b800b87308 */ /* 0x000ee20000000800 */
[----:B------:R-:W-:Y:S01]  /*b030*/  FMUL.FTZ R2, R2, UR32 ;  /* 0x0000002002027c20 */ /* 0x000fe20008410000 */
[----:B------:R-:W4:Y:S01]  /*b040*/  LDSM.16.MT88.4 R28, [R225+0x18000] ;  /* 0x01800000e11c783b */ /* 0x000f220000004200 */
[--C-:B------:R-:W-:Y:S01]  /*b050*/  HSET2.LE.AND R4, R4, R198.reuse, PT ;  /* 0x000000c604047233 */ /* 0x100fe20003803000 */
[--C-:B------:R-:W-:Y:S01]  /*b060*/  FFMA.FTZ R203, R199, UR32, -R190.reuse ;  /* 0x00000020c7cb7c23 */ /* 0x100fe200080108be */
[--C-:B------:R-:W-:Y:S01]  /*b070*/  HSET2.LE.AND R5, R5, R198.reuse, PT ;  /* 0x000000c605057233 */ /* 0x100fe20003803000 */
[----:B------:R-:W-:Y:S01]  /*b080*/  FFMA.FTZ R199, R201, UR32, -R190 ;  /* 0x00000020c9c77c23 */ /* 0x000fe200080108be */
[----:B-1----:R-:W-:Y:S01]  /*b090*/  F2FP.F16.F32.PACK_AB R9, R187, R176 ;  /* 0x000000b0bb09723e */ /* 0x002fe200000000ff */
[----:B------:R-:W-:Y:S01]  /*b0a0*/  MUFU.EX2 R186, R186 ;  /* 0x000000ba00ba7308 */ /* 0x000fe20000000800 */
[----:B------:R-:W-:Y:S01]  /*b0b0*/  HSET2.LE.AND R6, R6, R198, PT ;  /* 0x000000c606067233 */ /* 0x000fe20003803000 */
[----:B------:R-:W-:Y:S01]  /*b0c0*/  FFMA.FTZ R201, R192, UR32, -R181 ;  /* 0x00000020c0c97c23 */ /* 0x000fe200080108b5 */
[----:B------:R-:W-:-:S02]  /*b0d0*/  LOP3.LUT R4, R4, R9, RZ, 0xc0, !PT ;  /* 0x0000000904047212 */ /* 0x000fc400078ec0ff */
[----:B------:R-:W-:-:S03]  /*b0e0*/  HSET2.LE.AND R7, R7, R198, PT ;  /* 0x000000c607077233 */ /* 0x000fc60003803000 */
[----:B------:R-:W1:Y:S01]  /*b0f0*/  MUFU.EX2 R185, R185 ;  /* 0x000000b900b97308 */ /* 0x000e620000000800 */
[----:B---3--:R-:W-:-:S04]  /*b100*/  F2FP.F16.F32.PACK_AB R8, R184, R191 ;  /* 0x000000bfb808723e */ /* 0x008fc800000000ff */
[----:B------:R-:W-:-:S03]  /*b110*/  LOP3.LUT R5, R5, R8, RZ, 0xc0, !PT ;  /* 0x0000000805057212 */ /* 0x000fc600078ec0ff */
[----:B------:R-:W-:Y:S08]  /*b120*/  MUFU.EX2 R189, R189 ;  /* 0x000000bd00bd7308 */ /* 0x000ff00000000800 */
[----:B------:R-:W3:Y:S01]  /*b130*/  MUFU.EX2 R0, R0 ;  /* 0x0000000000007308 */ /* 0x000ee20000000800 */
[----:B-1----:R-:W-:-:S04]  /*b140*/  F2FP.F16.F32.PACK_AB R9, R185, R186 ;  /* 0x000000bab909723e */ /* 0x002fc800000000ff */
[----:B------:R-:W-:-:S03]  /*b150*/  LOP3.LUT R6, R6, R9, RZ, 0xc0, !PT ;  /* 0x0000000906067212 */ /* 0x000fc600078ec0ff */
[----:B------:R-:W1:Y:S08]  /*b160*/  MUFU.EX2 R177, R177 ;  /* 0x000000b100b17308 */ /* 0x000e700000000800 */
[----:B------:R-:W5:Y:S01]  /*b170*/  MUFU.EX2 R2, R2 ;  /* 0x0000000200027308 */ /* 0x000f620000000800 */
[----:B---3--:R-:W-:-:S04]  /*b180*/  F2FP.F16.F32.PACK_AB R8, R0, R189 ;  /* 0x000000bd0008723e */ /* 0x008fc800000000ff */
[----:B------:R-:W-:-:S03]  /*b190*/  LOP3.LUT R7, R7, R8, RZ, 0xc0, !PT ;  /* 0x0000000807077212 */ /* 0x000fc600078ec0ff */
[----:B------:R-:W-:Y:S01]  /*b1a0*/  MUFU.EX2 R203, R203 ;  /* 0x000000cb00cb7308 */ /* 0x000fe20000000800 */
[-C--:B-1----:R-:W-:Y:S01]  /*b1b0*/  FMUL.FTZ R8, R160, R177.reuse ;  /* 0x000000b1a0087220 */ /* 0x082fe20000410000 */
[-C--:B------:R-:W-:Y:S01]  /*b1c0*/  FMUL.FTZ R9, R161, R177.reuse ;  /* 0x000000b1a1097220 */ /* 0x080fe20000410000 */
[-C--:B------:R-:W-:Y:S01]  /*b1d0*/  FMUL.FTZ R156, R156, R177.reuse ;  /* 0x000000b19c9c7220 */ /* 0x080fe20000410000 */
[-C--:B------:R-:W-:Y:S01]  /*b1e0*/  FMUL.FTZ R157, R157, R177.reuse ;  /* 0x000000b19d9d7220 */ /* 0x080fe20000410000 */
[----:B------:R-:W-:Y:S01]  /*b1f0*/  MOV R160, R26 ;  /* 0x0000001a00a07202 */ /* 0x000fe20000000f00 */
[----:B------:R-:W-:Y:S01]  /*b200*/  FMUL.FTZ R140, R140, R177 ;  /* 0x000000b18c8c7220 */ /* 0x000fe20000410000 */
[----:B------:R-:W-:Y:S01]  /*b210*/  MOV R161, R27 ;  /* 0x0000001b00a17202 */ /* 0x000fe20000000f00 */
[-C--:B------:R-:W-:Y:S01]  /*b220*/  FMUL.FTZ R141, R141, R177.reuse ;  /* 0x000000b18d8d7220 */ /* 0x080fe20000410000 */
[-C--:B-----5:R-:W-:Y:S01]  /*b230*/  FMUL.FTZ R10, R162, R2.reuse ;  /* 0x00000002a20a7220 */ /* 0x0a0fe20000410000 */
        /* <DEDUP_REMOVED lines=20> */
[----:B------:R-:W-:Y:S01]  /*b380*/  MOV R158, R24 ;  /* 0x00000018009e7202 */ /* 0x000fe20000000f00 */
[----:B------:R-:W-:Y:S01]  /*b390*/  FMUL.FTZ R24, R144, R177 ;  /* 0x000000b190187220 */ /* 0x000fe20000410000 */
        /* <DEDUP_REMOVED lines=66> */
[----:B------:R-:W-:Y:S01]  /*b7c0*/  FMUL.FTZ R97, R97, R177 ;  /* 0x000000b161617220 */ /* 0x000fe20000410000 */
[-C--:B------:R-:W-:Y:S01]  /*b7d0*/  FMUL.FTZ R98, R98, R2.reuse ;  /* 0x0000000262627220 */ /* 0x080fe20000410000 */
        /* <DEDUP_REMOVED lines=55> */
[----:B------:R-:W-:Y:S01]  /*bb50*/  FMUL.FTZ R129, R129, R177 ;  /* 0x000000b181817220 */ /* 0x000fe20000410000 */
[-C--:B------:R-:W-:Y:S01]  /*bb60*/  FMUL.FTZ R130, R130, R2.reuse ;  /* 0x0000000282827220 */ /* 0x080fe20000410000 */
[----:B------:R-:W-:Y:S01]  /*bb70*/  FMUL.FTZ R131, R131, R2 ;  /* 0x0000000283837220 */ /* 0x000fe20000410000 */
[C---:B-1----:R-:W-:Y:S01]  /*bb80*/  HMMA.16816.F32 R76, R4.reuse, R136, R76 ;  /* 0x00000088044c723c */ /* 0x042fe2000000184c */
[----:B------:R-:W-:Y:S01]  /*bb90*/  MOV R162, R198 ;  /* 0x000000c600a27202 */ /* 0x000fe20000000f00 */
[--C-:B------:R-:W-:Y:S01]  /*bba0*/  FFMA.FTZ R198, R197, UR32, -R190.reuse ;  /* 0x00000020c5c67c23 */ /* 0x100fe200080108be */
[--C-:B------:R-:W-:Y:S01]  /*bbb0*/  FFMA.FTZ R197, R236, UR32, -R181.reuse ;  /* 0x00000020ecc57c23 */ /* 0x100fe200080108b5 */
[----:B------:R-:W-:Y:S01]  /*bbc0*/  MUFU.EX2 R201, R201 ;  /* 0x000000c900c97308 */ /* 0x000fe20000000800 */
[----:B------:R-:W-:Y:S01]  /*bbd0*/  LDSM.16.MT88.4 R144, [R226+0x18800] ;  /* 0x01880000e290783b */ /* 0x000fe20000004200 */
[----:B------:R-:W-:Y:S01]  /*bbe0*/  HMMA.16816.F32 R80, R4, R138, R80 ;  /* 0x0000008a0450723c */ /* 0x000fe20000001850 */
[----:B------:R-:W-:Y:S01]  /*bbf0*/  FFMA.FTZ R236, R237, UR32, -R190 ;  /* 0x00000020edec7c23 */ /* 0x000fe200080108be */
[--C-:B------:R-:W-:Y:S01]  /*bc00*/  FFMA.FTZ R237, R206, UR32, -R181.reuse ;  /* 0x00000020ceed7c23 */ /* 0x100fe200080108b5 */
[----:B------:R-:W1:Y:S01]  /*bc10*/  LDSM.16.MT88.4 R136, [R224+0x1c000] ;  /* 0x01c00000e088783b */ /* 0x000e620000004200 */
[----:B------:R-:W-:Y:S01]  /*bc20*/  FFMA.FTZ R206, R180, UR32, -R181 ;  /* 0x00000020b4ce7c23 */ /* 0x000fe200080108b5 */
[----:B------:R-:W-:Y:S01]  /*bc30*/  FFMA.FTZ R191, R166, R2, R191 ;  /* 0x00000002a6bf7223 */ /* 0x000fe200000100bf */
[----:B------:R-:W4:Y:S01]  /*bc40*/  MUFU.EX2 R198, R198 ;  /* 0x000000c600c67308 */ /* 0x000f220000000800 */
[----:B------:R-:W-:Y:S01]  /*bc50*/  LDSM.16.MT88.4 R152, [R228+0x1a800] ;  /* 0x01a80000e498783b */ /* 0x000fe20000004200 */
[----:B------:R-:W-:Y:S01]  /*bc60*/  MOV R2, R175 ;  /* 0x000000af00027202 */ /* 0x000fe20000000f00 */
[----:B------:R-:W-:-:S04]  /*bc70*/  FADD.FTZ R184, R184, R191 ;  /* 0x000000bfb8b87221 */ /* 0x000fc80000010000 */
[----:B------:R-:W-:Y:S01]  /*bc80*/  FADD.FTZ R189, R189, R184 ;  /* 0x000000b8bdbd7221 */ /* 0x000fe20000010000 */
[----:B------:R-:W-:Y:S03]  /*bc90*/  MUFU.EX2 R199, R199 ;  /* 0x000000c700c77308 */ /* 0x000fe60000000800 */
[----:B------:R-:W-:Y:S01]  /*bca0*/  FADD.FTZ R0, R0, R189 ;  /* 0x000000bd00007221 */ /* 0x000fe20000010000 */
[C---:B--2---:R-:W-:Y:S04]  /*bcb0*/  HMMA.16816.F32 R68, R4.reuse, R140, R68 ;  /* 0x0000008c0444723c */ /* 0x044fe80000001844 */
[----:B------:R-:W-:Y:S02]  /*bcc0*/  MUFU.EX2 R197, R197 ;  /* 0x000000c500c57308 */ /* 0x000fe40000000800 */
[C---:B------:R-:W-:Y:S01]  /*bcd0*/  HMMA.16816.F32 R72, R4.reuse, R142, R72 ;  /* 0x0000008e0448723c */ /* 0x040fe20000001848 */
[----:B------:R-:W2:Y:S05]  /*bce0*/  LDSM.16.MT88.4 R140, [R225+0x1c000] ;  /* 0x01c00000e18c783b */ /* 0x000eaa0000004200 */
[----:B------:R-:W-:Y:S01]  /*bcf0*/  MUFU.EX2 R207, R207 ;  /* 0x000000cf00cf7308 */ /* 0x000fe20000000800 */
[C---:B---3--:R-:W-:Y:S07]  /*bd00*/  HMMA.16816.F32 R32, R4.reuse, R148, R32 ;  /* 0x000000940420723c */ /* 0x048fee0000001820 */
[----:B------:R-:W-:Y:S01]  /*bd10*/  MUFU.EX2 R236, R236 ;  /* 0x000000ec00ec7308 */ /* 0x000fe20000000800 */
[C---:B------:R-:W-:Y:S01]  /*bd20*/  HMMA.16816.F32 R132, R4.reuse, R150, R132 ;  /* 0x000000960484723c */ /* 0x040fe20000001884 */
[----:B------:R-:W-:Y:S05]  /*bd30*/  LDSM.16.MT88.4 R148, [R228+0x18800] ;  /* 0x01880000e494783b */ /* 0x000fea0000004200 */
[C---:B-1----:R-:W-:Y:S01]  /*bd40*/  HMMA.16816.F32 R92, R4.reuse, R136, R92 ;  /* 0x00000088045c723c */ /* 0x042fe2000000185c */
[----:B------:R-:W-:Y:S05]  /*bd50*/  MUFU.EX2 R237, R237 ;  /* 0x000000ed00ed7308 */ /* 0x000fea0000000800 */
[C---:B------:R-:W-:Y:S01]  /*bd60*/  HMMA.16816.F32 R96, R4.reuse, R138, R96 ;  /* 0x0000008a0460723c */ /* 0x040fe20000001860 */
[----:B------:R-:W1:Y:S02]  /*bd70*/  LDSM.16.MT88.4 R136, [R226+0x1e000] ;  /* 0x01e00000e288783b */ /* 0x000e640000004200 */
[----:B------:R-:W-:Y:S08]  /*bd80*/  MUFU.EX2 R204, R204 ;  /* 0x000000cc00cc7308 */ /* 0x000ff00000000800 */
[----:B------:R-:W-:Y:S01]  /*bd90*/  MUFU.EX2 R206, R206 ;  /* 0x000000ce00ce7308 */ /* 0x000fe20000000800 */
[C---:B--2---:R-:W-:Y:S07]  /*bda0*/  HMMA.16816.F32 R84, R4.reuse, R140, R84 ;  /* 0x0000008c0454723c */ /* 0x044fee0000001854 */
[----:B------:R-:W-:Y:S01]  /*bdb0*/  MUFU.EX2 R195, R195 ;  /* 0x000000c300c37308 */ /* 0x000fe20000000800 */
        /* <DEDUP_REMOVED lines=8> */
[C---:B-1----:R-:W-:Y:S07]  /*be40*/  HMMA.16816.F32 R124, R4.reuse, R136, R124 ;  /* 0x00000088047c723c */ /* 0x042fee000000187c */
[----:B----4-:R-:W-:Y:S01]  /*be50*/  F2FP.F16.F32.PACK_AB R137, R198, R203 ;  /* 0x000000cbc689723e */ /* 0x010fe200000000ff */
[C---:B--2---:R-:W-:Y:S06]  /*be60*/  HMMA.16816.F32 R116, R4.reuse, R140, R116 ;  /* 0x0000008c0474723c */ /* 0x044fec0000001874 */
[C---:B------:R-:W-:Y:S01]  /*be70*/  HMMA.16816.F32 R120, R4.reuse, R142, R120 ;  /* 0x0000008e0478723c */ /* 0x040fe20000001878 */
[----:B------:R-:W1:Y:S05]  /*be80*/  LDSM.16.MT88.4 R140, [R225+0x18800] ;  /* 0x01880000e18c783b */ /* 0x000e6a0000004200 */
[----:B------:R-:W-:Y:S07]  /*be90*/  HMMA.16816.F32 R4, R4, R138, R128 ;  /* 0x0000008a0404723c */ /* 0x000fee0000001880 */
[----:B------:R-:W-:-:S02]  /*bea0*/  LOP3.LUT R128, R163, UR24, R156, 0x96, !PT ;  /* 0x00000018a3807c12 */ /* 0x000fc4000f8e969c */
[----:B------:R-:W-:Y:S01]  /*beb0*/  MOV R163, R196 ;  /* 0x000000c400a37202 */ /* 0x000fe20000000f00 */
[----:B------:R-:W-:Y:S01]  /*bec0*/  FFMA.FTZ R196, R194, UR32, -R181 ;  /* 0x00000020c2c47c23 */ /* 0x000fe200080108b5 */
[----:B------:R-:W-:Y:S01]  /*bed0*/  FFMA.FTZ R194, R238, UR32, -R190 ;  /* 0x00000020eec27c23 */ /* 0x000fe200080108be */
[----:B------:R-:W-:-:S04]  /*bee0*/  IMAD.WIDE.U32 R138, R128, -0x2daee0ad, RZ ;  /* 0xd2511f53808a7825 */ /* 0x000fc800078e00ff */
[--C-:B------:R-:W-:Y:S01]  /*bef0*/  FFMA.FTZ R238, R205, UR32, -R190.reuse ;  /* 0x00000020cdee7c23 */ /* 0x100fe200080108be */
[--C-:B------:R-:W-:Y:S01]  /*bf00*/  FFMA.FTZ R192, R163, UR32, -R181.reuse ;  /* 0x00000020a3c07c23 */ /* 0x100fe200080108b5 */
[----:B------:R-:W-:Y:S01]  /*bf10*/  FFMA.FTZ R205, R239, UR32, -R190 ;  /* 0x00000020efcd7c23 */ /* 0x000fe200080108be */
[----:B------:R-:W2:Y:S01]  /*bf20*/  MUFU.EX2 R196, R196 ;  /* 0x000000c400c47308 */ /* 0x000ea20000000800 */
[----:B------:R-:W-:Y:S01]  /*bf30*/  LOP3.LUT R129, R138, 0xffff, RZ, 0xc0, !PT ;  /* 0x0000ffff8a817812 */ /* 0x000fe200078ec0ff */
[--C-:B------:R-:W-:Y:S01]  /*bf40*/  FFMA.FTZ R239, R200, UR32, -R181.reuse ;  /* 0x00000020c8ef7c23 */ /* 0x100fe200080108b5 */
[----:B------:R-:W-:Y:S01]  /*bf50*/  LOP3.LUT R130, R138, 0xff, RZ, 0xc0, !PT ;  /* 0x000000ff8a827812 */ /* 0x000fe200078ec0ff */
[----:B------:R-:W-:Y:S01]  /*bf60*/  FFMA.FTZ R200, R202, UR32, -R181 ;  /* 0x00000020cac87c23 */ /* 0x000fe200080108b5 */
[----:B------:R-:W-:Y:S01]  /*bf70*/  SHF.R.U32.HI R136, RZ, 0x10, R138 ;  /* 0x00000010ff887819 */ /* 0x000fe2000001168a */
[----:B------:R-:W-:Y:S01]  /*bf80*/  FFMA.FTZ R202, R193, UR32, -R190 ;  /* 0x00000020c1ca7c23 */ /* 0x000fe200080108be */
[----:B------:R-:W-:Y:S01]  /*bf90*/  SHF.R.U32.HI R129, RZ, 0x8, R129 ;  /* 0x00000008ff817819 */ /* 0x000fe20000011681 */
[----:B------:R-:W3:Y:S01]  /*bfa0*/  MUFU.EX2 R194, R194 ;  /* 0x000000c200c27308 */ /* 0x000ee20000000800 */
[----:B------:R-:W-:Y:S01]  /*bfb0*/  LOP3.LUT R128, R139, UR6, R158, 0x96, !PT ;  /* 0x000000068b807c12 */ /* 0x000fe2000f8e969e */
[----:B------:R-:W-:Y:S01]  /*bfc0*/  IMAD.WIDE.U32 R158, R165, -0x2daee0ad, RZ ;  /* 0xd2511f53a59e7825 */ /* 0x000fe200078e00ff */
[----:B------:R-:W-:-:S03]  /*bfd0*/  SHF.R.U32.HI R131, RZ, 0x18, R138 ;  /* 0x00000018ff837819 */ /* 0x000fc6000001168a */
[--C-:B------:R-:W-:Y:S01]  /*bfe0*/  FFMA.FTZ R193, R188, UR32, -R190.reuse ;  /* 0x00000020bcc17c23 */ /* 0x100fe200080108be */
[----:B------:R-:W-:Y:S01]  /*bff0*/  PRMT R130, R130, 0x5410, R129 ;  /* 0x0000541082827816 */ /* 0x000fe20000000081 */
[----:B------:R-:W-:Y:S01]  /*c000*/  FFMA.FTZ R188, R183, UR32, -R190 ;  /* 0x00000020b7bc7c23 */ /* 0x000fe200080108be */
[----:B------:R-:W-:Y:S01]  /*c010*/  LOP3.LUT R136, R136, 0xff, RZ, 0xc0, !PT ;  /* 0x000000ff88887812 */ /* 0x000fe200078ec0ff */
[----:B------:R-:W4:Y:S01]  /*c020*/  MUFU.EX2 R192, R192 ;  /* 0x000000c000c07308 */ /* 0x000f220000000800 */
[----:B------:R-:W-:Y:S01]  /*c030*/  LOP3.LUT R129, R128, 0xffff, RZ, 0xc0, !PT ;  /* 0x0000ffff80817812 */ /* 0x000fe200078ec0ff */
[----:B------:R-:W-:Y:S01]  /*c040*/  FFMA.FTZ R190, R182, UR32, -R181 ;  /* 0x00000020b6be7c23 */ /* 0x000fe200080108b5 */
[----:B------:R-:W-:Y:S02]  /*c050*/  PRMT R131, R136, 0x5410, R131 ;  /* 0x0000541088837816 */ /* 0x000fe40000000083 */
[----:B------:R-:W-:Y:S02]  /*c060*/  SHF.R.U32.HI R129, RZ, 0x8, R129 ;  /* 0x00000008ff817819 */ /* 0x000fe40000011681 */
[----:B------:R-:W-:Y:S01]  /*c070*/  LOP3.LUT R136, R128, 0xff, RZ, 0xc0, !PT ;  /* 0x000000ff80887812 */ /* 0x000fe200078ec0ff */
[----:B------:R-:W-:Y:S01]  /*c080*/  MUFU.EX2 R238, R238 ;  /* 0x000000ee00ee7308 */ /* 0x000fe20000000800 */
[----:B------:R-:W-:-:S02]  /*c090*/  HSET2.LE.AND R130, R130, R162, PT ;  /* 0x000000a282827233 */ /* 0x000fc40003803000 */
[----:B------:R-:W-:Y:S02]  /*c0a0*/  PRMT R136, R136, 0x5410, R129 ;  /* 0x0000541088887816 */ /* 0x000fe40000000081 */
[--C-:B------:R-:W-:Y:S02]  /*c0b0*/  SHF.R.U32.HI R129, RZ, 0x10, R128.reuse ;  /* 0x00000010ff817819 */ /* 0x100fe40000011680 */
[----:B------:R-:W-:Y:S01]  /*c0c0*/  SHF.R.U32.HI R128, RZ, 0x18, R128 ;  /* 0x00000018ff807819 */ /* 0x000fe20000011680 */
[----:B------:R-:W-:Y:S01]  /*c0d0*/  MUFU.EX2 R205, R205 ;  /* 0x000000cd00cd7308 */ /* 0x000fe20000000800 */
[----:B------:R-:W-:Y:S02]  /*c0e0*/  LOP3.LUT R129, R129, 0xff, RZ, 0xc0, !PT ;  /* 0x000000ff81817812 */ /* 0x000fe400078ec0ff */
[----:B------:R-:W-:Y:S02]  /*c0f0*/  HSET2.LE.AND R131, R131, R162, PT ;  /* 0x000000a283837233 */ /* 0x000fe40003803000 */
[----:B------:R-:W-:-:S02]  /*c100*/  PRMT R129, R129, 0x5410, R128 ;  /* 0x0000541081817816 */ /* 0x000fc40000000080 */
[--C-:B------:R-:W-:Y:S01]  /*c110*/  HSET2.LE.AND R128, R136, R162.reuse, PT ;  /* 0x000000a288807233 */ /* 0x100fe20003803000 */
[----:B------:R-:W5:Y:S01]  /*c120*/  MUFU.EX2 R200, R200 ;  /* 0x000000c800c87308 */ /* 0x000f620000000800 */
[----:B--2---:R-:W-:Y:S01]  /*c130*/  F2FP.F16.F32.PACK_AB R136, R196, R201 ;  /* 0x000000c9c488723e */ /* 0x004fe200000000ff */
[----:B------:R-:W-:Y:S01]  /*c140*/  FADD.FTZ R201, R201, R0 ;  /* 0x00000000c9c97221 */ /* 0x000fe20000010000 */
[----:B------:R-:W-:Y:S02]  /*c150*/  HSET2.LE.AND R129, R129, R162, PT ;  /* 0x000000a281817233 */ /* 0x000fe40003803000 */
[----:B------:R-:W-:Y:S01]  /*c160*/  LOP3.LUT R128, R128, R137, RZ, 0xc0, !PT ;  /* 0x0000008980807212 */ /* 0x000fe200078ec0ff */
[----:B------:R-:W-:Y:S01]  /*c170*/  FADD.FTZ R196, R196, R201 ;  /* 0x000000c9c4c47221 */ /* 0x000fe20000010000 */
[----:B---3--:R-:W-:Y:S01]  /*c180*/  F2FP.F16.F32.PACK_AB R137, R194, R199 ;  /* 0x000000c7c289723e */ /* 0x008fe200000000ff */
[----:B------:R-:W2:Y:S01]  /*c190*/  MUFU.EX2 R239, R239 ;  /* 0x000000ef00ef7308 */ /* 0x000ea20000000800 */
[----:B------:R-:W-:-:S02]  /*c1a0*/  LOP3.LUT R129, R129, R136, RZ, 0xc0, !PT ;  /* 0x0000008881817212 */ /* 0x000fc400078ec0ff */
[----:B----4-:R-:W-:Y:S01]  /*c1b0*/  F2FP.F16.F32.PACK_AB R136, R192, R197 ;  /* 0x000000c5c088723e */ /* 0x010fe200000000ff */
[----:B------:R-:W-:Y:S01]  /*c1c0*/  FADD.FTZ R197, R197, R196 ;  /* 0x000000c4c5c57221 */ /* 0x000fe20000010000 */
[----:B------:R-:W-:Y:S02]  /*c1d0*/  LOP3.LUT R130, R130, R137, RZ, 0xc0, !PT ;  /* 0x0000008982827212 */ /* 0x000fe400078ec0ff */
[----:B------:R-:W-:Y:S01]  /*c1e0*/  LOP3.LUT R131, R131, R136, RZ, 0xc0, !PT ;  /* 0x0000008883837212 */ /* 0x000fe200078ec0ff */
[----:B------:R-:W-:Y:S01]  /*c1f0*/  MUFU.EX2 R190, R190 ;  /* 0x000000be00be7308 */ /* 0x000fe20000000800 */
[----:B------:R-:W3:Y:S01]  /*c200*/  LDSM.16.MT88.4 R136, [R224+0x18800] ;  /* 0x01880000e088783b */ /* 0x000ee20000004200 */
[----:B------:R-:W-:Y:S01]  /*c210*/  FADD.FTZ R192, R192, R197 ;  /* 0x000000c5c0c07221 */ /* 0x000fe20000010000 */
[----:B------:R-:W-:-:S03]  /*c220*/  MOV R0, R3 ;  /* 0x0000000300007202 */ /* 0x000fc60000000f00 */
[C---:B------:R-:W-:Y:S02]  /*c230*/  HMMA.16816.F32 R16, R128.reuse, R144, R16 ;  /* 0x000000908010723c */ /* 0x040fe40000001810 */
[----:B------:R-:W-:Y:S04]  /*c240*/  MUFU.EX2 R193, R193 ;  /* 0x000000c100c17308 */ /* 0x000fe80000000800 */
[C---:B------:R-:W-:Y:S01]  /*c250*/  HMMA.16816.F32 R20, R128.reuse, R146, R20 ;  /* 0x000000928014723c */ /* 0x040fe20000001814 */
[----:B------:R-:W4:Y:S03]  /*c260*/  LDSM.16.MT88.4 R144, [R225+0x1a800] ;  /* 0x01a80000e190783b */ /* 0x000f260000004200 */
[----:B------:R-:W-:Y:S02]  /*c270*/  MUFU.EX2 R188, R188 ;  /* 0x000000bc00bc7308 */ /* 0x000fe40000000800 */
[C---:B-1----:R-:W-:Y:S06]  /*c280*/  HMMA.16816.F32 R24, R128.reuse, R140, R24 ;  /* 0x0000008c8018723c */ /* 0x042fec0000001818 */
[C---:B------:R-:W-:Y:S01]  /*c290*/  HMMA.16816.F32 R28, R128.reuse, R142, R28 ;  /* 0x0000008e801c723c */ /* 0x040fe2000000181c */
[----:B------:R-:W1:Y:S01]  /*c2a0*/  LDSM.16.MT88.4 R140, [R224+0x1a800] ;  /* 0x01a80000e08c783b */ /* 0x000e620000004200 */
[----:B------:R-:W2:Y:S04]  /*c2b0*/  MUFU.EX2 R202, R202 ;  /* 0x000000ca00ca7308 */ /* 0x000ea80000000800 */
        /* <DEDUP_REMOVED lines=19> */
[----:B-----5:R-:W-:Y:S01]  /*c3f0*/  HMMA.16816.F32 R44, R128, R148, R44 ;  /* 0x00000094802c723c */ /* 0x020fe2000000182c */
[----:B------:R-:W-:-:S02]  /*c400*/  MOV R152, R160 ;  /* 0x000000a000987202 */ /* 0x000fc40000000f00 */
[----:B------:R-:W-:Y:S01]  /*c410*/  MOV R153, R161 ;  /* 0x000000a100997202 */ /* 0x000fe20000000f00 */
[----:B------:R-:W-:Y:S02]  /*c420*/  IMAD.WIDE.U32 R160, R164, -0x326172a9, RZ ;  /* 0xcd9e8d57a4a07825 */ /* 0x000fe400078e00ff */
[C---:B------:R-:W-:Y:S01]  /*c430*/  HMMA.16816.F32 R48, R128.reuse, R150, R48 ;  /* 0x000000968030723c */ /* 0x040fe20000001830 */
[----:B------:R-:W5:Y:S05]  /*c440*/  LDSM.16.MT88.4 R148, [R225+0x1c800] ;  /* 0x01c80000e194783b */ /* 0x000f6a0000004200 */
[C---:B----4-:R-:W-:Y:S06]  /*c450*/  HMMA.16816.F32 R92, R128.reuse, R144, R92 ;  /* 0x00000090805c723c */ /* 0x050fec000000185c */
[C---:B------:R-:W-:Y:S01]  /*c460*/  HMMA.16816.F32 R96, R128.reuse, R146, R96 ;  /* 0x000000928060723c */ /* 0x040fe20000001860 */
[----:B------:R-:W4:Y:S05]  /*c470*/  LDSM.16.MT88.4 R144, [R225+0x1e800] ;  /* 0x01e80000e190783b */ /* 0x000f2a0000004200 */
[C---:B-1----:R-:W-:Y:S06]  /*c480*/  HMMA.16816.F32 R100, R128.reuse, R140, R100 ;  /* 0x0000008c8064723c */ /* 0x042fec0000001864 */
[C---:B---3--:R-:W-:Y:S06]  /*c490*/  HMMA.16816.F32 R108, R128.reuse, R136, R108 ;  /* 0x00000088806c723c */ /* 0x048fec000000186c */
[----:B------:R-:W-:Y:S01]  /*c4a0*/  HMMA.16816.F32 R112, R128, R138, R112 ;  /* 0x0000008a8070723c */ /* 0x000fe20000001870 */
[----:B------:R-:W-:-:S04]  /*c4b0*/  MOV R136, UR45 ;  /* 0x0000002d00887c02 */ /* 0x000fc80008000f00 */
[----:B------:R-:W-:Y:S01]  /*c4c0*/  LOP3.LUT R136, R159, UR39, R136, 0x96, !PT ;  /* 0x000000279f887c12 */ /* 0x000fe2000f8e9688 */
[C---:B------:R-:W-:Y:S01]  /*c4d0*/  HMMA.16816.F32 R104, R128.reuse, R142, R104 ;  /* 0x0000008e8068723c */ /* 0x040fe20000001868 */
[----:B------:R-:W1:Y:S03]  /*c4e0*/  LDSM.16.MT88.4 R140, [R224+0x1e800] ;  /* 0x01e80000e08c783b */ /* 0x000e660000004200 */
[----:B------:R-:W-:Y:S02]  /*c4f0*/  IMAD.WIDE.U32 R138, R136, -0x326172a9, RZ ;  /* 0xcd9e8d57888a7825 */ /* 0x000fe400078e00ff */
[C---:B------:R-:W-:Y:S03]  /*c500*/  HMMA.16816.F32 R80, R128.reuse, R154, R80 ;  /* 0x0000009a8050723c */ /* 0x040fe60000001850 */
[----:B------:R-:W-:Y:S01]  /*c510*/  LOP3.LUT R136, R139, UR4, R160, 0x96, !PT ;  /* 0x000000048b887c12 */ /* 0x000fe2000f8e96a0 */
[----:B------:R-:W-:Y:S01]  /*c520*/  IMAD.WIDE.U32 R160, R164, -0x326172a9, RZ ;  /* 0xcd9e8d57a4a07825 */ /* 0x000fe200078e00ff */
[----:B------:R-:W-:Y:S01]  /*c530*/  LOP3.LUT R137, R153, UR31, R138, 0x96, !PT ;  /* 0x0000001f99897c12 */ /* 0x000fe2000f8e968a */
[----:B-----5:R-:W-:Y:S02]  /*c540*/  HMMA.16816.F32 R84, R128, R148, R84 ;  /* 0x000000948054723c */ /* 0x020fe40000001854 */
[----:B------:R-:W-:Y:S01]  /*c550*/  IMAD.WIDE.U32 R158, R136, -0x2daee0ad, RZ ;  /* 0xd2511f53889e7825 */ /* 0x000fe200078e00ff */
[----:B------:R-:W-:-:S03]  /*c560*/  LOP3.LUT R160, R161, R168, RZ, 0x3c, !PT ;  /* 0x000000a8a1a07212 */ /* 0x000fc600078e3cff */
[----:B------:R-:W-:Y:S01]  /*c570*/  HMMA.16816.F32 R88, R128, R150, R88 ;  /* 0x000000968058723c */ /* 0x000fe20000001858 */
[----:B------:R-:W-:Y:S01]  /*c580*/  LDSM.16.MT88.4 R148, [R225+0x19000] ;  /* 0x01900000e194783b */ /* 0x000fe20000004200 */
[----:B------:R-:W-:-:S04]  /*c590*/  IMAD.WIDE.U32 R160, R160, -0x2daee0ad, RZ ;  /* 0xd2511f53a0a07825 */ /* 0x000fc800078e00ff */
[----:B----4-:R-:W-:Y:S01]  /*c5a0*/  HMMA.16816.F32 R116, R128, R144, R116 ;  /* 0x000000908074723c */ /* 0x010fe20000001874 */
[----:B------:R-:W-:Y:S01]  /*c5b0*/  LOP3.LUT R136, R159, UR44, R160, 0x96, !PT ;  /* 0x0000002c9f887c12 */ /* 0x000fe2000f8e96a0 */
[----:B------:R-:W-:-:S04]  /*c5c0*/  IMAD.WIDE.U32 R160, R137, -0x2daee0ad, RZ ;  /* 0xd2511f5389a07825 */ /* 0x000fc800078e00ff */
[----:B------:R-:W-:Y:S01]  /*c5d0*/  IMAD.WIDE.U32 R156, R136, -0x326172a9, RZ ;  /* 0xcd9e8d57889c7825 */ /* 0x000fe200078e00ff */
[----:B------:R-:W-:Y:S01]  /*c5e0*/  LOP3.LUT R158, R161, UR40, R158, 0x96, !PT ;  /* 0x00000028a19e7c12 */ /* 0x000fe2000f8e969e */
[C---:B------:R-:W-:Y:S03]  /*c5f0*/  HMMA.16816.F32 R120, R128.reuse, R146, R120 ;  /* 0x000000928078723c */ /* 0x040fe60000001878 */
[----:B------:R-:W-:Y:S01]  /*c600*/  LOP3.LUT R136, R157, UR43, R152, 0x96, !PT ;  /* 0x0000002b9d887c12 */ /* 0x000fe2000f8e9698 */
[----:B------:R-:W-:Y:S01]  /*c610*/  IMAD.WIDE.U32 R158, R158, -0x326172a9, RZ ;  /* 0xcd9e8d579e9e7825 */ /* 0x000fe200078e00ff */
[----:B------:R-:W-:Y:S02]  /*c620*/  LDSM.16.MT88.4 R152, [R224+0x19000] ;  /* 0x01900000e098783b */ /* 0x000fe40000004200 */
[----:B------:R-:W-:Y:S01]  /*c630*/  F2FP.F16.F32.PACK_AB R146, R237, R200 ;  /* 0x000000c8ed92723e */ /* 0x000fe200000000ff */
[----:B------:R-:W-:Y:S01]  /*c640*/  IMAD.WIDE.U32 R136, R136, -0x2daee0ad, RZ ;  /* 0xd2511f5388887825 */ /* 0x000fe200078e00ff */
[----:B------:R-:W-:Y:S01]  /*c650*/  LOP3.LUT R156, R159, UR33, R156, 0x96, !PT ;  /* 0x000000219f9c7c12 */ /* 0x000fe2000f8e969c */
[----:B-1----:R-:W-:Y:S03]  /*c660*/  HMMA.16816.F32 R124, R128, R140, R124 ;  /* 0x0000008c807c723c */ /* 0x002fe6000000187c */
[----:B------:R-:W-:Y:S01]  /*c670*/  LOP3.LUT R160, R137, UR25, R160, 0x96, !PT ;  /* 0x0000001989a07c12 */ /* 0x000fe2000f8e96a0 */
[----:B------:R-:W-:-:S02]  /*c680*/  IMAD.WIDE.U32 R156, R156, -0x2daee0ad, RZ ;  /* 0xd2511f539c9c7825 */ /* 0x000fc400078e00ff */
[----:B------:R-:W-:Y:S01]  /*c690*/  HMMA.16816.F32 R4, R128, R142, R4 ;  /* 0x0000008e8004723c */ /* 0x000fe20000001804 */
[----:B------:R-:W1:Y:S01]  /*c6a0*/  LDSM.16.MT88.4 R140, [R228+0x19000] ;  /* 0x01900000e48c783b */ /* 0x000e620000004200 */
[----:B------:R-:W-:Y:S01]  /*c6b0*/  IMAD.WIDE.U32 R160, R160, -0x326172a9, RZ ;  /* 0xcd9e8d57a0a07825 */ /* 0x000fe200078e00ff */
[----:B------:R-:W-:-:S04]  /*c6c0*/  LOP3.LUT R136, R157, UR15, R136, 0x96, !PT ;  /* 0x0000000f9d887c12 */ /* 0x000fc8000f8e9688 */
[----:B------:R-:W-:Y:S01]  /*c6d0*/  LOP3.LUT R158, R161, UR24, R158, 0x96, !PT ;  /* 0x00000018a19e7c12 */ /* 0x000fe2000f8e969e */
[----:B------:R-:W-:-:S04]  /*c6e0*/  IMAD.WIDE.U32 R136, R136, -0x326172a9, RZ ;  /* 0xcd9e8d5788887825 */ /* 0x000fc800078e00ff */
[----:B------:R-:W-:Y:S01]  /*c6f0*/  IMAD.WIDE.U32 R158, R158, -0x2daee0ad, RZ ;  /* 0xd2511f539e9e7825 */ /* 0x000fe200078e00ff */
[C---:B------:R-:W-:Y:S02]  /*c700*/  LOP3.LUT R131, R136.reuse, 0xffff, RZ, 0xc0, !PT ;  /* 0x0000ffff88837812 */ /* 0x040fe400078ec0ff */
[----:B------:R-:W-:Y:S02]  /*c710*/  LOP3.LUT R130, R136, 0xff, RZ, 0xc0, !PT ;  /* 0x000000ff88827812 */ /* 0x000fe400078ec0ff */
[----:B------:R-:W-:Y:S02]  /*c720*/  SHF.R.U32.HI R131, RZ, 0x8, R131 ;  /* 0x00000008ff837819 */ /* 0x000fe40000011683 */
[----:B------:R-:W-:Y:S02]  /*c730*/  LOP3.LUT R144, R137, UR7, R160, 0x96, !PT ;  /* 0x0000000789907c12 */ /* 0x000fe4000f8e96a0 */
[----:B------:R-:W-:Y:S02]  /*c740*/  PRMT R130, R130, 0x5410, R131 ;  /* 0x0000541082827816 */ /* 0x000fe40000000083 */
[----:B------:R-:W-:-:S02]  /*c750*/  LOP3.LUT R131, R144, 0xffff, RZ, 0xc0, !PT ;  /* 0x0000ffff90837812 */ /* 0x000fc400078ec0ff */
[----:B------:R-:W-:Y:S02]  /*c760*/  LOP3.LUT R128, R144, 0xff, RZ, 0xc0, !PT ;  /* 0x000000ff90807812 */ /* 0x000fe400078ec0ff */
[----:B------:R-:W-:Y:S02]  /*c770*/  SHF.R.U32.HI R131, RZ, 0x8, R131 ;  /* 0x00000008ff837819 */ /* 0x000fe40000011683 */
[--C-:B------:R-:W-:Y:S02]  /*c780*/  SHF.R.U32.HI R129, RZ, 0x10, R136.reuse ;  /* 0x00000010ff817819 */ /* 0x100fe40000011688 */
[----:B------:R-:W-:Y:S02]  /*c790*/  PRMT R128, R128, 0x5410, R131 ;  /* 0x0000541080807816 */ /* 0x000fe40000000083 */
[----:B------:R-:W-:Y:S02]  /*c7a0*/  SHF.R.U32.HI R136, RZ, 0x18, R136 ;  /* 0x00000018ff887819 */ /* 0x000fe40000011688 */
[----:B------:R-:W-:-:S02]  /*c7b0*/  LOP3.LUT R129, R129, 0xff, RZ, 0xc0, !PT ;  /* 0x000000ff81817812 */ /* 0x000fc400078ec0ff */
[----:B------:R-:W-:Y:S02]  /*c7c0*/  SHF.R.U32.HI R137, RZ, 0x10, R144 ;  /* 0x00000010ff897819 */ /* 0x000fe40000011690 */
[----:B------:R-:W-:Y:S02]  /*c7d0*/  HSET2.LE.AND R128, R128, R162, PT ;  /* 0x000000a280807233 */ /* 0x000fe40003803000 */
[----:B------:R-:W-:Y:S02]  /*c7e0*/  PRMT R129, R129, 0x5410, R136 ;  /* 0x0000541081817816 */ /* 0x000fe40000000088 */
[----:B------:R-:W-:Y:S02]  /*c7f0*/  F2FP.F16.F32.PACK_AB R131, R238, R207 ;  /* 0x000000cfee83723e */ /* 0x000fe400000000ff */
[----:B------:R-:W-:Y:S02]  /*c800*/  SHF.R.U32.HI R144, RZ, 0x18, R144 ;  /* 0x00000018ff907819 */ /* 0x000fe40000011690 */
[----:B------:R-:W-:-:S02]  /*c810*/  LOP3.LUT R137, R137, 0xff, RZ, 0xc0, !PT ;  /* 0x000000ff89897812 */ /* 0x000fc400078ec0ff */
[----:B------:R-:W-:Y:S02]  /*c820*/  LOP3.LUT R128, R128, R131, RZ, 0xc0, !PT ;  /* 0x0000008380807212 */ /* 0x000fe400078ec0ff */
[--C-:B------:R-:W-:Y:S02]  /*c830*/  HSET2.LE.AND R130, R130, R162.reuse, PT ;  /* 0x000000a282827233 */ /* 0x100fe40003803000 */
[----:B------:R-:W-:Y:S02]  /*c840*/  F2FP.F16.F32.PACK_AB R131, R236, R205 ;  /* 0x000000cdec83723e */ /* 0x000fe400000000ff */
[----:B------:R-:W-:Y:S02]  /*c850*/  HSET2.LE.AND R129, R129, R162, PT ;  /* 0x000000a281817233 */ /* 0x000fe40003803000 */
[----:B------:R-:W-:Y:S02]  /*c860*/  PRMT R144, R137, 0x5410, R144 ;  /* 0x0000541089907816 */ /* 0x000fe40000000090 */
[----:B------:R-:W-:Y:S01]  /*c870*/  LOP3.LUT R130, R130, R131, RZ, 0xc0, !PT ;  /* 0x0000008382827212 */ /* 0x000fe200078ec0ff */
[----:B------:R-:W3:Y:S01]  /*c880*/  LDSM.16.MT88.4 R136, [R226+0x19000] ;  /* 0x01900000e288783b */ /* 0x000ee20000004200 */
[----:B------:R-:W-:-:S02]  /*c890*/  LOP3.LUT R131, R129, R146, RZ, 0xc0, !PT ;  /* 0x0000009281837212 */ /* 0x000fc400078ec0ff */
[----:B------:R-:W-:Y:S02]  /*c8a0*/  HSET2.LE.AND R129, R144, R162, PT ;  /* 0x000000a290817233 */ /* 0x000fe40003803000 */
[----:B--2---:R-:W-:Y:S02]  /*c8b0*/  F2FP.F16.F32.PACK_AB R144, R204, R239 ;  /* 0x000000efcc90723e */ /* 0x004fe400000000ff */
[----:B------:R-:W-:Y:S02]  /*c8c0*/  LOP3.LUT R156, R159, UR6, R156, 0x96, !PT ;  /* 0x000000069f9c7c12 */ /* 0x000fe4000f8e969c */
[----:B------:R-:W-:Y:S02]  /*c8d0*/  LOP3.LUT R129, R129, R144, RZ, 0xc0, !PT ;  /* 0x0000009081817212 */ /* 0x000fe400078ec0ff */
        /* <DEDUP_REMOVED lines=36> */
[----:B------:R-:W-:-:S02]  /*cb20*/  SHF.R.U32.HI R144, RZ, 0x10, R158 ;  /* 0x00000010ff907819 */ /* 0x000fc4000001169e */
[----:B------:R-:W-:-:S03]  /*cb30*/  LOP3.LUT R145, R158, 0xff, RZ, 0xc0, !PT ;  /* 0x000000ff9e917812 */ /* 0x000fc600078ec0ff */
[----:B------:R-:W-:Y:S01]  /*cb40*/  HMMA.16816.F32 R120, R128, R138, R120 ;  /* 0x0000008a8078723c */ /* 0x000fe20000001878 */
[----:B------:R-:W-:Y:S02]  /*cb50*/  LOP3.LUT R137, R158, 0xffff, RZ, 0xc0, !PT ;  /* 0x0000ffff9e897812 */ /* 0x000fe400078ec0ff */
[----:B------:R-:W-:-:S03]  /*cb60*/  SHF.R.U32.HI R136, RZ, 0x18, R158 ;  /* 0x00000018ff887819 */ /* 0x000fc6000001169e */
[C---:B------:R-:W-:Y:S01]  /*cb70*/  HMMA.16816.F32 R112, R128.reuse, R146, R112 ;  /* 0x000000928070723c */ /* 0x040fe20000001870 */
[--C-:B------:R-:W-:Y:S02]  /*cb80*/  SHF.R.U32.HI R139, RZ, 0x10, R156.reuse ;  /* 0x00000010ff8b7819 */ /* 0x100fe4000001169c */
[----:B------:R-:W-:Y:S02]  /*cb90*/  LOP3.LUT R138, R156, 0xffff, RZ, 0xc0, !PT ;  /* 0x0000ffff9c8a7812 */ /* 0x000fe400078ec0ff */
[----:B------:R-:W-:Y:S01]  /*cba0*/  LOP3.LUT R139, R139, 0xff, RZ, 0xc0, !PT ;  /* 0x000000ff8b8b7812 */ /* 0x000fe200078ec0ff */
[C---:B---3--:R-:W-:Y:S01]  /*cbb0*/  HMMA.16816.F32 R100, R128.reuse, R148, R100 ;  /* 0x000000948064723c */ /* 0x048fe20000001864 */
[----:B------:R-:W-:Y:S02]  /*cbc0*/  LOP3.LUT R147, R144, 0xff, RZ, 0xc0, !PT ;  /* 0x000000ff90937812 */ /* 0x000fe400078ec0ff */
[----:B------:R-:W-:Y:S02]  /*cbd0*/  SHF.R.U32.HI R146, RZ, 0x8, R137 ;  /* 0x00000008ff927819 */ /* 0x000fe40000011689 */
[----:B------:R-:W-:Y:S01]  /*cbe0*/  LOP3.LUT R144, R156, 0xff, RZ, 0xc0, !PT ;  /* 0x000000ff9c907812 */ /* 0x000fe200078ec0ff */
[----:B------:R-:W-:Y:S01]  /*cbf0*/  HMMA.16816.F32 R104, R128, R150, R104 ;  /* 0x000000968068723c */ /* 0x000fe20000001868 */
[----:B------:R-:W-:Y:S01]  /*cc00*/  SHF.R.U32.HI R156, RZ, 0x18, R156 ;  /* 0x00000018ff9c7819 */ /* 0x000fe2000001169c */
[----:B------:R-:W-:Y:S01]  /*cc10*/  LDSM.16.MT88.4 R148, [R226+0x19800] ;  /* 0x01980000e294783b */ /* 0x000fe20000004200 */
[----:B------:R-:W-:-:S02]  /*cc20*/  PRMT R137, R145, 0x5410, R146 ;  /* 0x0000541091897816 */ /* 0x000fc40000000092 */
[----:B------:R-:W-:Y:S01]  /*cc30*/  SHF.R.U32.HI R145, RZ, 0x8, R138 ;  /* 0x00000008ff917819 */ /* 0x000fe2000001168a */
[C---:B----4-:R-:W-:Y:S01]  /*cc40*/  HMMA.16816.F32 R92, R128.reuse, R152, R92 ;  /* 0x00000098805c723c */ /* 0x050fe2000000185c */
[----:B------:R-:W-:Y:S01]  /*cc50*/  PRMT R138, R139, 0x5410, R156 ;  /* 0x000054108b8a7816 */ /* 0x000fe2000000009c */
[----:B------:R-:W-:Y:S01]  /*cc60*/  FFMA.FTZ R139, R178, UR32, -R181 ;  /* 0x00000020b28b7c23 */ /* 0x000fe200080108b5 */
[----:B------:R-:W2:Y:S01]  /*cc70*/  LDSM.16.MT88.4 R156, [R228+0x19800] ;  /* 0x01980000e49c783b */ /* 0x000ea20000004200 */
[----:B------:R-:W-:Y:S01]  /*cc80*/  PRMT R144, R144, 0x5410, R145 ;  /* 0x0000541090907816 */ /* 0x000fe20000000091 */
[----:B------:R-:W-:Y:S01]  /*cc90*/  FFMA.FTZ R145, R179, UR32, -R181 ;  /* 0x00000020b3917c23 */ /* 0x000fe200080108b5 */
[----:B------:R-:W-:Y:S01]  /*cca0*/  MUFU.EX2 R152, R139 ;  /* 0x0000008b00987308 */ /* 0x000fe20000000800 */
[----:B------:R-:W-:Y:S01]  /*ccb0*/  FFMA.FTZ R153, R167, R177, R176 ;  /* 0x000000b1a7997223 */ /* 0x000fe200000100b0 */
[----:B------:R-:W-:Y:S01]  /*ccc0*/  HMMA.16816.F32 R96, R128, R154, R96 ;  /* 0x0000009a8060723c */ /* 0x000fe20000001860 */
[----:B------:R-:W3:Y:S01]  /*ccd0*/  LDSM.16.MT88.4 R180, [R224+0x19800] ;  /* 0x01980000e0b4783b */ /* 0x000ee20000004200 */
[----:B------:R-:W-:-:S03]  /*cce0*/  PRMT R136, R147, 0x5410, R136 ;  /* 0x0000541093887816 */ /* 0x000fc60000000088 */
[----:B------:R-:W-:Y:S01]  /*ccf0*/  LDSM.16.MT88.4 R176, [R228+0x1b800] ;  /* 0x01b80000e4b0783b */ /* 0x000fe20000004200 */
[----:B------:R-:W4:Y:S01]  /*cd00*/  MUFU.EX2 R167, R145 ;  /* 0x0000009100a77308 */ /* 0x000f220000000800 */
[C---:B-1----:R-:W-:Y:S06]  /*cd10*/  HMMA.16816.F32 R124, R128.reuse, R140, R124 ;  /* 0x0000008c807c723c */ /* 0x042fec000000187c */
[----:B------:R-:W-:Y:S01]  /*cd20*/  HMMA.16816.F32 R4, R128, R142, R4 ;  /* 0x0000008e8004723c */ /* 0x000fe20000001804 */
[----:B------:R-:W-:Y:S02]  /*cd30*/  HSET2.LE.AND R140, R144, R162, PT ;  /* 0x000000a2908c7233 */ /* 0x000fe40003803000 */
[----:B------:R-:W-:-:S04]  /*cd40*/  F2FP.F16.F32.PACK_AB R141, R202, R195 ;  /* 0x000000c3ca8d723e */ /* 0x000fc800000000ff */
[--C-:B------:R-:W-:Y:S02]  /*cd50*/  HSET2.LE.AND R129, R138, R162.reuse, PT ;  /* 0x000000a28a817233 */ /* 0x100fe40003803000 */
[----:B------:R-:W-:Y:S02]  /*cd60*/  F2FP.F16.F32.PACK_AB R130, R206, R190 ;  /* 0x000000bece82723e */ /* 0x000fe400000000ff */
[----:B------:R-:W-:Y:S02]  /*cd70*/  F2FP.F16.F32.PACK_AB R131, R188, R193 ;  /* 0x000000c1bc83723e */ /* 0x000fe400000000ff */
[----:B------:R-:W-:Y:S02]  /*cd80*/  LOP3.LUT R129, R129, R130, RZ, 0xc0, !PT ;  /* 0x0000008281817212 */ /* 0x000fe400078ec0ff */
[----:B------:R-:W-:Y:S02]  /*cd90*/  HSET2.LE.AND R130, R137, R162, PT ;  /* 0x000000a289827233 */ /* 0x000fe40003803000 */
[----:B------:R-:W-:-:S02]  /*cda0*/  LOP3.LUT R128, R140, R141, RZ, 0xc0, !PT ;  /* 0x0000008d8c807212 */ /* 0x000fc400078ec0ff */
[----:B------:R-:W1:Y:S01]  /*cdb0*/  LDSM.16.MT88.4 R140, [R225+0x19800] ;  /* 0x01980000e18c783b */ /* 0x000e620000004200 */
[----:B------:R-:W-:Y:S02]  /*cdc0*/  LOP3.LUT R130, R130, R131, RZ, 0xc0, !PT ;  /* 0x0000008382827212 */ /* 0x000fe400078ec0ff */
[----:B------:R-:W-:Y:S02]  /*cdd0*/  HSET2.LE.AND R131, R136, R162, PT ;  /* 0x000000a288837233 */ /* 0x000fe40003803000 */
[----:B----4-:R-:W-:-:S04]  /*cde0*/  F2FP.F16.F32.PACK_AB R136, R152, R167 ;  /* 0x000000a79888723e */ /* 0x010fc800000000ff */
[----:B------:R-:W-:-:S07]  /*cdf0*/  LOP3.LUT R131, R131, R136, RZ, 0xc0, !PT ;  /* 0x0000008883837212 */ /* 0x000fce00078ec0ff */
[C---:B--2---:R-:W-:Y:S06]  /*ce00*/  HMMA.16816.F32 R160, R128.reuse, R156, R8 ;  /* 0x0000009c80a0723c */ /* 0x044fec0000001808 */
[----:B---3--:R-:W-:Y:S01]  /*ce10*/  HMMA.16816.F32 R136, R128, R180, R32 ;  /* 0x000000b48088723c */ /* 0x008fe20000001820 */
[----:B------:R-:W-:Y:S02]  /*ce20*/  MOV R10, R152 ;  /* 0x00000098000a7202 */ /* 0x000fe40000000f00 */
[----:B------:R-:W-:-:S03]  /*ce30*/  MOV R11, R153 ;  /* 0x00000099000b7202 */ /* 0x000fc60000000f00 */
[----:B------:R-:W-:Y:S01]  /*ce40*/  HMMA.16816.F32 R152, R128, R148, R16 ;  /* 0x000000948098723c */ /* 0x000fe20000001810 */
[----:B------:R-:W-:Y:S01]  /*ce50*/  MOV R35, R10 ;  /* 0x0000000a00237202 */ /* 0x000fe20000000f00 */
[----:B------:R-:W2:Y:S01]  /*ce60*/  LDSM.16.MT88.4 R16, [R228+0x1d800] ;  /* 0x01d80000e410783b */ /* 0x000ea20000004200 */
[----:B------:R-:W-:-:S03]  /*ce70*/  MOV R34, R11 ;  /* 0x0000000b00227202 */ /* 0x000fc60000000f00 */
[----:B------:R-:W-:Y:S01]  /*ce80*/  HMMA.16816.F32 R148, R128, R150, R20 ;  /* 0x000000968094723c */ /* 0x000fe20000001814 */
[----:B------:R-:W3:Y:S01]  /*ce90*/  LDSM.16.MT88.4 R20, [R224+0x1b800] ;  /* 0x01b80000e014783b */ /* 0x000ee20000004200 */
[----:B------:R-:W-:-:S03]  /*cea0*/  FADD.FTZ R187, R187, R34 ;  /* 0x00000022bbbb7221 */ /* 0x000fc60000010000 */
[----:B------:R-:W4:Y:S01]  /*ceb0*/  LDSM.16.MT88.4 R8, [R225+0x1d800] ;  /* 0x01d80000e108783b */ /* 0x000f220000004200 */
[C---:B------:R-:W-:Y:S01]  /*cec0*/  HMMA.16816.F32 R156, R128.reuse, R158, R12 ;  /* 0x0000009e809c723c */ /* 0x040fe2000000180c */
[----:B------:R-:W-:Y:S02]  /*ced0*/  FADD.FTZ R186, R186, R187 ;  /* 0x000000bbbaba7221 */ /* 0x000fe40000010000 */
[----:B------:R-:W5:Y:S02]  /*cee0*/  LDSM.16.MT88.4 R12, [R226+0x1d800] ;  /* 0x01d80000e20c783b */ /* 0x000f640000004200 */
[----:B------:R-:W-:Y:S01]  /*cef0*/  FADD.FTZ R186, R185, R186 ;  /* 0x000000bab9ba7221 */ /* 0x000fe20000010000 */
[----:B-1----:R-:W-:Y:S01]  /*cf00*/  HMMA.16816.F32 R144, R128, R140, R24 ;  /* 0x0000008c8090723c */ /* 0x002fe20000001818 */
[----:B------:R-:W-:Y:S02]  /*cf10*/  LDSM.16.MT88.4 R24, [R225+0x1b800] ;  /* 0x01b80000e118783b */ /* 0x000fe40000004200 */
[----:B------:R-:W-:-:S03]  /*cf20*/  FADD.FTZ R203, R203, R186 ;  /* 0x000000bacbcb7221 */ /* 0x000fc60000010000 */
[----:B------:R-:W-:Y:S01]  /*cf30*/  HMMA.16816.F32 R140, R128, R142, R28 ;  /* 0x0000008e808c723c */ /* 0x000fe2000000181c */
[----:B------:R-:W-:Y:S01]  /*cf40*/  LDSM.16.MT88.4 R28, [R226+0x1b800] ;  /* 0x01b80000e21c783b */ /* 0x000fe20000004200 */
[----:B------:R-:W-:-:S04]  /*cf50*/  FADD.FTZ R198, R198, R203 ;  /* 0x000000cbc6c67221 */ /* 0x000fc80000010000 */
[----:B------:R-:W-:Y:S01]  /*cf60*/  FADD.FTZ R199, R199, R198 ;  /* 0x000000c6c7c77221 */ /* 0x000fe20000010000 */
[----:B------:R-:W-:Y:S03]  /*cf70*/  HMMA.16816.F32 R132, R128, R182, R132 ;  /* 0x000000b68084723c */ /* 0x000fe60000001884 */
[----:B------:R-:W-:-:S03]  /*cf80*/  FADD.FTZ R194, R194, R199 ;  /* 0x000000c7c2c27221 */ /* 0x000fc60000010000 */
[----:B------:R-:W-:Y:S01]  /*cf90*/  HMMA.16816.F32 R36, R128, R176, R36 ;  /* 0x000000b08024723c */ /* 0x000fe20000001824 */
[----:B------:R-:W-:-:S04]  /*cfa0*/  FADD.FTZ R207, R207, R194 ;  /* 0x000000c2cfcf7221 */ /* 0x000fc80000010000 */
[----:B------:R-:W-:Y:S01]  /*cfb0*/  FADD.FTZ R238, R238, R207 ;  /* 0x000000cfeeee7221 */ /* 0x000fe20000010000 */
[----:B--2---:R-:W-:Y:S03]  /*cfc0*/  HMMA.16816.F32 R68, R128, R16, R68 ;  /* 0x000000108044723c */ /* 0x004fe60000001844 */
[----:B------:R-:W-:-:S03]  /*cfd0*/  FADD.FTZ R205, R205, R238 ;  /* 0x000000eecdcd7221 */ /* 0x000fc60000010000 */
[----:B---3--:R-:W-:Y:S01]  /*cfe0*/  HMMA.16816.F32 R60, R128, R20, R60 ;  /* 0x00000014803c723c */ /* 0x008fe2000000183c */
[----:B------:R-:W-:-:S04]  /*cff0*/  FADD.FTZ R236, R236, R205 ;  /* 0x000000cdecec7221 */ /* 0x000fc80000010000 */
[----:B------:R-:W-:Y:S01]  /*d000*/  FADD.FTZ R195, R195, R236 ;  /* 0x000000ecc3c37221 */ /* 0x000fe20000010000 */
[----:B------:R-:W-:Y:S01]  /*d010*/  HMMA.16816.F32 R64, R128, R22, R64 ;  /* 0x000000168040723c */ /* 0x000fe20000001840 */
[----:B------:R-:W1:Y:S02]  /*d020*/  LDSM.16.MT88.4 R20, [R224+0x1d800] ;  /* 0x01d80000e014783b */ /* 0x000e640000004200 */
[----:B------:R-:W-:-:S03]  /*d030*/  FADD.FTZ R202, R202, R195 ;  /* 0x000000c3caca7221 */ /* 0x000fc60000010000 */
[----:B----4-:R-:W-:Y:S01]  /*d040*/  HMMA.16816.F32 R84, R128, R8, R84 ;  /* 0x000000088054723c */ /* 0x010fe20000001854 */
[----:B------:R-:W-:-:S05]  /*d050*/  FADD.FTZ R193, R193, R202 ;  /* 0x000000cac1c17221 */ /* 0x000fca0000010000 */
[C---:B------:R-:W-:Y:S01]  /*d060*/  HMMA.16816.F32 R88, R128.reuse, R10, R88 ;  /* 0x0000000a8058723c */ /* 0x040fe20000001858 */
[----:B------:R-:W2:Y:S05]  /*d070*/  LDSM.16.MT88.4 R8, [R225+0x1f800] ;  /* 0x01f80000e108783b */ /* 0x000eaa0000004200 */
[C---:B------:R-:W-:Y:S01]  /*d080*/  HMMA.16816.F32 R72, R128.reuse, R18, R72 ;  /* 0x000000128048723c */ /* 0x040fe20000001848 */
[----:B------:R-:W3:Y:S05]  /*d090*/  LDSM.16.MT88.4 R16, [R228+0x1f800] ;  /* 0x01f80000e410783b */ /* 0x000eea0000004200 */
[C---:B-----5:R-:W-:Y:S06]  /*d0a0*/  HMMA.16816.F32 R76, R128.reuse, R12, R76 ;  /* 0x0000000c804c723c */ /* 0x060fec000000184c */
[C---:B------:R-:W-:Y:S01]  /*d0b0*/  HMMA.16816.F32 R80, R128.reuse, R14, R80 ;  /* 0x0000000e8050723c */ /* 0x040fe20000001850 */
[----:B------:R-:W4:Y:S05]  /*d0c0*/  LDSM.16.MT88.4 R12, [R226+0x1f800] ;  /* 0x01f80000e20c783b */ /* 0x000f2a0000004200 */
[C---:B------:R-:W-:Y:S06]  /*d0d0*/  HMMA.16816.F32 R40, R128.reuse, R178, R40 ;  /* 0x000000b28028723c */ /* 0x040fec0000001828 */
[C---:B-1----:R-:W-:Y:S06]  /*d0e0*/  HMMA.16816.F32 R92, R128.reuse, R20, R92 ;  /* 0x00000014805c723c */ /* 0x042fec000000185c */
[C---:B------:R-:W-:Y:S01]  /*d0f0*/  HMMA.16816.F32 R96, R128.reuse, R22, R96 ;  /* 0x000000168060723c */ /* 0x040fe20000001860 */
[----:B------:R-:W1:Y:S05]  /*d100*/  LDSM.16.MT88.4 R20, [R224+0x1f800] ;  /* 0x01f80000e014783b */ /* 0x000e6a0000004200 */
[C---:B--2---:R-:W-:Y:S06]  /*d110*/  HMMA.16816.F32 R116, R128.reuse, R8, R116 ;  /* 0x000000088074723c */ /* 0x044fec0000001874 */
        /* <DEDUP_REMOVED lines=10> */
[----:B---3--:R-:W-:Y:S01]  /*d1c0*/  HMMA.16816.F32 R100, R128, R16, R100 ;  /* 0x000000108064723c */ /* 0x008fe20000001864 */
[----:B------:R-:W-:Y:S01]  /*d1d0*/  FADD.FTZ R206, R167, R206 ;  /* 0x000000cea7ce7221 */ /* 0x000fe20000010000 */
[----:B------:R-:W-:-:S03]  /*d1e0*/  FADD.FTZ R167, R188, R193 ;  /* 0x000000c1bca77221 */ /* 0x000fc60000010000 */
[----:B------:R-:W-:Y:S01]  /*d1f0*/  FADD.FTZ R166, R35, R206 ;  /* 0x000000ce23a67221 */ /* 0x000fe20000010000 */
[C---:B------:R-:W-:Y:S06]  /*d200*/  HMMA.16816.F32 R104, R128.reuse, R18, R104 ;  /* 0x000000128068723c */ /* 0x040fec0000001868 */
[C---:B----4-:R-:W-:Y:S06]  /*d210*/  HMMA.16816.F32 R108, R128.reuse, R12, R108 ;  /* 0x0000000c806c723c */ /* 0x050fec000000186c */
[C---:B------:R-:W-:Y:S06]  /*d220*/  HMMA.16816.F32 R112, R128.reuse, R14, R112 ;  /* 0x0000000e8070723c */ /* 0x040fec0000001870 */
[C---:B------:R-:W-:Y:S06]  /*d230*/  HMMA.16816.F32 R120, R128.reuse, R10, R120 ;  /* 0x0000000a8078723c */ /* 0x040fec0000001878 */
[C---:B-1----:R-:W-:Y:S06]  /*d240*/  HMMA.16816.F32 R124, R128.reuse, R20, R124 ;  /* 0x00000014807c723c */ /* 0x042fec000000187c */
        /* <DEDUP_REMOVED lines=13> */
[----:B------:R-:W-:Y:S01]  /*d320*/  IMAD.U32 R8, RZ, RZ, UR6 ;  /* 0x00000006ff087e24 */ /* 0x000fe2000f8e00ff */
[----:B------:R-:W3:Y:S01]  /*d330*/  S2R R239, SR_TID.X ;  /* 0x0000000000ef7919 */ /* 0x000ee20000002100 */
[----:B------:R-:W-:Y:S01]  /*d340*/  IMAD.U32 R9, RZ, RZ, UR7 ;  /* 0x00000007ff097e24 */ /* 0x000fe2000f8e00ff */
[----:B------:R-:W-:Y:S02]  /*d350*/  UIADD3 UR4, UR7, UR4, URZ ;  /* 0x0000000407047290 */ /* 0x000fe4000fffe03f */
[----:B------:R-:W-:Y:S01]  /*d360*/  LEA R17, P0, R8, R170, 0x6 ;  /* 0x000000aa08117211 */ /* 0x000fe200078030ff */
[----:B------:R-:W4:Y:S03]  /*d370*/  @!P3 LDC.64 R14, c[0x0][0x220] ;  /* 0x00008800ff0ebb82 */ /* 0x000f260000000a00 */
[----:B------:R-:W-:Y:S01]  /*d380*/  IMAD.U32 R9, RZ, RZ, UR4 ;  /* 0x00000004ff097e24 */ /* 0x000fe2000f8e00ff */
[----:B-1----:R-:W-:-:S02]  /*d390*/  @!P5 LEA R20, P1, R17, R6, 0x1 ;  /* 0x000000061114d211 */ /* 0x002fc400078208ff */
[C---:B------:R-:W-:Y:S02]  /*d3a0*/  IADD3 R2, P6, R17.reuse, UR29, RZ ;  /* 0x0000001d11027c10 */ /* 0x040fe4000ffde0ff */
[----:B------:R-:W1:Y:S01]  /*d3b0*/  @!P2 LDC.64 R12, c[0x0][0x220] ;  /* 0x00008800ff0cab82 */ /* 0x000e620000000a00 */
[----:B------:R-:W-:Y:S01]  /*d3c0*/  LEA.HI.X R0, R8, R173, R9, 0x6, P0 ;  /* 0x000000ad08007211 */ /* 0x000fe200000f3409 */
[----:B------:R-:W-:Y:S03]  /*d3d0*/  @P5 STS.128 [R242+0x18000], RZ ;  /* 0x018000fff2005388 */ /* 0x000fe60000000c00 */
[----:B------:R-:W-:-:S03]  /*d3e0*/  @!P5 LEA.HI.X R21, R17, R7, R0, 0x1, P1 ;  /* 0x000000071115d211 */ /* 0x000fc600008f0c00 */
[----:B------:R-:W5:Y:S01]  /*d3f0*/  @!P5 LDC.64 R10, c[0x0][0x220] ;  /* 0x00008800ff0adb82 */ /* 0x000f620000000a00 */
        /* <DEDUP_REMOVED lines=8> */
[----:B----4-:R-:W-:Y:S01]  /*d480*/  @!P3 LEA R14, P0, R17, R14, 0x1 ;  /* 0x0000000e110eb211 */ /* 0x010fe200078008ff */
[----:B------:R-:W-:Y:S01]  /*d490*/  @!PT LDS RZ, [RZ] ;  /* 0x00000000fffff984 */ /* 0x000fe20000000800 */
[----:B------:R-:W-:Y:S01]  /*d4a0*/  @!PT LDS RZ, [RZ] ;  /* 0x00000000fffff984 */ /* 0x000fe20000000800 */
[----:B------:R-:W-:Y:S01]  /*d4b0*/  @!PT LDS RZ, [RZ] ;  /* 0x00000000fffff984 */ /* 0x000fe20000000800 */
[----:B------:R-:W-:Y:S01]  /*d4c0*/  @!P4 LDGSTS.E.BYPASS.LTC128B.128 [R242+0x1a000], desc[UR34][R18.64+0x80] ;  /* 0x1a00008012f2cfae */ /* 0x000fe2000b901d62 */
[----:B---3--:R-:W-:-:S02]  /*d4d0*/  IMAD.SHL.U32 R239, R239, 0x2, RZ ;  /* 0x00000002efef7824 */ /* 0x008fc400078e00ff */
[C-C-:B------:R-:W-:Y:S01]  /*d4e0*/  @!P3 LEA.HI.X R15, R17.reuse, R15, R0.reuse, 0x1, P0 ;  /* 0x0000000f110fb211 */ /* 0x140fe200000f0c00 */
[----:B------:R-:W-:Y:S02]  /*d4f0*/  @P3 STS.128 [R242+0x1c000], RZ ;  /* 0x01c000fff2003388 */ /* 0x000fe40000000c00 */
[----:B------:R-:W3:Y:S01]  /*d500*/  @!P3 LDC.64 R6, c[0x0][0x220] ;  /* 0x00008800ff06bb82 */ /* 0x000ee20000000a00 */
[----:B-1----:R-:W-:Y:S01]  /*d510*/  @!P2 LEA R12, P0, R17, R12, 0x1 ;  /* 0x0000000c110ca211 */ /* 0x002fe200078008ff */
[----:B------:R-:W-:Y:S01]  /*d520*/  @!PT LDS RZ, [RZ] ;  /* 0x00000000fffff984 */ /* 0x000fe20000000800 */
[----:B------:R-:W-:Y:S01]  /*d530*/  @!PT LDS RZ, [RZ] ;  /* 0x00000000fffff984 */ /* 0x000fe20000000800 */
[----:B------:R-:W-:Y:S01]  /*d540*/  @!PT LDS RZ, [RZ] ;  /* 0x00000000fffff984 */ /* 0x000fe20000000800 */
[----:B------:R-:W-:Y:S01]  /*d550*/  @!P3 LDGSTS.E.BYPASS.LTC128B.128 [R242+0x1c000], desc[UR34][R14.64+0x100] ;  /* 0x1c0001000ef2bfae */ /* 0x000fe2000b901d62 */
[----:B------:R-:W-:Y:S02]  /*d560*/  LOP3.LUT R239, R239, 0x6, RZ, 0xc0, !PT ;  /* 0x00000006efef7812 */ /* 0x000fe400078ec0ff */
[----:B------:R-:W-:Y:S01]  /*d570*/  @!P2 LEA.HI.X R13, R17, R13, R0, 0x1, P0 ;  /* 0x0000000d110da211 */ /* 0x000fe200000f0c00 */
[----:B------:R-:W-:Y:S02]  /*d580*/  @P2 STS.128 [R242+0x1e000], RZ ;  /* 0x01e000fff2002388 */ /* 0x000fe40000000c00 */
[----:B------:R-:W1:Y:S01]  /*d590*/  @!P2 LDC.64 R4, c[0x0][0x220] ;  /* 0x00008800ff04ab82 */ /* 0x000e620000000a00 */
[----:B-----5:R-:W-:Y:S01]  /*d5a0*/  @!P5 LEA R16, P1, R2, R10, 0x1 ;  /* 0x0000000a0210d211 */ /* 0x020fe200078208ff */
[----:B------:R-:W-:Y:S01]  /*d5b0*/  @!PT LDS RZ, [RZ] ;  /* 0x00000000fffff984 */ /* 0x000fe20000000800 */
[----:B------:R-:W-:Y:S01]  /*d5c0*/  @!PT LDS RZ, [RZ] ;  /* 0x00000000fffff984 */ /* 0x000fe20000000800 */
[----:B------:R-:W-:Y:S01]  /*d5d0*/  @!PT LDS RZ, [RZ] ;  /* 0x00000000fffff984 */ /* 0x000fe20000000800 */
[----:B------:R4:W-:Y:S01]  /*d5e0*/  @!P2 LDGSTS.E.BYPASS.LTC128B.128 [R242+0x1e000], desc[UR34][R12.64+0x180] ;  /* 0x1e0001800cf2afae */ /* 0x0009e2000b901d62 */
[----:B------:R-:W-:Y:S01]  /*d5f0*/  IADD3.X R10, R0, UR14, RZ, P6, !PT ;  /* 0x0000000e000a7c10 */ /* 0x000fe2000b7fe4ff */
[----:B------:R-:W-:-:S02]  /*d600*/  IMAD.U32 R0, RZ, RZ, UR20 ;  /* 0x00000014ff007e24 */ /* 0x000fc4000f8e00ff */
[----:B------:R-:W-:Y:S01]  /*d610*/  @P5 STS.128 [R242+0x19000], RZ ;  /* 0x019000fff2005388 */ /* 0x000fe20000000c00 */
[----:B------:R-:W-:Y:S01]  /*d620*/  @!P5 LEA.HI.X R17, R2, R11, R10, 0x1, P1 ;  /* 0x0000000b0211d211 */ /* 0x000fe200008f0c0a */
[----:B------:R-:W-:Y:S01]  /*d630*/  IMAD R0, R0, 0x40, R239 ;  /* 0x0000004000007824 */ /* 0x000fe200078e02ef */
[----:B--2---:R-:W-:-:S03]  /*d640*/  @!P4 LEA R24, P6, R2, R8, 0x1 ;  /* 0x000000080218c211 */ /* 0x004fc600078c08ff */
[----:B------:R-:W-:Y:S01]  /*d650*/  @!PT LDS RZ, [RZ] ;  /* 0x00000000fffff984 */ /* 0x000fe20000000800 */
[----:B------:R-:W-:Y:S01]  /*d660*/  @!PT LDS RZ, [RZ] ;  /* 0x00000000fffff984 */ /* 0x000fe20000000800 */
[----:B------:R-:W-:Y:S01]  /*d670*/  @!PT LDS RZ, [RZ] ;  /* 0x00000000fffff984 */ /* 0x000fe20000000800 */
[----:B------:R-:W-:Y:S01]  /*d680*/  @!P5 LDGSTS.E.BYPASS.LTC128B.128 [R242+0x19000], desc[UR34][R16.64] ;  /* 0x1900000010f2dfae */ /* 0x000fe2000b901d62 */
[--C-:B------:R-:W-:Y:S02]  /*d690*/  @!P4 LEA.HI.X R25, R2, R9, R10.reuse, 0x1, P6 ;  /* 0x000000090219c211 */ /* 0x100fe400030f0c0a */
[----:B------:R-:W-:Y:S01]  /*d6a0*/  ISETP.GE.AND P6, PT, R0, R250, PT ;  /* 0x000000fa0000720c */ /* 0x000fe20003fc6270 */
[----:B------:R-:W-:Y:S01]  /*d6b0*/  @P4 STS.128 [R242+0x1b000], RZ ;  /* 0x01b000fff2004388 */ /* 0x000fe20000000c00 */
[----:B---3--:R-:W-:Y:S02]  /*d6c0*/  @!P3 LEA R26, P1, R2, R6, 0x1 ;  /* 0x00000006021ab211 */ /* 0x008fe400078208ff */
[----:B------:R-:W-:Y:S01]  /*d6d0*/  ISETP.LT.OR P6, PT, R0, R251, P6 ;  /* 0x000000fb0000720c */ /* 0x000fe200037c1670 */
[----:B------:R-:W-:Y:S01]  /*d6e0*/  @!PT LDS RZ, [RZ] ;  /* 0x00000000fffff984 */ /* 0x000fe20000000800 */
[----:B------:R-:W-:Y:S01]  /*d6f0*/  @!PT LDS RZ, [RZ] ;  /* 0x00000000fffff984 */ /* 0x000fe20000000800 */
[----:B------:R-:W-:Y:S01]  /*d700*/  @!PT LDS RZ, [RZ] ;  /* 0x00000000fffff984 */ /* 0x000fe20000000800 */
[----:B------:R-:W-:Y:S01]  /*d710*/  @!P4 LDGSTS.E.BYPASS.LTC128B.128 [R242+0x1b000], desc[UR34][R24.64+0x80] ;  /* 0x1b00008018f2cfae */ /* 0x000fe2000b901d62 */
[----:B------:R-:W-:Y:S02]  /*d720*/  @!P3 LEA.HI.X R27, R2, R7, R10, 0x1, P1 ;  /* 0x00000007021bb211 */ /* 0x000fe400008f0c0a */
[----:B------:R-:W-:Y:S01]  /*d730*/  ISETP.GE.AND P1, PT, R0, R243, PT ;  /* 0x000000f30000720c */ /* 0x000fe20003f26270 */
[----:B------:R-:W-:Y:S01]  /*d740*/  @P3 STS.128 [R242+0x1d000], RZ ;  /* 0x01d000fff2003388 */ /* 0x000fe20000000c00 */
[----:B-1----:R-:W-:-:S02]  /*d750*/  @!P2 LEA R32, P0, R2, R4, 0x1 ;  /* 0x000000040220a211 */ /* 0x002fc400078008ff */
[----:B------:R-:W-:Y:S01]  /*d760*/  ISETP.LT.OR P1, PT, R0, R248, P1 ;  /* 0x000000f80000720c */ /* 0x000fe20000f21670 */
[----:B------:R-:W-:Y:S01]  /*d770*/  @!PT LDS RZ, [RZ] ;  /* 0x00000000fffff984 */ /* 0x000fe20000000800 */
[----:B------:R-:W-:Y:S01]  /*d780*/  @!PT LDS RZ, [RZ] ;  /* 0x00000000fffff984 */ /* 0x000fe20000000800 */
[----:B------:R-:W-:Y:S01]  /*d790*/  @!PT LDS RZ, [RZ] ;  /* 0x00000000fffff984 */ /* 0x000fe20000000800 */
[----:B------:R-:W-:Y:S01]  /*d7a0*/  @!P3 LDGSTS.E.BYPASS.LTC128B.128 [R242+0x1d000], desc[UR34][R26.64+0x100] ;  /* 0x1d0001001af2bfae */ /* 0x000fe2000b901d62 */
[----:B------:R-:W-:Y:S01]  /*d7b0*/  @!P2 LEA.HI.X R33, R2, R5, R10, 0x1, P0 ;  /* 0x000000050221a211 */ /* 0x000fe200000f0c0a */
[----:B------:R-:W-:Y:S02]  /*d7c0*/  VIADD R2, R0, 0x1 ;  /* 0x0000000100027836 */ /* 0x000fe40000000000 */
[----:B------:R-:W-:Y:S03]  /*d7d0*/  @P2 STS.128 [R242+0x1f000], RZ ;  /* 0x01f000fff2002388 */ /* 0x000fe60000000c00 */
[C---:B------:R-:W-:Y:S01]  /*d7e0*/  ISETP.GE.AND P0, PT, R2.reuse, R250, PT ;  /* 0x000000fa0200720c */ /* 0x040fe20003f06270 */
[----:B------:R-:W-:Y:S01]  /*d7f0*/  @!PT LDS RZ, [RZ] ;  /* 0x00000000fffff984 */ /* 0x000fe20000000800 */
[----:B------:R-:W-:Y:S01]  /*d800*/  @!PT LDS RZ, [RZ] ;  /* 0x00000000fffff984 */ /* 0x000fe20000000800 */
[----:B------:R-:W-:Y:S01]  /*d810*/  @!PT LDS RZ, [RZ] ;  /* 0x00000000fffff984 */ /* 0x000fe20000000800 */
[----:B------:R1:W-:Y:S03]  /*d820*/  @!P2 LDGSTS.E.BYPASS.LTC128B.128 [R242+0x1f000], desc[UR34][R32.64+0x180] ;  /* 0x1f00018020f2afae */ /* 0x0003e6000b901d62 */
[----:B------:R-:W-:Y:S01]  /*d830*/  ISETP.LT.OR P0, PT, R2, R251, P0 ;  /* 0x000000fb0200720c */ /* 0x000fe20000701670 */
[----:B----4-:R-:W-:Y:S04]  /*d840*/  LDSM.16.M88.4 R12, [R234] ;  /* 0x00000000ea0c783b */ /* 0x010fe80000000200 */
        /* <DEDUP_REMOVED lines=10> */
[C---:B--2---:R-:W-:Y:S03]  /*d8f0*/  HMMA.16816.F32 R180, R12.reuse, R176, RZ ;  /* 0x000000b00cb4723c */ /* 0x044fe600000018ff */
[----:B------:R-:W0:Y:S03]  /*d900*/  LDGDEPBAR ;  /* 0x00000000000079af */ /* 0x000e260000000000 */
[C---:B------:R-:W-:Y:S06]  /*d910*/  HMMA.16816.F32 R176, R12.reuse, R178, RZ ;  /* 0x000000b20cb0723c */ /* 0x040fec00000018ff */
[C---:B-1----:R-:W-:Y:S06]  /*d920*/  HMMA.16816.F32 R32, R12.reuse, R28, RZ ;  /* 0x0000001c0c20723c */ /* 0x042fec00000018ff */
        /* <DEDUP_REMOVED lines=50> */
[----:B------:R-:W5:Y:S01]  /*dc50*/  LDSM.16.M88.4 R188, [R218] ;  /* 0x00000000dabc783b */ /* 0x000f620000000200 */
        /* <DEDUP_REMOVED lines=51> */
[----:B------:R-:W5:Y:S05]  /*df90*/  LDSM.16.M88.4 R200, [R213] ;  /* 0x00000000d5c8783b */ /* 0x000f6a0000000200 */
        /* <DEDUP_REMOVED lines=29> */
[C---:B-----5:R-:W-:Y:S06]  /*e170*/  HMMA.16816.F32 R16, R192.reuse, R200, R16 ;  /* 0x000000c8c010723c */ /* 0x060fec0000001810 */
        /* <DEDUP_REMOVED lines=42> */
[C---:B------:R-:W-:Y:S06]  /*e420*/  HMMA.16816.F32 R180, R200.reuse, R196, R180 ;  /* 0x000000c4c8b4723c */ /* 0x040fec00000018b4 */
[C---:B------:R-:W-:Y:S06]  /*e430*/  HMMA.16816.F32 R176, R200.reuse, R198, R176 ;  /* 0x000000c6c8b0723c */ /* 0x040fec00000018b0 */
[C---:B-1----:R-:W-:Y:S06]  /*e440*/  HMMA.16816.F32 R24, R200.reuse, R188, R24 ;  /* 0x000000bcc818723c */ /* 0x042fec0000001818 */
[C---:B------:R-:W-:Y:S06]  /*e450*/  HMMA.16816.F32 R32, R200.reuse, R192, R32 ;  /* 0x000000c0c820723c */ /* 0x040fec0000001820 */
[C---:B--2---:R-:W-:Y:S06]  /*e460*/  HMMA.16816.F32 R16, R200.reuse, R184, R16 ;  /* 0x000000b8c810723c */ /* 0x044fec0000001810 */
[----:B------:R-:W-:Y:S01]  /*e470*/  HMMA.16816.F32 R12, R200, R186, R12 ;  /* 0x000000bac80c723c */ /* 0x000fe2000000180c */
[----:B------:R-:W-:-:S05]  /*e480*/  IMAD.IADD R184, R252, 0x1, -R2 ;  /* 0x00000001fcb87824 */ /* 0x000fca00078e0a02 */
[----:B------:R-:W-:Y:S06]  /*e490*/  HMMA.16816.F32 R28, R200, R194, R28 ;  /* 0x000000c2c81c723c */ /* 0x000fec000000181c */
[C---:B---3--:R-:W-:Y:S06]  /*e4a0*/  HMMA.16816.F32 R180, R8.reuse, R4, R180 ;  /* 0x0000000408b4723c */ /* 0x048fec00000018b4 */
[----:B------:R-:W-:Y:S01]  /*e4b0*/  HMMA.16816.F32 R176, R8, R6, R176 ;  /* 0x0000000608b0723c */ /* 0x000fe200000018b0 */
[----:B------:R-:W-:-:S02]  /*e4c0*/  IMAD.IADD R4, R252, 0x1, -R0 ;  /* 0x00000001fc047824 */ /* 0x000fc400078e0a00 */
[----:B------:R-:W-:-:S03]  /*e4d0*/  IMAD.IADD R5, R249, 0x1, -R0 ;  /* 0x00000001f9057824 */ /* 0x000fc600078e0a00 */
[----:B------:R-:W-:Y:S01]  /*e4e0*/  IABS R189, R4 ;  /* 0x0000000400bd7213 */ /* 0x000fe20000000000 */
[----:B------:R-:W-:Y:S01]  /*e4f0*/  IMAD.IADD R6, R249, 0x1, -R2 ;  /* 0x00000001f9067824 */ /* 0x000fe200078e0a02 */
[----:B------:R-:W-:Y:S01]  /*e500*/  IABS R4, R184 ;  /* 0x000000b800047213 */ /* 0x000fe20000000000 */
[----:B------:R-:W-:Y:S01]  /*e510*/  HMMA.16816.F32 R20, R200, R190, R20 ;  /* 0x000000bec814723c */ /* 0x000fe20000001814 */
[----:B------:R-:W1:Y:S01]  /*e520*/  LDSM.16.M88.4 R184, [R220+0x6800] ;  /* 0x00680000dcb8783b */ /* 0x000e620000000200 */
[----:B------:R-:W-:Y:S02]  /*e530*/  IABS R5, R5 ;  /* 0x0000000500057213 */ /* 0x000fe40000000000 */
[----:B------:R-:W-:Y:S02]  /*e540*/  I2FP.F32.S32 R189, R189 ;  /* 0x000000bd00bd7245 */ /* 0x000fe40000201400 */
[----:B------:R-:W-:Y:S02]  /*e550*/  I2FP.F32.S32 R4, R4 ;  /* 0x0000000400047245 */ /* 0x000fe40000201400 */
[----:B------:R-:W-:Y:S01]  /*e560*/  I2FP.F32.S32 R5, R5 ;  /* 0x0000000500057245 */ /* 0x000fe20000201400 */
[----:B------:R-:W-:Y:S01]  /*e570*/  FFMA.FTZ R189, R189, -UR21, R180 ;  /* 0x80000015bdbd7c23 */ /* 0x000fe200080100b4 */
[----:B------:R-:W-:Y:S01]  /*e580*/  IABS R6, R6 ;  /* 0x0000000600067213 */ /* 0x000fe20000000000 */
[----:B------:R-:W-:Y:S01]  /*e590*/  FFMA.FTZ R180, R4, -UR21, R181 ;  /* 0x8000001504b47c23 */ /* 0x000fe200080100b5 */
[----:B------:R-:W-:-:S02]  /*e5a0*/  VIADD R181, R0, 0x8 ;  /* 0x0000000800b57836 */ /* 0x000fc40000000000 */
        /* <DEDUP_REMOVED lines=9> */
[----:B------:R-:W-:Y:S02]  /*e640*/  I2FP.F32.S32 R6, R6 ;  /* 0x0000000600067245 */ /* 0x000fe40000201400 */
[----:B------:R-:W-:-:S02]  /*e650*/  IABS R7, R7 ;  /* 0x0000000700077213 */ /* 0x000fc40000000000 */
[----:B------:R-:W-:Y:S01]  /*e660*/  IABS R5, R5 ;  /* 0x0000000500057213 */ /* 0x000fe20000000000 */
[----:B------:R-:W-:Y:S01]  /*e670*/  FFMA.FTZ R183, R6, -UR21, R183 ;  /* 0x8000001506b77c23 */ /* 0x000fe200080100b7 */
[----:B------:R-:W-:Y:S02]  /*e680*/  IABS R2, R2 ;  /* 0x0000000200027213 */ /* 0x000fe40000000000 */
[----:B------:R-:W-:Y:S02]  /*e690*/  I2FP.F32.S32 R7, R7 ;  /* 0x0000000700077245 */ /* 0x000fe40000201400 */
[----:B------:R-:W-:Y:S02]  /*e6a0*/  ISETP.GE.AND P1, PT, R181, R250, PT ;  /* 0x000000fab500720c */ /* 0x000fe40003f26270 */
[----:B------:R-:W-:Y:S01]  /*e6b0*/  FSEL R180, R180, -INF , !P0 ;  /* 0xff800000b4b47808 */ /* 0x000fe20004000000 */
[----:B------:R-:W-:Y:S01]  /*e6c0*/  FFMA.FTZ R7, R7, -UR21, R176 ;  /* 0x8000001507077c23 */ /* 0x000fe200080100b0 */
[----:B------:R-:W-:-:S02]  /*e6d0*/  ISETP.GE.AND P0, PT, R181, R243, PT ;  /* 0x000000f3b500720c */ /* 0x000fc40003f06270 */
[----:B------:R-:W-:Y:S02]  /*e6e0*/  I2FP.F32.S32 R5, R5 ;  /* 0x0000000500057245 */ /* 0x000fe40000201400 */
[----:B------:R-:W-:Y:S01]  /*e6f0*/  I2FP.F32.S32 R2, R2 ;  /* 0x0000000200027245 */ /* 0x000fe20000201400 */
[C---:B-1----:R-:W-:Y:S01]  /*e700*/  HMMA.16816.F32 R32, R8.reuse, R184, R32 ;  /* 0x000000b80820723c */ /* 0x042fe20000001820 */
[-C--:B------:R-:W-:Y:S01]  /*e710*/  ISETP.LT.OR P1, PT, R181, R251.reuse, P1 ;  /* 0x000000fbb500720c */ /* 0x080fe20000f21670 */
[----:B------:R-:W-:Y:S01]  /*e720*/  FFMA.FTZ R5, R5, -UR21, R178 ;  /* 0x8000001505057c23 */ /* 0x000fe200080100b2 */
[----:B------:R-:W-:Y:S01]  /*e730*/  ISETP.LT.OR P0, PT, R181, R248, P0 ;  /* 0x000000f8b500720c */ /* 0x000fe20000701670 */
[----:B------:R-:W-:Y:S01]  /*e740*/  FFMA.FTZ R181, R2, -UR21, R177 ;  /* 0x8000001502b57c23 */ /* 0x000fe200080100b1 */
[C---:B------:R-:W-:Y:S01]  /*e750*/  VIADD R2, R0.reuse, 0x11 ;  /* 0x0000001100027836 */ /* 0x040fe20000000000 */
[----:B------:R-:W-:Y:S01]  /*e760*/  HMMA.16816.F32 R28, R8, R186, R28 ;  /* 0x000000ba081c723c */ /* 0x000fe2000000181c */
[----:B------:R-:W-:Y:S01]  /*e770*/  FSEL R184, R183, -INF , !P6 ;  /* 0xff800000b7b87808 */ /* 0x000fe20007000000 */
[----:B------:R-:W-:Y:S01]  /*e780*/  VIADD R183, R0, 0x10 ;  /* 0x0000001000b77836 */ /* 0x000fe20000000000 */
[----:B------:R-:W-:Y:S01]  /*e790*/  ISETP.GE.AND P6, PT, R4, R250, PT ;  /* 0x000000fa0400720c */ /* 0x000fe20003fc6270 */
[----:B------:R-:W-:Y:S01]  /*e7a0*/  IMAD.IADD R178, R249, 0x1, -R4 ;  /* 0x00000001f9b27824 */ /* 0x000fe200078e0a04 */
[----:B------:R-:W-:Y:S01]  /*e7b0*/  FSEL R185, R7, -INF , !P1 ;  /* 0xff80000007b97808 */ /* 0x000fe20004800000 */
[----:B------:R-:W-:Y:S01]  /*e7c0*/  IMAD.IADD R176, R252, 0x1, -R2 ;  /* 0x00000001fcb07824 */ /* 0x000fe200078e0a02 */
[----:B------:R-:W-:Y:S01]  /*e7d0*/  ISETP.LT.OR P6, PT, R4, R251, P6 ;  /* 0x000000fb0400720c */ /* 0x000fe200037c1670 */
[----:B------:R-:W-:Y:S01]  /*e7e0*/  IMAD.IADD R189, R252, 0x1, -R183 ;  /* 0x00000001fcbd7824 */ /* 0x000fe200078e0ab7 */
[----:B------:R-:W-:-:S02]  /*e7f0*/  ISETP.GE.AND P1, PT, R4, R243, PT ;  /* 0x000000f30400720c */ /* 0x000fc40003f26270 */
[----:B------:R-:W-:Y:S02]  /*e800*/  FSEL R177, R5, -INF , !P0 ;  /* 0xff80000005b17808 */ /* 0x000fe40004000000 */
[----:B------:R-:W-:Y:S02]  /*e810*/  FSEL R181, R181, -INF , !P6 ;  /* 0xff800000b5b57808 */ /* 0x000fe40007000000 */
[C---:B------:R-:W-:Y:S02]  /*e820*/  ISETP.GE.AND P0, PT, R183.reuse, R250, PT ;  /* 0x000000fab700720c */ /* 0x040fe40003f06270 */
[C---:B------:R-:W-:Y:S02]  /*e830*/  ISETP.GE.AND P6, PT, R183.reuse, R243, PT ;  /* 0x000000f3b700720c */ /* 0x040fe40003fc6270 */
[----:B------:R-:W-:Y:S02]  /*e840*/  ISETP.LT.OR P1, PT, R4, R248, P1 ;  /* 0x000000f80400720c */ /* 0x000fe40000f21670 */
[----:B------:R-:W1:Y:S01]  /*e850*/  LDSM.16.M88.4 R4, [R220+0x7000] ;  /* 0x00700000dc04783b */ /* 0x000e620000000200 */
[----:B------:R-:W-:-:S02]  /*e860*/  ISETP.LT.OR P0, PT, R183, R251, P0 ;  /* 0x000000fbb700720c */ /* 0x000fc40000701670 */
[----:B------:R-:W-:Y:S01]  /*e870*/  ISETP.LT.OR P6, PT, R183, R248, P6 ;  /* 0x000000f8b700720c */ /* 0x000fe200037c1670 */
[----:B------:R-:W-:Y:S01]  /*e880*/  IMAD.IADD R183, R249, 0x1, -R183 ;  /* 0x00000001f9b77824 */ /* 0x000fe200078e0ab7 */
[----:B------:R-:W-:Y:S02]  /*e890*/  IABS R178, R178 ;  /* 0x000000b200b27213 */ /* 0x000fe40000000000 */
[----:B------:R-:W-:Y:S02]  /*e8a0*/  IABS R176, R176 ;  /* 0x000000b000b07213 */ /* 0x000fe40000000000 */
[----:B------:R-:W-:Y:S02]  /*e8b0*/  I2FP.F32.S32 R178, R178 ;  /* 0x000000b200b27245 */ /* 0x000fe40000201400 */
[----:B------:R-:W-:Y:S02]  /*e8c0*/  IABS R189, R189 ;  /* 0x000000bd00bd7213 */ /* 0x000fe40000000000 */
[----:B------:R-:W-:Y:S01]  /*e8d0*/  IABS R183, R183 ;  /* 0x000000b700b77213 */ /* 0x000fe20000000000 */
[----:B------:R-:W-:Y:S01]  /*e8e0*/  FFMA.FTZ R179, R178, -UR21, R179 ;  /* 0x80000015b2b37c23 */ /* 0x000fe200080100b3 */
[----:B------:R-:W-:-:S02]  /*e8f0*/  I2FP.F32.S32 R176, R176 ;  /* 0x000000b000b07245 */ /* 0x000fc40000201400 */
[----:B------:R-:W-:Y:S02]  /*e900*/  I2FP.F32.S32 R189, R189 ;  /* 0x000000bd00bd7245 */ /* 0x000fe40000201400 */
[----:B------:R-:W-:Y:S01]  /*e910*/  I2FP.F32.S32 R183, R183 ;  /* 0x000000b700b77245 */ /* 0x000fe20000201400 */
[----:B------:R-:W-:Y:S01]  /*e920*/  FFMA.FTZ R33, R176, -UR21, R33 ;  /* 0x80000015b0217c23 */ /* 0x000fe20008010021 */
[----:B------:R-:W-:Y:S02]  /*e930*/  VIADD R176, R0, 0x18 ;  /* 0x0000001800b07836 */ /* 0x000fe40000000000 */
[----:B------:R-:W-:Y:S01]  /*e940*/  FFMA.FTZ R32, R189, -UR21, R32 ;  /* 0x80000015bd207c23 */ /* 0x000fe20008010020 */
[----:B------:R-:W-:Y:S01]  /*e950*/  FSEL R238, R179, -INF , !P1 ;  /* 0xff800000b3ee7808 */ /* 0x000fe20004800000 */
[----:B------:R-:W-:Y:S01]  /*e960*/  FFMA.FTZ R183, R183, -UR21, R34 ;  /* 0x80000015b7b77c23 */ /* 0x000fe20008010022 */
[----:B------:R-:W-:Y:S01]  /*e970*/  ISETP.GE.AND P1, PT, R2, R250, PT ;  /* 0x000000fa0200720c */ /* 0x000fe20003f26270 */
[----:B------:R-:W-:Y:S01]  /*e980*/  IMAD.IADD R34, R249, 0x1, -R2 ;  /* 0x00000001f9227824 */ /* 0x000fe200078e0a02 */
[----:B------:R-:W-:Y:S01]  /*e990*/  FSEL R196, R32, -INF , !P0 ;  /* 0xff80000020c47808 */ /* 0x000fe20004000000 */
[----:B------:R-:W-:Y:S01]  /*e9a0*/  IMAD.IADD R179, R252, 0x1, -R176 ;  /* 0x00000001fcb37824 */ /* 0x000fe200078e0ab0 */
[----:B------:R-:W-:Y:S01]  /*e9b0*/  ISETP.LT.OR P1, PT, R2, R251, P1 ;  /* 0x000000fb0200720c */ /* 0x000fe20000f21670 */
[----:B------:R-:W-:Y:S01]  /*e9c0*/  VIADD R32, R0, 0x19 ;  /* 0x0000001900207836 */ /* 0x000fe20000000000 */
[----:B------:R-:W-:-:S02]  /*e9d0*/  ISETP.GE.AND P0, PT, R2, R243, PT ;  /* 0x000000f30200720c */ /* 0x000fc40003f06270 */
[----:B------:R-:W-:Y:S02]  /*e9e0*/  IABS R34, R34 ;  /* 0x0000002200227213 */ /* 0x000fe40000000000 */
[----:B------:R-:W-:Y:S02]  /*e9f0*/  IABS R179, R179 ;  /* 0x000000b300b37213 */ /* 0x000fe40000000000 */
[----:B------:R-:W-:Y:S01]  /*ea00*/  FSEL R194, R33, -INF , !P1 ;  /* 0xff80000021c27808 */ /* 0x000fe20004800000 */
[----:B------:R-:W-:Y:S01]  /*ea10*/  IMAD.IADD R33, R249, 0x1, -R176 ;  /* 0x00000001f9217824 */ /* 0x000fe200078e0ab0 */
[----:B------:R-:W-:Y:S01]  /*ea20*/  ISETP.LT.OR P0, PT, R2, R248, P0 ;  /* 0x000000f80200720c */ /* 0x000fe20000701670 */
[----:B------:R-:W-:Y:S01]  /*ea30*/  IMAD.IADD R2, R252, 0x1, -R32 ;  /* 0x00000001fc027824 */ /* 0x000fe200078e0a20 */
[----:B------:R-:W-:Y:S01]  /*ea40*/  I2FP.F32.S32 R34, R34 ;  /* 0x0000002200227245 */ /* 0x000fe20000201400 */
[----:B-1----:R-:W-:Y:S01]  /*ea50*/  HMMA.16816.F32 R24, R8, R4, R24 ;  /* 0x000000040818723c */ /* 0x002fe20000001818 */
[----:B------:R-:W-:-:S02]  /*ea60*/  I2FP.F32.S32 R179, R179 ;  /* 0x000000b300b37245 */ /* 0x000fc40000201400 */
[----:B------:R-:W-:Y:S01]  /*ea70*/  FSEL R195, R183, -INF , !P6 ;  /* 0xff800000b7c37808 */ /* 0x000fe20007000000 */
[----:B------:R-:W-:Y:S01]  /*ea80*/  FFMA.FTZ R35, R34, -UR21, R35 ;  /* 0x8000001522237c23 */ /* 0x000fe20008010023 */
[----:B------:R-:W-:Y:S01]  /*ea90*/  ISETP.GE.AND P6, PT, R176, R250, PT ;  /* 0x000000fab000720c */ /* 0x000fe20003fc6270 */
[----:B------:R-:W-:Y:S01]  /*eaa0*/  FFMA.FTZ R28, R179, -UR21, R28 ;  /* 0x80000015b31c7c23 */ /* 0x000fe2000801001c */
[----:B------:R-:W-:Y:S01]  /*eab0*/  IABS R33, R33 ;  /* 0x0000002100217213 */ /* 0x000fe20000000000 */
[----:B------:R-:W-:Y:S01]  /*eac0*/  VIADD R5, R0, 0x20 ;  /* 0x0000002000057836 */ /* 0x000fe20000000000 */
[----:B------:R-:W-:Y:S01]  /*ead0*/  ISETP.LT.OR P6, PT, R176, R251, P6 ;  /* 0x000000fbb000720c */ /* 0x000fe200037c1670 */
[----:B------:R-:W-:Y:S01]  /*eae0*/  HMMA.16816.F32 R20, R8, R6, R20 ;  /* 0x000000060814723c */ /* 0x000fe20000001814 */
[----:B------:R-:W-:Y:S02]  /*eaf0*/  IABS R2, R2 ;  /* 0x0000000200027213 */ /* 0x000fe40000000000 */
[----:B------:R-:W-:-:S02]  /*eb00*/  I2FP.F32.S32 R33, R33 ;  /* 0x0000002100217245 */ /* 0x000fc40000201400 */
[----:B------:R-:W-:Y:S02]  /*eb10*/  I2FP.F32.S32 R2, R2 ;  /* 0x0000000200027245 */ /* 0x000fe40000201400 */
[----:B------:R-:W-:Y:S01]  /*eb20*/  FSEL R193, R35, -INF , !P0 ;  /* 0xff80000023c17808 */ /* 0x000fe20004000000 */
[----:B------:R-:W-:Y:S01]  /*eb30*/  FFMA.FTZ R30, R33, -UR21, R30 ;  /* 0x80000015211e7c23 */ /* 0x000fe2000801001e */
[----:B------:R-:W-:Y:S01]  /*eb40*/  FSEL R198, R28, -INF , !P6 ;  /* 0xff8000001cc67808 */ /* 0x000fe20007000000 */
[----:B------:R-:W-:Y:S01]  /*eb50*/  FFMA.FTZ R29, R2, -UR21, R29 ;  /* 0x80000015021d7c23 */ /* 0x000fe2000801001d */
[-C--:B------:R-:W-:Y:S01]  /*eb60*/  ISETP.GE.AND P1, PT, R176, R243.reuse, PT ;  /* 0x000000f3b000720c */ /* 0x080fe20003f26270 */
[C---:B------:R-:W-:Y:S01]  /*eb70*/  IMAD.IADD R28, R249.reuse, 0x1, -R32 ;  /* 0x00000001f91c7824 */ /* 0x040fe200078e0a20 */
[----:B------:R-:W-:Y:S01]  /*eb80*/  ISETP.GE.AND P0, PT, R32, R250, PT ;  /* 0x000000fa2000720c */ /* 0x000fe20003f06270 */
[----:B------:R-:W-:Y:S01]  /*eb90*/  VIADD R2, R0, 0x21 ;  /* 0x0000002100027836 */ /* 0x000fe20000000000 */
[----:B------:R-:W-:Y:S01]  /*eba0*/  ISETP.GE.AND P6, PT, R32, R243, PT ;  /* 0x000000f32000720c */ /* 0x000fe20003fc6270 */
[----:B------:R-:W-:Y:S01]  /*ebb0*/  VIADD R7, R0, 0x28 ;  /* 0x0000002800077836 */ /* 0x000fe20000000000 */
[-C--:B------:R-:W-:Y:S01]  /*ebc0*/  ISETP.LT.OR P1, PT, R176, R248.reuse, P1 ;  /* 0x000000f8b000720c */ /* 0x080fe20000f21670 */
[--C-:B------:R-:W-:Y:S01]  /*ebd0*/  IMAD.IADD R4, R252, 0x1, -R2.reuse ;  /* 0x00000001fc047824 */ /* 0x100fe200078e0a02 */
[C---:B------:R-:W-:Y:S01]  /*ebe0*/  ISETP.LT.OR P0, PT, R32.reuse, R251, P0 ;  /* 0x000000fb2000720c */ /* 0x040fe20000701670 */
[----:B------:R-:W-:Y:S01]  /*ebf0*/  IMAD.IADD R6, R249, 0x1, -R2 ;  /* 0x00000001f9067824 */ /* 0x000fe200078e0a02 */
[----:B------:R-:W-:-:S02]  /*ec00*/  ISETP.LT.OR P6, PT, R32, R248, P6 ;  /* 0x000000f82000720c */ /* 0x000fc400037c1670 */
[----:B------:R-:W1:Y:S01]  /*ec10*/  LDSM.16.M88.4 R32, [R220+0x7800] ;  /* 0x00780000dc20783b */ /* 0x000e620000000200 */
[----:B------:R-:W-:Y:S01]  /*ec20*/  FSEL R197, R30, -INF , !P1 ;  /* 0xff8000001ec57808 */ /* 0x000fe20004800000 */
[----:B------:R-:W-:-:S04]  /*ec30*/  DEPBAR.LE SB0, 0x0 ;  /* 0x000080000000791a */ /* 0x000fc80000000000 */
[----:B------:R-:W-:Y:S01]  /*ec40*/  FSEL R30, R29, -INF , !P0 ;  /* 0xff8000001d1e7808 */ /* 0x000fe20004000000 */
[--C-:B------:R-:W-:Y:S01]  /*ec50*/  IMAD.IADD R29, R252, 0x1, -R5.reuse ;  /* 0x00000001fc1d7824 */ /* 0x100fe200078e0a05 */
[C---:B------:R-:W-:Y:S02]  /*ec60*/  ISETP.GE.AND P1, PT, R5.reuse, R250, PT ;  /* 0x000000fa0500720c */ /* 0x040fe40003f26270 */
[C---:B------:R-:W-:Y:S02]  /*ec70*/  ISETP.GE.AND P0, PT, R5.reuse, R243, PT ;  /* 0x000000f30500720c */ /* 0x040fe40003f06270 */
[----:B------:R-:W-:Y:S02]  /*ec80*/  IABS R28, R28 ;  /* 0x0000001c001c7213 */ /* 0x000fe40000000000 */
[C---:B------:R-:W-:Y:S01]  /*ec90*/  ISETP.LT.OR P1, PT, R5.reuse, R251, P1 ;  /* 0x000000fb0500720c */ /* 0x040fe20000f21670 */
[----:B------:R-:W-:Y:S01]  /*eca0*/  BAR.SYNC.DEFER_BLOCKING 0x0 ;  /* 0x0000000000007b1d */ /* 0x000fe20000010000 */
[----:B------:R-:W-:Y:S01]  /*ecb0*/  ISETP.LT.OR P0, PT, R5, R248, P0 ;  /* 0x000000f80500720c */ /* 0x000fe20000701670 */
[----:B------:R-:W-:Y:S01]  /*ecc0*/  IMAD.IADD R5, R249, 0x1, -R5 ;  /* 0x00000001f9057824 */ /* 0x000fe200078e0a05 */
[----:B------:R-:W-:-:S02]  /*ecd0*/  I2FP.F32.S32 R28, R28 ;  /* 0x0000001c001c7245 */ /* 0x000fc40000201400 */
        /* <DEDUP_REMOVED lines=8> */
[----:B------:R-:W-:Y:S01]  /*ed60*/  FSEL R28, R31, -INF , !P6 ;  /* 0xff8000001f1c7808 */ /* 0x000fe20007000000 */
[----:B------:R-:W-:Y:S01]  /*ed70*/  FFMA.FTZ R5, R5, -UR21, R26 ;  /* 0x8000001505057c23 */ /* 0x000fe2000801001a */
[----:B------:R-:W-:Y:S01]  /*ed80*/  ISETP.GE.AND P6, PT, R2, R250, PT ;  /* 0x000000fa0200720c */ /* 0x000fe20003fc6270 */
[----:B------:R-:W-:Y:S01]  /*ed90*/  FFMA.FTZ R25, R4, -UR21, R25 ;  /* 0x8000001504197c23 */ /* 0x000fe20008010019 */
[----:B------:R-:W-:Y:S01]  /*eda0*/  FSEL R204, R24, -INF , !P1 ;  /* 0xff80000018cc7808 */ /* 0x000fe20004800000 */
[--C-:B------:R-:W-:Y:S01]  /*edb0*/  IMAD.IADD R24, R252, 0x1, -R7.reuse ;  /* 0x00000001fc187824 */ /* 0x100fe200078e0a07 */
[----:B------:R-:W-:Y:S01]  /*edc0*/  ISETP.LT.OR P6, PT, R2, R251, P6 ;  /* 0x000000fb0200720c */ /* 0x000fe200037c1670 */
[----:B------:R-:W-:Y:S01]  /*edd0*/  VIADD R4, R0, 0x29 ;  /* 0x0000002900047836 */ /* 0x000fe20000000000 */
[----:B------:R-:W-:Y:S01]  /*ede0*/  ISETP.GE.AND P1, PT, R2, R243, PT ;  /* 0x000000f30200720c */ /* 0x000fe20003f26270 */
[----:B-1----:R-:W-:Y:S01]  /*edf0*/  HMMA.16816.F32 R16, R8, R32, R16 ;  /* 0x000000200810723c */ /* 0x002fe20000001810 */
[----:B------:R-:W-:Y:S01]  /*ee00*/  FSEL R203, R5, -INF , !P0 ;  /* 0xff80000005cb7808 */ /* 0x000fe20004000000 */
[----:B------:R-:W-:Y:S01]  /*ee10*/  IMAD.IADD R5, R249, 0x1, -R7 ;  /* 0x00000001f9057824 */ /* 0x000fe200078e0a07 */
[----:B------:R-:W-:-:S02]  /*ee20*/  FSEL R202, R25, -INF , !P6 ;  /* 0xff80000019ca7808 */ /* 0x000fc40007000000 */
[C---:B------:R-:W-:Y:S01]  /*ee30*/  ISETP.GE.AND P0, PT, R7.reuse, R250, PT ;  /* 0x000000fa0700720c */ /* 0x040fe20003f06270 */
[----:B------:R-:W-:Y:S01]  /*ee40*/  HMMA.16816.F32 R12, R8, R34, R12 ;  /* 0x00000022080c723c */ /* 0x000fe2000000180c */
[C---:B------:R-:W-:Y:S02]  /*ee50*/  ISETP.GE.AND P6, PT, R7.reuse, R243, PT ;  /* 0x000000f30700720c */ /* 0x040fe40003fc6270 */
[----:B------:R-:W-:Y:S02]  /*ee60*/  IABS R6, R6 ;  /* 0x0000000600067213 */ /* 0x000fe40000000000 */
[----:B------:R-:W-:Y:S02]  /*ee70*/  IABS R24, R24 ;  /* 0x0000001800187213 */ /* 0x000fe40000000000 */
[----:B------:R-:W-:Y:S01]  /*ee80*/  ISETP.LT.OR P1, PT, R2, R248, P1 ;  /* 0x000000f80200720c */ /* 0x000fe20000f21670 */
[----:B------:R-:W-:Y:S01]  /*ee90*/  IMAD.IADD R2, R252, 0x1, -R4 ;  /* 0x00000001fc027824 */ /* 0x000fe200078e0a04 */
[----:B------:R-:W-:-:S02]  /*eea0*/  ISETP.LT.OR P0, PT, R7, R251, P0 ;  /* 0x000000fb0700720c */ /* 0x000fc40000701670 */
[----:B------:R-:W-:Y:S02]  /*eeb0*/  I2FP.F32.S32 R6, R6 ;  /* 0x0000000600067245 */ /* 0x000fe40000201400 */
[----:B------:R-:W-:Y:S02]  /*eec0*/  ISETP.LT.OR P6, PT, R7, R248, P6 ;  /* 0x000000f80700720c */ /* 0x000fe400037c1670 */
[----:B------:R-:W-:Y:S01]  /*eed0*/  I2FP.F32.S32 R7, R24 ;  /* 0x0000001800077245 */ /* 0x000fe20000201400 */
[----:B------:R-:W-:Y:S01]  /*eee0*/  FFMA.FTZ R27, R6, -UR21, R27 ;  /* 0x80000015061b7c23 */ /* 0x000fe2000801001b */
[----:B------:R-:W-:Y:S01]  /*eef0*/  IABS R5, R5 ;  /* 0x0000000500057213 */ /* 0x000fe20000000000 */
[----:B------:R-:W-:Y:S01]  /*ef00*/  IMAD.IADD R6, R249, 0x1, -R4 ;  /* 0x00000001f9067824 */ /* 0x000fe200078e0a04 */
[----:B------:R-:W-:Y:S01]  /*ef10*/  IABS R2, R2 ;  /* 0x0000000200027213 */ /* 0x000fe20000000000 */
[----:B------:R-:W-:Y:S01]  /*ef20*/  FFMA.FTZ R7, R7, -UR21, R20 ;  /* 0x8000001507077c23 */ /* 0x000fe20008010014 */
[----:B------:R-:W-:-:S02]  /*ef30*/  I2FP.F32.S32 R5, R5 ;  /* 0x0000000500057245 */ /* 0x000fc40000201400 */
[----:B------:R-:W-:Y:S02]  /*ef40*/  I2FP.F32.S32 R2, R2 ;  /* 0x0000000200027245 */ /* 0x000fe40000201400 */
[----:B------:R-:W-:Y:S01]  /*ef50*/  FSEL R207, R27, -INF , !P1 ;  /* 0xff8000001bcf7808 */ /* 0x000fe20004800000 */
[----:B------:R-:W-:Y:S01]  /*ef60*/  FFMA.FTZ R5, R5, -UR21, R22 ;  /* 0x8000001505057c23 */ /* 0x000fe20008010016 */
[-C--:B------:R-:W-:Y:S01]  /*ef70*/  ISETP.GE.AND P1, PT, R4, R250.reuse, PT ;  /* 0x000000fa0400720c */ /* 0x080fe20003f26270 */
[----:B------:R-:W-:Y:S01]  /*ef80*/  FFMA.FTZ R21, R2, -UR21, R21 ;  /* 0x8000001502157c23 */ /* 0x000fe20008010015 */
[----:B------:R-:W-:Y:S01]  /*ef90*/  FSEL R236, R7, -INF , !P0 ;  /* 0xff80000007ec7808 */ /* 0x000fe20004000000 */
[----:B------:R-:W-:Y:S01]  /*efa0*/  VIADD R7, R0, 0x30 ;  /* 0x0000003000077836 */ /* 0x000fe20000000000 */
[----:B------:R-:W-:Y:S01]  /*efb0*/  ISETP.LT.OR P1, PT, R4, R251, P1 ;  /* 0x000000fb0400720c */ /* 0x000fe20000f21670 */
[----:B------:R-:W-:Y:S01]  /*efc0*/  VIADD R2, R0, 0x31 ;  /* 0x0000003100027836 */ /* 0x000fe20000000000 */
[----:B------:R-:W-:Y:S01]  /*efd0*/  FSEL R205, R5, -INF , !P6 ;  /* 0xff80000005cd7808 */ /* 0x000fe20007000000 */
[--C-:B------:R-:W-:Y:S01]  /*efe0*/  IMAD.IADD R20, R252, 0x1, -R7.reuse ;  /* 0x00000001fc147824 */ /* 0x100fe200078e0a07 */
[----:B------:R-:W-:Y:S01]  /*eff0*/  FSEL R206, R21, -INF , !P1 ;  /* 0xff80000015ce7808 */ /* 0x000fe20004800000 */
[----:B------:R-:W-:Y:S01]  /*f000*/  IMAD.IADD R5, R249, 0x1, -R7 ;  /* 0x00000001f9057824 */ /* 0x000fe200078e0a07 */
[----:B------:R-:W-:-:S02]  /*f010*/  ISETP.GE.AND P6, PT, R7, R250, PT ;  /* 0x000000fa0700720c */ /* 0x000fc40003fc6270 */
[CC--:B------:R-:W-:Y:S02]  /*f020*/  ISETP.GE.AND P1, PT, R7.reuse, R243.reuse, PT ;  /* 0x000000f30700720c */ /* 0x0c0fe40003f26270 */
[----:B------:R-:W-:Y:S02]  /*f030*/  IABS R6, R6 ;  /* 0x0000000600067213 */ /* 0x000fe40000000000 */
[----:B------:R-:W-:Y:S02]  /*f040*/  IABS R20, R20 ;  /* 0x0000001400147213 */ /* 0x000fe40000000000 */
[----:B------:R-:W-:Y:S02]  /*f050*/  ISETP.GE.AND P0, PT, R4, R243, PT ;  /* 0x000000f30400720c */ /* 0x000fe40003f06270 */
[C---:B------:R-:W-:Y:S02]  /*f060*/  ISETP.LT.OR P6, PT, R7.reuse, R251, P6 ;  /* 0x000000fb0700720c */ /* 0x040fe400037c1670 */
[----:B------:R-:W-:-:S02]  /*f070*/  ISETP.LT.OR P1, PT, R7, R248, P1 ;  /* 0x000000f80700720c */ /* 0x000fc40000f21670 */
[----:B------:R-:W-:Y:S02]  /*f080*/  I2FP.F32.S32 R6, R6 ;  /* 0x0000000600067245 */ /* 0x000fe40000201400 */
[----:B------:R-:W-:Y:S02]  /*f090*/  I2FP.F32.S32 R7, R20 ;  /* 0x0000001400077245 */ /* 0x000fe40000201400 */
[----:B------:R-:W-:Y:S01]  /*f0a0*/  ISETP.LT.OR P0, PT, R4, R248, P0 ;  /* 0x000000f80400720c */ /* 0x000fe20000701670 */
[----:B------:R-:W-:Y:S02]  /*f0b0*/  IMAD.IADD R4, R252, 0x1, -R2 ;  /* 0x00000001fc047824 */ /* 0x000fe400078e0a02 */
[----:B------:R-:W-:Y:S01]  /*f0c0*/  FFMA.FTZ R23, R6, -UR21, R23 ;  /* 0x8000001506177c23 */ /* 0x000fe20008010017 */
[----:B------:R-:W-:Y:S01]  /*f0d0*/  FFMA.FTZ R7, R7, -UR21, R16 ;  /* 0x8000001507077c23 */ /* 0x000fe20008010010 */
[----:B------:R-:W-:Y:S01]  /*f0e0*/  IABS R5, R5 ;  /* 0x0000000500057213 */ /* 0x000fe20000000000 */
[C---:B------:R-:W-:Y:S01]  /*f0f0*/  VIADD R6, R0.reuse, 0x38 ;  /* 0x0000003800067836 */ /* 0x040fe20000000000 */
[----:B------:R-:W-:Y:S01]  /*f100*/  IABS R4, R4 ;  /* 0x0000000400047213 */ /* 0x000fe20000000000 */
[----:B------:R-:W-:Y:S01]  /*f110*/  VIADD R0, R0, 0x39 ;  /* 0x0000003900007836 */ /* 0x000fe20000000000 */
[----:B------:R-:W-:Y:S01]  /*f120*/  FSEL R237, R23, -INF , !P0 ;  /* 0xff80000017ed7808 */ /* 0x000fe20004000000 */
[----:B------:R-:W-:Y:S01]  /*f130*/  IMAD.IADD R8, R252, 0x1, -R6 ;  /* 0x00000001fc087824 */ /* 0x000fe200078e0a06 */
[----:B------:R-:W-:Y:S01]  /*f140*/  FSEL R192, R7, -INF , !P6 ;  /* 0xff80000007c07808 */ /* 0x000fe20007000000 */
[----:B------:R-:W-:Y:S01]  /*f150*/  IMAD.IADD R7, R249, 0x1, -R2 ;  /* 0x00000001f9077824 */ /* 0x000fe200078e0a02 */
[----:B------:R-:W-:-:S02]  /*f160*/  ISETP.GE.AND P0, PT, R2, R250, PT ;  /* 0x000000fa0200720c */ /* 0x000fc40003f06270 */
[C---:B------:R-:W-:Y:S02]  /*f170*/  ISETP.GE.AND P6, PT, R2.reuse, R243, PT ;  /* 0x000000f30200720c */ /* 0x040fe40003fc6270 */
[----:B------:R-:W-:Y:S02]  /*f180*/  I2FP.F32.S32 R4, R4 ;  /* 0x0000000400047245 */ /* 0x000fe40000201400 */
[C---:B------:R-:W-:Y:S02]  /*f190*/  ISETP.LT.OR P0, PT, R2.reuse, R251, P0 ;  /* 0x000000fb0200720c */ /* 0x040fe40000701670 */
[----:B------:R-:W-:Y:S01]  /*f1a0*/  ISETP.LT.OR P6, PT, R2, R248, P6 ;  /* 0x000000f80200720c */ /* 0x000fe200037c1670 */
[----:B------:R-:W-:Y:S01]  /*f1b0*/  IMAD.IADD R2, R249, 0x1, -R6 ;  /* 0x00000001f9027824 */ /* 0x000fe200078e0a06 */
[----:B------:R-:W-:Y:S01]  /*f1c0*/  I2FP.F32.S32 R5, R5 ;  /* 0x0000000500057245 */ /* 0x000fe20000201400 */
[----:B------:R-:W-:Y:S01]  /*f1d0*/  FFMA.FTZ R4, R4, -UR21, R17 ;  /* 0x8000001504047c23 */ /* 0x000fe20008010011 */
[----:B------:R-:W-:-:S02]  /*f1e0*/  IABS R7, R7 ;  /* 0x0000000700077213 */ /* 0x000fc40000000000 */
[----:B------:R-:W-:Y:S01]  /*f1f0*/  IABS R2, R2 ;  /* 0x0000000200027213 */ /* 0x000fe20000000000 */
[----:B------:R-:W-:Y:S01]  /*f200*/  FFMA.FTZ R5, R5, -UR21, R18 ;  /* 0x8000001505057c23 */ /* 0x000fe20008010012 */
[----:B------:R-:W-:Y:S02]  /*f210*/  FSEL R191, R4, -INF , !P0 ;  /* 0xff80000004bf7808 */ /* 0x000fe40004000000 */
[----:B------:R-:W-:Y:S02]  /*f220*/  I2FP.F32.S32 R4, R7 ;  /* 0x0000000700047245 */ /* 0x000fe40000201400 */
[----:B------:R-:W-:Y:S01]  /*f230*/  I2FP.F32.S32 R7, R2 ;  /* 0x0000000200077245 */ /* 0x000fe20000201400 */
[----:B------:R-:W-:Y:S01]  /*f240*/  IMAD.IADD R2, R252, 0x1, -R0 ;  /* 0x00000001fc027824 */ /* 0x000fe200078e0a00 */
[----:B------:R-:W-:Y:S01]  /*f250*/  FSEL R189, R5, -INF , !P1 ;  /* 0xff80000005bd7808 */ /* 0x000fe20004800000 */
[----:B------:R-:W-:Y:S01]  /*f260*/  FFMA.FTZ R4, R4, -UR21, R19 ;  /* 0x8000001504047c23 */ /* 0x000fe20008010013 */
[C---:B------:R-:W-:Y:S01]  /*f270*/  ISETP.GE.AND P1, PT, R6.reuse, R250, PT ;  /* 0x000000fa0600720c */ /* 0x040fe20003f26270 */
[----:B------:R-:W-:Y:S01]  /*f280*/  FFMA.FTZ R7, R7, -UR21, R14 ;  /* 0x8000001507077c23 */ /* 0x000fe2000801000e */
[----:B------:R-:W-:-:S02]  /*f290*/  ISETP.GE.AND P0, PT, R6, R243, PT ;  /* 0x000000f30600720c */ /* 0x000fc40003f06270 */
[----:B------:R-:W-:Y:S02]  /*f2a0*/  IABS R5, R8 ;  /* 0x0000000800057213 */ /* 0x000fe40000000000 */
[C---:B------:R-:W-:Y:S02]  /*f2b0*/  ISETP.LT.OR P1, PT, R6.reuse, R251, P1 ;  /* 0x000000fb0600720c */ /* 0x040fe40000f21670 */
[----:B------:R-:W-:Y:S01]  /*f2c0*/  ISETP.LT.OR P0, PT, R6, R248, P0 ;  /* 0x000000f80600720c */ /* 0x000fe20000701670 */
[----:B------:R-:W-:Y:S01]  /*f2d0*/  IMAD.IADD R6, R249, 0x1, -R0 ;  /* 0x00000001f9067824 */ /* 0x000fe200078e0a00 */
[----:B------:R-:W-:Y:S02]  /*f2e0*/  I2FP.F32.S32 R5, R5 ;  /* 0x0000000500057245 */ /* 0x000fe40000201400 */
[----:B------:R-:W-:Y:S02]  /*f2f0*/  FSEL R179, R7, -INF , !P0 ;  /* 0xff80000007b37808 */ /* 0x000fe40004000000 */
[----:B------:R-:W-:Y:S01]  /*f300*/  PLOP3.LUT P0, PT, PT, PT, UP0, 0x80, 0x0 ;  /* 0x000000000000781c */ /* 0x000fe20003f0f008 */
[----:B------:R-:W-:Y:S01]  /*f310*/  FFMA.FTZ R5, R5, -UR21, R12 ;  /* 0x8000001505057c23 */ /* 0x000fe2000801000c */
[----:B------:R-:W-:-:S02]  /*f320*/  IABS R2, R2 ;  /* 0x0000000200027213 */ /* 0x000fc40000000000 */
[----:B------:R-:W-:Y:S02]  /*f330*/  IABS R6, R6 ;  /* 0x0000000600067213 */ /* 0x000fe40000000000 */
        /* <DEDUP_REMOVED lines=29> */
[----:B------:R-:W3:Y:S01]  /*f510*/  @!P2 LDC.64 R10, c[0x0][0x218] ;  /* 0x00008600ff0aab82 */ /* 0x000ee20000000a00 */
[----:B-1----:R-:W-:-:S07]  /*f520*/  @!P5 LEA R16, P1, R19, R16, 0x1 ;  /* 0x000000101310d211 */ /* 0x002fce00078208ff */
[----:B------:R-:W1:Y:S08]  /*f530*/  @!P5 LDC.64 R8, c[0x0][0x218] ;  /* 0x00008600ff08db82 */ /* 0x000e700000000a00 */
[----:B------:R-:W1:Y:S01]  /*f540*/  @!P4 LDC.64 R6, c[0x0][0x218] ;  /* 0x00008600ff06cb82 */ /* 0x000e620000000a00 */
[----:B-----5:R-:W-:Y:S02]  /*f550*/  @!P3 LEA R12, P6, R19, R12, 0x1 ;  /* 0x0000000c130cb211 */ /* 0x020fe400078c08ff */
[----:B--2---:R-:W-:-:S05]  /*f560*/  LEA.HI.X R0, R4, R201, R0, 0x6, P0 ;  /* 0x000000c904007211 */ /* 0x004fca00000f3400 */
[----:B------:R-:W2:Y:S01]  /*f570*/  @!P3 LDC.64 R4, c[0x0][0x218] ;  /* 0x00008600ff04bb82 */ /* 0x000ea20000000a00 */
[C---:B----4-:R-:W-:Y:S02]  /*f580*/  @!P4 LEA R14, P0, R19.reuse, R14, 0x1 ;  /* 0x0000000e130ec211 */ /* 0x050fe400078008ff */
[C-C-:B------:R-:W-:Y:S02]  /*f590*/  @!P5 LEA.HI.X R17, R19.reuse, R17, R0.reuse, 0x1, P1 ;  /* 0x000000111311d211 */ /* 0x140fe400008f0c00 */
[C-C-:B------:R-:W-:Y:S02]  /*f5a0*/  @!P4 LEA.HI.X R15, R19.reuse, R15, R0.reuse, 0x1, P0 ;  /* 0x0000000f130fc211 */ /* 0x140fe400000f0c00 */
[C---:B---3--:R-:W-:Y:S01]  /*f5b0*/  @!P2 LEA R18, P1, R19.reuse, R10, 0x1 ;  /* 0x0000000a1312a211 */ /* 0x048fe200078208ff */
[----:B------:R-:W-:Y:S01]  /*f5c0*/  @!PT LDS RZ, [RZ] ;  /* 0x00000000fffff984 */ /* 0x000fe20000000800 */
[----:B------:R-:W-:Y:S01]  /*f5d0*/  @!PT LDS RZ, [RZ] ;  /* 0x00000000fffff984 */ /* 0x000fe20000000800 */
[----:B------:R-:W-:Y:S01]  /*f5e0*/  @!PT LDS RZ, [RZ] ;  /* 0x00000000fffff984 */ /* 0x000fe20000000800 */
[----:B------:R3:W-:Y:S01]  /*f5f0*/  @!P5 LDGSTS.E.BYPASS.LTC128B.128 [R242+0x10000], desc[UR34][R16.64] ;  /* 0x1000000010f2dfae */ /* 0x0007e2000b901d62 */
[C---:B------:R-:W-:Y:S02]  /*f600*/  IADD3 R2, P0, R19.reuse, UR42, RZ ;  /* 0x0000002a13027c10 */ /* 0x040fe4000ff1e0ff */
[C-C-:B------:R-:W-:Y:S01]  /*f610*/  @!P3 LEA.HI.X R13, R19.reuse, R13, R0.reuse, 0x1, P6 ;  /* 0x0000000d130db211 */ /* 0x140fe200030f0c00 */
[----:B------:R3:W-:Y:S01]  /*f620*/  @P4 STS.128 [R242+0x12000], RZ ;  /* 0x012000fff2004388 */ /* 0x0007e20000000c00 */
[----:B------:R-:W-:-:S02]  /*f630*/  @!P2 LEA.HI.X R19, R19, R11, R0, 0x1, P1 ;  /* 0x0000000b1313a211 */ /* 0x000fc400008f0c00 */
[----:B-1----:R-:W-:Y:S01]  /*f640*/  @!P5 LEA R8, P6, R2, R8, 0x1 ;  /* 0x000000080208d211 */ /* 0x002fe200078c08ff */
[----:B------:R-:W-:Y:S01]  /*f650*/  @!PT LDS RZ, [RZ] ;  /* 0x00000000fffff984 */ /* 0x000fe20000000800 */
[----:B------:R-:W-:Y:S01]  /*f660*/  @!PT LDS RZ, [RZ] ;  /* 0x00000000fffff984 */ /* 0x000fe20000000800 */
[----:B------:R-:W-:Y:S01]  /*f670*/  @!PT LDS RZ, [RZ] ;  /* 0x00000000fffff984 */ /* 0x000fe20000000800 */
[----:B------:R3:W-:Y:S01]  /*f680*/  @!P4 LDGSTS.E.BYPASS.LTC128B.128 [R242+0x12000], desc[UR34][R14.64+0x80] ;  /* 0x120000800ef2cfae */ /* 0x0007e2000b901d62 */
[----:B------:R-:W-:Y:S02]  /*f690*/  IADD3.X R11, R0, UR41, RZ, P0, !PT ;  /* 0x00000029000b7c10 */ /* 0x000fe400087fe4ff */
[C---:B------:R-:W-:Y:S01]  /*f6a0*/  @!P4 LEA R6, P1, R2.reuse, R6, 0x1 ;  /* 0x000000060206c211 */ /* 0x040fe200078208ff */
[----:B------:R3:W-:Y:S01]  /*f6b0*/  @P3 STS.128 [R242+0x14000], RZ ;  /* 0x014000fff2003388 */ /* 0x0007e20000000c00 */
[C-C-:B------:R-:W-:Y:S02]  /*f6c0*/  @!P5 LEA.HI.X R9, R2.reuse, R9, R11.reuse, 0x1, P6 ;  /* 0x000000090209d211 */ /* 0x140fe400030f0c0b */
[C---:B------:R-:W-:Y:S01]  /*f6d0*/  @!P4 LEA.HI.X R7, R2.reuse, R7, R11, 0x1, P1 ;  /* 0x000000070207c211 */ /* 0x040fe200008f0c0b */
        /* <DEDUP_REMOVED lines=35> */
.L_x_2108:
[----:B------:R-:W-:Y:S05]  /*f910*/  BSYNC B0 ;  /* 0x0000000000007941 */ /* 0x000fea0003800000 */
.L_x_2107:
[----:B------:R-:W0:Y:S02]  /*f920*/  LDGDEPBAR ;  /* 0x00000000000079af */ /* 0x000e240000000000 */
.L_x_2106:
[----:B-1-3--:R-:W-:Y:S01]  /*f930*/  FMNMX.FTZ R5, R175, R182, !PT ;  /* 0x000000b6af057209 */ /* 0x00afe20007810000 */
        /* <DEDUP_REMOVED lines=8> */
[----:B------:R-:W-:Y:S01]  /*f9c0*/  UIADD3 UR13, UR38, -0x61c88647, URZ ;  /* 0x9e3779b9260d7890 */ /* 0x000fe2000fffe03f */
[----:B------:R-:W-:Y:S01]  /*f9d0*/  MOV R11, R238 ;  /* 0x000000ee000b7202 */ /* 0x000fe20000000f00 */
        /* <DEDUP_REMOVED lines=10> */
[----:B------:R-:W1:Y:S01]  /*fa80*/  LDC.U8 R19, c[0x0][0x388] ;  /* 0x0000e200ff137b82 */ /* 0x000e620000000000 */
[----:B------:R-:W-:Y:S01]  /*fa90*/  MOV R26, R193 ;  /* 0x000000c1001a7202 */ /* 0x000fe20000000f00 */
[----:B------:R-:W-:Y:S01]  /*faa0*/  LDSM.16.MT88.4 R20, [R226+0x18000] ;  /* 0x01800000e214783b */ /* 0x000fe20000004200 */
[----:B------:R-:W-:Y:S01]  /*fab0*/  FMNMX.FTZ R5, R198, R5, !PT ;  /* 0x00000005c6057209 */ /* 0x000fe20007810000 */
[----:B------:R-:W-:Y:S01]  /*fac0*/  UIADD3 UR23, UR39, 0x646e171e, URZ ;  /* 0x646e171e27177890 */ /* 0x000fe2000fffe03f */
[----:B------:R-:W-:-:S02]  /*fad0*/  FMNMX.FTZ R4, R195, R4, !PT ;  /* 0x00000004c3047209 */ /* 0x000fc40007810000 */
[----:B------:R-:W-:Y:S01]  /*fae0*/  FMNMX.FTZ R5, R30, R5, !PT ;  /* 0x000000051e057209 */ /* 0x000fe20007810000 */
[----:B------:R-:W1:Y:S01]  /*faf0*/  LDC.U8 R18, c[0x0][0x388] ;  /* 0x0000e200ff127b82 */ /* 0x000e620000000000 */
        /* <DEDUP_REMOVED lines=14> */
[----:B------:R-:W-:Y:S02]  /*fbe0*/  LOP3.LUT R5, R15, R168, RZ, 0x3c, !PT ;  /* 0x000000a80f057212 */ /* 0x000fe400078e3cff */
[----:B------:R-:W-:Y:S02]  /*fbf0*/  FMNMX.FTZ R0, R188, R7, !PT ;  /* 0x00000007bc007209 */ /* 0x000fe40007810000 */
[----:B------:R-:W-:Y:S01]  /*fc00*/  FMNMX.FTZ R4, R189, R4, !PT ;  /* 0x00000004bd047209 */ /* 0x000fe20007810000 */
[----:B------:R-:W-:Y:S01]  /*fc10*/  IMAD.WIDE.U32 R12, R5, -0x2daee0ad, RZ ;  /* 0xd2511f53050c7825 */ /* 0x000fe200078e00ff */
[----:B------:R-:W-:Y:S01]  /*fc20*/  MOV R2, UR39 ;  /* 0x0000002700027c02 */ /* 0x000fe20008000f00 */
[----:B------:R-:W2:Y:S01]  /*fc30*/  SHFL.BFLY PT, R7, R0, 0x2, 0x1f ;  /* 0x0c401f0000077f89 */ /* 0x000ea200000e0000 */
[----:B------:R-:W-:-:S02]  /*fc40*/  FMNMX.FTZ R4, R187, R4, !PT ;  /* 0x00000004bb047209 */ /* 0x000fc40007810000 */
[----:B------:R-:W-:Y:S01]  /*fc50*/  LOP3.LUT R2, R9, UR31, R2, 0x96, !PT ;  /* 0x0000001f09027c12 */ /* 0x000fe2000f8e9602 */
[----:B------:R-:W-:Y:S01]  /*fc60*/  UIADD3 UR31, UR31, 0x1, URZ ;  /* 0x000000011f1f7890 */ /* 0x000fe2000fffe03f */
[----:B------:R-:W-:Y:S01]  /*fc70*/  LOP3.LUT R238, R13, UR4, R8, 0x96, !PT ;  /* 0x000000040dee7c12 */ /* 0x000fe2000f8e9608 */
[----:B------:R-:W-:Y:S01]  /*fc80*/  UIADD3 UR4, UR38, -0x4ab325aa, URZ ;  /* 0xb54cda5626047890 */ /* 0x000fe2000fffe03f */
[----:B------:R-:W-:Y:S01]  /*fc90*/  FMNMX.FTZ R5, R179, R4, !PT ;  /* 0x00000004b3057209 */ /* 0x000fe20007810000 */
[----:B------:R-:W-:Y:S01]  /*fca0*/  IMAD.WIDE.U32 R8, R2, -0x326172a9, RZ ;  /* 0xcd9e8d5702087825 */ /* 0x000fe200078e00ff */
[----:B-1----:R-:W-:Y:S02]  /*fcb0*/  PRMT R18, R18, 0x7054, R19 ;  /* 0x0000705412127816 */ /* 0x002fe40000000013 */
[----:B------:R-:W-:Y:S01]  /*fcc0*/  FMNMX.FTZ R6, R178, R5, !PT ;  /* 0x00000005b2067209 */ /* 0x000fe20007810000 */
[----:B------:R-:W-:Y:S01]  /*fcd0*/  IMAD.WIDE.U32 R238, R238, -0x326172a9, RZ ;  /* 0xcd9e8d57eeee7825 */ /* 0x000fe200078e00ff */
[----:B------:R-:W-:-:S03]  /*fce0*/  LOP3.LUT R4, R9, UR13, R14, 0x96, !PT ;  /* 0x0000000d09047c12 */ /* 0x000fc6000f8e960e */
[----:B------:R-:W1:Y:S01]  /*fcf0*/  SHFL.BFLY PT, R5, R6, 0x2, 0x1f ;  /* 0x0c401f0006057f89 */ /* 0x000e6200000e0000 */
[----:B------:R-:W-:Y:S01]  /*fd00*/  LOP3.LUT R2, R239, UR11, R8, 0x96, !PT ;  /* 0x0000000bef027c12 */ /* 0x000fe2000f8e9608 */
[----:B------:R-:W-:-:S04]  /*fd10*/  IMAD.WIDE.U32 R8, R4, -0x2daee0ad, RZ ;  /* 0xd2511f5304087825 */ /* 0x000fc800078e00ff */
[----:B------:R-:W-:Y:S01]  /*fd20*/  IMAD.WIDE.U32 R200, R2, -0x2daee0ad, RZ ;  /* 0xd2511f5302c87825 */ /* 0x000fe200078e00ff */
[----:B------:R-:W-:Y:S02]  /*fd30*/  LOP3.LUT R2, R9, UR10, R12, 0x96, !PT ;  /* 0x0000000a09027c12 */ /* 0x000fe4000f8e960c */
[----:B--2---:R-:W-:Y:S01]  /*fd40*/  FMNMX.FTZ R7, R0, R7, !PT ;  /* 0x0000000700077209 */ /* 0x004fe20007810000 */
[----:B------:R-:W-:Y:S01]  /*fd50*/  LDSM.16.MT88.4 R12, [R228+0x18000] ;  /* 0x01800000e40c783b */ /* 0x000fe20000004200 */
[----:B------:R-:W-:Y:S01]  /*fd60*/  LOP3.LUT R0, R201, UR6, R8, 0x96, !PT ;  /* 0x00000006c9007c12 */ /* 0x000fe2000f8e9608 */
[----:B------:R-:W-:Y:S02]  /*fd70*/  IMAD.WIDE.U32 R8, R2, -0x326172a9, RZ ;  /* 0xcd9e8d5702087825 */ /* 0x000fe400078e00ff */
[----:B------:R-:W2:Y:S02]  /*fd80*/  SHFL.BFLY PT, R2, R7, 0x1, 0x1f ;  /* 0x0c201f0007027f89 */ /* 0x000ea400000e0000 */
        /* <DEDUP_REMOVED lines=11> */
[----:B--2---:R-:W-:Y:S02]  /*fe40*/  FMNMX.FTZ R2, R7, R2, !PT ;  /* 0x0000000207027209 */ /* 0x004fe40007810000 */
[C---:B------:R-:W-:Y:S02]  /*fe50*/  LOP3.LUT R7, R8.reuse, 0xffff, RZ, 0xc0, !PT ;  /* 0x0000ffff08077812 */ /* 0x040fe400078ec0ff */
[----:B------:R-:W-:Y:S01]  /*fe60*/  LOP3.LUT R6, R8, 0xff, RZ, 0xc0, !PT ;  /* 0x000000ff08067812 */ /* 0x000fe200078ec0ff */
[----:B------:R-:W-:Y:S01]  /*fe70*/  FMUL.FTZ R193, R2, UR32 ;  /* 0x0000002002c17c20 */ /* 0x000fe20008410000 */
[----:B------:R-:W-:Y:S02]  /*fe80*/  SHF.R.U32.HI R7, RZ, 0x8, R7 ;  /* 0x00000008ff077819 */ /* 0x000fe40000011607 */
[----:B------:R-:W-:Y:S02]  /*fe90*/  SHF.R.U32.HI R4, RZ, 0x18, R8 ;  /* 0x00000018ff047819 */ /* 0x000fe40000011608 */
[----:B------:R-:W-:-:S02]  /*fea0*/  PRMT R6, R6, 0x5410, R7 ;  /* 0x0000541006067816 */ /* 0x000fc40000000007 */
[----:B------:R-:W-:Y:S02]  /*feb0*/  SHF.R.U32.HI R7, RZ, 0x10, R8 ;  /* 0x00000010ff077819 */ /* 0x000fe40000011608 */
[----:B-1----:R-:W-:Y:S02]  /*fec0*/  FMNMX.FTZ R0, R5, R0, !PT ;  /* 0x0000000005007209 */ /* 0x002fe40007810000 */
[----:B------:R-:W-:Y:S02]  /*fed0*/  LOP3.LUT R7, R7, 0xff, RZ, 0xc0, !PT ;  /* 0x000000ff07077812 */ /* 0x000fe400078ec0ff */
[----:B------:R-:W-:Y:S01]  /*fee0*/  LOP3.LUT R5, R9, UR4, R200, 0x96, !PT ;  /* 0x0000000409057c12 */ /* 0x000fe2000f8e96c8 */
[----:B------:R-:W-:Y:S01]  /*fef0*/  FMUL.FTZ R186, R0, UR32 ;  /* 0x0000002000ba7c20 */ /* 0x000fe20008410000 */
[----:B------:R-:W-:Y:S02]  /*ff00*/  FSETP.NEU.FTZ.AND P1, PT, R2, -INF , PT ;  /* 0xff8000000200780b */ /* 0x000fe40003f3d000 */
[----:B------:R-:W-:-:S02]  /*ff10*/  PRMT R7, R7, 0x5410, R4 ;  /* 0x0000541007077816 */ /* 0x000fc40000000004 */
[----:B------:R-:W-:Y:S02]  /*ff20*/  LOP3.LUT R4, R5, 0xffff, RZ, 0xc0, !PT ;  /* 0x0000ffff05047812 */ /* 0x000fe400078ec0ff */
[----:B------:R-:W-:Y:S02]  /*ff30*/  FSEL R193, R193, RZ, P1 ;  /* 0x000000ffc1c17208 */ /* 0x000fe40000800000 */
[----:B------:R-:W-:Y:S02]  /*ff40*/  FSETP.NEU.FTZ.AND P0, PT, R0, -INF , PT ;  /* 0xff8000000000780b */ /* 0x000fe40003f1d000 */
[----:B------:R-:W-:Y:S01]  /*ff50*/  SHF.R.U32.HI R4, RZ, 0x8, R4 ;  /* 0x00000008ff047819 */ /* 0x000fe20000011604 */
[--C-:B------:R-:W-:Y:S01]  /*ff60*/  FFMA.FTZ R176, R182, UR32, -R193.reuse ;  /* 0x00000020b6b07c23 */ /* 0x100fe200080108c1 */
[----:B------:R-:W-:Y:S01]  /*ff70*/  LOP3.LUT R9, R5, 0xff, RZ, 0xc0, !PT ;  /* 0x000000ff05097812 */ /* 0x000fe200078ec0ff */
[--C-:B------:R-:W-:Y:S01]  /*ff80*/  FFMA.FTZ R182, R185, UR32, -R193.reuse ;  /* 0x00000020b9b67c23 */ /* 0x100fe200080108c1 */
[----:B------:R-:W-:Y:S01]  /*ff90*/  FSEL R10, R2, RZ, P1 ;  /* 0x000000ff020a7208 */ /* 0x000fe20000800000 */
[--C-:B------:R-:W-:Y:S01]  /*ffa0*/  FFMA.FTZ R181, R181, UR32, -R193.reuse ;  /* 0x00000020b5b57c23 */ /* 0x100fe200080108c1 */
[----:B------:R-:W-:Y:S01]  /*ffb0*/  FSEL R186, R186, RZ, P0 ;  /* 0x000000ffbaba7208 */ /* 0x000fe20000000000 */
[----:B------:R-:W-:Y:S01]  /*ffc0*/  FFMA.FTZ R183, R180, UR32, -R193 ;  /* 0x00000020b4b77c23 */ /* 0x000fe200080108c1 */
[----:B------:R-:W-:Y:S01]  /*ffd0*/  PRMT R4, R9, 0x5410, R4 ;  /* 0x0000541009047816 */ /* 0x000fe20000000004 */
[----:B------:R-:W-:Y:S01]  /*ffe0*/  FADD.FTZ R9, R175, -R10 ;  /* 0x8000000aaf097221 */ /* 0x000fe20000010000 */
[----:B------:R-:W-:Y:S01]  /*fff0*/  MUFU.EX2 R182, R182 ;  /* 0x000000b600b67308 */ /* 0x000fe20000000800 */
[--C-:B------:R-:W-:Y:S01]  /*10000*/  FFMA.FTZ R180, R184, UR32, -R186.reuse ;  /* 0x00000020b8b47c23 */ /* 0x100fe200080108ba */
[--C-:B------:R-:W-:Y:S01]  /*10010*/  FFMA.FTZ R184, R177, UR32, -R186.reuse ;  /* 0x00000020b1b87c23 */ /* 0x100fe200080108ba */
[----:B------:R-:W-:Y:S01]  /*10020*/  FMUL.FTZ R177, R9, UR32 ;  /* 0x0000002009b17c20 */ /* 0x000fe20008410000 */
[--C-:B------:R-:W-:Y:S01]  /*10030*/  SHF.R.U32.HI R8, RZ, 0x10, R5.reuse ;  /* 0x00000010ff087819 */ /* 0x100fe20000011605 */
[--C-:B------:R-:W-:Y:S01]  /*10040*/  FFMA.FTZ R185, R199, UR32, -R186.reuse ;  /* 0x00000020c7b97c23 */ /* 0x100fe200080108ba */
[----:B------:R-:W-:Y:S01]  /*10050*/  SHF.R.U32.HI R5, RZ, 0x18, R5 ;  /* 0x00000018ff057819 */ /* 0x000fe20000011605 */
[--C-:B------:R-:W-:Y:S01]  /*10060*/  FFMA.FTZ R198, R198, UR32, -R193.reuse ;  /* 0x00000020c6c67c23 */ /* 0x100fe200080108c1 */
[----:B------:R-:W1:Y:S01]  /*10070*/  MUFU.EX2 R181, R181 ;  /* 0x000000b500b57308 */ /* 0x000e620000000800 */
[----:B------:R-:W-:Y:S01]  /*10080*/  LOP3.LUT R8, R8, 0xff, RZ, 0xc0, !PT ;  /* 0x000000ff08087812 */ /* 0x000fe200078ec0ff */
[----:B------:R-:W-:Y:S01]  /*10090*/  FFMA.FTZ R197, R197, UR32, -R186 ;  /* 0x00000020c5c57c23 */ /* 0x000fe200080108ba */
[--C-:B------:R-:W-:Y:S01]  /*100a0*/  HSET2.LE.AND R6, R6, R18.reuse, PT ;  /* 0x0000001206067233 */ /* 0x100fe20003803000 */
[----:B------:R-:W-:Y:S01]  /*100b0*/  FFMA.FTZ R202, R202, UR32, -R193 ;  /* 0x00000020caca7c23 */ /* 0x000fe200080108c1 */
[----:B------:R-:W-:Y:S01]  /*100c0*/  PRMT R5, R8, 0x5410, R5 ;  /* 0x0000541008057816 */ /* 0x000fe20000000005 */
[--C-:B------:R-:W-:Y:S01]  /*100d0*/  FFMA.FTZ R206, R206, UR32, -R193.reuse ;  /* 0x00000020cece7c23 */ /* 0x100fe200080108c1 */
[----:B------:R-:W-:Y:S01]  /*100e0*/  FSEL R8, R0, RZ, P0 ;  /* 0x000000ff00087208 */ /* 0x000fe20000000000 */
[----:B------:R-:W2:Y:S01]  /*100f0*/  MUFU.EX2 R177, R177 ;  /* 0x000000b100b17308 */ /* 0x000ea20000000800 */
[----:B------:R-:W-:Y:S01]  /*10100*/  MOV R199, R28 ;  /* 0x0000001c00c77202 */ /* 0x000fe20000000f00 */
[--C-:B------:R-:W-:Y:S01]  /*10110*/  FFMA.FTZ R192, R192, UR32, -R193.reuse ;  /* 0x00000020c0c07c23 */ /* 0x100fe200080108c1 */
[--C-:B------:R-:W-:Y:S01]  /*10120*/  HSET2.LE.AND R4, R4, R18.reuse, PT ;  /* 0x0000001204047233 */ /* 0x100fe20003803000 */
[----:B------:R-:W-:Y:S01]  /*10130*/  FADD.FTZ R8, R3, -R8 ;  /* 0x8000000803087221 */ /* 0x000fe20000010000 */
[--C-:B------:R-:W-:Y:S01]  /*10140*/  FFMA.FTZ R3, R11, UR32, -R186.reuse ;  /* 0x000000200b037c23 */ /* 0x100fe200080108ba */
[--C-:B------:R-:W-:Y:S01]  /*10150*/  HSET2.LE.AND R5, R5, R18.reuse, PT ;  /* 0x0000001205057233 */ /* 0x100fe20003803000 */
[--C-:B------:R-:W-:Y:S01]  /*10160*/  FFMA.FTZ R191, R191, UR32, -R193.reuse ;  /* 0x00000020bfbf7c23 */ /* 0x100fe200080108c1 */
[----:B------:R-:W-:Y:S01]  /*10170*/  FMUL.FTZ R175, R8, UR32 ;  /* 0x0000002008af7c20 */ /* 0x000fe20008410000 */
[----:B-1----:R-:W-:Y:S01]  /*10180*/  F2FP.F16.F32.PACK_AB R9, R181, R182 ;  /* 0x000000b6b509723e */ /* 0x002fe200000000ff */
[----:B------:R-:W-:Y:S01]  /*10190*/  MUFU.EX2 R176, R176 ;  /* 0x000000b000b07308 */ /* 0x000fe20000000800 */
[----:B------:R-:W-:Y:S01]  /*101a0*/  HSET2.LE.AND R7, R7, R18, PT ;  /* 0x0000001207077233 */ /* 0x000fe20003803000 */
[----:B------:R-:W-:Y:S01]  /*101b0*/  FFMA.FTZ R190, R190, UR32, -R193 ;  /* 0x00000020bebe7c23 */ /* 0x000fe200080108c1 */
[----:B------:R-:W-:Y:S01]  /*101c0*/  LOP3.LUT R6, R6, R9, RZ, 0xc0, !PT ;  /* 0x0000000906067212 */ /* 0x000fe200078ec0ff */
[----:B------:R-:W-:Y:S01]  /*101d0*/  FFMA.FTZ R187, R187, UR32, -R186 ;  /* 0x00000020bbbb7c23 */ /* 0x000fe200080108ba */
[----:B--2---:R-:W-:Y:S01]  /*101e0*/  FMUL.FTZ R9, R161, R177 ;  /* 0x000000b1a1097220 */ /* 0x004fe20000410000 */
[----:B------:R-:W-:-:S02]  /*101f0*/  MOV R161, R30 ;  /* 0x0000001e00a17202 */ /* 0x000fc40000000f00 */
[----:B------:R-:W1:Y:S01]  /*10200*/  MUFU.EX2 R183, R183 ;  /* 0x000000b700b77308 */ /* 0x000e620000000800 */
[----:B------:R-:W2:Y:S01]  /*10210*/  LDSM.16.MT88.4 R28, [R225+0x18000] ;  /* 0x01800000e11c783b */ /* 0x000ea20000004200 */
        /* <DEDUP_REMOVED lines=14> */
[----:B------:R-:W3:Y:S01]  /*10300*/  MUFU.EX2 R180, R180 ;  /* 0x000000b400b47308 */ /* 0x000ee20000000800 */
[----:B-1----:R-:W-:Y:S01]  /*10310*/  F2FP.F16.F32.PACK_AB R11, R183, R176 ;  /* 0x000000b0b70b723e */ /* 0x002fe200000000ff */
[-C--:B------:R-:W-:Y:S01]  /*10320*/  FMUL.FTZ R49, R49, R177.reuse ;  /* 0x000000b131317220 */ /* 0x080fe20000410000 */
[-C--:B------:R-:W-:Y:S01]  /*10330*/  FMUL.FTZ R52, R52, R177.reuse ;  /* 0x000000b134347220 */ /* 0x080fe20000410000 */
[----:B------:R-:W-:Y:S01]  /*10340*/  FMUL.FTZ R53, R53, R177 ;  /* 0x000000b135357220 */ /* 0x000fe20000410000 */
[----:B------:R-:W-:Y:S01]  /*10350*/  LOP3.LUT R4, R4, R11, RZ, 0xc0, !PT ;  /* 0x0000000b04047212 */ /* 0x000fe200078ec0ff */
        /* <DEDUP_REMOVED lines=9> */
[----:B------:R-:W-:Y:S01]  /*103f0*/  FMUL.FTZ R72, R72, R177 ;  /* 0x000000b148487220 */ /* 0x000fe20000410000 */
[----:B------:R-:W1:Y:S01]  /*10400*/  MUFU.EX2 R3, R3 ;  /* 0x0000000300037308 */ /* 0x000e620000000800 */
[----:B---3--:R-:W-:Y:S01]  /*10410*/  F2FP.F16.F32.PACK_AB R10, R180, R185 ;  /* 0x000000b9b40a723e */ /* 0x008fe200000000ff */
[-C--:B------:R-:W-:Y:S01]  /*10420*/  FMUL.FTZ R73, R73, R177.reuse ;  /* 0x000000b149497220 */ /* 0x080fe20000410000 */
[-C--:B------:R-:W-:Y:S01]  /*10430*/  FMUL.FTZ R76, R76, R177.reuse ;  /* 0x000000b14c4c7220 */ /* 0x080fe20000410000 */
[-C--:B------:R-:W-:Y:S01]  /*10440*/  FMUL.FTZ R77, R77, R177.reuse ;  /* 0x000000b14d4d7220 */ /* 0x080fe20000410000 */
[----:B------:R-:W-:Y:S01]  /*10450*/  LOP3.LUT R5, R5, R10, RZ, 0xc0, !PT ;  /* 0x0000000a05057212 */ /* 0x000fe200078ec0ff */
[-C--:B------:R-:W-:Y:S01]  /*10460*/  FMUL.FTZ R80, R80, R177.reuse ;  /* 0x000000b150507220 */ /* 0x080fe20000410000 */
[-C--:B------:R-:W-:Y:S01]  /*10470*/  FMUL.FTZ R81, R81, R177.reuse ;  /* 0x000000b151517220 */ /* 0x080fe20000410000 */
[----:B------:R-:W3:Y:S01]  /*10480*/  MUFU.EX2 R175, R175 ;  /* 0x000000af00af7308 */ /* 0x000ee20000000800 */
        /* <DEDUP_REMOVED lines=8> */
[----:B-1----:R-:W-:Y:S01]  /*10510*/  F2FP.F16.F32.PACK_AB R8, R3, R184 ;  /* 0x000000b80308723e */ /* 0x002fe200000000ff */
[-C--:B------:R-:W-:Y:S01]  /*10520*/  FMUL.FTZ R148, R148, R177.reuse ;  /* 0x000000b194947220 */ /* 0x080fe20000410000 */
[-C--:B------:R-:W-:Y:S01]  /*10530*/  FMUL.FTZ R149, R149, R177.reuse ;  /* 0x000000b195957220 */ /* 0x080fe20000410000 */
[-C--:B------:R-:W-:Y:S01]  /*10540*/  FMUL.FTZ R100, R100, R177.reuse ;  /* 0x000000b164647220 */ /* 0x080fe20000410000 */
[----:B------:R-:W-:Y:S01]  /*10550*/  LOP3.LUT R7, R7, R8, RZ, 0xc0, !PT ;  /* 0x0000000807077212 */ /* 0x000fe200078ec0ff */
[-C--:B------:R-:W-:Y:S01]  /*10560*/  FMUL.FTZ R8, R160, R177.reuse ;  /* 0x000000b1a0087220 */ /* 0x080fe20000410000 */
[----:B------:R-:W-:Y:S01]  /*10570*/  MOV R160, R18 ;  /* 0x0000001200a07202 */ /* 0x000fe20000000f00 */
[----:B------:R-:W-:Y:S01]  /*10580*/  FMUL.FTZ R101, R101, R177 ;  /* 0x000000b165657220 */ /* 0x000fe20000410000 */
[-C--:B---3--:R-:W-:Y:S01]  /*10590*/  FMUL.FTZ R10, R162, R175.reuse ;  /* 0x000000afa20a7220 */ /* 0x088fe20000410000 */
[-C--:B------:R-:W-:Y:S01]  /*105a0*/  FMUL.FTZ R11, R163, R175.reuse ;  /* 0x000000afa30b7220 */ /* 0x080fe20000410000 */
[-C--:B------:R-:W-:Y:S01]  /*105b0*/  FMUL.FTZ R158, R158, R175.reuse ;  /* 0x000000af9e9e7220 */ /* 0x080fe20000410000 */
[-C--:B------:R-:W-:Y:S01]  /*105c0*/  FMUL.FTZ R159, R159, R175.reuse ;  /* 0x000000af9f9f7220 */ /* 0x080fe20000410000 */
[----:B------:R-:W-:Y:S01]  /*105d0*/  MOV R163, R26 ;  /* 0x0000001a00a37202 */ /* 0x000fe20000000f00 */
        /* <DEDUP_REMOVED lines=8> */
[----:B------:R-:W1:Y:S01]  /*10660*/  LDSM.16.MT88.4 R136, [R226+0x1a000] ;  /* 0x01a00000e288783b */ /* 0x000e620000004200 */
[C---:B------:R-:W-:Y:S01]  /*10670*/  HMMA.16816.F32 R12, R4.reuse, R14, R156 ;  /* 0x0000000e040c723c */ /* 0x040fe2000000189c */
[-C--:B------:R-:W-:Y:S01]  /*10680*/  FMUL.FTZ R39, R39, R175.reuse ;  /* 0x000000af27277220 */ /* 0x080fe20000410000 */
[-C--:B------:R-:W-:Y:S01]  /*10690*/  FMUL.FTZ R42, R42, R175.reuse ;  /* 0x000000af2a2a7220 */ /* 0x080fe20000410000 */
[-C--:B------:R-:W-:Y:S01]  /*106a0*/  FMUL.FTZ R43, R43, R175.reuse ;  /* 0x000000af2b2b7220 */ /* 0x080fe20000410000 */
[-C--:B------:R-:W-:Y:S01]  /*106b0*/  FMUL.FTZ R46, R46, R175.reuse ;  /* 0x000000af2e2e7220 */ /* 0x080fe20000410000 */
[-C--:B------:R-:W-:Y:S01]  /*106c0*/  FMUL.FTZ R47, R47, R175.reuse ;  /* 0x000000af2f2f7220 */ /* 0x080fe20000410000 */
[----:B------:R-:W-:Y:S01]  /*106d0*/  FMUL.FTZ R50, R50, R175 ;  /* 0x000000af32327220 */ /* 0x000fe20000410000 */
[----:B------:R-:W-:Y:S01]  /*106e0*/  MOV R158, R24 ;  /* 0x00000018009e7202 */ /* 0x000fe20000000f00 */
[----:B------:R-:W-:Y:S01]  /*106f0*/  FMUL.FTZ R24, R144, R177 ;  /* 0x000000b190187220 */ /* 0x000fe20000410000 */
[----:B------:R-:W-:Y:S01]  /*10700*/  MOV R159, R25 ;  /* 0x00000019009f7202 */ /* 0x000fe20000000f00 */
[----:B------:R-:W-:Y:S01]  /*10710*/  FMUL.FTZ R25, R145, R177 ;  /* 0x000000b191197220 */ /* 0x000fe20000410000 */
        /* <DEDUP_REMOVED lines=28> */
[C---:B-1----:R-:W-:Y:S01]  /*108e0*/  HMMA.16816.F32 R44, R4.reuse, R136, R44 ;  /* 0x00000088042c723c */ /* 0x042fe2000000182c */
[----:B------:R-:W-:Y:S01]  /*108f0*/  MOV R156, R16 ;  /* 0x00000010009c7202 */ /* 0x000fe20000000f00 */
[----:B------:R-:W-:Y:S01]  /*10900*/  FMUL.FTZ R16, R152, R177 ;  /* 0x000000b198107220 */ /* 0x000fe20000410000 */
[----:B------:R-:W-:Y:S01]  /*10910*/  MOV R157, R17 ;  /* 0x00000011009d7202 */ /* 0x000fe20000000f00 */
[----:B------:R-:W-:Y:S01]  /*10920*/  FMUL.FTZ R17, R153, R177 ;  /* 0x000000b199117220 */ /* 0x000fe20000410000 */
[-C--:B------:R-:W-:Y:S01]  /*10930*/  FMUL.FTZ R18, R154, R175.reuse ;  /* 0x000000af9a127220 */ /* 0x080fe20000410000 */
[C---:B------:R-:W-:Y:S01]  /*10940*/  HMMA.16816.F32 R48, R4.reuse, R138, R48 ;  /* 0x0000008a0430723c */ /* 0x040fe20000001830 */
[----:B------:R-:W1:Y:S01]  /*10950*/  LDSM.16.MT88.4 R136, [R224+0x1a000] ;  /* 0x01a00000e088783b */ /* 0x000e620000004200 */
[-C--:B------:R-:W-:Y:S01]  /*10960*/  FMUL.FTZ R19, R155, R175.reuse ;  /* 0x000000af9b137220 */ /* 0x080fe20000410000 */
        /* <DEDUP_REMOVED lines=43> */
[----:B------:R-:W-:Y:S01]  /*10c20*/  LOP3.LUT R200, R201, UR24, R156, 0x96, !PT ;  /* 0x00000018c9c87c12 */ /* 0x000fe2000f8e969c */
[--C-:B------:R-:W-:Y:S01]  /*10c30*/  FFMA.FTZ R201, R195, UR32, -R186.reuse ;  /* 0x00000020c3c97c23 */ /* 0x100fe200080108ba */
[----:B------:R-:W-:Y:S01]  /*10c40*/  MOV R162, R160 ;  /* 0x000000a000a27202 */ /* 0x000fe20000000f00 */
[----:B------:R-:W-:Y:S01]  /*10c50*/  HMMA.16816.F32 R64, R4, R138, R64 ;  /* 0x0000008a0440723c */ /* 0x000fe20000001840 */
[----:B------:R-:W1:Y:S01]  /*10c60*/  LDSM.16.MT88.4 R136, [R226+0x1c000] ;  /* 0x01c00000e288783b */ /* 0x000e620000004200 */
[----:B------:R-:W-:Y:S01]  /*10c70*/  MOV R160, R199 ;  /* 0x000000c700a07202 */ /* 0x000fe20000000f00 */
[--C-:B------:R-:W-:Y:S01]  /*10c80*/  FFMA.FTZ R199, R194, UR32, -R193.reuse ;  /* 0x00000020c2c77c23 */ /* 0x100fe200080108c1 */
[----:B------:R-:W-:Y:S01]  /*10c90*/  FFMA.FTZ R195, R161, UR32, -R193 ;  /* 0x00000020a1c37c23 */ /* 0x000fe200080108c1 */
[----:B------:R-:W-:Y:S01]  /*10ca0*/  MUFU.EX2 R201, R201 ;  /* 0x000000c900c97308 */ /* 0x000fe20000000800 */
[----:B------:R-:W-:Y:S01]  /*10cb0*/  LDSM.16.MT88.4 R144, [R226+0x18800] ;  /* 0x01880000e290783b */ /* 0x000fe20000004200 */
[----:B------:R-:W-:Y:S01]  /*10cc0*/  FFMA.FTZ R194, R160, UR32, -R186 ;  /* 0x00000020a0c27c23 */ /* 0x000fe200080108ba */
[----:B------:R-:W-:-:S04]  /*10cd0*/  IMAD.WIDE.U32 R160, R164, -0x326172a9, RZ ;  /* 0xcd9e8d57a4a07825 */ /* 0x000fc800078e00ff */
[----:B------:R-:W-:Y:S01]  /*10ce0*/  FFMA.FTZ R167, R167, R177, R176 ;  /* 0x000000b1a7a77223 */ /* 0x000fe200000100b0 */
[----:B------:R-:W-:Y:S01]  /*10cf0*/  LDSM.16.MT88.4 R152, [R228+0x1a800] ;  /* 0x01a80000e498783b */ /* 0x000fe20000004200 */
[----:B------:R-:W-:Y:S01]  /*10d00*/  FFMA.FTZ R175, R166, R175, R185 ;  /* 0x000000afa6af7223 */ /* 0x000fe200000100b9 */
[----:B------:R-:W-:Y:S01]  /*10d10*/  MUFU.EX2 R199, R199 ;  /* 0x000000c700c77308 */ /* 0x000fe20000000800 */
[----:B------:R-:W-:Y:S02]  /*10d20*/  FADD.FTZ R167, R183, R167 ;  /* 0x000000a7b7a77221 */ /* 0x000fe40000010000 */
[----:B------:R-:W-:Y:S01]  /*10d30*/  FADD.FTZ R175, R180, R175 ;  /* 0x000000afb4af7221 */ /* 0x000fe20000010000 */
[C---:B--2---:R-:W-:Y:S01]  /*10d40*/  HMMA.16816.F32 R52, R4.reuse, R140, R52 ;  /* 0x0000008c0434723c */ /* 0x044fe20000001834 */
[----:B------:R-:W-:Y:S02]  /*10d50*/  FADD.FTZ R182, R182, R167 ;  /* 0x000000a7b6b67221 */ /* 0x000fe40000010000 */
[----:B------:R-:W-:Y:S01]  /*10d60*/  FADD.FTZ R184, R184, R175 ;  /* 0x000000afb8b87221 */ /* 0x000fe20000010000 */
[----:B------:R-:W-:Y:S01]  /*10d70*/  MUFU.EX2 R198, R198 ;  /* 0x000000c600c67308 */ /* 0x000fe20000000800 */
[----:B------:R-:W-:Y:S01]  /*10d80*/  FADD.FTZ R181, R181, R182 ;  /* 0x000000b6b5b57221 */ /* 0x000fe20000010000 */
[----:B------:R-:W-:Y:S01]  /*10d90*/  HMMA.16816.F32 R56, R4, R142, R56 ;  /* 0x0000008e0438723c */ /* 0x000fe20000001838 */
[----:B------:R-:W2:Y:S01]  /*10da0*/  LDSM.16.MT88.4 R140, [R228+0x1c000] ;  /* 0x01c00000e48c783b */ /* 0x000ea20000004200 */
[----:B------:R-:W-:-:S04]  /*10db0*/  FADD.FTZ R184, R3, R184 ;  /* 0x000000b803b87221 */ /* 0x000fc80000010000 */
[C---:B---3--:R-:W-:Y:S01]  /*10dc0*/  HMMA.16816.F32 R32, R4.reuse, R148, R32 ;  /* 0x000000940420723c */ /* 0x048fe20000001820 */
[----:B------:R-:W-:Y:S05]  /*10dd0*/  MUFU.EX2 R195, R195 ;  /* 0x000000c300c37308 */ /* 0x000fea0000000800 */
[C---:B------:R-:W-:Y:S01]  /*10de0*/  HMMA.16816.F32 R132, R4.reuse, R150, R132 ;  /* 0x000000960484723c */ /* 0x040fe20000001884 */
[----:B------:R-:W-:Y:S02]  /*10df0*/  LDSM.16.MT88.4 R148, [R228+0x18800] ;  /* 0x01880000e494783b */ /* 0x000fe40000004200 */
[----:B------:R-:W-:Y:S03]  /*10e00*/  MUFU.EX2 R197, R197 ;  /* 0x000000c500c57308 */ /* 0x000fe60000000800 */
[C---:B-1----:R-:W-:Y:S05]  /*10e10*/  HMMA.16816.F32 R76, R4.reuse, R136, R76 ;  /* 0x00000088044c723c */ /* 0x042fea000000184c */
[----:B------:R-:W-:Y:S01]  /*10e20*/  MUFU.EX2 R194, R194 ;  /* 0x000000c200c27308 */ /* 0x000fe20000000800 */
[C---:B------:R-:W-:Y:S01]  /*10e30*/  HMMA.16816.F32 R80, R4.reuse, R138, R80 ;  /* 0x0000008a0450723c */ /* 0x040fe20000001850 */
[----:B------:R-:W1:Y:S06]  /*10e40*/  LDSM.16.MT88.4 R136, [R224+0x1c000] ;  /* 0x01c00000e088783b */ /* 0x000e6c0000004200 */
[----:B------:R-:W-:Y:S08]  /*10e50*/  MUFU.EX2 R202, R202 ;  /* 0x000000ca00ca7308 */ /* 0x000ff00000000800 */
[----:B------:R-:W-:Y:S01]  /*10e60*/  MUFU.EX2 R206, R206 ;  /* 0x000000ce00ce7308 */ /* 0x000fe20000000800 */
[C---:B--2---:R-:W-:Y:S06]  /*10e70*/  HMMA.16816.F32 R68, R4.reuse, R140, R68 ;  /* 0x0000008c0444723c */ /* 0x044fec0000001844 */
[C---:B------:R-:W-:Y:S01]  /*10e80*/  HMMA.16816.F32 R72, R4.reuse, R142, R72 ;  /* 0x0000008e0448723c */ /* 0x040fe20000001848 */
[----:B------:R-:W2:Y:S01]  /*10e90*/  LDSM.16.MT88.4 R140, [R225+0x1c000] ;  /* 0x01c00000e18c783b */ /* 0x000ea20000004200 */
[----:B------:R-:W-:Y:S08]  /*10ea0*/  MUFU.EX2 R192, R192 ;  /* 0x000000c000c07308 */ /* 0x000ff00000000800 */
[----:B------:R-:W-:Y:S01]  /*10eb0*/  MUFU.EX2 R191, R191 ;  /* 0x000000bf00bf7308 */ /* 0x000fe20000000800 */
[C---:B-1----:R-:W-:Y:S07]  /*10ec0*/  HMMA.16816.F32 R92, R4.reuse, R136, R92 ;  /* 0x00000088045c723c */ /* 0x042fee000000185c */
[----:B------:R-:W-:Y:S01]  /*10ed0*/  MUFU.EX2 R187, R187 ;  /* 0x000000bb00bb7308 */ /* 0x000fe20000000800 */
[C---:B------:R-:W-:Y:S01]  /*10ee0*/  HMMA.16816.F32 R96, R4.reuse, R138, R96 ;  /* 0x0000008a0460723c */ /* 0x040fe20000001860 */
[----:B------:R-:W1:Y:S06]  /*10ef0*/  LDSM.16.MT88.4 R136, [R226+0x1e000] ;  /* 0x01e00000e288783b */ /* 0x000e6c0000004200 */
        /* <DEDUP_REMOVED lines=11> */
[C---:B--2---:R-:W-:Y:S06]  /*10fb0*/  HMMA.16816.F32 R116, R4.reuse, R140, R116 ;  /* 0x0000008c0474723c */ /* 0x044fec0000001874 */
[C---:B------:R-:W-:Y:S01]  /*10fc0*/  HMMA.16816.F32 R120, R4.reuse, R142, R120 ;  /* 0x0000008e0478723c */ /* 0x040fe20000001878 */
[----:B------:R-:W1:Y:S05]  /*10fd0*/  LDSM.16.MT88.4 R140, [R225+0x18800] ;  /* 0x01880000e18c783b */ /* 0x000e6a0000004200 */
[----:B------:R-:W-:Y:S07]  /*10fe0*/  HMMA.16816.F32 R4, R4, R138, R128 ;  /* 0x0000008a0404723c */ /* 0x000fee0000001880 */
[----:B------:R-:W-:-:S04]  /*10ff0*/  IMAD.WIDE.U32 R138, R200, -0x2daee0ad, RZ ;  /* 0xd2511f53c88a7825 */ /* 0x000fc800078e00ff */
[----:B------:R-:W-:Y:S01]  /*11000*/  FFMA.FTZ R200, R196, UR32, -R193 ;  /* 0x00000020c4c87c23 */ /* 0x000fe200080108c1 */
[----:B------:R-:W-:Y:S01]  /*11010*/  FFMA.FTZ R196, R163, UR32, -R186 ;  /* 0x00000020a3c47c23 */ /* 0x000fe200080108ba */
[C---:B------:R-:W-:Y:S02]  /*11020*/  LOP3.LUT R129, R138.reuse, 0xffff, RZ, 0xc0, !PT ;  /* 0x0000ffff8a817812 */ /* 0x040fe400078ec0ff */
[----:B------:R-:W-:Y:S02]  /*11030*/  LOP3.LUT R130, R138, 0xff, RZ, 0xc0, !PT ;  /* 0x000000ff8a827812 */ /* 0x000fe400078ec0ff */
[----:B------:R-:W2:Y:S01]  /*11040*/  MUFU.EX2 R200, R200 ;  /* 0x000000c800c87308 */ /* 0x000ea20000000800 */
[----:B------:R-:W-:Y:S02]  /*11050*/  SHF.R.U32.HI R136, RZ, 0x10, R138 ;  /* 0x00000010ff887819 */ /* 0x000fe4000001168a */
[----:B------:R-:W-:Y:S02]  /*11060*/  SHF.R.U32.HI R129, RZ, 0x8, R129 ;  /* 0x00000008ff817819 */ /* 0x000fe40000011681 */
[----:B------:R-:W-:Y:S01]  /*11070*/  LOP3.LUT R128, R139, UR23, R158, 0x96, !PT ;  /* 0x000000178b807c12 */ /* 0x000fe2000f8e969e */
[----:B------:R-:W-:Y:S01]  /*11080*/  IMAD.WIDE.U32 R158, R165, -0x2daee0ad, RZ ;  /* 0xd2511f53a59e7825 */ /* 0x000fe200078e00ff */
[----:B------:R-:W-:Y:S01]  /*11090*/  SHF.R.U32.HI R131, RZ, 0x18, R138 ;  /* 0x00000018ff837819 */ /* 0x000fe2000001168a */
[----:B------:R-:W3:Y:S01]  /*110a0*/  MUFU.EX2 R196, R196 ;  /* 0x000000c400c47308 */ /* 0x000ee20000000800 */
[----:B------:R-:W-:-:S02]  /*110b0*/  PRMT R130, R130, 0x5410, R129 ;  /* 0x0000541082827816 */ /* 0x000fc40000000081 */
[----:B------:R-:W-:Y:S02]  /*110c0*/  LOP3.LUT R136, R136, 0xff, RZ, 0xc0, !PT ;  /* 0x000000ff88887812 */ /* 0x000fe400078ec0ff */
[----:B------:R-:W-:Y:S02]  /*110d0*/  LOP3.LUT R129, R128, 0xffff, RZ, 0xc0, !PT ;  /* 0x0000ffff80817812 */ /* 0x000fe400078ec0ff */
[----:B------:R-:W-:Y:S02]  /*110e0*/  PRMT R131, R136, 0x5410, R131 ;  /* 0x0000541088837816 */ /* 0x000fe40000000083 */
[----:B------:R-:W-:Y:S02]  /*110f0*/  SHF.R.U32.HI R129, RZ, 0x8, R129 ;  /* 0x00000008ff817819 */ /* 0x000fe40000011681 */
[----:B------:R-:W-:Y:S02]  /*11100*/  LOP3.LUT R136, R128, 0xff, RZ, 0xc0, !PT ;  /* 0x000000ff80887812 */ /* 0x000fe400078ec0ff */
[----:B--2---:R-:W-:Y:S01]  /*11110*/  F2FP.F16.F32.PACK_AB R137, R199, R200 ;  /* 0x000000c8c789723e */ /* 0x004fe200000000ff */
[----:B------:R-:W-:Y:S01]  /*11120*/  FADD.FTZ R200, R200, R181 ;  /* 0x000000b5c8c87221 */ /* 0x000fe20000010000 */
[----:B------:R-:W-:-:S02]  /*11130*/  PRMT R136, R136, 0x5410, R129 ;  /* 0x0000541088887816 */ /* 0x000fc40000000081 */
[----:B------:R-:W-:Y:S01]  /*11140*/  SHF.R.U32.HI R129, RZ, 0x10, R128 ;  /* 0x00000010ff817819 */ /* 0x000fe20000011680 */
[----:B------:R-:W-:Y:S01]  /*11150*/  FADD.FTZ R199, R199, R200 ;  /* 0x000000c8c7c77221 */ /* 0x000fe20000010000 */
[----:B------:R-:W-:Y:S02]  /*11160*/  SHF.R.U32.HI R128, RZ, 0x18, R128 ;  /* 0x00000018ff807819 */ /* 0x000fe40000011680 */
[----:B------:R-:W-:Y:S02]  /*11170*/  LOP3.LUT R129, R129, 0xff, RZ, 0xc0, !PT ;  /* 0x000000ff81817812 */ /* 0x000fe400078ec0ff */
[--C-:B------:R-:W-:Y:S02]  /*11180*/  HSET2.LE.AND R130, R130, R162.reuse, PT ;  /* 0x000000a282827233 */ /* 0x100fe40003803000 */
[----:B------:R-:W-:Y:S02]  /*11190*/  PRMT R129, R129, 0x5410, R128 ;  /* 0x0000541081817816 */ /* 0x000fe40000000080 */
[----:B------:R-:W-:-:S02]  /*111a0*/  HSET2.LE.AND R128, R136, R162, PT ;  /* 0x000000a288807233 */ /* 0x000fc40003803000 */
[----:B---3--:R-:W-:Y:S01]  /*111b0*/  F2FP.F16.F32.PACK_AB R136, R196, R201 ;  /* 0x000000c9c488723e */ /* 0x008fe200000000ff */
[----:B------:R-:W-:Y:S01]  /*111c0*/  FADD.FTZ R201, R201, R184 ;  /* 0x000000b8c9c97221 */ /* 0x000fe20000010000 */
[--C-:B------:R-:W-:Y:S02]  /*111d0*/  HSET2.LE.AND R129, R129, R162.reuse, PT ;  /* 0x000000a281817233 */ /* 0x100fe40003803000 */
[----:B------:R-:W-:Y:S01]  /*111e0*/  LOP3.LUT R128, R128, R137, RZ, 0xc0, !PT ;  /* 0x0000008980807212 */ /* 0x000fe200078ec0ff */
[----:B------:R-:W-:Y:S01]  /*111f0*/  FADD.FTZ R196, R196, R201 ;  /* 0x000000c9c4c47221 */ /* 0x000fe20000010000 */
[----:B------:R-:W-:Y:S01]  /*11200*/  F2FP.F16.F32.PACK_AB R137, R195, R198 ;  /* 0x000000c6c389723e */ /* 0x000fe200000000ff */
[----:B------:R-:W-:Y:S01]  /*11210*/  FADD.FTZ R198, R198, R199 ;  /* 0x000000c7c6c67221 */ /* 0x000fe20000010000 */
[----:B------:R-:W-:Y:S02]  /*11220*/  LOP3.LUT R129, R129, R136, RZ, 0xc0, !PT ;  /* 0x0000008881817212 */ /* 0x000fe400078ec0ff */
[----:B------:R-:W-:Y:S01]  /*11230*/  HSET2.LE.AND R131, R131, R162, PT ;  /* 0x000000a283837233 */ /* 0x000fe20003803000 */
[----:B------:R-:W-:Y:S01]  /*11240*/  FADD.FTZ R198, R195, R198 ;  /* 0x000000c6c3c67221 */ /* 0x000fe20000010000 */
[----:B------:R-:W-:Y:S01]  /*11250*/  F2FP.F16.F32.PACK_AB R136, R194, R197 ;  /* 0x000000c5c288723e */ /* 0x000fe200000000ff */
[----:B------:R-:W-:Y:S01]  /*11260*/  FADD.FTZ R197, R197, R196 ;  /* 0x000000c4c5c57221 */ /* 0x000fe20000010000 */
[----:B------:R-:W-:-:S02]  /*11270*/  LOP3.LUT R130, R130, R137, RZ, 0xc0, !PT ;  /* 0x0000008982827212 */ /* 0x000fc400078ec0ff */
[----:B------:R-:W-:Y:S01]  /*11280*/  LOP3.LUT R131, R131, R136, RZ, 0xc0, !PT ;  /* 0x0000008883837212 */ /* 0x000fe200078ec0ff */
[----:B------:R-:W-:Y:S01]  /*11290*/  FADD.FTZ R197, R194, R197 ;  /* 0x000000c5c2c57221 */ /* 0x000fe20000010000 */
        /* <DEDUP_REMOVED lines=38> */
[C---:B------:R-:W-:Y:S04]  /*11500*/  HMMA.16816.F32 R76, R128.reuse, R152, R76 ;  /* 0x00000098804c723c */ /* 0x040fe8000000184c */
[----:B------:R-:W-:Y:S02]  /*11510*/  IMAD.WIDE.U32 R138, R136, -0x326172a9, RZ ;  /* 0xcd9e8d57888a7825 */ /* 0x000fe400078e00ff */
[C---:B------:R-:W-:Y:S01]  /*11520*/  HMMA.16816.F32 R80, R128.reuse, R154, R80 ;  /* 0x0000009a8050723c */ /* 0x040fe20000001850 */
[----:B------:R-:W-:Y:S02]  /*11530*/  LDSM.16.MT88.4 R152, [R226+0x19000] ;  /* 0x01900000e298783b */ /* 0x000fe40000004200 */
[----:B------:R-:W-:Y:S01]  /*11540*/  LOP3.LUT R136, R139, UR13, R160, 0x96, !PT ;  /* 0x0000000d8b887c12 */ /* 0x000fe2000f8e96a0 */
[----:B------:R-:W-:Y:S01]  /*11550*/  IMAD.WIDE.U32 R160, R164, -0x326172a9, RZ ;  /* 0xcd9e8d57a4a07825 */ /* 0x000fe200078e00ff */
[----:B------:R-:W-:Y:S01]  /*11560*/  LOP3.LUT R137, R239, UR11, R138, 0x96, !PT ;  /* 0x0000000bef897c12 */ /* 0x000fe2000f8e968a */
[----:B----4-:R-:W-:Y:S02]  /*11570*/  HMMA.16816.F32 R84, R128, R148, R84 ;  /* 0x000000948054723c */ /* 0x010fe40000001854 */
[----:B------:R-:W-:Y:S01]  /*11580*/  FFMA.FTZ R239, R204, UR32, -R193 ;  /* 0x00000020ccef7c23 */ /* 0x000fe200080108c1 */
[----:B------:R-:W-:Y:S01]  /*11590*/  IMAD.WIDE.U32 R158, R136, -0x2daee0ad, RZ ;  /* 0xd2511f53889e7825 */ /* 0x000fe200078e00ff */
[----:B------:R-:W-:-:S03]  /*115a0*/  LOP3.LUT R160, R161, R168, RZ, 0x3c, !PT ;  /* 0x000000a8a1a07212 */ /* 0x000fc600078e3cff */
[----:B------:R-:W-:Y:S01]  /*115b0*/  FFMA.FTZ R204, R236, UR32, -R193 ;  /* 0x00000020eccc7c23 */ /* 0x000fe200080108c1 */
[----:B------:R-:W-:Y:S01]  /*115c0*/  FFMA.FTZ R236, R205, UR32, -R186 ;  /* 0x00000020cdec7c23 */ /* 0x000fe200080108ba */
[----:B------:R-:W-:Y:S01]  /*115d0*/  HMMA.16816.F32 R88, R128, R150, R88 ;  /* 0x000000968058723c */ /* 0x000fe20000001858 */
[----:B------:R-:W2:Y:S01]  /*115e0*/  MUFU.EX2 R239, R239 ;  /* 0x000000ef00ef7308 */ /* 0x000ea20000000800 */
[----:B------:R-:W-:-:S04]  /*115f0*/  IMAD.WIDE.U32 R160, R160, -0x2daee0ad, RZ ;  /* 0xd2511f53a0a07825 */ /* 0x000fc800078e00ff */
[----:B------:R-:W-:Y:S01]  /*11600*/  FFMA.FTZ R205, R207, UR32, -R186 ;  /* 0x00000020cfcd7c23 */ /* 0x000fe200080108ba */
[----:B------:R-:W-:Y:S01]  /*11610*/  LDSM.16.MT88.4 R148, [R225+0x19000] ;  /* 0x01900000e194783b */ /* 0x000fe20000004200 */
[----:B------:R-:W-:Y:S01]  /*11620*/  FFMA.FTZ R193, R188, UR32, -R193 ;  /* 0x00000020bcc17c23 */ /* 0x000fe200080108c1 */
[C---:B---3--:R-:W-:Y:S01]  /*11630*/  HMMA.16816.F32 R116, R128.reuse, R144, R116 ;  /* 0x000000908074723c */ /* 0x048fe20000001874 */
[----:B------:R-:W-:Y:S01]  /*11640*/  LOP3.LUT R136, R159, UR10, R160, 0x96, !PT ;  /* 0x0000000a9f887c12 */ /* 0x000fe2000f8e96a0 */
[----:B------:R-:W-:Y:S01]  /*11650*/  IMAD.WIDE.U32 R160, R137, -0x2daee0ad, RZ ;  /* 0xd2511f5389a07825 */ /* 0x000fe200078e00ff */
[----:B------:R-:W3:Y:S03]  /*11660*/  MUFU.EX2 R204, R204 ;  /* 0x000000cc00cc7308 */ /* 0x000ee60000000800 */
[--C-:B------:R-:W-:Y:S01]  /*11670*/  FFMA.FTZ R188, R189, UR32, -R186.reuse ;  /* 0x00000020bdbc7c23 */ /* 0x100fe200080108ba */
[----:B------:R-:W-:Y:S01]  /*11680*/  FFMA.FTZ R189, R179, UR32, -R186 ;  /* 0x00000020b3bd7c23 */ /* 0x000fe200080108ba */
[----:B------:R-:W-:Y:S01]  /*11690*/  IMAD.WIDE.U32 R136, R136, -0x326172a9, RZ ;  /* 0xcd9e8d5788887825 */ /* 0x000fe200078e00ff */
[----:B------:R-:W-:Y:S01]  /*116a0*/  LOP3.LUT R158, R161, UR6, R158, 0x96, !PT ;  /* 0x00000006a19e7c12 */ /* 0x000fe2000f8e969e */
[C---:B------:R-:W-:Y:S01]  /*116b0*/  HMMA.16816.F32 R120, R128.reuse, R146, R120 ;  /* 0x000000928078723c */ /* 0x040fe20000001878 */
[----:B------:R-:W-:Y:S02]  /*116c0*/  LDSM.16.MT88.4 R144, [R224+0x19000] ;  /* 0x01900000e090783b */ /* 0x000fe40000004200 */
[----:B------:R-:W-:Y:S01]  /*116d0*/  LOP3.LUT R238, R137, UR7, R238, 0x96, !PT ;  /* 0x0000000789ee7c12 */ /* 0x000fe2000f8e96ee */
[----:B------:R-:W-:Y:S01]  /*116e0*/  IMAD.WIDE.U32 R158, R158, -0x326172a9, RZ ;  /* 0xcd9e8d579e9e7825 */ /* 0x000fe200078e00ff */
[----:B------:R-:W-:Y:S01]  /*116f0*/  MUFU.EX2 R236, R236 ;  /* 0x000000ec00ec7308 */ /* 0x000fe20000000800 */
[----:B-1----:R-:W-:Y:S03]  /*11700*/  HMMA.16816.F32 R124, R128, R140, R124 ;  /* 0x0000008c807c723c */ /* 0x002fe6000000187c */
[----:B------:R-:W-:Y:S01]  /*11710*/  LOP3.LUT R156, R159, UR12, R136, 0x96, !PT ;  /* 0x0000000c9f9c7c12 */ /* 0x000fe2000f8e9688 */
[----:B------:R-:W-:-:S04]  /*11720*/  IMAD.WIDE.U32 R136, R238, -0x2daee0ad, RZ ;  /* 0xd2511f53ee887825 */ /* 0x000fc800078e00ff */
[--C-:B------:R-:W-:Y:S01]  /*11730*/  FFMA.FTZ R238, R203, UR32, -R186.reuse ;  /* 0x00000020cbee7c23 */ /* 0x100fe200080108ba */
[----:B------:R-:W-:Y:S01]  /*11740*/  HMMA.16816.F32 R4, R128, R142, R4 ;  /* 0x0000008e8004723c */ /* 0x000fe20000001804 */
[----:B------:R-:W-:Y:S01]  /*11750*/  FFMA.FTZ R203, R237, UR32, -R186 ;  /* 0x00000020edcb7c23 */ /* 0x000fe200080108ba */
[----:B------:R-:W-:Y:S01]  /*11760*/  IMAD.WIDE.U32 R156, R156, -0x2daee0ad, RZ ;  /* 0xd2511f539c9c7825 */ /* 0x000fe200078e00ff */
[----:B------:R-:W-:Y:S01]  /*11770*/  LOP3.LUT R160, R137, UR25, R160, 0x96, !PT ;  /* 0x0000001989a07c12 */ /* 0x000fe2000f8e96a0 */
[----:B------:R-:W-:Y:S02]  /*11780*/  MUFU.EX2 R205, R205 ;  /* 0x000000cd00cd7308 */ /* 0x000fe40000000800 */
[----:B------:R-:W-:Y:S01]  /*11790*/  FFMA.FTZ R186, R178, UR32, -R186 ;  /* 0x00000020b2ba7c23 */ /* 0x000fe200080108ba */
[----:B------:R-:W-:Y:S01]  /*117a0*/  LOP3.LUT R136, R157, UR15, R136, 0x96, !PT ;  /* 0x0000000f9d887c12 */ /* 0x000fe2000f8e9688 */
[----:B------:R-:W-:Y:S01]  /*117b0*/  IMAD.WIDE.U32 R160, R160, -0x326172a9, RZ ;  /* 0xcd9e8d57a0a07825 */ /* 0x000fe200078e00ff */
[----:B------:R-:W-:Y:S03]  /*117c0*/  LDSM.16.MT88.4 R176, [R224+0x19800] ;  /* 0x01980000e0b0783b */ /* 0x000fe60000004200 */
[----:B------:R-:W-:Y:S01]  /*117d0*/  IMAD.WIDE.U32 R136, R136, -0x326172a9, RZ ;  /* 0xcd9e8d5788887825 */ /* 0x000fe200078e00ff */
[----:B------:R-:W1:Y:S01]  /*117e0*/  MUFU.EX2 R203, R203 ;  /* 0x000000cb00cb7308 */ /* 0x000e620000000800 */
[----:B------:R-:W-:-:S03]  /*117f0*/  LOP3.LUT R158, R161, UR24, R158, 0x96, !PT ;  /* 0x00000018a19e7c12 */ /* 0x000fc6000f8e969e */
[----:B------:R-:W-:Y:S02]  /*11800*/  LOP3.LUT R131, R137, UR4, R160, 0x96, !PT ;  /* 0x0000000489837c12 */ /* 0x000fe4000f8e96a0 */
[----:B------:R-:W-:Y:S01]  /*11810*/  LOP3.LUT R139, R136, 0xffff, RZ, 0xc0, !PT ;  /* 0x0000ffff888b7812 */ /* 0x000fe200078ec0ff */
[----:B------:R-:W-:Y:S01]  /*11820*/  IMAD.WIDE.U32 R158, R158, -0x2daee0ad, RZ ;  /* 0xd2511f539e9e7825 */ /* 0x000fe200078e00ff */
[----:B------:R-:W-:Y:S01]  /*11830*/  SHF.R.U32.HI R129, RZ, 0x10, R136 ;  /* 0x00000010ff817819 */ /* 0x000fe20000011688 */
[----:B------:R-:W4:Y:S01]  /*11840*/  MUFU.EX2 R238, R238 ;  /* 0x000000ee00ee7308 */ /* 0x000f220000000800 */
[----:B------:R-:W-:Y:S02]  /*11850*/  LOP3.LUT R128, R131, 0xffff, RZ, 0xc0, !PT ;  /* 0x0000ffff83807812 */ /* 0x000fe400078ec0ff */
[----:B------:R-:W-:Y:S02]  /*11860*/  LOP3.LUT R130, R136, 0xff, RZ, 0xc0, !PT ;  /* 0x000000ff88827812 */ /* 0x000fe400078ec0ff */
[----:B------:R-:W-:-:S02]  /*11870*/  SHF.R.U32.HI R139, RZ, 0x8, R139 ;  /* 0x00000008ff8b7819 */ /* 0x000fc4000001168b */
[----:B------:R-:W-:Y:S01]  /*11880*/  SHF.R.U32.HI R136, RZ, 0x18, R136 ;  /* 0x00000018ff887819 */ /* 0x000fe20000011688 */
[----:B------:R-:W-:Y:S01]  /*11890*/  MUFU.EX2 R188, R188 ;  /* 0x000000bc00bc7308 */ /* 0x000fe20000000800 */
[----:B------:R-:W-:Y:S02]  /*118a0*/  LOP3.LUT R137, R131, 0xff, RZ, 0xc0, !PT ;  /* 0x000000ff83897812 */ /* 0x000fe400078ec0ff */
[----:B------:R-:W-:Y:S02]  /*118b0*/  LOP3.LUT R129, R129, 0xff, RZ, 0xc0, !PT ;  /* 0x000000ff81817812 */ /* 0x000fe400078ec0ff */
[----:B------:R-:W-:Y:S02]  /*118c0*/  SHF.R.U32.HI R128, RZ, 0x8, R128 ;  /* 0x00000008ff807819 */ /* 0x000fe40000011680 */
[----:B------:R-:W-:Y:S01]  /*118d0*/  PRMT R130, R130, 0x5410, R139 ;  /* 0x0000541082827816 */ /* 0x000fe2000000008b */
[----:B------:R-:W5:Y:S01]  /*118e0*/  MUFU.EX2 R193, R193 ;  /* 0x000000c100c17308 */ /* 0x000f620000000800 */
[----:B------:R-:W-:-:S02]  /*118f0*/  PRMT R129, R129, 0x5410, R136 ;  /* 0x0000541081817816 */ /* 0x000fc40000000088 */
[----:B------:R-:W-:Y:S02]  /*11900*/  PRMT R128, R137, 0x5410, R128 ;  /* 0x0000541089807816 */ /* 0x000fe40000000080 */
[----:B------:R-:W5:Y:S01]  /*11910*/  LDSM.16.MT88.4 R136, [R228+0x19000] ;  /* 0x01900000e488783b */ /* 0x000f620000004200 */
[--C-:B------:R-:W-:Y:S02]  /*11920*/  SHF.R.U32.HI R140, RZ, 0x10, R131.reuse ;  /* 0x00000010ff8c7819 */ /* 0x100fe40000011683 */
[----:B------:R-:W-:Y:S01]  /*11930*/  SHF.R.U32.HI R131, RZ, 0x18, R131 ;  /* 0x00000018ff837819 */ /* 0x000fe20000011683 */
[----:B------:R-:W-:Y:S01]  /*11940*/  MUFU.EX2 R189, R189 ;  /* 0x000000bd00bd7308 */ /* 0x000fe20000000800 */
[----:B------:R-:W-:Y:S02]  /*11950*/  LOP3.LUT R140, R140, 0xff, RZ, 0xc0, !PT ;  /* 0x000000ff8c8c7812 */ /* 0x000fe400078ec0ff */
[----:B------:R-:W-:Y:S02]  /*11960*/  HSET2.LE.AND R128, R128, R162, PT ;  /* 0x000000a280807233 */ /* 0x000fe40003803000 */
[----:B------:R-:W-:-:S02]  /*11970*/  PRMT R140, R140, 0x5410, R131 ;  /* 0x000054108c8c7816 */ /* 0x000fc40000000083 */
[----:B--2---:R-:W-:Y:S01]  /*11980*/  F2FP.F16.F32.PACK_AB R131, R202, R239 ;  /* 0x000000efca83723e */ /* 0x004fe200000000ff */
[----:B------:R-:W2:Y:S01]  /*11990*/  MUFU.EX2 R186, R186 ;  /* 0x000000ba00ba7308 */ /* 0x000ea20000000800 */
[--C-:B------:R-:W-:Y:S01]  /*119a0*/  HSET2.LE.AND R130, R130, R162.reuse, PT ;  /* 0x000000a282827233 */ /* 0x100fe20003803000 */
[----:B------:R-:W-:Y:S01]  /*119b0*/  FADD.FTZ R239, R239, R198 ;  /* 0x000000c6efef7221 */ /* 0x000fe20000010000 */
[----:B------:R-:W-:Y:S02]  /*119c0*/  LOP3.LUT R128, R128, R131, RZ, 0xc0, !PT ;  /* 0x0000008380807212 */ /* 0x000fe400078ec0ff */
[----:B---3--:R-:W-:Y:S01]  /*119d0*/  F2FP.F16.F32.PACK_AB R131, R206, R204 ;  /* 0x000000ccce83723e */ /* 0x008fe200000000ff */
[----:B------:R-:W-:Y:S01]  /*119e0*/  FADD.FTZ R3, R202, R239 ;  /* 0x000000efca037221 */ /* 0x000fe20000010000 */
[----:B------:R-:W-:Y:S02]  /*119f0*/  HSET2.LE.AND R129, R129, R162, PT ;  /* 0x000000a281817233 */ /* 0x000fe40003803000 */
[----:B-1----:R-:W-:Y:S01]  /*11a00*/  F2FP.F16.F32.PACK_AB R142, R203, R236 ;  /* 0x000000eccb8e723e */ /* 0x002fe200000000ff */
[----:B------:R-:W-:Y:S01]  /*11a10*/  FADD.FTZ R3, R204, R3 ;  /* 0x00000003cc037221 */ /* 0x000fe20000010000 */
[----:B------:R-:W-:-:S02]  /*11a20*/  LOP3.LUT R130, R130, R131, RZ, 0xc0, !PT ;  /* 0x0000008382827212 */ /* 0x000fc400078ec0ff */
[----:B------:R-:W-:Y:S01]  /*11a30*/  LOP3.LUT R131, R129, R142, RZ, 0xc0, !PT ;  /* 0x0000008e81837212 */ /* 0x000fe200078ec0ff */
[----:B------:R-:W-:Y:S01]  /*11a40*/  FADD.FTZ R3, R206, R3 ;  /* 0x00000003ce037221 */ /* 0x000fe20000010000 */
[----:B------:R-:W-:Y:S02]  /*11a50*/  HSET2.LE.AND R129, R140, R162, PT ;  /* 0x000000a28c817233 */ /* 0x000fe40003803000 */
[----:B----4-:R-:W-:Y:S01]  /*11a60*/  F2FP.F16.F32.PACK_AB R140, R205, R238 ;  /* 0x000000eecd8c723e */ /* 0x010fe200000000ff */
[----:B------:R-:W-:-:S03]  /*11a70*/  FADD.FTZ R238, R238, R197 ;  /* 0x000000c5eeee7221 */ /* 0x000fc60000010000 */
[----:B------:R-:W-:Y:S01]  /*11a80*/  LOP3.LUT R129, R129, R140, RZ, 0xc0, !PT ;  /* 0x0000008c81817212 */ /* 0x000fe200078ec0ff */
[----:B------:R-:W-:Y:S01]  /*11a90*/  FADD.FTZ R205, R205, R238 ;  /* 0x000000eecdcd7221 */ /* 0x000fe20000010000 */
[----:B------:R-:W1:Y:S03]  /*11aa0*/  LDSM.16.MT88.4 R140, [R228+0x1b000] ;  /* 0x01b00000e48c783b */ /* 0x000e660000004200 */
[----:B------:R-:W-:Y:S02]  /*11ab0*/  FADD.FTZ R236, R236, R205 ;  /* 0x000000cdecec7221 */ /* 0x000fe40000010000 */
[----:B-----5:R-:W-:Y:S02]  /*11ac0*/  HMMA.16816.F32 R8, R128, R136, R8 ;  /* 0x000000888008723c */ /* 0x020fe40000001808 */
[----:B------:R-:W-:-:S04]  /*11ad0*/  FADD.FTZ R203, R203, R236 ;  /* 0x000000eccbcb7221 */ /* 0x000fc80000010000 */
        /* <DEDUP_REMOVED lines=32> */
[C---:B----4-:R-:W-:Y:S06]  /*11ce0*/  HMMA.16816.F32 R100, R128.reuse, R144, R100 ;  /* 0x000000908064723c */ /* 0x050fec0000001864 */
[----:B-1----:R-:W-:Y:S01]  /*11cf0*/  HMMA.16816.F32 R116, R128, R140, R116 ;  /* 0x0000008c8074723c */ /* 0x002fe20000001874 */
[----:B------:R-:W-:-:S04]  /*11d00*/  LOP3.LUT R144, R158, 0xffff, RZ, 0xc0, !PT ;  /* 0x0000ffff9e907812 */ /* 0x000fc800078ec0ff */
[----:B------:R-:W-:Y:S01]  /*11d10*/  SHF.R.U32.HI R144, RZ, 0x8, R144 ;  /* 0x00000008ff907819 */ /* 0x000fe20000011690 */
[----:B------:R-:W-:Y:S01]  /*11d20*/  HMMA.16816.F32 R120, R128, R142, R120 ;  /* 0x0000008e8078723c */ /* 0x000fe20000001878 */
[----:B------:R-:W-:Y:S02]  /*11d30*/  LOP3.LUT R141, R159, UR23, R156, 0x96, !PT ;  /* 0x000000179f8d7c12 */ /* 0x000fe4000f8e969c */
[----:B------:R-:W-:-:S03]  /*11d40*/  SHF.R.U32.HI R140, RZ, 0x18, R158 ;  /* 0x00000018ff8c7819 */ /* 0x000fc6000001169e */
[C---:B--2---:R-:W-:Y:S01]  /*11d50*/  HMMA.16816.F32 R92, R128.reuse, R148, R92 ;  /* 0x00000094805c723c */ /* 0x044fe2000000185c */
[----:B------:R-:W-:Y:S02]  /*11d60*/  LOP3.LUT R143, R158, 0xff, RZ, 0xc0, !PT ;  /* 0x000000ff9e8f7812 */ /* 0x000fe400078ec0ff */
[----:B------:R-:W-:Y:S02]  /*11d70*/  SHF.R.U32.HI R142, RZ, 0x10, R158 ;  /* 0x00000010ff8e7819 */ /* 0x000fe4000001169e */
[----:B------:R-:W1:Y:S01]  /*11d80*/  LDSM.16.MT88.4 R156, [R228+0x19800] ;  /* 0x01980000e49c783b */ /* 0x000e620000004200 */
[C---:B------:R-:W-:Y:S03]  /*11d90*/  HMMA.16816.F32 R96, R128.reuse, R150, R96 ;  /* 0x000000968060723c */ /* 0x040fe60000001860 */
[----:B------:R-:W2:Y:S03]  /*11da0*/  LDSM.16.MT88.4 R148, [R226+0x19800] ;  /* 0x01980000e294783b */ /* 0x000ea60000004200 */
[C---:B-----5:R-:W-:Y:S06]  /*11db0*/  HMMA.16816.F32 R84, R128.reuse, R152, R84 ;  /* 0x000000988054723c */ /* 0x060fec0000001854 */
[C---:B------:R-:W-:Y:S06]  /*11dc0*/  HMMA.16816.F32 R88, R128.reuse, R154, R88 ;  /* 0x0000009a8058723c */ /* 0x040fec0000001858 */
[C---:B------:R-:W-:Y:S06]  /*11dd0*/  HMMA.16816.F32 R104, R128.reuse, R146, R104 ;  /* 0x000000928068723c */ /* 0x040fec0000001868 */
[C---:B---3--:R-:W-:Y:S06]  /*11de0*/  HMMA.16816.F32 R124, R128.reuse, R136, R124 ;  /* 0x00000088807c723c */ /* 0x048fec000000187c */
[----:B------:R-:W-:Y:S01]  /*11df0*/  HMMA.16816.F32 R4, R128, R138, R4 ;  /* 0x0000008a8004723c */ /* 0x000fe20000001804 */
[----:B------:R-:W-:-:S02]  /*11e00*/  PRMT R136, R143, 0x5410, R144 ;  /* 0x000054108f887816 */ /* 0x000fc40000000090 */
[----:B------:R-:W-:-:S03]  /*11e10*/  F2FP.F16.F32.PACK_AB R137, R193, R190 ;  /* 0x000000bec189723e */ /* 0x000fc600000000ff */
[----:B------:R-:W-:Y:S02]  /*11e20*/  HSET2.LE.AND R136, R136, R162, PT ;  /* 0x000000a288887233 */ /* 0x000fe40003803000 */
[C---:B------:R-:W-:Y:S02]  /*11e30*/  LOP3.LUT R129, R141.reuse, 0xffff, RZ, 0xc0, !PT ;  /* 0x0000ffff8d817812 */ /* 0x040fe400078ec0ff */
[----:B------:R-:W-:Y:S02]  /*11e40*/  SHF.R.U32.HI R130, RZ, 0x10, R141 ;  /* 0x00000010ff827819 */ /* 0x000fe4000001168d */
[----:B------:R-:W-:Y:S02]  /*11e50*/  LOP3.LUT R128, R141, 0xff, RZ, 0xc0, !PT ;  /* 0x000000ff8d807812 */ /* 0x000fe400078ec0ff */
[----:B------:R-:W-:Y:S02]  /*11e60*/  SHF.R.U32.HI R129, RZ, 0x8, R129 ;  /* 0x00000008ff817819 */ /* 0x000fe40000011681 */
[----:B------:R-:W-:-:S02]  /*11e70*/  SHF.R.U32.HI R141, RZ, 0x18, R141 ;  /* 0x00000018ff8d7819 */ /* 0x000fc4000001168d */
[----:B------:R-:W-:Y:S02]  /*11e80*/  LOP3.LUT R138, R130, 0xff, RZ, 0xc0, !PT ;  /* 0x000000ff828a7812 */ /* 0x000fe400078ec0ff */
[----:B------:R-:W-:Y:S02]  /*11e90*/  PRMT R128, R128, 0x5410, R129 ;  /* 0x0000541080807816 */ /* 0x000fe40000000081 */
[----:B------:R-:W-:Y:S02]  /*11ea0*/  LOP3.LUT R131, R142, 0xff, RZ, 0xc0, !PT ;  /* 0x000000ff8e837812 */ /* 0x000fe400078ec0ff */
[----:B------:R-:W-:Y:S02]  /*11eb0*/  PRMT R129, R138, 0x5410, R141 ;  /* 0x000054108a817816 */ /* 0x000fe4000000008d */
[----:B------:R-:W-:Y:S02]  /*11ec0*/  PRMT R130, R131, 0x5410, R140 ;  /* 0x0000541083827816 */ /* 0x000fe4000000008c */
[--C-:B------:R-:W-:Y:S01]  /*11ed0*/  HSET2.LE.AND R128, R128, R162.reuse, PT ;  /* 0x000000a280807233 */ /* 0x100fe20003803000 */
[----:B------:R-:W3:Y:S01]  /*11ee0*/  LDSM.16.MT88.4 R140, [R225+0x19800] ;  /* 0x01980000e18c783b */ /* 0x000ee20000004200 */
[----:B------:R-:W-:-:S02]  /*11ef0*/  HSET2.LE.AND R129, R129, R162, PT ;  /* 0x000000a281817233 */ /* 0x000fc40003803000 */
        /* <DEDUP_REMOVED lines=8> */
[----:B------:R-:W-:Y:S01]  /*11f80*/  HSET2.LE.AND R131, R130, R162, PT ;  /* 0x000000a282837233 */ /* 0x000fe20003803000 */
[----:B------:R-:W-:Y:S01]  /*11f90*/  FADD.FTZ R190, R190, R191 ;  /* 0x000000bfbebe7221 */ /* 0x000fe20000010000 */
[----:B------:R-:W-:Y:S01]  /*11fa0*/  F2FP.F16.F32.PACK_AB R138, R186, R189 ;  /* 0x000000bdba8a723e */ /* 0x000fe200000000ff */
[----:B------:R-:W-:Y:S01]  /*11fb0*/  FADD.FTZ R189, R189, R188 ;  /* 0x000000bcbdbd7221 */ /* 0x000fe20000010000 */
[----:B------:R-:W-:Y:S01]  /*11fc0*/  LOP3.LUT R130, R136, R137, RZ, 0xc0, !PT ;  /* 0x0000008988827212 */ /* 0x000fe200078ec0ff */
[----:B------:R-:W-:Y:S01]  /*11fd0*/  FADD.FTZ R167, R193, R190 ;  /* 0x000000bec1a77221 */ /* 0x000fe20000010000 */
[----:B------:R-:W-:Y:S01]  /*11fe0*/  LOP3.LUT R131, R131, R138, RZ, 0xc0, !PT ;  /* 0x0000008a83837212 */ /* 0x000fe200078ec0ff */
[----:B------:R-:W-:-:S06]  /*11ff0*/  FADD.FTZ R166, R186, R189 ;  /* 0x000000bdbaa67221 */ /* 0x000fcc0000010000 */
[C---:B-1----:R-:W-:Y:S01]  /*12000*/  HMMA.16816.F32 R160, R128.reuse, R156, R8 ;  /* 0x0000009c80a0723c */ /* 0x042fe20000001808 */
[----:B------:R-:W1:Y:S05]  /*12010*/  LDSM.16.MT88.4 R8, [R226+0x1b800] ;  /* 0x01b80000e208783b */ /* 0x000e6a0000004200 */
[C---:B------:R-:W-:Y:S01]  /*12020*/  HMMA.16816.F32 R156, R128.reuse, R158, R12 ;  /* 0x0000009e809c723c */ /* 0x040fe2000000180c */
[----:B------:R-:W4:Y:S05]  /*12030*/  LDSM.16.MT88.4 R12, [R228+0x1b800] ;  /* 0x01b80000e40c783b */ /* 0x000f2a0000004200 */
[C---:B--2---:R-:W-:Y:S01]  /*12040*/  HMMA.16816.F32 R152, R128.reuse, R148, R16 ;  /* 0x000000948098723c */ /* 0x044fe20000001810 */
[----:B------:R-:W2:Y:S05]  /*12050*/  LDSM.16.MT88.4 R16, [R225+0x1b800] ;  /* 0x01b80000e110783b */ /* 0x000eaa0000004200 */
[C---:B------:R-:W-:Y:S01]  /*12060*/  HMMA.16816.F32 R148, R128.reuse, R150, R20 ;  /* 0x000000968094723c */ /* 0x040fe20000001814 */
[----:B------:R-:W5:Y:S05]  /*12070*/  LDSM.16.MT88.4 R20, [R228+0x1d800] ;  /* 0x01d80000e414783b */ /* 0x000f6a0000004200 */
[C---:B---3--:R-:W-:Y:S01]  /*12080*/  HMMA.16816.F32 R144, R128.reuse, R140, R24 ;  /* 0x0000008c8090723c */ /* 0x048fe20000001818 */
[----:B------:R-:W-:Y:S05]  /*12090*/  LDSM.16.MT88.4 R24, [R224+0x1b800] ;  /* 0x01b80000e018783b */ /* 0x000fea0000004200 */
[C---:B------:R-:W-:Y:S06]  /*120a0*/  HMMA.16816.F32 R140, R128.reuse, R142, R28 ;  /* 0x0000008e808c723c */ /* 0x040fec000000181c */
[C---:B------:R-:W-:Y:S06]  /*120b0*/  HMMA.16816.F32 R136, R128.reuse, R176, R32 ;  /* 0x000000b08088723c */ /* 0x040fec0000001820 */
[C---:B-1----:R-:W-:Y:S06]  /*120c0*/  HMMA.16816.F32 R44, R128.reuse, R8, R44 ;  /* 0x00000008802c723c */ /* 0x042fec000000182c */
[C---:B----4-:R-:W-:Y:S06]  /*120d0*/  HMMA.16816.F32 R36, R128.reuse, R12, R36 ;  /* 0x0000000c8024723c */ /* 0x050fec0000001824 */
[C---:B------:R-:W-:Y:S01]  /*120e0*/  HMMA.16816.F32 R40, R128.reuse, R14, R40 ;  /* 0x0000000e8028723c */ /* 0x040fe20000001828 */
[----:B------:R-:W1:Y:S05]  /*120f0*/  LDSM.16.MT88.4 R12, [R226+0x1d800] ;  /* 0x01d80000e20c783b */ /* 0x000e6a0000004200 */
[C---:B------:R-:W-:Y:S01]  /*12100*/  HMMA.16816.F32 R48, R128.reuse, R10, R48 ;  /* 0x0000000a8030723c */ /* 0x040fe20000001830 */
[----:B------:R-:W3:Y:S05]  /*12110*/  LDSM.16.MT88.4 R8, [R225+0x1d800] ;  /* 0x01d80000e108783b */ /* 0x000eea0000004200 */
[C---:B--2---:R-:W-:Y:S06]  /*12120*/  HMMA.16816.F32 R52, R128.reuse, R16, R52 ;  /* 0x000000108034723c */ /* 0x044fec0000001834 */
[C---:B------:R-:W-:Y:S01]  /*12130*/  HMMA.16816.F32 R56, R128.reuse, R18, R56 ;  /* 0x000000128038723c */ /* 0x040fe20000001838 */
[----:B------:R-:W2:Y:S05]  /*12140*/  LDSM.16.MT88.4 R16, [R224+0x1d800] ;  /* 0x01d80000e010783b */ /* 0x000eaa0000004200 */
[C---:B-----5:R-:W-:Y:S06]  /*12150*/  HMMA.16816.F32 R68, R128.reuse, R20, R68 ;  /* 0x000000148044723c */ /* 0x060fec0000001844 */
[C---:B------:R-:W-:Y:S01]  /*12160*/  HMMA.16816.F32 R72, R128.reuse, R22, R72 ;  /* 0x000000168048723c */ /* 0x040fe20000001848 */
[----:B------:R-:W4:Y:S05]  /*12170*/  LDSM.16.MT88.4 R20, [R228+0x1f800] ;  /* 0x01f80000e414783b */ /* 0x000f2a0000004200 */
[C---:B------:R-:W-:Y:S06]  /*12180*/  HMMA.16816.F32 R132, R128.reuse, R178, R132 ;  /* 0x000000b28084723c */ /* 0x040fec0000001884 */
        /* <DEDUP_REMOVED lines=9> */
[C---:B------:R-:W-:Y:S06]  /*12220*/  HMMA.16816.F32 R60, R128.reuse, R24, R60 ;  /* 0x00000018803c723c */ /* 0x040fec000000183c */
[C---:B------:R-:W-:Y:S06]  /*12230*/  HMMA.16816.F32 R64, R128.reuse, R26, R64 ;  /* 0x0000001a8040723c */ /* 0x040fec0000001840 */
[C---:B----4-:R-:W-:Y:S06]  /*12240*/  HMMA.16816.F32 R100, R128.reuse, R20, R100 ;  /* 0x000000148064723c */ /* 0x050fec0000001864 */
[C---:B------:R-:W-:Y:S06]  /*12250*/  HMMA.16816.F32 R104, R128.reuse, R22, R104 ;  /* 0x000000168068723c */ /* 0x040fec0000001868 */
[C---:B-1----:R-:W-:Y:S06]  /*12260*/  HMMA.16816.F32 R108, R128.reuse, R12, R108 ;  /* 0x0000000c806c723c */ /* 0x042fec000000186c */
[C---:B------:R-:W-:Y:S06]  /*12270*/  HMMA.16816.F32 R112, R128.reuse, R14, R112 ;  /* 0x0000000e8070723c */ /* 0x040fec0000001870 */
[C---:B---3--:R-:W-:Y:S06]  /*12280*/  HMMA.16816.F32 R116, R128.reuse, R8, R116 ;  /* 0x000000088074723c */ /* 0x048fec0000001874 */
[C---:B------:R-:W-:Y:S06]  /*12290*/  HMMA.16816.F32 R120, R128.reuse, R10, R120 ;  /* 0x0000000a8078723c */ /* 0x040fec0000001878 */
[C---:B--2---:R-:W-:Y:S06]  /*122a0*/  HMMA.16816.F32 R124, R128.reuse, R16, R124 ;  /* 0x00000010807c723c */ /* 0x044fec000000187c */
[----:B------:R-:W-:-:S15]  /*122b0*/  HMMA.16816.F32 R128, R128, R18, R4 ;  /* 0x000000128080723c */ /* 0x000fde0000001804 */
[----:B------:R-:W-:-:S09]  /*122c0*/  NOP ;  /* 0x0000000000007918 */ /* 0x000fd20000000000 */
.L_x_2102:
[----:B------:R-:W-:-:S06]  /*122d0*/  UISETP.GT.AND UP0, UPT, UR20, UR16, UPT ;  /* 0x000000101400728c */ /* 0x000fcc000bf04270 */
[----:B------:R-:W-:-:S13]  /*122e0*/  PLOP3.LUT P0, PT, PT, PT, UP0, 0x80, 0x0 ;  /* 0x000000000000781c */ /* 0x000fda0003f0f008 */
[----:B------:R-:W-:Y:S05]  /*122f0*/  @!P0 BRA `(.L_x_2109) ;  /* 0x00000054001c8947 */ /* 0x000fea0003800000 */
[----:B------:R-:W2:Y:S01]  /*12300*/  LDL.64 R4, [R1+0x10] ;  /* 0x0000100001047983 */ /* 0x000ea20000100a00 */
[----:B------:R-:W-:Y:S01]  /*12310*/  IMAD.U32 R6, RZ, RZ, UR26 ;  /* 0x0000001aff067e24 */ /* 0x000fe2000f8e00ff */
[----:B------:R-:W-:Y:S01]  /*12320*/  ULDC UR4, c[0x0][0x2d0] ;  /* 0x0000b40000047ab9 */ /* 0x000fe20000000800 */
[----:B------:R-:W-:Y:S01]  /*12330*/  ULDC.64 UR6, c[0x0][0x218] ;  /* 0x0000860000067ab9 */ /* 0x000fe20000000a00 */
[----:B------:R-:W1:Y:S01]  /*12340*/  S2R R3, SR_TID.X ;  /* 0x0000000000037919 */ /* 0x000e620000002100 */
[----:B------:R-:W-:Y:S01]  /*12350*/  ULDC.64 UR10, c[0x0][0x220] ;  /* 0x00008800000a7ab9 */ /* 0x000fe20000000a00 */
[----:B------:R-:W-:Y:S02]  /*12360*/  UIADD3 UR12, UR20, -0x2, URZ ;  /* 0xfffffffe140c7890 */ /* 0x000fe4000fffe03f */
[----:B------:R-:W-:Y:S01]  /*12370*/  UIADD3 UR23, UR20, -0x1, URZ ;  /* 0xffffffff14177890 */ /* 0x000fe2000fffe03f */
[----:B------:R-:W-:Y:S01]  /*12380*/  UMOV UR26, URZ ;  /* 0x0000003f001a7c82 */ /* 0x000fe20008000000 */
[----:B------:R-:W-:Y:S01]  /*12390*/  ULDC UR13, c[0x0][0x2d0] ;  /* 0x0000b400000d7ab9 */ /* 0x000fe20000000800 */
[----:B-1----:R-:W-:-:S04]  /*123a0*/  SHF.R.S32.HI R8, RZ, 0x1f, R3 ;  /* 0x0000001fff087819 */ /* 0x002fc80000011403 */
[----:B------:R-:W-:Y:S02]  /*123b0*/  LEA.HI R3, R8, R3, RZ, 0x3 ;  /* 0x0000000308037211 */ /* 0x000fe400078f18ff */
[--C-:B--2---:R-:W-:Y:S01]  /*123c0*/  SHF.R.S32.HI R11, RZ, 0x1f, R4.reuse ;  /* 0x0000001fff0b7819 */ /* 0x104fe20000011404 */
[----:B------:R-:W-:Y:S01]  /*123d0*/  IMAD.MOV.U32 R10, RZ, RZ, R4 ;  /* 0x000000ffff0a7224 */ /* 0x000fe200078e0004 */
[----:B------:R-:W-:Y:S01]  /*123e0*/  ISETP.GE.AND P2, PT, R4, UR4, PT ;  /* 0x0000000404007c0c */ /* 0x000fe2000bf46270 */
[----:B------:R-:W-:Y:S01]  /*123f0*/  IMAD.U32 R4, RZ, RZ, UR27 ;  /* 0x0000001bff047e24 */ /* 0x000fe2000f8e00ff */
[----:B------:R-:W-:Y:S01]  /*12400*/  ULDC UR4, c[0x0][0x2ec] ;  /* 0x0000bb0000047ab9 */ /* 0x000fe20000000800 */
[----:B------:R-:W-:-:S04]  /*12410*/  IMAD.WIDE.U32 R174, R174, UR22, R10 ;  /* 0x00000016aeae7c25 */ /* 0x000fc8000f8e000a */
[----:B------:R-:W-:Y:S01]  /*12420*/  IMAD.WIDE.U32 R10, R169, UR22, R10 ;  /* 0x00000016a90a7c25 */ /* 0x000fe2000f8e000a */
[----:B------:R-:W-:-:S04]  /*12430*/  IADD3 R7, P1, R174, UR28, RZ ;  /* 0x0000001cae077c10 */ /* 0x000fc8000ff3e0ff */
[----:B------:R-:W-:Y:S01]  /*12440*/  IADD3.X R6, R6, UR36, R175, P1, !PT ;  /* 0x0000002406067c10 */ /* 0x000fe20008ffe4af */
[----:B------:R-:W1:Y:S01]  /*12450*/  @!P2 LDC.64 R238, c[0x0][0x220] ;  /* 0x00008800ffeeab82 */ /* 0x000e620000000a00 */
[----:B------:R-:W-:Y:S02]  /*12460*/  IADD3 R5, P0, R10, UR30, RZ ;  /* 0x0000001e0a057c10 */ /* 0x000fe4000ff1e0ff */
[C---:B------:R-:W-:Y:S02]  /*12470*/  LEA R9, P1, R7.reuse, UR6, 0x1 ;  /* 0x0000000607097c11 */ /* 0x040fe4000f8208ff */
[----:B------:R-:W-:Y:S02]  /*12480*/  IADD3.X R4, R4, UR37, R11, P0, !PT ;  /* 0x0000002504047c10 */ /* 0x000fe400087fe40b */
[----:B------:R-:W-:Y:S01]  /*12490*/  LEA.HI.X R7, R7, UR7, R6, 0x1, P1 ;  /* 0x0000000707077c11 */ /* 0x000fe200088f0c06 */
[----:B------:R-:W-:Y:S01]  /*124a0*/  STL [R1+0x24], R9 ;  /* 0x0000240901007387 */ /* 0x000fe20000100800 */
[C---:B------:R-:W-:Y:S01]  /*124b0*/  LEA R6, P0, R5.reuse, UR10, 0x1 ;  /* 0x0000000a05067c11 */ /* 0x040fe2000f8008ff */
[----:B------:R-:W2:Y:S01]  /*124c0*/  @!P2 LDC.64 R236, c[0x0][0x220] ;  /* 0x00008800ffecab82 */ /* 0x000ea20000000a00 */
[----:B------:R-:W-:Y:S01]  /*124d0*/  ULDC.64 UR6, c[0x0][0x250] ;  /* 0x0000940000067ab9 */ /* 0x000fe20000000a00 */
[----:B------:R-:W-:Y:S01]  /*124e0*/  STL [R1+0x20], R7 ;  /* 0x0000200701007387 */ /* 0x000fe20000100800 */
[----:B------:R-:W-:Y:S01]  /*124f0*/  LEA.HI.X R4, R5, UR11, R4, 0x1, P0 ;  /* 0x0000000b05047c11 */ /* 0x000fe200080f0c04 */
[----:B------:R-:W-:-:S02]  /*12500*/  ULDC.64 UR10, c[0x0][0x248] ;  /* 0x00009200000a7ab9 */ /* 0x000fc40000000a00 */
[----:B------:R3:W-:Y:S04]  /*12510*/  STL [R1+0x1c], R6 ;  /* 0x00001c0601007387 */ /* 0x0007e80000100800 */
[----:B------:R4:W-:Y:S01]  /*12520*/  STL [R1+0x18], R4 ;  /* 0x0000180401007387 */ /* 0x0009e20000100800 */
[----:B---3--:R-:W-:-:S04]  /*12530*/  IMAD.WIDE.U32 R6, R164, -0x326172a9, RZ ;  /* 0xcd9e8d57a4067825 */ /* 0x008fc800078e00ff */
[----:B------:R-:W-:Y:S01]  /*12540*/  IMAD.MOV.U32 R164, RZ, RZ, R0 ;  /* 0x000000ffffa47224 */ /* 0x000fe200078e0000 */
[----:B------:R-:W-:Y:S01]  /*12550*/  SHF.R.S32.HI R0, RZ, 0x3, R3 ;  /* 0x00000003ff007819 */ /* 0x000fe20000011403 */
[----:B------:R3:W-:Y:S01]  /*12560*/  STL.64 [R1+0x30], R6 ;  /* 0x0000300601007387 */ /* 0x0007e20000100a00 */
[----:B------:R-:W-:Y:S01]  /*12570*/  LOP3.LUT R168, R7, R168, RZ, 0x3c, !PT ;  /* 0x000000a807a87212 */ /* 0x000fe200078e3cff */
[----:B------:R-:W-:Y:S01]  /*12580*/  IMAD.MOV.U32 R3, RZ, RZ, R2 ;  /* 0x000000ffff037224 */ /* 0x000fe200078e0002 */
[----:B----4-:R-:W-:Y:S02]  /*12590*/  IADD3 R4, P0, R0, 0x20, RZ ;  /* 0x0000002000047810 */ /* 0x010fe40007f1e0ff */
[----:B------:R-:W-:-:S03]  /*125a0*/  SHF.R.S32.HI R0, RZ, 0x1f, R0 ;  /* 0x0000001fff007819 */ /* 0x000fc60000011400 */
[----:B------:R4:W-:Y:S02]  /*125b0*/  STL [R1+0x48], R4 ;  /* 0x0000480401007387 */ /* 0x0009e40000100800 */
[----:B------:R-:W-:Y:S02]  /*125c0*/  IMAD.X R5, RZ, RZ, R0, P0 ;  /* 0x000000ffff057224 */ /* 0x000fe400000e0600 */
[----:B---3--:R-:W-:-:S05]  /*125d0*/  IMAD.WIDE.U32 R6, R165, -0x2daee0ad, RZ ;  /* 0xd2511f53a5067825 */ /* 0x008fca00078e00ff */
[----:B------:R3:W-:Y:S01]  /*125e0*/  STL.64 [R1+0x38], R6 ;  /* 0x0000380601007387 */ /* 0x0007e20000100a00 */
[----:B----45:R-:W-:Y:S02]  /*125f0*/  IMAD.MOV.U32 R4, RZ, RZ, R170 ;  /* 0x000000ffff047224 */ /* 0x030fe400078e00aa */
[----:B---3--:R-:W-:-:S05]  /*12600*/  IMAD.WIDE.U32 R6, R168, -0x2daee0ad, RZ ;  /* 0xd2511f53a8067825 */ /* 0x008fca00078e00ff */
[----:B------:R-:W-:Y:S04]  /*12610*/  STL.64 [R1+0x28], R6 ;  /* 0x0000280601007387 */ /* 0x000fe80000100a00 */
[----:B------:R3:W-:Y:S02]  /*12620*/  STL [R1+0x4c], R5 ;  /* 0x00004c0501007387 */ /* 0x0007e40000100800 */
[----:B---3--:R-:W-:-:S05]  /*12630*/  IMAD.MOV.U32 R5, RZ, RZ, R173 ;  /* 0x000000ffff057224 */ /* 0x008fca00078e00ad */
[----:B------:R3:W-:Y:S01]  /*12640*/  STL.64 [R1+0x40], R4 ;  /* 0x0000400401007387 */ /* 0x0007e20000100a00 */
[----:B-12---:R-:W-:Y:S05]  /*12650*/  BRA `(.L_x_2110) ;  /* 0x0000000400087947 */ /* 0x006fea0003800000 */
.L_x_2112:
[----:B------:R-:W2:Y:S01]  /*12660*/  LDL.LU.64 R12, [R1+0x58] ;  /* 0x00005800010c7983 */ /* 0x000ea20000300a00 */
[----:B------:R-:W1:Y:S01]  /*12670*/  @!P2 LDC.64 R6, c[0x0][0x218] ;  /* 0x00008600ff06ab82 */ /* 0x000e620000000a00 */
[----:B------:R-:W-:Y:S02]  /*12680*/  UIADD3 UR27, UR20, -0x2, URZ ;  /* 0xfffffffe141b7890 */ /* 0x000fe4000fffe03f */
[----:B------:R-:W3:Y:S02]  /*12690*/  LDL.LU.64 R176, [R1+0x50] ;  /* 0x0000500001b07983 */ /* 0x000ee40000300a00 */
[----:B------:R-:W-:Y:S02]  /*126a0*/  UIMAD.WIDE.U32 UR30, UR27, UR10, URZ ;  /* 0x0000000a1b1e72a5 */ /* 0x000fe4000f8e003f */
[----:B------:R-:W4:Y:S01]  /*126b0*/  LDL.64 R16, [R1] ;  /* 0x0000000001107983 */ /* 0x000f220000100a00 */
[----:B------:R-:W-:Y:S01]  /*126c0*/  USHF.R.S32.HI UR20, URZ, 0x1f, UR27 ;  /* 0x0000001f3f147899 */ /* 0x000fe2000801141b */
[----:B------:R-:W5:Y:S02]  /*126d0*/  @!P2 LDC.64 R4, c[0x0][0x218] ;  /* 0x00008600ff04ab82 */ /* 0x000f640000000a00 */
[----:B------:R1:W-:Y:S01]  /*126e0*/  @P2 STS.128 [R242+0x10000], RZ ;  /* 0x010000fff2002388 */ /* 0x0003e20000000c00 */
[----:B------:R-:W-:Y:S04]  /*126f0*/  UIMAD UR20, UR20, UR10, URZ ;  /* 0x0000000a141472a4 */ /* 0x000fe8000f8e023f */
[----:B------:R-:W-:Y:S04]  /*12700*/  UIMAD UR20, UR27, UR11, UR20 ;  /* 0x0000000b1b1472a4 */ /* 0x000fe8000f8e0214 */
[----:B------:R-:W-:Y:S06]  /*12710*/  UIADD3 UR20, UR31, UR20, URZ ;  /* 0x000000141f147290 */ /* 0x000fec000fffe03f */
[----:B------:R-:W-:Y:S02]  /*12720*/  IMAD.U32 R0, RZ, RZ, UR20 ;  /* 0x00000014ff007e24 */ /* 0x000fe4000f8e00ff */
[----:B--2---:R-:W-:Y:S02]  /*12730*/  IMAD.MOV.U32 R178, RZ, RZ, R12 ;  /* 0x000000ffffb27224 */ /* 0x004fe400078e000c */
[----:B------:R-:W-:Y:S02]  /*12740*/  IMAD.U32 R12, RZ, RZ, UR30 ;  /* 0x0000001eff0c7e24 */ /* 0x000fe4000f8e00ff */
[----:B------:R-:W-:Y:S02]  /*12750*/  IMAD.MOV.U32 R179, RZ, RZ, R13 ;  /* 0x000000ffffb37224 */ /* 0x000fe400078e000d */
[----:B------:R-:W-:Y:S01]  /*12760*/  IMAD.U32 R13, RZ, RZ, UR31 ;  /* 0x0000001fff0d7e24 */ /* 0x000fe2000f8e00ff */
[C---:B------:R-:W-:Y:S04]  /*12770*/  LEA R11, P0, R12.reuse, R246, 0x6 ;  /* 0x000000f60c0b7211 */ /* 0x040fe800078030ff */
[----:B----4-:R-:W-:Y:S02]  /*12780*/  LEA.HI.X R0, R12, R17, R0, 0x6, P0 ;  /* 0x000000110c007211 */ /* 0x010fe400000f3400 */
        /* <DEDUP_REMOVED lines=47> */
.L_x_2110:
[----:B------:R-:W2:Y:S01]  /*12a80*/  LDL.64 R6, [R1+0x40] ;  /* 0x0000400001067983 */ /* 0x000ea20000100a00 */
[----:B------:R-:W-:Y:S01]  /*12a90*/  UIADD3 UR30, UR23, -UR26, URZ ;  /* 0x8000001a171e7290 */ /* 0x000fe2000fffe03f */
[----:B------:R-:W-:Y:S04]  /*12aa0*/  DEPBAR.LE SB0, 0x0 ;  /* 0x000080000000791a */ /* 0x000fe80000000000 */
[----:B------:R-:W4:Y:S01]  /*12ab0*/  LDL.64 R8, [R1+0x48] ;  /* 0x0000480001087983 */ /* 0x000f220000100a00 */
[----:B------:R-:W-:Y:S01]  /*12ac0*/  IMAD.U32 R25, RZ, RZ, UR30 ;  /* 0x0000001eff197e24 */ /* 0x000fe2000f8e00ff */
[----:B------:R-:W-:Y:S01]  /*12ad0*/  UIADD3 UR22, UR20, -0x1, URZ ;  /* 0xffffffff14167890 */ /* 0x000fe2000fffe03f */
[----:B------:R-:W-:Y:S02]  /*12ae0*/  ISETP.GE.AND P4, PT, R241, UR13, PT ;  /* 0x0000000df1007c0c */ /* 0x000fe4000bf86270 */
[----:B---3--:R-:W3:Y:S01]  /*12af0*/  LDL R5, [R1+0x1c] ;  /* 0x00001c0001057983 */ /* 0x008ee20000100800 */
[----:B------:R-:W-:Y:S01]  /*12b00*/  BAR.SYNC.DEFER_BLOCKING 0x0 ;  /* 0x0000000000007b1d */ /* 0x000fe20000010000 */
[C---:B------:R-:W-:Y:S01]  /*12b10*/  LEA R28, P1, R25.reuse, R244, 0x6 ;  /* 0x000000f4191c7211 */ /* 0x040fe200078230ff */
[----:B------:R-:W-:Y:S01]  /*12b20*/  USHF.R.S32.HI UR28, URZ, 0x1f, UR22 ;  /* 0x0000001f3f1c7899 */ /* 0x000fe20008011416 */
[----:B------:R-:W-:Y:S01]  /*12b30*/  IMAD.U32 R0, RZ, RZ, UR22 ;  /* 0x00000016ff007e24 */ /* 0x000fe2000f8e00ff */
[----:B------:R-:W-:Y:S01]  /*12b40*/  UIMAD UR27, UR8, UR22, URZ ;  /* 0x00000016081b72a4 */ /* 0x000fe2000f8e023f */
[----:B------:R-:W-:Y:S01]  /*12b50*/  LEA.HI.X.SX32 R29, R25, R245, 0x6, P1 ;  /* 0x000000f5191d7211 */ /* 0x000fe200008f36ff */
[----:B------:R-:W-:Y:S02]  /*12b60*/  UISETP.GT.AND UP0, UPT, UR22, UR16, UPT ;  /* 0x000000101600728c */ /* 0x000fe4000bf04270 */
[----:B------:R-:W-:Y:S02]  /*12b70*/  UIMAD UR27, UR28, UR9, UR27 ;  /* 0x000000091c1b72a4 */ /* 0x000fe4000f8e021b */
[----:B------:R-:W-:Y:S04]  /*12b80*/  IMAD R24, R29, UR6, RZ ;  /* 0x000000061d187c24 */ /* 0x000fe8000f8e02ff */
[C---:B------:R-:W-:Y:S02]  /*12b90*/  IMAD R24, R28.reuse, UR7, R24 ;  /* 0x000000071c187c24 */ /* 0x040fe4000f8e0218 */
[----:B------:R-:W-:Y:S04]  /*12ba0*/  IMAD.WIDE.U32 R28, R28, UR6, RZ ;  /* 0x000000061c1c7c25 */ /* 0x000fe8000f8e00ff */
[----:B------:R-:W-:Y:S01]  /*12bb0*/  IMAD.IADD R24, R29, 0x1, R24 ;  /* 0x000000011d187824 */ /* 0x000fe200078e0218 */
[----:B------:R-:W-:Y:S05]  /*12bc0*/  @P2 STS.128 [R242+0x18000], RZ ;  /* 0x018000fff2002388 */ /* 0x000fea0000000c00 */
[----:B------:R-:W5:Y:S01]  /*12bd0*/  LDL R4, [R1+0x18] ;  /* 0x0000180001047983 */ /* 0x000f620000100800 */
[----:B--2---:R-:W-:Y:S04]  /*12be0*/  IMAD.WIDE.U32 R32, R0, UR9, R6 ;  /* 0x0000000900207c25 */ /* 0x004fe8000f8e0006 */
[----:B------:R-:W-:Y:S01]  /*12bf0*/  VIADD R0, R33, UR27 ;  /* 0x0000001b21007c36 */ /* 0x000fe20008000000 */
[C---:B------:R-:W-:Y:S01]  /*12c00*/  @!P2 LEA R26, P1, R32.reuse, R238, 0x1 ;  /* 0x000000ee201aa211 */ /* 0x040fe200078208ff */
[----:B------:R-:W-:Y:S01]  /*12c10*/  UIADD3 UR27, UR12, -UR26, URZ ;  /* 0x8000001a0c1b7290 */ /* 0x000fe2000fffe03f */
[C---:B----4-:R-:W-:Y:S02]  /*12c20*/  LEA R30, P0, R25.reuse, R8, 0x6 ;  /* 0x00000008191e7211 */ /* 0x050fe400078030ff */
[C---:B------:R-:W-:Y:S02]  /*12c30*/  @!P2 LEA.HI.X R27, R32.reuse, R239, R0, 0x1, P1 ;  /* 0x000000ef201ba211 */ /* 0x040fe400008f0c00 */
[----:B------:R-:W-:Y:S01]  /*12c40*/  LEA.HI.X.SX32 R31, R25, R9, 0x6, P0 ;  /* 0x00000009191f7211 */ /* 0x000fe200000f36ff */
[----:B------:R-:W-:Y:S01]  /*12c50*/  IMAD.U32 R165, RZ, RZ, UR27 ;  /* 0x0000001bffa57e24 */ /* 0x000fe2000f8e00ff */
[----:B------:R-:W-:Y:S01]  /*12c60*/  @!P2 IADD3 R25, P0, R32, UR29, RZ ;  /* 0x0000001d2019ac10 */ /* 0x000fe2000ff1e0ff */
[----:B------:R-:W-:Y:S01]  /*12c70*/  @!PT LDS RZ, [RZ] ;  /* 0x00000000fffff984 */ /* 0x000fe20000000800 */
[----:B------:R-:W-:Y:S01]  /*12c80*/  @!PT LDS RZ, [RZ] ;  /* 0x00000000fffff984 */ /* 0x000fe20000000800 */
[----:B------:R-:W-:Y:S01]  /*12c90*/  @!PT LDS RZ, [RZ] ;  /* 0x00000000fffff984 */ /* 0x000fe20000000800 */
[----:B------:R-:W-:Y:S01]  /*12ca0*/  @!P2 LDGSTS.E.BYPASS.LTC128B.128 [R242+0x18000], desc[UR34][R26.64] ;  /* 0x180000001af2afae */ /* 0x000fe2000b901d62 */
[----:B---3--:R-:W-:Y:S01]  /*12cb0*/  LEA R32, P3, R28, R5, 0x1 ;  /* 0x000000051c207211 */ /* 0x008fe200078608ff */
[----:B------:R-:W-:Y:S01]  /*12cc0*/  IMAD R2, R31, UR6, RZ ;  /* 0x000000061f027c24 */ /* 0x000fe2000f8e02ff */
[C---:B------:R-:W-:Y:S02]  /*12cd0*/  @!P2 LEA R34, P1, R25.reuse, R236, 0x1 ;  /* 0x000000ec1922a211 */ /* 0x040fe400078208ff */
[----:B------:R-:W-:Y:S01]  /*12ce0*/  @P4 STS.128 [R242+0x1a000], RZ ;  /* 0x01a000fff2004388 */ /* 0x000fe20000000c00 */
[----:B------:R-:W-:Y:S01]  /*12cf0*/  @!P2 IADD3.X R0, R0, UR14, RZ, P0, !PT ;  /* 0x0000000e0000ac10 */ /* 0x000fe200087fe4ff */
[C---:B------:R-:W-:Y:S02]  /*12d00*/  IMAD R2, R30.reuse, UR7, R2 ;  /* 0x000000071e027c24 */ /* 0x040fe4000f8e0202 */
[----:B------:R-:W-:Y:S01]  /*12d10*/  IMAD.WIDE.U32 R30, R30, UR6, RZ ;  /* 0x000000061e1e7c25 */ /* 0x000fe2000f8e00ff */
[----:B------:R-:W-:Y:S02]  /*12d20*/  @!P2 LEA.HI.X R35, R25, R237, R0, 0x1, P1 ;  /* 0x000000ed1923a211 */ /* 0x000fe400008f0c00 */
[----:B------:R-:W-:Y:S01]  /*12d30*/  ISETP.GE.AND P1, PT, R235, UR13, PT ;  /* 0x0000000deb007c0c */ /* 0x000fe2000bf26270 */
[----:B------:R-:W-:Y:S01]  /*12d40*/  IMAD.IADD R2, R31, 0x1, R2 ;  /* 0x000000011f027824 */ /* 0x000fe200078e0202 */
[----:B------:R-:W-:Y:S01]  /*12d50*/  LEA R6, P0, R30, R5, 0x1 ;  /* 0x000000051e067211 */ /* 0x000fe200078008ff */
[----:B------:R-:W-:Y:S01]  /*12d60*/  IMAD.U32 R0, RZ, RZ, UR22 ;  /* 0x00000016ff007e24 */ /* 0x000fe2000f8e00ff */
[-C--:B-----5:R-:W-:Y:S02]  /*12d70*/  LEA.HI.X R33, R28, R4.reuse, R24, 0x1, P3 ;  /* 0x000000041c217211 */ /* 0x0a0fe400018f0c18 */
[----:B------:R-:W-:Y:S02]  /*12d80*/  ISETP.GE.AND P3, PT, R240, UR13, PT ;  /* 0x0000000df0007c0c */ /* 0x000fe4000bf66270 */
[----:B------:R-:W-:Y:S01]  /*12d90*/  LEA.HI.X R7, R30, R4, R2, 0x1, P0 ;  /* 0x000000041e077211 */ /* 0x000fe200000f0c02 */
[----:B------:R-:W-:Y:S01]  /*12da0*/  @!PT LDS RZ, [RZ] ;  /* 0x00000000fffff984 */ /* 0x000fe20000000800 */
[----:B------:R-:W-:Y:S01]  /*12db0*/  @!PT LDS RZ, [RZ] ;  /* 0x00000000fffff984 */ /* 0x000fe20000000800 */
[----:B------:R-:W-:Y:S01]  /*12dc0*/  @!PT LDS RZ, [RZ] ;  /* 0x00000000fffff984 */ /* 0x000fe20000000800 */
[----:B------:R-:W-:Y:S01]  /*12dd0*/  @!P4 LDGSTS.E.BYPASS.LTC128B.128 [R242+0x1a000], desc[UR34][R32.64+0x80] ;  /* 0x1a00008020f2cfae */ /* 0x000fe2000b901d62 */
[----:B------:R-:W1:Y:S09]  /*12de0*/  S2R R2, SR_TID.X ;  /* 0x0000000000027919 */ /* 0x000e720000002100 */
        /* <DEDUP_REMOVED lines=15> */
[----:B------:R-:W-:Y:S01]  /*12ee0*/  @P4 STS.128 [R242+0x1b000], RZ ;  /* 0x01b000fff2004388 */ /* 0x000fe20000000c00 */
[----:B-1----:R-:W-:Y:S04]  /*12ef0*/  IMAD.SHL.U32 R2, R2, 0x2, RZ ;  /* 0x0000000202027824 */ /* 0x002fe800078e00ff */
[----:B------:R-:W-:Y:S01]  /*12f00*/  @!PT LDS RZ, [RZ] ;  /* 0x00000000fffff984 */ /* 0x000fe20000000800 */
[----:B------:R-:W-:Y:S01]  /*12f10*/  @!PT LDS RZ, [RZ] ;  /* 0x00000000fffff984 */ /* 0x000fe20000000800 */
[----:B------:R-:W-:Y:S01]  /*12f20*/  @!PT LDS RZ, [RZ] ;  /* 0x00000000fffff984 */ /* 0x000fe20000000800 */
[----:B------:R-:W-:Y:S01]  /*12f30*/  @!P4 LDGSTS.E.BYPASS.LTC128B.128 [R242+0x1b000], desc[UR34][R6.64+0x80] ;  /* 0x1b00008006f2cfae */ /* 0x000fe2000b901d62 */
[----:B------:R-:W-:Y:S04]  /*12f40*/  LOP3.LUT R2, R2, 0x6, RZ, 0xc0, !PT ;  /* 0x0000000602027812 */ /* 0x000fe800078ec0ff */
[----:B------:R-:W-:Y:S05]  /*12f50*/  @P3 STS.128 [R242+0x1d000], RZ ;  /* 0x01d000fff2003388 */ /* 0x000fea0000000c00 */
[----:B------:R-:W-:Y:S01]  /*12f60*/  @!PT LDS RZ, [RZ] ;  /* 0x00000000fffff984 */ /* 0x000fe20000000800 */
[----:B------:R-:W-:Y:S01]  /*12f70*/  @!PT LDS RZ, [RZ] ;  /* 0x00000000fffff984 */ /* 0x000fe20000000800 */
[----:B------:R-:W-:Y:S01]  /*12f80*/  @!PT LDS RZ, [RZ] ;  /* 0x00000000fffff984 */ /* 0x000fe20000000800 */
[----:B------:R-:W-:Y:S01]  /*12f90*/  @!P3 LDGSTS.E.BYPASS.LTC128B.128 [R242+0x1d000], desc[UR34][R6.64+0x100] ;  /* 0x1d00010006f2bfae */ /* 0x000fe2000b901d62 */
[----:B------:R-:W-:Y:S04]  /*12fa0*/  IMAD R0, R0, 0x40, R2 ;  /* 0x0000004000007824 */ /* 0x000fe800078e0202 */
[----:B------:R-:W-:Y:S01]  /*12fb0*/  @P1 STS.128 [R242+0x1f000], RZ ;  /* 0x01f000fff2001388 */ /* 0x000fe20000000c00 */
[----:B------:R-:W-:Y:S01]  /*12fc0*/  IMAD.IADD R2, R252, 0x1, -R0 ;  /* 0x00000001fc027824 */ /* 0x000fe200078e0a00 */
[C---:B------:R-:W-:Y:S03]  /*12fd0*/  ISETP.GE.AND P6, PT, R0.reuse, R251, PT ;  /* 0x000000fb0000720c */ /* 0x040fe60003fc6270 */
[----:B------:R-:W-:Y:S01]  /*12fe0*/  @!PT LDS RZ, [RZ] ;  /* 0x00000000fffff984 */ /* 0x000fe20000000800 */
[----:B------:R-:W-:Y:S01]  /*12ff0*/  @!PT LDS RZ, [RZ] ;  /* 0x00000000fffff984 */ /* 0x000fe20000000800 */
[----:B------:R-:W-:Y:S01]  /*13000*/  @!PT LDS RZ, [RZ] ;  /* 0x00000000fffff984 */ /* 0x000fe20000000800 */
[----:B------:R1:W-:Y:S01]  /*13010*/  @!P1 LDGSTS.E.BYPASS.LTC128B.128 [R242+0x1f000], desc[UR34][R6.64+0x180] ;  /* 0x1f00018006f29fae */ /* 0x0003e2000b901d62 */
[----:B------:R-:W-:Y:S04]  /*13020*/  IABS R2, R2 ;  /* 0x0000000200027213 */ /* 0x000fe80000000000 */
[----:B------:R-:W-:Y:S01]  /*13030*/  LDSM.16.M88.4 R168, [R234] ;  /* 0x00000000eaa8783b */ /* 0x000fe20000000200 */
[----:B------:R-:W-:Y:S02]  /*13040*/  ISETP.GE.OR P6, PT, R0, R250, !P6 ;  /* 0x000000fa0000720c */ /* 0x000fe400077c6670 */
[----:B------:R-:W-:Y:S02]  /*13050*/  I2FP.F32.S32 R2, R2 ;  /* 0x0000000200027245 */ /* 0x000fe40000201400 */
[----:B------:R-:W1:Y:S05]  /*13060*/  LDSM.16.M88.4 R172, [R233+0x10000] ;  /* 0x01000000e9ac783b */ /* 0x000e6a0000000200 */
[----:B------:R-:W2:Y:S05]  /*13070*/  LDSM.16.M88.4 R176, [R233+0x10800] ;  /* 0x01080000e9b0783b */ /* 0x000eaa0000000200 */
[----:B------:R-:W3:Y:S05]  /*13080*/  LDSM.16.M88.4 R180, [R233+0x11000] ;  /* 0x01100000e9b4783b */ /* 0x000eea0000000200 */
[----:B------:R-:W4:Y:S05]  /*13090*/  LDSM.16.M88.4 R184, [R233+0x11800] ;  /* 0x01180000e9b8783b */ /* 0x000f2a0000000200 */
[----:B------:R-:W0:Y:S05]  /*130a0*/  LDGDEPBAR ;  /* 0x00000000000079af */ /* 0x000e2a0000000000 */
[----:B------:R-:W-:Y:S05]  /*130b0*/  LDSM.16.M88.4 R188, [R232] ;  /* 0x00000000e8bc783b */ /* 0x000fea0000000200 */
[----:B------:R-:W5:Y:S05]  /*130c0*/  LDSM.16.M88.4 R192, [R231] ;  /* 0x00000000e7c0783b */ /* 0x000f6a0000000200 */
[----:B------:R-:W5:Y:S05]  /*130d0*/  LDSM.16.M88.4 R196, [R223] ;  /* 0x00000000dfc4783b */ /* 0x000f6a0000000200 */
[----:B------:R-:W5:Y:S01]  /*130e0*/  LDSM.16.M88.4 R200, [R222] ;  /* 0x00000000dec8783b */ /* 0x000f620000000200 */
[C---:B-1----:R-:W-:Y:S04]  /*130f0*/  HMMA.16816.F32 R4, R168.reuse, R172, RZ ;  /* 0x000000aca804723c */ /* 0x042fe800000018ff */
[----:B------:R-:W1:Y:S03]  /*13100*/  LDSM.16.M88.4 R204, [R221] ;  /* 0x00000000ddcc783b */ /* 0x000e660000000200 */
[----:B------:R-:W-:Y:S04]  /*13110*/  IMAD.MOV.U32 R172, RZ, RZ, R8 ;  /* 0x000000ffffac7224 */ /* 0x000fe800078e0008 */
[----:B------:R-:W-:Y:S02]  /*13120*/  IMAD.MOV.U32 R173, RZ, RZ, R9 ;  /* 0x000000ffffad7224 */ /* 0x000fe400078e0009 */
[C---:B------:R-:W-:Y:S06]  /*13130*/  HMMA.16816.F32 R8, R168.reuse, R174, RZ ;  /* 0x000000aea808723c */ /* 0x040fec00000018ff */
[C---:B--2---:R-:W-:Y:S06]  /*13140*/  HMMA.16816.F32 R12, R168.reuse, R176, RZ ;  /* 0x000000b0a80c723c */ /* 0x044fec00000018ff */
[C---:B------:R-:W-:Y:S01]  /*13150*/  HMMA.16816.F32 R16, R168.reuse, R178, RZ ;  /* 0x000000b2a810723c */ /* 0x040fe200000018ff */
[----:B------:R-:W-:Y:S05]  /*13160*/  LDSM.16.M88.4 R176, [R227+0x10800] ;  /* 0x01080000e3b0783b */ /* 0x000fea0000000200 */
[C---:B---3--:R-:W-:Y:S06]  /*13170*/  HMMA.16816.F32 R20, R168.reuse, R180, RZ ;  /* 0x000000b4a814723c */ /* 0x048fec00000018ff */
[C---:B------:R-:W-:Y:S01]  /*13180*/  HMMA.16816.F32 R24, R168.reuse, R182, RZ ;  /* 0x000000b6a818723c */ /* 0x040fe200000018ff */
[----:B------:R-:W-:Y:S05]  /*13190*/  LDSM.16.M88.4 R180, [R227+0x11000] ;  /* 0x01100000e3b4783b */ /* 0x000fea0000000200 */
[C---:B----4-:R-:W-:Y:S06]  /*131a0*/  HMMA.16816.F32 R28, R168.reuse, R184, RZ ;  /* 0x000000b8a81c723c */ /* 0x050fec00000018ff */
[----:B------:R-:W-:Y:S01]  /*131b0*/  HMMA.16816.F32 R32, R168, R186, RZ ;  /* 0x000000baa820723c */ /* 0x000fe200000018ff */
[----:B------:R-:W-:Y:S05]  /*131c0*/  LDSM.16.M88.4 R168, [R230] ;  /* 0x00000000e6a8783b */ /* 0x000fea0000000200 */
[C---:B-----5:R-:W-:Y:S01]  /*131d0*/  HMMA.16816.F32 R4, R188.reuse, R192, R4 ;  /* 0x000000c0bc04723c */ /* 0x060fe20000001804 */
[----:B------:R-:W-:Y:S05]  /*131e0*/  LDSM.16.M88.4 R184, [R227+0x11800] ;  /* 0x01180000e3b8783b */ /* 0x000fea0000000200 */
[C---:B------:R-:W-:Y:S01]  /*131f0*/  HMMA.16816.F32 R8, R188.reuse, R194, R8 ;  /* 0x000000c2bc08723c */ /* 0x040fe20000001808 */
[----:B------:R-:W2:Y:S05]  /*13200*/  LDL R192, [R1+0x24] ;  /* 0x0000240001c07983 */ /* 0x000eaa0000100800 */
[----:B------:R-:W3:Y:S01]  /*13210*/  LDL R193, [R1+0x20] ;  /* 0x0000200001c17983 */ /* 0x000ee20000100800 */
[C---:B------:R-:W-:Y:S06]  /*13220*/  HMMA.16816.F32 R12, R188.reuse, R196, R12 ;  /* 0x000000c4bc0c723c */ /* 0x040fec000000180c */
[C---:B------:R-:W-:Y:S05]  /*13230*/  HMMA.16816.F32 R16, R188.reuse, R198, R16 ;  /* 0x000000c6bc10723c */ /* 0x040fea0000001810 */
[----:B------:R-:W-:Y:S01]  /*13240*/  IMAD.MOV.U32 R196, RZ, RZ, R172 ;  /* 0x000000ffffc47224 */ /* 0x000fe200078e00ac */
[C---:B------:R-:W-:Y:S05]  /*13250*/  HMMA.16816.F32 R20, R188.reuse, R200, R20 ;  /* 0x000000c8bc14723c */ /* 0x040fea0000001814 */
[----:B------:R-:W-:Y:S01]  /*13260*/  IMAD.MOV.U32 R197, RZ, RZ, R173 ;  /* 0x000000ffffc57224 */ /* 0x000fe200078e00ad */
[C---:B------:R-:W-:Y:S01]  /*13270*/  HMMA.16816.F32 R24, R188.reuse, R202, R24 ;  /* 0x000000cabc18723c */ /* 0x040fe20000001818 */
[----:B------:R-:W4:Y:S04]  /*13280*/  LDSM.16.M88.4 R172, [R227+0x10000] ;  /* 0x01000000e3ac783b */ /* 0x000f280000000200 */
[C---:B------:R-:W-:Y:S01]  /*13290*/  LEA R194, P0, R165.reuse, R196, 0x6 ;  /* 0x000000c4a5c27211 */ /* 0x040fe200078030ff */
[C---:B-1----:R-:W-:Y:S05]  /*132a0*/  HMMA.16816.F32 R28, R188.reuse, R204, R28 ;  /* 0x000000ccbc1c723c */ /* 0x042fea000000181c */
[----:B------:R-:W-:Y:S01]  /*132b0*/  LEA.HI.X.SX32 R195, R165, R197, 0x6, P0 ;  /* 0x000000c5a5c37211 */ /* 0x000fe200000f36ff */
[----:B------:R-:W-:Y:S01]  /*132c0*/  HMMA.16816.F32 R32, R188, R206, R32 ;  /* 0x000000cebc20723c */ /* 0x000fe20000001820 */
[----:B------:R-:W-:Y:S05]  /*132d0*/  LDSM.16.M88.4 R188, [R220+0x1000] ;  /* 0x00100000dcbc783b */ /* 0x000fea0000000200 */
[C---:B----4-:R-:W-:Y:S06]  /*132e0*/  HMMA.16816.F32 R4, R168.reuse, R172, R4 ;  /* 0x000000aca804723c */ /* 0x050fec0000001804 */
[C---:B------:R-:W-:Y:S01]  /*132f0*/  HMMA.16816.F32 R8, R168.reuse, R174, R8 ;  /* 0x000000aea808723c */ /* 0x040fe20000001808 */
[----:B------:R-:W-:Y:S05]  /*13300*/  LDSM.16.M88.4 R172, [R229] ;  /* 0x00000000e5ac783b */ /* 0x000fea0000000200 */
[C---:B------:R-:W-:Y:S06]  /*13310*/  HMMA.16816.F32 R12, R168.reuse, R176, R12 ;  /* 0x000000b0a80c723c */ /* 0x040fec000000180c */
[C---:B------:R-:W-:Y:S01]  /*13320*/  HMMA.16816.F32 R16, R168.reuse, R178, R16 ;  /* 0x000000b2a810723c */ /* 0x040fe20000001810 */
[----:B------:R-:W1:Y:S05]  /*13330*/  LDSM.16.M88.4 R176, [R220] ;  /* 0x00000000dcb0783b */ /* 0x000e6a0000000200 */
[C---:B------:R-:W-:Y:S06]  /*13340*/  HMMA.16816.F32 R20, R168.reuse, R180, R20 ;  /* 0x000000b4a814723c */ /* 0x040fec0000001814 */
[C---:B------:R-:W-:Y:S01]  /*13350*/  HMMA.16816.F32 R24, R168.reuse, R182, R24 ;  /* 0x000000b6a818723c */ /* 0x040fe20000001818 */
[----:B------:R-:W4:Y:S05]  /*13360*/  LDSM.16.M88.4 R180, [R220+0x800] ;  /* 0x00080000dcb4783b */ /* 0x000f2a0000000200 */
[C---:B------:R-:W-:Y:S06]  /*13370*/  HMMA.16816.F32 R28, R168.reuse, R184, R28 ;  /* 0x000000b8a81c723c */ /* 0x040fec000000181c */
[----:B------:R-:W-:Y:S01]  /*13380*/  HMMA.16816.F32 R32, R168, R186, R32 ;  /* 0x000000baa820723c */ /* 0x000fe20000001820 */
[----:B------:R-:W5:Y:S05]  /*13390*/  LDSM.16.M88.4 R168, [R220+0x1800] ;  /* 0x00180000dca8783b */ /* 0x000f6a0000000200 */
        /* <DEDUP_REMOVED lines=12> */
[----:B------:R-:W5:Y:S05]  /*13460*/  LDSM.16.M88.4 R168, [R233+0x13800] ;  /* 0x01380000e9a8783b */ /* 0x000f6a0000000200 */
        /* <DEDUP_REMOVED lines=12> */
[----:B------:R-:W5:Y:S05]  /*13530*/  LDSM.16.M88.4 R168, [R216] ;  /* 0x00000000d8a8783b */ /* 0x000f6a0000000200 */
[C---:B-1----:R-:W-:Y:S01]  /*13540*/  HMMA.16816.F32 R4, R172.reuse, R180, R4 ;  /* 0x000000b4ac04723c */ /* 0x042fe20000001804 */
[----:B------:R-:W-:Y:S05]  /*13550*/  LDSM.16.M88.4 R176, [R230+0x4000] ;  /* 0x00400000e6b0783b */ /* 0x000fea0000000200 */
        /* <DEDUP_REMOVED lines=118> */
[----:B------:R-:W1:Y:S05]  /*13cc0*/  LDSM.16.M88.4 R180, [R220+0x6000] ;  /* 0x00600000dcb4783b */ /* 0x000e6a0000000200 */
[C---:B--2---:R-:W-:Y:S06]  /*13cd0*/  HMMA.16816.F32 R12, R176.reuse, R184, R12 ;  /* 0x000000b8b00c723c */ /* 0x044fec000000180c */
[C---:B------:R-:W-:Y:S05]  /*13ce0*/  HMMA.16816.F32 R16, R176.reuse, R186, R16 ;  /* 0x000000bab010723c */ /* 0x040fea0000001810 */
[----:B------:R-:W-:Y:S01]  /*13cf0*/  IMAD R185, R195, UR10, RZ ;  /* 0x0000000ac3b97c24 */ /* 0x000fe2000f8e02ff */
[C---:B----4-:R-:W-:Y:S05]  /*13d00*/  HMMA.16816.F32 R20, R176.reuse, R188, R20 ;  /* 0x000000bcb014723c */ /* 0x050fea0000001814 */
[C---:B------:R-:W-:Y:S01]  /*13d10*/  IMAD.WIDE.U32 R186, R194.reuse, UR10, RZ ;  /* 0x0000000ac2ba7c25 */ /* 0x040fe2000f8e00ff */
[C---:B------:R-:W-:Y:S05]  /*13d20*/  HMMA.16816.F32 R24, R176.reuse, R190, R24 ;  /* 0x000000beb018723c */ /* 0x040fea0000001818 */
[----:B------:R-:W-:Y:S01]  /*13d30*/  IMAD R185, R194, UR11, R185 ;  /* 0x0000000bc2b97c24 */ /* 0x000fe2000f8e02b9 */
[C---:B-----5:R-:W-:Y:S05]  /*13d40*/  HMMA.16816.F32 R28, R176.reuse, R168, R28 ;  /* 0x000000a8b01c723c */ /* 0x060fea000000181c */
[C---:B------:R-:W-:Y:S01]  /*13d50*/  LEA R190, P5, R165.reuse, R244, 0x6 ;  /* 0x000000f4a5be7211 */ /* 0x040fe200078a30ff */
[----:B------:R-:W-:Y:S01]  /*13d60*/  HMMA.16816.F32 R32, R176, R170, R32 ;  /* 0x000000aab020723c */ /* 0x000fe20000001820 */
[----:B------:R-:W2:Y:S04]  /*13d70*/  LDSM.16.M88.4 R168, [R220+0x6800] ;  /* 0x00680000dca8783b */ /* 0x000ea80000000200 */
[----:B------:R-:W-:Y:S01]  /*13d80*/  LEA.HI.X.SX32 R191, R165, R245, 0x6, P5 ;  /* 0x000000f5a5bf7211 */ /* 0x000fe200028f36ff */
[----:B------:R-:W-:Y:S01]  /*13d90*/  IMAD.IADD R185, R187, 0x1, R185 ;  /* 0x00000001bbb97824 */ /* 0x000fe200078e02b9 */
[CC--:B------:R-:W-:Y:S01]  /*13da0*/  LEA R176, P0, R186.reuse, R192.reuse, 0x1 ;  /* 0x000000c0bab07211 */ /* 0x0c0fe200078008ff */
[C---:B-1----:R-:W-:Y:S05]  /*13db0*/  HMMA.16816.F32 R4, R172.reuse, R180, R4 ;  /* 0x000000b4ac04723c */ /* 0x042fea0000001804 */
[----:B---3--:R-:W-:Y:S01]  /*13dc0*/  LEA.HI.X R177, R186, R193, R185, 0x1, P0 ;  /* 0x000000c1bab17211 */ /* 0x008fe200000f0cb9 */
[C---:B------:R-:W-:Y:S05]  /*13dd0*/  HMMA.16816.F32 R8, R172.reuse, R182, R8 ;  /* 0x000000b6ac08723c */ /* 0x040fea0000001808 */
[----:B------:R-:W-:Y:S02]  /*13de0*/  IMAD R165, R191, UR10, RZ ;  /* 0x0000000abfa57c24 */ /* 0x000fe4000f8e02ff */
[----:B------:R-:W-:Y:S04]  /*13df0*/  IMAD.IADD R183, R249, 0x1, -R0 ;  /* 0x00000001f9b77824 */ /* 0x000fe800078e0a00 */
[C---:B------:R-:W-:Y:S01]  /*13e00*/  IMAD R165, R190.reuse, UR11, R165 ;  /* 0x0000000bbea57c24 */ /* 0x040fe2000f8e02a5 */
[----:B------:R-:W-:Y:S01]  /*13e10*/  IABS R183, R183 ;  /* 0x000000b700b77213 */ /* 0x000fe20000000000 */
[----:B------:R-:W-:Y:S03]  /*13e20*/  IMAD.WIDE.U32 R190, R190, UR10, RZ ;  /* 0x0000000abebe7c25 */ /* 0x000fe6000f8e00ff */
[----:B------:R-:W-:Y:S01]  /*13e30*/  I2FP.F32.S32 R183, R183 ;  /* 0x000000b700b77245 */ /* 0x000fe20000201400 */
[----:B------:R-:W-:Y:S01]  /*13e40*/  IMAD.IADD R165, R191, 0x1, R165 ;  /* 0x00000001bfa57824 */ /* 0x000fe200078e02a5 */
[----:B------:R-:W-:Y:S01]  /*13e50*/  LEA R178, P5, R190, R192, 0x1 ;  /* 0x000000c0beb27211 */ /* 0x000fe200078a08ff */
[----:B------:R-:W-:Y:S01]  /*13e60*/  FFMA.FTZ R4, R2, -UR21, R4 ;  /* 0x8000001502047c23 */ /* 0x000fe20008010004 */
[----:B------:R-:W-:Y:S02]  /*13e70*/  VIADD R2, R0, 0x8 ;  /* 0x0000000800027836 */ /* 0x000fe40000000000 */
[----:B------:R-:W-:Y:S01]  /*13e80*/  FFMA.FTZ R6, R183, -UR21, R6 ;  /* 0x80000015b7067c23 */ /* 0x000fe20008010006 */
[----:B------:R-:W-:Y:S01]  /*13e90*/  LEA.HI.X R179, R190, R193, R165, 0x1, P5 ;  /* 0x000000c1beb37211 */ /* 0x000fe200028f0ca5 */
[----:B------:R-:W-:Y:S01]  /*13ea0*/  VIADD R165, R0, 0x1 ;  /* 0x0000000100a57836 */ /* 0x000fe20000000000 */
[----:B------:R-:W-:Y:S02]  /*13eb0*/  FSEL R181, R4, -INF , !P6 ;  /* 0xff80000004b57808 */ /* 0x000fe40007000000 */
[-C--:B------:R-:W-:Y:S01]  /*13ec0*/  ISETP.GE.AND P6, PT, R0, R248.reuse, PT ;  /* 0x000000f80000720c */ /* 0x080fe20003fc6270 */
[----:B------:R-:W-:Y:S01]  /*13ed0*/  STL.64 [R1+0x58], R178 ;  /* 0x000058b201007387 */ /* 0x000fe20000100a00 */
[C---:B------:R-:W-:Y:S01]  /*13ee0*/  ISETP.GE.AND P5, PT, R165.reuse, R251, PT ;  /* 0x000000fba500720c */ /* 0x040fe20003fa6270 */
[C---:B--2---:R-:W-:Y:S03]  /*13ef0*/  HMMA.16816.F32 R12, R172.reuse, R168, R12 ;  /* 0x000000a8ac0c723c */ /* 0x044fe6000000180c */
[----:B------:R-:W-:Y:S01]  /*13f00*/  STL.64 [R1+0x50], R176 ;  /* 0x000050b001007387 */ /* 0x000fe20000100a00 */
[C---:B------:R-:W-:Y:S01]  /*13f10*/  ISETP.GE.AND P0, PT, R165.reuse, R248, PT ;  /* 0x000000f8a500720c */ /* 0x040fe20003f06270 */
[--C-:B------:R-:W-:Y:S01]  /*13f20*/  IMAD.IADD R186, R252, 0x1, -R165.reuse ;  /* 0x00000001fcba7824 */ /* 0x100fe200078e0aa5 */
[C---:B------:R-:W-:Y:S02]  /*13f30*/  ISETP.GE.OR P5, PT, R165.reuse, R250, !P5 ;  /* 0x000000faa500720c */ /* 0x040fe40006fa6670 */
[----:B------:R-:W1:Y:S01]  /*13f40*/  LDSM.16.M88.4 R176, [R220+0x7000] ;  /* 0x00700000dcb0783b */ /* 0x000e620000000200 */
[-C--:B------:R-:W-:Y:S01]  /*13f50*/  ISETP.GE.OR P0, PT, R165, R243.reuse, !P0 ;  /* 0x000000f3a500720c */ /* 0x080fe20004706670 */
[C---:B------:R-:W-:Y:S03]  /*13f60*/  HMMA.16816.F32 R16, R172.reuse, R170, R16 ;  /* 0x000000aaac10723c */ /* 0x040fe60000001810 */
[----:B------:R-:W-:Y:S01]  /*13f70*/  IABS R186, R186 ;  /* 0x000000ba00ba7213 */ /* 0x000fe20000000000 */
[----:B------:R-:W2:Y:S01]  /*13f80*/  LDSM.16.M88.4 R168, [R220+0x7800] ;  /* 0x00780000dca8783b */ /* 0x000ea20000000200 */
[----:B------:R-:W-:Y:S01]  /*13f90*/  ISETP.GE.OR P6, PT, R0, R243, !P6 ;  /* 0x000000f30000720c */ /* 0x000fe200077c6670 */
[----:B------:R-:W-:Y:S04]  /*13fa0*/  DEPBAR.LE SB0, 0x0 ;  /* 0x000080000000791a */ /* 0x000fe80000000000 */
[----:B------:R-:W-:Y:S01]  /*13fb0*/  BAR.SYNC.DEFER_BLOCKING 0x0 ;  /* 0x0000000000007b1d */ /* 0x000fe20000010000 */
[----:B------:R-:W-:Y:S01]  /*13fc0*/  I2FP.F32.S32 R186, R186 ;  /* 0x000000ba00ba7245 */ /* 0x000fe20000201400 */
[----:B------:R-:W-:Y:S01]  /*13fd0*/  IMAD.IADD R182, R249, 0x1, -R165 ;  /* 0x00000001f9b67824 */ /* 0x000fe200078e0aa5 */
[----:B------:R-:W-:Y:S01]  /*13fe0*/  FSEL R200, R6, -INF , !P6 ;  /* 0xff80000006c87808 */ /* 0x000fe20007000000 */
[----:B------:R-:W-:Y:S01]  /*13ff0*/  IMAD.IADD R165, R252, 0x1, -R2 ;  /* 0x00000001fca57824 */ /* 0x000fe200078e0a02 */
[----:B------:R-:W-:Y:S01]  /*14000*/  ISETP.GE.AND P6, PT, R2, R248, PT ;  /* 0x000000f80200720c */ /* 0x000fe20003fc6270 */
[----:B------:R-:W-:Y:S01]  /*14010*/  FFMA.FTZ R5, R186, -UR21, R5 ;  /* 0x80000015ba057c23 */ /* 0x000fe20008010005 */
[----:B------:R-:W-:Y:S02]  /*14020*/  IABS R182, R182 ;  /* 0x000000b600b67213 */ /* 0x000fe40000000000 */
[----:B------:R-:W-:Y:S02]  /*14030*/  IABS R165, R165 ;  /* 0x000000a500a57213 */ /* 0x000fe40000000000 */
[----:B------:R-:W-:Y:S02]  /*14040*/  I2FP.F32.S32 R182, R182 ;  /* 0x000000b600b67245 */ /* 0x000fe40000201400 */
[----:B------:R-:W-:Y:S02]  /*14050*/  I2FP.F32.S32 R165, R165 ;  /* 0x000000a500a57245 */ /* 0x000fe40000201400 */
[----:B------:R-:W-:Y:S01]  /*14060*/  FSEL R204, R5, -INF , !P5 ;  /* 0xff80000005cc7808 */ /* 0x000fe20006800000 */
[----:B------:R-:W-:Y:S01]  /*14070*/  FFMA.FTZ R7, R182, -UR21, R7 ;  /* 0x80000015b6077c23 */ /* 0x000fe20008010007 */
[C---:B------:R-:W-:Y:S01]  /*14080*/  ISETP.GE.AND P5, PT, R2.reuse, R251, PT ;  /* 0x000000fb0200720c */ /* 0x040fe20003fa6270 */
[----:B------:R-:W-:Y:S01]  /*14090*/  FFMA.FTZ R8, R165, -UR21, R8 ;  /* 0x80000015a5087c23 */ /* 0x000fe20008010008 */
[----:B------:R-:W-:Y:S01]  /*140a0*/  ISETP.GE.OR P6, PT, R2, R243, !P6 ;  /* 0x000000f30200720c */ /* 0x000fe200077c6670 */
[----:B------:R-:W-:Y:S01]  /*140b0*/  VIADD R182, R0, 0x9 ;  /* 0x0000000900b67836 */ /* 0x000fe20000000000 */
[----:B------:R-:W-:Y:S01]  /*140c0*/  ISETP.GE.OR P5, PT, R2, R250, !P5 ;  /* 0x000000fa0200720c */ /* 0x000fe20006fa6670 */
[----:B------:R-:W-:Y:S01]  /*140d0*/  IMAD.IADD R5, R249, 0x1, -R2 ;  /* 0x00000001f9057824 */ /* 0x000fe200078e0a02 */
[----:B------:R-:W-:Y:S01]  /*140e0*/  FSEL R191, R7, -INF , !P0 ;  /* 0xff80000007bf7808 */ /* 0x000fe20004000000 */
[--C-:B------:R-:W-:Y:S01]  /*140f0*/  IMAD.IADD R7, R252, 0x1, -R182.reuse ;  /* 0x00000001fc077824 */ /* 0x100fe200078e0ab6 */
[----:B------:R-:W-:Y:S01]  /*14100*/  FSEL R8, R8, -INF , !P5 ;  /* 0xff80000008087808 */ /* 0x000fe20006800000 */
[----:B------:R-:W-:Y:S01]  /*14110*/  VIADD R165, R0, 0x10 ;  /* 0x0000001000a57836 */ /* 0x000fe20000000000 */
[C---:B------:R-:W-:Y:S01]  /*14120*/  ISETP.GE.AND P0, PT, R182.reuse, R251, PT ;  /* 0x000000fbb600720c */ /* 0x040fe20003f06270 */
[C---:B-1----:R-:W-:Y:S05]  /*14130*/  HMMA.16816.F32 R20, R172.reuse, R176, R20 ;  /* 0x000000b0ac14723c */ /* 0x042fea0000001814 */
[----:B------:R-:W-:Y:S01]  /*14140*/  ISETP.GE.AND P5, PT, R182, R248, PT ;  /* 0x000000f8b600720c */ /* 0x000fe20003fa6270 */
[C---:B------:R-:W-:Y:S01]  /*14150*/  IMAD.IADD R6, R249.reuse, 0x1, -R182 ;  /* 0x00000001f9067824 */ /* 0x040fe200078e0ab6 */
[----:B------:R-:W-:Y:S01]  /*14160*/  IABS R5, R5 ;  /* 0x0000000500057213 */ /* 0x000fe20000000000 */
[--C-:B------:R-:W-:Y:S01]  /*14170*/  IMAD.IADD R2, R252, 0x1, -R165.reuse ;  /* 0x00000001fc027824 */ /* 0x100fe200078e0aa5 */
[C---:B------:R-:W-:Y:S01]  /*14180*/  ISETP.GE.OR P0, PT, R182.reuse, R250, !P0 ;  /* 0x000000fab600720c */ /* 0x040fe20004706670 */
[C---:B------:R-:W-:Y:S03]  /*14190*/  HMMA.16816.F32 R24, R172.reuse, R178, R24 ;  /* 0x000000b2ac18723c */ /* 0x040fe60000001818 */
[----:B------:R-:W-:Y:S02]  /*141a0*/  ISETP.GE.OR P5, PT, R182, R243, !P5 ;  /* 0x000000f3b600720c */ /* 0x000fe40006fa6670 */
[----:B------:R-:W-:Y:S01]  /*141b0*/  IABS R182, R7 ;  /* 0x0000000700b67213 */ /* 0x000fe20000000000 */
[----:B------:R-:W-:Y:S01]  /*141c0*/  IMAD.IADD R7, R249, 0x1, -R165 ;  /* 0x00000001f9077824 */ /* 0x000fe200078e0aa5 */
[----:B------:R-:W-:Y:S01]  /*141d0*/  I2FP.F32.S32 R5, R5 ;  /* 0x0000000500057245 */ /* 0x000fe20000201400 */
[C---:B--2---:R-:W-:Y:S03]  /*141e0*/  HMMA.16816.F32 R28, R172.reuse, R168, R28 ;  /* 0x000000a8ac1c723c */ /* 0x044fe6000000181c */
[----:B------:R-:W-:Y:S01]  /*141f0*/  I2FP.F32.S32 R182, R182 ;  /* 0x000000b600b67245 */ /* 0x000fe20000201400 */
[----:B------:R-:W-:Y:S01]  /*14200*/  FFMA.FTZ R10, R5, -UR21, R10 ;  /* 0x80000015050a7c23 */ /* 0x000fe2000801000a */
[----:B------:R-:W-:Y:S01]  /*14210*/  IABS R2, R2 ;  /* 0x0000000200027213 */ /* 0x000fe20000000000 */
[----:B------:R-:W-:Y:S01]  /*14220*/  VIADD R5, R0, 0x11 ;  /* 0x0000001100057836 */ /* 0x000fe20000000000 */
[----:B------:R-:W-:Y:S01]  /*14230*/  IABS R6, R6 ;  /* 0x0000000600067213 */ /* 0x000fe20000000000 */
[----:B------:R-:W-:Y:S01]  /*14240*/  FFMA.FTZ R9, R182, -UR21, R9 ;  /* 0x80000015b6097c23 */ /* 0x000fe20008010009 */
[----:B------:R-:W-:Y:S03]  /*14250*/  HMMA.16816.F32 R32, R172, R170, R32 ;  /* 0x000000aaac20723c */ /* 0x000fe60000001820 */
[----:B------:R-:W-:Y:S01]  /*14260*/  I2FP.F32.S32 R2, R2 ;  /* 0x0000000200027245 */ /* 0x000fe20000201400 */
[----:B------:R-:W-:Y:S01]  /*14270*/  IMAD.IADD R182, R252, 0x1, -R5 ;  /* 0x00000001fcb67824 */ /* 0x000fe200078e0a05 */
[----:B------:R-:W-:Y:S02]  /*14280*/  I2FP.F32.S32 R6, R6 ;  /* 0x0000000600067245 */ /* 0x000fe40000201400 */
[----:B------:R-:W-:Y:S01]  /*14290*/  FSEL R180, R9, -INF , !P0 ;  /* 0xff80000009b47808 */ /* 0x000fe20004000000 */
[----:B------:R-:W-:Y:S01]  /*142a0*/  FFMA.FTZ R12, R2, -UR21, R12 ;  /* 0x80000015020c7c23 */ /* 0x000fe2000801000c */
[C---:B------:R-:W-:Y:S02]  /*142b0*/  ISETP.GE.AND P0, PT, R165.reuse, R251, PT ;  /* 0x000000fba500720c */ /* 0x040fe40003f06270 */
[----:B------:R-:W-:Y:S01]  /*142c0*/  FSEL R9, R10, -INF , !P6 ;  /* 0xff8000000a097808 */ /* 0x000fe20007000000 */
[----:B------:R-:W-:Y:S01]  /*142d0*/  FFMA.FTZ R11, R6, -UR21, R11 ;  /* 0x80000015060b7c23 */ /* 0x000fe2000801000b */
[----:B------:R-:W-:Y:S01]  /*142e0*/  ISETP.GE.AND P6, PT, R165, R248, PT ;  /* 0x000000f8a500720c */ /* 0x000fe20003fc6270 */
[----:B------:R-:W-:Y:S01]  /*142f0*/  VIADD R2, R0, 0x18 ;  /* 0x0000001800027836 */ /* 0x000fe20000000000 */
[----:B------:R-:W-:Y:S01]  /*14300*/  IABS R182, R182 ;  /* 0x000000b600b67213 */ /* 0x000fe20000000000 */
[----:B------:R-:W-:Y:S01]  /*14310*/  IMAD.IADD R6, R249, 0x1, -R5 ;  /* 0x00000001f9067824 */ /* 0x000fe200078e0a05 */
[C---:B------:R-:W-:Y:S02]  /*14320*/  ISETP.GE.OR P0, PT, R165.reuse, R250, !P0 ;  /* 0x000000faa500720c */ /* 0x040fe40004706670 */
[----:B------:R-:W-:Y:S01]  /*14330*/  ISETP.GE.OR P6, PT, R165, R243, !P6 ;  /* 0x000000f3a500720c */ /* 0x000fe200077c6670 */
[----:B------:R-:W-:Y:S01]  /*14340*/  IMAD.IADD R165, R252, 0x1, -R2 ;  /* 0x00000001fca57824 */ /* 0x000fe200078e0a02 */
[----:B------:R-:W-:Y:S02]  /*14350*/  I2FP.F32.S32 R182, R182 ;  /* 0x000000b600b67245 */ /* 0x000fe40000201400 */
[----:B------:R-:W-:Y:S02]  /*14360*/  FSEL R10, R11, -INF , !P5 ;  /* 0xff8000000b0a7808 */ /* 0x000fe40006800000 */
[C---:B------:R-:W-:Y:S01]  /*14370*/  ISETP.GE.AND P5, PT, R5.reuse, R251, PT ;  /* 0x000000fb0500720c */ /* 0x040fe20003fa6270 */
[----:B------:R-:W-:Y:S01]  /*14380*/  FFMA.FTZ R13, R182, -UR21, R13 ;  /* 0x80000015b60d7c23 */ /* 0x000fe2000801000d */
[----:B------:R-:W-:Y:S02]  /*14390*/  IABS R7, R7 ;  /* 0x0000000700077213 */ /* 0x000fe40000000000 */
[----:B------:R-:W-:Y:S02]  /*143a0*/  IABS R6, R6 ;  /* 0x0000000600067213 */ /* 0x000fe40000000000 */
[----:B------:R-:W-:Y:S02]  /*143b0*/  IABS R165, R165 ;  /* 0x000000a500a57213 */ /* 0x000fe40000000000 */
[----:B------:R-:W-:Y:S02]  /*143c0*/  ISETP.GE.OR P5, PT, R5, R250, !P5 ;  /* 0x000000fa0500720c */ /* 0x000fe40006fa6670 */
[----:B------:R-:W-:Y:S02]  /*143d0*/  I2FP.F32.S32 R7, R7 ;  /* 0x0000000700077245 */ /* 0x000fe40000201400 */
[----:B------:R-:W-:Y:S02]  /*143e0*/  I2FP.F32.S32 R6, R6 ;  /* 0x0000000600067245 */ /* 0x000fe40000201400 */
[----:B------:R-:W-:Y:S01]  /*143f0*/  I2FP.F32.S32 R165, R165 ;  /* 0x000000a500a57245 */ /* 0x000fe20000201400 */
[----:B------:R-:W-:Y:S01]  /*14400*/  FFMA.FTZ R14, R7, -UR21, R14 ;  /* 0x80000015070e7c23 */ /* 0x000fe2000801000e */
[----:B------:R-:W-:Y:S01]  /*14410*/  FSEL R193, R12, -INF , !P0 ;  /* 0xff8000000cc17808 */ /* 0x000fe20004000000 */
[----:B------:R-:W-:Y:S01]  /*14420*/  FFMA.FTZ R15, R6, -UR21, R15 ;  /* 0x80000015060f7c23 */ /* 0x000fe2000801000f */
[----:B------:R-:W-:Y:S01]  /*14430*/  FSEL R194, R13, -INF , !P5 ;  /* 0xff8000000dc27808 */ /* 0x000fe20006800000 */
[----:B------:R-:W-:Y:S01]  /*14440*/  FFMA.FTZ R16, R165, -UR21, R16 ;  /* 0x80000015a5107c23 */ /* 0x000fe20008010010 */
[C---:B------:R-:W-:Y:S01]  /*14450*/  ISETP.GE.AND P0, PT, R5.reuse, R248, PT ;  /* 0x000000f80500720c */ /* 0x040fe20003f06270 */
[----:B------:R-:W-:Y:S01]  /*14460*/  VIADD R6, R0, 0x19 ;  /* 0x0000001900067836 */ /* 0x000fe20000000000 */
[----:B------:R-:W-:Y:S01]  /*14470*/  ISETP.GE.AND P5, PT, R2, R251, PT ;  /* 0x000000fb0200720c */ /* 0x000fe20003fa6270 */
[----:B------:R-:W-:Y:S01]  /*14480*/  VIADD R165, R0, 0x20 ;  /* 0x0000002000a57836 */ /* 0x000fe20000000000 */
[----:B------:R-:W-:Y:S01]  /*14490*/  ISETP.GE.OR P0, PT, R5, R243, !P0 ;  /* 0x000000f30500720c */ /* 0x000fe20004706670 */
[----:B------:R-:W-:Y:S01]  /*144a0*/  IMAD.IADD R5, R249, 0x1, -R2 ;  /* 0x00000001f9057824 */ /* 0x000fe200078e0a02 */
[----:B------:R-:W-:Y:S01]  /*144b0*/  ISETP.GE.OR P5, PT, R2, R250, !P5 ;  /* 0x000000fa0200720c */ /* 0x000fe20006fa6670 */
[----:B------:R-:W-:Y:S01]  /*144c0*/  VIADD R7, R0, 0x21 ;  /* 0x0000002100077836 */ /* 0x000fe20000000000 */
[----:B------:R-:W-:Y:S01]  /*144d0*/  FSEL R195, R14, -INF , !P6 ;  /* 0xff8000000ec37808 */ /* 0x000fe20007000000 */
[--C-:B------:R-:W-:Y:S01]  /*144e0*/  IMAD.IADD R14, R252, 0x1, -R6.reuse ;  /* 0x00000001fc0e7824 */ /* 0x100fe200078e0a06 */
[-C--:B------:R-:W-:Y:S02]  /*144f0*/  ISETP.GE.AND P6, PT, R2, R248.reuse, PT ;  /* 0x000000f80200720c */ /* 0x080fe40003fc6270 */
[----:B------:R-:W-:Y:S02]  /*14500*/  FSEL R207, R15, -INF , !P0 ;  /* 0xff8000000fcf7808 */ /* 0x000fe40004000000 */
[----:B------:R-:W-:Y:S02]  /*14510*/  FSEL R189, R16, -INF , !P5 ;  /* 0xff80000010bd7808 */ /* 0x000fe40006800000 */
[C---:B------:R-:W-:Y:S02]  /*14520*/  ISETP.GE.AND P0, PT, R6.reuse, R251, PT ;  /* 0x000000fb0600720c */ /* 0x040fe40003f06270 */
[----:B------:R-:W-:Y:S02]  /*14530*/  ISETP.GE.AND P5, PT, R6, R248, PT ;  /* 0x000000f80600720c */ /* 0x000fe40003fa6270 */
[----:B------:R-:W-:Y:S01]  /*14540*/  ISETP.GE.OR P6, PT, R2, R243, !P6 ;  /* 0x000000f30200720c */ /* 0x000fe200077c6670 */
[----:B------:R-:W-:Y:S01]  /*14550*/  IMAD.IADD R2, R252, 0x1, -R165 ;  /* 0x00000001fc027824 */ /* 0x000fe200078e0aa5 */
[----:B------:R-:W-:Y:S02]  /*14560*/  IABS R14, R14 ;  /* 0x0000000e000e7213 */ /* 0x000fe40000000000 */
[----:B------:R-:W-:Y:S02]  /*14570*/  IABS R5, R5 ;  /* 0x0000000500057213 */ /* 0x000fe40000000000 */
[C---:B------:R-:W-:Y:S02]  /*14580*/  ISETP.GE.OR P0, PT, R6.reuse, R250, !P0 ;  /* 0x000000fa0600720c */ /* 0x040fe40004706670 */
[----:B------:R-:W-:Y:S01]  /*14590*/  ISETP.GE.OR P5, PT, R6, R243, !P5 ;  /* 0x000000f30600720c */ /* 0x000fe20006fa6670 */
[----:B------:R-:W-:Y:S01]  /*145a0*/  IMAD.IADD R6, R249, 0x1, -R6 ;  /* 0x00000001f9067824 */ /* 0x000fe200078e0a06 */
[----:B------:R-:W-:Y:S02]  /*145b0*/  I2FP.F32.S32 R14, R14 ;  /* 0x0000000e000e7245 */ /* 0x000fe40000201400 */
[----:B------:R-:W-:Y:S02]  /*145c0*/  I2FP.F32.S32 R5, R5 ;  /* 0x0000000500057245 */ /* 0x000fe40000201400 */
[----:B------:R-:W-:Y:S01]  /*145d0*/  IABS R2, R2 ;  /* 0x0000000200027213 */ /* 0x000fe20000000000 */
[----:B------:R-:W-:Y:S01]  /*145e0*/  FFMA.FTZ R17, R14, -UR21, R17 ;  /* 0x800000150e117c23 */ /* 0x000fe20008010011 */
[----:B------:R-:W-:Y:S01]  /*145f0*/  IABS R6, R6 ;  /* 0x0000000600067213 */ /* 0x000fe20000000000 */
[----:B------:R-:W-:Y:S01]  /*14600*/  FFMA.FTZ R18, R5, -UR21, R18 ;  /* 0x8000001505127c23 */ /* 0x000fe20008010012 */
[----:B------:R-:W-:Y:S01]  /*14610*/  I2FP.F32.S32 R2, R2 ;  /* 0x0000000200027245 */ /* 0x000fe20000201400 */
[----:B------:R-:W-:Y:S01]  /*14620*/  IMAD.IADD R14, R252, 0x1, -R7 ;  /* 0x00000001fc0e7824 */ /* 0x000fe200078e0a07 */
[----:B------:R-:W-:Y:S01]  /*14630*/  I2FP.F32.S32 R6, R6 ;  /* 0x0000000600067245 */ /* 0x000fe20000201400 */
[----:B------:R-:W-:Y:S01]  /*14640*/  IMAD.IADD R5, R249, 0x1, -R165 ;  /* 0x00000001f9057824 */ /* 0x000fe200078e0aa5 */
[----:B------:R-:W-:Y:S01]  /*14650*/  FSEL R196, R17, -INF , !P0 ;  /* 0xff80000011c47808 */ /* 0x000fe20004000000 */
[----:B------:R-:W-:Y:S01]  /*14660*/  FFMA.FTZ R20, R2, -UR21, R20 ;  /* 0x8000001502147c23 */ /* 0x000fe20008010014 */
[----:B------:R-:W-:Y:S01]  /*14670*/  FSEL R188, R18, -INF , !P6 ;  /* 0xff80000012bc7808 */ /* 0x000fe20007000000 */
[----:B------:R-:W-:Y:S01]  /*14680*/  FFMA.FTZ R19, R6, -UR21, R19 ;  /* 0x8000001506137c23 */ /* 0x000fe20008010013 */
[C---:B------:R-:W-:Y:S01]  /*14690*/  ISETP.GE.AND P0, PT, R165.reuse, R251, PT ;  /* 0x000000fba500720c */ /* 0x040fe20003f06270 */
[----:B------:R-:W-:Y:S01]  /*146a0*/  VIADD R2, R0, 0x28 ;  /* 0x0000002800027836 */ /* 0x000fe20000000000 */
[----:B------:R-:W-:Y:S01]  /*146b0*/  ISETP.GE.AND P6, PT, R165, R248, PT ;  /* 0x000000f8a500720c */ /* 0x000fe20003fc6270 */
[----:B------:R-:W-:Y:S01]  /*146c0*/  IMAD.IADD R6, R249, 0x1, -R7 ;  /* 0x00000001f9067824 */ /* 0x000fe200078e0a07 */
[----:B------:R-:W-:Y:S02]  /*146d0*/  IABS R14, R14 ;  /* 0x0000000e000e7213 */ /* 0x000fe40000000000 */
        /* <DEDUP_REMOVED lines=9> */
[----:B------:R-:W-:Y:S02]  /*14770*/  ISETP.GE.OR P5, PT, R7, R250, !P5 ;  /* 0x000000fa0700720c */ /* 0x000fe40006fa6670 */
[----:B------:R-:W-:Y:S02]  /*14780*/  IABS R5, R5 ;  /* 0x0000000500057213 */ /* 0x000fe40000000000 */
[----:B------:R-:W-:Y:S02]  /*14790*/  I2FP.F32.S32 R165, R165 ;  /* 0x000000a500a57245 */ /* 0x000fe40000201400 */
[----:B------:R-:W-:Y:S02]  /*147a0*/  I2FP.F32.S32 R6, R6 ;  /* 0x0000000600067245 */ /* 0x000fe40000201400 */
[----:B------:R-:W-:Y:S01]  /*147b0*/  FSEL R199, R21, -INF , !P5 ;  /* 0xff80000015c77808 */ /* 0x000fe20006800000 */
[----:B------:R-:W-:Y:S01]  /*147c0*/  FFMA.FTZ R24, R165, -UR21, R24 ;  /* 0x80000015a5187c23 */ /* 0x000fe20008010018 */
[----:B------:R-:W-:Y:S01]  /*147d0*/  ISETP.GE.AND P5, PT, R2, R251, PT ;  /* 0x000000fb0200720c */ /* 0x000fe20003fa6270 */
[----:B------:R-:W-:Y:S01]  /*147e0*/  FFMA.FTZ R23, R6, -UR21, R23 ;  /* 0x8000001506177c23 */ /* 0x000fe20008010017 */
[----:B------:R-:W-:Y:S01]  /*147f0*/  I2FP.F32.S32 R5, R5 ;  /* 0x0000000500057245 */ /* 0x000fe20000201400 */
[----:B------:R-:W-:Y:S01]  /*14800*/  VIADD R6, R0, 0x29 ;  /* 0x0000002900067836 */ /* 0x000fe20000000000 */
[----:B------:R-:W-:Y:S01]  /*14810*/  FSEL R197, R20, -INF , !P0 ;  /* 0xff80000014c57808 */ /* 0x000fe20004000000 */
[----:B------:R-:W-:Y:S01]  /*14820*/  VIADD R165, R0, 0x31 ;  /* 0x0000003100a57836 */ /* 0x000fe20000000000 */
[----:B------:R-:W-:Y:S01]  /*14830*/  ISETP.GE.AND P0, PT, R7, R248, PT ;  /* 0x000000f80700720c */ /* 0x000fe20003f06270 */
[----:B------:R-:W-:Y:S01]  /*14840*/  FFMA.FTZ R22, R5, -UR21, R22 ;  /* 0x8000001505167c23 */ /* 0x000fe20008010016 */
[----:B------:R-:W-:Y:S01]  /*14850*/  ISETP.GE.OR P5, PT, R2, R250, !P5 ;  /* 0x000000fa0200720c */ /* 0x000fe20006fa6670 */
[----:B------:R-:W-:Y:S01]  /*14860*/  VIADD R5, R0, 0x30 ;  /* 0x0000003000057836 */ /* 0x000fe20000000000 */
[----:B------:R-:W-:Y:S01]  /*14870*/  ISETP.GE.OR P0, PT, R7, R243, !P0 ;  /* 0x000000f30700720c */ /* 0x000fe20004706670 */
[----:B------:R-:W-:Y:S01]  /*14880*/  IMAD.IADD R7, R249, 0x1, -R2 ;  /* 0x00000001f9077824 */ /* 0x000fe200078e0a02 */
[----:B------:R-:W-:Y:S01]  /*14890*/  FSEL R201, R24, -INF , !P5 ;  /* 0xff80000018c97808 */ /* 0x000fe20006800000 */
[--C-:B------:R-:W-:Y:S01]  /*148a0*/  IMAD.IADD R24, R252, 0x1, -R6.reuse ;  /* 0x00000001fc187824 */ /* 0x100fe200078e0a06 */
[----:B------:R-:W-:Y:S02]  /*148b0*/  FSEL R202, R22, -INF , !P6 ;  /* 0xff80000016ca7808 */ /* 0x000fe40007000000 */
[----:B------:R-:W-:Y:S02]  /*148c0*/  FSEL R198, R23, -INF , !P0 ;  /* 0xff80000017c67808 */ /* 0x000fe40004000000 */
[-C--:B------:R-:W-:Y:S02]  /*148d0*/  ISETP.GE.AND P6, PT, R2, R248.reuse, PT ;  /* 0x000000f80200720c */ /* 0x080fe40003fc6270 */
[C---:B------:R-:W-:Y:S02]  /*148e0*/  ISETP.GE.AND P0, PT, R6.reuse, R251, PT ;  /* 0x000000fb0600720c */ /* 0x040fe40003f06270 */
[----:B------:R-:W-:Y:S02]  /*148f0*/  ISETP.GE.AND P5, PT, R6, R248, PT ;  /* 0x000000f80600720c */ /* 0x000fe40003fa6270 */
[----:B------:R-:W-:Y:S01]  /*14900*/  IABS R14, R24 ;  /* 0x00000018000e7213 */ /* 0x000fe20000000000 */
[----:B------:R-:W-:Y:S01]  /*14910*/  IMAD.IADD R24, R252, 0x1, -R165 ;  /* 0x00000001fc187824 */ /* 0x000fe200078e0aa5 */
[-C--:B------:R-:W-:Y:S01]  /*14920*/  ISETP.GE.OR P6, PT, R2, R243.reuse, !P6 ;  /* 0x000000f30200720c */ /* 0x080fe200077c6670 */
[----:B------:R-:W-:Y:S01]  /*14930*/  IMAD.IADD R2, R252, 0x1, -R5 ;  /* 0x00000001fc027824 */ /* 0x000fe200078e0a05 */
[C---:B------:R-:W-:Y:S02]  /*14940*/  ISETP.GE.OR P0, PT, R6.reuse, R250, !P0 ;  /* 0x000000fa0600720c */ /* 0x040fe40004706670 */
[----:B------:R-:W-:Y:S01]  /*14950*/  ISETP.GE.OR P5, PT, R6, R243, !P5 ;  /* 0x000000f30600720c */ /* 0x000fe20006fa6670 */
[----:B------:R-:W-:Y:S01]  /*14960*/  IMAD.IADD R6, R249, 0x1, -R6 ;  /* 0x00000001f9067824 */ /* 0x000fe200078e0a06 */
[----:B------:R-:W-:Y:S02]  /*14970*/  I2FP.F32.S32 R14, R14 ;  /* 0x0000000e000e7245 */ /* 0x000fe40000201400 */
[----:B------:R-:W-:Y:S02]  /*14980*/  IABS R2, R2 ;  /* 0x0000000200027213 */ /* 0x000fe40000000000 */
[----:B------:R-:W-:Y:S01]  /*14990*/  IABS R6, R6 ;  /* 0x0000000600067213 */ /* 0x000fe20000000000 */
[----:B------:R-:W-:Y:S01]  /*149a0*/  FFMA.FTZ R25, R14, -UR21, R25 ;  /* 0x800000150e197c23 */ /* 0x000fe20008010019 */
[----:B------:R-:W-:Y:S02]  /*149b0*/  IABS R7, R7 ;  /* 0x0000000700077213 */ /* 0x000fe40000000000 */
[----:B------:R-:W-:Y:S02]  /*149c0*/  I2FP.F32.S32 R6, R6 ;  /* 0x0000000600067245 */ /* 0x000fe40000201400 */
[----:B------:R-:W-:Y:S02]  /*149d0*/  I2FP.F32.S32 R2, R2 ;  /* 0x0000000200027245 */ /* 0x000fe40000201400 */
[----:B------:R-:W-:Y:S01]  /*149e0*/  FSEL R203, R25, -INF , !P0 ;  /* 0xff80000019cb7808 */ /* 0x000fe20004000000 */
[----:B------:R-:W-:Y:S01]  /*149f0*/  FFMA.FTZ R27, R6, -UR21, R27 ;  /* 0x80000015061b7c23 */ /* 0x000fe2000801001b */
[C---:B------:R-:W-:Y:S01]  /*14a00*/  ISETP.GE.AND P0, PT, R5.reuse, R251, PT ;  /* 0x000000fb0500720c */ /* 0x040fe20003f06270 */
[----:B------:R-:W-:Y:S01]  /*14a10*/  FFMA.FTZ R28, R2, -UR21, R28 ;  /* 0x80000015021c7c23 */ /* 0x000fe2000801001c */
[----:B------:R-:W-:Y:S01]  /*14a20*/  IABS R24, R24 ;  /* 0x0000001800187213 */ /* 0x000fe20000000000 */
[C---:B------:R-:W-:Y:S01]  /*14a30*/  VIADD R2, R0.reuse, 0x38 ;  /* 0x0000003800027836 */ /* 0x040fe20000000000 */
[----:B------:R-:W-:Y:S01]  /*14a40*/  I2FP.F32.S32 R7, R7 ;  /* 0x0000000700077245 */ /* 0x000fe20000201400 */
[----:B------:R-:W-:Y:S01]  /*14a50*/  VIADD R0, R0, 0x39 ;  /* 0x0000003900007836 */ /* 0x000fe20000000000 */
[----:B------:R-:W-:Y:S01]  /*14a60*/  ISETP.GE.OR P0, PT, R5, R250, !P0 ;  /* 0x000000fa0500720c */ /* 0x000fe20004706670 */
[----:B------:R-:W-:Y:S01]  /*14a70*/  IMAD.IADD R25, R249, 0x1, -R5 ;  /* 0x00000001f9197824 */ /* 0x000fe200078e0a05 */
[----:B------:R-:W-:Y:S01]  /*14a80*/  I2FP.F32.S32 R24, R24 ;  /* 0x0000001800187245 */ /* 0x000fe20000201400 */
[----:B------:R-:W-:Y:S01]  /*14a90*/  FFMA.FTZ R26, R7, -UR21, R26 ;  /* 0x80000015071a7c23 */ /* 0x000fe2000801001a */
[----:B------:R-:W-:Y:S01]  /*14aa0*/  FSEL R206, R27, -INF , !P5 ;  /* 0xff8000001bce7808 */ /* 0x000fe20006800000 */
[----:B------:R-:W-:Y:S01]  /*14ab0*/  IMAD.IADD R27, R252, 0x1, -R2 ;  /* 0x00000001fc1b7824 */ /* 0x000fe200078e0a02 */
[----:B------:R-:W-:Y:S01]  /*14ac0*/  FSEL R185, R28, -INF , !P0 ;  /* 0xff8000001cb97808 */ /* 0x000fe20004000000 */
[----:B------:R-:W-:Y:S01]  /*14ad0*/  FFMA.FTZ R29, R24, -UR21, R29 ;  /* 0x80000015181d7c23 */ /* 0x000fe2000801001d */
[C---:B------:R-:W-:Y:S01]  /*14ae0*/  ISETP.GE.AND P5, PT, R165.reuse, R251, PT ;  /* 0x000000fba500720c */ /* 0x040fe20003fa6270 */
[----:B------:R-:W-:Y:S01]  /*14af0*/  IMAD.IADD R24, R252, 0x1, -R0 ;  /* 0x00000001fc187824 */ /* 0x000fe200078e0a00 */
[----:B------:R-:W-:Y:S02]  /*14b00*/  ISETP.GE.AND P0, PT, R165, R248, PT ;  /* 0x000000f8a500720c */ /* 0x000fe40003f06270 */
[----:B------:R-:W-:Y:S01]  /*14b10*/  FSEL R205, R26, -INF , !P6 ;  /* 0xff8000001acd7808 */ /* 0x000fe20007000000 */
[----:B------:R-:W-:Y:S01]  /*14b20*/  IMAD.IADD R26, R249, 0x1, -R165 ;  /* 0x00000001f91a7824 */ /* 0x000fe200078e0aa5 */
[C---:B------:R-:W-:Y:S02]  /*14b30*/  ISETP.GE.OR P5, PT, R165.reuse, R250, !P5 ;  /* 0x000000faa500720c */ /* 0x040fe40006fa6670 */
[----:B------:R-:W-:Y:S02]  /*14b40*/  ISETP.GE.OR P0, PT, R165, R243, !P0 ;  /* 0x000000f3a500720c */ /* 0x000fe40004706670 */
[----:B------:R-:W-:Y:S02]  /*14b50*/  IABS R165, R25 ;  /* 0x0000001900a57213 */ /* 0x000fe40000000000 */
[----:B------:R-:W-:Y:S02]  /*14b60*/  FMNMX.FTZ R25, R181, R3, !PT ;  /* 0x00000003b5197209 */ /* 0x000fe40007810000 */
[----:B------:R-:W-:Y:S02]  /*14b70*/  IABS R24, R24 ;  /* 0x0000001800187213 */ /* 0x000fe40000000000 */
[----:B------:R-:W-:Y:S02]  /*14b80*/  IABS R26, R26 ;  /* 0x0000001a001a7213 */ /* 0x000fe40000000000 */
[----:B------:R-:W-:Y:S02]  /*14b90*/  FMNMX.FTZ R25, R204, R25, !PT ;  /* 0x00000019cc197209 */ /* 0x000fe40007810000 */
[----:B------:R-:W-:Y:S02]  /*14ba0*/  I2FP.F32.S32 R24, R24 ;  /* 0x0000001800187245 */ /* 0x000fe40000201400 */
[----:B------:R-:W-:Y:S02]  /*14bb0*/  IABS R27, R27 ;  /* 0x0000001b001b7213 */ /* 0x000fe40000000000 */
[----:B------:R-:W-:Y:S01]  /*14bc0*/  I2FP.F32.S32 R26, R26 ;  /* 0x0000001a001a7245 */ /* 0x000fe20000201400 */
[----:B------:R-:W-:Y:S01]  /*14bd0*/  FFMA.FTZ R33, R24, -UR21, R33 ;  /* 0x8000001518217c23 */ /* 0x000fe20008010021 */
[----:B------:R-:W-:Y:S02]  /*14be0*/  FMNMX.FTZ R25, R8, R25, !PT ;  /* 0x0000001908197209 */ /* 0x000fe40007810000 */
[----:B------:R-:W-:Y:S01]  /*14bf0*/  I2FP.F32.S32 R27, R27 ;  /* 0x0000001b001b7245 */ /* 0x000fe20000201400 */
[----:B------:R-:W-:Y:S01]  /*14c00*/  FFMA.FTZ R31, R26, -UR21, R31 ;  /* 0x800000151a1f7c23 */ /* 0x000fe2000801001f */
[----:B------:R-:W-:Y:S02]  /*14c10*/  I2FP.F32.S32 R165, R165 ;  /* 0x000000a500a57245 */ /* 0x000fe40000201400 */
[----:B------:R-:W-:Y:S01]  /*14c20*/  FMNMX.FTZ R24, R200, R164, !PT ;  /* 0x000000a4c8187209 */ /* 0x000fe20007810000 */
[----:B------:R-:W-:Y:S01]  /*14c30*/  FFMA.FTZ R32, R27, -UR21, R32 ;  /* 0x800000151b207c23 */ /* 0x000fe20008010020 */
[----:B------:R-:W-:Y:S01]  /*14c40*/  FMNMX.FTZ R26, R180, R25, !PT ;  /* 0x00000019b41a7209 */ /* 0x000fe20007810000 */
[----:B------:R-:W-:Y:S01]  /*14c50*/  FFMA.FTZ R30, R165, -UR21, R30 ;  /* 0x80000015a51e7c23 */ /* 0x000fe2000801001e */
[----:B------:R-:W-:Y:S02]  /*14c60*/  ISETP.GE.AND P6, PT, R5, R248, PT ;  /* 0x000000f80500720c */ /* 0x000fe40003fc6270 */
[----:B------:R-:W-:Y:S02]  /*14c70*/  FSEL R187, R29, -INF , !P5 ;  /* 0xff8000001dbb7808 */ /* 0x000fe40006800000 */
[C---:B------:R-:W-:Y:S02]  /*14c80*/  ISETP.GE.AND P5, PT, R2.reuse, R251, PT ;  /* 0x000000fb0200720c */ /* 0x040fe40003fa6270 */
[----:B------:R-:W-:Y:S02]  /*14c90*/  FMNMX.FTZ R24, R191, R24, !PT ;  /* 0x00000018bf187209 */ /* 0x000fe40007810000 */
[----:B------:R-:W-:Y:S02]  /*14ca0*/  FMNMX.FTZ R27, R193, R26, !PT ;  /* 0x0000001ac11b7209 */ /* 0x000fe40007810000 */
[----:B------:R-:W-:Y:S02]  /*14cb0*/  ISETP.GE.OR P6, PT, R5, R243, !P6 ;  /* 0x000000f30500720c */ /* 0x000fe400077c6670 */
[----:B------:R-:W-:Y:S02]  /*14cc0*/  ISETP.GE.OR P5, PT, R2, R250, !P5 ;  /* 0x000000fa0200720c */ /* 0x000fe40006fa6670 */
[----:B------:R-:W-:Y:S02]  /*14cd0*/  FMNMX.FTZ R25, R9, R24, !PT ;  /* 0x0000001809197209 */ /* 0x000fe40007810000 */
[----:B------:R-:W-:Y:S01]  /*14ce0*/  FMNMX.FTZ R26, R194, R27, !PT ;  /* 0x0000001bc21a7209 */ /* 0x000fe20007810000 */
[----:B------:R-:W-:Y:S01]  /*14cf0*/  IMAD.IADD R27, R249, 0x1, -R2 ;  /* 0x00000001f91b7824 */ /* 0x000fe200078e0a02 */
[----:B------:R-:W-:Y:S02]  /*14d00*/  FSEL R190, R30, -INF , !P6 ;  /* 0xff8000001ebe7808 */ /* 0x000fe40007000000 */
[-C--:B------:R-:W-:Y:S02]  /*14d10*/  ISETP.GE.AND P6, PT, R2, R248.reuse, PT ;  /* 0x000000f80200720c */ /* 0x080fe40003fc6270 */
[----:B------:R-:W-:Y:S02]  /*14d20*/  FSEL R186, R31, -INF , !P0 ;  /* 0xff8000001fba7808 */ /* 0x000fe40004000000 */
[----:B------:R-:W-:Y:S02]  /*14d30*/  FSEL R182, R32, -INF , !P5 ;  /* 0xff80000020b67808 */ /* 0x000fe40006800000 */
[C---:B------:R-:W-:Y:S02]  /*14d40*/  ISETP.GE.AND P0, PT, R0.reuse, R251, PT ;  /* 0x000000fb0000720c */ /* 0x040fe40003f06270 */
[----:B------:R-:W-:Y:S02]  /*14d50*/  ISETP.GE.AND P5, PT, R0, R248, PT ;  /* 0x000000f80000720c */ /* 0x000fe40003fa6270 */
[----:B------:R-:W-:Y:S02]  /*14d60*/  FMNMX.FTZ R24, R10, R25, !PT ;  /* 0x000000190a187209 */ /* 0x000fe40007810000 */
[----:B------:R-:W-:Y:S02]  /*14d70*/  FMNMX.FTZ R25, R189, R26, !PT ;  /* 0x0000001abd197209 */ /* 0x000fe40007810000 */
[-C--:B------:R-:W-:Y:S01]  /*14d80*/  ISETP.GE.OR P6, PT, R2, R243.reuse, !P6 ;  /* 0x000000f30200720c */ /* 0x080fe200077c6670 */
[----:B------:R-:W-:Y:S01]  /*14d90*/  IMAD.IADD R2, R249, 0x1, -R0 ;  /* 0x00000001f9027824 */ /* 0x000fe200078e0a00 */
        /* <DEDUP_REMOVED lines=8> */
[----:B------:R-:W-:Y:S02]  /*14e20*/  IABS R2, R2 ;  /* 0x0000000200027213 */ /* 0x000fe40000000000 */
[----:B------:R-:W-:Y:S02]  /*14e30*/  FMNMX.FTZ R25, R192, R25, !PT ;  /* 0x00000019c0197209 */ /* 0x000fe40007810000 */
[----:B------:R-:W-:Y:S02]  /*14e40*/  FMNMX.FTZ R0, R201, R0, !PT ;  /* 0x00000000c9007209 */ /* 0x000fe40007810000 */
[----:B------:R-:W-:Y:S02]  /*14e50*/  IABS R27, R27 ;  /* 0x0000001b001b7213 */ /* 0x000fe40000000000 */
[----:B------:R-:W-:Y:S02]  /*14e60*/  I2FP.F32.S32 R2, R2 ;  /* 0x0000000200027245 */ /* 0x000fe40000201400 */
[----:B------:R-:W-:Y:S02]  /*14e70*/  FMNMX.FTZ R25, R202, R25, !PT ;  /* 0x00000019ca197209 */ /* 0x000fe40007810000 */
[----:B------:R-:W-:Y:S01]  /*14e80*/  FMNMX.FTZ R0, R203, R0, !PT ;  /* 0x00000000cb007209 */ /* 0x000fe20007810000 */
[----:B------:R-:W-:Y:S01]  /*14e90*/  FFMA.FTZ R35, R2, -UR21, R35 ;  /* 0x8000001502237c23 */ /* 0x000fe20008010023 */
[----:B------:R-:W-:Y:S02]  /*14ea0*/  FSEL R183, R33, -INF , !P0 ;  /* 0xff80000021b77808 */ /* 0x000fe40004000000 */
[----:B------:R-:W-:Y:S02]  /*14eb0*/  PLOP3.LUT P0, PT, PT, PT, UP0, 0x80, 0x0 ;  /* 0x000000000000781c */ /* 0x000fe40003f0f008 */
        /* <DEDUP_REMOVED lines=10> */
[----:B------:R-:W-:Y:S06]  /*14f60*/  @P0 BRA `(.L_x_2112) ;  /* 0xffffffd400bc0947 */ /* 0x000fec000383ffff */
.L_x_2111:
[----:B------:R-:W-:Y:S01]  /*14f70*/  FSEL R174, R34, -INF , !P6 ;  /* 0xff80000022ae7808 */ /* 0x000fe20007000000 */
[----:B------:R-:W2:Y:S01]  /*14f80*/  LDL.64 R30, [R1+0x28] ;  /* 0x00002800011e7983 */ /* 0x000ea20000100a00 */
[----:B------:R-:W-:Y:S01]  /*14f90*/  FSEL R165, R35, -INF , !P5 ;  /* 0xff80000023a57808 */ /* 0x000fe20006800000 */
[----:B------:R-:W-:Y:S01]  /*14fa0*/  UIADD3 UR20, UR39, -0x4498517b, URZ ;  /* 0xbb67ae8527147890 */ /* 0x000fe2000fffe03f */
[----:B------:R-:W-:Y:S01]  /*14fb0*/  FMNMX.FTZ R25, R186, R25, !PT ;  /* 0x00000019ba197209 */ /* 0x000fe20007810000 */
[----:B------:R-:W-:Y:S01]  /*14fc0*/  USHF.L.U32 UR37, UR22, 0x1, URZ ;  /* 0x0000000116257899 */ /* 0x000fe2000800063f */
[----:B-1----:R-:W-:Y:S01]  /*14fd0*/  MOV R6, UR39 ;  /* 0x0000002700067c02 */ /* 0x002fe20008000f00 */
[----:B------:R-:W2:Y:S01]  /*14fe0*/  LDL.64 R34, [R1+0x38] ;  /* 0x0000380001227983 */ /* 0x000ea20000100a00 */
[----:B------:R-:W-:Y:S01]  /*14ff0*/  FMNMX.FTZ R0, R174, R25, !PT ;  /* 0x00000019ae007209 */ /* 0x000fe20007810000 */
[----:B------:R-:W-:Y:S02]  /*15000*/  UIADD3 UR28, UR38, -0x61c88647, URZ ;  /* 0x9e3779b9261c7890 */ /* 0x000fe4000fffe03f */
[----:B------:R-:W-:Y:S01]  /*15010*/  UIADD3 UR36, UR38, 0x3c6ef372, URZ ;  /* 0x3c6ef37226247890 */ /* 0x000fe2000fffe03f */
[----:B------:R-:W-:Y:S01]  /*15020*/  FMNMX.FTZ R7, R165, R0, !PT ;  /* 0x00000000a5077209 */ /* 0x000fe20007810000 */
[----:B------:R-:W1:Y:S01]  /*15030*/  SHFL.BFLY PT, R5, R2, 0x2, 0x1f ;  /* 0x0c401f0002057f89 */ /* 0x000e6200000e0000 */
[----:B------:R-:W-:Y:S02]  /*15040*/  UIADD3 UR33, UR39, 0x76cf5d0a, URZ ;  /* 0x76cf5d0a27217890 */ /* 0x000fe4000fffe03f */
[----:B------:R-:W-:Y:S05]  /*15050*/  UIADD3 UR30, UR39, 0x32370b8f, URZ ;  /* 0x32370b8f271e7890 */ /* 0x000fea000fffe03f */
[----:B------:R-:W3:Y:S01]  /*15060*/  LDL.64 R32, [R1+0x30] ;  /* 0x0000300001207983 */ /* 0x000ee20000100a00 */
[----:B------:R-:W-:Y:S02]  /*15070*/  UIADD3 UR31, UR38, -0x255992d5, URZ ;  /* 0xdaa66d2b261f7890 */ /* 0x000fe4000fffe03f */
[----:B------:R-:W-:Y:S02]  /*15080*/  UIADD3 UR27, UR38, 0x78dde6e4, URZ ;  /* 0x78dde6e4261b7890 */ /* 0x000fe4000fffe03f */
[----:B------:R-:W-:Y:S01]  /*15090*/  UIADD3 UR32, UR38, -0x4ab325aa, URZ ;  /* 0xb54cda5626207890 */ /* 0x000fe2000fffe03f */
[----:B------:R-:W4:Y:S01]  /*150a0*/  SHFL.BFLY PT, R0, R7, 0x2, 0x1f ;  /* 0x0c401f0007007f89 */ /* 0x000f2200000e0000 */
[----:B------:R-:W-:Y:S02]  /*150b0*/  UISETP.GT.AND UP0, UPT, UR22, UR16, UPT ;  /* 0x000000101600728c */ /* 0x000fe4000bf04270 */
[----:B------:R-:W-:Y:S05]  /*150c0*/  UIADD3 UR26, UR26, 0x1, URZ ;  /* 0x000000011a1a7890 */ /* 0x000fea000fffe03f */
[----:B------:R-:W-:Y:S08]  /*150d0*/  LDSM.16.MT88.4 R16, [R228+0x18000] ;  /* 0x01800000e410783b */ /* 0x000ff00000004200 */
[----:B------:R-:W-:Y:S01]  /*150e0*/  LDSM.16.MT88.4 R24, [R226+0x18000] ;  /* 0x01800000e218783b */ /* 0x000fe20000004200 */
[----:B-1----:R-:W-:Y:S07]  /*150f0*/  FMNMX.FTZ R11, R2, R5, !PT ;  /* 0x00000005020b7209 */ /* 0x002fee0007810000 */
[----:B------:R-:W-:Y:S01]  /*15100*/  SHFL.BFLY PT, R4, R11, 0x1, 0x1f ;  /* 0x0c201f000b047f89 */ /* 0x000fe200000e0000 */
[----:B----4-:R-:W-:Y:S07]  /*15110*/  FMNMX.FTZ R5, R7, R0, !PT ;  /* 0x0000000007057209 */ /* 0x010fee0007810000 */
        /* <DEDUP_REMOVED lines=12> */
[--C-:B------:R-:W-:Y:S09]  /*151e0*/  FFMA.FTZ R186, R186, UR4, -R175.reuse ;  /* 0x00000004baba7c23 */ /* 0x100ff200080108af */
[----:B------:R-:W-:Y:S10]  /*151f0*/  MUFU.EX2 R173, R173 ;  /* 0x000000ad00ad7308 */ /* 0x000ff40000000800 */
        /* <DEDUP_REMOVED lines=9> */
[----:B------:R-:W-:Y:S01]  /*15290*/  IMAD.WIDE.U32 R14, R2, -0x326172a9, RZ ;  /* 0xcd9e8d57020e7825 */ /* 0x000fe200078e00ff */
[----:B------:R-:W-:Y:S03]  /*152a0*/  FMNMX.FTZ R2, R11, R4, !PT ;  /* 0x000000040b027209 */ /* 0x000fe60007810000 */
[----:B------:R-:W-:Y:S01]  /*152b0*/  IMAD.WIDE.U32 R6, R6, -0x326172a9, RZ ;  /* 0xcd9e8d5706067825 */ /* 0x000fe200078e00ff */
[C---:B------:R-:W-:Y:S03]  /*152c0*/  FSETP.NEU.FTZ.AND P1, PT, R2.reuse, -INF , PT ;  /* 0xff8000000200780b */ /* 0x040fe60003f3d000 */
[----:B------:R-:W-:Y:S01]  /*152d0*/  FMUL.FTZ R184, R2, UR4 ;  /* 0x0000000402b87c20 */ /* 0x000fe20008410000 */
[----:B---3--:R-:W-:Y:S02]  /*152e0*/  LOP3.LUT R4, R7, UR28, R32, 0x96, !PT ;  /* 0x0000001c07047c12 */ /* 0x008fe4000f8e9620 */
[----:B------:R-:W-:Y:S02]  /*152f0*/  LOP3.LUT R6, R15, UR36, R6, 0x96, !PT ;  /* 0x000000240f067c12 */ /* 0x000fe4000f8e9606 */
[----:B------:R-:W-:Y:S01]  /*15300*/  FSEL R184, R184, RZ, P1 ;  /* 0x000000ffb8b87208 */ /* 0x000fe20000800000 */
[----:B------:R-:W-:Y:S04]  /*15310*/  IMAD.WIDE.U32 R12, R4, -0x2daee0ad, RZ ;  /* 0xd2511f53040c7825 */ /* 0x000fe800078e00ff */
[----:B------:R-:W-:Y:S01]  /*15320*/  FFMA.FTZ R172, R204, UR4, -R184 ;  /* 0x00000004ccac7c23 */ /* 0x000fe200080108b8 */
[----:B------:R-:W-:Y:S01]  /*15330*/  IMAD.WIDE.U32 R6, R6, -0x2daee0ad, RZ ;  /* 0xd2511f5306067825 */ /* 0x000fe200078e00ff */
[----:B------:R-:W2:Y:S02]  /*15340*/  LDL R204, [R1+0x8] ;  /* 0x0000080001cc7983 */ /* 0x000ea40000100800 */
[----:B------:R-:W-:Y:S01]  /*15350*/  LOP3.LUT R5, R13, UR33, R30, 0x96, !PT ;  /* 0x000000210d057c12 */ /* 0x000fe2000f8e961e */
[----:B------:R-:W-:Y:S01]  /*15360*/  FFMA.FTZ R179, R8, UR4, -R184 ;  /* 0x0000000408b37c23 */ /* 0x000fe200080108b8 */
[----:B------:R-:W-:Y:S01]  /*15370*/  LOP3.LUT R4, R7, UR30, R12, 0x96, !PT ;  /* 0x0000001e07047c12 */ /* 0x000fe2000f8e960c */
[--C-:B------:R-:W-:Y:S01]  /*15380*/  FFMA.FTZ R178, R180, UR4, -R184.reuse ;  /* 0x00000004b4b27c23 */ /* 0x100fe200080108b8 */
[--C-:B------:R-:W-:Y:S01]  /*15390*/  FFMA.FTZ R180, R200, UR4, -R175.reuse ;  /* 0x00000004c8b47c23 */ /* 0x100fe200080108af */
[----:B------:R-:W-:Y:S04]  /*153a0*/  IMAD.WIDE.U32 R12, R5, -0x326172a9, RZ ;  /* 0xcd9e8d57050c7825 */ /* 0x000fe800078e00ff */
[--C-:B------:R-:W-:Y:S01]  /*153b0*/  FFMA.FTZ R181, R181, UR4, -R184.reuse ;  /* 0x00000004b5b57c23 */ /* 0x100fe200080108b8 */
[----:B------:R-:W-:Y:S01]  /*153c0*/  MUFU.EX2 R179, R179 ;  /* 0x000000b300b37308 */ /* 0x000fe20000000800 */
[----:B------:R-:W-:Y:S01]  /*153d0*/  FFMA.FTZ R196, R196, UR4, -R184 ;  /* 0x00000004c4c47c23 */ /* 0x000fe200080108b8 */
[----:B------:R-:W-:Y:S01]  /*153e0*/  IMAD.WIDE.U32 R20, R4, -0x326172a9, RZ ;  /* 0xcd9e8d5704147825 */ /* 0x000fe200078e00ff */
[----:B------:R-:W-:Y:S03]  /*153f0*/  LOP3.LUT R4, R13, UR31, R14, 0x96, !PT ;  /* 0x0000001f0d047c12 */ /* 0x000fe6000f8e960e */
[----:B------:R-:W-:Y:S01]  /*15400*/  FFMA.FTZ R191, R189, UR4, -R184 ;  /* 0x00000004bdbf7c23 */ /* 0x000fe200080108b8 */
[----:B------:R-:W-:Y:S01]  /*15410*/  FFMA.FTZ R189, R188, UR4, -R175 ;  /* 0x00000004bcbd7c23 */ /* 0x000fe200080108af */
[----:B------:R-:W-:Y:S01]  /*15420*/  LOP3.LUT R5, R21, UR27, R12, 0x96, !PT ;  /* 0x0000001b15057c12 */ /* 0x000fe2000f8e960c */
[----:B------:R-:W-:Y:S01]  /*15430*/  IMAD.WIDE.U32 R8, R4, -0x2daee0ad, RZ ;  /* 0xd2511f5304087825 */ /* 0x000fe200078e00ff */
[----:B------:R-:W-:Y:S03]  /*15440*/  MUFU.EX2 R178, R178 ;  /* 0x000000b200b27308 */ /* 0x000fe60000000800 */
[----:B------:R-:W-:Y:S01]  /*15450*/  FFMA.FTZ R193, R193, UR4, -R184 ;  /* 0x00000004c1c17c23 */ /* 0x000fe200080108b8 */
[----:B------:R-:W-:Y:S01]  /*15460*/  IMAD.WIDE.U32 R28, R5, -0x2daee0ad, RZ ;  /* 0xd2511f53051c7825 */ /* 0x000fe200078e00ff */
[----:B------:R-:W-:Y:S03]  /*15470*/  LOP3.LUT R5, R9, UR25, R6, 0x96, !PT ;  /* 0x0000001909057c12 */ /* 0x000fe6000f8e9606 */
[--C-:B------:R-:W-:Y:S01]  /*15480*/  FFMA.FTZ R194, R194, UR4, -R184.reuse ;  /* 0x00000004c2c27c23 */ /* 0x100fe200080108b8 */
[----:B------:R-:W-:Y:S01]  /*15490*/  FFMA.FTZ R200, R203, UR4, -R184 ;  /* 0x00000004cbc87c23 */ /* 0x000fe200080108b8 */
[----:B------:R-:W-:Y:S01]  /*154a0*/  LOP3.LUT R4, R29, UR15, R8, 0x96, !PT ;  /* 0x0000000f1d047c12 */ /* 0x000fe2000f8e9608 */
[----:B------:R-:W-:Y:S01]  /*154b0*/  IMAD.WIDE.U32 R22, R5, -0x326172a9, RZ ;  /* 0xcd9e8d5705167825 */ /* 0x000fe200078e00ff */
[----:B------:R-:W-:Y:S01]  /*154c0*/  FSEL R5, R0, RZ, P0 ;  /* 0x000000ff00057208 */ /* 0x000fe20000000000 */
[----:B------:R-:W-:Y:S02]  /*154d0*/  MUFU.EX2 R172, R172 ;  /* 0x000000ac00ac7308 */ /* 0x000fe40000000800 */
[----:B------:R-:W-:Y:S01]  /*154e0*/  FFMA.FTZ R197, R197, UR4, -R184 ;  /* 0x00000004c5c57c23 */ /* 0x000fe200080108b8 */
[----:B------:R-:W-:Y:S01]  /*154f0*/  IMAD.WIDE.U32 R10, R4, -0x326172a9, RZ ;  /* 0xcd9e8d57040a7825 */ /* 0x000fe200078e00ff */
[----:B------:R-:W-:Y:S03]  /*15500*/  FSEL R4, R2, RZ, P1 ;  /* 0x000000ff02047208 */ /* 0x000fe60000800000 */
[----:B------:R-:W-:Y:S01]  /*15510*/  FADD.FTZ R5, -R5, R164 ;  /* 0x000000a405057221 */ /* 0x000fe20000010100 */
[----:B------:R-:W-:Y:S01]  /*15520*/  FFMA.FTZ R185, R185, UR4, -R184 ;  /* 0x00000004b9b97c23 */ /* 0x000fe200080108b8 */
[----:B------:R-:W-:Y:S01]  /*15530*/  LOP3.LUT R7, R10, 0xffff, RZ, 0xc0, !PT ;  /* 0x0000ffff0a077812 */ /* 0x000fe200078ec0ff */
[----:B------:R-:W-:Y:S01]  /*15540*/  FADD.FTZ R3, -R4, R3 ;  /* 0x0000000304037221 */ /* 0x000fe20000010100 */
[----:B------:R-:W-:Y:S01]  /*15550*/  LOP3.LUT R170, R10, 0xff, RZ, 0xc0, !PT ;  /* 0x000000ff0aaa7812 */ /* 0x000fe200078ec0ff */
[----:B------:R-:W-:Y:S01]  /*15560*/  MUFU.EX2 R181, R181 ;  /* 0x000000b500b57308 */ /* 0x000fe20000000800 */
[----:B------:R-:W-:Y:S01]  /*15570*/  SHF.R.U32.HI R7, RZ, 0x8, R7 ;  /* 0x00000008ff077819 */ /* 0x000fe20000011607 */
[----:B------:R-:W-:Y:S01]  /*15580*/  FMUL.FTZ R4, R3, UR4 ;  /* 0x0000000403047c20 */ /* 0x000fe20008410000 */
[----:B------:R-:W-:Y:S01]  /*15590*/  FMUL.FTZ R3, R5, UR4 ;  /* 0x0000000405037c20 */ /* 0x000fe20008410000 */
[----:B------:R-:W-:Y:S01]  /*155a0*/  LOP3.LUT R6, R11, UR32, R22, 0x96, !PT ;  /* 0x000000200b067c12 */ /* 0x000fe2000f8e9616 */
[----:B------:R-:W-:Y:S01]  /*155b0*/  FFMA.FTZ R182, R182, UR4, -R184 ;  /* 0x00000004b6b67c23 */ /* 0x000fe200080108b8 */
[----:B------:R-:W-:Y:S04]  /*155c0*/  PRMT R170, R170, 0x5410, R7 ;  /* 0x00005410aaaa7816 */ /* 0x000fe80000000007 */
[----:B------:R-:W1:Y:S01]  /*155d0*/  MUFU.EX2 R164, R4 ;  /* 0x0000000400a47308 */ /* 0x000e620000000800 */
[----:B------:R-:W-:Y:S02]  /*155e0*/  SHF.R.U32.HI R8, RZ, 0x10, R10 ;  /* 0x00000010ff087819 */ /* 0x000fe4000001160a */
[C---:B------:R-:W-:Y:S02]  /*155f0*/  LOP3.LUT R7, R6.reuse, 0xffff, RZ, 0xc0, !PT ;  /* 0x0000ffff06077812 */ /* 0x040fe400078ec0ff */
[----:B------:R-:W-:Y:S02]  /*15600*/  SHF.R.U32.HI R169, RZ, 0x10, R6 ;  /* 0x00000010ffa97819 */ /* 0x000fe40000011606 */
[----:B------:R-:W-:Y:S03]  /*15610*/  LOP3.LUT R168, R6, 0xff, RZ, 0xc0, !PT ;  /* 0x000000ff06a87812 */ /* 0x000fe600078ec0ff */
[----:B------:R-:W3:Y:S01]  /*15620*/  MUFU.EX2 R3, R3 ;  /* 0x0000000300037308 */ /* 0x000ee20000000800 */
[----:B------:R-:W-:Y:S02]  /*15630*/  SHF.R.U32.HI R171, RZ, 0x18, R10 ;  /* 0x00000018ffab7819 */ /* 0x000fe4000001160a */
[----:B------:R-:W-:Y:S02]  /*15640*/  LOP3.LUT R8, R8, 0xff, RZ, 0xc0, !PT ;  /* 0x000000ff08087812 */ /* 0x000fe400078ec0ff */
[----:B------:R-:W-:Y:S02]  /*15650*/  SHF.R.U32.HI R7, RZ, 0x8, R7 ;  /* 0x00000008ff077819 */ /* 0x000fe40000011607 */
[----:B------:R-:W-:Y:S03]  /*15660*/  SHF.R.U32.HI R6, RZ, 0x18, R6 ;  /* 0x00000018ff067819 */ /* 0x000fe60000011606 */
[----:B------:R-:W4:Y:S01]  /*15670*/  MUFU.EX2 R180, R180 ;  /* 0x000000b400b47308 */ /* 0x000f220000000800 */
[----:B------:R-:W-:Y:S01]  /*15680*/  LOP3.LUT R169, R169, 0xff, RZ, 0xc0, !PT ;  /* 0x000000ffa9a97812 */ /* 0x000fe200078ec0ff */
[----:B-1----:R-:W-:Y:S01]  /*15690*/  FMUL.FTZ R12, R164, R152 ;  /* 0x00000098a40c7220 */ /* 0x002fe20000410000 */
[----:B------:R-:W-:Y:S01]  /*156a0*/  PRMT R171, R8, 0x5410, R171 ;  /* 0x0000541008ab7816 */ /* 0x000fe200000000ab */
[----:B------:R-:W-:Y:S01]  /*156b0*/  FMUL.FTZ R13, R164, R153 ;  /* 0x00000099a40d7220 */ /* 0x000fe20000410000 */
[----:B------:R-:W-:Y:S01]  /*156c0*/  PRMT R168, R168, 0x5410, R7 ;  /* 0x00005410a8a87816 */ /* 0x000fe20000000007 */
[C---:B------:R-:W-:Y:S01]  /*156d0*/  FMUL.FTZ R8, R164.reuse, R156 ;  /* 0x0000009ca4087220 */ /* 0x040fe20000410000 */
[----:B------:R-:W-:Y:S01]  /*156e0*/  PRMT R169, R169, 0x5410, R6 ;  /* 0x00005410a9a97816 */ /* 0x000fe20000000006 */
[----:B------:R-:W-:Y:S01]  /*156f0*/  FMUL.FTZ R9, R164, R157 ;  /* 0x0000009da4097220 */ /* 0x000fe20000410000 */
[----:B------:R-:W-:Y:S01]  /*15700*/  F2FP.F16.F32.PACK_AB R5, R178, R179 ;  /* 0x000000b3b205723e */ /* 0x000fe200000000ff */
[C---:B---3--:R-:W-:Y:S01]  /*15710*/  FMUL.FTZ R10, R3.reuse, R158 ;  /* 0x0000009e030a7220 */ /* 0x048fe20000410000 */
[C---:B------:R-:W-:Y:S01]  /*15720*/  FMUL.FTZ R11, R3.reuse, R159 ;  /* 0x0000009f030b7220 */ /* 0x040fe20000410000 */
[----:B------:R-:W-:Y:S01]  /*15730*/  MOV R152, R34 ;  /* 0x0000002200987202 */ /* 0x000fe20000000f00 */
[C---:B------:R-:W-:Y:S01]  /*15740*/  FMUL.FTZ R7, R3.reuse, R163 ;  /* 0x000000a303077220 */ /* 0x040fe20000410000 */
[----:B------:R-:W-:Y:S01]  /*15750*/  MOV R153, R35 ;  /* 0x0000002300997202 */ /* 0x000fe20000000f00 */
[C---:B------:R-:W-:Y:S01]  /*15760*/  FMUL.FTZ R36, R164.reuse, R36 ;  /* 0x00000024a4247220 */ /* 0x040fe20000410000 */
[----:B------:R-:W-:Y:S01]  /*15770*/  MOV R158, R32 ;  /* 0x00000020009e7202 */ /* 0x000fe20000000f00 */
[----:B------:R-:W-:Y:S01]  /*15780*/  FMUL.FTZ R37, R164, R37 ;  /* 0x00000025a4257220 */ /* 0x000fe20000410000 */
[----:B------:R-:W-:Y:S01]  /*15790*/  MOV R159, R33 ;  /* 0x00000021009f7202 */ /* 0x000fe20000000f00 */
[----:B------:R-:W-:Y:S01]  /*157a0*/  FMUL.FTZ R38, R3, R38 ;  /* 0x0000002603267220 */ /* 0x000fe20000410000 */
[----:B------:R-:W1:Y:S01]  /*157b0*/  LDSM.16.MT88.4 R32, [R225+0x18000] ;  /* 0x01800000e120783b */ /* 0x000e620000004200 */
[----:B----4-:R-:W-:Y:S01]  /*157c0*/  F2FP.F16.F32.PACK_AB R4, R173, R180 ;  /* 0x000000b4ad04723e */ /* 0x010fe200000000ff */
[C---:B------:R-:W-:Y:S01]  /*157d0*/  FMUL.FTZ R39, R3.reuse, R39 ;  /* 0x0000002703277220 */ /* 0x040fe20000410000 */
[----:B------:R-:W-:Y:S01]  /*157e0*/  F2FP.F16.F32.PACK_AB R6, R176, R177 ;  /* 0x000000b1b006723e */ /* 0x000fe200000000ff */
[C---:B------:R-:W-:Y:S01]  /*157f0*/  FMUL.FTZ R40, R164.reuse, R40 ;  /* 0x00000028a4287220 */ /* 0x040fe20000410000 */
[----:B------:R-:W-:Y:S01]  /*15800*/  MOV R163, R15 ;  /* 0x0000000f00a37202 */ /* 0x000fe20000000f00 */
[C---:B------:R-:W-:Y:S01]  /*15810*/  FMUL.FTZ R15, R3.reuse, R155 ;  /* 0x0000009b030f7220 */ /* 0x040fe20000410000 */
[----:B------:R-:W-:Y:S01]  /*15820*/  MOV R156, R30 ;  /* 0x0000001e009c7202 */ /* 0x000fe20000000f00 */
[C---:B------:R-:W-:Y:S01]  /*15830*/  FMUL.FTZ R30, R3.reuse, R138 ;  /* 0x0000008a031e7220 */ /* 0x040fe20000410000 */
[----:B------:R-:W-:Y:S01]  /*15840*/  MOV R157, R31 ;  /* 0x0000001f009d7202 */ /* 0x000fe20000000f00 */
[C---:B------:R-:W-:Y:S01]  /*15850*/  FMUL.FTZ R31, R3.reuse, R139 ;  /* 0x0000008b031f7220 */ /* 0x040fe20000410000 */
[----:B------:R-:W-:Y:S01]  /*15860*/  MOV R155, R29 ;  /* 0x0000001d009b7202 */ /* 0x000fe20000000f00 */
        /* <DEDUP_REMOVED lines=84> */
[----:B------:R3:W-:Y:S01]  /*15db0*/  MUFU.EX2 R188, R196 ;  /* 0x000000c400bc7308 */ /* 0x0007e20000000800 */
[C---:B------:R-:W-:Y:S01]  /*15dc0*/  FMUL.FTZ R124, R164.reuse, R124 ;  /* 0x0000007ca47c7220 */ /* 0x040fe20000410000 */
[C---:B------:R-:W-:Y:S01]  /*15dd0*/  FMUL.FTZ R125, R164.reuse, R125 ;  /* 0x0000007da47d7220 */ /* 0x040fe20000410000 */
[C---:B------:R-:W-:Y:S01]  /*15de0*/  FMUL.FTZ R126, R3.reuse, R126 ;  /* 0x0000007e037e7220 */ /* 0x040fe20000410000 */
[C---:B------:R-:W-:Y:S01]  /*15df0*/  FMUL.FTZ R127, R3.reuse, R127 ;  /* 0x0000007f037f7220 */ /* 0x040fe20000410000 */
[C---:B------:R-:W-:Y:S01]  /*15e00*/  FMUL.FTZ R128, R164.reuse, R128 ;  /* 0x00000080a4807220 */ /* 0x040fe20000410000 */
[----:B------:R-:W-:Y:S01]  /*15e10*/  FMUL.FTZ R129, R164, R129 ;  /* 0x00000081a4817220 */ /* 0x000fe20000410000 */
[C---:B------:R-:W-:Y:S01]  /*15e20*/  FMUL.FTZ R130, R3.reuse, R130 ;  /* 0x0000008203827220 */ /* 0x040fe20000410000 */
[C---:B------:R-:W-:Y:S02]  /*15e30*/  FMUL.FTZ R131, R3.reuse, R131 ;  /* 0x0000008303837220 */ /* 0x040fe40000410000 */
[----:B------:R-:W-:Y:S01]  /*15e40*/  MUFU.EX2 R191, R191 ;  /* 0x000000bf00bf7308 */ /* 0x000fe20000000800 */
[----:B------:R-:W-:Y:S01]  /*15e50*/  FFMA.FTZ R180, R3, R166, R180 ;  /* 0x000000a603b47223 */ /* 0x000fe200000100b4 */
[----:B------:R-:W-:Y:S03]  /*15e60*/  PLOP3.LUT P0, PT, PT, PT, UP0, 0x80, 0x0 ;  /* 0x000000000000781c */ /* 0x000fe60003f0f008 */
[----:B------:R-:W-:Y:S01]  /*15e70*/  FADD.FTZ R180, R173, R180 ;  /* 0x000000b4adb47221 */ /* 0x000fe20000010000 */
[--C-:B---3--:R-:W-:Y:S04]  /*15e80*/  FFMA.FTZ R196, R207, UR4, -R175.reuse ;  /* 0x00000004cfc47c23 */ /* 0x108fe800080108af */
        /* <DEDUP_REMOVED lines=8> */
[----:B------:R-:W-:Y:S01]  /*15f10*/  MUFU.EX2 R193, R193 ;  /* 0x000000c100c17308 */ /* 0x000fe20000000800 */
[----:B------:R-:W-:Y:S01]  /*15f20*/  FFMA.FTZ R184, R183, UR4, -R184 ;  /* 0x00000004b7b87c23 */ /* 0x000fe200080108b8 */
[----:B------:R-:W-:Y:S04]  /*15f30*/  FADD.FTZ R177, R177, R180 ;  /* 0x000000b4b1b17221 */ /* 0x000fe80000010000 */
[----:B------:R-:W-:Y:S04]  /*15f40*/  FADD.FTZ R176, R176, R177 ;  /* 0x000000b1b0b07221 */ /* 0x000fe80000010000 */
[----:B------:R-:W-:Y:S10]  /*15f50*/  MUFU.EX2 R194, R194 ;  /* 0x000000c200c27308 */ /* 0x000ff40000000800 */
[----:B------:R-:W-:Y:S10]  /*15f60*/  MUFU.EX2 R196, R196 ;  /* 0x000000c400c47308 */ /* 0x000ff40000000800 */
[----:B------:R-:W-:Y:S10]  /*15f70*/  MUFU.EX2 R201, R201 ;  /* 0x000000c900c97308 */ /* 0x000ff40000000800 */
[----:B------:R-:W-:Y:S10]  /*15f80*/  MUFU.EX2 R197, R197 ;  /* 0x000000c500c57308 */ /* 0x000ff40000000800 */
[----:B------:R-:W-:Y:S10]  /*15f90*/  MUFU.EX2 R206, R206 ;  /* 0x000000ce00ce7308 */ /* 0x000ff40000000800 */
[----:B------:R-:W-:Y:S10]  /*15fa0*/  MUFU.EX2 R199, R199 ;  /* 0x000000c700c77308 */ /* 0x000ff40000000800 */
[----:B------:R-:W-:Y:S10]  /*15fb0*/  MUFU.EX2 R187, R187 ;  /* 0x000000bb00bb7308 */ /* 0x000ff40000000800 */
[----:B------:R3:W-:Y:S10]  /*15fc0*/  MUFU.EX2 R183, R184 ;  /* 0x000000b800b77308 */ /* 0x0007f40000000800 */
[----:B------:R-:W-:Y:S10]  /*15fd0*/  MUFU.EX2 R207, R207 ;  /* 0x000000cf00cf7308 */ /* 0x000ff40000000800 */
[----:B------:R-:W-:Y:S10]  /*15fe0*/  MUFU.EX2 R200, R200 ;  /* 0x000000c800c87308 */ /* 0x000ff40000000800 */
[----:B------:R-:W-:Y:S01]  /*15ff0*/  MUFU.EX2 R185, R185 ;  /* 0x000000b900b97308 */ /* 0x000fe20000000800 */
[--C-:B--2---:R-:W-:Y:S09]  /*16000*/  HSET2.LE.AND R170, R170, R204.reuse, PT ;  /* 0x000000ccaaaa7233 */ /* 0x104ff20003803000 */
[----:B------:R-:W2:Y:S01]  /*16010*/  MUFU.EX2 R202, R202 ;  /* 0x000000ca00ca7308 */ /* 0x000ea20000000800 */
[--C-:B------:R-:W-:Y:S02]  /*16020*/  HSET2.LE.AND R171, R171, R204.reuse, PT ;  /* 0x000000ccabab7233 */ /* 0x100fe40003803000 */
[--C-:B------:R-:W-:Y:S02]  /*16030*/  HSET2.LE.AND R168, R168, R204.reuse, PT ;  /* 0x000000cca8a87233 */ /* 0x100fe40003803000 */
[----:B------:R-:W-:Y:S02]  /*16040*/  LOP3.LUT R170, R170, R5, RZ, 0xc0, !PT ;  /* 0x00000005aaaa7212 */ /* 0x000fe400078ec0ff */
[----:B------:R-:W-:Y:S03]  /*16050*/  HSET2.LE.AND R169, R169, R204, PT ;  /* 0x000000cca9a97233 */ /* 0x000fe60003803000 */
[----:B------:R-:W-:Y:S01]  /*16060*/  MUFU.EX2 R182, R182 ;  /* 0x000000b600b67308 */ /* 0x000fe20000000800 */
[----:B------:R-:W-:Y:S01]  /*16070*/  F2FP.F16.F32.PACK_AB R5, R172, R181 ;  /* 0x000000b5ac05723e */ /* 0x000fe200000000ff */
[----:B------:R-:W-:Y:S01]  /*16080*/  FFMA.FTZ R181, R164, R167, R181 ;  /* 0x000000a7a4b57223 */ /* 0x000fe200000100b5 */
[----:B------:R-:W-:Y:S01]  /*16090*/  LOP3.LUT R171, R171, R6, RZ, 0xc0, !PT ;  /* 0x00000006abab7212 */ /* 0x000fe200078ec0ff */
[----:B------:R-:W-:Y:S01]  /*160a0*/  FMUL.FTZ R6, R3, R162 ;  /* 0x000000a203067220 */ /* 0x000fe20000410000 */
[----:B------:R-:W-:Y:S01]  /*160b0*/  LOP3.LUT R168, R168, R5, RZ, 0xc0, !PT ;  /* 0x00000005a8a87212 */ /* 0x000fe200078ec0ff */
[C---:B------:R-:W-:Y:S01]  /*160c0*/  FMUL.FTZ R5, R164.reuse, R161 ;  /* 0x000000a1a4057220 */ /* 0x040fe20000410000 */
[----:B------:R-:W-:Y:S01]  /*160d0*/  LOP3.LUT R169, R169, R4, RZ, 0xc0, !PT ;  /* 0x00000004a9a97212 */ /* 0x000fe200078ec0ff */
[----:B------:R-:W-:Y:S01]  /*160e0*/  FMUL.FTZ R4, R164, R160 ;  /* 0x000000a0a4047220 */ /* 0x000fe20000410000 */
[----:B---3--:R-:W-:Y:S01]  /*160f0*/  FADD.FTZ R184, R172, R181 ;  /* 0x000000b5acb87221 */ /* 0x008fe20000010000 */
[----:B------:R-:W-:Y:S01]  /*16100*/  MOV R162, R14 ;  /* 0x0000000e00a27202 */ /* 0x000fe20000000f00 */
[C---:B------:R-:W-:Y:S01]  /*16110*/  FMUL.FTZ R14, R3.reuse, R154 ;  /* 0x0000009a030e7220 */ /* 0x040fe20000410000 */
[----:B------:R-:W-:Y:S01]  /*16120*/  MOV R160, R22 ;  /* 0x0000001600a07202 */ /* 0x000fe20000000f00 */
[C---:B------:R-:W-:Y:S01]  /*16130*/  FMUL.FTZ R22, R3.reuse, R146 ;  /* 0x0000009203167220 */ /* 0x040fe20000410000 */
[----:B------:R-:W-:Y:S01]  /*16140*/  MOV R161, R23 ;  /* 0x0000001700a17202 */ /* 0x000fe20000000f00 */
[C---:B------:R-:W-:Y:S01]  /*16150*/  HMMA.16816.F32 R4, R168.reuse, R16, R4 ;  /* 0x00000010a804723c */ /* 0x040fe20000001804 */
[----:B------:R-:W-:Y:S04]  /*16160*/  MUFU.EX2 R190, R190 ;  /* 0x000000be00be7308 */ /* 0x000fe80000000800 */
[C---:B------:R-:W-:Y:S01]  /*16170*/  FMUL.FTZ R23, R3.reuse, R147 ;  /* 0x0000009303177220 */ /* 0x040fe20000410000 */
[C---:B------:R-:W-:Y:S05]  /*16180*/  HMMA.16816.F32 R8, R168.reuse, R18, R8 ;  /* 0x00000012a808723c */ /* 0x040fea0000001808 */
[C---:B------:R-:W-:Y:S01]  /*16190*/  FMUL.FTZ R16, R164.reuse, R148 ;  /* 0x00000094a4107220 */ /* 0x040fe20000410000 */
[C---:B------:R-:W-:Y:S05]  /*161a0*/  HMMA.16816.F32 R12, R168.reuse, R24, R12 ;  /* 0x00000018a80c723c */ /* 0x040fea000000180c */
[C---:B------:R-:W-:Y:S01]  /*161b0*/  FMUL.FTZ R17, R164.reuse, R149 ;  /* 0x00000095a4117220 */ /* 0x040fe20000410000 */
[----:B------:R-:W-:Y:S01]  /*161c0*/  MOV R148, R20 ;  /* 0x0000001400947202 */ /* 0x000fe20000000f00 */
[C---:B------:R-:W-:Y:S01]  /*161d0*/  FMUL.FTZ R18, R3.reuse, R150 ;  /* 0x0000009603127220 */ /* 0x040fe20000410000 */
[----:B------:R-:W-:Y:S03]  /*161e0*/  MOV R149, R21 ;  /* 0x0000001500957202 */ /* 0x000fe60000000f00 */
[C---:B------:R-:W-:Y:S01]  /*161f0*/  FMUL.FTZ R19, R3.reuse, R151 ;  /* 0x0000009703137220 */ /* 0x040fe20000410000 */
[C---:B------:R-:W-:Y:S01]  /*16200*/  FMUL.FTZ R20, R164.reuse, R144 ;  /* 0x00000090a4147220 */ /* 0x040fe20000410000 */
[C---:B------:R-:W-:Y:S01]  /*16210*/  FMUL.FTZ R21, R164.reuse, R145 ;  /* 0x00000091a4157220 */ /* 0x040fe20000410000 */
[C---:B------:R-:W-:Y:S01]  /*16220*/  FMUL.FTZ R25, R164.reuse, R141 ;  /* 0x0000008da4197220 */ /* 0x040fe20000410000 */
[----:B------:R-:W3:Y:S01]  /*16230*/  LDSM.16.MT88.4 R144, [R224+0x18000] ;  /* 0x01800000e090783b */ /* 0x000ee20000004200 */
[----:B------:R-:W-:Y:S01]  /*16240*/  MOV R154, R28 ;  /* 0x0000001c009a7202 */ /* 0x000fe20000000f00 */
[C---:B------:R-:W-:Y:S01]  /*16250*/  FMUL.FTZ R28, R164.reuse, R136 ;  /* 0x00000088a41c7220 */ /* 0x040fe20000410000 */
[C---:B------:R-:W-:Y:S03]  /*16260*/  HMMA.16816.F32 R16, R168.reuse, R26, R16 ;  /* 0x0000001aa810723c */ /* 0x040fe60000001810 */
[C---:B------:R-:W-:Y:S01]  /*16270*/  FMUL.FTZ R24, R164.reuse, R140 ;  /* 0x0000008ca4187220 */ /* 0x040fe20000410000 */
[----:B------:R-:W-:Y:S01]  /*16280*/  MOV R160, R204 ;  /* 0x000000cc00a07202 */ /* 0x000fe20000000f00 */
[----:B------:R-:W4:Y:S01]  /*16290*/  LDSM.16.MT88.4 R136, [R228+0x1a000] ;  /* 0x01a00000e488783b */ /* 0x000f220000004200 */
[C---:B-1----:R-:W-:Y:S05]  /*162a0*/  HMMA.16816.F32 R20, R168.reuse, R32, R20 ;  /* 0x00000020a814723c */ /* 0x042fea0000001814 */
[C---:B------:R-:W-:Y:S01]  /*162b0*/  FMUL.FTZ R26, R3.reuse, R142 ;  /* 0x0000008e031a7220 */ /* 0x040fe20000410000 */
[----:B------:R-:W-:Y:S01]  /*162c0*/  FMUL.FTZ R27, R3, R143 ;  /* 0x0000008f031b7220 */ /* 0x000fe20000410000 */
[C---:B------:R-:W-:Y:S01]  /*162d0*/  FMUL.FTZ R32, R164.reuse, R132 ;  /* 0x00000084a4207220 */ /* 0x040fe20000410000 */
[----:B------:R-:W-:Y:S03]  /*162e0*/  FMUL.FTZ R33, R164, R133 ;  /* 0x00000085a4217220 */ /* 0x000fe60000410000 */
[--C-:B------:R-:W-:Y:S01]  /*162f0*/  FFMA.FTZ R204, R205, UR4, -R175.reuse ;  /* 0x00000004cdcc7c23 */ /* 0x100fe200080108af */
[----:B------:R-:W-:Y:S01]  /*16300*/  FFMA.FTZ R175, R165, UR4, -R175 ;  /* 0x00000004a5af7c23 */ /* 0x000fe200080108af */
[C---:B------:R-:W-:Y:S03]  /*16310*/  HMMA.16816.F32 R24, R168.reuse, R34, R24 ;  /* 0x00000022a818723c */ /* 0x040fe60000001818 */
[----:B------:R1:W-:Y:S01]  /*16320*/  MUFU.EX2 R203, R175 ;  /* 0x000000af00cb7308 */ /* 0x0003e20000000800 */
[----:B------:R-:W-:Y:S03]  /*16330*/  FADD.FTZ R179, R179, R184 ;  /* 0x000000b8b3b37221 */ /* 0x000fe60000010000 */
[C---:B------:R-:W-:Y:S01]  /*16340*/  FMUL.FTZ R34, R3.reuse, R134 ;  /* 0x0000008603227220 */ /* 0x040fe20000410000 */
[----:B------:R-:W-:Y:S02]  /*16350*/  FMUL.FTZ R35, R3, R135 ;  /* 0x0000008703237220 */ /* 0x000fe40000410000 */
[----:B------:R-:W5:Y:S03]  /*16360*/  LDSM.16.MT88.4 R132, [R226+0x1a000] ;  /* 0x01a00000e284783b */ /* 0x000f660000004200 */
[----:B------:R-:W5:Y:S01]  /*16370*/  MUFU.EX2 R204, R204 ;  /* 0x000000cc00cc7308 */ /* 0x000f620000000800 */
[----:B--2---:R-:W-:Y:S01]  /*16380*/  F2FP.F16.F32.PACK_AB R3, R202, R185 ;  /* 0x000000b9ca03723e */ /* 0x004fe200000000ff */
[----:B------:R-:W-:Y:S01]  /*16390*/  FADD.FTZ R178, R178, R179 ;  /* 0x000000b3b2b27221 */ /* 0x000fe20000010000 */
[C---:B---3--:R-:W-:Y:S02]  /*163a0*/  HMMA.16816.F32 R28, R168.reuse, R144, R28 ;  /* 0x00000090a81c723c */ /* 0x048fe4000000181c */
[----:B-1----:R-:W-:Y:S04]  /*163b0*/  LDSM.16.MT88.4 R172, [R228+0x1b800] ;  /* 0x01b80000e4ac783b */ /* 0x002fe80000004200 */
[C---:B------:R-:W-:Y:S06]  /*163c0*/  HMMA.16816.F32 R32, R168.reuse, R146, R32 ;  /* 0x00000092a820723c */ /* 0x040fec0000001820 */
[C---:B----4-:R-:W-:Y:S06]  /*163d0*/  HMMA.16816.F32 R36, R168.reuse, R136, R36 ;  /* 0x00000088a824723c */ /* 0x050fec0000001824 */
[C---:B------:R-:W-:Y:S01]  /*163e0*/  HMMA.16816.F32 R40, R168.reuse, R138, R40 ;  /* 0x0000008aa828723c */ /* 0x040fe20000001828 */
[----:B------:R-:W1:Y:S05]  /*163f0*/  LDSM.16.MT88.4 R136, [R225+0x1a000] ;  /* 0x01a00000e188783b */ /* 0x000e6a0000004200 */
[C---:B-----5:R-:W-:Y:S06]  /*16400*/  HMMA.16816.F32 R44, R168.reuse, R132, R44 ;  /* 0x00000084a82c723c */ /* 0x060fec000000182c */
        /* <DEDUP_REMOVED lines=27> */
[C---:B------:R-:W-:Y:S05]  /*165c0*/  HMMA.16816.F32 R120, R168.reuse, R138, R120 ;  /* 0x0000008aa878723c */ /* 0x040fea0000001878 */
[----:B------:R-:W-:Y:S06]  /*165d0*/  LOP3.LUT R136, R161, UR24, R148, 0x96, !PT ;  /* 0x00000018a1887c12 */ /* 0x000fec000f8e9694 */
[----:B------:R-:W-:Y:S02]  /*165e0*/  IMAD.WIDE.U32 R142, R136, -0x2daee0ad, RZ ;  /* 0xd2511f53888e7825 */ /* 0x000fe400078e00ff */
[----:B------:R-:W1:Y:S01]  /*165f0*/  LDSM.16.MT88.4 R136, [R228+0x18800] ;  /* 0x01880000e488783b */ /* 0x000e620000004200 */
[C---:B--2---:R-:W-:Y:S03]  /*16600*/  HMMA.16816.F32 R124, R168.reuse, R132, R124 ;  /* 0x00000084a87c723c */ /* 0x044fe6000000187c */
[----:B------:R-:W-:Y:S02]  /*16610*/  LOP3.LUT R144, R143, UR20, R154, 0x96, !PT ;  /* 0x000000148f907c12 */ /* 0x000fe4000f8e969a */
[----:B------:R-:W-:Y:S01]  /*16620*/  SHF.R.U32.HI R140, RZ, 0x10, R142 ;  /* 0x00000010ff8c7819 */ /* 0x000fe2000001168e */
[----:B------:R-:W-:Y:S01]  /*16630*/  HMMA.16816.F32 R128, R168, R134, R128 ;  /* 0x00000086a880723c */ /* 0x000fe20000001880 */
[----:B------:R-:W-:Y:S04]  /*16640*/  LDSM.16.MT88.4 R168, [R224+0x19800] ;  /* 0x01980000e0a8783b */ /* 0x000fe80000004200 */
[----:B------:R-:W-:Y:S02]  /*16650*/  LOP3.LUT R132, R142, 0xffff, RZ, 0xc0, !PT ;  /* 0x0000ffff8e847812 */ /* 0x000fe400078ec0ff */
[----:B------:R-:W-:Y:S04]  /*16660*/  LOP3.LUT R135, R144, 0xffff, RZ, 0xc0, !PT ;  /* 0x0000ffff90877812 */ /* 0x000fe800078ec0ff */
[----:B------:R-:W-:Y:S02]  /*16670*/  SHF.R.U32.HI R146, RZ, 0x10, R144 ;  /* 0x00000010ff927819 */ /* 0x000fe40000011690 */
[----:B------:R-:W-:Y:S02]  /*16680*/  LOP3.LUT R145, R142, 0xff, RZ, 0xc0, !PT ;  /* 0x000000ff8e917812 */ /* 0x000fe400078ec0ff */
[----:B------:R-:W-:Y:S02]  /*16690*/  SHF.R.U32.HI R133, RZ, 0x18, R142 ;  /* 0x00000018ff857819 */ /* 0x000fe4000001168e */
[----:B------:R-:W-:Y:S02]  /*166a0*/  LOP3.LUT R134, R140, 0xff, RZ, 0xc0, !PT ;  /* 0x000000ff8c867812 */ /* 0x000fe400078ec0ff */
[----:B------:R-:W-:Y:S01]  /*166b0*/  SHF.R.U32.HI R132, RZ, 0x8, R132 ;  /* 0x00000008ff847819 */ /* 0x000fe20000011684 */
[----:B------:R-:W2:Y:S01]  /*166c0*/  LDSM.16.MT88.4 R140, [R226+0x18800] ;  /* 0x01880000e28c783b */ /* 0x000ea20000004200 */
[----:B------:R-:W-:Y:S02]  /*166d0*/  LOP3.LUT R147, R144, 0xff, RZ, 0xc0, !PT ;  /* 0x000000ff90937812 */ /* 0x000fe400078ec0ff */
[----:B------:R-:W-:Y:S02]  /*166e0*/  SHF.R.U32.HI R148, RZ, 0x8, R135 ;  /* 0x00000008ff947819 */ /* 0x000fe40000011687 */
[----:B------:R-:W-:Y:S02]  /*166f0*/  LOP3.LUT R135, R146, 0xff, RZ, 0xc0, !PT ;  /* 0x000000ff92877812 */ /* 0x000fe400078ec0ff */
[----:B------:R-:W-:Y:S02]  /*16700*/  SHF.R.U32.HI R144, RZ, 0x18, R144 ;  /* 0x00000018ff907819 */ /* 0x000fe40000011690 */
[----:B------:R-:W-:Y:S02]  /*16710*/  PRMT R132, R145, 0x5410, R132 ;  /* 0x0000541091847816 */ /* 0x000fe40000000084 */
[----:B------:R-:W-:Y:S02]  /*16720*/  PRMT R133, R134, 0x5410, R133 ;  /* 0x0000541086857816 */ /* 0x000fe40000000085 */
[----:B------:R-:W-:Y:S02]  /*16730*/  PRMT R147, R147, 0x5410, R148 ;  /* 0x0000541093937816 */ /* 0x000fe40000000094 */
[----:B------:R-:W-:Y:S02]  /*16740*/  PRMT R144, R135, 0x5410, R144 ;  /* 0x0000541087907816 */ /* 0x000fe40000000090 */
[--C-:B------:R-:W-:Y:S02]  /*16750*/  HSET2.LE.AND R134, R132, R160.reuse, PT ;  /* 0x000000a084867233 */ /* 0x100fe40003803000 */
[--C-:B------:R-:W-:Y:S02]  /*16760*/  HSET2.LE.AND R135, R133, R160.reuse, PT ;  /* 0x000000a085877233 */ /* 0x100fe40003803000 */
[--C-:B------:R-:W-:Y:S02]  /*16770*/  HSET2.LE.AND R132, R147, R160.reuse, PT ;  /* 0x000000a093847233 */ /* 0x100fe40003803000 */
[--C-:B------:R-:W-:Y:S02]  /*16780*/  HSET2.LE.AND R133, R144, R160.reuse, PT ;  /* 0x000000a090857233 */ /* 0x100fe40003803000 */
[----:B------:R-:W-:Y:S02]  /*16790*/  F2FP.F16.F32.PACK_AB R147, R188, R191 ;  /* 0x000000bfbc93723e */ /* 0x000fe400000000ff */
[----:B------:R-:W-:Y:S02]  /*167a0*/  F2FP.F16.F32.PACK_AB R146, R192, R189 ;  /* 0x000000bdc092723e */ /* 0x000fe400000000ff */
        /* <DEDUP_REMOVED lines=12> */
[----:B------:R-:W3:Y:S01]  /*16870*/  LDSM.16.MT88.4 R144, [R225+0x18800] ;  /* 0x01880000e190783b */ /* 0x000ee20000004200 */
[----:B------:R-:W-:Y:S02]  /*16880*/  FADD.FTZ R188, R188, R191 ;  /* 0x000000bfbcbc7221 */ /* 0x000fe40000010000 */
[----:B------:R-:W-:Y:S02]  /*16890*/  FADD.FTZ R192, R192, R189 ;  /* 0x000000bdc0c07221 */ /* 0x000fe40000010000 */
        /* <DEDUP_REMOVED lines=26> */
[----:B------:R-:W-:Y:S04]  /*16a40*/  MOV R144, UR37 ;  /* 0x0000002500907c02 */ /* 0x000fe80008000f00 */
[----:B------:R-:W-:Y:S01]  /*16a50*/  LOP3.LUT R144, R153, UR39, R144, 0x96, !PT ;  /* 0x0000002799907c12 */ /* 0x000fe2000f8e9690 */
[C---:B-1----:R-:W-:Y:S05]  /*16a60*/  HMMA.16816.F32 R76, R132.reuse, R136, R76 ;  /* 0x00000088844c723c */ /* 0x042fea000000184c */
[----:B------:R-:W-:Y:S01]  /*16a70*/  IMAD.WIDE.U32 R146, R144, -0x326172a9, RZ ;  /* 0xcd9e8d5790927825 */ /* 0x000fe200078e00ff */
[C---:B------:R-:W-:Y:S01]  /*16a80*/  HMMA.16816.F32 R80, R132.reuse, R138, R80 ;  /* 0x0000008a8450723c */ /* 0x040fe20000001850 */
[----:B------:R-:W1:Y:S04]  /*16a90*/  LDSM.16.MT88.4 R136, [R224+0x1c800] ;  /* 0x01c80000e088783b */ /* 0x000e680000004200 */
[----:B------:R-:W-:Y:S01]  /*16aa0*/  LOP3.LUT R144, R147, UR28, R158, 0x96, !PT ;  /* 0x0000001c93907c12 */ /* 0x000fe2000f8e969e */
[C---:B--2---:R-:W-:Y:S05]  /*16ab0*/  HMMA.16816.F32 R84, R132.reuse, R140, R84 ;  /* 0x0000008c8454723c */ /* 0x044fea0000001854 */
[----:B------:R-:W-:Y:S01]  /*16ac0*/  LOP3.LUT R146, R163, UR36, R146, 0x96, !PT ;  /* 0x00000024a3927c12 */ /* 0x000fe2000f8e9692 */
[C---:B------:R-:W-:Y:S01]  /*16ad0*/  HMMA.16816.F32 R88, R132.reuse, R142, R88 ;  /* 0x0000008e8458723c */ /* 0x040fe20000001858 */
[----:B------:R-:W2:Y:S04]  /*16ae0*/  LDSM.16.MT88.4 R140, [R228+0x1e800] ;  /* 0x01e80000e48c783b */ /* 0x000ea80000004200 */
[----:B------:R-:W-:Y:S06]  /*16af0*/  IMAD.WIDE.U32 R144, R144, -0x2daee0ad, RZ ;  /* 0xd2511f5390907825 */ /* 0x000fec00078e00ff */
[----:B------:R-:W-:Y:S01]  /*16b00*/  LOP3.LUT R145, R145, UR33, R156, 0x96, !PT ;  /* 0x0000002191917c12 */ /* 0x000fe2000f8e969c */
[----:B------:R-:W-:Y:S01]  /*16b10*/  IMAD.WIDE.U32 R146, R146, -0x2daee0ad, RZ ;  /* 0xd2511f5392927825 */ /* 0x000fe200078e00ff */
[----:B------:R-:W-:Y:S03]  /*16b20*/  LDSM.16.MT88.4 R156, [R228+0x19800] ;  /* 0x01980000e49c783b */ /* 0x000fe60000004200 */
[----:B------:R-:W-:Y:S01]  /*16b30*/  IMAD.WIDE.U32 R148, R145, -0x326172a9, RZ ;  /* 0xcd9e8d5791947825 */ /* 0x000fe200078e00ff */
[----:B------:R-:W-:Y:S04]  /*16b40*/  LOP3.LUT R144, R147, UR30, R144, 0x96, !PT ;  /* 0x0000001e93907c12 */ /* 0x000fe8000f8e9690 */
[----:B------:R-:W-:Y:S01]  /*16b50*/  LOP3.LUT R147, R149, UR31, R162, 0x96, !PT ;  /* 0x0000001f95937c12 */ /* 0x000fe2000f8e96a2 */
[----:B------:R-:W-:Y:S05]  /*16b60*/  IMAD.WIDE.U32 R144, R144, -0x326172a9, RZ ;  /* 0xcd9e8d5790907825 */ /* 0x000fea00078e00ff */
[----:B------:R-:W-:Y:S01]  /*16b70*/  LOP3.LUT R148, R145, UR27, R148, 0x96, !PT ;  /* 0x0000001b91947c12 */ /* 0x000fe2000f8e9694 */
[C---:B-1----:R-:W-:Y:S04]  /*16b80*/  HMMA.16816.F32 R92, R132.reuse, R136, R92 ;  /* 0x00000088845c723c */ /* 0x042fe8000000185c */
[----:B------:R-:W-:Y:S02]  /*16b90*/  IMAD.WIDE.U32 R148, R148, -0x2daee0ad, RZ ;  /* 0xd2511f5394947825 */ /* 0x000fe400078e00ff */
[C---:B------:R-:W-:Y:S01]  /*16ba0*/  HMMA.16816.F32 R96, R132.reuse, R138, R96 ;  /* 0x0000008a8460723c */ /* 0x040fe20000001860 */
[----:B------:R-:W1:Y:S05]  /*16bb0*/  LDSM.16.MT88.4 R136, [R226+0x1e800] ;  /* 0x01e80000e288783b */ /* 0x000e6a0000004200 */
[C---:B--2---:R-:W-:Y:S06]  /*16bc0*/  HMMA.16816.F32 R100, R132.reuse, R140, R100 ;  /* 0x0000008c8464723c */ /* 0x044fec0000001864 */
[C---:B------:R-:W-:Y:S05]  /*16bd0*/  HMMA.16816.F32 R104, R132.reuse, R142, R104 ;  /* 0x0000008e8468723c */ /* 0x040fea0000001868 */
[----:B------:R-:W-:Y:S06]  /*16be0*/  IMAD.WIDE.U32 R140, R147, -0x2daee0ad, RZ ;  /* 0xd2511f53938c7825 */ /* 0x000fec00078e00ff */
[----:B------:R-:W-:Y:S02]  /*16bf0*/  LOP3.LUT R146, R141, UR25, R146, 0x96, !PT ;  /* 0x000000198d927c12 */ /* 0x000fe4000f8e9692 */
[----:B------:R-:W-:Y:S02]  /*16c00*/  LOP3.LUT R145, R149, UR15, R140, 0x96, !PT ;  /* 0x0000000f95917c12 */ /* 0x000fe4000f8e968c */
[----:B------:R-:W2:Y:S01]  /*16c10*/  LDSM.16.MT88.4 R140, [R225+0x1e800] ;  /* 0x01e80000e18c783b */ /* 0x000ea20000004200 */
[----:B------:R-:W-:Y:S05]  /*16c20*/  IMAD.WIDE.U32 R146, R146, -0x326172a9, RZ ;  /* 0xcd9e8d5792927825 */ /* 0x000fea00078e00ff */
[----:B------:R-:W-:Y:S01]  /*16c30*/  LOP3.LUT R149, R147, UR24, R144, 0x96, !PT ;  /* 0x0000001893957c12 */ /* 0x000fe2000f8e9690 */
[C---:B-1----:R-:W-:Y:S06]  /*16c40*/  HMMA.16816.F32 R108, R132.reuse, R136, R108 ;  /* 0x00000088846c723c */ /* 0x042fec000000186c */
[C---:B------:R-:W-:Y:S05]  /*16c50*/  HMMA.16816.F32 R112, R132.reuse, R138, R112 ;  /* 0x0000008a8470723c */ /* 0x040fea0000001870 */
[----:B------:R-:W-:Y:S06]  /*16c60*/  IMAD.WIDE.U32 R136, R145, -0x326172a9, RZ ;  /* 0xcd9e8d5791887825 */ /* 0x000fec00078e00ff */
[----:B------:R-:W-:Y:S02]  /*16c70*/  LOP3.LUT R150, R137, UR32, R146, 0x96, !PT ;  /* 0x0000002089967c12 */ /* 0x000fe4000f8e9692 */
[C---:B------:R-:W-:Y:S02]  /*16c80*/  LOP3.LUT R146, R136.reuse, 0xffff, RZ, 0xc0, !PT ;  /* 0x0000ffff88927812 */ /* 0x040fe400078ec0ff */
[--C-:B------:R-:W-:Y:S02]  /*16c90*/  SHF.R.U32.HI R147, RZ, 0x10, R136.reuse ;  /* 0x00000010ff937819 */ /* 0x100fe40000011688 */
[----:B------:R-:W-:Y:S02]  /*16ca0*/  LOP3.LUT R145, R136, 0xff, RZ, 0xc0, !PT ;  /* 0x000000ff88917812 */ /* 0x000fe400078ec0ff */
[----:B------:R-:W-:Y:S01]  /*16cb0*/  SHF.R.U32.HI R144, RZ, 0x18, R136 ;  /* 0x00000018ff907819 */ /* 0x000fe20000011688 */
[C---:B--2---:R-:W-:Y:S01]  /*16cc0*/  HMMA.16816.F32 R116, R132.reuse, R140, R116 ;  /* 0x0000008c8474723c */ /* 0x044fe20000001874 */
[----:B------:R-:W1:Y:S02]  /*16cd0*/  LDSM.16.MT88.4 R136, [R224+0x1e800] ;  /* 0x01e80000e088783b */ /* 0x000e640000004200 */
[----:B------:R-:W-:Y:S02]  /*16ce0*/  SHF.R.U32.HI R146, RZ, 0x8, R146 ;  /* 0x00000008ff927819 */ /* 0x000fe40000011692 */
[----:B------:R-:W-:Y:S01]  /*16cf0*/  LOP3.LUT R147, R147, 0xff, RZ, 0xc0, !PT ;  /* 0x000000ff93937812 */ /* 0x000fe200078ec0ff */
[C---:B------:R-:W-:Y:S05]  /*16d00*/  HMMA.16816.F32 R120, R132.reuse, R142, R120 ;  /* 0x0000008e8478723c */ /* 0x040fea0000001878 */
[C---:B------:R-:W-:Y:S02]  /*16d10*/  LOP3.LUT R140, R150.reuse, 0xffff, RZ, 0xc0, !PT ;  /* 0x0000ffff968c7812 */ /* 0x040fe400078ec0ff */
[----:B------:R-:W-:Y:S04]  /*16d20*/  PRMT R142, R145, 0x5410, R146 ;  /* 0x00005410918e7816 */ /* 0x000fe80000000092 */
[----:B------:R-:W-:Y:S02]  /*16d30*/  PRMT R143, R147, 0x5410, R144 ;  /* 0x00005410938f7816 */ /* 0x000fe40000000090 */
[----:B------:R-:W2:Y:S01]  /*16d40*/  LDSM.16.MT88.4 R144, [R228+0x19000] ;  /* 0x01900000e490783b */ /* 0x000ea20000004200 */
[----:B------:R-:W-:Y:S02]  /*16d50*/  SHF.R.U32.HI R141, RZ, 0x18, R150 ;  /* 0x00000018ff8d7819 */ /* 0x000fe40000011696 */
[--C-:B------:R-:W-:Y:S02]  /*16d60*/  HSET2.LE.AND R142, R142, R160.reuse, PT ;  /* 0x000000a08e8e7233 */ /* 0x100fe40003803000 */
[--C-:B------:R-:W-:Y:S01]  /*16d70*/  HSET2.LE.AND R143, R143, R160.reuse, PT ;  /* 0x000000a08f8f7233 */ /* 0x100fe20003803000 */
[C---:B-1----:R-:W-:Y:S06]  /*16d80*/  HMMA.16816.F32 R124, R132.reuse, R136, R124 ;  /* 0x00000088847c723c */ /* 0x042fec000000187c */
[----:B------:R-:W-:Y:S01]  /*16d90*/  HMMA.16816.F32 R128, R132, R138, R128 ;  /* 0x0000008a8480723c */ /* 0x000fe20000001880 */
[----:B------:R-:W1:Y:S04]  /*16da0*/  LDSM.16.MT88.4 R132, [R226+0x19000] ;  /* 0x01900000e284783b */ /* 0x000e680000004200 */
[----:B------:R-:W-:Y:S02]  /*16db0*/  LOP3.LUT R136, R150, 0xff, RZ, 0xc0, !PT ;  /* 0x000000ff96887812 */ /* 0x000fe400078ec0ff */
[----:B------:R-:W-:Y:S04]  /*16dc0*/  SHF.R.U32.HI R137, RZ, 0x8, R140 ;  /* 0x00000008ff897819 */ /* 0x000fe8000001168c */
[----:B------:R-:W-:Y:S02]  /*16dd0*/  PRMT R140, R136, 0x5410, R137 ;  /* 0x00005410888c7816 */ /* 0x000fe40000000089 */
[----:B------:R-:W-:Y:S01]  /*16de0*/  SHF.R.U32.HI R136, RZ, 0x10, R150 ;  /* 0x00000010ff887819 */ /* 0x000fe20000011696 */
[----:B------:R-:W-:Y:S01]  /*16df0*/  IMAD.WIDE.U32 R150, R149, -0x2daee0ad, RZ ;  /* 0xd2511f5395967825 */ /* 0x000fe200078e00ff */
[----:B------:R-:W-:Y:S02]  /*16e00*/  F2FP.F16.F32.PACK_AB R137, R200, R207 ;  /* 0x000000cfc889723e */ /* 0x000fe400000000ff */
[----:B------:R-:W-:Y:S02]  /*16e10*/  LOP3.LUT R136, R136, 0xff, RZ, 0xc0, !PT ;  /* 0x000000ff88887812 */ /* 0x000fe400078ec0ff */
[----:B------:R-:W-:Y:S02]  /*16e20*/  LOP3.LUT R142, R142, R137, RZ, 0xc0, !PT ;  /* 0x000000898e8e7212 */ /* 0x000fe400078ec0ff */
[----:B------:R-:W-:Y:S02]  /*16e30*/  PRMT R141, R136, 0x5410, R141 ;  /* 0x00005410888d7816 */ /* 0x000fe4000000008d */
[--C-:B------:R-:W-:Y:S02]  /*16e40*/  HSET2.LE.AND R140, R140, R160.reuse, PT ;  /* 0x000000a08c8c7233 */ /* 0x100fe40003803000 */
[----:B------:R-:W-:Y:S02]  /*16e50*/  F2FP.F16.F32.PACK_AB R138, R201, R204 ;  /* 0x000000ccc98a723e */ /* 0x000fe400000000ff */
[--C-:B------:R-:W-:Y:S02]  /*16e60*/  HSET2.LE.AND R141, R141, R160.reuse, PT ;  /* 0x000000a08d8d7233 */ /* 0x100fe40003803000 */
        /* <DEDUP_REMOVED lines=11> */
[----:B------:R-:W-:Y:S01]  /*16f20*/  LOP3.LUT R152, R150, 0xff, RZ, 0xc0, !PT ;  /* 0x000000ff96987812 */ /* 0x000fe200078ec0ff */
[----:B------:R-:W-:Y:S01]  /*16f30*/  FADD.FTZ R204, R204, R199 ;  /* 0x000000c7cccc7221 */ /* 0x000fe20000010000 */
[----:B------:R-:W-:Y:S01]  /*16f40*/  LOP3.LUT R148, R151, UR20, R148, 0x96, !PT ;  /* 0x0000001497947c12 */ /* 0x000fe2000f8e9694 */
[----:B------:R-:W-:Y:S01]  /*16f50*/  UMOV UR20, UR22 ;  /* 0x0000001600147c82 */ /* 0x000fe20008000000 */
[C---:B--2---:R-:W-:Y:S05]  /*16f60*/  HMMA.16816.F32 R4, R140.reuse, R144, R4 ;  /* 0x000000908c04723c */ /* 0x044fea0000001804 */
[--C-:B------:R-:W-:Y:S01]  /*16f70*/  SHF.R.U32.HI R149, RZ, 0x10, R150.reuse ;  /* 0x00000010ff957819 */ /* 0x100fe20000011696 */
[C---:B------:R-:W-:Y:S01]  /*16f80*/  HMMA.16816.F32 R8, R140.reuse, R146, R8 ;  /* 0x000000928c08723c */ /* 0x040fe20000001808 */
[----:B------:R-:W2:Y:S04]  /*16f90*/  LDSM.16.MT88.4 R144, [R224+0x19000] ;  /* 0x01900000e090783b */ /* 0x000ea80000004200 */
[----:B------:R-:W-:Y:S01]  /*16fa0*/  SHF.R.U32.HI R153, RZ, 0x18, R150 ;  /* 0x00000018ff997819 */ /* 0x000fe20000011696 */
[C---:B-1----:R-:W-:Y:S05]  /*16fb0*/  HMMA.16816.F32 R12, R140.reuse, R132, R12 ;  /* 0x000000848c0c723c */ /* 0x042fea000000180c */
[----:B------:R-:W-:Y:S01]  /*16fc0*/  FADD.FTZ R200, R200, R207 ;  /* 0x000000cfc8c87221 */ /* 0x000fe20000010000 */
[C---:B------:R-:W-:Y:S01]  /*16fd0*/  HMMA.16816.F32 R16, R140.reuse, R134, R16 ;  /* 0x000000868c10723c */ /* 0x040fe20000001810 */
[----:B------:R-:W1:Y:S04]  /*16fe0*/  LDSM.16.MT88.4 R132, [R228+0x1b000] ;  /* 0x01b00000e484783b */ /* 0x000e680000004200 */
[----:B------:R-:W-:Y:S01]  /*16ff0*/  FADD.FTZ R204, R201, R204 ;  /* 0x000000ccc9cc7221 */ /* 0x000fe20000010000 */
[----:B------:R-:W-:Y:S05]  /*17000*/  FADD.FTZ R185, R185, R200 ;  /* 0x000000c8b9b97221 */ /* 0x000fea0000010000 */
[----:B------:R-:W-:Y:S01]  /*17010*/  FADD.FTZ R185, R202, R185 ;  /* 0x000000b9cab97221 */ /* 0x000fe20000010000 */
        /* <DEDUP_REMOVED lines=29> */
[----:B------:R-:W-:Y:S01]  /*171f0*/  LOP3.LUT R137, R150, 0xffff, RZ, 0xc0, !PT ;  /* 0x0000ffff96897812 */ /* 0x000fe200078ec0ff */
[C---:B--2---:R-:W-:Y:S05]  /*17200*/  HMMA.16816.F32 R100, R140.reuse, R144, R100 ;  /* 0x000000908c64723c */ /* 0x044fea0000001864 */
[----:B------:R-:W-:Y:S01]  /*17210*/  SHF.R.U32.HI R137, RZ, 0x8, R137 ;  /* 0x00000008ff897819 */ /* 0x000fe20000011689 */
[C---:B------:R-:W-:Y:S05]  /*17220*/  HMMA.16816.F32 R104, R140.reuse, R146, R104 ;  /* 0x000000928c68723c */ /* 0x040fea0000001868 */
[----:B------:R-:W-:Y:S01]  /*17230*/  PRMT R152, R152, 0x5410, R137 ;  /* 0x0000541098987816 */ /* 0x000fe20000000089 */
[C---:B-1----:R-:W-:Y:S01]  /*17240*/  HMMA.16816.F32 R108, R140.reuse, R132, R108 ;  /* 0x000000848c6c723c */ /* 0x042fe2000000186c */
[----:B------:R-:W1:Y:S04]  /*17250*/  LDSM.16.MT88.4 R136, [R225+0x1f000] ;  /* 0x01f00000e188783b */ /* 0x000e680000004200 */
[C---:B------:R-:W-:Y:S01]  /*17260*/  LOP3.LUT R144, R148.reuse, 0xffff, RZ, 0xc0, !PT ;  /* 0x0000ffff94907812 */ /* 0x040fe200078ec0ff */
[C---:B------:R-:W-:Y:S05]  /*17270*/  HMMA.16816.F32 R112, R140.reuse, R134, R112 ;  /* 0x000000868c70723c */ /* 0x040fea0000001870 */
[----:B------:R-:W-:Y:S02]  /*17280*/  LOP3.LUT R146, R149, 0xff, RZ, 0xc0, !PT ;  /* 0x000000ff95927812 */ /* 0x000fe400078ec0ff */
[----:B------:R-:W-:Y:S04]  /*17290*/  LOP3.LUT R149, R148, 0xff, RZ, 0xc0, !PT ;  /* 0x000000ff94957812 */ /* 0x000fe800078ec0ff */
[----:B------:R-:W-:Y:S02]  /*172a0*/  SHF.R.U32.HI R144, RZ, 0x8, R144 ;  /* 0x00000008ff907819 */ /* 0x000fe40000011690 */
[----:B------:R-:W-:Y:S02]  /*172b0*/  PRMT R153, R146, 0x5410, R153 ;  /* 0x0000541092997816 */ /* 0x000fe40000000099 */
[----:B------:R-:W-:Y:S02]  /*172c0*/  PRMT R149, R149, 0x5410, R144 ;  /* 0x0000541095957816 */ /* 0x000fe40000000090 */
[----:B------:R-:W2:Y:S01]  /*172d0*/  LDSM.16.MT88.4 R144, [R224+0x1f000] ;  /* 0x01f00000e090783b */ /* 0x000ea20000004200 */
[--C-:B------:R-:W-:Y:S02]  /*172e0*/  SHF.R.U32.HI R132, RZ, 0x10, R148.reuse ;  /* 0x00000010ff847819 */ /* 0x100fe40000011694 */
[----:B------:R-:W-:Y:S02]  /*172f0*/  SHF.R.U32.HI R133, RZ, 0x18, R148 ;  /* 0x00000018ff857819 */ /* 0x000fe40000011694 */
[----:B------:R-:W-:Y:S02]  /*17300*/  LOP3.LUT R132, R132, 0xff, RZ, 0xc0, !PT ;  /* 0x000000ff84847812 */ /* 0x000fe400078ec0ff */
[--C-:B------:R-:W-:Y:S02]  /*17310*/  HSET2.LE.AND R164, R149, R160.reuse, PT ;  /* 0x000000a095a47233 */ /* 0x100fe40003803000 */
[----:B------:R-:W3:Y:S01]  /*17320*/  LDSM.16.MT88.4 R148, [R226+0x19800] ;  /* 0x01980000e294783b */ /* 0x000ee20000004200 */
[----:B------:R-:W-:Y:S02]  /*17330*/  PRMT R132, R132, 0x5410, R133 ;  /* 0x0000541084847816 */ /* 0x000fe40000000085 */
[----:B------:R-:W-:Y:S02]  /*17340*/  LOP3.LUT R164, R164, R3, RZ, 0xc0, !PT ;  /* 0x00000003a4a47212 */ /* 0x000fe400078ec0ff */
[--C-:B------:R-:W-:Y:S02]  /*17350*/  HSET2.LE.AND R166, R152, R160.reuse, PT ;  /* 0x000000a098a67233 */ /* 0x100fe40003803000 */
[--C-:B------:R-:W-:Y:S01]  /*17360*/  HSET2.LE.AND R165, R132, R160.reuse, PT ;  /* 0x000000a084a57233 */ /* 0x100fe20003803000 */
[C---:B-1----:R-:W-:Y:S03]  /*17370*/  HMMA.16816.F32 R116, R140.reuse, R136, R116 ;  /* 0x000000888c74723c */ /* 0x042fe60000001874 */
[C---:B------:R-:W-:Y:S01]  /*17380*/  F2FP.F16.F32.PACK_AB R132, R186.reuse, R187 ;  /* 0x000000bbba84723e */ /* 0x040fe200000000ff */
[----:B------:R-:W-:Y:S01]  /*17390*/  FADD.FTZ R187, R187, R204 ;  /* 0x000000ccbbbb7221 */ /* 0x000fe20000010000 */
[----:B------:R-:W-:Y:S01]  /*173a0*/  HSET2.LE.AND R167, R153, R160, PT ;  /* 0x000000a099a77233 */ /* 0x000fe20003803000 */
[C---:B------:R-:W-:Y:S05]  /*173b0*/  HMMA.16816.F32 R120, R140.reuse, R138, R120 ;  /* 0x0000008a8c78723c */ /* 0x040fea0000001878 */
[----:B------:R-:W-:Y:S01]  /*173c0*/  LOP3.LUT R165, R165, R132, RZ, 0xc0, !PT ;  /* 0x00000084a5a57212 */ /* 0x000fe200078ec0ff */
[----:B------:R-:W-:Y:S01]  /*173d0*/  FADD.FTZ R187, R186, R187 ;  /* 0x000000bbbabb7221 */ /* 0x000fe20000010000 */
[----:B------:R-:W1:Y:S01]  /*173e0*/  LDSM.16.MT88.4 R132, [R225+0x19800] ;  /* 0x01980000e184783b */ /* 0x000e620000004200 */
[----:B------:R-:W-:Y:S03]  /*173f0*/  F2FP.F16.F32.PACK_AB R3, R183, R182 ;  /* 0x000000b6b703723e */ /* 0x000fe600000000ff */
[----:B------:R-:W-:Y:S01]  /*17400*/  F2FP.F16.F32.PACK_AB R136, R203, R190 ;  /* 0x000000becb88723e */ /* 0x000fe200000000ff */
[----:B------:R-:W-:Y:S01]  /*17410*/  FADD.FTZ R182, R182, R185 ;  /* 0x000000b9b6b67221 */ /* 0x000fe20000010000 */
[----:B------:R-:W-:Y:S02]  /*17420*/  LOP3.LUT R166, R166, R3, RZ, 0xc0, !PT ;  /* 0x00000003a6a67212 */ /* 0x000fe400078ec0ff */
[----:B------:R-:W-:Y:S01]  /*17430*/  LOP3.LUT R167, R167, R136, RZ, 0xc0, !PT ;  /* 0x00000088a7a77212 */ /* 0x000fe200078ec0ff */
[C---:B--2---:R-:W-:Y:S03]  /*17440*/  HMMA.16816.F32 R124, R140.reuse, R144, R124 ;  /* 0x000000908c7c723c */ /* 0x044fe6000000187c */
[----:B------:R-:W-:Y:S03]  /*17450*/  MOV R3, R2 ;  /* 0x0000000200037202 */ /* 0x000fe60000000f00 */
[----:B------:R-:W-:Y:S06]  /*17460*/  HMMA.16816.F32 R128, R140, R146, R128 ;  /* 0x000000928c80723c */ /* 0x000fec0000001880 */
[C---:B------:R-:W-:Y:S01]  /*17470*/  HMMA.16816.F32 R160, R164.reuse, R156, R4 ;  /* 0x0000009ca4a0723c */ /* 0x040fe20000001804 */
[----:B------:R-:W2:Y:S05]  /*17480*/  LDSM.16.MT88.4 R4, [R226+0x1b800] ;  /* 0x01b80000e204783b */ /* 0x000eaa0000004200 */
[C---:B------:R-:W-:Y:S03]  /*17490*/  HMMA.16816.F32 R156, R164.reuse, R158, R8 ;  /* 0x0000009ea49c723c */ /* 0x040fe60000001808 */
[----:B------:R-:W4:Y:S03]  /*174a0*/  LDSM.16.MT88.4 R8, [R225+0x1b800] ;  /* 0x01b80000e108783b */ /* 0x000f260000004200 */
[C---:B---3--:R-:W-:Y:S05]  /*174b0*/  HMMA.16816.F32 R152, R164.reuse, R148, R12 ;  /* 0x00000094a498723c */ /* 0x048fea000000180c */
[----:B------:R-:W3:Y:S01]  /*174c0*/  LDSM.16.MT88.4 R12, [R224+0x1b800] ;  /* 0x01b80000e00c783b */ /* 0x000ee20000004200 */
[C---:B------:R-:W-:Y:S06]  /*174d0*/  HMMA.16816.F32 R148, R164.reuse, R150, R16 ;  /* 0x00000096a494723c */ /* 0x040fec0000001810 */
[C---:B-1----:R-:W-:Y:S01]  /*174e0*/  HMMA.16816.F32 R144, R164.reuse, R132, R20 ;  /* 0x00000084a490723c */ /* 0x042fe20000001814 */
[----:B------:R-:W1:Y:S05]  /*174f0*/  LDSM.16.MT88.4 R16, [R228+0x1d800] ;  /* 0x01d80000e410783b */ /* 0x000e6a0000004200 */
[C---:B------:R-:W-:Y:S03]  /*17500*/  HMMA.16816.F32 R140, R164.reuse, R134, R24 ;  /* 0x00000086a48c723c */ /* 0x040fe60000001818 */
[----:B------:R-:W5:Y:S03]  /*17510*/  LDSM.16.MT88.4 R20, [R226+0x1d800] ;  /* 0x01d80000e214783b */ /* 0x000f660000004200 */
[C---:B------:R-:W-:Y:S05]  /*17520*/  HMMA.16816.F32 R136, R164.reuse, R168, R28 ;  /* 0x000000a8a488723c */ /* 0x040fea000000181c */
[----:B------:R-:W-:Y:S01]  /*17530*/  LDSM.16.MT88.4 R24, [R228+0x1f800] ;  /* 0x01f80000e418783b */ /* 0x000fe20000004200 */
[C---:B------:R-:W-:Y:S06]  /*17540*/  HMMA.16816.F32 R132, R164.reuse, R170, R32 ;  /* 0x000000aaa484723c */ /* 0x040fec0000001820 */
[C---:B------:R-:W-:Y:S06]  /*17550*/  HMMA.16816.F32 R36, R164.reuse, R172, R36 ;  /* 0x000000aca424723c */ /* 0x040fec0000001824 */
[C---:B------:R-:W-:Y:S06]  /*17560*/  HMMA.16816.F32 R40, R164.reuse, R174, R40 ;  /* 0x000000aea428723c */ /* 0x040fec0000001828 */
        /* <DEDUP_REMOVED lines=13> */
[C---:B------:R-:W-:Y:S06]  /*17640*/  HMMA.16816.F32 R80, R164.reuse, R22, R80 ;  /* 0x00000016a450723c */ /* 0x040fec0000001850 */
[C---:B--2---:R-:W-:Y:S06]  /*17650*/  HMMA.16816.F32 R84, R164.reuse, R4, R84 ;  /* 0x00000004a454723c */ /* 0x044fec0000001854 */
[C---:B------:R-:W-:Y:S01]  /*17660*/  HMMA.16816.F32 R88, R164.reuse, R6, R88 ;  /* 0x00000006a458723c */ /* 0x040fe20000001858 */
[----:B------:R-:W2:Y:S05]  /*17670*/  LDSM.16.MT88.4 R4, [R224+0x1f800] ;  /* 0x01f80000e004783b */ /* 0x000eaa0000004200 */
        /* <DEDUP_REMOVED lines=9> */
[----:B------:R-:W-:Y:S07]  /*17710*/  HMMA.16816.F32 R128, R164, R6, R128 ;  /* 0x00000006a480723c */ /* 0x000fee0000001880 */
[----:B------:R-:W-:Y:S01]  /*17720*/  FADD.FTZ R166, R190, R187 ;  /* 0x000000bbbea67221 */ /* 0x000fe20000010000 */
[----:B------:R-:W-:Y:S03]  /*17730*/  FADD.FTZ R167, R183, R182 ;  /* 0x000000b6b7a77221 */ /* 0x000fe60000010000 */
[----:B------:R-:W-:Y:S01]  /*17740*/  MOV R164, R0 ;  /* 0x0000000000a47202 */ /* 0x000fe20000000f00 */
[----:B------:R-:W-:Y:S01]  /*17750*/  FADD.FTZ R166, R203, R166 ;  /* 0x000000a6cba67221 */ /* 0x000fe20000010000 */
[----:B------:R-:W-:Y:S11]  /*17760*/  @P0 BRA `(.L_x_2110) ;  /* 0xffffffb000c40947 */ /* 0x000ff6000383ffff */
.L_x_2109:
        /* <DEDUP_REMOVED lines=304> */
.L_x_2113:
        /* <DEDUP_REMOVED lines=13> */
[----:B------:R-:W1:Y:S03]  /*18b40*/  @P2 LDC.64 R24, c[0x0][0x2c0] ;  /* 0x0000b000ff182b82 */ /* 0x000e660000000a00 */
        /* <DEDUP_REMOVED lines=8> */
[----:B-1----:R-:W-:-:S03]  /*18bd0*/  @P2 IMAD R24, R25, R24, RZ ;  /* 0x0000001819182224 */ /* 0x002fc600078e02ff */
[----:B------:R-:W-:Y:S04]  /*18be0*/  STS [R17+0xc000], R116 ;  /* 0x00c0007411007388 */ /* 0x000fe80000000800 */
[----:B------:R1:W-:Y:S01]  /*18bf0*/  STS [R17+0xc400], R118 ;  /* 0x00c4007611007388 */ /* 0x0003e20000000800 */
[----:B----4-:R-:W-:Y:S02]  /*18c00*/  LOP3.LUT R13, R8, 0xffffffe0, RZ, 0xc0, !PT ;  /* 0xffffffe0080d7812 */ /* 0x010fe400078ec0ff */
[----:B--2---:R-:W-:Y:S01]  /*18c10*/  SHF.R.S32.HI R8, RZ, 0x1f, R11 ;  /* 0x0000001fff087819 */ /* 0x004fe2000001140b */
[----:B------:R-:W2:Y:S02]  /*18c20*/  S2R R16, SR_CTAID.Y ;  /* 0x0000000000107919 */ /* 0x000ea40000002600 */
[----:B------:R-:W-:Y:S01]  /*18c30*/  IMAD.IADD R4, R4, 0x1, -R13 ;  /* 0x0000000104047824 */ /* 0x000fe200078e0a0d */
[CC--:B------:R-:W-:Y:S01]  /*18c40*/  LEA.HI R18, R8.reuse, R11.reuse, RZ, 0x5 ;  /* 0x0000000b08127211 */ /* 0x0c0fe200078f28ff */
[----:B------:R-:W4:Y:S01]  /*18c50*/  S2R R9, SR_CTAID.Z ;  /* 0x0000000000097919 */ /* 0x000f220000002700 */
[----:B------:R-:W-:-:S02]  /*18c60*/  LEA.HI R8, R8, R11, RZ, 0x3 ;  /* 0x0000000b08087211 */ /* 0x000fc400078f18ff */
[----:B------:R-:W-:Y:S01]  /*18c70*/  LOP3.LUT R18, R18, 0xffffffe0, RZ, 0xc0, !PT ;  /* 0xffffffe012127812 */ /* 0x000fe200078ec0ff */
[----:B------:R-:W-:Y:S04]  /*18c80*/  STS [R19+0xc000], R120 ;  /* 0x00c0007813007388 */ /* 0x000fe80000000800 */
[----:B------:R2:W-:Y:S01]  /*18c90*/  STS [R19+0xc400], R122 ;  /* 0x00c4007a13007388 */ /* 0x0005e20000000800 */
[----:B---3--:R-:W3:Y:S03]  /*18ca0*/  @P2 LDC R7, c[0x0][0x2c0] ;  /* 0x0000b000ff072b82 */ /* 0x008ee60000000800 */
[----:B------:R-:W-:Y:S04]  /*18cb0*/  STS [R21+0xc000], R124 ;  /* 0x00c0007c15007388 */ /* 0x000fe80000000800 */
[----:B------:R4:W-:Y:S01]  /*18cc0*/  STS [R21+0xc400], R126 ;  /* 0x00c4007e15007388 */ /* 0x0009e20000000800 */
[----:B-1----:R-:W1:Y:S03]  /*18cd0*/  @P3 LDC R17, c[0x0][0x2e8] ;  /* 0x0000ba00ff113b82 */ /* 0x002e660000000800 */
[----:B------:R-:W-:Y:S04]  /*18ce0*/  STS [R23+0xc000], R128 ;  /* 0x00c0008017007388 */ /* 0x000fe80000000800 */
[----:B------:R3:W-:Y:S01]  /*18cf0*/  STS [R23+0xc400], R130 ;  /* 0x00c4008217007388 */ /* 0x0007e20000000800 */
[----:B--2---:R-:W-:Y:S01]  /*18d00*/  SHF.R.S32.HI R19, RZ, 0x3, R3 ;  /* 0x00000003ff137819 */ /* 0x004fe20000011403 */
[----:B----4-:R-:W-:Y:S01]  /*18d10*/  @P2 IMAD.MOV.U32 R21, RZ, RZ, 0x1 ;  /* 0x00000001ff152424 */ /* 0x010fe200078e00ff */
[----:B---3--:R-:W-:Y:S01]  /*18d20*/  @!P1 CS2R R22, SRZ ;  /* 0x0000000000169805 */ /* 0x008fe2000001ff00 */
[----:B------:R-:W-:Y:S06]  /*18d30*/  @!P1 BRA `(.L_x_2114) ;  /* 0x00000000001c9947 */ /* 0x000fec0003800000 */
[----:B------:R-:W2:Y:S01]  /*18d40*/  S2UR UR9, SR_CTAID.Y ;  /* 0x00000000000979c3 */ /* 0x000ea20000002600 */
[----:B------:R-:W-:Y:S01]  /*18d50*/  ULDC UR7, c[0x0][0x2c4] ;  /* 0x0000b10000077ab9 */ /* 0x000fe20000000800 */
[----:B------:R-:W-:Y:S01]  /*18d60*/  PLOP3.LUT P5, PT, PT, PT, PT, 0x80, 0x0 ;  /* 0x000000000000781c */ /* 0x000fe20003faf070 */
[----:B--2---:R-:W-:-:S04]  /*18d70*/  @!UP0 UIMAD UR17, UR9, UR7, URZ ;  /* 0x00000007091182a4 */ /* 0x004fc8000f8e023f */
[----:B------:R-:W-:Y:S02]  /*18d80*/  USHF.R.S32.HI UR7, URZ, 0x1f, UR17 ;  /* 0x0000001f3f077899 */ /* 0x000fe40008011411 */
[----:B------:R-:W-:-:S04]  /*18d90*/  IMAD.U32 R22, RZ, RZ, UR17 ;  /* 0x00000011ff167e24 */ /* 0x000fc8000f8e00ff */
[----:B------:R-:W-:Y:S02]  /*18da0*/  MOV R23, UR7 ;  /* 0x0000000700177c02 */ /* 0x000fe40008000f00 */
.L_x_2114:
[----:B------:R-:W-:Y:S05]  /*18db0*/  @P2 BRA `(.L_x_2115) ;  /* 0x0000000000182947 */ /* 0x000fea0003800000 */
[----:B------:R-:W2:Y:S01]  /*18dc0*/  LDC R24, c[0x0][0x2c4] ;  /* 0x0000b100ff187b82 */ /* 0x000ea20000000800 */
[----:B------:R-:W-:Y:S02]  /*18dd0*/  ISETP.NE.AND P1, PT, RZ, UR10, PT ;  /* 0x0000000aff007c0c */ /* 0x000fe4000bf25270 */
[----:B------:R-:W-:-:S05]  /*18de0*/  MOV R7, 0x1 ;  /* 0x0000000100077802 */ /* 0x000fca0000000f00 */
[----:B------:R-:W3:Y:S08]  /*18df0*/  LDC R21, c[0x0][0x270] ;  /* 0x00009c00ff157b82 */ /* 0x000ef00000000800 */
[----:B--2---:R-:W3:Y:S02]  /*18e00*/  @P1 LDC R24, c[0x0][0x2e4] ;  /* 0x0000b900ff181b82 */ /* 0x004ee40000000800 */
[----:B---3--:R-:W-:-:S07]  /*18e10*/  IMAD R21, R24, R21, RZ ;  /* 0x0000001518157224 */ /* 0x008fce00078e02ff */
.L_x_2115:
[----:B------:R-:W-:Y:S01]  /*18e20*/  BAR.SYNC.DEFER_BLOCKING 0x0 ;  /* 0x0000000000007b1d */ /* 0x000fe20000010000 */
[----:B------:R-:W-:Y:S01]  /*18e30*/  ISETP.GE.AND P2, PT, R19, UR4, PT ;  /* 0x0000000413007c0c */ /* 0x000fe2000bf46270 */
[----:B------:R-:W-:Y:S01]  /*18e40*/  IMAD.IADD R18, R11, 0x1, -R18 ;  /* 0x000000010b127824 */ /* 0x000fe200078e0a12 */
[----:B------:R-:W-:Y:S01]  /*18e50*/  LEA.HI.SX32 R3, R3, 0x20, 0x1d ;  /* 0x0000002003037811 */ /* 0x000fe200078feaff */
[----:B------:R-:W-:Y:S01]  /*18e60*/  IMAD R16, R16, R21, RZ ;  /* 0x0000001510107224 */ /* 0x000fe200078e02ff */
[----:B------:R-:W-:-:S03]  /*18e70*/  SHF.R.S32.HI R20, RZ, 0x3, R8 ;  /* 0x00000003ff147819 */ /* 0x000fc60000011408 */
[----:B------:R-:W2:Y:S01]  /*18e80*/  @P0 LDC R19, c[0x0][0x2e8] ;  /* 0x0000ba00ff130b82 */ /* 0x000ea20000000800 */
[----:B------:R-:W3:Y:S01]  /*18e90*/  @P0 MUFU.LG2 R5, R5 ;  /* 0x0000000500050308 */ /* 0x000ee20000000c00 */
[----:B------:R-:W-:Y:S01]  /*18ea0*/  ISETP.GE.AND P6, PT, R3, UR4, PT ;  /* 0x0000000403007c0c */ /* 0x000fe2000bfc6270 */
[----:B------:R-:W-:Y:S01]  /*18eb0*/  @P3 FMUL.FTZ R25, R6, 0.69314718246459960938 ;  /* 0x3f31721806193820 */ /* 0x000fe20000410000 */
[----:B------:R-:W-:Y:S01]  /*18ec0*/  SHF.R.S32.HI R11, RZ, 0x1f, R10 ;  /* 0x0000001fff0b7819 */ /* 0x000fe2000001140a */
[----:B------:R-:W-:Y:S01]  /*18ed0*/  VIADD R3, R20, 0x40 ;  /* 0x0000004014037836 */ /* 0x000fe20000000000 */
[----:B------:R-:W-:Y:S01]  /*18ee0*/  LOP3.LUT P4, RZ, R4, 0x3, RZ, 0xc0, !PT ;  /* 0x0000000304ff7812 */ /* 0x000fe2000788c0ff */
[----:B------:R-:W-:Y:S01]  /*18ef0*/  IMAD R4, R7, UR6, RZ ;  /* 0x0000000607047c24 */ /* 0x000fe2000f8e02ff */
[----:B------:R-:W-:Y:S01]  /*18f00*/  LEA.HI R11, R11, R10, RZ, 0x3 ;  /* 0x0000000a0b0b7211 */ /* 0x000fe200078f18ff */
[----:B------:R-:W-:Y:S01]  /*18f10*/  IMAD.MOV.U32 R8, RZ, RZ, 0x7f800000 ;  /* 0x7f800000ff087424 */ /* 0x000fe200078e00ff */
[----:B------:R-:W-:Y:S01]  /*18f20*/  SEL R16, R16, RZ, !P5 ;  /* 0x000000ff10107207 */ /* 0x000fe20006800000 */
[----:B-1----:R-:W-:Y:S01]  /*18f30*/  @P3 FFMA.FTZ R8, R2, R17, R25 ;  /* 0x0000001102083223 */ /* 0x002fe20000010019 */
[----:B------:R-:W-:Y:S01]  /*18f40*/  ISETP.GE.AND P1, PT, R3, UR5, PT ;  /* 0x0000000503007c0c */ /* 0x000fe2000bf26270 */
[----:B------:R-:W-:Y:S01]  /*18f50*/  IMAD.SHL.U32 R4, R4, 0x80, RZ ;  /* 0x0000008004047824 */ /* 0x000fe200078e00ff */
[----:B------:R-:W-:Y:S01]  /*18f60*/  SHF.R.S32.HI R3, RZ, 0x1f, R18 ;  /* 0x0000001fff037819 */ /* 0x000fe20000011412 */
[----:B------:R-:W-:Y:S01]  /*18f70*/  IMAD R17, R9, R24, R16 ;  /* 0x0000001809117224 */ /* 0x000fe200078e0210 */
[----:B------:R-:W-:Y:S01]  /*18f80*/  LOP3.LUT R11, R11, 0xffffff8, RZ, 0xc0, !PT ;  /* 0x0ffffff80b0b7812 */ /* 0x000fe200078ec0ff */
[----:B------:R-:W-:Y:S01]  /*18f90*/  BSSY B0, `(.L_x_2116) ;  /* 0x0000020000007945 */ /* 0x000fe20003800000 */
[----:B------:R1:W4:Y:S01]  /*18fa0*/  LDS.128 R12, [R242+0x3000] ;  /* 0x00300000f20c7984 */ /* 0x0003220000000c00 */
[----:B------:R-:W-:Y:S01]  /*18fb0*/  LEA.HI R3, R3, R18, RZ, 0x2 ;  /* 0x0000001203037211 */ /* 0x000fe200078f10ff */
[----:B---3--:R-:W-:Y:S01]  /*18fc0*/  @P0 FMUL.FTZ R5, R5, 0.69314718246459960938 ;  /* 0x3f31721805050820 */ /* 0x008fe20000410000 */
[----:B------:R-:W-:Y:S01]  /*18fd0*/  IMAD.IADD R11, R10, 0x1, -R11 ;  /* 0x000000010a0b7824 */ /* 0x000fe200078e0a0b */
[----:B------:R-:W-:Y:S01]  /*18fe0*/  IADD3 R10, P5, P3, R4, R22, R17 ;  /* 0x00000016040a7210 */ /* 0x000fe20007bbe011 */
[----:B------:R-:W-:Y:S01]  /*18ff0*/  IMAD.MOV.U32 R6, RZ, RZ, 0x7f800000 ;  /* 0x7f800000ff067424 */ /* 0x000fe200078e00ff */
[----:B------:R-:W-:Y:S01]  /*19000*/  SHF.R.S32.HI R16, RZ, 0x2, R3 ;  /* 0x00000002ff107819 */ /* 0x000fe20000011403 */
[----:B--2---:R-:W-:Y:S01]  /*19010*/  @P0 FFMA.FTZ R6, R0, R19, R5 ;  /* 0x0000001300060223 */ /* 0x004fe20000010005 */
[----:B------:R-:W-:-:S02]  /*19020*/  SHF.R.S32.HI R3, RZ, 0x1f, R4 ;  /* 0x0000001fff037819 */ /* 0x000fc40000011404 */
[----:B------:R-:W-:Y:S01]  /*19030*/  SHF.R.S32.HI R22, RZ, 0x1f, R17 ;  /* 0x0000001fff167819 */ /* 0x000fe20000011411 */
[----:B------:R-:W-:-:S03]  /*19040*/  IMAD R16, R11, 0x10, R16 ;  /* 0x000000100b107824 */ /* 0x000fc600078e0210 */
        /* <DEDUP_REMOVED lines=20> */
.L_x_2117:
[----:B------:R-:W-:Y:S05]  /*19190*/  BSYNC B0 ;  /* 0x0000000000007941 */ /* 0x000fea0003800000 */
.L_x_2116:
[----:B------:R-:W2:Y:S01]  /*191a0*/  LDL.64 R32, [R1+0x10] ;  /* 0x0000100001207983 */ /* 0x000ea20000100a00 */
[----:B-1----:R-:W-:Y:S01]  /*191b0*/  SHF.R.S32.HI R4, RZ, 0x1f, R9 ;  /* 0x0000001fff047819 */ /* 0x002fe20000011409 */
[----:B------:R-:W-:Y:S01]  /*191c0*/  ULDC.64 UR6, c[0x0][0x2a0] ;  /* 0x0000a80000067ab9 */ /* 0x000fe20000000a00 */
[----:B------:R-:W-:Y:S01]  /*191d0*/  IADD3 R0, R20, 0x60, RZ ;  /* 0x0000006014007810 */ /* 0x000fe20007ffe0ff */
[----:B------:R-:W-:Y:S01]  /*191e0*/  IMAD.U32 R3, RZ, RZ, UR18 ;  /* 0x00000012ff037e24 */ /* 0x000fe2000f8e00ff */
[----:B------:R-:W-:Y:S01]  /*191f0*/  SHF.R.S32.HI R21, RZ, 0x1f, R20 ;  /* 0x0000001fff157819 */ /* 0x000fe20000011414 */
[----:B------:R1:W3:Y:S01]  /*19200*/  LDS.128 R16, [R242+0x4000] ;  /* 0x00400000f2107984 */ /* 0x0002e20000000c00 */
[----:B------:R-:W-:Y:S01]  /*19210*/  BSSY B0, `(.L_x_2118) ;  /* 0x0000020000007945 */ /* 0x000fe20003800000 */
[----:B--2---:R-:W-:Y:S02]  /*19220*/  SHF.R.S32.HI R2, RZ, 0x1f, R32 ;  /* 0x0000001fff027819 */ /* 0x004fe40000011420 */
[----:B------:R-:W-:-:S04]  /*19230*/  IADD3 R24, P0, R32, UR12, RZ ;  /* 0x0000000c20187c10 */ /* 0x000fc8000ff1e0ff */
[----:B------:R-:W-:Y:S01]  /*19240*/  IADD3.X R25, R2, UR8, RZ, P0, !PT ;  /* 0x0000000802197c10 */ /* 0x000fe200087fe4ff */
[----:B------:R-:W-:Y:S01]  /*19250*/  IMAD.WIDE R2, R3, 0x80, R20 ;  /* 0x0000008003027825 */ /* 0x000fe200078e0214 */
[----:B------:R-:W-:Y:S01]  /*19260*/  ISETP.GE.AND P0, PT, R0, UR5, PT ;  /* 0x0000000500007c0c */ /* 0x000fe2000bf06270 */
[----:B------:R1:W2:Y:S02]  /*19270*/  LDS.128 R20, [R242] ;  /* 0x00000000f2147984 */ /* 0x0002a40000000c00 */
[----:B------:R-:W-:Y:S02]  /*19280*/  IMAD R0, R4, UR6, RZ ;  /* 0x0000000604007c24 */ /* 0x000fe4000f8e02ff */
[C---:B------:R-:W-:Y:S01]  /*19290*/  IMAD.WIDE.U32 R24, R9.reuse, UR6, R24 ;  /* 0x0000000609187c25 */ /* 0x040fe2000f8e0018 */
[----:B------:R1:W1:Y:S03]  /*192a0*/  LDS.128 R4, [R242+0xc000] ;  /* 0x00c00000f2047984 */ /* 0x0002660000000c00 */
[----:B------:R-:W-:-:S02]  /*192b0*/  IMAD R27, R9, UR7, R0 ;  /* 0x00000007091b7c24 */ /* 0x000fc4000f8e0200 */
[----:B------:R1:W1:Y:S02]  /*192c0*/  LDS.128 R8, [R242+0x8000] ;  /* 0x00800000f2087984 */ /* 0x0002640000000c00 */
[----:B------:R-:W-:Y:S01]  /*192d0*/  IMAD.IADD R27, R27, 0x1, R25 ;  /* 0x000000011b1b7824 */ /* 0x000fe200078e0219 */
[----:B---3--:R-:W-:Y:S06]  /*192e0*/  @P2 BRA `(.L_x_2119) ;  /* 0x0000000000482947 */ /* 0x008fec0003800000 */
        /* <DEDUP_REMOVED lines=15> */
[----:B------:R3:W-:Y:S04]  /*193e0*/  @!P4 STG.E.128 desc[UR34][R28.64+0x80], R16 ;  /* 0x000080101c00c986 */ /* 0x0007e8000c101d22 */
[----:B-1----:R3:W-:Y:S04]  /*193f0*/  @!P3 STG.E.128 desc[UR34][R28.64+0x100], R8 ;  /* 0x000100081c00b986 */ /* 0x0027e8000c101d22 */
[----:B------:R3:W-:Y:S02]  /*19400*/  @!P2 STG.E.128 desc[UR34][R28.64+0x180], R4 ;  /* 0x000180041c00a986 */ /* 0x0007e4000c101d22 */
.L_x_2119:
[----:B------:R-:W-:Y:S05]  /*19410*/  BSYNC B0 ;  /* 0x0000000000007941 */ /* 0x000fea0003800000 */
.L_x_2118:
[----:B--23--:R2:W3:Y:S01]  /*19420*/  LDS.128 R20, [R242+0x1000] ;  /* 0x00100000f2147984 */ /* 0x00c4e20000000c00 */
        /* <DEDUP_REMOVED lines=24> */
[----:B-1----:R3:W-:Y:S04]  /*195b0*/  @!P3 STG.E.128 desc[UR34][R28.64+0x100], R8 ;  /* 0x000100081c00b986 */ /* 0x0027e8000c101d22 */
[----:B------:R3:W-:Y:S02]  /*195c0*/  @!P2 STG.E.128 desc[UR34][R28.64+0x180], R4 ;  /* 0x000180041c00a986 */ /* 0x0007e4000c101d22 */
.L_x_2121:
[----:B------:R-:W-:Y:S05]  /*195d0*/  BSYNC B0 ;  /* 0x0000000000007941 */ /* 0x000fea0003800000 */
.L_x_2120:
[----:B---3--:R3:W3:Y:S01]  /*195e0*/  LDS.128 R20, [R242+0x2000] ;  /* 0x00200000f2147984 */ /* 0x0086e20000000c00 */
[----:B------:R-:W-:Y:S03]  /*195f0*/  BSSY B0, `(.L_x_2122) ;  /* 0x000001a000007945 */ /* 0x000fe60003800000 */
[----:B--2---:R2:W2:Y:S04]  /*19600*/  LDS.128 R16, [R242+0x6000] ;  /* 0x00600000f2107984 */ /* 0x0044a80000000c00 */
        /* <DEDUP_REMOVED lines=24> */
.L_x_2123:
[----:B------:R-:W-:Y:S05]  /*19790*/  BSYNC B0 ;  /* 0x0000000000007941 */ /* 0x000fea0003800000 */
.L_x_2122:
[----:B-1-3--:R1:W3:Y:S04]  /*197a0*/  LDS.128 R8, [R242+0x7000] ;  /* 0x00700000f2087984 */ /* 0x00a2e80000000c00 */
[----:B------:R1:W1:Y:S04]  /*197b0*/  LDS.128 R4, [R242+0xb000] ;  /* 0x00b00000f2047984 */ /* 0x0002680000000c00 */
[----:B--2---:R2:W1:Y:S01]  /*197c0*/  LDS.128 R16, [R242+0xf000] ;  /* 0x00f00000f2107984 */ /* 0x0044620000000c00 */
        /* <DEDUP_REMOVED lines=18> */
[----:B----4-:R4:W-:Y:S04]  /*198f0*/  @!P3 STG.E.128 desc[UR34][R2.64], R12 ;  /* 0x0000000c0200b986 */ /* 0x0109e8000c101d22 */
[----:B---3--:R4:W-:Y:S04]  /*19900*/  @!P2 STG.E.128 desc[UR34][R2.64+0x80], R8 ;  /* 0x000080080200a986 */ /* 0x0089e8000c101d22 */
[----:B-1----:R4:W-:Y:S02]  /*19910*/  @!P1 STG.E.128 desc[UR34][R2.64+0x100], R4 ;  /* 0x0001000402009986 */ /* 0x0029e4000c101d22 */
[----:B------:R-:W-:Y:S05]  /*19920*/  @P0 EXIT ;  /* 0x000000000000094d */ /* 0x000fea0003800000 */
[----:B------:R-:W-:Y:S01]  /*19930*/  STG.E.128 desc[UR34][R2.64+0x180], R16 ;  /* 0x0001801002007986 */ /* 0x000fe2000c101d22 */
[----:B------:R-:W-:Y:S05]  /*19940*/  EXIT ;  /* 0x000000000000794d */ /* 0x000fea0003800000 */
.L_x_2124:
        /* <DEDUP_REMOVED lines=11> */
.L_x_2426:


//--------------------- .text._ZN5flash16flash_fwd_kernelI23Flash_fwd_kernel_traitsILi256ELi128ELi64ELi8ELb0ELb0EN7cutlass6half_tE19Flash_kernel_traitsILi256ELi128ELi64ELi8ES3_EELb1ELb0ELb1ELb0ELb0ELb0ELb0ELb1EEEvNS_16Flash_fwd_paramsE --------------------------
	.section	.text._ZN5flash16flash_fwd_kernelI23Flash_fwd_kernel_traitsILi256ELi128ELi64ELi8ELb0ELb0EN7cutlass6half_tE19Flash_kernel_traitsILi256ELi128ELi64ELi8ES3_EELb1ELb0ELb1ELb0ELb0ELb0ELb0ELb1EEEvNS_16Flash_fwd_paramsE,"ax",@progbits
	.align	128
        .global         _ZN5flash16flash_fwd_kernelI23Flash_fwd_kernel_traitsILi256ELi128ELi64ELi8ELb0ELb0EN7cutlass6half_tE19Flash_kernel_traitsILi256ELi128ELi64ELi8ES3_EELb1ELb0ELb1ELb0ELb0ELb0ELb0ELb1EEEvNS_16Flash_fwd_paramsE
        .type           _ZN5flash16flash_fwd_kernelI23Flash_fwd_kernel_traitsILi256ELi128ELi64ELi8ELb0ELb0EN7cutlass6half_tE19Flash_kernel_traitsILi256ELi128ELi64ELi8ES3_EELb1ELb0ELb1ELb0ELb0ELb0ELb0ELb1EEEvNS_16Flash_fwd_paramsE,@function
        .size           _ZN5flash16flash_fwd_kernelI23Flash_fwd_kernel_traitsILi256ELi128ELi64ELi8ELb0ELb0EN7cutlass6half_tE19Flash_kernel_traitsILi256ELi128ELi64ELi8ES3_EELb1ELb0ELb1ELb0ELb0ELb0ELb0ELb1EEEvNS_16Flash_fwd_paramsE,(.L_x_2427 - _ZN5flash16flash_fwd_kernelI23Flash_fwd_kernel_traitsILi256ELi128ELi64ELi8ELb0ELb0EN7cutlass6half_tE19Flash_kernel_traitsILi256ELi128ELi64ELi8ES3_EELb1ELb0ELb1ELb0ELb0ELb0ELb0ELb1EEEvNS_16Flash_fwd_paramsE)
        .other          _ZN5flash16flash_fwd_kernelI23Flash_fwd_kernel_traitsILi256ELi128ELi64ELi8ELb0ELb0EN7cutlass6half_tE19Flash_kernel_traitsILi256ELi128ELi64ELi8ES3_EELb1ELb0ELb1ELb0ELb0ELb0ELb0ELb1EEEvNS_16Flash_fwd_paramsE,@"STO_CUDA_ENTRY STV_DEFAULT"
_ZN5flash16flash_fwd_kernelI23Flash_fwd_kernel_traitsILi256ELi128ELi64ELi8ELb0ELb0EN7cutlass6half_tE19Flash_kernel_traitsILi256ELi128ELi64ELi8ES3_EELb1ELb0ELb1ELb0ELb0ELb0ELb0ELb1EEEvNS_16Flash_fwd_paramsE:
.text._ZN5flash16flash_fwd_kernelI23Flash_fwd_kernel_traitsILi256ELi128ELi64ELi8ELb0ELb0EN7cutlass6half_tE19Flash_kernel_traitsILi256ELi128ELi64ELi8ES3_EELb1ELb0ELb1ELb0ELb0ELb0ELb0ELb1EEEvNS_16Flash_fwd_paramsE:
        /* <DEDUP_REMOVED lines=66> */
[----:B--2---:R-:W-:Y:S02]  /*0420*/  @P0 R2UR UR15, R7 ;  /* 0x00000000070f02ca */ /* 0x004fe400000e0000 */
[----:B---3--:R-:W-:Y:S02]  /*0430*/  @P0 R2UR UR17, R6 ;  /* 0x00000000061102ca */ /* 0x008fe400000e0000 */
[----:B------:R-:W-:-:S04]  /*0440*/  ISETP.NE.U32.AND P0, PT, RZ, UR6, PT ;  /* 0x00000006ff007c0c */ /* 0x000fc8000bf05070 */
[----:B------:R-:W-:Y:S02]  /*0450*/  ISETP.NE.AND.EX P0, PT, RZ, UR7, PT, P0 ;  /* 0x00000007ff007c0c */ /* 0x000fe4000bf05300 */
[----:B----4-:R-:W-:-:S05]  /*0460*/  @P1 R2UR UR34, R4 ;  /* 0x00000000042212ca */ /* 0x010fca00000e0000 */
[----:B------:R-:W-:Y:S01]  /*0470*/  @UP2 UIADD3 UR17, UR17, -UR15, URZ ;  /* 0x8000000f11112290 */ /* 0x000fe2000fffe03f */
[----:B------:R-:W-:-:S06]  /*0480*/  SHF.R.S32.HI R4, RZ, 0x1f, R104 ;  /* 0x0000001fff047819 */ /* 0x000fcc0000011468 */
[----:B------:R-:W-:Y:S01]  /*0490*/  @!UP2 ULDC UR17, c[0x0][0x2c4] ;  /* 0x0000b1000011aab9 */ /* 0x000fe20000000800 */
[----:B------:R-:W-:Y:S02]  /*04a0*/  LEA.HI R10, R4, R104, RZ, 0x5 ;  /* 0x00000068040a7211 */ /* 0x000fe400078f28ff */
        /* <DEDUP_REMOVED lines=9> */
.L_x_2125:
[----:B------:R-:W-:-:S05]  /*0540*/  ULDC UR5, c[0x0][0x2c8] ;  /* 0x0000b20000057ab9 */ /* 0x000fca0000000800 */
.L_x_2126:
        /* <DEDUP_REMOVED lines=85> */
.L_x_2128:
        /* <DEDUP_REMOVED lines=51> */
.L_x_2130:
[----:B------:R-:W-:Y:S05]  /*0dd0*/  BSYNC B0 ;  /* 0x0000000000007941 */ /* 0x000fea0003800000 */
.L_x_2129:
        /* <DEDUP_REMOVED lines=25> */
.L_x_2132:
[----:B------:R-:W-:Y:S05]  /*0f70*/  BSYNC B0 ;  /* 0x0000000000007941 */ /* 0x000fea0003800000 */
.L_x_2131:
        /* <DEDUP_REMOVED lines=24> */
.L_x_2134:
[----:B------:R-:W-:Y:S05]  /*1100*/  BSYNC B0 ;  /* 0x0000000000007941 */ /* 0x000fea0003800000 */
.L_x_2133:
        /* <DEDUP_REMOVED lines=27> */
.L_x_2136:
[----:B------:R-:W-:Y:S05]  /*12c0*/  BSYNC B0 ;  /* 0x0000000000007941 */ /* 0x000fea0003800000 */
.L_x_2135:
        /* <DEDUP_REMOVED lines=10> */
.L_x_2138:
[----:B------:R-:W-:Y:S05]  /*1370*/  BSYNC B0 ;  /* 0x0000000000007941 */ /* 0x000fea0003800000 */
.L_x_2137:
        /* <DEDUP_REMOVED lines=10> */
.L_x_2140:
[----:B------:R-:W-:Y:S05]  /*1420*/  BSYNC B0 ;  /* 0x0000000000007941 */ /* 0x000fea0003800000 */
.L_x_2139:
        /* <DEDUP_REMOVED lines=10> */
.L_x_2142:
[----:B------:R-:W-:Y:S05]  /*14d0*/  BSYNC B0 ;  /* 0x0000000000007941 */ /* 0x000fea0003800000 */
.L_x_2141:
        /* <DEDUP_REMOVED lines=10> */
.L_x_2127:
        /* <DEDUP_REMOVED lines=44> */
.L_x_2143:
[----:B------:R-:W-:Y:S01]  /*1840*/  ULDC UR6, c[0x0][0x278] ;  /* 0x00009e0000067ab9 */ /* 0x000fe20000000800 */
[----:B------:R-:W2:Y:S01]  /*1850*/  S2R R3, SR_CTAID.Z ;  /* 0x0000000000037919 */ /* 0x000ea20000002700 */
[----:B------:R-:W-:Y:S01]  /*1860*/  IMAD.U32 R0, RZ, RZ, UR6 ;  /* 0x00000006ff007e24 */ /* 0x000fe2000f8e00ff */
[----:B------:R-:W-:Y:S01]  /*1870*/  UMOV UR40, URZ ;  /* 0x0000003f00287c82 */ /* 0x000fe20008000000 */
[----:B------:R-:W-:Y:S01]  /*1880*/  UIADD3 UR35, -UR33, UR17, URZ ;  /* 0x0000001121237290 */ /* 0x000fe2000fffe13f */
[----:B------:R-:W-:Y:S01]  /*1890*/  LEA.HI R9, R4, R104, RZ, 0x4 ;  /* 0x0000006804097211 */ /* 0x000fe200078f20ff */
[----:B------:R-:W-:Y:S01]  /*18a0*/  USHF.R.S32.HI UR32, URZ, 0x1f, UR4 ;  /* 0x0000001f3f207899 */ /* 0x000fe20008011404 */
        /* <DEDUP_REMOVED lines=10> */
[----:B------:R-:W-:-:S02]  /*1950*/  SHF.R.S32.HI R0, RZ, 0x1f, R2 ;  /* 0x0000001fff007819 */ /* 0x000fc40000011402 */
[----:B------:R-:W-:Y:S02]  /*1960*/  SHF.R.S32.HI R28, RZ, 0x3, R3 ;  /* 0x00000003ff1c7819 */ /* 0x000fe40000011403 */
[----:B------:R-:W-:Y:S01]  /*1970*/  LEA.HI R8, R0, R2, RZ, 0x2 ;  /* 0x0000000200087211 */ /* 0x000fe200078f10ff */
[----:B------:R-:W-:Y:S01]  /*1980*/  UIADD3 UR9, URZ, -UR41, URZ ;  /* 0x800000293f097290 */ /* 0x000fe2000fffe03f */
[----:B------:R-:W-:Y:S02]  /*1990*/  LOP3.LUT R3, R3, 0xfffffff8, RZ, 0xc0, !PT ;  /* 0xfffffff803037812 */ /* 0x000fe400078ec0ff */
[----:B------:R-:W-:Y:S01]  /*19a0*/  LOP3.LUT R0, R8, 0x7ffffffc, RZ, 0xc0, !PT ;  /* 0x7ffffffc08007812 */ /* 0x000fe200078ec0ff */
[----:B------:R-:W-:Y:S01]  /*19b0*/  UIMAD UR9, UR9, UR7, URZ ;  /* 0x00000007090972a4 */ /* 0x000fe2000f8e023f */
[----:B------:R-:W-:Y:S01]  /*19c0*/  SHF.R.S32.HI R29, RZ, 0x1f, R28 ;  /* 0x0000001fff1d7819 */ /* 0x000fe2000001141c */
[----:B------:R-:W-:Y:S02]  /*19d0*/  IMAD.IADD R32, R104, 0x1, -R3 ;  /* 0x0000000168207824 */ /* 0x000fe400078e0a03 */
[----:B------:R-:W-:Y:S01]  /*19e0*/  UIMAD.WIDE.U32 UR40, UR41, UR9, UR40 ;  /* 0x00000009292872a5 */ /* 0x000fe2000f8e0028 */
[----:B------:R-:W-:Y:S01]  /*19f0*/  IMAD.IADD R21, R2, 0x1, -R0 ;  /* 0x0000000102157824 */ /* 0x000fe200078e0a00 */
[----:B------:R2:W-:Y:S01]  /*1a00*/  STL.64 [R1+0x60], R28 ;  /* 0x0000601c01007387 */ /* 0x0005e20000100a00 */
[----:B------:R-:W-:-:S02]  /*1a10*/  IMAD.SHL.U32 R2, R28, 0x40, RZ ;  /* 0x000000401c027824 */ /* 0x000fc400078e00ff */
[----:B------:R-:W-:Y:S02]  /*1a20*/  VIADD R0, R28, 0x40 ;  /* 0x000000401c007836 */ /* 0x000fe40000000000 */
[----:B------:R-:W-:Y:S01]  /*1a30*/  UMOV UR9, UR41 ;  /* 0x0000002900097c82 */ /* 0x000fe20008000000 */
[----:B------:R-:W-:Y:S01]  /*1a40*/  IMAD.SHL.U32 R170, R32, 0x8, RZ ;  /* 0x0000000820aa7824 */ /* 0x000fe200078e00ff */
[----:B------:R-:W-:Y:S01]  /*1a50*/  UIMAD.WIDE.U32 UR40, UR9, UR8, URZ ;  /* 0x00000008092872a5 */ /* 0x000fe2000f8e003f */
[----:B------:R-:W-:Y:S02]  /*1a60*/  LOP3.LUT R3, R2, 0x1c0, RZ, 0xc0, !PT ;  /* 0x000001c002037812 */ /* 0x000fe400078ec0ff */
[----:B------:R-:W-:Y:S01]  /*1a70*/  ISETP.GE.AND P4, PT, R0, UR35, PT ;  /* 0x0000002300007c0c */ /* 0x000fe2000bf86270 */
[----:B------:R-:W-:Y:S01]  /*1a80*/  VIADD R0, R28, 0x60 ;  /* 0x000000601c007836 */ /* 0x000fe20000000000 */
[----:B------:R-:W-:Y:S02]  /*1a90*/  LOP3.LUT R2, R3, 0x38, R170, 0xf8, !PT ;  /* 0x0000003803027812 */ /* 0x000fe400078ef8aa */
[----:B------:R-:W-:Y:S01]  /*1aa0*/  UMOV UR25, UR41 ;  /* 0x0000002900197c82 */ /* 0x000fe20008000000 */
[----:B------:R-:W-:Y:S01]  /*1ab0*/  SHF.R.U32.HI R3, RZ, 0x3, R3 ;  /* 0x00000003ff037819 */ /* 0x000fe20000011603 */
[----:B------:R-:W-:Y:S01]  /*1ac0*/  UIADD3 UR9, -UR25, URZ, URZ ;  /* 0x0000003f19097290 */ /* 0x000fe2000fffe13f */
[----:B------:R-:W-:-:S02]  /*1ad0*/  ISETP.GE.AND P5, PT, R0, UR35, PT ;  /* 0x0000002300007c0c */ /* 0x000fc4000bfa6270 */
[----:B------:R-:W-:Y:S01]  /*1ae0*/  LEA.HI R0, R4, R104, RZ, 0x6 ;  /* 0x0000006804007211 */ /* 0x000fe200078f30ff */
[----:B------:R-:W-:Y:S01]  /*1af0*/  UIMAD UR8, UR7, UR9, UR8 ;  /* 0x00000009070872a4 */ /* 0x000fe2000f8e0208 */
[----:B------:R-:W-:Y:S02]  /*1b00*/  LOP3.LUT R7, R2, R3, RZ, 0x3c, !PT ;  /* 0x0000000302077212 */ /* 0x000fe400078e3cff */
[----:B------:R-:W-:Y:S01]  /*1b10*/  SHF.R.S32.HI R3, RZ, 0x4, R9 ;  /* 0x00000004ff037819 */ /* 0x000fe20000011409 */
[----:B------:R-:W-:Y:S01]  /*1b20*/  UISETP.GT.U32.AND UP1, UPT, UR7, UR8, UPT ;  /* 0x000000080700728c */ /* 0x000fe2000bf24070 */
[----:B------:R-:W-:Y:S01]  /*1b30*/  IMAD.SHL.U32 R2, R0, 0x8, RZ ;  /* 0x0000000800027824 */ /* 0x000fe200078e00ff */
[----:B------:R-:W-:Y:S02]  /*1b40*/  SHF.R.S32.HI R171, RZ, 0x1f, R170 ;  /* 0x0000001fffab7819 */ /* 0x000fe400000114aa */
[----:B------:R-:W-:-:S04]  /*1b50*/  LEA.HI R0, R9, R3, RZ, 0x1 ;  /* 0x0000000309007211 */ /* 0x000fc800078f08ff */
[----:B------:R-:W-:-:S03]  /*1b60*/  LOP3.LUT R0, R0, 0xfffffffe, RZ, 0xc0, !PT ;  /* 0xfffffffe00007812 */ /* 0x000fc600078ec0ff */
        /* <DEDUP_REMOVED lines=31> */
.L_x_2144:
[----:B------:R-:W-:Y:S01]  /*1d60*/  LOP3.LUT R7, R7, 0xfffffe00, R2, 0xf8, !PT ;  /* 0xfffffe0007077812 */ /* 0x000fe200078ef802 */
[----:B------:R-:W-:Y:S01]  /*1d70*/  IMAD.WIDE.U32 R4, R28, UR10, R170 ;  /* 0x0000000a1c047c25 */ /* 0x000fe2000f8e00aa */
[----:B------:R-:W-:Y:S01]  /*1d80*/  IADD3 R2, P0, R170, UR38, RZ ;  /* 0x00000026aa027c10 */ /* 0x000fe2000ff1e0ff */
[----:B------:R-:W-:Y:S01]  /*1d90*/  ULDC.64 UR6, c[0x0][0x258] ;  /* 0x0000960000067ab9 */ /* 0x000fe20000000a00 */
[----:B------:R-:W2:Y:S01]  /*1da0*/  S2UR UR38, SR_CgaCtaId ;  /* 0x00000000002679c3 */ /* 0x000ea20000008800 */
[----:B------:R-:W-:Y:S01]  /*1db0*/  IMAD.IADD R26, R3, 0x1, -R0 ;  /* 0x00000001031a7824 */ /* 0x000fe200078e0a00 */
[----:B------:R-:W-:Y:S01]  /*1dc0*/  IADD3.X R3, R171, UR12, RZ, P0, !PT ;  /* 0x0000000cab037c10 */ /* 0x000fe200087fe4ff */
[----:B------:R-:W-:Y:S01]  /*1dd0*/  ULDC.64 UR12, c[0x0][0x260] ;  /* 0x00009800000c7ab9 */ /* 0x000fe20000000a00 */
[----:B------:R-:W-:Y:S01]  /*1de0*/  IADD3 R18, P1, R4, UR24, RZ ;  /* 0x0000001804127c10 */ /* 0x000fe2000ff3e0ff */
[----:B------:R-:W-:Y:S01]  /*1df0*/  UIMAD UR34, UR37, UR12, URZ ;  /* 0x0000000c252272a4 */ /* 0x000fe2000f8e023f */
[----:B------:R-:W-:Y:S01]  /*1e00*/  IMAD.U32 R4, RZ, RZ, UR6 ;  /* 0x00000006ff047e24 */ /* 0x000fe2000f8e00ff */
[----:B------:R-:W-:Y:S01]  /*1e10*/  UIMAD UR6, UR32, UR6, URZ ;  /* 0x00000006200672a4 */ /* 0x000fe2000f8e023f */
[----:B------:R-:W-:Y:S01]  /*1e20*/  IMAD.U32 R20, RZ, RZ, UR12 ;  /* 0x0000000cff147e24 */ /* 0x000fe2000f8e00ff */
[----:B------:R-:W-:Y:S01]  /*1e30*/  UIMAD UR32, UR18, UR13, UR34 ;  /* 0x0000000d122072a4 */ /* 0x000fe2000f8e0222 */
[C---:B------:R-:W-:Y:S01]  /*1e40*/  IADD3 R119, R170.reuse, 0x40, RZ ;  /* 0x00000040aa777810 */ /* 0x040fe20007ffe0ff */
[C---:B------:R-:W-:Y:S01]  /*1e50*/  VIADD R118, R170.reuse, 0x80 ;  /* 0x00000080aa767836 */ /* 0x040fe20000000000 */
[----:B------:R-:W-:Y:S01]  /*1e60*/  ULDC.64 UR12, c[0x0][0x268] ;  /* 0x00009a00000c7ab9 */ /* 0x000fe20000000a00 */
[----:B------:R-:W-:Y:S01]  /*1e70*/  VIADD R115, R170, 0xc0 ;  /* 0x000000c0aa737836 */ /* 0x000fe20000000000 */
[----:B------:R-:W-:Y:S01]  /*1e80*/  MOV R27, UR12 ;  /* 0x0000000c001b7c02 */ /* 0x000fe20008000f00 */
[----:B------:R-:W-:Y:S01]  /*1e90*/  IMAD R6, R29, UR10, RZ ;  /* 0x0000000a1d067c24 */ /* 0x000fe2000f8e02ff */
[----:B------:R3:W-:Y:S01]  /*1ea0*/  STL [R1+0x9c], R119 ;  /* 0x00009c7701007387 */ /* 0x0007e20000100800 */
[----:B------:R-:W-:Y:S01]  /*1eb0*/  ISETP.GE.AND P0, PT, R28, UR35, PT ;  /* 0x000000231c007c0c */ /* 0x000fe2000bf06270 */
[----:B------:R-:W-:Y:S01]  /*1ec0*/  IMAD.WIDE.U32 R16, R4, UR4, R2 ;  /* 0x0000000404107c25 */ /* 0x000fe2000f8e0002 */
[----:B------:R-:W-:Y:S01]  /*1ed0*/  SHF.R.S32.HI R100, RZ, 0x5, R10 ;  /* 0x00000005ff647819 */ /* 0x000fe2000001140a */
[----:B------:R3:W-:Y:S01]  /*1ee0*/  STL [R1+0x98], R118 ;  /* 0x0000987601007387 */ /* 0x0007e20000100800 */
[----:B------:R-:W-:Y:S01]  /*1ef0*/  UIMAD UR7, UR4, UR7, UR6 ;  /* 0x00000007040772a4 */ /* 0x000fe2000f8e0206 */
[----:B------:R-:W-:Y:S01]  /*1f00*/  IMAD R0, R28, UR11, R6 ;  /* 0x0000000b1c007c24 */ /* 0x000fe2000f8e0206 */
[----:B------:R-:W-:Y:S01]  /*1f10*/  LOP3.LUT R2, R9, 0xfffffff0, RZ, 0xc0, !PT ;  /* 0xfffffff009027812 */ /* 0x000fe200078ec0ff */
[----:B------:R3:W-:Y:S01]  /*1f20*/  STL [R1+0xa0], R115 ;  /* 0x0000a07301007387 */ /* 0x0007e20000100800 */
[----:B------:R-:W-:Y:S01]  /*1f30*/  UMOV UR4, 0x400 ;  /* 0x0000040000047882 */ /* 0x000fe20000000000 */
[----:B------:R-:W-:Y:S01]  /*1f40*/  UIMAD UR37, UR37, UR12, URZ ;  /* 0x0000000c252572a4 */ /* 0x000fe2000f8e023f */
[----:B------:R-:W-:Y:S01]  /*1f50*/  IADD3.X R19, R5, UR23, R0, P1, !PT ;  /* 0x0000001705137c10 */ /* 0x000fe20008ffe400 */
[----:B------:R3:W-:Y:S01]  /*1f60*/  STL [R1+0xe8], R27 ;  /* 0x0000e81b01007387 */ /* 0x0007e20000100800 */
[----:B------:R-:W-:Y:S01]  /*1f70*/  SHF.R.S32.HI R0, RZ, 0x1f, R10 ;  /* 0x0000001fff007819 */ /* 0x000fe2000001140a */
[----:B--2---:R-:W-:Y:S01]  /*1f80*/  ULEA UR4, UR38, UR4, 0x18 ;  /* 0x0000000426047291 */ /* 0x004fe2000f8ec03f */
[----:B------:R-:W-:Y:S01]  /*1f90*/  IMAD.U32 R10, RZ, RZ, UR16 ;  /* 0x00000010ff0a7e24 */ /* 0x000fe2000f8e00ff */
[----:B------:R-:W-:Y:S01]  /*1fa0*/  IADD3 R14, -R2, R104, RZ ;  /* 0x00000068020e7210 */ /* 0x000fe20007ffe1ff */
[----:B------:R-:W-:Y:S01]  /*1fb0*/  UIADD3 UR34, UR19, -0x1, URZ ;  /* 0xffffffff13227890 */ /* 0x000fe2000fffe03f */
[----:B------:R-:W-:Y:S01]  /*1fc0*/  LEA.HI R0, R0, R100, RZ, 0x3 ;  /* 0x0000006400007211 */ /* 0x000fe200078f18ff */
[----:B------:R-:W-:Y:S01]  /*1fd0*/  UIMAD UR13, UR18, UR13, UR37 ;  /* 0x0000000d120d72a4 */ /* 0x000fe2000f8e0225 */
[----:B------:R-:W-:Y:S01]  /*1fe0*/  VIADD R13, R17, UR7 ;  /* 0x00000007110d7c36 */ /* 0x000fe20008000000 */
[----:B------:R-:W-:Y:S01]  /*1ff0*/  BSSY B0, `(.L_x_2145) ;  /* 0x0000035000007945 */ /* 0x000fe20003800000 */
[----:B------:R-:W-:Y:S01]  /*2000*/  LOP3.LUT R0, R0, 0xffffff8, RZ, 0xc0, !PT ;  /* 0x0ffffff800007812 */ /* 0x000fe200078ec0ff */
[----:B------:R-:W-:Y:S01]  /*2010*/  VIADD R24, R28, 0x20 ;  /* 0x000000201c187836 */ /* 0x000fe20000000000 */
[----:B------:R-:W-:Y:S01]  /*2020*/  SHF.R.S32.HI R102, RZ, 0x2, R8 ;  /* 0x00000002ff667819 */ /* 0x000fe20000011408 */
[----:B------:R-:W-:Y:S01]  /*2030*/  IMAD.WIDE R10, R10, 0x80, R28 ;  /* 0x000000800a0a7825 */ /* 0x000fe200078e021c */
[----:B------:R-:W-:-:S02]  /*2040*/  SHF.R.S32.HI R22, RZ, 0x1f, R14 ;  /* 0x0000001fff167819 */ /* 0x000fc4000001140e */
[----:B------:R-:W-:Y:S01]  /*2050*/  LEA R216, R7, UR4, 0x1 ;  /* 0x0000000407d87c11 */ /* 0x000fe2000f8e08ff */
[----:B------:R-:W-:Y:S01]  /*2060*/  IMAD.IADD R15, R100, 0x1, -R0 ;  /* 0x00000001640f7824 */ /* 0x000fe200078e0a00 */
        /* <DEDUP_REMOVED lines=45> */
.L_x_2146:
[----:B------:R-:W-:Y:S05]  /*2340*/  BSYNC B0 ;  /* 0x0000000000007941 */ /* 0x000fea0003800000 */
.L_x_2145:
[----:B------:R-:W-:Y:S01]  /*2350*/  IMAD.WIDE.U32 R30, R20, UR18, R18 ;  /* 0x00000012141e7c25 */ /* 0x000fe2000f8e0012 */
[----:B------:R-:W-:Y:S01]  /*2360*/  ISETP.GE.AND P0, PT, R24, UR35, PT ;  /* 0x0000002318007c0c */ /* 0x000fe2000bf06270 */
[----:B------:R-:W-:Y:S01]  /*2370*/  ULEA UR6, UR19, UR36, 0x6 ;  /* 0x0000002413067291 */ /* 0x000fe2000f8e303f */
[----:B------:R-:W-:Y:S01]  /*2380*/  LEA.HI R25, R22, R14, RZ, 0x3 ;  /* 0x0000000e16197211 */ /* 0x000fe200078f18ff */
[----:B----4-:R-:W-:Y:S01]  /*2390*/  IMAD R6, R15, 0x10, R102 ;  /* 0x000000100f067824 */ /* 0x010fe200078e0266 */
[----:B------:R4:W-:Y:S01]  /*23a0*/  STL.64 [R1+0xb8], R30 ;  /* 0x0000b81e01007387 */ /* 0x0009e20000100a00 */
[----:B------:R-:W-:Y:S01]  /*23b0*/  IMAD.SHL.U32 R4, R21, 0x2, RZ ;  /* 0x0000000215047824 */ /* 0x000fe200078e00ff */
[----:B------:R-:W-:Y:S01]  /*23c0*/  UIADD3 UR6, UR6, -0x40, URZ ;  /* 0xffffffc006067890 */ /* 0x000fe2000fffe03f */
[----:B--2---:R-:W-:Y:S01]  /*23d0*/  IMAD.WIDE.U32 R2, R28, UR8, R170 ;  /* 0x000000081c027c25 */ /* 0x004fe2000f8e00aa */
[----:B------:R-:W-:Y:S01]  /*23e0*/  LOP3.LUT R5, R25, 0xfffffff8, RZ, 0xc0, !PT ;  /* 0xfffffff819057812 */ /* 0x000fe200078ec0ff */
[----:B------:R-:W-:Y:S01]  /*23f0*/  UIMAD UR12, UR34, -0x40, UR27 ;  /* 0xffffffc0220c78a4 */ /* 0x000fe2000f8e021b */
[----:B------:R-:W-:Y:S01]  /*2400*/  BSSY B0, `(.L_x_2147) ;  /* 0x0000039000007945 */ /* 0x000fe20003800000 */
[----:B------:R-:W-:Y:S01]  /*2410*/  IMAD R0, R29, UR8, RZ ;  /* 0x000000081d007c24 */ /* 0x000fe2000f8e02ff */
[----:B------:R-:W-:Y:S01]  /*2420*/  IADD3 R22, P1, R2, UR26, RZ ;  /* 0x0000001a02167c10 */ /* 0x000fe2000ff3e0ff */
[----:B------:R-:W-:Y:S01]  /*2430*/  IMAD R101, R6, UR20, R4 ;  /* 0x0000001406657c24 */ /* 0x000fe2000f8e0204 */
[----:B------:R-:W-:Y:S01]  /*2440*/  MOV R219, UR6 ;  /* 0x0000000600db7c02 */ /* 0x000fe20008000f00 */
[----:B------:R-:W-:Y:S01]  /*2450*/  IMAD R0, R28, UR9, R0 ;  /* 0x000000091c007c24 */ /* 0x000fe2000f8e0200 */
[----:B------:R-:W-:-:S02]  /*2460*/  IADD3 R33, R14, -R5, RZ ;  /* 0x800000050e217210 */ /* 0x000fc40007ffe0ff */
[----:B------:R-:W-:Y:S02]  /*2470*/  IADD3 R224, P6, R101, UR6, RZ ;  /* 0x0000000665e07c10 */ /* 0x000fe4000ffde0ff */
[----:B------:R-:W-:Y:S01]  /*2480*/  IADD3.X R23, R3, UR25, R0, P1, !PT ;  /* 0x0000001903177c10 */ /* 0x000fe20008ffe400 */
        /* <DEDUP_REMOVED lines=48> */
.L_x_2148:
[----:B------:R-:W-:Y:S05]  /*2790*/  BSYNC B0 ;  /* 0x0000000000007941 */ /* 0x000fea0003800000 */
.L_x_2147:
[----:B------:R-:W-:Y:S04]  /*27a0*/  BSSY B0, `(.L_x_2149) ;  /* 0x0000031000007945 */ /* 0x000fe80003800000 */
[----:B------:R-:W-:Y:S05]  /*27b0*/  @P4 BRA `(.L_x_2150) ;  /* 0x0000000000bc4947 */ /* 0x000fea0003800000 */
[----:B------:R-:W-:Y:S01]  /*27c0*/  ULDC UR36, c[0x0][0x2d0] ;  /* 0x0000b40000247ab9 */ /* 0x000fe20000000800 */
[----:B-12---:R-:W-:Y:S01]  /*27d0*/  IADD3 R4, P0, R10, 0x40, RZ ;  /* 0x000000400a047810 */ /* 0x006fe20007f1e0ff */
        /* <DEDUP_REMOVED lines=45> */
.L_x_2150:
[----:B------:R-:W-:Y:S05]  /*2ab0*/  BSYNC B0 ;  /* 0x0000000000007941 */ /* 0x000fea0003800000 */
.L_x_2149:
        /* <DEDUP_REMOVED lines=49> */
.L_x_2152:
[----:B------:R-:W-:Y:S05]  /*2dd0*/  BSYNC B0 ;  /* 0x0000000000007941 */ /* 0x000fea0003800000 */
.L_x_2151:
[----:B------:R-:W-:Y:S01]  /*2de0*/  VIADD R117, R31, UR32 ;  /* 0x000000201f757c36 */ /* 0x000fe20008000000 */
[----:B------:R-:W-:Y:S01]  /*2df0*/  USHF.L.U64.HI UR37, UR10, 0x6, UR11 ;  /* 0x000000060a257899 */ /* 0x000fe2000801020b */
[----:B------:R-:W-:Y:S01]  /*2e00*/  IMAD.MOV.U32 R116, RZ, RZ, R30 ;  /* 0x000000ffff747224 */ /* 0x000fe200078e001e */
[----:B------:R-:W-:Y:S01]  /*2e10*/  ISETP.GE.AND P0, PT, R28, UR12, PT ;  /* 0x0000000c1c007c0c */ /* 0x000fe2000bf06270 */
[----:B------:R-:W-:Y:S01]  /*2e20*/  USHF.R.S32.HI UR42, URZ, 0x1f, UR34 ;  /* 0x0000001f3f2a7899 */ /* 0x000fe20008011422 */
[----:B------:R-:W-:Y:S01]  /*2e30*/  IMAD.U32 R12, RZ, RZ, UR34 ;  /* 0x00000022ff0c7e24 */ /* 0x000fe2000f8e00ff */
[----:B------:R-:W-:Y:S01]  /*2e40*/  USHF.L.U32 UR38, UR10, 0x6, URZ ;  /* 0x000000060a267899 */ /* 0x000fe2000800063f */
[----:B------:R3:W-:Y:S01]  /*2e50*/  STL.64 [R1+0xb0], R116 ;  /* 0x0000b07401007387 */ /* 0x0007e20000100a00 */
[----:B------:R-:W-:Y:S01]  /*2e60*/  UIMAD UR6, UR37, UR34, URZ ;  /* 0x00000022250672a4 */ /* 0x000fe2000f8e023f */
[----:B------:R-:W-:Y:S01]  /*2e70*/  SHF.L.U32 R0, R32, 0x6, RZ ;  /* 0x0000000620007819 */ /* 0x000fe200000006ff */
[----:B------:R-:W-:Y:S01]  /*2e80*/  BSSY B0, `(.L_x_2153) ;  /* 0x0000030000007945 */ /* 0x000fe20003800000 */
[----:B------:R-:W-:Y:S01]  /*2e90*/  ISETP.GE.AND P5, PT, R24, UR12, PT ;  /* 0x0000000c18007c0c */ /* 0x000fe2000bfa6270 */
[----:B------:R-:W-:Y:S01]  /*2ea0*/  UIMAD UR6, UR42, UR38, UR6 ;  /* 0x000000262a0672a4 */ /* 0x000fe2000f8e0206 */
[----:B-12---:R-:W-:Y:S01]  /*2eb0*/  IMAD.WIDE.U32 R2, R12, UR38, R116 ;  /* 0x000000260c027c25 */ /* 0x006fe2000f8e0074 */
[----:B------:R-:W-:-:S02]  /*2ec0*/  LOP3.LUT R11, R0, 0x1c0, RZ, 0xc0, !PT ;  /* 0x000001c0000b7812 */ /* 0x000fc400078ec0ff */
[----:B------:R-:W-:Y:S01]  /*2ed0*/  SHF.L.U32 R13, R28, 0x3, RZ ;  /* 0x000000031c0d7819 */ /* 0x000fe200000006ff */
[----:B------:R-:W-:Y:S01]  /*2ee0*/  IMAD.SHL.U32 R14, R26, 0x8, RZ ;  /* 0x000000081a0e7824 */ /* 0x000fe200078e00ff */
[----:B------:R-:W-:Y:S01]  /*2ef0*/  SHF.L.U32 R10, R33, 0x6, RZ ;  /* 0x00000006210a7819 */ /* 0x000fe200000006ff */
[----:B------:R-:W-:Y:S01]  /*2f00*/  VIADD R0, R3, UR6 ;  /* 0x0000000603007c36 */ /* 0x000fe20008000000 */
        /* <DEDUP_REMOVED lines=39> */
.L_x_2154:
[----:B------:R-:W-:Y:S05]  /*3180*/  BSYNC B0 ;  /* 0x0000000000007941 */ /* 0x000fea0003800000 */
.L_x_2153:
        /* <DEDUP_REMOVED lines=45> */
.L_x_2156:
[----:B------:R-:W-:Y:S05]  /*3460*/  BSYNC B0 ;  /* 0x0000000000007941 */ /* 0x000fea0003800000 */
.L_x_2155:
[----:B------:R-:W0:Y:S01]  /*3470*/  LDGDEPBAR ;  /* 0x00000000000079af */ /* 0x000e220000000000 */
[----:B------:R-:W-:Y:S01]  /*3480*/  ISETP.GE.AND P0, PT, R28, UR12, PT ;  /* 0x0000000c1c007c0c */ /* 0x000fe2000bf06270 */
[----:B--2---:R-:W-:Y:S01]  /*3490*/  IMAD.WIDE.U32 R8, R27, UR18, R22 ;  /* 0x000000121b087c25 */ /* 0x004fe2000f8e0016 */
[----:B------:R-:W-:Y:S01]  /*34a0*/  USHF.L.U64.HI UR39, UR8, 0x6, UR9 ;  /* 0x0000000608277899 */ /* 0x000fe20008010209 */
[----:B------:R-:W-:Y:S01]  /*34b0*/  LOP3.LUT R2, R10, 0x8, R14, 0xf8, !PT ;  /* 0x000000080a027812 */ /* 0x000fe200078ef80e */
[----:B------:R-:W-:Y:S01]  /*34c0*/  USHF.L.U32 UR40, UR8, 0x6, URZ ;  /* 0x0000000608287899 */ /* 0x000fe2000800063f */
[----:B-1----:R-:W-:Y:S01]  /*34d0*/  SHF.R.U32.HI R5, RZ, 0x3, R10 ;  /* 0x00000003ff057819 */ /* 0x002fe2000001160a */
[----:B------:R-:W-:Y:S01]  /*34e0*/  VIADD R7, R9, UR13 ;  /* 0x0000000d09077c36 */ /* 0x000fe20008000000 */
[----:B------:R-:W-:Y:S01]  /*34f0*/  UIMAD UR6, UR39, UR34, URZ ;  /* 0x00000022270672a4 */ /* 0x000fe2000f8e023f */
[----:B------:R-:W-:Y:S01]  /*3500*/  IMAD.MOV.U32 R6, RZ, RZ, R8 ;  /* 0x000000ffff067224 */ /* 0x000fe200078e0008 */
[----:B------:R-:W-:Y:S01]  /*3510*/  LOP3.LUT R5, R2, R5, RZ, 0x3c, !PT ;  /* 0x0000000502057212 */ /* 0x000fe200078e3cff */
[----:B------:R-:W-:Y:S01]  /*3520*/  IMAD.SHL.U32 R2, R25, 0x40, RZ ;  /* 0x0000004019027824 */ /* 0x000fe200078e00ff */
[----:B------:R-:W-:Y:S01]  /*3530*/  LOP3.LUT R0, R11, 0x8, R13, 0xf8, !PT ;  /* 0x000000080b007812 */ /* 0x000fe200078ef80d */
[----:B------:R-:W-:Y:S01]  /*3540*/  STL.64 [R1+0xd8], R8 ;  /* 0x0000d80801007387 */ /* 0x000fe20000100a00 */
[----:B------:R-:W-:Y:S01]  /*3550*/  SHF.R.U32.HI R3, RZ, 0x3, R11 ;  /* 0x00000003ff037819 */ /* 0x000fe2000001160b */
[----:B------:R-:W-:Y:S01]  /*3560*/  UIMAD UR6, UR42, UR40, UR6 ;  /* 0x000000282a0672a4 */ /* 0x000fe2000f8e0206 */
[----:B------:R-:W-:Y:S01]  /*3570*/  LOP3.LUT R5, R5, 0xfffffe00, R2, 0xf8, !PT ;  /* 0xfffffe0005057812 */ /* 0x000fe200078ef802 */
[----:B------:R1:W-:Y:S01]  /*3580*/  STL.64 [R1+0xd0], R6 ;  /* 0x0000d00601007387 */ /* 0x0003e20000100a00 */
[----:B------:R-:W-:Y:S01]  /*3590*/  LOP3.LUT R0, R0, R3, RZ, 0x3c, !PT ;  /* 0x0000000300007212 */ /* 0x000fe200078e3cff */
[----:B------:R-:W-:Y:S01]  /*35a0*/  UIADD3 UR41, UR27, -UR22, -UR17 ;  /* 0x800000161b297290 */ /* 0x000fe2000fffe811 */
[----:B------:R-:W-:Y:S01]  /*35b0*/  BSSY B0, `(.L_x_2157) ;  /* 0x0000034000007945 */ /* 0x000fe20003800000 */
[----:B------:R-:W-:Y:S01]  /*35c0*/  ISETP.GE.AND P5, PT, R24, UR12, PT ;  /* 0x0000000c18007c0c */ /* 0x000fe2000bfa6270 */
[C---:B------:R-:W-:Y:S01]  /*35d0*/  IMAD R2, R100.reuse, 0x400, R5 ;  /* 0x0000040064027824 */ /* 0x040fe200078e0205 */
[----:B------:R-:W-:Y:S01]  /*35e0*/  LEA R103, R100, UR33, 0x4 ;  /* 0x0000002164677c11 */ /* 0x000fe2000f8e20ff */
[----:B------:R-:W-:-:S04]  /*35f0*/  DEPBAR.LE SB0, 0x0 ;  /* 0x000080000000791a */ /* 0x000fc80000000000 */
[----:B------:R-:W-:Y:S01]  /*3600*/  BAR.SYNC.DEFER_BLOCKING 0x0 ;  /* 0x0000000000007b1d */ /* 0x000fe20000010000 */
[----:B------:R-:W-:Y:S02]  /*3610*/  IMAD R0, R26, 0x200, R0 ;  /* 0x000002001a007824 */ /* 0x000fe400078e0200 */
        /* <DEDUP_REMOVED lines=45> */
.L_x_2158:
[----:B------:R-:W-:Y:S05]  /*38f0*/  BSYNC B0 ;  /* 0x0000000000007941 */ /* 0x000fea0003800000 */
.L_x_2157:
        /* <DEDUP_REMOVED lines=52> */
.L_x_2160:
[----:B------:R-:W-:Y:S05]  /*3c40*/  BSYNC B0 ;  /* 0x0000000000007941 */ /* 0x000fea0003800000 */
.L_x_2159:
[----:B-12---:R-:W-:Y:S01]  /*3c50*/  LDSM.16.M88.4 R8, [R192] ;  /* 0x00000000c008783b */ /* 0x006fe20000000200 */
[----:B------:R-:W-:Y:S01]  /*3c60*/  LOP3.LUT P0, RZ, R32, 0x2, RZ, 0xc0, !PT ;  /* 0x0000000220ff7812 */ /* 0x000fe2000780c0ff */
[----:B------:R-:W-:Y:S01]  /*3c70*/  IMAD.MOV.U32 R4, RZ, RZ, 0x10 ;  /* 0x00000010ff047424 */ /* 0x000fe200078e00ff */
[C---:B------:R-:W-:Y:S01]  /*3c80*/  LOP3.LUT P1, RZ, R33.reuse, 0x2, RZ, 0xc0, !PT ;  /* 0x0000000221ff7812 */ /* 0x040fe2000782c0ff */
[----:B------:R-:W1:Y:S01]  /*3c90*/  LDSM.16.M88.4 R16, [R184+0x10000] ;  /* 0x01000000b810783b */ /* 0x000e620000000200 */
[----:B------:R-:W-:Y:S01]  /*3ca0*/  VIADD R0, R184, 0x10000 ;  /* 0x00010000b8007836 */ /* 0x000fe20000000000 */
[----:B------:R-:W-:Y:S01]  /*3cb0*/  UISETP.GT.AND UP0, UPT, UR34, UR5, UPT ;  /* 0x000000052200728c */ /* 0x000fe2000bf04270 */
[----:B------:R-:W-:Y:S01]  /*3cc0*/  SEL R4, R4, 0xfffffff0, !P1 ;  /* 0xfffffff004047807 */ /* 0x000fe20004800000 */
[----:B------:R-:W-:Y:S01]  /*3cd0*/  VIADD R196, R184, 0x10020 ;  /* 0x00010020b8c47836 */ /* 0x000fe20000000000 */
[----:B----4-:R-:W2:Y:S01]  /*3ce0*/  LDSM.16.M88.4 R28, [R184+0x10800] ;  /* 0x01080000b81c783b */ /* 0x010ea20000000200 */
[----:B------:R-:W-:Y:S01]  /*3cf0*/  IMAD.MOV.U32 R2, RZ, RZ, 0x20 ;  /* 0x00000020ff027424 */ /* 0x000fe200078e00ff */
[----:B------:R-:W-:Y:S01]  /*3d00*/  LOP3.LUT P1, RZ, R33, 0x4, RZ, 0xc0, !PT ;  /* 0x0000000421ff7812 */ /* 0x000fe2000782c0ff */
[----:B------:R-:W-:Y:S01]  /*3d10*/  IMAD R193, R4, 0x2, R192 ;  /* 0x0000000204c17824 */ /* 0x000fe200078e02c0 */
[----:B---3--:R-:W3:Y:S01]  /*3d20*/  LDSM.16.M88.4 R24, [R184+0x11000] ;  /* 0x01100000b818783b */ /* 0x008ee20000000200 */
        /* <DEDUP_REMOVED lines=9> */
[----:B------:R-:W-:Y:S01]  /*3dc0*/  UIADD3 UR27, UR31, 0x646e171e, URZ ;  /* 0x646e171e1f1b7890 */ /* 0x000fe2000fffe03f */
[C---:B------:R-:W-:Y:S01]  /*3dd0*/  IMAD R190, R0.reuse, 0x2, R184 ;  /* 0x0000000200be7824 */ /* 0x040fe200078e02b8 */
[----:B------:R-:W5:Y:S01]  /*3de0*/  LDSM.16.M88.4 R40, [R196] ;  /* 0x00000000c428783b */ /* 0x000f620000000200 */
[----:B------:R-:W-:Y:S01]  /*3df0*/  IMAD R189, R0, 0x2, R196 ;  /* 0x0000000200bd7824 */ /* 0x000fe200078e02c4 */
[----:B------:R-:W-:Y:S01]  /*3e00*/  LOP3.LUT R3, R104, 0x6, RZ, 0xc0, !PT ;  /* 0x0000000668037812 */ /* 0x000fe200078ec0ff */
[C---:B------:R-:W-:Y:S01]  /*3e10*/  IMAD R195, R2.reuse, 0x2, R192 ;  /* 0x0000000202c37824 */ /* 0x040fe200078e02c0 */
[----:B------:R-:W5:Y:S01]  /*3e20*/  LDSM.16.M88.4 R60, [R196+0x800] ;  /* 0x00080000c43c783b */ /* 0x000f620000000200 */
[----:B------:R-:W-:Y:S01]  /*3e30*/  IMAD R194, R2, 0x2, R193 ;  /* 0x0000000202c27824 */ /* 0x000fe200078e02c1 */
[C---:B------:R-:W-:Y:S01]  /*3e40*/  VIADDMNMX R222, R6.reuse, UR21, R7, PT ;  /* 0x0000001506de7c46 */ /* 0x040fe2000b800107 */
[----:B------:R-:W-:Y:S01]  /*3e50*/  IMAD.U32 R0, RZ, RZ, UR34 ;  /* 0x00000022ff007e24 */ /* 0x000fe2000f8e00ff */
[----:B------:R-:W5:Y:S01]  /*3e60*/  LDSM.16.M88.4 R64, [R196+0x1000] ;  /* 0x00100000c440783b */ /* 0x000f620000000200 */
[----:B------:R-:W-:Y:S01]  /*3e70*/  VIADDMNMX R220, R6, UR41, RZ, !PT ;  /* 0x0000002906dc7c46 */ /* 0x000fe2000f8001ff */
[----:B------:R-:W-:-:S02]  /*3e80*/  VIADD R211, R196, 0x800 ;  /* 0x00000800c4d37836 */ /* 0x000fc40000000000 */
[----:B------:R-:W5:Y:S01]  /*3e90*/  LDSM.16.M88.4 R68, [R196+0x1800] ;  /* 0x00180000c444783b */ /* 0x000f620000000200 */
[----:B------:R-:W-:Y:S02]  /*3ea0*/  IMAD R0, R0, 0x40, R3 ;  /* 0x0000004000007824 */ /* 0x000fe400078e0203 */
[----:B------:R-:W-:Y:S01]  /*3eb0*/  VIADD R210, R196, 0x1000 ;  /* 0x00001000c4d27836 */ /* 0x000fe20000000000 */
[----:B------:R-:W-:Y:S01]  /*3ec0*/  LDSM.16.M88.4 R76, [R190+0x10000] ;  /* 0x01000000be4c783b */ /* 0x000fe20000000200 */
[----:B------:R-:W-:Y:S01]  /*3ed0*/  VIADD R3, R0, 0x1 ;  /* 0x0000000100037836 */ /* 0x000fe20000000000 */
[C---:B-1----:R-:W-:Y:S02]  /*3ee0*/  HMMA.16816.F32 R32, R8.reuse, R16, RZ ;  /* 0x000000100820723c */ /* 0x042fe400000018ff */
[----:B------:R-:W-:Y:S01]  /*3ef0*/  LDSM.16.M88.4 R72, [R190+0x10800] ;  /* 0x01080000be48783b */ /* 0x000fe20000000200 */
[C---:B------:R-:W-:Y:S01]  /*3f00*/  VIADD R209, R196.reuse, 0x1800 ;  /* 0x00001800c4d17836 */ /* 0x040fe20000000000 */
[----:B------:R-:W-:Y:S01]  /*3f10*/  ISETP.GE.AND P0, PT, R3, R222, PT ;  /* 0x000000de0300720c */ /* 0x000fe20003f06270 */
[C---:B------:R-:W-:Y:S01]  /*3f20*/  VIADD R208, R196.reuse, 0x2000 ;  /* 0x00002000c4d07836 */ /* 0x040fe20000000000 */
[----:B------:R-:W-:Y:S01]  /*3f30*/  LDSM.16.M88.4 R80, [R190+0x11000] ;  /* 0x01100000be50783b */ /* 0x000fe20000000200 */
[----:B------:R-:W-:Y:S01]  /*3f40*/  HMMA.16816.F32 R36, R8, R18, RZ ;  /* 0x000000120824723c */ /* 0x000fe200000018ff */
[----:B------:R-:W-:-:S02]  /*3f50*/  VIADD R207, R196, 0x2800 ;  /* 0x00002800c4cf7836 */ /* 0x000fc40000000000 */
[----:B------:R-:W1:Y:S01]  /*3f60*/  LDSM.16.M88.4 R16, [R195] ;  /* 0x00000000c310783b */ /* 0x000e620000000200 */
[C---:B------:R-:W-:Y:S02]  /*3f70*/  VIADD R206, R196.reuse, 0x3000 ;  /* 0x00003000c4ce7836 */ /* 0x040fe40000000000 */
[C---:B--2---:R-:W-:Y:S01]  /*3f80*/  HMMA.16816.F32 R44, R8.reuse, R28, RZ ;  /* 0x0000001c082c723c */ /* 0x044fe200000018ff */
[----:B------:R-:W2:Y:S01]  /*3f90*/  LDSM.16.M88.4 R84, [R190+0x11800] ;  /* 0x01180000be54783b */ /* 0x000ea20000000200 */
[C---:B------:R-:W-:Y:S02]  /*3fa0*/  VIADD R205, R196.reuse, 0x3800 ;  /* 0x00003800c4cd7836 */ /* 0x040fe40000000000 */
        /* <DEDUP_REMOVED lines=17> */
[----:B------:R-:W3:Y:S05]  /*40c0*/  LDSM.16.M88.4 R8, [R194] ;  /* 0x00000000c208783b */ /* 0x000eea0000000200 */
[C---:B-----5:R-:W-:Y:S06]  /*40d0*/  HMMA.16816.F32 R28, R12.reuse, R40, R32 ;  /* 0x000000280c1c723c */ /* 0x060fec0000001820 */
        /* <DEDUP_REMOVED lines=24> */
[----:B------:R-:W-:Y:S04]  /*4260*/  LDSM.16.M88.4 R20, [R193+0x4000] ;  /* 0x00400000c114783b */ /* 0x000fe80000000200 */
[----:B------:R-:W2:Y:S01]  /*4270*/  LDSM.16.M88.4 R84, [R196+0x2000] ;  /* 0x00200000c454783b */ /* 0x000ea20000000200 */
[C---:B---3--:R-:W-:Y:S06]  /*4280*/  HMMA.16816.F32 R28, R8.reuse, R88, R28 ;  /* 0x00000058081c723c */ /* 0x048fec000000181c */
        /* <DEDUP_REMOVED lines=54> */
[C---:B--2---:R-:W-:Y:S06]  /*45f0*/  HMMA.16816.F32 R36, R16.reuse, R24, R36 ;  /* 0x000000181024723c */ /* 0x044fec0000001824 */
[C---:B------:R-:W-:Y:S01]  /*4600*/  HMMA.16816.F32 R44, R16.reuse, R26, R44 ;  /* 0x0000001a102c723c */ /* 0x040fe2000000182c */
[----:B------:R-:W2:Y:S05]  /*4610*/  LDSM.16.M88.4 R24, [R196+0x4800] ;  /* 0x00480000c418783b */ /* 0x000eaa0000000200 */
        /* <DEDUP_REMOVED lines=18> */
[----:B------:R-:W1:Y:S04]  /*4740*/  LDSM.16.M88.4 R80, [R190+0x15800] ;  /* 0x01580000be50783b */ /* 0x000e680000000200 */
[----:B------:R-:W-:Y:S01]  /*4750*/  LDSM.16.M88.4 R20, [R194+0x8000] ;  /* 0x00800000c214783b */ /* 0x000fe20000000200 */
[C---:B-----5:R-:W-:Y:S06]  /*4760*/  HMMA.16816.F32 R28, R12.reuse, R88, R28 ;  /* 0x000000580c1c723c */ /* 0x060fec000000181c */
[C---:B------:R-:W-:Y:S01]  /*4770*/  HMMA.16816.F32 R32, R12.reuse, R90, R32 ;  /* 0x0000005a0c20723c */ /* 0x040fe20000001820 */
[----:B------:R-:W4:Y:S05]  /*4780*/  LDSM.16.M88.4 R88, [R189+0x4000] ;  /* 0x00400000bd58783b */ /* 0x000f2a0000000200 */
[C---:B--2---:R-:W-:Y:S06]  /*4790*/  HMMA.16816.F32 R36, R12.reuse, R24, R36 ;  /* 0x000000180c24723c */ /* 0x044fec0000001824 */
[C---:B------:R-:W-:Y:S06]  /*47a0*/  HMMA.16816.F32 R44, R12.reuse, R26, R44 ;  /* 0x0000001a0c2c723c */ /* 0x040fec000000182c */
[C---:B------:R-:W-:Y:S06]  /*47b0*/  HMMA.16816.F32 R48, R12.reuse, R64, R48 ;  /* 0x000000400c30723c */ /* 0x040fec0000001830 */
[C---:B------:R-:W-:Y:S01]  /*47c0*/  HMMA.16816.F32 R56, R12.reuse, R66, R56 ;  /* 0x000000420c38723c */ /* 0x040fe20000001838 */
[----:B------:R-:W-:Y:S05]  /*47d0*/  LDSM.16.M88.4 R64, [R184+0x17000] ;  /* 0x01700000b840783b */ /* 0x000fea0000000200 */
[C---:B------:R-:W-:Y:S06]  /*47e0*/  HMMA.16816.F32 R60, R12.reuse, R76, R60 ;  /* 0x0000004c0c3c723c */ /* 0x040fec000000183c */
[----:B------:R-:W-:Y:S01]  /*47f0*/  HMMA.16816.F32 R24, R12, R78, R16 ;  /* 0x0000004e0c18723c */ /* 0x000fe20000001810 */
[----:B------:R-:W2:Y:S04]  /*4800*/  LDSM.16.M88.4 R76, [R189+0x5800] ;  /* 0x00580000bd4c783b */ /* 0x000ea80000000200 */
        /* <DEDUP_REMOVED lines=10> */
[C---:B-1----:R-:W-:Y:S06]  /*48b0*/  HMMA.16816.F32 R60, R8.reuse, R80, R60 ;  /* 0x00000050083c723c */ /* 0x042fec000000183c */
[----:B------:R-:W-:Y:S01]  /*48c0*/  HMMA.16816.F32 R28, R8, R82, R24 ;  /* 0x00000052081c723c */ /* 0x000fe20000001818 */
[----:B------:R-:W-:Y:S05]  /*48d0*/  LDSM.16.M88.4 R80, [R196+0x7000] ;  /* 0x00700000c450783b */ /* 0x000fea0000000200 */
[C---:B----4-:R-:W-:Y:S01]  /*48e0*/  HMMA.16816.F32 R24, R20.reuse, R88, R12 ;  /* 0x000000581418723c */ /* 0x050fe2000000180c */
[----:B------:R-:W1:Y:S05]  /*48f0*/  LDSM.16.M88.4 R12, [R193+0xc000] ;  /* 0x00c00000c10c783b */ /* 0x000e6a0000000200 */
[C---:B------:R-:W-:Y:S01]  /*4900*/  HMMA.16816.F32 R8, R20.reuse, R90, R32 ;  /* 0x0000005a1408723c */ /* 0x040fe20000001820 */
[----:B------:R-:W-:Y:S05]  /*4910*/  LDSM.16.M88.4 R88, [R196+0x7800] ;  /* 0x00780000c458783b */ /* 0x000fea0000000200 */
[C---:B------:R-:W-:Y:S06]  /*4920*/  HMMA.16816.F32 R32, R20.reuse, R40, R36 ;  /* 0x000000281420723c */ /* 0x040fec0000001824 */
[C---:B------:R-:W-:Y:S06]  /*4930*/  HMMA.16816.F32 R44, R20.reuse, R42, R44 ;  /* 0x0000002a142c723c */ /* 0x040fec000000182c */
[C---:B------:R-:W-:Y:S06]  /*4940*/  HMMA.16816.F32 R48, R20.reuse, R68, R48 ;  /* 0x000000441430723c */ /* 0x040fec0000001830 */
[C---:B------:R-:W-:Y:S01]  /*4950*/  HMMA.16816.F32 R56, R20.reuse, R70, R56 ;  /* 0x000000461438723c */ /* 0x040fe20000001838 */
[----:B------:R-:W4:Y:S05]  /*4960*/  LDSM.16.M88.4 R68, [R196+0x6800] ;  /* 0x00680000c444783b */ /* 0x000f2a0000000200 */
[C---:B--2---:R-:W-:Y:S06]  /*4970*/  HMMA.16816.F32 R60, R20.reuse, R76, R60 ;  /* 0x0000004c143c723c */ /* 0x044fec000000183c */
[----:B------:R-:W-:Y:S01]  /*4980*/  HMMA.16816.F32 R40, R20, R78, R28 ;  /* 0x0000004e1428723c */ /* 0x000fe2000000181c */
[----:B------:R-:W-:Y:S05]  /*4990*/  LDSM.16.M88.4 R76, [R190+0x17800] ;  /* 0x01780000be4c783b */ /* 0x000fea0000000200 */
[C---:B---3--:R-:W-:Y:S06]  /*49a0*/  HMMA.16816.F32 R36, R16.reuse, R84, R24 ;  /* 0x000000541024723c */ /* 0x048fec0000001818 */
[C---:B------:R-:W-:Y:S01]  /*49b0*/  HMMA.16816.F32 R20, R16.reuse, R86, R8 ;  /* 0x000000561014723c */ /* 0x040fe20000001808 */
[----:B------:R-:W2:Y:S04]  /*49c0*/  LDSM.16.M88.4 R8, [R195+0xc000] ;  /* 0x00c00000c308783b */ /* 0x000ea80000000200 */
        /* <DEDUP_REMOVED lines=10> */
[C---:B-1----:R-:W-:Y:S06]  /*4a70*/  HMMA.16816.F32 R48, R12.reuse, R96, R36 ;  /* 0x000000600c30723c */ /* 0x042fec0000001824 */
[C---:B------:R-:W-:Y:S06]  /*4a80*/  HMMA.16816.F32 R36, R12.reuse, R98, R20 ;  /* 0x000000620c24723c */ /* 0x040fec0000001814 */
[C---:B----4-:R-:W-:Y:S06]  /*4a90*/  HMMA.16816.F32 R44, R12.reuse, R68, R32 ;  /* 0x000000440c2c723c */ /* 0x050fec0000001820 */
[C---:B------:R-:W-:Y:S06]  /*4aa0*/  HMMA.16816.F32 R40, R12.reuse, R70, R28 ;  /* 0x000000460c28723c */ /* 0x040fec000000181c */
[C---:B------:R-:W-:Y:S06]  /*4ab0*/  HMMA.16816.F32 R32, R12.reuse, R80, R24 ;  /* 0x000000500c20723c */ /* 0x040fec0000001818 */
[C---:B------:R-:W-:Y:S06]  /*4ac0*/  HMMA.16816.F32 R28, R12.reuse, R82, R56 ;  /* 0x000000520c1c723c */ /* 0x040fec0000001838 */
[C---:B------:R-:W-:Y:S01]  /*4ad0*/  HMMA.16816.F32 R24, R12.reuse, R88, R60 ;  /* 0x000000580c18723c */ /* 0x040fe2000000183c */
[----:B------:R-:W1:Y:S05]  /*4ae0*/  LDSM.16.M88.4 R60, [R189+0x6800] ;  /* 0x00680000bd3c783b */ /* 0x000e6a0000000200 */
[----:B------:R-:W-:Y:S06]  /*4af0*/  HMMA.16816.F32 R20, R12, R90, R52 ;  /* 0x0000005a0c14723c */ /* 0x000fec0000001834 */
[C---:B--2---:R-:W-:Y:S06]  /*4b00*/  HMMA.16816.F32 R12, R8.reuse, R92, R48 ;  /* 0x0000005c080c723c */ /* 0x044fec0000001830 */
[C---:B------:R-:W-:Y:S06]  /*4b10*/  HMMA.16816.F32 R36, R8.reuse, R94, R36 ;  /* 0x0000005e0824723c */ /* 0x040fec0000001824 */
[C---:B---3--:R-:W-:Y:S06]  /*4b20*/  HMMA.16816.F32 R44, R8.reuse, R64, R44 ;  /* 0x00000040082c723c */ /* 0x048fec000000182c */
[----:B------:R-:W-:Y:S01]  /*4b30*/  HMMA.16816.F32 R52, R8, R78, R20 ;  /* 0x0000004e0834723c */ /* 0x000fe20000001814 */
[----:B------:R-:W2:Y:S05]  /*4b40*/  LDSM.16.M88.4 R20, [R189+0x7000] ;  /* 0x00700000bd14783b */ /* 0x000eaa0000000200 */
        /* <DEDUP_REMOVED lines=12> */
[C---:B-1----:R-:W-:Y:S01]  /*4c10*/  HMMA.16816.F32 R24, R16.reuse, R60, R44 ;  /* 0x0000003c1018723c */ /* 0x042fe2000000182c */
[----:B------:R-:W-:Y:S01]  /*4c20*/  VIADDMNMX R217, R8, UR41, RZ, !PT ;  /* 0x0000002908d97c46 */ /* 0x000fe2000f8001ff */
[C---:B------:R-:W-:Y:S01]  /*4c30*/  VIADD R6, R0.reuse, 0x8 ;  /* 0x0000000800067836 */ /* 0x040fe20000000000 */
[C---:B------:R-:W-:Y:S01]  /*4c40*/  ISETP.GE.AND P2, PT, R3.reuse, R221, PT ;  /* 0x000000dd0300720c */ /* 0x040fe20003f46270 */
[----:B------:R-:W1:Y:S01]  /*4c50*/  LDSM.16.M88.4 R8, [R189+0x7800] ;  /* 0x00780000bd08783b */ /* 0x000e620000000200 */
[C---:B------:R-:W-:Y:S01]  /*4c60*/  ISETP.LT.OR P6, PT, R3.reuse, R220, P0 ;  /* 0x000000dc0300720c */ /* 0x040fe200007c1670 */
[C---:B------:R-:W-:Y:S01]  /*4c70*/  HMMA.16816.F32 R32, R16.reuse, R62, R40 ;  /* 0x0000003e1020723c */ /* 0x040fe20000001828 */
[C---:B------:R-:W-:Y:S01]  /*4c80*/  ISETP.GE.AND P0, PT, R0.reuse, R222, PT ;  /* 0x000000de0000720c */ /* 0x040fe20003f06270 */
[----:B------:R3:W-:Y:S01]  /*4c90*/  STL [R1+0xc8], R68 ;  /* 0x0000c84401007387 */ /* 0x0007e20000100800 */
[----:B------:R-:W-:Y:S01]  /*4ca0*/  ISETP.LT.OR P2, PT, R3, R217, P2 ;  /* 0x000000d90300720c */ /* 0x000fe20001741670 */
[C---:B------:R-:W-:Y:S01]  /*4cb0*/  VIADD R3, R0.reuse, 0x9 ;  /* 0x0000000900037836 */ /* 0x040fe20000000000 */
[----:B------:R-:W-:Y:S01]  /*4cc0*/  ISETP.LT.OR P0, PT, R0, R220, P0 ;  /* 0x000000dc0000720c */ /* 0x000fe20000701670 */
[----:B--2---:R-:W-:Y:S01]  /*4cd0*/  HMMA.16816.F32 R28, R16, R20, R48 ;  /* 0x00000014101c723c */ /* 0x004fe20000001830 */
[----:B------:R-:W-:Y:S01]  /*4ce0*/  ISETP.GE.AND P1, PT, R6, R222, PT ;  /* 0x000000de0600720c */ /* 0x000fe20003f26270 */
[----:B------:R-:W-:-:S04]  /*4cf0*/  DEPBAR.LE SB0, 0x0 ;  /* 0x000080000000791a */ /* 0x000fc80000000000 */
[----:B------:R-:W-:Y:S01]  /*4d00*/  FSEL R44, R12, -INF , !P0 ;  /* 0xff8000000c2c7808 */ /* 0x000fe20004000000 */
[----:B------:R-:W-:Y:S01]  /*4d10*/  HMMA.16816.F32 R20, R16, R22, R56 ;  /* 0x000000161014723c */ /* 0x000fe20000001838 */
[C---:B------:R-:W-:Y:S01]  /*4d20*/  ISETP.GE.AND P5, PT, R3.reuse, R222, PT ;  /* 0x000000de0300720c */ /* 0x040fe20003fa6270 */
[----:B------:R-:W-:Y:S01]  /*4d30*/  UIADD3 UR21, UR30, -0x4ab325aa, URZ ;  /* 0xb54cda561e157890 */ /* 0x000fe2000fffe03f */
[----:B------:R-:W-:Y:S01]  /*4d40*/  BAR.SYNC.DEFER_BLOCKING 0x0 ;  /* 0x0000000000007b1d */ /* 0x000fe20000010000 */
[CC--:B------:R-:W-:Y:S02]  /*4d50*/  ISETP.GE.AND P0, PT, R3.reuse, R221.reuse, PT ;  /* 0x000000dd0300720c */ /* 0x0c0fe40003f06270 */
[-C--:B------:R-:W-:Y:S02]  /*4d60*/  ISETP.GE.AND P4, PT, R6, R221.reuse, PT ;  /* 0x000000dd0600720c */ /* 0x080fe40003f86270 */
[----:B------:R-:W-:Y:S02]  /*4d70*/  ISETP.GE.AND P3, PT, R0, R221, PT ;  /* 0x000000dd0000720c */ /* 0x000fe40003f66270 */
[----:B------:R-:W-:-:S02]  /*4d80*/  ISETP.LT.OR P5, PT, R3, R220, P5 ;  /* 0x000000dc0300720c */ /* 0x000fc40002fa1670 */
[-C--:B------:R-:W-:Y:S01]  /*4d90*/  ISETP.LT.OR P0, PT, R3, R217.reuse, P0 ;  /* 0x000000d90300720c */ /* 0x080fe20000701670 */
[----:B------:R-:W-:Y:S01]  /*4da0*/  VIADD R3, R0, 0x11 ;  /* 0x0000001100037836 */ /* 0x000fe20000000000 */
        /* <DEDUP_REMOVED lines=9> */
[C---:B-1----:R-:W-:Y:S01]  /*4e40*/  HMMA.16816.F32 R12, R16.reuse, R8, R64 ;  /* 0x00000008100c723c */ /* 0x042fe20000001840 */
        /* <DEDUP_REMOVED lines=167> */
.L_x_2163:
[----:B------:R-:W-:Y:S05]  /*58c0*/  BSYNC B0 ;  /* 0x0000000000007941 */ /* 0x000fea0003800000 */
.L_x_2162:
[----:B------:R-:W0:Y:S02]  /*58d0*/  LDGDEPBAR ;  /* 0x00000000000079af */ /* 0x000e240000000000 */
.L_x_2161:
[----:B------:R-:W-:Y:S01]  /*58e0*/  FMNMX.FTZ R3, R40, R41, !PT ;  /* 0x0000002928037209 */ /* 0x000fe20007810000 */
[----:B------:R-:W-:Y:S01]  /*58f0*/  IMAD.WIDE.U32 R118, R68, -0x326172a9, RZ ;  /* 0xcd9e8d5744767825 */ /* 0x000fe200078e00ff */
[----:B------:R-:W-:Y:S01]  /*5900*/  FMNMX.FTZ R0, R44, R42, !PT ;  /* 0x0000002a2c007209 */ /* 0x000fe20007810000 */
[----:B------:R-:W-:Y:S01]  /*5910*/  STL [R1+0xec], R170 ;  /* 0x0000ecaa01007387 */ /* 0x000fe20000100800 */
[----:B------:R-:W-:Y:S01]  /*5920*/  FMNMX.FTZ R3, R38, R3, !PT ;  /* 0x0000000326037209 */ /* 0x000fe20007810000 */
[----:B------:R-:W-:Y:S01]  /*5930*/  USHF.L.U32 UR48, UR34, 0x1, URZ ;  /* 0x0000000122307899 */ /* 0x000fe2000800063f */
[----:B------:R-:W-:Y:S01]  /*5940*/  FMNMX.FTZ R0, R36, R0, !PT ;  /* 0x0000000024007209 */ /* 0x000fe20007810000 */
[----:B------:R-:W-:Y:S01]  /*5950*/  UIADD3 UR6, UR31, -0x4498517b, URZ ;  /* 0xbb67ae851f067890 */ /* 0x000fe2000fffe03f */
[----:B------:R-:W-:Y:S01]  /*5960*/  FMNMX.FTZ R3, R39, R3, !PT ;  /* 0x0000000327037209 */ /* 0x000fe20007810000 */
[----:B------:R-:W-:Y:S01]  /*5970*/  ULOP3.LUT UR7, UR48, UR31, URZ, 0x3c, !UPT ;  /* 0x0000001f30077292 */ /* 0x000fe2000f8e3c3f */
[----:B------:R-:W-:Y:S01]  /*5980*/  FMNMX.FTZ R0, R37, R0, !PT ;  /* 0x0000000025007209 */ /* 0x000fe20007810000 */
[----:B------:R-:W-:Y:S01]  /*5990*/  IMAD.WIDE.U32 R100, R132, -0x2daee0ad, RZ ;  /* 0xd2511f5384647825 */ /* 0x000fe200078e00ff */
[----:B------:R-:W-:Y:S01]  /*59a0*/  FMNMX.FTZ R3, R26, R3, !PT ;  /* 0x000000031a037209 */ /* 0x000fe20007810000 */
[----:B------:R-:W-:Y:S01]  /*59b0*/  ULDC UR33, c[0x0][0x2ec] ;  /* 0x0000bb0000217ab9 */ /* 0x000fe20000000800 */
        /* <DEDUP_REMOVED lines=30> */
[----:B--2---:R-:W-:Y:S01]  /*5ba0*/  LOP3.LUT R8, R101, UR7, RZ, 0x3c, !PT ;  /* 0x0000000765087c12 */ /* 0x004fe2000f8e3cff */
[----:B-1----:R-:W1:Y:S01]  /*5bb0*/  SHFL.BFLY PT, R6, R3, 0x2, 0x1f ;  /* 0x0c401f0003067f89 */ /* 0x002e6200000e0000 */
[----:B------:R-:W-:Y:S01]  /*5bc0*/  UIADD3 UR7, UR31, 0x32370b8f, URZ ;  /* 0x32370b8f1f077890 */ /* 0x000fe2000fffe03f */
[----:B------:R-:W-:Y:S01]  /*5bd0*/  LEA R185, R5, UR4, 0x1 ;  /* 0x0000000405b97c11 */ /* 0x000fe2000f8e08ff */
[----:B------:R-:W-:Y:S01]  /*5be0*/  UIADD3 UR4, UR48, 0x1, URZ ;  /* 0x0000000130047890 */ /* 0x000fe2000fffe03f */
[----:B------:R-:W2:Y:S01]  /*5bf0*/  SHFL.BFLY PT, R11, R0, 0x2, 0x1f ;  /* 0x0c401f00000b7f89 */ /* 0x000ea200000e0000 */
[----:B------:R-:W-:-:S02]  /*5c00*/  IMAD.WIDE.U32 R8, R8, -0x326172a9, RZ ;  /* 0xcd9e8d5708087825 */ /* 0x000fc400078e00ff */
[----:B------:R-:W-:Y:S01]  /*5c10*/  ULOP3.LUT UR4, UR4, UR31, URZ, 0x3c, !UPT ;  /* 0x0000001f04047292 */ /* 0x000fe2000f8e3c3f */
[----:B------:R-:W-:Y:S01]  /*5c20*/  LDSM.16.MT88.4 R28, [R185+0x18000] ;  /* 0x01800000b91c783b */ /* 0x000fe20000004200 */
[--C-:B------:R-:W-:Y:S01]  /*5c30*/  IMAD R186, R4, 0x2, R185.reuse ;  /* 0x0000000204ba7824 */ /* 0x100fe200078e02b9 */
[----:B------:R-:W-:Y:S01]  /*5c40*/  LOP3.LUT R9, R9, UR47, R118, 0x96, !PT ;  /* 0x0000002f09097c12 */ /* 0x000fe2000f8e9676 */
[C---:B------:R-:W-:Y:S01]  /*5c50*/  IMAD R188, R2.reuse, 0x2, R185 ;  /* 0x0000000202bc7824 */ /* 0x040fe200078e02b9 */
[----:B------:R-:W-:Y:S01]  /*5c60*/  LDSM.16.MT88.4 R64, [R185+0x1a000] ;  /* 0x01a00000b940783b */ /* 0x000fe20000004200 */
[----:B------:R-:W-:-:S03]  /*5c70*/  IMAD R187, R2, 0x2, R186 ;  /* 0x0000000202bb7824 */ /* 0x000fc600078e02ba */
[----:B------:R-:W-:Y:S04]  /*5c80*/  LDSM.16.MT88.4 R52, [R186+0x18000] ;  /* 0x01800000ba34783b */ /* 0x000fe80000004200 */
[----:B------:R-:W-:Y:S01]  /*5c90*/  LDSM.16.MT88.4 R72, [R186+0x1a000] ;  /* 0x01a00000ba48783b */ /* 0x000fe20000004200 */
[----:B-1----:R-:W-:-:S03]  /*5ca0*/  FMNMX.FTZ R3, R3, R6, !PT ;  /* 0x0000000603037209 */ /* 0x002fc60007810000 */
[----:B------:R-:W-:Y:S01]  /*5cb0*/  LDSM.16.MT88.4 R92, [R187+0x1a000] ;  /* 0x01a00000bb5c783b */ /* 0x000fe20000004200 */
[----:B------:R-:W-:Y:S02]  /*5cc0*/  LOP3.LUT R6, R114, UR30, RZ, 0x3c, !PT ;  /* 0x0000001e72067c12 */ /* 0x000fe4000f8e3cff */
[----:B--2---:R-:W-:Y:S01]  /*5cd0*/  FMNMX.FTZ R0, R0, R11, !PT ;  /* 0x0000000b00007209 */ /* 0x004fe20007810000 */
[----:B------:R-:W1:Y:S04]  /*5ce0*/  SHFL.BFLY PT, R7, R3, 0x1, 0x1f ;  /* 0x0c201f0003077f89 */ /* 0x000e6800000e0000 */
[----:B------:R2:W-:Y:S04]  /*5cf0*/  STL [R1+0xe4], R6 ;  /* 0x0000e40601007387 */ /* 0x0005e80000100800 */
[----:B------:R-:W3:Y:S04]  /*5d00*/  SHFL.BFLY PT, R132, R0, 0x1, 0x1f ;  /* 0x0c201f0000847f89 */ /* 0x000ee800000e0000 */
[----:B------:R-:W4:Y:S04]  /*5d10*/  LDSM.16.MT88.4 R48, [R187+0x18000] ;  /* 0x01800000bb30783b */ /* 0x000f280000004200 */
[----:B------:R-:W-:Y:S04]  /*5d20*/  LDSM.16.MT88.4 R68, [R186+0x1a800] ;  /* 0x01a80000ba44783b */ /* 0x000fe80000004200 */
[----:B------:R-:W-:Y:S01]  /*5d30*/  LDSM.16.MT88.4 R80, [R188+0x1a000] ;  /* 0x01a00000bc50783b */ /* 0x000fe20000004200 */
[----:B-1----:R-:W-:-:S03]  /*5d40*/  FMNMX.FTZ R3, R3, R7, !PT ;  /* 0x0000000703037209 */ /* 0x002fc60007810000 */
[----:B------:R-:W-:Y:S01]  /*5d50*/  LDSM.16.MT88.4 R76, [R187+0x1a800] ;  /* 0x01a80000bb4c783b */ /* 0x000fe20000004200 */
[C---:B------:R-:W-:Y:S01]  /*5d60*/  FSETP.NEU.FTZ.AND P1, PT, R3.reuse, -INF , PT ;  /* 0xff8000000300780b */ /* 0x040fe20003f3d000 */
[----:B------:R-:W-:Y:S01]  /*5d70*/  FMUL.FTZ R7, R3, UR33 ;  /* 0x0000002103077c20 */ /* 0x000fe20008410000 */
[----:B--2---:R-:W-:Y:S01]  /*5d80*/  LOP3.LUT R6, R119, R6, RZ, 0x3c, !PT ;  /* 0x0000000677067212 */ /* 0x004fe200078e3cff */
[----:B------:R-:W-:Y:S01]  /*5d90*/  LDSM.16.MT88.4 R84, [R187+0x18800] ;  /* 0x01880000bb54783b */ /* 0x000fe20000004200 */
[----:B---3--:R-:W-:-:S03]  /*5da0*/  FMNMX.FTZ R132, R0, R132, !PT ;  /* 0x0000008400847209 */ /* 0x008fc60007810000 */
[----:B------:R-:W-:-:S05]  /*5db0*/  IMAD.WIDE.U32 R144, R6, -0x2daee0ad, RZ ;  /* 0xd2511f5306907825 */ /* 0x000fca00078e00ff */
[----:B------:R-:W-:Y:S01]  /*5dc0*/  LOP3.LUT R6, R145, UR6, R100, 0x96, !PT ;  /* 0x0000000691067c12 */ /* 0x000fe2000f8e9664 */
[----:B------:R-:W-:Y:S01]  /*5dd0*/  UIADD3 UR6, UR31, -0x126145ec, URZ ;  /* 0xed9eba141f067890 */ /* 0x000fe2000fffe03f */
[----:B------:R-:W-:Y:S03]  /*5de0*/  STL.64 [R1+0xc0], R144 ;  /* 0x0000c09001007387 */ /* 0x000fe60000100a00 */
[----:B------:R-:W-:Y:S01]  /*5df0*/  IMAD.WIDE.U32 R146, R6, -0x326172a9, RZ ;  /* 0xcd9e8d5706927825 */ /* 0x000fe200078e00ff */
[----:B------:R-:W-:Y:S02]  /*5e00*/  FSEL R6, R7, RZ, P1 ;  /* 0x000000ff07067208 */ /* 0x000fe40000800000 */
[----:B------:R-:W-:Y:S02]  /*5e10*/  FSETP.NEU.FTZ.AND P1, PT, R132, -INF , PT ;  /* 0xff8000008400780b */ /* 0x000fe40003f3d000 */
[----:B------:R-:W-:Y:S01]  /*5e20*/  LOP3.LUT R7, R147, UR46, R8, 0x96, !PT ;  /* 0x0000002e93077c12 */ /* 0x000fe2000f8e9608 */
[----:B------:R-:W-:Y:S01]  /*5e30*/  FFMA.FTZ R10, R40, UR33, -R6 ;  /* 0x00000021280a7c23 */ /* 0x000fe20008010806 */
[----:B------:R-:W-:Y:S01]  /*5e40*/  IMAD.WIDE.U32 R8, R9, -0x2daee0ad, RZ ;  /* 0xd2511f5309087825 */ /* 0x000fe200078e00ff */
[----:B------:R-:W-:Y:S02]  /*5e50*/  STL.64 [R1+0x68], R146 ;  /* 0x0000689201007387 */ /* 0x000fe40000100a00 */
[----:B------:R1:W-:Y:S01]  /*5e60*/  MUFU.EX2 R250, R10 ;  /* 0x0000000a00fa7308 */ /* 0x0003e20000000800 */
[----:B------:R-:W-:Y:S01]  /*5e70*/  IMAD.WIDE.U32 R12, R7, -0x2daee0ad, RZ ;  /* 0xd2511f53070c7825 */ /* 0x000fe200078e00ff */
[----:B------:R-:W-:-:S03]  /*5e80*/  LOP3.LUT R9, R9, UR45, R144, 0x96, !PT ;  /* 0x0000002d09097c12 */ /* 0x000fc6000f8e9690 */
[----:B------:R-:W-:-:S04]  /*5e90*/  FFMA.FTZ R7, R41, UR33, -R6 ;  /* 0x0000002129077c23 */ /* 0x000fc80008010806 */
[----:B------:R2:W-:Y:S01]  /*5ea0*/  MUFU.EX2 R249, R7 ;  /* 0x0000000700f97308 */ /* 0x0005e20000000800 */
[----:B-1----:R-:W-:Y:S01]  /*5eb0*/  LOP3.LUT R10, R13, UR7, R8, 0x96, !PT ;  /* 0x000000070d0a7c12 */ /* 0x002fe2000f8e9608 */
[----:B------:R-:W-:-:S04]  /*5ec0*/  IMAD.WIDE.U32 R8, R9, -0x326172a9, RZ ;  /* 0xcd9e8d5709087825 */ /* 0x000fc800078e00ff */
[----:B------:R-:W-:Y:S01]  /*5ed0*/  IMAD.WIDE.U32 R10, R10, -0x326172a9, RZ ;  /* 0xcd9e8d570a0a7825 */ /* 0x000fe200078e00ff */
[----:B------:R-:W-:-:S03]  /*5ee0*/  LOP3.LUT R9, R9, UR44, R146, 0x96, !PT ;  /* 0x0000002c09097c12 */ /* 0x000fc6000f8e9692 */
[----:B--2---:R-:W-:-:S04]  /*5ef0*/  FFMA.FTZ R7, R38, UR33, -R6 ;  /* 0x0000002126077c23 */ /* 0x004fc80008010806 */
[----:B------:R1:W-:Y:S02]  /*5f00*/  MUFU.EX2 R251, R7 ;  /* 0x0000000700fb7308 */ /* 0x0003e40000000800 */
[----:B-1----:R-:W-:Y:S01]  /*5f10*/  LOP3.LUT R7, R11, UR43, R8, 0x96, !PT ;  /* 0x0000002b0b077c12 */ /* 0x002fe2000f8e9608 */
[----:B------:R-:W-:-:S04]  /*5f20*/  IMAD.WIDE.U32 R8, R9, -0x2daee0ad, RZ ;  /* 0xd2511f5309087825 */ /* 0x000fc800078e00ff */
[----:B------:R-:W-:Y:S01]  /*5f30*/  FFMA.FTZ R11, R39, UR33, -R6 ;  /* 0x00000021270b7c23 */ /* 0x000fe20008010806 */
[----:B------:R-:W-:-:S04]  /*5f40*/  IMAD.WIDE.U32 R90, R7, -0x2daee0ad, RZ ;  /* 0xd2511f53075a7825 */ /* 0x000fc800078e00ff */
[----:B------:R-:W-:Y:S01]  /*5f50*/  FFMA.FTZ R7, R26, UR33, -R6 ;  /* 0x000000211a077c23 */ /* 0x000fe20008010806 */
[----:B------:R-:W-:Y:S01]  /*5f60*/  MUFU.EX2 R215, R11 ;  /* 0x0000000b00d77308 */ /* 0x000fe20000000800 */
[----:B------:R-:W-:Y:S02]  /*5f70*/  LOP3.LUT R16, R91, UR41, R8, 0x96, !PT ;  /* 0x000000295b107c12 */ /* 0x000fe4000f8e9608 */
[----:B------:R-:W-:-:S05]  /*5f80*/  LOP3.LUT R8, R9, UR6, R12, 0x96, !PT ;  /* 0x0000000609087c12 */ /* 0x000fca000f8e960c */
[----:B------:R1:W-:Y:S01]  /*5f90*/  MUFU.EX2 R212, R7 ;  /* 0x0000000700d47308 */ /* 0x0003e20000000800 */
[----:B------:R-:W-:-:S04]  /*5fa0*/  IMAD.WIDE.U32 R16, R16, -0x326172a9, RZ ;  /* 0xcd9e8d5710107825 */ /* 0x000fc800078e00ff */
[----:B------:R-:W-:Y:S01]  /*5fb0*/  IMAD.WIDE.U32 R88, R8, -0x326172a9, RZ ;  /* 0xcd9e8d5708587825 */ /* 0x000fe200078e00ff */
[----:B------:R-:W-:-:S03]  /*5fc0*/  LOP3.LUT R0, R16, 0xffff, RZ, 0xc0, !PT ;  /* 0x0000ffff10007812 */ /* 0x000fc600078ec0ff */
[----:B------:R-:W-:Y:S01]  /*5fd0*/  FFMA.FTZ R8, R34, UR33, -R6 ;  /* 0x0000002122087c23 */ /* 0x000fe20008010806 */
[----:B------:R-:W-:Y:S02]  /*5fe0*/  LOP3.LUT R9, R16, 0xff, RZ, 0xc0, !PT ;  /* 0x000000ff10097812 */ /* 0x000fe400078ec0ff */
[----:B------:R-:W-:Y:S01]  /*5ff0*/  SHF.R.U32.HI R0, RZ, 0x8, R0 ;  /* 0x00000008ff007819 */ /* 0x000fe20000011600 */
[----:B------:R-:W-:Y:S01]  /*6000*/  MUFU.EX2 R152, R8 ;  /* 0x0000000800987308 */ /* 0x000fe20000000800 */
[----:B------:R-:W-:Y:S02]  /*6010*/  LOP3.LUT R18, R89, UR42, R10, 0x96, !PT ;  /* 0x0000002a59127c12 */ /* 0x000fe4000f8e960a */
[----:B------:R-:W-:Y:S02]  /*6020*/  PRMT R23, R9, 0x5410, R0 ;  /* 0x0000541009177816 */ /* 0x000fe40000000000 */
[----:B------:R-:W-:Y:S01]  /*6030*/  LOP3.LUT R0, R17, UR21, R88, 0x96, !PT ;  /* 0x0000001511007c12 */ /* 0x000fe2000f8e9658 */
[----:B-1----:R-:W-:Y:S01]  /*6040*/  FFMA.FTZ R7, R27, UR33, -R6 ;  /* 0x000000211b077c23 */ /* 0x002fe20008010806 */
[----:B------:R-:W-:Y:S01]  /*6050*/  IMAD.WIDE.U32 R18, R18, -0x2daee0ad, RZ ;  /* 0xd2511f5312127825 */ /* 0x000fe200078e00ff */
[----:B------:R-:W-:-:S02]  /*6060*/  SHF.R.U32.HI R10, RZ, 0x10, R16 ;  /* 0x00000010ff0a7819 */ /* 0x000fc40000011610 */
[----:B------:R1:W-:Y:S01]  /*6070*/  MUFU.EX2 R213, R7 ;  /* 0x0000000700d57308 */ /* 0x0003e20000000800 */
[----:B------:R-:W-:Y:S02]  /*6080*/  LOP3.LUT R15, R0, 0xff, RZ, 0xc0, !PT ;  /* 0x000000ff000f7812 */ /* 0x000fe400078ec0ff */
[--C-:B------:R-:W-:Y:S02]  /*6090*/  SHF.R.U32.HI R12, RZ, 0x10, R0.reuse ;  /* 0x00000010ff0c7819 */ /* 0x100fe40000011600 */
[----:B------:R-:W-:Y:S02]  /*60a0*/  SHF.R.U32.HI R14, RZ, 0x18, R0 ;  /* 0x00000018ff0e7819 */ /* 0x000fe40000011600 */
[----:B------:R-:W-:Y:S02]  /*60b0*/  SHF.R.U32.HI R20, RZ, 0x18, R16 ;  /* 0x00000018ff147819 */ /* 0x000fe40000011610 */
[----:B------:R-:W-:Y:S02]  /*60c0*/  LOP3.LUT R13, R10, 0xff, RZ, 0xc0, !PT ;  /* 0x000000ff0a0d7812 */ /* 0x000fe400078ec0ff */
[----:B------:R-:W-:-:S02]  /*60d0*/  LOP3.LUT R11, R18, 0xff, RZ, 0xc0, !PT ;  /* 0x000000ff120b7812 */ /* 0x000fc400078ec0ff */
[----:B------:R-:W-:Y:S02]  /*60e0*/  PRMT R22, R13, 0x5410, R20 ;  /* 0x000054100d167816 */ /* 0x000fe40000000014 */
[----:B------:R-:W-:Y:S01]  /*60f0*/  SHF.R.U32.HI R13, RZ, 0x18, R18 ;  /* 0x00000018ff0d7819 */ /* 0x000fe20000011612 */
[----:B-1----:R-:W-:-:S05]  /*6100*/  FMUL.FTZ R7, R132, UR33 ;  /* 0x0000002184077c20 */ /* 0x002fca0008410000 */
[----:B------:R-:W-:-:S05]  /*6110*/  FSEL R7, R7, RZ, P1 ;  /* 0x000000ff07077208 */ /* 0x000fca0000800000 */
[--C-:B------:R-:W-:Y:S01]  /*6120*/  FFMA.FTZ R8, R44, UR33, -R7.reuse ;  /* 0x000000212c087c23 */ /* 0x100fe20008010807 */
[--C-:B------:R-:W-:Y:S01]  /*6130*/  FFMA.FTZ R9, R24, UR33, -R7.reuse ;  /* 0x0000002118097c23 */ /* 0x100fe20008010807 */
[--C-:B------:R-:W-:Y:S01]  /*6140*/  FFMA.FTZ R10, R25, UR33, -R7.reuse ;  /* 0x00000021190a7c23 */ /* 0x100fe20008010807 */
[----:B------:R-:W-:Y:S01]  /*6150*/  FFMA.FTZ R5, R32, UR33, -R7 ;  /* 0x0000002120057c23 */ /* 0x000fe20008010807 */
[----:B------:R1:W-:Y:S01]  /*6160*/  MUFU.EX2 R218, R8 ;  /* 0x0000000800da7308 */ /* 0x0003e20000000800 */
[----:B------:R-:W-:Y:S07]  /*6170*/  LDSM.16.MT88.4 R44, [R185+0x18800] ;  /* 0x01880000b92c783b */ /* 0x000fee0000004200 */
[----:B------:R2:W-:Y:S08]  /*6180*/  MUFU.EX2 R227, R9 ;  /* 0x0000000900e37308 */ /* 0x0005f00000000800 */
[----:B------:R-:W3:Y:S01]  /*6190*/  MUFU.EX2 R214, R10 ;  /* 0x0000000a00d67308 */ /* 0x000ee20000000800 */
[----:B-1----:R-:W-:-:S02]  /*61a0*/  LOP3.LUT R8, R0, 0xffff, RZ, 0xc0, !PT ;  /* 0x0000ffff00087812 */ /* 0x002fc400078ec0ff */
[----:B------:R-:W-:-:S04]  /*61b0*/  LOP3.LUT R0, R18, 0xffff, RZ, 0xc0, !PT ;  /* 0x0000ffff12007812 */ /* 0x000fc800078ec0ff */
[----:B------:R-:W-:Y:S01]  /*61c0*/  SHF.R.U32.HI R0, RZ, 0x8, R0 ;  /* 0x00000008ff007819 */ /* 0x000fe20000011600 */
[----:B------:R1:W-:Y:S01]  /*61d0*/  MUFU.EX2 R252, R5 ;  /* 0x0000000500fc7308 */ /* 0x0003e20000000800 */
[----:B--2---:R-:W-:Y:S02]  /*61e0*/  SHF.R.U32.HI R9, RZ, 0x8, R8 ;  /* 0x00000008ff097819 */ /* 0x004fe40000011608 */
[----:B------:R-:W-:Y:S02]  /*61f0*/  LOP3.LUT R8, R12, 0xff, RZ, 0xc0, !PT ;  /* 0x000000ff0c087812 */ /* 0x000fe400078ec0ff */
[----:B------:R-:W-:Y:S01]  /*6200*/  PRMT R21, R15, 0x5410, R9 ;  /* 0x000054100f157816 */ /* 0x000fe20000000009 */
[--C-:B------:R-:W-:Y:S01]  /*6210*/  FFMA.FTZ R9, R42, UR33, -R7.reuse ;  /* 0x000000212a097c23 */ /* 0x100fe20008010807 */
[----:B------:R-:W-:Y:S01]  /*6220*/  PRMT R20, R8, 0x5410, R14 ;  /* 0x0000541008147816 */ /* 0x000fe2000000000e */
[----:B------:R-:W-:Y:S01]  /*6230*/  LDSM.16.MT88.4 R40, [R188+0x18000] ;  /* 0x01800000bc28783b */ /* 0x000fe20000004200 */
[----:B------:R-:W-:Y:S01]  /*6240*/  PRMT R24, R11, 0x5410, R0 ;  /* 0x000054100b187816 */ /* 0x000fe20000000000 */
[----:B------:R2:W4:Y:S01]  /*6250*/  MUFU.EX2 R168, R9 ;  /* 0x0000000900a87308 */ /* 0x0005220000000800 */
[----:B------:R-:W-:Y:S01]  /*6260*/  SHF.R.U32.HI R8, RZ, 0x10, R18 ;  /* 0x00000010ff087819 */ /* 0x000fe20000011612 */
[----:B------:R-:W-:Y:S01]  /*6270*/  FFMA.FTZ R11, R36, UR33, -R7 ;  /* 0x00000021240b7c23 */ /* 0x000fe20008010807 */
[----:B------:R-:W-:-:S02]  /*6280*/  LOP3.LUT R0, R19, UR27, R90, 0x96, !PT ;  /* 0x0000001b13007c12 */ /* 0x000fc4000f8e965a */
[----:B------:R-:W-:Y:S02]  /*6290*/  LOP3.LUT R12, R8, 0xff, RZ, 0xc0, !PT ;  /* 0x000000ff080c7812 */ /* 0x000fe400078ec0ff */
[C---:B------:R-:W-:Y:S01]  /*62a0*/  LOP3.LUT R8, R0.reuse, 0xffff, RZ, 0xc0, !PT ;  /* 0x0000ffff00087812 */ /* 0x040fe200078ec0ff */
[----:B------:R4:W-:Y:S01]  /*62b0*/  MUFU.EX2 R135, R11 ;  /* 0x0000000b00877308 */ /* 0x0009e20000000800 */
[----:B------:R-:W-:Y:S01]  /*62c0*/  LOP3.LUT R15, R0, 0xff, RZ, 0xc0, !PT ;  /* 0x000000ff000f7812 */ /* 0x000fe200078ec0ff */
[----:B-1----:R-:W-:Y:S01]  /*62d0*/  FFMA.FTZ R5, R33, UR33, -R7 ;  /* 0x0000002121057c23 */ /* 0x002fe20008010807 */
[----:B------:R-:W-:Y:S02]  /*62e0*/  SHF.R.U32.HI R10, RZ, 0x8, R8 ;  /* 0x00000008ff0a7819 */ /* 0x000fe40000011608 */
[--C-:B------:R-:W-:Y:S02]  /*62f0*/  SHF.R.U32.HI R14, RZ, 0x18, R0.reuse ;  /* 0x00000018ff0e7819 */ /* 0x100fe40000011600 */
[----:B------:R-:W-:Y:S01]  /*6300*/  PRMT R56, R12, 0x5410, R13 ;  /* 0x000054100c387816 */ /* 0x000fe2000000000d */
[----:B------:R1:W-:Y:S01]  /*6310*/  MUFU.EX2 R226, R5 ;  /* 0x0000000500e27308 */ /* 0x0003e20000000800 */
[----:B--2---:R-:W-:-:S02]  /*6320*/  SHF.R.U32.HI R9, RZ, 0x10, R0 ;  /* 0x00000010ff097819 */ /* 0x004fc40000011600 */
[----:B---3--:R-:W-:Y:S02]  /*6330*/  F2FP.F16.F32.PACK_AB R0, R214, R227 ;  /* 0x000000e3d600723e */ /* 0x008fe400000000ff */
[----:B------:R-:W-:Y:S01]  /*6340*/  LOP3.LUT R8, R9, 0xff, RZ, 0xc0, !PT ;  /* 0x000000ff09087812 */ /* 0x000fe200078ec0ff */
[----:B------:R-:W-:Y:S01]  /*6350*/  FFMA.FTZ R9, R37, UR33, -R7 ;  /* 0x0000002125097c23 */ /* 0x000fe20008010807 */
[----:B------:R-:W-:Y:S01]  /*6360*/  PRMT R246, R0, 0x7610, R246 ;  /* 0x0000761000f67816 */ /* 0x000fe200000000f6 */
[----:B------:R-:W2:Y:S01]  /*6370*/  LDSM.16.MT88.4 R36, [R186+0x18800] ;  /* 0x01880000ba24783b */ /* 0x000ea20000004200 */
[----:B----4-:R-:W-:Y:S01]  /*6380*/  PRMT R11, R8, 0x5410, R14 ;  /* 0x00005410080b7816 */ /* 0x010fe2000000000e */
[----:B------:R-:W3:Y:S01]  /*6390*/  MUFU.EX2 R100, R9 ;  /* 0x0000000900647308 */ /* 0x000ee20000000800 */
[----:B------:R-:W-:Y:S02]  /*63a0*/  PRMT R245, R0, 0x7632, R245 ;  /* 0x0000763200f57816 */ /* 0x000fe400000000f5 */
[----:B------:R-:W-:-:S02]  /*63b0*/  F2FP.F16.F32.PACK_AB R8, R213, R212 ;  /* 0x000000d4d508723e */ /* 0x000fc400000000ff */
[----:B------:R-:W-:Y:S02]  /*63c0*/  F2FP.F16.F32.PACK_AB R0, R168, R218 ;  /* 0x000000daa800723e */ /* 0x000fe400000000ff */
[C---:B------:R-:W-:Y:S01]  /*63d0*/  PRMT R244, R8.reuse, 0x7610, R244 ;  /* 0x0000761008f47816 */ /* 0x040fe200000000f4 */
[----:B-1----:R-:W-:Y:S01]  /*63e0*/  FFMA.FTZ R5, R35, UR33, -R6 ;  /* 0x0000002123057c23 */ /* 0x002fe20008010806 */
[----:B------:R-:W-:Y:S01]  /*63f0*/  PRMT R243, R8, 0x7632, R243 ;  /* 0x0000763208f37816 */ /* 0x000fe200000000f3 */
[----:B------:R-:W-:Y:S01]  /*6400*/  IMAD.U32 R8, RZ, RZ, UR14 ;  /* 0x0000000eff087e24 */ /* 0x000fe2000f8e00ff */
[C---:B------:R-:W-:Y:S01]  /*6410*/  PRMT R91, R0.reuse, 0x7610, R91 ;  /* 0x00007610005b7816 */ /* 0x040fe2000000005b */
[----:B------:R1:W4:Y:S01]  /*6420*/  MUFU.EX2 R225, R5 ;  /* 0x0000000500e17308 */ /* 0x0003220000000800 */
[----:B------:R-:W-:Y:S02]  /*6430*/  PRMT R89, R0, 0x7632, R89 ;  /* 0x0000763200597816 */ /* 0x000fe40000000059 */
[----:B------:R-:W-:-:S02]  /*6440*/  F2FP.F16.F32.PACK_AB R0, R249, R250 ;  /* 0x000000faf900723e */ /* 0x000fc400000000ff */
[----:B---3--:R-:W-:Y:S02]  /*6450*/  F2FP.F16.F32.PACK_AB R4, R100, R135 ;  /* 0x000000876404723e */ /* 0x008fe400000000ff */
[C---:B------:R-:W-:Y:S02]  /*6460*/  PRMT R96, R0.reuse, 0x7610, R96 ;  /* 0x0000761000607816 */ /* 0x040fe40000000060 */
[----:B------:R-:W-:Y:S02]  /*6470*/  PRMT R98, R0, 0x7632, R98 ;  /* 0x0000763200627816 */ /* 0x000fe40000000062 */
[----:B------:R-:W-:Y:S02]  /*6480*/  LEA R0, R8, UR14, 0x10 ;  /* 0x0000000e08007c11 */ /* 0x000fe4000f8e80ff */
[----:B------:R-:W-:Y:S02]  /*6490*/  F2FP.F16.F32.PACK_AB R8, R215, R251 ;  /* 0x000000fbd708723e */ /* 0x000fe400000000ff */
[----:B------:R-:W-:-:S02]  /*64a0*/  PRMT R97, R4, 0x7610, R97 ;  /* 0x0000761004617816 */ /* 0x000fc40000000061 */
[----:B------:R-:W-:Y:S02]  /*64b0*/  PRMT R99, R4, 0x7632, R99 ;  /* 0x0000763204637816 */ /* 0x000fe40000000063 */
[--C-:B------:R-:W-:Y:S02]  /*64c0*/  HSET2.LE.AND R4, R21, R0.reuse, PT ;  /* 0x0000000015047233 */ /* 0x100fe40003803000 */
[C---:B------:R-:W-:Y:S02]  /*64d0*/  PRMT R242, R8.reuse, 0x7610, R242 ;  /* 0x0000761008f27816 */ /* 0x040fe400000000f2 */
[----:B------:R-:W-:Y:S02]  /*64e0*/  PRMT R241, R8, 0x7632, R241 ;  /* 0x0000763208f17816 */ /* 0x000fe400000000f1 */
[----:B------:R-:W-:Y:S02]  /*64f0*/  PRMT R8, R91, 0x5410, R89 ;  /* 0x000054105b087816 */ /* 0x000fe40000000059 */
[----:B-1----:R-:W-:-:S02]  /*6500*/  HSET2.LE.AND R5, R20, R0, PT ;  /* 0x0000000014057233 */ /* 0x002fc40003803000 */
[----:B------:R-:W-:Y:S02]  /*6510*/  LOP3.LUT R12, R4, R8, RZ, 0xc0, !PT ;  /* 0x00000008040c7212 */ /* 0x000fe400078ec0ff */
[----:B------:R-:W-:Y:S02]  /*6520*/  PRMT R4, R96, 0x5410, R98 ;  /* 0x0000541060047816 */ /* 0x000fe40000000062 */
[--C-:B------:R-:W-:Y:S02]  /*6530*/  HSET2.LE.AND R8, R23, R0.reuse, PT ;  /* 0x0000000017087233 */ /* 0x100fe40003803000 */
[----:B------:R-:W-:Y:S02]  /*6540*/  LOP3.LUT R13, R5, R4, RZ, 0xc0, !PT ;  /* 0x00000004050d7212 */ /* 0x000fe400078ec0ff */
[----:B------:R-:W-:Y:S02]  /*6550*/  PRMT R5, R97, 0x5410, R99 ;  /* 0x0000541061057816 */ /* 0x000fe40000000063 */
[----:B------:R-:W-:-:S02]  /*6560*/  HSET2.LE.AND R4, R22, R0, PT ;  /* 0x0000000016047233 */ /* 0x000fc40003803000 */
[----:B------:R-:W-:Y:S02]  /*6570*/  LOP3.LUT R14, R8, R5, RZ, 0xc0, !PT ;  /* 0x00000005080e7212 */ /* 0x000fe400078ec0ff */
[----:B------:R-:W-:Y:S02]  /*6580*/  PRMT R5, R242, 0x5410, R241 ;  /* 0x00005410f2057816 */ /* 0x000fe400000000f1 */
[----:B------:R-:W-:Y:S02]  /*6590*/  PRMT R10, R15, 0x5410, R10 ;  /* 0x000054100f0a7816 */ /* 0x000fe4000000000a */
[----:B------:R-:W-:Y:S02]  /*65a0*/  LOP3.LUT R15, R4, R5, RZ, 0xc0, !PT ;  /* 0x00000005040f7212 */ /* 0x000fe400078ec0ff */
[----:B----4-:R-:W-:Y:S02]  /*65b0*/  F2FP.F16.F32.PACK_AB R4, R225, R152 ;  /* 0x00000098e104723e */ /* 0x010fe400000000ff */
[----:B------:R-:W-:-:S02]  /*65c0*/  F2FP.F16.F32.PACK_AB R8, R226, R252 ;  /* 0x000000fce208723e */ /* 0x000fc400000000ff */
[C---:B------:R-:W-:Y:S01]  /*65d0*/  PRMT R191, R4.reuse, 0x7610, R191 ;  /* 0x0000761004bf7816 */ /* 0x040fe200000000bf */
[C---:B------:R-:W-:Y:S01]  /*65e0*/  HMMA.16816.F32 R20, R12.reuse, R54, RZ ;  /* 0x000000360c14723c */ /* 0x040fe200000018ff */
[----:B------:R-:W-:Y:S02]  /*65f0*/  PRMT R183, R4, 0x7632, R183 ;  /* 0x0000763204b77816 */ /* 0x000fe400000000b7 */
[----:B------:R-:W-:Y:S02]  /*6600*/  HSET2.LE.AND R4, R10, R0, PT ;  /* 0x000000000a047233 */ /* 0x000fe40003803000 */
[----:B------:R-:W-:Y:S01]  /*6610*/  PRMT R2, R246, 0x5410, R245 ;  /* 0x00005410f6027816 */ /* 0x000fe200000000f5 */
[----:B------:R-:W-:Y:S01]  /*6620*/  HMMA.16816.F32 R32, R12, R28, RZ ;  /* 0x0000001c0c20723c */ /* 0x000fe200000018ff */
[C---:B------:R-:W-:Y:S02]  /*6630*/  PRMT R240, R8.reuse, 0x7610, R240 ;  /* 0x0000761008f07816 */ /* 0x040fe400000000f0 */
[----:B------:R-:W-:-:S02]  /*6640*/  PRMT R223, R8, 0x7632, R223 ;  /* 0x0000763208df7816 */ /* 0x000fc400000000df */
[----:B------:R-:W-:Y:S01]  /*6650*/  LOP3.LUT R8, R4, R2, RZ, 0xc0, !PT ;  /* 0x0000000204087212 */ /* 0x000fe200078ec0ff */
[C---:B------:R-:W-:Y:S01]  /*6660*/  HMMA.16816.F32 R28, R12.reuse, R30, RZ ;  /* 0x0000001e0c1c723c */ /* 0x040fe200000018ff */
[--C-:B------:R-:W-:Y:S02]  /*6670*/  HSET2.LE.AND R2, R11, R0.reuse, PT ;  /* 0x000000000b027233 */ /* 0x100fe40003803000 */
[----:B------:R-:W-:Y:S02]  /*6680*/  PRMT R5, R244, 0x5410, R243 ;  /* 0x00005410f4057816 */ /* 0x000fe400000000f3 */
[----:B------:R-:W-:Y:S02]  /*6690*/  HSET2.LE.AND R4, R24, R0, PT ;  /* 0x0000000018047233 */ /* 0x000fe40003803000 */
[----:B------:R-:W-:Y:S01]  /*66a0*/  LOP3.LUT R9, R2, R5, RZ, 0xc0, !PT ;  /* 0x0000000502097212 */ /* 0x000fe200078ec0ff */
[----:B------:R-:W-:Y:S01]  /*66b0*/  HMMA.16816.F32 R24, R12, R52, RZ ;  /* 0x000000340c18723c */ /* 0x000fe200000018ff */
[----:B------:R-:W-:-:S02]  /*66c0*/  PRMT R5, R240, 0x5410, R223 ;  /* 0x00005410f0057816 */ /* 0x000fc400000000df */
[----:B------:R-:W-:Y:S02]  /*66d0*/  HSET2.LE.AND R2, R56, R0, PT ;  /* 0x0000000038027233 */ /* 0x000fe40003803000 */
[----:B------:R-:W-:Y:S01]  /*66e0*/  LOP3.LUT R10, R4, R5, RZ, 0xc0, !PT ;  /* 0x00000005040a7212 */ /* 0x000fe200078ec0ff */
[----:B------:R-:W-:Y:S01]  /*66f0*/  LDSM.16.MT88.4 R56, [R185+0x1a800] ;  /* 0x01a80000b938783b */ /* 0x000fe20000004200 */
[----:B------:R-:W-:Y:S01]  /*6700*/  PRMT R4, R191, 0x5410, R183 ;  /* 0x00005410bf047816 */ /* 0x000fe200000000b7 */
[----:B------:R-:W-:Y:S03]  /*6710*/  HMMA.16816.F32 R52, R12, R48, RZ ;  /* 0x000000300c34723c */ /* 0x000fe600000018ff */
[----:B------:R-:W-:-:S03]  /*6720*/  LOP3.LUT R11, R2, R4, RZ, 0xc0, !PT ;  /* 0x00000004020b7212 */ /* 0x000fc600078ec0ff */
[----:B------:R-:W-:Y:S06]  /*6730*/  HMMA.16816.F32 R48, R12, R50, RZ ;  /* 0x000000320c30723c */ /* 0x000fec00000018ff */
[C---:B--2---:R-:W-:Y:S06]  /*6740*/  HMMA.16816.F32 R20, R8.reuse, R38, R20 ;  /* 0x000000260814723c */ /* 0x044fec0000001814 */
[C---:B------:R-:W-:Y:S01]  /*6750*/  HMMA.16816.F32 R164, R8.reuse, R44, R32 ;  /* 0x0000002c08a4723c */ /* 0x040fe20000001820 */
[----:B------:R-:W1:Y:S05]  /*6760*/  LDSM.16.MT88.4 R32, [R188+0x18800] ;  /* 0x01880000bc20783b */ /* 0x000e6a0000004200 */
[----:B------:R-:W-:Y:S06]  /*6770*/  HMMA.16816.F32 R60, R8, R36, R24 ;  /* 0x00000024083c723c */ /* 0x000fec0000001818 */
[----:B------:R-:W-:Y:S06]  /*6780*/  HMMA.16816.F32 R36, R12, R72, RZ ;  /* 0x000000480c24723c */ /* 0x000fec00000018ff */
[----:B------:R-:W-:Y:S01]  /*6790*/  IMAD.MOV.U32 R160, RZ, RZ, R22 ;  /* 0x000000ffffa07224 */ /* 0x000fe200078e0016 */
[----:B------:R-:W-:Y:S01]  /*67a0*/  HMMA.16816.F32 R156, R8, R46, R28 ;  /* 0x0000002e089c723c */ /* 0x000fe2000000181c */
[----:B------:R-:W-:-:S02]  /*67b0*/  IMAD.MOV.U32 R155, RZ, RZ, R23 ;  /* 0x000000ffff9b7224 */ /* 0x000fc400078e0017 */
[----:B------:R-:W-:Y:S02]  /*67c0*/  IMAD.MOV.U32 R154, RZ, RZ, R21 ;  /* 0x000000ffff9a7224 */ /* 0x000fe400078e0015 */
[----:B------:R-:W-:Y:S01]  /*67d0*/  IMAD.MOV.U32 R153, RZ, RZ, R20 ;  /* 0x000000ffff997224 */ /* 0x000fe200078e0014 */
[C---:B------:R-:W-:Y:S05]  /*67e0*/  HMMA.16816.F32 R24, R12.reuse, R40, RZ ;  /* 0x000000280c18723c */ /* 0x040fea00000018ff */
[----:B------:R-:W-:Y:S01]  /*67f0*/  IMAD.MOV.U32 R162, RZ, RZ, R61 ;  /* 0x000000ffffa27224 */ /* 0x000fe200078e003d */
[----:B------:R-:W-:Y:S01]  /*6800*/  HMMA.16816.F32 R20, R12, R42, RZ ;  /* 0x0000002a0c14723c */ /* 0x000fe200000018ff */
[----:B------:R-:W-:-:S02]  /*6810*/  IMAD.MOV.U32 R161, RZ, RZ, R60 ;  /* 0x000000ffffa17224 */ /* 0x000fc400078e003c */
[----:B------:R-:W-:Y:S02]  /*6820*/  IMAD.MOV.U32 R248, RZ, RZ, R62 ;  /* 0x000000fffff87224 */ /* 0x000fe400078e003e */
[----:B------:R-:W-:Y:S01]  /*6830*/  IMAD.MOV.U32 R247, RZ, RZ, R63 ;  /* 0x000000fffff77224 */ /* 0x000fe200078e003f */
[C---:B------:R-:W-:Y:S01]  /*6840*/  HMMA.16816.F32 R44, R12.reuse, R64, RZ ;  /* 0x000000400c2c723c */ /* 0x040fe200000018ff */
[----:B------:R-:W2:Y:S05]  /*6850*/  LDSM.16.MT88.4 R60, [R188+0x1a800] ;  /* 0x01a80000bc3c783b */ /* 0x000eaa0000004200 */
[----:B------:R-:W-:Y:S01]  /*6860*/  HMMA.16816.F32 R40, R12, R66, RZ ;  /* 0x000000420c28723c */ /* 0x000fe200000018ff */
[----:B------:R-:W3:Y:S05]  /*6870*/  LDSM.16.MT88.4 R64, [R185+0x1c000] ;  /* 0x01c00000b940783b */ /* 0x000eea0000004200 */
[C---:B------:R-:W-:Y:S06]  /*6880*/  HMMA.16816.F32 R36, R8.reuse, R68, R36 ;  /* 0x000000440824723c */ /* 0x040fec0000001824 */
[----:B-1----:R-:W-:Y:S06]  /*6890*/  HMMA.16816.F32 R28, R8, R34, R20 ;  /* 0x00000022081c723c */ /* 0x002fec0000001814 */
[----:B------:R-:W-:Y:S06]  /*68a0*/  HMMA.16816.F32 R20, R12, R92, RZ ;  /* 0x0000005c0c14723c */ /* 0x000fec00000018ff */
[C---:B------:R-:W-:Y:S01]  /*68b0*/  HMMA.16816.F32 R236, R8.reuse, R56, R44 ;  /* 0x0000003808ec723c */ /* 0x040fe2000000182c */
[----:B------:R-:W1:Y:S05]  /*68c0*/  LDSM.16.MT88.4 R44, [R185+0x1c800] ;  /* 0x01c80000b92c783b */ /* 0x000e6a0000004200 */
[C---:B------:R-:W-:Y:S06]  /*68d0*/  HMMA.16816.F32 R232, R8.reuse, R58, R40 ;  /* 0x0000003a08e8723c */ /* 0x040fec0000001828 */
[----:B------:R-:W-:Y:S01]  /*68e0*/  IMAD.MOV.U32 R5, RZ, RZ, R31 ;  /* 0x000000ffff057224 */ /* 0x000fe200078e001f */
[----:B------:R-:W-:Y:S01]  /*68f0*/  HMMA.16816.F32 R48, R8, R86, R48 ;  /* 0x000000560830723c */ /* 0x000fe20000001830 */
[----:B------:R-:W-:-:S02]  /*6900*/  IMAD.MOV.U32 R4, RZ, RZ, R28 ;  /* 0x000000ffff047224 */ /* 0x000fc400078e001c */
        /* <DEDUP_REMOVED lines=8> */
[----:B------:R-:W-:Y:S01]  /*6990*/  IMAD.MOV.U32 R57, RZ, RZ, R2 ;  /* 0x000000ffff397224 */ /* 0x000fe200078e0002 */
[----:B------:R-:W-:Y:S01]  /*69a0*/  LOP3.LUT R2, R101, UR4, RZ, 0x3c, !PT ;  /* 0x0000000465027c12 */ /* 0x000fe2000f8e3cff */
[----:B------:R-:W-:Y:S01]  /*69b0*/  IMAD.MOV.U32 R77, RZ, RZ, R155 ;  /* 0x000000ffff4d7224 */ /* 0x000fe200078e009b */
[----:B------:R-:W-:Y:S01]  /*69c0*/  HMMA.16816.F32 R36, R12, R94, RZ ;  /* 0x0000005e0c24723c */ /* 0x000fe200000018ff */
[----:B------:R-:W-:-:S05]  /*69d0*/  IMAD.MOV.U32 R76, RZ, RZ, R160 ;  /* 0x000000ffff4c7224 */ /* 0x000fca00078e00a0 */
[----:B------:R-:W-:Y:S01]  /*69e0*/  HMMA.16816.F32 R148, R8, R32, R24 ;  /* 0x000000200894723c */ /* 0x000fe20000001818 */
        /* <DEDUP_REMOVED lines=8> */
[----:B------:R-:W4:Y:S01]  /*6a70*/  LDSM.16.MT88.4 R52, [R186+0x1c000] ;  /* 0x01c00000ba34783b */ /* 0x000f220000004200 */
[----:B------:R-:W-:-:S02]  /*6a80*/  IMAD.MOV.U32 R51, RZ, RZ, R4 ;  /* 0x000000ffff337224 */ /* 0x000fc400078e0004 */
[----:B------:R-:W-:Y:S02]  /*6a90*/  IMAD.WIDE.U32 R4, R2, -0x326172a9, RZ ;  /* 0xcd9e8d5702047825 */ /* 0x000fe400078e00ff */
[----:B------:R-:W-:Y:S02]  /*6aa0*/  HMMA.16816.F32 R32, R12, R74, RZ ;  /* 0x0000004a0c20723c */ /* 0x000fe400000018ff */
[----:B------:R-:W-:Y:S01]  /*6ab0*/  IMAD.MOV.U32 R83, RZ, RZ, R48 ;  /* 0x000000ffff537224 */ /* 0x000fe200078e0030 */
[----:B------:R-:W-:Y:S01]  /*6ac0*/  LOP3.LUT R5, R5, UR47, R118, 0x96, !PT ;  /* 0x0000002f05057c12 */ /* 0x000fe2000f8e9676 */
[----:B------:R-:W-:Y:S02]  /*6ad0*/  IMAD.MOV.U32 R82, RZ, RZ, R49 ;  /* 0x000000ffff527224 */ /* 0x000fe400078e0031 */
[----:B--2---:R-:W-:Y:S01]  /*6ae0*/  HMMA.16816.F32 R72, R8, R60, R28 ;  /* 0x0000003c0848723c */ /* 0x004fe2000000181c */
[----:B------:R-:W-:Y:S02]  /*6af0*/  IMAD.MOV.U32 R49, RZ, RZ, R162 ;  /* 0x000000ffff317224 */ /* 0x000fe400078e00a2 */
[----:B------:R-:W-:-:S02]  /*6b00*/  IMAD.MOV.U32 R48, RZ, RZ, R161 ;  /* 0x000000ffff307224 */ /* 0x000fc400078e00a1 */
[----:B------:R-:W-:Y:S01]  /*6b10*/  IMAD.MOV.U32 R118, RZ, RZ, R56 ;  /* 0x000000ffff767224 */ /* 0x000fe200078e0038 */
[----:B------:R-:W-:Y:S01]  /*6b20*/  HMMA.16816.F32 R228, R8, R78, R36 ;  /* 0x0000004e08e4723c */ /* 0x000fe20000001824 */
[----:B------:R-:W-:Y:S02]  /*6b30*/  IMAD.MOV.U32 R28, RZ, RZ, R23 ;  /* 0x000000ffff1c7224 */ /* 0x000fe400078e0017 */
[----:B------:R-:W-:Y:S02]  /*6b40*/  IMAD.MOV.U32 R60, RZ, RZ, R43 ;  /* 0x000000ffff3c7224 */ /* 0x000fe400078e002b */
[----:B------:R-:W-:Y:S01]  /*6b50*/  IMAD.MOV.U32 R61, RZ, RZ, R42 ;  /* 0x000000ffff3d7224 */ /* 0x000fe200078e002a */
[----:B---3--:R-:W-:Y:S01]  /*6b60*/  HMMA.16816.F32 R20, R12, R64, RZ ;  /* 0x000000400c14723c */ /* 0x008fe200000018ff */
[----:B------:R-:W-:Y:S02]  /*6b70*/  IMAD.MOV.U32 R37, RZ, RZ, R147 ;  /* 0x000000ffff257224 */ /* 0x000fe400078e0093 */
[----:B------:R-:W-:-:S02]  /*6b80*/  IMAD.MOV.U32 R36, RZ, RZ, R146 ;  /* 0x000000ffff247224 */ /* 0x000fc400078e0092 */
[----:B------:R-:W-:Y:S01]  /*6b90*/  IMAD.MOV.U32 R56, RZ, RZ, R57 ;  /* 0x000000ffff387224 */ /* 0x000fe200078e0039 */
[----:B------:R-:W-:Y:S01]  /*6ba0*/  HMMA.16816.F32 R84, R8, R62, R24 ;  /* 0x0000003e0854723c */ /* 0x000fe20000001818 */
[----:B------:R-:W-:Y:S01]  /*6bb0*/  LOP3.LUT R2, R37, UR46, R4, 0x96, !PT ;  /* 0x0000002e25027c12 */ /* 0x000fe2000f8e9604 */
[----:B------:R-:W-:-:S04]  /*6bc0*/  IMAD.WIDE.U32 R4, R5, -0x2daee0ad, RZ ;  /* 0xd2511f5305047825 */ /* 0x000fc800078e00ff */
[----:B------:R-:W-:Y:S01]  /*6bd0*/  HMMA.16816.F32 R24, R12, R66, RZ ;  /* 0x000000420c18723c */ /* 0x000fe200000018ff */
[----:B------:R-:W-:Y:S02]  /*6be0*/  IMAD.MOV.U32 R63, RZ, RZ, R41 ;  /* 0x000000ffff3f7224 */ /* 0x000fe400078e0029 */
[----:B------:R-:W-:Y:S02]  /*6bf0*/  IMAD.MOV.U32 R62, RZ, RZ, R40 ;  /* 0x000000ffff3e7224 */ /* 0x000fe400078e0028 */
[----:B------:R-:W2:Y:S01]  /*6c00*/  LDSM.16.MT88.4 R40, [R186+0x1c800] ;  /* 0x01c80000ba28783b */ /* 0x000ea20000004200 */
[----:B------:R-:W-:Y:S01]  /*6c10*/  IMAD.WIDE.U32 R38, R2, -0x2daee0ad, RZ ;  /* 0xd2511f5302267825 */ /* 0x000fe200078e00ff */
[----:B------:R-:W-:Y:S01]  /*6c20*/  LOP3.LUT R2, R5, UR45, R144, 0x96, !PT ;  /* 0x0000002d05027c12 */ /* 0x000fe2000f8e9690 */
[----:B------:R-:W-:Y:S02]  /*6c30*/  HMMA.16816.F32 R68, R8, R70, R32 ;  /* 0x000000460844723c */ /* 0x000fe40000001820 */
[----:B------:R-:W-:-:S02]  /*6c40*/  IMAD.MOV.U32 R66, RZ, RZ, R28 ;  /* 0x000000ffff427224 */ /* 0x000fc400078e001c */
[----:B------:R-:W-:Y:S02]  /*6c50*/  IMAD.MOV.U32 R65, RZ, RZ, R154 ;  /* 0x000000ffff417224 */ /* 0x000fe400078e009a */
[----:B-1----:R-:W-:Y:S01]  /*6c60*/  HMMA.16816.F32 R92, R8, R44, R20 ;  /* 0x0000002c085c723c */ /* 0x002fe20000001814 */
[----:B------:R-:W-:Y:S02]  /*6c70*/  IMAD.MOV.U32 R64, RZ, RZ, R153 ;  /* 0x000000ffff407224 */ /* 0x000fe400078e0099 */
[----:B------:R-:W-:Y:S02]  /*6c80*/  IMAD.MOV.U32 R67, RZ, RZ, R152 ;  /* 0x000000ffff437224 */ /* 0x000fe400078e0098 */
[----:B------:R-:W-:Y:S01]  /*6c90*/  IMAD.MOV.U32 R78, RZ, RZ, R66 ;  /* 0x000000ffff4e7224 */ /* 0x000fe200078e0042 */
[----:B----4-:R-:W-:Y:S01]  /*6ca0*/  HMMA.16816.F32 R28, R12, R52, RZ ;  /* 0x000000340c1c723c */ /* 0x010fe200000018ff */
[----:B------:R-:W-:Y:S01]  /*6cb0*/  LOP3.LUT R22, R39, UR7, R4, 0x96, !PT ;  /* 0x0000000727167c12 */ /* 0x000fe2000f8e9604 */
[----:B------:R-:W-:-:S04]  /*6cc0*/  IMAD.WIDE.U32 R20, R2, -0x326172a9, RZ ;  /* 0xcd9e8d5702147825 */ /* 0x000fc800078e00ff */
[----:B------:R-:W-:Y:S01]  /*6cd0*/  IMAD.WIDE.U32 R22, R22, -0x326172a9, RZ ;  /* 0xcd9e8d5716167825 */ /* 0x000fe200078e00ff */
[----:B------:R-:W-:Y:S01]  /*6ce0*/  LOP3.LUT R21, R21, UR44, R36, 0x96, !PT ;  /* 0x0000002c15157c12 */ /* 0x000fe2000f8e9624 */
[----:B------:R-:W-:Y:S02]  /*6cf0*/  HMMA.16816.F32 R152, R8, R46, R24 ;  /* 0x0000002e0898723c */ /* 0x000fe40000001818 */
[----:B------:R-:W-:Y:S01]  /*6d00*/  IMAD.MOV.U32 R66, RZ, RZ, R76 ;  /* 0x000000ffff427224 */ /* 0x000fe200078e004c */
[----:B------:R-:W-:Y:S01]  /*6d10*/  LOP3.LUT R2, R23, UR43, R20, 0x96, !PT ;  /* 0x0000002b17027c12 */ /* 0x000fe2000f8e9614 */
[----:B------:R-:W-:Y:S01]  /*6d20*/  IMAD.MOV.U32 R76, RZ, RZ, R60 ;  /* 0x000000ffff4c7224 */ /* 0x000fe200078e003c */
[----:B------:R-:W-:Y:S01]  /*6d30*/  LOP3.LUT R23, R5, UR45, R144, 0x96, !PT ;  /* 0x0000002d05177c12 */ /* 0x000fe2000f8e9690 */
[----:B------:R-:W-:Y:S01]  /*6d40*/  HMMA.16816.F32 R32, R12, R54, RZ ;  /* 0x000000360c20723c */ /* 0x000fe200000018ff */
[----:B------:R-:W-:Y:S01]  /*6d50*/  LOP3.LUT R20, R39, UR7, R4, 0x96, !PT ;  /* 0x0000000727147c12 */ /* 0x000fe2000f8e9604 */
[----:B------:R-:W-:Y:S01]  /*6d60*/  IMAD.WIDE.U32 R4, R21, -0x2daee0ad, RZ ;  /* 0xd2511f5315047825 */ /* 0x000fe200078e00ff */
[----:B------:R-:W-:-:S03]  /*6d70*/  SHF.R.U32.HI R39, RZ, 0x10, R18 ;  /* 0x00000010ff277819 */ /* 0x000fc60000011612 */
[----:B------:R-:W-:Y:S01]  /*6d80*/  IMAD.WIDE.U32 R26, R2, -0x2daee0ad, RZ ;  /* 0xd2511f53021a7825 */ /* 0x000fe200078e00ff */
[----:B------:R-:W-:-:S03]  /*6d90*/  LOP3.LUT R21, R5, UR6, R38, 0x96, !PT ;  /* 0x0000000605157c12 */ /* 0x000fc6000f8e9626 */
[----:B------:R-:W-:Y:S01]  /*6da0*/  IMAD.WIDE.U32 R24, R20, -0x326172a9, RZ ;  /* 0xcd9e8d5714187825 */ /* 0x000fe200078e00ff */
[----:B------:R-:W-:Y:S01]  /*6db0*/  LOP3.LUT R2, R27, UR41, R4, 0x96, !PT ;  /* 0x000000291b027c12 */ /* 0x000fe2000f8e9604 */
[----:B--2---:R-:W-:Y:S02]  /*6dc0*/  HMMA.16816.F32 R160, R8, R40, R28 ;  /* 0x0000002808a0723c */ /* 0x004fe4000000181c */
[----:B------:R-:W-:-:S04]  /*6dd0*/  IMAD.WIDE.U32 R4, R23, -0x326172a9, RZ ;  /* 0xcd9e8d5717047825 */ /* 0x000fc800078e00ff */
[----:B------:R-:W-:Y:S01]  /*6de0*/  IMAD.WIDE.U32 R20, R21, -0x326172a9, RZ ;  /* 0xcd9e8d5715147825 */ /* 0x000fe200078e00ff */
[----:B------:R-:W-:Y:S02]  /*6df0*/  LOP3.LUT R27, R5, UR44, R36, 0x96, !PT ;  /* 0x0000002c051b7c12 */ /* 0x000fe4000f8e9624 */
[----:B------:R-:W-:Y:S01]  /*6e00*/  LOP3.LUT R23, R25, UR43, R4, 0x96, !PT ;  /* 0x0000002b19177c12 */ /* 0x000fe2000f8e9604 */
[----:B------:R-:W-:Y:S01]  /*6e10*/  IMAD.WIDE.U32 R4, R2, -0x326172a9, RZ ;  /* 0xcd9e8d5702047825 */ /* 0x000fe200078e00ff */
[----:B------:R-:W-:Y:S01]  /*6e20*/  LOP3.LUT R31, R21, UR42, R22, 0x96, !PT ;  /* 0x0000002a151f7c12 */ /* 0x000fe2000f8e9616 */
[----:B------:R-:W-:Y:S01]  /*6e30*/  HMMA.16816.F32 R144, R8, R42, R32 ;  /* 0x0000002a0890723c */ /* 0x000fe20000001820 */
[----:B------:R-:W-:Y:S01]  /*6e40*/  LOP3.LUT R22, R16, 0xff, RZ, 0xc0, !PT ;  /* 0x000000ff10167812 */ /* 0x000fe200078ec0ff */
[----:B------:R-:W-:Y:S01]  /*6e50*/  IMAD.WIDE.U32 R36, R23, -0x2daee0ad, RZ ;  /* 0xd2511f5317247825 */ /* 0x000fe200078e00ff */
[----:B------:R-:W-:Y:S02]  /*6e60*/  LOP3.LUT R2, R5, UR21, R20, 0x96, !PT ;  /* 0x0000001505027c12 */ /* 0x000fe4000f8e9614 */
[C---:B------:R-:W-:Y:S01]  /*6e70*/  LOP3.LUT R28, R4.reuse, 0xff, RZ, 0xc0, !PT ;  /* 0x000000ff041c7812 */ /* 0x040fe200078ec0ff */
[----:B------:R-:W-:Y:S01]  /*6e80*/  IMAD.MOV.U32 R60, RZ, RZ, R248 ;  /* 0x000000ffff3c7224 */ /* 0x000fe200078e00f8 */
[----:B------:R-:W-:Y:S01]  /*6e90*/  LOP3.LUT R30, R4, 0xffff, RZ, 0xc0, !PT ;  /* 0x0000ffff041e7812 */ /* 0x000fe200078ec0ff */
[----:B------:R-:W-:Y:S01]  /*6ea0*/  IMAD.MOV.U32 R79, RZ, RZ, R67 ;  /* 0x000000ffff4f7224 */ /* 0x000fe200078e0043 */
[--C-:B------:R-:W-:Y:S01]  /*6eb0*/  SHF.R.U32.HI R29, RZ, 0x10, R4.reuse ;  /* 0x00000010ff1d7819 */ /* 0x100fe20000011604 */
        /* <DEDUP_REMOVED lines=10> */
[--C-:B------:R-:W-:Y:S01]  /*6f60*/  SHF.R.U32.HI R34, RZ, 0x10, R16.reuse ;  /* 0x00000010ff227819 */ /* 0x100fe20000011610 */
[----:B------:R-:W-:Y:S01]  /*6f70*/  IMAD.MOV.U32 R78, RZ, RZ, R59 ;  /* 0x000000ffff4e7224 */ /* 0x000fe200078e003b */
[----:B------:R-:W-:Y:S01]  /*6f80*/  SHF.R.U32.HI R21, RZ, 0x18, R16 ;  /* 0x00000018ff157819 */ /* 0x000fe20000011610 */
[----:B------:R-:W-:Y:S01]  /*6f90*/  IMAD.WIDE.U32 R16, R5, -0x326172a9, RZ ;  /* 0xcd9e8d5705107825 */ /* 0x000fe200078e00ff */
[----:B------:R-:W-:Y:S01]  /*6fa0*/  ISETP.LE.U32.AND P6, PT, R22, UR14, PT ;  /* 0x0000000e16007c0c */ /* 0x000fe2000bfc3070 */
[----:B------:R-:W-:Y:S01]  /*6fb0*/  ULDC.64 UR6, c[0x0][0x2a8] ;  /* 0x0000aa0000067ab9 */ /* 0x000fe20000000a00 */
[----:B------:R-:W-:Y:S01]  /*6fc0*/  ISETP.LE.U32.AND P3, PT, R21, UR14, PT ;  /* 0x0000000e15007c0c */ /* 0x000fe2000bf63070 */
[----:B------:R-:W-:Y:S01]  /*6fd0*/  IMAD.WIDE.U32 R4, R4, -0x326172a9, RZ ;  /* 0xcd9e8d5704047825 */ /* 0x000fe200078e00ff */
[----:B------:R-:W-:-:S02]  /*6fe0*/  LOP3.LUT R22, R18, 0xff, RZ, 0xc0, !PT ;  /* 0x000000ff12167812 */ /* 0x000fc400078ec0ff */
[----:B------:R-:W-:Y:S01]  /*6ff0*/  LOP3.LUT R42, R18, 0xffff, RZ, 0xc0, !PT ;  /* 0x0000ffff122a7812 */ /* 0x000fe200078ec0ff */
[----:B------:R-:W-:Y:S01]  /*7000*/  IMAD.MOV.U32 R59, RZ, RZ, R51 ;  /* 0x000000ffff3b7224 */ /* 0x000fe200078e0033 */
[C---:B------:R-:W-:Y:S01]  /*7010*/  LOP3.LUT R23, R4.reuse, 0xffff, RZ, 0xc0, !PT ;  /* 0x0000ffff04177812 */ /* 0x040fe200078ec0ff */
[----:B------:R-:W-:Y:S01]  /*7020*/  IMAD.MOV.U32 R57, RZ, RZ, R50 ;  /* 0x000000ffff397224 */ /* 0x000fe200078e0032 */
[----:B------:R-:W-:Y:S01]  /*7030*/  LOP3.LUT R38, R4, 0xff, RZ, 0xc0, !PT ;  /* 0x000000ff04267812 */ /* 0x000fe200078ec0ff */
[----:B------:R-:W-:Y:S01]  /*7040*/  IMAD.MOV.U32 R54, RZ, RZ, R118 ;  /* 0x000000ffff367224 */ /* 0x000fe200078e0076 */
[--C-:B------:R-:W-:Y:S01]  /*7050*/  SHF.R.U32.HI R33, RZ, 0x10, R4.reuse ;  /* 0x00000010ff217819 */ /* 0x100fe20000011604 */
[----:B------:R-:W-:Y:S01]  /*7060*/  IMAD.MOV.U32 R55, RZ, RZ, R119 ;  /* 0x000000ffff377224 */ /* 0x000fe200078e0077 */
[----:B------:R-:W-:Y:S01]  /*7070*/  SHF.R.U32.HI R37, RZ, 0x18, R4 ;  /* 0x00000018ff257819 */ /* 0x000fe20000011604 */
[----:B------:R-:W-:Y:S01]  /*7080*/  FFMA.FTZ R4, R105, UR33, -R7 ;  /* 0x0000002169047c23 */ /* 0x000fe20008010807 */
[----:B------:R-:W-:Y:S01]  /*7090*/  LOP3.LUT R32, R5, UR21, R16, 0x96, !PT ;  /* 0x0000001505207c12 */ /* 0x000fe2000f8e9610 */
[----:B------:R-:W-:Y:S01]  /*70a0*/  IMAD.MOV.U32 R45, RZ, RZ, R78 ;  /* 0x000000ffff2d7224 */ /* 0x000fe200078e004e */
[----:B------:R-:W-:Y:S01]  /*70b0*/  LOP3.LUT R5, R2, 0xff, RZ, 0xc0, !PT ;  /* 0x000000ff02057812 */ /* 0x000fe200078ec0ff */
[----:B------:R1:W-:Y:S01]  /*70c0*/  MUFU.EX2 R248, R4 ;  /* 0x0000000400f87308 */ /* 0x0003e20000000800 */
[----:B------:R-:W-:Y:S01]  /*70d0*/  SHF.R.U32.HI R21, RZ, 0x18, R18 ;  /* 0x00000018ff157819 */ /* 0x000fe20000011612 */
[----:B------:R-:W-:Y:S01]  /*70e0*/  FFMA.FTZ R18, R109, UR33, -R6 ;  /* 0x000000216d127c23 */ /* 0x000fe20008010806 */
[----:B------:R-:W-:Y:S01]  /*70f0*/  ISETP.LE.U32.AND P4, PT, R5, UR14, PT ;  /* 0x0000000e05007c0c */ /* 0x000fe2000bf83070 */
[----:B------:R-:W-:Y:S01]  /*7100*/  IMAD.MOV.U32 R78, RZ, RZ, R64 ;  /* 0x000000ffff4e7224 */ /* 0x000fe200078e0040 */
[----:B------:R-:W-:Y:S01]  /*7110*/  ISETP.LE.U32.AND P2, PT, R28, UR14, PT ;  /* 0x0000000e1c007c0c */ /* 0x000fe2000bf43070 */
[----:B------:R-:W-:Y:S01]  /*7120*/  IMAD.MOV.U32 R64, RZ, RZ, R62 ;  /* 0x000000ffff407224 */ /* 0x000fe200078e003e */
[----:B------:R-:W-:Y:S01]  /*7130*/  LOP3.LUT R40, R17, UR42, R24, 0x96, !PT ;  /* 0x0000002a11287c12 */ /* 0x000fe2000f8e9618 */
[----:B------:R-:W-:Y:S01]  /*7140*/  IMAD.MOV.U32 R62, RZ, RZ, R48 ;  /* 0x000000ffff3e7224 */ /* 0x000fe200078e0030 */
[----:B------:R-:W-:Y:S01]  /*7150*/  LOP3.LUT R16, R19, UR27, R90, 0x96, !PT ;  /* 0x0000001b13107c12 */ /* 0x000fe2000f8e965a */
[----:B------:R-:W-:Y:S01]  /*7160*/  @!P6 HADD2 R124, -R97.H0_H0, -RZ.H0_H0 ;  /* 0xa00000ff617ce230 */ /* 0x000fe20000000900 */
[----:B------:R-:W-:Y:S01]  /*7170*/  ISETP.LE.U32.AND P1, PT, R25, UR14, PT ;  /* 0x0000000e19007c0c */ /* 0x000fe2000bf23070 */
[----:B------:R-:W-:-:S02]  /*7180*/  @!P3 HADD2 R129, -R241.H0_H0, -RZ.H0_H0 ;  /* 0xa00000fff181b230 */ /* 0x000fc40000000900 */
[----:B------:R-:W-:Y:S01]  /*7190*/  IMAD.MOV.U32 R46, RZ, RZ, R225 ;  /* 0x000000ffff2e7224 */ /* 0x000fe200078e00e1 */
[----:B------:R-:W-:Y:S01]  /*71a0*/  @!P6 PRMT R97, R124, 0x5410, RZ ;  /* 0x000054107c61e816 */ /* 0x000fe200000000ff */
[----:B-1----:R-:W-:Y:S01]  /*71b0*/  FFMA.FTZ R4, R102, UR33, -R7 ;  /* 0x0000002166047c23 */ /* 0x002fe20008010807 */
[----:B------:R-:W-:-:S03]  /*71c0*/  @!P3 PRMT R241, R129, 0x5410, RZ ;  /* 0x0000541081f1b816 */ /* 0x000fc600000000ff */
[----:B------:R1:W2:Y:S02]  /*71d0*/  MUFU.EX2 R35, R4 ;  /* 0x0000000400237308 */ /* 0x0002a40000000800 */
[----:B-1----:R-:W-:Y:S02]  /*71e0*/  LOP3.LUT R4, R2, 0xffff, RZ, 0xc0, !PT ;  /* 0x0000ffff02047812 */ /* 0x002fe400078ec0ff */
[----:B--2---:R-:W-:Y:S02]  /*71f0*/  F2FP.F16.F32.PACK_AB R5, R35, R248 ;  /* 0x000000f82305723e */ /* 0x004fe400000000ff */
[----:B------:R-:W-:Y:S02]  /*7200*/  SHF.R.U32.HI R4, RZ, 0x8, R4 ;  /* 0x00000008ff047819 */ /* 0x000fe40000011604 */
[----:B------:R-:W-:Y:S02]  /*7210*/  PRMT R182, R5, 0x7610, R182 ;  /* 0x0000761005b67816 */ /* 0x000fe400000000b6 */
[----:B------:R-:W-:-:S02]  /*7220*/  LOP3.LUT R4, R4, 0xffff, RZ, 0xc0, !PT ;  /* 0x0000ffff04047812 */ /* 0x000fc400078ec0ff */
[----:B------:R-:W-:Y:S01]  /*7230*/  PRMT R181, R5, 0x7632, R181 ;  /* 0x0000763205b57816 */ /* 0x000fe200000000b5 */
[----:B------:R-:W-:Y:S01]  /*7240*/  @!P4 HADD2 R102, -R182.H0_H0, -RZ.H0_H0 ;  /* 0xa00000ffb666c230 */ /* 0x000fe20000000900 */
[----:B------:R-:W-:Y:S01]  /*7250*/  ISETP.LE.U32.AND P5, PT, R4, UR14, PT ;  /* 0x0000000e04007c0c */ /* 0x000fe2000bfa3070 */
[----:B------:R-:W-:Y:S01]  /*7260*/  FFMA.FTZ R4, R103, UR33, -R6 ;  /* 0x0000002167047c23 */ /* 0x000fe20008010806 */
[----:B------:R-:W-:Y:S02]  /*7270*/  PRMT R44, R182, 0x5410, R181 ;  /* 0x00005410b62c7816 */ /* 0x000fe400000000b5 */
[----:B------:R-:W-:Y:S01]  /*7280*/  @!P4 PRMT R182, R102, 0x5410, RZ ;  /* 0x0000541066b6c816 */ /* 0x000fe200000000ff */
[----:B------:R1:W-:Y:S01]  /*7290*/  MUFU.EX2 R247, R4 ;  /* 0x0000000400f77308 */ /* 0x0003e20000000800 */
[----:B------:R-:W-:-:S07]  /*72a0*/  IMAD.MOV.U32 R102, RZ, RZ, R35 ;  /* 0x000000ffff667224 */ /* 0x000fce00078e0023 */
[----:B------:R-:W-:-:S05]  /*72b0*/  @!P5 HADD2 R103, -R181.H0_H0, -RZ.H0_H0 ;  /* 0xa00000ffb567d230 */ /* 0x000fca0000000900 */
[----:B------:R-:W-:Y:S02]  /*72c0*/  @!P5 PRMT R181, R103, 0x5410, RZ ;  /* 0x0000541067b5d816 */ /* 0x000fe400000000ff */
[----:B------:R2:W-:Y:S01]  /*72d0*/  MUFU.EX2 R103, R18 ;  /* 0x0000001200677308 */ /* 0x0005e20000000800 */
[----:B-1----:R-:W-:-:S07]  /*72e0*/  FFMA.FTZ R4, R104, UR33, -R6 ;  /* 0x0000002168047c23 */ /* 0x002fce0008010806 */
[----:B------:R1:W3:Y:S01]  /*72f0*/  MUFU.EX2 R47, R4 ;  /* 0x00000004002f7308 */ /* 0x0002e20000000800 */
[--C-:B--2---:R-:W-:Y:S01]  /*7300*/  FFMA.FTZ R18, R110, UR33, -R7.reuse ;  /* 0x000000216e127c23 */ /* 0x104fe20008010807 */
[--C-:B-1----:R-:W-:Y:S02]  /*7310*/  SHF.R.U32.HI R4, RZ, 0x18, R2.reuse ;  /* 0x00000018ff047819 */ /* 0x102fe40000011602 */
[----:B------:R-:W-:Y:S02]  /*7320*/  SHF.R.U32.HI R2, RZ, 0x10, R2 ;  /* 0x00000010ff027819 */ /* 0x000fe40000011602 */
[----:B------:R-:W-:Y:S01]  /*7330*/  ISETP.LE.U32.AND P4, PT, R4, UR14, PT ;  /* 0x0000000e04007c0c */ /* 0x000fe2000bf83070 */
[----:B------:R-:W-:Y:S01]  /*7340*/  FFMA.FTZ R4, R107, UR33, -R7 ;  /* 0x000000216b047c23 */ /* 0x000fe20008010807 */
[----:B------:R-:W-:-:S03]  /*7350*/  LOP3.LUT R2, R2, 0xff, RZ, 0xc0, !PT ;  /* 0x000000ff02027812 */ /* 0x000fc600078ec0ff */
[----:B------:R1:W-:Y:S01]  /*7360*/  MUFU.EX2 R101, R4 ;  /* 0x0000000400657308 */ /* 0x0003e20000000800 */
[----:B------:R-:W-:Y:S02]  /*7370*/  ISETP.LE.U32.AND P5, PT, R2, UR14, PT ;  /* 0x0000000e02007c0c */ /* 0x000fe4000bfa3070 */
[----:B---3--:R-:W-:-:S04]  /*7380*/  F2FP.F16.F32.PACK_AB R2, R47, R247 ;  /* 0x000000f72f02723e */ /* 0x008fc800000000ff */
[C---:B------:R-:W-:Y:S02]  /*7390*/  PRMT R180, R2.reuse, 0x7632, R180 ;  /* 0x0000763202b47816 */ /* 0x040fe400000000b4 */
[----:B------:R-:W-:Y:S02]  /*73a0*/  PRMT R179, R2, 0x7610, R179 ;  /* 0x0000761002b37816 */ /* 0x000fe400000000b3 */
[----:B------:R-:W-:Y:S01]  /*73b0*/  LOP3.LUT R2, R29, 0xff, RZ, 0xc0, !PT ;  /* 0x000000ff1d027812 */ /* 0x000fe200078ec0ff */
[----:B------:R-:W-:Y:S01]  /*73c0*/  @!P4 HADD2 R105, -R180.H0_H0, -RZ.H0_H0 ;  /* 0xa00000ffb469c230 */ /* 0x000fe20000000900 */
[----:B------:R-:W-:Y:S01]  /*73d0*/  PRMT R53, R179, 0x5410, R180 ;  /* 0x00005410b3357816 */ /* 0x000fe200000000b4 */
[----:B------:R-:W-:Y:S02]  /*73e0*/  @!P5 HADD2 R104, -R179.H0_H0, -RZ.H0_H0 ;  /* 0xa00000ffb368d230 */ /* 0x000fe40000000900 */
[----:B-1----:R-:W-:Y:S01]  /*73f0*/  FFMA.FTZ R4, R106, UR33, -R7 ;  /* 0x000000216a047c23 */ /* 0x002fe20008010807 */
[----:B------:R-:W-:Y:S01]  /*7400*/  @!P4 PRMT R180, R105, 0x5410, RZ ;  /* 0x0000541069b4c816 */ /* 0x000fe200000000ff */
[----:B------:R-:W-:Y:S01]  /*7410*/  IMAD.MOV.U32 R105, RZ, RZ, R226 ;  /* 0x000000ffff697224 */ /* 0x000fe200078e00e2 */
[----:B------:R-:W-:Y:S01]  /*7420*/  ISETP.LE.U32.AND P4, PT, R2, UR14, PT ;  /* 0x0000000e02007c0c */ /* 0x000fe2000bf83070 */
[----:B------:R-:W1:Y:S01]  /*7430*/  MUFU.EX2 R43, R4 ;  /* 0x00000004002b7308 */ /* 0x000e620000000800 */
[----:B------:R-:W-:-:S02]  /*7440*/  SHF.R.U32.HI R2, RZ, 0x8, R30 ;  /* 0x00000008ff027819 */ /* 0x000fc4000001161e */
[----:B------:R-:W-:Y:S02]  /*7450*/  @!P5 PRMT R179, R104, 0x5410, RZ ;  /* 0x0000541068b3d816 */ /* 0x000fe400000000ff */
[----:B------:R-:W-:-:S04]  /*7460*/  LOP3.LUT R2, R2, 0xffff, RZ, 0xc0, !PT ;  /* 0x0000ffff02027812 */ /* 0x000fc800078ec0ff */
[----:B------:R-:W-:Y:S01]  /*7470*/  ISETP.LE.U32.AND P5, PT, R2, UR14, PT ;  /* 0x0000000e02007c0c */ /* 0x000fe2000bfa3070 */
[----:B------:R-:W-:-:S04]  /*7480*/  FFMA.FTZ R2, R108, UR33, -R6 ;  /* 0x000000216c027c23 */ /* 0x000fc80008010806 */
[----:B------:R2:W3:Y:S01]  /*7490*/  MUFU.EX2 R88, R2 ;  /* 0x0000000200587308 */ /* 0x0004e20000000800 */
[----:B-1----:R-:W-:Y:S02]  /*74a0*/  IMAD.MOV.U32 R104, RZ, RZ, R43 ;  /* 0x000000ffff687224 */ /* 0x002fe400078e002b */
[----:B------:R-:W-:Y:S02]  /*74b0*/  IMAD.WIDE.U32 R4, R31, -0x2daee0ad, RZ ;  /* 0xd2511f531f047825 */ /* 0x000fe400078e00ff */
[----:B------:R-:W1:Y:S01]  /*74c0*/  LDSM.16.MT88.4 R28, [R188+0x1c000] ;  /* 0x01c00000bc1c783b */ /* 0x000e620000004200 */
[----:B------:R-:W-:Y:S02]  /*74d0*/  F2FP.F16.F32.PACK_AB R17, R104, R101 ;  /* 0x000000656811723e */ /* 0x000fe400000000ff */
[----:B------:R-:W-:Y:S02]  /*74e0*/  LOP3.LUT R35, R4, 0xffff, RZ, 0xc0, !PT ;  /* 0x0000ffff04237812 */ /* 0x000fe400078ec0ff */
[----:B------:R-:W-:-:S02]  /*74f0*/  PRMT R178, R17, 0x7610, R178 ;  /* 0x0000761011b27816 */ /* 0x000fc400000000b2 */
[----:B------:R-:W-:Y:S02]  /*7500*/  PRMT R177, R17, 0x7632, R177 ;  /* 0x0000763211b17816 */ /* 0x000fe400000000b1 */
[----:B--2---:R-:W-:Y:S01]  /*7510*/  LOP3.LUT R2, R5, UR27, R26, 0x96, !PT ;  /* 0x0000001b05027c12 */ /* 0x004fe2000f8e961a */
[----:B------:R-:W-:Y:S01]  /*7520*/  @!P2 HADD2 R106, -R178.H0_H0, -RZ.H0_H0 ;  /* 0xa00000ffb26aa230 */ /* 0x000fe20000000900 */
[----:B------:R-:W-:Y:S01]  /*7530*/  PRMT R52, R178, 0x5410, R177 ;  /* 0x00005410b2347816 */ /* 0x000fe200000000b1 */
[----:B------:R-:W-:Y:S01]  /*7540*/  @!P5 HADD2 R107, -R177.H0_H0, -RZ.H0_H0 ;  /* 0xa00000ffb16bd230 */ /* 0x000fe20000000900 */
[----:B------:R-:W-:Y:S01]  /*7550*/  SHF.R.U32.HI R17, RZ, 0x10, R2 ;  /* 0x00000010ff117819 */ /* 0x000fe20000011602 */
[----:B------:R-:W2:Y:S01]  /*7560*/  LDSM.16.MT88.4 R24, [R188+0x1c800] ;  /* 0x01c80000bc18783b */ /* 0x000ea20000004200 */
[----:B------:R-:W-:Y:S02]  /*7570*/  @!P2 PRMT R178, R106, 0x5410, RZ ;  /* 0x000054106ab2a816 */ /* 0x000fe400000000ff */
[----:B------:R-:W-:Y:S01]  /*7580*/  LOP3.LUT R17, R17, 0xff, RZ, 0xc0, !PT ;  /* 0x000000ff11117812 */ /* 0x000fe200078ec0ff */
[----:B------:R-:W-:Y:S01]  /*7590*/  MUFU.EX2 R106, R18 ;  /* 0x00000012006a7308 */ /* 0x000fe20000000800 */
[----:B------:R-:W-:Y:S01]  /*75a0*/  @!P5 PRMT R177, R107, 0x5410, RZ ;  /* 0x000054106bb1d816 */ /* 0x000fe200000000ff */
[----:B------:R-:W-:Y:S01]  /*75b0*/  IMAD.MOV.U32 R107, RZ, RZ, R224 ;  /* 0x000000ffff6b7224 */ /* 0x000fe200078e00e0 */
[----:B------:R-:W-:-:S02]  /*75c0*/  ISETP.LE.U32.AND P2, PT, R17, UR14, PT ;  /* 0x0000000e11007c0c */ /* 0x000fc4000bf43070 */
[----:B---3--:R-:W-:-:S04]  /*75d0*/  F2FP.F16.F32.PACK_AB R17, R103, R88 ;  /* 0x000000586711723e */ /* 0x008fc800000000ff */
[C---:B------:R-:W-:Y:S02]  /*75e0*/  PRMT R176, R17.reuse, 0x7632, R176 ;  /* 0x0000763211b07816 */ /* 0x040fe400000000b0 */
[----:B------:R-:W-:Y:S01]  /*75f0*/  PRMT R175, R17, 0x7610, R175 ;  /* 0x0000761011af7816 */ /* 0x000fe200000000af */
[----:B------:R-:W-:Y:S02]  /*7600*/  FFMA.FTZ R17, R111, UR33, -R7 ;  /* 0x000000216f117c23 */ /* 0x000fe40008010807 */
[----:B------:R-:W-:Y:S01]  /*7610*/  @!P1 HADD2 R108, -R176.H0_H0, -RZ.H0_H0 ;  /* 0xa00000ffb06c9230 */ /* 0x000fe20000000900 */
[----:B------:R-:W-:Y:S01]  /*7620*/  PRMT R51, R175, 0x5410, R176 ;  /* 0x00005410af337816 */ /* 0x000fe200000000b0 */
[----:B------:R3:W4:Y:S01]  /*7630*/  MUFU.EX2 R90, R17 ;  /* 0x00000011005a7308 */ /* 0x0007220000000800 */
[----:B------:R-:W-:Y:S02]  /*7640*/  @!P4 HADD2 R109, -R175.H0_H0, -RZ.H0_H0 ;  /* 0xa00000ffaf6dc230 */ /* 0x000fe40000000900 */
[----:B------:R-:W-:Y:S01]  /*7650*/  @!P1 PRMT R176, R108, 0x5410, RZ ;  /* 0x000054106cb09816 */ /* 0x000fe200000000ff */
[----:B------:R-:W-:-:S02]  /*7660*/  IMAD.MOV.U32 R108, RZ, RZ, R79 ;  /* 0x000000ffff6c7224 */ /* 0x000fc400078e004f */
[----:B------:R-:W-:Y:S01]  /*7670*/  @!P4 PRMT R175, R109, 0x5410, RZ ;  /* 0x000054106dafc816 */ /* 0x000fe200000000ff */
[----:B------:R-:W-:Y:S02]  /*7680*/  IMAD.MOV.U32 R79, RZ, RZ, R65 ;  /* 0x000000ffff4f7224 */ /* 0x000fe400078e0041 */
[----:B------:R-:W-:Y:S02]  /*7690*/  IMAD.MOV.U32 R65, RZ, RZ, R63 ;  /* 0x000000ffff417224 */ /* 0x000fe400078e003f */
[----:B------:R-:W-:Y:S01]  /*76a0*/  IMAD.MOV.U32 R63, RZ, RZ, R49 ;  /* 0x000000ffff3f7224 */ /* 0x000fe200078e0031 */
[----:B---3--:R-:W-:-:S04]  /*76b0*/  LOP3.LUT R17, R2, 0xff, RZ, 0xc0, !PT ;  /* 0x000000ff02117812 */ /* 0x008fc800078ec0ff */
        /* <DEDUP_REMOVED lines=9> */
[----:B----4-:R-:W-:-:S04]  /*7750*/  F2FP.F16.F32.PACK_AB R2, R106, R90 ;  /* 0x0000005a6a02723e */ /* 0x010fc800000000ff */
[C---:B------:R-:W-:Y:S02]  /*7760*/  PRMT R174, R2.reuse, 0x7610, R174 ;  /* 0x0000761002ae7816 */ /* 0x040fe400000000ae */
[----:B------:R-:W-:Y:S02]  /*7770*/  PRMT R173, R2, 0x7632, R173 ;  /* 0x0000763202ad7816 */ /* 0x000fe400000000ad */
[----:B------:R-:W-:Y:S01]  /*7780*/  LOP3.LUT R2, R16, 0xff, RZ, 0xc0, !PT ;  /* 0x000000ff10027812 */ /* 0x000fe200078ec0ff */
[----:B------:R-:W-:Y:S02]  /*7790*/  @!P5 HADD2 R110, -R174.H0_H0, -RZ.H0_H0 ;  /* 0xa00000ffae6ed230 */ /* 0x000fe40000000900 */
[----:B---3--:R-:W-:Y:S01]  /*77a0*/  FFMA.FTZ R17, R113, UR33, -R6 ;  /* 0x0000002171117c23 */ /* 0x008fe20008010806 */
[----:B------:R-:W-:Y:S01]  /*77b0*/  PRMT R50, R174, 0x5410, R173 ;  /* 0x00005410ae327816 */ /* 0x000fe200000000ad */
[----:B------:R-:W-:Y:S02]  /*77c0*/  @!P1 HADD2 R111, -R173.H0_H0, -RZ.H0_H0 ;  /* 0xa00000ffad6f9230 */ /* 0x000fe40000000900 */
[----:B------:R-:W3:Y:S01]  /*77d0*/  MUFU.EX2 R19, R17 ;  /* 0x0000001100137308 */ /* 0x000ee20000000800 */
[----:B------:R-:W-:-:S02]  /*77e0*/  @!P5 PRMT R174, R110, 0x5410, RZ ;  /* 0x000054106eaed816 */ /* 0x000fc400000000ff */
[----:B------:R-:W-:Y:S02]  /*77f0*/  ISETP.LE.U32.AND P5, PT, R2, UR14, PT ;  /* 0x0000000e02007c0c */ /* 0x000fe4000bfa3070 */
[--C-:B------:R-:W-:Y:S02]  /*7800*/  SHF.R.U32.HI R2, RZ, 0x18, R16.reuse ;  /* 0x00000018ff027819 */ /* 0x100fe40000011610 */
[----:B------:R-:W-:Y:S01]  /*7810*/  @!P1 PRMT R173, R111, 0x5410, RZ ;  /* 0x000054106fad9816 */ /* 0x000fe200000000ff */
[----:B------:R-:W-:Y:S01]  /*7820*/  IMAD.MOV.U32 R111, RZ, RZ, R227 ;  /* 0x000000ffff6f7224 */ /* 0x000fe200078e00e3 */
[----:B------:R-:W-:Y:S02]  /*7830*/  ISETP.LE.U32.AND P1, PT, R2, UR14, PT ;  /* 0x0000000e02007c0c */ /* 0x000fe4000bf23070 */
[----:B------:R-:W-:-:S05]  /*7840*/  SHF.R.U32.HI R2, RZ, 0x10, R16 ;  /* 0x00000010ff027819 */ /* 0x000fca0000011610 */
[----:B------:R-:W-:Y:S02]  /*7850*/  @!P5 HADD2 R114, -R246.H0_H0, -RZ.H0_H0 ;  /* 0xa00000fff672d230 */ /* 0x000fe40000000900 */
[----:B---3--:R-:W-:-:S03]  /*7860*/  IMAD.MOV.U32 R110, RZ, RZ, R19 ;  /* 0x000000ffff6e7224 */ /* 0x008fc600078e0013 */
[----:B------:R-:W-:Y:S01]  /*7870*/  @!P5 PRMT R246, R114, 0x5410, RZ ;  /* 0x0000541072f6d816 */ /* 0x000fe200000000ff */
[----:B------:R-:W-:Y:S01]  /*7880*/  @!P1 HADD2 R115, -R243.H0_H0, -RZ.H0_H0 ;  /* 0xa00000fff3739230 */ /* 0x000fe20000000900 */
[----:B------:R-:W-:-:S04]  /*7890*/  F2FP.F16.F32.PACK_AB R17, R110, R109 ;  /* 0x0000006d6e11723e */ /* 0x000fc800000000ff */
[C---:B------:R-:W-:Y:S02]  /*78a0*/  PRMT R172, R17.reuse, 0x7632, R172 ;  /* 0x0000763211ac7816 */ /* 0x040fe400000000ac */
[----:B------:R-:W-:Y:S02]  /*78b0*/  PRMT R169, R17, 0x7610, R169 ;  /* 0x0000761011a97816 */ /* 0x000fe400000000a9 */
[----:B------:R-:W-:Y:S01]  /*78c0*/  LOP3.LUT R17, R2, 0xff, RZ, 0xc0, !PT ;  /* 0x000000ff02117812 */ /* 0x000fe200078ec0ff */
[----:B------:R-:W-:Y:S01]  /*78d0*/  @!P4 HADD2 R112, -R172.H0_H0, -RZ.H0_H0 ;  /* 0xa00000ffac70c230 */ /* 0x000fe20000000900 */
[----:B------:R-:W-:Y:S01]  /*78e0*/  LOP3.LUT R2, R16, 0xffff, RZ, 0xc0, !PT ;  /* 0x0000ffff10027812 */ /* 0x000fe200078ec0ff */
[----:B------:R-:W-:Y:S01]  /*78f0*/  @!P2 HADD2 R113, -R169.H0_H0, -RZ.H0_H0 ;  /* 0xa00000ffa971a230 */ /* 0x000fe20000000900 */
[----:B------:R-:W-:Y:S02]  /*7900*/  PRMT R49, R169, 0x5410, R172 ;  /* 0x00005410a9317816 */ /* 0x000fe400000000ac */
[----:B------:R-:W-:-:S02]  /*7910*/  @!P4 PRMT R172, R112, 0x5410, RZ ;  /* 0x0000541070acc816 */ /* 0x000fc400000000ff */
[----:B------:R-:W-:Y:S02]  /*7920*/  ISETP.LE.U32.AND P4, PT, R17, UR14, PT ;  /* 0x0000000e11007c0c */ /* 0x000fe4000bf83070 */
[----:B-1----:R-:W-:Y:S01]  /*7930*/  HMMA.16816.F32 R16, R12, R28, RZ ;  /* 0x0000001c0c10723c */ /* 0x002fe200000018ff */
[----:B------:R-:W-:Y:S02]  /*7940*/  SHF.R.U32.HI R2, RZ, 0x8, R2 ;  /* 0x00000008ff027819 */ /* 0x000fe40000011602 */
[----:B------:R-:W-:Y:S02]  /*7950*/  @!P2 PRMT R169, R113, 0x5410, RZ ;  /* 0x0000541071a9a816 */ /* 0x000fe400000000ff */
[----:B------:R-:W-:Y:S02]  /*7960*/  LOP3.LUT R2, R2, 0xffff, RZ, 0xc0, !PT ;  /* 0x0000ffff02027812 */ /* 0x000fe400078ec0ff */
[----:B------:R-:W-:Y:S02]  /*7970*/  @!P1 PRMT R243, R115, 0x5410, RZ ;  /* 0x0000541073f39816 */ /* 0x000fe400000000ff */
[----:B------:R-:W-:-:S02]  /*7980*/  ISETP.LE.U32.AND P2, PT, R2, UR14, PT ;  /* 0x0000000e02007c0c */ /* 0x000fc4000bf43070 */
[----:B------:R-:W-:Y:S01]  /*7990*/  SHF.R.U32.HI R2, RZ, 0x10, R20 ;  /* 0x00000010ff027819 */ /* 0x000fe20000011614 */
[----:B------:R-:W-:Y:S01]  /*79a0*/  @!P4 HADD2 R116, -R244.H0_H0, -RZ.H0_H0 ;  /* 0xa00000fff474c230 */ /* 0x000fe20000000900 */
[----:B------:R-:W-:Y:S02]  /*79b0*/  SHF.R.U32.HI R28, RZ, 0x18, R4 ;  /* 0x00000018ff1c7819 */ /* 0x000fe40000011604 */
[----:B------:R-:W-:Y:S02]  /*79c0*/  LOP3.LUT R2, R2, 0xff, RZ, 0xc0, !PT ;  /* 0x000000ff02027812 */ /* 0x000fe400078ec0ff */
[----:B------:R-:W-:Y:S02]  /*79d0*/  @!P4 PRMT R244, R116, 0x5410, RZ ;  /* 0x0000541074f4c816 */ /* 0x000fe400000000ff */
[----:B------:R-:W-:Y:S02]  /*79e0*/  ISETP.LE.U32.AND P5, PT, R2, UR14, PT ;  /* 0x0000000e02007c0c */ /* 0x000fe4000bfa3070 */
[----:B------:R-:W-:Y:S01]  /*79f0*/  LOP3.LUT R2, R20, 0xffff, RZ, 0xc0, !PT ;  /* 0x0000ffff14027812 */ /* 0x000fe200078ec0ff */
[----:B------:R-:W-:-:S02]  /*7a00*/  @!P2 HADD2 R117, -R245.H0_H0, -RZ.H0_H0 ;  /* 0xa00000fff575a230 */ /* 0x000fc40000000900 */
[----:B--2---:R-:W-:Y:S01]  /*7a10*/  HMMA.16816.F32 R112, R8, R24, R16 ;  /* 0x000000180870723c */ /* 0x004fe20000001810 */
[----:B------:R-:W-:Y:S02]  /*7a20*/  SHF.R.U32.HI R2, RZ, 0x8, R2 ;  /* 0x00000008ff027819 */ /* 0x000fe40000011602 */
[----:B------:R-:W-:Y:S02]  /*7a30*/  @!P2 PRMT R245, R117, 0x5410, RZ ;  /* 0x0000541075f5a816 */ /* 0x000fe400000000ff */
[----:B------:R-:W-:Y:S01]  /*7a40*/  LOP3.LUT R2, R2, 0xffff, RZ, 0xc0, !PT ;  /* 0x0000ffff02027812 */ /* 0x000fe200078ec0ff */
[----:B------:R-:W-:Y:S02]  /*7a50*/  HMMA.16816.F32 R16, R12, R30, RZ ;  /* 0x0000001e0c10723c */ /* 0x000fe400000018ff */
        /* <DEDUP_REMOVED lines=8> */
[----:B------:R-:W-:Y:S01]  /*7ae0*/  ISETP.LE.U32.AND P4, PT, R2, UR14, PT ;  /* 0x0000000e02007c0c */ /* 0x000fe2000bf83070 */
[----:B------:R-:W-:Y:S01]  /*7af0*/  @!P2 HADD2 R121, -R89.H0_H0, -RZ.H0_H0 ;  /* 0xa00000ff5979a230 */ /* 0x000fe20000000900 */
[----:B------:R-:W-:-:S02]  /*7b00*/  LOP3.LUT R2, R34, 0xff, RZ, 0xc0, !PT ;  /* 0x000000ff22027812 */ /* 0x000fc400078ec0ff */
[----:B------:R-:W-:Y:S02]  /*7b10*/  SHF.R.U32.HI R34, RZ, 0x10, R4 ;  /* 0x00000010ff227819 */ /* 0x000fe40000011604 */
[----:B------:R-:W-:Y:S01]  /*7b20*/  @!P2 PRMT R89, R121, 0x5410, RZ ;  /* 0x000054107959a816 */ /* 0x000fe200000000ff */
[----:B------:R-:W-:Y:S01]  /*7b30*/  @!P1 HADD2 R122, -R91.H0_H0, -RZ.H0_H0 ;  /* 0xa00000ff5b7a9230 */ /* 0x000fe20000000900 */
[----:B------:R-:W-:Y:S01]  /*7b40*/  ISETP.LE.U32.AND P2, PT, R22, UR14, PT ;  /* 0x0000000e16007c0c */ /* 0x000fe2000bf43070 */
[----:B------:R-:W-:Y:S01]  /*7b50*/  HMMA.16816.F32 R116, R8, R26, R16 ;  /* 0x0000001a0874723c */ /* 0x000fe20000001810 */
[----:B------:R-:W-:Y:S01]  /*7b60*/  LDSM.16.MT88.4 R24, [R187+0x1c800] ;  /* 0x01c80000bb18783b */ /* 0x000fe20000004200 */
[----:B------:R-:W-:Y:S01]  /*7b70*/  IMAD.MOV.U32 R121, RZ, RZ, R214 ;  /* 0x000000ffff797224 */ /* 0x000fe200078e00d6 */
[----:B------:R-:W-:Y:S01]  /*7b80*/  @!P1 PRMT R91, R122, 0x5410, RZ ;  /* 0x000054107a5b9816 */ /* 0x000fe200000000ff */
[----:B------:R-:W-:Y:S01]  /*7b90*/  @!P4 HADD2 R123, -R98.H0_H0, -RZ.H0_H0 ;  /* 0xa00000ff627bc230 */ /* 0x000fe20000000900 */
[----:B------:R-:W-:Y:S01]  /*7ba0*/  ISETP.LE.U32.AND P1, PT, R2, UR14, PT ;  /* 0x0000000e02007c0c */ /* 0x000fe2000bf23070 */
[----:B------:R-:W-:Y:S01]  /*7bb0*/  IMAD.MOV.U32 R122, RZ, RZ, R215 ;  /* 0x000000ffff7a7224 */ /* 0x000fe200078e00d7 */
[----:B------:R-:W-:-:S02]  /*7bc0*/  SHF.R.U32.HI R16, RZ, 0x8, R23 ;  /* 0x00000008ff107819 */ /* 0x000fc40000011617 */
[----:B------:R-:W1:Y:S01]  /*7bd0*/  LDSM.16.MT88.4 R20, [R187+0x1c000] ;  /* 0x01c00000bb14783b */ /* 0x000e620000004200 */
[----:B------:R-:W-:Y:S02]  /*7be0*/  LOP3.LUT R2, R33, 0xff, RZ, 0xc0, !PT ;  /* 0x000000ff21027812 */ /* 0x000fe400078ec0ff */
[----:B------:R-:W-:Y:S01]  /*7bf0*/  @!P4 PRMT R98, R123, 0x5410, RZ ;  /* 0x000054107b62c816 */ /* 0x000fe200000000ff */
[----:B------:R-:W-:Y:S01]  /*7c00*/  @!P2 HADD2 R134, -R240.H0_H0, -RZ.H0_H0 ;  /* 0xa00000fff086a230 */ /* 0x000fe20000000900 */
[----:B------:R-:W-:Y:S02]  /*7c10*/  PRMT R43, R2, 0x5410, R37 ;  /* 0x00005410022b7816 */ /* 0x000fe40000000025 */
[----:B------:R-:W-:Y:S01]  /*7c20*/  SHF.R.U32.HI R2, RZ, 0x8, R41 ;  /* 0x00000008ff027819 */ /* 0x000fe20000011629 */
[----:B------:R-:W-:Y:S01]  /*7c30*/  IMAD.MOV.U32 R41, RZ, RZ, R121 ;  /* 0x000000ffff297224 */ /* 0x000fe200078e0079 */
[----:B------:R-:W-:Y:S01]  /*7c40*/  LOP3.LUT R17, R4, 0xff, RZ, 0xc0, !PT ;  /* 0x000000ff04117812 */ /* 0x000fe200078ec0ff */
[----:B------:R-:W-:Y:S01]  /*7c50*/  IMAD.WIDE.U32 R4, R40, -0x2daee0ad, RZ ;  /* 0xd2511f5328047825 */ /* 0x000fe200078e00ff */
[----:B------:R-:W-:-:S03]  /*7c60*/  LOP3.LUT R2, R2, 0xffff, RZ, 0xc0, !PT ;  /* 0x0000ffff02027812 */ /* 0x000fc600078ec0ff */
[----:B------:R-:W-:Y:S01]  /*7c70*/  @!P1 HADD2 R128, -R242.H0_H0, -RZ.H0_H0 ;  /* 0xa00000fff2809230 */ /* 0x000fe20000000900 */
[----:B------:R-:W-:Y:S01]  /*7c80*/  PRMT R48, R38, 0x5410, R16 ;  /* 0x0000541026307816 */ /* 0x000fe20000000010 */
[----:B------:R-:W-:Y:S01]  /*7c90*/  IMAD.MOV.U32 R38, RZ, RZ, R212 ;  /* 0x000000ffff267224 */ /* 0x000fe200078e00d4 */
[----:B------:R-:W-:Y:S01]  /*7ca0*/  ISETP.LE.U32.AND P4, PT, R2, UR14, PT ;  /* 0x0000000e02007c0c */ /* 0x000fe2000bf83070 */
[----:B------:R-:W-:Y:S01]  /*7cb0*/  IMAD.MOV.U32 R40, RZ, RZ, R120 ;  /* 0x000000ffff287224 */ /* 0x000fe200078e0078 */
[C---:B------:R-:W-:Y:S02]  /*7cc0*/  LOP3.LUT R29, R4.reuse, 0xffff, RZ, 0xc0, !PT ;  /* 0x0000ffff041d7812 */ /* 0x040fe400078ec0ff */
[----:B------:R-:W-:Y:S02]  /*7cd0*/  LOP3.LUT R33, R4, 0xff, RZ, 0xc0, !PT ;  /* 0x000000ff04217812 */ /* 0x000fe400078ec0ff */
[--C-:B------:R-:W-:Y:S02]  /*7ce0*/  SHF.R.U32.HI R31, RZ, 0x10, R4.reuse ;  /* 0x00000010ff1f7819 */ /* 0x100fe40000011604 */
[----:B------:R-:W-:-:S02]  /*7cf0*/  SHF.R.U32.HI R30, RZ, 0x18, R4 ;  /* 0x00000018ff1e7819 */ /* 0x000fc40000011604 */
[----:B------:R-:W-:Y:S01]  /*7d00*/  LOP3.LUT R4, R39, 0xff, RZ, 0xc0, !PT ;  /* 0x000000ff27047812 */ /* 0x000fe200078ec0ff */
[----:B------:R-:W-:Y:S01]  /*7d10*/  IMAD.MOV.U32 R39, RZ, RZ, R107 ;  /* 0x000000ffff277224 */ /* 0x000fe200078e006b */
[----:B------:R-:W-:Y:S01]  /*7d20*/  LOP3.LUT R2, R5, UR27, R36, 0x96, !PT ;  /* 0x0000001b05027c12 */ /* 0x000fe2000f8e9624 */
[----:B------:R-:W-:Y:S01]  /*7d30*/  @!P4 HADD2 R125, -R99.H0_H0, -RZ.H0_H0 ;  /* 0xa00000ff637dc230 */ /* 0x000fe20000000900 */
[----:B------:R-:W-:Y:S01]  /*7d40*/  ISETP.LE.U32.AND P6, PT, R4, UR14, PT ;  /* 0x0000000e04007c0c */ /* 0x000fe2000bfc3070 */
[----:B------:R-:W-:Y:S01]  /*7d50*/  IMAD.MOV.U32 R107, RZ, RZ, R102 ;  /* 0x000000ffff6b7224 */ /* 0x000fe200078e0066 */
[----:B------:R-:W-:Y:S01]  /*7d60*/  SHF.R.U32.HI R4, RZ, 0x8, R42 ;  /* 0x00000008ff047819 */ /* 0x000fe2000001162a */
[----:B------:R-:W-:Y:S01]  /*7d70*/  IMAD.MOV.U32 R42, RZ, RZ, R251 ;  /* 0x000000ffff2a7224 */ /* 0x000fe200078e00fb */
[----:B------:R-:W-:Y:S02]  /*7d80*/  @!P4 PRMT R99, R125, 0x5410, RZ ;  /* 0x000054107d63c816 */ /* 0x000fe400000000ff */
[----:B------:R-:W-:-:S02]  /*7d90*/  ISETP.LE.U32.AND P4, PT, R17, UR14, PT ;  /* 0x0000000e11007c0c */ /* 0x000fc4000bf83070 */
[----:B------:R-:W-:Y:S02]  /*7da0*/  LOP3.LUT R4, R4, 0xffff, RZ, 0xc0, !PT ;  /* 0x0000ffff04047812 */ /* 0x000fe400078ec0ff */
[----:B------:R-:W-:Y:S01]  /*7db0*/  SHF.R.U32.HI R5, RZ, 0x18, R32 ;  /* 0x00000018ff057819 */ /* 0x000fe20000011620 */
[----:B-1----:R-:W-:Y:S01]  /*7dc0*/  HMMA.16816.F32 R16, R12, R20, RZ ;  /* 0x000000140c10723c */ /* 0x002fe200000018ff */
[----:B------:R-:W-:Y:S02]  /*7dd0*/  ISETP.LE.U32.AND P3, PT, R4, UR14, PT ;  /* 0x0000000e04007c0c */ /* 0x000fe4000bf63070 */
[----:B------:R-:W-:Y:S02]  /*7de0*/  LOP3.LUT R4, R32, 0xffff, RZ, 0xc0, !PT ;  /* 0x0000ffff20047812 */ /* 0x000fe400078ec0ff */
[----:B------:R-:W-:Y:S01]  /*7df0*/  @!P1 PRMT R242, R128, 0x5410, RZ ;  /* 0x0000541080f29816 */ /* 0x000fe200000000ff */
[----:B------:R-:W-:Y:S01]  /*7e00*/  IMAD.MOV.U32 R128, RZ, RZ, R38 ;  /* 0x000000ffff807224 */ /* 0x000fe200078e0026 */
[----:B------:R-:W-:-:S02]  /*7e10*/  @!P2 PRMT R240, R134, 0x5410, RZ ;  /* 0x0000541086f0a816 */ /* 0x000fc400000000ff */
[----:B------:R-:W-:Y:S01]  /*7e20*/  ISETP.LE.U32.AND P1, PT, R28, UR14, PT ;  /* 0x0000000e1c007c0c */ /* 0x000fe2000bf23070 */
[----:B------:R-:W-:-:S04]  /*7e30*/  IMAD.MOV.U32 R28, RZ, RZ, R122 ;  /* 0x000000ffff1c7224 */ /* 0x000fc800078e007a */
[----:B------:R-:W-:-:S05]  /*7e40*/  @!P3 HADD2 R133, -R223.H0_H0, -RZ.H0_H0 ;  /* 0xa00000ffdf85b230 */ /* 0x000fca0000000900 */
[----:B------:R-:W-:-:S05]  /*7e50*/  @!P3 PRMT R223, R133, 0x5410, RZ ;  /* 0x0000541085dfb816 */ /* 0x000fca00000000ff */
[----:B------:R-:W-:Y:S06]  /*7e60*/  HMMA.16816.F32 R212, R8, R24, R16 ;  /* 0x0000001808d4723c */ /* 0x000fec0000001810 */
[----:B------:R-:W-:Y:S01]  /*7e70*/  HMMA.16816.F32 R16, R12, R22, RZ ;  /* 0x000000160c10723c */ /* 0x000fe200000018ff */
[----:B------:R-:W-:-:S15]  /*7e80*/  LDSM.16.MT88.4 R20, [R185+0x1e800] ;  /* 0x01e80000b914783b */ /* 0x000fde0000004200 */
[----:B------:R-:W-:-:S08]  /*7e90*/  NOP ;  /* 0x0000000000007918 */ /* 0x000fd00000000000 */
[----:B------:R-:W-:Y:S01]  /*7ea0*/  HMMA.16816.F32 R224, R8, R26, R16 ;  /* 0x0000001a08e0723c */ /* 0x000fe20000001810 */
[----:B------:R-:W1:Y:S06]  /*7eb0*/  LDSM.16.MT88.4 R24, [R185+0x1e000] ;  /* 0x01e00000b918783b */ /* 0x000e6c0000004200 */
[----:B------:R-:W-:Y:S02]  /*7ec0*/  SHF.R.U32.HI R17, RZ, 0x8, R4 ;  /* 0x00000008ff117819 */ /* 0x000fe40000011604 */
[----:B------:R-:W-:Y:S02]  /*7ed0*/  SHF.R.U32.HI R4, RZ, 0x10, R32 ;  /* 0x00000010ff047819 */ /* 0x000fe40000011620 */
[----:B------:R-:W-:-:S02]  /*7ee0*/  LOP3.LUT R16, R32, 0xff, RZ, 0xc0, !PT ;  /* 0x000000ff20107812 */ /* 0x000fc400078ec0ff */
[----:B------:R-:W-:Y:S02]  /*7ef0*/  LOP3.LUT R4, R4, 0xff, RZ, 0xc0, !PT ;  /* 0x000000ff04047812 */ /* 0x000fe400078ec0ff */
[----:B------:R-:W-:Y:S02]  /*7f00*/  PRMT R32, R16, 0x5410, R17 ;  /* 0x0000541010207816 */ /* 0x000fe40000000011 */
[----:B------:R-:W-:Y:S02]  /*7f10*/  PRMT R38, R4, 0x5410, R5 ;  /* 0x0000541004267816 */ /* 0x000fe40000000005 */
[----:B------:R-:W-:Y:S02]  /*7f20*/  LOP3.LUT R4, R31, 0xff, RZ, 0xc0, !PT ;  /* 0x000000ff1f047812 */ /* 0x000fe400078ec0ff */
[----:B------:R-:W-:Y:S02]  /*7f30*/  LOP3.LUT R16, R34, 0xff, RZ, 0xc0, !PT ;  /* 0x000000ff22107812 */ /* 0x000fe400078ec0ff */
[----:B------:R-:W-:-:S02]  /*7f40*/  PRMT R36, R4, 0x5410, R30 ;  /* 0x0000541004247816 */ /* 0x000fc4000000001e */
[----:B------:R-:W-:Y:S02]  /*7f50*/  SHF.R.U32.HI R4, RZ, 0x8, R35 ;  /* 0x00000008ff047819 */ /* 0x000fe40000011623 */
[----:B------:R-:W-:Y:S02]  /*7f60*/  SHF.R.U32.HI R5, RZ, 0x8, R29 ;  /* 0x00000008ff057819 */ /* 0x000fe4000001161d */
[----:B------:R-:W-:Y:S02]  /*7f70*/  LOP3.LUT R4, R4, 0xffff, RZ, 0xc0, !PT ;  /* 0x0000ffff04047812 */ /* 0x000fe400078ec0ff */
[----:B------:R-:W-:Y:S02]  /*7f80*/  ISETP.LE.U32.AND P2, PT, R16, UR14, PT ;  /* 0x0000000e10007c0c */ /* 0x000fe4000bf43070 */
[----:B------:R-:W-:Y:S02]  /*7f90*/  ISETP.LE.U32.AND P3, PT, R4, UR14, PT ;  /* 0x0000000e04007c0c */ /* 0x000fe4000bf63070 */
[----:B------:R-:W-:-:S02]  /*7fa0*/  LOP3.LUT R4, R2, 0xffff, RZ, 0xc0, !PT ;  /* 0x0000ffff02047812 */ /* 0x000fc400078ec0ff */
[----:B------:R-:W-:Y:S02]  /*7fb0*/  SHF.R.U32.HI R16, RZ, 0x10, R2 ;  /* 0x00000010ff107819 */ /* 0x000fe40000011602 */
[----:B------:R-:W-:Y:S02]  /*7fc0*/  LOP3.LUT R17, R2, 0xff, RZ, 0xc0, !PT ;  /* 0x000000ff02117812 */ /* 0x000fe400078ec0ff */
[----:B------:R-:W-:Y:S02]  /*7fd0*/  SHF.R.U32.HI R4, RZ, 0x8, R4 ;  /* 0x00000008ff047819 */ /* 0x000fe40000011604 */
[----:B------:R-:W-:Y:S02]  /*7fe0*/  PRMT R37, R33, 0x5410, R5 ;  /* 0x0000541021257816 */ /* 0x000fe40000000005 */
[----:B------:R-:W-:Y:S02]  /*7ff0*/  SHF.R.U32.HI R5, RZ, 0x18, R2 ;  /* 0x00000018ff057819 */ /* 0x000fe40000011602 */
[----:B------:R-:W-:-:S02]  /*8000*/  LOP3.LUT R2, R16, 0xff, RZ, 0xc0, !PT ;  /* 0x000000ff10027812 */ /* 0x000fc400078ec0ff */
[----:B------:R-:W-:Y:S01]  /*8010*/  PRMT R34, R17, 0x5410, R4 ;  /* 0x0000541011227816 */ /* 0x000fe20000000004 */
[----:B------:R-:W-:Y:S01]  /*8020*/  FFMA.FTZ R4, R127, UR33, -R7 ;  /* 0x000000217f047c23 */ /* 0x000fe20008010807 */
[----:B-1----:R-:W-:Y:S01]  /*8030*/  HMMA.16816.F32 R16, R12, R24, RZ ;  /* 0x000000180c10723c */ /* 0x002fe200000018ff */
[----:B------:R-:W-:Y:S01]  /*8040*/  PRMT R33, R2, 0x5410, R5 ;  /* 0x0000541002217816 */ /* 0x000fe20000000005 */
[----:B------:R-:W-:Y:S01]  /*8050*/  FFMA.FTZ R2, R126, UR33, -R7 ;  /* 0x000000217e027c23 */ /* 0x000fe20008010807 */
[----:B------:R-:W-:Y:S01]  /*8060*/  FADD.FTZ R7, R250, R249 ;  /* 0x000000f9fa077221 */ /* 0x000fe20000010000 */
[----:B------:R1:W-:Y:S01]  /*8070*/  MUFU.EX2 R102, R4 ;  /* 0x0000000400667308 */ /* 0x0003e20000000800 */
[----:B------:R-:W-:-:S07]  /*8080*/  FADD.FTZ R5, R218, R168 ;  /* 0x000000a8da057221 */ /* 0x000fce0000010000 */
[----:B------:R2:W3:Y:S01]  /*8090*/  MUFU.EX2 R251, R2 ;  /* 0x0000000200fb7308 */ /* 0x0004e20000000800 */
[----:B-1----:R-:W-:Y:S01]  /*80a0*/  FADD.FTZ R4, R42, R7 ;  /* 0x000000072a047221 */ /* 0x002fe20000010000 */
[----:B------:R-:W-:-:S10]  /*80b0*/  IMAD.MOV.U32 R42, RZ, RZ, R28 ;  /* 0x000000ffff2a7224 */ /* 0x000fd400078e001c */
[----:B------:R-:W-:Y:S01]  /*80c0*/  HMMA.16816.F32 R124, R8, R20, R16 ;  /* 0x00000014087c723c */ /* 0x000fe20000001810 */
[----:B------:R-:W-:Y:S01]  /*80d0*/  FADD.FTZ R5, R135, R5 ;  /* 0x0000000587057221 */ /* 0x000fe20000010000 */
[----:B------:R-:W-:Y:S02]  /*80e0*/  IMAD.MOV.U32 R28, RZ, RZ, R128 ;  /* 0x000000ffff1c7224 */ /* 0x000fe400078e0080 */
[----:B--2---:R-:W-:Y:S02]  /*80f0*/  FFMA.FTZ R2, R130, UR33, -R6 ;  /* 0x0000002182027c23 */ /* 0x004fe40008010806 */
[----:B------:R-:W-:Y:S01]  /*8100*/  HMMA.16816.F32 R16, R12, R26, RZ ;  /* 0x0000001a0c10723c */ /* 0x000fe200000018ff */
[----:B------:R-:W-:Y:S01]  /*8110*/  FADD.FTZ R4, R42, R4 ;  /* 0x000000042a047221 */ /* 0x000fe20000010000 */
[----:B------:R-:W-:Y:S01]  /*8120*/  IMAD.MOV.U32 R128, RZ, RZ, R111 ;  /* 0x000000ffff807224 */ /* 0x000fe200078e006f */
[----:B------:R1:W-:Y:S01]  /*8130*/  MUFU.EX2 R250, R2 ;  /* 0x0000000200fa7308 */ /* 0x0003e20000000800 */
[----:B------:R-:W-:-:S15]  /*8140*/  FADD.FTZ R5, R100, R5 ;  /* 0x0000000564057221 */ /* 0x000fde0000010000 */
[----:B------:R-:W-:-:S05]  /*8150*/  NOP ;  /* 0x0000000000007918 */ /* 0x000fca0000000000 */
[----:B------:R-:W-:Y:S01]  /*8160*/  HMMA.16816.F32 R120, R8, R22, R16 ;  /* 0x000000160878723c */ /* 0x000fe20000001810 */
[----:B------:R-:W2:Y:S01]  /*8170*/  LDSM.16.MT88.4 R16, [R186+0x1e000] ;  /* 0x01e00000ba10783b */ /* 0x000ea20000004200 */
[----:B-1----:R-:W-:Y:S01]  /*8180*/  FFMA.FTZ R2, R131, UR33, -R6 ;  /* 0x0000002183027c23 */ /* 0x002fe20008010806 */
[----:B------:R-:W-:Y:S01]  /*8190*/  FADD.FTZ R4, R28, R4 ;  /* 0x000000041c047221 */ /* 0x000fe20000010000 */
[----:B------:R-:W-:Y:S01]  /*81a0*/  IMAD.MOV.U32 R111, RZ, RZ, R108 ;  /* 0x000000ffff6f7224 */ /* 0x000fe200078e006c */
[----:B------:R-:W1:Y:S01]  /*81b0*/  LDSM.16.MT88.4 R20, [R186+0x1e800] ;  /* 0x01e80000ba14783b */ /* 0x000e620000004200 */
[----:B------:R3:W4:Y:S01]  /*81c0*/  MUFU.EX2 R249, R2 ;  /* 0x0000000200f97308 */ /* 0x0007220000000800 */
[----:B------:R-:W-:Y:S01]  /*81d0*/  FADD.FTZ R5, R128, R5 ;  /* 0x0000000580057221 */ /* 0x000fe20000010000 */
[----:B------:R-:W-:Y:S02]  /*81e0*/  IMAD.MOV.U32 R108, RZ, RZ, R47 ;  /* 0x000000ffff6c7224 */ /* 0x000fe400078e002f */
[----:B------:R-:W-:Y:S01]  /*81f0*/  IMAD.MOV.U32 R42, RZ, RZ, R107 ;  /* 0x000000ffff2a7224 */ /* 0x000fe200078e006b */
[----:B---3--:R-:W-:Y:S01]  /*8200*/  F2FP.F16.F32.PACK_AB R2, R251, R102 ;  /* 0x00000066fb02723e */ /* 0x008fe200000000ff */
[----:B------:R-:W-:-:S02]  /*8210*/  IMAD.MOV.U32 R129, RZ, RZ, R105 ;  /* 0x000000ffff817224 */ /* 0x000fc400078e0069 */
[----:B------:R-:W-:Y:S01]  /*8220*/  IMAD.MOV.U32 R47, RZ, RZ, R58 ;  /* 0x000000ffff2f7224 */ /* 0x000fe200078e003a */
[C---:B------:R-:W-:Y:S01]  /*8230*/  PRMT R168, R2.reuse, 0x7610, R168 ;  /* 0x0000761002a87816 */ /* 0x040fe200000000a8 */
[----:B------:R-:W-:Y:S01]  /*8240*/  IMAD.MOV.U32 R128, RZ, RZ, R108 ;  /* 0x000000ffff807224 */ /* 0x000fe200078e006c */
[----:B------:R-:W-:Y:S01]  /*8250*/  PRMT R135, R2, 0x7632, R135 ;  /* 0x0000763202877816 */ /* 0x000fe20000000087 */
[----:B------:R-:W-:Y:S01]  /*8260*/  IMAD.MOV.U32 R35, RZ, RZ, R46 ;  /* 0x000000ffff237224 */ /* 0x000fe200078e002e */
[----:B----4-:R-:W-:Y:S01]  /*8270*/  F2FP.F16.F32.PACK_AB R2, R249, R250 ;  /* 0x000000faf902723e */ /* 0x010fe200000000ff */
[----:B------:R-:W-:Y:S01]  /*8280*/  USHF.L.U32 UR20, UR20, 0x3, URZ ;  /* 0x0000000314147899 */ /* 0x000fe2000800063f */
[----:B------:R-:W-:Y:S02]  /*8290*/  IMAD.MOV.U32 R58, RZ, RZ, R59 ;  /* 0x000000ffff3a7224 */ /* 0x000fe400078e003b */
[C---:B------:R-:W-:Y:S01]  /*82a0*/  PRMT R134, R2.reuse, 0x7610, R134 ;  /* 0x0000761002867816 */ /* 0x040fe20000000086 */
[----:B------:R-:W-:Y:S01]  /*82b0*/  IMAD.MOV.U32 R108, RZ, RZ, R104 ;  /* 0x000000ffff6c7224 */ /* 0x000fe200078e0068 */
[----:B------:R-:W-:Y:S01]  /*82c0*/  PRMT R133, R2, 0x7632, R133 ;  /* 0x0000763202857816 */ /* 0x000fe20000000085 */
[----:B------:R-:W-:Y:S01]  /*82d0*/  FADD.FTZ R2, R40, R4 ;  /* 0x0000000428027221 */ /* 0x000fe20000010000 */
[----:B------:R-:W-:Y:S01]  /*82e0*/  FADD.FTZ R4, R41, R5 ;  /* 0x0000000529047221 */ /* 0x000fe20000010000 */
[----:B------:R-:W-:Y:S01]  /*82f0*/  @!P3 HADD2 R137, -R135.H0_H0, -RZ.H0_H0 ;  /* 0xa00000ff8789b230 */ /* 0x000fe20000000900 */
[----:B------:R-:W-:Y:S01]  /*8300*/  PRMT R31, R168, 0x5410, R135 ;  /* 0x00005410a81f7816 */ /* 0x000fe20000000087 */
[----:B------:R-:W-:-:S02]  /*8310*/  IMAD.MOV.U32 R46, RZ, RZ, R55 ;  /* 0x000000ffff2e7224 */ /* 0x000fc400078e0037 */
[----:B------:R-:W-:Y:S01]  /*8320*/  FADD.FTZ R25, R252, R4 ;  /* 0x00000004fc197221 */ /* 0x000fe20000010000 */
[----:B------:R-:W-:Y:S01]  /*8330*/  @!P4 HADD2 R136, -R168.H0_H0, -RZ.H0_H0 ;  /* 0xa00000ffa888c230 */ /* 0x000fe20000000900 */
[----:B--2---:R-:W-:Y:S01]  /*8340*/  HMMA.16816.F32 R4, R12, R16, RZ ;  /* 0x000000100c04723c */ /* 0x004fe200000018ff */
[----:B------:R-:W-:Y:S01]  /*8350*/  FADD.FTZ R24, R111, R2 ;  /* 0x000000026f187221 */ /* 0x000fe20000010000 */
[----:B------:R-:W-:Y:S01]  /*8360*/  IMAD.MOV.U32 R111, RZ, RZ, R106 ;  /* 0x000000ffff6f7224 */ /* 0x000fe200078e006a */
[----:B------:R-:W-:Y:S01]  /*8370*/  @!P3 PRMT R135, R137, 0x5410, RZ ;  /* 0x000054108987b816 */ /* 0x000fe200000000ff */
[----:B------:R-:W-:Y:S01]  /*8380*/  IMAD.MOV.U32 R59, RZ, RZ, R56 ;  /* 0x000000ffff3b7224 */ /* 0x000fe200078e0038 */
[----:B------:R-:W-:Y:S01]  /*8390*/  LEA R218, P3, R39, UR6, 0x1 ;  /* 0x0000000627da7c11 */ /* 0x000fe2000f8608ff */
[----:B------:R-:W-:-:S15]  /*83a0*/  IMAD.MOV.U32 R41, RZ, RZ, R54 ;  /* 0x000000ffff297224 */ /* 0x000fde00078e0036 */
[----:B------:R-:W-:-:S03]  /*83b0*/  NOP ;  /* 0x0000000000007918 */ /* 0x000fc60000000000 */
[----:B-1----:R-:W-:Y:S01]  /*83c0*/  HMMA.16816.F32 R104, R8, R20, R4 ;  /* 0x000000140868723c */ /* 0x002fe20000001804 */
[----:B------:R-:W-:Y:S02]  /*83d0*/  IMAD.MOV.U32 R40, RZ, RZ, R45 ;  /* 0x000000ffff287224 */ /* 0x000fe400078e002d */
[----:B------:R-:W-:Y:S02]  /*83e0*/  IMAD.MOV.U32 R55, RZ, RZ, R67 ;  /* 0x000000ffff377224 */ /* 0x000fe400078e0043 */
[----:B------:R-:W-:Y:S01]  /*83f0*/  IMAD.U32 R2, RZ, RZ, UR20 ;  /* 0x00000014ff027e24 */ /* 0x000fe2000f8e00ff */
[----:B------:R-:W-:Y:S01]  /*8400*/  HMMA.16816.F32 R4, R12, R18, RZ ;  /* 0x000000120c04723c */ /* 0x000fe200000018ff */
[----:B------:R-:W-:Y:S01]  /*8410*/  LEA.HI.X R219, R39, UR7, R219, 0x1, P3 ;  /* 0x0000000727db7c11 */ /* 0x000fe200098f0cdb */
        /* <DEDUP_REMOVED lines=14> */
[----:B------:R-:W-:Y:S01]  /*8500*/  HMMA.16816.F32 R80, R8, R22, R4 ;  /* 0x000000160850723c */ /* 0x000fe20000001804 */
[----:B------:R-:W1:Y:S01]  /*8510*/  LDSM.16.MT88.4 R20, [R188+0x1e000] ;  /* 0x01e00000bc14783b */ /* 0x000e620000004200 */
[----:B------:R-:W-:Y:S02]  /*8520*/  IMAD.MOV.U32 R56, RZ, RZ, R170 ;  /* 0x000000ffff387224 */ /* 0x000fe400078e00aa */
[----:B------:R-:W-:-:S04]  /*8530*/  IMAD.WIDE R28, R2, 0x2, R218 ;  /* 0x00000002021c7825 */ /* 0x000fc800078e02da */
[----:B------:R-:W-:Y:S01]  /*8540*/  FADD.FTZ R4, R35, R24 ;  /* 0x0000001823047221 */ /* 0x000fe20000010000 */
[----:B------:R-:W-:Y:S01]  /*8550*/  FADD.FTZ R5, R129, R25 ;  /* 0x0000001981057221 */ /* 0x000fe20000010000 */
[----:B------:R-:W-:Y:S04]  /*8560*/  STG.E.U16 desc[UR28][R218.64], R91 ;  /* 0x0000005bda007986 */ /* 0x000fe8000c10151c */
[----:B------:R-:W2:Y:S01]  /*8570*/  LDSM.16.MT88.4 R24, [R188+0x1e800] ;  /* 0x01e80000bc18783b */ /* 0x000ea20000004200 */
[----:B------:R-:W-:Y:S01]  /*8580*/  @!P4 PRMT R168, R136, 0x5410, RZ ;  /* 0x0000541088a8c816 */ /* 0x000fe200000000ff */
[----:B------:R-:W-:Y:S02]  /*8590*/  IMAD.MOV.U32 R100, RZ, RZ, R42 ;  /* 0x000000ffff647224 */ /* 0x000fe400078e002a */
[----:B------:R-:W-:Y:S01]  /*85a0*/  STG.E.U16 desc[UR28][R218.64+0x2], R89 ;  /* 0x00000259da007986 */ /* 0x000fe2000c10151c */
[----:B------:R-:W-:-:S02]  /*85b0*/  IMAD.MOV.U32 R136, RZ, RZ, R128 ;  /* 0x000000ffff887224 */ /* 0x000fc400078e0080 */
[----:B------:R-:W-:Y:S01]  /*85c0*/  IMAD.MOV.U32 R42, RZ, RZ, R54 ;  /* 0x000000ffff2a7224 */ /* 0x000fe200078e0036 */
[----:B------:R3:W-:Y:S01]  /*85d0*/  STG.E.U16 desc[UR28][R28.64], R96 ;  /* 0x000000601c007986 */ /* 0x0007e2000c10151c */
[----:B-1----:R-:W-:Y:S01]  /*85e0*/  HMMA.16816.F32 R16, R12, R20, RZ ;  /* 0x000000140c10723c */ /* 0x002fe200000018ff */
[----:B------:R-:W-:Y:S01]  /*85f0*/  IMAD.MOV.U32 R129, RZ, RZ, R55 ;  /* 0x000000ffff817224 */ /* 0x000fe200078e0037 */
[----:B------:R-:W-:Y:S01]  /*8600*/  HSET2.LE.AND R7, R43, R0, PT ;  /* 0x000000002b077233 */ /* 0x000fe20003803000 */
[----:B------:R-:W-:Y:S02]  /*8610*/  IMAD.MOV.U32 R128, RZ, RZ, R78 ;  /* 0x000000ffff807224 */ /* 0x000fe400078e004e */
[----:B------:R-:W-:Y:S02]  /*8620*/  @!P6 HADD2 R130, -R191.H0_H0, -RZ.H0_H0 ;  /* 0xa00000ffbf82e230 */ /* 0x000fe40000000900 */
[----:B------:R-:W-:Y:S02]  /*8630*/  IMAD.MOV.U32 R54, RZ, RZ, R76 ;  /* 0x000000ffff367224 */ /* 0x000fe400078e004c */
[----:B------:R-:W-:-:S02]  /*8640*/  @!P5 HADD2 R131, -R183.H0_H0, -RZ.H0_H0 ;  /* 0xa00000ffb783d230 */ /* 0x000fc40000000900 */
[----:B---3--:R-:W-:Y:S01]  /*8650*/  IMAD.MOV.U32 R96, RZ, RZ, R39 ;  /* 0x000000ffff607224 */ /* 0x008fe200078e0027 */
[----:B------:R-:W-:Y:S01]  /*8660*/  PRMT R30, R134, 0x5410, R133 ;  /* 0x00005410861e7816 */ /* 0x000fe20000000085 */
[----:B------:R-:W-:Y:S02]  /*8670*/  IMAD.MOV.U32 R39, RZ, RZ, R79 ;  /* 0x000000ffff277224 */ /* 0x000fe400078e004f */
[----:B------:R-:W-:Y:S02]  /*8680*/  @!P2 HADD2 R139, -R134.H0_H0, -RZ.H0_H0 ;  /* 0xa00000ff868ba230 */ /* 0x000fe40000000900 */
[----:B------:R-:W-:Y:S02]  /*8690*/  IMAD.MOV.U32 R55, RZ, RZ, R77 ;  /* 0x000000ffff377224 */ /* 0x000fe400078e004d */
[----:B------:R-:W-:Y:S02]  /*86a0*/  @!P1 HADD2 R138, -R133.H0_H0, -RZ.H0_H0 ;  /* 0xa00000ff858a9230 */ /* 0x000fe40000000900 */
[----:B------:R-:W-:Y:S01]  /*86b0*/  IMAD.MOV.U32 R76, RZ, RZ, R58 ;  /* 0x000000ffff4c7224 */ /* 0x000fe200078e003a */
[----:B------:R1:W5:Y:S01]  /*86c0*/  LDL.LU R170, [R1+0xec] ;  /* 0x0000ec0001aa7983 */ /* 0x0003620000300800 */
[----:B------:R-:W-:Y:S01]  /*86d0*/  IMAD.MOV.U32 R77, RZ, RZ, R59 ;  /* 0x000000ffff4d7224 */ /* 0x000fe200078e003b */
[----:B------:R-:W-:Y:S01]  /*86e0*/  HSET2.LE.AND R2, R32, R0, PT ;  /* 0x0000000020027233 */ /* 0x000fe20003803000 */
[----:B------:R-:W-:Y:S01]  /*86f0*/  IMAD.MOV.U32 R78, RZ, RZ, R56 ;  /* 0x000000ffff4e7224 */ /* 0x000fe200078e0038 */
[----:B------:R3:W-:Y:S01]  /*8700*/  STG.E.U16 desc[UR28][R28.64+0x2], R98 ;  /* 0x000002621c007986 */ /* 0x0007e2000c10151c */
[----:B------:R-:W-:-:S02]  /*8710*/  IMAD.MOV.U32 R79, RZ, RZ, R57 ;  /* 0x000000ffff4f7224 */ /* 0x000fc400078e0039 */
[----:B------:R-:W-:Y:S01]  /*8720*/  FADD.FTZ R247, R247, R4 ;  /* 0x00000004f7f77221 */ /* 0x000fe20000010000 */
[----:B------:R-:W-:Y:S01]  /*8730*/  LOP3.LUT R4, R2, R44, RZ, 0xc0, !PT ;  /* 0x0000002c02047212 */ /* 0x000fe200078ec0ff */
[----:B------:R4:W-:Y:S01]  /*8740*/  STG.E.U16 desc[UR28][R218.64+0x10], R97 ;  /* 0x00001061da007986 */ /* 0x0009e2000c10151c */
[--C-:B------:R-:W-:Y:S01]  /*8750*/  HSET2.LE.AND R2, R38, R0.reuse, PT ;  /* 0x0000000026027233 */ /* 0x100fe20003803000 */
[----:B--2---:R-:W-:Y:S01]  /*8760*/  HMMA.16816.F32 R56, R8, R24, R16 ;  /* 0x000000180838723c */ /* 0x004fe20000001810 */
[----:B------:R-:W-:Y:S01]  /*8770*/  FADD.FTZ R248, R248, R5 ;  /* 0x00000005f8f87221 */ /* 0x000fe20000010000 */
[----:B------:R2:W-:Y:S01]  /*8780*/  STG.E.U16 desc[UR28][R218.64+0x12], R99 ;  /* 0x00001263da007986 */ /* 0x0005e2000c10151c */
[----:B------:R-:W-:Y:S01]  /*8790*/  LOP3.LUT R7, R7, R51, RZ, 0xc0, !PT ;  /* 0x0000003307077212 */ /* 0x000fe200078ec0ff */
[----:B------:R-:W-:Y:S01]  /*87a0*/  IMAD.MOV.U32 R43, RZ, RZ, R129 ;  /* 0x000000ffff2b7224 */ /* 0x000fe200078e0081 */
[----:B------:R-:W-:Y:S01]  /*87b0*/  LOP3.LUT R5, R2, R53, RZ, 0xc0, !PT ;  /* 0x0000003502057212 */ /* 0x000fe200078ec0ff */
[----:B------:R-:W-:Y:S01]  /*87c0*/  HMMA.16816.F32 R16, R12, R22, RZ ;  /* 0x000000160c10723c */ /* 0x000fe200000018ff */
[----:B------:R-:W1:Y:S01]  /*87d0*/  LDSM.16.MT88.4 R20, [R187+0x1e000] ;  /* 0x01e00000bb14783b */ /* 0x000e620000004200 */
[----:B------:R-:W-:Y:S01]  /*87e0*/  HSET2.LE.AND R2, R48, R0, PT ;  /* 0x0000000030027233 */ /* 0x000fe20003803000 */
[----:B------:R-:W-:Y:S01]  /*87f0*/  IMAD.MOV.U32 R38, RZ, RZ, R54 ;  /* 0x000000ffff267224 */ /* 0x000fe200078e0036 */
[----:B------:R-:W-:Y:S01]  /*8800*/  @!P6 PRMT R191, R130, 0x5410, RZ ;  /* 0x0000541082bfe816 */ /* 0x000fe200000000ff */
[----:B------:R-:W-:Y:S01]  /*8810*/  IMAD.MOV.U32 R51, RZ, RZ, R88 ;  /* 0x000000ffff337224 */ /* 0x000fe200078e0058 */
[----:B------:R-:W-:Y:S01]  /*8820*/  @!P5 PRMT R183, R131, 0x5410, RZ ;  /* 0x0000541083b7d816 */ /* 0x000fe200000000ff */
[----:B------:R-:W-:Y:S01]  /*8830*/  IMAD.MOV.U32 R137, RZ, RZ, R100 ;  /* 0x000000ffff897224 */ /* 0x000fe200078e0064 */
[----:B------:R-:W-:Y:S01]  /*8840*/  LOP3.LUT R6, R2, R52, RZ, 0xc0, !PT ;  /* 0x0000003402067212 */ /* 0x000fe200078ec0ff */
[----:B------:R-:W-:Y:S01]  /*8850*/  IMAD.MOV.U32 R2, RZ, RZ, R90 ;  /* 0x000000ffff027224 */ /* 0x000fe200078e005a */
[----:B------:R-:W-:Y:S01]  /*8860*/  @!P2 PRMT R134, R139, 0x5410, RZ ;  /* 0x000054108b86a816 */ /* 0x000fe200000000ff */
[----:B------:R-:W-:Y:S01]  /*8870*/  IMAD.MOV.U32 R139, RZ, RZ, R111 ;  /* 0x000000ffff8b7224 */ /* 0x000fe200078e006f */
[----:B------:R-:W-:Y:S01]  /*8880*/  @!P1 PRMT R133, R138, 0x5410, RZ ;  /* 0x000054108a859816 */ /* 0x000fe200000000ff */
[----:B------:R-:W-:Y:S01]  /*8890*/  IMAD.MOV.U32 R138, RZ, RZ, R110 ;  /* 0x000000ffff8a7224 */ /* 0x000fe200078e006e */
[----:B------:R-:W-:Y:S01]  /*88a0*/  STG.E.U16 desc[UR28][R28.64+0x10], R242 ;  /* 0x000010f21c007986 */ /* 0x000fe2000c10151c */
[----:B---3--:R-:W-:-:S02]  /*88b0*/  IMAD.MOV.U32 R98, RZ, RZ, R41 ;  /* 0x000000ffff627224 */ /* 0x008fc400078e0029 */
[----:B------:R-:W-:Y:S01]  /*88c0*/  IMAD.MOV.U32 R41, RZ, RZ, R45 ;  /* 0x000000ffff297224 */ /* 0x000fe200078e002d */
[----:B------:R-:W-:Y:S01]  /*88d0*/  STG.E.U16 desc[UR28][R28.64+0x12], R241 ;  /* 0x000012f11c007986 */ /* 0x000fe2000c10151c */
[----:B----4-:R-:W-:Y:S02]  /*88e0*/  IMAD.MOV.U32 R97, RZ, RZ, R40 ;  /* 0x000000ffff617224 */ /* 0x010fe400078e0028 */
[----:B------:R-:W-:Y:S01]  /*88f0*/  IMAD.MOV.U32 R40, RZ, RZ, R47 ;  /* 0x000000ffff287224 */ /* 0x000fe200078e002f */
[----:B------:R-:W-:Y:S01]  /*8900*/  STG.E.U16 desc[UR28][R218.64+0x20], R246 ;  /* 0x000020f6da007986 */ /* 0x000fe2000c10151c */
[----:B--2---:R-:W-:Y:S02]  /*8910*/  IMAD.MOV.U32 R99, RZ, RZ, R46 ;  /* 0x000000ffff637224 */ /* 0x004fe400078e002e */
[----:B------:R-:W-:Y:S01]  /*8920*/  HMMA.16816.F32 R44, R8, R26, R16 ;  /* 0x0000001a082c723c */ /* 0x000fe20000001810 */
[----:B------:R-:W-:Y:S01]  /*8930*/  IMAD.MOV.U32 R48, RZ, RZ, R109 ;  /* 0x000000ffff307224 */ /* 0x000fe200078e006d */
[----:B------:R-:W-:Y:S01]  /*8940*/  STG.E.U16 desc[UR28][R218.64+0x22], R245 ;  /* 0x000022f5da007986 */ /* 0x000fe2000c10151c */
[----:B------:R-:W-:-:S03]  /*8950*/  IMAD.MOV.U32 R252, RZ, RZ, R102 ;  /* 0x000000fffffc7224 */ /* 0x000fc600078e0066 */
[----:B------:R-:W-:Y:S01]  /*8960*/  STG.E.U16 desc[UR28][R28.64+0x20], R244 ;  /* 0x000020f41c007986 */ /* 0x000fe2000c10151c */
[--C-:B------:R-:W-:Y:S01]  /*8970*/  HSET2.LE.AND R17, R37, R0.reuse, PT ;  /* 0x0000000025117233 */ /* 0x100fe20003803000 */
[----:B------:R-:W-:Y:S01]  /*8980*/  IMAD.MOV.U32 R37, RZ, RZ, R39 ;  /* 0x000000ffff257224 */ /* 0x000fe200078e0027 */
[--C-:B------:R-:W-:Y:S01]  /*8990*/  HSET2.LE.AND R18, R36, R0.reuse, PT ;  /* 0x0000000024127233 */ /* 0x100fe20003803000 */
[----:B------:R-:W-:Y:S01]  /*89a0*/  IMAD.MOV.U32 R36, RZ, RZ, R128 ;  /* 0x000000ffff247224 */ /* 0x000fe200078e0080 */
[--C-:B------:R-:W-:Y:S01]  /*89b0*/  HSET2.LE.AND R16, R34, R0.reuse, PT ;  /* 0x0000000022107233 */ /* 0x100fe20003803000 */
[----:B------:R-:W-:Y:S01]  /*89c0*/  IMAD.MOV.U32 R39, RZ, RZ, R55 ;  /* 0x000000ffff277224 */ /* 0x000fe200078e0037 */
[----:B------:R-:W-:Y:S01]  /*89d0*/  LOP3.LUT R130, R17, R31, RZ, 0xc0, !PT ;  /* 0x0000001f11827212 */ /* 0x000fe200078ec0ff */
[----:B------:R-:W-:Y:S01]  /*89e0*/  IMAD.MOV.U32 R31, RZ, RZ, R139 ;  /* 0x000000ffff1f7224 */ /* 0x000fe200078e008b */
[----:B------:R-:W-:Y:S01]  /*89f0*/  LOP3.LUT R131, R18, R30, RZ, 0xc0, !PT ;  /* 0x0000001e12837212 */ /* 0x000fe200078ec0ff */
[C---:B-1----:R-:W-:Y:S01]  /*8a00*/  HMMA.16816.F32 R24, R12.reuse, R20, RZ ;  /* 0x000000140c18723c */ /* 0x042fe200000018ff */
[----:B------:R-:W-:Y:S01]  /*8a10*/  LOP3.LUT R128, R16, R50, RZ, 0xc0, !PT ;  /* 0x0000003210807212 */ /* 0x000fe200078ec0ff */
[----:B------:R-:W-:Y:S01]  /*8a20*/  IMAD.MOV.U32 R50, RZ, RZ, R101 ;  /* 0x000000ffff327224 */ /* 0x000fe200078e0065 */
[----:B------:R-:W-:Y:S01]  /*8a30*/  HSET2.LE.AND R0, R33, R0, PT ;  /* 0x0000000021007233 */ /* 0x000fe20003803000 */
[----:B------:R-:W-:Y:S01]  /*8a40*/  IMAD.MOV.U32 R30, RZ, RZ, R138 ;  /* 0x000000ffff1e7224 */ /* 0x000fe200078e008a */
[----:B------:R-:W-:Y:S01]  /*8a50*/  STG.E.U16 desc[UR28][R28.64+0x22], R243 ;  /* 0x000022f31c007986 */ /* 0x000fe2000c10151c */
[----:B------:R-:W-:Y:S02]  /*8a60*/  HMMA.16816.F32 R20, R12, R22, RZ ;  /* 0x000000160c14723c */ /* 0x000fe400000018ff */
[----:B------:R-:W-:Y:S01]  /*8a70*/  LOP3.LUT R129, R0, R49, RZ, 0xc0, !PT ;  /* 0x0000003100817212 */ /* 0x000fe200078ec0ff */
[----:B------:R-:W1:Y:S01]  /*8a80*/  LDSM.16.MT88.4 R12, [R187+0x1e800] ;  /* 0x01e80000bb0c783b */ /* 0x000e620000004200 */
[----:B------:R-:W-:-:S02]  /*8a90*/  IMAD.MOV.U32 R0, RZ, RZ, R108 ;  /* 0x000000ffff007224 */ /* 0x000fc400078e006c */
[----:B------:R-:W-:Y:S01]  /*8aa0*/  IMAD.MOV.U32 R49, RZ, RZ, R103 ;  /* 0x000000ffff317224 */ /* 0x000fe200078e0067 */
        /* <DEDUP_REMOVED lines=8> */
[----:B------:R-:W-:Y:S01]  /*8b30*/  STG.E.U16 desc[UR28][R218.64+0x50], R178 ;  /* 0x000050b2da007986 */ /* 0x000fe2000c10151c */
[C---:B-1----:R-:W-:Y:S03]  /*8b40*/  HMMA.16816.F32 R24, R8.reuse, R12, R24 ;  /* 0x0000000c0818723c */ /* 0x042fe60000001818 */
[----:B------:R-:W-:Y:S04]  /*8b50*/  STG.E.U16 desc[UR28][R218.64+0x52], R177 ;  /* 0x000052b1da007986 */ /* 0x000fe8000c10151c */
[----:B------:R-:W-:Y:S01]  /*8b60*/  STG.E.U16 desc[UR28][R28.64+0x50], R175 ;  /* 0x000050af1c007986 */ /* 0x000fe2000c10151c */
[----:B------:R-:W-:Y:S03]  /*8b70*/  HMMA.16816.F32 R20, R8, R14, R20 ;  /* 0x0000000e0814723c */ /* 0x000fe60000001814 */
[----:B------:R-:W1:Y:S04]  /*8b80*/  LDSM.16.MT88.4 R8, [R185+0x19000] ;  /* 0x01900000b908783b */ /* 0x000e680000004200 */
[----:B------:R-:W2:Y:S04]  /*8b90*/  LDSM.16.MT88.4 R12, [R186+0x19000] ;  /* 0x01900000ba0c783b */ /* 0x000ea80000004200 */
        /* <DEDUP_REMOVED lines=9> */
[----:B------:R-:W-:Y:S03]  /*8c30*/  STG.E.U16 desc[UR28][R28.64+0x72], R133 ;  /* 0x000072851c007986 */ /* 0x000fe6000c10151c */
        /* <DEDUP_REMOVED lines=26> */
[----:B------:R-:W-:Y:S01]  /*8de0*/  LDSM.16.MT88.4 R152, [R186+0x19800] ;  /* 0x01980000ba98783b */ /* 0x000fe20000004200 */
[C---:B--2---:R-:W-:Y:S03]  /*8df0*/  HMMA.16816.F32 R100, R4.reuse, R12, R160 ;  /* 0x0000000c0464723c */ /* 0x044fe600000018a0 */
[----:B------:R-:W-:Y:S03]  /*8e00*/  LDSM.16.MT88.4 R160, [R185+0x19800] ;  /* 0x01980000b9a0783b */ /* 0x000fe60000004200 */
[C---:B------:R-:W-:Y:S01]  /*8e10*/  HMMA.16816.F32 R108, R4.reuse, R14, R144 ;  /* 0x0000000e046c723c */ /* 0x040fe20000001890 */
[----:B------:R-:W2:Y:S04]  /*8e20*/  LDSM.16.MT88.4 R12, [R187+0x1d000] ;  /* 0x01d00000bb0c783b */ /* 0x000ea80000004200 */
[----:B------:R-:W3:Y:S01]  /*8e30*/  LDSM.16.MT88.4 R144, [R188+0x19800] ;  /* 0x01980000bc90783b */ /* 0x000ee20000004200 */
[C---:B-1----:R-:W-:Y:S06]  /*8e40*/  HMMA.16816.F32 R112, R4.reuse, R8, R112 ;  /* 0x000000080470723c */ /* 0x042fec0000001870 */
[C---:B------:R-:W-:Y:S01]  /*8e50*/  HMMA.16816.F32 R116, R4.reuse, R10, R116 ;  /* 0x0000000a0474723c */ /* 0x040fe20000001874 */
[----:B------:R-:W1:Y:S05]  /*8e60*/  LDSM.16.MT88.4 R8, [R185+0x1f000] ;  /* 0x01f00000b908783b */ /* 0x000e6a0000004200 */
[C---:B--2---:R-:W-:Y:S06]  /*8e70*/  HMMA.16816.F32 R212, R4.reuse, R12, R212 ;  /* 0x0000000c04d4723c */ /* 0x044fec00000018d4 */
[----:B------:R-:W-:Y:S01]  /*8e80*/  HMMA.16816.F32 R224, R4, R14, R224 ;  /* 0x0000000e04e0723c */ /* 0x000fe200000018e0 */
[----:B------:R-:W2:Y:S05]  /*8e90*/  LDSM.16.MT88.4 R12, [R186+0x1f000] ;  /* 0x01f00000ba0c783b */ /* 0x000eaa0000004200 */
[C---:B------:R-:W-:Y:S06]  /*8ea0*/  HMMA.16816.F32 R164, R128.reuse, R160, R164 ;  /* 0x000000a080a4723c */ /* 0x040fec00000018a4 */
[C---:B------:R-:W-:Y:S06]  /*8eb0*/  HMMA.16816.F32 R160, R128.reuse, R162, R16 ;  /* 0x000000a280a0723c */ /* 0x040fec0000001810 */
[----:B---3--:R-:W-:Y:S01]  /*8ec0*/  HMMA.16816.F32 R148, R128, R144, R148 ;  /* 0x000000908094723c */ /* 0x008fe20000001894 */
[----:B------:R-:W-:-:S02]  /*8ed0*/  IMAD.MOV.U32 R19, RZ, RZ, R50 ;  /* 0x000000ffff137224 */ /* 0x000fc400078e0032 */
[----:B------:R-:W-:-:S03]  /*8ee0*/  IMAD.MOV.U32 R18, RZ, RZ, R51 ;  /* 0x000000ffff127224 */ /* 0x000fc600078e0033 */
[----:B------:R-:W-:Y:S06]  /*8ef0*/  HMMA.16816.F32 R144, R128, R146, R36 ;  /* 0x000000928090723c */ /* 0x000fec0000001824 */
[C---:B-1----:R-:W-:Y:S06]  /*8f00*/  HMMA.16816.F32 R124, R4.reuse, R8, R124 ;  /* 0x00000008047c723c */ /* 0x042fec000000187c */
[C---:B------:R-:W-:Y:S01]  /*8f10*/  HMMA.16816.F32 R120, R4.reuse, R10, R120 ;  /* 0x0000000a0478723c */ /* 0x040fe20000001878 */
[----:B------:R-:W1:Y:S05]  /*8f20*/  LDSM.16.MT88.4 R8, [R188+0x1f000] ;  /* 0x01f00000bc08783b */ /* 0x000e6a0000004200 */
[C---:B--2---:R-:W-:Y:S01]  /*8f30*/  HMMA.16816.F32 R236, R4.reuse, R12, R104 ;  /* 0x0000000c04ec723c */ /* 0x044fe20000001868 */
[----:B------:R-:W-:Y:S05]  /*8f40*/  LDSM.16.MT88.4 R104, [R185+0x1f800] ;  /* 0x01f80000b968783b */ /* 0x000fea0000004200 */
[----:B------:R-:W-:Y:S01]  /*8f50*/  HMMA.16816.F32 R232, R4, R14, R80 ;  /* 0x0000000e04e8723c */ /* 0x000fe20000001850 */
[----:B------:R-:W-:Y:S05]  /*8f60*/  LDSM.16.MT88.4 R80, [R186+0x1d800] ;  /* 0x01d80000ba50783b */ /* 0x000fea0000004200 */
[C---:B------:R-:W-:Y:S06]  /*8f70*/  HMMA.16816.F32 R156, R128.reuse, R152, R156 ;  /* 0x00000098809c723c */ /* 0x040fec000000189c */
[----:B------:R-:W-:Y:S06]  /*8f80*/  HMMA.16816.F32 R152, R128, R154, R32 ;  /* 0x0000009a8098723c */ /* 0x000fec0000001820 */
[C---:B-1----:R-:W-:Y:S01]  /*8f90*/  HMMA.16816.F32 R228, R4.reuse, R8, R56 ;  /* 0x0000000804e4723c */ /* 0x042fe20000001838 */
[----:B------:R-:W-:Y:S05]  /*8fa0*/  LDSM.16.MT88.4 R56, [R188+0x1b800] ;  /* 0x01b80000bc38783b */ /* 0x000fea0000004200 */
[C---:B------:R-:W-:Y:S01]  /*8fb0*/  HMMA.16816.F32 R12, R4.reuse, R10, R44 ;  /* 0x0000000a040c723c */ /* 0x040fe2000000182c */
[----:B------:R-:W1:Y:S05]  /*8fc0*/  LDSM.16.MT88.4 R8, [R187+0x1f000] ;  /* 0x01f00000bb08783b */ /* 0x000e6a0000004200 */
[C---:B-1----:R-:W-:Y:S06]  /*8fd0*/  HMMA.16816.F32 R24, R4.reuse, R8, R24 ;  /* 0x000000080418723c */ /* 0x042fec0000001818 */
[----:B------:R-:W-:Y:S01]  /*8fe0*/  HMMA.16816.F32 R20, R4, R10, R20 ;  /* 0x0000000a0414723c */ /* 0x000fe20000001814 */
[----:B------:R-:W-:Y:S01]  /*8ff0*/  IMAD.MOV.U32 R9, RZ, RZ, R2 ;  /* 0x000000ffff097224 */ /* 0x000fe200078e0002 */
[----:B------:R-:W-:Y:S01]  /*9000*/  LDSM.16.MT88.4 R4, [R187+0x1f800] ;  /* 0x01f80000bb04783b */ /* 0x000fe20000004200 */
[----:B------:R-:W-:-:S02]  /*9010*/  IMAD.MOV.U32 R2, RZ, RZ, R137 ;  /* 0x000000ffff027224 */ /* 0x000fc400078e0089 */
[----:B------:R-:W-:Y:S02]  /*9020*/  IMAD.MOV.U32 R8, RZ, RZ, R48 ;  /* 0x000000ffff087224 */ /* 0x000fe400078e0030 */
[----:B------:R-:W-:Y:S02]  /*9030*/  IMAD.MOV.U32 R11, RZ, RZ, R0 ;  /* 0x000000ffff0b7224 */ /* 0x000fe400078e0000 */
[----:B------:R-:W-:Y:S01]  /*9040*/  FADD.FTZ R2, R2, R248 ;  /* 0x000000f802027221 */ /* 0x000fe20000010000 */
[----:B------:R-:W-:Y:S02]  /*9050*/  IMAD.MOV.U32 R0, RZ, RZ, R136 ;  /* 0x000000ffff007224 */ /* 0x000fe400078e0088 */
[----:B------:R-:W1:Y:S01]  /*9060*/  LDSM.16.MT88.4 R136, [R187+0x19800] ;  /* 0x01980000bb88783b */ /* 0x000e620000004200 */
[----:B------:R-:W-:Y:S02]  /*9070*/  IMAD.MOV.U32 R10, RZ, RZ, R49 ;  /* 0x000000ffff0a7224 */ /* 0x000fe400078e0031 */
[----:B------:R-:W-:Y:S01]  /*9080*/  FADD.FTZ R0, R0, R247 ;  /* 0x000000f700007221 */ /* 0x000fe20000010000 */
[----:B------:R-:W-:Y:S01]  /*9090*/  FADD.FTZ R2, R19, R2 ;  /* 0x0000000213027221 */ /* 0x000fe20000010000 */
[----:B------:R-:W2:Y:S02]  /*90a0*/  LDSM.16.MT88.4 R48, [R186+0x1b800] ;  /* 0x01b80000ba30783b */ /* 0x000ea40000004200 */
        /* <DEDUP_REMOVED lines=10> */
[C---:B-1----:R-:W-:Y:S06]  /*9150*/  HMMA.16816.F32 R140, R128.reuse, R136, R140 ;  /* 0x00000088808c723c */ /* 0x042fec000000188c */
[C---:B------:R-:W-:Y:S01]  /*9160*/  HMMA.16816.F32 R136, R128.reuse, R138, R40 ;  /* 0x0000008a8088723c */ /* 0x040fe20000001828 */
[----:B------:R-:W1:Y:S05]  /*9170*/  LDSM.16.MT88.4 R40, [R185+0x1b800] ;  /* 0x01b80000b928783b */ /* 0x000e6a0000004200 */
[C---:B--2---:R-:W-:Y:S01]  /*9180*/  HMMA.16816.F32 R44, R128.reuse, R48, R64 ;  /* 0x00000030802c723c */ /* 0x044fe20000001840 */
[----:B------:R-:W2:Y:S05]  /*9190*/  LDSM.16.MT88.4 R64, [R187+0x1b800] ;  /* 0x01b80000bb40783b */ /* 0x000eaa0000004200 */
[C---:B------:R-:W-:Y:S06]  /*91a0*/  HMMA.16816.F32 R48, R128.reuse, R50, R68 ;  /* 0x000000328030723c */ /* 0x040fec0000001844 */
[C---:B-1----:R-:W-:Y:S06]  /*91b0*/  HMMA.16816.F32 R36, R128.reuse, R40, R52 ;  /* 0x000000288024723c */ /* 0x042fec0000001834 */
[C---:B------:R-:W-:Y:S06]  /*91c0*/  HMMA.16816.F32 R40, R128.reuse, R42, R60 ;  /* 0x0000002a8028723c */ /* 0x040fec000000183c */
        /* <DEDUP_REMOVED lines=8> */
[C---:B------:R-:W-:Y:S01]  /*9250*/  HMMA.16816.F32 R104, R128.reuse, R106, R120 ;  /* 0x0000006a8068723c */ /* 0x040fe20000001878 */
[----:B------:R-:W3:Y:S05]  /*9260*/  LDSM.16.MT88.4 R120, [R188+0x1f800] ;  /* 0x01f80000bc78783b */ /* 0x000eea0000004200 */
[C---:B-1----:R-:W-:Y:S06]  /*9270*/  HMMA.16816.F32 R68, R128.reuse, R72, R92 ;  /* 0x000000488044723c */ /* 0x042fec000000185c */
[C---:B------:R-:W-:Y:S01]  /*9280*/  HMMA.16816.F32 R72, R128.reuse, R74, R96 ;  /* 0x0000004a8048723c */ /* 0x040fe20000001860 */
[----:B------:R-:W1:Y:S05]  /*9290*/  LDSM.16.MT88.4 R96, [R187+0x1d800] ;  /* 0x01d80000bb60783b */ /* 0x000e6a0000004200 */
[C---:B--2---:R-:W-:Y:S01]  /*92a0*/  HMMA.16816.F32 R84, R128.reuse, R88, R112 ;  /* 0x000000588054723c */ /* 0x044fe20000001870 */
[----:B------:R-:W2:Y:S05]  /*92b0*/  LDSM.16.MT88.4 R112, [R186+0x1f800] ;  /* 0x01f80000ba70783b */ /* 0x000eaa0000004200 */
[C---:B------:R-:W-:Y:S06]  /*92c0*/  HMMA.16816.F32 R80, R128.reuse, R82, R108 ;  /* 0x000000528050723c */ /* 0x040fec000000186c */
[C---:B------:R-:W-:Y:S06]  /*92d0*/  HMMA.16816.F32 R88, R128.reuse, R90, R116 ;  /* 0x0000005a8058723c */ /* 0x040fec0000001874 */
[C---:B------:R-:W-:Y:S06]  /*92e0*/  HMMA.16816.F32 R124, R128.reuse, R4, R24 ;  /* 0x00000004807c723c */ /* 0x040fec0000001818 */
[C---:B---3--:R-:W-:Y:S06]  /*92f0*/  HMMA.16816.F32 R116, R128.reuse, R120, R228 ;  /* 0x000000788074723c */ /* 0x048fec00000018e4 */
[C---:B------:R-:W-:Y:S06]  /*9300*/  HMMA.16816.F32 R120, R128.reuse, R122, R12 ;  /* 0x0000007a8078723c */ /* 0x040fec000000180c */
[C---:B-1----:R-:W-:Y:S06]  /*9310*/  HMMA.16816.F32 R92, R128.reuse, R96, R212 ;  /* 0x00000060805c723c */ /* 0x042fec00000018d4 */
[----:B--2---:R-:W-:Y:S01]  /*9320*/  HMMA.16816.F32 R108, R128, R112, R236 ;  /* 0x00000070806c723c */ /* 0x004fe200000018ec */
[----:B------:R-:W-:-:S04]  /*9330*/  IADD3 R214, P1, R218, -0x80, RZ ;  /* 0xffffff80dad67810 */ /* 0x000fc80007f3e0ff */
[----:B------:R-:W-:Y:S01]  /*9340*/  IADD3.X R215, R219, -0x1, RZ, P1, !PT ;  /* 0xffffffffdbd77810 */ /* 0x000fe20000ffe4ff */
[----:B------:R-:W-:Y:S01]  /*9350*/  HMMA.16816.F32 R96, R128, R98, R224 ;  /* 0x000000628060723c */ /* 0x000fe200000018e0 */
[----:B------:R-:W-:-:S05]  /*9360*/  FADD.FTZ R239, R249, R0 ;  /* 0x00000000f9ef7221 */ /* 0x000fca0000010000 */
        /* <DEDUP_REMOVED lines=24> */
[----:B------:R-:W2:Y:S01]  /*94f0*/  S2R R252, SR_TID.X ;  /* 0x0000000000fc7919 */ /* 0x000ea20000002100 */
[----:B------:R-:W-:-:S06]  /*9500*/  IMAD.MOV.U32 R5, RZ, RZ, R19 ;  /* 0x000000ffff057224 */ /* 0x000fcc00078e0013 */
[----:B------:R-:W3:Y:S01]  /*9510*/  @!P4 LDC.64 R8, c[0x0][0x220] ;  /* 0x00008800ff08cb82 */ /* 0x000ee20000000a00 */
[----:B------:R-:W-:Y:S01]  /*9520*/  UIMAD UR4, UR6, UR40, UR4 ;  /* 0x00000028060472a4 */ /* 0x000fe2000f8e0204 */
[----:B------:R-:W-:-:S04]  /*9530*/  IMAD.MOV.U32 R4, RZ, RZ, R30 ;  /* 0x000000ffff047224 */ /* 0x000fc800078e001e */
        /* <DEDUP_REMOVED lines=13> */
[----:B---3--:R-:W-:Y:S01]  /*9610*/  @!P4 LEA R8, P0, R4, R8, 0x1 ;  /* 0x000000080408c211 */ /* 0x008fe200078008ff */
[----:B------:R-:W-:Y:S01]  /*9620*/  @P4 STS.128 [R216+0x1a000], RZ ;  /* 0x01a000ffd8004388 */ /* 0x000fe20000000c00 */
[----:B------:R-:W-:Y:S02]  /*9630*/  @!P5 LEA R14, P1, R0, R14, 0x1 ;  /* 0x0000000e000ed211 */ /* 0x000fe400078208ff */
[----:B------:R-:W-:Y:S01]  /*9640*/  @!P4 LEA.HI.X R9, R4, R9, R2, 0x1, P0 ;  /* 0x000000090409c211 */ /* 0x000fe200000f0c02 */
[----:B--2---:R-:W-:Y:S01]  /*9650*/  IMAD.SHL.U32 R252, R252, 0x2, RZ ;  /* 0x00000002fcfc7824 */ /* 0x004fe200078e00ff */
[----:B------:R-:W-:Y:S01]  /*9660*/  @!P5 LEA.HI.X R15, R0, R15, R5, 0x1, P1 ;  /* 0x0000000f000fd211 */ /* 0x000fe200008f0c05 */
[----:B------:R-:W2:Y:S01]  /*9670*/  @!P3 LDC.64 R18, c[0x0][0x220] ;  /* 0x00008800ff12bb82 */ /* 0x000ea20000000a00 */
[----:B----4-:R-:W-:Y:S01]  /*9680*/  @!P3 LEA R10, P0, R4, R10, 0x1 ;  /* 0x0000000a040ab211 */ /* 0x010fe200078008ff */
[----:B------:R-:W-:Y:S01]  /*9690*/  @!PT LDS RZ, [RZ] ;  /* 0x00000000fffff984 */ /* 0x000fe20000000800 */
[----:B------:R-:W-:Y:S01]  /*96a0*/  @!PT LDS RZ, [RZ] ;  /* 0x00000000fffff984 */ /* 0x000fe20000000800 */
[----:B------:R-:W-:Y:S01]  /*96b0*/  @!PT LDS RZ, [RZ] ;  /* 0x00000000fffff984 */ /* 0x000fe20000000800 */
[----:B------:R3:W-:Y:S01]  /*96c0*/  @!P4 LDGSTS.E.BYPASS.LTC128B.128 [R216+0x1a000], desc[UR28][R8.64+0x80] ;  /* 0x1a00008008d8cfae */ /* 0x0007e2000b901d5c */
[----:B------:R-:W-:-:S02]  /*96d0*/  LOP3.LUT R252, R252, 0x6, RZ, 0xc0, !PT ;  /* 0x00000006fcfc7812 */ /* 0x000fc400078ec0ff */
[C-C-:B------:R-:W-:Y:S01]  /*96e0*/  @!P3 LEA.HI.X R11, R4.reuse, R11, R2.reuse, 0x1, P0 ;  /* 0x0000000b040bb211 */ /* 0x140fe200000f0c02 */
[----:B------:R-:W-:Y:S02]  /*96f0*/  @P3 STS.128 [R216+0x1c000], RZ ;  /* 0x01c000ffd8003388 */ /* 0x000fe40000000c00 */
[----:B------:R-:W4:Y:S01]  /*9700*/  @!P2 LDC.64 R20, c[0x0][0x220] ;  /* 0x00008800ff14ab82 */ /* 0x000f220000000a00 */
[C---:B-1----:R-:W-:Y:S01]  /*9710*/  @!P2 LEA R12, P0, R4.reuse, R12, 0x1 ;  /* 0x0000000c040ca211 */ /* 0x042fe200078008ff */
[----:B------:R-:W-:Y:S01]  /*9720*/  @!PT LDS RZ, [RZ] ;  /* 0x00000000fffff984 */ /* 0x000fe20000000800 */
[----:B------:R-:W-:Y:S01]  /*9730*/  @!PT LDS RZ, [RZ] ;  /* 0x00000000fffff984 */ /* 0x000fe20000000800 */
[----:B------:R-:W-:Y:S01]  /*9740*/  @!PT LDS RZ, [RZ] ;  /* 0x00000000fffff984 */ /* 0x000fe20000000800 */
[----:B------:R-:W-:Y:S03]  /*9750*/  @!P3 LDGSTS.E.BYPASS.LTC128B.128 [R216+0x1c000], desc[UR28][R10.64+0x100] ;  /* 0x1c0001000ad8bfae */ /* 0x000fe6000b901d5c */
        /* <DEDUP_REMOVED lines=11> */
[----:B------:R-:W-:Y:S01]  /*9810*/  @!P5 LDGSTS.E.BYPASS.LTC128B.128 [R216+0x19000], desc[UR28][R14.64] ;  /* 0x190000000ed8dfae */ /* 0x000fe2000b901d5c */
[C-C-:B------:R-:W-:Y:S02]  /*9820*/  @!P3 LEA.HI.X R7, R0.reuse, R19, R5.reuse, 0x1, P1 ;  /* 0x000000130007b211 */ /* 0x140fe400008f0c05 */
[C---:B---3--:R-:W-:Y:S01]  /*9830*/  @!P4 LEA R8, P6, R0.reuse, R16, 0x1 ;  /* 0x000000100008c211 */ /* 0x048fe200078c08ff */
[----:B------:R-:W-:Y:S01]  /*9840*/  @P4 STS.128 [R216+0x1b000], RZ ;  /* 0x01b000ffd8004388 */ /* 0x000fe20000000c00 */
[C---:B----4-:R-:W-:Y:S02]  /*9850*/  @!P2 LEA R4, P0, R0.reuse, R20, 0x1 ;  /* 0x000000140004a211 */ /* 0x050fe400078008ff */
        /* <DEDUP_REMOVED lines=9> */
[C---:B------:R-:W-:Y:S01]  /*98f0*/  VIADD R2, R0.reuse, 0x1 ;  /* 0x0000000100027836 */ /* 0x040fe20000000000 */
[C---:B------:R-:W-:Y:S01]  /*9900*/  ISETP.GE.AND P0, PT, R0.reuse, R222, PT ;  /* 0x000000de0000720c */ /* 0x040fe20003f06270 */
[----:B------:R-:W-:Y:S01]  /*9910*/  @!PT LDS RZ, [RZ] ;  /* 0x00000000fffff984 */ /* 0x000fe20000000800 */
[----:B------:R-:W-:Y:S01]  /*9920*/  @!PT LDS RZ, [RZ] ;  /* 0x00000000fffff984 */ /* 0x000fe20000000800 */
[----:B------:R-:W-:Y:S01]  /*9930*/  @!PT LDS RZ, [RZ] ;  /* 0x00000000fffff984 */ /* 0x000fe20000000800 */
[----:B------:R-:W-:Y:S01]  /*9940*/  @!P3 LDGSTS.E.BYPASS.LTC128B.128 [R216+0x1d000], desc[UR28][R6.64+0x100] ;  /* 0x1d00010006d8bfae */ /* 0x000fe2000b901d5c */
[C---:B------:R-:W-:Y:S02]  /*9950*/  ISETP.GE.AND P6, PT, R0.reuse, R221, PT ;  /* 0x000000dd0000720c */ /* 0x040fe40003fc6270 */
[----:B------:R-:W-:Y:S01]  /*9960*/  ISETP.LT.OR P0, PT, R0, R220, P0 ;  /* 0x000000dc0000720c */ /* 0x000fe20000701670 */
[----:B------:R-:W-:Y:S01]  /*9970*/  @P2 STS.128 [R216+0x1f000], RZ ;  /* 0x01f000ffd8002388 */ /* 0x000fe20000000c00 */
[----:B------:R-:W-:-:S02]  /*9980*/  ISETP.GE.AND P1, PT, R2, R222, PT ;  /* 0x000000de0200720c */ /* 0x000fc40003f26270 */
[----:B------:R-:W-:Y:S01]  /*9990*/  ISETP.LT.OR P6, PT, R0, R217, P6 ;  /* 0x000000d90000720c */ /* 0x000fe200037c1670 */
[----:B------:R-:W-:Y:S01]  /*99a0*/  @!PT LDS RZ, [RZ] ;  /* 0x00000000fffff984 */ /* 0x000fe20000000800 */
[----:B------:R-:W-:Y:S01]  /*99b0*/  @!PT LDS RZ, [RZ] ;  /* 0x00000000fffff984 */ /* 0x000fe20000000800 */
[----:B------:R-:W-:Y:S01]  /*99c0*/  @!PT LDS RZ, [RZ] ;  /* 0x00000000fffff984 */ /* 0x000fe20000000800 */
[----:B------:R2:W-:Y:S01]  /*99d0*/  @!P2 LDGSTS.E.BYPASS.LTC128B.128 [R216+0x1f000], desc[UR28][R4.64+0x180] ;  /* 0x1f00018004d8afae */ /* 0x0005e2000b901d5c */
[----:B------:R-:W-:-:S03]  /*99e0*/  ISETP.LT.OR P1, PT, R2, R220, P1 ;  /* 0x000000dc0200720c */ /* 0x000fc60000f21670 */
[----:B------:R-:W-:Y:S04]  /*99f0*/  LDSM.16.M88.4 R20, [R184+0x10000] ;  /* 0x01000000b814783b */ /* 0x000fe80000000200 */
[----:B------:R-:W-:Y:S04]  /*9a00*/  LDSM.16.M88.4 R16, [R184+0x10800] ;  /* 0x01080000b810783b */ /* 0x000fe80000000200 */
[----:B-1----:R-:W1:Y:S04]  /*9a10*/  LDSM.16.M88.4 R8, [R192] ;  /* 0x00000000c008783b */ /* 0x002e680000000200 */
[----:B------:R-:W3:Y:S04]  /*9a20*/  LDSM.16.M88.4 R12, [R184+0x11000] ;  /* 0x01100000b80c783b */ /* 0x000ee80000000200 */
[----:B------:R-:W4:Y:S04]  /*9a30*/  LDSM.16.M88.4 R32, [R184+0x11800] ;  /* 0x01180000b820783b */ /* 0x000f280000000200 */
[----:B------:R-:W-:Y:S04]  /*9a40*/  LDSM.16.M88.4 R180, [R196] ;  /* 0x00000000c4b4783b */ /* 0x000fe80000000200 */
[----:B--2---:R-:W2:Y:S04]  /*9a50*/  LDSM.16.M88.4 R4, [R193] ;  /* 0x00000000c104783b */ /* 0x004ea80000000200 */
[----:B------:R-:W2:Y:S04]  /*9a60*/  LDSM.16.M88.4 R176, [R211] ;  /* 0x00000000d3b0783b */ /* 0x000ea80000000200 */
[----:B------:R-:W2:Y:S04]  /*9a70*/  LDSM.16.M88.4 R212, [R210] ;  /* 0x00000000d2d4783b */ /* 0x000ea80000000200 */
[----:B------:R-:W2:Y:S04]  /*9a80*/  LDSM.16.M88.4 R232, [R209] ;  /* 0x00000000d1e8783b */ /* 0x000ea80000000200 */
[----:B------:R-:W0:Y:S01]  /*9a90*/  LDGDEPBAR ;  /* 0x00000000000079af */ /* 0x000e220000000000 */
[C---:B-1----:R-:W-:Y:S06]  /*9aa0*/  HMMA.16816.F32 R172, R8.reuse, R20, RZ ;  /* 0x0000001408ac723c */ /* 0x042fec00000018ff */
[C---:B------:R-:W-:Y:S06]  /*9ab0*/  HMMA.16816.F32 R168, R8.reuse, R22, RZ ;  /* 0x0000001608a8723c */ /* 0x040fec00000018ff */
[C---:B------:R-:W-:Y:S06]  /*9ac0*/  HMMA.16816.F32 R28, R8.reuse, R16, RZ ;  /* 0x00000010081c723c */ /* 0x040fec00000018ff */
[C---:B------:R-:W-:Y:S06]  /*9ad0*/  HMMA.16816.F32 R24, R8.reuse, R18, RZ ;  /* 0x000000120818723c */ /* 0x040fec00000018ff */
[C---:B---3--:R-:W-:Y:S06]  /*9ae0*/  HMMA.16816.F32 R20, R8.reuse, R12, RZ ;  /* 0x0000000c0814723c */ /* 0x048fec00000018ff */
[C---:B------:R-:W-:Y:S06]  /*9af0*/  HMMA.16816.F32 R16, R8.reuse, R14, RZ ;  /* 0x0000000e0810723c */ /* 0x040fec00000018ff */
[C---:B----4-:R-:W-:Y:S06]  /*9b00*/  HMMA.16816.F32 R12, R8.reuse, R32, RZ ;  /* 0x00000020080c723c */ /* 0x050fec00000018ff */
[----:B------:R-:W-:Y:S06]  /*9b10*/  HMMA.16816.F32 R8, R8, R34, RZ ;  /* 0x000000220808723c */ /* 0x000fec00000018ff */
[C---:B--2---:R-:W-:Y:S06]  /*9b20*/  HMMA.16816.F32 R228, R4.reuse, R180, R172 ;  /* 0x000000b404e4723c */ /* 0x044fec00000018ac */
        /* <DEDUP_REMOVED lines=8> */
[C---:B------:R-:W-:Y:S01]  /*9bb0*/  HMMA.16816.F32 R28, R4.reuse, R232, R12 ;  /* 0x000000e8041c723c */ /* 0x040fe2000000180c */
[----:B------:R-:W-:Y:S05]  /*9bc0*/  LDSM.16.M88.4 R12, [R190+0x11800] ;  /* 0x01180000be0c783b */ /* 0x000fea0000000200 */
[----:B------:R-:W-:Y:S01]  /*9bd0*/  HMMA.16816.F32 R8, R4, R234, R8 ;  /* 0x000000ea0408723c */ /* 0x000fe20000001808 */
[----:B------:R-:W1:Y:S05]  /*9be0*/  LDSM.16.M88.4 R4, [R195] ;  /* 0x00000000c304783b */ /* 0x000e6a0000000200 */
[C---:B-1----:R-:W-:Y:S06]  /*9bf0*/  HMMA.16816.F32 R212, R4.reuse, R24, R228 ;  /* 0x0000001804d4723c */ /* 0x042fec00000018e4 */
[C---:B------:R-:W-:Y:S01]  /*9c00*/  HMMA.16816.F32 R224, R4.reuse, R26, R224 ;  /* 0x0000001a04e0723c */ /* 0x040fe200000018e0 */
[----:B------:R-:W-:Y:S05]  /*9c10*/  LDSM.16.M88.4 R24, [R189] ;  /* 0x00000000bd18783b */ /* 0x000fea0000000200 */
        /* <DEDUP_REMOVED lines=8> */
[----:B------:R-:W1:Y:S04]  /*9ca0*/  LDSM.16.M88.4 R4, [R194] ;  /* 0x00000000c204783b */ /* 0x000e680000000200 */
[----:B------:R-:W2:Y:S01]  /*9cb0*/  LDSM.16.M88.4 R12, [R189+0x1800] ;  /* 0x00180000bd0c783b */ /* 0x000ea20000000200 */
        /* <DEDUP_REMOVED lines=11> */
[----:B------:R-:W1:Y:S04]  /*9d70*/  LDSM.16.M88.4 R4, [R192+0x4000] ;  /* 0x00400000c004783b */ /* 0x000e680000000200 */
[----:B------:R-:W2:Y:S01]  /*9d80*/  LDSM.16.M88.4 R12, [R184+0x13800] ;  /* 0x01380000b80c783b */ /* 0x000ea20000000200 */
[C---:B-1----:R-:W-:Y:S06]  /*9d90*/  HMMA.16816.F32 R212, R4.reuse, R24, R212 ;  /* 0x0000001804d4723c */ /* 0x042fec00000018d4 */
[C---:B------:R-:W-:Y:S01]  /*9da0*/  HMMA.16816.F32 R180, R4.reuse, R26, R180 ;  /* 0x0000001a04b4723c */ /* 0x040fe200000018b4 */
[----:B------:R-:W-:Y:S05]  /*9db0*/  LDSM.16.M88.4 R24, [R208] ;  /* 0x00000000d018783b */ /* 0x000fea0000000200 */
[C---:B------:R-:W-:Y:S06]  /*9dc0*/  HMMA.16816.F32 R176, R4.reuse, R20, R176 ;  /* 0x0000001404b0723c */ /* 0x040fec00000018b0 */
[C---:B------:R-:W-:Y:S01]  /*9dd0*/  HMMA.16816.F32 R172, R4.reuse, R22, R172 ;  /* 0x0000001604ac723c */ /* 0x040fe200000018ac */
[----:B------:R-:W-:Y:S05]  /*9de0*/  LDSM.16.M88.4 R20, [R207] ;  /* 0x00000000cf14783b */ /* 0x000fea0000000200 */
[C---:B------:R-:W-:Y:S06]  /*9df0*/  HMMA.16816.F32 R168, R4.reuse, R16, R168 ;  /* 0x0000001004a8723c */ /* 0x040fec00000018a8 */
[C---:B------:R-:W-:Y:S01]  /*9e00*/  HMMA.16816.F32 R32, R4.reuse, R18, R32 ;  /* 0x000000120420723c */ /* 0x040fe20000001820 */
[----:B------:R-:W-:Y:S05]  /*9e10*/  LDSM.16.M88.4 R16, [R206] ;  /* 0x00000000ce10783b */ /* 0x000fea0000000200 */
[C---:B--2---:R-:W-:Y:S06]  /*9e20*/  HMMA.16816.F32 R28, R4.reuse, R12, R28 ;  /* 0x0000000c041c723c */ /* 0x044fec000000181c */
[----:B------:R-:W-:Y:S01]  /*9e30*/  HMMA.16816.F32 R8, R4, R14, R8 ;  /* 0x0000000e0408723c */ /* 0x000fe20000001808 */
[----:B------:R-:W1:Y:S04]  /*9e40*/  LDSM.16.M88.4 R4, [R193+0x4000] ;  /* 0x00400000c104783b */ /* 0x000e680000000200 */
[----:B------:R-:W2:Y:S01]  /*9e50*/  LDSM.16.M88.4 R12, [R205] ;  /* 0x00000000cd0c783b */ /* 0x000ea20000000200 */
        /* <DEDUP_REMOVED lines=79> */
[C---:B------:R-:W-:Y:S06]  /*a350*/  HMMA.16816.F32 R172, R4.reuse, R22, R172 ;  /* 0x0000001604ac723c */ /* 0x040fec00000018ac */
        /* <DEDUP_REMOVED lines=8> */
[----:B------:R-:W-:Y:S04]  /*a3e0*/  LDSM.16.M88.4 R4, [R192+0xc000] ;  /* 0x00c00000c004783b */ /* 0x000fe80000000200 */
[----:B------:R-:W1:Y:S04]  /*a3f0*/  LDSM.16.M88.4 R12, [R184+0x16000] ;  /* 0x01600000b80c783b */ /* 0x000e680000000200 */
[----:B------:R-:W2:Y:S01]  /*a400*/  LDSM.16.M88.4 R8, [R184+0x16800] ;  /* 0x01680000b808783b */ /* 0x000ea20000000200 */
[C---:B-1----:R-:W-:Y:S06]  /*a410*/  HMMA.16816.F32 R232, R4.reuse, R12, R212 ;  /* 0x0000000c04e8723c */ /* 0x042fec00000018d4 */
[C---:B------:R-:W-:Y:S06]  /*a420*/  HMMA.16816.F32 R228, R4.reuse, R14, R180 ;  /* 0x0000000e04e4723c */ /* 0x040fec00000018b4 */
[C---:B--2---:R-:W-:Y:S06]  /*a430*/  HMMA.16816.F32 R224, R4.reuse, R8, R176 ;  /* 0x0000000804e0723c */ /* 0x044fec00000018b0 */
[C---:B------:R-:W-:Y:S01]  /*a440*/  HMMA.16816.F32 R212, R4.reuse, R10, R172 ;  /* 0x0000000a04d4723c */ /* 0x040fe200000018ac */
[----:B------:R-:W-:Y:S05]  /*a450*/  LDSM.16.M88.4 R8, [R193+0xc000] ;  /* 0x00c00000c108783b */ /* 0x000fea0000000200 */
[C---:B------:R-:W-:Y:S01]  /*a460*/  HMMA.16816.F32 R180, R4.reuse, R16, R168 ;  /* 0x0000001004b4723c */ /* 0x040fe200000018a8 */
[----:B------:R-:W1:Y:S05]  /*a470*/  LDSM.16.M88.4 R168, [R200] ;  /* 0x00000000c8a8783b */ /* 0x000e6a0000000200 */
[C---:B------:R-:W-:Y:S01]  /*a480*/  HMMA.16816.F32 R176, R4.reuse, R18, R32 ;  /* 0x0000001204b0723c */ /* 0x040fe20000001820 */
[----:B------:R-:W-:Y:S05]  /*a490*/  LDSM.16.M88.4 R32, [R190+0x16000] ;  /* 0x01600000be20783b */ /* 0x000fea0000000200 */
[C---:B------:R-:W-:Y:S01]  /*a4a0*/  HMMA.16816.F32 R172, R4.reuse, R24, R28 ;  /* 0x0000001804ac723c */ /* 0x040fe2000000181c */
[----:B------:R-:W2:Y:S05]  /*a4b0*/  LDSM.16.M88.4 R28, [R199] ;  /* 0x00000000c71c783b */ /* 0x000eaa0000000200 */
[----:B------:R-:W-:Y:S01]  /*a4c0*/  HMMA.16816.F32 R16, R4, R26, R20 ;  /* 0x0000001a0410723c */ /* 0x000fe20000001814 */
[----:B------:R-:W3:Y:S04]  /*a4d0*/  LDSM.16.M88.4 R24, [R198] ;  /* 0x00000000c618783b */ /* 0x000ee80000000200 */
[----:B------:R-:W4:Y:S04]  /*a4e0*/  LDSM.16.M88.4 R20, [R197] ;  /* 0x00000000c514783b */ /* 0x000f280000000200 */
[----:B------:R-:W4:Y:S01]  /*a4f0*/  LDSM.16.M88.4 R4, [R195+0xc000] ;  /* 0x00c00000c304783b */ /* 0x000f220000000200 */
[C---:B-1----:R-:W-:Y:S06]  /*a500*/  HMMA.16816.F32 R12, R8.reuse, R168, R232 ;  /* 0x000000a8080c723c */ /* 0x042fec00000018e8 */
[C---:B------:R-:W-:Y:S06]  /*a510*/  HMMA.16816.F32 R168, R8.reuse, R170, R228 ;  /* 0x000000aa08a8723c */ /* 0x040fec00000018e4 */
[C---:B--2---:R-:W-:Y:S06]  /*a520*/  HMMA.16816.F32 R232, R8.reuse, R28, R224 ;  /* 0x0000001c08e8723c */ /* 0x044fec00000018e0 */
[C---:B------:R-:W-:Y:S01]  /*a530*/  HMMA.16816.F32 R228, R8.reuse, R30, R212 ;  /* 0x0000001e08e4723c */ /* 0x040fe200000018d4 */
[----:B------:R-:W-:Y:S05]  /*a540*/  LDSM.16.M88.4 R28, [R189+0x6000] ;  /* 0x00600000bd1c783b */ /* 0x000fea0000000200 */
[C---:B---3--:R-:W-:Y:S06]  /*a550*/  HMMA.16816.F32 R212, R8.reuse, R24, R180 ;  /* 0x0000001808d4723c */ /* 0x048fec00000018b4 */
[C---:B------:R-:W-:Y:S01]  /*a560*/  HMMA.16816.F32 R224, R8.reuse, R26, R176 ;  /* 0x0000001a08e0723c */ /* 0x040fe200000018b0 */
[----:B------:R-:W1:Y:S05]  /*a570*/  LDSM.16.M88.4 R24, [R190+0x16800] ;  /* 0x01680000be18783b */ /* 0x000e6a0000000200 */
[C---:B----4-:R-:W-:Y:S01]  /*a580*/  HMMA.16816.F32 R180, R8.reuse, R20, R172 ;  /* 0x0000001408b4723c */ /* 0x050fe200000018ac */
[----:B------:R-:W-:Y:S05]  /*a590*/  LDSM.16.M88.4 R172, [R189+0x6800] ;  /* 0x00680000bdac783b */ /* 0x000fea0000000200 */
[----:B------:R-:W-:Y:S01]  /*a5a0*/  HMMA.16816.F32 R176, R8, R22, R16 ;  /* 0x0000001608b0723c */ /* 0x000fe20000001810 */
[----:B------:R-:W2:Y:S04]  /*a5b0*/  LDSM.16.M88.4 R8, [R194+0xc000] ;  /* 0x00c00000c208783b */ /* 0x000ea80000000200 */
[----:B------:R-:W3:Y:S01]  /*a5c0*/  LDSM.16.M88.4 R16, [R190+0x17800] ;  /* 0x01780000be10783b */ /* 0x000ee20000000200 */
[C---:B------:R-:W-:Y:S03]  /*a5d0*/  HMMA.16816.F32 R12, R4.reuse, R32, R12 ;  /* 0x00000020040c723c */ /* 0x040fe6000000180c */
[----:B------:R-:W4:Y:S03]  /*a5e0*/  LDSM.16.M88.4 R20, [R190+0x17000] ;  /* 0x01700000be14783b */ /* 0x000f260000000200 */
[C---:B------:R-:W-:Y:S06]  /*a5f0*/  HMMA.16816.F32 R32, R4.reuse, R34, R168 ;  /* 0x000000220420723c */ /* 0x040fec00000018a8 */
[C---:B-1----:R-:W-:Y:S06]  /*a600*/  HMMA.16816.F32 R168, R4.reuse, R24, R232 ;  /* 0x0000001804a8723c */ /* 0x042fec00000018e8 */
[----:B------:R-:W-:Y:S06]  /*a610*/  HMMA.16816.F32 R24, R4, R26, R228 ;  /* 0x0000001a0418723c */ /* 0x000fec00000018e4 */
[----:B--2---:R-:W-:Y:S06]  /*a620*/  HMMA.16816.F32 R12, R8, R28, R12 ;  /* 0x0000001c080c723c */ /* 0x004fec000000180c */
[C---:B---3--:R-:W-:Y:S01]  /*a630*/  HMMA.16816.F32 R228, R4.reuse, R16, R180 ;  /* 0x0000001004e4723c */ /* 0x048fe200000018b4 */
[----:B------:R-:W-:Y:S05]  /*a640*/  LDSM.16.M88.4 R180, [R189+0x7800] ;  /* 0x00780000bdb4783b */ /* 0x000fea0000000200 */
[----:B------:R-:W-:Y:S01]  /*a650*/  HMMA.16816.F32 R232, R4, R18, R176 ;  /* 0x0000001204e8723c */ /* 0x000fe200000018b0 */
[----:B------:R-:W1:Y:S01]  /*a660*/  LDSM.16.M88.4 R176, [R189+0x7000] ;  /* 0x00700000bdb0783b */ /* 0x000e620000000200 */
[----:B------:R-:W-:-:S04]  /*a670*/  DEPBAR.LE SB0, 0x0 ;  /* 0x000080000000791a */ /* 0x000fc80000000000 */
[----:B------:R-:W-:Y:S06]  /*a680*/  HMMA.16816.F32 R16, R8, R30, R32 ;  /* 0x0000001e0810723c */ /* 0x000fec0000001820 */
[----:B----4-:R-:W-:Y:S01]  /*a690*/  HMMA.16816.F32 R212, R4, R20, R212 ;  /* 0x0000001404d4723c */ /* 0x010fe200000018d4 */
[----:B------:R-:W-:-:S05]  /*a6a0*/  FSEL R30, R14, -INF , !P6 ;  /* 0xff8000000e1e7808 */ /* 0x000fca0007000000 */
[----:B------:R-:W-:Y:S06]  /*a6b0*/  HMMA.16816.F32 R224, R4, R22, R224 ;  /* 0x0000001604e0723c */ /* 0x000fec00000018e0 */
[----:B------:R-:W-:Y:S01]  /*a6c0*/  HMMA.16816.F32 R20, R8, R172, R168 ;  /* 0x000000ac0814723c */ /* 0x000fe200000018a8 */
[C---:B------:R-:W-:Y:S02]  /*a6d0*/  VIADD R4, R0.reuse, 0x8 ;  /* 0x0000000800047836 */ /* 0x040fe40000000000 */
[----:B------:R-:W-:-:S03]  /*a6e0*/  VIADD R5, R0, 0x29 ;  /* 0x0000002900057836 */ /* 0x000fc60000000000 */
[C---:B------:R-:W-:Y:S01]  /*a6f0*/  HMMA.16816.F32 R24, R8.reuse, R174, R24 ;  /* 0x000000ae0818723c */ /* 0x040fe20000001818 */
[----:B------:R-:W-:Y:S01]  /*a700*/  FSEL R168, R12, -INF , !P0 ;  /* 0xff8000000ca87808 */ /* 0x000fe20004000000 */
[----:B------:R-:W-:Y:S01]  /*a710*/  BAR.SYNC.DEFER_BLOCKING 0x0 ;  /* 0x0000000000007b1d */ /* 0x000fe20000010000 */
[----:B------:R-:W-:Y:S02]  /*a720*/  ISETP.GE.AND P0, PT, R2, R221, PT ;  /* 0x000000dd0200720c */ /* 0x000fe40003f06270 */
[----:B------:R-:W-:Y:S02]  /*a730*/  ISETP.GE.AND P6, PT, R4, R222, PT ;  /* 0x000000de0400720c */ /* 0x000fe40003fc6270 */
[----:B------:R-:W-:Y:S01]  /*a740*/  ISETP.LT.OR P0, PT, R2, R217, P0 ;  /* 0x000000d90200720c */ /* 0x000fe20000701670 */
[----:B------:R-:W-:Y:S01]  /*a750*/  VIADD R2, R0, 0x9 ;  /* 0x0000000900027836 */ /* 0x000fe20000000000 */
[----:B------:R-:W-:Y:S02]  /*a760*/  FSEL R174, R13, -INF , !P1 ;  /* 0xff8000000dae7808 */ /* 0x000fe40004800000 */
[----:B------:R-:W-:Y:S01]  /*a770*/  ISETP.GE.AND P1, PT, R4, R221, PT ;  /* 0x000000dd0400720c */ /* 0x000fe20003f26270 */
[----:B-1----:R-:W-:Y:S01]  /*a780*/  HMMA.16816.F32 R212, R8, R176, R212 ;  /* 0x000000b008d4723c */ /* 0x002fe200000018d4 */
[----:B------:R-:W-:-:S02]  /*a790*/  FSEL R35, R15, -INF , !P0 ;  /* 0xff8000000f237808 */ /* 0x000fc40004000000 */
[----:B------:R-:W-:Y:S02]  /*a7a0*/  ISETP.GE.AND P0, PT, R2, R222, PT ;  /* 0x000000de0200720c */ /* 0x000fe40003f06270 */
[CC--:B------:R-:W-:Y:S01]  /*a7b0*/  ISETP.LT.OR P6, PT, R4.reuse, R220.reuse, P6 ;  /* 0x000000dc0400720c */ /* 0x0c0fe200037c1670 */
[C---:B------:R-:W-:Y:S01]  /*a7c0*/  HMMA.16816.F32 R12, R8.reuse, R178, R224 ;  /* 0x000000b2080c723c */ /* 0x040fe200000018e0 */
[----:B------:R-:W-:Y:S01]  /*a7d0*/  ISETP.LT.OR P1, PT, R4, R217, P1 ;  /* 0x000000d90400720c */ /* 0x000fe20000f21670 */
[----:B------:R-:W-:Y:S01]  /*a7e0*/  VIADD R4, R0, 0x10 ;  /* 0x0000001000047836 */ /* 0x000fe20000000000 */
[----:B------:R-:W-:Y:S02]  /*a7f0*/  ISETP.LT.OR P0, PT, R2, R220, P0 ;  /* 0x000000dc0200720c */ /* 0x000fe40000701670 */
[----:B------:R-:W-:Y:S01]  /*a800*/  FSEL R173, R16, -INF , !P6 ;  /* 0xff80000010ad7808 */ /* 0x000fe20007000000 */
[----:B------:R-:W-:Y:S01]  /*a810*/  HMMA.16816.F32 R176, R8, R180, R228 ;  /* 0x000000b408b0723c */ /* 0x000fe200000018e4 */
[----:B------:R-:W-:-:S02]  /*a820*/  ISETP.GE.AND P6, PT, R2, R221, PT ;  /* 0x000000dd0200720c */ /* 0x000fc40003fc6270 */
[----:B------:R-:W-:Y:S02]  /*a830*/  FSEL R34, R18, -INF , !P1 ;  /* 0xff80000012227808 */ /* 0x000fe40004800000 */
[----:B------:R-:W-:Y:S01]  /*a840*/  FSEL R172, R17, -INF , !P0 ;  /* 0xff80000011ac7808 */ /* 0x000fe20004000000 */
[----:B------:R-:W-:Y:S01]  /*a850*/  HMMA.16816.F32 R8, R8, R182, R232 ;  /* 0x000000b60808723c */ /* 0x000fe200000018e8 */
        /* <DEDUP_REMOVED lines=8> */
[----:B------:R-:W-:Y:S02]  /*a8e0*/  FSEL R171, R20, -INF , !P1 ;  /* 0xff80000014ab7808 */ /* 0x000fe40004800000 */
[C---:B------:R-:W-:Y:S02]  /*a8f0*/  ISETP.GE.AND P6, PT, R2.reuse, R222, PT ;  /* 0x000000de0200720c */ /* 0x040fe40003fc6270 */
[----:B------:R-:W-:Y:S02]  /*a900*/  ISETP.GE.AND P1, PT, R2, R221, PT ;  /* 0x000000dd0200720c */ /* 0x000fe40003f26270 */
[----:B------:R-:W-:-:S02]  /*a910*/  FSEL R31, R22, -INF , !P0 ;  /* 0xff800000161f7808 */ /* 0x000fc40004000000 */
[----:B------:R-:W-:Y:S02]  /*a920*/  ISETP.GE.AND P0, PT, R4, R222, PT ;  /* 0x000000de0400720c */ /* 0x000fe40003f06270 */
[CC--:B------:R-:W-:Y:S02]  /*a930*/  ISETP.LT.OR P6, PT, R2.reuse, R220.reuse, P6 ;  /* 0x000000dc0200720c */ /* 0x0c0fe400037c1670 */
[----:B------:R-:W-:Y:S01]  /*a940*/  ISETP.LT.OR P1, PT, R2, R217, P1 ;  /* 0x000000d90200720c */ /* 0x000fe20000f21670 */
[----:B------:R-:W-:Y:S01]  /*a950*/  VIADD R2, R0, 0x19 ;  /* 0x0000001900027836 */ /* 0x000fe20000000000 */
[----:B------:R-:W-:Y:S02]  /*a960*/  ISETP.LT.OR P0, PT, R4, R220, P0 ;  /* 0x000000dc0400720c */ /* 0x000fe40000701670 */
[----:B------:R-:W-:Y:S02]  /*a970*/  FSEL R29, R23, -INF , !P1 ;  /* 0xff800000171d7808 */ /* 0x000fe40004800000 */
[----:B------:R-:W-:-:S02]  /*a980*/  FSEL R169, R24, -INF , !P0 ;  /* 0xff80000018a97808 */ /* 0x000fc40004000000 */
[----:B------:R-:W-:Y:S02]  /*a990*/  FSEL R170, R21, -INF , !P6 ;  /* 0xff80000015aa7808 */ /* 0x000fe40007000000 */
[C---:B------:R-:W-:Y:S02]  /*a9a0*/  ISETP.GE.AND P1, PT, R2.reuse, R222, PT ;  /* 0x000000de0200720c */ /* 0x040fe40003f26270 */
[-C--:B------:R-:W-:Y:S02]  /*a9b0*/  ISETP.GE.AND P0, PT, R2, R221.reuse, PT ;  /* 0x000000dd0200720c */ /* 0x080fe40003f06270 */
[----:B------:R-:W-:Y:S02]  /*a9c0*/  ISETP.GE.AND P6, PT, R4, R221, PT ;  /* 0x000000dd0400720c */ /* 0x000fe40003fc6270 */
[C---:B------:R-:W-:Y:S02]  /*a9d0*/  ISETP.LT.OR P1, PT, R2.reuse, R220, P1 ;  /* 0x000000dc0200720c */ /* 0x040fe40000f21670 */
[-C--:B------:R-:W-:Y:S01]  /*a9e0*/  ISETP.LT.OR P0, PT, R2, R217.reuse, P0 ;  /* 0x000000d90200720c */ /* 0x080fe20000701670 */
[----:B------:R-:W-:Y:S01]  /*a9f0*/  VIADD R2, R0, 0x20 ;  /* 0x0000002000027836 */ /* 0x000fe20000000000 */
[----:B------:R-:W-:Y:S01]  /*aa00*/  ISETP.LT.OR P6, PT, R4, R217, P6 ;  /* 0x000000d90400720c */ /* 0x000fe200037c1670 */
[----:B------:R-:W-:Y:S01]  /*aa10*/  VIADD R4, R0, 0x21 ;  /* 0x0000002100047836 */ /* 0x000fe20000000000 */
[----:B------:R-:W-:-:S02]  /*aa20*/  FSEL R135, R25, -INF , !P1 ;  /* 0xff80000019877808 */ /* 0x000fc40004800000 */
[----:B------:R-:W-:Y:S02]  /*aa30*/  FSEL R28, R26, -INF , !P6 ;  /* 0xff8000001a1c7808 */ /* 0x000fe40007000000 */
[CC--:B------:R-:W-:Y:S02]  /*aa40*/  ISETP.GE.AND P6, PT, R2.reuse, R222.reuse, PT ;  /* 0x000000de0200720c */ /* 0x0c0fe40003fc6270 */
        /* <DEDUP_REMOVED lines=13> */
[-C--:B------:R-:W-:Y:S01]  /*ab20*/  ISETP.LT.OR P6, PT, R4, R217.reuse, P6 ;  /* 0x000000d90400720c */ /* 0x080fe200037c1670 */
[----:B------:R-:W-:Y:S01]  /*ab30*/  VIADD R4, R0, 0x30 ;  /* 0x0000003000047836 */ /* 0x000fe20000000000 */
[C---:B------:R-:W-:Y:S02]  /*ab40*/  ISETP.LT.OR P1, PT, R2.reuse, R220, P1 ;  /* 0x000000dc0200720c */ /* 0x040fe40000f21670 */
        /* <DEDUP_REMOVED lines=9> */
[-C--:B------:R-:W-:Y:S02]  /*abe0*/  ISETP.GE.AND P1, PT, R4, R221.reuse, PT ;  /* 0x000000dd0400720c */ /* 0x080fe40003f26270 */
[----:B------:R-:W-:Y:S02]  /*abf0*/  FSEL R24, R176, -INF , !P0 ;  /* 0xff800000b0187808 */ /* 0x000fe40004000000 */
[----:B------:R-:W-:Y:S02]  /*ac00*/  ISETP.GE.AND P0, PT, R2, R221, PT ;  /* 0x000000dd0200720c */ /* 0x000fe40003f06270 */
[-C--:B------:R-:W-:Y:S01]  /*ac10*/  ISETP.LT.OR P1, PT, R4, R217.reuse, P1 ;  /* 0x000000d90400720c */ /* 0x080fe20000f21670 */
[----:B------:R-:W-:Y:S01]  /*ac20*/  VIADD R4, R0, 0x38 ;  /* 0x0000003800047836 */ /* 0x000fe20000000000 */
[----:B------:R-:W-:Y:S01]  /*ac30*/  ISETP.LT.OR P0, PT, R2, R217, P0 ;  /* 0x000000d90200720c */ /* 0x000fe20000701670 */
[----:B------:R-:W-:Y:S01]  /*ac40*/  VIADD R0, R0, 0x39 ;  /* 0x0000003900007836 */ /* 0x000fe20000000000 */
[----:B------:R-:W-:-:S02]  /*ac50*/  FSEL R23, R215, -INF , !P6 ;  /* 0xff800000d7177808 */ /* 0x000fc40007000000 */
[----:B------:R-:W-:Y:S02]  /*ac60*/  ISETP.GE.AND P6, PT, R5, R222, PT ;  /* 0x000000de0500720c */ /* 0x000fe40003fc6270 */
[----:B------:R-:W-:Y:S02]  /*ac70*/  FSEL R16, R179, -INF , !P0 ;  /* 0xff800000b3107808 */ /* 0x000fe40004000000 */
[C---:B------:R-:W-:Y:S02]  /*ac80*/  ISETP.GE.AND P0, PT, R4.reuse, R221, PT ;  /* 0x000000dd0400720c */ /* 0x040fe40003f06270 */
[----:B------:R-:W-:Y:S02]  /*ac90*/  ISETP.LT.OR P6, PT, R5, R220, P6 ;  /* 0x000000dc0500720c */ /* 0x000fe400037c1670 */
[----:B------:R-:W-:Y:S02]  /*aca0*/  ISETP.LT.OR P0, PT, R4, R217, P0 ;  /* 0x000000d90400720c */ /* 0x000fe40000701670 */
[----:B------:R-:W-:-:S02]  /*acb0*/  FSEL R25, R13, -INF , !P6 ;  /* 0xff8000000d197808 */ /* 0x000fc40007000000 */
[----:B------:R-:W-:Y:S02]  /*acc0*/  FSEL R17, R178, -INF , !P1 ;  /* 0xff800000b2117808 */ /* 0x000fe40004800000 */
[-C--:B------:R-:W-:Y:S02]  /*acd0*/  ISETP.GE.AND P6, PT, R2, R222.reuse, PT ;  /* 0x000000de0200720c */ /* 0x080fe40003fc6270 */
[----:B------:R-:W-:Y:S02]  /*ace0*/  ISETP.GE.AND P1, PT, R4, R222, PT ;  /* 0x000000de0400720c */ /* 0x000fe40003f26270 */
[----:B------:R-:W-:Y:S02]  /*acf0*/  FSEL R15, R10, -INF , !P0 ;  /* 0xff8000000a0f7808 */ /* 0x000fe40004000000 */
[----:B------:R-:W-:Y:S02]  /*ad00*/  PLOP3.LUT P0, PT, PT, PT, UP0, 0x80, 0x0 ;  /* 0x000000000000781c */ /* 0x000fe40003f0f008 */
[----:B------:R-:W-:-:S02]  /*ad10*/  ISETP.LT.OR P6, PT, R2, R220, P6 ;  /* 0x000000dc0200720c */ /* 0x000fc400037c1670 */
[----:B------:R-:W-:Y:S02]  /*ad20*/  ISETP.LT.OR P1, PT, R4, R220, P1 ;  /* 0x000000dc0400720c */ /* 0x000fe40000f21670 */
        /* <DEDUP_REMOVED lines=15> */
[----:B------:R-:W-:Y:S01]  /*ae20*/  IMAD.U32 R4, RZ, RZ, UR6 ;  /* 0x00000006ff047e24 */ /* 0x000fe2000f8e00ff */
[----:B------:R-:W4:Y:S01]  /*ae30*/  @!P4 LDC.64 R6, c[0x0][0x218] ;  /* 0x00008600ff06cb82 */ /* 0x000f220000000a00 */
[----:B------:R-:W-:-:S04]  /*ae40*/  UIMAD UR6, UR37, UR6, URZ ;  /* 0x00000006250672a4 */ /* 0x000fc8000f8e023f */
[----:B------:R-:W-:-:S03]  /*ae50*/  UIMAD UR4, UR4, UR38, UR6 ;  /* 0x00000026040472a4 */ /* 0x000fc6000f8e0206 */
[----:B------:R-:W5:Y:S08]  /*ae60*/  @!P3 LDC.64 R12, c[0x0][0x218] ;  /* 0x00008600ff0cbb82 */ /* 0x000f700000000a00 */
        /* <DEDUP_REMOVED lines=9> */
[C---:B------:R-:W-:Y:S02]  /*af00*/  @!P4 LEA.HI.X R7, R4.reuse, R7, R2, 0x1, P0 ;  /* 0x000000070407c211 */ /* 0x040fe400000f0c02 */
[C---:B-----5:R-:W-:Y:S01]  /*af10*/  @!P3 LEA R12, P1, R4.reuse, R12, 0x1 ;  /* 0x0000000c040cb211 */ /* 0x060fe200078208ff */
[----:B------:R-:W-:Y:S01]  /*af20*/  @!PT LDS RZ, [RZ] ;  /* 0x00000000fffff984 */ /* 0x000fe20000000800 */
[----:B------:R-:W-:Y:S01]  /*af30*/  @!PT LDS RZ, [RZ] ;  /* 0x00000000fffff984 */ /* 0x000fe20000000800 */
[----:B------:R-:W-:Y:S01]  /*af40*/  @!PT LDS RZ, [RZ] ;  /* 0x00000000fffff984 */ /* 0x000fe20000000800 */
[----:B------:R1:W-:Y:S01]  /*af50*/  @!P5 LDGSTS.E.BYPASS.LTC128B.128 [R216+0x10000], desc[UR28][R8.64] ;  /* 0x1000000008d8dfae */ /* 0x0003e2000b901d5c */
[----:B---3--:R-:W-:-:S02]  /*af60*/  @!P2 LEA R10, P0, R4, R10, 0x1 ;  /* 0x0000000a040aa211 */ /* 0x008fc400078008ff */
        /* <DEDUP_REMOVED lines=49> */
.L_x_2167:
[----:B------:R-:W-:Y:S05]  /*b280*/  BSYNC B0 ;  /* 0x0000000000007941 */ /* 0x000fea0003800000 */
.L_x_2166:
[----:B------:R-:W0:Y:S02]  /*b290*/  LDGDEPBAR ;  /* 0x00000000000079af */ /* 0x000e240000000000 */
.L_x_2165:
[----:B--2---:R-:W2:Y:S04]  /*b2a0*/  LDL R8, [R1+0xe0] ;  /* 0x0000e00001087983 */ /* 0x004ea80000100800 */
[----:B------:R-:W3:Y:S04]  /*b2b0*/  LDL R229, [R1+0xc8] ;  /* 0x0000c80001e57983 */ /* 0x000ee80000100800 */
[----:B------:R-:W4:Y:S04]  /*b2c0*/  LDL.64 R236, [R1+0x68] ;  /* 0x0000680001ec7983 */ /* 0x000f280000100a00 */
[----:B------:R-:W4:Y:S01]  /*b2d0*/  LDL.64 R232, [R1+0xc0] ;  /* 0x0000c00001e87983 */ /* 0x000f220000100a00 */
[----:B------:R-:W-:-:S04]  /*b2e0*/  FMNMX.FTZ R0, R3, R30, !PT ;  /* 0x0000001e03007209 */ /* 0x000fc80007810000 */
[----:B------:R-:W-:-:S04]  /*b2f0*/  FMNMX.FTZ R0, R35, R0, !PT ;  /* 0x0000000023007209 */ /* 0x000fc80007810000 */
[----:B------:R-:W-:-:S04]  /*b300*/  FMNMX.FTZ R0, R34, R0, !PT ;  /* 0x0000000022007209 */ /* 0x000fc80007810000 */
[----:B------:R-:W-:-:S04]  /*b310*/  FMNMX.FTZ R0, R32, R0, !PT ;  /* 0x0000000020007209 */ /* 0x000fc80007810000 */
        /* <DEDUP_REMOVED lines=27> */
[----:B------:R-:W-:-:S04]  /*b4d0*/  FMNMX.FTZ R2, R20, R2, !PT ;  /* 0x0000000214027209 */ /* 0x000fc80007810000 */
[----:B------:R-:W-:-:S05]  /*b4e0*/  FMNMX.FTZ R2, R19, R2, !PT ;  /* 0x0000000213027209 */ /* 0x000fca0007810000 */
[----:B------:R-:W1:Y:S02]  /*b4f0*/  SHFL.BFLY PT, R5, R2, 0x2, 0x1f ;  /* 0x0c401f0002057f89 */ /* 0x000e6400000e0000 */
[----:B-1----:R-:W-:-:S05]  /*b500*/  FMNMX.FTZ R0, R0, R4, !PT ;  /* 0x0000000400007209 */ /* 0x002fca0007810000 */
[----:B------:R-:W1:Y:S04]  /*b510*/  SHFL.BFLY PT, R4, R0, 0x1, 0x1f ;  /* 0x0c201f0000047f89 */ /* 0x000e6800000e0000 */
[----:B------:R1:W-:Y:S04]  /*b520*/  STL [R1+0x164], R222 ;  /* 0x000164de01007387 */ /* 0x0003e80000100800 */
[----:B------:R-:W-:Y:S04]  /*b530*/  STL [R1+0x160], R221 ;  /* 0x000160dd01007387 */ /* 0x000fe80000100800 */
[----:B------:R1:W-:Y:S04]  /*b540*/  STL [R1+0x150], R220 ;  /* 0x000150dc01007387 */ /* 0x0003e80000100800 */
[----:B------:R-:W-:Y:S01]  /*b550*/  STL [R1+0x14c], R217 ;  /* 0x00014cd901007387 */ /* 0x000fe20000100800 */
[----:B------:R-:W-:-:S03]  /*b560*/  FMNMX.FTZ R2, R2, R5, !PT ;  /* 0x0000000502027209 */ /* 0x000fc60007810000 */
[----:B------:R-:W-:Y:S04]  /*b570*/  STL [R1+0x148], R216 ;  /* 0x000148d801007387 */ /* 0x000fe80000100800 */
[----:B------:R1:W-:Y:S02]  /*b580*/  STL [R1+0x144], R211 ;  /* 0x000144d301007387 */ /* 0x0003e40000100800 */
[----:B-1----:R-:W-:Y:S02]  /*b590*/  FMNMX.FTZ R9, R0, R4, !PT ;  /* 0x0000000400097209 */ /* 0x002fe40007810000 */
[----:B------:R-:W-:Y:S04]  /*b5a0*/  STL [R1+0x140], R210 ;  /* 0x000140d201007387 */ /* 0x000fe80000100800 */
[----:B------:R-:W-:Y:S04]  /*b5b0*/  STL [R1+0x13c], R209 ;  /* 0x00013cd101007387 */ /* 0x000fe80000100800 */
[----:B------:R-:W-:Y:S04]  /*b5c0*/  STL [R1+0x138], R208 ;  /* 0x000138d001007387 */ /* 0x000fe80000100800 */
[----:B------:R-:W-:Y:S04]  /*b5d0*/  STL [R1+0x134], R207 ;  /* 0x000134cf01007387 */ /* 0x000fe80000100800 */
[----:B------:R-:W1:Y:S04]  /*b5e0*/  SHFL.BFLY PT, R4, R2, 0x1, 0x1f ;  /* 0x0c201f0002047f89 */ /* 0x000e6800000e0000 */
[----:B------:R-:W-:Y:S04]  /*b5f0*/  STL [R1+0x130], R206 ;  /* 0x000130ce01007387 */ /* 0x000fe80000100800 */
[----:B------:R-:W-:Y:S04]  /*b600*/  STL [R1+0x12c], R205 ;  /* 0x00012ccd01007387 */ /* 0x000fe80000100800 */
[----:B------:R-:W-:Y:S04]  /*b610*/  STL [R1+0x128], R204 ;  /* 0x000128cc01007387 */ /* 0x000fe80000100800 */
[----:B------:R-:W-:Y:S01]  /*b620*/  STL [R1+0x124], R203 ;  /* 0x000124cb01007387 */ /* 0x000fe20000100800 */
[----:B------:R-:W-:-:S03]  /*b630*/  FMUL.FTZ R0, R9, UR33 ;  /* 0x0000002109007c20 */ /* 0x000fc60008410000 */
[----:B------:R-:W-:Y:S01]  /*b640*/  STL [R1+0x120], R202 ;  /* 0x000120ca01007387 */ /* 0x000fe20000100800 */
[----:B------:R-:W-:-:S03]  /*b650*/  FSETP.NEU.FTZ.AND P0, PT, R9, -INF , PT ;  /* 0xff8000000900780b */ /* 0x000fc60003f1d000 */
[----:B------:R-:W-:Y:S04]  /*b660*/  STL [R1+0x11c], R201 ;  /* 0x00011cc901007387 */ /* 0x000fe80000100800 */
[----:B------:R-:W-:Y:S04]  /*b670*/  STL [R1+0x118], R200 ;  /* 0x000118c801007387 */ /* 0x000fe80000100800 */
[----:B------:R1:W-:Y:S04]  /*b680*/  STL [R1+0x114], R199 ;  /* 0x000114c701007387 */ /* 0x0003e80000100800 */
[----:B------:R-:W-:Y:S01]  /*b690*/  STL [R1+0x110], R198 ;  /* 0x000110c601007387 */ /* 0x000fe20000100800 */
[----:B------:R-:W-:-:S03]  /*b6a0*/  FSEL R0, R0, RZ, P0 ;  /* 0x000000ff00007208 */ /* 0x000fc60000000000 */
[----:B------:R-:W-:Y:S04]  /*b6b0*/  STL [R1+0x10c], R197 ;  /* 0x00010cc501007387 */ /* 0x000fe80000100800 */
[----:B------:R-:W-:Y:S01]  /*b6c0*/  STL [R1+0x108], R196 ;  /* 0x000108c401007387 */ /* 0x000fe20000100800 */
[----:B------:R-:W-:-:S03]  /*b6d0*/  USHF.L.U32 UR4, UR34, 0x1, URZ ;  /* 0x0000000122047899 */ /* 0x000fc6000800063f */
[----:B------:R-:W-:Y:S04]  /*b6e0*/  STL [R1+0x104], R195 ;  /* 0x000104c301007387 */ /* 0x000fe80000100800 */
[----:B------:R-:W-:Y:S04]  /*b6f0*/  STL [R1+0x100], R194 ;  /* 0x000100c201007387 */ /* 0x000fe80000100800 */
[----:B------:R-:W-:Y:S01]  /*b700*/  STL [R1+0xfc], R193 ;  /* 0x0000fcc101007387 */ /* 0x000fe20000100800 */
[----:B------:R-:W-:-:S03]  /*b710*/  FFMA.FTZ R30, R30, UR33, -R0 ;  /* 0x000000211e1e7c23 */ /* 0x000fc60008010800 */
[----:B------:R-:W-:Y:S01]  /*b720*/  STL [R1+0xf8], R192 ;  /* 0x0000f8c001007387 */ /* 0x000fe20000100800 */
[--C-:B------:R-:W-:Y:S01]  /*b730*/  FFMA.FTZ R6, R35, UR33, -R0.reuse ;  /* 0x0000002123067c23 */ /* 0x100fe20008010800 */
[--C-:B------:R-:W-:Y:S02]  /*b740*/  FFMA.FTZ R7, R34, UR33, -R0.reuse ;  /* 0x0000002122077c23 */ /* 0x100fe40008010800 */
[----:B------:R-:W-:Y:S01]  /*b750*/  STL [R1+0xf4], R190 ;  /* 0x0000f4be01007387 */ /* 0x000fe20000100800 */
[--C-:B------:R-:W-:Y:S01]  /*b760*/  FFMA.FTZ R10, R32, UR33, -R0.reuse ;  /* 0x00000021200a7c23 */ /* 0x100fe20008010800 */
[--C-:B------:R-:W-:Y:S01]  /*b770*/  FFMA.FTZ R175, R31, UR33, -R0.reuse ;  /* 0x000000211faf7c23 */ /* 0x100fe20008010800 */
[--C-:B------:R-:W-:Y:S01]  /*b780*/  FFMA.FTZ R176, R29, UR33, -R0.reuse ;  /* 0x000000211db07c23 */ /* 0x100fe20008010800 */
[----:B------:R1:W-:Y:S01]  /*b790*/  STL [R1+0xf0], R189 ;  /* 0x0000f0bd01007387 */ /* 0x0003e20000100800 */
[--C-:B------:R-:W-:Y:S01]  /*b7a0*/  FFMA.FTZ R224, R28, UR33, -R0.reuse ;  /* 0x000000211ce07c23 */ /* 0x100fe20008010800 */
[--C-:B------:R-:W-:Y:S01]  /*b7b0*/  FFMA.FTZ R225, R27, UR33, -R0.reuse ;  /* 0x000000211be17c23 */ /* 0x100fe20008010800 */
[--C-:B------:R-:W-:Y:S01]  /*b7c0*/  FFMA.FTZ R226, R26, UR33, -R0.reuse ;  /* 0x000000211ae27c23 */ /* 0x100fe20008010800 */
[----:B------:R-:W-:Y:S01]  /*b7d0*/  STL [R1+0xec], R184 ;  /* 0x0000ecb801007387 */ /* 0x000fe20000100800 */
[--C-:B------:R-:W-:Y:S01]  /*b7e0*/  FFMA.FTZ R227, R23, UR33, -R0.reuse ;  /* 0x0000002117e37c23 */ /* 0x100fe20008010800 */
[--C-:B------:R-:W-:Y:S01]  /*b7f0*/  FFMA.FTZ R222, R22, UR33, -R0.reuse ;  /* 0x0000002116de7c23 */ /* 0x100fe20008010800 */
[--C-:B------:R-:W-:Y:S01]  /*b800*/  FFMA.FTZ R228, R18, UR33, -R0.reuse ;  /* 0x0000002112e47c23 */ /* 0x100fe20008010800 */
[--C-:B------:R-:W-:Y:S01]  /*b810*/  FFMA.FTZ R220, R17, UR33, -R0.reuse ;  /* 0x0000002111dc7c23 */ /* 0x100fe20008010800 */
[--C-:B------:R-:W-:Y:S01]  /*b820*/  FFMA.FTZ R231, R16, UR33, -R0.reuse ;  /* 0x0000002110e77c23 */ /* 0x100fe20008010800 */
[--C-:B------:R-:W-:Y:S01]  /*b830*/  FFMA.FTZ R211, R15, UR33, -R0.reuse ;  /* 0x000000210fd37c23 */ /* 0x100fe20008010800 */
[----:B-1----:R-:W-:Y:S01]  /*b840*/  FFMA.FTZ R199, R14, UR33, -R0 ;  /* 0x000000210ec77c23 */ /* 0x002fe20008010800 */
[----:B------:R2:W-:Y:S01]  /*b850*/  STL [R1+0xa8], R9 ;  /* 0x0000a80901007387 */ /* 0x0005e20000100800 */
[----:B------:R-:W-:Y:S01]  /*b860*/  FSEL R0, R9, RZ, P0 ;  /* 0x000000ff09007208 */ /* 0x000fe20000000000 */
[----:B------:R-:W-:Y:S01]  /*b870*/  ULOP3.LUT UR6, UR4, UR31, URZ, 0x3c, !UPT ;  /* 0x0000001f04067292 */ /* 0x000fe2000f8e3c3f */
[----:B------:R-:W-:-:S03]  /*b880*/  FMNMX.FTZ R13, R2, R4, !PT ;  /* 0x00000004020d7209 */ /* 0x000fc60007810000 */
[----:B------:R-:W-:Y:S01]  /*b890*/  FADD.FTZ R0, R3, -R0 ;  /* 0x8000000003007221 */ /* 0x000fe20000010000 */
[----:B------:R-:W-:-:S03]  /*b8a0*/  UIADD3 UR44, UR30, -0x61c88647, URZ ;  /* 0x9e3779b91e2c7890 */ /* 0x000fc6000fffe03f */
[----:B------:R-:W-:Y:S01]  /*b8b0*/  FMUL.FTZ R2, R0, UR33 ;  /* 0x0000002100027c20 */ /* 0x000fe20008410000 */
[C---:B------:R-:W-:Y:S01]  /*b8c0*/  FMUL.FTZ R0, R13.reuse, UR33 ;  /* 0x000000210d007c20 */ /* 0x040fe20008410000 */
[----:B------:R-:W-:Y:S01]  /*b8d0*/  FSETP.NEU.FTZ.AND P0, PT, R13, -INF , PT ;  /* 0xff8000000d00780b */ /* 0x000fe20003f1d000 */
[----:B------:R-:W-:Y:S03]  /*b8e0*/  MUFU.EX2 R30, R30 ;  /* 0x0000001e001e7308 */ /* 0x000fe60000000800 */
[----:B------:R-:W-:-:S05]  /*b8f0*/  FSEL R0, R0, RZ, P0 ;  /* 0x000000ff00007208 */ /* 0x000fca0000000000 */
[----:B------:R-:W1:Y:S01]  /*b900*/  MUFU.EX2 R2, R2 ;  /* 0x0000000200027308 */ /* 0x000e620000000800 */
[----:B------:R-:W-:Y:S01]  /*b910*/  FFMA.FTZ R207, R20, UR33, -R0 ;  /* 0x0000002114cf7c23 */ /* 0x000fe20008010800 */
[----:B------:R-:W-:Y:S02]  /*b920*/  UIADD3 UR38, UR31, 0x76cf5d0a, URZ ;  /* 0x76cf5d0a1f267890 */ /* 0x000fe4000fffe03f */
[----:B------:R-:W-:-:S04]  /*b930*/  UIADD3 UR45, UR31, 0x32370b8f, URZ ;  /* 0x32370b8f1f2d7890 */ /* 0x000fc8000fffe03f */
[----:B------:R-:W4:Y:S01]  /*b940*/  MUFU.EX2 R6, R6 ;  /* 0x0000000600067308 */ /* 0x000f220000000800 */
[--C-:B------:R-:W-:Y:S01]  /*b950*/  FFMA.FTZ R189, R19, UR33, -R0.reuse ;  /* 0x0000002113bd7c23 */ /* 0x100fe20008010800 */
[----:B------:R-:W-:Y:S01]  /*b960*/  UIADD3 UR7, UR30, -0x255992d5, URZ ;  /* 0xdaa66d2b1e077890 */ /* 0x000fe2000fffe03f */
[----:B------:R-:W-:Y:S01]  /*b970*/  FFMA.FTZ R252, R24, UR33, -R0 ;  /* 0x0000002118fc7c23 */ /* 0x000fe20008010800 */
[----:B-1----:R-:W-:Y:S01]  /*b980*/  FFMA.FTZ R239, R239, R2, R30 ;  /* 0x00000002efef7223 */ /* 0x002fe2000001001e */
[----:B--2---:R-:W-:-:S05]  /*b990*/  IMAD.WIDE.U32 R8, R8, -0x2daee0ad, RZ ;  /* 0xd2511f5308087825 */ /* 0x004fca00078e00ff */
[----:B------:R-:W-:Y:S01]  /*b9a0*/  LOP3.LUT R4, R9, UR6, RZ, 0x3c, !PT ;  /* 0x0000000609047c12 */ /* 0x000fe2000f8e3cff */
[----:B------:R-:W-:Y:S01]  /*b9b0*/  UIADD3 UR6, UR30, 0x3c6ef372, URZ ;  /* 0x3c6ef3721e067890 */ /* 0x000fe2000fffe03f */
[----:B---3--:R-:W-:-:S03]  /*b9c0*/  IMAD R203, R229, -0x326172a9, RZ ;  /* 0xcd9e8d57e5cb7824 */ /* 0x008fc600078e02ff */
[----:B------:R-:W-:-:S03]  /*b9d0*/  IMAD.WIDE.U32 R4, R4, -0x326172a9, RZ ;  /* 0xcd9e8d5704047825 */ /* 0x000fc600078e00ff */
[----:B----4-:R-:W-:Y:S02]  /*b9e0*/  LOP3.LUT R3, R237, UR6, R4, 0x96, !PT ;  /* 0x00000006ed037c12 */ /* 0x010fe4000f8e9604 */
[----:B------:R-:W-:Y:S01]  /*b9f0*/  LOP3.LUT R4, R5, UR44, R203, 0x96, !PT ;  /* 0x0000002c05047c12 */ /* 0x000fe2000f8e96cb */
[----:B------:R-:W-:Y:S02]  /*ba00*/  IMAD.MOV.U32 R234, RZ, RZ, R232 ;  /* 0x000000ffffea7224 */ /* 0x000fe400078e00e8 */
[----:B------:R-:W-:Y:S01]  /*ba10*/  FFMA.FTZ R232, R21, UR33, -R0 ;  /* 0x0000002115e87c23 */ /* 0x000fe20008010800 */
[----:B------:R-:W-:-:S04]  /*ba20*/  IMAD.WIDE.U32 R20, R3, -0x2daee0ad, RZ ;  /* 0xd2511f5303147825 */ /* 0x000fc800078e00ff */
[----:B------:R-:W-:-:S05]  /*ba30*/  IMAD.WIDE.U32 R4, R4, -0x2daee0ad, RZ ;  /* 0xd2511f5304047825 */ /* 0x000fca00078e00ff */
[----:B------:R-:W-:Y:S02]  /*ba40*/  LOP3.LUT R16, R5, UR38, R234, 0x96, !PT ;  /* 0x0000002605107c12 */ /* 0x000fe4000f8e96ea */
[----:B------:R-:W-:-:S03]  /*ba50*/  LOP3.LUT R18, R21, UR45, R4, 0x96, !PT ;  /* 0x0000002d15127c12 */ /* 0x000fc6000f8e9604 */
[----:B------:R-:W-:Y:S01]  /*ba60*/  IMAD.WIDE.U32 R16, R16, -0x326172a9, RZ ;  /* 0xcd9e8d5710107825 */ /* 0x000fe200078e00ff */
[----:B------:R-:W-:-:S03]  /*ba70*/  F2FP.F16.F32.PACK_AB R24, R6, R30 ;  /* 0x0000001e0618723e */ /* 0x000fc600000000ff */
[----:B------:R-:W-:Y:S01]  /*ba80*/  IMAD.WIDE.U32 R18, R18, -0x326172a9, RZ ;  /* 0xcd9e8d5712127825 */ /* 0x000fe200078e00ff */
[----:B------:R1:W2:Y:S03]  /*ba90*/  MUFU.EX2 R30, R7 ;  /* 0x00000007001e7308 */ /* 0x0002a60000000800 */
[----:B------:R-:W-:Y:S01]  /*baa0*/  FADD.FTZ R239, R6, R239 ;  /* 0x000000ef06ef7221 */ /* 0x000fe20000010000 */
[----:B------:R-:W-:Y:S02]  /*bab0*/  LOP3.LUT R4, R17, UR7, R236, 0x96, !PT ;  /* 0x0000000711047c12 */ /* 0x000fe4000f8e96ec */
[----:B------:R-:W-:Y:S01]  /*bac0*/  LOP3.LUT R6, R19, UR43, R16, 0x96, !PT ;  /* 0x0000002b13067c12 */ /* 0x000fe2000f8e9610 */
[----:B------:R-:W-:Y:S01]  /*bad0*/  UIADD3 UR37, UR31, -0x126145ec, URZ ;  /* 0xed9eba141f257890 */ /* 0x000fe2000fffe03f */
[----:B------:R-:W3:Y:S01]  /*bae0*/  MUFU.EX2 R10, R10 ;  /* 0x0000000a000a7308 */ /* 0x000ee20000000800 */
[----:B------:R-:W-:-:S04]  /*baf0*/  IMAD.WIDE.U32 R4, R4, -0x2daee0ad, RZ ;  /* 0xd2511f5304047825 */ /* 0x000fc800078e00ff */
[--C-:B------:R-:W-:Y:S01]  /*bb00*/  FFMA.FTZ R8, R174, UR33, -R0.reuse ;  /* 0x00000021ae087c23 */ /* 0x100fe20008010800 */
[--C-:B------:R-:W-:Y:S01]  /*bb10*/  FFMA.FTZ R168, R168, UR33, -R0.reuse ;  /* 0x00000021a8a87c23 */ /* 0x100fe20008010800 */
[--C-:B------:R-:W-:Y:S01]  /*bb20*/  FFMA.FTZ R173, R173, UR33, -R0.reuse ;  /* 0x00000021adad7c23 */ /* 0x100fe20008010800 */
[----:B------:R-:W-:Y:S01]  /*bb30*/  FFMA.FTZ R172, R172, UR33, -R0 ;  /* 0x00000021acac7c23 */ /* 0x000fe20008010800 */
[----:B-1----:R-:W-:-:S04]  /*bb40*/  IMAD.WIDE.U32 R6, R6, -0x2daee0ad, RZ ;  /* 0xd2511f5306067825 */ /* 0x002fc800078e00ff */
        /* <DEDUP_REMOVED lines=8> */
[----:B------:R-:W-:Y:S02]  /*bbd0*/  LOP3.LUT R20, R5, UR37, R20, 0x96, !PT ;  /* 0x0000002505147c12 */ /* 0x000fe4000f8e9614 */
[----:B------:R-:W-:-:S02]  /*bbe0*/  FSEL R0, R13, RZ, P0 ;  /* 0x000000ff0d007208 */ /* 0x000fc40000000000 */
[----:B------:R-:W-:Y:S01]  /*bbf0*/  LOP3.LUT R4, R7, UR41, R4, 0x96, !PT ;  /* 0x0000002907047c12 */ /* 0x000fe2000f8e9604 */
[----:B--2---:R-:W-:Y:S01]  /*bc00*/  FADD.FTZ R3, R30, R239 ;  /* 0x000000ef1e037221 */ /* 0x004fe20000010000 */
[----:B------:R-:W-:-:S04]  /*bc10*/  IMAD.WIDE.U32 R20, R20, -0x326172a9, RZ ;  /* 0xcd9e8d5714147825 */ /* 0x000fc800078e00ff */
[----:B------:R-:W-:Y:S01]  /*bc20*/  FADD.FTZ R0, R132, -R0 ;  /* 0x8000000084007221 */ /* 0x000fe20000010000 */
[----:B------:R-:W-:-:S04]  /*bc30*/  IMAD.WIDE.U32 R4, R4, -0x326172a9, RZ ;  /* 0xcd9e8d5704047825 */ /* 0x000fc800078e00ff */
[----:B------:R-:W-:Y:S01]  /*bc40*/  FMUL.FTZ R0, R0, UR33 ;  /* 0x0000002100007c20 */ /* 0x000fe20008410000 */
[----:B---3--:R-:W-:Y:S01]  /*bc50*/  FADD.FTZ R132, R10, R3 ;  /* 0x000000030a847221 */ /* 0x008fe20000010000 */
[----:B------:R-:W-:Y:S01]  /*bc60*/  LOP3.LUT R3, R5, UR21, R20, 0x96, !PT ;  /* 0x0000001505037c12 */ /* 0x000fe2000f8e9614 */
[----:B------:R-:W-:Y:S03]  /*bc70*/  MUFU.EX2 R23, R168 ;  /* 0x000000a800177308 */ /* 0x000fe60000000800 */
[----:B------:R-:W-:-:S05]  /*bc80*/  LOP3.LUT R7, R3, 0xff, RZ, 0xc0, !PT ;  /* 0x000000ff03077812 */ /* 0x000fca00078ec0ff */
[----:B------:R-:W1:Y:S01]  /*bc90*/  MUFU.EX2 R0, R0 ;  /* 0x0000000000007308 */ /* 0x000e620000000800 */
[----:B------:R-:W-:Y:S02]  /*bca0*/  ISETP.LE.U32.AND P1, PT, R7, UR14, PT ;  /* 0x0000000e07007c0c */ /* 0x000fe4000bf23070 */
[----:B------:R-:W-:-:S05]  /*bcb0*/  LOP3.LUT R7, R3, 0xffff, RZ, 0xc0, !PT ;  /* 0x0000ffff03077812 */ /* 0x000fca00078ec0ff */
[----:B------:R-:W2:Y:S01]  /*bcc0*/  MUFU.EX2 R8, R8 ;  /* 0x0000000800087308 */ /* 0x000ea20000000800 */
[----:B------:R-:W-:-:S04]  /*bcd0*/  SHF.R.U32.HI R7, RZ, 0x8, R7 ;  /* 0x00000008ff077819 */ /* 0x000fc80000011607 */
[----:B------:R-:W-:-:S04]  /*bce0*/  LOP3.LUT R7, R7, 0xffff, RZ, 0xc0, !PT ;  /* 0x0000ffff07077812 */ /* 0x000fc800078ec0ff */
[----:B------:R-:W-:Y:S01]  /*bcf0*/  ISETP.LE.U32.AND P6, PT, R7, UR14, PT ;  /* 0x0000000e07007c0c */ /* 0x000fe2000bfc3070 */
[----:B-1----:R-:W-:Y:S01]  /*bd00*/  FFMA.FTZ R244, R244, R0, R23 ;  /* 0x00000000f4f47223 */ /* 0x002fe20000010017 */
[--C-:B------:R-:W-:Y:S02]  /*bd10*/  SHF.R.U32.HI R7, RZ, 0x18, R3.reuse ;  /* 0x00000018ff077819 */ /* 0x100fe40000011603 */
[----:B--2---:R-:W-:Y:S02]  /*bd20*/  F2FP.F16.F32.PACK_AB R23, R8, R23 ;  /* 0x000000170817723e */ /* 0x004fe400000000ff */
[----:B------:R-:W-:Y:S02]  /*bd30*/  ISETP.LE.U32.AND P0, PT, R7, UR14, PT ;  /* 0x0000000e07007c0c */ /* 0x000fe4000bf03070 */
[----:B------:R-:W-:Y:S01]  /*bd40*/  PRMT R22, R23, 0x7632, R22 ;  /* 0x0000763217167816 */ /* 0x000fe20000000016 */
[----:B------:R-:W-:Y:S01]  /*bd50*/  @!P1 HADD2 R26, -R23.H0_H0, -RZ.H0_H0 ;  /* 0xa00000ff171a9230 */ /* 0x000fe20000000900 */
[----:B------:R-:W-:-:S02]  /*bd60*/  SHF.R.U32.HI R3, RZ, 0x10, R3 ;  /* 0x00000010ff037819 */ /* 0x000fc40000011603 */
[----:B------:R-:W-:Y:S02]  /*bd70*/  PRMT R184, R23, 0x5410, R22 ;  /* 0x0000541017b87816 */ /* 0x000fe40000000016 */
[----:B------:R-:W-:Y:S02]  /*bd80*/  @!P1 PRMT R23, R26, 0x5410, RZ ;  /* 0x000054101a179816 */ /* 0x000fe400000000ff */
[----:B------:R-:W-:Y:S02]  /*bd90*/  PRMT R26, R24, 0x7632, R26 ;  /* 0x00007632181a7816 */ /* 0x000fe4000000001a */
[----:B------:R-:W-:Y:S01]  /*bda0*/  LOP3.LUT R3, R3, 0xff, RZ, 0xc0, !PT ;  /* 0x000000ff03037812 */ /* 0x000fe200078ec0ff */
[----:B------:R-:W1:Y:S02]  /*bdb0*/  MUFU.EX2 R173, R173 ;  /* 0x000000ad00ad7308 */ /* 0x000e640000000800 */
[----:B------:R-:W-:Y:S01]  /*bdc0*/  @!P0 HADD2 R178, -R26.H0_H0, -RZ.H0_H0 ;  /* 0xa00000ff1ab28230 */ /* 0x000fe20000000900 */
[----:B------:R-:W-:-:S02]  /*bdd0*/  ISETP.LE.U32.AND P1, PT, R3, UR14, PT ;  /* 0x0000000e03007c0c */ /* 0x000fc4000bf23070 */
[----:B------:R-:W-:Y:S01]  /*bde0*/  LOP3.LUT R3, R4, 0xff, RZ, 0xc0, !PT ;  /* 0x000000ff04037812 */ /* 0x000fe200078ec0ff */
[----:B------:R2:W-:Y:S01]  /*bdf0*/  STL [R1+0xa4], R13 ;  /* 0x0000a40d01007387 */ /* 0x0005e20000100800 */
[----:B------:R-:W-:Y:S02]  /*be00*/  PRMT R198, R24, 0x5410, R26 ;  /* 0x0000541018c67816 */ /* 0x000fe4000000001a */
[----:B------:R-:W-:Y:S02]  /*be10*/  @!P0 PRMT R26, R178, 0x5410, RZ ;  /* 0x00005410b21a8816 */ /* 0x000fe400000000ff */
[----:B------:R-:W-:Y:S02]  /*be20*/  ISETP.LE.U32.AND P0, PT, R3, UR14, PT ;  /* 0x0000000e03007c0c */ /* 0x000fe4000bf03070 */
[----:B------:R-:W-:Y:S02]  /*be30*/  LOP3.LUT R3, R4, 0xffff, RZ, 0xc0, !PT ;  /* 0x0000ffff04037812 */ /* 0x000fe400078ec0ff */
[----:B------:R-:W-:-:S02]  /*be40*/  F2FP.F16.F32.PACK_AB R30, R10, R30 ;  /* 0x0000001e0a1e723e */ /* 0x000fc400000000ff */
[----:B------:R-:W-:Y:S01]  /*be50*/  SHF.R.U32.HI R3, RZ, 0x8, R3 ;  /* 0x00000008ff037819 */ /* 0x000fe20000011603 */
[----:B------:R-:W-:Y:S02]  /*be60*/  @!P1 HADD2 R177, -R24.H0_H0, -RZ.H0_H0 ;  /* 0xa00000ff18b19230 */ /* 0x000fe40000000900 */
[----:B------:R-:W-:Y:S01]  /*be70*/  FADD.FTZ R10, R8, R244 ;  /* 0x000000f4080a7221 */ /* 0x000fe20000010000 */
[----:B------:R-:W-:Y:S01]  /*be80*/  LOP3.LUT R3, R3, 0xffff, RZ, 0xc0, !PT ;  /* 0x0000ffff03037812 */ /* 0x000fe200078ec0ff */
[----:B--2---:R-:W2:Y:S02]  /*be90*/  MUFU.EX2 R13, R172 ;  /* 0x000000ac000d7308 */ /* 0x004ea40000000800 */
[----:B-1----:R-:W-:Y:S01]  /*bea0*/  FADD.FTZ R10, R173, R10 ;  /* 0x0000000aad0a7221 */ /* 0x002fe20000010000 */
[----:B------:R-:W-:Y:S02]  /*beb0*/  @!P1 PRMT R24, R177, 0x5410, RZ ;  /* 0x00005410b1189816 */ /* 0x000fe400000000ff */
[----:B------:R-:W-:Y:S01]  /*bec0*/  ISETP.LE.U32.AND P1, PT, R3, UR14, PT ;  /* 0x0000000e03007c0c */ /* 0x000fe2000bf23070 */
[C---:B--2---:R-:W-:Y:S01]  /*bed0*/  FADD.FTZ R10, R13.reuse, R10 ;  /* 0x0000000a0d0a7221 */ /* 0x044fe20000010000 */
[----:B------:R-:W-:-:S04]  /*bee0*/  F2FP.F16.F32.PACK_AB R13, R13, R173 ;  /* 0x000000ad0d0d723e */ /* 0x000fc800000000ff */
[C---:B------:R-:W-:Y:S02]  /*bef0*/  PRMT R196, R13.reuse, 0x7610, R196 ;  /* 0x000076100dc47816 */ /* 0x040fe400000000c4 */
[----:B------:R-:W-:-:S03]  /*bf00*/  PRMT R197, R13, 0x7632, R197 ;  /* 0x000076320dc57816 */ /* 0x000fc600000000c5 */
[----:B------:R-:W-:Y:S02]  /*bf10*/  @!P0 HADD2 R181, -R196.H0_H0, -RZ.H0_H0 ;  /* 0xa00000ffc4b58230 */ /* 0x000fe40000000900 */
[----:B------:R-:W-:Y:S01]  /*bf20*/  @!P1 HADD2 R180, -R197.H0_H0, -RZ.H0_H0 ;  /* 0xa00000ffc5b49230 */ /* 0x000fe20000000900 */
[----:B------:R-:W-:Y:S02]  /*bf30*/  PRMT R229, R196, 0x5410, R197 ;  /* 0x00005410c4e57816 */ /* 0x000fe400000000c5 */
[----:B------:R-:W-:Y:S02]  /*bf40*/  @!P0 PRMT R196, R181, 0x5410, RZ ;  /* 0x00005410b5c48816 */ /* 0x000fe400000000ff */
[----:B------:R-:W-:-:S05]  /*bf50*/  @!P1 PRMT R197, R180, 0x5410, RZ ;  /* 0x00005410b4c59816 */ /* 0x000fca00000000ff */
[----:B------:R1:W-:Y:S04]  /*bf60*/  STL.64 [R1+0x158], R196 ;  /* 0x000158c401007387 */ /* 0x0003e80000100a00 */
[----:B-1----:R-:W2:Y:S01]  /*bf70*/  LDL.64 R196, [R1+0x68] ;  /* 0x0000680001c47983 */ /* 0x002ea20000100a00 */
[----:B------:R-:W-:Y:S01]  /*bf80*/  @!P6 HADD2 R179, -R22.H0_H0, -RZ.H0_H0 ;  /* 0xa00000ff16b3e230 */ /* 0x000fe20000000900 */
[--C-:B------:R-:W-:Y:S02]  /*bf90*/  SHF.R.U32.HI R8, RZ, 0x10, R4.reuse ;  /* 0x00000010ff087819 */ /* 0x100fe40000011604 */
[----:B------:R-:W-:Y:S02]  /*bfa0*/  SHF.R.U32.HI R4, RZ, 0x18, R4 ;  /* 0x00000018ff047819 */ /* 0x000fe40000011604 */
[----:B------:R-:W-:-:S02]  /*bfb0*/  @!P6 PRMT R22, R179, 0x5410, RZ ;  /* 0x00005410b316e816 */ /* 0x000fc400000000ff */
[----:B------:R-:W-:Y:S02]  /*bfc0*/  ISETP.LE.U32.AND P6, PT, R4, UR14, PT ;  /* 0x0000000e04007c0c */ /* 0x000fe4000bfc3070 */
[----:B------:R-:W-:-:S05]  /*bfd0*/  LOP3.LUT R4, R21, UR42, R18, 0x96, !PT ;  /* 0x0000002a15047c12 */ /* 0x000fca000f8e9612 */
[----:B------:R-:W-:Y:S01]  /*bfe0*/  IMAD.WIDE.U32 R4, R4, -0x2daee0ad, RZ ;  /* 0xd2511f5304047825 */ /* 0x000fe200078e00ff */
[----:B------:R-:W1:Y:S04]  /*bff0*/  MUFU.EX2 R171, R171 ;  /* 0x000000ab00ab7308 */ /* 0x000e680000000800 */
[----:B------:R-:W-:Y:S02]  /*c000*/  LOP3.LUT R3, R5, UR27, R6, 0x96, !PT ;  /* 0x0000001b05037c12 */ /* 0x000fe4000f8e9606 */
[----:B------:R-:W-:Y:S02]  /*c010*/  LOP3.LUT R6, R8, 0xff, RZ, 0xc0, !PT ;  /* 0x000000ff08067812 */ /* 0x000fe400078ec0ff */
[----:B------:R-:W3:Y:S02]  /*c020*/  MUFU.EX2 R170, R170 ;  /* 0x000000aa00aa7308 */ /* 0x000ee40000000800 */
[----:B------:R-:W-:-:S02]  /*c030*/  ISETP.LE.U32.AND P0, PT, R6, UR14, PT ;  /* 0x0000000e06007c0c */ /* 0x000fc4000bf03070 */
[C---:B------:R-:W-:Y:S02]  /*c040*/  LOP3.LUT R6, R3.reuse, 0xff, RZ, 0xc0, !PT ;  /* 0x000000ff03067812 */ /* 0x040fe400078ec0ff */
[----:B------:R-:W-:Y:S02]  /*c050*/  PRMT R208, R30, 0x7632, R208 ;  /* 0x000076321ed07816 */ /* 0x000fe400000000d0 */
[----:B------:R-:W-:Y:S02]  /*c060*/  ISETP.LE.U32.AND P1, PT, R6, UR14, PT ;  /* 0x0000000e06007c0c */ /* 0x000fe4000bf23070 */
[----:B------:R-:W-:Y:S01]  /*c070*/  LOP3.LUT R6, R3, 0xffff, RZ, 0xc0, !PT ;  /* 0x0000ffff03067812 */ /* 0x000fe200078ec0ff */
[----:B-1----:R-:W-:Y:S01]  /*c080*/  FADD.FTZ R7, R171, R10 ;  /* 0x0000000aab077221 */ /* 0x002fe20000010000 */
[----:B------:R-:W-:Y:S02]  /*c090*/  @!P6 HADD2 R182, -R208.H0_H0, -RZ.H0_H0 ;  /* 0xa00000ffd0b6e230 */ /* 0x000fe40000000900 */
[----:B------:R-:W-:Y:S01]  /*c0a0*/  SHF.R.U32.HI R6, RZ, 0x8, R6 ;  /* 0x00000008ff067819 */ /* 0x000fe20000011606 */
[----:B------:R-:W-:Y:S01]  /*c0b0*/  MUFU.EX2 R175, R175 ;  /* 0x000000af00af7308 */ /* 0x000fe20000000800 */
[----:B------:R-:W-:-:S02]  /*c0c0*/  PRMT R221, R30, 0x7610, R221 ;  /* 0x000076101edd7816 */ /* 0x000fc400000000dd */
[----:B---3--:R-:W-:Y:S02]  /*c0d0*/  F2FP.F16.F32.PACK_AB R10, R170, R171 ;  /* 0x000000abaa0a723e */ /* 0x008fe400000000ff */
[----:B------:R-:W-:-:S03]  /*c0e0*/  LOP3.LUT R6, R6, 0xffff, RZ, 0xc0, !PT ;  /* 0x0000ffff06067812 */ /* 0x000fc600078ec0ff */
[----:B------:R-:W1:Y:S01]  /*c0f0*/  MUFU.EX2 R13, R176 ;  /* 0x000000b0000d7308 */ /* 0x000e620000000800 */
[----:B------:R-:W-:-:S07]  /*c100*/  PRMT R190, R10, 0x7610, R190 ;  /* 0x000076100abe7816 */ /* 0x000fce00000000be */
[----:B------:R3:W-:Y:S01]  /*c110*/  MUFU.EX2 R8, R135 ;  /* 0x0000008700087308 */ /* 0x0007e20000000800 */
[----:B------:R-:W-:Y:S01]  /*c120*/  @!P1 HADD2 R191, -R190.H0_H0, -RZ.H0_H0 ;  /* 0xa00000ffbebf9230 */ /* 0x000fe20000000900 */
[----:B------:R-:W-:Y:S01]  /*c130*/  PRMT R217, R10, 0x7632, R217 ;  /* 0x000076320ad97816 */ /* 0x000fe200000000d9 */
[----:B------:R-:W-:-:S03]  /*c140*/  @!P0 HADD2 R212, -R221.H0_H0, -RZ.H0_H0 ;  /* 0xa00000ffddd48230 */ /* 0x000fc60000000900 */
[----:B------:R-:W-:Y:S02]  /*c150*/  PRMT R204, R190, 0x5410, R217 ;  /* 0x00005410becc7816 */ /* 0x000fe400000000d9 */
[----:B------:R-:W4:Y:S01]  /*c160*/  MUFU.EX2 R169, R169 ;  /* 0x000000a900a97308 */ /* 0x000f220000000800 */
[----:B---3--:R-:W-:Y:S02]  /*c170*/  PRMT R135, R221, 0x5410, R208 ;  /* 0x00005410dd877816 */ /* 0x008fe400000000d0 */
[----:B------:R-:W-:Y:S02]  /*c180*/  @!P6 PRMT R208, R182, 0x5410, RZ ;  /* 0x00005410b6d0e816 */ /* 0x000fe400000000ff */
[----:B------:R-:W-:Y:S02]  /*c190*/  ISETP.LE.U32.AND P6, PT, R6, UR14, PT ;  /* 0x0000000e06007c0c */ /* 0x000fe4000bfc3070 */
[--C-:B------:R-:W-:Y:S02]  /*c1a0*/  SHF.R.U32.HI R6, RZ, 0x18, R3.reuse ;  /* 0x00000018ff067819 */ /* 0x100fe40000011603 */
[----:B------:R-:W-:-:S04]  /*c1b0*/  SHF.R.U32.HI R3, RZ, 0x10, R3 ;  /* 0x00000010ff037819 */ /* 0x000fc80000011603 */
[----:B------:R-:W-:Y:S02]  /*c1c0*/  LOP3.LUT R3, R3, 0xff, RZ, 0xc0, !PT ;  /* 0x000000ff03037812 */ /* 0x000fe400078ec0ff */
[----:B------:R-:W-:Y:S02]  /*c1d0*/  @!P1 PRMT R190, R191, 0x5410, RZ ;  /* 0x00005410bfbe9816 */ /* 0x000fe400000000ff */
[----:B------:R-:W-:Y:S02]  /*c1e0*/  ISETP.LE.U32.AND P1, PT, R3, UR14, PT ;  /* 0x0000000e03007c0c */ /* 0x000fe4000bf23070 */
[----:B-1----:R-:W-:Y:S01]  /*c1f0*/  F2FP.F16.F32.PACK_AB R3, R13, R175 ;  /* 0x000000af0d03723e */ /* 0x002fe200000000ff */
[----:B------:R-:W-:Y:S01]  /*c200*/  @!P6 HADD2 R214, -R217.H0_H0, -RZ.H0_H0 ;  /* 0xa00000ffd9d6e230 */ /* 0x000fe20000000900 */
[----:B------:R-:W-:Y:S02]  /*c210*/  @!P0 PRMT R221, R212, 0x5410, RZ ;  /* 0x00005410d4dd8816 */ /* 0x000fe400000000ff */
[----:B------:R-:W-:-:S02]  /*c220*/  ISETP.LE.U32.AND P0, PT, R6, UR14, PT ;  /* 0x0000000e06007c0c */ /* 0x000fc4000bf03070 */
[C---:B------:R-:W-:Y:S02]  /*c230*/  PRMT R194, R3.reuse, 0x7632, R194 ;  /* 0x0000763203c27816 */ /* 0x040fe400000000c2 */
[----:B------:R-:W-:Y:S02]  /*c240*/  PRMT R216, R3, 0x7610, R216 ;  /* 0x0000761003d87816 */ /* 0x000fe400000000d8 */
[----:B------:R-:W-:Y:S01]  /*c250*/  LOP3.LUT R3, R4, 0xff, RZ, 0xc0, !PT ;  /* 0x000000ff04037812 */ /* 0x000fe200078ec0ff */
[----:B------:R-:W1:Y:S01]  /*c260*/  MUFU.EX2 R134, R134 ;  /* 0x0000008600867308 */ /* 0x000e620000000800 */
[----:B------:R-:W-:Y:S01]  /*c270*/  @!P6 PRMT R217, R214, 0x5410, RZ ;  /* 0x00005410d6d9e816 */ /* 0x000fe200000000ff */
[----:B------:R-:W-:Y:S01]  /*c280*/  FADD.FTZ R7, R170, R7 ;  /* 0x00000007aa077221 */ /* 0x000fe20000010000 */
[----:B------:R-:W-:Y:S01]  /*c290*/  ISETP.LE.U32.AND P6, PT, R3, UR14, PT ;  /* 0x0000000e03007c0c */ /* 0x000fe2000bfc3070 */
[----:B------:R-:W-:Y:S01]  /*c2a0*/  FADD.FTZ R10, R175, R132 ;  /* 0x00000084af0a7221 */ /* 0x000fe20000010000 */
[----:B------:R-:W-:Y:S01]  /*c2b0*/  LOP3.LUT R3, R4, 0xffff, RZ, 0xc0, !PT ;  /* 0x0000ffff04037812 */ /* 0x000fe200078ec0ff */
[----:B----4-:R-:W-:-:S02]  /*c2c0*/  FADD.FTZ R7, R169, R7 ;  /* 0x00000007a9077221 */ /* 0x010fc40000010000 */
[----:B------:R-:W3:Y:S01]  /*c2d0*/  MUFU.EX2 R132, R133 ;  /* 0x0000008500847308 */ /* 0x000ee20000000800 */
[----:B------:R-:W-:Y:S01]  /*c2e0*/  SHF.R.U32.HI R3, RZ, 0x8, R3 ;  /* 0x00000008ff037819 */ /* 0x000fe20000011603 */
[----:B------:R-:W-:Y:S02]  /*c2f0*/  @!P0 HADD2 R183, -R194.H0_H0, -RZ.H0_H0 ;  /* 0xa00000ffc2b78230 */ /* 0x000fe40000000900 */
[C---:B------:R-:W-:Y:S01]  /*c300*/  FADD.FTZ R7, R8.reuse, R7 ;  /* 0x0000000708077221 */ /* 0x040fe20000010000 */
[----:B------:R-:W-:Y:S01]  /*c310*/  F2FP.F16.F32.PACK_AB R8, R8, R169 ;  /* 0x000000a90808723e */ /* 0x000fe200000000ff */
[----:B------:R-:W-:Y:S01]  /*c320*/  @!P1 HADD2 R213, -R216.H0_H0, -RZ.H0_H0 ;  /* 0xa00000ffd8d59230 */ /* 0x000fe20000000900 */
[----:B------:R-:W-:Y:S01]  /*c330*/  LOP3.LUT R3, R3, 0xffff, RZ, 0xc0, !PT ;  /* 0x0000ffff03037812 */ /* 0x000fe200078ec0ff */
[----:B------:R-:W4:Y:S01]  /*c340*/  MUFU.EX2 R31, R31 ;  /* 0x0000001f001f7308 */ /* 0x000f220000000800 */
[----:B------:R-:W-:Y:S02]  /*c350*/  PRMT R200, R216, 0x5410, R194 ;  /* 0x00005410d8c87816 */ /* 0x000fe400000000c2 */
[----:B------:R-:W-:-:S02]  /*c360*/  @!P0 PRMT R194, R183, 0x5410, RZ ;  /* 0x00005410b7c28816 */ /* 0x000fc400000000ff */
[--C-:B------:R-:W-:Y:S02]  /*c370*/  SHF.R.U32.HI R5, RZ, 0x10, R4.reuse ;  /* 0x00000010ff057819 */ /* 0x100fe40000011604 */
[----:B------:R-:W-:Y:S01]  /*c380*/  ISETP.LE.U32.AND P0, PT, R3, UR14, PT ;  /* 0x0000000e03007c0c */ /* 0x000fe2000bf03070 */
[----:B------:R-:W4:Y:S01]  /*c390*/  MUFU.EX2 R133, R174 ;  /* 0x000000ae00857308 */ /* 0x000f220000000800 */
[----:B------:R-:W-:Y:S01]  /*c3a0*/  PRMT R195, R8, 0x7610, R195 ;  /* 0x0000761008c37816 */ /* 0x000fe200000000c3 */
[----:B------:R4:W-:Y:S01]  /*c3b0*/  STL [R1+0x168], R208 ;  /* 0x000168d001007387 */ /* 0x0009e20000100800 */
[----:B------:R-:W-:Y:S01]  /*c3c0*/  SHF.R.U32.HI R4, RZ, 0x18, R4 ;  /* 0x00000018ff047819 */ /* 0x000fe20000011604 */
[----:B-1----:R-:W-:Y:S01]  /*c3d0*/  FADD.FTZ R3, R134, R7 ;  /* 0x0000000786037221 */ /* 0x002fe20000010000 */
[----:B------:R-:W-:Y:S01]  /*c3e0*/  @!P1 PRMT R216, R213, 0x5410, RZ ;  /* 0x00005410d5d89816 */ /* 0x000fe200000000ff */
[----:B------:R-:W-:Y:S01]  /*c3f0*/  STL [R1+0x16c], R221 ;  /* 0x00016cdd01007387 */ /* 0x000fe20000100800 */
[----:B------:R-:W-:Y:S01]  /*c400*/  UIADD3 UR46, UR4, 0x1, URZ ;  /* 0x00000001042e7890 */ /* 0x000fe2000fffe03f */
[----:B------:R-:W-:Y:S01]  /*c410*/  ISETP.LE.U32.AND P1, PT, R4, UR14, PT ;  /* 0x0000000e04007c0c */ /* 0x000fe2000bf23070 */
[----:B------:R-:W-:Y:S01]  /*c420*/  @!P6 HADD2 R223, -R195.H0_H0, -RZ.H0_H0 ;  /* 0xa00000ffc3dfe230 */ /* 0x000fe20000000900 */
[----:B------:R-:W-:Y:S01]  /*c430*/  STL [R1+0x170], R204 ;  /* 0x000170cc01007387 */ /* 0x000fe20000100800 */
[----:B---3--:R-:W-:Y:S01]  /*c440*/  FADD.FTZ R4, R132, R3 ;  /* 0x0000000384047221 */ /* 0x008fe20000010000 */
[----:B------:R-:W-:-:S02]  /*c450*/  ULOP3.LUT UR46, UR46, UR31, URZ, 0x3c, !UPT ;  /* 0x0000001f2e2e7292 */ /* 0x000fc4000f8e3c3f */
[----:B------:R-:W-:Y:S01]  /*c460*/  STL [R1+0x174], R217 ;  /* 0x000174d901007387 */ /* 0x000fe20000100800 */
[----:B------:R-:W-:-:S03]  /*c470*/  LOP3.LUT R3, R5, 0xff, RZ, 0xc0, !PT ;  /* 0x000000ff05037812 */ /* 0x000fc600078ec0ff */
[----:B------:R-:W-:Y:S04]  /*c480*/  STL [R1+0x178], R200 ;  /* 0x000178c801007387 */ /* 0x000fe80000100800 */
[----:B------:R-:W-:Y:S01]  /*c490*/  STL [R1+0x17c], R216 ;  /* 0x00017cd801007387 */ /* 0x000fe20000100800 */
[----:B----4-:R-:W-:-:S03]  /*c4a0*/  PRMT R208, R8, 0x7632, R208 ;  /* 0x0000763208d07816 */ /* 0x010fc600000000d0 */
[----:B------:R1:W-:Y:S01]  /*c4b0*/  STL [R1+0x40], R194 ;  /* 0x000040c201007387 */ /* 0x0003e20000100800 */
[----:B------:R-:W-:Y:S01]  /*c4c0*/  LOP3.LUT R6, R9, UR46, RZ, 0x3c, !PT ;  /* 0x0000002e09067c12 */ /* 0x000fe2000f8e3cff */
[----:B------:R-:W-:Y:S01]  /*c4d0*/  @!P0 HADD2 R215, -R208.H0_H0, -RZ.H0_H0 ;  /* 0xa00000ffd0d78230 */ /* 0x000fe20000000900 */
[----:B------:R-:W-:Y:S01]  /*c4e0*/  F2FP.F16.F32.PACK_AB R132, R132, R134 ;  /* 0x000000868484723e */ /* 0x000fe200000000ff */
[----:B------:R-:W-:Y:S02]  /*c4f0*/  IMAD.MOV.U32 R235, RZ, RZ, R233 ;  /* 0x000000ffffeb7224 */ /* 0x000fe400078e00e9 */
[-C--:B------:R-:W-:Y:S01]  /*c500*/  FMUL.FTZ R182, R50, R2.reuse ;  /* 0x0000000232b67220 */ /* 0x080fe20000410000 */
[----:B------:R-:W-:Y:S01]  /*c510*/  FMUL.FTZ R183, R51, R2 ;  /* 0x0000000233b77220 */ /* 0x000fe20000410000 */
[----:B------:R-:W-:Y:S01]  /*c520*/  MOV R50, R234 ;  /* 0x000000ea00327202 */ /* 0x000fe20000000f00 */
[----:B------:R-:W-:Y:S02]  /*c530*/  IMAD.MOV.U32 R51, RZ, RZ, R235 ;  /* 0x000000ffff337224 */ /* 0x000fe400078e00eb */
[-C--:B------:R-:W-:Y:S01]  /*c540*/  FMUL.FTZ R214, R54, R2.reuse ;  /* 0x0000000236d67220 */ /* 0x080fe20000410000 */
[----:B------:R-:W-:Y:S01]  /*c550*/  FMUL.FTZ R230, R66, R2 ;  /* 0x0000000242e67220 */ /* 0x000fe20000410000 */
[----:B-1----:R-:W-:-:S02]  /*c560*/  PRMT R194, R195, 0x5410, R208 ;  /* 0x00005410c3c27816 */ /* 0x002fc400000000d0 */
[----:B------:R-:W-:Y:S02]  /*c570*/  @!P6 PRMT R195, R223, 0x5410, RZ ;  /* 0x00005410dfc3e816 */ /* 0x000fe400000000ff */
[----:B------:R-:W-:Y:S01]  /*c580*/  ISETP.LE.U32.AND P6, PT, R3, UR14, PT ;  /* 0x0000000e03007c0c */ /* 0x000fe2000bfc3070 */
[----:B------:R-:W-:Y:S01]  /*c590*/  FADD.FTZ R3, R31, R4 ;  /* 0x000000041f037221 */ /* 0x000fe20000010000 */
[----:B------:R-:W-:-:S03]  /*c5a0*/  @!P0 PRMT R208, R215, 0x5410, RZ ;  /* 0x00005410d7d08816 */ /* 0x000fc600000000ff */
[C---:B------:R-:W-:Y:S01]  /*c5b0*/  FADD.FTZ R134, R133.reuse, R3 ;  /* 0x0000000385867221 */ /* 0x040fe20000010000 */
[----:B------:R-:W-:Y:S01]  /*c5c0*/  F2FP.F16.F32.PACK_AB R133, R133, R31 ;  /* 0x0000001f8585723e */ /* 0x000fe200000000ff */
[----:B------:R-:W-:-:S04]  /*c5d0*/  IMAD.WIDE.U32 R30, R6, -0x326172a9, RZ ;  /* 0xcd9e8d57061e7825 */ /* 0x000fc800078e00ff */
[-C--:B------:R-:W-:Y:S01]  /*c5e0*/  FMUL.FTZ R215, R55, R2.reuse ;  /* 0x0000000237d77220 */ /* 0x080fe20000410000 */
[----:B------:R-:W-:Y:S01]  /*c5f0*/  STL [R1+0x180], R194 ;  /* 0x000180c201007387 */ /* 0x000fe20000100800 */
[----:B------:R-:W-:Y:S01]  /*c600*/  MOV R55, R231 ;  /* 0x000000e700377202 */ /* 0x000fe20000000f00 */
[-C--:B------:R-:W-:Y:S01]  /*c610*/  FMUL.FTZ R231, R67, R2.reuse ;  /* 0x0000000243e77220 */ /* 0x080fe20000410000 */
[-C--:B------:R-:W-:Y:S01]  /*c620*/  FMUL.FTZ R166, R166, R2.reuse ;  /* 0x00000002a6a67220 */ /* 0x080fe20000410000 */
[----:B------:R1:W-:Y:S01]  /*c630*/  STL [R1+0x184], R195 ;  /* 0x000184c301007387 */ /* 0x0003e20000100800 */
        /* <DEDUP_REMOVED lines=25> */
[----:B------:R-:W-:Y:S01]  /*c7d0*/  IMAD.MOV.U32 R66, RZ, RZ, R232 ;  /* 0x000000ffff427224 */ /* 0x000fe200078e00e8 */
[----:B------:R-:W-:Y:S01]  /*c7e0*/  MOV R67, R228 ;  /* 0x000000e400437202 */ /* 0x000fe20000000f00 */
        /* <DEDUP_REMOVED lines=32> */
[----:B------:R-:W-:Y:S01]  /*c9f0*/  FMUL.FTZ R217, R131, R2 ;  /* 0x0000000283d97220 */ /* 0x000fe20000410000 */
        /* <DEDUP_REMOVED lines=64> */
[----:B------:R-:W-:-:S02]  /*ce00*/  LOP3.LUT R2, R31, UR44, R203, 0x96, !PT ;  /* 0x0000002c1f027c12 */ /* 0x000fc4000f8e96cb */
[----:B--2---:R-:W-:-:S03]  /*ce10*/  LOP3.LUT R0, R197, UR6, R30, 0x96, !PT ;  /* 0x00000006c5007c12 */ /* 0x004fc6000f8e961e */
[----:B------:R-:W-:-:S04]  /*ce20*/  IMAD.WIDE.U32 R2, R2, -0x2daee0ad, RZ ;  /* 0xd2511f5302027825 */ /* 0x000fc800078e00ff */
[----:B------:R-:W-:Y:S01]  /*ce30*/  IMAD.WIDE.U32 R4, R0, -0x2daee0ad, RZ ;  /* 0xd2511f5300047825 */ /* 0x000fe200078e00ff */
[----:B------:R-:W-:-:S03]  /*ce40*/  LOP3.LUT R3, R3, UR38, R50, 0x96, !PT ;  /* 0x0000002603037c12 */ /* 0x000fc6000f8e9632 */
[----:B------:R-:W-:Y:S01]  /*ce50*/  FADD.FTZ R10, R13, R10 ;  /* 0x0000000a0d0a7221 */ /* 0x000fe20000010000 */
[----:B------:R-:W-:Y:S01]  /*ce60*/  LOP3.LUT R0, R5, UR45, R2, 0x96, !PT ;  /* 0x0000002d05007c12 */ /* 0x000fe2000f8e9602 */
[----:B------:R-:W1:Y:S01]  /*ce70*/  MUFU.EX2 R13, R224 ;  /* 0x000000e0000d7308 */ /* 0x000e620000000800 */
[----:B------:R-:W-:-:S04]  /*ce80*/  IMAD.WIDE.U32 R2, R3, -0x326172a9, RZ ;  /* 0xcd9e8d5703027825 */ /* 0x000fc800078e00ff */
[----:B------:R-:W-:-:S03]  /*ce90*/  IMAD.WIDE.U32 R8, R0, -0x326172a9, RZ ;  /* 0xcd9e8d5700087825 */ /* 0x000fc600078e00ff */
[----:B------:R-:W2:Y:S01]  /*cea0*/  MUFU.EX2 R5, R225 ;  /* 0x000000e100057308 */ /* 0x000ea20000000800 */
[----:B------:R-:W-:Y:S02]  /*ceb0*/  LOP3.LUT R3, R3, UR7, R196, 0x96, !PT ;  /* 0x0000000703037c12 */ /* 0x000fe4000f8e96c4 */
[----:B------:R-:W-:-:S03]  /*cec0*/  LOP3.LUT R0, R9, UR43, R2, 0x96, !PT ;  /* 0x0000002b09007c12 */ /* 0x000fc6000f8e9602 */
[----:B------:R-:W-:-:S04]  /*ced0*/  IMAD.WIDE.U32 R2, R3, -0x2daee0ad, RZ ;  /* 0xd2511f5303027825 */ /* 0x000fc800078e00ff */
[----:B------:R-:W-:Y:S01]  /*cee0*/  IMAD.WIDE.U32 R6, R0, -0x2daee0ad, RZ ;  /* 0xd2511f5300067825 */ /* 0x000fe200078e00ff */
[----:B------:R-:W-:-:S03]  /*cef0*/  LOP3.LUT R3, R3, UR37, R4, 0x96, !PT ;  /* 0x0000002503037c12 */ /* 0x000fc6000f8e9604 */
[----:B-1----:R-:W-:Y:S01]  /*cf00*/  FADD.FTZ R0, R13, R10 ;  /* 0x0000000a0d007221 */ /* 0x002fe20000010000 */
[----:B------:R-:W-:Y:S02]  /*cf10*/  LOP3.LUT R2, R7, UR41, R2, 0x96, !PT ;  /* 0x0000002907027c12 */ /* 0x000fe4000f8e9602 */
[C---:B--2---:R-:W-:Y:S01]  /*cf20*/  F2FP.F16.F32.PACK_AB R7, R5.reuse, R13 ;  /* 0x0000000d0507723e */ /* 0x044fe200000000ff */
[----:B------:R-:W-:Y:S01]  /*cf30*/  FADD.FTZ R9, R5, R0 ;  /* 0x0000000005097221 */ /* 0x000fe20000010000 */
[----:B------:R-:W-:-:S04]  /*cf40*/  IMAD.WIDE.U32 R4, R3, -0x326172a9, RZ ;  /* 0xcd9e8d5703047825 */ /* 0x000fc800078e00ff */
[----:B------:R-:W-:Y:S01]  /*cf50*/  IMAD.WIDE.U32 R2, R2, -0x326172a9, RZ ;  /* 0xcd9e8d5702027825 */ /* 0x000fe200078e00ff */
[----:B------:R-:W1:Y:S01]  /*cf60*/  MUFU.EX2 R13, R226 ;  /* 0x000000e2000d7308 */ /* 0x000e620000000800 */
[----:B------:R-:W-:-:S03]  /*cf70*/  LOP3.LUT R10, R5, UR42, R8, 0x96, !PT ;  /* 0x0000002a050a7c12 */ /* 0x000fc6000f8e9608 */
[----:B------:R-:W-:Y:S02]  /*cf80*/  LOP3.LUT R0, R3, UR21, R4, 0x96, !PT ;  /* 0x0000001503007c12 */ /* 0x000fe4000f8e9604 */
[C---:B------:R-:W-:Y:S02]  /*cf90*/  PRMT R192, R7.reuse, 0x7632, R192 ;  /* 0x0000763207c07816 */ /* 0x040fe400000000c0 */
[----:B------:R-:W2:Y:S01]  /*cfa0*/  MUFU.EX2 R8, R227 ;  /* 0x000000e300087308 */ /* 0x000ea20000000800 */
[C---:B------:R-:W-:Y:S02]  /*cfb0*/  LOP3.LUT R4, R0.reuse, 0xffff, RZ, 0xc0, !PT ;  /* 0x0000ffff00047812 */ /* 0x040fe400078ec0ff */
[----:B------:R-:W-:Y:S02]  /*cfc0*/  LOP3.LUT R5, R0, 0xff, RZ, 0xc0, !PT ;  /* 0x000000ff00057812 */ /* 0x000fe400078ec0ff */
[----:B------:R-:W-:Y:S01]  /*cfd0*/  SHF.R.U32.HI R4, RZ, 0x8, R4 ;  /* 0x00000008ff047819 */ /* 0x000fe20000011604 */
[----:B------:R-:W-:Y:S01]  /*cfe0*/  @!P1 HADD2 R11, -R192.H0_H0, -RZ.H0_H0 ;  /* 0xa00000ffc00b9230 */ /* 0x000fe20000000900 */
[----:B------:R-:W-:-:S02]  /*cff0*/  PRMT R210, R7, 0x7610, R210 ;  /* 0x0000761007d27816 */ /* 0x000fc400000000d2 */
[----:B------:R-:W-:Y:S02]  /*d000*/  LOP3.LUT R4, R4, 0xffff, RZ, 0xc0, !PT ;  /* 0x0000ffff04047812 */ /* 0x000fe400078ec0ff */
[----:B------:R-:W-:Y:S02]  /*d010*/  ISETP.LE.U32.AND P0, PT, R5, UR14, PT ;  /* 0x0000000e05007c0c */ /* 0x000fe4000bf03070 */
[----:B------:R-:W-:Y:S02]  /*d020*/  PRMT R224, R210, 0x5410, R192 ;  /* 0x00005410d2e07816 */ /* 0x000fe400000000c0 */
[----:B------:R-:W-:Y:S02]  /*d030*/  @!P1 PRMT R192, R11, 0x5410, RZ ;  /* 0x000054100bc09816 */ /* 0x000fe400000000ff */
[----:B------:R-:W-:Y:S01]  /*d040*/  ISETP.LE.U32.AND P1, PT, R4, UR14, PT ;  /* 0x0000000e04007c0c */ /* 0x000fe2000bf23070 */
[----:B-1----:R-:W-:Y:S01]  /*d050*/  FADD.FTZ R4, R13, R9 ;  /* 0x000000090d047221 */ /* 0x002fe20000010000 */
[----:B------:R-:W-:Y:S01]  /*d060*/  @!P6 HADD2 R12, -R210.H0_H0, -RZ.H0_H0 ;  /* 0xa00000ffd20ce230 */ /* 0x000fe20000000900 */
[----:B------:R-:W-:-:S02]  /*d070*/  PRMT R221, R132, 0x7610, R221 ;  /* 0x0000761084dd7816 */ /* 0x000fc400000000dd */
[C---:B--2---:R-:W-:Y:S01]  /*d080*/  FADD.FTZ R7, R8.reuse, R4 ;  /* 0x0000000408077221 */ /* 0x044fe20000010000 */
[--C-:B------:R-:W-:Y:S02]  /*d090*/  SHF.R.U32.HI R4, RZ, 0x18, R0.reuse ;  /* 0x00000018ff047819 */ /* 0x100fe40000011600 */
[----:B------:R-:W-:Y:S02]  /*d0a0*/  F2FP.F16.F32.PACK_AB R5, R8, R13 ;  /* 0x0000000d0805723e */ /* 0x000fe400000000ff */
[----:B------:R-:W-:Y:S01]  /*d0b0*/  SHF.R.U32.HI R0, RZ, 0x10, R0 ;  /* 0x00000010ff007819 */ /* 0x000fe20000011600 */
[----:B------:R-:W-:Y:S01]  /*d0c0*/  @!P0 HADD2 R15, -R221.H0_H0, -RZ.H0_H0 ;  /* 0xa00000ffdd0f8230 */ /* 0x000fe20000000900 */
[----:B------:R-:W-:Y:S02]  /*d0d0*/  @!P6 PRMT R210, R12, 0x5410, RZ ;  /* 0x000054100cd2e816 */ /* 0x000fe400000000ff */
[----:B------:R-:W-:Y:S02]  /*d0e0*/  ISETP.LE.U32.AND P6, PT, R4, UR14, PT ;  /* 0x0000000e04007c0c */ /* 0x000fe4000bfc3070 */
[----:B------:R-:W-:Y:S01]  /*d0f0*/  PRMT R204, R132, 0x7632, R204 ;  /* 0x0000763284cc7816 */ /* 0x000fe200000000cc */
[----:B------:R-:W-:Y:S01]  /*d100*/  IMAD.MOV.U32 R42, RZ, RZ, R190 ;  /* 0x000000ffff2a7224 */ /* 0x000fe200078e00be */
[----:B------:R-:W-:-:S02]  /*d110*/  LOP3.LUT R0, R0, 0xff, RZ, 0xc0, !PT ;  /* 0x000000ff00007812 */ /* 0x000fc400078ec0ff */
[C---:B------:R-:W-:Y:S02]  /*d120*/  PRMT R205, R5.reuse, 0x7632, R205 ;  /* 0x0000763205cd7816 */ /* 0x040fe400000000cd */
[----:B------:R-:W-:Y:S02]  /*d130*/  PRMT R206, R5, 0x7610, R206 ;  /* 0x0000761005ce7816 */ /* 0x000fe400000000ce */
[----:B------:R-:W-:Y:S01]  /*d140*/  PRMT R190, R221, 0x5410, R204 ;  /* 0x00005410ddbe7816 */ /* 0x000fe200000000cc */
[----:B------:R1:W2:Y:S01]  /*d150*/  MUFU.EX2 R5, R222 ;  /* 0x000000de00057308 */ /* 0x0002a20000000800 */
[----:B------:R-:W-:Y:S01]  /*d160*/  @!P0 PRMT R221, R15, 0x5410, RZ ;  /* 0x000054100fdd8816 */ /* 0x000fe200000000ff */
[----:B------:R-:W-:Y:S01]  /*d170*/  @!P1 HADD2 R14, -R204.H0_H0, -RZ.H0_H0 ;  /* 0xa00000ffcc0e9230 */ /* 0x000fe20000000900 */
[----:B------:R-:W-:Y:S02]  /*d180*/  ISETP.LE.U32.AND P0, PT, R0, UR14, PT ;  /* 0x0000000e00007c0c */ /* 0x000fe4000bf03070 */
[----:B------:R-:W-:-:S02]  /*d190*/  LOP3.LUT R0, R2, 0xffff, RZ, 0xc0, !PT ;  /* 0x0000ffff02007812 */ /* 0x000fc400078ec0ff */
[----:B------:R-:W-:Y:S01]  /*d1a0*/  LOP3.LUT R3, R2, 0xff, RZ, 0xc0, !PT ;  /* 0x000000ff02037812 */ /* 0x000fe200078ec0ff */
[----:B------:R-:W3:Y:S01]  /*d1b0*/  MUFU.EX2 R4, R67 ;  /* 0x0000004300047308 */ /* 0x000ee20000000800 */
[----:B------:R-:W-:Y:S02]  /*d1c0*/  @!P1 PRMT R204, R14, 0x5410, RZ ;  /* 0x000054100ecc9816 */ /* 0x000fe400000000ff */
[----:B------:R-:W-:Y:S01]  /*d1d0*/  SHF.R.U32.HI R0, RZ, 0x8, R0 ;  /* 0x00000008ff007819 */ /* 0x000fe20000011600 */
[----:B------:R-:W-:Y:S01]  /*d1e0*/  @!P6 HADD2 R25, -R205.H0_H0, -RZ.H0_H0 ;  /* 0xa00000ffcd19e230 */ /* 0x000fe20000000900 */
[----:B------:R-:W-:Y:S02]  /*d1f0*/  ISETP.LE.U32.AND P1, PT, R3, UR14, PT ;  /* 0x0000000e03007c0c */ /* 0x000fe4000bf23070 */
[----:B------:R-:W-:Y:S02]  /*d200*/  LOP3.LUT R0, R0, 0xffff, RZ, 0xc0, !PT ;  /* 0x0000ffff00007812 */ /* 0x000fe400078ec0ff */
[----:B-1----:R-:W-:Y:S01]  /*d210*/  PRMT R222, R206, 0x5410, R205 ;  /* 0x00005410cede7816 */ /* 0x002fe200000000cd */
[----:B------:R-:W-:Y:S01]  /*d220*/  @!P0 HADD2 R27, -R206.H0_H0, -RZ.H0_H0 ;  /* 0xa00000ffce1b8230 */ /* 0x000fe20000000900 */
[----:B------:R-:W-:-:S02]  /*d230*/  @!P6 PRMT R205, R25, 0x5410, RZ ;  /* 0x0000541019cde816 */ /* 0x000fc400000000ff */
[----:B------:R-:W-:Y:S02]  /*d240*/  ISETP.LE.U32.AND P6, PT, R0, UR14, PT ;  /* 0x0000000e00007c0c */ /* 0x000fe4000bfc3070 */
[--C-:B------:R-:W-:Y:S02]  /*d250*/  SHF.R.U32.HI R3, RZ, 0x18, R2.reuse ;  /* 0x00000018ff037819 */ /* 0x100fe40000011602 */
[----:B------:R-:W-:Y:S01]  /*d260*/  SHF.R.U32.HI R0, RZ, 0x10, R2 ;  /* 0x00000010ff007819 */ /* 0x000fe20000011602 */
[----:B--2---:R-:W-:Y:S01]  /*d270*/  FADD.FTZ R2, R5, R7 ;  /* 0x0000000705027221 */ /* 0x004fe20000010000 */
[----:B------:R-:W-:Y:S02]  /*d280*/  PRMT R201, R133, 0x7610, R201 ;  /* 0x0000761085c97816 */ /* 0x000fe400000000c9 */
[----:B------:R-:W-:Y:S01]  /*d290*/  @!P0 PRMT R206, R27, 0x5410, RZ ;  /* 0x000054101bce8816 */ /* 0x000fe200000000ff */
[----:B---3--:R-:W-:Y:S01]  /*d2a0*/  FADD.FTZ R8, R4, R2 ;  /* 0x0000000204087221 */ /* 0x008fe20000010000 */
[----:B------:R-:W-:Y:S01]  /*d2b0*/  ISETP.LE.U32.AND P0, PT, R3, UR14, PT ;  /* 0x0000000e03007c0c */ /* 0x000fe2000bf03070 */
[----:B------:R-:W-:Y:S01]  /*d2c0*/  @!P1 HADD2 R29, -R201.H0_H0, -RZ.H0_H0 ;  /* 0xa00000ffc91d9230 */ /* 0x000fe20000000900 */
[----:B------:R-:W-:Y:S01]  /*d2d0*/  PRMT R202, R133, 0x7632, R202 ;  /* 0x0000763285ca7816 */ /* 0x000fe200000000ca */
[----:B------:R-:W-:Y:S01]  /*d2e0*/  IMAD.WIDE.U32 R2, R10, -0x2daee0ad, RZ ;  /* 0xd2511f530a027825 */ /* 0x000fe200078e00ff */
[----:B------:R-:W-:Y:S01]  /*d2f0*/  LOP3.LUT R0, R0, 0xff, RZ, 0xc0, !PT ;  /* 0x000000ff00007812 */ /* 0x000fe200078ec0ff */
[----:B------:R1:W2:Y:S01]  /*d300*/  MUFU.EX2 R9, R252 ;  /* 0x000000fc00097308 */ /* 0x0002a20000000800 */
[----:B------:R-:W-:-:S02]  /*d310*/  PRMT R226, R201, 0x5410, R202 ;  /* 0x00005410c9e27816 */ /* 0x000fc400000000ca */
[----:B------:R-:W-:-:S05]  /*d320*/  @!P1 PRMT R201, R29, 0x5410, RZ ;  /* 0x000054101dc99816 */ /* 0x000fca00000000ff */
[----:B------:R-:W3:Y:S01]  /*d330*/  MUFU.EX2 R10, R66 ;  /* 0x00000042000a7308 */ /* 0x000ee20000000800 */
[----:B------:R-:W-:Y:S02]  /*d340*/  ISETP.LE.U32.AND P1, PT, R0, UR14, PT ;  /* 0x0000000e00007c0c */ /* 0x000fe4000bf23070 */
[----:B------:R-:W-:Y:S01]  /*d350*/  LOP3.LUT R0, R3, UR27, R6, 0x96, !PT ;  /* 0x0000001b03007c12 */ /* 0x000fe2000f8e9606 */
[----:B------:R-:W-:Y:S01]  /*d360*/  @!P6 HADD2 R28, -R202.H0_H0, -RZ.H0_H0 ;  /* 0xa00000ffca1ce230 */ /* 0x000fe20000000900 */
[----:B------:R-:W-:Y:S02]  /*d370*/  F2FP.F16.F32.PACK_AB R7, R4, R5 ;  /* 0x000000050407723e */ /* 0x000fe400000000ff */
[C---:B------:R-:W-:Y:S02]  /*d380*/  LOP3.LUT R5, R0.reuse, 0xff, RZ, 0xc0, !PT ;  /* 0x000000ff00057812 */ /* 0x040fe400078ec0ff */
[----:B------:R-:W-:Y:S02]  /*d390*/  LOP3.LUT R4, R0, 0xffff, RZ, 0xc0, !PT ;  /* 0x0000ffff00047812 */ /* 0x000fe400078ec0ff */
[----:B------:R-:W-:-:S02]  /*d3a0*/  PRMT R193, R7, 0x7632, R193 ;  /* 0x0000763207c17816 */ /* 0x000fc400000000c1 */
[----:B------:R-:W-:Y:S02]  /*d3b0*/  @!P6 PRMT R202, R28, 0x5410, RZ ;  /* 0x000054101ccae816 */ /* 0x000fe400000000ff */
[----:B------:R-:W-:Y:S02]  /*d3c0*/  ISETP.LE.U32.AND P6, PT, R5, UR14, PT ;  /* 0x0000000e05007c0c */ /* 0x000fe4000bfc3070 */
[----:B------:R-:W-:Y:S01]  /*d3d0*/  SHF.R.U32.HI R4, RZ, 0x8, R4 ;  /* 0x00000008ff047819 */ /* 0x000fe20000011604 */
[----:B------:R-:W-:Y:S01]  /*d3e0*/  @!P0 HADD2 R32, -R193.H0_H0, -RZ.H0_H0 ;  /* 0xa00000ffc1208230 */ /* 0x000fe20000000900 */
[----:B-1----:R-:W-:Y:S01]  /*d3f0*/  PRMT R252, R7, 0x7610, R252 ;  /* 0x0000761007fc7816 */ /* 0x002fe200000000fc */
[----:B--2---:R-:W-:Y:S01]  /*d400*/  FADD.FTZ R6, R9, R134 ;  /* 0x0000008609067221 */ /* 0x004fe20000010000 */
[----:B---3--:R-:W-:Y:S01]  /*d410*/  F2FP.F16.F32.PACK_AB R5, R10, R9 ;  /* 0x000000090a05723e */ /* 0x008fe200000000ff */
[----:B------:R1:W-:Y:S01]  /*d420*/  MUFU.EX2 R7, R220 ;  /* 0x000000dc00077308 */ /* 0x0003e20000000800 */
[----:B------:R-:W-:-:S02]  /*d430*/  LOP3.LUT R4, R4, 0xffff, RZ, 0xc0, !PT ;  /* 0x0000ffff04047812 */ /* 0x000fc400078ec0ff */
[----:B------:R-:W-:-:S05]  /*d440*/  PRMT R223, R5, 0x7610, R223 ;  /* 0x0000761005df7816 */ /* 0x000fca00000000df */
[----:B------:R2:W3:Y:S01]  /*d450*/  MUFU.EX2 R9, R55 ;  /* 0x0000003700097308 */ /* 0x0004e20000000800 */
[----:B------:R-:W-:Y:S01]  /*d460*/  @!P6 HADD2 R34, -R223.H0_H0, -RZ.H0_H0 ;  /* 0xa00000ffdf22e230 */ /* 0x000fe20000000900 */
[----:B------:R-:W-:Y:S02]  /*d470*/  PRMT R191, R5, 0x7632, R191 ;  /* 0x0000763205bf7816 */ /* 0x000fe400000000bf */
[----:B-1----:R-:W-:Y:S02]  /*d480*/  PRMT R220, R252, 0x5410, R193 ;  /* 0x00005410fcdc7816 */ /* 0x002fe400000000c1 */
[----:B------:R-:W-:Y:S02]  /*d490*/  @!P0 PRMT R193, R32, 0x5410, RZ ;  /* 0x0000541020c18816 */ /* 0x000fe400000000ff */
[----:B------:R-:W-:Y:S02]  /*d4a0*/  ISETP.LE.U32.AND P0, PT, R4, UR14, PT ;  /* 0x0000000e04007c0c */ /* 0x000fe4000bf03070 */
[----:B------:R-:W-:-:S02]  /*d4b0*/  SHF.R.U32.HI R4, RZ, 0x18, R0 ;  /* 0x00000018ff047819 */ /* 0x000fc40000011600 */
[----:B------:R-:W-:Y:S01]  /*d4c0*/  SHF.R.U32.HI R0, RZ, 0x10, R0 ;  /* 0x00000010ff007819 */ /* 0x000fe20000011600 */
[----:B------:R-:W-:Y:S02]  /*d4d0*/  @!P1 HADD2 R33, -R252.H0_H0, -RZ.H0_H0 ;  /* 0xa00000fffc219230 */ /* 0x000fe40000000900 */
[----:B--2---:R-:W-:Y:S01]  /*d4e0*/  IMAD.MOV.U32 R55, RZ, RZ, R199 ;  /* 0x000000ffff377224 */ /* 0x004fe200078e00c7 */
[----:B------:R-:W-:Y:S02]  /*d4f0*/  LOP3.LUT R0, R0, 0xff, RZ, 0xc0, !PT ;  /* 0x000000ff00007812 */ /* 0x000fe400078ec0ff */
[----:B------:R-:W-:Y:S02]  /*d500*/  PRMT R199, R223, 0x5410, R191 ;  /* 0x00005410dfc77816 */ /* 0x000fe400000000bf */
[----:B------:R-:W-:Y:S02]  /*d510*/  @!P6 PRMT R223, R34, 0x5410, RZ ;  /* 0x0000541022dfe816 */ /* 0x000fe400000000ff */
[----:B------:R-:W-:Y:S01]  /*d520*/  ISETP.LE.U32.AND P6, PT, R0, UR14, PT ;  /* 0x0000000e00007c0c */ /* 0x000fe2000bfc3070 */
[----:B------:R-:W-:Y:S01]  /*d530*/  IMAD.MOV.U32 R66, RZ, RZ, R211 ;  /* 0x000000ffff427224 */ /* 0x000fe200078e00d3 */
[----:B------:R-:W-:Y:S01]  /*d540*/  @!P1 PRMT R252, R33, 0x5410, RZ ;  /* 0x0000541021fc9816 */ /* 0x000fe200000000ff */
[----:B------:R-:W-:Y:S01]  /*d550*/  MUFU.EX2 R207, R207 ;  /* 0x000000cf00cf7308 */ /* 0x000fe20000000800 */
[----:B------:R-:W-:-:S02]  /*d560*/  ISETP.LE.U32.AND P1, PT, R4, UR14, PT ;  /* 0x0000000e04007c0c */ /* 0x000fc4000bf23070 */
[----:B---3--:R-:W-:Y:S02]  /*d570*/  F2FP.F16.F32.PACK_AB R4, R9, R7 ;  /* 0x000000070904723e */ /* 0x008fe400000000ff */
[----:B------:R-:W-:-:S03]  /*d580*/  LOP3.LUT R0, R2, 0xffff, RZ, 0xc0, !PT ;  /* 0x0000ffff02007812 */ /* 0x000fc600078ec0ff */
[----:B------:R1:W2:Y:S01]  /*d590*/  MUFU.EX2 R211, R189 ;  /* 0x000000bd00d37308 */ /* 0x0002a20000000800 */
[----:B------:R-:W-:Y:S01]  /*d5a0*/  PRMT R171, R4, 0x7610, R171 ;  /* 0x0000761004ab7816 */ /* 0x000fe200000000ab */
[----:B------:R-:W-:Y:S01]  /*d5b0*/  @!P0 HADD2 R35, -R191.H0_H0, -RZ.H0_H0 ;  /* 0xa00000ffbf238230 */ /* 0x000fe20000000900 */
[----:B------:R-:W-:Y:S02]  /*d5c0*/  SHF.R.U32.HI R0, RZ, 0x8, R0 ;  /* 0x00000008ff007819 */ /* 0x000fe40000011600 */
[----:B------:R-:W-:Y:S01]  /*d5d0*/  LOP3.LUT R3, R2, 0xff, RZ, 0xc0, !PT ;  /* 0x000000ff02037812 */ /* 0x000fe200078ec0ff */
[----:B------:R-:W-:Y:S01]  /*d5e0*/  @!P6 HADD2 R36, -R171.H0_H0, -RZ.H0_H0 ;  /* 0xa00000ffab24e230 */ /* 0x000fe20000000900 */
[----:B------:R-:W-:Y:S02]  /*d5f0*/  PRMT R170, R4, 0x7632, R170 ;  /* 0x0000763204aa7816 */ /* 0x000fe400000000aa */
[----:B------:R-:W-:Y:S02]  /*d600*/  LOP3.LUT R0, R0, 0xffff, RZ, 0xc0, !PT ;  /* 0x0000ffff00007812 */ /* 0x000fe400078ec0ff */
[----:B------:R-:W-:-:S02]  /*d610*/  @!P0 PRMT R191, R35, 0x5410, RZ ;  /* 0x0000541023bf8816 */ /* 0x000fc400000000ff */
[----:B------:R-:W-:Y:S02]  /*d620*/  ISETP.LE.U32.AND P0, PT, R3, UR14, PT ;  /* 0x0000000e03007c0c */ /* 0x000fe4000bf03070 */
[----:B-1----:R-:W-:Y:S02]  /*d630*/  PRMT R189, R171, 0x5410, R170 ;  /* 0x00005410abbd7816 */ /* 0x002fe400000000aa */
[----:B------:R-:W-:Y:S02]  /*d640*/  @!P6 PRMT R171, R36, 0x5410, RZ ;  /* 0x0000541024abe816 */ /* 0x000fe400000000ff */
[----:B------:R-:W-:Y:S02]  /*d650*/  ISETP.LE.U32.AND P6, PT, R0, UR14, PT ;  /* 0x0000000e00007c0c */ /* 0x000fe4000bfc3070 */
[--C-:B------:R-:W-:Y:S02]  /*d660*/  SHF.R.U32.HI R0, RZ, 0x10, R2.reuse ;  /* 0x00000010ff007819 */ /* 0x100fe40000011602 */
[----:B------:R-:W-:-:S02]  /*d670*/  SHF.R.U32.HI R3, RZ, 0x18, R2 ;  /* 0x00000018ff037819 */ /* 0x000fc40000011602 */
[----:B--2---:R-:W-:Y:S01]  /*d680*/  F2FP.F16.F32.PACK_AB R2, R211, R207 ;  /* 0x000000cfd302723e */ /* 0x004fe200000000ff */
[----:B------:R-:W-:-:S03]  /*d690*/  FADD.FTZ R5, R7, R8 ;  /* 0x0000000807057221 */ /* 0x000fc60000010000 */
[C---:B------:R-:W-:Y:S01]  /*d6a0*/  PRMT R169, R2.reuse, 0x7610, R169 ;  /* 0x0000761002a97816 */ /* 0x040fe200000000a9 */
[----:B------:R-:W-:Y:S01]  /*d6b0*/  FADD.FTZ R4, R9, R5 ;  /* 0x0000000509047221 */ /* 0x000fe20000010000 */
[----:B------:R-:W-:Y:S01]  /*d6c0*/  PRMT R168, R2, 0x7632, R168 ;  /* 0x0000763202a87816 */ /* 0x000fe200000000a8 */
[----:B------:R1:W-:Y:S02]  /*d6d0*/  MUFU.EX2 R5, R66 ;  /* 0x0000004200057308 */ /* 0x0003e40000000800 */
[----:B------:R-:W-:-:S06]  /*d6e0*/  @!P0 HADD2 R40, -R169.H0_H0, -RZ.H0_H0 ;  /* 0xa00000ffa9288230 */ /* 0x000fcc0000000900 */
[----:B------:R-:W2:Y:S01]  /*d6f0*/  MUFU.EX2 R227, R55 ;  /* 0x0000003700e37308 */ /* 0x000ea20000000800 */
[----:B------:R-:W-:Y:S01]  /*d700*/  @!P1 HADD2 R41, -R170.H0_H0, -RZ.H0_H0 ;  /* 0xa00000ffaa299230 */ /* 0x000fe20000000900 */
[----:B------:R-:W-:Y:S01]  /*d710*/  LOP3.LUT R2, R17, UR7, R196, 0x96, !PT ;  /* 0x0000000711027c12 */ /* 0x000fe2000f8e96c4 */
[----:B-1----:R-:W-:Y:S01]  /*d720*/  IMAD.MOV.U32 R66, RZ, RZ, R184 ;  /* 0x000000ffff427224 */ /* 0x002fe200078e00b8 */
[----:B------:R-:W-:Y:S02]  /*d730*/  PRMT R184, R169, 0x5410, R168 ;  /* 0x00005410a9b87816 */ /* 0x000fe400000000a8 */
[----:B------:R-:W-:Y:S02]  /*d740*/  @!P0 PRMT R169, R40, 0x5410, RZ ;  /* 0x0000541028a98816 */ /* 0x000fe400000000ff */
[----:B------:R-:W-:Y:S02]  /*d750*/  ISETP.LE.U32.AND P0, PT, R3, UR14, PT ;  /* 0x0000000e03007c0c */ /* 0x000fe4000bf03070 */
[----:B------:R-:W-:-:S02]  /*d760*/  LOP3.LUT R3, R19, UR43, R16, 0x96, !PT ;  /* 0x0000002b13037c12 */ /* 0x000fc4000f8e9610 */
[----:B------:R-:W-:Y:S01]  /*d770*/  LOP3.LUT R0, R0, 0xff, RZ, 0xc0, !PT ;  /* 0x000000ff00007812 */ /* 0x000fe200078ec0ff */
[----:B------:R-:W-:Y:S01]  /*d780*/  IMAD R2, R2, -0x2daee0ad, RZ ;  /* 0xd2511f5302027824 */ /* 0x000fe200078e02ff */
[----:B------:R-:W-:Y:S01]  /*d790*/  @!P1 PRMT R170, R41, 0x5410, RZ ;  /* 0x0000541029aa9816 */ /* 0x000fe200000000ff */
[----:B------:R-:W-:Y:S01]  /*d7a0*/  IMAD.WIDE.U32 R12, R3, -0x2daee0ad, RZ ;  /* 0xd2511f53030c7825 */ /* 0x000fe200078e00ff */
[----:B------:R-:W-:Y:S02]  /*d7b0*/  ISETP.LE.U32.AND P1, PT, R0, UR14, PT ;  /* 0x0000000e00007c0c */ /* 0x000fe4000bf23070 */
[----:B--2---:R-:W-:Y:S02]  /*d7c0*/  F2FP.F16.F32.PACK_AB R0, R227, R5 ;  /* 0x00000005e300723e */ /* 0x004fe400000000ff */
[----:B------:R-:W-:Y:S02]  /*d7d0*/  LOP3.LUT R2, R13, UR41, R2, 0x96, !PT ;  /* 0x000000290d027c12 */ /* 0x000fe4000f8e9602 */
[----:B------:R-:W-:-:S02]  /*d7e0*/  LOP3.LUT R14, R21, UR42, R18, 0x96, !PT ;  /* 0x0000002a150e7c12 */ /* 0x000fc4000f8e9612 */
[----:B------:R-:W-:Y:S01]  /*d7f0*/  PRMT R21, R0, 0x7632, R21 ;  /* 0x0000763200157816 */ /* 0x000fe20000000015 */
[----:B------:R-:W-:Y:S01]  /*d800*/  IMAD.WIDE.U32 R2, R2, -0x326172a9, RZ ;  /* 0xcd9e8d5702027825 */ /* 0x000fe200078e00ff */
[----:B------:R-:W-:-:S03]  /*d810*/  MOV R55, R198 ;  /* 0x000000c600377202 */ /* 0x000fc60000000f00 */
[----:B------:R-:W-:Y:S01]  /*d820*/  FADD.FTZ R15, R5, R4 ;  /* 0x00000004050f7221 */ /* 0x000fe20000010000 */
[C---:B------:R-:W-:Y:S01]  /*d830*/  PRMT R198, R0.reuse, 0x5410, R21 ;  /* 0x0000541000c67816 */ /* 0x040fe20000000015 */
[----:B------:R-:W-:Y:S01]  /*d840*/  @!P1 HADD2 R38, -R0.H0_H0, -RZ.H0_H0 ;  /* 0xa00000ff00269230 */ /* 0x000fe20000000900 */
[----:B------:R-:W-:Y:S01]  /*d850*/  @P1 PRMT R209, R0, 0x7610, R209 ;  /* 0x0000761000d11816 */ /* 0x000fe200000000d1 */
[----:B------:R-:W-:Y:S01]  /*d860*/  IMAD.U32 R4, RZ, RZ, UR20 ;  /* 0x00000014ff047e24 */ /* 0x000fe2000f8e00ff */
[----:B------:R-:W-:-:S03]  /*d870*/  LOP3.LUT R0, R3, UR21, R20, 0x96, !PT ;  /* 0x0000001503007c12 */ /* 0x000fc6000f8e9614 */
[----:B------:R-:W-:Y:S01]  /*d880*/  IMAD.WIDE R28, R4, 0x2, R218 ;  /* 0x00000002041c7825 */ /* 0x000fe200078e02da */
[----:B------:R-:W-:-:S04]  /*d890*/  LOP3.LUT R4, R0, 0xffff, RZ, 0xc0, !PT ;  /* 0x0000ffff00047812 */ /* 0x000fc800078ec0ff */
[----:B------:R-:W-:Y:S02]  /*d8a0*/  SHF.R.U32.HI R5, RZ, 0x8, R4 ;  /* 0x00000008ff057819 */ /* 0x000fe40000011604 */
[----:B------:R-:W-:-:S04]  /*d8b0*/  LOP3.LUT R4, R0, 0xff, RZ, 0xc0, !PT ;  /* 0x000000ff00047812 */ /* 0x000fc800078ec0ff */
[----:B------:R-:W-:Y:S02]  /*d8c0*/  PRMT R7, R4, 0x5410, R5 ;  /* 0x0000541004077816 */ /* 0x000fe40000000005 */
[--C-:B------:R-:W-:Y:S02]  /*d8d0*/  SHF.R.U32.HI R5, RZ, 0x10, R0.reuse ;  /* 0x00000010ff057819 */ /* 0x100fe40000011600 */
[----:B------:R-:W-:Y:S02]  /*d8e0*/  SHF.R.U32.HI R4, RZ, 0x18, R0 ;  /* 0x00000018ff047819 */ /* 0x000fe40000011600 */
[----:B------:R-:W-:Y:S01]  /*d8f0*/  LOP3.LUT R0, R5, 0xff, RZ, 0xc0, !PT ;  /* 0x000000ff05007812 */ /* 0x000fe200078ec0ff */
[----:B------:R-:W-:-:S03]  /*d900*/  IMAD.MOV.U32 R5, RZ, RZ, 0x7054 ;  /* 0x00007054ff057424 */ /* 0x000fc600078e00ff */
[----:B------:R-:W-:Y:S02]  /*d910*/  PRMT R8, R0, 0x5410, R4 ;  /* 0x0000541000087816 */ /* 0x000fe40000000004 */
[----:B------:R-:W-:-:S04]  /*d920*/  MOV R0, UR14 ;  /* 0x0000000e00007c02 */ /* 0x000fc80008000f00 */
[----:B------:R-:W-:Y:S02]  /*d930*/  PRMT R20, R0, R5, UR14 ;  /* 0x0000000e00147e16 */ /* 0x000fe40008000005 */
[----:B------:R-:W-:-:S04]  /*d940*/  LOP3.LUT R0, R2, 0xffff, RZ, 0xc0, !PT ;  /* 0x0000ffff02007812 */ /* 0x000fc800078ec0ff */
[----:B------:R-:W-:Y:S02]  /*d950*/  SHF.R.U32.HI R3, RZ, 0x8, R0 ;  /* 0x00000008ff037819 */ /* 0x000fe40000011600 */
[----:B------:R-:W-:Y:S01]  /*d960*/  LOP3.LUT R0, R2, 0xff, RZ, 0xc0, !PT ;  /* 0x000000ff02007812 */ /* 0x000fe200078ec0ff */
[----:B------:R-:W-:-:S03]  /*d970*/  FADD.FTZ R25, R10, R6 ;  /* 0x000000060a197221 */ /* 0x000fc60000010000 */
[----:B------:R-:W-:Y:S02]  /*d980*/  PRMT R6, R0, 0x5410, R3 ;  /* 0x0000541000067816 */ /* 0x000fe40000000003 */
[----:B------:R-:W-:-:S05]  /*d990*/  HSET2.LE.AND R0, R7, R20, PT ;  /* 0x0000001407007233 */ /* 0x000fca0003803000 */
[----:B------:R-:W-:Y:S02]  /*d9a0*/  LOP3.LUT R4, R0, R66, RZ, 0xc0, !PT ;  /* 0x0000004200047212 */ /* 0x000fe400078ec0ff */
[----:B------:R-:W-:Y:S02]  /*d9b0*/  HSET2.LE.AND R0, R8, R20, PT ;  /* 0x0000001408007233 */ /* 0x000fe40003803000 */
[----:B------:R-:W1:Y:S01]  /*d9c0*/  LDSM.16.MT88.4 R8, [R185+0x18000] ;  /* 0x01800000b908783b */ /* 0x000e620000004200 */
[--C-:B------:R-:W-:Y:S02]  /*d9d0*/  SHF.R.U32.HI R3, RZ, 0x10, R2.reuse ;  /* 0x00000010ff037819 */ /* 0x100fe40000011602 */
[----:B------:R-:W-:Y:S02]  /*d9e0*/  SHF.R.U32.HI R5, RZ, 0x18, R2 ;  /* 0x00000018ff057819 */ /* 0x000fe40000011602 */
[----:B------:R-:W-:-:S04]  /*d9f0*/  LOP3.LUT R3, R3, 0xff, RZ, 0xc0, !PT ;  /* 0x000000ff03037812 */ /* 0x000fc800078ec0ff */
[----:B------:R-:W-:Y:S02]  /*da00*/  PRMT R3, R3, 0x5410, R5 ;  /* 0x0000541003037816 */ /* 0x000fe40000000005 */
[----:B------:R-:W-:Y:S02]  /*da10*/  LOP3.LUT R5, R0, R55, RZ, 0xc0, !PT ;  /* 0x0000003700057212 */ /* 0x000fe400078ec0ff */
[--C-:B------:R-:W-:Y:S02]  /*da20*/  HSET2.LE.AND R2, R6, R20.reuse, PT ;  /* 0x0000001406027233 */ /* 0x100fe40003803000 */
[----:B------:R-:W-:-:S03]  /*da30*/  HSET2.LE.AND R0, R3, R20, PT ;  /* 0x0000001403007233 */ /* 0x000fc60003803000 */
[----:B------:R-:W-:Y:S02]  /*da40*/  LOP3.LUT R6, R2, R54, RZ, 0xc0, !PT ;  /* 0x0000003602067212 */ /* 0x000fe400078ec0ff */
[----:B------:R-:W-:-:S07]  /*da50*/  LOP3.LUT R7, R0, R135, RZ, 0xc0, !PT ;  /* 0x0000008700077212 */ /* 0x000fce00078ec0ff */
        /* <DEDUP_REMOVED lines=17> */
[----:B------:R-:W-:Y:S01]  /*db70*/  IMAD.MOV.U32 R104, RZ, RZ, R100 ;  /* 0x000000ffff687224 */ /* 0x000fe200078e0064 */
[C---:B-1----:R-:W-:Y:S06]  /*db80*/  HMMA.16816.F32 R120, R4.reuse, R8, R156 ;  /* 0x000000080478723c */ /* 0x042fec000000189c */
[----:B------:R-:W-:Y:S01]  /*db90*/  HMMA.16816.F32 R100, R4, R10, R152 ;  /* 0x0000000a0464723c */ /* 0x000fe20000001898 */
[----:B------:R-:W1:Y:S01]  /*dba0*/  LDSM.16.MT88.4 R8, [R188+0x18000] ;  /* 0x01800000bc08783b */ /* 0x000e620000004200 */
[----:B------:R-:W-:-:S02]  /*dbb0*/  @!P6 HADD2 R39, -R168.H0_H0, -RZ.H0_H0 ;  /* 0xa00000ffa827e230 */ /* 0x000fc40000000900 */
[----:B------:R-:W-:Y:S02]  /*dbc0*/  @!P0 HADD2 R37, -R21.H0_H0, -RZ.H0_H0 ;  /* 0xa00000ff15258230 */ /* 0x000fe40000000900 */
[C---:B-1----:R-:W-:Y:S06]  /*dbd0*/  HMMA.16816.F32 R84, R4.reuse, R8, R148 ;  /* 0x000000080454723c */ /* 0x042fec0000001894 */
[----:B------:R-:W-:Y:S01]  /*dbe0*/  HMMA.16816.F32 R68, R4, R10, R144 ;  /* 0x0000000a0444723c */ /* 0x000fe20000001890 */
[----:B------:R-:W1:Y:S01]  /*dbf0*/  LDSM.16.MT88.4 R8, [R187+0x18000] ;  /* 0x01800000bb08783b */ /* 0x000e620000004200 */
[----:B------:R-:W-:-:S02]  /*dc00*/  @!P1 PRMT R209, R38, 0x5410, RZ ;  /* 0x0000541026d19816 */ /* 0x000fc400000000ff */
[----:B------:R-:W-:Y:S01]  /*dc10*/  @!P6 PRMT R168, R39, 0x5410, RZ ;  /* 0x0000541027a8e816 */ /* 0x000fe200000000ff */
[----:B------:R2:W-:Y:S01]  /*dc20*/  STG.E.U16 desc[UR28][R218.64+-0x80], R23 ;  /* 0xffff8017da007986 */ /* 0x0005e2000c10151c */
[----:B------:R-:W-:-:S03]  /*dc30*/  @!P0 PRMT R21, R37, 0x5410, RZ ;  /* 0x0000541025158816 */ /* 0x000fc600000000ff */
[----:B------:R3:W-:Y:S01]  /*dc40*/  STG.E.U16 desc[UR28][R218.64+-0x7e], R22 ;  /* 0xffff8216da007986 */ /* 0x0007e2000c10151c */
[----:B--2---:R-:W-:Y:S02]  /*dc50*/  IMAD.MOV.U32 R23, RZ, RZ, R51 ;  /* 0x000000ffff177224 */ /* 0x004fe400078e0033 */
[----:B---3--:R-:W-:Y:S02]  /*dc60*/  IMAD.MOV.U32 R22, RZ, RZ, R50 ;  /* 0x000000ffff167224 */ /* 0x008fe400078e0032 */
        /* <DEDUP_REMOVED lines=20> */
[----:B------:R-:W-:Y:S01]  /*ddb0*/  IMAD.MOV.U32 R133, RZ, RZ, R113 ;  /* 0x000000ffff857224 */ /* 0x000fe200078e0071 */
[----:B------:R-:W-:Y:S01]  /*ddc0*/  MOV R134, R114 ;  /* 0x0000007200867202 */ /* 0x000fe20000000f00 */
[----:B------:R-:W-:-:S02]  /*ddd0*/  IMAD.MOV.U32 R135, RZ, RZ, R115 ;  /* 0x000000ffff877224 */ /* 0x000fc400078e0073 */
[----:B------:R-:W-:Y:S02]  /*dde0*/  IMAD.MOV.U32 R132, RZ, RZ, R112 ;  /* 0x000000ffff847224 */ /* 0x000fe400078e0070 */
[C---:B-1----:R-:W-:Y:S06]  /*ddf0*/  HMMA.16816.F32 R112, R4.reuse, R8, R60 ;  /* 0x000000080470723c */ /* 0x042fec000000183c */
[C---:B------:R-:W-:Y:S01]  /*de00*/  HMMA.16816.F32 R92, R4.reuse, R10, R228 ;  /* 0x0000000a045c723c */ /* 0x040fe200000018e4 */
[----:B------:R-:W1:Y:S05]  /*de10*/  LDSM.16.MT88.4 R8, [R185+0x1c000] ;  /* 0x01c00000b908783b */ /* 0x000e6a0000004200 */
[C---:B-1----:R-:W-:Y:S06]  /*de20*/  HMMA.16816.F32 R76, R4.reuse, R8, R232 ;  /* 0x00000008044c723c */ /* 0x042fec00000018e8 */
[C---:B------:R-:W-:Y:S01]  /*de30*/  HMMA.16816.F32 R60, R4.reuse, R10, R72 ;  /* 0x0000000a043c723c */ /* 0x040fe20000001848 */
[----:B------:R-:W1:Y:S01]  /*de40*/  LDSM.16.MT88.4 R8, [R186+0x1c000] ;  /* 0x01c00000ba08783b */ /* 0x000e620000004200 */
[----:B------:R-:W-:Y:S01]  /*de50*/  IMAD.MOV.U32 R2, RZ, RZ, R25 ;  /* 0x000000ffff027224 */ /* 0x000fe200078e0019 */
[----:B------:R-:W-:Y:S01]  /*de60*/  MOV R128, R43 ;  /* 0x0000002b00807202 */ /* 0x000fe20000000f00 */
[----:B------:R-:W-:Y:S01]  /*de70*/  IMAD.MOV.U32 R225, RZ, RZ, R42 ;  /* 0x000000ffffe17224 */ /* 0x000fe200078e002a */
[----:B------:R-:W-:Y:S04]  /*de80*/  STG.E.U16 desc[UR28][R28.64+-0x80], R24 ;  /* 0xffff80181c007986 */ /* 0x000fe8000c10151c */
[----:B------:R2:W-:Y:S01]  /*de90*/  STG.E.U16 desc[UR28][R28.64+-0x7e], R26 ;  /* 0xffff821a1c007986 */ /* 0x0005e2000c10151c */
[C---:B-1----:R-:W-:Y:S06]  /*dea0*/  HMMA.16816.F32 R40, R4.reuse, R8, R236 ;  /* 0x000000080428723c */ /* 0x042fec00000018ec */
[----:B--2---:R-:W-:Y:S01]  /*deb0*/  HMMA.16816.F32 R24, R4, R10, R240 ;  /* 0x0000000a0418723c */ /* 0x004fe200000018f0 */
[----:B------:R-:W1:Y:S01]  /*dec0*/  LDSM.16.MT88.4 R8, [R188+0x1c000] ;  /* 0x01c00000bc08783b */ /* 0x000e620000004200 */
[----:B------:R-:W-:Y:S01]  /*ded0*/  MOV R129, R109 ;  /* 0x0000006d00817202 */ /* 0x000fe20000000f00 */
[----:B------:R-:W-:-:S02]  /*dee0*/  IMAD.MOV.U32 R130, RZ, RZ, R110 ;  /* 0x000000ffff827224 */ /* 0x000fc400078e006e */
[----:B------:R-:W-:Y:S02]  /*def0*/  IMAD.MOV.U32 R131, RZ, RZ, R111 ;  /* 0x000000ffff837224 */ /* 0x000fe400078e006f */
        /* <DEDUP_REMOVED lines=11> */
[----:B------:R-:W-:-:S02]  /*dfb0*/  IMAD.MOV.U32 R164, RZ, RZ, R0 ;  /* 0x000000ffffa47224 */ /* 0x000fc400078e0000 */
[----:B------:R-:W-:Y:S01]  /*dfc0*/  IMAD.MOV.U32 R165, RZ, RZ, R3 ;  /* 0x000000ffffa57224 */ /* 0x000fe200078e0003 */
[----:B------:R-:W-:Y:S01]  /*dfd0*/  MOV R3, R200 ;  /* 0x000000c800037202 */ /* 0x000fe20000000f00 */
[----:B------:R-:W-:Y:S01]  /*dfe0*/  IMAD.MOV.U32 R0, RZ, RZ, R216 ;  /* 0x000000ffff007224 */ /* 0x000fe200078e00d8 */
[----:B-1----:R-:W-:Y:S07]  /*dff0*/  HMMA.16816.F32 R56, R4, R10, R152 ;  /* 0x0000000a0438723c */ /* 0x002fee0000001898 */
[----:B------:R-:W-:-:S02]  /*e000*/  IMAD.MOV.U32 R155, RZ, RZ, R159 ;  /* 0x000000ffff9b7224 */ /* 0x000fc400078e009f */
[----:B------:R-:W-:Y:S01]  /*e010*/  IMAD.MOV.U32 R159, RZ, RZ, R163 ;  /* 0x000000ffff9f7224 */ /* 0x000fe200078e00a3 */
[----:B------:R-:W-:Y:S01]  /*e020*/  MOV R163, R167 ;  /* 0x000000a700a37202 */ /* 0x000fe20000000f00 */
[----:B------:R-:W-:Y:S02]  /*e030*/  IMAD.MOV.U32 R167, RZ, RZ, R194 ;  /* 0x000000ffffa77224 */ /* 0x000fe400078e00c2 */
[----:B------:R-:W-:Y:S01]  /*e040*/  IMAD.MOV.U32 R154, RZ, RZ, R158 ;  /* 0x000000ffff9a7224 */ /* 0x000fe200078e009e */
[----:B------:R-:W3:Y:S01]  /*e050*/  LDL.LU R194, [R1+0x180] ;  /* 0x0001800001c27983 */ /* 0x000ee20000300800 */
[----:B------:R-:W-:Y:S01]  /*e060*/  IMAD.MOV.U32 R151, RZ, RZ, R155 ;  /* 0x000000ffff977224 */ /* 0x000fe200078e009b */
[----:B------:R-:W-:Y:S01]  /*e070*/  MOV R153, R157 ;  /* 0x0000009d00997202 */ /* 0x000fe20000000f00 */
[----:B------:R-:W-:Y:S01]  /*e080*/  IMAD.MOV.U32 R152, RZ, RZ, R156 ;  /* 0x000000ffff987224 */ /* 0x000fe200078e009c */
[----:B------:R-:W4:Y:S01]  /*e090*/  LDL.LU R216, [R1+0x17c] ;  /* 0x00017c0001d87983 */ /* 0x000f220000300800 */
[----:B------:R-:W-:Y:S01]  /*e0a0*/  IMAD.MOV.U32 R158, RZ, RZ, R162 ;  /* 0x000000ffff9e7224 */ /* 0x000fe200078e00a2 */
[----:B------:R-:W-:Y:S01]  /*e0b0*/  MOV R156, R160 ;  /* 0x000000a0009c7202 */ /* 0x000fe20000000f00 */
[----:B------:R-:W-:Y:S01]  /*e0c0*/  IMAD.MOV.U32 R155, RZ, RZ, R159 ;  /* 0x000000ffff9b7224 */ /* 0x000fe200078e009f */
[----:B------:R-:W-:Y:S01]  /*e0d0*/  MOV R162, R166 ;  /* 0x000000a600a27202 */ /* 0x000fe20000000f00 */
[----:B------:R-:W2:Y:S01]  /*e0e0*/  LDL.LU R200, [R1+0x178] ;  /* 0x0001780001c87983 */ /* 0x000ea20000300800 */
[----:B------:R-:W-:Y:S01]  /*e0f0*/  IMAD.MOV.U32 R157, RZ, RZ, R161 ;  /* 0x000000ffff9d7224 */ /* 0x000fe200078e00a1 */
[----:B------:R-:W-:Y:S01]  /*e100*/  MOV R159, R163 ;  /* 0x000000a3009f7202 */ /* 0x000fe20000000f00 */
[----:B------:R-:W-:-:S02]  /*e110*/  IMAD.MOV.U32 R160, RZ, RZ, R164 ;  /* 0x000000ffffa07224 */ /* 0x000fc400078e00a4 */
        /* <DEDUP_REMOVED lines=8> */
[----:B------:R-:W-:Y:S02]  /*e1a0*/  MOV R3, R221 ;  /* 0x000000dd00037202 */ /* 0x000fe40000000f00 */
[----:B------:R-:W2:Y:S04]  /*e1b0*/  LDL.LU R204, [R1+0x170] ;  /* 0x0001700001cc7983 */ /* 0x000ea80000300800 */
[----:B------:R-:W3:Y:S01]  /*e1c0*/  LDL.LU R221, [R1+0x16c] ;  /* 0x00016c0001dd7983 */ /* 0x000ee20000300800 */
[----:B------:R-:W-:-:S02]  /*e1d0*/  IMAD.MOV.U32 R147, RZ, RZ, R152 ;  /* 0x000000ffff937224 */ /* 0x000fc400078e0098 */
[----:B------:R-:W-:Y:S01]  /*e1e0*/  IMAD.MOV.U32 R152, RZ, RZ, R157 ;  /* 0x000000ffff987224 */ /* 0x000fe200078e009d */
[----:B------:R-:W-:Y:S01]  /*e1f0*/  MOV R157, R162 ;  /* 0x000000a2009d7202 */ /* 0x000fe20000000f00 */
[----:B------:R-:W-:Y:S02]  /*e200*/  IMAD.MOV.U32 R162, RZ, RZ, R208 ;  /* 0x000000ffffa27224 */ /* 0x000fe400078e00d0 */
[----:B------:R-:W2:Y:S01]  /*e210*/  LDL.LU R208, [R1+0x168] ;  /* 0x0001680001d07983 */ /* 0x000ea20000300800 */
        /* <DEDUP_REMOVED lines=15> */
[----:B------:R-:W-:Y:S02]  /*e310*/  IMAD.MOV.U32 R163, RZ, RZ, R3 ;  /* 0x000000ffffa37224 */ /* 0x000fe400078e0003 */
[----:B------:R-:W-:-:S02]  /*e320*/  IMAD.MOV.U32 R161, RZ, RZ, R166 ;  /* 0x000000ffffa17224 */ /* 0x000fc400078e00a6 */
[----:B------:R-:W-:Y:S01]  /*e330*/  IMAD.MOV.U32 R166, RZ, RZ, R196 ;  /* 0x000000ffffa67224 */ /* 0x000fe200078e00c4 */
[C---:B------:R-:W-:Y:S01]  /*e340*/  HMMA.16816.F32 R72, R4.reuse, R8, R248 ;  /* 0x000000080448723c */ /* 0x040fe200000018f8 */
[----:B------:R-:W1:Y:S05]  /*e350*/  LDSM.16.MT88.4 R8, [R185+0x1e000] ;  /* 0x01e00000b908783b */ /* 0x000e6a0000004200 */
[C---:B-1----:R-:W-:Y:S06]  /*e360*/  HMMA.16816.F32 R104, R4.reuse, R8, R104 ;  /* 0x000000080468723c */ /* 0x042fec0000001868 */
[----:B------:R-:W-:Y:S01]  /*e370*/  HMMA.16816.F32 R124, R4, R10, R124 ;  /* 0x0000000a047c723c */ /* 0x000fe2000000187c */
[----:B------:R-:W1:Y:S01]  /*e380*/  LDSM.16.MT88.4 R8, [R186+0x1e000] ;  /* 0x01e00000ba08783b */ /* 0x000e620000004200 */
[----:B----4-:R-:W-:Y:S01]  /*e390*/  IMAD.MOV.U32 R165, RZ, RZ, R167 ;  /* 0x000000ffffa57224 */ /* 0x010fe200078e00a7 */
[----:B------:R-:W-:Y:S01]  /*e3a0*/  MOV R167, R197 ;  /* 0x000000c500a77202 */ /* 0x000fe20000000f00 */
[----:B---3--:R-:W-:-:S02]  /*e3b0*/  IMAD.MOV.U32 R3, RZ, RZ, R221 ;  /* 0x000000ffff037224 */ /* 0x008fc400078e00dd */
[----:B------:R3:W5:Y:S04]  /*e3c0*/  LDL.LU R221, [R1+0x160] ;  /* 0x0001600001dd7983 */ /* 0x0007680000300800 */
[----:B------:R-:W4:Y:S01]  /*e3d0*/  LDL.LU.64 R196, [R1+0x158] ;  /* 0x0001580001c47983 */ /* 0x000f220000300a00 */
        /* <DEDUP_REMOVED lines=32> */
[----:B-1----:R-:W-:Y:S01]  /*e5e0*/  HMMA.16816.F32 R136, R4, R8, R136 ;  /* 0x000000080488723c */ /* 0x002fe20000001888 */
[----:B------:R-:W-:Y:S01]  /*e5f0*/  IMAD.MOV.U32 R167, RZ, RZ, R23 ;  /* 0x000000ffffa77224 */ /* 0x000fe200078e0017 */
[----:B------:R-:W-:-:S04]  /*e600*/  MOV R166, R22 ;  /* 0x0000001600a67202 */ /* 0x000fc80000000f00 */
[----:B------:R-:W-:Y:S01]  /*e610*/  HMMA.16816.F32 R144, R4, R10, R144 ;  /* 0x0000000a0490723c */ /* 0x000fe20000001890 */
[----:B------:R-:W1:Y:S01]  /*e620*/  LDSM.16.MT88.4 R8, [R187+0x1e000] ;  /* 0x01e00000bb08783b */ /* 0x000e620000004200 */
[----:B------:R-:W-:Y:S01]  /*e630*/  IMAD.MOV.U32 R0, RZ, RZ, R216 ;  /* 0x000000ffff007224 */ /* 0x000fe200078e00d8 */
[----:B------:R-:W-:Y:S01]  /*e640*/  MOV R142, R154 ;  /* 0x0000009a008e7202 */ /* 0x000fe20000000f00 */
[----:B------:R-:W-:Y:S02]  /*e650*/  IMAD.MOV.U32 R3, RZ, RZ, R211 ;  /* 0x000000ffff037224 */ /* 0x000fe400078e00d3 */
[----:B------:R-:W-:Y:S02]  /*e660*/  IMAD.MOV.U32 R148, RZ, RZ, R150 ;  /* 0x000000ffff947224 */ /* 0x000fe400078e0096 */
[----:B------:R-:W-:Y:S01]  /*e670*/  IMAD.MOV.U32 R151, RZ, RZ, R153 ;  /* 0x000000ffff977224 */ /* 0x000fe200078e0099 */
[----:B------:R-:W-:Y:S01]  /*e680*/  MOV R153, R157 ;  /* 0x0000009d00997202 */ /* 0x000fe20000000f00 */
[----:B------:R-:W-:-:S02]  /*e690*/  IMAD.MOV.U32 R150, RZ, RZ, R152 ;  /* 0x000000ffff967224 */ /* 0x000fc400078e0098 */
[----:B------:R-:W-:Y:S01]  /*e6a0*/  IMAD.MOV.U32 R143, RZ, RZ, R155 ;  /* 0x000000ffff8f7224 */ /* 0x000fe200078e009b */
[----:B------:R-:W-:Y:S01]  /*e6b0*/  MOV R154, R166 ;  /* 0x000000a6009a7202 */ /* 0x000fe20000000f00 */
[----:B------:R-:W-:Y:S02]  /*e6c0*/  IMAD.MOV.U32 R152, RZ, RZ, R156 ;  /* 0x000000ffff987224 */ /* 0x000fe400078e009c */
[----:B------:R-:W-:Y:S02]  /*e6d0*/  IMAD.MOV.U32 R157, RZ, RZ, R159 ;  /* 0x000000ffff9d7224 */ /* 0x000fe400078e009f */
[----:B------:R-:W-:Y:S02]  /*e6e0*/  IMAD.MOV.U32 R155, RZ, RZ, R167 ;  /* 0x000000ffff9b7224 */ /* 0x000fe400078e00a7 */
[----:B------:R-:W-:Y:S01]  /*e6f0*/  IMAD.MOV.U32 R159, RZ, RZ, R0 ;  /* 0x000000ffff9f7224 */ /* 0x000fe200078e0000 */
[----:B--2---:R-:W-:Y:S01]  /*e700*/  MOV R0, R208 ;  /* 0x000000d000007202 */ /* 0x004fe20000000f00 */
        /* <DEDUP_REMOVED lines=38> */
[----:B------:R-:W-:-:S04]  /*e970*/  IMAD.MOV.U32 R0, RZ, RZ, R198 ;  /* 0x000000ffff007224 */ /* 0x000fc800078e00c6 */
[----:B------:R-:W-:Y:S01]  /*e980*/  IMAD.MOV.U32 R182, RZ, RZ, R0 ;  /* 0x000000ffffb67224 */ /* 0x000fe200078e0000 */
[----:B-1----:R-:W-:Y:S01]  /*e990*/  HMMA.16816.F32 R148, R4, R8, R148 ;  /* 0x000000080494723c */ /* 0x002fe20000001894 */
[----:B------:R-:W-:-:S05]  /*e9a0*/  IMAD.MOV.U32 R177, RZ, RZ, R199 ;  /* 0x000000ffffb17224 */ /* 0x000fca00078e00c7 */
[----:B------:R-:W-:Y:S01]  /*e9b0*/  HMMA.16816.F32 R140, R4, R10, R140 ;  /* 0x0000000a048c723c */ /* 0x000fe2000000188c */
[----:B------:R-:W-:Y:S02]  /*e9c0*/  IMAD.MOV.U32 R181, RZ, RZ, R177 ;  /* 0x000000ffffb57224 */ /* 0x000fe400078e00b1 */
[----:B------:R-:W-:Y:S02]  /*e9d0*/  IMAD.MOV.U32 R177, RZ, RZ, R15 ;  /* 0x000000ffffb17224 */ /* 0x000fe400078e000f */
[----:B------:R-:W-:Y:S01]  /*e9e0*/  IMAD.MOV.U32 R227, RZ, RZ, R203 ;  /* 0x000000ffffe37224 */ /* 0x000fe200078e00cb */
[----:B----4-:R-:W-:Y:S01]  /*e9f0*/  MOV R3, R197 ;  /* 0x000000c500037202 */ /* 0x010fe20000000f00 */
[----:B------:R-:W-:-:S03]  /*ea00*/  IMAD.MOV.U32 R2, RZ, RZ, R196 ;  /* 0x000000ffff027224 */ /* 0x000fc600078e00c4 */
[----:B------:R-:W-:Y:S01]  /*ea10*/  MOV R183, R3 ;  /* 0x0000000300b77202 */ /* 0x000fe20000000f00 */
        /* <DEDUP_REMOVED lines=17> */
[----:B------:R-:W-:Y:S02]  /*eb30*/  HSET2.LE.AND R0, R3, R20, PT ;  /* 0x0000001403007233 */ /* 0x000fe40003803000 */
[----:B------:R-:W-:-:S03]  /*eb40*/  PRMT R3, R4, 0x5410, R7 ;  /* 0x0000541004037816 */ /* 0x000fc60000000007 */
[----:B------:R-:W-:Y:S02]  /*eb50*/  LOP3.LUT R4, R0, R215, RZ, 0xc0, !PT ;  /* 0x000000d700047212 */ /* 0x000fe400078ec0ff */
[----:B------:R-:W-:Y:S01]  /*eb60*/  MOV R215, R180 ;  /* 0x000000b400d77202 */ /* 0x000fe20000000f00 */
[----:B------:R-:W-:Y:S01]  /*eb70*/  IMAD.MOV.U32 R180, RZ, RZ, R181 ;  /* 0x000000ffffb47224 */ /* 0x000fe200078e00b5 */
[----:B------:R-:W-:Y:S01]  /*eb80*/  LOP3.LUT R2, R2, 0xff, RZ, 0xc0, !PT ;  /* 0x000000ff02027812 */ /* 0x000fe200078ec0ff */
[----:B------:R-:W-:Y:S01]  /*eb90*/  IMAD.MOV.U32 R181, RZ, RZ, R182 ;  /* 0x000000ffffb57224 */ /* 0x000fe200078e00b6 */
[----:B------:R-:W-:Y:S01]  /*eba0*/  MOV R182, R183 ;  /* 0x000000b700b67202 */ /* 0x000fe20000000f00 */
[----:B------:R-:W-:Y:S02]  /*ebb0*/  IMAD.MOV.U32 R183, RZ, RZ, R176 ;  /* 0x000000ffffb77224 */ /* 0x000fe400078e00b0 */
[----:B------:R-:W-:Y:S01]  /*ebc0*/  IMAD.MOV.U32 R176, RZ, RZ, R177 ;  /* 0x000000ffffb07224 */ /* 0x000fe200078e00b1 */
[----:B------:R-:W-:Y:S01]  /*ebd0*/  MOV R177, R178 ;  /* 0x000000b200b17202 */ /* 0x000fe20000000f00 */
[----:B------:R-:W-:Y:S01]  /*ebe0*/  IMAD.MOV.U32 R178, RZ, RZ, R179 ;  /* 0x000000ffffb27224 */ /* 0x000fe200078e00b3 */
[----:B------:R-:W-:Y:S01]  /*ebf0*/  PRMT R2, R2, 0x5410, R5 ;  /* 0x0000541002027816 */ /* 0x000fe20000000005 */
[----:B------:R-:W-:Y:S01]  /*ec00*/  IMAD.MOV.U32 R179, RZ, RZ, R172 ;  /* 0x000000ffffb37224 */ /* 0x000fe200078e00ac */
[----:B------:R-:W-:Y:S01]  /*ec10*/  MOV R172, R173 ;  /* 0x000000ad00ac7202 */ /* 0x000fe20000000f00 */
[----:B------:R-:W-:-:S02]  /*ec20*/  IMAD.MOV.U32 R173, RZ, RZ, R174 ;  /* 0x000000ffffad7224 */ /* 0x000fc400078e00ae */
[----:B------:R-:W-:Y:S01]  /*ec30*/  IMAD.MOV.U32 R174, RZ, RZ, R175 ;  /* 0x000000ffffae7224 */ /* 0x000fe200078e00af */
[----:B------:R-:W-:Y:S01]  /*ec40*/  MOV R175, R158 ;  /* 0x0000009e00af7202 */ /* 0x000fe20000000f00 */
[----:B------:R-:W-:Y:S01]  /*ec50*/  IMAD.MOV.U32 R158, RZ, RZ, R159 ;  /* 0x000000ffff9e7224 */ /* 0x000fe200078e009f */
[--C-:B------:R-:W-:Y:S01]  /*ec60*/  HSET2.LE.AND R0, R2, R20.reuse, PT ;  /* 0x0000001402007233 */ /* 0x100fe20003803000 */
[----:B------:R-:W-:Y:S01]  /*ec70*/  IMAD.MOV.U32 R159, RZ, RZ, R160 ;  /* 0x000000ffff9f7224 */ /* 0x000fe200078e00a0 */
[--C-:B------:R-:W-:Y:S02]  /*ec80*/  HSET2.LE.AND R2, R8, R20.reuse, PT ;  /* 0x0000001408027233 */ /* 0x100fe40003803000 */
[----:B------:R-:W-:Y:S01]  /*ec90*/  HSET2.LE.AND R3, R3, R20, PT ;  /* 0x0000001403037233 */ /* 0x000fe20003803000 */
[----:B------:R-:W-:Y:S01]  /*eca0*/  IMAD.MOV.U32 R213, RZ, RZ, R181 ;  /* 0x000000ffffd57224 */ /* 0x000fe200078e00b5 */
[----:B------:R-:W-:Y:S01]  /*ecb0*/  MOV R160, R161 ;  /* 0x000000a100a07202 */ /* 0x000fe20000000f00 */
[----:B------:R-:W-:Y:S01]  /*ecc0*/  IMAD.MOV.U32 R161, RZ, RZ, R162 ;  /* 0x000000ffffa17224 */ /* 0x000fe200078e00a2 */
[----:B------:R-:W-:Y:S01]  /*ecd0*/  LOP3.LUT R5, R0, R215, RZ, 0xc0, !PT ;  /* 0x000000d700057212 */ /* 0x000fe200078ec0ff */
        /* <DEDUP_REMOVED lines=32> */
[----:B-1----:R-:W-:Y:S01]  /*eee0*/  HMMA.16816.F32 R164, R4, R12, R52 ;  /* 0x0000000c04a4723c */ /* 0x002fe20000001834 */
[----:B------:R-:W-:Y:S02]  /*eef0*/  IMAD.MOV.U32 R229, RZ, RZ, R182 ;  /* 0x000000ffffe57224 */ /* 0x000fe400078e00b6 */
[----:B------:R-:W-:Y:S01]  /*ef00*/  IMAD.MOV.U32 R182, RZ, RZ, R177 ;  /* 0x000000ffffb67224 */ /* 0x000fe200078e00b1 */
[----:B------:R-:W-:-:S03]  /*ef10*/  MOV R177, R173 ;  /* 0x000000ad00b17202 */ /* 0x000fc60000000f00 */
[----:B------:R-:W-:Y:S02]  /*ef20*/  IMAD.MOV.U32 R53, RZ, RZ, R214 ;  /* 0x000000ffff357224 */ /* 0x000fe400078e00d6 */
[----:B------:R-:W-:Y:S02]  /*ef30*/  IMAD.MOV.U32 R214, RZ, RZ, R181 ;  /* 0x000000ffffd67224 */ /* 0x000fe400078e00b5 */
[----:B------:R-:W-:Y:S02]  /*ef40*/  IMAD.MOV.U32 R181, RZ, RZ, R176 ;  /* 0x000000ffffb57224 */ /* 0x000fe400078e00b0 */
[----:B------:R-:W-:Y:S01]  /*ef50*/  IMAD.MOV.U32 R55, RZ, RZ, R212 ;  /* 0x000000ffff377224 */ /* 0x000fe200078e00d4 */
[----:B------:R-:W-:Y:S01]  /*ef60*/  MOV R212, R157 ;  /* 0x0000009d00d47202 */ /* 0x000fe20000000f00 */
[----:B------:R-:W-:Y:S02]  /*ef70*/  IMAD.MOV.U32 R176, RZ, RZ, R172 ;  /* 0x000000ffffb07224 */ /* 0x000fe400078e00ac */
[----:B------:R-:W-:-:S02]  /*ef80*/  IMAD.MOV.U32 R231, RZ, RZ, R156 ;  /* 0x000000ffffe77224 */ /* 0x000fc400078e009c */
[----:B------:R-:W-:Y:S02]  /*ef90*/  IMAD.MOV.U32 R172, RZ, RZ, R158 ;  /* 0x000000ffffac7224 */ /* 0x000fe400078e009e */
[----:B------:R-:W-:Y:S02]  /*efa0*/  IMAD.MOV.U32 R173, RZ, RZ, R159 ;  /* 0x000000ffffad7224 */ /* 0x000fe400078e009f */
[----:B------:R-:W-:Y:S01]  /*efb0*/  HMMA.16816.F32 R156, R4, R14, R16 ;  /* 0x0000000e049c723c */ /* 0x000fe20000001810 */
[----:B------:R-:W1:Y:S04]  /*efc0*/  LDSM.16.MT88.4 R12, [R188+0x18800] ;  /* 0x01880000bc0c783b */ /* 0x000e680000004200 */
[----:B------:R-:W2:Y:S01]  /*efd0*/  LDSM.16.MT88.4 R16, [R186+0x18800] ;  /* 0x01880000ba10783b */ /* 0x000ea20000004200 */
[----:B------:R-:W-:Y:S01]  /*efe0*/  IMAD.MOV.U32 R52, RZ, RZ, R215 ;  /* 0x000000ffff347224 */ /* 0x000fe200078e00d7 */
[----:B------:R-:W-:-:S02]  /*eff0*/  MOV R215, R180 ;  /* 0x000000b400d77202 */ /* 0x000fc40000000f00 */
        /* <DEDUP_REMOVED lines=14> */
[C---:B------:R-:W-:Y:S01]  /*f0e0*/  HMMA.16816.F32 R224, R4.reuse, R14, R68 ;  /* 0x0000000e04e0723c */ /* 0x040fe20000001844 */
[----:B------:R-:W1:Y:S05]  /*f0f0*/  LDSM.16.MT88.4 R12, [R186+0x1a800] ;  /* 0x01a80000ba0c783b */ /* 0x000e6a0000004200 */
[----:B------:R-:W-:Y:S01]  /*f100*/  HMMA.16816.F32 R84, R4, R10, R36 ;  /* 0x0000000a0454723c */ /* 0x000fe20000001824 */
[----:B------:R-:W-:Y:S01]  /*f110*/  IMAD.MOV.U32 R70, RZ, RZ, R180 ;  /* 0x000000ffff467224 */ /* 0x000fe200078e00b4 */
[----:B------:R-:W-:Y:S01]  /*f120*/  MOV R69, R181 ;  /* 0x000000b500457202 */ /* 0x000fe20000000f00 */
[----:B------:R-:W-:-:S03]  /*f130*/  IMAD.MOV.U32 R68, RZ, RZ, R182 ;  /* 0x000000ffff447224 */ /* 0x000fc600078e00b6 */
[C---:B------:R-:W-:Y:S01]  /*f140*/  HMMA.16816.F32 R180, R4.reuse, R8, R48 ;  /* 0x0000000804b4723c */ /* 0x040fe20000001830 */
[----:B------:R-:W4:Y:S05]  /*f150*/  LDSM.16.MT88.4 R8, [R188+0x1a800] ;  /* 0x01a80000bc08783b */ /* 0x000f2a0000004200 */
[C---:B--2---:R-:W-:Y:S06]  /*f160*/  HMMA.16816.F32 R248, R4.reuse, R16, R120 ;  /* 0x0000001004f8723c */ /* 0x044fec0000001878 */
[----:B------:R-:W-:Y:S01]  /*f170*/  HMMA.16816.F32 R240, R4, R18, R100 ;  /* 0x0000001204f0723c */ /* 0x000fe20000001864 */
[----:B------:R-:W2:Y:S01]  /*f180*/  LDSM.16.MT88.4 R16, [R185+0x1a800] ;  /* 0x01a80000b910783b */ /* 0x000ea20000004200 */
[----:B------:R-:W-:Y:S01]  /*f190*/  IMAD.MOV.U32 R2, RZ, RZ, R231 ;  /* 0x000000ffff027224 */ /* 0x000fe200078e00e7 */
[----:B------:R-:W-:Y:S01]  /*f1a0*/  MOV R51, R230 ;  /* 0x000000e600337202 */ /* 0x000fe20000000f00 */
[----:B------:R-:W-:Y:S01]  /*f1b0*/  IMAD.MOV.U32 R71, RZ, RZ, R229 ;  /* 0x000000ffff477224 */ /* 0x000fe200078e00e5 */
[----:B------:R-:W-:Y:S01]  /*f1c0*/  MOV R50, R213 ;  /* 0x000000d500327202 */ /* 0x000fe20000000f00 */
[----:B------:R-:W-:-:S02]  /*f1d0*/  IMAD.MOV.U32 R0, RZ, RZ, R212 ;  /* 0x000000ffff007224 */ /* 0x000fc400078e00d4 */
[----:B------:R-:W-:Y:S02]  /*f1e0*/  IMAD.MOV.U32 R49, RZ, RZ, R214 ;  /* 0x000000ffff317224 */ /* 0x000fe400078e00d6 */
[----:B------:R-:W-:Y:S01]  /*f1f0*/  IMAD.MOV.U32 R48, RZ, RZ, R215 ;  /* 0x000000ffff307224 */ /* 0x000fe200078e00d7 */
[C---:B-1----:R-:W-:Y:S06]  /*f200*/  HMMA.16816.F32 R228, R4.reuse, R12, R80 ;  /* 0x0000000c04e4723c */ /* 0x042fec0000001850 */
[----:B------:R-:W-:Y:S01]  /*f210*/  HMMA.16816.F32 R212, R4, R14, R64 ;  /* 0x0000000e04d4723c */ /* 0x000fe20000001840 */
[----:B------:R-:W-:Y:S01]  /*f220*/  IMAD.MOV.U32 R80, RZ, RZ, R178 ;  /* 0x000000ffff507224 */ /* 0x000fe200078e00b2 */
[----:B------:R-:W1:Y:S05]  /*f230*/  LDSM.16.MT88.4 R12, [R185+0x1c800] ;  /* 0x01c80000b90c783b */ /* 0x000e6a0000004200 */
[----:B------:R-:W-:Y:S01]  /*f240*/  IMAD.MOV.U32 R64, RZ, RZ, R176 ;  /* 0x000000ffff407224 */ /* 0x000fe200078e00b0 */
[----:B------:R-:W-:Y:S01]  /*f250*/  MOV R65, R177 ;  /* 0x000000b100417202 */ /* 0x000fe20000000f00 */
[----:B------:R-:W-:-:S02]  /*f260*/  IMAD.MOV.U32 R66, RZ, RZ, R179 ;  /* 0x000000ffff427224 */ /* 0x000fc400078e00b3 */
[C---:B----4-:R-:W-:Y:S07]  /*f270*/  HMMA.16816.F32 R176, R4.reuse, R8, R44 ;  /* 0x0000000804b0723c */ /* 0x050fee000000182c */
[----:B------:R-:W-:Y:S01]  /*f280*/  MOV R47, R2 ;  /* 0x00000002002f7202 */ /* 0x000fe20000000f00 */
[----:B--2---:R-:W-:Y:S01]  /*f290*/  HMMA.16816.F32 R244, R4, R16, R116 ;  /* 0x0000001004f4723c */ /* 0x004fe20000001874 */
[----:B------:R-:W-:Y:S01]  /*f2a0*/  IMAD.MOV.U32 R44, RZ, RZ, R160 ;  /* 0x000000ffff2c7224 */ /* 0x000fe200078e00a0 */
[----:B------:R-:W-:Y:S01]  /*f2b0*/  MOV R45, R161 ;  /* 0x000000a1002d7202 */ /* 0x000fe20000000f00 */
[----:B------:R-:W-:Y:S01]  /*f2c0*/  IMAD.MOV.U32 R2, RZ, RZ, R162 ;  /* 0x000000ffff027224 */ /* 0x000fe200078e00a2 */
[----:B------:R-:W-:-:S02]  /*f2d0*/  MOV R46, R163 ;  /* 0x000000a3002e7202 */ /* 0x000fc40000000f00 */
[C---:B------:R-:W-:Y:S01]  /*f2e0*/  HMMA.16816.F32 R236, R4.reuse, R18, R96 ;  /* 0x0000001204ec723c */ /* 0x040fe20000001860 */
[----:B------:R-:W2:Y:S05]  /*f2f0*/  LDSM.16.MT88.4 R16, [R187+0x1a800] ;  /* 0x01a80000bb10783b */ /* 0x000eaa0000004200 */
[C---:B------:R-:W-:Y:S01]  /*f300*/  HMMA.16816.F32 R160, R4.reuse, R10, R32 ;  /* 0x0000000a04a0723c */ /* 0x040fe20000001820 */
[----:B------:R-:W4:Y:S01]  /*f310*/  LDSM.16.MT88.4 R8, [R186+0x1c800] ;  /* 0x01c80000ba08783b */ /* 0x000f220000004200 */
        /* <DEDUP_REMOVED lines=24> */
[C---:B----4-:R-:W-:Y:S06]  /*f4a0*/  HMMA.16816.F32 R40, R4.reuse, R8, R104 ;  /* 0x000000080428723c */ /* 0x050fec0000001868 */
[----:B------:R-:W-:Y:S01]  /*f4b0*/  HMMA.16816.F32 R36, R4, R10, R124 ;  /* 0x0000000a0424723c */ /* 0x000fe2000000187c */
[----:B------:R-:W2:Y:S01]  /*f4c0*/  LDSM.16.MT88.4 R8, [R187+0x1e800] ;  /* 0x01e80000bb08783b */ /* 0x000ea20000004200 */
[----:B------:R-:W-:-:S02]  /*f4d0*/  MOV R104, R64 ;  /* 0x0000004000687202 */ /* 0x000fc40000000f00 */
[----:B------:R-:W-:-:S03]  /*f4e0*/  MOV R24, R35 ;  /* 0x0000002300187202 */ /* 0x000fc60000000f00 */
[----:B------:R-:W-:Y:S02]  /*f4f0*/  MOV R125, R33 ;  /* 0x00000021007d7202 */ /* 0x000fe40000000f00 */
[----:B------:R-:W-:Y:S02]  /*f500*/  MOV R126, R104 ;  /* 0x00000068007e7202 */ /* 0x000fe40000000f00 */
[----:B------:R-:W-:Y:S02]  /*f510*/  MOV R104, R81 ;  /* 0x0000005100687202 */ /* 0x000fe40000000f00 */
[----:B------:R-:W-:Y:S02]  /*f520*/  MOV R81, R0 ;  /* 0x0000000000517202 */ /* 0x000fe40000000f00 */
[----:B------:R-:W-:Y:S02]  /*f530*/  LOP3.LUT R2, R31, UR44, R2, 0x96, !PT ;  /* 0x0000002c1f027c12 */ /* 0x000fe4000f8e9602 */
[----:B------:R-:W-:Y:S01]  /*f540*/  LOP3.LUT R0, R125, UR6, R30, 0x96, !PT ;  /* 0x000000067d007c12 */ /* 0x000fe2000f8e961e */
        /* <DEDUP_REMOVED lines=23> */
[----:B------:R-:W-:Y:S02]  /*f6c0*/  IMAD.MOV.U32 R24, RZ, RZ, R3 ;  /* 0x000000ffff187224 */ /* 0x000fe400078e0003 */
[----:B------:R-:W-:Y:S01]  /*f6d0*/  IMAD.WIDE.U32 R2, R2, -0x2daee0ad, RZ ;  /* 0xd2511f5302027825 */ /* 0x000fe200078e00ff */
[C---:B------:R-:W-:Y:S06]  /*f6e0*/  HMMA.16816.F32 R64, R4.reuse, R18, R132 ;  /* 0x000000120440723c */ /* 0x040fec0000001884 */
[----:B------:R-:W-:Y:S01]  /*f6f0*/  HMMA.16816.F32 R48, R4, R14, R144 ;  /* 0x0000000e0430723c */ /* 0x000fe20000001890 */
[----:B------:R-:W-:-:S05]  /*f700*/  IMAD.MOV.U32 R127, RZ, RZ, R105 ;  /* 0x000000ffff7f7224 */ /* 0x000fca00078e0069 */
[----:B------:R-:W-:Y:S01]  /*f710*/  HMMA.16816.F32 R52, R4, R12, R136 ;  /* 0x0000000c0434723c */ /* 0x000fe20000001888 */
[----:B------:R-:W-:-:S05]  /*f720*/  IMAD.MOV.U32 R105, RZ, RZ, R25 ;  /* 0x000000ffff697224 */ /* 0x000fca00078e0019 */
[C---:B--2---:R-:W-:Y:S06]  /*f730*/  HMMA.16816.F32 R44, R4.reuse, R8, R148 ;  /* 0x00000008042c723c */ /* 0x044fec0000001894 */
[----:B------:R-:W-:Y:S01]  /*f740*/  HMMA.16816.F32 R32, R4, R10, R140 ;  /* 0x0000000a0420723c */ /* 0x000fe2000000188c */
[----:B------:R-:W-:Y:S01]  /*f750*/  IMAD.MOV.U32 R25, RZ, RZ, R192 ;  /* 0x000000ffff197224 */ /* 0x000fe200078e00c0 */
[----:B------:R-:W-:Y:S01]  /*f760*/  LOP3.LUT R3, R3, UR38, R126, 0x96, !PT ;  /* 0x0000002603037c12 */ /* 0x000fe2000f8e967e */
[----:B------:R-:W-:Y:S01]  /*f770*/  IMAD.MOV.U32 R23, RZ, RZ, R220 ;  /* 0x000000ffff177224 */ /* 0x000fe200078e00dc */
[----:B------:R-:W-:Y:S01]  /*f780*/  MOV R127, R24 ;  /* 0x00000018007f7202 */ /* 0x000fe20000000f00 */
[----:B------:R-:W1:Y:S02]  /*f790*/  LDSM.16.MT88.4 R12, [R185+0x19000] ;  /* 0x01900000b90c783b */ /* 0x000e640000004200 */
[----:B------:R-:W-:Y:S01]  /*f7a0*/  IMAD.WIDE.U32 R4, R0, -0x2daee0ad, RZ ;  /* 0xd2511f5300047825 */ /* 0x000fe200078e00ff */
[----:B------:R-:W-:Y:S01]  /*f7b0*/  MOV R125, R26 ;  /* 0x0000001a007d7202 */ /* 0x000fe20000000f00 */
[----:B------:R-:W2:Y:S03]  /*f7c0*/  LDSM.16.MT88.4 R16, [R186+0x19000] ;  /* 0x01900000ba10783b */ /* 0x000ea60000004200 */
[----:B------:R-:W-:Y:S01]  /*f7d0*/  LOP3.LUT R0, R5, UR45, R2, 0x96, !PT ;  /* 0x0000002d05007c12 */ /* 0x000fe2000f8e9602 */
[----:B------:R-:W-:Y:S01]  /*f7e0*/  IMAD.MOV.U32 R126, RZ, RZ, R25 ;  /* 0x000000ffff7e7224 */ /* 0x000fe200078e0019 */
[----:B------:R-:W-:Y:S01]  /*f7f0*/  MOV R22, R217 ;  /* 0x000000d900167202 */ /* 0x000fe20000000f00 */
[----:B------:R-:W-:Y:S01]  /*f800*/  IMAD.WIDE.U32 R2, R3, -0x326172a9, RZ ;  /* 0xcd9e8d5703027825 */ /* 0x000fe200078e00ff */
[----:B------:R-:W-:Y:S01]  /*f810*/  MOV R129, R95 ;  /* 0x0000005f00817202 */ /* 0x000fe20000000f00 */
[----:B------:R3:W5:Y:S02]  /*f820*/  LDL.LU R220, [R1+0x150] ;  /* 0x0001500001dc7983 */ /* 0x0007640000300800 */
[----:B------:R-:W-:Y:S01]  /*f830*/  IMAD.WIDE.U32 R24, R0, -0x326172a9, RZ ;  /* 0xcd9e8d5700187825 */ /* 0x000fe200078e00ff */
[----:B------:R-:W-:Y:S01]  /*f840*/  LOP3.LUT R3, R3, UR7, R124, 0x96, !PT ;  /* 0x0000000703037c12 */ /* 0x000fe2000f8e967c */
[----:B------:R3:W5:Y:S03]  /*f850*/  LDL.LU R217, [R1+0x14c] ;  /* 0x00014c0001d97983 */ /* 0x0007660000300800 */
[----:B------:R-:W-:Y:S01]  /*f860*/  LOP3.LUT R0, R25, UR43, R2, 0x96, !PT ;  /* 0x0000002b19007c12 */ /* 0x000fe2000f8e9602 */
[----:B------:R-:W-:Y:S01]  /*f870*/  IMAD.MOV.U32 R124, RZ, RZ, R27 ;  /* 0x000000ffff7c7224 */ /* 0x000fe200078e001b */
[----:B------:R-:W-:Y:S01]  /*f880*/  MOV R130, R23 ;  /* 0x0000001700827202 */ /* 0x000fe20000000f00 */
[----:B------:R-:W-:-:S04]  /*f890*/  IMAD.WIDE.U32 R2, R3, -0x2daee0ad, RZ ;  /* 0xd2511f5303027825 */ /* 0x000fc800078e00ff */
[----:B------:R-:W-:Y:S01]  /*f8a0*/  IMAD.MOV.U32 R131, RZ, RZ, R190 ;  /* 0x000000ffff837224 */ /* 0x000fe200078e00be */
[----:B------:R-:W-:Y:S01]  /*f8b0*/  MOV R128, R63 ;  /* 0x0000003f00807202 */ /* 0x000fe20000000f00 */
[----:B------:R-:W-:Y:S01]  /*f8c0*/  IMAD.WIDE.U32 R26, R0, -0x2daee0ad, RZ ;  /* 0xd2511f53001a7825 */ /* 0x000fe200078e00ff */
[----:B------:R-:W-:Y:S01]  /*f8d0*/  LOP3.LUT R5, R3, UR37, R4, 0x96, !PT ;  /* 0x0000002503057c12 */ /* 0x000fe2000f8e9604 */
[----:B------:R3:W5:Y:S03]  /*f8e0*/  LDL.LU R216, [R1+0x148] ;  /* 0x0001480001d87983 */ /* 0x0007660000300800 */
[----:B------:R-:W-:Y:S01]  /*f8f0*/  LOP3.LUT R2, R27, UR41, R2, 0x96, !PT ;  /* 0x000000291b027c12 */ /* 0x000fe2000f8e9602 */
[----:B------:R-:W-:Y:S01]  /*f900*/  IMAD.MOV.U32 R95, RZ, RZ, R22 ;  /* 0x000000ffff5f7224 */ /* 0x000fe200078e0016 */
[----:B------:R-:W-:Y:S01]  /*f910*/  MOV R134, R77 ;  /* 0x0000004d00867202 */ /* 0x000fe20000000f00 */
[----:B------:R-:W-:Y:S01]  /*f920*/  IMAD.MOV.U32 R135, RZ, RZ, R76 ;  /* 0x000000ffff877224 */ /* 0x000fe200078e004c */
[----:B------:R-:W-:Y:S01]  /*f930*/  MOV R132, R79 ;  /* 0x0000004f00847202 */ /* 0x000fe20000000f00 */
[----:B------:R-:W-:-:S04]  /*f940*/  IMAD.WIDE.U32 R2, R2, -0x326172a9, RZ ;  /* 0xcd9e8d5702027825 */ /* 0x000fc800078e00ff */
[----:B------:R-:W-:Y:S01]  /*f950*/  IMAD.MOV.U32 R133, RZ, RZ, R78 ;  /* 0x000000ffff857224 */ /* 0x000fe200078e004e */
[----:B------:R-:W-:Y:S01]  /*f960*/  LOP3.LUT R0, R2, 0xffff, RZ, 0xc0, !PT ;  /* 0x0000ffff02007812 */ /* 0x000fe200078ec0ff */
[----:B------:R-:W-:Y:S01]  /*f970*/  IMAD.WIDE.U32 R22, R5, -0x326172a9, RZ ;  /* 0xcd9e8d5705167825 */ /* 0x000fe200078e00ff */
[----:B------:R-:W-:Y:S01]  /*f980*/  SHF.R.U32.HI R4, RZ, 0x10, R2 ;  /* 0x00000010ff047819 */ /* 0x000fe20000011602 */
[----:B------:R3:W5:Y:S01]  /*f990*/  LDL.LU R211, [R1+0x144] ;  /* 0x0001440001d37983 */ /* 0x0007620000300800 */
[----:B------:R-:W-:Y:S02]  /*f9a0*/  SHF.R.U32.HI R6, RZ, 0x8, R0 ;  /* 0x00000008ff067819 */ /* 0x000fe40000011600 */
[----:B------:R-:W-:Y:S01]  /*f9b0*/  LOP3.LUT R0, R4, 0xff, RZ, 0xc0, !PT ;  /* 0x000000ff04007812 */ /* 0x000fe200078ec0ff */
[----:B------:R-:W-:Y:S01]  /*f9c0*/  IMAD.MOV.U32 R89, RZ, RZ, R193 ;  /* 0x000000ffff597224 */ /* 0x000fe200078e00c1 */
[----:B------:R-:W-:Y:S01]  /*f9d0*/  LOP3.LUT R5, R2, 0xff, RZ, 0xc0, !PT ;  /* 0x000000ff02057812 */ /* 0x000fe200078ec0ff */
[----:B------:R-:W-:Y:S01]  /*f9e0*/  IMAD.MOV.U32 R138, RZ, RZ, R104 ;  /* 0x000000ffff8a7224 */ /* 0x000fe200078e0068 */
[----:B------:R-:W-:Y:S01]  /*f9f0*/  SHF.R.U32.HI R4, RZ, 0x18, R2 ;  /* 0x00000018ff047819 */ /* 0x000fe20000011602 */
[----:B------:R-:W-:Y:S01]  /*fa00*/  IMAD.MOV.U32 R136, RZ, RZ, R106 ;  /* 0x000000ffff887224 */ /* 0x000fe200078e006a */
[----:B------:R-:W-:Y:S01]  /*fa10*/  LOP3.LUT R2, R3, UR21, R22, 0x96, !PT ;  /* 0x0000001503027c12 */ /* 0x000fe2000f8e9616 */
[----:B------:R-:W-:Y:S01]  /*fa20*/  IMAD.MOV.U32 R146, RZ, RZ, R88 ;  /* 0x000000ffff927224 */ /* 0x000fe200078e0058 */
[----:B------:R-:W-:Y:S01]  /*fa30*/  PRMT R8, R0, 0x5410, R4 ;  /* 0x0000541000087816 */ /* 0x000fe20000000004 */
[----:B------:R-:W-:Y:S01]  /*fa40*/  IMAD.MOV.U32 R30, RZ, RZ, R92 ;  /* 0x000000ffff1e7224 */ /* 0x000fe200078e005c */
[----:B------:R-:W-:Y:S01]  /*fa50*/  LOP3.LUT R0, R2, 0xffff, RZ, 0xc0, !PT ;  /* 0x0000ffff02007812 */ /* 0x000fe200078ec0ff */
[----:B------:R-:W-:Y:S01]  /*fa60*/  IMAD.MOV.U32 R31, RZ, RZ, R94 ;  /* 0x000000ffff1f7224 */ /* 0x000fe200078e005e */
[----:B------:R-:W-:Y:S01]  /*fa70*/  SHF.R.U32.HI R3, RZ, 0x10, R2 ;  /* 0x00000010ff037819 */ /* 0x000fe20000011602 */
[----:B------:R3:W5:Y:S01]  /*fa80*/  LDL.LU R210, [R1+0x140] ;  /* 0x0001400001d27983 */ /* 0x0007620000300800 */
[----:B------:R-:W-:-:S02]  /*fa90*/  PRMT R7, R5, 0x5410, R6 ;  /* 0x0000541005077816 */ /* 0x000fc40000000006 */
[----:B------:R-:W-:Y:S01]  /*faa0*/  LOP3.LUT R6, R2, 0xff, RZ, 0xc0, !PT ;  /* 0x000000ff02067812 */ /* 0x000fe200078ec0ff */
[----:B------:R3:W5:Y:S01]  /*fab0*/  LDL.LU R209, [R1+0x13c] ;  /* 0x00013c0001d17983 */ /* 0x0007620000300800 */
[----:B------:R-:W-:Y:S02]  /*fac0*/  SHF.R.U32.HI R5, RZ, 0x18, R2 ;  /* 0x00000018ff057819 */ /* 0x000fe40000011602 */
[----:B------:R-:W-:Y:S01]  /*fad0*/  SHF.R.U32.HI R4, RZ, 0x8, R0 ;  /* 0x00000008ff047819 */ /* 0x000fe20000011600 */
[----:B------:R3:W5:Y:S01]  /*fae0*/  LDL.LU R208, [R1+0x138] ;  /* 0x0001380001d07983 */ /* 0x0007620000300800 */
[----:B------:R-:W-:Y:S02]  /*faf0*/  LOP3.LUT R2, R3, 0xff, RZ, 0xc0, !PT ;  /* 0x000000ff03027812 */ /* 0x000fe400078ec0ff */
[----:B------:R-:W-:Y:S01]  /*fb00*/  HSET2.LE.AND R0, R7, R20, PT ;  /* 0x0000001407007233 */ /* 0x000fe20003803000 */
[----:B------:R3:W5:Y:S01]  /*fb10*/  LDL.LU R207, [R1+0x134] ;  /* 0x0001340001cf7983 */ /* 0x0007620000300800 */
[----:B------:R-:W-:-:S02]  /*fb20*/  PRMT R4, R6, 0x5410, R4 ;  /* 0x0000541006047816 */ /* 0x000fc40000000004 */
[----:B------:R-:W-:Y:S01]  /*fb30*/  PRMT R3, R2, 0x5410, R5 ;  /* 0x0000541002037816 */ /* 0x000fe20000000005 */
[----:B------:R3:W5:Y:S01]  /*fb40*/  LDL.LU R206, [R1+0x130] ;  /* 0x0001300001ce7983 */ /* 0x0007620000300800 */
[----:B------:R-:W-:Y:S02]  /*fb50*/  LOP3.LUT R6, R0, R129, RZ, 0xc0, !PT ;  /* 0x0000008100067212 */ /* 0x000fe400078ec0ff */
[--C-:B------:R-:W-:Y:S01]  /*fb60*/  HSET2.LE.AND R0, R8, R20.reuse, PT ;  /* 0x0000001408007233 */ /* 0x100fe20003803000 */
[----:B------:R3:W5:Y:S01]  /*fb70*/  LDL.LU R205, [R1+0x12c] ;  /* 0x00012c0001cd7983 */ /* 0x0007620000300800 */
[--C-:B------:R-:W-:Y:S02]  /*fb80*/  HSET2.LE.AND R2, R4, R20.reuse, PT ;  /* 0x0000001404027233 */ /* 0x100fe40003803000 */
[----:B------:R-:W-:Y:S01]  /*fb90*/  HSET2.LE.AND R3, R3, R20, PT ;  /* 0x0000001403037233 */ /* 0x000fe20003803000 */
[----:B------:R-:W4:Y:S01]  /*fba0*/  LDSM.16.MT88.4 R8, [R187+0x19000] ;  /* 0x01900000bb08783b */ /* 0x000f220000004200 */
[----:B------:R-:W-:-:S02]  /*fbb0*/  LOP3.LUT R7, R0, R130, RZ, 0xc0, !PT ;  /* 0x0000008200077212 */ /* 0x000fc400078ec0ff */
[----:B------:R-:W-:Y:S02]  /*fbc0*/  LOP3.LUT R4, R2, R131, RZ, 0xc0, !PT ;  /* 0x0000008302047212 */ /* 0x000fe400078ec0ff */
[----:B------:R-:W-:Y:S02]  /*fbd0*/  MOV R137, R105 ;  /* 0x0000006900897202 */ /* 0x000fe40000000f00 */
[----:B------:R-:W-:Y:S01]  /*fbe0*/  MOV R147, R107 ;  /* 0x0000006b00937202 */ /* 0x000fe20000000f00 */
[----:B------:R-:W-:Y:S01]  /*fbf0*/  IMAD.MOV.U32 R129, RZ, RZ, R126 ;  /* 0x000000ffff817224 */ /* 0x000fe200078e007e */
[----:B------:R-:W-:Y:S01]  /*fc00*/  LOP3.LUT R5, R3, R124, RZ, 0xc0, !PT ;  /* 0x0000007c03057212 */ /* 0x000fe200078ec0ff */
[----:B------:R-:W-:Y:S01]  /*fc10*/  IMAD.MOV.U32 R131, RZ, RZ, R62 ;  /* 0x000000ffff837224 */ /* 0x000fe200078e003e */
[----:B------:R-:W-:Y:S01]  /*fc20*/  MOV R130, R125 ;  /* 0x0000007d00827202 */ /* 0x000fe20000000f00 */
[----:B------:R-:W-:Y:S01]  /*fc30*/  IMAD.MOV.U32 R125, RZ, RZ, R60 ;  /* 0x000000ffff7d7224 */ /* 0x000fe200078e003c */
[----:B------:R-:W-:Y:S01]  /*fc40*/  MOV R124, R61 ;  /* 0x0000003d007c7202 */ /* 0x000fe20000000f00 */
[----:B------:R3:W5:Y:S02]  /*fc50*/  LDL.LU R204, [R1+0x128] ;  /* 0x0001280001cc7983 */ /* 0x0007640000300800 */
[----:B-1----:R-:W-:Y:S01]  /*fc60*/  HMMA.16816.F32 R164, R4, R12, R164 ;  /* 0x0000000c04a4723c */ /* 0x002fe200000018a4 */
[----:B------:R-:W-:Y:S01]  /*fc70*/  IMAD.MOV.U32 R3, RZ, RZ, R80 ;  /* 0x000000ffff037224 */ /* 0x000fe200078e0050 */
[----:B------:R-:W-:-:S04]  /*fc80*/  MOV R139, R127 ;  /* 0x0000007f008b7202 */ /* 0x000fc80000000f00 */
[C---:B------:R-:W-:Y:S01]  /*fc90*/  HMMA.16816.F32 R60, R4.reuse, R14, R156 ;  /* 0x0000000e043c723c */ /* 0x040fe2000000189c */
[----:B------:R-:W1:Y:S01]  /*fca0*/  LDSM.16.MT88.4 R12, [R188+0x19000] ;  /* 0x01900000bc0c783b */ /* 0x000e620000004200 */
[----:B------:R-:W-:Y:S02]  /*fcb0*/  MOV R145, R89 ;  /* 0x0000005900917202 */ /* 0x000fe40000000f00 */
[----:B------:R-:W-:Y:S01]  /*fcc0*/  MOV R126, R91 ;  /* 0x0000005b007e7202 */ /* 0x000fe20000000f00 */
[----:B------:R3:W5:Y:S01]  /*fcd0*/  LDL.LU R203, [R1+0x124] ;  /* 0x0001240001cb7983 */ /* 0x0007620000300800 */
[C---:B--2---:R-:W-:Y:S06]  /*fce0*/  HMMA.16816.F32 R156, R4.reuse, R16, R248 ;  /* 0x00000010049c723c */ /* 0x044fec00000018f8 */
[C---:B------:R-:W-:Y:S01]  /*fcf0*/  HMMA.16816.F32 R76, R4.reuse, R18, R240 ;  /* 0x00000012044c723c */ /* 0x040fe200000018f0 */
[----:B------:R-:W-:Y:S01]  /*fd00*/  MOV R251, R81 ;  /* 0x0000005100fb7202 */ /* 0x000fe20000000f00 */
[----:B------:R-:W2:Y:S04]  /*fd10*/  LDSM.16.MT88.4 R16, [R185+0x1b000] ;  /* 0x01b00000b910783b */ /* 0x000ea80000004200 */
[C---:B----4-:R-:W-:Y:S06]  /*fd20*/  HMMA.16816.F32 R140, R4.reuse, R8, R180 ;  /* 0x00000008048c723c */ /* 0x050fec00000018b4 */
[----:B------:R-:W-:Y:S01]  /*fd30*/  HMMA.16816.F32 R84, R4, R10, R84 ;  /* 0x0000000a0454723c */ /* 0x000fe20000001854 */
[----:B------:R-:W4:Y:S01]  /*fd40*/  LDSM.16.MT88.4 R8, [R188+0x1b000] ;  /* 0x01b00000bc08783b */ /* 0x000f220000004200 */
[----:B------:R-:W-:Y:S01]  /*fd50*/  IMAD.MOV.U32 R127, RZ, RZ, R90 ;  /* 0x000000ffff7f7224 */ /* 0x000fe200078e005a */
[----:B------:R-:W-:-:S02]  /*fd60*/  MOV R0, R93 ;  /* 0x0000005d00007202 */ /* 0x000fc40000000f00 */
[----:B------:R-:W-:Y:S01]  /*fd70*/  MOV R2, R95 ;  /* 0x0000005f00027202 */ /* 0x000fe20000000f00 */
[----:B------:R3:W5:Y:S04]  /*fd80*/  LDL.LU R202, [R1+0x120] ;  /* 0x0001200001ca7983 */ /* 0x0007680000300800 */
[----:B------:R3:W5:Y:S04]  /*fd90*/  LDL.LU R201, [R1+0x11c] ;  /* 0x00011c0001c97983 */ /* 0x0007680000300800 */
[----:B------:R3:W5:Y:S01]  /*fda0*/  LDL.LU R200, [R1+0x118] ;  /* 0x0001180001c87983 */ /* 0x0007620000300800 */
[----:B-1----:R-:W-:Y:S03]  /*fdb0*/  HMMA.16816.F32 R148, R4, R12, R232 ;  /* 0x0000000c0494723c */ /* 0x002fe600000018e8 */
[----:B------:R3:W5:Y:S04]  /*fdc0*/  LDL.LU R199, [R1+0x114] ;  /* 0x0001140001c77983 */ /* 0x0007680000300800 */
[----:B------:R3:W5:Y:S01]  /*fdd0*/  LDL.LU R198, [R1+0x110] ;  /* 0x0001100001c67983 */ /* 0x0007620000300800 */
[----:B------:R-:W-:Y:S01]  /*fde0*/  IMAD.MOV.U32 R235, RZ, RZ, R82 ;  /* 0x000000ffffeb7224 */ /* 0x000fe200078e0052 */
[----:B------:R-:W-:-:S02]  /*fdf0*/  MOV R234, R83 ;  /* 0x0000005300ea7202 */ /* 0x000fc40000000f00 */
[----:B------:R3:W5:Y:S01]  /*fe00*/  LDL.LU R197, [R1+0x10c] ;  /* 0x00010c0001c57983 */ /* 0x0007620000300800 */
[C---:B------:R-:W-:Y:S03]  /*fe10*/  HMMA.16816.F32 R80, R4.reuse, R14, R224 ;  /* 0x0000000e0450723c */ /* 0x040fe600000018e0 */
[----:B------:R-:W1:Y:S03]  /*fe20*/  LDSM.16.MT88.4 R12, [R186+0x1b000] ;  /* 0x01b00000ba0c783b */ /* 0x000e660000004200 */
[C---:B--2---:R-:W-:Y:S01]  /*fe30*/  HMMA.16816.F32 R88, R4.reuse, R16, R244 ;  /* 0x000000100458723c */ /* 0x044fe200000018f4 */
[----:B------:R3:W5:Y:S04]  /*fe40*/  LDL.LU R196, [R1+0x108] ;  /* 0x0001080001c47983 */ /* 0x0007680000300800 */
[----:B------:R3:W5:Y:S01]  /*fe50*/  LDL.LU R195, [R1+0x104] ;  /* 0x0001040001c37983 */ /* 0x0007620000300800 */
[C---:B------:R-:W-:Y:S03]  /*fe60*/  HMMA.16816.F32 R92, R4.reuse, R18, R236 ;  /* 0x00000012045c723c */ /* 0x040fe600000018ec */
[----:B------:R-:W2:Y:S03]  /*fe70*/  LDSM.16.MT88.4 R16, [R187+0x1b000] ;  /* 0x01b00000bb10783b */ /* 0x000ea60000004200 */
[C---:B----4-:R-:W-:Y:S01]  /*fe80*/  HMMA.16816.F32 R244, R4.reuse, R8, R176 ;  /* 0x0000000804f4723c */ /* 0x050fe200000018b0 */
[----:B------:R3:W5:Y:S04]  /*fe90*/  LDL.LU R194, [R1+0x100] ;  /* 0x0001000001c27983 */ /* 0x0007680000300800 */
[----:B------:R3:W5:Y:S01]  /*fea0*/  LDL.LU R193, [R1+0xfc] ;  /* 0x0000fc0001c17983 */ /* 0x0007620000300800 */
[C---:B------:R-:W-:Y:S03]  /*feb0*/  HMMA.16816.F32 R236, R4.reuse, R10, R160 ;  /* 0x0000000a04ec723c */ /* 0x040fe600000018a0 */
[----:B------:R-:W4:Y:S04]  /*fec0*/  LDSM.16.MT88.4 R8, [R186+0x1d000] ;  /* 0x01d00000ba08783b */ /* 0x000f280000004200 */
[----:B------:R3:W5:Y:S04]  /*fed0*/  LDL.LU R192, [R1+0xf8] ;  /* 0x0000f80001c07983 */ /* 0x0007680000300800 */
[----:B------:R3:W5:Y:S04]  /*fee0*/  LDL.LU R190, [R1+0xf4] ;  /* 0x0000f40001be7983 */ /* 0x0007680000300800 */
[----:B------:R-:W-:Y:S01]  /*fef0*/  LDSM.16.MT88.4 R160, [R185+0x19800] ;  /* 0x01980000b9a0783b */ /* 0x000fe20000004200 */
[C---:B-1----:R-:W-:Y:S06]  /*ff00*/  HMMA.16816.F32 R104, R4.reuse, R12, R228 ;  /* 0x0000000c0468723c */ /* 0x042fec00000018e4 */
[C---:B------:R-:W-:Y:S01]  /*ff10*/  HMMA.16816.F32 R212, R4.reuse, R14, R212 ;  /* 0x0000000e04d4723c */ /* 0x040fe200000018d4 */
[----:B------:R-:W1:Y:S05]  /*ff20*/  LDSM.16.MT88.4 R12, [R185+0x1d000] ;  /* 0x01d00000b90c783b */ /* 0x000e6a0000004200 */
[C---:B--2---:R-:W-:Y:S06]  /*ff30*/  HMMA.16816.F32 R228, R4.reuse, R16, R172 ;  /* 0x0000001004e4723c */ /* 0x044fec00000018ac */
[C---:B----4-:R-:W-:Y:S06]  /*ff40*/  HMMA.16816.F32 R112, R4.reuse, R8, R112 ;  /* 0x000000080470723c */ /* 0x050fec0000001870 */
[C---:B------:R-:W-:Y:S01]  /*ff50*/  HMMA.16816.F32 R100, R4.reuse, R10, R100 ;  /* 0x0000000a0464723c */ /* 0x040fe20000001864 */
[----:B------:R-:W2:Y:S05]  /*ff60*/  LDSM.16.MT88.4 R8, [R185+0x1f000] ;  /* 0x01f00000b908783b */ /* 0x000eaa0000004200 */
[----:B------:R-:W-:Y:S01]  /*ff70*/  IMAD.MOV.U32 R182, RZ, RZ, R213 ;  /* 0x000000ffffb67224 */ /* 0x000fe200078e00d5 */
[----:B------:R-:W-:Y:S01]  /*ff80*/  MOV R181, R214 ;  /* 0x000000d600b57202 */ /* 0x000fe20000000f00 */
[----:B------:R-:W-:Y:S01]  /*ff90*/  IMAD.MOV.U32 R180, RZ, RZ, R212 ;  /* 0x000000ffffb47224 */ /* 0x000fe200078e00d4 */
[C---:B-1----:R-:W-:Y:S06]  /*ffa0*/  HMMA.16816.F32 R176, R4.reuse, R12, R120 ;  /* 0x0000000c04b0723c */ /* 0x042fec0000001878 */
[----:B------:R-:W-:Y:S01]  /*ffb0*/  HMMA.16816.F32 R120, R4, R14, R116 ;  /* 0x0000000e0478723c */ /* 0x000fe20000001874 */
[----:B------:R-:W1:Y:S01]  /*ffc0*/  LDSM.16.MT88.4 R12, [R187+0x1d000] ;  /* 0x01d00000bb0c783b */ /* 0x000e620000004200 */
[----:B------:R-:W-:-:S04]  /*ffd0*/  MOV R144, R215 ;  /* 0x000000d700907202 */ /* 0x000fc80000000f00 */
[C---:B------:R-:W-:Y:S01]  /*ffe0*/  HMMA.16816.F32 R212, R4.reuse, R18, R152 ;  /* 0x0000001204d4723c */ /* 0x040fe20000001898 */
[----:B------:R-:W4:Y:S06]  /*fff0*/  LDSM.16.MT88.4 R16, [R188+0x1d000] ;  /* 0x01d00000bc10783b */ /* 0x000f2c0000004200 */
[----:B------:R-:W-:Y:S01]  /*10000*/  IMAD.MOV.U32 R154, RZ, RZ, R182 ;  /* 0x000000ffff9a7224 */ /* 0x000fe200078e00b6 */
[----:B------:R-:W-:Y:S01]  /*10010*/  MOV R155, R181 ;  /* 0x000000b5009b7202 */ /* 0x000fe20000000f00 */
[----:B------:R-:W-:Y:S01]  /*10020*/  IMAD.MOV.U32 R153, RZ, RZ, R180 ;  /* 0x000000ffff997224 */ /* 0x000fe200078e00b4 */
[C---:B--2---:R-:W-:Y:S06]  /*10030*/  HMMA.16816.F32 R224, R4.reuse, R8, R40 ;  /* 0x0000000804e0723c */ /* 0x044fec0000001828 */
[----:B------:R-:W-:Y:S01]  /*10040*/  HMMA.16816.F32 R180, R4, R10, R36 ;  /* 0x0000000a04b4723c */ /* 0x000fe20000001824 */
[----:B------:R-:W2:Y:S01]  /*10050*/  LDSM.16.MT88.4 R8, [R188+0x1f000] ;  /* 0x01f00000bc08783b */ /* 0x000ea20000004200 */
[----:B------:R-:W-:-:S04]  /*10060*/  MOV R152, R251 ;  /* 0x000000fb00987202 */ /* 0x000fc80000000f00 */
[C---:B-1----:R-:W-:Y:S07]  /*10070*/  HMMA.16816.F32 R240, R4.reuse, R12, R72 ;  /* 0x0000000c04f0723c */ /* 0x042fee0000001848 */
[----:B------:R-:W-:Y:S01]  /*10080*/  IMAD.MOV.U32 R75, RZ, RZ, R234 ;  /* 0x000000ffff4b7224 */ /* 0x000fe200078e00ea */
[----:B------:R-:W-:Y:S02]  /*10090*/  MOV R74, R235 ;  /* 0x000000eb004a7202 */ /* 0x000fe40000000f00 */
[C---:B------:R-:W-:Y:S01]  /*100a0*/  HMMA.16816.F32 R232, R4.reuse, R14, R56 ;  /* 0x0000000e04e8723c */ /* 0x040fe20000001838 */
[----:B------:R-:W1:Y:S05]  /*100b0*/  LDSM.16.MT88.4 R12, [R186+0x1f000] ;  /* 0x01f00000ba0c783b */ /* 0x000e6a0000004200 */
[C---:B----4-:R-:W-:Y:S06]  /*100c0*/  HMMA.16816.F32 R108, R4.reuse, R16, R108 ;  /* 0x00000010046c723c */ /* 0x050fec000000186c */
        /* <DEDUP_REMOVED lines=17> */
[----:B------:R-:W-:-:S02]  /*101e0*/  MOV R72, R73 ;  /* 0x0000004900487202 */ /* 0x000fc40000000f00 */
[----:B------:R-:W-:Y:S01]  /*101f0*/  MOV R43, R56 ;  /* 0x00000038002b7202 */ /* 0x000fe20000000f00 */
[----:B------:R-:W-:Y:S01]  /*10200*/  IMAD.MOV.U32 R56, RZ, RZ, R57 ;  /* 0x000000ffff387224 */ /* 0x000fe200078e0039 */
[----:B------:R-:W-:Y:S01]  /*10210*/  MOV R57, R58 ;  /* 0x0000003a00397202 */ /* 0x000fe20000000f00 */
[----:B------:R-:W-:Y:S01]  /*10220*/  IMAD.MOV.U32 R58, RZ, RZ, R59 ;  /* 0x000000ffff3a7224 */ /* 0x000fe200078e003b */
[----:B------:R-:W-:Y:S02]  /*10230*/  LOP3.LUT R2, R23, UR42, R24, 0x96, !PT ;  /* 0x0000002a17027c12 */ /* 0x000fe4000f8e9618 */
[----:B------:R-:W-:Y:S01]  /*10240*/  MOV R59, R72 ;  /* 0x00000048003b7202 */ /* 0x000fe20000000f00 */
[----:B--2---:R-:W-:Y:S02]  /*10250*/  HMMA.16816.F32 R116, R4, R8, R52 ;  /* 0x000000080474723c */ /* 0x004fe40000001834 */
[----:B------:R-:W-:-:S04]  /*10260*/  IMAD.WIDE.U32 R2, R2, -0x2daee0ad, RZ ;  /* 0xd2511f5302027825 */ /* 0x000fc800078e00ff */
[----:B-1----:R-:W-:Y:S01]  /*10270*/  HMMA.16816.F32 R172, R4, R12, R68 ;  /* 0x0000000c04ac723c */ /* 0x002fe20000001844 */
[----:B------:R-:W-:-:S05]  /*10280*/  IMAD.MOV.U32 R55, RZ, RZ, R59 ;  /* 0x000000ffff377224 */ /* 0x000fca00078e003b */
[C---:B------:R-:W-:Y:S01]  /*10290*/  HMMA.16816.F32 R132, R4.reuse, R14, R64 ;  /* 0x0000000e0484723c */ /* 0x040fe20000001840 */
[----:B------:R-:W-:Y:S02]  /*102a0*/  MOV R68, R56 ;  /* 0x0000003800447202 */ /* 0x000fe40000000f00 */
[----:B------:R-:W-:Y:S01]  /*102b0*/  LOP3.LUT R0, R3, UR27, R26, 0x96, !PT ;  /* 0x0000001b03007c12 */ /* 0x000fe2000f8e961a */
[----:B------:R-:W-:Y:S02]  /*102c0*/  IMAD.MOV.U32 R97, RZ, RZ, R131 ;  /* 0x000000ffff617224 */ /* 0x000fe400078e0083 */
[C---:B------:R-:W-:Y:S01]  /*102d0*/  HMMA.16816.F32 R12, R4.reuse, R10, R48 ;  /* 0x0000000a040c723c */ /* 0x040fe20000001830 */
[----:B------:R-:W-:Y:S01]  /*102e0*/  LOP3.LUT R3, R2, 0xffff, RZ, 0xc0, !PT ;  /* 0x0000ffff02037812 */ /* 0x000fe200078ec0ff */
[----:B------:R-:W-:Y:S01]  /*102f0*/  IMAD.MOV.U32 R99, RZ, RZ, R125 ;  /* 0x000000ffff637224 */ /* 0x000fe200078e007d */
[----:B------:R-:W-:Y:S02]  /*10300*/  MOV R96, R128 ;  /* 0x0000008000607202 */ /* 0x000fe40000000f00 */
[----:B------:R-:W-:Y:S01]  /*10310*/  MOV R98, R124 ;  /* 0x0000007c00627202 */ /* 0x000fe20000000f00 */
[----:B----4-:R-:W-:Y:S01]  /*10320*/  HMMA.16816.F32 R32, R4, R18, R32 ;  /* 0x000000120420723c */ /* 0x010fe20000001820 */
[----:B------:R-:W-:Y:S01]  /*10330*/  IMAD.MOV.U32 R11, RZ, RZ, R57 ;  /* 0x000000ffff0b7224 */ /* 0x000fe200078e0039 */
[----:B------:R-:W-:Y:S01]  /*10340*/  MOV R10, R58 ;  /* 0x0000003a000a7202 */ /* 0x000fe20000000f00 */
[----:B------:R-:W-:Y:S01]  /*10350*/  IMAD.MOV.U32 R73, RZ, RZ, R74 ;  /* 0x000000ffff497224 */ /* 0x000fe200078e004a */
[----:B------:R-:W1:Y:S01]  /*10360*/  LDSM.16.MT88.4 R56, [R188+0x1b800] ;  /* 0x01b80000bc38783b */ /* 0x000e620000004200 */
[----:B------:R-:W-:Y:S01]  /*10370*/  MOV R131, R126 ;  /* 0x0000007e00837202 */ /* 0x000fe20000000f00 */
[----:B------:R-:W-:-:S02]  /*10380*/  IMAD.MOV.U32 R128, RZ, RZ, R127 ;  /* 0x000000ffff807224 */ /* 0x000fc400078e007f */
[----:B------:R-:W-:Y:S01]  /*10390*/  HMMA.16816.F32 R124, R4, R16, R44 ;  /* 0x00000010047c723c */ /* 0x000fe2000000182c */
[--C-:B------:R-:W-:Y:S01]  /*103a0*/  SHF.R.U32.HI R8, RZ, 0x18, R2.reuse ;  /* 0x00000018ff087819 */ /* 0x100fe20000011602 */
[----:B------:R-:W-:Y:S02]  /*103b0*/  IMAD.MOV.U32 R71, RZ, RZ, R41 ;  /* 0x000000ffff477224 */ /* 0x000fe400078e0029 */
[----:B------:R-:W-:Y:S01]  /*103c0*/  IMAD.MOV.U32 R69, RZ, RZ, R43 ;  /* 0x000000ffff457224 */ /* 0x000fe200078e002b */
[----:B------:R-:W-:Y:S01]  /*103d0*/  MOV R70, R42 ;  /* 0x0000002a00467202 */ /* 0x000fe20000000f00 */
[----:B------:R-:W-:Y:S01]  /*103e0*/  LDSM.16.MT88.4 R48, [R186+0x1b800] ;  /* 0x01b80000ba30783b */ /* 0x000fe20000004200 */
[----:B------:R-:W-:Y:S02]  /*103f0*/  SHF.R.U32.HI R4, RZ, 0x8, R3 ;  /* 0x00000008ff047819 */ /* 0x000fe40000011603 */
[----:B------:R-:W-:Y:S01]  /*10400*/  LOP3.LUT R3, R2, 0xff, RZ, 0xc0, !PT ;  /* 0x000000ff02037812 */ /* 0x000fe200078ec0ff */
[----:B------:R-:W-:Y:S01]  /*10410*/  LDSM.16.MT88.4 R64, [R187+0x1b800] ;  /* 0x01b80000bb40783b */ /* 0x000fe20000004200 */
[----:B------:R-:W-:-:S02]  /*10420*/  SHF.R.U32.HI R5, RZ, 0x10, R2 ;  /* 0x00000010ff057819 */ /* 0x000fc40000011602 */
[----:B------:R-:W-:Y:S02]  /*10430*/  PRMT R9, R3, 0x5410, R4 ;  /* 0x0000541003097816 */ /* 0x000fe40000000004 */
[----:B------:R-:W-:Y:S01]  /*10440*/  MOV R74, R75 ;  /* 0x0000004b004a7202 */ /* 0x000fe20000000f00 */
[----:B------:R-:W-:Y:S01]  /*10450*/  IMAD.MOV.U32 R75, RZ, RZ, R152 ;  /* 0x000000ffff4b7224 */ /* 0x000fe200078e0098 */
[C---:B------:R-:W-:Y:S01]  /*10460*/  LOP3.LUT R2, R0.reuse, 0xffff, RZ, 0xc0, !PT ;  /* 0x0000ffff00027812 */ /* 0x040fe200078ec0ff */
[----:B------:R-:W-:Y:S01]  /*10470*/  IMAD.MOV.U32 R72, RZ, RZ, R73 ;  /* 0x000000ffff487224 */ /* 0x000fe200078e0049 */
[----:B------:R-:W-:Y:S01]  /*10480*/  SHF.R.U32.HI R4, RZ, 0x10, R0 ;  /* 0x00000010ff047819 */ /* 0x000fe20000011600 */
[----:B------:R-:W-:Y:S01]  /*10490*/  LDSM.16.MT88.4 R40, [R185+0x1b800] ;  /* 0x01b80000b928783b */ /* 0x000fe20000004200 */
[----:B------:R-:W-:Y:S01]  /*104a0*/  MOV R152, R153 ;  /* 0x0000009900987202 */ /* 0x000fe20000000f00 */
[----:B------:R-:W-:Y:S01]  /*104b0*/  IMAD.MOV.U32 R153, RZ, RZ, R154 ;  /* 0x000000ffff997224 */ /* 0x000fe200078e009a */
[----:B------:R-:W-:-:S02]  /*104c0*/  LOP3.LUT R7, R0, 0xff, RZ, 0xc0, !PT ;  /* 0x000000ff00077812 */ /* 0x000fc400078ec0ff */
[----:B------:R-:W-:Y:S02]  /*104d0*/  SHF.R.U32.HI R6, RZ, 0x18, R0 ;  /* 0x00000018ff067819 */ /* 0x000fe40000011600 */
[----:B------:R-:W-:Y:S02]  /*104e0*/  SHF.R.U32.HI R0, RZ, 0x8, R2 ;  /* 0x00000008ff007819 */ /* 0x000fe40000011602 */
[----:B------:R-:W-:Y:S01]  /*104f0*/  MOV R154, R155 ;  /* 0x0000009b009a7202 */ /* 0x000fe20000000f00 */
[----:B------:R-:W-:Y:S01]  /*10500*/  IMAD.MOV.U32 R155, RZ, RZ, R144 ;  /* 0x000000ffff9b7224 */ /* 0x000fe200078e0090 */
[----:B------:R-:W-:Y:S01]  /*10510*/  MOV R73, R74 ;  /* 0x0000004a00497202 */ /* 0x000fe20000000f00 */
[----:B------:R-:W-:Y:S01]  /*10520*/  IMAD.MOV.U32 R74, RZ, RZ, R75 ;  /* 0x000000ffff4a7224 */ /* 0x000fe200078e004b */
[----:B------:R-:W-:Y:S02]  /*10530*/  LOP3.LUT R3, R5, 0xff, RZ, 0xc0, !PT ;  /* 0x000000ff05037812 */ /* 0x000fe400078ec0ff */
[----:B------:R-:W-:-:S02]  /*10540*/  LOP3.LUT R2, R4, 0xff, RZ, 0xc0, !PT ;  /* 0x000000ff04027812 */ /* 0x000fc400078ec0ff */
        /* <DEDUP_REMOVED lines=8> */
[----:B------:R-:W-:Y:S02]  /*105d0*/  PRMT R4, R3, 0x5410, R8 ;  /* 0x0000541003047816 */ /* 0x000fe40000000008 */
[----:B------:R-:W-:-:S02]  /*105e0*/  PRMT R0, R7, 0x5410, R0 ;  /* 0x0000541007007816 */ /* 0x000fc40000000000 */
[----:B------:R-:W-:Y:S02]  /*105f0*/  PRMT R2, R2, 0x5410, R6 ;  /* 0x0000541002027816 */ /* 0x000fe40000000006 */
        /* <DEDUP_REMOVED lines=8> */
[----:B------:R-:W-:-:S02]  /*10680*/  HSET2.LE.AND R0, R0, R20, PT ;  /* 0x0000001400007233 */ /* 0x000fc40003803000 */
[--C-:B------:R-:W-:Y:S02]  /*10690*/  HSET2.LE.AND R2, R2, R20.reuse, PT ;  /* 0x0000001402027233 */ /* 0x100fe40003803000 */
[--C-:B------:R-:W-:Y:S02]  /*106a0*/  HSET2.LE.AND R3, R9, R20.reuse, PT ;  /* 0x0000001409037233 */ /* 0x100fe40003803000 */
[----:B------:R-:W-:Y:S02]  /*106b0*/  HSET2.LE.AND R4, R4, R20, PT ;  /* 0x0000001404047233 */ /* 0x000fe40003803000 */
[----:B------:R-:W-:Y:S01]  /*106c0*/  MOV R147, R136 ;  /* 0x0000008800937202 */ /* 0x000fe20000000f00 */
[----:B------:R-:W-:Y:S01]  /*106d0*/  IMAD.MOV.U32 R136, RZ, RZ, R137 ;  /* 0x000000ffff887224 */ /* 0x000fe200078e0089 */
[----:B------:R-:W-:Y:S01]  /*106e0*/  MOV R137, R138 ;  /* 0x0000008a00897202 */ /* 0x000fe20000000f00 */
[----:B------:R-:W-:Y:S01]  /*106f0*/  IMAD.MOV.U32 R138, RZ, RZ, R139 ;  /* 0x000000ffff8a7224 */ /* 0x000fe200078e008b */
[----:B------:R-:W-:-:S02]  /*10700*/  MOV R139, R130 ;  /* 0x00000082008b7202 */ /* 0x000fc40000000f00 */
[----:B------:R-:W-:Y:S02]  /*10710*/  LOP3.LUT R128, R0, R128, RZ, 0xc0, !PT ;  /* 0x0000008000807212 */ /* 0x000fe400078ec0ff */
[----:B------:R-:W-:Y:S02]  /*10720*/  LOP3.LUT R129, R2, R189, RZ, 0xc0, !PT ;  /* 0x000000bd02817212 */ /* 0x000fe400078ec0ff */
[----:B------:R-:W-:Y:S02]  /*10730*/  LOP3.LUT R130, R3, R184, RZ, 0xc0, !PT ;  /* 0x000000b803827212 */ /* 0x000fe400078ec0ff */
[----:B------:R-:W-:Y:S01]  /*10740*/  LOP3.LUT R131, R4, R131, RZ, 0xc0, !PT ;  /* 0x0000008304837212 */ /* 0x000fe200078ec0ff */
[----:B------:R-:W-:Y:S01]  /*10750*/  IMAD.MOV.U32 R53, RZ, RZ, R73 ;  /* 0x000000ffff357224 */ /* 0x000fe200078e0049 */
[----:B------:R-:W-:Y:S02]  /*10760*/  MOV R54, R72 ;  /* 0x0000004800367202 */ /* 0x000fe40000000f00 */
[----:B------:R-:W-:Y:S01]  /*10770*/  MOV R52, R74 ;  /* 0x0000004a00347202 */ /* 0x000fe20000000f00 */
[----:B------:R-:W-:Y:S01]  /*10780*/  IMAD.MOV.U32 R0, RZ, RZ, R53 ;  /* 0x000000ffff007224 */ /* 0x000fe200078e0035 */
[----:B------:R-:W-:Y:S01]  /*10790*/  MOV R2, R54 ;  /* 0x0000003600027202 */ /* 0x000fe20000000f00 */
[----:B------:R-:W-:Y:S01]  /*107a0*/  IMAD.MOV.U32 R3, RZ, RZ, R55 ;  /* 0x000000ffff037224 */ /* 0x000fe200078e0037 */
[----:B------:R-:W-:Y:S01]  /*107b0*/  MOV R9, R52 ;  /* 0x0000003400097202 */ /* 0x000fe20000000f00 */
[----:B------:R3:W5:Y:S01]  /*107c0*/  LDL.LU R189, [R1+0xf0] ;  /* 0x0000f00001bd7983 */ /* 0x0007620000300800 */
[C---:B-1----:R-:W-:Y:S03]  /*107d0*/  HMMA.16816.F32 R52, R128.reuse, R56, R244 ;  /* 0x000000388034723c */ /* 0x042fe600000018f4 */
[----:B------:R3:W5:Y:S03]  /*107e0*/  LDL.LU R184, [R1+0xec] ;  /* 0x0000ec0001b87983 */ /* 0x0007660000300800 */
[----:B------:R-:W-:Y:S01]  /*107f0*/  HMMA.16816.F32 R56, R128, R58, R236 ;  /* 0x0000003a8038723c */ /* 0x000fe200000018ec */
[----:B------:R-:W-:Y:S01]  /*10800*/  MOV R244, R69 ;  /* 0x0000004500f47202 */ /* 0x000fe20000000f00 */
[----:B------:R-:W-:Y:S01]  /*10810*/  IMAD.MOV.U32 R247, RZ, RZ, R68 ;  /* 0x000000fffff77224 */ /* 0x000fe200078e0044 */
[----:B------:R-:W-:-:S02]  /*10820*/  MOV R245, R71 ;  /* 0x0000004700f57202 */ /* 0x000fc40000000f00 */
[----:B------:R-:W-:Y:S02]  /*10830*/  MOV R246, R10 ;  /* 0x0000000a00f67202 */ /* 0x000fe40000000f00 */
[----:B------:R-:W-:Y:S01]  /*10840*/  IMAD.MOV.U32 R238, RZ, RZ, R98 ;  /* 0x000000ffffee7224 */ /* 0x000fe200078e0062 */
[----:B------:R-:W-:-:S04]  /*10850*/  MOV R239, R99 ;  /* 0x0000006300ef7202 */ /* 0x000fc80000000f00 */
[----:B------:R-:W-:Y:S04]  /*10860*/  STG.E.U16 desc[UR28][R218.64+-0x70], R238 ;  /* 0xffff90eeda007986 */ /* 0x000fe8000c10151c */
[----:B------:R-:W-:Y:S04]  /*10870*/  STG.E.U16 desc[UR28][R218.64+-0x6e], R239 ;  /* 0xffff92efda007986 */ /* 0x000fe8000c10151c */
[----:B------:R-:W-:Y:S04]  /*10880*/  STG.E.U16 desc[UR28][R28.64+-0x70], R244 ;  /* 0xffff90f41c007986 */ /* 0x000fe8000c10151c */
[----:B------:R-:W-:Y:S04]  /*10890*/  STG.E.U16 desc[UR28][R28.64+-0x6e], R245 ;  /* 0xffff92f51c007986 */ /* 0x000fe8000c10151c */
[----:B------:R1:W-:Y:S04]  /*108a0*/  STG.E.U16 desc[UR28][R218.64+-0x60], R247 ;  /* 0xffffa0f7da007986 */ /* 0x0003e8000c10151c */
[----:B------:R2:W-:Y:S04]  /*108b0*/  STG.E.U16 desc[UR28][R218.64+-0x5e], R246 ;  /* 0xffffa2f6da007986 */ /* 0x0005e8000c10151c */
[----:B-1----:R-:W4:Y:S04]  /*108c0*/  LDL R247, [R1+0xa8] ;  /* 0x0000a80001f77983 */ /* 0x002f280000100800 */
[----:B--2---:R-:W2:Y:S01]  /*108d0*/  LDL R246, [R1+0xa4] ;  /* 0x0000a40001f67983 */ /* 0x004ea20000100800 */
[----:B------:R-:W-:Y:S01]  /*108e0*/  MOV R22, R144 ;  /* 0x0000009000167202 */ /* 0x000fe20000000f00 */
[----:B------:R-:W-:Y:S01]  /*108f0*/  IMAD.MOV.U32 R17, RZ, RZ, R145 ;  /* 0x000000ffff117224 */ /* 0x000fe200078e0091 */
[----:B------:R-:W-:Y:S01]  /*10900*/  MOV R16, R146 ;  /* 0x0000009200107202 */ /* 0x000fe20000000f00 */
[----:B------:R-:W-:-:S02]  /*10910*/  IMAD.MOV.U32 R19, RZ, RZ, R147 ;  /* 0x000000ffff137224 */ /* 0x000fc400078e0093 */
[----:B------:R-:W1:Y:S01]  /*10920*/  LDSM.16.MT88.4 R144, [R188+0x19800] ;  /* 0x01980000bc90783b */ /* 0x000e620000004200 */
[----:B------:R-:W-:Y:S01]  /*10930*/  MOV R5, R152 ;  /* 0x0000009800057202 */ /* 0x000fe20000000f00 */
[----:B------:R-:W-:Y:S01]  /*10940*/  IMAD.MOV.U32 R6, RZ, RZ, R153 ;  /* 0x000000ffff067224 */ /* 0x000fe200078e0099 */
[----:B------:R-:W-:Y:S01]  /*10950*/  MOV R7, R154 ;  /* 0x0000009a00077202 */ /* 0x000fe20000000f00 */
[----:B------:R-:W-:Y:S02]  /*10960*/  IMAD.MOV.U32 R23, RZ, RZ, R155 ;  /* 0x000000ffff177224 */ /* 0x000fe400078e009b */
[----:B------:R-:W-:Y:S01]  /*10970*/  IMAD.MOV.U32 R4, RZ, RZ, R75 ;  /* 0x000000ffff047224 */ /* 0x000fe200078e004b */
[----:B------:R-:W3:Y:S04]  /*10980*/  LDSM.16.MT88.4 R152, [R186+0x19800] ;  /* 0x01980000ba98783b */ /* 0x000ee80000004200 */
[----:B------:R-:W3:Y:S01]  /*10990*/  LDSM.16.MT88.4 R72, [R185+0x1d800] ;  /* 0x01d80000b948783b */ /* 0x000ee20000004200 */
        /* <DEDUP_REMOVED lines=8> */
[----:B------:R-:W1:Y:S01]  /*10a20*/  LDSM.16.MT88.4 R136, [R187+0x19800] ;  /* 0x01980000bb88783b */ /* 0x000e620000004200 */
[----:B---3--:R-:W-:Y:S01]  /*10a30*/  HMMA.16816.F32 R156, R128, R152, R156 ;  /* 0x00000098809c723c */ /* 0x008fe2000000189c */
[----:B------:R-:W-:-:S02]  /*10a40*/  IMAD.MOV.U32 R24, RZ, RZ, R70 ;  /* 0x000000ffff187224 */ /* 0x000fc400078e0046 */
[----:B------:R-:W-:Y:S01]  /*10a50*/  IMAD.MOV.U32 R8, RZ, RZ, R25 ;  /* 0x000000ffff087224 */ /* 0x000fe200078e0019 */
[----:B------:R-:W-:Y:S01]  /*10a60*/  MOV R25, R97 ;  /* 0x0000006100197202 */ /* 0x000fe20000000f00 */
[----:B------:R-:W-:Y:S01]  /*10a70*/  IMAD.MOV.U32 R10, RZ, RZ, R96 ;  /* 0x000000ffff0a7224 */ /* 0x000fe200078e0060 */
[C---:B------:R-:W-:Y:S01]  /*10a80*/  HMMA.16816.F32 R152, R128.reuse, R154, R76 ;  /* 0x0000009a8098723c */ /* 0x040fe2000000184c */
[----:B------:R-:W-:Y:S05]  /*10a90*/  LDSM.16.MT88.4 R96, [R187+0x1d800] ;  /* 0x01d80000bb60783b */ /* 0x000fea0000004200 */
[C---:B------:R-:W-:Y:S01]  /*10aa0*/  HMMA.16816.F32 R36, R128.reuse, R40, R88 ;  /* 0x000000288024723c */ /* 0x040fe20000001858 */
[----:B------:R-:W3:Y:S05]  /*10ab0*/  LDSM.16.MT88.4 R88, [R188+0x1d800] ;  /* 0x01d80000bc58783b */ /* 0x000eea0000004200 */
[C---:B------:R-:W-:Y:S06]  /*10ac0*/  HMMA.16816.F32 R68, R128.reuse, R72, R176 ;  /* 0x000000488044723c */ /* 0x040fec00000018b0 */
[C---:B------:R-:W-:Y:S01]  /*10ad0*/  HMMA.16816.F32 R44, R128.reuse, R48, R104 ;  /* 0x00000030802c723c */ /* 0x040fe20000001868 */
[----:B------:R-:W3:Y:S05]  /*10ae0*/  LDSM.16.MT88.4 R104, [R185+0x1f800] ;  /* 0x01f80000b968783b */ /* 0x000eea0000004200 */
[C---:B------:R-:W-:Y:S01]  /*10af0*/  HMMA.16816.F32 R72, R128.reuse, R74, R120 ;  /* 0x0000004a8048723c */ /* 0x040fe20000001878 */
[----:B------:R-:W-:Y:S05]  /*10b00*/  LDSM.16.MT88.4 R120, [R188+0x1f800] ;  /* 0x01f80000bc78783b */ /* 0x000fea0000004200 */
[C---:B-1----:R-:W-:Y:S01]  /*10b10*/  HMMA.16816.F32 R76, R128.reuse, R80, R112 ;  /* 0x00000050804c723c */ /* 0x042fe20000001870 */
[----:B------:R-:W1:Y:S05]  /*10b20*/  LDSM.16.MT88.4 R112, [R186+0x1f800] ;  /* 0x01f80000ba70783b */ /* 0x000e6a0000004200 */
[----:B------:R-:W-:Y:S01]  /*10b30*/  HMMA.16816.F32 R48, R128, R50, R4 ;  /* 0x000000328030723c */ /* 0x000fe20000001804 */
[----:B------:R-:W4:Y:S04]  /*10b40*/  LDSM.16.MT88.4 R4, [R187+0x1f800] ;  /* 0x01f80000bb04783b */ /* 0x000f280000004200 */
        /* <DEDUP_REMOVED lines=12> */
[----:B------:R-:W-:-:S03]  /*10c10*/  UISETP.GT.AND UP0, UPT, UR34, UR5, UPT ;  /* 0x000000052200728c */ /* 0x000fc6000bf04270 */
        /* <DEDUP_REMOVED lines=10> */
[----:B------:R-:W-:Y:S01]  /*10cc0*/  PLOP3.LUT P0, PT, PT, PT, UP0, 0x80, 0x0 ;  /* 0x000000000000781c */ /* 0x000fe20003f0f008 */
        /* <DEDUP_REMOVED lines=8> */
[----:B---3--:R-:W-:Y:S01]  /*10d50*/  HMMA.16816.F32 R84, R128, R88, R108 ;  /* 0x000000588054723c */ /* 0x008fe2000000186c */
[----:B------:R-:W-:-:S05]  /*10d60*/  FADD.FTZ R239, R30, R11 ;  /* 0x0000000b1eef7221 */ /* 0x000fca0000010000 */
[----:B------:R-:W-:Y:S01]  /*10d70*/  HMMA.16816.F32 R64, R128, R66, R212 ;  /* 0x000000428040723c */ /* 0x000fe200000018d4 */
[----:B------:R-:W-:-:S05]  /*10d80*/  FADD.FTZ R244, R31, R244 ;  /* 0x000000f41ff47221 */ /* 0x000fca0000010000 */
[----:B------:R-:W-:Y:S01]  /*10d90*/  HMMA.16816.F32 R92, R128, R96, R240 ;  /* 0x00000060805c723c */ /* 0x000fe200000018f0 */
[----:B------:R-:W-:-:S05]  /*10da0*/  IADD3 R214, P1, R218, -0x100, RZ ;  /* 0xffffff00dad67810 */ /* 0x000fca0007f3e0ff */
[----:B------:R-:W-:Y:S01]  /*10db0*/  HMMA.16816.F32 R100, R128, R104, R224 ;  /* 0x000000688064723c */ /* 0x000fe200000018e0 */
[----:B------:R-:W-:-:S05]  /*10dc0*/  IADD3.X R215, R219, -0x1, RZ, P1, !PT ;  /* 0xffffffffdbd77810 */ /* 0x000fca0000ffe4ff */
[C---:B-1----:R-:W-:Y:S06]  /*10dd0*/  HMMA.16816.F32 R108, R128.reuse, R112, R172 ;  /* 0x00000070806c723c */ /* 0x042fec00000018ac */
[C---:B------:R-:W-:Y:S06]  /*10de0*/  HMMA.16816.F32 R116, R128.reuse, R120, R116 ;  /* 0x000000788074723c */ /* 0x040fec0000001874 */
[C---:B------:R-:W-:Y:S06]  /*10df0*/  HMMA.16816.F32 R88, R128.reuse, R90, R248 ;  /* 0x0000005a8058723c */ /* 0x040fec00000018f8 */
[C---:B------:R-:W-:Y:S06]  /*10e00*/  HMMA.16816.F32 R96, R128.reuse, R98, R232 ;  /* 0x000000628060723c */ /* 0x040fec00000018e8 */
[C---:B------:R-:W-:Y:S06]  /*10e10*/  HMMA.16816.F32 R104, R128.reuse, R106, R180 ;  /* 0x0000006a8068723c */ /* 0x040fec00000018b4 */
[C---:B------:R-:W-:Y:S06]  /*10e20*/  HMMA.16816.F32 R112, R128.reuse, R114, R132 ;  /* 0x000000728070723c */ /* 0x040fec0000001884 */
[----:B------:R-:W-:Y:S01]  /*10e30*/  HMMA.16816.F32 R120, R128, R122, R12 ;  /* 0x0000007a8078723c */ /* 0x000fe2000000180c */
[----:B----4-:R-:W-:-:S05]  /*10e40*/  IMAD.MOV.U32 R3, RZ, RZ, R247 ;  /* 0x000000ffff037224 */ /* 0x010fca00078e00f7 */
[----:B------:R-:W-:Y:S01]  /*10e50*/  HMMA.16816.F32 R124, R128, R4, R124 ;  /* 0x00000004807c723c */ /* 0x000fe2000000187c */
[----:B--2---:R-:W-:-:S05]  /*10e60*/  MOV R132, R246 ;  /* 0x000000f600847202 */ /* 0x004fca0000000f00 */
[----:B------:R-:W-:Y:S01]  /*10e70*/  HMMA.16816.F32 R128, R128, R6, R32 ;  /* 0x000000068080723c */ /* 0x000fe20000001820 */
[----:B------:R-:W-:-:S08]  /*10e80*/  NOP ;  /* 0x0000000000007918 */ /* 0x000fd00000000000 */
[----:B------:R-:W-:-:S15]  /*10e90*/  @!P0 BRA `(.L_x_2164) ;  /* 0x0000007c00388947 */ /* 0x000fde0003800000 */
        /* <DEDUP_REMOVED lines=15> */
[----:B------:R-:W4:Y:S03]  /*10f90*/  @!P3 LDC.64 R8, c[0x0][0x220] ;  /* 0x00008800ff08bb82 */ /* 0x000f260000000a00 */
[----:B------:R-:W-:-:S05]  /*10fa0*/  IMAD.U32 R3, RZ, RZ, UR6 ;  /* 0x00000006ff037e24 */ /* 0x000fca000f8e00ff */
[----:B------:R-:W4:Y:S01]  /*10fb0*/  @!P2 LDC.64 R12, c[0x0][0x220] ;  /* 0x00008800ff0cab82 */ /* 0x000f220000000a00 */
[----:B-----5:R-:W-:Y:S07]  /*10fc0*/  @P5 STS.128 [R216+0x18000], RZ ;  /* 0x018000ffd8005388 */ /* 0x020fee0000000c00 */
[----:B------:R-:W4:Y:S08]  /*10fd0*/  @!P5 LDC.64 R14, c[0x0][0x220] ;  /* 0x00008800ff0edb82 */ /* 0x000f300000000a00 */
[----:B------:R-:W4:Y:S08]  /*10fe0*/  @!P3 LDC.64 R16, c[0x0][0x220] ;  /* 0x00008800ff10bb82 */ /* 0x000f300000000a00 */
[----:B------:R-:W4:Y:S01]  /*10ff0*/  @!P2 LDC.64 R18, c[0x0][0x220] ;  /* 0x00008800ff12ab82 */ /* 0x000f220000000a00 */
[----:B--2---:R-:W-:-:S07]  /*11000*/  LEA R0, P0, R2, R10, 0x6 ;  /* 0x0000000a02007211 */ /* 0x004fce00078030ff */
[----:B------:R-:W2:Y:S01]  /*11010*/  @!P4 LDC.64 R10, c[0x0][0x220] ;  /* 0x00008800ff0acb82 */ /* 0x000ea20000000a00 */
[----:B---3--:R-:W-:Y:S02]  /*11020*/  LEA.HI.X R3, R2, R31, R3, 0x6, P0 ;  /* 0x0000001f02037211 */ /* 0x008fe400000f3403 */
[C---:B-1----:R-:W-:Y:S02]  /*11030*/  @!P4 LEA R6, P0, R0.reuse, R6, 0x1 ;  /* 0x000000060006c211 */ /* 0x042fe400078008ff */
[C---:B----4-:R-:W-:Y:S02]  /*11040*/  @!P5 LEA R4, P1, R0.reuse, R4, 0x1 ;  /* 0x000000040004d211 */ /* 0x050fe400078208ff */
[C-C-:B------:R-:W-:Y:S02]  /*11050*/  @!P4 LEA.HI.X R7, R0.reuse, R7, R3.reuse, 0x1, P0 ;  /* 0x000000070007c211 */ /* 0x140fe400000f0c03 */
[C---:B------:R-:W-:Y:S02]  /*11060*/  @!P5 LEA.HI.X R5, R0.reuse, R5, R3, 0x1, P1 ;  /* 0x000000050005d211 */ /* 0x040fe400008f0c03 */
[----:B------:R-:W-:-:S02]  /*11070*/  @!P3 LEA R8, P0, R0, R8, 0x1 ;  /* 0x000000080008b211 */ /* 0x000fc400078008ff */
        /* <DEDUP_REMOVED lines=24> */
[----:B-1----:R-:W-:-:S03]  /*11200*/  IADD3.X R4, R3, UR12, RZ, P6, !PT ;  /* 0x0000000c03047c10 */ /* 0x002fc6000b7fe4ff */
[----:B------:R-:W-:Y:S01]  /*11210*/  @P5 STS.128 [R216+0x19000], RZ ;  /* 0x019000ffd8005388 */ /* 0x000fe20000000c00 */
[C---:B--2---:R-:W-:Y:S02]  /*11220*/  @!P4 LEA R10, P6, R2.reuse, R10, 0x1 ;  /* 0x0000000a020ac211 */ /* 0x044fe400078c08ff */
[C-C-:B------:R-:W-:Y:S02]  /*11230*/  @!P5 LEA.HI.X R15, R2.reuse, R15, R4.reuse, 0x1, P1 ;  /* 0x0000000f020fd211 */ /* 0x140fe400008f0c04 */
[C-C-:B------:R-:W-:Y:S02]  /*11240*/  @!P4 LEA.HI.X R11, R2.reuse, R11, R4.reuse, 0x1, P6 ;  /* 0x0000000b020bc211 */ /* 0x140fe400030f0c04 */
[C---:B---3--:R-:W-:Y:S01]  /*11250*/  @!P2 LEA R6, P0, R2.reuse, R18, 0x1 ;  /* 0x000000120206a211 */ /* 0x048fe200078008ff */
[----:B------:R-:W-:Y:S01]  /*11260*/  @!PT LDS RZ, [RZ] ;  /* 0x00000000fffff984 */ /* 0x000fe20000000800 */
[----:B------:R-:W-:Y:S01]  /*11270*/  @!PT LDS RZ, [RZ] ;  /* 0x00000000fffff984 */ /* 0x000fe20000000800 */
[----:B------:R-:W-:Y:S01]  /*11280*/  @!PT LDS RZ, [RZ] ;  /* 0x00000000fffff984 */ /* 0x000fe20000000800 */
[----:B------:R1:W-:Y:S03]  /*11290*/  @!P5 LDGSTS.E.BYPASS.LTC128B.128 [R216+0x19000], desc[UR28][R14.64] ;  /* 0x190000000ed8dfae */ /* 0x0003e6000b901d5c */
[----:B------:R-:W-:Y:S01]  /*112a0*/  @!P2 LEA.HI.X R7, R2, R19, R4, 0x1, P0 ;  /* 0x000000130207a211 */ /* 0x000fe200000f0c04 */
[----:B------:R-:W-:Y:S01]  /*112b0*/  @P4 STS.128 [R216+0x1b000], RZ ;  /* 0x01b000ffd8004388 */ /* 0x000fe20000000c00 */
[----:B------:R-:W-:-:S02]  /*112c0*/  PLOP3.LUT P0, PT, PT, PT, UP0, 0x80, 0x0 ;  /* 0x000000000000781c */ /* 0x000fc40003f0f008 */
[C---:B----4-:R-:W-:Y:S01]  /*112d0*/  @!P3 LEA R8, P1, R2.reuse, R16, 0x1 ;  /* 0x000000100208b211 */ /* 0x050fe200078208ff */
        /* <DEDUP_REMOVED lines=31> */
[C---:B------:R-:W-:Y:S01]  /*114d0*/  HMMA.16816.F32 R16, R4.reuse, R30, RZ ;  /* 0x0000001e0410723c */ /* 0x040fe200000018ff */
[----:B------:R-:W-:Y:S05]  /*114e0*/  LDSM.16.M88.4 R28, [R190+0x11800] ;  /* 0x01180000be1c783b */ /* 0x000fea0000000200 */
[C---:B------:R-:W-:Y:S06]  /*114f0*/  HMMA.16816.F32 R12, R4.reuse, R176, RZ ;  /* 0x000000b0040c723c */ /* 0x040fec00000018ff */
[----:B------:R-:W-:Y:S01]  /*11500*/  HMMA.16816.F32 R176, R4, R178, RZ ;  /* 0x000000b204b0723c */ /* 0x000fe200000018ff */
[----:B------:R-:W1:Y:S05]  /*11510*/  LDSM.16.M88.4 R4, [R195] ;  /* 0x00000000c304783b */ /* 0x000e6a0000000200 */
[C---:B------:R-:W-:Y:S06]  /*11520*/  HMMA.16816.F32 R228, R8.reuse, R180, R172 ;  /* 0x000000b408e4723c */ /* 0x040fec00000018ac */
[C---:B------:R-:W-:Y:S06]  /*11530*/  HMMA.16816.F32 R180, R8.reuse, R182, R168 ;  /* 0x000000b608b4723c */ /* 0x040fec00000018a8 */
[C---:B--2---:R-:W-:Y:S06]  /*11540*/  HMMA.16816.F32 R172, R8.reuse, R212, R132 ;  /* 0x000000d408ac723c */ /* 0x044fec0000001884 */
[C---:B------:R-:W-:Y:S06]  /*11550*/  HMMA.16816.F32 R168, R8.reuse, R214, R32 ;  /* 0x000000d608a8723c */ /* 0x040fec0000001820 */
[C---:B---3--:R-:W-:Y:S01]  /*11560*/  HMMA.16816.F32 R132, R8.reuse, R224, R24 ;  /* 0x000000e00884723c */ /* 0x048fe20000001818 */
[----:B------:R-:W2:Y:S05]  /*11570*/  LDSM.16.M88.4 R24, [R190+0x10000] ;  /* 0x01000000be18783b */ /* 0x000eaa0000000200 */
[C---:B------:R-:W-:Y:S06]  /*11580*/  HMMA.16816.F32 R32, R8.reuse, R226, R16 ;  /* 0x000000e20820723c */ /* 0x040fec0000001810 */
[C---:B----4-:R-:W-:Y:S01]  /*11590*/  HMMA.16816.F32 R16, R8.reuse, R232, R12 ;  /* 0x000000e80810723c */ /* 0x050fe2000000180c */
[----:B------:R-:W3:Y:S05]  /*115a0*/  LDSM.16.M88.4 R12, [R190+0x10800] ;  /* 0x01080000be0c783b */ /* 0x000eea0000000200 */
[----:B------:R-:W-:Y:S01]  /*115b0*/  HMMA.16816.F32 R176, R8, R234, R176 ;  /* 0x000000ea08b0723c */ /* 0x000fe200000018b0 */
[----:B------:R-:W4:-:S15]  /*115c0*/  LDSM.16.M88.4 R8, [R190+0x11000] ;  /* 0x01100000be08783b */ /* 0x000f1e0000000200 */
[----:B------:R-:W-:-:S02]  /*115d0*/  NOP ;  /* 0x0000000000007918 */ /* 0x000fc40000000000 */
[C---:B-1----:R-:W-:Y:S06]  /*115e0*/  HMMA.16816.F32 R16, R4.reuse, R28, R16 ;  /* 0x0000001c0410723c */ /* 0x042fec0000001810 */
[C---:B--2---:R-:W-:Y:S06]  /*115f0*/  HMMA.16816.F32 R212, R4.reuse, R26, R180 ;  /* 0x0000001a04d4723c */ /* 0x044fec00000018b4 */
[C---:B------:R-:W-:Y:S01]  /*11600*/  HMMA.16816.F32 R224, R4.reuse, R24, R228 ;  /* 0x0000001804e0723c */ /* 0x040fe200000018e4 */
[----:B------:R-:W-:Y:S05]  /*11610*/  LDSM.16.M88.4 R24, [R189] ;  /* 0x00000000bd18783b */ /* 0x000fea0000000200 */
[C---:B---3--:R-:W-:Y:S06]  /*11620*/  HMMA.16816.F32 R180, R4.reuse, R12, R172 ;  /* 0x0000000c04b4723c */ /* 0x048fec00000018ac */
[C---:B------:R-:W-:Y:S01]  /*11630*/  HMMA.16816.F32 R172, R4.reuse, R14, R168 ;  /* 0x0000000e04ac723c */ /* 0x040fe200000018a8 */
[----:B------:R-:W-:Y:S05]  /*11640*/  LDSM.16.M88.4 R12, [R189+0x800] ;  /* 0x00080000bd0c783b */ /* 0x000fea0000000200 */
[C---:B----4-:R-:W-:Y:S06]  /*11650*/  HMMA.16816.F32 R132, R4.reuse, R8, R132 ;  /* 0x000000080484723c */ /* 0x050fec0000001884 */
[C---:B------:R-:W-:Y:S01]  /*11660*/  HMMA.16816.F32 R32, R4.reuse, R10, R32 ;  /* 0x0000000a0420723c */ /* 0x040fe20000001820 */
[----:B------:R-:W1:Y:S05]  /*11670*/  LDSM.16.M88.4 R8, [R194] ;  /* 0x00000000c208783b */ /* 0x000e6a0000000200 */
[----:B------:R-:W-:Y:S01]  /*11680*/  HMMA.16816.F32 R168, R4, R30, R176 ;  /* 0x0000001e04a8723c */ /* 0x000fe200000018b0 */
[----:B------:R-:W2:Y:S04]  /*11690*/  LDSM.16.M88.4 R4, [R189+0x1000] ;  /* 0x00100000bd04783b */ /* 0x000ea80000000200 */
[----:B------:R-:W3:Y:S01]  /*116a0*/  LDSM.16.M88.4 R28, [R189+0x1800] ;  /* 0x00180000bd1c783b */ /* 0x000ee20000000200 */
[C---:B-1----:R-:W-:Y:S06]  /*116b0*/  HMMA.16816.F32 R176, R8.reuse, R14, R172 ;  /* 0x0000000e08b0723c */ /* 0x042fec00000018ac */
[C---:B--2---:R-:W-:Y:S06]  /*116c0*/  HMMA.16816.F32 R172, R8.reuse, R4, R132 ;  /* 0x0000000408ac723c */ /* 0x044fec0000001884 */
[C---:B------:R-:W-:Y:S06]  /*116d0*/  HMMA.16816.F32 R224, R8.reuse, R24, R224 ;  /* 0x0000001808e0723c */ /* 0x040fec00000018e0 */
[C---:B------:R-:W-:Y:S01]  /*116e0*/  HMMA.16816.F32 R212, R8.reuse, R26, R212 ;  /* 0x0000001a08d4723c */ /* 0x040fe200000018d4 */
[----:B------:R-:W-:Y:S05]  /*116f0*/  LDSM.16.M88.4 R24, [R184+0x12000] ;  /* 0x01200000b818783b */ /* 0x000fea0000000200 */
[C---:B------:R-:W-:Y:S01]  /*11700*/  HMMA.16816.F32 R180, R8.reuse, R12, R180 ;  /* 0x0000000c08b4723c */ /* 0x040fe200000018b4 */
[----:B------:R-:W-:Y:S05]  /*11710*/  LDSM.16.M88.4 R12, [R184+0x12800] ;  /* 0x01280000b80c783b */ /* 0x000fea0000000200 */
[C---:B------:R-:W-:Y:S01]  /*11720*/  HMMA.16816.F32 R132, R8.reuse, R6, R32 ;  /* 0x000000060884723c */ /* 0x040fe20000001820 */
[----:B------:R-:W1:Y:S04]  /*11730*/  LDSM.16.M88.4 R4, [R192+0x4000] ;  /* 0x00400000c004783b */ /* 0x000e680000000200 */
[----:B------:R-:W-:Y:S01]  /*11740*/  LDSM.16.M88.4 R32, [R197] ;  /* 0x00000000c520783b */ /* 0x000fe20000000200 */
        /* <DEDUP_REMOVED lines=116> */
[----:B------:R-:W2:Y:S05]  /*11e90*/  LDSM.16.M88.4 R8, [R199] ;  /* 0x00000000c708783b */ /* 0x000eaa0000000200 */
[C---:B---3--:R-:W-:Y:S06]  /*11ea0*/  HMMA.16816.F32 R16, R4.reuse, R28, R16 ;  /* 0x0000001c0410723c */ /* 0x048fec0000001810 */
[----:B------:R-:W-:Y:S01]  /*11eb0*/  HMMA.16816.F32 R168, R4, R30, R168 ;  /* 0x0000001e04a8723c */ /* 0x000fe200000018a8 */
[----:B------:R-:W3:Y:S04]  /*11ec0*/  LDSM.16.M88.4 R4, [R198] ;  /* 0x00000000c604783b */ /* 0x000ee80000000200 */
[----:B------:R-:W-:Y:S01]  /*11ed0*/  LDSM.16.M88.4 R28, [R190+0x16000] ;  /* 0x01600000be1c783b */ /* 0x000fe20000000200 */
[C---:B-1----:R-:W-:Y:S06]  /*11ee0*/  HMMA.16816.F32 R224, R12.reuse, R24, R224 ;  /* 0x000000180ce0723c */ /* 0x042fec00000018e0 */
[C---:B------:R-:W-:Y:S06]  /*11ef0*/  HMMA.16816.F32 R212, R12.reuse, R26, R212 ;  /* 0x0000001a0cd4723c */ /* 0x040fec00000018d4 */
[C---:B--2---:R-:W-:Y:S06]  /*11f00*/  HMMA.16816.F32 R180, R12.reuse, R8, R180 ;  /* 0x000000080cb4723c */ /* 0x044fec00000018b4 */
[C---:B------:R-:W-:Y:S01]  /*11f10*/  HMMA.16816.F32 R176, R12.reuse, R10, R176 ;  /* 0x0000000a0cb0723c */ /* 0x040fe200000018b0 */
[----:B------:R-:W1:Y:S05]  /*11f20*/  LDSM.16.M88.4 R8, [R195+0xc000] ;  /* 0x00c00000c308783b */ /* 0x000e6a0000000200 */
[C---:B---3--:R-:W-:Y:S06]  /*11f30*/  HMMA.16816.F32 R172, R12.reuse, R4, R172 ;  /* 0x000000040cac723c */ /* 0x048fec00000018ac */
[C---:B------:R-:W-:Y:S01]  /*11f40*/  HMMA.16816.F32 R132, R12.reuse, R6, R132 ;  /* 0x000000060c84723c */ /* 0x040fe20000001884 */
[----:B------:R-:W2:Y:S05]  /*11f50*/  LDSM.16.M88.4 R4, [R190+0x17000] ;  /* 0x01700000be04783b */ /* 0x000eaa0000000200 */
[C---:B------:R-:W-:Y:S01]  /*11f60*/  HMMA.16816.F32 R24, R12.reuse, R32, R16 ;  /* 0x000000200c18723c */ /* 0x040fe20000001810 */
[----:B------:R-:W-:Y:S05]  /*11f70*/  LDSM.16.M88.4 R16, [R190+0x17800] ;  /* 0x01780000be10783b */ /* 0x000fea0000000200 */
[----:B------:R-:W-:Y:S01]  /*11f80*/  HMMA.16816.F32 R168, R12, R34, R168 ;  /* 0x000000220ca8723c */ /* 0x000fe200000018a8 */
[----:B------:R-:W3:Y:S04]  /*11f90*/  LDSM.16.M88.4 R12, [R190+0x16800] ;  /* 0x01680000be0c783b */ /* 0x000ee80000000200 */
        /* <DEDUP_REMOVED lines=10> */
[----:B------:R-:W3:Y:S05]  /*12040*/  LDSM.16.M88.4 R24, [R189+0x6800] ;  /* 0x00680000bd18783b */ /* 0x000eea0000000200 */
[----:B------:R-:W-:Y:S01]  /*12050*/  HMMA.16816.F32 R8, R8, R18, R168 ;  /* 0x000000120808723c */ /* 0x000fe200000018a8 */
[----:B------:R-:W4:Y:S01]  /*12060*/  LDSM.16.M88.4 R16, [R189+0x7000] ;  /* 0x00700000bd10783b */ /* 0x000f220000000200 */
[----:B------:R-:W-:-:S04]  /*12070*/  DEPBAR.LE SB0, 0x0 ;  /* 0x000080000000791a */ /* 0x000fc80000000000 */
[C---:B-1----:R-:W-:Y:S06]  /*12080*/  HMMA.16816.F32 R224, R4.reuse, R32, R224 ;  /* 0x0000002004e0723c */ /* 0x042fec00000018e0 */
[C---:B------:R-:W-:Y:S06]  /*12090*/  HMMA.16816.F32 R212, R4.reuse, R34, R212 ;  /* 0x0000002204d4723c */ /* 0x040fec00000018d4 */
[C---:B--2---:R-:W-:Y:S06]  /*120a0*/  HMMA.16816.F32 R228, R4.reuse, R12, R28 ;  /* 0x0000000c04e4723c */ /* 0x044fec000000181c */
[C---:B---3--:R-:W-:Y:S06]  /*120b0*/  HMMA.16816.F32 R180, R4.reuse, R24, R180 ;  /* 0x0000001804b4723c */ /* 0x048fec00000018b4 */
[C---:B------:R-:W-:Y:S06]  /*120c0*/  HMMA.16816.F32 R176, R4.reuse, R26, R176 ;  /* 0x0000001a04b0723c */ /* 0x040fec00000018b0 */
[C---:B----4-:R-:W-:Y:S06]  /*120d0*/  HMMA.16816.F32 R172, R4.reuse, R16, R172 ;  /* 0x0000001004ac723c */ /* 0x050fec00000018ac */
[C---:B------:R-:W-:Y:S06]  /*120e0*/  HMMA.16816.F32 R168, R4.reuse, R18, R132 ;  /* 0x0000001204a8723c */ /* 0x040fec0000001884 */
[----:B------:R-:W-:Y:S01]  /*120f0*/  HMMA.16816.F32 R232, R4, R14, R8 ;  /* 0x0000000e04e8723c */ /* 0x000fe20000001808 */
[----:B------:R-:W-:Y:S06]  /*12100*/  BAR.SYNC.DEFER_BLOCKING 0x0 ;  /* 0x0000000000007b1d */ /* 0x000fec0000010000 */
[----:B------:R-:W-:-:S02]  /*12110*/  NOP ;  /* 0x0000000000007918 */ /* 0x000fc40000000000 */
[----:B------:R-:W-:-:S15]  /*12120*/  @!P0 BRA `(.L_x_2168) ;  /* 0x00000004004c8947 */ /* 0x000fde0003800000 */
[----:B------:R-:W2:Y:S04]  /*12130*/  LDL.64 R236, [R1+0xb8] ;  /* 0x0000b80001ec7983 */ /* 0x000ea80000100a00 */
[----:B------:R-:W3:Y:S01]  /*12140*/  LDL.64 R22, [R1+0xb0] ;  /* 0x0000b00001167983 */ /* 0x000ee20000100a00 */
[----:B------:R-:W-:Y:S01]  /*12150*/  UIADD3 UR19, UR19, -0x4, URZ ;  /* 0xfffffffc13137890 */ /* 0x000fe2000fffe03f */
[----:B------:R-:W1:Y:S03]  /*12160*/  @!P5 LDC.64 R6, c[0x0][0x218] ;  /* 0x00008600ff06db82 */ /* 0x000e660000000a00 */
[----:B------:R-:W-:-:S05]  /*12170*/  USHF.R.S32.HI UR6, URZ, 0x1f, UR19 ;  /* 0x0000001f3f067899 */ /* 0x000fca0008011413 */
[----:B------:R-:W4:Y:S01]  /*12180*/  @!P4 LDC.64 R4, c[0x0][0x218] ;  /* 0x00008600ff04cb82 */ /* 0x000f220000000a00 */
[----:B------:R-:W-:Y:S02]  /*12190*/  UIMAD UR6, UR6, UR10, URZ ;  /* 0x0000000a060672a4 */ /* 0x000fe4000f8e023f */
[----:B------:R-:W-:-:S05]  /*121a0*/  UIMAD.WIDE.U32 UR8, UR19, UR10, URZ ;  /* 0x0000000a130872a5 */ /* 0x000fca000f8e003f */
[----:B------:R-:W5:Y:S01]  /*121b0*/  @!P3 LDC.64 R8, c[0x0][0x218] ;  /* 0x00008600ff08bb82 */ /* 0x000f620000000a00 */
[----:B------:R-:W-:-:S07]  /*121c0*/  UIMAD UR6, UR19, UR11, UR6 ;  /* 0x0000000b130672a4 */ /* 0x000fce000f8e0206 */
[----:B------:R-:W5:Y:S01]  /*121d0*/  @!P2 LDC.64 R10, c[0x0][0x218] ;  /* 0x00008600ff0aab82 */ /* 0x000f620000000a00 */
[----:B------:R-:W-:Y:S01]  /*121e0*/  UIADD3 UR6, UR9, UR6, URZ ;  /* 0x0000000609067290 */ /* 0x000fe2000fffe03f */
[----:B------:R-:W-:-:S06]  /*121f0*/  IMAD.U32 R2, RZ, RZ, UR8 ;  /* 0x00000008ff027e24 */ /* 0x000fcc000f8e00ff */
[----:B------:R-:W5:Y:S01]  /*12200*/  @!P5 LDC.64 R14, c[0x0][0x218] ;  /* 0x00008600ff0edb82 */ /* 0x000f620000000a00 */
[----:B------:R-:W-:-:S07]  /*12210*/  IMAD.U32 R3, RZ, RZ, UR9 ;  /* 0x00000009ff037e24 */ /* 0x000fce000f8e00ff */
[----:B------:R-:W5:Y:S01]  /*12220*/  @!P4 LDC.64 R16, c[0x0][0x218] ;  /* 0x00008600ff10cb82 */ /* 0x000f620000000a00 */
[----:B------:R-:W-:-:S07]  /*12230*/  IMAD.U32 R3, RZ, RZ, UR6 ;  /* 0x00000006ff037e24 */ /* 0x000fce000f8e00ff */
[----:B------:R-:W5:Y:S01]  /*12240*/  @!P3 LDC.64 R18, c[0x0][0x218] ;  /* 0x00008600ff12bb82 */ /* 0x000f620000000a00 */
[----:B------:R1:W-:Y:S01]  /*12250*/  @P5 STS.128 [R216+0x10000], RZ ;  /* 0x010000ffd8005388 */ /* 0x0003e20000000c00 */
[----:B------:R-:W-:Y:S01]  /*12260*/  BSSY B0, `(.L_x_2169) ;  /* 0x000003e000007945 */ /* 0x000fe20003800000 */
[----:B--2---:R-:W-:-:S04]  /*12270*/  LEA R0, P0, R2, R236, 0x6 ;  /* 0x000000ec02007211 */ /* 0x004fc800078030ff */
[----:B---3--:R-:W-:Y:S02]  /*12280*/  LEA.HI.X R3, R2, R23, R3, 0x6, P0 ;  /* 0x0000001702037211 */ /* 0x008fe400000f3403 */
        /* <DEDUP_REMOVED lines=9> */
[----:B------:R-:W-:-:S02]  /*12320*/  @!P2 LEA R10, P1, R0, R10, 0x1 ;  /* 0x0000000a000aa211 */ /* 0x000fc400078208ff */
[C---:B------:R-:W-:Y:S02]  /*12330*/  IADD3 R2, P0, R0.reuse, UR36, RZ ;  /* 0x0000002400027c10 */ /* 0x040fe4000ff1e0ff */
[C-C-:B------:R-:W-:Y:S02]  /*12340*/  @!P3 LEA.HI.X R13, R0.reuse, R9, R3.reuse, 0x1, P6 ;  /* 0x00000009000db211 */ /* 0x140fe400030f0c03 */
[----:B------:R-:W-:Y:S02]  /*12350*/  @!P2 LEA.HI.X R11, R0, R11, R3, 0x1, P1 ;  /* 0x0000000b000ba211 */ /* 0x000fe400008f0c03 */
        /* <DEDUP_REMOVED lines=46> */
.L_x_2170:
[----:B------:R-:W-:Y:S05]  /*12640*/  BSYNC B0 ;  /* 0x0000000000007941 */ /* 0x000fea0003800000 */
.L_x_2169:
[----:B------:R-:W0:Y:S02]  /*12650*/  LDGDEPBAR ;  /* 0x00000000000079af */ /* 0x000e240000000000 */
.L_x_2168:
[----:B------:R-:W-:Y:S01]  /*12660*/  STL [R1+0x150], R216 ;  /* 0x000150d801007387 */ /* 0x000fe20000100800 */
[----:B------:R-:W-:-:S03]  /*12670*/  IMAD.U32 R0, RZ, RZ, UR34 ;  /* 0x00000022ff007e24 */ /* 0x000fc6000f8e00ff */
[----:B------:R-:W-:Y:S04]  /*12680*/  STL.64 [R1+0x148], R210 ;  /* 0x000148d201007387 */ /* 0x000fe80000100a00 */
[----:B------:R-:W-:Y:S04]  /*12690*/  STL [R1+0x140], R209 ;  /* 0x000140d101007387 */ /* 0x000fe80000100800 */
[----:B------:R-:W-:Y:S04]  /*126a0*/  STL [R1+0x13c], R208 ;  /* 0x00013cd001007387 */ /* 0x000fe80000100800 */
[----:B------:R-:W-:Y:S04]  /*126b0*/  STL [R1+0x138], R207 ;  /* 0x000138cf01007387 */ /* 0x000fe80000100800 */
[----:B------:R-:W-:Y:S04]  /*126c0*/  STL [R1+0x134], R206 ;  /* 0x000134ce01007387 */ /* 0x000fe80000100800 */
[----:B------:R-:W-:Y:S04]  /*126d0*/  STL [R1+0x130], R205 ;  /* 0x000130cd01007387 */ /* 0x000fe80000100800 */
[----:B------:R-:W-:Y:S04]  /*126e0*/  STL [R1+0x12c], R204 ;  /* 0x00012ccc01007387 */ /* 0x000fe80000100800 */
[----:B------:R-:W-:Y:S04]  /*126f0*/  STL [R1+0x128], R201 ;  /* 0x000128c901007387 */ /* 0x000fe80000100800 */
[----:B------:R3:W-:Y:S04]  /*12700*/  STL.64 [R1+0x120], R202 ;  /* 0x000120ca01007387 */ /* 0x0007e80000100a00 */
[----:B------:R-:W-:Y:S04]  /*12710*/  STL [R1+0x118], R200 ;  /* 0x000118c801007387 */ /* 0x000fe80000100800 */
[----:B------:R-:W-:Y:S04]  /*12720*/  STL [R1+0x114], R199 ;  /* 0x000114c701007387 */ /* 0x000fe80000100800 */
[----:B------:R-:W-:Y:S04]  /*12730*/  STL [R1+0x110], R198 ;  /* 0x000110c601007387 */ /* 0x000fe80000100800 */
[----:B------:R-:W-:Y:S04]  /*12740*/  STL [R1+0x10c], R197 ;  /* 0x00010cc501007387 */ /* 0x000fe80000100800 */
[----:B------:R-:W-:Y:S01]  /*12750*/  STL [R1+0x108], R196 ;  /* 0x000108c401007387 */ /* 0x000fe20000100800 */
[----:B------:R-:W4:Y:S03]  /*12760*/  S2R R2, SR_TID.X ;  /* 0x0000000000027919 */ /* 0x000f260000002100 */
[----:B------:R-:W-:Y:S04]  /*12770*/  STL [R1+0x104], R195 ;  /* 0x000104c301007387 */ /* 0x000fe80000100800 */
[----:B------:R-:W-:Y:S04]  /*12780*/  STL [R1+0x100], R194 ;  /* 0x000100c201007387 */ /* 0x000fe80000100800 */
[----:B------:R-:W-:Y:S04]  /*12790*/  STL [R1+0xfc], R193 ;  /* 0x0000fcc101007387 */ /* 0x000fe80000100800 */
[----:B------:R-:W-:Y:S04]  /*127a0*/  STL [R1+0xf8], R192 ;  /* 0x0000f8c001007387 */ /* 0x000fe80000100800 */
[----:B------:R-:W-:Y:S04]  /*127b0*/  STL [R1+0xf4], R190 ;  /* 0x0000f4be01007387 */ /* 0x000fe80000100800 */
[----:B------:R-:W-:Y:S04]  /*127c0*/  STL [R1+0xf0], R189 ;  /* 0x0000f0bd01007387 */ /* 0x000fe80000100800 */
[----:B------:R-:W-:Y:S04]  /*127d0*/  STL [R1+0xec], R184 ;  /* 0x0000ecb801007387 */ /* 0x000fe80000100800 */
[----:B------:R-:W2:Y:S01]  /*127e0*/  LDL R237, [R1+0xe0] ;  /* 0x0000e00001ed7983 */ /* 0x000ea20000100800 */
[----:B----4-:R-:W-:-:S03]  /*127f0*/  IMAD.SHL.U32 R2, R2, 0x2, RZ ;  /* 0x0000000202027824 */ /* 0x010fc600078e00ff */
[----:B------:R-:W4:Y:S02]  /*12800*/  LDL R236, [R1+0xc8] ;  /* 0x0000c80001ec7983 */ /* 0x000f240000100800 */
[----:B------:R-:W-:Y:S02]  /*12810*/  LOP3.LUT R2, R2, 0x6, RZ, 0xc0, !PT ;  /* 0x0000000602027812 */ /* 0x000fe400078ec0ff */
[----:B---3--:R-:W3:Y:S03]  /*12820*/  LDL.LU.64 R202, [R1+0x68] ;  /* 0x0000680001ca7983 */ /* 0x008ee60000300a00 */
[----:B------:R-:W-:Y:S01]  /*12830*/  IMAD R0, R0, 0x40, R2 ;  /* 0x0000004000007824 */ /* 0x000fe200078e0202 */
[----:B------:R-:W-:Y:S04]  /*12840*/  STL [R1+0x154], R222 ;  /* 0x000154de01007387 */ /* 0x000fe80000100800 */
[----:B------:R-:W-:Y:S04]  /*12850*/  STL [R1+0x158], R221 ;  /* 0x000158dd01007387 */ /* 0x000fe80000100800 */
[----:B------:R-:W-:Y:S04]  /*12860*/  STL [R1+0x15c], R220 ;  /* 0x00015cdc01007387 */ /* 0x000fe80000100800 */
[----:B------:R-:W-:Y:S04]  /*12870*/  STL [R1+0x160], R217 ;  /* 0x000160d901007387 */ /* 0x000fe80000100800 */
[----:B------:R-:W3:Y:S01]  /*12880*/  LDL.LU.64 R210, [R1+0xc0] ;  /* 0x0000c00001d27983 */ /* 0x000ee20000300a00 */
[----:B------:R-:W-:-:S04]  /*12890*/  IADD3 R2, R0, 0x1, RZ ;  /* 0x0000000100027810 */ /* 0x000fc80007ffe0ff */
[C---:B------:R-:W-:Y:S02]  /*128a0*/  ISETP.GE.AND P4, PT, R2.reuse, R222, PT ;  /* 0x000000de0200720c */ /* 0x040fe40003f86270 */
[C---:B------:R-:W-:Y:S02]  /*128b0*/  ISETP.GE.AND P5, PT, R2.reuse, R221, PT ;  /* 0x000000dd0200720c */ /* 0x040fe40003fa6270 */
[C---:B------:R-:W-:Y:S02]  /*128c0*/  ISETP.LT.OR P4, PT, R2.reuse, R220, P4 ;  /* 0x000000dc0200720c */ /* 0x040fe40002781670 */
[----:B------:R-:W-:Y:S01]  /*128d0*/  ISETP.LT.OR P5, PT, R2, R217, P5 ;  /* 0x000000d90200720c */ /* 0x000fe20002fa1670 */
[C---:B------:R-:W-:Y:S01]  /*128e0*/  VIADD R2, R0.reuse, 0x8 ;  /* 0x0000000800027836 */ /* 0x040fe20000000000 */
[----:B------:R-:W-:-:S04]  /*128f0*/  ISETP.GE.AND P1, PT, R0, R222, PT ;  /* 0x000000de0000720c */ /* 0x000fc80003f26270 */
[C---:B------:R-:W-:Y:S02]  /*12900*/  ISETP.GE.AND P3, PT, R2.reuse, R222, PT ;  /* 0x000000de0200720c */ /* 0x040fe40003f66270 */
[C---:B------:R-:W-:Y:S02]  /*12910*/  ISETP.GE.AND P0, PT, R2.reuse, R221, PT ;  /* 0x000000dd0200720c */ /* 0x040fe40003f06270 */
[CC--:B------:R-:W-:Y:S02]  /*12920*/  ISETP.LT.OR P3, PT, R2.reuse, R220.reuse, P3 ;  /* 0x000000dc0200720c */ /* 0x0c0fe40001f61670 */
[----:B------:R-:W-:Y:S01]  /*12930*/  ISETP.LT.OR P0, PT, R2, R217, P0 ;  /* 0x000000d90200720c */ /* 0x000fe20000701670 */
[C---:B------:R-:W-:Y:S01]  /*12940*/  VIADD R2, R0.reuse, 0x9 ;  /* 0x0000000900027836 */ /* 0x040fe20000000000 */
[----:B------:R-:W-:-:S04]  /*12950*/  ISETP.LT.OR P1, PT, R0, R220, P1 ;  /* 0x000000dc0000720c */ /* 0x000fc80000f21670 */
[C---:B------:R-:W-:Y:S02]  /*12960*/  ISETP.GE.AND P2, PT, R2.reuse, R222, PT ;  /* 0x000000de0200720c */ /* 0x040fe40003f46270 */
[-C--:B------:R-:W-:Y:S02]  /*12970*/  ISETP.GE.AND P6, PT, R2, R221.reuse, PT ;  /* 0x000000dd0200720c */ /* 0x080fe40003fc6270 */
[----:B------:R-:W-:Y:S02]  /*12980*/  FSEL R26, R224, -INF , !P1 ;  /* 0xff800000e01a7808 */ /* 0x000fe40004800000 */
[----:B------:R-:W-:Y:S02]  /*12990*/  ISETP.GE.AND P1, PT, R0, R221, PT ;  /* 0x000000dd0000720c */ /* 0x000fe40003f26270 */
[C---:B------:R-:W-:Y:S02]  /*129a0*/  ISETP.LT.OR P2, PT, R2.reuse, R220, P2 ;  /* 0x000000dc0200720c */ /* 0x040fe40001741670 */
[-C--:B------:R-:W-:Y:S01]  /*129b0*/  ISETP.LT.OR P6, PT, R2, R217.reuse, P6 ;  /* 0x000000d90200720c */ /* 0x080fe200037c1670 */
[C---:B------:R-:W-:Y:S01]  /*129c0*/  VIADD R2, R0.reuse, 0x10 ;  /* 0x0000001000027836 */ /* 0x040fe20000000000 */
[----:B------:R-:W-:-:S02]  /*129d0*/  ISETP.LT.OR P1, PT, R0, R217, P1 ;  /* 0x000000d90000720c */ /* 0x000fc40000f21670 */
[----:B------:R-:W-:Y:S02]  /*129e0*/  FSEL R35, R225, -INF , !P4 ;  /* 0xff800000e1237808 */ /* 0x000fe40006000000 */
[----:B------:R-:W-:Y:S02]  /*129f0*/  FSEL R31, R226, -INF , !P1 ;  /* 0xff800000e21f7808 */ /* 0x000fe40004800000 */
[C---:B------:R-:W-:Y:S02]  /*12a00*/  ISETP.GE.AND P1, PT, R2.reuse, R222, PT ;  /* 0x000000de0200720c */ /* 0x040fe40003f26270 */
[C---:B------:R-:W-:Y:S02]  /*12a10*/  ISETP.GE.AND P4, PT, R2.reuse, R221, PT ;  /* 0x000000dd0200720c */ /* 0x040fe40003f86270 */
[C---:B------:R-:W-:Y:S02]  /*12a20*/  ISETP.LT.OR P1, PT, R2.reuse, R220, P1 ;  /* 0x000000dc0200720c */ /* 0x040fe40000f21670 */
[----:B------:R-:W-:-:S02]  /*12a30*/  ISETP.LT.OR P4, PT, R2, R217, P4 ;  /* 0x000000d90200720c */ /* 0x000fc40002781670 */
[----:B------:R-:W-:Y:S02]  /*12a40*/  IADD3 R2, R0, 0x11, RZ ;  /* 0x0000001100027810 */ /* 0x000fe40007ffe0ff */
[----:B------:R-:W-:Y:S02]  /*12a50*/  FSEL R134, R227, -INF , !P5 ;  /* 0xff800000e3867808 */ /* 0x000fe40006800000 */
[----:B------:R-:W-:Y:S02]  /*12a60*/  FSEL R33, R212, -INF , !P3 ;  /* 0xff800000d4217808 */ /* 0x000fe40005800000 */
[C---:B------:R-:W-:Y:S02]  /*12a70*/  ISETP.GE.AND P5, PT, R2.reuse, R222, PT ;  /* 0x000000de0200720c */ /* 0x040fe40003fa6270 */
[C---:B------:R-:W-:Y:S02]  /*12a80*/  ISETP.GE.AND P3, PT, R2.reuse, R221, PT ;  /* 0x000000dd0200720c */ /* 0x040fe40003f66270 */
[----:B------:R-:W-:-:S02]  /*12a90*/  ISETP.LT.OR P5, PT, R2, R220, P5 ;  /* 0x000000dc0200720c */ /* 0x000fc40002fa1670 */
[----:B------:R-:W-:Y:S01]  /*12aa0*/  ISETP.LT.OR P3, PT, R2, R217, P3 ;  /* 0x000000d90200720c */ /* 0x000fe20001f61670 */
[----:B------:R-:W-:Y:S01]  /*12ab0*/  VIADD R2, R0, 0x18 ;  /* 0x0000001800027836 */ /* 0x000fe20000000000 */
        /* <DEDUP_REMOVED lines=19> */
[----:B------:R-:W-:Y:S02]  /*12bf0*/  ISETP.LT.OR P5, PT, R2, R217, P5 ;  /* 0x000000d90200720c */ /* 0x000fe40002fa1670 */
[----:B------:R-:W-:Y:S02]  /*12c00*/  IADD3 R2, R0, 0x21, RZ ;  /* 0x0000002100027810 */ /* 0x000fe40007ffe0ff */
[----:B------:R-:W-:Y:S02]  /*12c10*/  FSEL R29, R183, -INF , !P3 ;  /* 0xff800000b71d7808 */ /* 0x000fe40005800000 */
[----:B------:R-:W-:Y:S02]  /*12c20*/  FSEL R23, R176, -INF , !P0 ;  /* 0xff800000b0177808 */ /* 0x000fe40004000000 */
[C---:B------:R-:W-:Y:S02]  /*12c30*/  ISETP.GE.AND P3, PT, R2.reuse, R222, PT ;  /* 0x000000de0200720c */ /* 0x040fe40003f66270 */
[----:B------:R-:W-:-:S02]  /*12c40*/  ISETP.GE.AND P0, PT, R2, R221, PT ;  /* 0x000000dd0200720c */ /* 0x000fc40003f06270 */
[C---:B------:R-:W-:Y:S02]  /*12c50*/  ISETP.LT.OR P3, PT, R2.reuse, R220, P3 ;  /* 0x000000dc0200720c */ /* 0x040fe40001f61670 */
[----:B------:R-:W-:Y:S01]  /*12c60*/  ISETP.LT.OR P0, PT, R2, R217, P0 ;  /* 0x000000d90200720c */ /* 0x000fe20000701670 */
[----:B------:R-:W-:Y:S01]  /*12c70*/  VIADD R2, R0, 0x28 ;  /* 0x0000002800027836 */ /* 0x000fe20000000000 */
        /* <DEDUP_REMOVED lines=19> */
[----:B------:R-:W-:Y:S02]  /*12db0*/  ISETP.LT.OR P3, PT, R2, R217, P3 ;  /* 0x000000d90200720c */ /* 0x000fe40001f61670 */
[----:B------:R-:W-:Y:S02]  /*12dc0*/  IADD3 R2, R0, 0x31, RZ ;  /* 0x0000003100027810 */ /* 0x000fe40007ffe0ff */
[----:B------:R-:W-:Y:S02]  /*12dd0*/  FSEL R19, R175, -INF , !P0 ;  /* 0xff800000af137808 */ /* 0x000fe40004000000 */
[----:B------:R-:W-:Y:S02]  /*12de0*/  FSEL R15, R168, -INF , !P2 ;  /* 0xff800000a80f7808 */ /* 0x000fe40005000000 */
[----:B------:R-:W-:-:S02]  /*12df0*/  ISETP.GE.AND P0, PT, R2, R222, PT ;  /* 0x000000de0200720c */ /* 0x000fc40003f06270 */
[C---:B------:R-:W-:Y:S02]  /*12e00*/  ISETP.GE.AND P2, PT, R2.reuse, R221, PT ;  /* 0x000000dd0200720c */ /* 0x040fe40003f46270 */
[C---:B------:R-:W-:Y:S02]  /*12e10*/  ISETP.LT.OR P0, PT, R2.reuse, R220, P0 ;  /* 0x000000dc0200720c */ /* 0x040fe40000701670 */
[----:B------:R-:W-:Y:S01]  /*12e20*/  ISETP.LT.OR P2, PT, R2, R217, P2 ;  /* 0x000000d90200720c */ /* 0x000fe20001741670 */
[----:B------:R-:W-:Y:S01]  /*12e30*/  VIADD R2, R0, 0x38 ;  /* 0x0000003800027836 */ /* 0x000fe20000000000 */
[----:B------:R-:W-:Y:S02]  /*12e40*/  FSEL R17, R170, -INF , !P6 ;  /* 0xff800000aa117808 */ /* 0x000fe40007000000 */
[----:B------:R-:W-:Y:S02]  /*12e50*/  FSEL R14, R169, -INF , !P1 ;  /* 0xff800000a90e7808 */ /* 0x000fe40004800000 */
[----:B------:R-:W-:-:S02]  /*12e60*/  ISETP.GE.AND P6, PT, R2, R222, PT ;  /* 0x000000de0200720c */ /* 0x000fc40003fc6270 */
[C---:B------:R-:W-:Y:S02]  /*12e70*/  ISETP.GE.AND P1, PT, R2.reuse, R221, PT ;  /* 0x000000dd0200720c */ /* 0x040fe40003f26270 */
[C---:B------:R-:W-:Y:S02]  /*12e80*/  ISETP.LT.OR P6, PT, R2.reuse, R220, P6 ;  /* 0x000000dc0200720c */ /* 0x040fe400037c1670 */
[----:B------:R-:W-:Y:S02]  /*12e90*/  ISETP.LT.OR P1, PT, R2, R217, P1 ;  /* 0x000000d90200720c */ /* 0x000fe40000f21670 */
[----:B------:R-:W-:Y:S01]  /*12ea0*/  FMNMX.FTZ R2, R246, R26, !PT ;  /* 0x0000001af6027209 */ /* 0x000fe20007810000 */
[----:B------:R-:W-:-:S03]  /*12eb0*/  VIADD R0, R0, 0x39 ;  /* 0x0000003900007836 */ /* 0x000fc60000000000 */
[----:B------:R-:W-:Y:S02]  /*12ec0*/  FMNMX.FTZ R2, R35, R2, !PT ;  /* 0x0000000223027209 */ /* 0x000fe40007810000 */
[----:B--2---:R-:W-:Y:S02]  /*12ed0*/  FSEL R8, R228, -INF , !P5 ;  /* 0xff800000e4087808 */ /* 0x004fe40006800000 */
[----:B------:R-:W-:Y:S02]  /*12ee0*/  FSEL R7, R229, -INF , !P0 ;  /* 0xff800000e5077808 */ /* 0x000fe40004000000 */
[----:B------:R-:W-:Y:S02]  /*12ef0*/  FMNMX.FTZ R2, R33, R2, !PT ;  /* 0x0000000221027209 */ /* 0x000fe40007810000 */
[C---:B------:R-:W-:Y:S02]  /*12f00*/  ISETP.GE.AND P5, PT, R0.reuse, R222, PT ;  /* 0x000000de0000720c */ /* 0x040fe40003fa6270 */
[----:B------:R-:W-:-:S02]  /*12f10*/  ISETP.GE.AND P0, PT, R0, R221, PT ;  /* 0x000000dd0000720c */ /* 0x000fc40003f06270 */
[----:B------:R-:W-:Y:S02]  /*12f20*/  FMNMX.FTZ R2, R30, R2, !PT ;  /* 0x000000021e027209 */ /* 0x000fe40007810000 */
[C---:B------:R-:W-:Y:S02]  /*12f30*/  ISETP.LT.OR P5, PT, R0.reuse, R220, P5 ;  /* 0x000000dc0000720c */ /* 0x040fe40002fa1670 */
[----:B------:R-:W-:Y:S02]  /*12f40*/  ISETP.LT.OR P0, PT, R0, R217, P0 ;  /* 0x000000d90000720c */ /* 0x000fe40000701670 */
        /* <DEDUP_REMOVED lines=21> */
[----:B------:R-:W-:Y:S02]  /*130a0*/  FSEL R13, R171, -INF , !P4 ;  /* 0xff800000ab0d7808 */ /* 0x000fe40006000000 */
[----:B------:R-:W-:Y:S02]  /*130b0*/  FMNMX.FTZ R3, R17, R3, !PT ;  /* 0x0000000311037209 */ /* 0x000fe40007810000 */
[----:B-1----:R-:W-:Y:S02]  /*130c0*/  FSEL R5, R233, -INF , !P5 ;  /* 0xff800000e9057808 */ /* 0x002fe40006800000 */
[----:B------:R-:W-:Y:S02]  /*130d0*/  FMNMX.FTZ R0, R6, R0, !PT ;  /* 0x0000000006007209 */ /* 0x000fe40007810000 */
[----:B------:R-:W-:Y:S02]  /*130e0*/  FSEL R12, R230, -INF , !P3 ;  /* 0xff800000e60c7808 */ /* 0x000fe40005800000 */
[----:B------:R-:W-:-:S02]  /*130f0*/  FMNMX.FTZ R3, R13, R3, !PT ;  /* 0x000000030d037209 */ /* 0x000fc40007810000 */
[----:B------:R-:W-:Y:S02]  /*13100*/  FMNMX.FTZ R132, R5, R0, !PT ;  /* 0x0000000005847209 */ /* 0x000fe40007810000 */
[----:B------:R-:W-:Y:S02]  /*13110*/  FSEL R11, R231, -INF , !P2 ;  /* 0xff800000e70b7808 */ /* 0x000fe40005000000 */
[----:B------:R-:W-:Y:S02]  /*13120*/  FMNMX.FTZ R0, R12, R3, !PT ;  /* 0x000000030c007209 */ /* 0x000fe40007810000 */
[----:B------:R-:W-:Y:S02]  /*13130*/  FSEL R10, R234, -INF , !P1 ;  /* 0xff800000ea0a7808 */ /* 0x000fe40004800000 */
[----:B------:R-:W-:Y:S01]  /*13140*/  FMNMX.FTZ R0, R11, R0, !PT ;  /* 0x000000000b007209 */ /* 0x000fe20007810000 */
[----:B------:R-:W1:Y:S01]  /*13150*/  SHFL.BFLY PT, R2, R132, 0x2, 0x1f ;  /* 0x0c401f0084027f89 */ /* 0x000e6200000e0000 */
[----:B------:R-:W-:-:S02]  /*13160*/  FSEL R9, R235, -INF , !P0 ;  /* 0xff800000eb097808 */ /* 0x000fc40004000000 */
[----:B------:R-:W-:-:S04]  /*13170*/  FMNMX.FTZ R0, R10, R0, !PT ;  /* 0x000000000a007209 */ /* 0x000fc80007810000 */
[----:B------:R-:W-:-:S05]  /*13180*/  FMNMX.FTZ R0, R9, R0, !PT ;  /* 0x0000000009007209 */ /* 0x000fca0007810000 */
[----:B------:R-:W2:Y:S01]  /*13190*/  SHFL.BFLY PT, R4, R0, 0x2, 0x1f ;  /* 0x0c401f0000047f89 */ /* 0x000ea200000e0000 */
[----:B-1----:R-:W-:-:S05]  /*131a0*/  FMNMX.FTZ R132, R132, R2, !PT ;  /* 0x0000000284847209 */ /* 0x002fca0007810000 */
[----:B------:R-:W1:Y:S01]  /*131b0*/  SHFL.BFLY PT, R2, R132, 0x1, 0x1f ;  /* 0x0c201f0084027f89 */ /* 0x000e6200000e0000 */
[----:B--2---:R-:W-:-:S05]  /*131c0*/  FMNMX.FTZ R4, R0, R4, !PT ;  /* 0x0000000400047209 */ /* 0x004fca0007810000 */
[----:B------:R-:W2:Y:S01]  /*131d0*/  SHFL.BFLY PT, R135, R4, 0x1, 0x1f ;  /* 0x0c201f0004877f89 */ /* 0x000ea200000e0000 */
[----:B------:R-:W-:Y:S02]  /*131e0*/  USHF.L.U32 UR6, UR34, 0x1, URZ ;  /* 0x0000000122067899 */ /* 0x000fe4000800063f */
[----:B------:R-:W-:Y:S02]  /*131f0*/  UIADD3 UR4, UR4, -0x1, URZ ;  /* 0xffffffff04047890 */ /* 0x000fe4000fffe03f */
[----:B------:R-:W-:Y:S02]  /*13200*/  ULOP3.LUT UR6, UR6, UR31, URZ, 0x3c, !UPT ;  /* 0x0000001f06067292 */ /* 0x000fe4000f8e3c3f */
[----:B------:R-:W-:Y:S01]  /*13210*/  ULOP3.LUT UR4, UR4, UR31, URZ, 0x3c, !UPT ;  /* 0x0000001f04047292 */ /* 0x000fe2000f8e3c3f */
[----:B-1----:R-:W-:Y:S01]  /*13220*/  FMNMX.FTZ R132, R132, R2, !PT ;  /* 0x0000000284847209 */ /* 0x002fe20007810000 */
[----:B------:R-:W-:-:S03]  /*13230*/  IMAD.WIDE.U32 R2, R237, -0x2daee0ad, RZ ;  /* 0xd2511f53ed027825 */ /* 0x000fc600078e00ff */
[C---:B------:R-:W-:Y:S01]  /*13240*/  FSETP.NEU.FTZ.AND P1, PT, R132.reuse, -INF , PT ;  /* 0xff8000008400780b */ /* 0x040fe20003f3d000 */
[----:B------:R-:W-:Y:S01]  /*13250*/  FMUL.FTZ R0, R132, UR33 ;  /* 0x0000002184007c20 */ /* 0x000fe20008410000 */
[C---:B------:R-:W-:Y:S02]  /*13260*/  LOP3.LUT R2, R3.reuse, UR6, RZ, 0x3c, !PT ;  /* 0x0000000603027c12 */ /* 0x040fe4000f8e3cff */
[----:B------:R-:W-:Y:S02]  /*13270*/  LOP3.LUT R226, R3, UR4, RZ, 0x3c, !PT ;  /* 0x0000000403e27c12 */ /* 0x000fe4000f8e3cff */
[----:B------:R-:W-:Y:S02]  /*13280*/  FSEL R0, R0, RZ, P1 ;  /* 0x000000ff00007208 */ /* 0x000fe40000800000 */
[----:B--2---:R-:W-:Y:S01]  /*13290*/  FMNMX.FTZ R3, R4, R135, !PT ;  /* 0x0000008704037209 */ /* 0x004fe20007810000 */
[----:B------:R-:W-:Y:S02]  /*132a0*/  UIADD3 UR19, UR30, 0x3c6ef372, URZ ;  /* 0x3c6ef3721e137890 */ /* 0x000fe4000fffe03f */
        /* <DEDUP_REMOVED lines=16> */
[C---:B------:R-:W-:Y:S01]  /*133b0*/  FMUL.FTZ R0, R3.reuse, UR33 ;  /* 0x0000002103007c20 */ /* 0x040fe20008410000 */
[----:B------:R-:W-:Y:S01]  /*133c0*/  UIADD3 UR9, UR30, -0x61c88647, URZ ;  /* 0x9e3779b91e097890 */ /* 0x000fe2000fffe03f */
[----:B------:R-:W-:Y:S01]  /*133d0*/  IMAD.WIDE.U32 R4, R2, -0x326172a9, RZ ;  /* 0xcd9e8d5702047825 */ /* 0x000fe200078e00ff */
[----:B------:R-:W-:-:S03]  /*133e0*/  FSETP.NEU.FTZ.AND P0, PT, R3, -INF , PT ;  /* 0xff8000000300780b */ /* 0x000fc60003f1d000 */
[----:B----4-:R-:W-:Y:S01]  /*133f0*/  IMAD R168, R236, -0x326172a9, RZ ;  /* 0xcd9e8d57eca87824 */ /* 0x010fe200078e02ff */
[----:B------:R-:W-:Y:S02]  /*13400*/  FSEL R0, R0, RZ, P0 ;  /* 0x000000ff00007208 */ /* 0x000fe40000000000 */
[----:B---3--:R-:W-:Y:S02]  /*13410*/  LOP3.LUT R2, R203, UR19, R4, 0x96, !PT ;  /* 0x00000013cb027c12 */ /* 0x008fe4000f8e9604 */
[----:B------:R-:W-:Y:S01]  /*13420*/  LOP3.LUT R4, R5, UR9, R168, 0x96, !PT ;  /* 0x0000000905047c12 */ /* 0x000fe2000f8e96a8 */
[----:B------:R-:W-:Y:S01]  /*13430*/  FFMA.FTZ R171, R19, UR33, -R0 ;  /* 0x0000002113ab7c23 */ /* 0x000fe20008010800 */
[----:B------:R-:W-:Y:S01]  /*13440*/  UIADD3 UR8, UR31, 0x76cf5d0a, URZ ;  /* 0x76cf5d0a1f087890 */ /* 0x000fe2000fffe03f */
[----:B------:R1:W-:Y:S01]  /*13450*/  STL [R1+0xcc], R168 ;  /* 0x0000cca801007387 */ /* 0x0003e20000100800 */
[----:B------:R-:W-:Y:S01]  /*13460*/  UIADD3 UR11, UR31, 0x32370b8f, URZ ;  /* 0x32370b8f1f0b7890 */ /* 0x000fe2000fffe03f */
[----:B------:R-:W-:-:S04]  /*13470*/  IMAD.WIDE.U32 R4, R4, -0x2daee0ad, RZ ;  /* 0xd2511f5304047825 */ /* 0x000fc800078e00ff */
[--C-:B------:R-:W-:Y:S01]  /*13480*/  FFMA.FTZ R31, R31, UR33, -R0.reuse ;  /* 0x000000211f1f7c23 */ /* 0x100fe20008010800 */
[--C-:B------:R-:W-:Y:S01]  /*13490*/  FFMA.FTZ R134, R134, UR33, -R0.reuse ;  /* 0x0000002186867c23 */ /* 0x100fe20008010800 */
[----:B------:R-:W-:Y:S01]  /*134a0*/  FFMA.FTZ R133, R133, UR33, -R0 ;  /* 0x0000002185857c23 */ /* 0x000fe20008010800 */
[----:B------:R-:W-:-:S04]  /*134b0*/  IMAD.WIDE.U32 R18, R2, -0x2daee0ad, RZ ;  /* 0xd2511f5302127825 */ /* 0x000fc800078e00ff */
        /* <DEDUP_REMOVED lines=11> */
[----:B------:R-:W-:-:S02]  /*13570*/  LOP3.LUT R14, R5, UR8, R210, 0x96, !PT ;  /* 0x00000008050e7c12 */ /* 0x000fc4000f8e96d2 */
[----:B------:R-:W-:Y:S01]  /*13580*/  LOP3.LUT R12, R19, UR11, R4, 0x96, !PT ;  /* 0x0000000b130c7c12 */ /* 0x000fe2000f8e9604 */
[----:B-1----:R-:W-:Y:S01]  /*13590*/  FFMA.FTZ R168, R24, UR33, -R0 ;  /* 0x0000002118a87c23 */ /* 0x002fe20008010800 */
[----:B------:R-:W-:Y:S01]  /*135a0*/  FSEL R0, R132, RZ, P1 ;  /* 0x000000ff84007208 */ /* 0x000fe20000800000 */
[----:B------:R-:W-:Y:S01]  /*135b0*/  UIADD3 UR7, UR30, -0x255992d5, URZ ;  /* 0xdaa66d2b1e077890 */ /* 0x000fe2000fffe03f */
[----:B------:R-:W-:Y:S01]  /*135c0*/  IMAD.WIDE.U32 R14, R14, -0x326172a9, RZ ;  /* 0xcd9e8d570e0e7825 */ /* 0x000fe200078e00ff */
[----:B------:R-:W-:-:S03]  /*135d0*/  UIADD3 UR6, UR30, 0x78dde6e4, URZ ;  /* 0x78dde6e41e067890 */ /* 0x000fc6000fffe03f */
[----:B------:R-:W-:Y:S01]  /*135e0*/  FADD.FTZ R2, R246, -R0 ;  /* 0x80000000f6027221 */ /* 0x000fe20000010000 */
[----:B------:R-:W-:-:S04]  /*135f0*/  IMAD.WIDE.U32 R12, R12, -0x326172a9, RZ ;  /* 0xcd9e8d570c0c7825 */ /* 0x000fc800078e00ff */
[----:B------:R-:W-:Y:S01]  /*13600*/  FMUL.FTZ R2, R2, UR33 ;  /* 0x0000002102027c20 */ /* 0x000fe20008410000 */
[----:B------:R-:W-:Y:S02]  /*13610*/  LOP3.LUT R4, R15, UR7, R202, 0x96, !PT ;  /* 0x000000070f047c12 */ /* 0x000fe4000f8e96ca */
[----:B------:R-:W-:Y:S01]  /*13620*/  LOP3.LUT R10, R13, UR6, R14, 0x96, !PT ;  /* 0x000000060d0a7c12 */ /* 0x000fe2000f8e960e */
[----:B------:R-:W-:Y:S01]  /*13630*/  MUFU.EX2 R16, R26 ;  /* 0x0000001a00107308 */ /* 0x000fe20000000800 */
[----:B------:R-:W-:Y:S01]  /*13640*/  UIADD3 UR4, UR31, -0x56f99767, URZ ;  /* 0xa90668991f047890 */ /* 0x000fe2000fffe03f */
[----:B------:R-:W-:-:S06]  /*13650*/  IMAD.WIDE.U32 R4, R4, -0x2daee0ad, RZ ;  /* 0xd2511f5304047825 */ /* 0x000fcc00078e00ff */
[----:B------:R-:W1:Y:S01]  /*13660*/  MUFU.EX2 R2, R2 ;  /* 0x0000000200027308 */ /* 0x000e620000000800 */
[----:B------:R-:W-:Y:S01]  /*13670*/  IMAD.WIDE.U32 R10, R10, -0x2daee0ad, RZ ;  /* 0xd2511f530a0a7825 */ /* 0x000fe200078e00ff */
[----:B------:R-:W-:-:S06]  /*13680*/  UIADD3 UR10, UR31, -0x126145ec, URZ ;  /* 0xed9eba141f0a7890 */ /* 0x000fcc000fffe03f */
[----:B------:R-:W2:Y:S01]  /*13690*/  MUFU.EX2 R9, R35 ;  /* 0x0000002300097308 */ /* 0x000ea20000000800 */
[----:B------:R-:W-:Y:S02]  /*136a0*/  LOP3.LUT R4, R11, UR4, R4, 0x96, !PT ;  /* 0x000000040b047c12 */ /* 0x000fe4000f8e9604 */
[----:B------:R-:W-:-:S05]  /*136b0*/  LOP3.LUT R18, R5, UR10, R18, 0x96, !PT ;  /* 0x0000000a05127c12 */ /* 0x000fca000f8e9612 */
[----:B------:R-:W3:Y:S01]  /*136c0*/  MUFU.EX2 R8, R33 ;  /* 0x0000002100087308 */ /* 0x000ee20000000800 */
[----:B------:R-:W-:Y:S01]  /*136d0*/  FSEL R0, R3, RZ, P0 ;  /* 0x000000ff03007208 */ /* 0x000fe20000000000 */
[----:B------:R-:W-:-:S06]  /*136e0*/  IMAD.WIDE.U32 R4, R4, -0x326172a9, RZ ;  /* 0xcd9e8d5704047825 */ /* 0x000fcc00078e00ff */
[----:B------:R-:W4:Y:S01]  /*136f0*/  MUFU.EX2 R6, R30 ;  /* 0x0000001e00067308 */ /* 0x000f220000000800 */
[----:B------:R-:W-:Y:S01]  /*13700*/  FADD.FTZ R7, R247, -R0 ;  /* 0x80000000f7077221 */ /* 0x000fe20000010000 */
[----:B-1----:R-:W-:Y:S01]  /*13710*/  FFMA.FTZ R244, R244, R2, R16 ;  /* 0x00000002f4f47223 */ /* 0x002fe20000010010 */
[----:B------:R-:W-:-:S03]  /*13720*/  LOP3.LUT R0, R4, 0xff, RZ, 0xc0, !PT ;  /* 0x000000ff04007812 */ /* 0x000fc600078ec0ff */
[----:B--2---:R-:W-:Y:S01]  /*13730*/  FADD.FTZ R244, R9, R244 ;  /* 0x000000f409f47221 */ /* 0x004fe20000010000 */
[----:B------:R-:W-:-:S03]  /*13740*/  ISETP.LE.U32.AND P2, PT, R0, UR14, PT ;  /* 0x0000000e00007c0c */ /* 0x000fc6000bf43070 */
[----:B---3--:R-:W-:Y:S01]  /*13750*/  FADD.FTZ R244, R8, R244 ;  /* 0x000000f408f47221 */ /* 0x008fe20000010000 */
[----:B----4-:R-:W-:-:S04]  /*13760*/  F2FP.F16.F32.PACK_AB R8, R6, R8 ;  /* 0x000000080608723e */ /* 0x010fc800000000ff */
[C---:B------:R-:W-:Y:S02]  /*13770*/  PRMT R220, R8.reuse, 0x7610, R220 ;  /* 0x0000761008dc7816 */ /* 0x040fe400000000dc */
[----:B------:R-:W-:-:S03]  /*13780*/  PRMT R208, R8, 0x7632, R208 ;  /* 0x0000763208d07816 */ /* 0x000fc600000000d0 */
[----:B------:R-:W-:Y:S01]  /*13790*/  @!P2 HADD2 R178, -R220.H0_H0, -RZ.H0_H0 ;  /* 0xa00000ffdcb2a230 */ /* 0x000fe20000000900 */
[----:B------:R1:W-:Y:S01]  /*137a0*/  MUFU.EX2 R22, R31 ;  /* 0x0000001f00167308 */ /* 0x0003e20000000800 */
[----:B------:R-:W-:Y:S04]  /*137b0*/  STL [R1+0x164], R132 ;  /* 0x0001648401007387 */ /* 0x000fe80000100800 */
[----:B------:R-:W-:Y:S01]  /*137c0*/  STL [R1+0x168], R3 ;  /* 0x0001680301007387 */ /* 0x000fe20000100800 */
[----:B-1----:R-:W-:Y:S02]  /*137d0*/  PRMT R31, R220, 0x5410, R208 ;  /* 0x00005410dc1f7816 */ /* 0x002fe400000000d0 */
[----:B------:R-:W-:-:S05]  /*137e0*/  @!P2 PRMT R220, R178, 0x5410, RZ ;  /* 0x00005410b2dca816 */ /* 0x000fca00000000ff */
[----:B------:R1:W-:Y:S04]  /*137f0*/  STL [R1+0x16c], R220 ;  /* 0x00016cdc01007387 */ /* 0x0003e80000100800 */
[----:B-1----:R-:W2:Y:S01]  /*13800*/  LDL.LU R220, [R1+0xcc] ;  /* 0x0000cc0001dc7983 */ /* 0x002ea20000300800 */
[----:B------:R-:W-:-:S04]  /*13810*/  LOP3.LUT R0, R4, 0xffff, RZ, 0xc0, !PT ;  /* 0x0000ffff04007812 */ /* 0x000fc800078ec0ff */
[----:B------:R-:W-:-:S04]  /*13820*/  SHF.R.U32.HI R0, RZ, 0x8, R0 ;  /* 0x00000008ff007819 */ /* 0x000fc80000011600 */
[----:B------:R-:W-:Y:S01]  /*13830*/  LOP3.LUT R0, R0, 0xffff, RZ, 0xc0, !PT ;  /* 0x0000ffff00007812 */ /* 0x000fe200078ec0ff */
[----:B------:R-:W-:-:S03]  /*13840*/  FMUL.FTZ R17, R7, UR33 ;  /* 0x0000002107117c20 */ /* 0x000fc60008410000 */
[----:B------:R-:W-:Y:S02]  /*13850*/  ISETP.LE.U32.AND P0, PT, R0, UR14, PT ;  /* 0x0000000e00007c0c */ /* 0x000fe4000bf03070 */
[----:B------:R-:W-:-:S04]  /*13860*/  SHF.R.U32.HI R0, RZ, 0x10, R4 ;  /* 0x00000010ff007819 */ /* 0x000fc80000011604 */
[----:B------:R-:W-:Y:S02]  /*13870*/  LOP3.LUT R7, R0, 0xff, RZ, 0xc0, !PT ;  /* 0x000000ff00077812 */ /* 0x000fe400078ec0ff */
[----:B------:R-:W1:Y:S02]  /*13880*/  MUFU.EX2 R0, R17 ;  /* 0x0000001100007308 */ /* 0x000e640000000800 */
[----:B------:R-:W-:-:S06]  /*13890*/  ISETP.LE.U32.AND P1, PT, R7, UR14, PT ;  /* 0x0000000e07007c0c */ /* 0x000fcc000bf23070 */
[----:B------:R-:W3:Y:S01]  /*138a0*/  MUFU.EX2 R11, R134 ;  /* 0x00000086000b7308 */ /* 0x000ee20000000800 */
[----:B------:R-:W-:-:S07]  /*138b0*/  FADD.FTZ R244, R6, R244 ;  /* 0x000000f406f47221 */ /* 0x000fce0000010000 */
[----:B------:R-:W4:Y:S01]  /*138c0*/  MUFU.EX2 R7, R133 ;  /* 0x0000008500077308 */ /* 0x000f220000000800 */
[----:B-1----:R-:W-:-:S07]  /*138d0*/  FFMA.FTZ R8, R239, R0, R22 ;  /* 0x00000000ef087223 */ /* 0x002fce0000010016 */
[----:B------:R-:W1:Y:S01]  /*138e0*/  MUFU.EX2 R6, R34 ;  /* 0x0000002200067308 */ /* 0x000e620000000800 */
[----:B---3--:R-:W-:Y:S01]  /*138f0*/  FADD.FTZ R8, R11, R8 ;  /* 0x000000080b087221 */ /* 0x008fe20000010000 */
[----:B------:R-:W-:Y:S01]  /*13900*/  @!P0 HADD2 R177, -R208.H0_H0, -RZ.H0_H0 ;  /* 0xa00000ffd0b18230 */ /* 0x000fe20000000900 */
[----:B------:R-:W-:Y:S02]  /*13910*/  UIADD3 UR33, UR30, 0x1715609d, URZ ;  /* 0x1715609d1e217890 */ /* 0x000fe4000fffe03f */
[----:B----4-:R-:W-:Y:S01]  /*13920*/  FADD.FTZ R8, R7, R8 ;  /* 0x0000000807087221 */ /* 0x010fe20000010000 */
[----:B------:R-:W-:Y:S01]  /*13930*/  IMAD.WIDE.U32 R18, R18, -0x326172a9, RZ ;  /* 0xcd9e8d5712127825 */ /* 0x000fe200078e00ff */
[----:B------:R-:W-:Y:S01]  /*13940*/  SHF.R.U32.HI R4, RZ, 0x18, R4 ;  /* 0x00000018ff047819 */ /* 0x000fe20000011604 */
[----:B------:R-:W-:Y:S02]  /*13950*/  UIADD3 UR27, UR30, -0x4ab325aa, URZ ;  /* 0xb54cda561e1b7890 */ /* 0x000fe4000fffe03f */
[----:B-1----:R-:W-:-:S02]  /*13960*/  FADD.FTZ R23, R6, R8 ;  /* 0x0000000806177221 */ /* 0x002fc40000010000 */
[----:B------:R-:W1:Y:S01]  /*13970*/  MUFU.EX2 R8, R28 ;  /* 0x0000001c00087308 */ /* 0x000e620000000800 */
[----:B------:R-:W-:Y:S02]  /*13980*/  F2FP.F16.F32.PACK_AB R6, R6, R7 ;  /* 0x000000070606723e */ /* 0x000fe400000000ff */
[----:B------:R-:W-:Y:S02]  /*13990*/  @!P0 PRMT R208, R177, 0x5410, RZ ;  /* 0x00005410b1d08816 */ /* 0x000fe400000000ff */
[----:B------:R-:W-:-:S03]  /*139a0*/  ISETP.LE.U32.AND P0, PT, R4, UR14, PT ;  /* 0x0000000e04007c0c */ /* 0x000fc6000bf03070 */
[----:B------:R-:W3:Y:S01]  /*139b0*/  MUFU.EX2 R7, R135 ;  /* 0x0000008700077308 */ /* 0x000ee20000000800 */
[----:B------:R-:W-:Y:S01]  /*139c0*/  LOP3.LUT R4, R19, UR33, R12, 0x96, !PT ;  /* 0x0000002113047c12 */ /* 0x000fe2000f8e960c */
[----:B------:R-:W-:Y:S01]  /*139d0*/  UIADD3 UR21, UR31, 0x646e171e, URZ ;  /* 0x646e171e1f157890 */ /* 0x000fe2000fffe03f */
[----:B------:R-:W-:Y:S02]  /*139e0*/  F2FP.F16.F32.PACK_AB R25, R9, R16 ;  /* 0x000000100919723e */ /* 0x000fe400000000ff */
[----:B------:R-:W-:Y:S01]  /*139f0*/  LOP3.LUT R16, R5, UR27, R18, 0x96, !PT ;  /* 0x0000001b05107c12 */ /* 0x000fe2000f8e9612 */
[----:B------:R-:W-:Y:S01]  /*13a00*/  IMAD.WIDE.U32 R4, R4, -0x2daee0ad, RZ ;  /* 0xd2511f5304047825 */ /* 0x000fe200078e00ff */
[C---:B------:R-:W-:Y:S02]  /*13a10*/  PRMT R200, R6.reuse, 0x7610, R200 ;  /* 0x0000761006c87816 */ /* 0x040fe400000000c8 */
[----:B------:R-:W-:Y:S02]  /*13a20*/  PRMT R194, R6, 0x7632, R194 ;  /* 0x0000763206c27816 */ /* 0x000fe400000000c2 */
[----:B------:R-:W-:Y:S01]  /*13a30*/  LOP3.LUT R6, R5, UR21, R10, 0x96, !PT ;  /* 0x0000001505067c12 */ /* 0x000fe2000f8e960a */
[----:B-1----:R-:W-:-:S04]  /*13a40*/  FADD.FTZ R10, R8, R244 ;  /* 0x000000f4080a7221 */ /* 0x002fc80000010000 */
[C---:B---3--:R-:W-:Y:S01]  /*13a50*/  FADD.FTZ R24, R7.reuse, R10 ;  /* 0x0000000a07187221 */ /* 0x048fe20000010000 */
[----:B------:R-:W-:Y:S02]  /*13a60*/  F2FP.F16.F32.PACK_AB R17, R7, R8 ;  /* 0x000000080711723e */ /* 0x000fe400000000ff */
[----:B------:R-:W-:-:S04]  /*13a70*/  LOP3.LUT R7, R4, 0xff, RZ, 0xc0, !PT ;  /* 0x000000ff04077812 */ /* 0x000fc800078ec0ff */
[----:B------:R-:W-:Y:S02]  /*13a80*/  ISETP.LE.U32.AND P3, PT, R7, UR14, PT ;  /* 0x0000000e07007c0c */ /* 0x000fe4000bf63070 */
[----:B------:R-:W-:Y:S02]  /*13a90*/  LOP3.LUT R7, R6, 0xff, RZ, 0xc0, !PT ;  /* 0x000000ff06077812 */ /* 0x000fe400078ec0ff */
[----:B------:R-:W-:Y:S02]  /*13aa0*/  SHF.R.U32.HI R8, RZ, 0x18, R6 ;  /* 0x00000018ff087819 */ /* 0x000fe40000011606 */
[----:B------:R-:W-:Y:S02]  /*13ab0*/  ISETP.LE.U32.AND P6, PT, R7, UR14, PT ;  /* 0x0000000e07007c0c */ /* 0x000fe4000bfc3070 */
[----:B------:R-:W1:Y:S01]  /*13ac0*/  MUFU.EX2 R7, R32 ;  /* 0x0000002000077308 */ /* 0x000e620000000800 */
[----:B------:R-:W-:Y:S02]  /*13ad0*/  ISETP.LE.U32.AND P4, PT, R8, UR14, PT ;  /* 0x0000000e08007c0c */ /* 0x000fe4000bf83070 */
[----:B------:R-:W-:-:S02]  /*13ae0*/  LOP3.LUT R21, R4, 0xffff, RZ, 0xc0, !PT ;  /* 0x0000ffff04157812 */ /* 0x000fc400078ec0ff */
[--C-:B------:R-:W-:Y:S02]  /*13af0*/  SHF.R.U32.HI R8, RZ, 0x10, R4.reuse ;  /* 0x00000010ff087819 */ /* 0x100fe40000011604 */
[----:B------:R-:W-:Y:S02]  /*13b00*/  SHF.R.U32.HI R5, RZ, 0x18, R4 ;  /* 0x00000018ff057819 */ /* 0x000fe40000011604 */
[----:B------:R-:W3:Y:S01]  /*13b10*/  MUFU.EX2 R4, R29 ;  /* 0x0000001d00047308 */ /* 0x000ee20000000800 */
[----:B------:R-:W-:Y:S01]  /*13b20*/  @!P0 HADD2 R179, -R194.H0_H0, -RZ.H0_H0 ;  /* 0xa00000ffc2b38230 */ /* 0x000fe20000000900 */
[----:B------:R-:W-:Y:S02]  /*13b30*/  SHF.R.U32.HI R9, RZ, 0x10, R6 ;  /* 0x00000010ff097819 */ /* 0x000fe40000011606 */
[----:B------:R-:W-:Y:S02]  /*13b40*/  LOP3.LUT R6, R6, 0xffff, RZ, 0xc0, !PT ;  /* 0x0000ffff06067812 */ /* 0x000fe400078ec0ff */
[----:B------:R-:W-:Y:S01]  /*13b50*/  PRMT R30, R200, 0x5410, R194 ;  /* 0x00005410c81e7816 */ /* 0x000fe200000000c2 */
[----:B------:R-:W-:Y:S01]  /*13b60*/  @!P1 HADD2 R180, -R200.H0_H0, -RZ.H0_H0 ;  /* 0xa00000ffc8b49230 */ /* 0x000fe20000000900 */
[----:B------:R-:W-:-:S02]  /*13b70*/  @!P0 PRMT R194, R179, 0x5410, RZ ;  /* 0x00005410b3c28816 */ /* 0x000fc400000000ff */
[----:B------:R-:W-:Y:S02]  /*13b80*/  ISETP.LE.U32.AND P0, PT, R5, UR14, PT ;  /* 0x0000000e05007c0c */ /* 0x000fe4000bf03070 */
[----:B------:R-:W-:Y:S01]  /*13b90*/  SHF.R.U32.HI R5, RZ, 0x8, R6 ;  /* 0x00000008ff057819 */ /* 0x000fe20000011606 */
[----:B-1----:R-:W-:Y:S01]  /*13ba0*/  FADD.FTZ R6, R7, R23 ;  /* 0x0000001707067221 */ /* 0x002fe20000010000 */
[----:B------:R-:W-:Y:S02]  /*13bb0*/  LOP3.LUT R9, R9, 0xff, RZ, 0xc0, !PT ;  /* 0x000000ff09097812 */ /* 0x000fe400078ec0ff */
[----:B------:R-:W-:Y:S02]  /*13bc0*/  LOP3.LUT R8, R8, 0xff, RZ, 0xc0, !PT ;  /* 0x000000ff08087812 */ /* 0x000fe400078ec0ff */
[----:B------:R-:W-:Y:S02]  /*13bd0*/  @!P1 PRMT R200, R180, 0x5410, RZ ;  /* 0x00005410b4c89816 */ /* 0x000fe400000000ff */
[----:B------:R-:W-:-:S02]  /*13be0*/  LOP3.LUT R5, R5, 0xffff, RZ, 0xc0, !PT ;  /* 0x0000ffff05057812 */ /* 0x000fc400078ec0ff */
[----:B------:R-:W-:Y:S01]  /*13bf0*/  ISETP.LE.U32.AND P5, PT, R9, UR14, PT ;  /* 0x0000000e09007c0c */ /* 0x000fe2000bfa3070 */
[----:B---3--:R-:W-:Y:S01]  /*13c00*/  FADD.FTZ R9, R4, R6 ;  /* 0x0000000604097221 */ /* 0x008fe20000010000 */
[----:B------:R-:W-:Y:S02]  /*13c10*/  ISETP.LE.U32.AND P1, PT, R8, UR14, PT ;  /* 0x0000000e08007c0c */ /* 0x000fe4000bf23070 */
[----:B------:R-:W-:Y:S02]  /*13c20*/  F2FP.F16.F32.PACK_AB R8, R4, R7 ;  /* 0x000000070408723e */ /* 0x000fe400000000ff */
[----:B------:R-:W-:Y:S02]  /*13c30*/  LOP3.LUT R4, R16, 0xffff, RZ, 0xc0, !PT ;  /* 0x0000ffff10047812 */ /* 0x000fe400078ec0ff */
[----:B------:R-:W-:Y:S02]  /*13c40*/  ISETP.LE.U32.AND P2, PT, R5, UR14, PT ;  /* 0x0000000e05007c0c */ /* 0x000fe4000bf43070 */
[----:B------:R-:W-:Y:S01]  /*13c50*/  PRMT R132, R17, 0x7610, R132 ;  /* 0x0000761011847816 */ /* 0x000fe20000000084 */
[----:B------:R-:W1:Y:S01]  /*13c60*/  MUFU.EX2 R6, R176 ;  /* 0x000000b000067308 */ /* 0x000e620000000800 */
[----:B------:R-:W-:-:S02]  /*13c70*/  SHF.R.U32.HI R4, RZ, 0x8, R4 ;  /* 0x00000008ff047819 */ /* 0x000fc40000011604 */
[----:B------:R-:W-:Y:S01]  /*13c80*/  PRMT R199, R17, 0x7632, R199 ;  /* 0x0000763211c77816 */ /* 0x000fe200000000c7 */
[----:B------:R-:W-:-:S04]  /*13c90*/  @!P6 HADD2 R182, -R132.H0_H0, -RZ.H0_H0 ;  /* 0xa00000ff84b6e230 */ /* 0x000fc80000000900 */
[----:B------:R-:W3:Y:S01]  /*13ca0*/  MUFU.EX2 R10, R175 ;  /* 0x000000af000a7308 */ /* 0x000ee20000000800 */
[----:B------:R-:W-:-:S07]  /*13cb0*/  LOP3.LUT R4, R4, 0xffff, RZ, 0xc0, !PT ;  /* 0x0000ffff04047812 */ /* 0x000fce00078ec0ff */
[----:B------:R-:W4:Y:S01]  /*13cc0*/  MUFU.EX2 R5, R27 ;  /* 0x0000001b00057308 */ /* 0x000f220000000800 */
[----:B------:R-:W-:Y:S02]  /*13cd0*/  PRMT R216, R132, 0x5410, R199 ;  /* 0x0000541084d87816 */ /* 0x000fe400000000c7 */
[----:B------:R-:W-:Y:S02]  /*13ce0*/  @!P6 PRMT R132, R182, 0x5410, RZ ;  /* 0x00005410b684e816 */ /* 0x000fe400000000ff */
[----:B------:R-:W-:Y:S01]  /*13cf0*/  SHF.R.U32.HI R7, RZ, 0x8, R21 ;  /* 0x00000008ff077819 */ /* 0x000fe20000011615 */
[----:B------:R-:W-:Y:S01]  /*13d00*/  @!P2 HADD2 R181, -R199.H0_H0, -RZ.H0_H0 ;  /* 0xa00000ffc7b5a230 */ /* 0x000fe20000000900 */
[----:B------:R-:W-:Y:S02]  /*13d10*/  ISETP.LE.U32.AND P6, PT, R4, UR14, PT ;  /* 0x0000000e04007c0c */ /* 0x000fe4000bfc3070 */
[----:B------:R-:W4:Y:S01]  /*13d20*/  MUFU.EX2 R4, R168 ;  /* 0x000000a800047308 */ /* 0x000f220000000800 */
[----:B------:R-:W-:-:S02]  /*13d30*/  LOP3.LUT R7, R7, 0xffff, RZ, 0xc0, !PT ;  /* 0x0000ffff07077812 */ /* 0x000fc400078ec0ff */
[----:B------:R-:W-:Y:S01]  /*13d40*/  @!P2 PRMT R199, R181, 0x5410, RZ ;  /* 0x00005410b5c7a816 */ /* 0x000fe200000000ff */
[----:B-1----:R-:W-:Y:S01]  /*13d50*/  FADD.FTZ R24, R6, R24 ;  /* 0x0000001806187221 */ /* 0x002fe20000010000 */
[----:B------:R-:W-:Y:S02]  /*13d60*/  ISETP.LE.U32.AND P2, PT, R7, UR14, PT ;  /* 0x0000000e07007c0c */ /* 0x000fe4000bf43070 */
[----:B---3--:R-:W-:Y:S01]  /*13d70*/  F2FP.F16.F32.PACK_AB R7, R10, R6 ;  /* 0x000000060a07723e */ /* 0x008fe200000000ff */
[----:B----4-:R-:W-:Y:S02]  /*13d80*/  FADD.FTZ R6, R5, R9 ;  /* 0x0000000905067221 */ /* 0x010fe40000010000 */
[----:B------:R-:W1:Y:S01]  /*13d90*/  MUFU.EX2 R9, R169 ;  /* 0x000000a900097308 */ /* 0x000e620000000800 */
[C---:B------:R-:W-:Y:S02]  /*13da0*/  PRMT R192, R8.reuse, 0x7632, R192 ;  /* 0x0000763208c07816 */ /* 0x040fe400000000c0 */
[----:B------:R-:W-:-:S02]  /*13db0*/  PRMT R193, R8, 0x7610, R193 ;  /* 0x0000761008c17816 */ /* 0x000fc400000000c1 */
[----:B------:R-:W-:-:S03]  /*13dc0*/  PRMT R190, R7, 0x7610, R190 ;  /* 0x0000761007be7816 */ /* 0x000fc600000000be */
[----:B------:R-:W3:Y:S01]  /*13dd0*/  MUFU.EX2 R8, R171 ;  /* 0x000000ab00087308 */ /* 0x000ee20000000800 */
[----:B------:R-:W-:Y:S01]  /*13de0*/  @!P4 HADD2 R191, -R192.H0_H0, -RZ.H0_H0 ;  /* 0xa00000ffc0bfc230 */ /* 0x000fe20000000900 */
[----:B------:R-:W-:Y:S01]  /*13df0*/  PRMT R189, R7, 0x7632, R189 ;  /* 0x0000763207bd7816 */ /* 0x000fe200000000bd */
[C---:B------:R-:W-:Y:S01]  /*13e00*/  FADD.FTZ R23, R4.reuse, R6 ;  /* 0x0000000604177221 */ /* 0x040fe20000010000 */
[----:B------:R-:W-:Y:S02]  /*13e10*/  F2FP.F16.F32.PACK_AB R5, R4, R5 ;  /* 0x000000050405723e */ /* 0x000fe400000000ff */
[----:B------:R-:W-:Y:S02]  /*13e20*/  LOP3.LUT R4, R16, 0xff, RZ, 0xc0, !PT ;  /* 0x000000ff10047812 */ /* 0x000fe400078ec0ff */
[----:B------:R-:W4:Y:S01]  /*13e30*/  MUFU.EX2 R7, R170 ;  /* 0x000000aa00077308 */ /* 0x000f220000000800 */
[----:B------:R-:W-:Y:S02]  /*13e40*/  PRMT R205, R193, 0x5410, R192 ;  /* 0x00005410c1cd7816 */ /* 0x000fe400000000c0 */
[----:B------:R-:W-:Y:S01]  /*13e50*/  @!P4 PRMT R192, R191, 0x5410, RZ ;  /* 0x00005410bfc0c816 */ /* 0x000fe200000000ff */
[----:B------:R-:W-:Y:S01]  /*13e60*/  @!P5 HADD2 R183, -R193.H0_H0, -RZ.H0_H0 ;  /* 0xa00000ffc1b7d230 */ /* 0x000fe20000000900 */
[----:B------:R-:W-:-:S03]  /*13e70*/  ISETP.LE.U32.AND P4, PT, R4, UR14, PT ;  /* 0x0000000e04007c0c */ /* 0x000fc6000bf83070 */
[----:B------:R-:W4:Y:S01]  /*13e80*/  MUFU.EX2 R6, R173 ;  /* 0x000000ad00067308 */ /* 0x000f220000000800 */
[C---:B------:R-:W-:Y:S02]  /*13e90*/  PRMT R197, R5.reuse, 0x7610, R197 ;  /* 0x0000761005c57816 */ /* 0x040fe400000000c5 */
[----:B------:R-:W-:Y:S01]  /*13ea0*/  PRMT R184, R5, 0x7632, R184 ;  /* 0x0000763205b87816 */ /* 0x000fe200000000b8 */
[----:B------:R-:W-:Y:S02]  /*13eb0*/  @!P3 HADD2 R214, -R190.H0_H0, -RZ.H0_H0 ;  /* 0xa00000ffbed6b230 */ /* 0x000fe40000000900 */
[----:B-1----:R-:W-:Y:S01]  /*13ec0*/  FADD.FTZ R23, R9, R23 ;  /* 0x0000001709177221 */ /* 0x002fe20000010000 */
[----:B------:R-:W-:Y:S01]  /*13ed0*/  STL [R1+0x170], R208 ;  /* 0x000170d001007387 */ /* 0x000fe20000100800 */
[----:B------:R1:W1:Y:S01]  /*13ee0*/  MUFU.EX2 R5, R172 ;  /* 0x000000ac00057308 */ /* 0x0002620000000800 */
[----:B------:R-:W-:Y:S02]  /*13ef0*/  @!P2 HADD2 R212, -R189.H0_H0, -RZ.H0_H0 ;  /* 0xa00000ffbdd4a230 */ /* 0x000fe40000000900 */
[----:B------:R1:W-:Y:S01]  /*13f00*/  STL [R1+0x174], R200 ;  /* 0x000174c801007387 */ /* 0x0003e20000100800 */
[----:B------:R-:W-:Y:S01]  /*13f10*/  @!P5 PRMT R193, R183, 0x5410, RZ ;  /* 0x00005410b7c1d816 */ /* 0x000fe200000000ff */
[----:B------:R-:W-:Y:S01]  /*13f20*/  @!P1 HADD2 R215, -R197.H0_H0, -RZ.H0_H0 ;  /* 0xa00000ffc5d79230 */ /* 0x000fe20000000900 */
[----:B------:R-:W-:Y:S01]  /*13f30*/  PRMT R204, R190, 0x5410, R189 ;  /* 0x00005410becc7816 */ /* 0x000fe200000000bd */
[----:B------:R-:W-:Y:S01]  /*13f40*/  STL [R1+0x178], R194 ;  /* 0x000178c201007387 */ /* 0x000fe20000100800 */
[----:B------:R-:W-:Y:S01]  /*13f50*/  PRMT R21, R25, 0x7610, R21 ;  /* 0x0000761019157816 */ /* 0x000fe20000000015 */
[----:B------:R-:W2:Y:S01]  /*13f60*/  MUFU.EX2 R4, R174 ;  /* 0x000000ae00047308 */ /* 0x000ea20000000800 */
[----:B------:R-:W-:Y:S01]  /*13f70*/  @!P0 HADD2 R213, -R184.H0_H0, -RZ.H0_H0 ;  /* 0xa00000ffb8d58230 */ /* 0x000fe20000000900 */
[----:B------:R-:W-:Y:S01]  /*13f80*/  STL [R1+0x17c], R132 ;  /* 0x00017c8401007387 */ /* 0x000fe20000100800 */
[----:B---3--:R-:W-:Y:S01]  /*13f90*/  FADD.FTZ R23, R8, R23 ;  /* 0x0000001708177221 */ /* 0x008fe20000010000 */
[----:B------:R-:W-:-:S02]  /*13fa0*/  @!P3 PRMT R190, R214, 0x5410, RZ ;  /* 0x00005410d6beb816 */ /* 0x000fc400000000ff */
[----:B------:R-:W-:Y:S01]  /*13fb0*/  STL [R1+0x180], R199 ;  /* 0x000180c701007387 */ /* 0x000fe20000100800 */
[----:B------:R-:W-:Y:S01]  /*13fc0*/  @!P2 PRMT R189, R212, 0x5410, RZ ;  /* 0x00005410d4bda816 */ /* 0x000fe200000000ff */
[----:B------:R-:W-:Y:S02]  /*13fd0*/  FADD.FTZ R24, R10, R24 ;  /* 0x000000180a187221 */ /* 0x000fe40000010000 */
[----:B------:R-:W-:Y:S01]  /*13fe0*/  STL [R1+0x184], R205 ;  /* 0x000184cd01007387 */ /* 0x000fe20000100800 */
[----:B----4-:R-:W-:Y:S01]  /*13ff0*/  FADD.FTZ R10, R7, R23 ;  /* 0x00000017070a7221 */ /* 0x010fe20000010000 */
[----:B------:R-:W-:Y:S02]  /*14000*/  PRMT R17, R25, 0x7632, R17 ;  /* 0x0000763219117816 */ /* 0x000fe40000000011 */
[----:B------:R-:W-:Y:S01]  /*14010*/  STL [R1+0x188], R193 ;  /* 0x000188c101007387 */ /* 0x000fe20000100800 */
[----:B------:R-:W-:Y:S02]  /*14020*/  @!P4 HADD2 R224, -R21.H0_H0, -RZ.H0_H0 ;  /* 0xa00000ff15e0c230 */ /* 0x000fe40000000900 */
[----:B-1----:R-:W-:Y:S01]  /*14030*/  IMAD.MOV.U32 R200, RZ, RZ, R201 ;  /* 0x000000ffffc87224 */ /* 0x002fe200078e00c9 */
[----:B------:R-:W-:Y:S01]  /*14040*/  PRMT R201, R197, 0x5410, R184 ;  /* 0x00005410c5c97816 */ /* 0x000fe200000000b8 */
[----:B------:R-:W-:Y:S01]  /*14050*/  STL [R1+0x18c], R192 ;  /* 0x00018cc001007387 */ /* 0x000fe20000100800 */
[----:B------:R-:W-:-:S02]  /*14060*/  @!P1 PRMT R197, R215, 0x5410, RZ ;  /* 0x00005410d7c59816 */ /* 0x000fc400000000ff */
[----:B------:R-:W-:Y:S01]  /*14070*/  @!P0 PRMT R184, R213, 0x5410, RZ ;  /* 0x00005410d5b88816 */ /* 0x000fe200000000ff */
[----:B------:R-:W-:Y:S01]  /*14080*/  STL [R1+0x190], R204 ;  /* 0x000190cc01007387 */ /* 0x000fe20000100800 */
[----:B------:R-:W-:-:S04]  /*14090*/  IMAD.WIDE.U32 R34, R226, -0x326172a9, RZ ;  /* 0xcd9e8d57e2227825 */ /* 0x000fc800078e00ff */
[----:B------:R-:W-:Y:S01]  /*140a0*/  FADD.FTZ R10, R6, R10 ;  /* 0x0000000a060a7221 */ /* 0x000fe20000010000 */
[----:B------:R-:W-:Y:S01]  /*140b0*/  STL [R1+0x194], R190 ;  /* 0x000194be01007387 */ /* 0x000fe20000100800 */
[----:B------:R-:W-:-:S03]  /*140c0*/  PRMT R29, R21, 0x5410, R17 ;  /* 0x00005410151d7816 */ /* 0x000fc60000000011 */
[----:B------:R-:W-:Y:S01]  /*140d0*/  STL [R1+0x198], R189 ;  /* 0x000198bd01007387 */ /* 0x000fe20000100800 */
[----:B------:R-:W-:Y:S01]  /*140e0*/  @!P4 PRMT R21, R224, 0x5410, RZ ;  /* 0x00005410e015c816 */ /* 0x000fe200000000ff */
[-C--:B------:R-:W-:Y:S02]  /*140f0*/  FMUL.FTZ R228, R60, R2.reuse ;  /* 0x000000023ce47220 */ /* 0x080fe40000410000 */
[----:B------:R-:W-:Y:S01]  /*14100*/  STL [R1+0x19c], R201 ;  /* 0x00019cc901007387 */ /* 0x000fe20000100800 */
[-C--:B------:R-:W-:Y:S01]  /*14110*/  FMUL.FTZ R233, R65, R2.reuse ;  /* 0x0000000241e97220 */ /* 0x080fe20000410000 */
[-C--:B------:R-:W-:Y:S02]  /*14120*/  FMUL.FTZ R237, R73, R2.reuse ;  /* 0x0000000249ed7220 */ /* 0x080fe40000410000 */
[----:B------:R-:W-:Y:S01]  /*14130*/  STL [R1+0x1a0], R197 ;  /* 0x0001a0c501007387 */ /* 0x000fe20000100800 */
[----:B------:R-:W-:Y:S01]  /*14140*/  F2FP.F16.F32.PACK_AB R23, R8, R9 ;  /* 0x000000090817723e */ /* 0x000fe200000000ff */
        /* <DEDUP_REMOVED lines=61> */
[----:B------:R-:W-:Y:S01]  /*14520*/  FMUL.FTZ R204, R129, R2 ;  /* 0x0000000281cc7220 */ /* 0x000fe20000410000 */
[----:B------:R-:W-:Y:S01]  /*14530*/  FADD.FTZ R8, R5, R10 ;  /* 0x0000000a05087221 */ /* 0x000fe20000010000 */
[----:B--2---:R-:W-:-:S02]  /*14540*/  LOP3.LUT R2, R35, UR9, R220, 0x96, !PT ;  /* 0x0000000923027c12 */ /* 0x004fc4000f8e96dc */
[C---:B------:R-:W-:Y:S01]  /*14550*/  F2FP.F16.F32.PACK_AB R26, R4.reuse, R5 ;  /* 0x00000005041a723e */ /* 0x040fe200000000ff */
[----:B------:R-:W-:Y:S01]  /*14560*/  FADD.FTZ R27, R4, R8 ;  /* 0x00000008041b7221 */ /* 0x000fe20000010000 */
[----:B------:R-:W-:Y:S01]  /*14570*/  F2FP.F16.F32.PACK_AB R25, R6, R7 ;  /* 0x000000070619723e */ /* 0x000fe200000000ff */
[----:B------:R-:W-:Y:S01]  /*14580*/  IMAD.WIDE.U32 R4, R2, -0x2daee0ad, RZ ;  /* 0xd2511f5302047825 */ /* 0x000fe200078e00ff */
[----:B------:R-:W-:-:S04]  /*14590*/  LOP3.LUT R6, R203, UR19, R34, 0x96, !PT ;  /* 0x00000013cb067c12 */ /* 0x000fc8000f8e9622 */
[----:B------:R-:W-:Y:S01]  /*145a0*/  LOP3.LUT R2, R5, UR8, R210, 0x96, !PT ;  /* 0x0000000805027c12 */ /* 0x000fe2000f8e96d2 */
[----:B------:R-:W-:Y:S01]  /*145b0*/  IMAD.WIDE.U32 R6, R6, -0x2daee0ad, RZ ;  /* 0xd2511f5306067825 */ /* 0x000fe200078e00ff */
[----:B------:R-:W-:-:S03]  /*145c0*/  F2FP.F16.F32.PACK_AB R28, R11, R22 ;  /* 0x000000160b1c723e */ /* 0x000fc600000000ff */
[----:B------:R-:W-:Y:S01]  /*145d0*/  IMAD.WIDE.U32 R10, R2, -0x326172a9, RZ ;  /* 0xcd9e8d57020a7825 */ /* 0x000fe200078e00ff */
[----:B------:R-:W-:-:S05]  /*145e0*/  LOP3.LUT R2, R7, UR11, R4, 0x96, !PT ;  /* 0x0000000b07027c12 */ /* 0x000fca000f8e9604 */
[----:B------:R-:W-:Y:S01]  /*145f0*/  IMAD.WIDE.U32 R8, R2, -0x326172a9, RZ ;  /* 0xcd9e8d5702087825 */ /* 0x000fe200078e00ff */
[----:B------:R-:W-:-:S04]  /*14600*/  LOP3.LUT R5, R11, UR7, R202, 0x96, !PT ;  /* 0x000000070b057c12 */ /* 0x000fc8000f8e96ca */
[----:B------:R-:W-:Y:S01]  /*14610*/  LOP3.LUT R2, R9, UR6, R10, 0x96, !PT ;  /* 0x0000000609027c12 */ /* 0x000fe2000f8e960a */
[----:B------:R-:W-:-:S04]  /*14620*/  IMAD.WIDE.U32 R4, R5, -0x2daee0ad, RZ ;  /* 0xd2511f5305047825 */ /* 0x000fc800078e00ff */
[----:B------:R-:W-:Y:S01]  /*14630*/  IMAD.WIDE.U32 R10, R2, -0x2daee0ad, RZ ;  /* 0xd2511f53020a7825 */ /* 0x000fe200078e00ff */
[----:B------:R-:W-:-:S04]  /*14640*/  LOP3.LUT R6, R5, UR10, R6, 0x96, !PT ;  /* 0x0000000a05067c12 */ /* 0x000fc8000f8e9606 */
[----:B------:R-:W-:Y:S01]  /*14650*/  LOP3.LUT R2, R11, UR4, R4, 0x96, !PT ;  /* 0x000000040b027c12 */ /* 0x000fe2000f8e9604 */
[----:B------:R-:W-:-:S04]  /*14660*/  IMAD.WIDE.U32 R6, R6, -0x326172a9, RZ ;  /* 0xcd9e8d5706067825 */ /* 0x000fc800078e00ff */
[----:B------:R-:W-:-:S05]  /*14670*/  IMAD.WIDE.U32 R4, R2, -0x326172a9, RZ ;  /* 0xcd9e8d5702047825 */ /* 0x000fca00078e00ff */
[----:B------:R-:W-:-:S04]  /*14680*/  LOP3.LUT R2, R5, UR27, R6, 0x96, !PT ;  /* 0x0000001b05027c12 */ /* 0x000fc8000f8e9606 */
[----:B------:R-:W-:-:S04]  /*14690*/  LOP3.LUT R6, R2, 0xff, RZ, 0xc0, !PT ;  /* 0x000000ff02067812 */ /* 0x000fc800078ec0ff */
[----:B------:R-:W-:Y:S02]  /*146a0*/  ISETP.LE.U32.AND P4, PT, R6, UR14, PT ;  /* 0x0000000e06007c0c */ /* 0x000fe4000bf83070 */
[----:B------:R-:W-:-:S04]  /*146b0*/  LOP3.LUT R6, R2, 0xffff, RZ, 0xc0, !PT ;  /* 0x0000ffff02067812 */ /* 0x000fc800078ec0ff */
[----:B------:R-:W-:-:S04]  /*146c0*/  SHF.R.U32.HI R6, RZ, 0x8, R6 ;  /* 0x00000008ff067819 */ /* 0x000fc80000011606 */
[----:B------:R-:W-:-:S04]  /*146d0*/  LOP3.LUT R6, R6, 0xffff, RZ, 0xc0, !PT ;  /* 0x0000ffff06067812 */ /* 0x000fc800078ec0ff */
[----:B------:R-:W-:Y:S02]  /*146e0*/  ISETP.LE.U32.AND P3, PT, R6, UR14, PT ;  /* 0x0000000e06007c0c */ /* 0x000fe4000bf63070 */
[--C-:B------:R-:W-:Y:S02]  /*146f0*/  SHF.R.U32.HI R6, RZ, 0x10, R2.reuse ;  /* 0x00000010ff067819 */ /* 0x100fe40000011602 */
[----:B------:R-:W-:Y:S01]  /*14700*/  SHF.R.U32.HI R2, RZ, 0x18, R2 ;  /* 0x00000018ff027819 */ /* 0x000fe20000011602 */
[----:B------:R-:W-:Y:S01]  /*14710*/  @!P6 HADD2 R223, -R17.H0_H0, -RZ.H0_H0 ;  /* 0xa00000ff11dfe230 */ /* 0x000fe20000000900 */
[----:B------:R-:W-:Y:S02]  /*14720*/  LOP3.LUT R6, R6, 0xff, RZ, 0xc0, !PT ;  /* 0x000000ff06067812 */ /* 0x000fe400078ec0ff */
[----:B------:R-:W-:Y:S02]  /*14730*/  ISETP.LE.U32.AND P1, PT, R2, UR14, PT ;  /* 0x0000000e02007c0c */ /* 0x000fe4000bf23070 */
[----:B------:R-:W-:-:S02]  /*14740*/  LOP3.LUT R2, R4, 0xff, RZ, 0xc0, !PT ;  /* 0x000000ff04027812 */ /* 0x000fc400078ec0ff */
[----:B------:R-:W-:Y:S02]  /*14750*/  ISETP.LE.U32.AND P0, PT, R6, UR14, PT ;  /* 0x0000000e06007c0c */ /* 0x000fe4000bf03070 */
[--C-:B------:R-:W-:Y:S02]  /*14760*/  SHF.R.U32.HI R6, RZ, 0x10, R4.reuse ;  /* 0x00000010ff067819 */ /* 0x100fe40000011604 */
[----:B------:R-:W-:Y:S02]  /*14770*/  @!P6 PRMT R17, R223, 0x5410, RZ ;  /* 0x00005410df11e816 */ /* 0x000fe400000000ff */
[----:B------:R-:W-:Y:S02]  /*14780*/  ISETP.LE.U32.AND P6, PT, R2, UR14, PT ;  /* 0x0000000e02007c0c */ /* 0x000fe4000bfc3070 */
[----:B------:R-:W-:Y:S02]  /*14790*/  SHF.R.U32.HI R2, RZ, 0x18, R4 ;  /* 0x00000018ff027819 */ /* 0x000fe40000011604 */
[----:B------:R-:W-:-:S02]  /*147a0*/  LOP3.LUT R11, R4, 0xffff, RZ, 0xc0, !PT ;  /* 0x0000ffff040b7812 */ /* 0x000fc400078ec0ff */
[----:B------:R-:W-:Y:S02]  /*147b0*/  LOP3.LUT R4, R6, 0xff, RZ, 0xc0, !PT ;  /* 0x000000ff06047812 */ /* 0x000fe400078ec0ff */
[----:B------:R1:W2:Y:S01]  /*147c0*/  MUFU.EX2 R6, R227 ;  /* 0x000000e300067308 */ /* 0x0002a20000000800 */
[----:B------:R-:W-:Y:S02]  /*147d0*/  ISETP.LE.U32.AND P2, PT, R2, UR14, PT ;  /* 0x0000000e02007c0c */ /* 0x000fe4000bf43070 */
[----:B------:R-:W-:-:S05]  /*147e0*/  LOP3.LUT R7, R7, UR33, R8, 0x96, !PT ;  /* 0x0000002107077c12 */ /* 0x000fca000f8e9608 */
[----:B------:R3:W4:Y:S01]  /*147f0*/  MUFU.EX2 R2, R230 ;  /* 0x000000e600027308 */ /* 0x0007220000000800 */
[----:B------:R-:W-:Y:S01]  /*14800*/  ISETP.LE.U32.AND P5, PT, R4, UR14, PT ;  /* 0x0000000e04007c0c */ /* 0x000fe2000bfa3070 */
[----:B------:R-:W-:-:S04]  /*14810*/  IMAD.WIDE.U32 R4, R7, -0x2daee0ad, RZ ;  /* 0xd2511f5307047825 */ /* 0x000fc800078e00ff */
        /* <DEDUP_REMOVED lines=64> */
[----:B--2---:R-:W-:Y:S01]  /*14c20*/  FADD.FTZ R0, R6, R24 ;  /* 0x0000001806007221 */ /* 0x004fe20000010000 */
[----:B------:R-:W-:-:S02]  /*14c30*/  LOP3.LUT R7, R5, UR21, R10, 0x96, !PT ;  /* 0x0000001505077c12 */ /* 0x000fc4000f8e960a */
[----:B------:R-:W-:Y:S02]  /*14c40*/  LOP3.LUT R10, R4, 0xffff, RZ, 0xc0, !PT ;  /* 0x0000ffff040a7812 */ /* 0x000fe400078ec0ff */
[C---:B----4-:R-:W-:Y:S01]  /*14c50*/  F2FP.F16.F32.PACK_AB R5, R2.reuse, R6 ;  /* 0x000000060205723e */ /* 0x050fe200000000ff */
[----:B------:R-:W-:Y:S02]  /*14c60*/  FADD.FTZ R6, R2, R0 ;  /* 0x0000000002067221 */ /* 0x000fe40000010000 */
[----:B------:R-:W1:Y:S01]  /*14c70*/  MUFU.EX2 R2, R252 ;  /* 0x000000fc00027308 */ /* 0x000e620000000800 */
[----:B------:R-:W-:-:S07]  /*14c80*/  PRMT R209, R5, 0x7610, R209 ;  /* 0x0000761005d17816 */ /* 0x000fce00000000d1 */
[----:B------:R-:W2:Y:S01]  /*14c90*/  MUFU.EX2 R0, R200 ;  /* 0x000000c800007308 */ /* 0x000ea20000000800 */
[----:B------:R-:W-:Y:S02]  /*14ca0*/  LOP3.LUT R9, R4, 0xff, RZ, 0xc0, !PT ;  /* 0x000000ff04097812 */ /* 0x000fe400078ec0ff */
[--C-:B------:R-:W-:Y:S02]  /*14cb0*/  SHF.R.U32.HI R22, RZ, 0x10, R4.reuse ;  /* 0x00000010ff167819 */ /* 0x100fe40000011604 */
[----:B------:R-:W-:Y:S02]  /*14cc0*/  SHF.R.U32.HI R8, RZ, 0x18, R4 ;  /* 0x00000018ff087819 */ /* 0x000fe40000011604 */
[----:B------:R-:W-:Y:S01]  /*14cd0*/  SHF.R.U32.HI R4, RZ, 0x8, R11 ;  /* 0x00000008ff047819 */ /* 0x000fe2000001160b */
[----:B------:R-:W-:Y:S01]  /*14ce0*/  @!P4 HADD2 R38, -R209.H0_H0, -RZ.H0_H0 ;  /* 0xa00000ffd126c230 */ /* 0x000fe20000000900 */
[----:B------:R-:W-:Y:S02]  /*14cf0*/  PRMT R208, R5, 0x7632, R208 ;  /* 0x0000763205d07816 */ /* 0x000fe400000000d0 */
[----:B------:R-:W-:-:S02]  /*14d00*/  LOP3.LUT R4, R4, 0xffff, RZ, 0xc0, !PT ;  /* 0x0000ffff04047812 */ /* 0x000fc400078ec0ff */
[----:B------:R-:W-:Y:S02]  /*14d10*/  MOV R194, R198 ;  /* 0x000000c600c27202 */ /* 0x000fe40000000f00 */
[----:B------:R-:W-:Y:S02]  /*14d20*/  PRMT R198, R209, 0x5410, R208 ;  /* 0x00005410d1c67816 */ /* 0x000fe400000000d0 */
[----:B------:R-:W-:Y:S02]  /*14d30*/  @!P4 PRMT R209, R38, 0x5410, RZ ;  /* 0x0000541026d1c816 */ /* 0x000fe400000000ff */
[----:B------:R-:W-:Y:S01]  /*14d40*/  ISETP.LE.U32.AND P4, PT, R4, UR14, PT ;  /* 0x0000000e04007c0c */ /* 0x000fe2000bf83070 */
[----:B-1----:R-:W-:Y:S01]  /*14d50*/  FADD.FTZ R4, R2, R6 ;  /* 0x0000000602047221 */ /* 0x002fe20000010000 */
[----:B--2---:R-:W-:Y:S02]  /*14d60*/  F2FP.F16.F32.PACK_AB R2, R0, R2 ;  /* 0x000000020002723e */ /* 0x004fe400000000ff */
[----:B------:R-:W-:-:S02]  /*14d70*/  PRMT R206, R23, 0x7632, R206 ;  /* 0x0000763217ce7816 */ /* 0x000fc400000000ce */
[----:B------:R-:W-:Y:S02]  /*14d80*/  PRMT R24, R23, 0x7610, R24 ;  /* 0x0000761017187816 */ /* 0x000fe40000000018 */
[C---:B------:R-:W-:Y:S02]  /*14d90*/  PRMT R207, R2.reuse, 0x7610, R207 ;  /* 0x0000761002cf7816 */ /* 0x040fe400000000cf */
[----:B------:R-:W-:Y:S02]  /*14da0*/  PRMT R23, R2, 0x7632, R23 ;  /* 0x0000763202177816 */ /* 0x000fe40000000017 */
[----:B------:R-:W-:Y:S01]  /*14db0*/  SHF.R.U32.HI R2, RZ, 0x10, R7 ;  /* 0x00000010ff027819 */ /* 0x000fe20000011607 */
[----:B------:R-:W-:Y:S02]  /*14dc0*/  @!P1 HADD2 R37, -R206.H0_H0, -RZ.H0_H0 ;  /* 0xa00000ffce259230 */ /* 0x000fe40000000900 */
[----:B------:R-:W-:Y:S01]  /*14dd0*/  IMAD.MOV.U32 R32, RZ, RZ, R196 ;  /* 0x000000ffff207224 */ /* 0x000fe200078e00c4 */
[----:B------:R-:W-:Y:S01]  /*14de0*/  LOP3.LUT R2, R2, 0xff, RZ, 0xc0, !PT ;  /* 0x000000ff02027812 */ /* 0x000fe200078ec0ff */
[----:B------:R-:W-:Y:S01]  /*14df0*/  @!P6 HADD2 R41, -R207.H0_H0, -RZ.H0_H0 ;  /* 0xa00000ffcf29e230 */ /* 0x000fe20000000900 */
[----:B------:R-:W-:-:S02]  /*14e00*/  PRMT R196, R24, 0x5410, R206 ;  /* 0x0000541018c47816 */ /* 0x000fc400000000ce */
[----:B------:R-:W-:Y:S02]  /*14e10*/  @!P1 PRMT R206, R37, 0x5410, RZ ;  /* 0x0000541025ce9816 */ /* 0x000fe400000000ff */
[----:B------:R-:W-:Y:S01]  /*14e20*/  ISETP.LE.U32.AND P1, PT, R2, UR14, PT ;  /* 0x0000000e02007c0c */ /* 0x000fe2000bf23070 */
[----:B------:R-:W-:Y:S01]  /*14e30*/  IMAD.MOV.U32 R200, RZ, RZ, R195 ;  /* 0x000000ffffc87224 */ /* 0x000fe200078e00c3 */
[----:B------:R-:W-:Y:S01]  /*14e40*/  LOP3.LUT R2, R7, 0xff, RZ, 0xc0, !PT ;  /* 0x000000ff07027812 */ /* 0x000fe200078ec0ff */
[----:B------:R-:W-:Y:S01]  /*14e50*/  @!P4 HADD2 R40, -R23.H0_H0, -RZ.H0_H0 ;  /* 0xa00000ff1728c230 */ /* 0x000fe20000000900 */
[----:B------:R-:W-:Y:S02]  /*14e60*/  PRMT R195, R207, 0x5410, R23 ;  /* 0x00005410cfc37816 */ /* 0x000fe40000000017 */
[----:B------:R-:W-:Y:S01]  /*14e70*/  @!P6 PRMT R207, R41, 0x5410, RZ ;  /* 0x0000541029cfe816 */ /* 0x000fe200000000ff */
[----:B------:R-:W-:Y:S01]  /*14e80*/  FADD.FTZ R5, R0, R4 ;  /* 0x0000000400057221 */ /* 0x000fe20000010000 */
[----:B------:R-:W-:Y:S01]  /*14e90*/  ISETP.LE.U32.AND P6, PT, R2, UR14, PT ;  /* 0x0000000e02007c0c */ /* 0x000fe2000bfc3070 */
[----:B------:R-:W1:Y:S01]  /*14ea0*/  MUFU.EX2 R0, R32 ;  /* 0x0000002000007308 */ /* 0x000e620000000800 */
[----:B------:R-:W-:-:S02]  /*14eb0*/  SHF.R.U32.HI R2, RZ, 0x18, R7 ;  /* 0x00000018ff027819 */ /* 0x000fc40000011607 */
[----:B------:R-:W-:Y:S02]  /*14ec0*/  @!P4 PRMT R23, R40, 0x5410, RZ ;  /* 0x000054102817c816 */ /* 0x000fe400000000ff */
[----:B------:R-:W-:-:S03]  /*14ed0*/  ISETP.LE.U32.AND P4, PT, R2, UR14, PT ;  /* 0x0000000e02007c0c */ /* 0x000fc6000bf83070 */
[----:B------:R2:W3:Y:S01]  /*14ee0*/  MUFU.EX2 R4, R200 ;  /* 0x000000c800047308 */ /* 0x0004e20000000800 */
[----:B------:R-:W-:Y:S02]  /*14ef0*/  LOP3.LUT R2, R7, 0xffff, RZ, 0xc0, !PT ;  /* 0x0000ffff07027812 */ /* 0x000fe400078ec0ff */
[C---:B------:R-:W-:Y:S02]  /*14f00*/  PRMT R3, R25.reuse, 0x7632, R3 ;  /* 0x0000763219037816 */ /* 0x040fe40000000003 */
[----:B------:R-:W-:Y:S02]  /*14f10*/  SHF.R.U32.HI R2, RZ, 0x8, R2 ;  /* 0x00000008ff027819 */ /* 0x000fe40000011602 */
[----:B------:R-:W-:Y:S01]  /*14f20*/  PRMT R252, R25, 0x7610, R252 ;  /* 0x0000761019fc7816 */ /* 0x000fe200000000fc */
[----:B------:R-:W-:Y:S01]  /*14f30*/  @!P2 HADD2 R42, -R3.H0_H0, -RZ.H0_H0 ;  /* 0xa00000ff032aa230 */ /* 0x000fe20000000900 */
[----:B------:R-:W-:Y:S01]  /*14f40*/  LOP3.LUT R2, R2, 0xffff, RZ, 0xc0, !PT ;  /* 0x0000ffff02027812 */ /* 0x000fe200078ec0ff */
[----:B-1----:R-:W-:-:S02]  /*14f50*/  FADD.FTZ R6, R0, R5 ;  /* 0x0000000500067221 */ /* 0x002fc40000010000 */
[----:B------:R-:W-:Y:S02]  /*14f60*/  @!P5 HADD2 R43, -R252.H0_H0, -RZ.H0_H0 ;  /* 0xa00000fffc2bd230 */ /* 0x000fe40000000900 */
[----:B--2---:R-:W-:Y:S01]  /*14f70*/  IMAD.MOV.U32 R200, RZ, RZ, R217 ;  /* 0x000000ffffc87224 */ /* 0x004fe200078e00d9 */
[----:B------:R-:W-:Y:S02]  /*14f80*/  PRMT R217, R252, 0x5410, R3 ;  /* 0x00005410fcd97816 */ /* 0x000fe40000000003 */
[----:B------:R-:W-:Y:S02]  /*14f90*/  @!P2 PRMT R3, R42, 0x5410, RZ ;  /* 0x000054102a03a816 */ /* 0x000fe400000000ff */
[----:B------:R-:W-:Y:S02]  /*14fa0*/  ISETP.LE.U32.AND P2, PT, R2, UR14, PT ;  /* 0x0000000e02007c0c */ /* 0x000fe4000bf43070 */
[----:B---3--:R-:W-:Y:S02]  /*14fb0*/  F2FP.F16.F32.PACK_AB R2, R4, R0 ;  /* 0x000000000402723e */ /* 0x008fe400000000ff */
[----:B------:R-:W-:-:S02]  /*14fc0*/  SHF.R.U32.HI R0, RZ, 0x18, R16 ;  /* 0x00000018ff007819 */ /* 0x000fc40000011610 */
[----:B------:R-:W-:Y:S02]  /*14fd0*/  PRMT R223, R2, 0x7610, R223 ;  /* 0x0000761002df7816 */ /* 0x000fe400000000df */
[----:B------:R-:W-:Y:S02]  /*14fe0*/  @!P5 PRMT R252, R43, 0x5410, RZ ;  /* 0x000054102bfcd816 */ /* 0x000fe400000000ff */
[----:B------:R-:W-:Y:S02]  /*14ff0*/  ISETP.LE.U32.AND P5, PT, R0, UR14, PT ;  /* 0x0000000e00007c0c */ /* 0x000fe4000bfa3070 */
[----:B------:R-:W-:Y:S01]  /*15000*/  SHF.R.U32.HI R0, RZ, 0x10, R16 ;  /* 0x00000010ff007819 */ /* 0x000fe20000011610 */
[----:B------:R-:W-:Y:S01]  /*15010*/  @!P6 HADD2 R45, -R223.H0_H0, -RZ.H0_H0 ;  /* 0xa00000ffdf2de230 */ /* 0x000fe20000000900 */
[----:B------:R-:W-:Y:S02]  /*15020*/  PRMT R191, R2, 0x7632, R191 ;  /* 0x0000763202bf7816 */ /* 0x000fe400000000bf */
[----:B------:R-:W-:-:S02]  /*15030*/  LOP3.LUT R0, R0, 0xff, RZ, 0xc0, !PT ;  /* 0x000000ff00007812 */ /* 0x000fc400078ec0ff */
[----:B------:R-:W-:Y:S02]  /*15040*/  PRMT R199, R223, 0x5410, R191 ;  /* 0x00005410dfc77816 */ /* 0x000fe400000000bf */
[----:B------:R-:W-:Y:S02]  /*15050*/  @!P6 PRMT R223, R45, 0x5410, RZ ;  /* 0x000054102ddfe816 */ /* 0x000fe400000000ff */
[----:B------:R-:W-:Y:S02]  /*15060*/  ISETP.LE.U32.AND P6, PT, R0, UR14, PT ;  /* 0x0000000e00007c0c */ /* 0x000fe4000bfc3070 */
[----:B------:R-:W-:Y:S01]  /*15070*/  SHF.R.U32.HI R0, RZ, 0x8, R10 ;  /* 0x00000008ff007819 */ /* 0x000fe2000001160a */
[----:B------:R-:W-:-:S03]  /*15080*/  @!P2 HADD2 R46, -R191.H0_H0, -RZ.H0_H0 ;  /* 0xa00000ffbf2ea230 */ /* 0x000fc60000000900 */
[----:B------:R-:W-:Y:S02]  /*15090*/  LOP3.LUT R0, R0, 0xffff, RZ, 0xc0, !PT ;  /* 0x0000ffff00007812 */ /* 0x000fe400078ec0ff */
[----:B------:R-:W-:Y:S02]  /*150a0*/  @!P2 PRMT R191, R46, 0x5410, RZ ;  /* 0x000054102ebfa816 */ /* 0x000fe400000000ff */
[----:B------:R-:W-:Y:S01]  /*150b0*/  ISETP.LE.U32.AND P2, PT, R0, UR14, PT ;  /* 0x0000000e00007c0c */ /* 0x000fe2000bf43070 */
[----:B------:R-:W-:Y:S08]  /*150c0*/  MUFU.EX2 R205, R222 ;  /* 0x000000de00cd7308 */ /* 0x000ff00000000800 */
[----:B------:R-:W1:Y:S01]  /*150d0*/  MUFU.EX2 R0, R200 ;  /* 0x000000c800007308 */ /* 0x000e620000000800 */
[----:B------:R-:W-:-:S07]  /*150e0*/  PRMT R183, R26, 0x7610, R183 ;  /* 0x000076101ab77816 */ /* 0x000fce00000000b7 */
[----:B------:R-:W2:Y:S08]  /*150f0*/  MUFU.EX2 R2, R194 ;  /* 0x000000c200027308 */ /* 0x000eb00000000800 */
[----:B------:R-:W3:Y:S01]  /*15100*/  MUFU.EX2 R221, R221 ;  /* 0x000000dd00dd7308 */ /* 0x000ee20000000800 */
[----:B------:R-:W-:Y:S01]  /*15110*/  MOV R72, R216 ;  /* 0x000000d800487202 */ /* 0x000fe20000000f00 */
[----:B-1----:R-:W-:Y:S01]  /*15120*/  FADD.FTZ R216, R0, R27 ;  /* 0x0000001b00d87221 */ /* 0x002fe20000010000 */
[----:B------:R-:W-:Y:S01]  /*15130*/  LOP3.LUT R15, R15, UR7, R202, 0x96, !PT ;  /* 0x000000070f0f7c12 */ /* 0x000fe2000f8e96ca */
[----:B------:R-:W-:Y:S01]  /*15140*/  @!P1 HADD2 R47, -R183.H0_H0, -RZ.H0_H0 ;  /* 0xa00000ffb72f9230 */ /* 0x000fe20000000900 */
[----:B------:R-:W-:-:S02]  /*15150*/  LOP3.LUT R13, R13, UR6, R14, 0x96, !PT ;  /* 0x000000060d0d7c12 */ /* 0x000fc4000f8e960e */
[----:B------:R-:W-:Y:S02]  /*15160*/  PRMT R182, R26, 0x7632, R182 ;  /* 0x000076321ab67816 */ /* 0x000fe400000000b6 */
[----:B------:R-:W-:Y:S01]  /*15170*/  F2FP.F16.F32.PACK_AB R0, R205, R0 ;  /* 0x00000000cd00723e */ /* 0x000fe200000000ff */
[----:B------:R-:W-:Y:S01]  /*15180*/  FADD.FTZ R4, R4, R6 ;  /* 0x0000000604047221 */ /* 0x000fe20000010000 */
[----:B------:R-:W-:Y:S02]  /*15190*/  LOP3.LUT R5, R22, 0xff, RZ, 0xc0, !PT ;  /* 0x000000ff16057812 */ /* 0x000fe400078ec0ff */
[----:B------:R-:W-:Y:S01]  /*151a0*/  LOP3.LUT R14, R19, UR33, R12, 0x96, !PT ;  /* 0x00000021130e7c12 */ /* 0x000fe2000f8e960c */
[----:B------:R-:W-:Y:S01]  /*151b0*/  IMAD.WIDE.U32 R12, R13, -0x2daee0ad, RZ ;  /* 0xd2511f530d0c7825 */ /* 0x000fe200078e00ff */
[----:B------:R-:W-:Y:S02]  /*151c0*/  PRMT R132, R183, 0x5410, R182 ;  /* 0x00005410b7847816 */ /* 0x000fe400000000b6 */
[----:B------:R-:W-:-:S02]  /*151d0*/  PRMT R135, R0, 0x7610, R135 ;  /* 0x0000761000877816 */ /* 0x000fc40000000087 */
[----:B------:R-:W-:Y:S01]  /*151e0*/  PRMT R134, R0, 0x7632, R134 ;  /* 0x0000763200867816 */ /* 0x000fe20000000086 */
[----:B------:R-:W-:Y:S01]  /*151f0*/  IMAD R0, R15, -0x2daee0ad, RZ ;  /* 0xd2511f530f007824 */ /* 0x000fe200078e02ff */
[----:B------:R-:W-:Y:S01]  /*15200*/  @!P1 PRMT R183, R47, 0x5410, RZ ;  /* 0x000054102fb79816 */ /* 0x000fe200000000ff */
[----:B--2---:R-:W-:Y:S01]  /*15210*/  FADD.FTZ R222, R2, R4 ;  /* 0x0000000402de7221 */ /* 0x004fe20000010000 */
[----:B------:R-:W-:Y:S02]  /*15220*/  ISETP.LE.U32.AND P1, PT, R5, UR14, PT ;  /* 0x0000000e05007c0c */ /* 0x000fe4000bf23070 */
[----:B---3--:R-:W-:Y:S02]  /*15230*/  F2FP.F16.F32.PACK_AB R5, R221, R2 ;  /* 0x00000002dd05723e */ /* 0x008fe400000000ff */
[C---:B------:R-:W-:Y:S01]  /*15240*/  PRMT R2, R28.reuse, 0x7610, R2 ;  /* 0x000076101c027816 */ /* 0x040fe20000000002 */
[----:B------:R-:W-:Y:S01]  /*15250*/  @!P3 HADD2 R36, -R208.H0_H0, -RZ.H0_H0 ;  /* 0xa00000ffd024b230 */ /* 0x000fe20000000900 */
[----:B------:R-:W-:Y:S01]  /*15260*/  LOP3.LUT R0, R13, UR4, R0, 0x96, !PT ;  /* 0x000000040d007c12 */ /* 0x000fe2000f8e9600 */
[----:B------:R-:W-:Y:S01]  /*15270*/  IMAD.U32 R6, RZ, RZ, UR20 ;  /* 0x00000014ff067e24 */ /* 0x000fe2000f8e00ff */
[----:B------:R-:W-:Y:S01]  /*15280*/  PRMT R133, R28, 0x7632, R133 ;  /* 0x000076321c857816 */ /* 0x000fe20000000085 */
[----:B------:R-:W-:Y:S01]  /*15290*/  @!P6 HADD2 R51, -R2.H0_H0, -RZ.H0_H0 ;  /* 0xa00000ff0233e230 */ /* 0x000fe20000000900 */
[----:B------:R-:W-:-:S02]  /*152a0*/  PRMT R181, R5, 0x7610, R181 ;  /* 0x0000761005b57816 */ /* 0x000fc400000000b5 */
[----:B------:R-:W-:Y:S01]  /*152b0*/  PRMT R180, R5, 0x7632, R180 ;  /* 0x0000763205b47816 */ /* 0x000fe200000000b4 */
[----:B------:R-:W-:Y:S01]  /*152c0*/  IMAD.WIDE.U32 R4, R0, -0x326172a9, RZ ;  /* 0xcd9e8d5700047825 */ /* 0x000fe200078e00ff */
[----:B------:R-:W-:Y:S01]  /*152d0*/  @!P3 PRMT R208, R36, 0x5410, RZ ;  /* 0x0000541024d0b816 */ /* 0x000fe200000000ff */
[----:B------:R1:W-:Y:S01]  /*152e0*/  STG.E.U16 desc[UR28][R218.64+-0x100], R21 ;  /* 0xffff0015da007986 */ /* 0x0003e2000c10151c */
[----:B------:R-:W-:Y:S02]  /*152f0*/  ISETP.LE.U32.AND P3, PT, R9, UR14, PT ;  /* 0x0000000e09007c0c */ /* 0x000fe4000bf63070 */
[----:B------:R-:W-:Y:S02]  /*15300*/  PRMT R9, R2, 0x5410, R133 ;  /* 0x0000541002097816 */ /* 0x000fe40000000085 */
[----:B------:R-:W-:Y:S02]  /*15310*/  @!P6 PRMT R2, R51, 0x5410, RZ ;  /* 0x000054103302e816 */ /* 0x000fe400000000ff */
[----:B------:R-:W-:Y:S01]  /*15320*/  LOP3.LUT R0, R5, UR27, R18, 0x96, !PT ;  /* 0x0000001b05007c12 */ /* 0x000fe2000f8e9612 */
[----:B------:R-:W-:Y:S01]  /*15330*/  STG.E.U16 desc[UR28][R218.64+-0xfe], R17 ;  /* 0xffff0211da007986 */ /* 0x000fe2000c10151c */
[----:B------:R-:W-:-:S02]  /*15340*/  @!P0 HADD2 R39, -R24.H0_H0, -RZ.H0_H0 ;  /* 0xa00000ff18278230 */ /* 0x000fc40000000900 */
[----:B-1----:R-:W-:Y:S02]  /*15350*/  IMAD.MOV.U32 R21, RZ, RZ, R33 ;  /* 0x000000ffff157224 */ /* 0x002fe400078e0021 */
[----:B------:R-:W-:-:S05]  /*15360*/  IMAD.WIDE R32, R6, 0x2, R218 ;  /* 0x0000000206207825 */ /* 0x000fca00078e02da */
[----:B------:R1:W-:Y:S01]  /*15370*/  STG.E.U16 desc[UR28][R32.64+-0x100], R2 ;  /* 0xffff000220007986 */ /* 0x0003e2000c10151c */
[----:B------:R-:W-:Y:S02]  /*15380*/  @!P0 PRMT R24, R39, 0x5410, RZ ;  /* 0x0000541027188816 */ /* 0x000fe400000000ff */
[----:B------:R-:W-:Y:S02]  /*15390*/  ISETP.LE.U32.AND P0, PT, R8, UR14, PT ;  /* 0x0000000e08007c0c */ /* 0x000fe4000bf03070 */
[----:B-1----:R-:W-:-:S04]  /*153a0*/  LOP3.LUT R2, R0, 0xffff, RZ, 0xc0, !PT ;  /* 0x0000ffff00027812 */ /* 0x002fc800078ec0ff */
[----:B------:R-:W-:Y:S02]  /*153b0*/  SHF.R.U32.HI R6, RZ, 0x8, R2 ;  /* 0x00000008ff067819 */ /* 0x000fe40000011602 */
[----:B------:R-:W-:-:S04]  /*153c0*/  LOP3.LUT R2, R0, 0xff, RZ, 0xc0, !PT ;  /* 0x000000ff00027812 */ /* 0x000fc800078ec0ff */
[----:B------:R-:W-:Y:S02]  /*153d0*/  PRMT R7, R2, 0x5410, R6 ;  /* 0x0000541002077816 */ /* 0x000fe40000000006 */
[--C-:B------:R-:W-:Y:S02]  /*153e0*/  SHF.R.U32.HI R6, RZ, 0x10, R0.reuse ;  /* 0x00000010ff067819 */ /* 0x100fe40000011600 */
[----:B------:R-:W-:Y:S02]  /*153f0*/  SHF.R.U32.HI R2, RZ, 0x18, R0 ;  /* 0x00000018ff027819 */ /* 0x000fe40000011600 */
[----:B------:R-:W-:-:S04]  /*15400*/  LOP3.LUT R0, R6, 0xff, RZ, 0xc0, !PT ;  /* 0x000000ff06007812 */ /* 0x000fc800078ec0ff */
[----:B------:R-:W-:Y:S02]  /*15410*/  PRMT R8, R0, 0x5410, R2 ;  /* 0x0000541000087816 */ /* 0x000fe40000000002 */
[----:B------:R-:W-:-:S04]  /*15420*/  LOP3.LUT R0, R4, 0xffff, RZ, 0xc0, !PT ;  /* 0x0000ffff04007812 */ /* 0x000fc800078ec0ff */
[----:B------:R-:W-:Y:S02]  /*15430*/  SHF.R.U32.HI R2, RZ, 0x8, R0 ;  /* 0x00000008ff027819 */ /* 0x000fe40000011600 */
[----:B------:R-:W-:-:S04]  /*15440*/  LOP3.LUT R0, R4, 0xff, RZ, 0xc0, !PT ;  /* 0x000000ff04007812 */ /* 0x000fc800078ec0ff */
[----:B------:R-:W-:Y:S02]  /*15450*/  PRMT R6, R0, 0x5410, R2 ;  /* 0x0000541000067816 */ /* 0x000fe40000000002 */
[----:B------:R-:W-:Y:S02]  /*15460*/  HSET2.LE.AND R0, R7, R20, PT ;  /* 0x0000001407007233 */ /* 0x000fe40003803000 */
[--C-:B------:R-:W-:Y:S02]  /*15470*/  SHF.R.U32.HI R2, RZ, 0x10, R4.reuse ;  /* 0x00000010ff027819 */ /* 0x100fe40000011604 */
[----:B------:R-:W-:Y:S02]  /*15480*/  SHF.R.U32.HI R7, RZ, 0x18, R4 ;  /* 0x00000018ff077819 */ /* 0x000fe40000011604 */
[----:B------:R-:W-:Y:S02]  /*15490*/  LOP3.LUT R4, R0, R29, RZ, 0xc0, !PT ;  /* 0x0000001d00047212 */ /* 0x000fe400078ec0ff */
[----:B------:R-:W-:-:S02]  /*154a0*/  LOP3.LUT R5, R2, 0xff, RZ, 0xc0, !PT ;  /* 0x000000ff02057812 */ /* 0x000fc400078ec0ff */
[----:B------:R-:W-:Y:S02]  /*154b0*/  HSET2.LE.AND R0, R8, R20, PT ;  /* 0x0000001408007233 */ /* 0x000fe40003803000 */
[----:B------:R-:W-:-:S03]  /*154c0*/  PRMT R7, R5, 0x5410, R7 ;  /* 0x0000541005077816 */ /* 0x000fc60000000007 */
[----:B------:R-:W-:Y:S02]  /*154d0*/  LOP3.LUT R5, R0, R9, RZ, 0xc0, !PT ;  /* 0x0000000900057212 */ /* 0x000fe400078ec0ff */
[----:B------:R-:W1:Y:S01]  /*154e0*/  LDSM.16.MT88.4 R8, [R185+0x18000] ;  /* 0x01800000b908783b */ /* 0x000e620000004200 */
[--C-:B------:R-:W-:Y:S02]  /*154f0*/  HSET2.LE.AND R2, R6, R20.reuse, PT ;  /* 0x0000001406027233 */ /* 0x100fe40003803000 */
[----:B------:R-:W-:Y:S01]  /*15500*/  HSET2.LE.AND R0, R7, R20, PT ;  /* 0x0000001407007233 */ /* 0x000fe20003803000 */
[----:B------:R-:W-:Y:S02]  /*15510*/  @!P4 HADD2 R52, -R182.H0_H0, -RZ.H0_H0 ;  /* 0xa00000ffb634c230 */ /* 0x000fe40000000900 */
[----:B------:R-:W-:Y:S01]  /*15520*/  LOP3.LUT R6, R2, R31, RZ, 0xc0, !PT ;  /* 0x0000001f02067212 */ /* 0x000fe200078ec0ff */
[----:B------:R-:W-:Y:S01]  /*15530*/  @!P1 HADD2 R53, -R135.H0_H0, -RZ.H0_H0 ;  /* 0xa00000ff87359230 */ /* 0x000fe20000000900 */
[----:B------:R-:W-:-:S02]  /*15540*/  LOP3.LUT R7, R0, R30, RZ, 0xc0, !PT ;  /* 0x0000001e00077212 */ /* 0x000fc400078ec0ff */
[----:B------:R-:W-:Y:S02]  /*15550*/  PRMT R200, R135, 0x5410, R134 ;  /* 0x0000541087c87816 */ /* 0x000fe40000000086 */
[----:B------:R-:W-:Y:S02]  /*15560*/  @!P4 PRMT R182, R52, 0x5410, RZ ;  /* 0x0000541034b6c816 */ /* 0x000fe400000000ff */
[----:B------:R-:W-:Y:S02]  /*15570*/  @!P1 PRMT R135, R53, 0x5410, RZ ;  /* 0x0000541035879816 */ /* 0x000fe400000000ff */
[C---:B-1----:R-:W-:Y:S06]  /*15580*/  HMMA.16816.F32 R52, R4.reuse, R8, R164 ;  /* 0x000000080434723c */ /* 0x042fec00000018a4 */
[----:B------:R-:W-:Y:S01]  /*15590*/  HMMA.16816.F32 R16, R4, R10, R160 ;  /* 0x0000000a0410723c */ /* 0x000fe200000018a0 */
[----:B------:R-:W1:Y:S01]  /*155a0*/  LDSM.16.MT88.4 R8, [R186+0x18000] ;  /* 0x01800000ba08783b */ /* 0x000e620000004200 */
[----:B------:R-:W-:Y:S01]  /*155b0*/  MOV R96, R92 ;  /* 0x0000005c00607202 */ /* 0x000fe20000000f00 */
[----:B------:R-:W-:-:S02]  /*155c0*/  IMAD.MOV.U32 R97, RZ, RZ, R93 ;  /* 0x000000ffff617224 */ /* 0x000fc400078e005d */
[----:B------:R-:W-:Y:S02]  /*155d0*/  IMAD.MOV.U32 R98, RZ, RZ, R94 ;  /* 0x000000ffff627224 */ /* 0x000fe400078e005e */
[----:B------:R-:W-:Y:S01]  /*155e0*/  IMAD.MOV.U32 R160, RZ, RZ, R113 ;  /* 0x000000ffffa07224 */ /* 0x000fe200078e0071 */
[----:B------:R-:W-:Y:S01]  /*155f0*/  MOV R162, R115 ;  /* 0x0000007300a27202 */ /* 0x000fe20000000f00 */
        /* <DEDUP_REMOVED lines=9> */
[C---:B-1----:R-:W-:Y:S06]  /*15690*/  HMMA.16816.F32 R76, R4.reuse, R8, R148 ;  /* 0x00000008044c723c */ /* 0x042fec0000001894 */
[----:B------:R-:W-:Y:S01]  /*156a0*/  HMMA.16816.F32 R64, R4, R10, R144 ;  /* 0x0000000a0440723c */ /* 0x000fe20000001890 */
[----:B------:R-:W1:Y:S01]  /*156b0*/  LDSM.16.MT88.4 R8, [R187+0x18000] ;  /* 0x01800000bb08783b */ /* 0x000e620000004200 */
[----:B------:R-:W-:Y:S02]  /*156c0*/  @!P3 HADD2 R50, -R181.H0_H0, -RZ.H0_H0 ;  /* 0xa00000ffb532b230 */ /* 0x000fe40000000900 */
[----:B------:R-:W-:-:S02]  /*156d0*/  @!P2 HADD2 R49, -R180.H0_H0, -RZ.H0_H0 ;  /* 0xa00000ffb431a230 */ /* 0x000fc40000000900 */
[----:B------:R-:W-:Y:S01]  /*156e0*/  @!P5 HADD2 R48, -R133.H0_H0, -RZ.H0_H0 ;  /* 0xa00000ff8530d230 */ /* 0x000fe20000000900 */
[----:B------:R-:W-:Y:S02]  /*156f0*/  PRMT R194, R181, 0x5410, R180 ;  /* 0x00005410b5c27816 */ /* 0x000fe400000000b4 */
[----:B------:R-:W-:Y:S02]  /*15700*/  @!P3 PRMT R181, R50, 0x5410, RZ ;  /* 0x0000541032b5b816 */ /* 0x000fe400000000ff */
[----:B------:R-:W-:Y:S02]  /*15710*/  @!P2 PRMT R180, R49, 0x5410, RZ ;  /* 0x0000541031b4a816 */ /* 0x000fe400000000ff */
[----:B------:R-:W-:Y:S02]  /*15720*/  @!P5 PRMT R133, R48, 0x5410, RZ ;  /* 0x000054103085d816 */ /* 0x000fe400000000ff */
        /* <DEDUP_REMOVED lines=8> */
[----:B------:R-:W-:Y:S01]  /*157b0*/  HMMA.16816.F32 R88, R4, R10, R172 ;  /* 0x0000000a0458723c */ /* 0x000fe200000018ac */
[----:B------:R-:W1:Y:S01]  /*157c0*/  LDSM.16.MT88.4 R8, [R186+0x1a000] ;  /* 0x01a00000ba08783b */ /* 0x000e620000004200 */
        /* <DEDUP_REMOVED lines=9> */
[----:B------:R-:W-:-:S05]  /*15860*/  @!P0 HADD2 R44, -R134.H0_H0, -RZ.H0_H0 ;  /* 0xa00000ff862c8230 */ /* 0x000fca0000000900 */
[----:B------:R-:W-:Y:S02]  /*15870*/  @!P0 PRMT R134, R44, 0x5410, RZ ;  /* 0x000054102c868816 */ /* 0x000fe400000000ff */
        /* <DEDUP_REMOVED lines=20> */
[----:B------:R-:W2:Y:S01]  /*159c0*/  LDL.LU R184, [R1+0x1a4] ;  /* 0x0001a40001b87983 */ /* 0x000ea20000300800 */
[----:B------:R-:W-:Y:S02]  /*159d0*/  IMAD.MOV.U32 R161, RZ, RZ, R165 ;  /* 0x000000ffffa17224 */ /* 0x000fe400078e00a5 */
        /* <DEDUP_REMOVED lines=8> */
[----:B------:R-:W-:Y:S01]  /*15a60*/  IMAD.MOV.U32 R2, RZ, RZ, R201 ;  /* 0x000000ffff027224 */ /* 0x000fe200078e00c9 */
[----:B------:R-:W3:Y:S01]  /*15a70*/  LDL.LU R197, [R1+0x1a0] ;  /* 0x0001a00001c57983 */ /* 0x000ee20000300800 */
[----:B------:R-:W-:Y:S01]  /*15a80*/  IMAD.MOV.U32 R152, RZ, RZ, R156 ;  /* 0x000000ffff987224 */ /* 0x000fe200078e009c */
[----:B-1----:R-:W-:Y:S01]  /*15a90*/  HMMA.16816.F32 R104, R4, R8, R228 ;  /* 0x000000080468723c */ /* 0x002fe200000018e4 */
[----:B------:R-:W-:-:S02]  /*15aa0*/  IMAD.MOV.U32 R153, RZ, RZ, R157 ;  /* 0x000000ffff997224 */ /* 0x000fc400078e009d */
[----:B------:R-:W-:-:S03]  /*15ab0*/  IMAD.MOV.U32 R158, RZ, RZ, R162 ;  /* 0x000000ffff9e7224 */ /* 0x000fc600078e00a2 */
[----:B------:R-:W-:Y:S01]  /*15ac0*/  HMMA.16816.F32 R84, R4, R10, R232 ;  /* 0x0000000a0454723c */ /* 0x000fe200000018e8 */
[----:B------:R-:W1:Y:S01]  /*15ad0*/  LDSM.16.MT88.4 R8, [R185+0x1c000] ;  /* 0x01c00000b908783b */ /* 0x000e620000004200 */
[----:B------:R-:W-:Y:S01]  /*15ae0*/  IMAD.MOV.U32 R156, RZ, RZ, R160 ;  /* 0x000000ffff9c7224 */ /* 0x000fe200078e00a0 */
[----:B------:R-:W-:Y:S01]  /*15af0*/  MOV R163, R167 ;  /* 0x000000a700a37202 */ /* 0x000fe20000000f00 */
[----:B------:R-:W-:Y:S01]  /*15b00*/  IMAD.MOV.U32 R157, RZ, RZ, R161 ;  /* 0x000000ffff9d7224 */ /* 0x000fe200078e00a1 */
[----:B------:R-:W-:Y:S01]  /*15b10*/  MOV R147, R151 ;  /* 0x0000009700937202 */ /* 0x000fe20000000f00 */
[----:B------:R-:W-:Y:S01]  /*15b20*/  IMAD.MOV.U32 R162, RZ, RZ, R166 ;  /* 0x000000ffffa27224 */ /* 0x000fe200078e00a6 */
[----:B------:R-:W4:Y:S01]  /*15b30*/  LDL.LU R201, [R1+0x19c] ;  /* 0x00019c0001c97983 */ /* 0x000f220000300800 */
[----:B------:R-:W-:Y:S02]  /*15b40*/  IMAD.MOV.U32 R160, RZ, RZ, R164 ;  /* 0x000000ffffa07224 */ /* 0x000fe400078e00a4 */
        /* <DEDUP_REMOVED lines=10> */
[----:B------:R-:W2:Y:S01]  /*15bf0*/  LDL.LU R190, [R1+0x194] ;  /* 0x0001940001be7983 */ /* 0x000ea20000300800 */
[----:B------:R-:W-:Y:S02]  /*15c00*/  IMAD.MOV.U32 R0, RZ, RZ, R204 ;  /* 0x000000ffff007224 */ /* 0x000fe400078e00cc */
[----:B------:R-:W-:Y:S02]  /*15c10*/  IMAD.MOV.U32 R148, RZ, RZ, R152 ;  /* 0x000000ffff947224 */ /* 0x000fe400078e0098 */
[----:B------:R-:W-:Y:S02]  /*15c20*/  IMAD.MOV.U32 R149, RZ, RZ, R153 ;  /* 0x000000ffff957224 */ /* 0x000fe400078e0099 */
[----:B------:R-:W-:Y:S01]  /*15c30*/  IMAD.MOV.U32 R154, RZ, RZ, R158 ;  /* 0x000000ffff9a7224 */ /* 0x000fe200078e009e */
[----:B------:R-:W-:Y:S01]  /*15c40*/  MOV R159, R163 ;  /* 0x000000a3009f7202 */ /* 0x000fe20000000f00 */
[----:B------:R-:W-:Y:S01]  /*15c50*/  IMAD.MOV.U32 R2, RZ, RZ, R192 ;  /* 0x000000ffff027224 */ /* 0x000fe200078e00c0 */
[----:B------:R-:W3:Y:S01]  /*15c60*/  LDL.LU R204, [R1+0x190] ;  /* 0x0001900001cc7983 */ /* 0x000ee20000300800 */
[----:B------:R-:W-:-:S02]  /*15c70*/  IMAD.MOV.U32 R152, RZ, RZ, R156 ;  /* 0x000000ffff987224 */ /* 0x000fc400078e009c */
[----:B------:R-:W-:Y:S01]  /*15c80*/  IMAD.MOV.U32 R153, RZ, RZ, R157 ;  /* 0x000000ffff997224 */ /* 0x000fe200078e009d */
[----:B------:R-:W2:Y:S01]  /*15c90*/  LDL.LU R192, [R1+0x18c] ;  /* 0x00018c0001c07983 */ /* 0x000ea20000300800 */
        /* <DEDUP_REMOVED lines=11> */
[----:B------:R-:W-:Y:S01]  /*15d50*/  MOV R147, R151 ;  /* 0x0000009700937202 */ /* 0x000fe20000000f00 */
[----:B------:R-:W-:Y:S01]  /*15d60*/  IMAD.MOV.U32 R164, RZ, RZ, R0 ;  /* 0x000000ffffa47224 */ /* 0x000fe200078e0000 */
[----:B------:R-:W4:Y:S01]  /*15d70*/  LDL.LU R205, [R1+0x184] ;  /* 0x0001840001cd7983 */ /* 0x000f220000300800 */
[----:B------:R-:W-:Y:S01]  /*15d80*/  IMAD.MOV.U32 R146, RZ, RZ, R150 ;  /* 0x000000ffff927224 */ /* 0x000fe200078e0096 */
[----:B------:R-:W-:Y:S01]  /*15d90*/  MOV R150, R154 ;  /* 0x0000009a00967202 */ /* 0x000fe20000000f00 */
[----:B------:R-:W-:Y:S02]  /*15da0*/  IMAD.MOV.U32 R165, RZ, RZ, R2 ;  /* 0x000000ffffa57224 */ /* 0x000fe400078e0002 */
[----:B------:R-:W-:-:S02]  /*15db0*/  IMAD.MOV.U32 R0, RZ, RZ, R199 ;  /* 0x000000ffff007224 */ /* 0x000fc400078e00c7 */
[----:B------:R-:W-:Y:S01]  /*15dc0*/  IMAD.MOV.U32 R145, RZ, RZ, R149 ;  /* 0x000000ffff917224 */ /* 0x000fe200078e0095 */
[----:B------:R-:W3:Y:S01]  /*15dd0*/  LDL.LU R199, [R1+0x180] ;  /* 0x0001800001c77983 */ /* 0x000ee20000300800 */
[----:B------:R-:W-:Y:S02]  /*15de0*/  IMAD.MOV.U32 R2, RZ, RZ, R132 ;  /* 0x000000ffff027224 */ /* 0x000fe400078e0084 */
[----:B------:R-:W-:Y:S01]  /*15df0*/  IMAD.MOV.U32 R149, RZ, RZ, R153 ;  /* 0x000000ffff957224 */ /* 0x000fe200078e0099 */
[----:B------:R-:W-:Y:S01]  /*15e00*/  MOV R153, R157 ;  /* 0x0000009d00997202 */ /* 0x000fe20000000f00 */
[----:B------:R-:W-:Y:S01]  /*15e10*/  IMAD.MOV.U32 R151, RZ, RZ, R155 ;  /* 0x000000ffff977224 */ /* 0x000fe200078e009b */
[----:B------:R-:W2:Y:S01]  /*15e20*/  LDL.LU R132, [R1+0x17c] ;  /* 0x00017c0001847983 */ /* 0x000ea20000300800 */
[----:B------:R-:W-:Y:S02]  /*15e30*/  IMAD.MOV.U32 R154, RZ, RZ, R158 ;  /* 0x000000ffff9a7224 */ /* 0x000fe400078e009e */
[----:B------:R-:W-:Y:S01]  /*15e40*/  IMAD.MOV.U32 R155, RZ, RZ, R159 ;  /* 0x000000ffff9b7224 */ /* 0x000fe200078e009f */
[----:B------:R-:W-:Y:S01]  /*15e50*/  MOV R159, R163 ;  /* 0x000000a3009f7202 */ /* 0x000fe20000000f00 */
[----:B------:R-:W-:Y:S01]  /*15e60*/  IMAD.MOV.U32 R158, RZ, RZ, R162 ;  /* 0x000000ffff9e7224 */ /* 0x000fe200078e00a2 */
[----:B------:R-:W-:Y:S01]  /*15e70*/  MOV R162, R166 ;  /* 0x000000a600a27202 */ /* 0x000fe20000000f00 */
[----:B------:R-:W-:-:S02]  /*15e80*/  IMAD.MOV.U32 R21, RZ, RZ, R194 ;  /* 0x000000ffff157224 */ /* 0x000fc400078e00c2 */
[----:B------:R-:W-:Y:S01]  /*15e90*/  IMAD.MOV.U32 R157, RZ, RZ, R161 ;  /* 0x000000ffff9d7224 */ /* 0x000fe200078e00a1 */
[----:B------:R-:W4:Y:S01]  /*15ea0*/  LDL.LU R194, [R1+0x178] ;  /* 0x0001780001c27983 */ /* 0x000f220000300800 */
[----:B------:R-:W-:Y:S02]  /*15eb0*/  IMAD.MOV.U32 R161, RZ, RZ, R165 ;  /* 0x000000ffffa17224 */ /* 0x000fe400078e00a5 */
[----:B------:R-:W-:Y:S02]  /*15ec0*/  IMAD.MOV.U32 R166, RZ, RZ, R0 ;  /* 0x000000ffffa67224 */ /* 0x000fe400078e0000 */
[----:B------:R-:W-:Y:S02]  /*15ed0*/  IMAD.MOV.U32 R163, RZ, RZ, R200 ;  /* 0x000000ffffa37224 */ /* 0x000fe400078e00c8 */
[----:B------:R-:W-:Y:S01]  /*15ee0*/  IMAD.MOV.U32 R165, RZ, RZ, R2 ;  /* 0x000000ffffa57224 */ /* 0x000fe200078e0002 */
[----:B------:R-:W4:Y:S01]  /*15ef0*/  LDL.LU R200, [R1+0x174] ;  /* 0x0001740001c87983 */ /* 0x000f220000300800 */
[----:B------:R-:W-:Y:S01]  /*15f00*/  IMAD.MOV.U32 R0, RZ, RZ, R208 ;  /* 0x000000ffff007224 */ /* 0x000fe200078e00d0 */
[----:B------:R-:W-:-:S02]  /*15f10*/  MOV R2, R220 ;  /* 0x000000dc00027202 */ /* 0x000fc40000000f00 */
[----:B------:R-:W3:Y:S04]  /*15f20*/  LDL.LU R208, [R1+0x170] ;  /* 0x0001700001d07983 */ /* 0x000ee80000300800 */
[----:B------:R-:W4:Y:S01]  /*15f30*/  LDL.LU R220, [R1+0x16c] ;  /* 0x00016c0001dc7983 */ /* 0x000f220000300800 */
[C---:B-1----:R-:W-:Y:S06]  /*15f40*/  HMMA.16816.F32 R68, R4.reuse, R8, R68 ;  /* 0x000000080444723c */ /* 0x042fec0000001844 */
[----:B------:R-:W-:Y:S01]  /*15f50*/  HMMA.16816.F32 R56, R4, R10, R236 ;  /* 0x0000000a0438723c */ /* 0x000fe200000018ec */
[----:B------:R-:W1:Y:S01]  /*15f60*/  LDSM.16.MT88.4 R8, [R186+0x1c000] ;  /* 0x01c00000ba08783b */ /* 0x000e620000004200 */
[----:B------:R-:W-:-:S04]  /*15f70*/  IMAD.MOV.U32 R15, RZ, RZ, R24 ;  /* 0x000000ffff0f7224 */ /* 0x000fc800078e0018 */
        /* <DEDUP_REMOVED lines=15> */
[----:B------:R-:W-:Y:S01]  /*16070*/  IMAD.MOV.U32 R138, RZ, RZ, R145 ;  /* 0x000000ffff8a7224 */ /* 0x000fe200078e0091 */
[----:B------:R-:W-:Y:S01]  /*16080*/  MOV R137, R144 ;  /* 0x0000009000897202 */ /* 0x000fe20000000f00 */
[C---:B-1----:R-:W-:Y:S06]  /*16090*/  HMMA.16816.F32 R120, R4.reuse, R8, R120 ;  /* 0x000000080478723c */ /* 0x042fec0000001878 */
[----:B------:R-:W-:Y:S01]  /*160a0*/  HMMA.16816.F32 R124, R4, R10, R124 ;  /* 0x0000000a047c723c */ /* 0x000fe2000000187c */
[----:B------:R-:W1:Y:S01]  /*160b0*/  LDSM.16.MT88.4 R8, [R186+0x1e000] ;  /* 0x01e00000ba08783b */ /* 0x000e620000004200 */
[----:B------:R-:W-:-:S02]  /*160c0*/  IMAD.MOV.U32 R139, RZ, RZ, R146 ;  /* 0x000000ffff8b7224 */ /* 0x000fc400078e0092 */
        /* <DEDUP_REMOVED lines=39> */
[----:B------:R-:W-:Y:S01]  /*16340*/  IMAD.MOV.U32 R160, RZ, RZ, R0 ;  /* 0x000000ffffa07224 */ /* 0x000fe200078e0000 */
[----:B--2---:R-:W-:Y:S01]  /*16350*/  MOV R0, R132 ;  /* 0x0000008400007202 */ /* 0x004fe20000000f00 */
[----:B------:R-:W-:Y:S01]  /*16360*/  IMAD.MOV.U32 R163, RZ, RZ, R15 ;  /* 0x000000ffffa37224 */ /* 0x000fe200078e000f */
[----:B------:R-:W-:Y:S01]  /*16370*/  MOV R15, R221 ;  /* 0x000000dd000f7202 */ /* 0x000fe20000000f00 */
[----:B------:R-:W-:Y:S01]  /*16380*/  IMAD.MOV.U32 R156, RZ, RZ, R162 ;  /* 0x000000ffff9c7224 */ /* 0x000fe200078e00a2 */
[----:B------:R2:W5:Y:S01]  /*16390*/  LDL.LU R132, [R1+0x164] ;  /* 0x0001640001847983 */ /* 0x0005620000300800 */
[----:B------:R-:W-:Y:S02]  /*163a0*/  IMAD.MOV.U32 R162, RZ, RZ, R2 ;  /* 0x000000ffffa27224 */ /* 0x000fe400078e0002 */
[----:B------:R-:W-:Y:S02]  /*163b0*/  IMAD.MOV.U32 R2, RZ, RZ, R222 ;  /* 0x000000ffff027224 */ /* 0x000fe400078e00de */
[----:B----4-:R-:W-:Y:S01]  /*163c0*/  IMAD.MOV.U32 R21, RZ, RZ, R220 ;  /* 0x000000ffff157224 */ /* 0x010fe200078e00dc */
[----:B------:R-:W-:Y:S01]  /*163d0*/  MOV R170, R163 ;  /* 0x000000a300aa7202 */ /* 0x000fe20000000f00 */
[----:B------:R-:W-:Y:S01]  /*163e0*/  IMAD.MOV.U32 R144, RZ, RZ, R147 ;  /* 0x000000ffff907224 */ /* 0x000fe200078e0093 */
[----:B------:R2:W5:Y:S01]  /*163f0*/  LDL.LU R217, [R1+0x160] ;  /* 0x0001600001d97983 */ /* 0x0005620000300800 */
[----:B------:R-:W-:-:S02]  /*16400*/  IMAD.MOV.U32 R171, RZ, RZ, R0 ;  /* 0x000000ffffab7224 */ /* 0x000fc400078e0000 */
[----:B------:R-:W-:Y:S02]  /*16410*/  IMAD.MOV.U32 R146, RZ, RZ, R157 ;  /* 0x000000ffff927224 */ /* 0x000fe400078e009d */
[----:B------:R-:W-:Y:S01]  /*16420*/  IMAD.MOV.U32 R168, RZ, RZ, R2 ;  /* 0x000000ffffa87224 */ /* 0x000fe200078e0002 */
[----:B---3--:R-:W-:Y:S01]  /*16430*/  MOV R2, R208 ;  /* 0x000000d000027202 */ /* 0x008fe20000000f00 */
        /* <DEDUP_REMOVED lines=8> */
[----:B------:R-:W-:Y:S01]  /*164c0*/  IMAD.MOV.U32 R169, RZ, RZ, R0 ;  /* 0x000000ffffa97224 */ /* 0x000fe200078e0000 */
[----:B------:R2:W5:Y:S01]  /*164d0*/  LDL.LU R220, [R1+0x15c] ;  /* 0x00015c0001dc7983 */ /* 0x0005620000300800 */
[----:B------:R-:W-:-:S02]  /*164e0*/  IMAD.MOV.U32 R161, RZ, RZ, R211 ;  /* 0x000000ffffa17224 */ /* 0x000fc400078e00d3 */
[----:B------:R-:W-:Y:S01]  /*164f0*/  IMAD.MOV.U32 R174, RZ, RZ, R170 ;  /* 0x000000ffffae7224 */ /* 0x000fe200078e00aa */
[----:B------:R-:W-:Y:S01]  /*16500*/  MOV R170, R163 ;  /* 0x000000a300aa7202 */ /* 0x000fe20000000f00 */
[----:B------:R-:W-:Y:S01]  /*16510*/  IMAD.MOV.U32 R0, RZ, RZ, R22 ;  /* 0x000000ffff007224 */ /* 0x000fe200078e0016 */
[----:B------:R-:W-:Y:S01]  /*16520*/  HMMA.16816.F32 R144, R4, R10, R144 ;  /* 0x0000000a0490723c */ /* 0x000fe20000001890 */
        /* <DEDUP_REMOVED lines=9> */
[----:B------:R-:W-:Y:S01]  /*165c0*/  IMAD.WIDE.U32 R4, R14, -0x2daee0ad, RZ ;  /* 0xd2511f530e047825 */ /* 0x000fe200078e00ff */
[----:B------:R-:W-:Y:S01]  /*165d0*/  MOV R179, R15 ;  /* 0x0000000f00b37202 */ /* 0x000fe20000000f00 */
[----:B------:R2:W5:Y:S02]  /*165e0*/  LDL.LU R221, [R1+0x158] ;  /* 0x0001580001dd7983 */ /* 0x0005640000300800 */
[----:B------:R-:W-:Y:S02]  /*165f0*/  IMAD.MOV.U32 R177, RZ, RZ, R161 ;  /* 0x000000ffffb17224 */ /* 0x000fe400078e00a1 */
[----:B------:R-:W-:-:S02]  /*16600*/  IMAD.MOV.U32 R215, RZ, RZ, R0 ;  /* 0x000000ffffd77224 */ /* 0x000fc400078e0000 */
[----:B------:R-:W-:Y:S02]  /*16610*/  IMAD.MOV.U32 R214, RZ, RZ, R160 ;  /* 0x000000ffffd67224 */ /* 0x000fe400078e00a0 */
[----:B------:R-:W-:Y:S01]  /*16620*/  IMAD.MOV.U32 R15, RZ, RZ, R198 ;  /* 0x000000ffff0f7224 */ /* 0x000fe200078e00c6 */
[----:B------:R-:W-:Y:S01]  /*16630*/  MOV R213, R179 ;  /* 0x000000b300d57202 */ /* 0x000fe20000000f00 */
[----:B------:R-:W-:Y:S01]  /*16640*/  IMAD.MOV.U32 R161, RZ, RZ, R201 ;  /* 0x000000ffffa17224 */ /* 0x000fe200078e00c9 */
[----:B------:R-:W-:Y:S01]  /*16650*/  SHF.R.U32.HI R7, RZ, 0x10, R4 ;  /* 0x00000010ff077819 */ /* 0x000fe20000011604 */
[----:B------:R-:W-:Y:S01]  /*16660*/  IMAD.MOV.U32 R0, RZ, RZ, R200 ;  /* 0x000000ffff007224 */ /* 0x000fe200078e00c8 */
[----:B------:R-:W-:Y:S01]  /*16670*/  SHF.R.U32.HI R8, RZ, 0x18, R4 ;  /* 0x00000018ff087819 */ /* 0x000fe20000011604 */
[----:B------:R-:W-:Y:S01]  /*16680*/  IMAD.MOV.U32 R160, RZ, RZ, R2 ;  /* 0x000000ffffa07224 */ /* 0x000fe200078e0002 */
[----:B------:R-:W-:Y:S01]  /*16690*/  LOP3.LUT R2, R4, 0xffff, RZ, 0xc0, !PT ;  /* 0x0000ffff04027812 */ /* 0x000fe200078ec0ff */
[----:B------:R-:W-:-:S02]  /*166a0*/  IMAD.MOV.U32 R212, RZ, RZ, R215 ;  /* 0x000000ffffd47224 */ /* 0x000fc400078e00d7 */
[----:B------:R-:W-:Y:S02]  /*166b0*/  IMAD.MOV.U32 R238, RZ, RZ, R156 ;  /* 0x000000ffffee7224 */ /* 0x000fe400078e009c */
[----:B------:R-:W-:Y:S01]  /*166c0*/  IMAD.MOV.U32 R247, RZ, RZ, R159 ;  /* 0x000000fffff77224 */ /* 0x000fe200078e009f */
[----:B------:R-:W-:Y:S01]  /*166d0*/  MOV R21, R216 ;  /* 0x000000d800157202 */ /* 0x000fe20000000f00 */
[----:B------:R-:W-:Y:S01]  /*166e0*/  IMAD.MOV.U32 R215, RZ, RZ, R161 ;  /* 0x000000ffffd77224 */ /* 0x000fe200078e00a1 */
[----:B------:R-:W-:Y:S01]  /*166f0*/  MOV R161, R0 ;  /* 0x0000000000a17202 */ /* 0x000fe20000000f00 */
[----:B------:R-:W-:Y:S01]  /*16700*/  IMAD.MOV.U32 R237, RZ, RZ, R157 ;  /* 0x000000ffffed7224 */ /* 0x000fe200078e009d */
[----:B------:R-:W-:Y:S01]  /*16710*/  LOP3.LUT R0, R5, UR21, R12, 0x96, !PT ;  /* 0x0000001505007c12 */ /* 0x000fe2000f8e960c */
[----:B------:R-:W-:Y:S01]  /*16720*/  IMAD.MOV.U32 R179, RZ, RZ, R15 ;  /* 0x000000ffffb37224 */ /* 0x000fe200078e000f */
[----:B------:R-:W-:Y:S01]  /*16730*/  SHF.R.U32.HI R5, RZ, 0x8, R2 ;  /* 0x00000008ff057819 */ /* 0x000fe20000011602 */
[----:B------:R-:W1:Y:S01]  /*16740*/  LDSM.16.MT88.4 R12, [R185+0x18800] ;  /* 0x01880000b90c783b */ /* 0x000e620000004200 */
[----:B------:R-:W-:Y:S01]  /*16750*/  LOP3.LUT R2, R4, 0xff, RZ, 0xc0, !PT ;  /* 0x000000ff04027812 */ /* 0x000fe200078ec0ff */
[----:B------:R-:W-:-:S02]  /*16760*/  IMAD.MOV.U32 R172, RZ, RZ, R174 ;  /* 0x000000ffffac7224 */ /* 0x000fc400078e00ae */
[----:B------:R-:W-:Y:S01]  /*16770*/  IMAD.MOV.U32 R175, RZ, RZ, R162 ;  /* 0x000000ffffaf7224 */ /* 0x000fe200078e00a2 */
[----:B------:R-:W-:Y:S01]  /*16780*/  PRMT R9, R2, 0x5410, R5 ;  /* 0x0000541002097816 */ /* 0x000fe20000000005 */
[----:B------:R-:W-:Y:S01]  /*16790*/  IMAD.MOV.U32 R22, RZ, RZ, R207 ;  /* 0x000000ffff167224 */ /* 0x000fe200078e00cf */
[----:B------:R-:W-:Y:S01]  /*167a0*/  LOP3.LUT R2, R0, 0xffff, RZ, 0xc0, !PT ;  /* 0x0000ffff00027812 */ /* 0x000fe200078ec0ff */
[----:B------:R2:W5:Y:S03]  /*167b0*/  LDL.LU R222, [R1+0x154] ;  /* 0x0001540001de7983 */ /* 0x0005660000300800 */
[----:B------:R-:W-:Y:S02]  /*167c0*/  SHF.R.U32.HI R4, RZ, 0x8, R2 ;  /* 0x00000008ff047819 */ /* 0x000fe40000011602 */
[----:B------:R-:W-:Y:S02]  /*167d0*/  SHF.R.U32.HI R6, RZ, 0x18, R0 ;  /* 0x00000018ff067819 */ /* 0x000fe40000011600 */
[----:B------:R-:W-:-:S02]  /*167e0*/  MOV R239, R172 ;  /* 0x000000ac00ef7202 */ /* 0x000fc40000000f00 */
[----:B------:R-:W-:Y:S01]  /*167f0*/  MOV R162, R21 ;  /* 0x0000001500a27202 */ /* 0x000fe20000000f00 */
[----:B------:R-:W-:Y:S01]  /*16800*/  IMAD.MOV.U32 R178, RZ, RZ, R175 ;  /* 0x000000ffffb27224 */ /* 0x000fe200078e00af */
[----:B------:R-:W-:Y:S01]  /*16810*/  LOP3.LUT R2, R0, 0xff, RZ, 0xc0, !PT ;  /* 0x000000ff00027812 */ /* 0x000fe200078ec0ff */
[----:B------:R2:W5:Y:S03]  /*16820*/  LDL.LU R216, [R1+0x150] ;  /* 0x0001500001d87983 */ /* 0x0005660000300800 */
[----:B------:R-:W-:Y:S02]  /*16830*/  PRMT R4, R2, 0x5410, R4 ;  /* 0x0000541002047816 */ /* 0x000fe40000000004 */
[----:B------:R-:W-:Y:S02]  /*16840*/  LOP3.LUT R5, R7, 0xff, RZ, 0xc0, !PT ;  /* 0x000000ff07057812 */ /* 0x000fe400078ec0ff */
[----:B------:R-:W-:Y:S01]  /*16850*/  MOV R174, R163 ;  /* 0x000000a300ae7202 */ /* 0x000fe20000000f00 */
[----:B------:R-:W-:Y:S01]  /*16860*/  IMAD.MOV.U32 R21, RZ, RZ, R206 ;  /* 0x000000ffff157224 */ /* 0x000fe200078e00ce */
[----:B------:R-:W-:Y:S01]  /*16870*/  SHF.R.U32.HI R2, RZ, 0x10, R0 ;  /* 0x00000010ff027819 */ /* 0x000fe20000011600 */
[----:B------:R2:W5:Y:S03]  /*16880*/  LDL.LU.64 R210, [R1+0x148] ;  /* 0x0001480001d27983 */ /* 0x0005660000300a00 */
[----:B------:R-:W-:-:S02]  /*16890*/  LOP3.LUT R2, R2, 0xff, RZ, 0xc0, !PT ;  /* 0x000000ff02027812 */ /* 0x000fc400078ec0ff */
[----:B------:R-:W-:Y:S02]  /*168a0*/  PRMT R5, R5, 0x5410, R8 ;  /* 0x0000541005057816 */ /* 0x000fe40000000008 */
[----:B------:R-:W-:Y:S01]  /*168b0*/  MOV R175, R162 ;  /* 0x000000a200af7202 */ /* 0x000fe20000000f00 */
[----:B------:R-:W-:Y:S01]  /*168c0*/  IMAD.MOV.U32 R163, RZ, RZ, R203 ;  /* 0x000000ffffa37224 */ /* 0x000fe200078e00cb */
[----:B------:R-:W-:Y:S01]  /*168d0*/  HSET2.LE.AND R0, R4, R20, PT ;  /* 0x0000001404007233 */ /* 0x000fe20003803000 */
[----:B------:R2:W5:Y:S01]  /*168e0*/  LDL.LU R209, [R1+0x140] ;  /* 0x0001400001d17983 */ /* 0x0005620000300800 */
[----:B------:R-:W-:-:S03]  /*168f0*/  PRMT R2, R2, 0x5410, R6 ;  /* 0x0000541002027816 */ /* 0x000fc60000000006 */
[----:B------:R-:W-:Y:S01]  /*16900*/  LOP3.LUT R4, R0, R212, RZ, 0xc0, !PT ;  /* 0x000000d400047212 */ /* 0x000fe200078ec0ff */
[----:B------:R2:W5:Y:S01]  /*16910*/  LDL.LU R208, [R1+0x13c] ;  /* 0x00013c0001d07983 */ /* 0x0005620000300800 */
[--C-:B------:R-:W-:Y:S02]  /*16920*/  HSET2.LE.AND R0, R2, R20.reuse, PT ;  /* 0x0000001402007233 */ /* 0x100fe40003803000 */
[--C-:B------:R-:W-:Y:S01]  /*16930*/  HSET2.LE.AND R2, R9, R20.reuse, PT ;  /* 0x0000001409027233 */ /* 0x100fe20003803000 */
[----:B------:R2:W5:Y:S01]  /*16940*/  LDL.LU R207, [R1+0x138] ;  /* 0x0001380001cf7983 */ /* 0x0005620000300800 */
[----:B------:R-:W-:Y:S02]  /*16950*/  HSET2.LE.AND R7, R5, R20, PT ;  /* 0x0000001405077233 */ /* 0x000fe40003803000 */
[----:B------:R-:W-:Y:S01]  /*16960*/  LOP3.LUT R5, R0, R213, RZ, 0xc0, !PT ;  /* 0x000000d500057212 */ /* 0x000fe200078ec0ff */
[----:B------:R2:W5:Y:S01]  /*16970*/  LDL.LU R206, [R1+0x134] ;  /* 0x0001340001ce7983 */ /* 0x0005620000300800 */
[----:B------:R-:W-:-:S02]  /*16980*/  LOP3.LUT R6, R2, R214, RZ, 0xc0, !PT ;  /* 0x000000d602067212 */ /* 0x000fc400078ec0ff */
[----:B------:R-:W-:Y:S01]  /*16990*/  LOP3.LUT R7, R7, R215, RZ, 0xc0, !PT ;  /* 0x000000d707077212 */ /* 0x000fe200078ec0ff */
[----:B------:R-:W-:Y:S01]  /*169a0*/  IMAD.MOV.U32 R0, RZ, RZ, R167 ;  /* 0x000000ffff007224 */ /* 0x000fe200078e00a7 */
[----:B------:R-:W-:Y:S01]  /*169b0*/  MOV R162, R202 ;  /* 0x000000ca00a27202 */ /* 0x000fe20000000f00 */
[----:B------:R2:W5:Y:S04]  /*169c0*/  LDL.LU R205, [R1+0x130] ;  /* 0x0001300001cd7983 */ /* 0x0005680000300800 */
[C---:B-1----:R-:W-:Y:S01]  /*169d0*/  HMMA.16816.F32 R8, R4.reuse, R14, R16 ;  /* 0x0000000e0408723c */ /* 0x042fe20000001810 */
[----:B------:R-:W1:Y:S04]  /*169e0*/  LDSM.16.MT88.4 R16, [R186+0x18800] ;  /* 0x01880000ba10783b */ /* 0x000e680000004200 */
[----:B------:R2:W5:Y:S01]  /*169f0*/  LDL.LU R204, [R1+0x12c] ;  /* 0x00012c0001cc7983 */ /* 0x0005620000300800 */
[C---:B------:R-:W-:Y:S03]  /*16a00*/  HMMA.16816.F32 R164, R4.reuse, R12, R52 ;  /* 0x0000000c04a4723c */ /* 0x040fe60000001834 */
[----:B------:R-:W3:Y:S04]  /*16a10*/  LDSM.16.MT88.4 R12, [R188+0x18800] ;  /* 0x01880000bc0c783b */ /* 0x000ee80000004200 */
[----:B------:R2:W5:Y:S04]  /*16a20*/  LDL.LU R201, [R1+0x128] ;  /* 0x0001280001c97983 */ /* 0x0005680000300800 */
[----:B------:R2:W5:Y:S04]  /*16a30*/  LDL.LU.64 R202, [R1+0x120] ;  /* 0x0001200001ca7983 */ /* 0x0005680000300a00 */
[----:B------:R2:W5:Y:S03]  /*16a40*/  LDL.LU R200, [R1+0x118] ;  /* 0x0001180001c87983 */ /* 0x0005660000300800 */
[----:B------:R-:W-:Y:S01]  /*16a50*/  MOV R213, R11 ;  /* 0x0000000b00d57202 */ /* 0x000fe20000000f00 */
[----:B------:R-:W-:Y:S01]  /*16a60*/  IMAD.MOV.U32 R212, RZ, RZ, R9 ;  /* 0x000000ffffd47224 */ /* 0x000fe200078e0009 */
[----:B------:R-:W-:Y:S01]  /*16a70*/  MOV R2, R8 ;  /* 0x0000000800027202 */ /* 0x000fe20000000f00 */
[----:B------:R-:W-:Y:S01]  /*16a80*/  IMAD.MOV.U32 R172, RZ, RZ, R10 ;  /* 0x000000ffffac7224 */ /* 0x000fe200078e000a */
[----:B------:R2:W5:Y:S04]  /*16a90*/  LDL.LU R199, [R1+0x114] ;  /* 0x0001140001c77983 */ /* 0x0005680000300800 */
[----:B------:R-:W4:Y:S04]  /*16aa0*/  LDSM.16.MT88.4 R8, [R187+0x18800] ;  /* 0x01880000bb08783b */ /* 0x000f280000004200 */
[----:B------:R2:W5:Y:S01]  /*16ab0*/  LDL.LU R198, [R1+0x110] ;  /* 0x0001100001c67983 */ /* 0x0005620000300800 */
        /* <DEDUP_REMOVED lines=9> */
[C---:B-1----:R-:W-:Y:S06]  /*16b50*/  HMMA.16816.F32 R108, R4.reuse, R16, R108 ;  /* 0x00000010046c723c */ /* 0x042fec000000186c */
[----:B---3--:R-:W-:-:S15]  /*16b60*/  HMMA.16816.F32 R240, R4, R12, R72 ;  /* 0x0000000c04f0723c */ /* 0x008fde0000001848 */
[----:B------:R-:W-:-:S03]  /*16b70*/  NOP ;  /* 0x0000000000007918 */ /* 0x000fc60000000000 */
[----:B------:R-:W-:Y:S01]  /*16b80*/  IMAD.MOV.U32 R36, RZ, RZ, R109 ;  /* 0x000000ffff247224 */ /* 0x000fe200078e006d */
[----:B------:R-:W-:Y:S01]  /*16b90*/  MOV R78, R110 ;  /* 0x0000006e004e7202 */ /* 0x000fe20000000f00 */
[----:B------:R-:W-:Y:S02]  /*16ba0*/  IMAD.MOV.U32 R77, RZ, RZ, R111 ;  /* 0x000000ffff4d7224 */ /* 0x000fe400078e006f */
[----:B------:R-:W-:Y:S02]  /*16bb0*/  IMAD.MOV.U32 R76, RZ, RZ, R108 ;  /* 0x000000ffff4c7224 */ /* 0x000fe400078e006c */
[----:B------:R-:W-:Y:S01]  /*16bc0*/  HMMA.16816.F32 R108, R4, R14, R60 ;  /* 0x0000000e046c723c */ /* 0x000fe2000000183c */
[----:B------:R-:W1:Y:S01]  /*16bd0*/  LDSM.16.MT88.4 R12, [R185+0x1c800] ;  /* 0x01c80000b90c783b */ /* 0x000e620000004200 */
[----:B------:R-:W-:Y:S02]  /*16be0*/  IMAD.MOV.U32 R66, RZ, RZ, R213 ;  /* 0x000000ffff427224 */ /* 0x000fe400078e00d5 */
[----:B------:R-:W-:-:S02]  /*16bf0*/  IMAD.MOV.U32 R67, RZ, RZ, R212 ;  /* 0x000000ffff437224 */ /* 0x000fc400078e00d4 */
[C---:B------:R-:W-:Y:S01]  /*16c00*/  HMMA.16816.F32 R248, R4.reuse, R18, R88 ;  /* 0x0000001204f8723c */ /* 0x040fe20000001858 */
[----:B------:R-:W3:Y:S05]  /*16c10*/  LDSM.16.MT88.4 R16, [R187+0x1a800] ;  /* 0x01a80000bb10783b */ /* 0x000eea0000004200 */
[C---:B----4-:R-:W-:Y:S06]  /*16c20*/  HMMA.16816.F32 R228, R4.reuse, R8, R44 ;  /* 0x0000000804e4723c */ /* 0x050fec000000182c */
[C---:B------:R-:W-:Y:S01]  /*16c30*/  HMMA.16816.F32 R212, R4.reuse, R10, R28 ;  /* 0x0000000a04d4723c */ /* 0x040fe2000000181c */
[----:B------:R-:W4:Y:S05]  /*16c40*/  LDSM.16.MT88.4 R8, [R186+0x1c800] ;  /* 0x01c80000ba08783b */ /* 0x000f2a0000004200 */
[C---:B-1----:R-:W-:Y:S01]  /*16c50*/  HMMA.16816.F32 R68, R4.reuse, R12, R68 ;  /* 0x0000000c0444723c */ /* 0x042fe20000001844 */
        /* <DEDUP_REMOVED lines=21> */
[----:B------:R-:W-:Y:S01]  /*16db0*/  MOV R107, R68 ;  /* 0x00000044006b7202 */ /* 0x000fe20000000f00 */
[----:B------:R-:W-:Y:S01]  /*16dc0*/  IMAD.MOV.U32 R106, RZ, RZ, R69 ;  /* 0x000000ffff6a7224 */ /* 0x000fe200078e0045 */
[----:B------:R-:W-:Y:S01]  /*16dd0*/  MOV R68, R176 ;  /* 0x000000b000447202 */ /* 0x000fe20000000f00 */
[----:B------:R-:W-:Y:S01]  /*16de0*/  IMAD.MOV.U32 R105, RZ, RZ, R70 ;  /* 0x000000ffff697224 */ /* 0x000fe200078e0046 */
[----:B------:R-:W3:Y:S01]  /*16df0*/  LDSM.16.MT88.4 R12, [R187+0x1c800] ;  /* 0x01c80000bb0c783b */ /* 0x000ee20000004200 */
[----:B------:R-:W-:-:S02]  /*16e00*/  IMAD.MOV.U32 R70, RZ, RZ, R236 ;  /* 0x000000ffff467224 */ /* 0x000fc400078e00ec */
[----:B------:R-:W-:Y:S01]  /*16e10*/  IMAD.MOV.U32 R31, RZ, RZ, R178 ;  /* 0x000000ffff1f7224 */ /* 0x000fe200078e00b2 */
[----:B----4-:R-:W-:Y:S01]  /*16e20*/  HMMA.16816.F32 R236, R4, R8, R40 ;  /* 0x0000000804ec723c */ /* 0x010fe20000001828 */
[----:B------:R-:W-:Y:S02]  /*16e30*/  IMAD.MOV.U32 R69, RZ, RZ, R177 ;  /* 0x000000ffff457224 */ /* 0x000fe400078e00b1 */
[----:B------:R-:W-:-:S03]  /*16e40*/  IMAD.MOV.U32 R90, RZ, RZ, R179 ;  /* 0x000000ffff5a7224 */ /* 0x000fc600078e00b3 */
        /* <DEDUP_REMOVED lines=19> */
[C---:B---3--:R-:W-:Y:S06]  /*16f80*/  HMMA.16816.F32 R48, R4.reuse, R12, R96 ;  /* 0x0000000c0430723c */ /* 0x048fec0000001860 */
[C---:B------:R-:W-:Y:S01]  /*16f90*/  HMMA.16816.F32 R44, R4.reuse, R14, R116 ;  /* 0x0000000e042c723c */ /* 0x040fe20000001874 */
[----:B------:R-:W3:Y:S05]  /*16fa0*/  LDSM.16.MT88.4 R12, [R188+0x1e800] ;  /* 0x01e80000bc0c783b */ /* 0x000eea0000004200 */
[C---:B----4-:R-:W-:Y:S06]  /*16fb0*/  HMMA.16816.F32 R84, R4.reuse, R8, R120 ;  /* 0x000000080454723c */ /* 0x050fec0000001878 */
[----:B------:R-:W-:Y:S01]  /*16fc0*/  HMMA.16816.F32 R80, R4, R10, R124 ;  /* 0x0000000a0450723c */ /* 0x000fe2000000187c */
[----:B------:R-:W4:Y:S01]  /*16fd0*/  LDSM.16.MT88.4 R8, [R187+0x1e800] ;  /* 0x01e80000bb08783b */ /* 0x000f220000004200 */
[----:B------:R-:W-:-:S02]  /*16fe0*/  IMAD.MOV.U32 R117, RZ, RZ, R69 ;  /* 0x000000ffff757224 */ /* 0x000fc400078e0045 */
[----:B------:R-:W-:Y:S02]  /*16ff0*/  IMAD.MOV.U32 R119, RZ, RZ, R72 ;  /* 0x000000ffff777224 */ /* 0x000fe400078e0048 */
        /* <DEDUP_REMOVED lines=13> */
[----:B------:R-:W-:Y:S01]  /*170d0*/  IMAD.MOV.U32 R102, RZ, RZ, R28 ;  /* 0x000000ffff667224 */ /* 0x000fe200078e001c */
[----:B------:R-:W-:Y:S01]  /*170e0*/  MOV R28, R30 ;  /* 0x0000001e001c7202 */ /* 0x000fe20000000f00 */
[----:B------:R-:W-:Y:S01]  /*170f0*/  IMAD.MOV.U32 R116, RZ, RZ, R68 ;  /* 0x000000ffff747224 */ /* 0x000fe200078e0044 */
[----:B------:R-:W-:Y:S01]  /*17100*/  LOP3.LUT R0, R35, UR9, R0, 0x96, !PT ;  /* 0x0000000923007c12 */ /* 0x000fe2000f8e9600 */
        /* <DEDUP_REMOVED lines=11> */
[----:B------:R-:W-:Y:S01]  /*171c0*/  MOV R24, R62 ;  /* 0x0000003e00187202 */ /* 0x000fe20000000f00 */
[----:B-1----:R-:W-:Y:S01]  /*171d0*/  HMMA.16816.F32 R76, R4, R16, R128 ;  /* 0x00000010044c723c */ /* 0x002fe20000001880 */
[----:B------:R-:W-:Y:S01]  /*171e0*/  IMAD.MOV.U32 R122, RZ, RZ, R116 ;  /* 0x000000ffff7a7224 */ /* 0x000fe200078e0074 */
[----:B------:R-:W-:Y:S01]  /*171f0*/  MOV R116, R118 ;  /* 0x0000007600747202 */ /* 0x000fe20000000f00 */
[----:B------:R-:W-:-:S03]  /*17200*/  IMAD.MOV.U32 R118, RZ, RZ, R96 ;  /* 0x000000ffff767224 */ /* 0x000fc600078e0060 */
[----:B------:R-:W-:Y:S01]  /*17210*/  HMMA.16816.F32 R72, R4, R18, R136 ;  /* 0x000000120448723c */ /* 0x000fe20000001888 */
[----:B------:R-:W-:Y:S01]  /*17220*/  IMAD.MOV.U32 R96, RZ, RZ, R101 ;  /* 0x000000ffff607224 */ /* 0x000fe200078e0065 */
[----:B------:R-:W-:-:S04]  /*17230*/  MOV R101, R103 ;  /* 0x0000006700657202 */ /* 0x000fc80000000f00 */
[----:B---3--:R-:W-:Y:S01]  /*17240*/  HMMA.16816.F32 R68, R4, R12, R140 ;  /* 0x0000000c0444723c */ /* 0x008fe2000000188c */
[----:B------:R-:W-:-:S05]  /*17250*/  IMAD.MOV.U32 R103, RZ, RZ, R29 ;  /* 0x000000ffff677224 */ /* 0x000fca00078e001d */
[C---:B----4-:R-:W-:Y:S06]  /*17260*/  HMMA.16816.F32 R40, R4.reuse, R10, R144 ;  /* 0x0000000a0428723c */ /* 0x050fec0000001890 */
[C---:B------:R-:W-:Y:S06]  /*17270*/  HMMA.16816.F32 R60, R4.reuse, R14, R148 ;  /* 0x0000000e043c723c */ /* 0x040fec0000001894 */
[----:B------:R-:W-:Y:S01]  /*17280*/  HMMA.16816.F32 R56, R4, R8, R152 ;  /* 0x000000080438723c */ /* 0x000fe20000001898 */
[----:B------:R-:W-:Y:S01]  /*17290*/  IMAD.MOV.U32 R29, RZ, RZ, R91 ;  /* 0x000000ffff1d7224 */ /* 0x000fe200078e005b */
[----:B------:R-:W-:Y:S01]  /*172a0*/  MOV R123, R117 ;  /* 0x00000075007b7202 */ /* 0x000fe20000000f00 */
[----:B------:R-:W-:Y:S04]  /*172b0*/  LDSM.16.MT88.4 R16, [R186+0x19000] ;  /* 0x01900000ba10783b */ /* 0x000fe80000004200 */
[----:B------:R-:W-:Y:S01]  /*172c0*/  IMAD.WIDE.U32 R4, R0, -0x2daee0ad, RZ ;  /* 0xd2511f5300047825 */ /* 0x000fe200078e00ff */
[----:B------:R-:W-:Y:S01]  /*172d0*/  MOV R125, R90 ;  /* 0x0000005a007d7202 */ /* 0x000fe20000000f00 */
[----:B------:R-:W-:Y:S02]  /*172e0*/  LDSM.16.MT88.4 R12, [R188+0x19000] ;  /* 0x01900000bc0c783b */ /* 0x000fe40000004200 */
[----:B------:R-:W-:Y:S01]  /*172f0*/  IMAD.WIDE.U32 R6, R2, -0x2daee0ad, RZ ;  /* 0xd2511f5302067825 */ /* 0x000fe200078e00ff */
[----:B------:R-:W-:-:S03]  /*17300*/  LOP3.LUT R2, R5, UR8, R122, 0x96, !PT ;  /* 0x0000000805027c12 */ /* 0x000fc6000f8e967a */
[----:B------:R-:W-:Y:S01]  /*17310*/  IMAD.MOV.U32 R122, RZ, RZ, R116 ;  /* 0x000000ffff7a7224 */ /* 0x000fe200078e0074 */
[----:B------:R-:W-:Y:S01]  /*17320*/  LOP3.LUT R0, R7, UR11, R4, 0x96, !PT ;  /* 0x0000000b07007c12 */ /* 0x000fe2000f8e9604 */
        /* <DEDUP_REMOVED lines=10> */
[----:B------:R-:W-:-:S04]  /*173d0*/  IMAD.WIDE.U32 R4, R2, -0x326172a9, RZ ;  /* 0xcd9e8d5702047825 */ /* 0x000fc800078e00ff */
[----:B------:R-:W-:Y:S01]  /*173e0*/  IMAD.WIDE.U32 R30, R0, -0x326172a9, RZ ;  /* 0xcd9e8d57001e7825 */ /* 0x000fe200078e00ff */
[----:B------:R-:W-:-:S03]  /*173f0*/  LOP3.LUT R2, R5, UR7, R120, 0x96, !PT ;  /* 0x0000000705027c12 */ /* 0x000fc6000f8e9678 */
        /* <DEDUP_REMOVED lines=9> */
[----:B------:R-:W-:-:S02]  /*17490*/  IMAD.MOV.U32 R103, RZ, RZ, R28 ;  /* 0x000000ffff677224 */ /* 0x000fc400078e001c */
[----:B------:R-:W-:-:S04]  /*174a0*/  IMAD.WIDE.U32 R4, R2, -0x2daee0ad, RZ ;  /* 0xd2511f5302047825 */ /* 0x000fc800078e00ff */
[----:B------:R-:W-:Y:S01]  /*174b0*/  IMAD.WIDE.U32 R28, R0, -0x2daee0ad, RZ ;  /* 0xd2511f53001c7825 */ /* 0x000fe200078e00ff */
[----:B------:R-:W-:-:S04]  /*174c0*/  MOV R120, R116 ;  /* 0x0000007400787202 */ /* 0x000fc80000000f00 */
[----:B------:R-:W-:Y:S01]  /*174d0*/  LOP3.LUT R0, R29, UR4, R4, 0x96, !PT ;  /* 0x000000041d007c12 */ /* 0x000fe2000f8e9604 */
[----:B------:R-:W-:Y:S01]  /*174e0*/  IMAD.MOV.U32 R121, RZ, RZ, R123 ;  /* 0x000000ffff797224 */ /* 0x000fe200078e007b */
[----:B------:R-:W-:-:S03]  /*174f0*/  LOP3.LUT R2, R5, UR10, R6, 0x96, !PT ;  /* 0x0000000a05027c12 */ /* 0x000fc6000f8e9606 */
[----:B------:R-:W-:Y:S01]  /*17500*/  IMAD.WIDE.U32 R4, R0, -0x326172a9, RZ ;  /* 0xcd9e8d5700047825 */ /* 0x000fe200078e00ff */
[----:B------:R-:W-:-:S03]  /*17510*/  MOV R131, R120 ;  /* 0x0000007800837202 */ /* 0x000fc60000000f00 */
        /* <DEDUP_REMOVED lines=9> */
[----:B------:R-:W-:Y:S01]  /*175b0*/  LOP3.LUT R0, R4, 0xffff, RZ, 0xc0, !PT ;  /* 0x0000ffff04007812 */ /* 0x000fe200078ec0ff */
[----:B------:R-:W-:-:S02]  /*175c0*/  IMAD.MOV.U32 R127, RZ, RZ, R25 ;  /* 0x000000ffff7f7224 */ /* 0x000fc400078e0019 */
[----:B------:R-:W-:Y:S02]  /*175d0*/  IMAD.MOV.U32 R120, RZ, RZ, R26 ;  /* 0x000000ffff787224 */ /* 0x000fe400078e001a */
[----:B------:R-:W-:Y:S01]  /*175e0*/  IMAD.WIDE.U32 R22, R2, -0x326172a9, RZ ;  /* 0xcd9e8d5702167825 */ /* 0x000fe200078e00ff */
[----:B------:R-:W1:Y:S01]  /*175f0*/  LDSM.16.MT88.4 R24, [R185+0x19000] ;  /* 0x01900000b918783b */ /* 0x000e620000004200 */
[----:B------:R-:W-:Y:S02]  /*17600*/  SHF.R.U32.HI R6, RZ, 0x8, R0 ;  /* 0x00000008ff067819 */ /* 0x000fe40000011600 */
[----:B------:R-:W-:Y:S02]  /*17610*/  LOP3.LUT R2, R4, 0xff, RZ, 0xc0, !PT ;  /* 0x000000ff04027812 */ /* 0x000fe400078ec0ff */
[----:B------:R-:W-:Y:S02]  /*17620*/  LOP3.LUT R0, R5, UR27, R22, 0x96, !PT ;  /* 0x0000001b05007c12 */ /* 0x000fe4000f8e9616 */
[----:B------:R-:W-:-:S02]  /*17630*/  PRMT R10, R2, 0x5410, R6 ;  /* 0x00005410020a7816 */ /* 0x000fc40000000006 */
[C---:B------:R-:W-:Y:S02]  /*17640*/  LOP3.LUT R2, R0.reuse, 0xffff, RZ, 0xc0, !PT ;  /* 0x0000ffff00027812 */ /* 0x040fe400078ec0ff */
[----:B------:R-:W-:Y:S02]  /*17650*/  LOP3.LUT R7, R0, 0xff, RZ, 0xc0, !PT ;  /* 0x000000ff00077812 */ /* 0x000fe400078ec0ff */
[--C-:B------:R-:W-:Y:S02]  /*17660*/  SHF.R.U32.HI R5, RZ, 0x10, R0.reuse ;  /* 0x00000010ff057819 */ /* 0x100fe40000011600 */
[----:B------:R-:W-:Y:S02]  /*17670*/  SHF.R.U32.HI R6, RZ, 0x18, R0 ;  /* 0x00000018ff067819 */ /* 0x000fe40000011600 */
[----:B------:R-:W-:Y:S02]  /*17680*/  SHF.R.U32.HI R0, RZ, 0x8, R2 ;  /* 0x00000008ff007819 */ /* 0x000fe40000011602 */
[----:B------:R-:W-:-:S02]  /*17690*/  SHF.R.U32.HI R8, RZ, 0x10, R4 ;  /* 0x00000010ff087819 */ /* 0x000fc40000011604 */
[----:B------:R-:W-:Y:S02]  /*176a0*/  PRMT R0, R7, 0x5410, R0 ;  /* 0x0000541007007816 */ /* 0x000fe40000000000 */
[----:B------:R-:W-:Y:S02]  /*176b0*/  SHF.R.U32.HI R9, RZ, 0x18, R4 ;  /* 0x00000018ff097819 */ /* 0x000fe40000011604 */
[----:B------:R-:W-:Y:S02]  /*176c0*/  LOP3.LUT R4, R8, 0xff, RZ, 0xc0, !PT ;  /* 0x000000ff08047812 */ /* 0x000fe400078ec0ff */
[----:B------:R-:W-:Y:S01]  /*176d0*/  LOP3.LUT R2, R5, 0xff, RZ, 0xc0, !PT ;  /* 0x000000ff05027812 */ /* 0x000fe200078ec0ff */
[----:B------:R-:W-:Y:S01]  /*176e0*/  IMAD.MOV.U32 R90, RZ, RZ, R21 ;  /* 0x000000ffff5a7224 */ /* 0x000fe200078e0015 */
[----:B------:R-:W-:Y:S02]  /*176f0*/  HSET2.LE.AND R0, R0, R20, PT ;  /* 0x0000001400007233 */ /* 0x000fe40003803000 */
[----:B------:R-:W-:-:S02]  /*17700*/  PRMT R21, R4, 0x5410, R9 ;  /* 0x0000541004157816 */ /* 0x000fc40000000009 */
        /* <DEDUP_REMOVED lines=25> */
[----:B------:R-:W-:-:S02]  /*178a0*/  IMAD.MOV.U32 R126, RZ, RZ, R122 ;  /* 0x000000ffff7e7224 */ /* 0x000fc400078e007a */
[----:B------:R-:W-:Y:S01]  /*178b0*/  IMAD.MOV.U32 R121, RZ, RZ, R88 ;  /* 0x000000ffff797224 */ /* 0x000fe200078e0058 */
[----:B------:R-:W3:Y:S01]  /*178c0*/  LDSM.16.MT88.4 R8, [R187+0x19000] ;  /* 0x01900000bb08783b */ /* 0x000ee20000004200 */
[----:B------:R-:W-:Y:S01]  /*178d0*/  IMAD.MOV.U32 R122, RZ, RZ, R89 ;  /* 0x000000ffff7a7224 */ /* 0x000fe200078e0059 */
[----:B------:R-:W-:Y:S01]  /*178e0*/  MOV R123, R90 ;  /* 0x0000005a007b7202 */ /* 0x000fe20000000f00 */
[----:B------:R-:W-:Y:S01]  /*178f0*/  IMAD.MOV.U32 R88, RZ, RZ, R192 ;  /* 0x000000ffff587224 */ /* 0x000fe200078e00c0 */
[----:B------:R2:W5:Y:S01]  /*17900*/  LDL.LU R194, [R1+0x100] ;  /* 0x0001000001c27983 */ /* 0x0005620000300800 */
[----:B------:R-:W-:Y:S01]  /*17910*/  IMAD.MOV.U32 R153, RZ, RZ, R130 ;  /* 0x000000ffff997224 */ /* 0x000fe200078e0082 */
[----:B------:R-:W-:Y:S01]  /*17920*/  MOV R89, R190 ;  /* 0x000000be00597202 */ /* 0x000fe20000000f00 */
[----:B-1----:R-:W-:Y:S01]  /*17930*/  HMMA.16816.F32 R164, R4, R24, R164 ;  /* 0x0000001804a4723c */ /* 0x002fe200000018a4 */
[----:B------:R2:W5:Y:S01]  /*17940*/  LDL.LU R193, [R1+0xfc] ;  /* 0x0000fc0001c17983 */ /* 0x0005620000300800 */
[----:B------:R-:W-:Y:S01]  /*17950*/  MOV R130, R127 ;  /* 0x0000007f00827202 */ /* 0x000fe20000000f00 */
[----:B------:R-:W-:-:S02]  /*17960*/  IMAD.MOV.U32 R90, RZ, RZ, R189 ;  /* 0x000000ffff5a7224 */ /* 0x000fc400078e00bd */
[----:B------:R2:W5:Y:S01]  /*17970*/  LDL.LU R192, [R1+0xf8] ;  /* 0x0000f80001c07983 */ /* 0x0005620000300800 */
[C---:B------:R-:W-:Y:S01]  /*17980*/  HMMA.16816.F32 R36, R4.reuse, R26, R36 ;  /* 0x0000001a0424723c */ /* 0x040fe20000001824 */
[----:B------:R-:W-:Y:S02]  /*17990*/  IMAD.MOV.U32 R127, RZ, RZ, R116 ;  /* 0x000000ffff7f7224 */ /* 0x000fe400078e0074 */
[----:B------:R2:W5:Y:S01]  /*179a0*/  LDL.LU R190, [R1+0xf4] ;  /* 0x0000f40001be7983 */ /* 0x0005620000300800 */
[----:B------:R-:W-:Y:S02]  /*179b0*/  IMAD.MOV.U32 R116, RZ, RZ, R184 ;  /* 0x000000ffff747224 */ /* 0x000fe400078e00b8 */
[C---:B------:R-:W-:Y:S01]  /*179c0*/  HMMA.16816.F32 R156, R4.reuse, R16, R156 ;  /* 0x00000010049c723c */ /* 0x040fe2000000189c */
[----:B------:R-:W1:Y:S04]  /*179d0*/  LDSM.16.MT88.4 R24, [R185+0x1b000] ;  /* 0x01b00000b918783b */ /* 0x000e680000004200 */
[----:B------:R2:W5:Y:S01]  /*179e0*/  LDL.LU R189, [R1+0xf0] ;  /* 0x0000f00001bd7983 */ /* 0x0005620000300800 */
[----:B------:R-:W-:Y:S03]  /*179f0*/  HMMA.16816.F32 R52, R4, R18, R52 ;  /* 0x000000120434723c */ /* 0x000fe60000001834 */
[----:B------:R2:W5:Y:S04]  /*17a00*/  LDL.LU R184, [R1+0xec] ;  /* 0x0000ec0001b87983 */ /* 0x0005680000300800 */
        /* <DEDUP_REMOVED lines=10> */
[----:B------:R-:W-:Y:S02]  /*17ab0*/  IMAD.MOV.U32 R124, RZ, RZ, R121 ;  /* 0x000000ffff7c7224 */ /* 0x000fe400078e0079 */
[----:B------:R-:W-:Y:S01]  /*17ac0*/  IMAD.MOV.U32 R126, RZ, RZ, R123 ;  /* 0x000000ffff7e7224 */ /* 0x000fe200078e007b */
[----:B------:R-:W-:Y:S01]  /*17ad0*/  MOV R123, R91 ;  /* 0x0000005b007b7202 */ /* 0x000fe20000000f00 */
[----:B------:R-:W-:Y:S01]  /*17ae0*/  IMAD.MOV.U32 R121, RZ, RZ, R89 ;  /* 0x000000ffff797224 */ /* 0x000fe200078e0059 */
[----:B------:R-:W-:Y:S01]  /*17af0*/  HMMA.16816.F32 R148, R4, R12, R232 ;  /* 0x0000000c0494723c */ /* 0x000fe200000018e8 */
[----:B------:R-:W-:-:S05]  /*17b00*/  IMAD.MOV.U32 R122, RZ, RZ, R90 ;  /* 0x000000ffff7a7224 */ /* 0x000fca00078e005a */
[C---:B------:R-:W-:Y:S01]  /*17b10*/  HMMA.16816.F32 R88, R4.reuse, R14, R224 ;  /* 0x0000000e0458723c */ /* 0x040fe200000018e0 */
[----:B------:R-:W2:Y:S01]  /*17b20*/  LDSM.16.MT88.4 R12, [R188+0x1b000] ;  /* 0x01b00000bc0c783b */ /* 0x000ea20000004200 */
[----:B------:R-:W-:Y:S01]  /*17b30*/  IMAD.MOV.U32 R235, RZ, RZ, R128 ;  /* 0x000000ffffeb7224 */ /* 0x000fe200078e0080 */
[----:B------:R-:W-:Y:S01]  /*17b40*/  MOV R144, R129 ;  /* 0x0000008100907202 */ /* 0x000fe20000000f00 */
[----:B------:R-:W-:Y:S02]  /*17b50*/  IMAD.MOV.U32 R233, RZ, RZ, R130 ;  /* 0x000000ffffe97224 */ /* 0x000fe400078e0082 */
[----:B---3--:R-:W-:Y:S01]  /*17b60*/  HMMA.16816.F32 R140, R4, R8, R112 ;  /* 0x00000008048c723c */ /* 0x008fe20000001870 */
[----:B------:R-:W-:Y:S01]  /*17b70*/  MOV R130, R100 ;  /* 0x0000006400827202 */ /* 0x000fe20000000f00 */
[----:B------:R-:W-:Y:S01]  /*17b80*/  IMAD.MOV.U32 R129, RZ, RZ, R101 ;  /* 0x000000ffff817224 */ /* 0x000fe200078e0065 */
[----:B------:R-:W-:-:S03]  /*17b90*/  MOV R35, R103 ;  /* 0x0000006700237202 */ /* 0x000fc60000000f00 */
[----:B------:R-:W-:Y:S01]  /*17ba0*/  HMMA.16816.F32 R92, R4, R10, R92 ;  /* 0x0000000a045c723c */ /* 0x000fe2000000185c */
[----:B------:R-:W3:Y:S01]  /*17bb0*/  LDSM.16.MT88.4 R8, [R187+0x1b000] ;  /* 0x01b00000bb08783b */ /* 0x000ee20000004200 */
[----:B------:R-:W-:-:S04]  /*17bc0*/  IMAD.MOV.U32 R128, RZ, RZ, R102 ;  /* 0x000000ffff807224 */ /* 0x000fc800078e0066 */
[C---:B-1----:R-:W-:Y:S06]  /*17bd0*/  HMMA.16816.F32 R100, R4.reuse, R26, R248 ;  /* 0x0000001a0464723c */ /* 0x042fec00000018f8 */
[C---:B------:R-:W-:Y:S01]  /*17be0*/  HMMA.16816.F32 R96, R4.reuse, R24, R96 ;  /* 0x000000180460723c */ /* 0x040fe20000001860 */
[----:B------:R-:W-:Y:S01]  /*17bf0*/  IMAD.MOV.U32 R248, RZ, RZ, R107 ;  /* 0x000000fffff87224 */ /* 0x000fe200078e006b */
[----:B------:R-:W-:Y:S01]  /*17c00*/  MOV R250, R105 ;  /* 0x0000006900fa7202 */ /* 0x000fe20000000f00 */
[----:B------:R-:W-:Y:S01]  /*17c10*/  IMAD.MOV.U32 R249, RZ, RZ, R106 ;  /* 0x000000fffff97224 */ /* 0x000fe200078e006a */
[----:B------:R-:W1:Y:S01]  /*17c20*/  LDSM.16.MT88.4 R24, [R185+0x1d000] ;  /* 0x01d00000b918783b */ /* 0x000e620000004200 */
[----:B------:R-:W-:Y:S01]  /*17c30*/  IMAD.MOV.U32 R251, RZ, RZ, R104 ;  /* 0x000000fffffb7224 */ /* 0x000fe200078e0068 */
[C---:B----4-:R-:W-:Y:S06]  /*17c40*/  HMMA.16816.F32 R108, R4.reuse, R18, R108 ;  /* 0x00000012046c723c */ /* 0x050fec000000186c */
[C---:B------:R-:W-:Y:S01]  /*17c50*/  HMMA.16816.F32 R104, R4.reuse, R16, R240 ;  /* 0x000000100468723c */ /* 0x040fe200000018f0 */
[----:B------:R-:W4:Y:S01]  /*17c60*/  LDSM.16.MT88.4 R16, [R186+0x1d000] ;  /* 0x01d00000ba10783b */ /* 0x000f220000004200 */
[----:B------:R-:W-:Y:S01]  /*17c70*/  IMAD.MOV.U32 R34, RZ, RZ, R153 ;  /* 0x000000ffff227224 */ /* 0x000fe200078e0099 */
[----:B------:R-:W-:Y:S01]  /*17c80*/  MOV R21, R154 ;  /* 0x0000009a00157202 */ /* 0x000fe20000000f00 */
[----:B------:R-:W-:Y:S01]  /*17c90*/  IMAD.MOV.U32 R234, RZ, RZ, R155 ;  /* 0x000000ffffea7224 */ /* 0x000fe200078e009b */
[----:B------:R-:W-:Y:S01]  /*17ca0*/  MOV R154, R117 ;  /* 0x00000075009a7202 */ /* 0x000fe20000000f00 */
[----:B------:R-:W-:Y:S01]  /*17cb0*/  IMAD.MOV.U32 R147, RZ, RZ, R131 ;  /* 0x000000ffff937224 */ /* 0x000fe200078e0083 */
[----:B--2---:R-:W-:Y:S01]  /*17cc0*/  HMMA.16816.F32 R112, R4, R12, R228 ;  /* 0x0000000c0470723c */ /* 0x004fe200000018e4 */
[----:B------:R-:W-:-:S02]  /*17cd0*/  IMAD.MOV.U32 R153, RZ, RZ, R116 ;  /* 0x000000ffff997224 */ /* 0x000fc400078e0074 */
[----:B------:R-:W-:Y:S02]  /*17ce0*/  IMAD.MOV.U32 R155, RZ, RZ, R118 ;  /* 0x000000ffff9b7224 */ /* 0x000fe400078e0076 */
[----:B------:R-:W-:Y:S02]  /*17cf0*/  IMAD.MOV.U32 R131, RZ, RZ, R119 ;  /* 0x000000ffff837224 */ /* 0x000fe400078e0077 */
        /* <DEDUP_REMOVED lines=8> */
[----:B---3--:R-:W-:Y:S01]  /*17d80*/  HMMA.16816.F32 R124, R4, R10, R168 ;  /* 0x0000000a047c723c */ /* 0x008fe200000018a8 */
[----:B------:R-:W-:-:S02]  /*17d90*/  IMAD.MOV.U32 R0, RZ, RZ, R121 ;  /* 0x000000ffff007224 */ /* 0x000fc400078e0079 */
[----:B------:R-:W-:-:S03]  /*17da0*/  IMAD.MOV.U32 R152, RZ, RZ, R123 ;  /* 0x000000ffff987224 */ /* 0x000fc600078e007b */
[C---:B------:R-:W-:Y:S01]  /*17db0*/  HMMA.16816.F32 R120, R4.reuse, R8, R172 ;  /* 0x000000080478723c */ /* 0x040fe200000018ac */
[----:B------:R-:W3:Y:S05]  /*17dc0*/  LDSM.16.MT88.4 R8, [R187+0x1d000] ;  /* 0x01d00000bb08783b */ /* 0x000eea0000004200 */
[C---:B-1----:R-:W-:Y:S06]  /*17dd0*/  HMMA.16816.F32 R168, R4.reuse, R24, R248 ;  /* 0x0000001804a8723c */ /* 0x042fec00000018f8 */
[C---:B------:R-:W-:Y:S06]  /*17de0*/  HMMA.16816.F32 R172, R4.reuse, R26, R244 ;  /* 0x0000001a04ac723c */ /* 0x040fec00000018f4 */
[----:B----4-:R-:W-:Y:S01]  /*17df0*/  HMMA.16816.F32 R24, R4, R18, R176 ;  /* 0x000000120418723c */ /* 0x010fe200000018b0 */
[----:B------:R-:W-:-:S05]  /*17e00*/  IMAD.MOV.U32 R250, RZ, RZ, R226 ;  /* 0x000000fffffa7224 */ /* 0x000fca00078e00e2 */
[----:B------:R-:W-:Y:S01]  /*17e10*/  HMMA.16816.F32 R212, R4, R16, R236 ;  /* 0x0000001004d4723c */ /* 0x000fe200000018ec */
[----:B------:R-:W-:-:S05]  /*17e20*/  IMAD.MOV.U32 R243, RZ, RZ, R250 ;  /* 0x000000fffff37224 */ /* 0x000fca00078e00fa */
[----:B--2---:R-:W-:Y:S01]  /*17e30*/  HMMA.16816.F32 R244, R4, R14, R64 ;  /* 0x0000000e04f4723c */ /* 0x004fe20000001840 */
[----:B------:R-:W-:Y:S01]  /*17e40*/  MOV R226, R227 ;  /* 0x000000e300e27202 */ /* 0x000fe20000000f00 */
[----:B------:R-:W-:-:S10]  /*17e50*/  IMAD.MOV.U32 R227, RZ, RZ, R232 ;  /* 0x000000ffffe37224 */ /* 0x000fd400078e00e8 */
[----:B------:R-:W-:Y:S01]  /*17e60*/  IMAD.MOV.U32 R18, RZ, RZ, R25 ;  /* 0x000000ffff127224 */ /* 0x000fe200078e0019 */
[----:B------:R-:W-:Y:S01]  /*17e70*/  MOV R17, R26 ;  /* 0x0000001a00117202 */ /* 0x000fe20000000f00 */
[----:B------:R-:W-:-:S03]  /*17e80*/  IMAD.MOV.U32 R16, RZ, RZ, R24 ;  /* 0x000000ffff107224 */ /* 0x000fc600078e0018 */
[----:B------:R-:W-:Y:S01]  /*17e90*/  MOV R66, R18 ;  /* 0x0000001200427202 */ /* 0x000fe20000000f00 */
[----:B------:R-:W-:Y:S02]  /*17ea0*/  IMAD.MOV.U32 R67, RZ, RZ, R17 ;  /* 0x000000ffff437224 */ /* 0x000fe400078e0011 */
[----:B------:R-:W-:Y:S02]  /*17eb0*/  IMAD.MOV.U32 R65, RZ, RZ, R16 ;  /* 0x000000ffff417224 */ /* 0x000fe400078e0010 */
[----:B------:R-:W1:Y:S01]  /*17ec0*/  LDSM.16.MT88.4 R16, [R185+0x1f000] ;  /* 0x01f00000b910783b */ /* 0x000e620000004200 */
[----:B------:R-:W-:Y:S01]  /*17ed0*/  MOV R224, R21 ;  /* 0x0000001500e07202 */ /* 0x000fe20000000f00 */
[----:B------:R-:W-:Y:S01]  /*17ee0*/  IMAD.MOV.U32 R225, RZ, RZ, R34 ;  /* 0x000000ffffe17224 */ /* 0x000fe200078e0022 */
[----:B------:R-:W-:Y:S01]  /*17ef0*/  MOV R64, R243 ;  /* 0x000000f300407202 */ /* 0x000fe20000000f00 */
[----:B---3--:R-:W-:Y:S01]  /*17f00*/  HMMA.16816.F32 R236, R4, R10, R44 ;  /* 0x0000000a04ec723c */ /* 0x008fe2000000182c */
[----:B------:R-:W-:Y:S01]  /*17f10*/  MOV R232, R137 ;  /* 0x0000008900e87202 */ /* 0x000fe20000000f00 */
[----:B------:R-:W-:Y:S01]  /*17f20*/  IMAD.MOV.U32 R251, RZ, RZ, R234 ;  /* 0x000000fffffb7224 */ /* 0x000fe200078e00ea */
[----:B------:R-:W-:-:S03]  /*17f30*/  MOV R231, R224 ;  /* 0x000000e000e77202 */ /* 0x000fc60000000f00 */
[C---:B------:R-:W-:Y:S01]  /*17f40*/  HMMA.16816.F32 R240, R4.reuse, R8, R48 ;  /* 0x0000000804f0723c */ /* 0x040fe20000001830 */
[----:B------:R-:W2:Y:S01]  /*17f50*/  LDSM.16.MT88.4 R8, [R188+0x1f000] ;  /* 0x01f00000bc08783b */ /* 0x000ea20000004200 */
[----:B------:R-:W-:Y:S02]  /*17f60*/  IMAD.MOV.U32 R224, RZ, RZ, R225 ;  /* 0x000000ffffe07224 */ /* 0x000fe400078e00e1 */
[----:B------:R-:W-:Y:S01]  /*17f70*/  IMAD.MOV.U32 R225, RZ, RZ, R232 ;  /* 0x000000ffffe17224 */ /* 0x000fe200078e00e8 */
[----:B------:R-:W-:Y:S01]  /*17f80*/  MOV R232, R233 ;  /* 0x000000e900e87202 */ /* 0x000fe20000000f00 */
[----:B------:R-:W-:Y:S02]  /*17f90*/  IMAD.MOV.U32 R230, RZ, RZ, R251 ;  /* 0x000000ffffe67224 */ /* 0x000fe400078e00fb */
[----:B------:R-:W-:Y:S01]  /*17fa0*/  IMAD.MOV.U32 R233, RZ, RZ, R144 ;  /* 0x000000ffffe97224 */ /* 0x000fe200078e0090 */
[----:B------:R-:W-:Y:S01]  /*17fb0*/  HMMA.16816.F32 R248, R4, R12, R160 ;  /* 0x0000000c04f8723c */ /* 0x000fe200000018a0 */
[----:B------:R-:W-:Y:S01]  /*17fc0*/  IMAD.MOV.U32 R144, RZ, RZ, R27 ;  /* 0x000000ffff907224 */ /* 0x000fe200078e001b */
[----:B------:R-:W3:Y:S04]  /*17fd0*/  LDSM.16.MT88.4 R12, [R186+0x1f000] ;  /* 0x01f00000ba0c783b */ /* 0x000ee80000004200 */
[----:B------:R-:W4:Y:S01]  /*17fe0*/  LDSM.16.MT88.4 R24, [R187+0x1f000] ;  /* 0x01f00000bb18783b */ /* 0x000f220000004200 */
        /* <DEDUP_REMOVED lines=8> */
[----:B------:R-:W4:Y:S01]  /*18070*/  LDSM.16.MT88.4 R160, [R185+0x19800] ;  /* 0x01980000b9a0783b */ /* 0x000f220000004200 */
[C---:B-1----:R-:W-:Y:S07]  /*18080*/  HMMA.16816.F32 R228, R4.reuse, R18, R80 ;  /* 0x0000001204e4723c */ /* 0x042fee0000001850 */
[----:B------:R-:W-:Y:S01]  /*18090*/  IMAD.MOV.U32 R81, RZ, RZ, R0 ;  /* 0x000000ffff517224 */ /* 0x000fe200078e0000 */
[----:B------:R-:W-:Y:S01]  /*180a0*/  LOP3.LUT R0, R23, UR33, R30, 0x96, !PT ;  /* 0x0000002117007c12 */ /* 0x000fe2000f8e961e */
[----:B--2---:R-:W-:Y:S01]  /*180b0*/  HMMA.16816.F32 R176, R4, R8, R68 ;  /* 0x0000000804b0723c */ /* 0x004fe20000001844 */
[----:B------:R-:W-:Y:S01]  /*180c0*/  MOV R80, R2 ;  /* 0x0000000200507202 */ /* 0x000fe20000000f00 */
[----:B------:R-:W-:-:S05]  /*180d0*/  IMAD.MOV.U32 R138, RZ, RZ, R213 ;  /* 0x000000ffff8a7224 */ /* 0x000fca00078e00d5 */
[----:B------:R-:W-:Y:S01]  /*180e0*/  IMAD.WIDE.U32 R8, R0, -0x2daee0ad, RZ ;  /* 0xd2511f5300087825 */ /* 0x000fe200078e00ff */
[----:B------:R-:W-:Y:S02]  /*180f0*/  MOV R139, R212 ;  /* 0x000000d4008b7202 */ /* 0x000fe40000000f00 */
[----:B------:R-:W-:Y:S01]  /*18100*/  MOV R136, R215 ;  /* 0x000000d700887202 */ /* 0x000fe20000000f00 */
[----:B------:R-:W-:Y:S01]  /*18110*/  IMAD.MOV.U32 R48, RZ, RZ, R225 ;  /* 0x000000ffff307224 */ /* 0x000fe200078e00e1 */
[----:B------:R-:W-:Y:S01]  /*18120*/  MOV R83, R226 ;  /* 0x000000e200537202 */ /* 0x000fe20000000f00 */
[----:B------:R-:W-:Y:S01]  /*18130*/  IMAD.MOV.U32 R82, RZ, RZ, R227 ;  /* 0x000000ffff527224 */ /* 0x000fe200078e00e3 */
[----:B------:R-:W-:Y:S01]  /*18140*/  LOP3.LUT R2, R8, 0xffff, RZ, 0xc0, !PT ;  /* 0x0000ffff08027812 */ /* 0x000fe200078ec0ff */
[----:B------:R-:W-:Y:S01]  /*18150*/  IMAD.MOV.U32 R47, RZ, RZ, R232 ;  /* 0x000000ffff2f7224 */ /* 0x000fe200078e00e8 */
[----:B---3--:R-:W-:Y:S01]  /*18160*/  HMMA.16816.F32 R224, R4, R12, R76 ;  /* 0x0000000c04e0723c */ /* 0x008fe2000000184c */
[----:B------:R-:W-:-:S02]  /*18170*/  IMAD.MOV.U32 R45, RZ, RZ, R234 ;  /* 0x000000ffff2d7224 */ /* 0x000fc400078e00ea */
[----:B------:R-:W-:-:S03]  /*18180*/  IMAD.MOV.U32 R44, RZ, RZ, R235 ;  /* 0x000000ffff2c7224 */ /* 0x000fc600078e00eb */
[----:B------:R-:W-:Y:S01]  /*18190*/  HMMA.16816.F32 R212, R4, R14, R72 ;  /* 0x0000000e04d4723c */ /* 0x000fe20000001848 */
[----:B------:R-:W-:Y:S01]  /*181a0*/  LOP3.LUT R0, R9, UR21, R28, 0x96, !PT ;  /* 0x0000001509007c12 */ /* 0x000fe2000f8e961c */
[----:B------:R-:W-:-:S04]  /*181b0*/  IMAD.MOV.U32 R76, RZ, RZ, R139 ;  /* 0x000000ffff4c7224 */ /* 0x000fc800078e008b */
[----:B------:R-:W-:Y:S01]  /*181c0*/  HMMA.16816.F32 R232, R4, R16, R84 ;  /* 0x0000001004e8723c */ /* 0x000fe20000001854 */
[----:B------:R-:W-:Y:S01]  /*181d0*/  IMAD.MOV.U32 R77, RZ, RZ, R138 ;  /* 0x000000ffff4d7224 */ /* 0x000fe200078e008a */
[----:B------:R-:W-:Y:S01]  /*181e0*/  MOV R78, R137 ;  /* 0x00000089004e7202 */ /* 0x000fe20000000f00 */
[----:B------:R-:W-:-:S03]  /*181f0*/  IMAD.MOV.U32 R79, RZ, RZ, R136 ;  /* 0x000000ffff4f7224 */ /* 0x000fc600078e0088 */
[C---:B----4-:R-:W-:Y:S01]  /*18200*/  HMMA.16816.F32 R12, R4.reuse, R24, R56 ;  /* 0x00000018040c723c */ /* 0x050fe20000001838 */
[----:B------:R-:W-:Y:S01]  /*18210*/  SHF.R.U32.HI R9, RZ, 0x18, R8 ;  /* 0x00000018ff097819 */ /* 0x000fe20000011608 */
[----:B------:R-:W1:Y:S04]  /*18220*/  LDSM.16.MT88.4 R136, [R187+0x19800] ;  /* 0x01980000bb88783b */ /* 0x000e680000004200 */
[C---:B------:R-:W-:Y:S01]  /*18230*/  HMMA.16816.F32 R16, R4.reuse, R10, R60 ;  /* 0x0000000a0410723c */ /* 0x040fe2000000183c */
[----:B------:R-:W-:Y:S01]  /*18240*/  IMAD.MOV.U32 R84, RZ, RZ, R152 ;  /* 0x000000ffff547224 */ /* 0x000fe200078e0098 */
[----:B------:R-:W-:Y:S01]  /*18250*/  MOV R86, R154 ;  /* 0x0000009a00567202 */ /* 0x000fe20000000f00 */
[----:B------:R-:W-:Y:S01]  /*18260*/  IMAD.MOV.U32 R85, RZ, RZ, R153 ;  /* 0x000000ffff557224 */ /* 0x000fe200078e0099 */
[----:B------:R-:W-:Y:S01]  /*18270*/  MOV R29, R47 ;  /* 0x0000002f001d7202 */ /* 0x000fe20000000f00 */
[----:B------:R-:W-:Y:S01]  /*18280*/  IMAD.MOV.U32 R87, RZ, RZ, R155 ;  /* 0x000000ffff577224 */ /* 0x000fe200078e009b */
[----:B------:R-:W-:Y:S01]  /*18290*/  HMMA.16816.F32 R24, R4, R26, R40 ;  /* 0x0000001a0418723c */ /* 0x000fe20000001828 */
[----:B------:R-:W2:Y:S01]  /*182a0*/  LDSM.16.MT88.4 R40, [R185+0x1b800] ;  /* 0x01b80000b928783b */ /* 0x000ea20000004200 */
[----:B------:R-:W-:Y:S01]  /*182b0*/  MOV R47, R144 ;  /* 0x00000090002f7202 */ /* 0x000fe20000000f00 */
[----:B------:R-:W-:Y:S01]  /*182c0*/  IMAD.MOV.U32 R23, RZ, RZ, R145 ;  /* 0x000000ffff177224 */ /* 0x000fe200078e0091 */
[----:B------:R-:W-:Y:S01]  /*182d0*/  MOV R31, R147 ;  /* 0x00000093001f7202 */ /* 0x000fe20000000f00 */
[----:B------:R-:W3:Y:S02]  /*182e0*/  LDSM.16.MT88.4 R152, [R186+0x19800] ;  /* 0x01980000ba98783b */ /* 0x000ee40000004200 */
[----:B------:R-:W-:-:S02]  /*182f0*/  SHF.R.U32.HI R4, RZ, 0x8, R2 ;  /* 0x00000008ff047819 */ /* 0x000fc40000011602 */
[----:B------:R-:W-:Y:S01]  /*18300*/  LOP3.LUT R2, R8, 0xff, RZ, 0xc0, !PT ;  /* 0x000000ff08027812 */ /* 0x000fe200078ec0ff */
[----:B------:R-:W-:Y:S01]  /*18310*/  IMAD.MOV.U32 R30, RZ, RZ, R146 ;  /* 0x000000ffff1e7224 */ /* 0x000fe200078e0092 */
[----:B------:R-:W-:Y:S01]  /*18320*/  SHF.R.U32.HI R5, RZ, 0x10, R0 ;  /* 0x00000010ff057819 */ /* 0x000fe20000011600 */
[----:B------:R-:W-:Y:S01]  /*18330*/  IMAD.MOV.U32 R11, RZ, RZ, R48 ;  /* 0x000000ffff0b7224 */ /* 0x000fe200078e0030 */
[----:B------:R-:W-:Y:S01]  /*18340*/  PRMT R10, R2, 0x5410, R4 ;  /* 0x00005410020a7816 */ /* 0x000fe20000000004 */
[----:B------:R-:W-:Y:S01]  /*18350*/  IMAD.MOV.U32 R22, RZ, RZ, R64 ;  /* 0x000000ffff167224 */ /* 0x000fe200078e0040 */
[C---:B------:R-:W-:Y:S01]  /*18360*/  LOP3.LUT R2, R0.reuse, 0xffff, RZ, 0xc0, !PT ;  /* 0x0000ffff00027812 */ /* 0x040fe200078ec0ff */
[----:B------:R-:W4:Y:S01]  /*18370*/  LDSM.16.MT88.4 R144, [R188+0x19800] ;  /* 0x01980000bc90783b */ /* 0x000f220000004200 */
[----:B------:R-:W-:Y:S02]  /*18380*/  SHF.R.U32.HI R6, RZ, 0x10, R8 ;  /* 0x00000010ff067819 */ /* 0x000fe40000011608 */
[----:B------:R-:W-:Y:S01]  /*18390*/  LOP3.LUT R8, R0, 0xff, RZ, 0xc0, !PT ;  /* 0x000000ff00087812 */ /* 0x000fe200078ec0ff */
[----:B------:R-:W-:Y:S01]  /*183a0*/  LDSM.16.MT88.4 R56, [R188+0x1b800] ;  /* 0x01b80000bc38783b */ /* 0x000fe20000004200 */
[----:B------:R-:W-:-:S02]  /*183b0*/  SHF.R.U32.HI R7, RZ, 0x18, R0 ;  /* 0x00000018ff077819 */ /* 0x000fc40000011600 */
[----:B------:R-:W-:Y:S01]  /*183c0*/  SHF.R.U32.HI R0, RZ, 0x8, R2 ;  /* 0x00000008ff007819 */ /* 0x000fe20000011602 */
[----:B------:R-:W-:Y:S01]  /*183d0*/  LDSM.16.MT88.4 R72, [R185+0x1d800] ;  /* 0x01d80000b948783b */ /* 0x000fe20000004200 */
[----:B------:R-:W-:Y:S02]  /*183e0*/  LOP3.LUT R2, R5, 0xff, RZ, 0xc0, !PT ;  /* 0x000000ff05027812 */ /* 0x000fe400078ec0ff */
[----:B------:R-:W-:Y:S02]  /*183f0*/  PRMT R0, R8, 0x5410, R0 ;  /* 0x0000541008007816 */ /* 0x000fe40000000000 */
[----:B------:R-:W-:Y:S02]  /*18400*/  PRMT R2, R2, 0x5410, R7 ;  /* 0x0000541002027816 */ /* 0x000fe40000000007 */
[----:B------:R-:W-:Y:S02]  /*18410*/  LOP3.LUT R4, R6, 0xff, RZ, 0xc0, !PT ;  /* 0x000000ff06047812 */ /* 0x000fe400078ec0ff */
[----:B------:R-:W-:-:S02]  /*18420*/  HSET2.LE.AND R0, R0, R20, PT ;  /* 0x0000001400007233 */ /* 0x000fc40003803000 */
[----:B------:R-:W-:Y:S02]  /*18430*/  PRMT R5, R4, 0x5410, R9 ;  /* 0x0000541004057816 */ /* 0x000fe40000000009 */
[--C-:B------:R-:W-:Y:S01]  /*18440*/  HSET2.LE.AND R2, R2, R20.reuse, PT ;  /* 0x0000001402027233 */ /* 0x100fe20003803000 */
[----:B------:R-:W-:Y:S01]  /*18450*/  IMAD.MOV.U32 R8, RZ, RZ, R82 ;  /* 0x000000ffff087224 */ /* 0x000fe200078e0052 */
[--C-:B------:R-:W-:Y:S01]  /*18460*/  HSET2.LE.AND R4, R10, R20.reuse, PT ;  /* 0x000000140a047233 */ /* 0x100fe20003803000 */
[----:B------:R-:W-:Y:S01]  /*18470*/  IMAD.MOV.U32 R10, RZ, RZ, R83 ;  /* 0x000000ffff0a7224 */ /* 0x000fe200078e0053 */
[----:B------:R-:W-:Y:S02]  /*18480*/  HSET2.LE.AND R5, R5, R20, PT ;  /* 0x0000001405057233 */ /* 0x000fe40003803000 */
        /* <DEDUP_REMOVED lines=12> */
[----:B------:R-:W4:Y:S04]  /*18550*/  LDSM.16.MT88.4 R48, [R186+0x1b800] ;  /* 0x01b80000ba30783b */ /* 0x000f280000004200 */
[----:B------:R-:W4:Y:S01]  /*18560*/  LDSM.16.MT88.4 R64, [R187+0x1b800] ;  /* 0x01b80000bb40783b */ /* 0x000f220000004200 */
[----:B------:R-:W-:-:S02]  /*18570*/  LOP3.LUT R130, R4, R130, RZ, 0xc0, !PT ;  /* 0x0000008204827212 */ /* 0x000fc400078ec0ff */
[----:B------:R-:W-:Y:S01]  /*18580*/  LOP3.LUT R131, R5, R131, RZ, 0xc0, !PT ;  /* 0x0000008305837212 */ /* 0x000fe200078ec0ff */
[----:B------:R-:W-:Y:S01]  /*18590*/  IMAD.MOV.U32 R28, RZ, RZ, R80 ;  /* 0x000000ffff1c7224 */ /* 0x000fe200078e0050 */
[----:B------:R-:W-:Y:S05]  /*185a0*/  LDSM.16.MT88.4 R4, [R187+0x1f800] ;  /* 0x01f80000bb04783b */ /* 0x000fea0000004200 */
[C---:B------:R-:W-:Y:S06]  /*185b0*/  HMMA.16816.F32 R164, R128.reuse, R160, R164 ;  /* 0x000000a080a4723c */ /* 0x040fec00000018a4 */
[C---:B------:R-:W-:Y:S06]  /*185c0*/  HMMA.16816.F32 R160, R128.reuse, R162, R36 ;  /* 0x000000a280a0723c */ /* 0x040fec0000001824 */
[C---:B-1----:R-:W-:Y:S06]  /*185d0*/  HMMA.16816.F32 R140, R128.reuse, R136, R140 ;  /* 0x00000088808c723c */ /* 0x042fec000000188c */
[C---:B------:R-:W-:Y:S06]  /*185e0*/  HMMA.16816.F32 R136, R128.reuse, R138, R92 ;  /* 0x0000008a8088723c */ /* 0x040fec000000185c */
[C---:B--2---:R-:W-:Y:S01]  /*185f0*/  HMMA.16816.F32 R36, R128.reuse, R40, R96 ;  /* 0x000000288024723c */ /* 0x044fe20000001860 */
[----:B------:R-:W-:Y:S01]  /*18600*/  IMAD.MOV.U32 R93, RZ, RZ, R81 ;  /* 0x000000ffff5d7224 */ /* 0x000fe200078e0051 */
[----:B------:R-:W-:Y:S01]  /*18610*/  MOV R94, R82 ;  /* 0x00000052005e7202 */ /* 0x000fe20000000f00 */
[----:B------:R-:W-:Y:S01]  /*18620*/  IMAD.MOV.U32 R95, RZ, RZ, R83 ;  /* 0x000000ffff5f7224 */ /* 0x000fe200078e0053 */
[----:B------:R-:W-:Y:S02]  /*18630*/  LDSM.16.MT88.4 R96, [R187+0x1d800] ;  /* 0x01d80000bb60783b */ /* 0x000fe40000004200 */
[C---:B---3--:R-:W-:Y:S02]  /*18640*/  HMMA.16816.F32 R156, R128.reuse, R152, R156 ;  /* 0x00000098809c723c */ /* 0x048fe4000000189c */
[----:B------:R-:W1:Y:S04]  /*18650*/  LDSM.16.MT88.4 R80, [R186+0x1d800] ;  /* 0x01d80000ba50783b */ /* 0x000e680000004200 */
[C---:B------:R-:W-:Y:S06]  /*18660*/  HMMA.16816.F32 R40, R128.reuse, R42, R100 ;  /* 0x0000002a8028723c */ /* 0x040fec0000001864 */
[----:B------:R-:W-:Y:S01]  /*18670*/  HMMA.16816.F32 R152, R128, R154, R52 ;  /* 0x0000009a8098723c */ /* 0x000fe20000001834 */
[----:B------:R-:W-:Y:S01]  /*18680*/  IMAD.MOV.U32 R100, RZ, RZ, R44 ;  /* 0x000000ffff647224 */ /* 0x000fe200078e002c */
[----:B------:R-:W-:Y:S01]  /*18690*/  MOV R101, R45 ;  /* 0x0000002d00657202 */ /* 0x000fe20000000f00 */
[----:B------:R-:W-:-:S02]  /*186a0*/  IMAD.MOV.U32 R102, RZ, RZ, R46 ;  /* 0x000000ffff667224 */ /* 0x000fc400078e002e */
[----:B------:R-:W-:Y:S01]  /*186b0*/  IMAD.MOV.U32 R103, RZ, RZ, R47 ;  /* 0x000000ffff677224 */ /* 0x000fe200078e002f */
[C---:B----4-:R-:W-:Y:S06]  /*186c0*/  HMMA.16816.F32 R148, R128.reuse, R144, R148 ;  /* 0x000000908094723c */ /* 0x050fec0000001894 */
[C---:B------:R-:W-:Y:S01]  /*186d0*/  HMMA.16816.F32 R144, R128.reuse, R146, R88 ;  /* 0x000000928090723c */ /* 0x040fe20000001858 */
[----:B------:R-:W2:Y:S05]  /*186e0*/  LDSM.16.MT88.4 R88, [R188+0x1d800] ;  /* 0x01d80000bc58783b */ /* 0x000eaa0000004200 */
[C---:B------:R-:W-:Y:S01]  /*186f0*/  HMMA.16816.F32 R44, R128.reuse, R48, R104 ;  /* 0x00000030802c723c */ /* 0x040fe20000001868 */
[----:B------:R-:W3:Y:S05]  /*18700*/  LDSM.16.MT88.4 R104, [R185+0x1f800] ;  /* 0x01f80000b968783b */ /* 0x000eea0000004200 */
[C---:B------:R-:W-:Y:S01]  /*18710*/  HMMA.16816.F32 R52, R128.reuse, R56, R112 ;  /* 0x000000388034723c */ /* 0x040fe20000001870 */
[----:B------:R-:W4:Y:S05]  /*18720*/  LDSM.16.MT88.4 R112, [R186+0x1f800] ;  /* 0x01f80000ba70783b */ /* 0x000f2a0000004200 */
[C---:B------:R-:W-:Y:S01]  /*18730*/  HMMA.16816.F32 R60, R128.reuse, R64, R120 ;  /* 0x00000040803c723c */ /* 0x040fe20000001878 */
[----:B------:R-:W4:Y:S05]  /*18740*/  LDSM.16.MT88.4 R120, [R188+0x1f800] ;  /* 0x01f80000bc78783b */ /* 0x000f2a0000004200 */
[C---:B------:R-:W-:Y:S01]  /*18750*/  HMMA.16816.F32 R68, R128.reuse, R72, R168 ;  /* 0x000000488044723c */ /* 0x040fe200000018a8 */
[----:B------:R1:W-:Y:S05]  /*18760*/  STG.E.U16 desc[UR28][R32.64+-0xfe], R133 ;  /* 0xffff028520007986 */ /* 0x0003ea000c10151c */
[----:B------:R-:W-:Y:S01]  /*18770*/  HMMA.16816.F32 R72, R128, R74, R172 ;  /* 0x0000004a8048723c */ /* 0x000fe200000018ac */
[----:B------:R-:W-:Y:S01]  /*18780*/  MOV R168, R2 ;  /* 0x0000000200a87202 */ /* 0x000fe20000000f00 */
[----:B------:R-:W-:Y:S01]  /*18790*/  IMAD.MOV.U32 R169, RZ, RZ, R0 ;  /* 0x000000ffffa97224 */ /* 0x000fe200078e0000 */
[----:B------:R-:W-:Y:S01]  /*187a0*/  MOV R171, R10 ;  /* 0x0000000a00ab7202 */ /* 0x000fe20000000f00 */
[----:B------:R-:W-:-:S03]  /*187b0*/  IMAD.MOV.U32 R170, RZ, RZ, R20 ;  /* 0x000000ffffaa7224 */ /* 0x000fc600078e0014 */
[----:B------:R-:W-:Y:S01]  /*187c0*/  MOV R173, R93 ;  /* 0x0000005d00ad7202 */ /* 0x000fe20000000f00 */
[----:B------:R-:W-:Y:S02]  /*187d0*/  IMAD.MOV.U32 R174, RZ, RZ, R94 ;  /* 0x000000ffffae7224 */ /* 0x000fe400078e005e */
[----:B------:R-:W-:Y:S01]  /*187e0*/  IMAD.MOV.U32 R175, RZ, RZ, R95 ;  /* 0x000000ffffaf7224 */ /* 0x000fe200078e005f */
[----:B------:R-:W-:Y:S01]  /*187f0*/  MOV R20, R28 ;  /* 0x0000001c00147202 */ /* 0x000fe20000000f00 */
[----:B------:R-:W-:Y:S01]  /*18800*/  IMAD.MOV.U32 R2, RZ, RZ, R8 ;  /* 0x000000ffff027224 */ /* 0x000fe200078e0008 */
[----:B------:R1:W-:Y:S01]  /*18810*/  STG.E.U16 desc[UR28][R218.64+-0xf0], R173 ;  /* 0xffff10adda007986 */ /* 0x0003e2000c10151c */
[----:B------:R-:W-:Y:S01]  /*18820*/  IMAD.MOV.U32 R0, RZ, RZ, R9 ;  /* 0x000000ffff007224 */ /* 0x000fe200078e0009 */
[----:B------:R-:W-:Y:S01]  /*18830*/  MOV R9, R86 ;  /* 0x0000005600097202 */ /* 0x000fe20000000f00 */
[----:B------:R-:W-:Y:S01]  /*18840*/  IMAD.MOV.U32 R10, RZ, RZ, R84 ;  /* 0x000000ffff0a7224 */ /* 0x000fe200078e0054 */
[----:B------:R1:W-:Y:S01]  /*18850*/  STG.E.U16 desc[UR28][R218.64+-0xee], R174 ;  /* 0xffff12aeda007986 */ /* 0x0003e2000c10151c */
[----:B------:R-:W-:-:S02]  /*18860*/  IMAD.MOV.U32 R8, RZ, RZ, R85 ;  /* 0x000000ffff087224 */ /* 0x000fc400078e0055 */
[----:B------:R-:W-:Y:S01]  /*18870*/  IMAD.MOV.U32 R28, RZ, RZ, R87 ;  /* 0x000000ffff1c7224 */ /* 0x000fe200078e0057 */
        /* <DEDUP_REMOVED lines=14> */
[C---:B-1----:R-:W-:Y:S03]  /*18960*/  HMMA.16816.F32 R76, R128.reuse, R80, R76 ;  /* 0x00000050804c723c */ /* 0x042fe6000000184c */
        /* <DEDUP_REMOVED lines=16> */
[C---:B------:R-:W-:Y:S03]  /*18a70*/  HMMA.16816.F32 R92, R128.reuse, R96, R240 ;  /* 0x00000060805c723c */ /* 0x040fe600000018f0 */
[----:B------:R1:W-:Y:S03]  /*18a80*/  STG.E.U16 desc[UR28][R32.64+-0x8e], R134 ;  /* 0xffff728620007986 */ /* 0x0003e6000c10151c */
        /* <DEDUP_REMOVED lines=12> */
[----:B------:R-:W-:-:S02]  /*18b50*/  FADD.FTZ R239, R35, R34 ;  /* 0x0000002223ef7221 */ /* 0x000fc40000010000 */
[----:B-1----:R-:W-:-:S15]  /*18b60*/  IADD3.X R215, R219, -0x1, RZ, P0, !PT ;  /* 0xffffffffdbd77810 */ /* 0x002fde00007fe4ff */
[----:B------:R-:W-:-:S04]  /*18b70*/  NOP ;  /* 0x0000000000007918 */ /* 0x000fc80000000000 */
.L_x_2164:
        /* <DEDUP_REMOVED lines=8> */
[----:B------:R-:W4:Y:S01]  /*18c00*/  LDL.LU R2, [R1+0xe8] ;  /* 0x0000e80001027983 */ /* 0x000f220000300800 */
[----:B------:R-:W-:Y:S01]  /*18c10*/  IMAD.U32 R6, RZ, RZ, UR4 ;  /* 0x00000004ff067e24 */ /* 0x000fe2000f8e00ff */
[----:B------:R-:W-:-:S02]  /*18c20*/  ULDC UR4, c[0x0][0x2d0] ;  /* 0x0000b40000047ab9 */ /* 0x000fc40000000800 */
[----:B------:R-:W4:Y:S01]  /*18c30*/  LDL.LU R11, [R1+0xe4] ;  /* 0x0000e400010b7983 */ /* 0x000f220000300800 */
[----:B--2---:R-:W-:Y:S02]  /*18c40*/  IMAD.MOV.U32 R12, RZ, RZ, R4 ;  /* 0x000000ffff0c7224 */ /* 0x004fe400078e0004 */
[----:B---3--:R-:W-:Y:S02]  /*18c50*/  IMAD.MOV.U32 R13, RZ, RZ, R0 ;  /* 0x000000ffff0d7224 */ /* 0x008fe400078e0000 */
[----:B------:R-:W1:Y:S02]  /*18c60*/  S2R R0, SR_TID.X ;  /* 0x0000000000007919 */ /* 0x000e640000002100 */
[----:B-1----:R-:W-:-:S04]  /*18c70*/  SHF.R.S32.HI R10, RZ, 0x1f, R0 ;  /* 0x0000001fff0a7819 */ /* 0x002fc80000011400 */
[----:B------:R-:W-:-:S04]  /*18c80*/  LEA.HI R10, R10, R0, RZ, 0x3 ;  /* 0x000000000a0a7211 */ /* 0x000fc800078f18ff */
[----:B------:R-:W-:-:S05]  /*18c90*/  LOP3.LUT R4, R10, 0xfffffff8, RZ, 0xc0, !PT ;  /* 0xfffffff80a047812 */ /* 0x000fca00078ec0ff */
[----:B------:R-:W-:-:S04]  /*18ca0*/  IMAD.IADD R4, R0, 0x1, -R4 ;  /* 0x0000000100047824 */ /* 0x000fc800078e0a04 */
[----:B------:R-:W-:-:S05]  /*18cb0*/  IMAD.SHL.U32 R4, R4, 0x8, RZ ;  /* 0x0000000804047824 */ /* 0x000fca00078e00ff */
[--C-:B------:R-:W-:Y:S01]  /*18cc0*/  SHF.R.S32.HI R5, RZ, 0x1f, R4.reuse ;  /* 0x0000001fff057819 */ /* 0x100fe20000011404 */
[----:B------:R-:W-:Y:S02]  /*18cd0*/  IMAD.U32 R0, RZ, RZ, UR23 ;  /* 0x00000017ff007e24 */ /* 0x000fe4000f8e00ff */
[--C-:B------:R-:W-:Y:S01]  /*18ce0*/  IMAD.WIDE.U32 R6, R6, UR18, R4.reuse ;  /* 0x0000001206067c25 */ /* 0x100fe2000f8e0004 */
[----:B------:R-:W-:Y:S01]  /*18cf0*/  ISETP.GE.AND P2, PT, R4, UR4, PT ;  /* 0x0000000404007c0c */ /* 0x000fe2000bf46270 */
[----:B------:R-:W-:Y:S02]  /*18d00*/  USHF.R.S32.HI UR21, URZ, 0x1f, UR20 ;  /* 0x0000001f3f157899 */ /* 0x000fe40008011414 */
[----:B----4-:R-:W-:Y:S01]  /*18d10*/  IMAD.WIDE.U32 R8, R2, UR18, R4 ;  /* 0x0000001202087c25 */ /* 0x010fe2000f8e0004 */
[----:B------:R-:W-:Y:S01]  /*18d20*/  IADD3 R2, P0, R6, UR24, RZ ;  /* 0x0000001806027c10 */ /* 0x000fe2000ff1e0ff */
[----:B------:R-:W-:Y:S02]  /*18d30*/  UIADD3 UR10, UR34, -0x2, URZ ;  /* 0xfffffffe220a7890 */ /* 0x000fe4000fffe03f */
[----:B------:R-:W-:Y:S01]  /*18d40*/  IMAD.U32 R4, RZ, RZ, UR25 ;  /* 0x00000019ff047e24 */ /* 0x000fe2000f8e00ff */
[----:B------:R-:W-:Y:S01]  /*18d50*/  IADD3.X R6, R0, UR32, R7, P0, !PT ;  /* 0x0000002000067c10 */ /* 0x000fe200087fe407 */
[----:B------:R-:W-:Y:S01]  /*18d60*/  IMAD.WIDE.U32 R242, R12, -0x2daee0ad, RZ ;  /* 0xd2511f530cf27825 */ /* 0x000fe200078e00ff */
[----:B------:R-:W-:Y:S01]  /*18d70*/  IADD3 R0, P0, R8, UR26, RZ ;  /* 0x0000001a08007c10 */ /* 0x000fe2000ff1e0ff */
[----:B------:R-:W-:Y:S01]  /*18d80*/  UIADD3 UR11, UR34, -0x1, URZ ;  /* 0xffffffff220b7890 */ /* 0x000fe2000fffe03f */
[----:B------:R-:W-:Y:S01]  /*18d90*/  LEA R7, P1, R2, UR8, 0x1 ;  /* 0x0000000802077c11 */ /* 0x000fe2000f8208ff */
[----:B-----5:R-:W-:Y:S01]  /*18da0*/  IMAD.MOV.U32 R134, RZ, RZ, R3 ;  /* 0x000000ffff867224 */ /* 0x020fe200078e0003 */
[----:B------:R-:W-:Y:S01]  /*18db0*/  IADD3.X R4, R4, UR13, R9, P0, !PT ;  /* 0x0000000d04047c10 */ /* 0x000fe200087fe409 */
[----:B------:R-:W-:Y:S01]  /*18dc0*/  IMAD.MOV.U32 R133, RZ, RZ, R132 ;  /* 0x000000ffff857224 */ /* 0x000fe200078e0084 */
[----:B------:R-:W-:Y:S01]  /*18dd0*/  LEA R5, P0, R0, UR6, 0x1 ;  /* 0x0000000600057c11 */ /* 0x000fe2000f8008ff */
[----:B------:R1:W-:Y:S01]  /*18de0*/  STL [R1+0x7c], R7 ;  /* 0x00007c0701007387 */ /* 0x0003e20000100800 */
[----:B------:R-:W-:Y:S01]  /*18df0*/  LEA.HI.X R2, R2, UR9, R6, 0x1, P1 ;  /* 0x0000000902027c11 */ /* 0x000fe200088f0c06 */
[----:B------:R-:W-:Y:S01]  /*18e00*/  USHF.L.U32 UR18, UR20, 0x1, URZ ;  /* 0x0000000114127899 */ /* 0x000fe2000800063f */
[----:B------:R-:W-:Y:S01]  /*18e10*/  LEA.HI.X R0, R0, UR7, R4, 0x1, P0 ;  /* 0x0000000700007c11 */ /* 0x000fe200080f0c04 */
[----:B------:R2:W-:Y:S01]  /*18e20*/  STL [R1+0x78], R5 ;  /* 0x0000780501007387 */ /* 0x0005e20000100800 */
[----:B------:R-:W-:Y:S01]  /*18e30*/  UMOV UR19, URZ ;  /* 0x0000003f00137c82 */ /* 0x000fe20008000000 */
[----:B------:R-:W-:Y:S01]  /*18e40*/  ULDC UR13, c[0x0][0x2d0] ;  /* 0x0000b400000d7ab9 */ /* 0x000fe20000000800 */
[----:B------:R-:W-:Y:S01]  /*18e50*/  ULDC UR4, c[0x0][0x2ec] ;  /* 0x0000bb0000047ab9 */ /* 0x000fe20000000800 */
[----:B------:R-:W-:Y:S01]  /*18e60*/  USHF.L.U64.HI UR21, UR20, 0x1, UR21 ;  /* 0x0000000114157899 */ /* 0x000fe20008010215 */
[----:B------:R-:W-:Y:S01]  /*18e70*/  ULDC.64 UR6, c[0x0][0x250] ;  /* 0x0000940000067ab9 */ /* 0x000fe20000000a00 */
[----:B------:R-:W-:Y:S01]  /*18e80*/  ULDC.64 UR8, c[0x0][0x248] ;  /* 0x0000920000087ab9 */ /* 0x000fe20000000a00 */
[----:B-1----:R-:W1:Y:S08]  /*18e90*/  @!P2 LDC.64 R6, c[0x0][0x220] ;  /* 0x00008800ff06ab82 */ /* 0x002e700000000a00 */
[----:B--2---:R-:W2:Y:S01]  /*18ea0*/  @!P2 LDC.64 R4, c[0x0][0x220] ;  /* 0x00008800ff04ab82 */ /* 0x004ea20000000a00 */
[----:B------:R-:W-:Y:S04]  /*18eb0*/  STL [R1+0x74], R2 ;  /* 0x0000740201007387 */ /* 0x000fe80000100800 */
[----:B------:R-:W-:Y:S04]  /*18ec0*/  STL [R1+0x70], R0 ;  /* 0x0000700001007387 */ /* 0x000fe80000100800 */
[----:B-1----:R-:W-:Y:S04]  /*18ed0*/  @!P2 STL.64 [R1+0x90], R6 ;  /* 0x000090060100a387 */ /* 0x002fe80000100a00 */
[----:B--2---:R1:W-:Y:S02]  /*18ee0*/  @!P2 STL.64 [R1+0x88], R4 ;  /* 0x000088040100a387 */ /* 0x0043e40000100a00 */
[----:B-1----:R-:W-:-:S05]  /*18ef0*/  IMAD.WIDE.U32 R4, R13, -0x326172a9, RZ ;  /* 0xcd9e8d570d047825 */ /* 0x002fca00078e00ff */
[----:B------:R1:W-:Y:S04]  /*18f00*/  STL.64 [R1+0x68], R4 ;  /* 0x0000680401007387 */ /* 0x0003e80000100a00 */
[----:B------:R-:W2:Y:S04]  /*18f10*/  LDL.LU.64 R14, [R1+0xd0] ;  /* 0x0000d000010e7983 */ /* 0x000ea80000300a00 */
[----:B------:R-:W3:Y:S01]  /*18f20*/  LDL.LU.64 R12, [R1+0xd8] ;  /* 0x0000d800010c7983 */ /* 0x000ee20000300a00 */
[----:B------:R-:W-:Y:S02]  /*18f30*/  SHF.R.S32.HI R0, RZ, 0x3, R10 ;  /* 0x00000003ff007819 */ /* 0x000fe4000001140a */
[----:B------:R-:W-:-:S02]  /*18f40*/  LOP3.LUT R240, R5, R11, RZ, 0x3c, !PT ;  /* 0x0000000b05f07212 */ /* 0x000fc400078e3cff */
[----:B------:R-:W-:Y:S02]  /*18f50*/  IADD3 R236, P0, R0, 0x20, RZ ;  /* 0x0000002000ec7810 */ /* 0x000fe40007f1e0ff */
[----:B------:R-:W-:Y:S01]  /*18f60*/  SHF.R.S32.HI R0, RZ, 0x1f, R0 ;  /* 0x0000001fff007819 */ /* 0x000fe20000011400 */
[----:B------:R-:W-:-:S04]  /*18f70*/  IMAD.WIDE.U32 R240, R240, -0x2daee0ad, RZ ;  /* 0xd2511f53f0f07825 */ /* 0x000fc800078e00ff */
[----:B------:R-:W-:Y:S02]  /*18f80*/  IMAD.X R237, RZ, RZ, R0, P0 ;  /* 0x000000ffffed7224 */ /* 0x000fe400000e0600 */
[----:B--2---:R-:W-:Y:S02]  /*18f90*/  IMAD.MOV.U32 R3, RZ, RZ, R15 ;  /* 0x000000ffff037224 */ /* 0x004fe400078e000f */
[----:B---3--:R-:W-:-:S05]  /*18fa0*/  IMAD.MOV.U32 R2, RZ, RZ, R12 ;  /* 0x000000ffff027224 */ /* 0x008fca00078e000c */
[----:B------:R1:W-:Y:S01]  /*18fb0*/  STL.64 [R1+0x80], R2 ;  /* 0x0000800201007387 */ /* 0x0003e20000100a00 */
[----:B------:R-:W-:Y:S05]  /*18fc0*/  BRA `(.L_x_2172) ;  /* 0x0000000000fc7947 */ /* 0x000fea0003800000 */
.L_x_2174:
        /* <DEDUP_REMOVED lines=21> */
[----:B------:R-:W-:Y:S01]  /*19120*/  @!P2 LDGSTS.E.BYPASS.LTC128B.128 [R216+0x10000], desc[UR28][R170.64] ;  /* 0x10000000aad8afae */ /* 0x000fe2000b901d5c */
[----:B------:R-:W-:Y:S03]  /*19130*/  IADD3.X R132, R132, UR35, RZ, P1, !PT ;  /* 0x0000002384847c10 */ /* 0x000fe60008ffe4ff */
        /* <DEDUP_REMOVED lines=14> */
[----:B------:R2:W-:Y:S04]  /*19220*/  @!P3 LDGSTS.E.BYPASS.LTC128B.128 [R216+0x16000], desc[UR28][R168.64+0x180] ;  /* 0x16000180a8d8bfae */ /* 0x0005e8000b901d5c */
[----:B------:R1:W-:Y:S01]  /*19230*/  @P2 STS.128 [R216+0x11000], RZ ;  /* 0x011000ffd8002388 */ /* 0x0003e20000000c00 */
[----:B--2---:R-:W2:Y:S02]  /*19240*/  @!P2 LDC.64 R168, c[0x0][0x218] ;  /* 0x00008600ffa8ab82 */ /* 0x004ea40000000a00 */
        /* <DEDUP_REMOVED lines=23> */
.L_x_2172:
[----:B------:R-:W2:Y:S01]  /*193c0*/  LDL.64 R178, [R1+0x60] ;  /* 0x0000600001b27983 */ /* 0x000ea20000100a00 */
[----:B------:R-:W-:Y:S01]  /*193d0*/  UIADD3 UR25, UR11, -UR19, URZ ;  /* 0x800000130b197290 */ /* 0x000fe2000fffe03f */
[----:B------:R-:W-:Y:S04]  /*193e0*/  DEPBAR.LE SB0, 0x0 ;  /* 0x000080000000791a */ /* 0x000fe80000000000 */
[----:B---3--:R-:W3:Y:S01]  /*193f0*/  LDL.64 R12, [R1+0x80] ;  /* 0x00008000010c7983 */ /* 0x008ee20000100a00 */
[----:B------:R-:W-:Y:S01]  /*19400*/  IMAD.U32 R0, RZ, RZ, UR25 ;  /* 0x00000019ff007e24 */ /* 0x000fe2000f8e00ff */
[----:B------:R-:W-:Y:S02]  /*19410*/  UIADD3 UR20, UR34, -0x1, URZ ;  /* 0xffffffff22147890 */ /* 0x000fe4000fffe03f */
[----:B------:R-:W4:Y:S02]  /*19420*/  LDL R17, [R1+0x9c] ;  /* 0x00009c0001117983 */ /* 0x000f240000100800 */
[----:B------:R-:W-:Y:S01]  /*19430*/  USHF.R.S32.HI UR24, URZ, 0x1f, UR20 ;  /* 0x0000001f3f187899 */ /* 0x000fe20008011414 */
[C---:B-1----:R-:W-:Y:S01]  /*19440*/  LEA R2, P0, R0.reuse, R236, 0x6 ;  /* 0x000000ec00027211 */ /* 0x042fe200078030ff */
[----:B------:R-:W5:Y:S01]  /*19450*/  LDL R8, [R1+0x90] ;  /* 0x0000900001087983 */ /* 0x000f620000100800 */
[----:B------:R-:W-:Y:S01]  /*19460*/  UIMAD UR23, UR39, UR20, URZ ;  /* 0x00000014271772a4 */ /* 0x000fe2000f8e023f */
[----:B------:R-:W-:Y:S01]  /*19470*/  IMAD.U32 R6, RZ, RZ, UR20 ;  /* 0x00000014ff067e24 */ /* 0x000fe2000f8e00ff */
[----:B------:R-:W-:Y:S01]  /*19480*/  LEA.HI.X.SX32 R3, R0, R237, 0x6, P0 ;  /* 0x000000ed00037211 */ /* 0x000fe200000f36ff */
[----:B------:R-:W5:Y:S01]  /*19490*/  LDL R10, [R1+0x94] ;  /* 0x00009400010a7983 */ /* 0x000f620000100800 */
[----:B------:R-:W-:Y:S02]  /*194a0*/  UIMAD UR23, UR24, UR40, UR23 ;  /* 0x00000028181772a4 */ /* 0x000fe4000f8e0217 */
[----:B------:R-:W-:Y:S01]  /*194b0*/  UISETP.GT.AND UP0, UPT, UR20, UR5, UPT ;  /* 0x000000051400728c */ /* 0x000fe2000bf04270 */
[----:B------:R-:W5:Y:S01]  /*194c0*/  LDL R19, [R1+0x78] ;  /* 0x0000780001137983 */ /* 0x000f620000100800 */
[----:B------:R-:W-:Y:S03]  /*194d0*/  IMAD R3, R3, UR6, RZ ;  /* 0x0000000603037c24 */ /* 0x000fe6000f8e02ff */
[----:B------:R-:W5:Y:S01]  /*194e0*/  LDL R15, [R1+0x98] ;  /* 0x00009800010f7983 */ /* 0x000f620000100800 */
[----:B------:R-:W-:Y:S03]  /*194f0*/  IMAD R3, R2, UR7, R3 ;  /* 0x0000000702037c24 */ /* 0x000fe6000f8e0203 */
        /* <DEDUP_REMOVED lines=8> */
[C---:B--2---:R-:W-:Y:S04]  /*19580*/  LEA R4, P1, R0.reuse, R178, 0x6 ;  /* 0x000000b200047211 */ /* 0x044fe800078230ff */
[----:B------:R-:W-:Y:S01]  /*19590*/  LEA.HI.X.SX32 R5, R0, R179, 0x6, P1 ;  /* 0x000000b300057211 */ /* 0x000fe200008f36ff */
[----:B---3--:R-:W-:Y:S04]  /*195a0*/  IMAD.WIDE.U32 R6, R6, UR40, R12 ;  /* 0x0000002806067c25 */ /* 0x008fe8000f8e000c */
[----:B------:R-:W-:Y:S01]  /*195b0*/  VIADD R0, R7, UR23 ;  /* 0x0000001707007c36 */ /* 0x000fe20008000000 */
[----:B----4-:R-:W-:Y:S01]  /*195c0*/  ISETP.GE.AND P5, PT, R17, UR13, PT ;  /* 0x0000000d11007c0c */ /* 0x010fe2000bfa6270 */
[----:B------:R-:W-:Y:S01]  /*195d0*/  IMAD R5, R5, UR6, RZ ;  /* 0x0000000605057c24 */ /* 0x000fe2000f8e02ff */
[----:B------:R-:W-:Y:S01]  /*195e0*/  @!P2 IADD3 R7, P0, R6, UR22, RZ ;  /* 0x000000160607ac10 */ /* 0x000fe2000ff1e0ff */
[----:B------:R-:W-:Y:S01]  /*195f0*/  IMAD.WIDE.U32 R12, R4, UR6, RZ ;  /* 0x00000006040c7c25 */ /* 0x000fe2000f8e00ff */
[----:B-----5:R-:W-:Y:S01]  /*19600*/  @!P2 LEA R8, P1, R6, R8, 0x1 ;  /* 0x000000080608a211 */ /* 0x020fe200078208ff */
[----:B------:R-:W-:Y:S02]  /*19610*/  UIADD3 UR23, UR10, -UR19, URZ ;  /* 0x800000130a177290 */ /* 0x000fe4000fffe03f */
[----:B------:R-:W-:Y:S01]  /*19620*/  IMAD R5, R4, UR7, R5 ;  /* 0x0000000704057c24 */ /* 0x000fe2000f8e0205 */
[----:B------:R-:W-:Y:S01]  /*19630*/  @!P2 LEA.HI.X R9, R6, R10, R0, 0x1, P1 ;  /* 0x0000000a0609a211 */ /* 0x000fe200008f0c00 */
[----:B------:R-:W-:Y:S01]  /*19640*/  IMAD.WIDE.U32 R10, R2, UR6, RZ ;  /* 0x00000006020a7c25 */ /* 0x000fe2000f8e00ff */
[----:B------:R-:W-:Y:S02]  /*19650*/  @!P2 IADD3.X R0, R0, UR12, RZ, P0, !PT ;  /* 0x0000000c0000ac10 */ /* 0x000fe400087fe4ff */
[-C--:B------:R-:W-:Y:S01]  /*19660*/  LEA R4, P3, R12, R19.reuse, 0x1 ;  /* 0x000000130c047211 */ /* 0x080fe200078608ff */
[----:B------:R-:W-:Y:S01]  /*19670*/  IMAD.IADD R5, R13, 0x1, R5 ;  /* 0x000000010d057824 */ /* 0x000fe200078e0205 */
[----:B------:R-:W-:Y:S01]  /*19680*/  @!PT LDS RZ, [RZ] ;  /* 0x00000000fffff984 */ /* 0x000fe20000000800 */
[----:B------:R-:W-:Y:S01]  /*19690*/  @!PT LDS RZ, [RZ] ;  /* 0x00000000fffff984 */ /* 0x000fe20000000800 */
[----:B------:R-:W-:Y:S01]  /*196a0*/  @!PT LDS RZ, [RZ] ;  /* 0x00000000fffff984 */ /* 0x000fe20000000800 */
[----:B------:R1:W-:Y:S01]  /*196b0*/  @!P2 LDGSTS.E.BYPASS.LTC128B.128 [R216+0x18000], desc[UR28][R8.64] ;  /* 0x1800000008d8afae */ /* 0x0003e2000b901d5c */
[----:B------:R-:W-:Y:S01]  /*196c0*/  ISETP.GE.AND P4, PT, R15, UR13, PT ;  /* 0x0000000d0f007c0c */ /* 0x000fe2000bf86270 */
[----:B------:R-:W-:Y:S01]  /*196d0*/  IMAD.IADD R3, R11, 0x1, R3 ;  /* 0x000000010b037824 */ /* 0x000fe200078e0203 */
[----:B------:R-:W-:Y:S01]  /*196e0*/  LEA R2, P0, R10, R19, 0x1 ;  /* 0x000000130a027211 */ /* 0x000fe200078008ff */
[----:B------:R-:W-:Y:S01]  /*196f0*/  @P5 STS.128 [R216+0x1a000], RZ ;  /* 0x01a000ffd8005388 */ /* 0x000fe20000000c00 */
[-C--:B------:R-:W-:Y:S02]  /*19700*/  LEA.HI.X R5, R12, R16.reuse, R5, 0x1, P3 ;  /* 0x000000100c057211 */ /* 0x080fe400018f0c05 */
[----:B------:R-:W-:Y:S02]  /*19710*/  LEA.HI.X R3, R10, R16, R3, 0x1, P0 ;  /* 0x000000100a037211 */ /* 0x000fe400000f0c03 */
[----:B------:R-:W-:Y:S01]  /*19720*/  ISETP.GE.AND P3, PT, R14, UR13, PT ;  /* 0x0000000d0e007c0c */ /* 0x000fe2000bf66270 */
        /* <DEDUP_REMOVED lines=45> */
[C---:B------:R-:W-:Y:S01]  /*19a00*/  LEA.HI.X.SX32 R3, R0.reuse, R237, 0x6, P0 ;  /* 0x000000ed00037211 */ /* 0x040fe200000f36ff */
        /* <DEDUP_REMOVED lines=203> */
[----:B------:R-:W-:Y:S07]  /*1a6c0*/  HMMA.16816.F32 R32, R168, R174, R32 ;  /* 0x000000aea820723c */ /* 0x000fee0000001820 */
[----:B------:R-:W-:Y:S04]  /*1a6d0*/  LEA R168, P1, R0, R178, 0x6 ;  /* 0x000000b200a87211 */ /* 0x000fe800078230ff */
[----:B------:R-:W-:Y:S01]  /*1a6e0*/  IMAD.WIDE.U32 R170, R2, UR8, RZ ;  /* 0x0000000802aa7c25 */ /* 0x000fe2000f8e00ff */
[----:B------:R-:W-:Y:S03]  /*1a6f0*/  LEA.HI.X.SX32 R169, R0, R179, 0x6, P1 ;  /* 0x000000b300a97211 */ /* 0x000fe600008f36ff */
[C---:B------:R-:W-:Y:S04]  /*1a700*/  IMAD.WIDE.U32 R172, R168.reuse, UR8, RZ ;  /* 0x00000008a8ac7c25 */ /* 0x040fe8000f8e00ff */
[----:B------:R-:W-:Y:S04]  /*1a710*/  IMAD R0, R169, UR8, RZ ;  /* 0x00000008a9007c24 */ /* 0x000fe8000f8e02ff */
[----:B------:R-:W-:Y:S01]  /*1a720*/  IMAD R132, R168, UR9, R0 ;  /* 0x00000009a8847c24 */ /* 0x000fe2000f8e0200 */
[-C--:B------:R-:W-:Y:S01]  /*1a730*/  LEA R168, P0, R172, R176.reuse, 0x1 ;  /* 0x000000b0aca87211 */ /* 0x080fe200078008ff */
[----:B------:R-:W-:Y:S02]  /*1a740*/  IMAD R0, R3, UR8, RZ ;  /* 0x0000000803007c24 */ /* 0x000fe4000f8e02ff */
[----:B------:R-:W-:Y:S02]  /*1a750*/  IMAD.IADD R132, R173, 0x1, R132 ;  /* 0x00000001ad847824 */ /* 0x000fe400078e0284 */
[----:B------:R-:W-:Y:S03]  /*1a760*/  IMAD R0, R2, UR9, R0 ;  /* 0x0000000902007c24 */ /* 0x000fe6000f8e0200 */
[-C--:B------:R-:W-:Y:S01]  /*1a770*/  LEA.HI.X R169, R172, R135.reuse, R132, 0x1, P0 ;  /* 0x00000087aca97211 */ /* 0x080fe200000f0c84 */
[----:B------:R-:W-:Y:S01]  /*1a780*/  IMAD.IADD R0, R171, 0x1, R0 ;  /* 0x00000001ab007824 */ /* 0x000fe200078e0200 */
[C---:B------:R-:W-:Y:S04]  /*1a790*/  LEA R2, P0, R170.reuse, R176, 0x1 ;  /* 0x000000b0aa027211 */ /* 0x040fe800078008ff */
[----:B------:R-:W-:Y:S02]  /*1a7a0*/  LEA.HI.X R3, R170, R135, R0, 0x1, P0 ;  /* 0x00000087aa037211 */ /* 0x000fe400000f0c00 */
[----:B------:R-:W-:Y:S11]  /*1a7b0*/  PLOP3.LUT P0, PT, PT, PT, UP0, 0x80, 0x0 ;  /* 0x000000000000781c */ /* 0x000ff60003f0f008 */
[----:B------:R-:W-:Y:S02]  /*1a7c0*/  @!UPT UIADD3 URZ, URZ, URZ, URZ ;  /* 0x0000003f3f3ff290 */ /* 0x000fe4000fffe03f */
[----:B------:R-:W-:Y:S05]  /*1a7d0*/  @P0 BRA `(.L_x_2174) ;  /* 0xffffffe400fc0947 */ /* 0x000fea000383ffff */
.L_x_2173:
[----:B------:R-:W2:Y:S01]  /*1a7e0*/  LDL.64 R218, [R1+0x68] ;  /* 0x0000680001da7983 */ /* 0x000ea20000100a00 */
[----:B------:R-:W-:Y:S01]  /*1a7f0*/  IMAD.U32 R0, RZ, RZ, UR20 ;  /* 0x00000014ff007e24 */ /* 0x000fe2000f8e00ff */
[----:B------:R-:W-:Y:S02]  /*1a800*/  USHF.L.U32 UR42, UR20, 0x1, URZ ;  /* 0x00000001142a7899 */ /* 0x000fe4000800063f */
[----:B------:R-:W-:Y:S01]  /*1a810*/  UIADD3 UR23, UR30, -0x61c88647, URZ ;  /* 0x9e3779b91e177890 */ /* 0x000fe2000fffe03f */
[----:B-1----:R-:W1:Y:S01]  /*1a820*/  S2R R2, SR_TID.X ;  /* 0x0000000000027919 */ /* 0x002e620000002100 */
[----:B------:R-:W-:Y:S02]  /*1a830*/  ULOP3.LUT UR25, UR42, UR31, URZ, 0x3c, !UPT ;  /* 0x0000001f2a197292 */ /* 0x000fe4000f8e3c3f */
[----:B------:R-:W-:Y:S02]  /*1a840*/  UIADD3 UR24, UR31, -0x4498517b, URZ ;  /* 0xbb67ae851f187890 */ /* 0x000fe4000fffe03f */
[----:B------:R-:W-:Y:S02]  /*1a850*/  UIADD3 UR38, UR31, 0x76cf5d0a, URZ ;  /* 0x76cf5d0a1f267890 */ /* 0x000fe4000fffe03f */
[----:B------:R-:W-:Y:S02]  /*1a860*/  UIADD3 UR32, UR30, 0x3c6ef372, URZ ;  /* 0x3c6ef3721e207890 */ /* 0x000fe4000fffe03f */
[----:B------:R-:W-:Y:S02]  /*1a870*/  UIADD3 UR26, UR31, 0x32370b8f, URZ ;  /* 0x32370b8f1f1a7890 */ /* 0x000fe4000fffe03f */
[----:B------:R-:W-:Y:S02]  /*1a880*/  UIADD3 UR34, UR31, -0x126145ec, URZ ;  /* 0xed9eba141f227890 */ /* 0x000fe4000fffe03f */
[----:B------:R-:W-:Y:S02]  /*1a890*/  UIADD3 UR41, UR30, 0x78dde6e4, URZ ;  /* 0x78dde6e41e297890 */ /* 0x000fe4000fffe03f */
[----:B------:R-:W-:Y:S02]  /*1a8a0*/  UIADD3 UR33, UR31, -0x56f99767, URZ ;  /* 0xa90668991f217890 */ /* 0x000fe4000fffe03f */
[----:B------:R-:W-:Y:S02]  /*1a8b0*/  UIADD3 UR27, UR30, -0x4ab325aa, URZ ;  /* 0xb54cda561e1b7890 */ /* 0x000fe4000fffe03f */
[----:B------:R-:W-:Y:S02]  /*1a8c0*/  UIADD3 UR37, UR30, 0x1715609d, URZ ;  /* 0x1715609d1e257890 */ /* 0x000fe4000fffe03f */
[----:B------:R-:W-:Y:S02]  /*1a8d0*/  UIADD3 UR42, UR42, 0x1, URZ ;  /* 0x000000012a2a7890 */ /* 0x000fe4000fffe03f */
[----:B------:R-:W-:Y:S02]  /*1a8e0*/  UISETP.GT.AND UP0, UPT, UR20, UR5, UPT ;  /* 0x000000051400728c */ /* 0x000fe4000bf04270 */
[----:B------:R-:W-:Y:S02]  /*1a8f0*/  ULOP3.LUT UR42, UR42, UR31, URZ, 0x3c, !UPT ;  /* 0x0000001f2a2a7292 */ /* 0x000fe4000f8e3c3f */
        /* <DEDUP_REMOVED lines=8> */
[C---:B------:R-:W-:Y:S02]  /*1a980*/  ISETP.GE.AND P6, PT, R2.reuse, R220, PT ;  /* 0x000000dc0200720c */ /* 0x040fe40003fc6270 */
[C---:B------:R-:W-:Y:S02]  /*1a990*/  ISETP.GE.AND P4, PT, R2.reuse, R217, PT ;  /* 0x000000d90200720c */ /* 0x040fe40003f86270 */
[CC--:B------:R-:W-:Y:S02]  /*1a9a0*/  ISETP.GE.OR P6, PT, R2.reuse, R222.reuse, !P6 ;  /* 0x000000de0200720c */ /* 0x0c0fe400077c6670 */
[-C--:B------:R-:W-:Y:S01]  /*1a9b0*/  ISETP.GE.OR P4, PT, R2, R221.reuse, !P4 ;  /* 0x000000dd0200720c */ /* 0x080fe20006786670 */
[C---:B------:R-:W-:Y:S01]  /*1a9c0*/  VIADD R2, R0.reuse, 0x9 ;  /* 0x0000000900027836 */ /* 0x040fe20000000000 */
[C---:B------:R-:W-:Y:S02]  /*1a9d0*/  ISETP.GE.OR P1, PT, R0.reuse, R222, !P1 ;  /* 0x000000de0000720c */ /* 0x040fe40004f26670 */
[----:B------:R-:W-:Y:S02]  /*1a9e0*/  ISETP.GE.OR P0, PT, R0, R221, !P0 ;  /* 0x000000dd0000720c */ /* 0x000fe40004706670 */
[C---:B------:R-:W-:Y:S02]  /*1a9f0*/  ISETP.GE.AND P5, PT, R3.reuse, R220, PT ;  /* 0x000000dc0300720c */ /* 0x040fe40003fa6270 */
[C---:B------:R-:W-:Y:S02]  /*1aa00*/  ISETP.GE.AND P3, PT, R3.reuse, R217, PT ;  /* 0x000000d90300720c */ /* 0x040fe40003f66270 */
[----:B------:R-:W-:Y:S02]  /*1aa10*/  FSEL R135, R4, -INF , !P1 ;  /* 0xff80000004877808 */ /* 0x000fe40004800000 */
[----:B------:R-:W-:Y:S02]  /*1aa20*/  FSEL R6, R6, -INF , !P0 ;  /* 0xff80000006067808 */ /* 0x000fe40004000000 */
[C---:B------:R-:W-:Y:S02]  /*1aa30*/  ISETP.GE.OR P5, PT, R3.reuse, R222, !P5 ;  /* 0x000000de0300720c */ /* 0x040fe40006fa6670 */
[----:B------:R-:W-:Y:S01]  /*1aa40*/  ISETP.GE.OR P3, PT, R3, R221, !P3 ;  /* 0x000000dd0300720c */ /* 0x000fe20005f66670 */
[----:B------:R-:W-:Y:S01]  /*1aa50*/  VIADD R3, R0, 0x10 ;  /* 0x0000001000037836 */ /* 0x000fe20000000000 */
[C---:B------:R-:W-:Y:S02]  /*1aa60*/  ISETP.GE.AND P1, PT, R2.reuse, R220, PT ;  /* 0x000000dc0200720c */ /* 0x040fe40003f26270 */
[C---:B------:R-:W-:Y:S02]  /*1aa70*/  ISETP.GE.AND P0, PT, R2.reuse, R217, PT ;  /* 0x000000d90200720c */ /* 0x040fe40003f06270 */
[C---:B------:R-:W-:Y:S02]  /*1aa80*/  ISETP.GE.OR P1, PT, R2.reuse, R222, !P1 ;  /* 0x000000de0200720c */ /* 0x040fe40004f26670 */
[----:B------:R-:W-:Y:S01]  /*1aa90*/  ISETP.GE.OR P0, PT, R2, R221, !P0 ;  /* 0x000000dd0200720c */ /* 0x000fe20004706670 */
[----:B------:R-:W-:Y:S01]  /*1aaa0*/  VIADD R2, R0, 0x11 ;  /* 0x0000001100027836 */ /* 0x000fe20000000000 */
[----:B------:R-:W-:Y:S02]  /*1aab0*/  FSEL R168, R5, -INF , !P6 ;  /* 0xff80000005a87808 */ /* 0x000fe40007000000 */
[----:B------:R-:W-:Y:S02]  /*1aac0*/  FSEL R7, R7, -INF , !P4 ;  /* 0xff80000007077808 */ /* 0x000fe40006000000 */
        /* <DEDUP_REMOVED lines=36> */
[----:B------:R-:W-:Y:S02]  /*1ad10*/  ISETP.GE.AND P0, PT, R2, R217, PT ;  /* 0x000000d90200720c */ /* 0x000fe40003f06270 */
        /* <DEDUP_REMOVED lines=10> */
[----:B------:R-:W-:Y:S02]  /*1adc0*/  ISETP.GE.OR P3, PT, R3, R221, !P3 ;  /* 0x000000dd0300720c */ /* 0x000fe40005f66670 */
[----:B------:R-:W-:Y:S02]  /*1add0*/  FMNMX.FTZ R3, R135, R133, !PT ;  /* 0x0000008587037209 */ /* 0x000fe40007810000 */
[C---:B------:R-:W-:Y:S02]  /*1ade0*/  ISETP.GE.AND P4, PT, R2.reuse, R217, PT ;  /* 0x000000d90200720c */ /* 0x040fe40003f86270 */
[----:B------:R-:W-:Y:S02]  /*1adf0*/  ISETP.GE.AND P6, PT, R2, R220, PT ;  /* 0x000000dc0200720c */ /* 0x000fe40003fc6270 */
[----:B------:R-:W-:Y:S02]  /*1ae00*/  FMNMX.FTZ R4, R6, R134, !PT ;  /* 0x0000008606047209 */ /* 0x000fe40007810000 */
[----:B------:R-:W-:Y:S02]  /*1ae10*/  ISETP.GE.OR P4, PT, R2, R221, !P4 ;  /* 0x000000dd0200720c */ /* 0x000fe40006786670 */
[----:B------:R-:W-:Y:S02]  /*1ae20*/  FMNMX.FTZ R5, R168, R3, !PT ;  /* 0x00000003a8057209 */ /* 0x000fe40007810000 */
[----:B------:R-:W-:Y:S01]  /*1ae30*/  ISETP.GE.OR P6, PT, R2, R222, !P6 ;  /* 0x000000de0200720c */ /* 0x000fe200077c6670 */
        /* <DEDUP_REMOVED lines=15> */
[----:B------:R-:W-:Y:S02]  /*1af30*/  FMNMX.FTZ R3, R14, R3, !PT ;  /* 0x000000030e037209 */ /* 0x000fe40007810000 */
[----:B------:R-:W-:Y:S02]  /*1af40*/  FSEL R24, R24, -INF , !P6 ;  /* 0xff80000018187808 */ /* 0x000fe40007000000 */
[C---:B------:R-:W-:Y:S02]  /*1af50*/  ISETP.GE.AND P6, PT, R2.reuse, R220, PT ;  /* 0x000000dc0200720c */ /* 0x040fe40003fc6270 */
[C---:B------:R-:W-:Y:S02]  /*1af60*/  ISETP.GE.AND P4, PT, R2.reuse, R217, PT ;  /* 0x000000d90200720c */ /* 0x040fe40003f86270 */
        /* <DEDUP_REMOVED lines=21> */
[----:B------:R-:W-:Y:S02]  /*1b0c0*/  FSEL R29, R29, -INF , !P6 ;  /* 0xff8000001d1d7808 */ /* 0x000fe40007000000 */
[----:B------:R-:W-:Y:S02]  /*1b0d0*/  FMNMX.FTZ R3, R25, R3, !PT ;  /* 0x0000000319037209 */ /* 0x000fe40007810000 */
[----:B------:R-:W-:Y:S02]  /*1b0e0*/  ISETP.GE.AND P1, PT, R0, R220, PT ;  /* 0x000000dc0000720c */ /* 0x000fe40003f26270 */
[----:B------:R-:W-:Y:S02]  /*1b0f0*/  FMNMX.FTZ R132, R28, R3, !PT ;  /* 0x000000031c847209 */ /* 0x000fe40007810000 */
[----:B------:R-:W-:Y:S02]  /*1b100*/  FSEL R32, R32, -INF , !P5 ;  /* 0xff80000020207808 */ /* 0x000fe40006800000 */
[----:B------:R-:W-:Y:S02]  /*1b110*/  ISETP.GE.OR P1, PT, R0, R222, !P1 ;  /* 0x000000de0000720c */ /* 0x000fe40004f26670 */
[----:B------:R-:W-:Y:S02]  /*1b120*/  FMNMX.FTZ R132, R29, R132, !PT ;  /* 0x000000841d847209 */ /* 0x000fe40007810000 */
[----:B------:R-:W-:Y:S02]  /*1b130*/  FSEL R33, R33, -INF , !P1 ;  /* 0xff80000021217808 */ /* 0x000fe40004800000 */
[----:B------:R-:W-:Y:S02]  /*1b140*/  FMNMX.FTZ R132, R32, R132, !PT ;  /* 0x0000008420847209 */ /* 0x000fe40007810000 */
[----:B------:R-:W-:Y:S02]  /*1b150*/  FSEL R30, R30, -INF , !P0 ;  /* 0xff8000001e1e7808 */ /* 0x000fe40004000000 */
[C---:B------:R-:W-:Y:S02]  /*1b160*/  ISETP.GE.AND P0, PT, R0.reuse, R217, PT ;  /* 0x000000d90000720c */ /* 0x040fe40003f06270 */
[----:B------:R-:W-:Y:S02]  /*1b170*/  FMNMX.FTZ R132, R33, R132, !PT ;  /* 0x0000008421847209 */ /* 0x000fe40007810000 */
[----:B------:R-:W-:Y:S02]  /*1b180*/  ISETP.GE.OR P0, PT, R0, R221, !P0 ;  /* 0x000000dd0000720c */ /* 0x000fe40004706670 */
[----:B------:R-:W-:Y:S01]  /*1b190*/  FSEL R31, R31, -INF , !P4 ;  /* 0xff8000001f1f7808 */ /* 0x000fe20006000000 */
[----:B------:R-:W1:Y:S01]  /*1b1a0*/  SHFL.BFLY PT, R0, R132, 0x2, 0x1f ;  /* 0x0c401f0084007f89 */ /* 0x000e6200000e0000 */
[----:B------:R-:W-:Y:S02]  /*1b1b0*/  FMNMX.FTZ R2, R23, R2, !PT ;  /* 0x0000000217027209 */ /* 0x000fe40007810000 */
[----:B------:R-:W-:Y:S02]  /*1b1c0*/  FSEL R34, R34, -INF , !P3 ;  /* 0xff80000022227808 */ /* 0x000fe40005800000 */
[----:B------:R-:W-:Y:S02]  /*1b1d0*/  FMNMX.FTZ R2, R26, R2, !PT ;  /* 0x000000021a027209 */ /* 0x000fe40007810000 */
[----:B------:R-:W-:Y:S02]  /*1b1e0*/  FSEL R35, R35, -INF , !P0 ;  /* 0xff80000023237808 */ /* 0x000fe40004000000 */
[----:B------:R-:W-:Y:S04]  /*1b1f0*/  FMNMX.FTZ R2, R27, R2, !PT ;  /* 0x000000021b027209 */ /* 0x000fe80007810000 */
[----:B------:R-:W-:Y:S04]  /*1b200*/  FMNMX.FTZ R3, R30, R2, !PT ;  /* 0x000000021e037209 */ /* 0x000fe80007810000 */
[----:B------:R-:W-:Y:S04]  /*1b210*/  FMNMX.FTZ R3, R31, R3, !PT ;  /* 0x000000031f037209 */ /* 0x000fe80007810000 */
[----:B------:R-:W-:Y:S02]  /*1b220*/  FMNMX.FTZ R3, R34, R3, !PT ;  /* 0x0000000322037209 */ /* 0x000fe40007810000 */
[----:B-1----:R-:W-:Y:S02]  /*1b230*/  FMNMX.FTZ R132, R132, R0, !PT ;  /* 0x0000000084847209 */ /* 0x002fe40007810000 */
[----:B------:R-:W-:Y:S03]  /*1b240*/  FMNMX.FTZ R3, R35, R3, !PT ;  /* 0x0000000323037209 */ /* 0x000fe60007810000 */
[----:B------:R-:W1:Y:S08]  /*1b250*/  SHFL.BFLY PT, R0, R132, 0x1, 0x1f ;  /* 0x0c201f0084007f89 */ /* 0x000e7000000e0000 */
[----:B------:R-:W3:Y:S01]  /*1b260*/  SHFL.BFLY PT, R2, R3, 0x2, 0x1f ;  /* 0x0c401f0003027f89 */ /* 0x000ee200000e0000 */
[----:B-1----:R-:W-:Y:S04]  /*1b270*/  FMNMX.FTZ R132, R132, R0, !PT ;  /* 0x0000000084847209 */ /* 0x002fe80007810000 */
[C---:B------:R-:W-:Y:S01]  /*1b280*/  FSETP.NEU.FTZ.AND P1, PT, R132.reuse, -INF , PT ;  /* 0xff8000008400780b */ /* 0x040fe20003f3d000 */
[C---:B------:R-:W-:Y:S01]  /*1b290*/  FMUL.FTZ R4, R132.reuse, UR4 ;  /* 0x0000000484047c20 */ /* 0x040fe20008410000 */
[----:B---3--:R-:W-:Y:S02]  /*1b2a0*/  FMNMX.FTZ R3, R3, R2, !PT ;  /* 0x0000000203037209 */ /* 0x008fe40007810000 */
[----:B------:R-:W-:Y:S02]  /*1b2b0*/  FSEL R0, R132, RZ, P1 ;  /* 0x000000ff84007208 */ /* 0x000fe40000800000 */
[----:B------:R-:W-:Y:S01]  /*1b2c0*/  FSEL R4, R4, RZ, P1 ;  /* 0x000000ff04047208 */ /* 0x000fe20000800000 */
[----:B------:R-:W1:Y:S02]  /*1b2d0*/  SHFL.BFLY PT, R2, R3, 0x1, 0x1f ;  /* 0x0c201f0003027f89 */ /* 0x000e6400000e0000 */
[----:B------:R-:W-:Y:S01]  /*1b2e0*/  FADD.FTZ R0, -R0, R133 ;  /* 0x0000008500007221 */ /* 0x000fe20000010100 */
[----:B------:R-:W-:Y:S01]  /*1b2f0*/  LOP3.LUT R133, R241, UR24, R242, 0x96, !PT ;  /* 0x00000018f1857c12 */ /* 0x000fe2000f8e96f2 */
        /* <DEDUP_REMOVED lines=8> */
[----:B------:R-:W3:Y:S01]  /*1b380*/  MUFU.EX2 R0, R0 ;  /* 0x0000000000007308 */ /* 0x000ee20000000800 */
        /* <DEDUP_REMOVED lines=9> */
[----:B------:R-:W4:Y:S01]  /*1b420*/  MUFU.EX2 R169, R135 ;  /* 0x0000008700a97308 */ /* 0x000f220000000800 */
[----:B------:R-:W-:Y:S01]  /*1b430*/  IMAD.WIDE.U32 R232, R133, -0x326172a9, RZ ;  /* 0xcd9e8d5785e87825 */ /* 0x000fe200078e00ff */
[----:B-1----:R-:W-:Y:S01]  /*1b440*/  FMNMX.FTZ R3, R3, R2, !PT ;  /* 0x0000000203037209 */ /* 0x002fe20007810000 */
[----:B------:R-:W-:Y:S03]  /*1b450*/  UIADD3 UR24, UR31, 0x646e171e, URZ ;  /* 0x646e171e1f187890 */ /* 0x000fe6000fffe03f */
[C---:B------:R-:W-:Y:S01]  /*1b460*/  FSETP.NEU.FTZ.AND P0, PT, R3.reuse, -INF , PT ;  /* 0xff8000000300780b */ /* 0x040fe20003f1d000 */
[C---:B---3--:R-:W-:Y:S01]  /*1b470*/  FMUL.FTZ R13, R0.reuse, R157 ;  /* 0x0000009d000d7220 */ /* 0x048fe20000410000 */
[----:B--2---:R-:W-:Y:S02]  /*1b480*/  IMAD.MOV.U32 R157, RZ, RZ, R219 ;  /* 0x000000ffff9d7224 */ /* 0x004fe400078e00db */
[C---:B------:R-:W-:Y:S01]  /*1b490*/  FMUL.FTZ R4, R0.reuse, R164 ;  /* 0x000000a400047220 */ /* 0x040fe20000410000 */
[----:B------:R2:W3:Y:S01]  /*1b4a0*/  LDL.S16 R219, [R1+0x58] ;  /* 0x0000580001db7983 */ /* 0x0004e20000100600 */
[C---:B------:R-:W-:Y:S01]  /*1b4b0*/  FSEL R2, R3.reuse, RZ, P0 ;  /* 0x000000ff03027208 */ /* 0x040fe20000000000 */
[----:B------:R-:W-:Y:S01]  /*1b4c0*/  FMUL.FTZ R12, R0, R156 ;  /* 0x0000009c000c7220 */ /* 0x000fe20000410000 */
[----:B------:R-:W-:Y:S01]  /*1b4d0*/  IMAD.MOV.U32 R156, RZ, RZ, R218 ;  /* 0x000000ffff9c7224 */ /* 0x000fe200078e00da */
[----:B------:R2:W5:Y:S01]  /*1b4e0*/  LDL.S16 R164, [R1+0x5c] ;  /* 0x00005c0001a47983 */ /* 0x0005620000100600 */
[----:B------:R-:W-:Y:S01]  /*1b4f0*/  FMUL.FTZ R5, R3, UR4 ;  /* 0x0000000403057c20 */ /* 0x000fe20008410000 */
[----:B------:R-:W-:Y:S01]  /*1b500*/  FADD.FTZ R2, -R2, R134 ;  /* 0x0000008602027221 */ /* 0x000fe20000010100 */
[----:B------:R-:W-:Y:S01]  /*1b510*/  LOP3.LUT R134, R243, UR25, RZ, 0x3c, !PT ;  /* 0x00000019f3867c12 */ /* 0x000fe2000f8e3cff */
[C---:B------:R-:W-:Y:S01]  /*1b520*/  FMUL.FTZ R32, R0.reuse, R136 ;  /* 0x0000008800207220 */ /* 0x040fe20000410000 */
[----:B------:R-:W-:Y:S01]  /*1b530*/  FMUL.FTZ R17, R0, R153 ;  /* 0x0000009900117220 */ /* 0x000fe20000410000 */
[----:B------:R-:W-:Y:S01]  /*1b540*/  FSEL R5, R5, RZ, P0 ;  /* 0x000000ff05057208 */ /* 0x000fe20000000000 */
[----:B------:R-:W-:Y:S01]  /*1b550*/  FMUL.FTZ R2, R2, UR4 ;  /* 0x0000000402027c20 */ /* 0x000fe20008410000 */
[----:B------:R-:W-:Y:S04]  /*1b560*/  IMAD.WIDE.U32 R8, R134, -0x326172a9, RZ ;  /* 0xcd9e8d5786087825 */ /* 0x000fe800078e00ff */
[----:B----4-:R-:W-:Y:S01]  /*1b570*/  FFMA.FTZ R170, R0, R244, R169 ;  /* 0x000000f400aa7223 */ /* 0x010fe200000100a9 */
[----:B------:R-:W-:Y:S01]  /*1b580*/  UIADD3 UR25, UR30, -0x255992d5, URZ ;  /* 0xdaa66d2b1e197890 */ /* 0x000fe2000fffe03f */
[--C-:B------:R-:W-:Y:S01]  /*1b590*/  FFMA.FTZ R6, R6, UR4, -R5.reuse ;  /* 0x0000000406067c23 */ /* 0x100fe20008010805 */
[--C-:B------:R-:W-:Y:S01]  /*1b5a0*/  FFMA.FTZ R7, R7, UR4, -R5.reuse ;  /* 0x0000000407077c23 */ /* 0x100fe20008010805 */
[----:B------:R-:W-:Y:S01]  /*1b5b0*/  LOP3.LUT R134, R9, UR23, R218, 0x96, !PT ;  /* 0x0000001709867c12 */ /* 0x000fe2000f8e96da */
[--C-:B------:R-:W-:Y:S01]  /*1b5c0*/  FFMA.FTZ R172, R11, UR4, -R5.reuse ;  /* 0x000000040bac7c23 */ /* 0x100fe20008010805 */
[----:B------:R2:W4:Y:S01]  /*1b5d0*/  LDL.S16 R218, [R1+0x54] ;  /* 0x0000540001da7983 */ /* 0x0005220000100600 */
[----:B------:R1:W-:Y:S01]  /*1b5e0*/  MUFU.EX2 R133, R6 ;  /* 0x0000000600857308 */ /* 0x0003e20000000800 */
[--C-:B------:R-:W-:Y:S01]  /*1b5f0*/  FFMA.FTZ R175, R14, UR4, -R5.reuse ;  /* 0x000000040eaf7c23 */ /* 0x100fe20008010805 */
[----:B------:R-:W-:Y:S04]  /*1b600*/  IMAD.WIDE.U32 R134, R134, -0x2daee0ad, RZ ;  /* 0xd2511f5386867825 */ /* 0x000fe800078e00ff */
[--C-:B------:R-:W-:Y:S01]  /*1b610*/  FFMA.FTZ R176, R15, UR4, -R5.reuse ;  /* 0x000000040fb07c23 */ /* 0x100fe20008010805 */
[--C-:B------:R-:W-:Y:S01]  /*1b620*/  FFMA.FTZ R179, R18, UR4, -R5.reuse ;  /* 0x0000000412b37c23 */ /* 0x100fe20008010805 */
[--C-:B------:R-:W-:Y:S01]  /*1b630*/  FFMA.FTZ R223, R26, UR4, -R5.reuse ;  /* 0x000000041adf7c23 */ /* 0x100fe20008010805 */
[----:B------:R-:W-:Y:S01]  /*1b640*/  LOP3.LUT R136, R135, UR38, R240, 0x96, !PT ;  /* 0x0000002687887c12 */ /* 0x000fe2000f8e96f0 */
        /* <DEDUP_REMOVED lines=10> */
[----:B-1----:R-:W-:Y:S01]  /*1b6f0*/  LOP3.LUT R6, R233, UR32, R8, 0x96, !PT ;  /* 0x00000020e9067c12 */ /* 0x002fe2000f8e9608 */
        /* <DEDUP_REMOVED lines=59> */
[----:B------:R-:W-:Y:S01]  /*1bab0*/  IMAD.WIDE.U32 R136, R136, -0x326172a9, RZ ;  /* 0xcd9e8d5788887825 */ /* 0x000fe200078e00ff */
[----:B------:R1:W1:Y:S03]  /*1bac0*/  MUFU.EX2 R0, R7 ;  /* 0x0000000700007308 */ /* 0x0002660000000800 */
[----:B--2---:R-:W-:Y:S01]  /*1bad0*/  FMUL.FTZ R34, R2, R138 ;  /* 0x0000008a02227220 */ /* 0x004fe20000410000 */
[----:B------:R-:W-:Y:S01]  /*1bae0*/  IMAD.WIDE.U32 R140, R6, -0x2daee0ad, RZ ;  /* 0xd2511f53068c7825 */ /* 0x000fe200078e00ff */
[----:B------:R-:W-:Y:S03]  /*1baf0*/  LOP3.LUT R138, R137, UR25, R232, 0x96, !PT ;  /* 0x00000019898a7c12 */ /* 0x000fe6000f8e96e8 */
[C---:B------:R-:W-:Y:S01]  /*1bb00*/  FMUL.FTZ R35, R2.reuse, R139 ;  /* 0x0000008b02237220 */ /* 0x040fe20000410000 */
[----:B------:R-:W-:Y:S01]  /*1bb10*/  FMUL.FTZ R10, R2, R162 ;  /* 0x000000a2020a7220 */ /* 0x000fe20000410000 */
[----:B------:R-:W-:Y:S01]  /*1bb20*/  LOP3.LUT R141, R141, UR26, R134, 0x96, !PT ;  /* 0x0000001a8d8d7c12 */ /* 0x000fe2000f8e9686 */
[----:B------:R-:W-:Y:S01]  /*1bb30*/  IMAD.WIDE.U32 R138, R138, -0x2daee0ad, RZ ;  /* 0xd2511f538a8a7825 */ /* 0x000fe200078e00ff */
[----:B------:R-:W2:Y:S03]  /*1bb40*/  MUFU.EX2 R168, R168 ;  /* 0x000000a800a87308 */ /* 0x000ea60000000800 */
[C---:B------:R-:W-:Y:S01]  /*1bb50*/  FMUL.FTZ R14, R2.reuse, R158 ;  /* 0x0000009e020e7220 */ /* 0x040fe20000410000 */
[C---:B------:R-:W-:Y:S01]  /*1bb60*/  FMUL.FTZ R19, R2.reuse, R155 ;  /* 0x0000009b02137220 */ /* 0x040fe20000410000 */
[----:B------:R-:W-:Y:S01]  /*1bb70*/  LOP3.LUT R144, R139, UR34, R140, 0x96, !PT ;  /* 0x000000228b907c12 */ /* 0x000fe2000f8e968c */
[C---:B------:R-:W-:Y:S01]  /*1bb80*/  FFMA.FTZ R148, R2.reuse, R239, R133 ;  /* 0x000000ef02947223 */ /* 0x040fe20000010085 */
        /* <DEDUP_REMOVED lines=60> */
[----:B------:R-:W1:Y:S02]  /*1bf50*/  MUFU.EX2 R2, R173 ;  /* 0x000000ad00027308 */ /* 0x000e640000000800 */
[C---:B------:R-:W-:Y:S01]  /*1bf60*/  F2FP.F16.F32.PACK_AB R133, R0.reuse, R133 ;  /* 0x000000850085723e */ /* 0x040fe200000000ff */
[----:B------:R-:W-:Y:S01]  /*1bf70*/  FADD.FTZ R148, R0, R148 ;  /* 0x0000009400947221 */ /* 0x000fe20000010000 */
[----:B------:R-:W-:Y:S01]  /*1bf80*/  LOP3.LUT R146, R141, UR41, R136, 0x96, !PT ;  /* 0x000000298d927c12 */ /* 0x000fe2000f8e9688 */
[----:B--2---:R-:W-:Y:S01]  /*1bf90*/  FADD.FTZ R143, R168, R170 ;  /* 0x000000aaa88f7221 */ /* 0x004fe20000010000 */
[----:B------:R-:W-:Y:S01]  /*1bfa0*/  IMAD.WIDE.U32 R144, R144, -0x326172a9, RZ ;  /* 0xcd9e8d5790907825 */ /* 0x000fe200078e00ff */
[----:B------:R-:W-:Y:S03]  /*1bfb0*/  F2FP.F16.F32.PACK_AB R134, R168, R169 ;  /* 0x000000a9a886723e */ /* 0x000fe600000000ff */
[----:B------:R-:W2:Y:S01]  /*1bfc0*/  MUFU.EX2 R137, R174 ;  /* 0x000000ae00897308 */ /* 0x000ea20000000800 */
[----:B------:R-:W-:Y:S01]  /*1bfd0*/  IMAD.WIDE.U32 R146, R146, -0x2daee0ad, RZ ;  /* 0xd2511f5392927825 */ /* 0x000fe200078e00ff */
[----:B------:R-:W-:Y:S03]  /*1bfe0*/  LOP3.LUT R154, R145, UR37, R140, 0x96, !PT ;  /* 0x00000025919a7c12 */ /* 0x000fe6000f8e968c */
[----:B------:R-:W-:Y:S01]  /*1bff0*/  IMAD.U32 R169, RZ, RZ, UR14 ;  /* 0x0000000effa97e24 */ /* 0x000fe2000f8e00ff */
[----:B------:R-:W-:Y:S04]  /*1c000*/  LOP3.LUT R142, R147, UR33, R138, 0x96, !PT ;  /* 0x00000021938e7c12 */ /* 0x000fe8000f8e968a */
[----:B------:R-:W2:Y:S01]  /*1c010*/  MUFU.EX2 R135, R171 ;  /* 0x000000ab00877308 */ /* 0x000ea20000000800 */
[----:B-1----:R-:W-:Y:S01]  /*1c020*/  FADD.FTZ R136, R2, R143 ;  /* 0x0000008f02887221 */ /* 0x002fe20000010000 */
[----:B------:R-:W-:Y:S02]  /*1c030*/  IMAD.MOV.U32 R167, RZ, RZ, R157 ;  /* 0x000000ffffa77224 */ /* 0x000fe400078e009d */
[----:B------:R-:W-:Y:S06]  /*1c040*/  IMAD.WIDE.U32 R142, R142, -0x326172a9, RZ ;  /* 0xcd9e8d578e8e7825 */ /* 0x000fec00078e00ff */
[----:B------:R-:W1:Y:S01]  /*1c050*/  MUFU.EX2 R0, R172 ;  /* 0x000000ac00007308 */ /* 0x000e620000000800 */
[C---:B--2---:R-:W-:Y:S01]  /*1c060*/  F2FP.F16.F32.PACK_AB R2, R137.reuse, R2 ;  /* 0x000000028902723e */ /* 0x044fe200000000ff */
[----:B------:R-:W-:Y:S01]  /*1c070*/  FADD.FTZ R139, R137, R136 ;  /* 0x00000088898b7221 */ /* 0x000fe20000010000 */
[----:B------:R-:W-:Y:S01]  /*1c080*/  LOP3.LUT R136, R143, UR27, R144, 0x96, !PT ;  /* 0x0000001b8f887c12 */ /* 0x000fe2000f8e9690 */
[----:B------:R-:W-:Y:S06]  /*1c090*/  IMAD.MOV.U32 R166, RZ, RZ, R156 ;  /* 0x000000ffffa67224 */ /* 0x000fec00078e009c */
[----:B------:R-:W2:Y:S01]  /*1c0a0*/  MUFU.EX2 R138, R177 ;  /* 0x000000b1008a7308 */ /* 0x000ea20000000800 */
[----:B------:R-:W-:Y:S04]  /*1c0b0*/  FADD.FTZ R137, R135, R148 ;  /* 0x0000009487897221 */ /* 0x000fe80000010000 */
[C---:B-1----:R-:W-:Y:S01]  /*1c0c0*/  FADD.FTZ R140, R0.reuse, R137 ;  /* 0x00000089008c7221 */ /* 0x042fe20000010000 */
[----:B------:R-:W-:Y:S04]  /*1c0d0*/  F2FP.F16.F32.PACK_AB R147, R0, R135 ;  /* 0x000000870093723e */ /* 0x000fe800000000ff */
[----:B------:R-:W1:Y:S01]  /*1c0e0*/  MUFU.EX2 R137, R178 ;  /* 0x000000b200897308 */ /* 0x000e620000000800 */
[----:B------:R-:W-:Y:S02]  /*1c0f0*/  LOP3.LUT R0, R136, 0xff, RZ, 0xc0, !PT ;  /* 0x000000ff88007812 */ /* 0x000fe400078ec0ff */
[----:B------:R-:W-:Y:S02]  /*1c100*/  PRMT R135, R134, 0x7632, R135 ;  /* 0x0000763286877816 */ /* 0x000fe40000000087 */
[----:B------:R-:W-:Y:S01]  /*1c110*/  ISETP.LE.U32.AND P0, PT, R0, UR14, PT ;  /* 0x0000000e00007c0c */ /* 0x000fe2000bf03070 */
[----:B--2---:R-:W-:Y:S01]  /*1c120*/  FADD.FTZ R139, R138, R139 ;  /* 0x0000008b8a8b7221 */ /* 0x004fe20000010000 */
[C---:B-1----:R-:W-:Y:S03]  /*1c130*/  F2FP.F16.F32.PACK_AB R0, R137.reuse, R138 ;  /* 0x0000008a8900723e */ /* 0x042fe600000000ff */
[----:B------:R-:W-:Y:S01]  /*1c140*/  FADD.FTZ R145, R137, R139 ;  /* 0x0000008b89917221 */ /* 0x000fe20000010000 */
[----:B------:R-:W-:Y:S01]  /*1c150*/  PRMT R137, R134, 0x5410, R135 ;  /* 0x0000541086897816 */ /* 0x000fe20000000087 */
[----:B------:R1:W-:Y:S10]  /*1c160*/  MUFU.EX2 R139, R175 ;  /* 0x000000af008b7308 */ /* 0x0003f40000000800 */
[----:B------:R-:W2:Y:S01]  /*1c170*/  MUFU.EX2 R138, R176 ;  /* 0x000000b0008a7308 */ /* 0x000ea20000000800 */
[----:B-1----:R-:W-:Y:S01]  /*1c180*/  LDSM.16.MT88.4 R172, [R187+0x19800] ;  /* 0x01980000bbac783b */ /* 0x002fe20000004200 */
[----:B--2---:R-:W-:Y:S01]  /*1c190*/  F2FP.F16.F32.PACK_AB R149, R138, R139 ;  /* 0x0000008b8a95723e */ /* 0x004fe200000000ff */
[----:B---3--:R-:W-:Y:S06]  /*1c1a0*/  @!P0 HADD2 R219, -R134.H0_H0, -RZ.H0_H0 ;  /* 0xa00000ff86db8230 */ /* 0x008fec0000000900 */
[----:B------:R-:W-:Y:S01]  /*1c1b0*/  @!P0 STL.S16 [R1+0x58], R219 ;  /* 0x000058db01008387 */ /* 0x000fe20000100600 */
[----:B------:R-:W-:Y:S03]  /*1c1c0*/  PRMT R151, R219, 0x7610, R151 ;  /* 0x00007610db977816 */ /* 0x000fe60000000097 */
[----:B------:R2:W3:Y:S01]  /*1c1d0*/  LDL.S16 R155, [R1+0x50] ;  /* 0x00005000019b7983 */ /* 0x0004e20000100600 */
[----:B------:R-:W-:Y:S03]  /*1c1e0*/  @!P0 PRMT R134, R151, 0x5410, RZ ;  /* 0x0000541097868816 */ /* 0x000fe600000000ff */
[----:B------:R2:W2:Y:S04]  /*1c1f0*/  LDL.S16 R153, [R1+0x4c] ;  /* 0x00004c0001997983 */ /* 0x0004a80000100600 */
[----:B------:R1:W-:Y:S02]  /*1c200*/  STG.E.U16 desc[UR28][R214.64], R134 ;  /* 0x00000086d6007986 */ /* 0x0003e4000c10151c */
[----:B-1----:R-:W-:Y:S04]  /*1c210*/  LOP3.LUT R134, R136, 0xffff, RZ, 0xc0, !PT ;  /* 0x0000ffff88867812 */ /* 0x002fe800078ec0ff */
[----:B------:R-:W-:Y:S04]  /*1c220*/  SHF.R.U32.HI R134, RZ, 0x8, R134 ;  /* 0x00000008ff867819 */ /* 0x000fe80000011686 */
[----:B------:R-:W-:Y:S04]  /*1c230*/  LOP3.LUT R134, R134, 0xffff, RZ, 0xc0, !PT ;  /* 0x0000ffff86867812 */ /* 0x000fe800078ec0ff */
[----:B------:R-:W-:Y:S02]  /*1c240*/  ISETP.LE.U32.AND P4, PT, R134, UR14, PT ;  /* 0x0000000e86007c0c */ /* 0x000fe4000bf83070 */
[--C-:B------:R-:W-:Y:S02]  /*1c250*/  SHF.R.U32.HI R134, RZ, 0x10, R136.reuse ;  /* 0x00000010ff867819 */ /* 0x100fe40000011688 */
[----:B------:R-:W-:Y:S02]  /*1c260*/  SHF.R.U32.HI R136, RZ, 0x18, R136 ;  /* 0x00000018ff887819 */ /* 0x000fe40000011688 */
[----:B------:R-:W-:Y:S02]  /*1c270*/  LOP3.LUT R134, R134, 0xff, RZ, 0xc0, !PT ;  /* 0x000000ff86867812 */ /* 0x000fe400078ec0ff */
[----:B------:R-:W-:Y:S02]  /*1c280*/  ISETP.LE.U32.AND P1, PT, R136, UR14, PT ;  /* 0x0000000e88007c0c */ /* 0x000fe4000bf23070 */
[----:B------:R-:W-:Y:S02]  /*1c290*/  ISETP.LE.U32.AND P3, PT, R134, UR14, PT ;  /* 0x0000000e86007c0c */ /* 0x000fe4000bf63070 */
[----:B------:R-:W-:Y:S01]  /*1c2a0*/  PRMT R134, R133, 0x7632, R134 ;  /* 0x0000763285867816 */ /* 0x000fe20000000086 */
[----:B----4-:R-:W-:Y:S05]  /*1c2b0*/  @!P4 HADD2 R218, -R135.H0_H0, -RZ.H0_H0 ;  /* 0xa00000ff87dac230 */ /* 0x010fea0000000900 */
[----:B------:R1:W-:Y:S01]  /*1c2c0*/  @!P4 STL.S16 [R1+0x54], R218 ;  /* 0x000054da0100c387 */ /* 0x0003e20000100600 */
[----:B------:R-:W-:Y:S04]  /*1c2d0*/  PRMT R150, R218, 0x7610, R150 ;  /* 0x00007610da967816 */ /* 0x000fe80000000096 */
[----:B-----5:R-:W-:Y:S01]  /*1c2e0*/  @!P3 HADD2 R164, -R133.H0_H0, -RZ.H0_H0 ;  /* 0xa00000ff85a4b230 */ /* 0x020fe20000000900 */
[----:B------:R-:W-:Y:S04]  /*1c2f0*/  @!P4 PRMT R135, R150, 0x5410, RZ ;  /* 0x000054109687c816 */ /* 0x000fe800000000ff */
[----:B------:R-:W-:Y:S01]  /*1c300*/  @!P3 STL.S16 [R1+0x5c], R164 ;  /* 0x00005ca40100b387 */ /* 0x000fe20000100600 */
[----:B------:R-:W-:Y:S03]  /*1c310*/  PRMT R136, R164, 0x7610, R136 ;  /* 0x00007610a4887816 */ /* 0x000fe60000000088 */
[----:B------:R4:W5:Y:S04]  /*1c320*/  LDL.S16 R151, [R1+0x48] ;  /* 0x0000480001977983 */ /* 0x0009680000100600 */
[----:B------:R4:W4:Y:S04]  /*1c330*/  LDL.S16 R150, [R1+0x44] ;  /* 0x0000440001967983 */ /* 0x0009280000100600 */
[----:B------:R1:W-:Y:S02]  /*1c340*/  STG.E.U16 desc[UR28][R214.64+0x2], R135 ;  /* 0x00000287d6007986 */ /* 0x0003e4000c10151c */
[----:B-1----:R-:W-:Y:S04]  /*1c350*/  IADD3 R218, P0, R214, UR18, RZ ;  /* 0x00000012d6da7c10 */ /* 0x002fe8000ff1e0ff */
[----:B------:R-:W-:Y:S01]  /*1c360*/  IADD3.X R219, R215, UR21, RZ, P0, !PT ;  /* 0x00000015d7db7c10 */ /* 0x000fe200087fe4ff */
[----:B------:R-:W-:Y:S04]  /*1c370*/  FADD.FTZ R135, R139, R140 ;  /* 0x0000008c8b877221 */ /* 0x000fe80000010000 */
[--C-:B------:R-:W-:Y:S01]  /*1c380*/  FADD.FTZ R139, R138, R135.reuse ;  /* 0x000000878a8b7221 */ /* 0x100fe20000010000 */
[----:B------:R-:W-:Y:S02]  /*1c390*/  PRMT R138, R133, 0x5410, R134 ;  /* 0x00005410858a7816 */ /* 0x000fe40000000086 */
[----:B------:R-:W-:Y:S02]  /*1c3a0*/  @!P3 PRMT R133, R136, 0x5410, RZ ;  /* 0x000054108885b816 */ /* 0x000fe400000000ff */
[----:B------:R1:W4:Y:S01]  /*1c3b0*/  LDL.S16 R136, [R1+0x38] ;  /* 0x0000380001887983 */ /* 0x0003220000100600 */
[----:B------:R-:W-:Y:S03]  /*1c3c0*/  PRMT R135, R2, 0x7632, R135 ;  /* 0x0000763202877816 */ /* 0x000fe60000000087 */
[----:B------:R1:W-:Y:S02]  /*1c3d0*/  STG.E.U16 desc[UR28][R218.64], R133 ;  /* 0x00000085da007986 */ /* 0x0003e4000c10151c */
[----:B-1----:R-:W-:Y:S04]  /*1c3e0*/  LOP3.LUT R133, R142, 0xff, RZ, 0xc0, !PT ;  /* 0x000000ff8e857812 */ /* 0x002fe800078ec0ff */
[----:B------:R-:W-:Y:S02]  /*1c3f0*/  ISETP.LE.U32.AND P0, PT, R133, UR14, PT ;  /* 0x0000000e85007c0c */ /* 0x000fe4000bf03070 */
[----:B------:R-:W-:Y:S01]  /*1c400*/  PRMT R133, R147, 0x7610, R133 ;  /* 0x0000761093857816 */ /* 0x000fe20000000085 */
[----:B---3--:R-:W-:Y:S10]  /*1c410*/  @!P1 HADD2 R155, -R134.H0_H0, -RZ.H0_H0 ;  /* 0xa00000ff869b9230 */ /* 0x008ff40000000900 */
[----:B--2---:R-:W-:Y:S01]  /*1c420*/  @!P0 HADD2 R153, -R2.H0_H0, -RZ.H0_H0 ;  /* 0xa00000ff02998230 */ /* 0x004fe20000000900 */
[----:B------:R1:W-:Y:S01]  /*1c430*/  @!P1 STL.S16 [R1+0x50], R155 ;  /* 0x0000509b01009387 */ /* 0x0003e20000100600 */
[----:B------:R-:W-:Y:S03]  /*1c440*/  PRMT R141, R155, 0x7610, R141 ;  /* 0x000076109b8d7816 */ /* 0x000fe6000000008d */
[----:B------:R-:W-:Y:S01]  /*1c450*/  PRMT R148, R153, 0x7610, R148 ;  /* 0x0000761099947816 */ /* 0x000fe20000000094 */
[----:B------:R-:W-:Y:S01]  /*1c460*/  @!P0 STL.S16 [R1+0x4c], R153 ;  /* 0x00004c9901008387 */ /* 0x000fe20000100600 */
[----:B------:R-:W-:Y:S02]  /*1c470*/  @!P1 PRMT R134, R141, 0x5410, RZ ;  /* 0x000054108d869816 */ /* 0x000fe400000000ff */
[----:B------:R-:W-:Y:S02]  /*1c480*/  PRMT R141, R2, 0x5410, R135 ;  /* 0x00005410028d7816 */ /* 0x000fe40000000087 */
[----:B------:R-:W-:Y:S01]  /*1c490*/  @!P0 PRMT R2, R148, 0x5410, RZ ;  /* 0x0000541094028816 */ /* 0x000fe200000000ff */
[----:B------:R-:W-:Y:S04]  /*1c4a0*/  STG.E.U16 desc[UR28][R218.64+0x2], R134 ;  /* 0x00000286da007986 */ /* 0x000fe8000c10151c */
[----:B------:R2:W3:Y:S04]  /*1c4b0*/  LDL.S16 R148, [R1+0x2c] ;  /* 0x00002c0001947983 */ /* 0x0004e80000100600 */
[----:B------:R2:W-:Y:S01]  /*1c4c0*/  STG.E.U16 desc[UR28][R214.64+0x10], R2 ;  /* 0x00001002d6007986 */ /* 0x0005e2000c10151c */
[----:B-1----:R-:W-:Y:S01]  /*1c4d0*/  IMAD.WIDE.U32 R154, R154, -0x2daee0ad, RZ ;  /* 0xd2511f539a9a7825 */ /* 0x002fe200078e00ff */
[----:B--2---:R-:W-:Y:S04]  /*1c4e0*/  LOP3.LUT R2, R142, 0xffff, RZ, 0xc0, !PT ;  /* 0x0000ffff8e027812 */ /* 0x004fe800078ec0ff */
[----:B------:R-:W-:Y:S04]  /*1c4f0*/  SHF.R.U32.HI R2, RZ, 0x8, R2 ;  /* 0x00000008ff027819 */ /* 0x000fe80000011602 */
[----:B------:R-:W-:Y:S04]  /*1c500*/  LOP3.LUT R2, R2, 0xffff, RZ, 0xc0, !PT ;  /* 0x0000ffff02027812 */ /* 0x000fe800078ec0ff */
[----:B------:R-:W-:Y:S02]  /*1c510*/  ISETP.LE.U32.AND P1, PT, R2, UR14, PT ;  /* 0x0000000e02007c0c */ /* 0x000fe4000bf23070 */
[----:B------:R-:W-:Y:S04]  /*1c520*/  SHF.R.U32.HI R2, RZ, 0x10, R142 ;  /* 0x00000010ff027819 */ /* 0x000fe8000001168e */
[----:B------:R-:W-:Y:S04]  /*1c530*/  LOP3.LUT R2, R2, 0xff, RZ, 0xc0, !PT ;  /* 0x000000ff02027812 */ /* 0x000fe800078ec0ff */
[----:B------:R-:W-:Y:S02]  /*1c540*/  ISETP.LE.U32.AND P0, PT, R2, UR14, PT ;  /* 0x0000000e02007c0c */ /* 0x000fe4000bf03070 */
[----:B------:R-:W-:Y:S01]  /*1c550*/  PRMT R2, R147, 0x7632, R2 ;  /* 0x0000763293027816 */ /* 0x000fe20000000002 */
[----:B-----5:R-:W-:Y:S05]  /*1c560*/  @!P1 HADD2 R151, -R135.H0_H0, -RZ.H0_H0 ;  /* 0xa00000ff87979230 */ /* 0x020fea0000000900 */
[----:B------:R-:W-:Y:S01]  /*1c570*/  PRMT R140, R151, 0x7610, R140 ;  /* 0x00007610978c7816 */ /* 0x000fe2000000008c */
[----:B------:R-:W-:Y:S04]  /*1c580*/  @!P1 STL.S16 [R1+0x48], R151 ;  /* 0x0000489701009387 */ /* 0x000fe80000100600 */
[----:B----4-:R-:W-:Y:S01]  /*1c590*/  @!P0 HADD2 R150, -R133.H0_H0, -RZ.H0_H0 ;  /* 0xa00000ff85968230 */ /* 0x010fe20000000900 */
[----:B------:R-:W-:Y:S02]  /*1c5a0*/  @!P1 PRMT R135, R140, 0x5410, RZ ;  /* 0x000054108c879816 */ /* 0x000fe400000000ff */
[----:B------:R-:W-:Y:S02]  /*1c5b0*/  PRMT R140, R133, 0x5410, R2 ;  /* 0x00005410858c7816 */ /* 0x000fe40000000002 */
[----:B------:R1:W-:Y:S01]  /*1c5c0*/  @!P0 STL.S16 [R1+0x44], R150 ;  /* 0x0000449601008387 */ /* 0x0003e20000100600 */
[----:B------:R-:W-:Y:S03]  /*1c5d0*/  PRMT R134, R150, 0x7610, R134 ;  /* 0x0000761096867816 */ /* 0x000fe60000000086 */
[----:B------:R-:W-:Y:S01]  /*1c5e0*/  STG.E.U16 desc[UR28][R214.64+0x12], R135 ;  /* 0x00001287d6007986 */ /* 0x000fe2000c10151c */
[----:B------:R-:W-:Y:S02]  /*1c5f0*/  @!P0 PRMT R133, R134, 0x5410, RZ ;  /* 0x0000541086858816 */ /* 0x000fe400000000ff */
[----:B------:R-:W-:Y:S03]  /*1c600*/  MUFU.EX2 R134, R181 ;  /* 0x000000b500867308 */ /* 0x000fe60000000800 */
[----:B------:R2:W-:Y:S01]  /*1c610*/  STG.E.U16 desc[UR28][R218.64+0x10], R133 ;  /* 0x00001085da007986 */ /* 0x0005e2000c10151c */
[----:B-1----:R-:W-:Y:S05]  /*1c620*/  IMAD.MOV.U32 R150, RZ, RZ, 0x7054 ;  /* 0x00007054ff967424 */ /* 0x002fea00078e00ff */
[----:B------:R-:W-:Y:S02]  /*1c630*/  PRMT R169, R169, R150, UR14 ;  /* 0x0000000ea9a97e16 */ /* 0x000fe40008000096 */
[----:B--2---:R-:W-:Y:S04]  /*1c640*/  SHF.R.U32.HI R133, RZ, 0x18, R142 ;  /* 0x00000018ff857819 */ /* 0x004fe8000001168e */
[----:B------:R-:W-:Y:S02]  /*1c650*/  ISETP.LE.U32.AND P0, PT, R133, UR14, PT ;  /* 0x0000000e85007c0c */ /* 0x000fe4000bf03070 */
[----:B------:R-:W1:Y:S10]  /*1c660*/  MUFU.EX2 R133, R182 ;  /* 0x000000b600857308 */ /* 0x000e740000000800 */
[----:B------:R-:W-:Y:S01]  /*1c670*/  MUFU.EX2 R182, R228 ;  /* 0x000000e400b67308 */ /* 0x000fe20000000800 */
[----:B------:R-:W-:Y:S05]  /*1c680*/  @!P0 HADD2 R136, -R2.H0_H0, -RZ.H0_H0 ;  /* 0xa00000ff02888230 */ /* 0x000fea0000000900 */
[----:B------:R-:W-:Y:S01]  /*1c690*/  PRMT R135, R136, 0x7610, R135 ;  /* 0x0000761088877816 */ /* 0x000fe20000000087 */
[----:B------:R2:W-:Y:S03]  /*1c6a0*/  @!P0 STL.S16 [R1+0x38], R136 ;  /* 0x0000388801008387 */ /* 0x0005e60000100600 */
[----:B------:R-:W-:Y:S02]  /*1c6b0*/  @!P0 PRMT R2, R135, 0x5410, RZ ;  /* 0x0000541087028816 */ /* 0x000fe400000000ff */
[----:B------:R4:W5:Y:S03]  /*1c6c0*/  MUFU.EX2 R135, R179 ;  /* 0x000000b300877308 */ /* 0x0009660000000800 */
[----:B------:R1:W-:Y:S04]  /*1c6d0*/  STG.E.U16 desc[UR28][R218.64+0x12], R2 ;  /* 0x00001202da007986 */ /* 0x0003e8000c10151c */
[----:B----4-:R-:W-:Y:S03]  /*1c6e0*/  LDSM.16.MT88.4 R176, [R185+0x1b800] ;  /* 0x01b80000b9b0783b */ /* 0x010fe60000004200 */
[----:B--2---:R-:W2:Y:S10]  /*1c6f0*/  MUFU.EX2 R136, R180 ;  /* 0x000000b400887308 */ /* 0x004eb40000000800 */
[----:B------:R-:W-:Y:S01]  /*1c700*/  MUFU.EX2 R180, R229 ;  /* 0x000000e500b47308 */ /* 0x000fe20000000800 */
[----:B-1----:R-:W-:Y:S01]  /*1c710*/  FADD.FTZ R2, R133, R145 ;  /* 0x0000009185027221 */ /* 0x002fe20000010000 */
[----:B------:R-:W-:Y:S02]  /*1c720*/  LOP3.LUT R145, R155, UR24, R146, 0x96, !PT ;  /* 0x000000189b917c12 */ /* 0x000fe4000f8e9692 */
[C---:B------:R-:W-:Y:S01]  /*1c730*/  F2FP.F16.F32.PACK_AB R133, R134.reuse, R133 ;  /* 0x000000858685723e */ /* 0x040fe200000000ff */
[----:B------:R-:W-:Y:S01]  /*1c740*/  FADD.FTZ R151, R134, R2 ;  /* 0x0000000286977221 */ /* 0x000fe20000010000 */
[----:B------:R-:W-:Y:S02]  /*1c750*/  LOP3.LUT R2, R145, 0xff, RZ, 0xc0, !PT ;  /* 0x000000ff91027812 */ /* 0x000fe400078ec0ff */
[----:B------:R-:W-:Y:S02]  /*1c760*/  PRMT R134, R0, 0x7632, R134 ;  /* 0x0000763200867816 */ /* 0x000fe40000000086 */
[----:B------:R-:W-:Y:S02]  /*1c770*/  ISETP.LE.U32.AND P0, PT, R2, UR14, PT ;  /* 0x0000000e02007c0c */ /* 0x000fe4000bf03070 */
[----:B------:R-:W-:Y:S01]  /*1c780*/  LOP3.LUT R2, R143, UR27, R144, 0x96, !PT ;  /* 0x0000001b8f027c12 */ /* 0x000fe2000f8e9690 */
[----:B-----5:R-:W-:Y:S01]  /*1c790*/  FADD.FTZ R144, R135, R139 ;  /* 0x0000008b87907221 */ /* 0x020fe20000010000 */
[----:B--2---:R-:W-:Y:S02]  /*1c7a0*/  F2FP.F16.F32.PACK_AB R135, R136, R135 ;  /* 0x000000878887723e */ /* 0x004fe400000000ff */
[----:B------:R-:W-:Y:S01]  /*1c7b0*/  LOP3.LUT R139, R2, 0xffff, RZ, 0xc0, !PT ;  /* 0x0000ffff028b7812 */ /* 0x000fe200078ec0ff */
[----:B------:R-:W-:Y:S01]  /*1c7c0*/  FADD.FTZ R153, R136, R144 ;  /* 0x0000009088997221 */ /* 0x000fe20000010000 */
[----:B------:R-:W-:Y:S02]  /*1c7d0*/  PRMT R144, R0, 0x5410, R134 ;  /* 0x0000541000907816 */ /* 0x000fe40000000086 */
[----:B------:R-:W-:Y:S02]  /*1c7e0*/  SHF.R.U32.HI R139, RZ, 0x8, R139 ;  /* 0x00000008ff8b7819 */ /* 0x000fe4000001168b */
[----:B------:R-:W-:Y:S02]  /*1c7f0*/  LOP3.LUT R136, R2, 0xff, RZ, 0xc0, !PT ;  /* 0x000000ff02887812 */ /* 0x000fe400078ec0ff */
[----:B------:R-:W-:Y:S02]  /*1c800*/  LOP3.LUT R146, R155, UR24, R146, 0x96, !PT ;  /* 0x000000189b927c12 */ /* 0x000fe4000f8e9692 */
[----:B------:R-:W-:Y:S01]  /*1c810*/  PRMT R152, R135, 0x7632, R152 ;  /* 0x0000763287987816 */ /* 0x000fe20000000098 */
[----:B---3--:R-:W-:Y:S05]  /*1c820*/  @!P0 HADD2 R148, -R0.H0_H0, -RZ.H0_H0 ;  /* 0xa00000ff00948230 */ /* 0x008fea0000000900 */
[----:B------:R-:W-:Y:S01]  /*1c830*/  PRMT R147, R148, 0x7610, R147 ;  /* 0x0000761094937816 */ /* 0x000fe20000000093 */
[----:B------:R1:W-:Y:S03]  /*1c840*/  @!P0 STL.S16 [R1+0x2c], R148 ;  /* 0x00002c9401008387 */ /* 0x0003e60000100600 */
[----:B------:R-:W-:Y:S01]  /*1c850*/  @!P0 PRMT R0, R147, 0x5410, RZ ;  /* 0x0000541093008816 */ /* 0x000fe200000000ff */
[----:B------:R2:W3:Y:S04]  /*1c860*/  LDL.S16 R162, [R1+0x40] ;  /* 0x0000400001a27983 */ /* 0x0004e80000100600 */
[----:B------:R4:W-:Y:S04]  /*1c870*/  STG.E.U16 desc[UR28][R214.64+0x20], R0 ;  /* 0x00002000d6007986 */ /* 0x0009e8000c10151c */
[----:B------:R2:W5:Y:S04]  /*1c880*/  LDL.S16 R164, [R1+0x24] ;  /* 0x0000240001a47983 */ /* 0x0005680000100600 */
[----:B------:R2:W2:Y:S01]  /*1c890*/  LDL.S16 R158, [R1+0x20] ;  /* 0x00002000019e7983 */ /* 0x0004a20000100600 */
[----:B-1----:R-:W-:Y:S02]  /*1c8a0*/  PRMT R148, R136, 0x5410, R139 ;  /* 0x0000541088947816 */ /* 0x002fe4000000008b */
[--C-:B------:R-:W-:Y:S02]  /*1c8b0*/  SHF.R.U32.HI R136, RZ, 0x10, R2.reuse ;  /* 0x00000010ff887819 */ /* 0x100fe40000011602 */
[----:B------:R-:W-:Y:S02]  /*1c8c0*/  SHF.R.U32.HI R139, RZ, 0x18, R2 ;  /* 0x00000018ff8b7819 */ /* 0x000fe40000011602 */
[----:B------:R-:W-:Y:S02]  /*1c8d0*/  LOP3.LUT R2, R136, 0xff, RZ, 0xc0, !PT ;  /* 0x000000ff88027812 */ /* 0x000fe400078ec0ff */
[----:B------:R-:W-:Y:S02]  /*1c8e0*/  SHF.R.U32.HI R136, RZ, 0x18, R145 ;  /* 0x00000018ff887819 */ /* 0x000fe40000011691 */
[----:B----4-:R-:W-:Y:S02]  /*1c8f0*/  LOP3.LUT R0, R145, 0xffff, RZ, 0xc0, !PT ;  /* 0x0000ffff91007812 */ /* 0x010fe400078ec0ff */
[----:B------:R-:W-:Y:S02]  /*1c900*/  ISETP.LE.U32.AND P4, PT, R136, UR14, PT ;  /* 0x0000000e88007c0c */ /* 0x000fe4000bf83070 */
[----:B------:R-:W-:Y:S02]  /*1c910*/  SHF.R.U32.HI R0, RZ, 0x8, R0 ;  /* 0x00000008ff007819 */ /* 0x000fe40000011600 */
[----:B------:R-:W-:Y:S02]  /*1c920*/  LOP3.LUT R136, R142, 0xff, RZ, 0xc0, !PT ;  /* 0x000000ff8e887812 */ /* 0x000fe400078ec0ff */
[----:B------:R-:W-:Y:S02]  /*1c930*/  LOP3.LUT R0, R0, 0xffff, RZ, 0xc0, !PT ;  /* 0x0000ffff00007812 */ /* 0x000fe400078ec0ff */
[----:B------:R-:W-:Y:S02]  /*1c940*/  PRMT R147, R2, 0x5410, R139 ;  /* 0x0000541002937816 */ /* 0x000fe4000000008b */
[----:B------:R-:W-:Y:S02]  /*1c950*/  ISETP.LE.U32.AND P6, PT, R0, UR14, PT ;  /* 0x0000000e00007c0c */ /* 0x000fe4000bfc3070 */
[----:B------:R-:W-:Y:S02]  /*1c960*/  LOP3.LUT R0, R142, 0xffff, RZ, 0xc0, !PT ;  /* 0x0000ffff8e007812 */ /* 0x000fe400078ec0ff */
[----:B------:R-:W-:Y:S02]  /*1c970*/  LOP3.LUT R2, R154, 0xff, RZ, 0xc0, !PT ;  /* 0x000000ff9a027812 */ /* 0x000fe400078ec0ff */
[----:B------:R-:W-:Y:S02]  /*1c980*/  SHF.R.U32.HI R0, RZ, 0x8, R0 ;  /* 0x00000008ff007819 */ /* 0x000fe40000011600 */
[----:B------:R-:W-:Y:S02]  /*1c990*/  ISETP.LE.U32.AND P3, PT, R2, UR14, PT ;  /* 0x0000000e02007c0c */ /* 0x000fe4000bf63070 */
[----:B------:R-:W-:Y:S02]  /*1c9a0*/  PRMT R143, R136, 0x5410, R0 ;  /* 0x00005410888f7816 */ /* 0x000fe40000000000 */
[--C-:B------:R-:W-:Y:S02]  /*1c9b0*/  SHF.R.U32.HI R0, RZ, 0x10, R142.reuse ;  /* 0x00000010ff007819 */ /* 0x100fe4000001168e */
[--C-:B------:R-:W-:Y:S02]  /*1c9c0*/  HSET2.LE.AND R136, R148, R169.reuse, PT ;  /* 0x000000a994887233 */ /* 0x100fe40003803000 */
[----:B------:R-:W-:Y:S02]  /*1c9d0*/  SHF.R.U32.HI R142, RZ, 0x18, R142 ;  /* 0x00000018ff8e7819 */ /* 0x000fe4000001168e */
[----:B------:R-:W-:Y:S02]  /*1c9e0*/  LOP3.LUT R0, R0, 0xff, RZ, 0xc0, !PT ;  /* 0x000000ff00007812 */ /* 0x000fe400078ec0ff */
[----:B------:R-:W-:Y:S02]  /*1c9f0*/  LOP3.LUT R136, R136, R137, RZ, 0xc0, !PT ;  /* 0x0000008988887212 */ /* 0x000fe400078ec0ff */
[--C-:B------:R-:W-:Y:S02]  /*1ca00*/  HSET2.LE.AND R137, R147, R169.reuse, PT ;  /* 0x000000a993897233 */ /* 0x100fe40003803000 */
[----:B------:R-:W-:Y:S02]  /*1ca10*/  PRMT R139, R0, 0x5410, R142 ;  /* 0x00005410008b7816 */ /* 0x000fe4000000008e */
[----:B------:R-:W-:Y:S02]  /*1ca20*/  SHF.R.U32.HI R2, RZ, 0x10, R154 ;  /* 0x00000010ff027819 */ /* 0x000fe4000001169a */
[----:B------:R-:W-:Y:S02]  /*1ca30*/  LOP3.LUT R137, R137, R138, RZ, 0xc0, !PT ;  /* 0x0000008a89897212 */ /* 0x000fe400078ec0ff */
[--C-:B------:R-:W-:Y:S02]  /*1ca40*/  HSET2.LE.AND R138, R143, R169.reuse, PT ;  /* 0x000000a98f8a7233 */ /* 0x100fe40003803000 */
[--C-:B------:R-:W-:Y:S02]  /*1ca50*/  HSET2.LE.AND R139, R139, R169.reuse, PT ;  /* 0x000000a98b8b7233 */ /* 0x100fe40003803000 */
[----:B------:R-:W-:Y:S02]  /*1ca60*/  LOP3.LUT R2, R2, 0xff, RZ, 0xc0, !PT ;  /* 0x000000ff02027812 */ /* 0x000fe400078ec0ff */
[----:B------:R-:W-:Y:S02]  /*1ca70*/  LOP3.LUT R138, R138, R141, RZ, 0xc0, !PT ;  /* 0x0000008d8a8a7212 */ /* 0x000fe400078ec0ff */
[----:B------:R-:W-:Y:S02]  /*1ca80*/  LOP3.LUT R139, R139, R140, RZ, 0xc0, !PT ;  /* 0x0000008c8b8b7212 */ /* 0x000fe400078ec0ff */
[----:B------:R-:W1:Y:S01]  /*1ca90*/  LDSM.16.MT88.4 R140, [R185+0x18000] ;  /* 0x01800000b98c783b */ /* 0x000e620000004200 */
[----:B------:R-:W-:Y:S02]  /*1caa0*/  ISETP.LE.U32.AND P0, PT, R2, UR14, PT ;  /* 0x0000000e02007c0c */ /* 0x000fe4000bf03070 */
[C---:B------:R-:W-:Y:S02]  /*1cab0*/  LOP3.LUT R0, R146.reuse, 0xffff, RZ, 0xc0, !PT ;  /* 0x0000ffff92007812 */ /* 0x040fe400078ec0ff */
[----:B------:R-:W-:Y:S02]  /*1cac0*/  LOP3.LUT R2, R146, 0xff, RZ, 0xc0, !PT ;  /* 0x000000ff92027812 */ /* 0x000fe400078ec0ff */
[----:B------:R-:W-:Y:S04]  /*1cad0*/  SHF.R.U32.HI R0, RZ, 0x8, R0 ;  /* 0x00000008ff007819 */ /* 0x000fe80000011600 */
[----:B------:R-:W-:Y:S02]  /*1cae0*/  PRMT R148, R2, 0x5410, R0 ;  /* 0x0000541002947816 */ /* 0x000fe40000000000 */
[C---:B------:R-:W-:Y:S02]  /*1caf0*/  LOP3.LUT R2, R154.reuse, 0xff, RZ, 0xc0, !PT ;  /* 0x000000ff9a027812 */ /* 0x040fe400078ec0ff */
[----:B------:R-:W-:Y:S04]  /*1cb00*/  LOP3.LUT R0, R154, 0xffff, RZ, 0xc0, !PT ;  /* 0x0000ffff9a007812 */ /* 0x000fe800078ec0ff */
[----:B------:R-:W-:Y:S04]  /*1cb10*/  SHF.R.U32.HI R0, RZ, 0x8, R0 ;  /* 0x00000008ff007819 */ /* 0x000fe80000011600 */
[----:B------:R-:W-:Y:S02]  /*1cb20*/  PRMT R147, R2, 0x5410, R0 ;  /* 0x0000541002937816 */ /* 0x000fe40000000000 */
[--C-:B------:R-:W-:Y:S02]  /*1cb30*/  SHF.R.U32.HI R2, RZ, 0x18, R154.reuse ;  /* 0x00000018ff027819 */ /* 0x100fe4000001169a */
[----:B------:R-:W-:Y:S04]  /*1cb40*/  SHF.R.U32.HI R0, RZ, 0x10, R154 ;  /* 0x00000010ff007819 */ /* 0x000fe8000001169a */
[----:B------:R-:W-:Y:S04]  /*1cb50*/  LOP3.LUT R0, R0, 0xff, RZ, 0xc0, !PT ;  /* 0x000000ff00007812 */ /* 0x000fe800078ec0ff */
[--C-:B------:R-:W-:Y:S02]  /*1cb60*/  PRMT R150, R0, 0x5410, R2.reuse ;  /* 0x0000541000967816 */ /* 0x100fe40000000002 */
[----:B------:R-:W-:Y:S02]  /*1cb70*/  SHF.R.U32.HI R0, RZ, 0x10, R145 ;  /* 0x00000010ff007819 */ /* 0x000fe40000011691 */
[----:B------:R-:W4:Y:S01]  /*1cb80*/  MUFU.EX2 R145, R191 ;  /* 0x000000bf00917308 */ /* 0x000f220000000800 */
[C---:B-1----:R-:W-:Y:S05]  /*1cb90*/  HMMA.16816.F32 R4, R136.reuse, R140, R4 ;  /* 0x0000008c8804723c */ /* 0x042fea0000001804 */
        /* <DEDUP_REMOVED lines=9> */
[----:B------:R-:W-:Y:S02]  /*1cc30*/  LOP3.LUT R0, R154, 0xffff, RZ, 0xc0, !PT ;  /* 0x0000ffff9a007812 */ /* 0x000fe400078ec0ff */
[----:B------:R-:W-:Y:S02]  /*1cc40*/  SHF.R.U32.HI R154, RZ, 0x18, R154 ;  /* 0x00000018ff9a7819 */ /* 0x000fe4000001169a */
[----:B------:R-:W-:Y:S04]  /*1cc50*/  SHF.R.U32.HI R0, RZ, 0x8, R0 ;  /* 0x00000008ff007819 */ /* 0x000fe80000011600 */
[----:B------:R-:W-:Y:S04]  /*1cc60*/  LOP3.LUT R0, R0, 0xffff, RZ, 0xc0, !PT ;  /* 0x0000ffff00007812 */ /* 0x000fe800078ec0ff */
[----:B------:R-:W-:Y:S02]  /*1cc70*/  ISETP.LE.U32.AND P1, PT, R0, UR14, PT ;  /* 0x0000000e00007c0c */ /* 0x000fe4000bf23070 */
[----:B------:R-:W-:Y:S02]  /*1cc80*/  PRMT R0, R149, 0x7610, R0 ;  /* 0x0000761095007816 */ /* 0x000fe40000000000 */
[----:B------:R-:W-:Y:S01]  /*1cc90*/  MUFU.EX2 R149, R183 ;  /* 0x000000b700957308 */ /* 0x000fe20000000800 */
        /* <DEDUP_REMOVED lines=11> */
[----:B------:R-:W-:Y:S01]  /*1cd50*/  PRMT R161, R162, 0x7610, R161 ;  /* 0x00007610a2a17816 */ /* 0x000fe200000000a1 */
[----:B-----5:R-:W-:Y:S03]  /*1cd60*/  @!P5 HADD2 R164, -R0.H0_H0, -RZ.H0_H0 ;  /* 0xa00000ff00a4d230 */ /* 0x020fe60000000900 */
[----:B------:R-:W-:Y:S01]  /*1cd70*/  @!P6 PRMT R134, R161, 0x5410, RZ ;  /* 0x00005410a186e816 */ /* 0x000fe200000000ff */
[C---:B-1----:R-:W-:Y:S01]  /*1cd80*/  HMMA.16816.F32 R36, R136.reuse, R140, R36 ;  /* 0x0000008c8824723c */ /* 0x042fe20000001824 */
[----:B------:R1:W5:Y:S02]  /*1cd90*/  LDL.S16 R161, [R1+0x28] ;  /* 0x0000280001a17983 */ /* 0x0003640000100600 */
[----:B--2---:R-:W-:Y:S01]  /*1cda0*/  @!P4 HADD2 R158, -R2.H0_H0, -RZ.H0_H0 ;  /* 0xa00000ff029ec230 */ /* 0x004fe20000000900 */
[----:B------:R-:W-:Y:S01]  /*1cdb0*/  PRMT R163, R164, 0x7610, R163 ;  /* 0x00007610a4a37816 */ /* 0x000fe200000000a3 */
[----:B------:R2:W-:Y:S01]  /*1cdc0*/  STG.E.U16 desc[UR28][R214.64+0x22], R134 ;  /* 0x00002286d6007986 */ /* 0x0005e2000c10151c */
[C---:B------:R-:W-:Y:S03]  /*1cdd0*/  HMMA.16816.F32 R40, R136.reuse, R142, R40 ;  /* 0x0000008e8828723c */ /* 0x040fe60000001828 */
[----:B------:R-:W4:Y:S02]  /*1cde0*/  LDSM.16.MT88.4 R140, [R186+0x1a000] ;  /* 0x01a00000ba8c783b */ /* 0x000f240000004200 */
[----:B------:R-:W-:Y:S06]  /*1cdf0*/  PRMT R159, R158, 0x7610, R159 ;  /* 0x000076109e9f7816 */ /* 0x000fec000000009f */
[----:B---3--:R1:W3:Y:S04]  /*1ce00*/  LDL.S16 R162, [R1+0x34] ;  /* 0x0000340001a27983 */ /* 0x0082e80000100600 */
[----:B------:R-:W-:Y:S04]  /*1ce10*/  @!P5 STL.S16 [R1+0x24], R164 ;  /* 0x000024a40100d387 */ /* 0x000fe80000100600 */
[----:B------:R-:W-:Y:S04]  /*1ce20*/  @!P4 STL.S16 [R1+0x20], R158 ;  /* 0x0000209e0100c387 */ /* 0x000fe80000100600 */
[----:B------:R1:W3:Y:S01]  /*1ce30*/  LDL.S16 R157, [R1+0x30] ;  /* 0x00003000019d7983 */ /* 0x0002e20000100600 */
[----:B--2---:R-:W-:Y:S03]  /*1ce40*/  PRMT R134, R133, 0x7632, R134 ;  /* 0x0000763285867816 */ /* 0x004fe60000000086 */
[----:B------:R1:W2:Y:S01]  /*1ce50*/  LDL.S16 R156, [R1+0x18] ;  /* 0x00001800019c7983 */ /* 0x0002a20000100600 */
[C---:B----4-:R-:W-:Y:S06]  /*1ce60*/  HMMA.16816.F32 R44, R136.reuse, R140, R44 ;  /* 0x0000008c882c723c */ /* 0x050fec000000182c */
[C---:B------:R-:W-:Y:S01]  /*1ce70*/  HMMA.16816.F32 R48, R136.reuse, R142, R48 ;  /* 0x0000008e8830723c */ /* 0x040fe20000001830 */
[----:B------:R-:W4:Y:S05]  /*1ce80*/  LDSM.16.MT88.4 R140, [R188+0x1a000] ;  /* 0x01a00000bc8c783b */ /* 0x000f2a0000004200 */
        /* <DEDUP_REMOVED lines=14> */
[----:B------:R-:W4:Y:S04]  /*1cf70*/  LDSM.16.MT88.4 R140, [R187+0x1c000] ;  /* 0x01c00000bb8c783b */ /* 0x000f280000004200 */
[----:B-----5:R-:W-:Y:S02]  /*1cf80*/  @!P1 HADD2 R161, -R134.H0_H0, -RZ.H0_H0 ;  /* 0xa00000ff86a19230 */ /* 0x020fe40000000900 */
[----:B---3--:R-:W-:Y:S05]  /*1cf90*/  @!P3 HADD2 R162, -R133.H0_H0, -RZ.H0_H0 ;  /* 0xa00000ff85a2b230 */ /* 0x008fea0000000900 */
[----:B------:R-:W-:Y:S04]  /*1cfa0*/  @!P3 STL.S16 [R1+0x34], R162 ;  /* 0x000034a20100b387 */ /* 0x000fe80000100600 */
[----:B------:R-:W-:Y:S01]  /*1cfb0*/  @!P1 STL.S16 [R1+0x28], R161 ;  /* 0x000028a101009387 */ /* 0x000fe20000100600 */
[C---:B----4-:R-:W-:Y:S03]  /*1cfc0*/  HMMA.16816.F32 R92, R136.reuse, R140, R92 ;  /* 0x0000008c885c723c */ /* 0x050fe6000000185c */
[----:B------:R-:W-:Y:S03]  /*1cfd0*/  @!P0 HADD2 R157, -R135.H0_H0, -RZ.H0_H0 ;  /* 0xa00000ff879d8230 */ /* 0x000fe60000000900 */
[C---:B------:R-:W-:Y:S01]  /*1cfe0*/  HMMA.16816.F32 R96, R136.reuse, R142, R96 ;  /* 0x0000008e8860723c */ /* 0x040fe20000001860 */
[----:B------:R-:W3:Y:S08]  /*1cff0*/  LDSM.16.MT88.4 R140, [R185+0x1e000] ;  /* 0x01e00000b98c783b */ /* 0x000ef00000004200 */
[----:B------:R-:W-:Y:S01]  /*1d000*/  @!P0 STL.S16 [R1+0x30], R157 ;  /* 0x0000309d01008387 */ /* 0x000fe20000100600 */
        /* <DEDUP_REMOVED lines=10> */
[----:B------:R-:W-:Y:S01]  /*1d0b0*/  HMMA.16816.F32 R128, R136, R142, R128 ;  /* 0x0000008e8880723c */ /* 0x000fe20000001880 */
[----:B------:R-:W3:Y:S01]  /*1d0c0*/  MUFU.EX2 R138, R213 ;  /* 0x000000d5008a7308 */ /* 0x000ee20000000800 */
[----:B------:R-:W4:Y:S05]  /*1d0d0*/  LDSM.16.MT88.4 R140, [R185+0x18800] ;  /* 0x01880000b98c783b */ /* 0x000f2a0000004200 */
[----:B------:R-:W-:Y:S01]  /*1d0e0*/  FADD.FTZ R139, R145, R151 ;  /* 0x00000097918b7221 */ /* 0x000fe20000010000 */
[--C-:B------:R-:W-:Y:S03]  /*1d0f0*/  HSET2.LE.AND R137, R146, R169.reuse, PT ;  /* 0x000000a992897233 */ /* 0x100fe60003803000 */
[--C-:B------:R-:W-:Y:S02]  /*1d100*/  HSET2.LE.AND R136, R148, R169.reuse, PT ;  /* 0x000000a994887233 */ /* 0x100fe40003803000 */
[----:B------:R-:W5:Y:S03]  /*1d110*/  MUFU.EX2 R148, R212 ;  /* 0x000000d400947308 */ /* 0x000f660000000800 */
[----:B------:R-:W-:Y:S01]  /*1d120*/  LOP3.LUT R136, R136, R144, RZ, 0xc0, !PT ;  /* 0x0000009088887212 */ /* 0x000fe200078ec0ff */
[----:B---3--:R-:W-:Y:S01]  /*1d130*/  FADD.FTZ R158, R138, R139 ;  /* 0x0000008b8a9e7221 */ /* 0x008fe20000010000 */
[----:B------:R-:W-:Y:S02]  /*1d140*/  PRMT R139, R0, 0x5410, R2 ;  /* 0x00005410008b7816 */ /* 0x000fe40000000002 */
[----:B------:R-:W-:Y:S02]  /*1d150*/  @!P5 PRMT R0, R163, 0x5410, RZ ;  /* 0x00005410a300d816 */ /* 0x000fe400000000ff */
[----:B------:R-:W-:Y:S02]  /*1d160*/  @!P4 PRMT R2, R159, 0x5410, RZ ;  /* 0x000054109f02c816 */ /* 0x000fe400000000ff */
[----:B------:R-:W-:Y:S01]  /*1d170*/  ISETP.LE.U32.AND P4, PT, R154, UR14, PT ;  /* 0x0000000e9a007c0c */ /* 0x000fe2000bf83070 */
[----:B------:R3:W-:Y:S01]  /*1d180*/  STG.E.U16 desc[UR28][R218.64+0x20], R0 ;  /* 0x00002000da007986 */ /* 0x0007e2000c10151c */
[----:B------:R-:W-:Y:S02]  /*1d190*/  F2FP.F16.F32.PACK_AB R160, R138, R145 ;  /* 0x000000918aa0723e */ /* 0x000fe400000000ff */
[--C-:B------:R-:W-:Y:S01]  /*1d1a0*/  HSET2.LE.AND R138, R147, R169.reuse, PT ;  /* 0x000000a9938a7233 */ /* 0x100fe20003803000 */
[----:B------:R1:W-:Y:S01]  /*1d1b0*/  STG.E.U16 desc[UR28][R218.64+0x22], R2 ;  /* 0x00002202da007986 */ /* 0x0003e2000c10151c */
[----:B------:R-:W-:Y:S02]  /*1d1c0*/  LOP3.LUT R137, R137, R139, RZ, 0xc0, !PT ;  /* 0x0000008b89897212 */ /* 0x000fe400078ec0ff */
[--C-:B------:R-:W-:Y:S01]  /*1d1d0*/  HSET2.LE.AND R139, R150, R169.reuse, PT ;  /* 0x000000a9968b7233 */ /* 0x100fe20003803000 */
[----:B------:R-:W4:Y:S01]  /*1d1e0*/  LDSM.16.MT88.4 R144, [R186+0x18800] ;  /* 0x01880000ba90783b */ /* 0x000f220000004200 */
[----:B-----5:R-:W-:Y:S03]  /*1d1f0*/  F2FP.F16.F32.PACK_AB R165, R148, R149 ;  /* 0x0000009594a5723e */ /* 0x020fe600000000ff */
[----:B--2---:R-:W-:Y:S05]  /*1d200*/  @!P4 HADD2 R156, -R152.H0_H0, -RZ.H0_H0 ;  /* 0xa00000ff989cc230 */ /* 0x004fea0000000900 */
[----:B------:R-:W-:Y:S01]  /*1d210*/  @!P4 STL.S16 [R1+0x18], R156 ;  /* 0x0000189c0100c387 */ /* 0x000fe20000100600 */
[----:B---3--:R-:W-:Y:S04]  /*1d220*/  PRMT R0, R133, 0x5410, R134 ;  /* 0x0000541085007816 */ /* 0x008fe80000000086 */
[----:B------:R-:W-:Y:S02]  /*1d230*/  LOP3.LUT R138, R138, R0, RZ, 0xc0, !PT ;  /* 0x000000008a8a7212 */ /* 0x000fe400078ec0ff */
[----:B------:R-:W-:Y:S02]  /*1d240*/  PRMT R0, R135, 0x5410, R152 ;  /* 0x0000541087007816 */ /* 0x000fe40000000098 */
[----:B-1----:R-:W-:Y:S02]  /*1d250*/  PRMT R2, R157, 0x7610, R2 ;  /* 0x000076109d027816 */ /* 0x002fe40000000002 */
[----:B------:R-:W-:Y:S01]  /*1d260*/  LOP3.LUT R139, R139, R0, RZ, 0xc0, !PT ;  /* 0x000000008b8b7212 */ /* 0x000fe200078ec0ff */
[--C-:B------:R-:W-:Y:S01]  /*1d270*/  FADD.FTZ R0, R149, R153.reuse ;  /* 0x0000009995007221 */ /* 0x100fe20000010000 */
[----:B------:R-:W-:Y:S02]  /*1d280*/  PRMT R153, R161, 0x7610, R153 ;  /* 0x00007610a1997816 */ /* 0x000fe40000000099 */
[----:B------:R2:W3:Y:S01]  /*1d290*/  LDL.S16 R161, [R1+0x3c] ;  /* 0x00003c0001a17983 */ /* 0x0004e20000100600 */
[--C-:B------:R-:W-:Y:S01]  /*1d2a0*/  FADD.FTZ R159, R148, R0.reuse ;  /* 0x00000000949f7221 */ /* 0x100fe20000010000 */
[----:B------:R-:W-:Y:S01]  /*1d2b0*/  @!P1 PRMT R134, R153, 0x5410, RZ ;  /* 0x0000541099869816 */ /* 0x000fe200000000ff */
[C---:B----4-:R-:W-:Y:S01]  /*1d2c0*/  HMMA.16816.F32 R4, R136.reuse, R140, R4 ;  /* 0x0000008c8804723c */ /* 0x050fe20000001804 */
[----:B------:R-:W1:Y:S02]  /*1d2d0*/  LDSM.16.MT88.4 R148, [R188+0x18800] ;  /* 0x01880000bc94783b */ /* 0x000e640000004200 */
[----:B------:R-:W-:Y:S02]  /*1d2e0*/  @!P0 PRMT R135, R2, 0x5410, RZ ;  /* 0x0000541002878816 */ /* 0x000fe400000000ff */
[----:B------:R-:W-:Y:S01]  /*1d2f0*/  PRMT R0, R162, 0x7610, R0 ;  /* 0x00007610a2007816 */ /* 0x000fe20000000000 */
[C---:B------:R-:W-:Y:S01]  /*1d300*/  HMMA.16816.F32 R8, R136.reuse, R142, R8 ;  /* 0x0000008e8808723c */ /* 0x040fe20000001808 */
[----:B------:R-:W4:Y:S02]  /*1d310*/  MUFU.EX2 R2, R226 ;  /* 0x000000e200027308 */ /* 0x000f240000000800 */
[----:B------:R-:W5:Y:S02]  /*1d320*/  LDSM.16.MT88.4 R140, [R187+0x18800] ;  /* 0x01880000bb8c783b */ /* 0x000f640000004200 */
[----:B------:R-:W-:Y:S01]  /*1d330*/  @!P3 PRMT R133, R0, 0x5410, RZ ;  /* 0x000054100085b816 */ /* 0x000fe200000000ff */
[C---:B------:R-:W-:Y:S05]  /*1d340*/  HMMA.16816.F32 R12, R136.reuse, R144, R12 ;  /* 0x00000090880c723c */ /* 0x040fea000000180c */
[----:B------:R2:W-:Y:S01]  /*1d350*/  STG.E.U16 desc[UR28][R214.64+0x32], R134 ;  /* 0x00003286d6007986 */ /* 0x0005e2000c10151c */
[C---:B------:R-:W-:Y:S03]  /*1d360*/  HMMA.16816.F32 R16, R136.reuse, R146, R16 ;  /* 0x000000928810723c */ /* 0x040fe60000001810 */
[----:B------:R-:W4:Y:S02]  /*1d370*/  LDSM.16.MT88.4 R144, [R185+0x1a800] ;  /* 0x01a80000b990783b */ /* 0x000f240000004200 */
[----:B------:R-:W-:Y:S06]  /*1d380*/  LOP3.LUT R0, R243, UR42, RZ, 0x3c, !PT ;  /* 0x0000002af3007c12 */ /* 0x000fec000f8e3cff */
[----:B------:R5:W-:Y:S01]  /*1d390*/  STG.E.U16 desc[UR28][R214.64+0x30], R133 ;  /* 0x00003085d6007986 */ /* 0x000be2000c10151c */
[----:B------:R-:W-:Y:S01]  /*1d3a0*/  IMAD.WIDE.U32 R154, R0, -0x326172a9, RZ ;  /* 0xcd9e8d57009a7825 */ /* 0x000fe200078e00ff */
[----:B------:R-:W-:Y:S02]  /*1d3b0*/  PRMT R0, R156, 0x7610, R0 ;  /* 0x000076109c007816 */ /* 0x000fe40000000000 */
[----:B------:R4:W-:Y:S02]  /*1d3c0*/  STG.E.U16 desc[UR28][R218.64+0x30], R135 ;  /* 0x00003087da007986 */ /* 0x0009e4000c10151c */
[----:B------:R-:W-:Y:S02]  /*1d3d0*/  @!P4 PRMT R152, R0, 0x5410, RZ ;  /* 0x000054100098c816 */ /* 0x000fe400000000ff */
[----:B------:R-:W4:Y:S01]  /*1d3e0*/  MUFU.EX2 R0, R225 ;  /* 0x000000e100007308 */ /* 0x000f220000000800 */
[----:B------:R-:W-:Y:S02]  /*1d3f0*/  LOP3.LUT R154, R233, UR32, R154, 0x96, !PT ;  /* 0x00000020e99a7c12 */ /* 0x000fe4000f8e969a */
[----:B------:R4:W-:Y:S01]  /*1d400*/  STG.E.U16 desc[UR28][R218.64+0x32], R152 ;  /* 0x00003298da007986 */ /* 0x0009e2000c10151c */
[C---:B-1----:R-:W-:Y:S03]  /*1d410*/  HMMA.16816.F32 R20, R136.reuse, R148, R20 ;  /* 0x000000948814723c */ /* 0x042fe60000001814 */
[----:B--2---:R-:W-:Y:S01]  /*1d420*/  LOP3.LUT R134, R155, UR23, R166, 0x96, !PT ;  /* 0x000000179b867c12 */ /* 0x004fe2000f8e96a6 */
[----:B------:R-:W-:Y:S02]  /*1d430*/  IMAD.WIDE.U32 R154, R154, -0x2daee0ad, RZ ;  /* 0xd2511f539a9a7825 */ /* 0x000fe400078e00ff */
[C---:B------:R-:W-:Y:S01]  /*1d440*/  HMMA.16816.F32 R24, R136.reuse, R150, R24 ;  /* 0x000000968818723c */ /* 0x040fe20000001818 */
[----:B------:R-:W1:Y:S05]  /*1d450*/  LDSM.16.MT88.4 R148, [R186+0x1a800] ;  /* 0x01a80000ba94783b */ /* 0x000e6a0000004200 */
[C---:B-----5:R-:W-:Y:S01]  /*1d460*/  HMMA.16816.F32 R28, R136.reuse, R140, R28 ;  /* 0x0000008c881c723c */ /* 0x060fe2000000181c */
[----:B------:R-:W-:Y:S05]  /*1d470*/  MUFU.EX2 R133, R224 ;  /* 0x000000e000857308 */ /* 0x000fea0000000800 */
[C---:B------:R-:W-:Y:S01]  /*1d480*/  HMMA.16816.F32 R32, R136.reuse, R142, R32 ;  /* 0x0000008e8820723c */ /* 0x040fe20000001820 */
[----:B------:R-:W2:Y:S04]  /*1d490*/  LDSM.16.MT88.4 R140, [R188+0x1a800] ;  /* 0x01a80000bc8c783b */ /* 0x000ea80000004200 */
[----:B----4-:R-:W-:Y:S01]  /*1d4a0*/  IMAD.WIDE.U32 R134, R134, -0x2daee0ad, RZ ;  /* 0xd2511f5386867825 */ /* 0x010fe200078e00ff */
[C---:B------:R-:W-:Y:S05]  /*1d4b0*/  HMMA.16816.F32 R36, R136.reuse, R144, R36 ;  /* 0x000000908824723c */ /* 0x040fea0000001824 */
[----:B------:R-:W-:Y:S01]  /*1d4c0*/  LOP3.LUT R152, R135, UR38, R240, 0x96, !PT ;  /* 0x0000002687987c12 */ /* 0x000fe2000f8e96f0 */
[C---:B------:R-:W-:Y:S01]  /*1d4d0*/  HMMA.16816.F32 R40, R136.reuse, R146, R40 ;  /* 0x000000928828723c */ /* 0x040fe20000001828 */
[----:B------:R-:W4:Y:S04]  /*1d4e0*/  LDSM.16.MT88.4 R144, [R187+0x1a800] ;  /* 0x01a80000bb90783b */ /* 0x000f280000004200 */
[----:B------:R-:W-:Y:S01]  /*1d4f0*/  LOP3.LUT R134, R155, UR26, R134, 0x96, !PT ;  /* 0x0000001a9b867c12 */ /* 0x000fe2000f8e9686 */
[----:B------:R-:W-:Y:S05]  /*1d500*/  IMAD.WIDE.U32 R152, R152, -0x326172a9, RZ ;  /* 0xcd9e8d5798987825 */ /* 0x000fea00078e00ff */
[----:B------:R-:W-:Y:S01]  /*1d510*/  IMAD.WIDE.U32 R134, R134, -0x326172a9, RZ ;  /* 0xcd9e8d5786867825 */ /* 0x000fe200078e00ff */
[----:B------:R-:W-:Y:S04]  /*1d520*/  LOP3.LUT R156, R153, UR25, R232, 0x96, !PT ;  /* 0x00000019999c7c12 */ /* 0x000fe8000f8e96e8 */
[----:B------:R-:W-:Y:S01]  /*1d530*/  LOP3.LUT R152, R135, UR41, R152, 0x96, !PT ;  /* 0x0000002987987c12 */ /* 0x000fe2000f8e9698 */
[C---:B-1----:R-:W-:Y:S01]  /*1d540*/  HMMA.16816.F32 R44, R136.reuse, R148, R44 ;  /* 0x00000094882c723c */ /* 0x042fe2000000182c */
[----:B------:R-:W1:Y:S02]  /*1d550*/  MUFU.EX2 R135, R223 ;  /* 0x000000df00877308 */ /* 0x000e640000000800 */
[----:B------:R-:W-:Y:S03]  /*1d560*/  IMAD.WIDE.U32 R156, R156, -0x2daee0ad, RZ ;  /* 0xd2511f539c9c7825 */ /* 0x000fe600078e00ff */
[C---:B------:R-:W-:Y:S01]  /*1d570*/  HMMA.16816.F32 R48, R136.reuse, R150, R48 ;  /* 0x000000968830723c */ /* 0x040fe20000001830 */
[----:B------:R-:W5:Y:S04]  /*1d580*/  LDSM.16.MT88.4 R148, [R185+0x1c800] ;  /* 0x01c80000b994783b */ /* 0x000f680000004200 */
[----:B------:R-:W-:Y:S01]  /*1d590*/  IMAD.WIDE.U32 R162, R152, -0x2daee0ad, RZ ;  /* 0xd2511f5398a27825 */ /* 0x000fe200078e00ff */
[C---:B--2---:R-:W-:Y:S05]  /*1d5a0*/  HMMA.16816.F32 R52, R136.reuse, R140, R52 ;  /* 0x0000008c8834723c */ /* 0x044fea0000001834 */
[----:B------:R-:W-:Y:S01]  /*1d5b0*/  LOP3.LUT R154, R157, UR34, R154, 0x96, !PT ;  /* 0x000000229d9a7c12 */ /* 0x000fe2000f8e969a */
[C---:B------:R-:W-:Y:S01]  /*1d5c0*/  HMMA.16816.F32 R56, R136.reuse, R142, R56 ;  /* 0x0000008e8838723c */ /* 0x040fe20000001838 */
[----:B------:R-:W-:Y:S04]  /*1d5d0*/  UMOV UR34, UR20 ;  /* 0x0000001400227c82 */ /* 0x000fe80008000000 */
[----:B------:R-:W-:Y:S01]  /*1d5e0*/  FADD.FTZ R140, R2, R158 ;  /* 0x0000009e028c7221 */ /* 0x000fe20000010000 */
[C---:B----4-:R-:W-:Y:S05]  /*1d5f0*/  HMMA.16816.F32 R60, R136.reuse, R144, R60 ;  /* 0x00000090883c723c */ /* 0x050fea000000183c */
[----:B------:R-:W-:Y:S01]  /*1d600*/  LOP3.LUT R156, R163, UR33, R156, 0x96, !PT ;  /* 0x00000021a39c7c12 */ /* 0x000fe2000f8e969c */
[C---:B------:R-:W-:Y:S01]  /*1d610*/  HMMA.16816.F32 R64, R136.reuse, R146, R64 ;  /* 0x000000928840723c */ /* 0x040fe20000001840 */
[----:B------:R-:W-:Y:S04]  /*1d620*/  LDSM.16.MT88.4 R144, [R188+0x1c800] ;  /* 0x01c80000bc90783b */ /* 0x000fe80000004200 */
[----:B------:R-:W-:Y:S01]  /*1d630*/  IMAD.WIDE.U32 R154, R154, -0x326172a9, RZ ;  /* 0xcd9e8d579a9a7825 */ /* 0x000fe200078e00ff */
[C---:B------:R-:W-:Y:S05]  /*1d640*/  F2FP.F16.F32.PACK_AB R163, R0.reuse, R2 ;  /* 0x0000000200a3723e */ /* 0x040fea00000000ff */
[----:B------:R-:W-:Y:S02]  /*1d650*/  FADD.FTZ R152, R0, R140 ;  /* 0x0000008c00987221 */ /* 0x000fe40000010000 */
[----:B------:R-:W2:Y:S01]  /*1d660*/  LDSM.16.MT88.4 R140, [R186+0x1c800] ;  /* 0x01c80000ba8c783b */ /* 0x000ea20000004200 */
[----:B------:R-:W-:Y:S04]  /*1d670*/  IMAD.WIDE.U32 R156, R156, -0x326172a9, RZ ;  /* 0xcd9e8d579c9c7825 */ /* 0x000fe800078e00ff */
[----:B-1----:R-:W-:Y:S01]  /*1d680*/  FADD.FTZ R0, R135, R159 ;  /* 0x0000009f87007221 */ /* 0x002fe20000010000 */
[----:B------:R-:W-:Y:S02]  /*1d690*/  LOP3.LUT R212, R155, UR37, R134, 0x96, !PT ;  /* 0x000000259bd47c12 */ /* 0x000fe4000f8e9686 */
[C---:B------:R-:W-:Y:S01]  /*1d6a0*/  F2FP.F16.F32.PACK_AB R134, R133.reuse, R135 ;  /* 0x000000878586723e */ /* 0x040fe200000000ff */
[C---:B-----5:R-:W-:Y:S01]  /*1d6b0*/  HMMA.16816.F32 R68, R136.reuse, R148, R68 ;  /* 0x000000948844723c */ /* 0x060fe20000001844 */
[----:B------:R-:W1:Y:S02]  /*1d6c0*/  MUFU.EX2 R135, R227 ;  /* 0x000000e300877308 */ /* 0x000e640000000800 */
[----:B------:R-:W-:Y:S01]  /*1d6d0*/  FADD.FTZ R164, R133, R0 ;  /* 0x0000000085a47221 */ /* 0x000fe20000010000 */
[----:B------:R-:W-:Y:S01]  /*1d6e0*/  LOP3.LUT R133, R157, UR27, R154, 0x96, !PT ;  /* 0x0000001b9d857c12 */ /* 0x000fe2000f8e969a */
[----:B------:R-:W-:Y:S01]  /*1d6f0*/  IMAD.WIDE.U32 R212, R212, -0x2daee0ad, RZ ;  /* 0xd2511f53d4d47825 */ /* 0x000fe200078e00ff */
[C---:B------:R-:W-:Y:S01]  /*1d700*/  HMMA.16816.F32 R72, R136.reuse, R150, R72 ;  /* 0x000000968848723c */ /* 0x040fe20000001848 */
[----:B------:R-:W4:Y:S04]  /*1d710*/  LDSM.16.MT88.4 R148, [R187+0x1c800] ;  /* 0x01c80000bb94783b */ /* 0x000f280000004200 */
[----:B------:R-:W-:Y:S02]  /*1d720*/  LOP3.LUT R0, R133, 0xff, RZ, 0xc0, !PT ;  /* 0x000000ff85007812 */ /* 0x000fe400078ec0ff */
[----:B------:R-:W-:Y:S02]  /*1d730*/  PRMT R2, R160, 0x7632, R2 ;  /* 0x00007632a0027816 */ /* 0x000fe40000000002 */
[----:B------:R-:W-:Y:S02]  /*1d740*/  ISETP.LE.U32.AND P0, PT, R0, UR14, PT ;  /* 0x0000000e00007c0c */ /* 0x000fe4000bf03070 */
[----:B------:R-:W-:Y:S02]  /*1d750*/  PRMT R0, R160, 0x7610, R0 ;  /* 0x00007610a0007816 */ /* 0x000fe40000000000 */
[----:B------:R-:W-:Y:S02]  /*1d760*/  SHF.R.U32.HI R153, RZ, 0x10, R156 ;  /* 0x00000010ff997819 */ /* 0x000fe4000001169c */
[----:B------:R-:W-:Y:S01]  /*1d770*/  PRMT R191, R134, 0x7632, R191 ;  /* 0x0000763286bf7816 */ /* 0x000fe200000000bf */
[C---:B--2---:R-:W-:Y:S06]  /*1d780*/  HMMA.16816.F32 R76, R136.reuse, R140, R76 ;  /* 0x0000008c884c723c */ /* 0x044fec000000184c */
[C---:B------:R-:W-:Y:S01]  /*1d790*/  HMMA.16816.F32 R80, R136.reuse, R142, R80 ;  /* 0x0000008e8850723c */ /* 0x040fe20000001850 */
[----:B------:R-:W2:Y:S05]  /*1d7a0*/  LDSM.16.MT88.4 R140, [R185+0x1e800] ;  /* 0x01e80000b98c783b */ /* 0x000eaa0000004200 */
[C---:B------:R-:W-:Y:S06]  /*1d7b0*/  HMMA.16816.F32 R84, R136.reuse, R144, R84 ;  /* 0x000000908854723c */ /* 0x040fec0000001854 */
[C---:B------:R-:W-:Y:S05]  /*1d7c0*/  HMMA.16816.F32 R88, R136.reuse, R146, R88 ;  /* 0x000000928858723c */ /* 0x040fea0000001858 */
[----:B------:R-:W-:Y:S01]  /*1d7d0*/  FADD.FTZ R144, R182, R152 ;  /* 0x00000098b6907221 */ /* 0x000fe20000010000 */
[C---:B----4-:R-:W-:Y:S05]  /*1d7e0*/  HMMA.16816.F32 R92, R136.reuse, R148, R92 ;  /* 0x00000094885c723c */ /* 0x050fea000000185c */
[----:B------:R-:W-:Y:S01]  /*1d7f0*/  PRMT R152, R0, 0x5410, R2 ;  /* 0x0000541000987816 */ /* 0x000fe20000000002 */
[C---:B------:R-:W-:Y:S01]  /*1d800*/  HMMA.16816.F32 R96, R136.reuse, R150, R96 ;  /* 0x000000968860723c */ /* 0x040fe20000001860 */
[----:B------:R-:W-:Y:S04]  /*1d810*/  LDSM.16.MT88.4 R148, [R188+0x1e800] ;  /* 0x01e80000bc94783b */ /* 0x000fe80000004200 */
[----:B-1----:R-:W-:Y:S06]  /*1d820*/  F2FP.F16.F32.PACK_AB R182, R135, R182 ;  /* 0x000000b687b6723e */ /* 0x002fec00000000ff */
[----:B------:R-:W-:Y:S01]  /*1d830*/  PRMT R181, R182, 0x7632, R181 ;  /* 0x00007632b6b57816 */ /* 0x000fe200000000b5 */
[C---:B--2---:R-:W-:Y:S06]  /*1d840*/  HMMA.16816.F32 R100, R136.reuse, R140, R100 ;  /* 0x0000008c8864723c */ /* 0x044fec0000001864 */
[C---:B------:R-:W-:Y:S01]  /*1d850*/  HMMA.16816.F32 R104, R136.reuse, R142, R104 ;  /* 0x0000008e8868723c */ /* 0x040fe20000001868 */
[----:B------:R-:W-:Y:S04]  /*1d860*/  LDSM.16.MT88.4 R140, [R187+0x1e800] ;  /* 0x01e80000bb8c783b */ /* 0x000fe80000004200 */
[----:B---3--:R-:W-:Y:S05]  /*1d870*/  @!P0 HADD2 R161, -R0.H0_H0, -RZ.H0_H0 ;  /* 0xa00000ff00a18230 */ /* 0x008fea0000000900 */
[----:B------:R1:W-:Y:S01]  /*1d880*/  @!P0 STL.S16 [R1+0x3c], R161 ;  /* 0x00003ca101008387 */ /* 0x0003e20000100600 */
[----:B------:R-:W-:Y:S03]  /*1d890*/  PRMT R145, R161, 0x7610, R145 ;  /* 0x00007610a1917816 */ /* 0x000fe60000000091 */
[----:B------:R2:W3:Y:S01]  /*1d8a0*/  LDL.S16 R166, [R1+0x14] ;  /* 0x0000140001a67983 */ /* 0x0004e20000100600 */
[----:B------:R-:W-:Y:S03]  /*1d8b0*/  @!P0 PRMT R0, R145, 0x5410, RZ ;  /* 0x0000541091008816 */ /* 0x000fe600000000ff */
[----:B------:R2:W4:Y:S04]  /*1d8c0*/  LDL.S16 R158, [R1+0x10] ;  /* 0x00001000019e7983 */ /* 0x0005280000100600 */
[----:B------:R5:W-:Y:S01]  /*1d8d0*/  STG.E.U16 desc[UR28][R214.64+0x40], R0 ;  /* 0x00004000d6007986 */ /* 0x000be2000c10151c */
[----:B-1----:R-:W-:Y:S01]  /*1d8e0*/  FADD.FTZ R161, R135, R144 ;  /* 0x0000009087a17221 */ /* 0x002fe20000010000 */
[C---:B------:R-:W-:Y:S02]  /*1d8f0*/  LOP3.LUT R135, R156.reuse, 0xff, RZ, 0xc0, !PT ;  /* 0x000000ff9c877812 */ /* 0x040fe400078ec0ff */
[----:B------:R-:W1:Y:S02]  /*1d900*/  LDSM.16.MT88.4 R144, [R186+0x1e800] ;  /* 0x01e80000ba90783b */ /* 0x000e640000004200 */
[----:B------:R-:W-:Y:S02]  /*1d910*/  ISETP.LE.U32.AND P0, PT, R135, UR14, PT ;  /* 0x0000000e87007c0c */ /* 0x000fe4000bf03070 */
[----:B------:R-:W-:Y:S02]  /*1d920*/  LOP3.LUT R135, R156, 0xffff, RZ, 0xc0, !PT ;  /* 0x0000ffff9c877812 */ /* 0x000fe400078ec0ff */
[----:B-----5:R-:W-:Y:S04]  /*1d930*/  LOP3.LUT R0, R133, 0xffff, RZ, 0xc0, !PT ;  /* 0x0000ffff85007812 */ /* 0x020fe800078ec0ff */
[----:B------:R-:W-:Y:S04]  /*1d940*/  SHF.R.U32.HI R0, RZ, 0x8, R0 ;  /* 0x00000008ff007819 */ /* 0x000fe80000011600 */
[----:B------:R-:W-:Y:S04]  /*1d950*/  LOP3.LUT R0, R0, 0xffff, RZ, 0xc0, !PT ;  /* 0x0000ffff00007812 */ /* 0x000fe800078ec0ff */
[----:B------:R-:W-:Y:S02]  /*1d960*/  ISETP.LE.U32.AND P5, PT, R0, UR14, PT ;  /* 0x0000000e00007c0c */ /* 0x000fe4000bfa3070 */
[----:B------:R-:W-:Y:S04]  /*1d970*/  SHF.R.U32.HI R0, RZ, 0x18, R133 ;  /* 0x00000018ff007819 */ /* 0x000fe80000011685 */
[----:B------:R-:W-:Y:S02]  /*1d980*/  ISETP.LE.U32.AND P3, PT, R0, UR14, PT ;  /* 0x0000000e00007c0c */ /* 0x000fe4000bf63070 */
[----:B------:R-:W-:Y:S02]  /*1d990*/  LOP3.LUT R0, R157, UR27, R154, 0x96, !PT ;  /* 0x0000001b9d007c12 */ /* 0x000fe4000f8e969a */
[----:B------:R-:W-:Y:S01]  /*1d9a0*/  LOP3.LUT R154, R156, 0xff, RZ, 0xc0, !PT ;  /* 0x000000ff9c9a7812 */ /* 0x000fe200078ec0ff */
[C---:B-1----:R-:W-:Y:S06]  /*1d9b0*/  HMMA.16816.F32 R108, R136.reuse, R144, R108 ;  /* 0x00000090886c723c */ /* 0x042fec000000186c */
[C---:B------:R-:W-:Y:S05]  /*1d9c0*/  HMMA.16816.F32 R112, R136.reuse, R146, R112 ;  /* 0x000000928870723c */ /* 0x040fea0000001870 */
[----:B------:R-:W-:Y:S01]  /*1d9d0*/  SHF.R.U32.HI R145, RZ, 0x8, R135 ;  /* 0x00000008ff917819 */ /* 0x000fe20000011687 */
[C---:B------:R-:W-:Y:S05]  /*1d9e0*/  HMMA.16816.F32 R116, R136.reuse, R148, R116 ;  /* 0x000000948874723c */ /* 0x040fea0000001874 */
[----:B------:R-:W-:Y:S01]  /*1d9f0*/  SHF.R.U32.HI R144, RZ, 0x10, R133 ;  /* 0x00000010ff907819 */ /* 0x000fe20000011685 */
[C---:B------:R-:W-:Y:S05]  /*1da00*/  HMMA.16816.F32 R120, R136.reuse, R150, R120 ;  /* 0x000000968878723c */ /* 0x040fea0000001878 */
[----:B------:R-:W-:Y:S01]  /*1da10*/  PRMT R159, R154, 0x5410, R145 ;  /* 0x000054109a9f7816 */ /* 0x000fe20000000091 */
[C---:B------:R-:W-:Y:S05]  /*1da20*/  HMMA.16816.F32 R124, R136.reuse, R140, R124 ;  /* 0x0000008c887c723c */ /* 0x040fea000000187c */
[----:B------:R-:W-:Y:S01]  /*1da30*/  LOP3.LUT R145, R156, 0xffff, RZ, 0xc0, !PT ;  /* 0x0000ffff9c917812 */ /* 0x000fe200078ec0ff */
[----:B------:R-:W-:Y:S01]  /*1da40*/  HMMA.16816.F32 R128, R136, R142, R128 ;  /* 0x0000008e8880723c */ /* 0x000fe20000001880 */
[----:B------:R-:W-:Y:S04]  /*1da50*/  LDSM.16.MT88.4 R140, [R188+0x19000] ;  /* 0x01900000bc8c783b */ /* 0x000fe80000004200 */
[----:B------:R-:W-:Y:S02]  /*1da60*/  LOP3.LUT R144, R144, 0xff, RZ, 0xc0, !PT ;  /* 0x000000ff90907812 */ /* 0x000fe400078ec0ff */
[----:B------:R-:W-:Y:S01]  /*1da70*/  SHF.R.U32.HI R135, RZ, 0x18, R156 ;  /* 0x00000018ff877819 */ /* 0x000fe2000001169c */
[----:B------:R-:W-:Y:S01]  /*1da80*/  FADD.FTZ R139, R180, R164 ;  /* 0x000000a4b48b7221 */ /* 0x000fe20000010000 */
[----:B------:R-:W-:Y:S02]  /*1da90*/  ISETP.LE.U32.AND P1, PT, R144, UR14, PT ;  /* 0x0000000e90007c0c */ /* 0x000fe4000bf23070 */
[----:B------:R-:W-:Y:S02]  /*1daa0*/  LOP3.LUT R133, R153, 0xff, RZ, 0xc0, !PT ;  /* 0x000000ff99857812 */ /* 0x000fe400078ec0ff */
[----:B------:R-:W-:Y:S01]  /*1dab0*/  SHF.R.U32.HI R145, RZ, 0x8, R145 ;  /* 0x00000008ff917819 */ /* 0x000fe20000011691 */
[----:B------:R-:W1:Y:S01]  /*1dac0*/  MUFU.EX2 R153, R230 ;  /* 0x000000e600997308 */ /* 0x000e620000000800 */
        /* <DEDUP_REMOVED lines=15> */
[----:B------:R-:W5:Y:S01]  /*1dbc0*/  LDSM.16.MT88.4 R144, [R185+0x19000] ;  /* 0x01900000b990783b */ /* 0x000f620000004200 */
[----:B------:R-:W-:Y:S02]  /*1dbd0*/  ISETP.LE.U32.AND P4, PT, R148, UR14, PT ;  /* 0x0000000e94007c0c */ /* 0x000fe4000bf83070 */
[--C-:B------:R-:W-:Y:S01]  /*1dbe0*/  HSET2.LE.AND R137, R155, R169.reuse, PT ;  /* 0x000000a99b897233 */ /* 0x100fe20003803000 */
[----:B------:R-:W-:Y:S01]  /*1dbf0*/  @!P3 HADD2 R252, -R133.H0_H0, -RZ.H0_H0 ;  /* 0xa00000ff85fcb230 */ /* 0x000fe20000000900 */
[--C-:B------:R-:W-:Y:S01]  /*1dc00*/  HSET2.LE.AND R138, R159, R169.reuse, PT ;  /* 0x000000a99f8a7233 */ /* 0x100fe20003803000 */
[C---:B-1----:R-:W-:Y:S01]  /*1dc10*/  FADD.FTZ R159, R153.reuse, R139 ;  /* 0x0000008b999f7221 */ /* 0x042fe20000010000 */
[--C-:B------:R-:W-:Y:S01]  /*1dc20*/  HSET2.LE.AND R136, R154, R169.reuse, PT ;  /* 0x000000a99a887233 */ /* 0x100fe20003803000 */
[----:B------:R-:W1:Y:S01]  /*1dc30*/  LDSM.16.MT88.4 R148, [R186+0x19000] ;  /* 0x01900000ba94783b */ /* 0x000e620000004200 */
[--C-:B------:R-:W-:Y:S02]  /*1dc40*/  HSET2.LE.AND R139, R160, R169.reuse, PT ;  /* 0x000000a9a08b7233 */ /* 0x100fe40003803000 */
[----:B------:R-:W-:Y:S02]  /*1dc50*/  F2FP.F16.F32.PACK_AB R180, R153, R180 ;  /* 0x000000b499b4723e */ /* 0x000fe400000000ff */
[----:B------:R-:W-:Y:S02]  /*1dc60*/  LOP3.LUT R136, R136, R152, RZ, 0xc0, !PT ;  /* 0x0000009888887212 */ /* 0x000fe400078ec0ff */
[----:B------:R-:W-:Y:S01]  /*1dc70*/  SHF.R.U32.HI R156, RZ, 0x18, R156 ;  /* 0x00000018ff9c7819 */ /* 0x000fe2000001169c */
[----:B------:R-:W2:Y:S01]  /*1dc80*/  LDSM.16.MT88.4 R152, [R187+0x19000] ;  /* 0x01900000bb98783b */ /* 0x000ea20000004200 */
[----:B---3--:R-:W-:Y:S02]  /*1dc90*/  @!P5 HADD2 R166, -R2.H0_H0, -RZ.H0_H0 ;  /* 0xa00000ff02a6d230 */ /* 0x008fe40000000900 */
[----:B----4-:R-:W-:Y:S05]  /*1dca0*/  @!P1 HADD2 R158, -R0.H0_H0, -RZ.H0_H0 ;  /* 0xa00000ff009e9230 */ /* 0x010fea0000000900 */
[----:B------:R3:W-:Y:S01]  /*1dcb0*/  @!P5 STL.S16 [R1+0x14], R166 ;  /* 0x000014a60100d387 */ /* 0x0007e20000100600 */
[----:B------:R-:W-:Y:S03]  /*1dcc0*/  PRMT R135, R166, 0x7610, R135 ;  /* 0x00007610a6877816 */ /* 0x000fe60000000087 */
[----:B------:R4:W-:Y:S01]  /*1dcd0*/  @!P1 STL.S16 [R1+0x10], R158 ;  /* 0x0000109e01009387 */ /* 0x0009e20000100600 */
[----:B------:R-:W-:Y:S02]  /*1dce0*/  @!P5 PRMT R2, R135, 0x5410, RZ ;  /* 0x000054108702d816 */ /* 0x000fe400000000ff */
[----:B------:R-:W-:Y:S01]  /*1dcf0*/  PRMT R157, R158, 0x7610, R157 ;  /* 0x000076109e9d7816 */ /* 0x000fe2000000009d */
[----:B------:R1:W2:Y:S01]  /*1dd00*/  LDL.S16 R165, [R1+0xc] ;  /* 0x00000c0001a57983 */ /* 0x0002a20000100600 */
[----:B------:R-:W-:Y:S02]  /*1dd10*/  PRMT R135, R0, 0x5410, R133 ;  /* 0x0000541000877816 */ /* 0x000fe40000000085 */
[----:B------:R-:W-:Y:S01]  /*1dd20*/  @!P1 PRMT R0, R157, 0x5410, RZ ;  /* 0x000054109d009816 */ /* 0x000fe200000000ff */
[----:B------:R5:W-:Y:S01]  /*1dd30*/  STG.E.U16 desc[UR28][R214.64+0x42], R2 ;  /* 0x00004202d6007986 */ /* 0x000be2000c10151c */
[----:B------:R-:W-:Y:S01]  /*1dd40*/  MUFU.EX2 R157, R234 ;  /* 0x000000ea009d7308 */ /* 0x000fe20000000800 */
[----:B------:R-:W-:Y:S02]  /*1dd50*/  LOP3.LUT R137, R137, R135, RZ, 0xc0, !PT ;  /* 0x0000008789897212 */ /* 0x000fe400078ec0ff */
[----:B------:R1:W-:Y:S01]  /*1dd60*/  STG.E.U16 desc[UR28][R218.64+0x40], R0 ;  /* 0x00004000da007986 */ /* 0x0003e2000c10151c */
[----:B------:R-:W-:Y:S02]  /*1dd70*/  @!P3 PRMT R133, R252, 0x5410, RZ ;  /* 0x00005410fc85b816 */ /* 0x000fe400000000ff */
[----:B------:R-:W-:Y:S03]  /*1dd80*/  ISETP.LE.U32.AND P1, PT, R156, UR14, PT ;  /* 0x0000000e9c007c0c */ /* 0x000fe6000bf23070 */
[----:B------:R1:W-:Y:S04]  /*1dd90*/  STG.E.U16 desc[UR28][R218.64+0x42], R133 ;  /* 0x00004285da007986 */ /* 0x0003e8000c10151c */
[----:B---3--:R3:W3:Y:S01]  /*1dda0*/  LDL.S16 R166, [R1+0x1c] ;  /* 0x00001c0001a67983 */ /* 0x0086e20000100600 */
[----:B----4-:R-:W4:Y:S01]  /*1ddb0*/  MUFU.EX2 R158, R231 ;  /* 0x000000e7009e7308 */ /* 0x010f220000000800 */
[C---:B-----5:R-:W-:Y:S02]  /*1ddc0*/  PRMT R2, R163.reuse, 0x7632, R2 ;  /* 0x00007632a3027816 */ /* 0x060fe40000000002 */
[----:B-1----:R-:W-:Y:S04]  /*1ddd0*/  PRMT R0, R163, 0x7610, R0 ;  /* 0x00007610a3007816 */ /* 0x002fe80000000000 */
[----:B------:R-:W-:Y:S01]  /*1dde0*/  PRMT R135, R0, 0x5410, R2 ;  /* 0x0000541000877816 */ /* 0x000fe20000000002 */
[----:B------:R-:W-:Y:S01]  /*1ddf0*/  @!P0 HADD2 R251, -R0.H0_H0, -RZ.H0_H0 ;  /* 0xa00000ff00fb8230 */ /* 0x000fe20000000900 */
[----:B------:R-:W-:Y:S02]  /*1de00*/  LOP3.LUT R133, R213, UR24, R162, 0x96, !PT ;  /* 0x00000018d5857c12 */ /* 0x000fe4000f8e96a2 */
[----:B------:R-:W-:Y:S01]  /*1de10*/  LOP3.LUT R138, R138, R135, RZ, 0xc0, !PT ;  /* 0x000000878a8a7212 */ /* 0x000fe200078ec0ff */
[----:B----4-:R-:W-:Y:S01]  /*1de20*/  FADD.FTZ R135, R158, R161 ;  /* 0x000000a19e877221 */ /* 0x010fe20000010000 */
[----:B------:R-:W-:Y:S02]  /*1de30*/  @!P0 PRMT R0, R251, 0x5410, RZ ;  /* 0x00005410fb008816 */ /* 0x000fe400000000ff */
[C---:B------:R-:W-:Y:S01]  /*1de40*/  F2FP.F16.F32.PACK_AB R158, R157.reuse, R158 ;  /* 0x0000009e9d9e723e */ /* 0x040fe200000000ff */
[----:B------:R-:W-:Y:S01]  /*1de50*/  FADD.FTZ R244, R157, R135 ;  /* 0x000000879df47221 */ /* 0x000fe20000010000 */
[----:B------:R-:W-:Y:S01]  /*1de60*/  PRMT R135, R134, 0x5410, R191 ;  /* 0x0000541086877816 */ /* 0x000fe200000000bf */
[----:B------:R1:W-:Y:S01]  /*1de70*/  STG.E.U16 desc[UR28][R214.64+0x50], R0 ;  /* 0x00005000d6007986 */ /* 0x0003e2000c10151c */
[----:B------:R-:W4:Y:S01]  /*1de80*/  MUFU.EX2 R157, R235 ;  /* 0x000000eb009d7308 */ /* 0x000f220000000800 */
[----:B------:R-:W-:Y:S02]  /*1de90*/  PRMT R183, R158, 0x7632, R183 ;  /* 0x000076329eb77816 */ /* 0x000fe400000000b7 */
[----:B------:R-:W-:Y:S07]  /*1dea0*/  LOP3.LUT R139, R139, R135, RZ, 0xc0, !PT ;  /* 0x000000878b8b7212 */ /* 0x000fee00078ec0ff */
[----:B------:R-:W5:Y:S01]  /*1deb0*/  MUFU.EX2 R135, R238 ;  /* 0x000000ee00877308 */ /* 0x000f620000000800 */
[C---:B------:R-:W-:Y:S06]  /*1dec0*/  HMMA.16816.F32 R4, R136.reuse, R144, R4 ;  /* 0x000000908804723c */ /* 0x040fec0000001804 */
[C---:B------:R-:W-:Y:S01]  /*1ded0*/  HMMA.16816.F32 R8, R136.reuse, R146, R8 ;  /* 0x000000928808723c */ /* 0x040fe20000001808 */
[----:B------:R-:W4:Y:S05]  /*1dee0*/  LDSM.16.MT88.4 R144, [R185+0x1b000] ;  /* 0x01b00000b990783b */ /* 0x000f2a0000004200 */
[C---:B------:R-:W-:Y:S05]  /*1def0*/  HMMA.16816.F32 R12, R136.reuse, R148, R12 ;  /* 0x00000094880c723c */ /* 0x040fea000000180c */
[----:B-1----:R-:W-:Y:S01]  /*1df00*/  LOP3.LUT R0, R133, 0xff, RZ, 0xc0, !PT ;  /* 0x000000ff85007812 */ /* 0x002fe200078ec0ff */
[C---:B------:R-:W-:Y:S01]  /*1df10*/  HMMA.16816.F32 R16, R136.reuse, R150, R16 ;  /* 0x000000968810723c */ /* 0x040fe20000001810 */
[----:B------:R-:W1:Y:S02]  /*1df20*/  LDSM.16.MT88.4 R148, [R186+0x1b000] ;  /* 0x01b00000ba94783b */ /* 0x000e640000004200 */
[----:B------:R-:W-:Y:S02]  /*1df30*/  ISETP.LE.U32.AND P3, PT, R0, UR14, PT ;  /* 0x0000000e00007c0c */ /* 0x000fe4000bf63070 */
[C---:B------:R-:W-:Y:S01]  /*1df40*/  LOP3.LUT R0, R212.reuse, 0xffff, RZ, 0xc0, !PT ;  /* 0x0000ffffd4007812 */ /* 0x040fe200078ec0ff */
        /* <DEDUP_REMOVED lines=23> */
[----:B------:R-:W-:Y:S01]  /*1e0c0*/  FADD.FTZ R148, R157, R159 ;  /* 0x0000009f9d947221 */ /* 0x000fe20000010000 */
[C---:B-----5:R-:W-:Y:S05]  /*1e0d0*/  HMMA.16816.F32 R84, R136.reuse, R140, R84 ;  /* 0x0000008c8854723c */ /* 0x060fea0000001854 */
[C---:B------:R-:W-:Y:S01]  /*1e0e0*/  FADD.FTZ R239, R135.reuse, R148 ;  /* 0x0000009487ef7221 */ /* 0x040fe20000010000 */
[C---:B------:R-:W-:Y:S01]  /*1e0f0*/  HMMA.16816.F32 R88, R136.reuse, R142, R88 ;  /* 0x0000008e8858723c */ /* 0x040fe20000001858 */
[----:B------:R-:W1:Y:S04]  /*1e100*/  LDSM.16.MT88.4 R140, [R186+0x1f000] ;  /* 0x01f00000ba8c783b */ /* 0x000e680000004200 */
[----:B------:R-:W-:Y:S01]  /*1e110*/  F2FP.F16.F32.PACK_AB R157, R135, R157 ;  /* 0x0000009d879d723e */ /* 0x000fe200000000ff */
[C---:B--2---:R-:W-:Y:S03]  /*1e120*/  HMMA.16816.F32 R92, R136.reuse, R152, R92 ;  /* 0x00000098885c723c */ /* 0x044fe6000000185c */
[----:B------:R-:W2:Y:S02]  /*1e130*/  LDSM.16.MT88.4 R148, [R188+0x1f000] ;  /* 0x01f00000bc94783b */ /* 0x000ea40000004200 */
[----:B------:R-:W-:Y:S01]  /*1e140*/  LOP3.LUT R135, R133, 0xffff, RZ, 0xc0, !PT ;  /* 0x0000ffff85877812 */ /* 0x000fe200078ec0ff */
[C---:B------:R-:W-:Y:S05]  /*1e150*/  HMMA.16816.F32 R96, R136.reuse, R154, R96 ;  /* 0x0000009a8860723c */ /* 0x040fea0000001860 */
[----:B------:R-:W-:Y:S01]  /*1e160*/  SHF.R.U32.HI R153, RZ, 0x8, R0 ;  /* 0x00000008ff997819 */ /* 0x000fe20000011600 */
[C---:B----4-:R-:W-:Y:S05]  /*1e170*/  HMMA.16816.F32 R100, R136.reuse, R144, R100 ;  /* 0x000000908864723c */ /* 0x050fea0000001864 */
[----:B------:R-:W-:Y:S01]  /*1e180*/  LOP3.LUT R155, R212, 0xff, RZ, 0xc0, !PT ;  /* 0x000000ffd49b7812 */ /* 0x000fe200078ec0ff */
[C---:B------:R-:W-:Y:S05]  /*1e190*/  HMMA.16816.F32 R104, R136.reuse, R146, R104 ;  /* 0x000000928868723c */ /* 0x040fea0000001868 */
[----:B------:R-:W-:Y:S02]  /*1e1a0*/  SHF.R.U32.HI R154, RZ, 0x18, R212 ;  /* 0x00000018ff9a7819 */ /* 0x000fe400000116d4 */
[----:B------:R-:W-:Y:S04]  /*1e1b0*/  PRMT R170, R155, 0x5410, R153 ;  /* 0x000054109baa7816 */ /* 0x000fe80000000099 */
[----:B------:R-:W-:Y:S02]  /*1e1c0*/  LOP3.LUT R0, R213, UR24, R162, 0x96, !PT ;  /* 0x00000018d5007c12 */ /* 0x000fe4000f8e96a2 */
[----:B------:R-:W-:Y:S01]  /*1e1d0*/  LDSM.16.MT88.4 R160, [R185+0x19800] ;  /* 0x01980000b9a0783b */ /* 0x000fe20000004200 */
[--C-:B------:R-:W-:Y:S02]  /*1e1e0*/  SHF.R.U32.HI R144, RZ, 0x18, R133.reuse ;  /* 0x00000018ff907819 */ /* 0x100fe40000011685 */
[----:B------:R-:W-:Y:S01]  /*1e1f0*/  SHF.R.U32.HI R146, RZ, 0x10, R133 ;  /* 0x00000010ff927819 */ /* 0x000fe20000011685 */
[C---:B-1----:R-:W-:Y:S03]  /*1e200*/  HMMA.16816.F32 R108, R136.reuse, R140, R108 ;  /* 0x0000008c886c723c */ /* 0x042fe6000000186c */
[----:B------:R-:W-:Y:S02]  /*1e210*/  LOP3.LUT R147, R0, 0xff, RZ, 0xc0, !PT ;  /* 0x000000ff00937812 */ /* 0x000fe400078ec0ff */
[----:B------:R-:W-:Y:S01]  /*1e220*/  SHF.R.U32.HI R145, RZ, 0x18, R0 ;  /* 0x00000018ff917819 */ /* 0x000fe20000011600 */
[C---:B------:R-:W-:Y:S01]  /*1e230*/  HMMA.16816.F32 R112, R136.reuse, R142, R112 ;  /* 0x0000008e8870723c */ /* 0x040fe20000001870 */
[----:B------:R-:W-:Y:S02]  /*1e240*/  LDSM.16.MT88.4 R140, [R186+0x19800] ;  /* 0x01980000ba8c783b */ /* 0x000fe40000004200 */
[----:B------:R-:W-:Y:S02]  /*1e250*/  ISETP.LE.U32.AND P5, PT, R144, UR14, PT ;  /* 0x0000000e90007c0c */ /* 0x000fe4000bfa3070 */
[----:B------:R-:W-:Y:S01]  /*1e260*/  SHF.R.U32.HI R152, RZ, 0x10, R212 ;  /* 0x00000010ff987819 */ /* 0x000fe200000116d4 */
[C---:B--2---:R-:W-:Y:S05]  /*1e270*/  HMMA.16816.F32 R116, R136.reuse, R148, R116 ;  /* 0x000000948874723c */ /* 0x044fea0000001874 */
[----:B------:R-:W-:Y:S01]  /*1e280*/  LOP3.LUT R152, R152, 0xff, RZ, 0xc0, !PT ;  /* 0x000000ff98987812 */ /* 0x000fe200078ec0ff */
[C---:B------:R-:W-:Y:S05]  /*1e290*/  HMMA.16816.F32 R120, R136.reuse, R150, R120 ;  /* 0x000000968878723c */ /* 0x040fea0000001878 */
[----:B------:R-:W-:Y:S02]  /*1e2a0*/  PRMT R171, R152, 0x5410, R154 ;  /* 0x0000541098ab7816 */ /* 0x000fe4000000009a */
[----:B------:R-:W1:Y:S01]  /*1e2b0*/  LDSM.16.MT88.4 R152, [R187+0x1f000] ;  /* 0x01f00000bb98783b */ /* 0x000e620000004200 */
[----:B------:R-:W-:Y:S03]  /*1e2c0*/  SHF.R.U32.HI R135, RZ, 0x8, R135 ;  /* 0x00000008ff877819 */ /* 0x000fe60000011687 */
[----:B------:R-:W-:Y:S02]  /*1e2d0*/  LOP3.LUT R133, R0, 0xffff, RZ, 0xc0, !PT ;  /* 0x0000ffff00857812 */ /* 0x000fe400078ec0ff */
[----:B------:R-:W-:Y:S02]  /*1e2e0*/  LOP3.LUT R135, R135, 0xffff, RZ, 0xc0, !PT ;  /* 0x0000ffff87877812 */ /* 0x000fe400078ec0ff */
[----:B------:R-:W-:Y:S02]  /*1e2f0*/  SHF.R.U32.HI R133, RZ, 0x8, R133 ;  /* 0x00000008ff857819 */ /* 0x000fe40000011685 */
[----:B------:R-:W-:Y:S02]  /*1e300*/  ISETP.LE.U32.AND P0, PT, R135, UR14, PT ;  /* 0x0000000e87007c0c */ /* 0x000fe4000bf03070 */
[----:B------:R-:W-:Y:S02]  /*1e310*/  SHF.R.U32.HI R135, RZ, 0x10, R0 ;  /* 0x00000010ff877819 */ /* 0x000fe40000011600 */
[----:B------:R-:W-:Y:S02]  /*1e320*/  PRMT R133, R147, 0x5410, R133 ;  /* 0x0000541093857816 */ /* 0x000fe40000000085 */
[----:B------:R-:W-:Y:S02]  /*1e330*/  LOP3.LUT R135, R135, 0xff, RZ, 0xc0, !PT ;  /* 0x000000ff87877812 */ /* 0x000fe400078ec0ff */
[--C-:B------:R-:W-:Y:S02]  /*1e340*/  HSET2.LE.AND R170, R170, R169.reuse, PT ;  /* 0x000000a9aaaa7233 */ /* 0x100fe40003803000 */
[----:B------:R-:W-:Y:S02]  /*1e350*/  PRMT R135, R135, 0x5410, R145 ;  /* 0x0000541087877816 */ /* 0x000fe40000000091 */
[--C-:B------:R-:W-:Y:S02]  /*1e360*/  HSET2.LE.AND R171, R171, R169.reuse, PT ;  /* 0x000000a9abab7233 */ /* 0x100fe40003803000 */
[--C-:B------:R-:W-:Y:S02]  /*1e370*/  HSET2.LE.AND R168, R133, R169.reuse, PT ;  /* 0x000000a985a87233 */ /* 0x100fe40003803000 */
[----:B------:R-:W-:Y:S02]  /*1e380*/  HSET2.LE.AND R169, R135, R169, PT ;  /* 0x000000a987a97233 */ /* 0x000fe40003803000 */
[----:B------:R-:W-:Y:S02]  /*1e390*/  PRMT R135, R180, 0x7632, R135 ;  /* 0x00007632b4877816 */ /* 0x000fe40000000087 */
[----:B------:R-:W-:Y:S02]  /*1e3a0*/  LOP3.LUT R0, R146, 0xff, RZ, 0xc0, !PT ;  /* 0x000000ff92007812 */ /* 0x000fe400078ec0ff */
[----:B------:R-:W-:Y:S01]  /*1e3b0*/  PRMT R133, R158, 0x7610, R133 ;  /* 0x000076109e857816 */ /* 0x000fe20000000085 */
[----:B------:R-:W2:Y:S01]  /*1e3c0*/  LDSM.16.MT88.4 R144, [R188+0x19800] ;  /* 0x01980000bc90783b */ /* 0x000ea20000004200 */
[----:B------:R-:W-:Y:S01]  /*1e3d0*/  @!P5 HADD2 R249, -R135.H0_H0, -RZ.H0_H0 ;  /* 0xa00000ff87f9d230 */ /* 0x000fe20000000900 */
[C---:B-1----:R-:W-:Y:S06]  /*1e3e0*/  HMMA.16816.F32 R124, R136.reuse, R152, R124 ;  /* 0x00000098887c723c */ /* 0x042fec000000187c */
[----:B------:R-:W-:Y:S05]  /*1e3f0*/  HMMA.16816.F32 R128, R136, R154, R128 ;  /* 0x0000009a8880723c */ /* 0x000fea0000001880 */
[----:B------:R-:W-:Y:S06]  /*1e400*/  @!P4 HADD2 R165, -R134.H0_H0, -RZ.H0_H0 ;  /* 0xa00000ff86a5c230 */ /* 0x000fec0000000900 */
[----:B------:R-:W-:Y:S04]  /*1e410*/  PRMT R148, R165, 0x7610, R148 ;  /* 0x00007610a5947816 */ /* 0x000fe80000000094 */
[----:B------:R-:W-:Y:S01]  /*1e420*/  @!P4 PRMT R134, R148, 0x5410, RZ ;  /* 0x000054109486c816 */ /* 0x000fe200000000ff */
[----:B---3--:R-:W-:Y:S05]  /*1e430*/  @!P6 HADD2 R166, -R2.H0_H0, -RZ.H0_H0 ;  /* 0xa00000ff02a6e230 */ /* 0x008fea0000000900 */
[----:B------:R-:W-:Y:S01]  /*1e440*/  @!P6 STL.S16 [R1+0x1c], R166 ;  /* 0x00001ca60100e387 */ /* 0x000fe20000100600 */
[----:B------:R-:W-:Y:S03]  /*1e450*/  PRMT R156, R166, 0x7610, R156 ;  /* 0x00007610a69c7816 */ /* 0x000fe6000000009c */
[----:B------:R-:W-:Y:S01]  /*1e460*/  @!P4 STL.S16 [R1+0xc], R165 ;  /* 0x00000ca50100c387 */ /* 0x000fe20000100600 */
[----:B------:R-:W-:Y:S02]  /*1e470*/  @!P6 PRMT R2, R156, 0x5410, RZ ;  /* 0x000054109c02e816 */ /* 0x000fe400000000ff */
[----:B------:R-:W-:Y:S01]  /*1e480*/  ISETP.LE.U32.AND P6, PT, R0, UR14, PT ;  /* 0x0000000e00007c0c */ /* 0x000fe2000bfc3070 */
[----:B------:R3:W4:Y:S01]  /*1e490*/  LDL.S16 R225, [R1+0x8] ;  /* 0x0000080001e17983 */ /* 0x0007220000100600 */
[C---:B------:R-:W-:Y:S03]  /*1e4a0*/  PRMT R0, R157.reuse, 0x7632, R0 ;  /* 0x000076329d007816 */ /* 0x040fe60000000000 */
[----:B------:R3:W5:Y:S04]  /*1e4b0*/  LDL.S16 R224, [R1+0x4] ;  /* 0x0000040001e07983 */ /* 0x0007680000100600 */
[----:B------:R3:W3:Y:S04]  /*1e4c0*/  LDL.S16 R223, [R1] ;  /* 0x0000000001df7983 */ /* 0x0006e80000100600 */
[----:B------:R1:W-:Y:S01]  /*1e4d0*/  STG.E.U16 desc[UR28][R214.64+0x52], R2 ;  /* 0x00005202d6007986 */ /* 0x0003e2000c10151c */
[----:B------:R-:W-:Y:S03]  /*1e4e0*/  @!P6 HADD2 R250, -R180.H0_H0, -RZ.H0_H0 ;  /* 0xa00000ffb4fae230 */ /* 0x000fe60000000900 */
[----:B------:R2:W-:Y:S01]  /*1e4f0*/  STG.E.U16 desc[UR28][R218.64+0x50], R134 ;  /* 0x00005086da007986 */ /* 0x0005e2000c10151c */
[----:B-1----:R-:W-:Y:S02]  /*1e500*/  PRMT R2, R157, 0x7610, R2 ;  /* 0x000076109d027816 */ /* 0x002fe40000000002 */
[----:B--2---:R-:W-:Y:S04]  /*1e510*/  PRMT R134, R182, 0x5410, R181 ;  /* 0x00005410b6867816 */ /* 0x004fe800000000b5 */
[----:B------:R-:W-:Y:S02]  /*1e520*/  LOP3.LUT R168, R168, R134, RZ, 0xc0, !PT ;  /* 0x00000086a8a87212 */ /* 0x000fe400078ec0ff */
[----:B------:R-:W-:Y:S02]  /*1e530*/  PRMT R134, R180, 0x5410, R135 ;  /* 0x00005410b4867816 */ /* 0x000fe40000000087 */
[----:B------:R-:W-:Y:S02]  /*1e540*/  @!P6 PRMT R180, R250, 0x5410, RZ ;  /* 0x00005410fab4e816 */ /* 0x000fe400000000ff */
[----:B------:R-:W-:Y:S02]  /*1e550*/  LOP3.LUT R169, R169, R134, RZ, 0xc0, !PT ;  /* 0x00000086a9a97212 */ /* 0x000fe400078ec0ff */
[----:B------:R-:W-:Y:S02]  /*1e560*/  PRMT R134, R133, 0x5410, R183 ;  /* 0x0000541085867816 */ /* 0x000fe400000000b7 */
[----:B------:R-:W-:Y:S02]  /*1e570*/  @!P5 PRMT R135, R249, 0x5410, RZ ;  /* 0x00005410f987d816 */ /* 0x000fe400000000ff */
[----:B------:R-:W-:Y:S02]  /*1e580*/  LOP3.LUT R170, R170, R134, RZ, 0xc0, !PT ;  /* 0x00000086aaaa7212 */ /* 0x000fe400078ec0ff */
[----:B------:R-:W-:Y:S04]  /*1e590*/  PRMT R134, R2, 0x5410, R0 ;  /* 0x0000541002867816 */ /* 0x000fe80000000000 */
[----:B------:R-:W-:Y:S01]  /*1e5a0*/  LOP3.LUT R171, R171, R134, RZ, 0xc0, !PT ;  /* 0x00000086abab7212 */ /* 0x000fe200078ec0ff */
[----:B------:R-:W-:Y:S06]  /*1e5b0*/  IMAD.MOV.U32 R134, RZ, RZ, R3 ;  /* 0x000000ffff867224 */ /* 0x000fec00078e0003 */
[C---:B------:R-:W-:Y:S01]  /*1e5c0*/  HMMA.16816.F32 R164, R168.reuse, R160, R4 ;  /* 0x000000a0a8a4723c */ /* 0x040fe20000001804 */
[----:B------:R-:W1:Y:S05]  /*1e5d0*/  LDSM.16.MT88.4 R4, [R186+0x1b800] ;  /* 0x01b80000ba04783b */ /* 0x000e6a0000004200 */
[C---:B------:R-:W-:Y:S03]  /*1e5e0*/  HMMA.16816.F32 R160, R168.reuse, R162, R8 ;  /* 0x000000a2a8a0723c */ /* 0x040fe60000001808 */
[----:B------:R-:W2:Y:S03]  /*1e5f0*/  LDSM.16.MT88.4 R8, [R188+0x1b800] ;  /* 0x01b80000bc08783b */ /* 0x000ea60000004200 */
[C---:B------:R-:W-:Y:S05]  /*1e600*/  HMMA.16816.F32 R156, R168.reuse, R140, R12 ;  /* 0x0000008ca89c723c */ /* 0x040fea000000180c */
[----:B------:R-:W2:Y:S01]  /*1e610*/  LDSM.16.MT88.4 R12, [R187+0x1b800] ;  /* 0x01b80000bb0c783b */ /* 0x000ea20000004200 */
[C---:B------:R-:W-:Y:S06]  /*1e620*/  HMMA.16816.F32 R152, R168.reuse, R142, R16 ;  /* 0x0000008ea898723c */ /* 0x040fec0000001810 */
[C---:B------:R-:W-:Y:S01]  /*1e630*/  HMMA.16816.F32 R148, R168.reuse, R144, R20 ;  /* 0x00000090a894723c */ /* 0x040fe20000001814 */
[----:B------:R-:W2:Y:S05]  /*1e640*/  LDSM.16.MT88.4 R16, [R185+0x1d800] ;  /* 0x01d80000b910783b */ /* 0x000eaa0000004200 */
[C---:B------:R-:W-:Y:S03]  /*1e650*/  HMMA.16816.F32 R144, R168.reuse, R146, R24 ;  /* 0x00000092a890723c */ /* 0x040fe60000001818 */
[----:B------:R-:W2:Y:S03]  /*1e660*/  LDSM.16.MT88.4 R20, [R186+0x1d800] ;  /* 0x01d80000ba14783b */ /* 0x000ea60000004200 */
[C---:B------:R-:W-:Y:S05]  /*1e670*/  HMMA.16816.F32 R140, R168.reuse, R172, R28 ;  /* 0x000000aca88c723c */ /* 0x040fea000000181c */
[----:B------:R-:W-:Y:S01]  /*1e680*/  LDSM.16.MT88.4 R24, [R187+0x1d800] ;  /* 0x01d80000bb18783b */ /* 0x000fe20000004200 */
        /* <DEDUP_REMOVED lines=14> */
[----:B------:R-:W2:Y:S05]  /*1e770*/  LDSM.16.MT88.4 R16, [R188+0x1f800] ;  /* 0x01f80000bc10783b */ /* 0x000eaa0000004200 */
[C---:B------:R-:W-:Y:S06]  /*1e780*/  HMMA.16816.F32 R76, R168.reuse, R20, R76 ;  /* 0x00000014a84c723c */ /* 0x040fec000000184c */
[C---:B------:R-:W-:Y:S05]  /*1e790*/  HMMA.16816.F32 R80, R168.reuse, R22, R80 ;  /* 0x00000016a850723c */ /* 0x040fea0000001850 */
[----:B------:R-:W-:Y:S01]  /*1e7a0*/  LOP3.LUT R20, R212, 0xff, RZ, 0xc0, !PT ;  /* 0x000000ffd4147812 */ /* 0x000fe200078ec0ff */
[C---:B-1----:R-:W-:Y:S03]  /*1e7b0*/  HMMA.16816.F32 R84, R168.reuse, R4, R84 ;  /* 0x00000004a854723c */ /* 0x042fe60000001854 */
[----:B------:R-:W-:Y:S02]  /*1e7c0*/  ISETP.LE.U32.AND P4, PT, R20, UR14, PT ;  /* 0x0000000e14007c0c */ /* 0x000fe4000bf83070 */
[----:B------:R-:W-:Y:S01]  /*1e7d0*/  LOP3.LUT R21, R212, 0xffff, RZ, 0xc0, !PT ;  /* 0x0000ffffd4157812 */ /* 0x000fe200078ec0ff */
[C---:B------:R-:W-:Y:S01]  /*1e7e0*/  HMMA.16816.F32 R88, R168.reuse, R6, R88 ;  /* 0x00000006a858723c */ /* 0x040fe20000001858 */
[----:B------:R-:W1:Y:S04]  /*1e7f0*/  LDSM.16.MT88.4 R4, [R187+0x1f800] ;  /* 0x01f80000bb04783b */ /* 0x000e680000004200 */
[----:B------:R-:W-:Y:S01]  /*1e800*/  SHF.R.U32.HI R20, RZ, 0x8, R21 ;  /* 0x00000008ff147819 */ /* 0x000fe20000011615 */
[C---:B------:R-:W-:Y:S05]  /*1e810*/  HMMA.16816.F32 R92, R168.reuse, R24, R92 ;  /* 0x00000018a85c723c */ /* 0x040fea000000185c */
[----:B------:R-:W-:Y:S01]  /*1e820*/  @!P4 HADD2 R248, -R133.H0_H0, -RZ.H0_H0 ;  /* 0xa00000ff85f8c230 */ /* 0x000fe20000000900 */
[C---:B------:R-:W-:Y:S05]  /*1e830*/  HMMA.16816.F32 R96, R168.reuse, R26, R96 ;  /* 0x0000001aa860723c */ /* 0x040fea0000001860 */
[----:B------:R-:W-:Y:S01]  /*1e840*/  @!P4 PRMT R133, R248, 0x5410, RZ ;  /* 0x00005410f885c816 */ /* 0x000fe200000000ff */
[C---:B--2---:R-:W-:Y:S05]  /*1e850*/  HMMA.16816.F32 R100, R168.reuse, R8, R100 ;  /* 0x00000008a864723c */ /* 0x044fea0000001864 */
[--C-:B------:R-:W-:Y:S01]  /*1e860*/  SHF.R.U32.HI R22, RZ, 0x10, R212.reuse ;  /* 0x00000010ff167819 */ /* 0x100fe200000116d4 */
[C---:B------:R-:W-:Y:S05]  /*1e870*/  HMMA.16816.F32 R104, R168.reuse, R10, R104 ;  /* 0x0000000aa868723c */ /* 0x040fea0000001868 */
[----:B------:R-:W-:Y:S01]  /*1e880*/  LOP3.LUT R8, R20, 0xffff, RZ, 0xc0, !PT ;  /* 0x0000ffff14087812 */ /* 0x000fe200078ec0ff */
[C---:B------:R-:W-:Y:S05]  /*1e890*/  HMMA.16816.F32 R108, R168.reuse, R12, R108 ;  /* 0x0000000ca86c723c */ /* 0x040fea000000186c */
[----:B------:R-:W-:Y:S01]  /*1e8a0*/  SHF.R.U32.HI R212, RZ, 0x18, R212 ;  /* 0x00000018ffd47819 */ /* 0x000fe200000116d4 */
[C---:B------:R-:W-:Y:S05]  /*1e8b0*/  HMMA.16816.F32 R112, R168.reuse, R14, R112 ;  /* 0x0000000ea870723c */ /* 0x040fea0000001870 */
[----:B------:R-:W-:Y:S01]  /*1e8c0*/  LOP3.LUT R21, R22, 0xff, RZ, 0xc0, !PT ;  /* 0x000000ff16157812 */ /* 0x000fe200078ec0ff */
        /* <DEDUP_REMOVED lines=10> */
[----:B------:R-:W-:Y:S02]  /*1e970*/  PRMT R24, R224, 0x7610, R24 ;  /* 0x00007610e0187816 */ /* 0x000fe40000000018 */
[----:B------:R-:W-:Y:S01]  /*1e980*/  @!P1 PRMT R191, R25, 0x5410, RZ ;  /* 0x0000541019bf9816 */ /* 0x000fe200000000ff */
[----:B------:R-:W-:Y:S01]  /*1e990*/  @!P0 STL.S16 [R1], R223 ;  /* 0x000000df01008387 */ /* 0x000fe20000100600 */
[----:B------:R-:W-:Y:S02]  /*1e9a0*/  @!P3 PRMT R182, R24, 0x5410, RZ ;  /* 0x0000541018b6b816 */ /* 0x000fe400000000ff */
[----:B------:R-:W-:Y:S01]  /*1e9b0*/  ISETP.LE.U32.AND P3, PT, R8, UR14, PT ;  /* 0x0000000e08007c0c */ /* 0x000fe2000bf63070 */
[----:B------:R-:W-:Y:S01]  /*1e9c0*/  STG.E.U16 desc[UR28][R218.64+0x52], R191 ;  /* 0x000052bfda007986 */ /* 0x000fe2000c10151c */
[----:B------:R-:W-:Y:S02]  /*1e9d0*/  PRMT R23, R223, 0x7610, R23 ;  /* 0x00007610df177816 */ /* 0x000fe40000000017 */
[----:B------:R-:W-:Y:S01]  /*1e9e0*/  ISETP.LE.U32.AND P1, PT, R21, UR14, PT ;  /* 0x0000000e15007c0c */ /* 0x000fe2000bf23070 */
[----:B------:R-:W-:Y:S01]  /*1e9f0*/  STG.E.U16 desc[UR28][R214.64+0x60], R182 ;  /* 0x000060b6d6007986 */ /* 0x000fe2000c10151c */
[----:B------:R-:W-:Y:S02]  /*1ea00*/  @!P0 PRMT R181, R23, 0x5410, RZ ;  /* 0x0000541017b58816 */ /* 0x000fe400000000ff */
[----:B------:R-:W-:Y:S03]  /*1ea10*/  ISETP.LE.U32.AND P0, PT, R212, UR14, PT ;  /* 0x0000000ed4007c0c */ /* 0x000fe6000bf03070 */
[----:B------:R-:W-:Y:S02]  /*1ea20*/  STG.E.U16 desc[UR28][R214.64+0x62], R181 ;  /* 0x000062b5d6007986 */ /* 0x000fe4000c10151c */
[----:B------:R-:W-:Y:S02]  /*1ea30*/  @!P3 HADD2 R247, -R183.H0_H0, -RZ.H0_H0 ;  /* 0xa00000ffb7f7b230 */ /* 0x000fe40000000900 */
[----:B------:R-:W-:Y:S02]  /*1ea40*/  STG.E.U16 desc[UR28][R218.64+0x60], R180 ;  /* 0x000060b4da007986 */ /* 0x000fe4000c10151c */
[----:B------:R-:W-:Y:S01]  /*1ea50*/  @!P1 HADD2 R246, -R2.H0_H0, -RZ.H0_H0 ;  /* 0xa00000ff02f69230 */ /* 0x000fe20000000900 */
[----:B------:R-:W-:Y:S01]  /*1ea60*/  @!P3 PRMT R183, R247, 0x5410, RZ ;  /* 0x00005410f7b7b816 */ /* 0x000fe200000000ff */
[----:B------:R-:W-:Y:S02]  /*1ea70*/  STG.E.U16 desc[UR28][R218.64+0x62], R135 ;  /* 0x00006287da007986 */ /* 0x000fe4000c10151c */
[----:B------:R-:W-:Y:S01]  /*1ea80*/  @!P0 HADD2 R245, -R0.H0_H0, -RZ.H0_H0 ;  /* 0xa00000ff00f58230 */ /* 0x000fe20000000900 */
[----:B------:R-:W-:Y:S01]  /*1ea90*/  @!P1 PRMT R2, R246, 0x5410, RZ ;  /* 0x00005410f6029816 */ /* 0x000fe200000000ff */
[----:B------:R1:W-:Y:S03]  /*1eaa0*/  STG.E.U16 desc[UR28][R214.64+0x70], R133 ;  /* 0x00007085d6007986 */ /* 0x0003e6000c10151c */
[----:B------:R-:W-:Y:S01]  /*1eab0*/  @!P0 PRMT R0, R245, 0x5410, RZ ;  /* 0x00005410f5008816 */ /* 0x000fe200000000ff */
[----:B------:R2:W-:Y:S01]  /*1eac0*/  STG.E.U16 desc[UR28][R214.64+0x72], R183 ;  /* 0x000072b7d6007986 */ /* 0x0005e2000c10151c */
[----:B------:R-:W-:Y:S03]  /*1ead0*/  PLOP3.LUT P0, PT, PT, PT, UP0, 0x80, 0x0 ;  /* 0x000000000000781c */ /* 0x000fe60003f0f008 */
[----:B------:R3:W-:Y:S04]  /*1eae0*/  STG.E.U16 desc[UR28][R218.64+0x70], R2 ;  /* 0x00007002da007986 */ /* 0x0007e8000c10151c */
[----:B------:R3:W-:Y:S01]  /*1eaf0*/  STG.E.U16 desc[UR28][R218.64+0x72], R0 ;  /* 0x00007200da007986 */ /* 0x0007e2000c10151c */
[----:B-1----:R-:W-:Y:S01]  /*1eb00*/  IMAD.MOV.U32 R133, RZ, RZ, R132 ;  /* 0x000000ffff857224 */ /* 0x002fe200078e0084 */
[----:B--2---:R-:W-:Y:S04]  /*1eb10*/  IADD3 R214, P1, R214, -0x80, RZ ;  /* 0xffffff80d6d67810 */ /* 0x004fe80007f3e0ff */
[----:B------:R-:W-:Y:S01]  /*1eb20*/  IADD3.X R215, R215, -0x1, RZ, P1, !PT ;  /* 0xffffffffd7d77810 */ /* 0x000fe20000ffe4ff */
[----:B------:R-:W-:Y:S08]  /*1eb30*/  @P0 BRA `(.L_x_2172) ;  /* 0xffffffa800200947 */ /* 0x000ff0000383ffff */
.L_x_2171:
[----:B---3--:R-:W1:Y:S01]  /*1eb40*/  SHFL.BFLY PT, R2, R244, 0x2, 0x1f ;  /* 0x0c401f00f4027f89 */ /* 0x008e6200000e0000 */
        /* <DEDUP_REMOVED lines=169> */
[----:B------:R-:W-:Y:S01]  /*1f5e0*/  LEA R0, R0, UR4, 0x1 ;  /* 0x0000000400007c11 */ /* 0x000fe2000f8e08ff */
[----:B------:R-:W-:Y:S01]  /*1f5f0*/  @UP0 ULDC.64 UR4, c[0x0][0x298] ;  /* 0x0000a60000040ab9 */ /* 0x000fe20000000a00 */
[----:B------:R-:W-:Y:S01]  /*1f600*/  F2FP.F16.F32.PACK_AB R5, R5, R164 ;  /* 0x000000a40505723e */ /* 0x000fe200000000ff */
[----:B------:R-:W-:Y:S01]  /*1f610*/  @UP0 UIMAD.WIDE.U32 UR8, UR15, UR4, URZ ;  /* 0x000000040f0802a5 */ /* 0x000fe2000f8e003f */
[----:B------:R-:W-:-:S02]  /*1f620*/  F2FP.F16.F32.PACK_AB R4, R4, R166 ;  /* 0x000000a60404723e */ /* 0x000fc400000000ff */
[----:B------:R-:W-:Y:S01]  /*1f630*/  IADD3 R2, R0, -0x10, RZ ;  /* 0xfffffff000027810 */ /* 0x000fe20007ffe0ff */
[----:B------:R1:W-:Y:S01]  /*1f640*/  STS [R0], R5 ;  /* 0x0000000500007388 */ /* 0x0003e20000000800 */
[----:B------:R-:W-:Y:S01]  /*1f650*/  F2FP.F16.F32.PACK_AB R6, R6, R160 ;  /* 0x000000a00606723e */ /* 0x000fe200000000ff */
[----:B------:R-:W-:Y:S01]  /*1f660*/  @UP0 UIMAD UR7, UR15, UR5, UR9 ;  /* 0x000000050f0702a4 */ /* 0x000fe2000f8e0209 */
[----:B------:R-:W-:Y:S01]  /*1f670*/  @P4 IADD3 R2, R0, 0x10, RZ ;  /* 0x0000001000024810 */ /* 0x000fe20007ffe0ff */
[----:B------:R2:W-:Y:S01]  /*1f680*/  STS [R0+0x400], R4 ;  /* 0x0004000400007388 */ /* 0x0005e20000000800 */
[----:B------:R-:W-:Y:S02]  /*1f690*/  F2FP.F16.F32.PACK_AB R21, R21, R48 ;  /* 0x000000301515723e */ /* 0x000fe400000000ff */
[----:B------:R-:W-:Y:S01]  /*1f6a0*/  SEL R7, R7, 0xffffffe0, !P1 ;  /* 0xffffffe007077807 */ /* 0x000fe20004800000 */
[----:B------:R3:W-:Y:S01]  /*1f6b0*/  STS [R2], R6 ;  /* 0x0000000602007388 */ /* 0x0007e20000000800 */
[----:B------:R-:W-:-:S02]  /*1f6c0*/  MOV R48, 0x40 ;  /* 0x0000004000307802 */ /* 0x000fc40000000f00 */
[----:B------:R-:W-:Y:S02]  /*1f6d0*/  F2FP.F16.F32.PACK_AB R9, R9, R162 ;  /* 0x000000a20909723e */ /* 0x000fe400000000ff */
[----:B------:R-:W-:Y:S02]  /*1f6e0*/  F2FP.F16.F32.PACK_AB R8, R8, R156 ;  /* 0x0000009c0808723e */ /* 0x000fe400000000ff */
[----:B------:R-:W-:Y:S01]  /*1f6f0*/  F2FP.F16.F32.PACK_AB R12, R12, R158 ;  /* 0x0000009e0c0c723e */ /* 0x000fe200000000ff */
[----:B------:R4:W-:Y:S01]  /*1f700*/  STS [R2+0x400], R9 ;  /* 0x0004000902007388 */ /* 0x0009e20000000800 */
[----:B------:R-:W-:Y:S02]  /*1f710*/  F2FP.F16.F32.PACK_AB R11, R11, R152 ;  /* 0x000000980b0b723e */ /* 0x000fe400000000ff */
[----:B------:R-:W-:Y:S02]  /*1f720*/  F2FP.F16.F32.PACK_AB R10, R10, R154 ;  /* 0x0000009a0a0a723e */ /* 0x000fe400000000ff */
[----:B------:R-:W-:-:S02]  /*1f730*/  F2FP.F16.F32.PACK_AB R13, R13, R148 ;  /* 0x000000940d0d723e */ /* 0x000fc400000000ff */
[----:B------:R-:W-:Y:S02]  /*1f740*/  F2FP.F16.F32.PACK_AB R14, R14, R150 ;  /* 0x000000960e0e723e */ /* 0x000fe400000000ff */
[----:B-1----:R-:W-:Y:S02]  /*1f750*/  IADD3 R5, R0, R7, RZ ;  /* 0x0000000700057210 */ /* 0x002fe40007ffe0ff */
[----:B------:R-:W-:Y:S02]  /*1f760*/  F2FP.F16.F32.PACK_AB R33, R33, R144 ;  /* 0x000000902121723e */ /* 0x000fe400000000ff */
[----:B--2---:R-:W-:Y:S01]  /*1f770*/  IADD3 R4, R7, R2, RZ ;  /* 0x0000000207047210 */ /* 0x004fe20007ffe0ff */
[----:B------:R1:W-:Y:S01]  /*1f780*/  STS [R5], R8 ;  /* 0x0000000805007388 */ /* 0x0003e20000000800 */
[----:B------:R-:W-:Y:S02]  /*1f790*/  F2FP.F16.F32.PACK_AB R32, R32, R146 ;  /* 0x000000922020723e */ /* 0x000fe400000000ff */
[----:B---3--:R-:W-:Y:S01]  /*1f7a0*/  SEL R6, R48, 0xffffffc0, !P2 ;  /* 0xffffffc030067807 */ /* 0x008fe20005000000 */
[----:B------:R-:W-:Y:S01]  /*1f7b0*/  STS [R5+0x400], R12 ;  /* 0x0004000c05007388 */ /* 0x000fe20000000800 */
[----:B------:R-:W-:-:S02]  /*1f7c0*/  PLOP3.LUT P1, PT, PT, PT, UP0, 0x80, 0x0 ;  /* 0x000000000000781c */ /* 0x000fc40003f2f008 */
[----:B------:R-:W-:Y:S01]  /*1f7d0*/  F2FP.F16.F32.PACK_AB R31, R31, R140 ;  /* 0x0000008c1f1f723e */ /* 0x000fe200000000ff */
[----:B------:R-:W-:Y:S01]  /*1f7e0*/  STS [R4], R11 ;  /* 0x0000000b04007388 */ /* 0x000fe20000000800 */
[----:B------:R-:W-:Y:S02]  /*1f7f0*/  F2FP.F16.F32.PACK_AB R30, R30, R142 ;  /* 0x0000008e1e1e723e */ /* 0x000fe400000000ff */
[-C--:B----4-:R-:W-:Y:S01]  /*1f800*/  IADD3 R9, R0, R6.reuse, RZ ;  /* 0x0000000600097210 */ /* 0x090fe20007ffe0ff */
[----:B------:R-:W-:Y:S01]  /*1f810*/  STS [R4+0x400], R10 ;  /* 0x0004000a04007388 */ /* 0x000fe20000000800 */
[----:B------:R-:W-:Y:S02]  /*1f820*/  IADD3 R7, R5, R6, RZ ;  /* 0x0000000605077210 */ /* 0x000fe40007ffe0ff */
[----:B------:R-:W-:Y:S01]  /*1f830*/  F2FP.F16.F32.PACK_AB R29, R29, R136 ;  /* 0x000000881d1d723e */ /* 0x000fe200000000ff */
[----:B------:R-:W-:Y:S01]  /*1f840*/  STS [R9], R13 ;  /* 0x0000000d09007388 */ /* 0x000fe20000000800 */
[----:B------:R-:W-:-:S02]  /*1f850*/  F2FP.F16.F32.PACK_AB R28, R28, R138 ;  /* 0x0000008a1c1c723e */ /* 0x000fc400000000ff */
[----:B------:R-:W-:Y:S01]  /*1f860*/  F2FP.F16.F32.PACK_AB R27, R27, R135 ;  /* 0x000000871b1b723e */ /* 0x000fe200000000ff */
[----:B------:R-:W-:Y:S01]  /*1f870*/  STS [R9+0x400], R14 ;  /* 0x0004000e09007388 */ /* 0x000fe20000000800 */
[----:B------:R-:W-:Y:S02]  /*1f880*/  F2FP.F16.F32.PACK_AB R26, R26, R38 ;  /* 0x000000261a1a723e */ /* 0x000fe400000000ff */
[----:B------:R-:W-:Y:S02]  /*1f890*/  F2FP.F16.F32.PACK_AB R25, R25, R40 ;  /* 0x000000281919723e */ /* 0x000fe400000000ff */
[----:B-1----:R-:W-:Y:S02]  /*1f8a0*/  IADD3 R8, R6, R2, RZ ;  /* 0x0000000206087210 */ /* 0x002fe40007ffe0ff */
[----:B------:R-:W-:Y:S02]  /*1f8b0*/  IADD3 R6, R4, R6, RZ ;  /* 0x0000000604067210 */ /* 0x000fe40007ffe0ff */
        /* <DEDUP_REMOVED lines=10> */
[----:B------:R-:W-:Y:S01]  /*1f960*/  STS [R7+0x400], R30 ;  /* 0x0004001e07007388 */ /* 0x000fe20000000800 */
        /* <DEDUP_REMOVED lines=8> */
[----:B------:R-:W-:Y:S01]  /*1f9f0*/  STS [R0+0x4000], R27 ;  /* 0x0040001b00007388 */ /* 0x000fe20000000800 */
        /* <DEDUP_REMOVED lines=13> */
[----:B-1----:R-:W-:Y:S01]  /*1fad0*/  F2FP.F16.F32.PACK_AB R29, R89, R88 ;  /* 0x00000058591d723e */ /* 0x002fe200000000ff */
[----:B------:R1:W-:Y:S01]  /*1fae0*/  STS [R5+0x4400], R22 ;  /* 0x0044001605007388 */ /* 0x0003e20000000800 */
[----:B--2---:R-:W-:Y:S02]  /*1faf0*/  F2FP.F16.F32.PACK_AB R28, R91, R90 ;  /* 0x0000005a5b1c723e */ /* 0x004fe400000000ff */
[----:B------:R-:W-:Y:S01]  /*1fb00*/  F2FP.F16.F32.PACK_AB R14, R113, R112 ;  /* 0x00000070710e723e */ /* 0x000fe200000000ff */
[----:B------:R-:W-:Y:S04]  /*1fb10*/  STS [R4+0x4000], R21 ;  /* 0x0040001504007388 */ /* 0x000fe80000000800 */
[----:B------:R-:W-:Y:S01]  /*1fb20*/  STS [R4+0x4400], R20 ;  /* 0x0044001404007388 */ /* 0x000fe20000000800 */
[----:B---3--:R-:W-:-:S03]  /*1fb30*/  F2FP.F16.F32.PACK_AB R26, R93, R92 ;  /* 0x0000005c5d1a723e */ /* 0x008fc600000000ff */
[----:B------:R2:W-:Y:S01]  /*1fb40*/  STS [R9+0x4000], R19 ;  /* 0x0040001309007388 */ /* 0x0005e20000000800 */
[----:B----4-:R-:W-:-:S03]  /*1fb50*/  F2FP.F16.F32.PACK_AB R25, R95, R94 ;  /* 0x0000005e5f19723e */ /* 0x010fc600000000ff */
[----:B------:R3:W-:Y:S01]  /*1fb60*/  STS [R9+0x4400], R18 ;  /* 0x0044001209007388 */ /* 0x0007e20000000800 */
[----:B------:R-:W-:-:S03]  /*1fb70*/  F2FP.F16.F32.PACK_AB R24, R97, R96 ;  /* 0x000000606118723e */ /* 0x000fc600000000ff */
[----:B------:R4:W-:Y:S01]  /*1fb80*/  STS [R8+0x4000], R17 ;  /* 0x0040001108007388 */ /* 0x0009e20000000800 */
[----:B------:R-:W-:-:S03]  /*1fb90*/  F2FP.F16.F32.PACK_AB R23, R99, R98 ;  /* 0x000000626317723e */ /* 0x000fc600000000ff */
[----:B------:R4:W-:Y:S01]  /*1fba0*/  STS [R8+0x4400], R16 ;  /* 0x0044001008007388 */ /* 0x0009e20000000800 */
[----:B-1----:R-:W-:-:S03]  /*1fbb0*/  F2FP.F16.F32.PACK_AB R22, R101, R100 ;  /* 0x000000646516723e */ /* 0x002fc600000000ff */
[----:B------:R1:W-:Y:S01]  /*1fbc0*/  STS [R7+0x4000], R15 ;  /* 0x0040000f07007388 */ /* 0x0003e20000000800 */
[----:B--2---:R-:W-:Y:S02]  /*1fbd0*/  F2FP.F16.F32.PACK_AB R19, R103, R102 ;  /* 0x000000666713723e */ /* 0x004fe400000000ff */
[----:B---3--:R-:W-:Y:S02]  /*1fbe0*/  F2FP.F16.F32.PACK_AB R18, R105, R104 ;  /* 0x000000686912723e */ /* 0x008fe400000000ff */
[----:B----4-:R-:W-:Y:S02]  /*1fbf0*/  F2FP.F16.F32.PACK_AB R17, R107, R106 ;  /* 0x0000006a6b11723e */ /* 0x010fe400000000ff */
[----:B------:R-:W-:Y:S02]  /*1fc00*/  F2FP.F16.F32.PACK_AB R16, R109, R108 ;  /* 0x0000006c6d10723e */ /* 0x000fe400000000ff */
[----:B-1----:R-:W-:Y:S01]  /*1fc10*/  F2FP.F16.F32.PACK_AB R15, R111, R110 ;  /* 0x0000006e6f0f723e */ /* 0x002fe200000000ff */
        /* <DEDUP_REMOVED lines=8> */
.L_x_2175:
        /* <DEDUP_REMOVED lines=23> */
.L_x_2176:
        /* <DEDUP_REMOVED lines=52> */
[----:B----4-:R-:W-:-:S03]  /*20150*/  @P3 FMUL.FTZ R5, R5, 0.69314718246459960938 ;  /* 0x3f31721805053820 */ /* 0x010fc60000410000 */
[----:B------:R-:W-:Y:S01]  /*20160*/  BAR.SYNC.DEFER_BLOCKING 0x0 ;  /* 0x0000000000007b1d */ /* 0x000fe20000010000 */
[----:B------:R-:W-:-:S07]  /*20170*/  ISETP.GE.AND P4, PT, R9, UR6, PT ;  /* 0x0000000609007c0c */ /* 0x000fce000bf86270 */
        /* <DEDUP_REMOVED lines=9> */
[----:B------:R-:W-:Y:S01]  /*20210*/  LEA.HI.SX32 R2, R17, 0x40, 0x1d ;  /* 0x0000004011027811 */ /* 0x000fe200078feaff */
[----:B------:R2:W2:Y:S03]  /*20220*/  LDS.128 R32, [R216+0x3000] ;  /* 0x00300000d8207984 */ /* 0x0004a60000000c00 */
[----:B------:R-:W-:Y:S01]  /*20230*/  ISETP.GE.AND P6, PT, R2, UR6, PT ;  /* 0x0000000602007c0c */ /* 0x000fe2000bfc6270 */
[----:B-1----:R-:W-:Y:S02]  /*20240*/  @P2 IMAD R4, R11, R10, RZ ;  /* 0x0000000a0b042224 */ /* 0x002fe400078e02ff */
[----:B------:R-:W1:Y:S01]  /*20250*/  @P0 LDC R10, c[0x0][0x2e8] ;  /* 0x0000ba00ff0a0b82 */ /* 0x000e620000000800 */
[----:B------:R-:W-:Y:S02]  /*20260*/  @!P2 IMAD.MOV.U32 R4, RZ, RZ, R27 ;  /* 0x000000ffff04a224 */ /* 0x000fe400078e001b */
[----:B------:R-:W-:Y:S01]  /*20270*/  @!P2 IMAD.MOV.U32 R8, RZ, RZ, 0x1 ;  /* 0x00000001ff08a424 */ /* 0x000fe200078e00ff */
[----:B------:R-:W-:Y:S01]  /*20280*/  LOP3.LUT P2, RZ, R6, 0x3, RZ, 0xc0, !PT ;  /* 0x0000000306ff7812 */ /* 0x000fe2000784c0ff */
[----:B----4-:R-:W-:-:S02]  /*20290*/  IMAD R0, R13, R0, RZ ;  /* 0x000000000d007224 */ /* 0x010fc400078e02ff */
[----:B---3--:R-:W-:Y:S01]  /*202a0*/  @P0 FMUL.FTZ R6, R9, 0.69314718246459960938 ;  /* 0x3f31721809060820 */ /* 0x008fe20000410000 */
[----:B------:R-:W-:Y:S01]  /*202b0*/  IMAD.MOV.U32 R13, RZ, RZ, 0x7f800000 ;  /* 0x7f800000ff0d7424 */ /* 0x000fe200078e00ff */
[----:B------:R-:W-:Y:S02]  /*202c0*/  SHF.R.S32.HI R16, RZ, 0x1f, R14 ;  /* 0x0000001fff107819 */ /* 0x000fe4000001140e */
[----:B------:R-:W-:Y:S01]  /*202d0*/  SEL R2, R0, RZ, !P5 ;  /* 0x000000ff00027207 */ /* 0x000fe20006800000 */
[----:B------:R-:W-:Y:S01]  /*202e0*/  IMAD R0, R8, UR4, RZ ;  /* 0x0000000408007c24 */ /* 0x000fe2000f8e02ff */
[----:B------:R-:W-:Y:S01]  /*202f0*/  LEA.HI R16, R16, R14, RZ, 0x3 ;  /* 0x0000000e10107211 */ /* 0x000fe200078f18ff */
[----:B--2---:R-:W-:Y:S02]  /*20300*/  @P3 FFMA.FTZ R15, R132, R7, R5 ;  /* 0x00000007840f3223 */ /* 0x004fe40000010005 */
[----:B------:R-:W-:Y:S01]  /*20310*/  IMAD R2, R18, R4, R2 ;  /* 0x0000000412027224 */ /* 0x000fe200078e0202 */
[----:B------:R-:W-:Y:S01]  /*20320*/  LOP3.LUT R4, R16, 0xfffffff8, RZ, 0xc0, !PT ;  /* 0xfffffff810047812 */ /* 0x000fe200078ec0ff */
[----:B------:R-:W-:-:S02]  /*20330*/  IMAD.SHL.U32 R0, R0, 0x80, RZ ;  /* 0x0000008000007824 */ /* 0x000fc400078e00ff */
[----:B-1----:R-:W-:Y:S02]  /*20340*/  @P0 FFMA.FTZ R13, R3, R10, R6 ;  /* 0x0000000a030d0223 */ /* 0x002fe40000010006 */
[----:B------:R-:W-:Y:S01]  /*20350*/  IMAD.IADD R14, R14, 0x1, -R4 ;  /* 0x000000010e0e7824 */ /* 0x000fe200078e0a04 */
[----:B------:R-:W-:Y:S02]  /*20360*/  IADD3 R12, P5, P3, R0, R20, R2 ;  /* 0x00000014000c7210 */ /* 0x000fe40007bbe002 */
        /* <DEDUP_REMOVED lines=36> */
.L_x_2178:
[----:B------:R-:W-:Y:S05]  /*205b0*/  BSYNC B0 ;  /* 0x0000000000007941 */ /* 0x000fea0003800000 */
.L_x_2177:
        /* <DEDUP_REMOVED lines=43> */
.L_x_2180:
[----:B------:R-:W-:Y:S05]  /*20870*/  BSYNC B0 ;  /* 0x0000000000007941 */ /* 0x000fea0003800000 */
.L_x_2179:
        /* <DEDUP_REMOVED lines=27> */
.L_x_2182:
[----:B------:R-:W-:Y:S05]  /*20a30*/  BSYNC B0 ;  /* 0x0000000000007941 */ /* 0x000fea0003800000 */
.L_x_2181:
        /* <DEDUP_REMOVED lines=27> */
.L_x_2184:
[----:B------:R-:W-:Y:S05]  /*20bf0*/  BSYNC B0 ;  /* 0x0000000000007941 */ /* 0x000fea0003800000 */
.L_x_2183:
        /* <DEDUP_REMOVED lines=27> */
.L_x_2185:
        /* <DEDUP_REMOVED lines=13> */
.L_x_2427:


//--------------------- .text._ZN5flash16flash_fwd_kernelI23Flash_fwd_kernel_traitsILi256ELi128ELi64ELi8ELb0ELb0EN7cutlass6half_tE19Flash_kernel_traitsILi256ELi128ELi64ELi8ES3_EELb0ELb0ELb1ELb0ELb0ELb0ELb1ELb0EEEvNS_16Flash_fwd_paramsE --------------------------
	.section	.text._ZN5flash16flash_fwd_kernelI23Flash_fwd_kernel_traitsILi256ELi128ELi64ELi8ELb0ELb0EN7cutlass6half_tE19Flash_kernel_traitsILi256ELi128ELi64ELi8ES3_EELb0ELb0ELb1ELb0ELb0ELb0ELb1ELb0EEEvNS_16Flash_fwd_paramsE,"ax",@progbits
	.align	128
        .global         _ZN5flash16flash_fwd_kernelI23Flash_fwd_kernel_traitsILi256ELi128ELi64ELi8ELb0ELb0EN7cutlass6half_tE19Flash_kernel_traitsILi256ELi128ELi64ELi8ES3_EELb0ELb0ELb1ELb0ELb0ELb0ELb1ELb0EEEvNS_16Flash_fwd_paramsE
        .type           _ZN5flash16flash_fwd_kernelI23Flash_fwd_kernel_traitsILi256ELi128ELi64ELi8ELb0ELb0EN7cutlass6half_tE19Flash_kernel_traitsILi256ELi128ELi64ELi8ES3_EELb0ELb0ELb1ELb0ELb0ELb0ELb1ELb0EEEvNS_16Flash_fwd_paramsE,@function
        .size           _ZN5flash16flash_fwd_kernelI23Flash_fwd_kernel_traitsILi256ELi128ELi64ELi8ELb0ELb0EN7cutlass6half_tE19Flash_kernel_traitsILi256ELi128ELi64ELi8ES3_EELb0ELb0ELb1ELb0ELb0ELb0ELb1ELb0EEEvNS_16Flash_fwd_paramsE,(.L_x_2428 - _ZN5flash16flash_fwd_kernelI23Flash_fwd_kernel_traitsILi256ELi128ELi64ELi8ELb0ELb0EN7cutlass6half_tE19Flash_kernel_traitsILi256ELi128ELi64ELi8ES3_EELb0ELb0ELb1ELb0ELb0ELb0ELb1ELb0EEEvNS_16Flash_fwd_paramsE)
        .other          _ZN5flash16flash_fwd_kernelI23Flash_fwd_kernel_traitsILi256ELi128ELi64ELi8ELb0ELb0EN7cutlass6half_tE19Flash_kernel_traitsILi256ELi128ELi64ELi8ES3_EELb0ELb0ELb1ELb0ELb0ELb0ELb1ELb0EEEvNS_16Flash_fwd_paramsE,@"STO_CUDA_ENTRY STV_DEFAULT"
_ZN5flash16flash_fwd_kernelI23Flash_fwd_kernel_traitsILi256ELi128ELi64ELi8ELb0ELb0EN7cutlass6half_tE19Flash_kernel_traitsILi256ELi128ELi64ELi8ES3_EELb0ELb0ELb1ELb0ELb0ELb0ELb1ELb0EEEvNS_16Flash_fwd_paramsE:
.text._ZN5flash16flash_fwd_kernelI23Flash_fwd_kernel_traitsILi256ELi128ELi64ELi8ELb0ELb0EN7cutlass6half_tE19Flash_kernel_traitsILi256ELi128ELi64ELi8ES3_EELb0ELb0ELb1ELb0ELb0ELb0ELb1ELb0EEEvNS_16Flash_fwd_paramsE:
        /* <DEDUP_REMOVED lines=55> */
.L_x_2186:
[----:B------:R-:W-:-:S03]  /*0370*/  ULDC UR8, c[0x0][0x2c8] ;  /* 0x0000b20000087ab9 */ /* 0x000fc60000000800 */
.L_x_2187:
        /* <DEDUP_REMOVED lines=135> */
.L_x_2190:
[----:B------:R-:W-:Y:S05]  /*0bf0*/  BSYNC B0 ;  /* 0x0000000000007941 */ /* 0x000fea0003800000 */
.L_x_2189:
        /* <DEDUP_REMOVED lines=25> */
.L_x_2192:
[----:B------:R-:W-:Y:S05]  /*0d90*/  BSYNC B0 ;  /* 0x0000000000007941 */ /* 0x000fea0003800000 */
.L_x_2191:
        /* <DEDUP_REMOVED lines=24> */
.L_x_2194:
[----:B------:R-:W-:Y:S05]  /*0f20*/  BSYNC B0 ;  /* 0x0000000000007941 */ /* 0x000fea0003800000 */
.L_x_2193:
        /* <DEDUP_REMOVED lines=26> */
.L_x_2196:
[----:B------:R-:W-:Y:S05]  /*10d0*/  BSYNC B0 ;  /* 0x0000000000007941 */ /* 0x000fea0003800000 */
.L_x_2195:
        /* <DEDUP_REMOVED lines=10> */
.L_x_2198:
[----:B------:R-:W-:Y:S05]  /*1180*/  BSYNC B0 ;  /* 0x0000000000007941 */ /* 0x000fea0003800000 */
.L_x_2197:
        /* <DEDUP_REMOVED lines=10> */
.L_x_2200:
[----:B------:R-:W-:Y:S05]  /*1230*/  BSYNC B0 ;  /* 0x0000000000007941 */ /* 0x000fea0003800000 */
.L_x_2199:
        /* <DEDUP_REMOVED lines=10> */
.L_x_2202:
[----:B------:R-:W-:Y:S05]  /*12e0*/  BSYNC B0 ;  /* 0x0000000000007941 */ /* 0x000fea0003800000 */
.L_x_2201:
        /* <DEDUP_REMOVED lines=10> */
.L_x_2188:
        /* <DEDUP_REMOVED lines=31> */
.L_x_2203:
        /* <DEDUP_REMOVED lines=15> */
[----:B------:R-:W-:Y:S02]  /*1670*/  IMAD.SHL.U32 R14, R5, 0x8, RZ ;  /* 0x00000008050e7824 */ /* 0x000fe400078e00ff */
[----:B------:R-:W-:-:S03]  /*1680*/  SHF.R.U32.HI R238, RZ, 0x3, R7 ;  /* 0x00000003ffee7819 */ /* 0x000fc60000011607 */
[----:B------:R-:W-:Y:S02]  /*1690*/  SHF.R.S32.HI R15, RZ, 0x1f, R14 ;  /* 0x0000001fff0f7819 */ /* 0x000fe4000001140e */
[----:B-1----:R-:W-:-:S04]  /*16a0*/  IABS R2, R2 ;  /* 0x0000000200027213 */ /* 0x002fc80000000000 */
[----:B------:R-:W-:Y:S01]  /*16b0*/  R2UR UR5, R2 ;  /* 0x00000000020572ca */ /* 0x000fe200000e0000 */
[----:B--2---:R-:W1:Y:S02]  /*16c0*/  MUFU.RCP R0, R3 ;  /* 0x0000000300007308 */ /* 0x004e640000001000 */
[----:B-1----:R-:W-:Y:S01]  /*16d0*/  VIADD R0, R0, 0xffffffe ;  /* 0x0ffffffe00007836 */ /* 0x002fe20000000000 */
[----:B------:R-:W-:-:S04]  /*16e0*/  LOP3.LUT R3, R7, 0x38, R14, 0xf8, !PT ;  /* 0x0000003807037812 */ /* 0x000fc800078ef80e */
[----:B------:R-:W-:Y:S01]  /*16f0*/  LOP3.LUT R238, R3, R238, RZ, 0x3c, !PT ;  /* 0x000000ee03ee7212 */ /* 0x000fe200078e3cff */
[----:B------:R-:W1:Y:S01]  /*1700*/  F2I.FTZ.U32.TRUNC.NTZ R0, R0 ;  /* 0x0000000000007305 */ /* 0x000e62000021f000 */
[----:B------:R-:W-:Y:S02]  /*1710*/  LEA.HI R3, R17, R4, RZ, 0x6 ;  /* 0x0000000411037211 */ /* 0x000fe400078f30ff */
        /* <DEDUP_REMOVED lines=44> */
.L_x_2204:
        /* <DEDUP_REMOVED lines=15> */
[--C-:B------:R-:W-:Y:S01]  /*1ad0*/  SHF.R.S32.HI R241, RZ, 0x1f, R240.reuse ;  /* 0x0000001ffff17819 */ /* 0x100fe200000114f0 */
        /* <DEDUP_REMOVED lines=65> */
.L_x_2206:
[----:B------:R-:W-:Y:S05]  /*1ef0*/  BSYNC B0 ;  /* 0x0000000000007941 */ /* 0x000fea0003800000 */
.L_x_2205:
[----:B------:R-:W-:Y:S01]  /*1f00*/  ISETP.GE.AND P2, PT, R10, UR5, PT ;  /* 0x000000050a007c0c */ /* 0x000fe2000bf46270 */
[----:B------:R-:W-:Y:S01]  /*1f10*/  IMAD R11, R240, UR13, R11 ;  /* 0x0000000df00b7c24 */ /* 0x000fe2000f8e020b */
[----:B-12---:R-:W-:Y:S01]  /*1f20*/  LOP3.LUT R3, R0, 0xfffffff0, RZ, 0xc0, !PT ;  /* 0xfffffff000037812 */ /* 0x006fe200078ec0ff */
[----:B------:R-:W-:Y:S01]  /*1f30*/  BSSY B0, `(.L_x_2207) ;  /* 0x0000036000007945 */ /* 0x000fe20003800000 */
[----:B------:R-:W-:Y:S02]  /*1f40*/  IADD3 R242, P1, R28, UR26, RZ ;  /* 0x0000001a1cf27c10 */ /* 0x000fe4000ff3e0ff */
[C---:B------:R-:W-:Y:S02]  /*1f50*/  ISETP.GE.AND P0, PT, R10.reuse, UR33, PT ;  /* 0x000000210a007c0c */ /* 0x040fe4000bf06270 */
[----:B------:R-:W-:Y:S01]  /*1f60*/  ISETP.GE.AND P6, PT, R10, UR33, PT ;  /* 0x000000210a007c0c */ /* 0x000fe2000bfc6270 */
[----:B------:R-:W-:Y:S01]  /*1f70*/  IMAD.IADD R10, R4, 0x1, -R3 ;  /* 0x00000001040a7824 */ /* 0x000fe200078e0a03 */
[----:B------:R-:W-:-:S03]  /*1f80*/  IADD3.X R243, R29, UR25, R11, P1, !PT ;  /* 0x000000191df37c10 */ /* 0x000fc60008ffe40b */
        /* <DEDUP_REMOVED lines=11> */
[----:B------:R-:W1:Y:S01]  /*2040*/  @!P1 LDC.64 R2, c[0x0][0x210] ;  /* 0x00008400ff029b82 */ /* 0x000e620000000a00 */
[----:B------:R-:W-:Y:S01]  /*2050*/  IMAD R7, R6, UR7, R7 ;  /* 0x0000000706077c24 */ /* 0x000fe2000f8e0207 */
[----:B------:R2:W-:Y:S03]  /*2060*/  @P1 STS.128 [R238+0x1000], RZ ;  /* 0x001000ffee001388 */ /* 0x0005e60000000c00 */
[----:B------:R-:W-:-:S03]  /*2070*/  IMAD.IADD R8, R25, 0x1, R7 ;  /* 0x0000000119087824 */ /* 0x000fc600078e0207 */
[----:B------:R-:W3:Y:S01]  /*2080*/  @!P3 LDC.64 R6, c[0x0][0x210] ;  /* 0x00008400ff06bb82 */ /* 0x000ee20000000a00 */
[----:B-1----:R-:W-:-:S04]  /*2090*/  @!P1 LEA R26, P2, R24, R2, 0x1 ;  /* 0x00000002181a9211 */ /* 0x002fc800078408ff */
[----:B------:R-:W-:Y:S02]  /*20a0*/  @!P1 LEA.HI.X R27, R24, R3, R8, 0x1, P2 ;  /* 0x00000003181b9211 */ /* 0x000fe400010f0c08 */
[----:B------:R-:W-:-:S03]  /*20b0*/  ISETP.GE.AND P2, PT, R236, UR8, PT ;  /* 0x00000008ec007c0c */ /* 0x000fc6000bf46270 */
[----:B------:R-:W-:Y:S01]  /*20c0*/  @!PT LDS RZ, [RZ] ;  /* 0x00000000fffff984 */ /* 0x000fe20000000800 */
[----:B------:R-:W-:Y:S01]  /*20d0*/  @!PT LDS RZ, [RZ] ;  /* 0x00000000fffff984 */ /* 0x000fe20000000800 */
[----:B------:R-:W-:Y:S01]  /*20e0*/  @!PT LDS RZ, [RZ] ;  /* 0x00000000fffff984 */ /* 0x000fe20000000800 */
[----:B------:R2:W-:Y:S01]  /*20f0*/  @!P1 LDGSTS.E.BYPASS.LTC128B.128 [R238+0x1000], desc[UR30][R26.64] ;  /* 0x010000001aee9fae */ /* 0x0005e2000b901d5e */
[----:B---3--:R-:W-:-:S03]  /*2100*/  @!P3 LEA R6, P1, R24, R6, 0x1 ;  /* 0x000000061806b211 */ /* 0x008fc600078208ff */
        /* <DEDUP_REMOVED lines=24> */
.L_x_2208:
[----:B------:R-:W-:Y:S05]  /*2290*/  BSYNC B0 ;  /* 0x0000000000007941 */ /* 0x000fea0003800000 */
.L_x_2207:
        /* <DEDUP_REMOVED lines=15> */
[----:B------:R4:W-:Y:S06]  /*2390*/  @P2 STS.128 [R238+0x2000], RZ ;  /* 0x002000ffee002388 */ /* 0x0009ec0000000c00 */
[----:B--2---:R-:W2:Y:S08]  /*23a0*/  @!P4 LDC.64 R6, c[0x0][0x210] ;  /* 0x00008400ff06cb82 */ /* 0x004eb00000000a00 */
[----:B-1----:R-:W1:Y:S01]  /*23b0*/  @!P3 LDC.64 R2, c[0x0][0x210] ;  /* 0x00008400ff02bb82 */ /* 0x002e620000000a00 */
[----:B---3--:R-:W-:Y:S01]  /*23c0*/  @!P2 LEA R26, P1, R24, R8, 0x1 ;  /* 0x00000008181aa211 */ /* 0x008fe200078208ff */
[----:B------:R-:W-:-:S05]  /*23d0*/  IMAD.IADD R8, R25, 0x1, R11 ;  /* 0x0000000119087824 */ /* 0x000fca00078e020b */
[C---:B------:R-:W-:Y:S02]  /*23e0*/  @!P2 LEA.HI.X R27, R24.reuse, R9, R8, 0x1, P1 ;  /* 0x00000009181ba211 */ /* 0x040fe400008f0c08 */
[----:B--2---:R-:W-:-:S03]  /*23f0*/  @!P4 LEA R6, P1, R24, R6, 0x1 ;  /* 0x000000061806c211 */ /* 0x004fc600078208ff */
        /* <DEDUP_REMOVED lines=27> */
.L_x_2210:
[----:B------:R-:W-:Y:S05]  /*25b0*/  BSYNC B0 ;  /* 0x0000000000007941 */ /* 0x000fea0003800000 */
.L_x_2209:
        /* <DEDUP_REMOVED lines=12> */
[----:B--2-4-:R-:W2:Y:S01]  /*2680*/  @!P4 LDC.64 R6, c[0x0][0x210] ;  /* 0x00008400ff06cb82 */ /* 0x014ea20000000a00 */
[----:B------:R-:W-:Y:S01]  /*2690*/  IMAD R18, R11, UR7, R18 ;  /* 0x000000070b127c24 */ /* 0x000fe2000f8e0212 */
[----:B------:R4:W-:Y:S03]  /*26a0*/  @P5 STS.128 [R238+0x3000], RZ ;  /* 0x003000ffee005388 */ /* 0x0009e60000000c00 */
[----:B------:R-:W-:-:S03]  /*26b0*/  IMAD.IADD R18, R21, 0x1, R18 ;  /* 0x0000000115127824 */ /* 0x000fc600078e0212 */
[----:B------:R-:W5:Y:S08]  /*26c0*/  @!P5 LDC.64 R8, c[0x0][0x210] ;  /* 0x00008400ff08db82 */ /* 0x000f700000000a00 */
[----:B-1-3--:R-:W1:Y:S01]  /*26d0*/  @!P3 LDC.64 R2, c[0x0][0x210] ;  /* 0x00008400ff02bb82 */ /* 0x00ae620000000a00 */
        /* <DEDUP_REMOVED lines=30> */
.L_x_2212:
[----:B------:R-:W-:Y:S05]  /*28c0*/  BSYNC B0 ;  /* 0x0000000000007941 */ /* 0x000fea0003800000 */
.L_x_2211:
[----:B------:R-:W-:Y:S01]  /*28d0*/  USHF.L.U32 UR37, UR12, 0x6, URZ ;  /* 0x000000060c257899 */ /* 0x000fe2000800063f */
[----:B-1234-:R-:W-:Y:S01]  /*28e0*/  SHF.R.S32.HI R3, RZ, 0x1f, R10 ;  /* 0x0000001fff037819 */ /* 0x01efe2000001140a */
[----:B------:R-:W-:Y:S01]  /*28f0*/  USHF.L.U64.HI UR36, UR12, 0x6, UR13 ;  /* 0x000000060c247899 */ /* 0x000fe2000801020d */
[----:B------:R-:W-:Y:S01]  /*2900*/  IMAD.WIDE.U32 R242, R13, UR21, R242 ;  /* 0x000000150df27c25 */ /* 0x000fe2000f8e00f2 */
[----:B------:R-:W-:Y:S01]  /*2910*/  ISETP.GE.AND P1, PT, R240, UR33, PT ;  /* 0x00000021f0007c0c */ /* 0x000fe2000bf26270 */
[----:B------:R-:W-:Y:S01]  /*2920*/  USHF.R.S32.HI UR38, URZ, 0x1f, UR20 ;  /* 0x0000001f3f267899 */ /* 0x000fe20008011414 */
[----:B------:R-:W-:Y:S01]  /*2930*/  LEA.HI R16, R3, R10, RZ, 0x3 ;  /* 0x0000000a03107211 */ /* 0x000fe200078f18ff */
[----:B------:R-:W-:Y:S01]  /*2940*/  UIMAD UR6, UR36, UR20, URZ ;  /* 0x00000014240672a4 */ /* 0x000fe2000f8e023f */
[----:B------:R-:W-:Y:S01]  /*2950*/  VIADD R249, R243, UR9 ;  /* 0x00000009f3f97c36 */ /* 0x000fe20008000000 */
[----:B------:R-:W-:Y:S01]  /*2960*/  SHF.R.S32.HI R21, RZ, 0x4, R0 ;  /* 0x00000004ff157819 */ /* 0x000fe20000011400 */
[----:B------:R-:W-:Y:S01]  /*2970*/  IMAD.U32 R3, RZ, RZ, UR37 ;  /* 0x00000025ff037e24 */ /* 0x000fe2000f8e00ff */
[----:B------:R-:W-:Y:S01]  /*2980*/  UIMAD UR6, UR38, UR37, UR6 ;  /* 0x00000025260672a4 */ /* 0x000fe2000f8e0206 */
[----:B------:R-:W-:Y:S01]  /*2990*/  IMAD.MOV.U32 R248, RZ, RZ, R242 ;  /* 0x000000fffff87224 */ /* 0x000fe200078e00f2 */
[----:B------:R-:W-:Y:S01]  /*29a0*/  LOP3.LUT R7, R16, 0xfffffff8, RZ, 0xc0, !PT ;  /* 0xfffffff810077812 */ /* 0x000fe200078ec0ff */
[----:B------:R-:W-:Y:S01]  /*29b0*/  BSSY B0, `(.L_x_2213) ;  /* 0x000002d000007945 */ /* 0x000fe20003800000 */
[----:B------:R-:W-:Y:S01]  /*29c0*/  LEA.HI R22, R0, R21, RZ, 0x1 ;  /* 0x0000001500167211 */ /* 0x000fe200078f08ff */
[----:B------:R-:W-:Y:S01]  /*29d0*/  IMAD.WIDE.U32 R18, R3, UR20, R248 ;  /* 0x0000001403127c25 */ /* 0x000fe2000f8e00f8 */
[----:B------:R-:W-:-:S03]  /*29e0*/  IADD3 R2, R10, -R7, RZ ;  /* 0x800000070a027210 */ /* 0x000fc60007ffe0ff */
[----:B------:R-:W-:Y:S01]  /*29f0*/  IMAD.SHL.U32 R20, R5, 0x40, RZ ;  /* 0x0000004005147824 */ /* 0x000fe200078e00ff */
        /* <DEDUP_REMOVED lines=40> */
.L_x_2214:
[----:B------:R-:W-:Y:S05]  /*2c80*/  BSYNC B0 ;  /* 0x0000000000007941 */ /* 0x000fea0003800000 */
.L_x_2213:
[----:B--2---:R-:W-:Y:S01]  /*2c90*/  IMAD.SHL.U32 R8, R240, 0x8, RZ ;  /* 0x00000008f0087824 */ /* 0x004fe200078e00ff */
[----:B------:R-:W-:Y:S01]  /*2ca0*/  LOP3.LUT R229, R20, 0x1c0, RZ, 0xc0, !PT ;  /* 0x000001c014e57812 */ /* 0x000fe200078ec0ff */
[----:B------:R-:W-:Y:S01]  /*2cb0*/  IMAD.WIDE.U32 R10, R240, UR10, R14 ;  /* 0x0000000af00a7c25 */ /* 0x000fe2000f8e000e */
[----:B------:R-:W-:Y:S01]  /*2cc0*/  LOP3.LUT R20, R22, 0xfffffffe, RZ, 0xc0, !PT ;  /* 0xfffffffe16147812 */ /* 0x000fe200078ec0ff */
[----:B------:R-:W-:Y:S01]  /*2cd0*/  USHF.L.U64.HI UR8, UR12, 0x5, UR13 ;  /* 0x000000050c087899 */ /* 0x000fe2000801020d */
[----:B------:R-:W-:Y:S01]  /*2ce0*/  LOP3.LUT R8, R229, 0x8, R8, 0xf8, !PT ;  /* 0x00000008e5087812 */ /* 0x000fe200078ef808 */
[----:B-1----:R-:W-:Y:S01]  /*2cf0*/  IMAD R7, R241, UR10, RZ ;  /* 0x0000000af1077c24 */ /* 0x002fe2000f8e02ff */
[----:B------:R-:W-:Y:S01]  /*2d00*/  SHF.R.U32.HI R229, RZ, 0x3, R229 ;  /* 0x00000003ffe57819 */ /* 0x000fe200000116e5 */
[----:B------:R-:W-:Y:S01]  /*2d10*/  IMAD.SHL.U32 R22, R2, 0x40, RZ ;  /* 0x0000004002167824 */ /* 0x000fe200078e00ff */
[----:B------:R-:W-:Y:S01]  /*2d20*/  IADD3 R24, P1, R10, UR28, RZ ;  /* 0x0000001c0a187c10 */ /* 0x000fe2000ff3e0ff */
[C---:B------:R-:W-:Y:S01]  /*2d30*/  IMAD R6, R240.reuse, UR11, R7 ;  /* 0x0000000bf0067c24 */ /* 0x040fe2000f8e0207 */
[----:B------:R-:W-:Y:S01]  /*2d40*/  USHF.L.U32 UR14, UR12, 0x5, URZ ;  /* 0x000000050c0e7899 */ /* 0x000fe2000800063f */
[----:B------:R-:W-:Y:S01]  /*2d50*/  IMAD.IADD R20, R21, 0x1, -R20 ;  /* 0x0000000115147824 */ /* 0x000fe200078e0a14 */
[----:B------:R-:W-:Y:S01]  /*2d60*/  BSSY B0, `(.L_x_2215) ;  /* 0x000002f000007945 */ /* 0x000fe20003800000 */
[----:B------:R-:W-:-:S02]  /*2d70*/  ISETP.GE.AND P5, PT, R240, UR33, PT ;  /* 0x00000021f0007c0c */ /* 0x000fc4000bfa6270 */
[----:B------:R-:W-:Y:S01]  /*2d80*/  LOP3.LUT R229, R8, R229, RZ, 0x3c, !PT ;  /* 0x000000e508e57212 */ /* 0x000fe200078e3cff */
[----:B------:R-:W-:Y:S01]  /*2d90*/  IMAD.SHL.U32 R21, R20, 0x8, RZ ;  /* 0x0000000814157824 */ /* 0x000fe200078e00ff */
        /* <DEDUP_REMOVED lines=43> */
.L_x_2216:
[----:B------:R-:W-:Y:S05]  /*3050*/  BSYNC B0 ;  /* 0x0000000000007941 */ /* 0x000fea0003800000 */
.L_x_2215:
        /* <DEDUP_REMOVED lines=11> */
[----:B-1----:R-:W-:Y:S01]  /*3110*/  LEA.HI R6, R17, R4, RZ, 0x5 ;  /* 0x0000000411067211 */ /* 0x002fe200078f28ff */
        /* <DEDUP_REMOVED lines=55> */
.L_x_2218:
[----:B------:R-:W-:Y:S05]  /*3490*/  BSYNC B0 ;  /* 0x0000000000007941 */ /* 0x000fea0003800000 */
.L_x_2217:
        /* <DEDUP_REMOVED lines=49> */
.L_x_2220:
[----:B------:R-:W-:Y:S05]  /*37b0*/  BSYNC B0 ;  /* 0x0000000000007941 */ /* 0x000fea0003800000 */
.L_x_2219:
        /* <DEDUP_REMOVED lines=8> */
[----:B------:R-:W-:Y:S01]  /*3840*/  VIADD R227, R229, 0x10020 ;  /* 0x00010020e5e37836 */ /* 0x000fe20000000000 */
[----:B------:R-:W4:Y:S01]  /*3850*/  LDSM.16.M88.4 R60, [R229+0x10800] ;  /* 0x01080000e53c783b */ /* 0x000f220000000200 */
[----:B------:R-:W-:Y:S01]  /*3860*/  LOP3.LUT P0, RZ, R2, 0x4, RZ, 0xc0, !PT ;  /* 0x0000000402ff7812 */ /* 0x000fe2000780c0ff */
        /* <DEDUP_REMOVED lines=8> */
[----:B------:R-:W-:Y:S01]  /*38f0*/  IMAD.SHL.U32 R247, R4, 0x2, RZ ;  /* 0x0000000204f77824 */ /* 0x000fe200078e00ff */
[----:B------:R-:W-:Y:S01]  /*3900*/  UIADD3 UR7, UR32, 0x1, -UR19 ;  /* 0x0000000120077890 */ /* 0x000fe2000fffe813 */
[----:B------:R-:W-:Y:S01]  /*3910*/  IMAD.IADD R223, R229, 0x1, R2 ;  /* 0x00000001e5df7824 */ /* 0x000fe200078e0202 */
[----:B-123--:R-:W1:Y:S01]  /*3920*/  LDSM.16.M88.4 R16, [R227] ;  /* 0x00000000e310783b */ /* 0x00ee620000000200 */
[----:B------:R-:W-:Y:S01]  /*3930*/  SEL R5, R5, 0xffffffe0, !P0 ;  /* 0xffffffe005057807 */ /* 0x000fe20004000000 */
[----:B------:R-:W-:Y:S01]  /*3940*/  IMAD.IADD R216, R2, 0x1, R227 ;  /* 0x0000000102d87824 */ /* 0x000fe200078e02e3 */
[----:B------:R-:W-:Y:S01]  /*3950*/  LOP3.LUT R247, R247, 0x6, RZ, 0xc0, !PT ;  /* 0x00000006f7f77812 */ /* 0x000fe200078ec0ff */
[----:B------:R-:W2:Y:S01]  /*3960*/  LDSM.16.M88.4 R28, [R229+0x11800] ;  /* 0x01180000e51c783b */ /* 0x000ea20000000200 */
[----:B------:R-:W-:Y:S01]  /*3970*/  IMAD.U32 R239, RZ, RZ, UR7 ;  /* 0x00000007ffef7e24 */ /* 0x000fe2000f8e00ff */
[----:B------:R-:W-:Y:S01]  /*3980*/  UIADD3 UR6, UR7, UR23, URZ ;  /* 0x0000001707067290 */ /* 0x000fe2000fffe03f */
[C---:B------:R-:W-:Y:S01]  /*3990*/  IMAD R226, R5.reuse, 0x2, R230 ;  /* 0x0000000205e27824 */ /* 0x040fe200078e02e6 */
[----:B------:R-:W-:Y:S01]  /*39a0*/  LDSM.16.M88.4 R20, [R223+0x10000] ;  /* 0x01000000df14783b */ /* 0x000fe20000000200 */
[----:B------:R-:W-:Y:S01]  /*39b0*/  IMAD R225, R5, 0x2, R228 ;  /* 0x0000000205e17824 */ /* 0x000fe200078e02e4 */
[----:B------:R-:W-:Y:S01]  /*39c0*/  UIADD3 UR24, UR32, -UR24, -UR19 ;  /* 0x8000001820187290 */ /* 0x000fe2000fffe813 */
[----:B------:R-:W-:Y:S01]  /*39d0*/  IMAD.U32 R245, RZ, RZ, UR32 ;  /* 0x00000020fff57e24 */ /* 0x000fe2000f8e00ff */
[----:B------:R-:W3:Y:S01]  /*39e0*/  LDSM.16.M88.4 R76, [R226] ;  /* 0x00000000e24c783b */ /* 0x000ee20000000200 */
[----:B------:R-:W-:Y:S01]  /*39f0*/  UISETP.GT.AND UP0, UPT, UR20, UR16, UPT ;  /* 0x000000101400728c */ /* 0x000fe2000bf04270 */
[----:B------:R-:W-:-:S02]  /*3a00*/  VIADD R219, R227, 0x800 ;  /* 0x00000800e3db7836 */ /* 0x000fc40000000000 */
[----:B------:R-:W3:Y:S01]  /*3a10*/  LDSM.16.M88.4 R72, [R227+0x800] ;  /* 0x00080000e348783b */ /* 0x000ee20000000200 */
[C---:B------:R-:W-:Y:S02]  /*3a20*/  VIADD R218, R227.reuse, 0x1000 ;  /* 0x00001000e3da7836 */ /* 0x040fe40000000000 */
[C---:B------:R-:W-:Y:S01]  /*3a30*/  VIADD R217, R227.reuse, 0x1800 ;  /* 0x00001800e3d97836 */ /* 0x040fe20000000000 */
[----:B------:R-:W3:Y:S01]  /*3a40*/  LDSM.16.M88.4 R64, [R227+0x1000] ;  /* 0x00100000e340783b */ /* 0x000ee20000000200 */
[C---:B------:R-:W-:Y:S01]  /*3a50*/  VIADD R215, R227.reuse, 0x2000 ;  /* 0x00002000e3d77836 */ /* 0x040fe20000000000 */
[C---:B-----5:R-:W-:Y:S01]  /*3a60*/  HMMA.16816.F32 R24, R36.reuse, R32, RZ ;  /* 0x000000202418723c */ /* 0x060fe200000018ff */
[C---:B------:R-:W-:Y:S01]  /*3a70*/  VIADD R214, R227.reuse, 0x2800 ;  /* 0x00002800e3d67836 */ /* 0x040fe20000000000 */
[----:B------:R-:W5:Y:S01]  /*3a80*/  LDSM.16.M88.4 R52, [R227+0x1800] ;  /* 0x00180000e334783b */ /* 0x000f620000000200 */
[C---:B------:R-:W-:Y:S02]  /*3a90*/  VIADD R213, R227.reuse, 0x3000 ;  /* 0x00003000e3d57836 */ /* 0x040fe40000000000 */
[C---:B------:R-:W-:Y:S01]  /*3aa0*/  VIADD R212, R227.reuse, 0x3800 ;  /* 0x00003800e3d47836 */ /* 0x040fe20000000000 */
[----:B------:R-:W-:Y:S01]  /*3ab0*/  HMMA.16816.F32 R32, R36, R34, RZ ;  /* 0x000000222420723c */ /* 0x000fe200000018ff */
[----:B------:R-:W-:Y:S01]  /*3ac0*/  LDSM.16.M88.4 R88, [R223+0x10800] ;  /* 0x01080000df58783b */ /* 0x000fe20000000200 */
[----:B------:R-:W-:-:S02]  /*3ad0*/  VIADD R211, R227, 0x4000 ;  /* 0x00004000e3d37836 */ /* 0x000fc40000000000 */
[C---:B------:R-:W-:Y:S01]  /*3ae0*/  VIADD R210, R227.reuse, 0x4800 ;  /* 0x00004800e3d27836 */ /* 0x040fe20000000000 */
[----:B------:R-:W-:Y:S01]  /*3af0*/  LDSM.16.M88.4 R68, [R223+0x11000] ;  /* 0x01100000df44783b */ /* 0x000fe20000000200 */
[C---:B----4-:R-:W-:Y:S01]  /*3b00*/  HMMA.16816.F32 R40, R36.reuse, R60, RZ ;  /* 0x0000003c2428723c */ /* 0x050fe200000018ff */
[C---:B------:R-:W-:Y:S02]  /*3b10*/  VIADD R209, R227.reuse, 0x5000 ;  /* 0x00005000e3d17836 */ /* 0x040fe40000000000 */
[----:B------:R-:W-:Y:S01]  /*3b20*/  LDSM.16.M88.4 R48, [R223+0x11800] ;  /* 0x01180000df30783b */ /* 0x000fe20000000200 */
[C---:B------:R-:W-:Y:S02]  /*3b30*/  VIADD R208, R227.reuse, 0x5800 ;  /* 0x00005800e3d07836 */ /* 0x040fe40000000000 */
[----:B------:R-:W-:Y:S01]  /*3b40*/  HMMA.16816.F32 R56, R36, R84, RZ ;  /* 0x000000542438723c */ /* 0x000fe200000018ff */
[----:B------:R-:W-:Y:S01]  /*3b50*/  LDSM.16.M88.4 R92, [R225+0x8000] ;  /* 0x00800000e15c783b */ /* 0x000fe20000000200 */
[----:B------:R-:W-:-:S02]  /*3b60*/  VIADD R207, R227, 0x6000 ;  /* 0x00006000e3cf7836 */ /* 0x000fc40000000000 */
[C---:B------:R-:W-:Y:S01]  /*3b70*/  VIADD R206, R227.reuse, 0x6800 ;  /* 0x00006800e3ce7836 */ /* 0x040fe20000000000 */
[----:B------:R-:W-:Y:S01]  /*3b80*/  LDSM.16.M88.4 R108, [R216+0x4800] ;  /* 0x00480000d86c783b */ /* 0x000fe20000000200 */
[----:B-1----:R-:W-:Y:S01]  /*3b90*/  HMMA.16816.F32 R24, R44, R16, R24 ;  /* 0x000000102c18723c */ /* 0x002fe20000001818 */
[C---:B------:R-:W-:Y:S02]  /*3ba0*/  VIADD R205, R227.reuse, 0x7000 ;  /* 0x00007000e3cd7836 */ /* 0x040fe40000000000 */
[----:B------:R-:W-:Y:S01]  /*3bb0*/  LDSM.16.M88.4 R104, [R216+0x5000] ;  /* 0x00500000d868783b */ /* 0x000fe20000000200 */
[----:B------:R-:W-:Y:S02]  /*3bc0*/  VIADD R204, R227, 0x7800 ;  /* 0x00007800e3cc7836 */ /* 0x000fe40000000000 */
[C---:B------:R-:W-:Y:S01]  /*3bd0*/  HMMA.16816.F32 R60, R36.reuse, R62, RZ ;  /* 0x0000003e243c723c */ /* 0x040fe200000018ff */
[----:B------:R-:W-:Y:S04]  /*3be0*/  LDSM.16.M88.4 R100, [R229+0x16800] ;  /* 0x01680000e564783b */ /* 0x000fe80000000200 */
[----:B------:R-:W-:Y:S01]  /*3bf0*/  LDSM.16.M88.4 R96, [R223+0x16000] ;  /* 0x01600000df60783b */ /* 0x000fe20000000200 */
[C---:B------:R-:W-:Y:S03]  /*3c00*/  HMMA.16816.F32 R84, R36.reuse, R86, RZ ;  /* 0x000000562454723c */ /* 0x040fe600000018ff */
[----:B------:R-:W0:Y:S03]  /*3c10*/  LDGDEPBAR ;  /* 0x00000000000079af */ /* 0x000e260000000000 */
[C---:B--2---:R-:W-:Y:S06]  /*3c20*/  HMMA.16816.F32 R80, R36.reuse, R28, RZ ;  /* 0x0000001c2450723c */ /* 0x044fec00000018ff */
[----:B------:R-:W-:Y:S01]  /*3c30*/  HMMA.16816.F32 R36, R36, R30, RZ ;  /* 0x0000001e2424723c */ /* 0x000fe200000018ff */
[----:B------:R-:W-:Y:S05]  /*3c40*/  LDSM.16.M88.4 R28, [R225] ;  /* 0x00000000e11c783b */ /* 0x000fea0000000200 */
[----:B------:R-:W-:Y:S01]  /*3c50*/  HMMA.16816.F32 R32, R44, R18, R32 ;  /* 0x000000122c20723c */ /* 0x000fe20000001820 */
[----:B------:R-:W1:Y:S05]  /*3c60*/  LDSM.16.M88.4 R16, [R216] ;  /* 0x00000000d810783b */ /* 0x000e6a0000000200 */
[----:B---3--:R-:W-:Y:S06]  /*3c70*/  HMMA.16816.F32 R24, R76, R20, R24 ;  /* 0x000000144c18723c */ /* 0x008fec0000001818 */
[C---:B------:R-:W-:Y:S06]  /*3c80*/  HMMA.16816.F32 R40, R44.reuse, R72, R40 ;  /* 0x000000482c28723c */ /* 0x040fec0000001828 */
[C---:B------:R-:W-:Y:S01]  /*3c90*/  HMMA.16816.F32 R60, R44.reuse, R74, R60 ;  /* 0x0000004a2c3c723c */ /* 0x040fe2000000183c */
[----:B------:R-:W-:Y:S05]  /*3ca0*/  LDSM.16.M88.4 R72, [R216+0x800] ;  /* 0x00080000d848783b */ /* 0x000fea0000000200 */
[C---:B------:R-:W-:Y:S06]  /*3cb0*/  HMMA.16816.F32 R56, R44.reuse, R64, R56 ;  /* 0x000000402c38723c */ /* 0x040fec0000001838 */
[C---:B------:R-:W-:Y:S01]  /*3cc0*/  HMMA.16816.F32 R84, R44.reuse, R66, R84 ;  /* 0x000000422c54723c */ /* 0x040fe20000001854 */
[----:B------:R-:W-:Y:S05]  /*3cd0*/  LDSM.16.M88.4 R64, [R216+0x1000] ;  /* 0x00100000d840783b */ /* 0x000fea0000000200 */
[C---:B-----5:R-:W-:Y:S06]  /*3ce0*/  HMMA.16816.F32 R80, R44.reuse, R52, R80 ;  /* 0x000000342c50723c */ /* 0x060fec0000001850 */
        /* <DEDUP_REMOVED lines=42> */
[----:B------:R-:W-:Y:S03]  /*3f90*/  HMMA.16816.F32 R32, R36, R18, R32 ;  /* 0x000000122420723c */ /* 0x000fe60000001820 */
[----:B------:R-:W3:Y:S03]  /*3fa0*/  LDSM.16.M88.4 R16, [R223+0x13000] ;  /* 0x01300000df10783b */ /* 0x000ee60000000200 */
        /* <DEDUP_REMOVED lines=17> */
[C---:B---3--:R-:W-:Y:S06]  /*40c0*/  HMMA.16816.F32 R56, R20.reuse, R16, R56 ;  /* 0x000000101438723c */ /* 0x048fec0000001838 */
[C---:B------:R-:W-:Y:S01]  /*40d0*/  HMMA.16816.F32 R84, R20.reuse, R18, R84 ;  /* 0x000000121454723c */ /* 0x040fe20000001854 */
[----:B------:R-:W-:Y:S05]  /*40e0*/  LDSM.16.M88.4 R16, [R229+0x14800] ;  /* 0x01480000e510783b */ /* 0x000fea0000000200 */
[C---:B------:R-:W-:Y:S06]  /*40f0*/  HMMA.16816.F32 R80, R20.reuse, R48, R80 ;  /* 0x000000301450723c */ /* 0x040fec0000001850 */
[----:B------:R-:W-:Y:S01]  /*4100*/  HMMA.16816.F32 R76, R20, R50, R76 ;  /* 0x00000032144c723c */ /* 0x000fe2000000184c */
[----:B------:R-:W-:Y:S04]  /*4110*/  LDSM.16.M88.4 R20, [R228+0x8000] ;  /* 0x00800000e414783b */ /* 0x000fe80000000200 */
[----:B------:R-:W1:Y:S01]  /*4120*/  LDSM.16.M88.4 R48, [R227+0x4000] ;  /* 0x00400000e330783b */ /* 0x000e620000000200 */
[----:B------:R-:W-:Y:S03]  /*4130*/  HMMA.16816.F32 R32, R44, R70, R32 ;  /* 0x000000462c20723c */ /* 0x000fe60000001820 */
[----:B------:R-:W3:Y:S03]  /*4140*/  LDSM.16.M88.4 R68, [R229+0x15000] ;  /* 0x01500000e544783b */ /* 0x000ee60000000200 */
[----:B--2---:R-:W-:Y:S06]  /*4150*/  HMMA.16816.F32 R24, R28, R72, R24 ;  /* 0x000000481c18723c */ /* 0x004fec0000001818 */
[C---:B------:R-:W-:Y:S06]  /*4160*/  HMMA.16816.F32 R40, R44.reuse, R52, R40 ;  /* 0x000000342c28723c */ /* 0x040fec0000001828 */
[C---:B------:R-:W-:Y:S01]  /*4170*/  HMMA.16816.F32 R60, R44.reuse, R54, R60 ;  /* 0x000000362c3c723c */ /* 0x040fe2000000183c */
[----:B------:R-:W-:Y:S05]  /*4180*/  LDSM.16.M88.4 R52, [R223+0x14000] ;  /* 0x01400000df34783b */ /* 0x000fea0000000200 */
[C---:B------:R-:W-:Y:S06]  /*4190*/  HMMA.16816.F32 R56, R44.reuse, R36, R56 ;  /* 0x000000242c38723c */ /* 0x040fec0000001838 */
[----:B------:R-:W-:Y:S01]  /*41a0*/  HMMA.16816.F32 R84, R44, R38, R84 ;  /* 0x000000262c54723c */ /* 0x000fe20000001854 */
[----:B------:R-:W2:Y:S05]  /*41b0*/  LDSM.16.M88.4 R36, [R226+0x8000] ;  /* 0x00800000e224783b */ /* 0x000eaa0000000200 */
[----:B------:R-:W-:Y:S01]  /*41c0*/  HMMA.16816.F32 R32, R28, R74, R32 ;  /* 0x0000004a1c20723c */ /* 0x000fe20000001820 */
[----:B------:R-:W-:Y:S05]  /*41d0*/  LDSM.16.M88.4 R72, [R230+0xc000] ;  /* 0x00c00000e648783b */ /* 0x000fea0000000200 */
[C---:B------:R-:W-:Y:S06]  /*41e0*/  HMMA.16816.F32 R80, R44.reuse, R64, R80 ;  /* 0x000000402c50723c */ /* 0x040fec0000001850 */
[----:B------:R-:W-:Y:S01]  /*41f0*/  HMMA.16816.F32 R76, R44, R66, R76 ;  /* 0x000000422c4c723c */ /* 0x000fe2000000184c */
[----:B------:R-:W4:Y:S04]  /*4200*/  LDSM.16.M88.4 R64, [R229+0x15800] ;  /* 0x01580000e540783b */ /* 0x000f280000000200 */
[----:B------:R-:W5:Y:S01]  /*4210*/  LDSM.16.M88.4 R44, [R227+0x4800] ;  /* 0x00480000e32c783b */ /* 0x000f620000000200 */
[----:B-1----:R-:W-:Y:S06]  /*4220*/  HMMA.16816.F32 R24, R20, R48, R24 ;  /* 0x000000301418723c */ /* 0x002fec0000001818 */
[C---:B------:R-:W-:Y:S06]  /*4230*/  HMMA.16816.F32 R40, R28.reuse, R16, R40 ;  /* 0x000000101c28723c */ /* 0x040fec0000001828 */
[----:B------:R-:W-:Y:S01]  /*4240*/  HMMA.16816.F32 R60, R28, R18, R60 ;  /* 0x000000121c3c723c */ /* 0x000fe2000000183c */
[----:B------:R-:W1:Y:S05]  /*4250*/  LDSM.16.M88.4 R16, [R227+0x5000] ;  /* 0x00500000e310783b */ /* 0x000e6a0000000200 */
[----:B------:R-:W-:Y:S01]  /*4260*/  HMMA.16816.F32 R32, R20, R50, R32 ;  /* 0x000000321420723c */ /* 0x000fe20000001820 */
[----:B------:R-:W1:Y:S05]  /*4270*/  LDSM.16.M88.4 R48, [R223+0x14800] ;  /* 0x01480000df30783b */ /* 0x000e6a0000000200 */
[C---:B---3--:R-:W-:Y:S06]  /*4280*/  HMMA.16816.F32 R56, R28.reuse, R68, R56 ;  /* 0x000000441c38723c */ /* 0x048fec0000001838 */
[----:B------:R-:W-:Y:S01]  /*4290*/  HMMA.16816.F32 R84, R28, R70, R84 ;  /* 0x000000461c54723c */ /* 0x000fe20000001854 */
[----:B------:R-:W-:Y:S05]  /*42a0*/  LDSM.16.M88.4 R68, [R227+0x5800] ;  /* 0x00580000e344783b */ /* 0x000fea0000000200 */
[----:B--2---:R-:W-:Y:S06]  /*42b0*/  HMMA.16816.F32 R24, R36, R52, R24 ;  /* 0x000000342418723c */ /* 0x004fec0000001818 */
[C---:B----4-:R-:W-:Y:S06]  /*42c0*/  HMMA.16816.F32 R80, R28.reuse, R64, R80 ;  /* 0x000000401c50723c */ /* 0x050fec0000001850 */
[----:B------:R-:W-:Y:S01]  /*42d0*/  HMMA.16816.F32 R76, R28, R66, R76 ;  /* 0x000000421c4c723c */ /* 0x000fe2000000184c */
[----:B------:R-:W2:Y:S04]  /*42e0*/  LDSM.16.M88.4 R28, [R229+0x16000] ;  /* 0x01600000e51c783b */ /* 0x000ea80000000200 */
[----:B------:R-:W-:Y:S01]  /*42f0*/  LDSM.16.M88.4 R64, [R223+0x15800] ;  /* 0x01580000df40783b */ /* 0x000fe20000000200 */
[----:B------:R-:W-:Y:S03]  /*4300*/  HMMA.16816.F32 R32, R36, R54, R32 ;  /* 0x000000362420723c */ /* 0x000fe60000001820 */
[----:B------:R-:W-:Y:S03]  /*4310*/  LDSM.16.M88.4 R52, [R228+0xc000] ;  /* 0x00c00000e434783b */ /* 0x000fe60000000200 */
[C---:B-----5:R-:W-:Y:S06]  /*4320*/  HMMA.16816.F32 R40, R20.reuse, R44, R40 ;  /* 0x0000002c1428723c */ /* 0x060fec0000001828 */
[C---:B------:R-:W-:Y:S01]  /*4330*/  HMMA.16816.F32 R60, R20.reuse, R46, R60 ;  /* 0x0000002e143c723c */ /* 0x040fe2000000183c */
[----:B------:R-:W-:Y:S05]  /*4340*/  LDSM.16.M88.4 R44, [R227+0x6000] ;  /* 0x00600000e32c783b */ /* 0x000fea0000000200 */
[C---:B-1----:R-:W-:Y:S06]  /*4350*/  HMMA.16816.F32 R56, R20.reuse, R16, R56 ;  /* 0x000000101438723c */ /* 0x042fec0000001838 */
[----:B------:R-:W-:Y:S01]  /*4360*/  HMMA.16816.F32 R84, R20, R18, R84 ;  /* 0x000000121454723c */ /* 0x000fe20000001854 */
[----:B------:R-:W1:Y:S05]  /*4370*/  LDSM.16.M88.4 R16, [R223+0x15000] ;  /* 0x01500000df10783b */ /* 0x000e6a0000000200 */
[C---:B------:R-:W-:Y:S06]  /*4380*/  HMMA.16816.F32 R24, R92.reuse, R88, R24 ;  /* 0x000000585c18723c */ /* 0x040fec0000001818 */
[----:B------:R-:W-:Y:S01]  /*4390*/  HMMA.16816.F32 R32, R92, R90, R32 ;  /* 0x0000005a5c20723c */ /* 0x000fe20000001820 */
[----:B------:R-:W-:Y:S05]  /*43a0*/  LDSM.16.M88.4 R88, [R216+0x5800] ;  /* 0x00580000d858783b */ /* 0x000fea0000000200 */
[C---:B------:R-:W-:Y:S06]  /*43b0*/  HMMA.16816.F32 R40, R36.reuse, R48, R40 ;  /* 0x000000302428723c */ /* 0x040fec0000001828 */
[----:B------:R-:W-:Y:S01]  /*43c0*/  HMMA.16816.F32 R60, R36, R50, R60 ;  /* 0x00000032243c723c */ /* 0x000fe2000000183c */
[----:B------:R-:W-:Y:S05]  /*43d0*/  LDSM.16.M88.4 R48, [R227+0x6800] ;  /* 0x00680000e330783b */ /* 0x000fea0000000200 */
[----:B--2---:R-:W-:Y:S06]  /*43e0*/  HMMA.16816.F32 R24, R72, R28, R24 ;  /* 0x0000001c4818723c */ /* 0x004fec0000001818 */
[C---:B------:R-:W-:Y:S06]  /*43f0*/  HMMA.16816.F32 R80, R20.reuse, R68, R80 ;  /* 0x000000441450723c */ /* 0x040fec0000001850 */
[----:B------:R-:W-:Y:S01]  /*4400*/  HMMA.16816.F32 R76, R20, R70, R76 ;  /* 0x00000046144c723c */ /* 0x000fe2000000184c */
[----:B------:R-:W2:Y:S04]  /*4410*/  LDSM.16.M88.4 R20, [R226+0xc000] ;  /* 0x00c00000e214783b */ /* 0x000ea80000000200 */
[----:B------:R-:W3:Y:S01]  /*4420*/  LDSM.16.M88.4 R68, [R229+0x17000] ;  /* 0x01700000e544783b */ /* 0x000ee20000000200 */
[----:B------:R-:W-:Y:S03]  /*4430*/  HMMA.16816.F32 R32, R72, R30, R32 ;  /* 0x0000001e4820723c */ /* 0x000fe60000001820 */
[----:B------:R-:W-:Y:S03]  /*4440*/  LDSM.16.M88.4 R28, [R216+0x6000] ;  /* 0x00600000d81c783b */ /* 0x000fe60000000200 */
[----:B-1----:R-:W-:Y:S06]  /*4450*/  HMMA.16816.F32 R56, R36, R16, R56 ;  /* 0x000000102438723c */ /* 0x002fec0000001838 */
[C---:B------:R-:W-:Y:S06]  /*4460*/  HMMA.16816.F32 R40, R92.reuse, R108, R40 ;  /* 0x0000006c5c28723c */ /* 0x040fec0000001828 */
[----:B------:R-:W-:Y:S06]  /*4470*/  HMMA.16816.F32 R60, R92, R110, R60 ;  /* 0x0000006e5c3c723c */ /* 0x000fec000000183c */
[----:B------:R-:W-:Y:S06]  /*4480*/  HMMA.16816.F32 R24, R52, R44, R24 ;  /* 0x0000002c3418723c */ /* 0x000fec0000001818 */
[----:B------:R-:W-:Y:S01]  /*4490*/  HMMA.16816.F32 R84, R36, R18, R84 ;  /* 0x000000122454723c */ /* 0x000fe20000001854 */
[----:B------:R-:W1:Y:S05]  /*44a0*/  LDSM.16.M88.4 R16, [R225+0xc000] ;  /* 0x00c00000e110783b */ /* 0x000e6a0000000200 */
[----:B------:R-:W-:Y:S01]  /*44b0*/  HMMA.16816.F32 R32, R52, R46, R32 ;  /* 0x0000002e3420723c */ /* 0x000fe20000001820 */
[----:B------:R-:W4:Y:S05]  /*44c0*/  LDSM.16.M88.4 R44, [R227+0x7000] ;  /* 0x00700000e32c783b */ /* 0x000f2a0000000200 */
[----:B------:R-:W-:Y:S06]  /*44d0*/  HMMA.16816.F32 R56, R92, R104, R56 ;  /* 0x000000685c38723c */ /* 0x000fec0000001838 */
[C---:B------:R-:W-:Y:S06]  /*44e0*/  HMMA.16816.F32 R40, R72.reuse, R100, R40 ;  /* 0x000000644828723c */ /* 0x040fec0000001828 */
[----:B------:R-:W-:Y:S06]  /*44f0*/  HMMA.16816.F32 R60, R72, R102, R60 ;  /* 0x00000066483c723c */ /* 0x000fec000000183c */
[----:B--2---:R-:W-:Y:S06]  /*4500*/  HMMA.16816.F32 R24, R20, R96, R24 ;  /* 0x000000601418723c */ /* 0x004fec0000001818 */
[C---:B------:R-:W-:Y:S06]  /*4510*/  HMMA.16816.F32 R80, R36.reuse, R64, R80 ;  /* 0x000000402450723c */ /* 0x040fec0000001850 */
[----:B------:R-:W-:Y:S01]  /*4520*/  HMMA.16816.F32 R76, R36, R66, R76 ;  /* 0x00000042244c723c */ /* 0x000fe2000000184c */
[----:B------:R-:W2:Y:S04]  /*4530*/  LDSM.16.M88.4 R36, [R223+0x16800] ;  /* 0x01680000df24783b */ /* 0x000ea80000000200 */
[----:B------:R-:W-:Y:S01]  /*4540*/  LDSM.16.M88.4 R64, [R229+0x17800] ;  /* 0x01780000e540783b */ /* 0x000fe20000000200 */
[----:B------:R-:W-:Y:S06]  /*4550*/  HMMA.16816.F32 R32, R20, R98, R32 ;  /* 0x000000621420723c */ /* 0x000fec0000001820 */
[----:B------:R-:W-:Y:S06]  /*4560*/  HMMA.16816.F32 R84, R92, R106, R84 ;  /* 0x0000006a5c54723c */ /* 0x000fec0000001854 */
[----:B---3--:R-:W-:Y:S06]  /*4570*/  HMMA.16816.F32 R56, R72, R68, R56 ;  /* 0x000000444838723c */ /* 0x008fec0000001838 */
[C---:B------:R-:W-:Y:S06]  /*4580*/  HMMA.16816.F32 R40, R52.reuse, R48, R40 ;  /* 0x000000303428723c */ /* 0x040fec0000001828 */
[----:B------:R-:W-:Y:S01]  /*4590*/  HMMA.16816.F32 R60, R52, R50, R60 ;  /* 0x00000032343c723c */ /* 0x000fe2000000183c */
[----:B------:R-:W3:Y:S05]  /*45a0*/  LDSM.16.M88.4 R48, [R223+0x17000] ;  /* 0x01700000df30783b */ /* 0x000eea0000000200 */
[C---:B-1----:R-:W-:Y:S06]  /*45b0*/  HMMA.16816.F32 R24, R16.reuse, R28, R24 ;  /* 0x0000001c1018723c */ /* 0x042fec0000001818 */
[----:B------:R-:W-:Y:S01]  /*45c0*/  HMMA.16816.F32 R32, R16, R30, R32 ;  /* 0x0000001e1020723c */ /* 0x000fe20000001820 */
[----:B------:R-:W-:-:S05]  /*45d0*/  LOP3.LUT R29, R6, 0xffffffe0, RZ, 0xc0, !PT ;  /* 0xffffffe0061d7812 */ /* 0x000fca00078ec0ff */
[----:B------:R-:W-:Y:S01]  /*45e0*/  HMMA.16816.F32 R84, R72, R70, R84 ;  /* 0x000000464854723c */ /* 0x000fe20000001854 */
[----:B------:R-:W-:Y:S05]  /*45f0*/  LDSM.16.M88.4 R68, [R216+0x6800] ;  /* 0x00680000d844783b */ /* 0x000fea0000000200 */
[----:B----4-:R-:W-:Y:S06]  /*4600*/  HMMA.16816.F32 R56, R52, R44, R56 ;  /* 0x0000002c3438723c */ /* 0x010fec0000001838 */
[----:B--2---:R-:W-:Y:S01]  /*4610*/  HMMA.16816.F32 R40, R20, R36, R40 ;  /* 0x000000241428723c */ /* 0x004fe20000001828 */
[----:B------:R-:W-:-:S05]  /*4620*/  FMUL.FTZ R2, R24, UR39 ;  /* 0x0000002718027c20 */ /* 0x000fca0008410000 */
[----:B------:R-:W-:Y:S01]  /*4630*/  HMMA.16816.F32 R60, R20, R38, R60 ;  /* 0x00000026143c723c */ /* 0x000fe2000000183c */
[----:B------:R-:W-:Y:S01]  /*4640*/  FMUL.FTZ R37, R25, UR39 ;  /* 0x0000002719257c20 */ /* 0x000fe20008410000 */
[----:B------:R-:W-:Y:S01]  /*4650*/  FMUL.FTZ R36, R26, UR39 ;  /* 0x000000271a247c20 */ /* 0x000fe20008410000 */
[----:B------:R-:W1:Y:S01]  /*4660*/  MUFU.TANH R2, R2 ;  /* 0x0000000200027308 */ /* 0x000e620000002400 */
[----:B------:R-:W-:Y:S01]  /*4670*/  FMUL.FTZ R32, R32, UR39 ;  /* 0x0000002720207c20 */ /* 0x000fe20008410000 */
[----:B------:R-:W-:Y:S01]  /*4680*/  FMUL.FTZ R33, R33, UR39 ;  /* 0x0000002721217c20 */ /* 0x000fe20008410000 */
[C---:B------:R-:W-:Y:S01]  /*4690*/  HMMA.16816.F32 R80, R92.reuse, R88, R80 ;  /* 0x000000585c50723c */ /* 0x040fe20000001850 */
[----:B------:R-:W-:Y:S01]  /*46a0*/  FMUL.FTZ R38, R27, UR39 ;  /* 0x000000271b267c20 */ /* 0x000fe20008410000 */
[----:B------:R-:W-:Y:S01]  /*46b0*/  FMUL.FTZ R39, R34, UR39 ;  /* 0x0000002722277c20 */ /* 0x000fe20008410000 */
[----:B------:R-:W2:Y:S01]  /*46c0*/  LDSM.16.M88.4 R24, [R216+0x7000] ;  /* 0x00700000d818783b */ /* 0x000ea20000000200 */
[----:B------:R-:W-:Y:S01]  /*46d0*/  IMAD.IADD R34, R4, 0x1, -R29 ;  /* 0x0000000104227824 */ /* 0x000fe200078e0a1d */
[----:B------:R-:W-:Y:S01]  /*46e0*/  MUFU.TANH R37, R37 ;  /* 0x0000002500257308 */ /* 0x000fe20000002400 */
[----:B------:R-:W-:Y:S01]  /*46f0*/  HMMA.16816.F32 R76, R92, R90, R76 ;  /* 0x0000005a5c4c723c */ /* 0x000fe2000000184c */
[----:B------:R-:W4:Y:S01]  /*4700*/  LDSM.16.M88.4 R88, [R227+0x7800] ;  /* 0x00780000e358783b */ /* 0x000f220000000200 */
[----:B------:R-:W-:Y:S01]  /*4710*/  FMUL.FTZ R35, R35, UR39 ;  /* 0x0000002723237c20 */ /* 0x000fe20008410000 */
[----:B------:R-:W-:-:S03]  /*4720*/  SHF.R.S32.HI R29, RZ, 0x1f, R34 ;  /* 0x0000001fff1d7819 */ /* 0x000fc60000011422 */
[----:B------:R-:W-:Y:S01]  /*4730*/  HMMA.16816.F32 R84, R52, R46, R84 ;  /* 0x0000002e3454723c */ /* 0x000fe20000001854 */
[----:B------:R-:W-:Y:S01]  /*4740*/  LEA.HI R34, R29, R34, RZ, 0x2 ;  /* 0x000000221d227211 */ /* 0x000fe200078f10ff */
[----:B------:R5:W-:Y:S01]  /*4750*/  MUFU.TANH R6, R39 ;  /* 0x0000002700067308 */ /* 0x000be20000002400 */
[----:B------:R-:W1:Y:S03]  /*4760*/  LDSM.16.M88.4 R28, [R223+0x17800] ;  /* 0x01780000df1c783b */ /* 0x000e660000000200 */
[----:B---3--:R-:W-:Y:S04]  /*4770*/  HMMA.16816.F32 R56, R20, R48, R56 ;  /* 0x000000301438723c */ /* 0x008fe80000001838 */
[----:B------:R-:W3:Y:S02]  /*4780*/  MUFU.TANH R36, R36 ;  /* 0x0000002400247308 */ /* 0x000ee40000002400 */
[C---:B------:R-:W-:Y:S06]  /*4790*/  HMMA.16816.F32 R80, R72.reuse, R64, R80 ;  /* 0x000000404850723c */ /* 0x040fec0000001850 */
[----:B------:R-:W-:Y:S01]  /*47a0*/  HMMA.16816.F32 R76, R72, R66, R76 ;  /* 0x00000042484c723c */ /* 0x000fe2000000184c */
[----:B-----5:R-:W-:Y:S01]  /*47b0*/  SHF.R.S32.HI R39, RZ, 0x2, R34 ;  /* 0x00000002ff277819 */ /* 0x020fe20000011422 */
[----:B------:R-:W-:Y:S01]  /*47c0*/  IMAD.U32 R34, RZ, RZ, UR20 ;  /* 0x00000014ff227e24 */ /* 0x000fe2000f8e00ff */
[----:B------:R-:W5:Y:S03]  /*47d0*/  MUFU.TANH R38, R38 ;  /* 0x0000002600267308 */ /* 0x000f660000002400 */
[----:B------:R-:W-:Y:S01]  /*47e0*/  IMAD.IADD R246, R39, 0x1, R246 ;  /* 0x0000000127f67824 */ /* 0x000fe200078e02f6 */
[----:B------:R-:W-:Y:S01]  /*47f0*/  HMMA.16816.F32 R84, R20, R50, R84 ;  /* 0x000000321454723c */ /* 0x000fe20000001854 */
[----:B------:R-:W-:-:S02]  /*4800*/  IMAD R34, R34, 0x40, R247 ;  /* 0x0000004022227824 */ /* 0x000fc400078e02f7 */
[C---:B------:R-:W-:Y:S01]  /*4810*/  VIADD R244, R246.reuse, 0x8 ;  /* 0x00000008f6f47836 */ /* 0x040fe20000000000 */
[C---:B------:R-:W-:Y:S01]  /*4820*/  VIADDMNMX R245, R246.reuse, UR6, R245, PT ;  /* 0x00000006f6f57c46 */ /* 0x040fe2000b8001f5 */
[----:B------:R-:W5:Y:S01]  /*4830*/  MUFU.TANH R32, R32 ;  /* 0x0000002000207308 */ /* 0x000f620000002400 */
[----:B--2---:R-:W-:Y:S01]  /*4840*/  HMMA.16816.F32 R56, R16, R24, R56 ;  /* 0x000000181038723c */ /* 0x004fe20000001838 */
[----:B------:R-:W-:Y:S01]  /*4850*/  VIADDMNMX R246, R246, UR24, RZ, !PT ;  /* 0x00000018f6f67c46 */ /* 0x000fe2000f8001ff */
[----:B------:R-:W-:Y:S01]  /*4860*/  VIADD R48, R34, 0x11 ;  /* 0x0000001122307836 */ /* 0x000fe20000000000 */
[C---:B------:R-:W-:Y:S02]  /*4870*/  IADD3 R239, R244.reuse, UR23, R239 ;  /* 0x00000017f4ef7c10 */ /* 0x040fe4000fffe0ef */
[----:B------:R-:W-:Y:S01]  /*4880*/  VIADDMNMX R244, R244, UR24, RZ, !PT ;  /* 0x00000018f4f47c46 */ /* 0x000fe2000f8001ff */
[C---:B----4-:R-:W-:Y:S01]  /*4890*/  HMMA.16816.F32 R80, R52.reuse, R88, R80 ;  /* 0x000000583450723c */ /* 0x050fe20000001850 */
[C---:B------:R-:W-:Y:S01]  /*48a0*/  VIADD R25, R34.reuse, 0x1 ;  /* 0x0000000122197836 */ /* 0x040fe20000000000 */
[----:B------:R-:W-:Y:S01]  /*48b0*/  VIMNMX R239, R239, UR32, PT ;  /* 0x00000020efef7c48 */ /* 0x000fe2000bfe0100 */
[C---:B------:R-:W-:Y:S01]  /*48c0*/  VIADD R24, R34.reuse, 0x8 ;  /* 0x0000000822187836 */ /* 0x040fe20000000000 */
[-C--:B------:R-:W-:Y:S01]  /*48d0*/  ISETP.GE.AND P1, PT, R34, R245.reuse, PT ;  /* 0x000000f52200720c */ /* 0x080fe20003f26270 */
[----:B------:R-:W-:Y:S01]  /*48e0*/  MUFU.TANH R33, R33 ;  /* 0x0000002100217308 */ /* 0x000fe20000002400 */
[-C--:B------:R-:W-:Y:S01]  /*48f0*/  ISETP.GE.AND P2, PT, R25, R245.reuse, PT ;  /* 0x000000f51900720c */ /* 0x080fe20003f46270 */
[----:B------:R-:W-:Y:S01]  /*4900*/  HMMA.16816.F32 R76, R52, R90, R76 ;  /* 0x0000005a344c723c */ /* 0x000fe2000000184c */
[----:B------:R-:W-:-:S02]  /*4910*/  ISETP.GE.AND P5, PT, R24, R245, PT ;  /* 0x000000f51800720c */ /* 0x000fc40003fa6270 */
[CC--:B------:R-:W-:Y:S02]  /*4920*/  ISETP.GE.AND P4, PT, R25.reuse, R239.reuse, PT ;  /* 0x000000ef1900720c */ /* 0x0c0fe40003f86270 */
[-C--:B------:R-:W-:Y:S01]  /*4930*/  ISETP.GE.AND P0, PT, R24, R239.reuse, PT ;  /* 0x000000ef1800720c */ /* 0x080fe20003f06270 */
[C---:B------:R-:W-:Y:S01]  /*4940*/  HMMA.16816.F32 R84, R16.reuse, R26, R84 ;  /* 0x0000001a1054723c */ /* 0x040fe20000001854 */
[C---:B------:R-:W-:Y:S01]  /*4950*/  ISETP.GE.AND P3, PT, R34.reuse, R239, PT ;  /* 0x000000ef2200720c */ /* 0x040fe20003f66270 */
[----:B------:R-:W-:Y:S01]  /*4960*/  MUFU.TANH R35, R35 ;  /* 0x0000002300237308 */ /* 0x000fe20000002400 */
[C---:B------:R-:W-:Y:S02]  /*4970*/  ISETP.LT.OR P2, PT, R25.reuse, R246, P2 ;  /* 0x000000f61900720c */ /* 0x040fe40001741670 */
[----:B------:R-:W-:Y:S01]  /*4980*/  ISETP.LT.OR P4, PT, R25, R244, P4 ;  /* 0x000000f41900720c */ /* 0x000fe20002781670 */
[----:B------:R-:W-:Y:S01]  /*4990*/  VIADD R25, R34, 0x9 ;  /* 0x0000000922197836 */ /* 0x000fe20000000000 */
[C---:B------:R-:W-:Y:S01]  /*49a0*/  ISETP.LT.OR P5, PT, R24.reuse, R246, P5 ;  /* 0x000000f61800720c */ /* 0x040fe20002fa1670 */
[----:B------:R-:W-:Y:S01]  /*49b0*/  HMMA.16816.F32 R40, R16, R68, R40 ;  /* 0x000000441028723c */ /* 0x000fe20000001828 */
[----:B------:R-:W-:Y:S01]  /*49c0*/  ISETP.LT.OR P0, PT, R24, R244, P0 ;  /* 0x000000f41800720c */ /* 0x000fe20000701670 */
[C---:B------:R-:W-:Y:S01]  /*49d0*/  VIADD R24, R34.reuse, 0x10 ;  /* 0x0000001022187836 */ /* 0x040fe20000000000 */
[C---:B------:R-:W-:Y:S01]  /*49e0*/  ISETP.LT.OR P1, PT, R34.reuse, R246, P1 ;  /* 0x000000f62200720c */ /* 0x040fe20000f21670 */
[----:B------:R-:W-:Y:S01]  /*49f0*/  FMUL.FTZ R57, R57, UR39 ;  /* 0x0000002739397c20 */ /* 0x000fe20008410000 */
[----:B------:R-:W-:Y:S01]  /*4a00*/  ISETP.LT.OR P3, PT, R34, R244, P3 ;  /* 0x000000f42200720c */ /* 0x000fe20001f61670 */
[C---:B-1----:R-:W-:Y:S01]  /*4a10*/  HMMA.16816.F32 R80, R20.reuse, R28, R80 ;  /* 0x0000001c1450723c */ /* 0x042fe20000001850 */
[----:B------:R-:W-:Y:S01]  /*4a20*/  FSEL R39, R2, -INF , !P1 ;  /* 0xff80000002277808 */ /* 0x000fe20004800000 */
[----:B------:R-:W-:Y:S01]  /*4a30*/  MUFU.TANH R185, R57 ;  /* 0x0000003900b97308 */ /* 0x000fe20000002400 */
[----:B---3--:R-:W-:Y:S01]  /*4a40*/  FSEL R36, R36, -INF , !P3 ;  /* 0xff80000024247808 */ /* 0x008fe20005800000 */
[----:B------:R-:W-:Y:S01]  /*4a50*/  FMUL.FTZ R56, R56, UR39 ;  /* 0x0000002738387c20 */ /* 0x000fe20008410000 */
[----:B------:R-:W-:Y:S01]  /*4a60*/  FSEL R37, R37, -INF , !P2 ;  /* 0xff80000025257808 */ /* 0x000fe20005000000 */
[----:B------:R-:W-:Y:S01]  /*4a70*/  HMMA.16816.F32 R76, R20, R30, R76 ;  /* 0x0000001e144c723c */ /* 0x000fe2000000184c */
[CC--:B------:R-:W-:Y:S01]  /*4a80*/  ISETP.GE.AND P6, PT, R25.reuse, R245.reuse, PT ;  /* 0x000000f51900720c */ /* 0x0c0fe20003fc6270 */
[----:B------:R-:W-:Y:S01]  /*4a90*/  VIADD R29, R34, 0x18 ;  /* 0x00000018221d7836 */ /* 0x000fe20000000000 */
[----:B------:R-:W-:Y:S01]  /*4aa0*/  ISETP.GE.AND P1, PT, R24, R245, PT ;  /* 0x000000f51800720c */ /* 0x000fe20003f26270 */
[----:B------:R-:W-:Y:S01]  /*4ab0*/  FMUL.FTZ R58, R58, UR39 ;  /* 0x000000273a3a7c20 */ /* 0x000fe20008410000 */
[CC--:B------:R-:W-:Y:S01]  /*4ac0*/  ISETP.GE.AND P3, PT, R25.reuse, R239.reuse, PT ;  /* 0x000000ef1900720c */ /* 0x0c0fe20003f66270 */
[----:B------:R-:W-:Y:S01]  /*4ad0*/  HMMA.16816.F32 R60, R16, R70, R60 ;  /* 0x00000046103c723c */ /* 0x000fe2000000183c */
[----:B------:R-:W-:Y:S01]  /*4ae0*/  ISETP.GE.AND P2, PT, R24, R239, PT ;  /* 0x000000ef1800720c */ /* 0x000fe20003f46270 */
[----:B------:R-:W-:Y:S01]  /*4af0*/  VIADD R20, R34, 0x20 ;  /* 0x0000002022147836 */ /* 0x000fe20000000000 */
[C---:B------:R-:W-:Y:S01]  /*4b00*/  ISETP.LT.OR P6, PT, R25.reuse, R246, P6 ;  /* 0x000000f61900720c */ /* 0x040fe200037c1670 */
[----:B------:R-:W-:Y:S01]  /*4b10*/  MUFU.TANH R187, R56 ;  /* 0x0000003800bb7308 */ /* 0x000fe20000002400 */
[----:B------:R-:W-:Y:S01]  /*4b20*/  ISETP.LT.OR P3, PT, R25, R244, P3 ;  /* 0x000000f41900720c */ /* 0x000fe20001f61670 */
[----:B------:R-:W-:Y:S01]  /*4b30*/  FMUL.FTZ R40, R40, UR39 ;  /* 0x0000002728287c20 */ /* 0x000fe20008410000 */
[C---:B------:R-:W-:Y:S01]  /*4b40*/  ISETP.LT.OR P1, PT, R24.reuse, R246, P1 ;  /* 0x000000f61800720c */ /* 0x040fe20000f21670 */
[----:B------:R-:W-:Y:S01]  /*4b50*/  FMUL.FTZ R41, R41, UR39 ;  /* 0x0000002729297c20 */ /* 0x000fe20008410000 */
[----:B------:R-:W-:Y:S01]  /*4b60*/  ISETP.LT.OR P2, PT, R24, R244, P2 ;  /* 0x000000f41800720c */ /* 0x000fe20001741670 */
[----:B------:R-:W-:Y:S01]  /*4b70*/  FMUL.FTZ R45, R42, UR39 ;  /* 0x000000272a2d7c20 */ /* 0x000fe20008410000 */
[----:B------:R-:W1:Y:S01]  /*4b80*/  LDSM.16.M88.4 R24, [R216+0x7800] ;  /* 0x00780000d818783b */ /* 0x000e620000000200 */
[----:B------:R-:W2:Y:S01]  /*4b90*/  MUFU.TANH R40, R40 ;  /* 0x0000002800287308 */ /* 0x000ea20000002400 */
[----:B------:R-:W-:Y:S01]  /*4ba0*/  FMUL.FTZ R42, R43, UR39 ;  /* 0x000000272b2a7c20 */ /* 0x000fe20008410000 */
[----:B-----5:R-:W-:Y:S01]  /*4bb0*/  FSEL R38, R38, -INF , !P4 ;  /* 0xff80000026267808 */ /* 0x020fe20006000000 */
[----:B------:R-:W-:Y:S01]  /*4bc0*/  FMUL.FTZ R59, R59, UR39 ;  /* 0x000000273b3b7c20 */ /* 0x000fe20008410000 */
[-C--:B------:R-:W-:Y:S01]  /*4bd0*/  ISETP.GE.AND P4, PT, R48, R245.reuse, PT ;  /* 0x000000f53000720c */ /* 0x080fe20003f86270 */
[----:B------:R-:W-:Y:S01]  /*4be0*/  FMUL.FTZ R84, R84, UR39 ;  /* 0x0000002754547c20 */ /* 0x000fe20008410000 */
[----:B------:R-:W-:Y:S01]  /*4bf0*/  FSEL R43, R32, -INF , !P5 ;  /* 0xff800000202b7808 */ /* 0x000fe20006800000 */
[----:B------:R-:W-:Y:S01]  /*4c00*/  FMUL.FTZ R85, R85, UR39 ;  /* 0x0000002755557c20 */ /* 0x000fe20008410000 */
[----:B------:R3:W4:Y:S01]  /*4c10*/  MUFU.TANH R44, R41 ;  /* 0x00000029002c7308 */ /* 0x0007220000002400 */
[----:B------:R-:W-:Y:S01]  /*4c20*/  ISETP.GE.AND P5, PT, R29, R245, PT ;  /* 0x000000f51d00720c */ /* 0x000fe20003fa6270 */
[----:B------:R-:W-:Y:S01]  /*4c30*/  FMUL.FTZ R86, R86, UR39 ;  /* 0x0000002756567c20 */ /* 0x000fe20008410000 */
[-C--:B------:R-:W-:Y:S01]  /*4c40*/  ISETP.LT.OR P4, PT, R48, R246.reuse, P4 ;  /* 0x000000f63000720c */ /* 0x080fe20002781670 */
[----:B------:R-:W-:Y:S01]  /*4c50*/  FMUL.FTZ R4, R60, UR39 ;  /* 0x000000273c047c20 */ /* 0x000fe20008410000 */
[----:B------:R-:W-:Y:S01]  /*4c60*/  FSEL R28, R6, -INF , !P0 ;  /* 0xff800000061c7808 */ /* 0x000fe20004000000 */
[----:B------:R-:W-:Y:S01]  /*4c70*/  FMUL.FTZ R46, R61, UR39 ;  /* 0x000000273d2e7c20 */ /* 0x000fe20008410000 */
[----:B------:R-:W-:Y:S01]  /*4c80*/  ISETP.GE.AND P0, PT, R48, R239, PT ;  /* 0x000000ef3000720c */ /* 0x000fe20003f06270 */
[----:B------:R-:W5:Y:S01]  /*4c90*/  MUFU.TANH R42, R42 ;  /* 0x0000002a002a7308 */ /* 0x000f620000002400 */
[----:B------:R-:W-:Y:S01]  /*4ca0*/  FMUL.FTZ R47, R62, UR39 ;  /* 0x000000273e2f7c20 */ /* 0x000fe20008410000 */
[----:B------:R-:W-:Y:S01]  /*4cb0*/  ISETP.LT.OR P5, PT, R29, R246, P5 ;  /* 0x000000f61d00720c */ /* 0x000fe20002fa1670 */
[----:B------:R-:W-:Y:S01]  /*4cc0*/  FMUL.FTZ R63, R63, UR39 ;  /* 0x000000273f3f7c20 */ /* 0x000fe20008410000 */
[----:B--2---:R-:W-:Y:S01]  /*4cd0*/  FSEL R31, R40, -INF , !P1 ;  /* 0xff800000281f7808 */ /* 0x004fe20004800000 */
[----:B------:R-:W-:Y:S01]  /*4ce0*/  VIADD R6, R34, 0x19 ;  /* 0x0000001922067836 */ /* 0x000fe20000000000 */
[----:B------:R-:W-:Y:S01]  /*4cf0*/  ISETP.GE.AND P1, PT, R20, R245, PT ;  /* 0x000000f51400720c */ /* 0x000fe20003f26270 */
[----:B------:R-:W-:Y:S01]  /*4d00*/  FMUL.FTZ R87, R87, UR39 ;  /* 0x0000002757577c20 */ /* 0x000fe20008410000 */
[----:B------:R-:W2:Y:S01]  /*4d10*/  MUFU.TANH R45, R45 ;  /* 0x0000002d002d7308 */ /* 0x000ea20000002400 */
[----:B---3--:R-:W-:Y:S01]  /*4d20*/  FSEL R41, R33, -INF , !P6 ;  /* 0xff80000021297808 */ /* 0x008fe20007000000 */
[----:B------:R-:W-:-:S04]  /*4d30*/  DEPBAR.LE SB0, 0x0 ;  /* 0x000080000000791a */ /* 0x000fc80000000000 */
[CC--:B------:R-:W-:Y:S02]  /*4d40*/  ISETP.GE.AND P6, PT, R29.reuse, R239.reuse, PT ;  /* 0x000000ef1d00720c */ /* 0x0c0fe40003fc6270 */
[-C--:B------:R-:W-:Y:S01]  /*4d50*/  ISETP.LT.OR P0, PT, R48, R244.reuse, P0 ;  /* 0x000000f43000720c */ /* 0x080fe20000701670 */
[----:B------:R-:W3:Y:S01]  /*4d60*/  MUFU.TANH R4, R4 ;  /* 0x0000000400047308 */ /* 0x000ee20000002400 */
[----:B------:R-:W-:Y:S02]  /*4d70*/  ISETP.LT.OR P6, PT, R29, R244, P6 ;  /* 0x000000f41d00720c */ /* 0x000fe400037c1670 */
[----:B----4-:R-:W-:Y:S02]  /*4d80*/  FSEL R29, R44, -INF , !P4 ;  /* 0xff8000002c1d7808 */ /* 0x010fe40006000000 */
[C---:B------:R-:W-:Y:S01]  /*4d90*/  ISETP.GE.AND P4, PT, R20.reuse, R239, PT ;  /* 0x000000ef1400720c */ /* 0x040fe20003f86270 */
[----:B-1----:R-:W-:Y:S01]  /*4da0*/  HMMA.16816.F32 R80, R16, R24, R80 ;  /* 0x000000181050723c */ /* 0x002fe20000001850 */
[C---:B------:R-:W-:Y:S01]  /*4db0*/  ISETP.LT.OR P1, PT, R20.reuse, R246, P1 ;  /* 0x000000f61400720c */ /* 0x040fe20000f21670 */
[----:B------:R-:W-:Y:S01]  /*4dc0*/  MUFU.TANH R46, R46 ;  /* 0x0000002e002e7308 */ /* 0x000fe20000002400 */
[----:B------:R-:W-:-:S02]  /*4dd0*/  ISETP.LT.OR P4, PT, R20, R244, P4 ;  /* 0x000000f41400720c */ /* 0x000fc40002781670 */
[----:B-----5:R-:W-:Y:S01]  /*4de0*/  FSEL R20, R42, -INF , !P0 ;  /* 0xff8000002a147808 */ /* 0x020fe20004000000 */
[----:B------:R-:W-:Y:S01]  /*4df0*/  HMMA.16816.F32 R76, R16, R26, R76 ;  /* 0x0000001a104c723c */ /* 0x000fe2000000184c */
[C---:B------:R-:W-:Y:S01]  /*4e00*/  VIADD R25, R34.reuse, 0x21 ;  /* 0x0000002122197836 */ /* 0x040fe20000000000 */
[----:B------:R-:W-:Y:S01]  /*4e10*/  FSEL R30, R35, -INF , !P3 ;  /* 0xff800000231e7808 */ /* 0x000fe20005800000 */
[C---:B------:R-:W-:Y:S01]  /*4e20*/  VIADD R24, R34.reuse, 0x28 ;  /* 0x0000002822187836 */ /* 0x040fe20000000000 */
[----:B------:R-:W1:Y:S01]  /*4e30*/  MUFU.TANH R47, R47 ;  /* 0x0000002f002f7308 */ /* 0x000e620000002400 */
[----:B--2---:R-:W-:Y:S02]  /*4e40*/  FSEL R22, R45, -INF , !P2 ;  /* 0xff8000002d167808 */ /* 0x004fe40005000000 */
[CC--:B------:R-:W-:Y:S01]  /*4e50*/  ISETP.GE.AND P0, PT, R25.reuse, R245.reuse, PT ;  /* 0x000000f51900720c */ /* 0x0c0fe20003f06270 */
[----:B------:R-:W-:Y:S01]  /*4e60*/  VIADD R16, R34, 0x30 ;  /* 0x0000003022107836 */ /* 0x000fe20000000000 */
[----:B------:R-:W-:Y:S01]  /*4e70*/  ISETP.GE.AND P3, PT, R6, R245, PT ;  /* 0x000000f50600720c */ /* 0x000fe20003f66270 */
[----:B------:R-:W-:Y:S01]  /*4e80*/  VIADD R17, R34, 0x29 ;  /* 0x0000002922117836 */ /* 0x000fe20000000000 */
[----:B------:R-:W-:Y:S01]  /*4e90*/  ISETP.LT.OR P0, PT, R25, R246, P0 ;  /* 0x000000f61900720c */ /* 0x000fe20000701670 */
[----:B------:R-:W2:Y:S01]  /*4ea0*/  MUFU.TANH R2, R63 ;  /* 0x0000003f00027308 */ /* 0x000ea20000002400 */
[----:B------:R-:W-:-:S02]  /*4eb0*/  ISETP.GE.AND P2, PT, R6, R239, PT ;  /* 0x000000ef0600720c */ /* 0x000fc40003f46270 */
[----:B------:R-:W-:Y:S02]  /*4ec0*/  FSEL R185, R185, -INF , !P0 ;  /* 0xff800000b9b97808 */ /* 0x000fe40004000000 */
[----:B------:R-:W-:Y:S01]  /*4ed0*/  ISETP.GE.AND P0, PT, R16, R239, PT ;  /* 0x000000ef1000720c */ /* 0x000fe20003f06270 */
[----:B------:R-:W-:Y:S01]  /*4ee0*/  FMUL.FTZ R82, R82, UR39 ;  /* 0x0000002752527c20 */ /* 0x000fe20008410000 */
[----:B------:R-:W-:Y:S01]  /*4ef0*/  FMUL.FTZ R80, R80, UR39 ;  /* 0x0000002750507c20 */ /* 0x000fe20008410000 */
[----:B------:R-:W4:Y:S01]  /*4f00*/  MUFU.TANH R170, R58 ;  /* 0x0000003a00aa7308 */ /* 0x000f220000002400 */
[C---:B------:R-:W-:Y:S01]  /*4f10*/  ISETP.LT.OR P3, PT, R6.reuse, R246, P3 ;  /* 0x000000f60600720c */ /* 0x040fe20001f61670 */
[----:B------:R-:W-:Y:S01]  /*4f20*/  FMUL.FTZ R81, R81, UR39 ;  /* 0x0000002751517c20 */ /* 0x000fe20008410000 */
[----:B------:R-:W-:Y:S01]  /*4f30*/  ISETP.LT.OR P2, PT, R6, R244, P2 ;  /* 0x000000f40600720c */ /* 0x000fe20001741670 */
[----:B------:R-:W-:Y:S01]  /*4f40*/  FMUL.FTZ R83, R83, UR39 ;  /* 0x0000002753537c20 */ /* 0x000fe20008410000 */
[----:B------:R-:W-:Y:S01]  /*4f50*/  FMUL.FTZ R76, R76, UR39 ;  /* 0x000000274c4c7c20 */ /* 0x000fe20008410000 */
[----:B------:R-:W-:Y:S01]  /*4f60*/  FMUL.FTZ R77, R77, UR39 ;  /* 0x000000274d4d7c20 */ /* 0x000fe20008410000 */
[----:B------:R-:W-:Y:S01]  /*4f70*/  FMUL.FTZ R78, R78, UR39 ;  /* 0x000000274e4e7c20 */ /* 0x000fe20008410000 */
[----:B------:R-:W5:Y:S01]  /*4f80*/  MUFU.TANH R196, R82 ;  /* 0x0000005200c47308 */ /* 0x000f620000002400 */
[----:B------:R-:W-:Y:S01]  /*4f90*/  FMUL.FTZ R79, R79, UR39 ;  /* 0x000000274f4f7c20 */ /* 0x000fe20008410000 */
[----:B------:R-:W-:-:S02]  /*4fa0*/  FSEL R187, R187, -INF , !P1 ;  /* 0xff800000bbbb7808 */ /* 0x000fc40004800000 */
[----:B------:R-:W-:Y:S02]  /*4fb0*/  ISETP.LT.OR P0, PT, R16, R244, P0 ;  /* 0x000000f41000720c */ /* 0x000fe40000701670 */
[----:B---3--:R-:W-:Y:S02]  /*4fc0*/  FSEL R23, R4, -INF , !P5 ;  /* 0xff80000004177808 */ /* 0x008fe40006800000 */
[----:B------:R-:W3:Y:S01]  /*4fd0*/  MUFU.TANH R168, R59 ;  /* 0x0000003b00a87308 */ /* 0x000ee20000002400 */
[-C--:B------:R-:W-:Y:S02]  /*4fe0*/  ISETP.GE.AND P1, PT, R16, R245.reuse, PT ;  /* 0x000000f51000720c */ /* 0x080fe40003f26270 */
[----:B-1----:R-:W-:Y:S02]  /*4ff0*/  FSEL R6, R47, -INF , !P6 ;  /* 0xff8000002f067808 */ /* 0x002fe40007000000 */
[----:B------:R-:W-:Y:S02]  /*5000*/  FSEL R21, R46, -INF , !P3 ;  /* 0xff8000002e157808 */ /* 0x000fe40005800000 */
[----:B--2---:R-:W-:Y:S01]  /*5010*/  FSEL R4, R2, -INF , !P2 ;  /* 0xff80000002047808 */ /* 0x004fe20005000000 */
[----:B------:R-:W1:Y:S01]  /*5020*/  MUFU.TANH R171, R84 ;  /* 0x0000005400ab7308 */ /* 0x000e620000002400 */
[----:B----4-:R-:W-:Y:S01]  /*5030*/  FSEL R170, R170, -INF , !P4 ;  /* 0xff800000aaaa7808 */ /* 0x010fe20006000000 */
[----:B------:R-:W-:Y:S01]  /*5040*/  VIADD R2, R34, 0x31 ;  /* 0x0000003122027836 */ /* 0x000fe20000000000 */
[----:B------:R-:W-:-:S02]  /*5050*/  ISETP.GE.AND P5, PT, R24, R245, PT ;  /* 0x000000f51800720c */ /* 0x000fc40003fa6270 */
[-C--:B------:R-:W-:Y:S02]  /*5060*/  ISETP.GE.AND P6, PT, R25, R239.reuse, PT ;  /* 0x000000ef1900720c */ /* 0x080fe40003fc6270 */
[----:B------:R-:W-:Y:S01]  /*5070*/  ISETP.GE.AND P3, PT, R24, R239, PT ;  /* 0x000000ef1800720c */ /* 0x000fe20003f66270 */
[----:B------:R-:W-:Y:S01]  /*5080*/  MUFU.TANH R169, R85 ;  /* 0x0000005500a97308 */ /* 0x000fe20000002400 */
[C---:B------:R-:W-:Y:S02]  /*5090*/  ISETP.GE.AND P2, PT, R17.reuse, R245, PT ;  /* 0x000000f51100720c */ /* 0x040fe40003f46270 */
[----:B------:R-:W-:Y:S02]  /*50a0*/  ISETP.GE.AND P4, PT, R17, R239, PT ;  /* 0x000000ef1100720c */ /* 0x000fe40003f86270 */
[----:B-----5:R-:W-:Y:S02]  /*50b0*/  FSEL R196, R196, -INF , !P0 ;  /* 0xff800000c4c47808 */ /* 0x020fe40004000000 */
[----:B------:R-:W-:Y:S01]  /*50c0*/  ISETP.LT.OR P1, PT, R16, R246, P1 ;  /* 0x000000f61000720c */ /* 0x000fe20000f21670 */
[----:B------:R-:W2:Y:S01]  /*50d0*/  MUFU.TANH R188, R86 ;  /* 0x0000005600bc7308 */ /* 0x000ea20000002400 */
[----:B------:R-:W-:Y:S01]  /*50e0*/  PLOP3.LUT P0, PT, PT, PT, UP0, 0x80, 0x0 ;  /* 0x000000000000781c */ /* 0x000fe20003f0f008 */
[C---:B------:R-:W-:Y:S01]  /*50f0*/  VIADD R16, R34.reuse, 0x38 ;  /* 0x0000003822107836 */ /* 0x040fe20000000000 */
[----:B------:R-:W-:Y:S01]  /*5100*/  ISETP.LT.OR P6, PT, R25, R244, P6 ;  /* 0x000000f41900720c */ /* 0x000fe200037c1670 */
[----:B------:R-:W-:Y:S01]  /*5110*/  VIADD R34, R34, 0x39 ;  /* 0x0000003922227836 */ /* 0x000fe20000000000 */
[----:B------:R-:W-:-:S02]  /*5120*/  ISETP.LT.OR P5, PT, R24, R246, P5 ;  /* 0x000000f61800720c */ /* 0x000fc40002fa1670 */
[----:B------:R-:W-:Y:S01]  /*5130*/  ISETP.LT.OR P3, PT, R24, R244, P3 ;  /* 0x000000f41800720c */ /* 0x000fe20001f61670 */
[----:B------:R-:W4:Y:S01]  /*5140*/  MUFU.TANH R200, R87 ;  /* 0x0000005700c87308 */ /* 0x000f220000002400 */
[C---:B------:R-:W-:Y:S02]  /*5150*/  ISETP.LT.OR P2, PT, R17.reuse, R246, P2 ;  /* 0x000000f61100720c */ /* 0x040fe40001741670 */
[----:B------:R-:W-:Y:S02]  /*5160*/  ISETP.LT.OR P4, PT, R17, R244, P4 ;  /* 0x000000f41100720c */ /* 0x000fe40002781670 */
[----:B---3--:R-:W-:Y:S02]  /*5170*/  FSEL R168, R168, -INF , !P6 ;  /* 0xff800000a8a87808 */ /* 0x008fe40007000000 */
[----:B-1----:R-:W-:Y:S01]  /*5180*/  FSEL R171, R171, -INF , !P5 ;  /* 0xff800000abab7808 */ /* 0x002fe20006800000 */
[----:B------:R-:W1:Y:S01]  /*5190*/  MUFU.TANH R201, R80 ;  /* 0x0000005000c97308 */ /* 0x000e620000002400 */
[----:B--2---:R-:W-:-:S02]  /*51a0*/  FSEL R188, R188, -INF , !P3 ;  /* 0xff800000bcbc7808 */ /* 0x004fc40005800000 */
[----:B------:R-:W-:Y:S02]  /*51b0*/  FSEL R169, R169, -INF , !P2 ;  /* 0xff800000a9a97808 */ /* 0x000fe40005000000 */
[-C--:B------:R-:W-:Y:S02]  /*51c0*/  ISETP.GE.AND P6, PT, R2, R245.reuse, PT ;  /* 0x000000f50200720c */ /* 0x080fe40003fc6270 */
[----:B------:R-:W-:Y:S01]  /*51d0*/  ISETP.GE.AND P5, PT, R16, R245, PT ;  /* 0x000000f51000720c */ /* 0x000fe20003fa6270 */
[----:B------:R-:W2:Y:S01]  /*51e0*/  MUFU.TANH R199, R81 ;  /* 0x0000005100c77308 */ /* 0x000ea20000002400 */
[----:B----4-:R-:W-:Y:S02]  /*51f0*/  FSEL R200, R200, -INF , !P4 ;  /* 0xff800000c8c87808 */ /* 0x010fe40006000000 */
[-C--:B------:R-:W-:Y:S02]  /*5200*/  ISETP.GE.AND P3, PT, R2, R239.reuse, PT ;  /* 0x000000ef0200720c */ /* 0x080fe40003f66270 */
[----:B------:R-:W-:-:S02]  /*5210*/  ISETP.GE.AND P2, PT, R16, R239, PT ;  /* 0x000000ef1000720c */ /* 0x000fc40003f46270 */
[C---:B------:R-:W-:Y:S01]  /*5220*/  ISETP.GE.AND P4, PT, R34.reuse, R245, PT ;  /* 0x000000f52200720c */ /* 0x040fe20003f86270 */
[----:B------:R-:W3:Y:S01]  /*5230*/  MUFU.TANH R194, R83 ;  /* 0x0000005300c27308 */ /* 0x000ee20000002400 */
[----:B-1----:R-:W-:Y:S02]  /*5240*/  FSEL R201, R201, -INF , !P1 ;  /* 0xff800000c9c97808 */ /* 0x002fe40004800000 */
[----:B------:R-:W-:Y:S02]  /*5250*/  ISETP.GE.AND P1, PT, R34, R239, PT ;  /* 0x000000ef2200720c */ /* 0x000fe40003f26270 */
[C---:B------:R-:W-:Y:S02]  /*5260*/  ISETP.LT.OR P6, PT, R2.reuse, R246, P6 ;  /* 0x000000f60200720c */ /* 0x040fe400037c1670 */
[----:B------:R-:W-:Y:S01]  /*5270*/  ISETP.LT.OR P3, PT, R2, R244, P3 ;  /* 0x000000f40200720c */ /* 0x000fe20001f61670 */
[----:B------:R-:W1:Y:S01]  /*5280*/  MUFU.TANH R197, R76 ;  /* 0x0000004c00c57308 */ /* 0x000e620000002400 */
[----:B------:R-:W-:-:S02]  /*5290*/  ISETP.LT.OR P5, PT, R16, R246, P5 ;  /* 0x000000f61000720c */ /* 0x000fc40002fa1670 */
[----:B------:R-:W-:Y:S02]  /*52a0*/  ISETP.LT.OR P2, PT, R16, R244, P2 ;  /* 0x000000f41000720c */ /* 0x000fe40001741670 */
[C---:B------:R-:W-:Y:S01]  /*52b0*/  ISETP.LT.OR P4, PT, R34.reuse, R246, P4 ;  /* 0x000000f62200720c */ /* 0x040fe20002781670 */
[----:B------:R-:W-:Y:S01]  /*52c0*/  BAR.SYNC.DEFER_BLOCKING 0x0 ;  /* 0x0000000000007b1d */ /* 0x000fe20000010000 */
[----:B------:R-:W-:Y:S02]  /*52d0*/  ISETP.LT.OR P1, PT, R34, R244, P1 ;  /* 0x000000f42200720c */ /* 0x000fe40000f21670 */
[----:B--2---:R-:W-:Y:S02]  /*52e0*/  FSEL R199, R199, -INF , !P6 ;  /* 0xff800000c7c77808 */ /* 0x004fe40007000000 */
[----:B---3--:R-:W-:Y:S01]  /*52f0*/  FSEL R194, R194, -INF , !P3 ;  /* 0xff800000c2c27808 */ /* 0x008fe20005800000 */
[----:B------:R-:W2:Y:S01]  /*5300*/  MUFU.TANH R195, R77 ;  /* 0x0000004d00c37308 */ /* 0x000ea20000002400 */
[----:B-1----:R-:W-:-:S07]  /*5310*/  FSEL R197, R197, -INF , !P5 ;  /* 0xff800000c5c57808 */ /* 0x002fce0006800000 */
[----:B------:R-:W1:Y:S08]  /*5320*/  MUFU.TANH R192, R78 ;  /* 0x0000004e00c07308 */ /* 0x000e700000002400 */
[----:B------:R-:W3:Y:S01]  /*5330*/  MUFU.TANH R190, R79 ;  /* 0x0000004f00be7308 */ /* 0x000ee20000002400 */
[----:B--2---:R-:W-:Y:S02]  /*5340*/  FSEL R195, R195, -INF , !P4 ;  /* 0xff800000c3c37808 */ /* 0x004fe40006000000 */
[----:B-1----:R-:W-:-:S02]  /*5350*/  FSEL R192, R192, -INF , !P2 ;  /* 0xff800000c0c07808 */ /* 0x002fc40005000000 */
[----:B---3--:R-:W-:Y:S01]  /*5360*/  FSEL R190, R190, -INF , !P1 ;  /* 0xff800000bebe7808 */ /* 0x008fe20004800000 */
        /* <DEDUP_REMOVED lines=80> */
.L_x_2223:
[----:B------:R-:W-:Y:S05]  /*5870*/  BSYNC B0 ;  /* 0x0000000000007941 */ /* 0x000fea0003800000 */
.L_x_2222:
[----:B------:R-:W0:Y:S02]  /*5880*/  LDGDEPBAR ;  /* 0x00000000000079af */ /* 0x000e240000000000 */
.L_x_2221:
        /* <DEDUP_REMOVED lines=78> */
[----:B------:R-:W3:Y:S01]  /*5d70*/  LDSM.16.MT88.4 R16, [R220+0x1e000] ;  /* 0x01e00000dc10783b */ /* 0x000ee20000004200 */
[----:B------:R-:W4:Y:S01]  /*5d80*/  MUFU.EX2 R178, R178 ;  /* 0x000000b200b27308 */ /* 0x000f220000000800 */
        /* <DEDUP_REMOVED lines=15> */
[----:B------:R-:W1:Y:S01]  /*5e80*/  MUFU.EX2 R174, R174 ;  /* 0x000000ae00ae7308 */ /* 0x000e620000000800 */
[----:B----4-:R-:W-:Y:S01]  /*5e90*/  F2FP.F16.F32.PACK_AB R128, R178, R181 ;  /* 0x000000b5b280723e */ /* 0x010fe200000000ff */
[--C-:B------:R-:W-:Y:S01]  /*5ea0*/  FFMA.FTZ R191, R200, UR23, -R193.reuse ;  /* 0x00000017c8bf7c23 */ /* 0x100fe200080108c1 */
[----:B------:R-:W4:Y:S01]  /*5eb0*/  LDSM.16.MT88.4 R24, [R224+0x1a800] ;  /* 0x01a80000e018783b */ /* 0x000f220000004200 */
[--C-:B------:R-:W-:Y:S01]  /*5ec0*/  FFMA.FTZ R200, R201, UR23, -R198.reuse ;  /* 0x00000017c9c87c23 */ /* 0x100fe200080108c6 */
[--C-:B------:R-:W-:Y:S01]  /*5ed0*/  FFMA.FTZ R199, R199, UR23, -R198.reuse ;  /* 0x00000017c7c77c23 */ /* 0x100fe200080108c6 */
[--C-:B------:R-:W-:Y:S01]  /*5ee0*/  FFMA.FTZ R197, R197, UR23, -R198.reuse ;  /* 0x00000017c5c57c23 */ /* 0x100fe200080108c6 */
[----:B------:R-:W-:Y:S01]  /*5ef0*/  LDSM.16.MT88.4 R168, [R224+0x19000] ;  /* 0x01900000e0a8783b */ /* 0x000fe20000004200 */
[----:B------:R-:W-:Y:S01]  /*5f00*/  MUFU.EX2 R180, R180 ;  /* 0x000000b400b47308 */ /* 0x000fe20000000800 */
[----:B------:R-:W-:Y:S01]  /*5f10*/  FFMA.FTZ R198, R195, UR23, -R198 ;  /* 0x00000017c3c67c23 */ /* 0x000fe200080108c6 */
[--C-:B------:R-:W-:Y:S01]  /*5f20*/  FFMA.FTZ R195, R196, UR23, -R193.reuse ;  /* 0x00000017c4c37c23 */ /* 0x100fe200080108c1 */
[--C-:B------:R-:W-:Y:S01]  /*5f30*/  FFMA.FTZ R194, R194, UR23, -R193.reuse ;  /* 0x00000017c2c27c23 */ /* 0x100fe200080108c1 */
[--C-:B------:R-:W-:Y:S01]  /*5f40*/  FFMA.FTZ R192, R192, UR23, -R193.reuse ;  /* 0x00000017c0c07c23 */ /* 0x100fe200080108c1 */
[----:B------:R-:W-:Y:S01]  /*5f50*/  FFMA.FTZ R193, R190, UR23, -R193 ;  /* 0x00000017bec17c23 */ /* 0x000fe200080108c1 */
[----:B------:R-:W-:-:S02]  /*5f60*/  FADD.FTZ R178, R181, R178 ;  /* 0x000000b2b5b27221 */ /* 0x000fc40000010000 */
[----:B------:R-:W2:Y:S01]  /*5f70*/  MUFU.EX2 R183, R183 ;  /* 0x000000b700b77308 */ /* 0x000ea20000000800 */
[----:B-1----:R-:W-:Y:S01]  /*5f80*/  F2FP.F16.F32.PACK_AB R130, R174, R177 ;  /* 0x000000b1ae82723e */ /* 0x002fe200000000ff */
[----:B------:R-:W-:-:S04]  /*5f90*/  FADD.FTZ R177, R177, R178 ;  /* 0x000000b2b1b17221 */ /* 0x000fc80000010000 */
[----:B------:R-:W-:Y:S02]  /*5fa0*/  FADD.FTZ R174, R174, R177 ;  /* 0x000000b1aeae7221 */ /* 0x000fe40000010000 */
[----:B------:R-:W-:Y:S08]  /*5fb0*/  MUFU.EX2 R179, R179 ;  /* 0x000000b300b37308 */ /* 0x000ff00000000800 */
[----:B------:R-:W1:Y:S01]  /*5fc0*/  MUFU.EX2 R176, R176 ;  /* 0x000000b000b07308 */ /* 0x000e620000000800 */
[----:B--2---:R-:W-:Y:S01]  /*5fd0*/  F2FP.F16.F32.PACK_AB R129, R183, R180 ;  /* 0x000000b4b781723e */ /* 0x004fe200000000ff */
[----:B------:R-:W-:-:S06]  /*5fe0*/  FADD.FTZ R180, R180, R183 ;  /* 0x000000b7b4b47221 */ /* 0x000fcc0000010000 */
[----:B------:R-:W-:Y:S08]  /*5ff0*/  MUFU.EX2 R175, R175 ;  /* 0x000000af00af7308 */ /* 0x000ff00000000800 */
[----:B------:R-:W2:Y:S01]  /*6000*/  MUFU.EX2 R172, R172 ;  /* 0x000000ac00ac7308 */ /* 0x000ea20000000800 */
        /* <DEDUP_REMOVED lines=55> */
[C---:B---3--:R-:W-:Y:S06]  /*6380*/  HMMA.16816.F32 R124, R128.reuse, R16, RZ ;  /* 0x00000010807c723c */ /* 0x048fec00000018ff */
[----:B------:R-:W-:Y:S01]  /*6390*/  HMMA.16816.F32 R128, R128, R18, RZ ;  /* 0x000000128080723c */ /* 0x000fe200000018ff */
[----:B--2---:R-:W-:Y:S01]  /*63a0*/  F2FP.F16.F32.PACK_AB R16, R172, R175 ;  /* 0x000000afac10723e */ /* 0x004fe200000000ff */
[----:B------:R-:W-:Y:S01]  /*63b0*/  FADD.FTZ R175, R175, R174 ;  /* 0x000000aeafaf7221 */ /* 0x000fe20000010000 */
[----:B-1----:R-:W-:Y:S01]  /*63c0*/  F2FP.F16.F32.PACK_AB R17, R166, R173 ;  /* 0x000000ada611723e */ /* 0x002fe200000000ff */
[----:B------:R-:W-:-:S02]  /*63d0*/  FADD.FTZ R173, R173, R176 ;  /* 0x000000b0adad7221 */ /* 0x000fc40000010000 */
[----:B------:R-:W-:Y:S01]  /*63e0*/  FADD.FTZ R172, R172, R175 ;  /* 0x000000afacac7221 */ /* 0x000fe20000010000 */
[----:B------:R-:W-:Y:S01]  /*63f0*/  F2FP.F16.F32.PACK_AB R18, R2, R167 ;  /* 0x000000a70212723e */ /* 0x000fe200000000ff */
[----:B------:R-:W-:Y:S01]  /*6400*/  FADD.FTZ R166, R166, R173 ;  /* 0x000000ada6a67221 */ /* 0x000fe20000010000 */
[----:B-----5:R-:W-:Y:S01]  /*6410*/  F2FP.F16.F32.PACK_AB R19, R0, R165 ;  /* 0x000000a50013723e */ /* 0x020fe200000000ff */
        /* <DEDUP_REMOVED lines=55> */
[----:B------:R-:W4:Y:S01]  /*6790*/  LDSM.16.MT88.4 R24, [R224+0x1b000] ;  /* 0x01b00000e018783b */ /* 0x000f220000004200 */
[----:B------:R-:W-:Y:S01]  /*67a0*/  FADD.FTZ R188, R188, R189 ;  /* 0x000000bdbcbc7221 */ /* 0x000fe20000010000 */
[----:B------:R-:W-:-:S03]  /*67b0*/  FADD.FTZ R184, R184, R185 ;  /* 0x000000b9b8b87221 */ /* 0x000fc60000010000 */
[----:B-1----:R-:W-:Y:S01]  /*67c0*/  HMMA.16816.F32 R124, R16, R20, R124 ;  /* 0x00000014107c723c */ /* 0x002fe2000000187c */
[----:B------:R-:W-:Y:S01]  /*67d0*/  FADD.FTZ R188, R191, R188 ;  /* 0x000000bcbfbc7221 */ /* 0x000fe20000010000 */
[----:B------:R-:W-:-:S04]  /*67e0*/  FADD.FTZ R187, R187, R184 ;  /* 0x000000b8bbbb7221 */ /* 0x000fc80000010000 */
        /* <DEDUP_REMOVED lines=54> */
[----:B------:R-:W-:Y:S01]  /*6b50*/  HMMA.16816.F32 R108, R28, R168, R108 ;  /* 0x000000a81c6c723c */ /* 0x000fe2000000186c */
[----:B------:R-:W-:Y:S01]  /*6b60*/  FADD.FTZ R250, R193, R192 ;  /* 0x000000c0c1fa7221 */ /* 0x000fe20000010000 */
[----:B------:R-:W-:-:S04]  /*6b70*/  FADD.FTZ R251, R198, R197 ;  /* 0x000000c5c6fb7221 */ /* 0x000fc80000010000 */
[----:B------:R-:W-:Y:S01]  /*6b80*/  HMMA.16816.F32 R112, R28, R170, R112 ;  /* 0x000000aa1c70723c */ /* 0x000fe20000001870 */
[----:B------:R-:W-:Y:S04]  /*6b90*/  LDSM.16.MT88.4 R168, [R220+0x19800] ;  /* 0x01980000dca8783b */ /* 0x000fe80000004200 */
[----:B------:R-:W-:Y:S01]  /*6ba0*/  STL [R1+0x4], R250 ;  /* 0x000004fa01007387 */ /* 0x000fe20000100800 */
[C---:B-1----:R-:W-:Y:S03]  /*6bb0*/  HMMA.16816.F32 R160, R4.reuse, R16, R160 ;  /* 0x0000001004a0723c */ /* 0x042fe600000018a0 */
[----:B------:R-:W-:Y:S03]  /*6bc0*/  STL [R1+0x10], R251 ;  /* 0x000010fb01007387 */ /* 0x000fe60000100800 */
        /* <DEDUP_REMOVED lines=64> */
[----:B------:R-:W-:Y:S02]  /*6fd0*/  IMAD.U32 R166, RZ, RZ, UR20 ;  /* 0x00000014ffa67e24 */ /* 0x000fe4000f8e00ff */
[----:B------:R-:W-:-:S04]  /*6fe0*/  VIADD R0, R23, UR4 ;  /* 0x0000000417007c36 */ /* 0x000fc80008000000 */
[----:B------:R-:W2:Y:S01]  /*6ff0*/  @!P4 LDC.64 R4, c[0x0][0x220] ;  /* 0x00008800ff04cb82 */ /* 0x000ea20000000a00 */
[----:B------:R-:W-:-:S07]  /*7000*/  IMAD R166, R166, 0x40, R247 ;  /* 0x00000040a6a67824 */ /* 0x000fce00078e02f7 */
        /* <DEDUP_REMOVED lines=14> */
[----:B------:R-:W5:Y:S01]  /*70f0*/  @!P4 LDC.64 R14, c[0x0][0x220] ;  /* 0x00008800ff0ecb82 */ /* 0x000f620000000a00 */
[C---:B---3--:R-:W-:Y:S01]  /*7100*/  @!P3 LEA R20, P0, R22.reuse, R20, 0x1 ;  /* 0x000000141614b211 */ /* 0x048fe200078008ff */
[----:B------:R-:W-:Y:S01]  /*7110*/  @!PT LDS RZ, [RZ] ;  /* 0x00000000fffff984 */ /* 0x000fe20000000800 */
[----:B------:R-:W-:Y:S01]  /*7120*/  @!PT LDS RZ, [RZ] ;  /* 0x00000000fffff984 */ /* 0x000fe20000000800 */
[----:B------:R-:W-:Y:S01]  /*7130*/  @!PT LDS RZ, [RZ] ;  /* 0x00000000fffff984 */ /* 0x000fe20000000800 */
[----:B------:R-:W-:Y:S03]  /*7140*/  @!P4 LDGSTS.E.BYPASS.LTC128B.128 [R238+0x1a000], desc[UR30][R24.64+0x80] ;  /* 0x1a00008018eecfae */ /* 0x000fe6000b901d5e */
[C---:B------:R-:W-:Y:S01]  /*7150*/  @!P3 LEA.HI.X R21, R22.reuse, R21, R0, 0x1, P0 ;  /* 0x000000151615b211 */ /* 0x040fe200000f0c00 */
[----:B------:R-:W-:Y:S02]  /*7160*/  @P3 STS.128 [R238+0x1c000], RZ ;  /* 0x01c000ffee003388 */ /* 0x000fe40000000c00 */
[----:B------:R-:W2:Y:S01]  /*7170*/  @!P3 LDC.64 R6, c[0x0][0x220] ;  /* 0x00008800ff06bb82 */ /* 0x000ea20000000a00 */
[----:B-1----:R-:W-:Y:S01]  /*7180*/  @!P2 LEA R28, P0, R22, R18, 0x1 ;  /* 0x00000012161ca211 */ /* 0x002fe200078008ff */
[----:B------:R-:W-:Y:S01]  /*7190*/  @!PT LDS RZ, [RZ] ;  /* 0x00000000fffff984 */ /* 0x000fe20000000800 */
[----:B------:R-:W-:Y:S01]  /*71a0*/  @!PT LDS RZ, [RZ] ;  /* 0x00000000fffff984 */ /* 0x000fe20000000800 */
[----:B------:R-:W-:Y:S01]  /*71b0*/  @!PT LDS RZ, [RZ] ;  /* 0x00000000fffff984 */ /* 0x000fe20000000800 */
[----:B------:R1:W-:Y:S01]  /*71c0*/  @!P3 LDGSTS.E.BYPASS.LTC128B.128 [R238+0x1c000], desc[UR30][R20.64+0x100] ;  /* 0x1c00010014eebfae */ /* 0x0003e2000b901d5e */
[----:B------:R-:W-:-:S02]  /*71d0*/  IADD3.X R18, R0, UR33, RZ, P1, !PT ;  /* 0x0000002100127c10 */ /* 0x000fc40008ffe4ff */
[----:B------:R-:W-:Y:S01]  /*71e0*/  @!P2 LEA.HI.X R29, R22, R19, R0, 0x1, P0 ;  /* 0x00000013161da211 */ /* 0x000fe200000f0c00 */
[----:B------:R-:W-:Y:S02]  /*71f0*/  @P2 STS.128 [R238+0x1e000], RZ ;  /* 0x01e000ffee002388 */ /* 0x000fe40000000c00 */
[----:B------:R-:W3:Y:S01]  /*7200*/  @!P2 LDC.64 R4, c[0x0][0x220] ;  /* 0x00008800ff04ab82 */ /* 0x000ee20000000a00 */
[C---:B----4-:R-:W-:Y:S01]  /*7210*/  @!P5 LEA R16, P1, R2.reuse, R16, 0x1 ;  /* 0x000000100210d211 */ /* 0x050fe200078208ff */
[----:B------:R-:W-:Y:S01]  /*7220*/  @!PT LDS RZ, [RZ] ;  /* 0x00000000fffff984 */ /* 0x000fe20000000800 */
[----:B------:R-:W-:Y:S01]  /*7230*/  @!PT LDS RZ, [RZ] ;  /* 0x00000000fffff984 */ /* 0x000fe20000000800 */
[----:B------:R-:W-:Y:S01]  /*7240*/  @!PT LDS RZ, [RZ] ;  /* 0x00000000fffff984 */ /* 0x000fe20000000800 */
[----:B------:R-:W-:Y:S03]  /*7250*/  @!P2 LDGSTS.E.BYPASS.LTC128B.128 [R238+0x1e000], desc[UR30][R28.64+0x180] ;  /* 0x1e0001801ceeafae */ /* 0x000fe6000b901d5e */
[C---:B------:R-:W-:Y:S01]  /*7260*/  @!P5 LEA.HI.X R17, R2.reuse, R17, R18, 0x1, P1 ;  /* 0x000000110211d211 */ /* 0x040fe200008f0c12 */
[----:B------:R-:W-:Y:S01]  /*7270*/  @P5 STS.128 [R238+0x19000], RZ ;  /* 0x019000ffee005388 */ /* 0x000fe20000000c00 */
[----:B-----5:R-:W-:-:S03]  /*7280*/  @!P4 LEA R14, P6, R2, R14, 0x1 ;  /* 0x0000000e020ec211 */ /* 0x020fc600078c08ff */
[----:B------:R-:W-:Y:S01]  /*7290*/  @!PT LDS RZ, [RZ] ;  /* 0x00000000fffff984 */ /* 0x000fe20000000800 */
[----:B------:R-:W-:Y:S01]  /*72a0*/  @!PT LDS RZ, [RZ] ;  /* 0x00000000fffff984 */ /* 0x000fe20000000800 */
[----:B------:R-:W-:Y:S01]  /*72b0*/  @!PT LDS RZ, [RZ] ;  /* 0x00000000fffff984 */ /* 0x000fe20000000800 */
[----:B------:R4:W-:Y:S01]  /*72c0*/  @!P5 LDGSTS.E.BYPASS.LTC128B.128 [R238+0x19000], desc[UR30][R16.64] ;  /* 0x1900000010eedfae */ /* 0x0009e2000b901d5e */
[----:B------:R-:W-:-:S03]  /*72d0*/  @!P4 LEA.HI.X R15, R2, R15, R18, 0x1, P6 ;  /* 0x0000000f020fc211 */ /* 0x000fc600030f0c12 */
        /* <DEDUP_REMOVED lines=8> */
[----:B------:R-:W-:Y:S02]  /*7360*/  ISETP.GE.AND P1, PT, R166, R245, PT ;  /* 0x000000f5a600720c */ /* 0x000fe40003f26270 */
[----:B---3--:R-:W-:Y:S01]  /*7370*/  @!P2 LEA R32, P0, R2, R4, 0x1 ;  /* 0x000000040220a211 */ /* 0x008fe200078008ff */
[----:B------:R-:W-:Y:S01]  /*7380*/  @!PT LDS RZ, [RZ] ;  /* 0x00000000fffff984 */ /* 0x000fe20000000800 */
[----:B------:R-:W-:Y:S01]  /*7390*/  @!PT LDS RZ, [RZ] ;  /* 0x00000000fffff984 */ /* 0x000fe20000000800 */
[----:B------:R-:W-:Y:S01]  /*73a0*/  @!PT LDS RZ, [RZ] ;  /* 0x00000000fffff984 */ /* 0x000fe20000000800 */
[----:B------:R-:W-:Y:S01]  /*73b0*/  @!P3 LDGSTS.E.BYPASS.LTC128B.128 [R238+0x1d000], desc[UR30][R26.64+0x100] ;  /* 0x1d0001001aeebfae */ /* 0x000fe2000b901d5e */
[----:B------:R-:W-:Y:S02]  /*73c0*/  ISETP.LT.OR P1, PT, R166, R246, P1 ;  /* 0x000000f6a600720c */ /* 0x000fe40000f21670 */
[----:B------:R-:W-:Y:S01]  /*73d0*/  @!P2 LEA.HI.X R33, R2, R5, R18, 0x1, P0 ;  /* 0x000000050221a211 */ /* 0x000fe200000f0c12 */
        /* <DEDUP_REMOVED lines=8> */
[----:B------:R-:W5:Y:S04]  /*7460*/  LDSM.16.M88.4 R176, [R229+0x11000] ;  /* 0x01100000e5b0783b */ /* 0x000f680000000200 */
[----:B----4-:R-:W4:Y:S04]  /*7470*/  LDSM.16.M88.4 R16, [R229+0x11800] ;  /* 0x01180000e510783b */ /* 0x010f280000000200 */
[----:B------:R-:W-:Y:S04]  /*7480*/  LDSM.16.M88.4 R28, [R228] ;  /* 0x00000000e41c783b */ /* 0x000fe80000000200 */
[----:B------:R-:W4:Y:S04]  /*7490*/  LDSM.16.M88.4 R4, [R227] ;  /* 0x00000000e304783b */ /* 0x000f280000000200 */
[----:B------:R-:W4:Y:S04]  /*74a0*/  LDSM.16.M88.4 R192, [R219] ;  /* 0x00000000dbc0783b */ /* 0x000f280000000200 */
[----:B------:R-:W4:Y:S04]  /*74b0*/  LDSM.16.M88.4 R200, [R218] ;  /* 0x00000000dac8783b */ /* 0x000f280000000200 */
[----:B--2---:R-:W2:Y:S04]  /*74c0*/  LDSM.16.M88.4 R32, [R217] ;  /* 0x00000000d920783b */ /* 0x004ea80000000200 */
[----:B------:R-:W-:Y:S01]  /*74d0*/  LDSM.16.M88.4 R196, [R223+0x10800] ;  /* 0x01080000dfc4783b */ /* 0x000fe20000000200 */
[C---:B-1----:R-:W-:Y:S03]  /*74e0*/  HMMA.16816.F32 R24, R168.reuse, R20, RZ ;  /* 0x00000014a818723c */ /* 0x042fe600000018ff */
[----:B------:R-:W-:Y:S04]  /*74f0*/  LDSM.16.M88.4 R232, [R230+0xc000] ;  /* 0x00c00000e6e8783b */ /* 0x000fe80000000200 */
[----:B------:R-:W0:Y:S01]  /*7500*/  LDGDEPBAR ;  /* 0x00000000000079af */ /* 0x000e220000000000 */
[C---:B------:R-:W-:Y:S06]  /*7510*/  HMMA.16816.F32 R20, R168.reuse, R22, RZ ;  /* 0x00000016a814723c */ /* 0x040fec00000018ff */
[C---:B---3--:R-:W-:Y:S06]  /*7520*/  HMMA.16816.F32 R188, R168.reuse, R184, RZ ;  /* 0x000000b8a8bc723c */ /* 0x048fec00000018ff */
[C---:B-----5:R-:W-:Y:S06]  /*7530*/  HMMA.16816.F32 R180, R168.reuse, R176, RZ ;  /* 0x000000b0a8b4723c */ /* 0x060fec00000018ff */
[C---:B------:R-:W-:Y:S06]  /*7540*/  HMMA.16816.F32 R184, R168.reuse, R186, RZ ;  /* 0x000000baa8b8723c */ /* 0x040fec00000018ff */
[C---:B------:R-:W-:Y:S06]  /*7550*/  HMMA.16816.F32 R176, R168.reuse, R178, RZ ;  /* 0x000000b2a8b0723c */ /* 0x040fec00000018ff */
[C---:B----4-:R-:W-:Y:S06]  /*7560*/  HMMA.16816.F32 R172, R168.reuse, R16, RZ ;  /* 0x00000010a8ac723c */ /* 0x050fec00000018ff */
[----:B------:R-:W-:Y:S01]  /*7570*/  HMMA.16816.F32 R168, R168, R18, RZ ;  /* 0x00000012a8a8723c */ /* 0x000fe200000018ff */
[----:B------:R-:W-:Y:S05]  /*7580*/  LDSM.16.M88.4 R16, [R226] ;  /* 0x00000000e210783b */ /* 0x000fea0000000200 */
[C---:B------:R-:W-:Y:S06]  /*7590*/  HMMA.16816.F32 R24, R28.reuse, R4, R24 ;  /* 0x000000041c18723c */ /* 0x040fec0000001818 */
[C---:B------:R-:W-:Y:S01]  /*75a0*/  HMMA.16816.F32 R20, R28.reuse, R6, R20 ;  /* 0x000000061c14723c */ /* 0x040fe20000001814 */
[----:B------:R-:W1:Y:S05]  /*75b0*/  LDSM.16.M88.4 R4, [R223+0x10000] ;  /* 0x01000000df04783b */ /* 0x000e6a0000000200 */
[C---:B------:R-:W-:Y:S06]  /*75c0*/  HMMA.16816.F32 R188, R28.reuse, R192, R188 ;  /* 0x000000c01cbc723c */ /* 0x040fec00000018bc */
[C---:B------:R-:W-:Y:S01]  /*75d0*/  HMMA.16816.F32 R184, R28.reuse, R194, R184 ;  /* 0x000000c21cb8723c */ /* 0x040fe200000018b8 */
[----:B------:R-:W3:Y:S05]  /*75e0*/  LDSM.16.M88.4 R192, [R223+0x11000] ;  /* 0x01100000dfc0783b */ /* 0x000eea0000000200 */
[C---:B------:R-:W-:Y:S06]  /*75f0*/  HMMA.16816.F32 R180, R28.reuse, R200, R180 ;  /* 0x000000c81cb4723c */ /* 0x040fec00000018b4 */
[C---:B------:R-:W-:Y:S01]  /*7600*/  HMMA.16816.F32 R176, R28.reuse, R202, R176 ;  /* 0x000000ca1cb0723c */ /* 0x040fe200000018b0 */
[----:B------:R-:W-:Y:S05]  /*7610*/  LDSM.16.M88.4 R200, [R216+0x800] ;  /* 0x00080000d8c8783b */ /* 0x000fea0000000200 */
[C---:B--2---:R-:W-:Y:S06]  /*7620*/  HMMA.16816.F32 R172, R28.reuse, R32, R172 ;  /* 0x000000201cac723c */ /* 0x044fec00000018ac */
[----:B------:R-:W-:Y:S01]  /*7630*/  HMMA.16816.F32 R168, R28, R34, R168 ;  /* 0x000000221ca8723c */ /* 0x000fe200000018a8 */
[----:B------:R-:W2:Y:S04]  /*7640*/  LDSM.16.M88.4 R32, [R223+0x11800] ;  /* 0x01180000df20783b */ /* 0x000ea80000000200 */
[----:B------:R-:W-:Y:S01]  /*7650*/  LDSM.16.M88.4 R28, [R225] ;  /* 0x00000000e11c783b */ /* 0x000fe20000000200 */
[C---:B-1----:R-:W-:Y:S06]  /*7660*/  HMMA.16816.F32 R24, R16.reuse, R4, R24 ;  /* 0x000000041018723c */ /* 0x042fec0000001818 */
[C---:B------:R-:W-:Y:S01]  /*7670*/  HMMA.16816.F32 R20, R16.reuse, R6, R20 ;  /* 0x000000061014723c */ /* 0x040fe20000001814 */
[----:B------:R-:W1:Y:S05]  /*7680*/  LDSM.16.M88.4 R4, [R216] ;  /* 0x00000000d804783b */ /* 0x000e6a0000000200 */
[C---:B------:R-:W-:Y:S06]  /*7690*/  HMMA.16816.F32 R188, R16.reuse, R196, R188 ;  /* 0x000000c410bc723c */ /* 0x040fec00000018bc */
        /* <DEDUP_REMOVED lines=17> */
[----:B------:R-:W-:Y:S05]  /*77b0*/  LDSM.16.M88.4 R196, [R228+0x4000] ;  /* 0x00400000e4c4783b */ /* 0x000fea0000000200 */
[C---:B---3--:R-:W-:Y:S06]  /*77c0*/  HMMA.16816.F32 R172, R28.reuse, R192, R172 ;  /* 0x000000c01cac723c */ /* 0x048fec00000018ac */
[----:B------:R-:W-:Y:S01]  /*77d0*/  HMMA.16816.F32 R168, R28, R194, R168 ;  /* 0x000000c21ca8723c */ /* 0x000fe200000018a8 */
[----:B------:R-:W3:Y:S04]  /*77e0*/  LDSM.16.M88.4 R192, [R229+0x13800] ;  /* 0x01380000e5c0783b */ /* 0x000ee80000000200 */
[----:B------:R-:W-:Y:S01]  /*77f0*/  LDSM.16.M88.4 R28, [R213] ;  /* 0x00000000d51c783b */ /* 0x000fe20000000200 */
[C---:B-1----:R-:W-:Y:S06]  /*7800*/  HMMA.16816.F32 R24, R32.reuse, R4, R24 ;  /* 0x000000042018723c */ /* 0x042fec0000001818 */
[C---:B------:R-:W-:Y:S01]  /*7810*/  HMMA.16816.F32 R20, R32.reuse, R6, R20 ;  /* 0x000000062014723c */ /* 0x040fe20000001814 */
[----:B------:R-:W1:Y:S05]  /*7820*/  LDSM.16.M88.4 R4, [R215] ;  /* 0x00000000d704783b */ /* 0x000e6a0000000200 */
[C---:B------:R-:W-:Y:S06]  /*7830*/  HMMA.16816.F32 R188, R32.reuse, R16, R188 ;  /* 0x0000001020bc723c */ /* 0x040fec00000018bc */
[C---:B------:R-:W-:Y:S01]  /*7840*/  HMMA.16816.F32 R184, R32.reuse, R18, R184 ;  /* 0x0000001220b8723c */ /* 0x040fe200000018b8 */
[----:B------:R-:W4:Y:S05]  /*7850*/  LDSM.16.M88.4 R16, [R214] ;  /* 0x00000000d610783b */ /* 0x000f2a0000000200 */
[C---:B--2---:R-:W-:Y:S06]  /*7860*/  HMMA.16816.F32 R180, R32.reuse, R200, R180 ;  /* 0x000000c820b4723c */ /* 0x044fec00000018b4 */
[C---:B------:R-:W-:Y:S01]  /*7870*/  HMMA.16816.F32 R176, R32.reuse, R202, R176 ;  /* 0x000000ca20b0723c */ /* 0x040fe200000018b0 */
[----:B------:R-:W2:Y:S05]  /*7880*/  LDSM.16.M88.4 R200, [R212] ;  /* 0x00000000d4c8783b */ /* 0x000eaa0000000200 */
[C---:B---3--:R-:W-:Y:S06]  /*7890*/  HMMA.16816.F32 R172, R32.reuse, R192, R172 ;  /* 0x000000c020ac723c */ /* 0x048fec00000018ac */
        /* <DEDUP_REMOVED lines=8> */
[----:B------:R-:W3:Y:S05]  /*7920*/  LDSM.16.M88.4 R16, [R223+0x12800] ;  /* 0x01280000df10783b */ /* 0x000eea0000000200 */
[C---:B------:R-:W-:Y:S06]  /*7930*/  HMMA.16816.F32 R180, R196.reuse, R28, R180 ;  /* 0x0000001cc4b4723c */ /* 0x040fec00000018b4 */
[C---:B------:R-:W-:Y:S01]  /*7940*/  HMMA.16816.F32 R176, R196.reuse, R30, R176 ;  /* 0x0000001ec4b0723c */ /* 0x040fe200000018b0 */
[----:B------:R-:W4:Y:S05]  /*7950*/  LDSM.16.M88.4 R28, [R223+0x13800] ;  /* 0x01380000df1c783b */ /* 0x000f2a0000000200 */
[C---:B--2---:R-:W-:Y:S06]  /*7960*/  HMMA.16816.F32 R172, R196.reuse, R200, R172 ;  /* 0x000000c8c4ac723c */ /* 0x044fec00000018ac */
[----:B------:R-:W-:Y:S01]  /*7970*/  HMMA.16816.F32 R168, R196, R202, R168 ;  /* 0x000000cac4a8723c */ /* 0x000fe200000018a8 */
[----:B------:R-:W-:Y:S04]  /*7980*/  LDSM.16.M88.4 R200, [R216+0x2000] ;  /* 0x00200000d8c8783b */ /* 0x000fe80000000200 */
        /* <DEDUP_REMOVED lines=25> */
[----:B------:R-:W2:Y:S04]  /*7b20*/  LDSM.16.M88.4 R16, [R210] ;  /* 0x00000000d210783b */ /* 0x000ea80000000200 */
[----:B------:R-:W-:Y:S01]  /*7b30*/  LDSM.16.M88.4 R32, [R229+0x15800] ;  /* 0x01580000e520783b */ /* 0x000fe20000000200 */
[C---:B---3--:R-:W-:Y:S06]  /*7b40*/  HMMA.16816.F32 R24, R28.reuse, R4, R24 ;  /* 0x000000041c18723c */ /* 0x048fec0000001818 */
[C---:B------:R-:W-:Y:S01]  /*7b50*/  HMMA.16816.F32 R20, R28.reuse, R6, R20 ;  /* 0x000000061c14723c */ /* 0x040fe20000001814 */
[----:B------:R-:W3:Y:S05]  /*7b60*/  LDSM.16.M88.4 R4, [R211] ;  /* 0x00000000d304783b */ /* 0x000eea0000000200 */
[C---:B-1----:R-:W-:Y:S06]  /*7b70*/  HMMA.16816.F32 R188, R28.reuse, R192, R188 ;  /* 0x000000c01cbc723c */ /* 0x042fec00000018bc */
[C---:B------:R-:W-:Y:S01]  /*7b80*/  HMMA.16816.F32 R184, R28.reuse, R194, R184 ;  /* 0x000000c21cb8723c */ /* 0x040fe200000018b8 */
[----:B------:R-:W1:Y:S05]  /*7b90*/  LDSM.16.M88.4 R192, [R209] ;  /* 0x00000000d1c0783b */ /* 0x000e6a0000000200 */
[C---:B------:R-:W-:Y:S06]  /*7ba0*/  HMMA.16816.F32 R180, R28.reuse, R200, R180 ;  /* 0x000000c81cb4723c */ /* 0x040fec00000018b4 */
[----:B------:R-:W-:Y:S01]  /*7bb0*/  HMMA.16816.F32 R176, R28, R202, R176 ;  /* 0x000000ca1cb0723c */ /* 0x000fe200000018b0 */
[----:B------:R-:W4:Y:S05]  /*7bc0*/  LDSM.16.M88.4 R200, [R208] ;  /* 0x00000000d0c8783b */ /* 0x000f2a0000000200 */
[C---:B--2---:R-:W-:Y:S06]  /*7bd0*/  HMMA.16816.F32 R188, R196.reuse, R16, R188 ;  /* 0x00000010c4bc723c */ /* 0x044fec00000018bc */
[C---:B------:R-:W-:Y:S01]  /*7be0*/  HMMA.16816.F32 R184, R196.reuse, R18, R184 ;  /* 0x00000012c4b8723c */ /* 0x040fe200000018b8 */
[----:B------:R-:W-:Y:S05]  /*7bf0*/  LDSM.16.M88.4 R16, [R223+0x14800] ;  /* 0x01480000df10783b */ /* 0x000fea0000000200 */
[C---:B---3--:R-:W-:Y:S06]  /*7c00*/  HMMA.16816.F32 R24, R196.reuse, R4, R24 ;  /* 0x00000004c418723c */ /* 0x048fec0000001818 */
[----:B------:R-:W-:Y:S01]  /*7c10*/  HMMA.16816.F32 R20, R196, R6, R20 ;  /* 0x00000006c414723c */ /* 0x000fe20000001814 */
[----:B------:R-:W2:Y:S05]  /*7c20*/  LDSM.16.M88.4 R4, [R226+0x8000] ;  /* 0x00800000e204783b */ /* 0x000eaa0000000200 */
[C---:B------:R-:W-:Y:S06]  /*7c30*/  HMMA.16816.F32 R172, R28.reuse, R32, R172 ;  /* 0x000000201cac723c */ /* 0x040fec00000018ac */
[----:B------:R-:W-:Y:S01]  /*7c40*/  HMMA.16816.F32 R168, R28, R34, R168 ;  /* 0x000000221ca8723c */ /* 0x000fe200000018a8 */
[----:B------:R-:W3:Y:S04]  /*7c50*/  LDSM.16.M88.4 R32, [R223+0x14000] ;  /* 0x01400000df20783b */ /* 0x000ee80000000200 */
[----:B------:R-:W5:Y:S01]  /*7c60*/  LDSM.16.M88.4 R28, [R223+0x15000] ;  /* 0x01500000df1c783b */ /* 0x000f620000000200 */
[C---:B-1----:R-:W-:Y:S06]  /*7c70*/  HMMA.16816.F32 R180, R196.reuse, R192, R180 ;  /* 0x000000c0c4b4723c */ /* 0x042fec00000018b4 */
[C---:B------:R-:W-:Y:S01]  /*7c80*/  HMMA.16816.F32 R176, R196.reuse, R194, R176 ;  /* 0x000000c2c4b0723c */ /* 0x040fe200000018b0 */
[----:B------:R-:W1:Y:S05]  /*7c90*/  LDSM.16.M88.4 R192, [R223+0x15800] ;  /* 0x01580000dfc0783b */ /* 0x000e6a0000000200 */
[C---:B----4-:R-:W-:Y:S06]  /*7ca0*/  HMMA.16816.F32 R172, R196.reuse, R200, R172 ;  /* 0x000000c8c4ac723c */ /* 0x050fec00000018ac */
        /* <DEDUP_REMOVED lines=24> */
[----:B------:R-:W2:Y:S05]  /*7e30*/  LDSM.16.M88.4 R28, [R207] ;  /* 0x00000000cf1c783b */ /* 0x000eaa0000000200 */
[C---:B-1----:R-:W-:Y:S06]  /*7e40*/  HMMA.16816.F32 R24, R232.reuse, R4, R24 ;  /* 0x00000004e818723c */ /* 0x042fec0000001818 */
[----:B------:R-:W-:Y:S01]  /*7e50*/  HMMA.16816.F32 R20, R232, R6, R20 ;  /* 0x00000006e814723c */ /* 0x000fe20000001814 */
[----:B------:R-:W-:Y:S05]  /*7e60*/  LDSM.16.M88.4 R4, [R223+0x16000] ;  /* 0x01600000df04783b */ /* 0x000fea0000000200 */
[C---:B-----5:R-:W-:Y:S06]  /*7e70*/  HMMA.16816.F32 R172, R16.reuse, R192, R172 ;  /* 0x000000c010ac723c */ /* 0x060fec00000018ac */
[----:B------:R-:W-:Y:S01]  /*7e80*/  HMMA.16816.F32 R168, R16, R194, R168 ;  /* 0x000000c210a8723c */ /* 0x000fe200000018a8 */
[----:B------:R-:W1:Y:S04]  /*7e90*/  LDSM.16.M88.4 R16, [R226+0xc000] ;  /* 0x00c00000e210783b */ /* 0x000e680000000200 */
[----:B------:R-:W3:Y:S01]  /*7ea0*/  LDSM.16.M88.4 R192, [R229+0x17800] ;  /* 0x01780000e5c0783b */ /* 0x000ee20000000200 */
[C---:B------:R-:W-:Y:S06]  /*7eb0*/  HMMA.16816.F32 R188, R232.reuse, R200, R188 ;  /* 0x000000c8e8bc723c */ /* 0x040fec00000018bc */
[----:B------:R-:W-:Y:S01]  /*7ec0*/  HMMA.16816.F32 R184, R232, R202, R184 ;  /* 0x000000cae8b8723c */ /* 0x000fe200000018b8 */
[----:B------:R-:W-:Y:S05]  /*7ed0*/  LDSM.16.M88.4 R200, [R205] ;  /* 0x00000000cdc8783b */ /* 0x000fea0000000200 */
[C---:B--2---:R-:W-:Y:S06]  /*7ee0*/  HMMA.16816.F32 R24, R32.reuse, R28, R24 ;  /* 0x0000001c2018723c */ /* 0x044fec0000001818 */
[----:B------:R-:W-:Y:S01]  /*7ef0*/  HMMA.16816.F32 R20, R32, R30, R20 ;  /* 0x0000001e2014723c */ /* 0x000fe20000001814 */
[----:B------:R-:W2:Y:S05]  /*7f00*/  LDSM.16.M88.4 R28, [R206] ;  /* 0x00000000ce1c783b */ /* 0x000eaa0000000200 */
[C---:B------:R-:W-:Y:S06]  /*7f10*/  HMMA.16816.F32 R180, R232.reuse, R196, R180 ;  /* 0x000000c4e8b4723c */ /* 0x040fec00000018b4 */
[----:B------:R-:W-:Y:S01]  /*7f20*/  HMMA.16816.F32 R176, R232, R198, R176 ;  /* 0x000000c6e8b0723c */ /* 0x000fe200000018b0 */
[----:B------:R-:W-:Y:S05]  /*7f30*/  LDSM.16.M88.4 R196, [R225+0xc000] ;  /* 0x00c00000e1c4783b */ /* 0x000fea0000000200 */
[C---:B-1----:R-:W-:Y:S06]  /*7f40*/  HMMA.16816.F32 R24, R16.reuse, R4, R24 ;  /* 0x000000041018723c */ /* 0x042fec0000001818 */
[----:B------:R-:W-:Y:S01]  /*7f50*/  HMMA.16816.F32 R20, R16, R6, R20 ;  /* 0x000000061014723c */ /* 0x000fe20000001814 */
[----:B------:R-:W1:Y:S05]  /*7f60*/  LDSM.16.M88.4 R4, [R223+0x16800] ;  /* 0x01680000df04783b */ /* 0x000e6a0000000200 */
[C---:B---3--:R-:W-:Y:S06]  /*7f70*/  HMMA.16816.F32 R172, R232.reuse, R192, R172 ;  /* 0x000000c0e8ac723c */ /* 0x048fec00000018ac */
[----:B------:R-:W-:Y:S01]  /*7f80*/  HMMA.16816.F32 R168, R232, R194, R168 ;  /* 0x000000c2e8a8723c */ /* 0x000fe200000018a8 */
[----:B------:R-:W3:Y:S05]  /*7f90*/  LDSM.16.M88.4 R192, [R216+0x6000] ;  /* 0x00600000d8c0783b */ /* 0x000eea0000000200 */
[C---:B--2---:R-:W-:Y:S06]  /*7fa0*/  HMMA.16816.F32 R188, R32.reuse, R28, R188 ;  /* 0x0000001c20bc723c */ /* 0x044fec00000018bc */
[C---:B------:R-:W-:Y:S01]  /*7fb0*/  HMMA.16816.F32 R184, R32.reuse, R30, R184 ;  /* 0x0000001e20b8723c */ /* 0x040fe200000018b8 */
[----:B------:R-:W2:Y:S05]  /*7fc0*/  LDSM.16.M88.4 R28, [R216+0x6800] ;  /* 0x00680000d81c783b */ /* 0x000eaa0000000200 */
[C---:B------:R-:W-:Y:S06]  /*7fd0*/  HMMA.16816.F32 R180, R32.reuse, R200, R180 ;  /* 0x000000c820b4723c */ /* 0x040fec00000018b4 */
[----:B------:R-:W-:Y:S01]  /*7fe0*/  HMMA.16816.F32 R176, R32, R202, R176 ;  /* 0x000000ca20b0723c */ /* 0x000fe200000018b0 */
[----:B------:R-:W4:Y:S05]  /*7ff0*/  LDSM.16.M88.4 R200, [R223+0x17000] ;  /* 0x01700000dfc8783b */ /* 0x000f2a0000000200 */
[C---:B-1----:R-:W-:Y:S06]  /*8000*/  HMMA.16816.F32 R188, R16.reuse, R4, R188 ;  /* 0x0000000410bc723c */ /* 0x042fec00000018bc */
[----:B------:R-:W-:Y:S01]  /*8010*/  HMMA.16816.F32 R184, R16, R6, R184 ;  /* 0x0000000610b8723c */ /* 0x000fe200000018b8 */
[----:B------:R-:W-:Y:S05]  /*8020*/  LDSM.16.M88.4 R4, [R216+0x7000] ;  /* 0x00700000d804783b */ /* 0x000fea0000000200 */
[C---:B---3--:R-:W-:Y:S06]  /*8030*/  HMMA.16816.F32 R24, R196.reuse, R192, R24 ;  /* 0x000000c0c418723c */ /* 0x048fec0000001818 */
[C---:B------:R-:W-:Y:S01]  /*8040*/  HMMA.16816.F32 R20, R196.reuse, R194, R20 ;  /* 0x000000c2c414723c */ /* 0x040fe20000001814 */
[----:B------:R-:W1:Y:S05]  /*8050*/  LDSM.16.M88.4 R192, [R204] ;  /* 0x00000000ccc0783b */ /* 0x000e6a0000000200 */
[C---:B--2---:R-:W-:Y:S06]  /*8060*/  HMMA.16816.F32 R188, R196.reuse, R28, R188 ;  /* 0x0000001cc4bc723c */ /* 0x044fec00000018bc */
[----:B------:R-:W-:Y:S06]  /*8070*/  HMMA.16816.F32 R184, R196, R30, R184 ;  /* 0x0000001ec4b8723c */ /* 0x000fec00000018b8 */
[----:B----4-:R-:W-:Y:S01]  /*8080*/  HMMA.16816.F32 R180, R16, R200, R180 ;  /* 0x000000c810b4723c */ /* 0x010fe200000018b4 */
[----:B------:R-:W-:Y:S01]  /*8090*/  FMUL.FTZ R15, R24, UR39 ;  /* 0x00000027180f7c20 */ /* 0x000fe20008410000 */
[----:B------:R-:W-:Y:S01]  /*80a0*/  FMUL.FTZ R0, R25, UR39 ;  /* 0x0000002719007c20 */ /* 0x000fe20008410000 */
[----:B------:R-:W-:Y:S01]  /*80b0*/  FMUL.FTZ R2, R26, UR39 ;  /* 0x000000271a027c20 */ /* 0x000fe20008410000 */
[----:B------:R-:W-:-:S02]  /*80c0*/  FMUL.FTZ R14, R27, UR39 ;  /* 0x000000271b0e7c20 */ /* 0x000fc40008410000 */
[----:B------:R-:W-:Y:S01]  /*80d0*/  FMUL.FTZ R24, R20, UR39 ;  /* 0x0000002714187c20 */ /* 0x000fe20008410000 */
[----:B------:R-:W-:Y:S01]  /*80e0*/  FMUL.FTZ R25, R21, UR39 ;  /* 0x0000002715197c20 */ /* 0x000fe20008410000 */
[----:B------:R-:W-:Y:S01]  /*80f0*/  FMUL.FTZ R28, R22, UR39 ;  /* 0x00000027161c7c20 */ /* 0x000fe20008410000 */
[----:B------:R-:W-:Y:S01]  /*8100*/  FMUL.FTZ R31, R23, UR39 ;  /* 0x00000027171f7c20 */ /* 0x000fe20008410000 */
[----:B------:R-:W-:Y:S01]  /*8110*/  HMMA.16816.F32 R176, R16, R202, R176 ;  /* 0x000000ca10b0723c */ /* 0x000fe200000018b0 */
[----:B------:R-:W2:Y:S01]  /*8120*/  LDSM.16.M88.4 R20, [R223+0x17800] ;  /* 0x01780000df14783b */ /* 0x000ea20000000200 */
[----:B------:R-:W3:Y:S01]  /*8130*/  MUFU.TANH R15, R15 ;  /* 0x0000000f000f7308 */ /* 0x000ee20000002400 */
[----:B------:R-:W-:Y:S01]  /*8140*/  FMUL.FTZ R165, R188, UR39 ;  /* 0x00000027bca57c20 */ /* 0x000fe20008410000 */
[----:B------:R-:W-:Y:S01]  /*8150*/  FMUL.FTZ R30, R190, UR39 ;  /* 0x00000027be1e7c20 */ /* 0x000fe20008410000 */
[----:B------:R-:W-:-:S03]  /*8160*/  FMUL.FTZ R29, R189, UR39 ;  /* 0x00000027bd1d7c20 */ /* 0x000fc60008410000 */
[----:B------:R-:W-:Y:S01]  /*8170*/  FMUL.FTZ R185, R185, UR39 ;  /* 0x00000027b9b97c20 */ /* 0x000fe20008410000 */
[----:B------:R-:W-:Y:S01]  /*8180*/  FMUL.FTZ R184, R184, UR39 ;  /* 0x00000027b8b87c20 */ /* 0x000fe20008410000 */
[----:B------:R-:W4:Y:S01]  /*8190*/  MUFU.TANH R2, R2 ;  /* 0x0000000200027308 */ /* 0x000f220000002400 */
[----:B------:R-:W-:Y:S01]  /*81a0*/  FMUL.FTZ R187, R187, UR39 ;  /* 0x00000027bbbb7c20 */ /* 0x000fe20008410000 */
[----:B-1----:R-:W-:Y:S06]  /*81b0*/  HMMA.16816.F32 R172, R32, R192, R172 ;  /* 0x000000c020ac723c */ /* 0x002fec00000018ac */
[----:B------:R-:W1:Y:S01]  /*81c0*/  MUFU.TANH R0, R0 ;  /* 0x0000000000007308 */ /* 0x000e620000002400 */
[----:B------:R-:W-:Y:S01]  /*81d0*/  HMMA.16816.F32 R180, R196, R4, R180 ;  /* 0x00000004c4b4723c */ /* 0x000fe200000018b4 */
[----:B---3--:R-:W-:-:S02]  /*81e0*/  FSEL R27, R15, -INF , !P1 ;  /* 0xff8000000f1b7808 */ /* 0x008fc40004800000 */
[----:B------:R-:W-:-:S03]  /*81f0*/  ISETP.GE.AND P1, PT, R166, R239, PT ;  /* 0x000000efa600720c */ /* 0x000fc60003f26270 */
[----:B------:R-:W-:Y:S01]  /*8200*/  HMMA.16816.F32 R176, R196, R6, R176 ;  /* 0x00000006c4b0723c */ /* 0x000fe200000018b0 */
[C---:B------:R-:W-:Y:S01]  /*8210*/  VIADD R4, R166.reuse, 0x1 ;  /* 0x00000001a6047836 */ /* 0x040fe20000000000 */
[----:B------:R-:W3:Y:S01]  /*8220*/  MUFU.TANH R14, R14 ;  /* 0x0000000e000e7308 */ /* 0x000ee20000002400 */
[----:B------:R-:W-:-:S03]  /*8230*/  ISETP.LT.OR P1, PT, R166, R244, P1 ;  /* 0x000000f4a600720c */ /* 0x000fc60000f21670 */
[C---:B------:R-:W-:Y:S01]  /*8240*/  ISETP.GE.AND P0, PT, R4.reuse, R245, PT ;  /* 0x000000f50400720c */ /* 0x040fe20003f06270 */
[----:B------:R-:W-:Y:S01]  /*8250*/  HMMA.16816.F32 R168, R32, R194, R168 ;  /* 0x000000c220a8723c */ /* 0x000fe200000018a8 */
[C---:B------:R-:W-:Y:S02]  /*8260*/  ISETP.GE.AND P6, PT, R4.reuse, R239, PT ;  /* 0x000000ef0400720c */ /* 0x040fe40003fc6270 */
[C---:B------:R-:W-:Y:S01]  /*8270*/  ISETP.LT.OR P0, PT, R4.reuse, R246, P0 ;  /* 0x000000f60400720c */ /* 0x040fe20000701670 */
[----:B------:R-:W-:Y:S01]  /*8280*/  MUFU.TANH R24, R24 ;  /* 0x0000001800187308 */ /* 0x000fe20000002400 */
[----:B------:R-:W-:Y:S02]  /*8290*/  ISETP.LT.OR P6, PT, R4, R244, P6 ;  /* 0x000000f40400720c */ /* 0x000fe400037c1670 */
[----:B------:R-:W5:Y:S01]  /*82a0*/  LDSM.16.M88.4 R4, [R216+0x7800] ;  /* 0x00780000d804783b */ /* 0x000f620000000200 */
[----:B----4-:R-:W-:Y:S01]  /*82b0*/  FSEL R26, R2, -INF , !P1 ;  /* 0xff800000021a7808 */ /* 0x010fe20004800000 */
[----:B--2---:R-:W-:Y:S01]  /*82c0*/  HMMA.16816.F32 R172, R16, R20, R172 ;  /* 0x0000001410ac723c */ /* 0x004fe200000018ac */
[----:B-1----:R-:W-:Y:S01]  /*82d0*/  FSEL R167, R0, -INF , !P0 ;  /* 0xff80000000a77808 */ /* 0x002fe20004000000 */
[----:B------:R-:W-:Y:S01]  /*82e0*/  VIADD R33, R166, 0x9 ;  /* 0x00000009a6217836 */ /* 0x000fe20000000000 */
[----:B------:R-:W-:Y:S01]  /*82f0*/  MUFU.TANH R28, R28 ;  /* 0x0000001c001c7308 */ /* 0x000fe20000002400 */
[----:B------:R-:W-:Y:S01]  /*8300*/  FMUL.FTZ R32, R191, UR39 ;  /* 0x00000027bf207c20 */ /* 0x000fe20008410000 */
[----:B------:R-:W-:Y:S01]  /*8310*/  FMUL.FTZ R195, R180, UR39 ;  /* 0x00000027b4c37c20 */ /* 0x000fe20008410000 */
[----:B---3--:R-:W-:Y:S01]  /*8320*/  FSEL R180, R14, -INF , !P6 ;  /* 0xff8000000eb47808 */ /* 0x008fe20007000000 */
[C---:B------:R-:W-:Y:S01]  /*8330*/  VIADD R21, R166.reuse, 0x8 ;  /* 0x00000008a6157836 */ /* 0x040fe20000000000 */
[----:B------:R-:W-:Y:S01]  /*8340*/  ISETP.GE.AND P6, PT, R33, R245, PT ;  /* 0x000000f52100720c */ /* 0x000fe20003fc6270 */
[----:B------:R-:W-:-:S02]  /*8350*/  VIADD R2, R166, 0x10 ;  /* 0x00000010a6027836 */ /* 0x000fc40000000000 */
[----:B------:R-:W-:Y:S01]  /*8360*/  FMUL.FTZ R20, R186, UR39 ;  /* 0x00000027ba147c20 */ /* 0x000fe20008410000 */
[----:B------:R-:W1:Y:S01]  /*8370*/  MUFU.TANH R25, R25 ;  /* 0x0000001900197308 */ /* 0x000e620000002400 */
[C---:B------:R-:W-:Y:S01]  /*8380*/  ISETP.GE.AND P1, PT, R21.reuse, R245, PT ;  /* 0x000000f51500720c */ /* 0x040fe20003f26270 */
[----:B------:R-:W-:Y:S01]  /*8390*/  VIADD R14, R166, 0x11 ;  /* 0x00000011a60e7836 */ /* 0x000fe20000000000 */
[C---:B------:R-:W-:Y:S01]  /*83a0*/  ISETP.GE.AND P0, PT, R21.reuse, R239, PT ;  /* 0x000000ef1500720c */ /* 0x040fe20003f06270 */
[----:B------:R-:W-:Y:S01]  /*83b0*/  FMUL.FTZ R194, R182, UR39 ;  /* 0x00000027b6c27c20 */ /* 0x000fe20008410000 */
[C---:B------:R-:W-:Y:S01]  /*83c0*/  ISETP.LT.OR P1, PT, R21.reuse, R246, P1 ;  /* 0x000000f61500720c */ /* 0x040fe20000f21670 */
[----:B------:R-:W-:Y:S01]  /*83d0*/  HMMA.16816.F32 R168, R16, R22, R168 ;  /* 0x0000001610a8723c */ /* 0x000fe200000018a8 */
[----:B------:R-:W-:Y:S01]  /*83e0*/  ISETP.LT.OR P0, PT, R21, R244, P0 ;  /* 0x000000f41500720c */ /* 0x000fe20000701670 */
[----:B------:R-:W-:Y:S01]  /*83f0*/  MUFU.TANH R31, R31 ;  /* 0x0000001f001f7308 */ /* 0x000fe20000002400 */
[----:B------:R-:W-:Y:S01]  /*8400*/  ISETP.LT.OR P6, PT, R33, R246, P6 ;  /* 0x000000f62100720c */ /* 0x000fe200037c1670 */
[----:B------:R-:W-:Y:S01]  /*8410*/  FMUL.FTZ R0, R181, UR39 ;  /* 0x00000027b5007c20 */ /* 0x000fe20008410000 */
[----:B------:R-:W-:Y:S01]  /*8420*/  FMUL.FTZ R183, R183, UR39 ;  /* 0x00000027b7b77c20 */ /* 0x000fe20008410000 */
[----:B------:R-:W-:Y:S01]  /*8430*/  FMUL.FTZ R178, R178, UR39 ;  /* 0x00000027b2b27c20 */ /* 0x000fe20008410000 */
[----:B------:R-:W-:Y:S01]  /*8440*/  FMUL.FTZ R177, R177, UR39 ;  /* 0x00000027b1b17c20 */ /* 0x000fe20008410000 */
[----:B------:R-:W-:-:S04]  /*8450*/  DEPBAR.LE SB0, 0x0 ;  /* 0x000080000000791a */ /* 0x000fc80000000000 */
[----:B------:R-:W-:Y:S01]  /*8460*/  MUFU.TANH R165, R165 ;  /* 0x000000a500a57308 */ /* 0x000fe20000002400 */
[----:B-1----:R-:W-:Y:S02]  /*8470*/  FSEL R25, R25, -INF , !P6 ;  /* 0xff80000019197808 */ /* 0x002fe40007000000 */
[----:B------:R-:W-:-:S04]  /*8480*/  ISETP.GE.AND P6, PT, R2, R239, PT ;  /* 0x000000ef0200720c */ /* 0x000fc80003fc6270 */
[----:B------:R-:W-:Y:S01]  /*8490*/  ISETP.LT.OR P6, PT, R2, R244, P6 ;  /* 0x000000f40200720c */ /* 0x000fe200037c1670 */
[----:B------:R-:W1:Y:S01]  /*84a0*/  MUFU.TANH R30, R30 ;  /* 0x0000001e001e7308 */ /* 0x000e620000002400 */
[C---:B-----5:R-:W-:Y:S06]  /*84b0*/  HMMA.16816.F32 R172, R196.reuse, R4, R172 ;  /* 0x00000004c4ac723c */ /* 0x060fec00000018ac */
[----:B------:R-:W-:Y:S01]  /*84c0*/  HMMA.16816.F32 R168, R196, R6, R168 ;  /* 0x00000006c4a8723c */ /* 0x000fe200000018a8 */
[----:B------:R2:W-:Y:S01]  /*84d0*/  MUFU.TANH R188, R185 ;  /* 0x000000b900bc7308 */ /* 0x0005e20000002400 */
[----:B------:R-:W-:-:S02]  /*84e0*/  VIADD R5, R166, 0x18 ;  /* 0x00000018a6057836 */ /* 0x000fc40000000000 */
[----:B------:R-:W-:-:S03]  /*84f0*/  VIADD R4, R166, 0x19 ;  /* 0x00000019a6047836 */ /* 0x000fc60000000000 */
[----:B------:R-:W-:Y:S02]  /*8500*/  VIADD R6, R166, 0x28 ;  /* 0x00000028a6067836 */ /* 0x000fe40000000000 */
[----:B------:R-:W3:Y:S01]  /*8510*/  MUFU.TANH R29, R29 ;  /* 0x0000001d001d7308 */ /* 0x000ee20000002400 */
[----:B-1----:R-:W-:Y:S02]  /*8520*/  FSEL R34, R30, -INF , !P6 ;  /* 0xff8000001e227808 */ /* 0x002fe40007000000 */
[----:B------:R-:W-:-:S04]  /*8530*/  ISETP.GE.AND P6, PT, R5, R245, PT ;  /* 0x000000f50500720c */ /* 0x000fc80003fc6270 */
[----:B------:R-:W-:Y:S01]  /*8540*/  ISETP.LT.OR P6, PT, R5, R246, P6 ;  /* 0x000000f60500720c */ /* 0x000fe200037c1670 */
[----:B------:R-:W1:Y:S01]  /*8550*/  MUFU.TANH R32, R32 ;  /* 0x0000002000207308 */ /* 0x000e620000002400 */
[----:B--2---:R-:W-:Y:S01]  /*8560*/  FSEL R185, R24, -INF , !P1 ;  /* 0xff80000018b97808 */ /* 0x004fe20004800000 */
[----:B------:R-:W-:Y:S01]  /*8570*/  FMUL.FTZ R172, R172, UR39 ;  /* 0x00000027acac7c20 */ /* 0x000fe20008410000 */
[----:B------:R-:W-:Y:S01]  /*8580*/  ISETP.GE.AND P1, PT, R33, R239, PT ;  /* 0x000000ef2100720c */ /* 0x000fe20003f26270 */
[----:B------:R-:W-:Y:S01]  /*8590*/  FMUL.FTZ R173, R173, UR39 ;  /* 0x00000027adad7c20 */ /* 0x000fe20008410000 */
[----:B------:R-:W-:Y:S02]  /*85a0*/  FSEL R24, R28, -INF , !P0 ;  /* 0xff8000001c187808 */ /* 0x000fe40004000000 */
[-C--:B------:R-:W-:Y:S01]  /*85b0*/  ISETP.GE.AND P0, PT, R2, R245.reuse, PT ;  /* 0x000000f50200720c */ /* 0x080fe20003f06270 */
[----:B------:R-:W2:Y:S01]  /*85c0*/  MUFU.TANH R184, R184 ;  /* 0x000000b800b87308 */ /* 0x000ea20000002400 */
[----:B------:R-:W-:Y:S01]  /*85d0*/  ISETP.LT.OR P1, PT, R33, R244, P1 ;  /* 0x000000f42100720c */ /* 0x000fe20000f21670 */
[----:B------:R-:W-:Y:S01]  /*85e0*/  FMUL.FTZ R168, R168, UR39 ;  /* 0x00000027a8a87c20 */ /* 0x000fe20008410000 */
[-C--:B------:R-:W-:Y:S01]  /*85f0*/  ISETP.LT.OR P0, PT, R2, R246.reuse, P0 ;  /* 0x000000f60200720c */ /* 0x080fe20000701670 */
[----:B------:R-:W-:Y:S01]  /*8600*/  FMUL.FTZ R2, R176, UR39 ;  /* 0x00000027b0027c20 */ /* 0x000fe20008410000 */
[----:B------:R-:W-:Y:S01]  /*8610*/  FSEL R182, R31, -INF , !P1 ;  /* 0xff8000001fb67808 */ /* 0x000fe20004800000 */
[----:B------:R-:W-:Y:S01]  /*8620*/  FMUL.FTZ R176, R174, UR39 ;  /* 0x00000027aeb07c20 */ /* 0x000fe20008410000 */
[C---:B------:R-:W-:Y:S01]  /*8630*/  ISETP.GE.AND P1, PT, R14.reuse, R245, PT ;  /* 0x000000f50e00720c */ /* 0x040fe20003f26270 */
[----:B------:R-:W4:Y:S01]  /*8640*/  MUFU.TANH R20, R20 ;  /* 0x0000001400147308 */ /* 0x000f220000002400 */
[----:B------:R-:W-:Y:S01]  /*8650*/  FSEL R33, R165, -INF , !P0 ;  /* 0xff800000a5217808 */ /* 0x000fe20004000000 */
[----:B------:R-:W-:Y:S01]  /*8660*/  FMUL.FTZ R174, R175, UR39 ;  /* 0x00000027afae7c20 */ /* 0x000fe20008410000 */
[CC--:B------:R-:W-:Y:S01]  /*8670*/  ISETP.GE.AND P0, PT, R14.reuse, R239.reuse, PT ;  /* 0x000000ef0e00720c */ /* 0x0c0fe20003f06270 */
[----:B------:R-:W-:Y:S01]  /*8680*/  FMUL.FTZ R165, R171, UR39 ;  /* 0x00000027aba57c20 */ /* 0x000fe20008410000 */
[C---:B------:R-:W-:Y:S01]  /*8690*/  ISETP.LT.OR P1, PT, R14.reuse, R246, P1 ;  /* 0x000000f60e00720c */ /* 0x040fe20000f21670 */
[----:B------:R-:W-:Y:S01]  /*86a0*/  FMUL.FTZ R169, R169, UR39 ;  /* 0x00000027a9a97c20 */ /* 0x000fe20008410000 */
[----:B------:R-:W-:Y:S01]  /*86b0*/  ISETP.LT.OR P0, PT, R14, R244, P0 ;  /* 0x000000f40e00720c */ /* 0x000fe20000701670 */
[----:B------:R-:W5:Y:S01]  /*86c0*/  MUFU.TANH R15, R187 ;  /* 0x000000bb000f7308 */ /* 0x000f620000002400 */
[----:B---3--:R-:W-:Y:S01]  /*86d0*/  FSEL R35, R29, -INF , !P1 ;  /* 0xff8000001d237808 */ /* 0x008fe20004800000 */
[----:B------:R-:W-:Y:S01]  /*86e0*/  VIADD R14, R166, 0x21 ;  /* 0x00000021a60e7836 */ /* 0x000fe20000000000 */
[----:B------:R-:W-:-:S02]  /*86f0*/  ISETP.GE.AND P1, PT, R5, R239, PT ;  /* 0x000000ef0500720c */ /* 0x000fc40003f26270 */
[----:B-1----:R-:W-:Y:S02]  /*8700*/  FSEL R32, R32, -INF , !P0 ;  /* 0xff80000020207808 */ /* 0x002fe40004000000 */
[----:B------:R-:W-:Y:S01]  /*8710*/  ISETP.GE.AND P0, PT, R4, R245, PT ;  /* 0x000000f50400720c */ /* 0x000fe20003f06270 */
[----:B------:R-:W1:Y:S01]  /*8720*/  MUFU.TANH R194, R194 ;  /* 0x000000c200c27308 */ /* 0x000e620000002400 */
[----:B------:R-:W-:Y:S01]  /*8730*/  ISETP.LT.OR P1, PT, R5, R244, P1 ;  /* 0x000000f40500720c */ /* 0x000fe20000f21670 */
[----:B------:R-:W-:Y:S01]  /*8740*/  VIADD R5, R166, 0x20 ;  /* 0x00000020a6057836 */ /* 0x000fe20000000000 */
[----:B--2---:R-:W-:Y:S02]  /*8750*/  FSEL R31, R184, -INF , !P6 ;  /* 0xff800000b81f7808 */ /* 0x004fe40007000000 */
[C---:B------:R-:W-:Y:S02]  /*8760*/  ISETP.LT.OR P0, PT, R4.reuse, R246, P0 ;  /* 0x000000f60400720c */ /* 0x040fe40000701670 */
[----:B------:R-:W-:Y:S01]  /*8770*/  ISETP.GE.AND P6, PT, R4, R239, PT ;  /* 0x000000ef0400720c */ /* 0x000fe20003fc6270 */
[----:B------:R-:W2:Y:S01]  /*8780*/  MUFU.TANH R195, R195 ;  /* 0x000000c300c37308 */ /* 0x000ea20000002400 */
[----:B------:R-:W-:-:S02]  /*8790*/  FSEL R29, R188, -INF , !P0 ;  /* 0xff800000bc1d7808 */ /* 0x000fc40004000000 */
[-C--:B------:R-:W-:Y:S01]  /*87a0*/  ISETP.LT.OR P6, PT, R4, R244.reuse, P6 ;  /* 0x000000f40400720c */ /* 0x080fe200037c1670 */
[----:B------:R-:W-:Y:S01]  /*87b0*/  FMUL.FTZ R4, R179, UR39 ;  /* 0x00000027b3047c20 */ /* 0x000fe20008410000 */
[----:B----4-:R-:W-:Y:S02]  /*87c0*/  FSEL R30, R20, -INF , !P1 ;  /* 0xff800000141e7808 */ /* 0x010fe40004800000 */
[C---:B------:R-:W-:Y:S01]  /*87d0*/  ISETP.GE.AND P0, PT, R5.reuse, R239, PT ;  /* 0x000000ef0500720c */ /* 0x040fe20003f06270 */
[----:B------:R-:W3:Y:S01]  /*87e0*/  MUFU.TANH R0, R0 ;  /* 0x0000000000007308 */ /* 0x000ee20000002400 */
[----:B------:R-:W-:Y:S02]  /*87f0*/  ISETP.GE.AND P1, PT, R5, R245, PT ;  /* 0x000000f50500720c */ /* 0x000fe40003f26270 */
[----:B-----5:R-:W-:Y:S02]  /*8800*/  FSEL R28, R15, -INF , !P6 ;  /* 0xff8000000f1c7808 */ /* 0x020fe40007000000 */
[----:B------:R-:W-:-:S02]  /*8810*/  ISETP.LT.OR P0, PT, R5, R244, P0 ;  /* 0x000000f40500720c */ /* 0x000fc40000701670 */
[-C--:B------:R-:W-:Y:S01]  /*8820*/  ISETP.LT.OR P1, PT, R5, R246.reuse, P1 ;  /* 0x000000f60500720c */ /* 0x080fe20000f21670 */
[----:B------:R-:W4:Y:S01]  /*8830*/  MUFU.TANH R2, R2 ;  /* 0x0000000200027308 */ /* 0x000f220000002400 */
[-C--:B------:R-:W-:Y:S01]  /*8840*/  ISETP.GE.AND P6, PT, R14, R245.reuse, PT ;  /* 0x000000f50e00720c */ /* 0x080fe20003fc6270 */
[----:B------:R-:W-:Y:S01]  /*8850*/  VIADD R5, R166, 0x29 ;  /* 0x00000029a6057836 */ /* 0x000fe20000000000 */
[----:B-1----:R-:W-:Y:S02]  /*8860*/  FSEL R194, R194, -INF , !P0 ;  /* 0xff800000c2c27808 */ /* 0x002fe40004000000 */
[----:B--2---:R-:W-:Y:S02]  /*8870*/  FSEL R195, R195, -INF , !P1 ;  /* 0xff800000c3c37808 */ /* 0x004fe40004800000 */
[----:B------:R-:W-:Y:S01]  /*8880*/  ISETP.LT.OR P6, PT, R14, R246, P6 ;  /* 0x000000f60e00720c */ /* 0x000fe200037c1670 */
[----:B------:R-:W1:Y:S01]  /*8890*/  MUFU.TANH R192, R183 ;  /* 0x000000b700c07308 */ /* 0x000e620000002400 */
[----:B------:R-:W-:-:S02]  /*88a0*/  ISETP.GE.AND P0, PT, R6, R245, PT ;  /* 0x000000f50600720c */ /* 0x000fc40003f06270 */
[-C--:B------:R-:W-:Y:S02]  /*88b0*/  ISETP.GE.AND P1, PT, R14, R239.reuse, PT ;  /* 0x000000ef0e00720c */ /* 0x080fe40003f26270 */
[----:B---3--:R-:W-:Y:S01]  /*88c0*/  FSEL R199, R0, -INF , !P6 ;  /* 0xff80000000c77808 */ /* 0x008fe20007000000 */
[----:B------:R-:W-:Y:S01]  /*88d0*/  VIADD R0, R166, 0x31 ;  /* 0x00000031a6007836 */ /* 0x000fe20000000000 */
[----:B------:R-:W-:Y:S01]  /*88e0*/  ISETP.LT.OR P0, PT, R6, R246, P0 ;  /* 0x000000f60600720c */ /* 0x000fe20000701670 */
[----:B------:R-:W2:Y:S01]  /*88f0*/  MUFU.TANH R190, R178 ;  /* 0x000000b200be7308 */ /* 0x000ea20000002400 */
[-C--:B------:R-:W-:Y:S02]  /*8900*/  ISETP.LT.OR P1, PT, R14, R244.reuse, P1 ;  /* 0x000000f40e00720c */ /* 0x080fe40000f21670 */
[----:B------:R-:W-:Y:S02]  /*8910*/  ISETP.GE.AND P6, PT, R6, R239, PT ;  /* 0x000000ef0600720c */ /* 0x000fe40003fc6270 */
[----:B----4-:R-:W-:Y:S01]  /*8920*/  FSEL R197, R2, -INF , !P0 ;  /* 0xff80000002c57808 */ /* 0x010fe20004000000 */
[----:B------:R-:W-:Y:S01]  /*8930*/  VIADD R2, R166, 0x30 ;  /* 0x00000030a6027836 */ /* 0x000fe20000000000 */
[----:B------:R-:W-:Y:S01]  /*8940*/  ISETP.LT.OR P6, PT, R6, R244, P6 ;  /* 0x000000f40600720c */ /* 0x000fe200037c1670 */
[----:B------:R-:W3:Y:S01]  /*8950*/  MUFU.TANH R193, R177 ;  /* 0x000000b100c17308 */ /* 0x000ee20000002400 */
[----:B-1----:R-:W-:-:S02]  /*8960*/  FSEL R192, R192, -INF , !P1 ;  /* 0xff800000c0c07808 */ /* 0x002fc40004800000 */
[C---:B------:R-:W-:Y:S02]  /*8970*/  ISETP.GE.AND P1, PT, R5.reuse, R245, PT ;  /* 0x000000f50500720c */ /* 0x040fe40003f26270 */
[C---:B------:R-:W-:Y:S02]  /*8980*/  ISETP.GE.AND P0, PT, R5.reuse, R239, PT ;  /* 0x000000ef0500720c */ /* 0x040fe40003f06270 */
[C---:B------:R-:W-:Y:S01]  /*8990*/  ISETP.LT.OR P1, PT, R5.reuse, R246, P1 ;  /* 0x000000f60500720c */ /* 0x040fe20000f21670 */
[----:B------:R-:W1:Y:S01]  /*89a0*/  MUFU.TANH R4, R4 ;  /* 0x0000000400047308 */ /* 0x000e620000002400 */
[----:B--2---:R-:W-:Y:S02]  /*89b0*/  FSEL R190, R190, -INF , !P6 ;  /* 0xff800000bebe7808 */ /* 0x004fe40007000000 */
[----:B------:R-:W-:Y:S02]  /*89c0*/  ISETP.GE.AND P6, PT, R2, R245, PT ;  /* 0x000000f50200720c */ /* 0x000fe40003fc6270 */
[----:B------:R-:W-:-:S02]  /*89d0*/  ISETP.LT.OR P0, PT, R5, R244, P0 ;  /* 0x000000f40500720c */ /* 0x000fc40000701670 */
[C---:B------:R-:W-:Y:S01]  /*89e0*/  ISETP.LT.OR P6, PT, R2.reuse, R246, P6 ;  /* 0x000000f60200720c */ /* 0x040fe200037c1670 */
[----:B------:R-:W2:Y:S01]  /*89f0*/  MUFU.TANH R183, R172 ;  /* 0x000000ac00b77308 */ /* 0x000ea20000002400 */
[----:B---3--:R-:W-:Y:S02]  /*8a00*/  FSEL R193, R193, -INF , !P1 ;  /* 0xff800000c1c17808 */ /* 0x008fe40004800000 */
[----:B------:R-:W-:-:S04]  /*8a10*/  ISETP.GE.AND P1, PT, R2, R239, PT ;  /* 0x000000ef0200720c */ /* 0x000fc80003f26270 */
[----:B------:R-:W-:Y:S01]  /*8a20*/  ISETP.LT.OR P1, PT, R2, R244, P1 ;  /* 0x000000f40200720c */ /* 0x000fe20000f21670 */
[----:B------:R-:W3:Y:S01]  /*8a30*/  MUFU.TANH R176, R176 ;  /* 0x000000b000b07308 */ /* 0x000ee20000002400 */
[----:B-1----:R-:W-:Y:S01]  /*8a40*/  FSEL R188, R4, -INF , !P0 ;  /* 0xff80000004bc7808 */ /* 0x002fe20004000000 */
[----:B------:R-:W-:Y:S01]  /*8a50*/  FMUL.FTZ R2, R170, UR39 ;  /* 0x00000027aa027c20 */ /* 0x000fe20008410000 */
[----:B------:R-:W-:-:S04]  /*8a60*/  ISETP.GE.AND P0, PT, R0, R245, PT ;  /* 0x000000f50000720c */ /* 0x000fc80003f06270 */
[C---:B------:R-:W-:Y:S01]  /*8a70*/  ISETP.LT.OR P0, PT, R0.reuse, R246, P0 ;  /* 0x000000f60000720c */ /* 0x040fe20000701670 */
[----:B------:R-:W1:Y:S01]  /*8a80*/  MUFU.TANH R173, R173 ;  /* 0x000000ad00ad7308 */ /* 0x000e620000002400 */
[----:B--2---:R-:W-:Y:S02]  /*8a90*/  FSEL R183, R183, -INF , !P6 ;  /* 0xff800000b7b77808 */ /* 0x004fe40007000000 */
[----:B------:R-:W-:-:S04]  /*8aa0*/  ISETP.GE.AND P6, PT, R0, R239, PT ;  /* 0x000000ef0000720c */ /* 0x000fc80003fc6270 */
[----:B------:R-:W-:Y:S01]  /*8ab0*/  ISETP.LT.OR P6, PT, R0, R244, P6 ;  /* 0x000000f40000720c */ /* 0x000fe200037c1670 */
[----:B------:R-:W2:Y:S01]  /*8ac0*/  MUFU.TANH R174, R174 ;  /* 0x000000ae00ae7308 */ /* 0x000ea20000002400 */
[----:B------:R-:W-:Y:S01]  /*8ad0*/  VIADD R0, R166, 0x38 ;  /* 0x00000038a6007836 */ /* 0x000fe20000000000 */
[----:B---3--:R-:W-:Y:S01]  /*8ae0*/  FSEL R176, R176, -INF , !P1 ;  /* 0xff800000b0b07808 */ /* 0x008fe20004800000 */
[----:B------:R-:W-:Y:S01]  /*8af0*/  VIADD R166, R166, 0x39 ;  /* 0x00000039a6a67836 */ /* 0x000fe20000000000 */
[----:B------:R-:W-:Y:S02]  /*8b00*/  BAR.SYNC.DEFER_BLOCKING 0x0 ;  /* 0x0000000000007b1d */ /* 0x000fe40000010000 */
[C---:B------:R-:W-:Y:S02]  /*8b10*/  ISETP.GE.AND P1, PT, R0.reuse, R245, PT ;  /* 0x000000f50000720c */ /* 0x040fe40003f26270 */
[----:B-1----:R-:W-:Y:S02]  /*8b20*/  FSEL R181, R173, -INF , !P0 ;  /* 0xff800000adb57808 */ /* 0x002fe40004000000 */
[----:B------:R-:W1:Y:S01]  /*8b30*/  MUFU.TANH R179, R168 ;  /* 0x000000a800b37308 */ /* 0x000e620000002400 */
[----:B------:R-:W-:-:S02]  /*8b40*/  ISETP.LT.OR P1, PT, R0, R246, P1 ;  /* 0x000000f60000720c */ /* 0x000fc40000f21670 */
[----:B------:R-:W-:Y:S02]  /*8b50*/  ISETP.GE.AND P0, PT, R0, R239, PT ;  /* 0x000000ef0000720c */ /* 0x000fe40003f06270 */
[----:B--2---:R-:W-:-:S03]  /*8b60*/  FSEL R174, R174, -INF , !P6 ;  /* 0xff800000aeae7808 */ /* 0x004fc60007000000 */
[----:B------:R-:W2:Y:S01]  /*8b70*/  MUFU.TANH R2, R2 ;  /* 0x0000000200027308 */ /* 0x000ea20000002400 */
[----:B------:R-:W-:Y:S02]  /*8b80*/  ISETP.GE.AND P6, PT, R166, R245, PT ;  /* 0x000000f5a600720c */ /* 0x000fe40003fc6270 */
[----:B------:R-:W-:Y:S02]  /*8b90*/  ISETP.LT.OR P0, PT, R0, R244, P0 ;  /* 0x000000f40000720c */ /* 0x000fe40000701670 */
[----:B------:R-:W-:-:S03]  /*8ba0*/  ISETP.LT.OR P6, PT, R166, R246, P6 ;  /* 0x000000f6a600720c */ /* 0x000fc600037c1670 */
[----:B------:R-:W3:Y:S01]  /*8bb0*/  MUFU.TANH R177, R169 ;  /* 0x000000a900b17308 */ /* 0x000ee20000002400 */
[----:B-1----:R-:W-:Y:S02]  /*8bc0*/  FSEL R179, R179, -INF , !P1 ;  /* 0xff800000b3b37808 */ /* 0x002fe40004800000 */
[----:B------:R-:W-:-:S04]  /*8bd0*/  ISETP.GE.AND P1, PT, R166, R239, PT ;  /* 0x000000efa600720c */ /* 0x000fc80003f26270 */
[----:B------:R-:W-:Y:S01]  /*8be0*/  ISETP.LT.OR P1, PT, R166, R244, P1 ;  /* 0x000000f4a600720c */ /* 0x000fe20000f21670 */
[----:B------:R-:W1:Y:S01]  /*8bf0*/  MUFU.TANH R165, R165 ;  /* 0x000000a500a57308 */ /* 0x000e620000002400 */
[----:B--2---:R-:W-:Y:S02]  /*8c00*/  FSEL R166, R2, -INF , !P0 ;  /* 0xff80000002a67808 */ /* 0x004fe40004000000 */
[----:B------:R-:W-:Y:S02]  /*8c10*/  PLOP3.LUT P0, PT, PT, PT, UP0, 0x80, 0x0 ;  /* 0x000000000000781c */ /* 0x000fe40003f0f008 */
[----:B---3--:R-:W-:Y:S02]  /*8c20*/  FSEL R177, R177, -INF , !P6 ;  /* 0xff800000b1b17808 */ /* 0x008fe40007000000 */
[----:B-1----:R-:W-:-:S09]  /*8c30*/  FSEL R165, R165, -INF , !P1 ;  /* 0xff800000a5a57808 */ /* 0x002fd20004800000 */
[----:B------:R-:W-:Y:S05]  /*8c40*/  @!P0 BRA `(.L_x_2225) ;  /* 0x0000000400448947 */ /* 0x000fea0003800000 */
        /* <DEDUP_REMOVED lines=79> */
.L_x_2227:
[----:B------:R-:W-:Y:S05]  /*9140*/  BSYNC B0 ;  /* 0x0000000000007941 */ /* 0x000fea0003800000 */
.L_x_2226:
[----:B------:R-:W0:Y:S02]  /*9150*/  LDGDEPBAR ;  /* 0x00000000000079af */ /* 0x000e240000000000 */
.L_x_2225:
[----:B--2---:R-:W-:Y:S01]  /*9160*/  FMNMX.FTZ R6, R164, R27, !PT ;  /* 0x0000001ba4067209 */ /* 0x004fe20007810000 */
[----:B------:R-:W-:Y:S01]  /*9170*/  LDSM.16.MT88.4 R16, [R221+0x18000] ;  /* 0x01800000dd10783b */ /* 0x000fe20000004200 */
[----:B-1----:R-:W-:Y:S02]  /*9180*/  FMNMX.FTZ R5, R3, R26, !PT ;  /* 0x0000001a03057209 */ /* 0x002fe40007810000 */
        /* <DEDUP_REMOVED lines=39> */
[C---:B------:R-:W-:Y:S01]  /*9400*/  FMUL.FTZ R178, R2.reuse, UR23 ;  /* 0x0000001702b27c20 */ /* 0x040fe20008410000 */
[----:B--2---:R-:W-:Y:S02]  /*9410*/  FMNMX.FTZ R0, R5, R0, !PT ;  /* 0x0000000005007209 */ /* 0x004fe40007810000 */
[----:B------:R-:W-:Y:S02]  /*9420*/  FSEL R5, R2, RZ, P6 ;  /* 0x000000ff02057208 */ /* 0x000fe40003000000 */
[----:B------:R-:W-:Y:S02]  /*9430*/  FSEL R178, R178, RZ, P6 ;  /* 0x000000ffb2b27208 */ /* 0x000fe40003000000 */
[----:B------:R-:W-:Y:S01]  /*9440*/  FSETP.NEU.FTZ.AND P1, PT, R0, -INF , PT ;  /* 0xff8000000000780b */ /* 0x000fe20003f3d000 */
[----:B------:R-:W-:Y:S02]  /*9450*/  FADD.FTZ R4, R164, -R5 ;  /* 0x80000005a4047221 */ /* 0x000fe40000010000 */
[--C-:B------:R-:W-:Y:S01]  /*9460*/  FFMA.FTZ R171, R167, UR23, -R178.reuse ;  /* 0x00000017a7ab7c23 */ /* 0x100fe200080108b2 */
[C---:B------:R-:W-:Y:S01]  /*9470*/  FMUL.FTZ R167, R0.reuse, UR23 ;  /* 0x0000001700a77c20 */ /* 0x040fe20008410000 */
[--C-:B------:R-:W-:Y:S01]  /*9480*/  FFMA.FTZ R172, R27, UR23, -R178.reuse ;  /* 0x000000171bac7c23 */ /* 0x100fe200080108b2 */
[--C-:B------:R-:W-:Y:S01]  /*9490*/  FFMA.FTZ R169, R25, UR23, -R178.reuse ;  /* 0x0000001719a97c23 */ /* 0x100fe200080108b2 */
[----:B------:R-:W-:Y:S01]  /*94a0*/  FSEL R6, R0, RZ, P1 ;  /* 0x000000ff00067208 */ /* 0x000fe20000800000 */
[----:B------:R-:W-:Y:S01]  /*94b0*/  FFMA.FTZ R170, R185, UR23, -R178 ;  /* 0x00000017b9aa7c23 */ /* 0x000fe200080108b2 */
[----:B------:R-:W-:Y:S01]  /*94c0*/  FSEL R167, R167, RZ, P1 ;  /* 0x000000ffa7a77208 */ /* 0x000fe20000800000 */
[----:B------:R-:W-:Y:S01]  /*94d0*/  FMUL.FTZ R175, R4, UR23 ;  /* 0x0000001704af7c20 */ /* 0x000fe20008410000 */
[----:B------:R-:W-:Y:S01]  /*94e0*/  MUFU.EX2 R172, R172 ;  /* 0x000000ac00ac7308 */ /* 0x000fe20000000800 */
[----:B------:R-:W-:Y:S01]  /*94f0*/  FADD.FTZ R6, R3, -R6 ;  /* 0x8000000603067221 */ /* 0x000fe20000010000 */
[--C-:B------:R-:W-:Y:S01]  /*9500*/  FFMA.FTZ R185, R35, UR23, -R178.reuse ;  /* 0x0000001723b97c23 */ /* 0x100fe200080108b2 */
[--C-:B------:R-:W-:Y:S01]  /*9510*/  FFMA.FTZ R168, R26, UR23, -R167.reuse ;  /* 0x000000171aa87c23 */ /* 0x100fe200080108a7 */
[--C-:B------:R-:W-:Y:S01]  /*9520*/  FFMA.FTZ R14, R24, UR23, -R167.reuse ;  /* 0x00000017180e7c23 */ /* 0x100fe200080108a7 */
[--C-:B------:R-:W-:Y:S01]  /*9530*/  FFMA.FTZ R15, R180, UR23, -R167.reuse ;  /* 0x00000017b40f7c23 */ /* 0x100fe200080108a7 */
[----:B------:R-:W1:Y:S01]  /*9540*/  LDSM.16.MT88.4 R24, [R224+0x18000] ;  /* 0x01800000e018783b */ /* 0x000e620000004200 */
        /* <DEDUP_REMOVED lines=27> */
[----:B------:R-:W-:Y:S01]  /*9700*/  FFMA.FTZ R178, R177, UR23, -R178 ;  /* 0x00000017b1b27c23 */ /* 0x000fe200080108b2 */
[--C-:B------:R-:W-:Y:S01]  /*9710*/  FFMA.FTZ R177, R174, UR23, -R167.reuse ;  /* 0x00000017aeb17c23 */ /* 0x100fe200080108a7 */
        /* <DEDUP_REMOVED lines=191> */
[----:B------:R-:W3:Y:S06]  /*a310*/  LDSM.16.MT88.4 R20, [R222+0x1e000] ;  /* 0x01e00000de14783b */ /* 0x000eec0000004200 */
[----:B------:R-:W-:Y:S08]  /*a320*/  MUFU.EX2 R195, R195 ;  /* 0x000000c300c37308 */ /* 0x000ff00000000800 */
[----:B------:R-:W4:Y:S01]  /*a330*/  MUFU.EX2 R196, R196 ;  /* 0x000000c400c47308 */ /* 0x000f220000000800 */
[C---:B-1----:R-:W-:Y:S06]  /*a340*/  HMMA.16816.F32 R100, R4.reuse, R24, R100 ;  /* 0x000000180464723c */ /* 0x042fec0000001864 */
[C---:B------:R-:W-:Y:S01]  /*a350*/  HMMA.16816.F32 R104, R4.reuse, R26, R104 ;  /* 0x0000001a0468723c */ /* 0x040fe20000001868 */
[----:B------:R-:W1:Y:S01]  /*a360*/  LDSM.16.MT88.4 R24, [R220+0x1e000] ;  /* 0x01e00000dc18783b */ /* 0x000e620000004200 */
[----:B------:R-:W-:Y:S04]  /*a370*/  MUFU.EX2 R197, R197 ;  /* 0x000000c500c57308 */ /* 0x000fe80000000800 */
        /* <DEDUP_REMOVED lines=8> */
[----:B------:R-:W3:Y:S08]  /*a400*/  MUFU.EX2 R192, R192 ;  /* 0x000000c000c07308 */ /* 0x000ef00000000800 */
[----:B------:R-:W-:Y:S01]  /*a410*/  MUFU.EX2 R190, R190 ;  /* 0x000000be00be7308 */ /* 0x000fe20000000800 */
[C---:B-1----:R-:W-:Y:S07]  /*a420*/  HMMA.16816.F32 R124, R4.reuse, R24, R124 ;  /* 0x00000018047c723c */ /* 0x042fee000000187c */
[----:B------:R-:W1:Y:S01]  /*a430*/  MUFU.EX2 R199, R199 ;  /* 0x000000c700c77308 */ /* 0x000e620000000800 */
[----:B------:R-:W-:Y:S01]  /*a440*/  HMMA.16816.F32 R128, R4, R26, R128 ;  /* 0x0000001a0480723c */ /* 0x000fe20000001880 */
[----:B------:R-:W1:Y:S06]  /*a450*/  LDSM.16.MT88.4 R24, [R224+0x1a800] ;  /* 0x01a80000e018783b */ /* 0x000e6c0000004200 */
[----:B------:R-:W-:Y:S01]  /*a460*/  MUFU.EX2 R183, R183 ;  /* 0x000000b700b77308 */ /* 0x000fe20000000800 */
[----:B------:R-:W-:Y:S01]  /*a470*/  F2FP.F16.F32.PACK_AB R4, R185, R180 ;  /* 0x000000b4b904723e */ /* 0x000fe200000000ff */
[----:B------:R-:W-:Y:S01]  /*a480*/  FADD.FTZ R180, R180, R169 ;  /* 0x000000a9b4b47221 */ /* 0x000fe20000010000 */
[----:B--2---:R-:W-:Y:S01]  /*a490*/  F2FP.F16.F32.PACK_AB R5, R189, R184 ;  /* 0x000000b8bd05723e */ /* 0x004fe200000000ff */
[----:B------:R-:W-:Y:S01]  /*a4a0*/  FADD.FTZ R184, R184, R173 ;  /* 0x000000adb8b87221 */ /* 0x000fe20000010000 */
[----:B------:R-:W-:-:S03]  /*a4b0*/  F2FP.F16.F32.PACK_AB R6, R187, R182 ;  /* 0x000000b6bb06723e */ /* 0x000fc600000000ff */
[----:B------:R-:W2:Y:S01]  /*a4c0*/  MUFU.EX2 R188, R188 ;  /* 0x000000bc00bc7308 */ /* 0x000ea20000000800 */
[----:B----4-:R-:W-:Y:S01]  /*a4d0*/  F2FP.F16.F32.PACK_AB R7, R191, R186 ;  /* 0x000000babf07723e */ /* 0x010fe200000000ff */
[----:B------:R-:W-:Y:S01]  /*a4e0*/  FADD.FTZ R185, R185, R180 ;  /* 0x000000b4b9b97221 */ /* 0x000fe20000010000 */
[----:B------:R-:W-:-:S03]  /*a4f0*/  FADD.FTZ R189, R189, R184 ;  /* 0x000000b8bdbd7221 */ /* 0x000fc60000010000 */
[----:B------:R-:W-:Y:S02]  /*a500*/  FADD.FTZ R14, R182, R185 ;  /* 0x000000b9b60e7221 */ /* 0x000fe40000010000 */
[----:B-----5:R-:W-:Y:S01]  /*a510*/  HMMA.16816.F32 R152, R4, R16, R152 ;  /* 0x000000100498723c */ /* 0x020fe20000001898 */
[----:B------:R-:W-:Y:S01]  /*a520*/  MUFU.EX2 R179, R179 ;  /* 0x000000b300b37308 */ /* 0x000fe20000000800 */
[----:B------:R-:W-:-:S04]  /*a530*/  FADD.FTZ R14, R187, R14 ;  /* 0x0000000ebb0e7221 */ /* 0x000fc80000010000 */
[C---:B------:R-:W-:Y:S01]  /*a540*/  HMMA.16816.F32 R148, R4.reuse, R18, R148 ;  /* 0x000000120494723c */ /* 0x040fe20000001894 */
[----:B------:R-:W4:Y:S02]  /*a550*/  LDSM.16.MT88.4 R16, [R221+0x1a800] ;  /* 0x01a80000dd10783b */ /* 0x000f240000004200 */
[----:B------:R-:W-:Y:S03]  /*a560*/  MUFU.EX2 R178, R178 ;  /* 0x000000b200b27308 */ /* 0x000fe60000000800 */
[C---:B---3--:R-:W-:Y:S05]  /*a570*/  HMMA.16816.F32 R160, R4.reuse, R20, R160 ;  /* 0x0000001404a0723c */ /* 0x048fea00000018a0 */
[----:B------:R-:W-:Y:S01]  /*a580*/  MUFU.EX2 R176, R176 ;  /* 0x000000b000b07308 */ /* 0x000fe20000000800 */
[C---:B------:R-:W-:Y:S01]  /*a590*/  HMMA.16816.F32 R156, R4.reuse, R22, R156 ;  /* 0x00000016049c723c */ /* 0x040fe2000000189c */
[----:B------:R-:W3:Y:S05]  /*a5a0*/  LDSM.16.MT88.4 R20, [R222+0x1a800] ;  /* 0x01a80000de14783b */ /* 0x000eea0000004200 */
[C---:B------:R-:W-:Y:S01]  /*a5b0*/  HMMA.16816.F32 R136, R4.reuse, R28, R136 ;  /* 0x0000001c0488723c */ /* 0x040fe20000001888 */
[----:B------:R-:W5:Y:S05]  /*a5c0*/  MUFU.EX2 R177, R177 ;  /* 0x000000b100b17308 */ /* 0x000f6a0000000800 */
[C---:B------:R-:W-:Y:S01]  /*a5d0*/  HMMA.16816.F32 R132, R4.reuse, R30, R132 ;  /* 0x0000001e0484723c */ /* 0x040fe20000001884 */
[----:B------:R-:W2:Y:S02]  /*a5e0*/  LDSM.16.MT88.4 R28, [R224+0x1c800] ;  /* 0x01c80000e01c783b */ /* 0x000ea40000004200 */
[----:B------:R-:W-:Y:S03]  /*a5f0*/  MUFU.EX2 R174, R174 ;  /* 0x000000ae00ae7308 */ /* 0x000fe60000000800 */
[C---:B-1----:R-:W-:Y:S05]  /*a600*/  HMMA.16816.F32 R36, R4.reuse, R24, R36 ;  /* 0x000000180424723c */ /* 0x042fea0000001824 */
[----:B------:R-:W1:Y:S01]  /*a610*/  MUFU.EX2 R181, R181 ;  /* 0x000000b500b57308 */ /* 0x000e620000000800 */
        /* <DEDUP_REMOVED lines=32> */
[C---:B-----5:R-:W-:Y:S06]  /*a820*/  HMMA.16816.F32 R108, R4.reuse, R24, R108 ;  /* 0x00000018046c723c */ /* 0x060fec000000186c */
[C---:B------:R-:W-:Y:S01]  /*a830*/  HMMA.16816.F32 R112, R4.reuse, R26, R112 ;  /* 0x0000001a0470723c */ /* 0x040fe20000001870 */
[----:B------:R-:W5:Y:S05]  /*a840*/  LDSM.16.MT88.4 R24, [R222+0x19000] ;  /* 0x01900000de18783b */ /* 0x000f6a0000004200 */
        /* <DEDUP_REMOVED lines=8> */
[----:B------:R-:W-:-:S03]  /*a8d0*/  F2FP.F16.F32.PACK_AB R7, R199, R190 ;  /* 0x000000bec707723e */ /* 0x000fc600000000ff */
[----:B------:R-:W-:-:S04]  /*a8e0*/  FADD.FTZ R197, R197, R196 ;  /* 0x000000c4c5c57221 */ /* 0x000fc80000010000 */
[----:B--2---:R-:W-:Y:S01]  /*a8f0*/  HMMA.16816.F32 R160, R4, R28, R160 ;  /* 0x0000001c04a0723c */ /* 0x004fe200000018a0 */
[----:B------:R-:W-:-:S05]  /*a900*/  FADD.FTZ R198, R198, R197 ;  /* 0x000000c5c6c67221 */ /* 0x000fca0000010000 */
        /* <DEDUP_REMOVED lines=57> */
[----:B------:R-:W1:Y:S04]  /*aca0*/  LDSM.16.MT88.4 R16, [R224+0x1d800] ;  /* 0x01d80000e010783b */ /* 0x000e680000004200 */
[----:B------:R-:W-:Y:S01]  /*acb0*/  STL [R1+0x10], R234 ;  /* 0x000010ea01007387 */ /* 0x000fe20000100800 */
[C---:B-----5:R-:W-:Y:S06]  /*acc0*/  HMMA.16816.F32 R160, R4.reuse, R24, R160 ;  /* 0x0000001804a0723c */ /* 0x060fec00000018a0 */
[C---:B------:R-:W-:Y:S01]  /*acd0*/  HMMA.16816.F32 R156, R4.reuse, R26, R156 ;  /* 0x0000001a049c723c */ /* 0x040fe2000000189c */
[----:B------:R-:W4:Y:S05]  /*ace0*/  LDSM.16.MT88.4 R24, [R222+0x1b800] ;  /* 0x01b80000de18783b */ /* 0x000f2a0000004200 */
        /* <DEDUP_REMOVED lines=12> */
[C---:B----4-:R-:W-:Y:S06]  /*adb0*/  HMMA.16816.F32 R44, R4.reuse, R24, R44 ;  /* 0x00000018042c723c */ /* 0x050fec000000182c */
[C---:B------:R-:W-:Y:S01]  /*adc0*/  HMMA.16816.F32 R48, R4.reuse, R26, R48 ;  /* 0x0000001a0430723c */ /* 0x040fe20000001830 */
[----:B------:R-:W-:Y:S05]  /*add0*/  LDSM.16.MT88.4 R24, [R224+0x1f800] ;  /* 0x01f80000e018783b */ /* 0x000fea0000004200 */
[C---:B------:R-:W-:Y:S06]  /*ade0*/  HMMA.16816.F32 R52, R4.reuse, R164, R52 ;  /* 0x000000a40434723c */ /* 0x040fec0000001834 */
[C---:B------:R-:W-:Y:S01]  /*adf0*/  HMMA.16816.F32 R56, R4.reuse, R166, R56 ;  /* 0x000000a60438723c */ /* 0x040fe20000001838 */
[----:B------:R-:W3:Y:S05]  /*ae00*/  LDSM.16.MT88.4 R164, [R221+0x1d800] ;  /* 0x01d80000dda4783b */ /* 0x000eea0000004200 */
[C---:B-1----:R-:W-:Y:S06]  /*ae10*/  HMMA.16816.F32 R116, R4.reuse, R16, R116 ;  /* 0x000000100474723c */ /* 0x042fec0000001874 */
[----:B------:R-:W-:Y:S01]  /*ae20*/  HMMA.16816.F32 R60, R4, R20, R60 ;  /* 0x00000014043c723c */ /* 0x000fe2000000183c */
[----:B------:R-:W-:-:S04]  /*ae30*/  FADD.FTZ R16, R186, R189 ;  /* 0x000000bdba107221 */ /* 0x000fc80000010000 */
[----:B------:R-:W-:Y:S01]  /*ae40*/  FADD.FTZ R16, R191, R16 ;  /* 0x00000010bf107221 */ /* 0x000fe20000010000 */
[----:B------:R-:W-:Y:S01]  /*ae50*/  HMMA.16816.F32 R64, R4, R22, R64 ;  /* 0x000000160440723c */ /* 0x000fe20000001840 */
[----:B------:R-:W1:Y:S02]  /*ae60*/  LDSM.16.MT88.4 R20, [R222+0x1f800] ;  /* 0x01f80000de14783b */ /* 0x000e640000004200 */
[----:B------:R-:W-:-:S03]  /*ae70*/  FADD.FTZ R3, R193, R16 ;  /* 0x00000010c1037221 */ /* 0x000fc60000010000 */
[----:B------:R-:W-:Y:S01]  /*ae80*/  HMMA.16816.F32 R92, R4, R28, R92 ;  /* 0x0000001c045c723c */ /* 0x000fe2000000185c */
[----:B------:R-:W-:-:S04]  /*ae90*/  FADD.FTZ R3, R192, R3 ;  /* 0x00000003c0037221 */ /* 0x000fc80000010000 */
[----:B------:R-:W-:Y:S01]  /*aea0*/  FADD.FTZ R190, R190, R3 ;  /* 0x00000003bebe7221 */ /* 0x000fe20000010000 */
[----:B------:R-:W-:Y:S01]  /*aeb0*/  HMMA.16816.F32 R96, R4, R30, R96 ;  /* 0x0000001e0460723c */ /* 0x000fe20000001860 */
[----:B------:R-:W4:Y:S01]  /*aec0*/  LDSM.16.MT88.4 R28, [R220+0x1f800] ;  /* 0x01f80000dc1c783b */ /* 0x000f220000004200 */
[----:B------:R-:W-:Y:S01]  /*aed0*/  MOV R3, R0 ;  /* 0x0000000000037202 */ /* 0x000fe20000000f00 */
[----:B------:R-:W-:-:S03]  /*aee0*/  FADD.FTZ R199, R199, R190 ;  /* 0x000000bec7c77221 */ /* 0x000fc60000010000 */
[----:B--2---:R-:W-:Y:S01]  /*aef0*/  HMMA.16816.F32 R76, R4, R32, R76 ;  /* 0x00000020044c723c */ /* 0x004fe2000000184c */
[----:B------:R-:W-:-:S04]  /*af00*/  FADD.FTZ R176, R176, R199 ;  /* 0x000000c7b0b07221 */ /* 0x000fc80000010000 */
[----:B------:R-:W-:Y:S01]  /*af10*/  FADD.FTZ R177, R177, R176 ;  /* 0x000000b0b1b17221 */ /* 0x000fe20000010000 */
[----:B------:R-:W-:Y:S03]  /*af20*/  HMMA.16816.F32 R80, R4, R34, R80 ;  /* 0x000000220450723c */ /* 0x000fe60000001850 */
[----:B------:R-:W-:-:S03]  /*af30*/  FADD.FTZ R174, R174, R177 ;  /* 0x000000b1aeae7221 */ /* 0x000fc60000010000 */
[----:B---3--:R-:W-:Y:S01]  /*af40*/  HMMA.16816.F32 R84, R4, R164, R84 ;  /* 0x000000a40454723c */ /* 0x008fe20000001854 */
[----:B------:R-:W-:-:S05]  /*af50*/  FADD.FTZ R232, R181, R174 ;  /* 0x000000aeb5e87221 */ /* 0x000fca0000010000 */
[----:B------:R2:W-:Y:S01]  /*af60*/  STL [R1+0x4], R232 ;  /* 0x000004e801007387 */ /* 0x0005e20000100800 */
[----:B------:R-:W-:Y:S01]  /*af70*/  HMMA.16816.F32 R88, R4, R166, R88 ;  /* 0x000000a60458723c */ /* 0x000fe20000001858 */
[----:B------:R-:W-:-:S05]  /*af80*/  MOV R164, R2 ;  /* 0x0000000200a47202 */ /* 0x000fca0000000f00 */
[C---:B------:R-:W-:Y:S06]  /*af90*/  HMMA.16816.F32 R100, R4.reuse, R24, R100 ;  /* 0x000000180464723c */ /* 0x040fec0000001864 */
[C---:B------:R-:W-:Y:S06]  /*afa0*/  HMMA.16816.F32 R104, R4.reuse, R26, R104 ;  /* 0x0000001a0468723c */ /* 0x040fec0000001868 */
[C---:B-1----:R-:W-:Y:S06]  /*afb0*/  HMMA.16816.F32 R108, R4.reuse, R20, R108 ;  /* 0x00000014046c723c */ /* 0x042fec000000186c */
[C---:B------:R-:W-:Y:S06]  /*afc0*/  HMMA.16816.F32 R112, R4.reuse, R22, R112 ;  /* 0x000000160470723c */ /* 0x040fec0000001870 */
[C---:B------:R-:W-:Y:S06]  /*afd0*/  HMMA.16816.F32 R120, R4.reuse, R18, R120 ;  /* 0x000000120478723c */ /* 0x040fec0000001878 */
[C---:B----4-:R-:W-:Y:S06]  /*afe0*/  HMMA.16816.F32 R124, R4.reuse, R28, R124 ;  /* 0x0000001c047c723c */ /* 0x050fec000000187c */
[----:B------:R-:W-:Y:S01]  /*aff0*/  HMMA.16816.F32 R128, R4, R30, R128 ;  /* 0x0000001e0480723c */ /* 0x000fe20000001880 */
[----:B------:R-:W-:-:S08]  /*b000*/  NOP ;  /* 0x0000000000007918 */ /* 0x000fd00000000000 */
[----:B--2---:R-:W-:-:S15]  /*b010*/  @!P0 BRA `(.L_x_2224) ;  /* 0x0000004000408947 */ /* 0x004fde0003800000 */
        /* <DEDUP_REMOVED lines=10> */
[----:B------:R-:W-:Y:S02]  /*b0c0*/  MOV R22, UR6 ;  /* 0x0000000600167c02 */ /* 0x000fe40008000f00 */
[----:B------:R-:W-:Y:S01]  /*b0d0*/  MOV R23, UR7 ;  /* 0x0000000700177c02 */ /* 0x000fe20008000f00 */
[----:B------:R-:W-:Y:S01]  /*b0e0*/  UIADD3 UR4, UR7, UR4, URZ ;  /* 0x0000000407047290 */ /* 0x000fe2000fffe03f */
[----:B------:R-:W-:Y:S02]  /*b0f0*/  LEA R3, P0, R22, R8, 0x6 ;  /* 0x0000000816037211 */ /* 0x000fe400078030ff */
[----:B------:R-:W3:Y:S03]  /*b100*/  @!P3 LDC.64 R20, c[0x0][0x220] ;  /* 0x00008800ff14bb82 */ /* 0x000ee60000000a00 */
[----:B------:R-:W-:-:S02]  /*b110*/  MOV R15, UR4 ;  /* 0x00000004000f7c02 */ /* 0x000fc40008000f00 */
[C---:B-1----:R-:W-:Y:S02]  /*b120*/  @!P5 LEA R26, P1, R3.reuse, R6, 0x1 ;  /* 0x00000006031ad211 */ /* 0x042fe400078208ff */
[----:B------:R-:W-:Y:S01]  /*b130*/  LEA.HI.X R22, R22, R11, R15, 0x6, P0 ;  /* 0x0000000b16167211 */ /* 0x000fe200000f340f */
[----:B------:R-:W1:Y:S01]  /*b140*/  @!P2 LDC.64 R18, c[0x0][0x220] ;  /* 0x00008800ff12ab82 */ /* 0x000e620000000a00 */
[----:B------:R-:W-:Y:S02]  /*b150*/  @P5 STS.128 [R238+0x18000], RZ ;  /* 0x018000ffee005388 */ /* 0x000fe40000000c00 */
[----:B------:R-:W-:-:S05]  /*b160*/  @!P5 LEA.HI.X R27, R3, R7, R22, 0x1, P1 ;  /* 0x00000007031bd211 */ /* 0x000fca00008f0c16 */
[----:B------:R-:W4:Y:S01]  /*b170*/  @!P5 LDC.64 R16, c[0x0][0x220] ;  /* 0x00008800ff10db82 */ /* 0x000f220000000a00 */
[C---:B--2---:R-:W-:Y:S01]  /*b180*/  @!P4 LEA R24, P0, R3.reuse, R4, 0x1 ;  /* 0x000000040318c211 */ /* 0x044fe200078008ff */
[----:B------:R-:W-:Y:S01]  /*b190*/  @!PT LDS RZ, [RZ] ;  /* 0x00000000fffff984 */ /* 0x000fe20000000800 */
[----:B------:R-:W-:Y:S01]  /*b1a0*/  @!PT LDS RZ, [RZ] ;  /* 0x00000000fffff984 */ /* 0x000fe20000000800 */
[----:B------:R-:W-:Y:S01]  /*b1b0*/  @!PT LDS RZ, [RZ] ;  /* 0x00000000fffff984 */ /* 0x000fe20000000800 */
[----:B------:R2:W-:Y:S03]  /*b1c0*/  @!P5 LDGSTS.E.BYPASS.LTC128B.128 [R238+0x18000], desc[UR30][R26.64] ;  /* 0x180000001aeedfae */ /* 0x0005e6000b901d5e */
[C---:B------:R-:W-:Y:S01]  /*b1d0*/  @!P4 LEA.HI.X R25, R3.reuse, R5, R22, 0x1, P0 ;  /* 0x000000050319c211 */ /* 0x040fe200000f0c16 */
[----:B------:R-:W-:Y:S02]  /*b1e0*/  @P4 STS.128 [R238+0x1a000], RZ ;  /* 0x01a000ffee004388 */ /* 0x000fe40000000c00 */
[----:B------:R-:W5:Y:S01]  /*b1f0*/  @!P4 LDC.64 R14, c[0x0][0x220] ;  /* 0x00008800ff0ecb82 */ /* 0x000f620000000a00 */
[C---:B---3--:R-:W-:Y:S01]  /*b200*/  @!P3 LEA R28, P0, R3.reuse, R20, 0x1 ;  /* 0x00000014031cb211 */ /* 0x048fe200078008ff */
[----:B------:R-:W-:Y:S01]  /*b210*/  @!PT LDS RZ, [RZ] ;  /* 0x00000000fffff984 */ /* 0x000fe20000000800 */
[----:B------:R-:W-:Y:S01]  /*b220*/  @!PT LDS RZ, [RZ] ;  /* 0x00000000fffff984 */ /* 0x000fe20000000800 */
[----:B------:R-:W-:Y:S01]  /*b230*/  @!PT LDS RZ, [RZ] ;  /* 0x00000000fffff984 */ /* 0x000fe20000000800 */
[----:B------:R-:W-:Y:S01]  /*b240*/  @!P4 LDGSTS.E.BYPASS.LTC128B.128 [R238+0x1a000], desc[UR30][R24.64+0x80] ;  /* 0x1a00008018eecfae */ /* 0x000fe2000b901d5e */
[----:B------:R-:W-:-:S02]  /*b250*/  IADD3 R20, P6, R3, UR38, RZ ;  /* 0x0000002603147c10 */ /* 0x000fc4000ffde0ff */
[C-C-:B------:R-:W-:Y:S01]  /*b260*/  @!P3 LEA.HI.X R29, R3.reuse, R21, R22.reuse, 0x1, P0 ;  /* 0x00000015031db211 */ /* 0x140fe200000f0c16 */
[----:B------:R-:W-:Y:S02]  /*b270*/  @P3 STS.128 [R238+0x1c000], RZ ;  /* 0x01c000ffee003388 */ /* 0x000fe40000000c00 */
[----:B------:R-:W2:Y:S01]  /*b280*/  @!P3 LDC.64 R6, c[0x0][0x220] ;  /* 0x00008800ff06bb82 */ /* 0x000ea20000000a00 */
[C---:B-1----:R-:W-:Y:S01]  /*b290*/  @!P2 LEA R18, P0, R3.reuse, R18, 0x1 ;  /* 0x000000120312a211 */ /* 0x042fe200078008ff */
[----:B------:R-:W-:Y:S01]  /*b2a0*/  @!PT LDS RZ, [RZ] ;  /* 0x00000000fffff984 */ /* 0x000fe20000000800 */
[----:B------:R-:W-:Y:S01]  /*b2b0*/  @!PT LDS RZ, [RZ] ;  /* 0x00000000fffff984 */ /* 0x000fe20000000800 */
[----:B------:R-:W-:Y:S01]  /*b2c0*/  @!PT LDS RZ, [RZ] ;  /* 0x00000000fffff984 */ /* 0x000fe20000000800 */
[----:B------:R-:W-:Y:S03]  /*b2d0*/  @!P3 LDGSTS.E.BYPASS.LTC128B.128 [R238+0x1c000], desc[UR30][R28.64+0x100] ;  /* 0x1c0001001ceebfae */ /* 0x000fe6000b901d5e */
        /* <DEDUP_REMOVED lines=11> */
[----:B-----5:R-:W-:-:S03]  /*b390*/  @!P4 LEA R14, P6, R20, R14, 0x1 ;  /* 0x0000000e140ec211 */ /* 0x020fc600078c08ff */
[----:B------:R-:W-:Y:S01]  /*b3a0*/  @!PT LDS RZ, [RZ] ;  /* 0x00000000fffff984 */ /* 0x000fe20000000800 */
[----:B------:R-:W-:Y:S01]  /*b3b0*/  @!PT LDS RZ, [RZ] ;  /* 0x00000000fffff984 */ /* 0x000fe20000000800 */
[----:B------:R-:W-:Y:S01]  /*b3c0*/  @!PT LDS RZ, [RZ] ;  /* 0x00000000fffff984 */ /* 0x000fe20000000800 */
[----:B------:R3:W-:Y:S01]  /*b3d0*/  @!P5 LDGSTS.E.BYPASS.LTC128B.128 [R238+0x19000], desc[UR30][R30.64] ;  /* 0x190000001eeedfae */ /* 0x0007e2000b901d5e */
[C-C-:B------:R-:W-:Y:S02]  /*b3e0*/  @!P4 LEA.HI.X R15, R20.reuse, R15, R16.reuse, 0x1, P6 ;  /* 0x0000000f140fc211 */ /* 0x140fe400030f0c10 */
[C---:B--2---:R-:W-:Y:S01]  /*b3f0*/  @!P3 LEA R26, P1, R20.reuse, R6, 0x1 ;  /* 0x00000006141ab211 */ /* 0x044fe200078208ff */
        /* <DEDUP_REMOVED lines=21> */
[----:B------:R-:W4:Y:S04]  /*b550*/  LDSM.16.M88.4 R180, [R229+0x10800] ;  /* 0x01080000e5b4783b */ /* 0x000f280000000200 */
[----:B------:R-:W5:Y:S04]  /*b560*/  LDSM.16.M88.4 R172, [R229+0x11000] ;  /* 0x01100000e5ac783b */ /* 0x000f680000000200 */
[----:B---3--:R-:W3:Y:S04]  /*b570*/  LDSM.16.M88.4 R28, [R229+0x11800] ;  /* 0x01180000e51c783b */ /* 0x008ee80000000200 */
[----:B------:R-:W-:Y:S04]  /*b580*/  LDSM.16.M88.4 R4, [R228] ;  /* 0x00000000e404783b */ /* 0x000fe80000000200 */
[----:B------:R-:W3:Y:S04]  /*b590*/  LDSM.16.M88.4 R196, [R227] ;  /* 0x00000000e3c4783b */ /* 0x000ee80000000200 */
[----:B------:R-:W3:Y:S04]  /*b5a0*/  LDSM.16.M88.4 R192, [R219] ;  /* 0x00000000dbc0783b */ /* 0x000ee80000000200 */
[----:B------:R-:W3:Y:S04]  /*b5b0*/  LDSM.16.M88.4 R188, [R218] ;  /* 0x00000000dabc783b */ /* 0x000ee80000000200 */
[----:B------:R-:W3:Y:S04]  /*b5c0*/  LDSM.16.M88.4 R16, [R217] ;  /* 0x00000000d910783b */ /* 0x000ee80000000200 */
[----:B-1----:R-:W-:Y:S01]  /*b5d0*/  LDSM.16.M88.4 R32, [R226] ;  /* 0x00000000e220783b */ /* 0x002fe20000000200 */
[C---:B--2---:R-:W-:Y:S03]  /*b5e0*/  HMMA.16816.F32 R24, R164.reuse, R20, RZ ;  /* 0x00000014a418723c */ /* 0x044fe600000018ff */
[----:B------:R-:W-:Y:S04]  /*b5f0*/  LDSM.16.M88.4 R200, [R230+0xc000] ;  /* 0x00c00000e6c8783b */ /* 0x000fe80000000200 */
[----:B------:R-:W0:Y:S01]  /*b600*/  LDGDEPBAR ;  /* 0x00000000000079af */ /* 0x000e220000000000 */
[C---:B------:R-:W-:Y:S06]  /*b610*/  HMMA.16816.F32 R20, R164.reuse, R22, RZ ;  /* 0x00000016a414723c */ /* 0x040fec00000018ff */
[C---:B----4-:R-:W-:Y:S06]  /*b620*/  HMMA.16816.F32 R184, R164.reuse, R180, RZ ;  /* 0x000000b4a4b8723c */ /* 0x050fec00000018ff */
[C---:B-----5:R-:W-:Y:S06]  /*b630*/  HMMA.16816.F32 R176, R164.reuse, R172, RZ ;  /* 0x000000aca4b0723c */ /* 0x060fec00000018ff */
[C---:B------:R-:W-:Y:S06]  /*b640*/  HMMA.16816.F32 R180, R164.reuse, R182, RZ ;  /* 0x000000b6a4b4723c */ /* 0x040fec00000018ff */
[C---:B------:R-:W-:Y:S06]  /*b650*/  HMMA.16816.F32 R172, R164.reuse, R174, RZ ;  /* 0x000000aea4ac723c */ /* 0x040fec00000018ff */
[C---:B---3--:R-:W-:Y:S06]  /*b660*/  HMMA.16816.F32 R168, R164.reuse, R28, RZ ;  /* 0x0000001ca4a8723c */ /* 0x048fec00000018ff */
[----:B------:R-:W-:Y:S01]  /*b670*/  HMMA.16816.F32 R164, R164, R30, RZ ;  /* 0x0000001ea4a4723c */ /* 0x000fe200000018ff */
        /* <DEDUP_REMOVED lines=43> */
[C---:B------:R-:W-:Y:S06]  /*b930*/  HMMA.16816.F32 R184, R192.reuse, R32, R184 ;  /* 0x00000020c0b8723c */ /* 0x040fec00000018b8 */
        /* <DEDUP_REMOVED lines=8> */
[----:B------:R-:W-:Y:S01]  /*b9c0*/  LDSM.16.M88.4 R192, [R223+0x12800] ;  /* 0x01280000dfc0783b */ /* 0x000fe20000000200 */
[C---:B---3--:R-:W-:Y:S06]  /*b9d0*/  HMMA.16816.F32 R24, R16.reuse, R4, R24 ;  /* 0x000000041018723c */ /* 0x048fec0000001818 */
[C---:B------:R-:W-:Y:S01]  /*b9e0*/  HMMA.16816.F32 R20, R16.reuse, R6, R20 ;  /* 0x000000061014723c */ /* 0x040fe20000001814 */
[----:B------:R-:W2:Y:S05]  /*b9f0*/  LDSM.16.M88.4 R4, [R226+0x4000] ;  /* 0x00400000e204783b */ /* 0x000eaa0000000200 */
[C---:B----4-:R-:W-:Y:S06]  /*ba00*/  HMMA.16816.F32 R176, R16.reuse, R32, R176 ;  /* 0x0000002010b0723c */ /* 0x050fec00000018b0 */
[C---:B------:R-:W-:Y:S01]  /*ba10*/  HMMA.16816.F32 R172, R16.reuse, R34, R172 ;  /* 0x0000002210ac723c */ /* 0x040fe200000018ac */
[----:B------:R-:W3:Y:S05]  /*ba20*/  LDSM.16.M88.4 R32, [R223+0x13000] ;  /* 0x01300000df20783b */ /* 0x000eea0000000200 */
[C---:B------:R-:W-:Y:S06]  /*ba30*/  HMMA.16816.F32 R184, R16.reuse, R188, R184 ;  /* 0x000000bc10b8723c */ /* 0x040fec00000018b8 */
[C---:B------:R-:W-:Y:S01]  /*ba40*/  HMMA.16816.F32 R180, R16.reuse, R190, R180 ;  /* 0x000000be10b4723c */ /* 0x040fe200000018b4 */
[----:B------:R-:W-:Y:S05]  /*ba50*/  LDSM.16.M88.4 R188, [R216+0x2000] ;  /* 0x00200000d8bc783b */ /* 0x000fea0000000200 */
[C---:B-1----:R-:W-:Y:S06]  /*ba60*/  HMMA.16816.F32 R168, R16.reuse, R28, R168 ;  /* 0x0000001c10a8723c */ /* 0x042fec00000018a8 */
[----:B------:R-:W-:Y:S01]  /*ba70*/  HMMA.16816.F32 R164, R16, R30, R164 ;  /* 0x0000001e10a4723c */ /* 0x000fe200000018a4 */
[----:B------:R-:W1:Y:S04]  /*ba80*/  LDSM.16.M88.4 R16, [R223+0x13800] ;  /* 0x01380000df10783b */ /* 0x000e680000000200 */
        /* <DEDUP_REMOVED lines=10> */
[C---:B-1----:R-:W-:Y:S06]  /*bb30*/  HMMA.16816.F32 R168, R4.reuse, R16, R168 ;  /* 0x0000001004a8723c */ /* 0x042fec00000018a8 */
[----:B------:R-:W-:Y:S01]  /*bb40*/  HMMA.16816.F32 R164, R4, R18, R164 ;  /* 0x0000001204a4723c */ /* 0x000fe200000018a4 */
[----:B------:R-:W-:Y:S04]  /*bb50*/  LDSM.16.M88.4 R16, [R230+0x8000] ;  /* 0x00800000e610783b */ /* 0x000fe80000000200 */
[----:B------:R-:W1:Y:S01]  /*bb60*/  LDSM.16.M88.4 R4, [R229+0x14000] ;  /* 0x01400000e504783b */ /* 0x000e620000000200 */
        /* <DEDUP_REMOVED lines=45> */
[C---:B------:R-:W-:Y:S06]  /*be40*/  HMMA.16816.F32 R184, R4.reuse, R32, R184 ;  /* 0x0000002004b8723c */ /* 0x040fec00000018b8 */
[C---:B------:R-:W-:Y:S01]  /*be50*/  HMMA.16816.F32 R180, R4.reuse, R34, R180 ;  /* 0x0000002204b4723c */ /* 0x040fe200000018b4 */
[----:B------:R-:W3:Y:S05]  /*be60*/  LDSM.16.M88.4 R32, [R216+0x4800] ;  /* 0x00480000d820783b */ /* 0x000eea0000000200 */
[C---:B----4-:R-:W-:Y:S06]  /*be70*/  HMMA.16816.F32 R176, R4.reuse, R28, R176 ;  /* 0x0000001c04b0723c */ /* 0x050fec00000018b0 */
[----:B------:R-:W-:Y:S01]  /*be80*/  HMMA.16816.F32 R172, R4, R30, R172 ;  /* 0x0000001e04ac723c */ /* 0x000fe200000018ac */
[----:B------:R-:W4:Y:S04]  /*be90*/  LDSM.16.M88.4 R28, [R216+0x5000] ;  /* 0x00500000d81c783b */ /* 0x000f280000000200 */
[----:B------:R-:W5:Y:S01]  /*bea0*/  LDSM.16.M88.4 R4, [R229+0x16000] ;  /* 0x01600000e504783b */ /* 0x000f620000000200 */
        /* <DEDUP_REMOVED lines=8> */
[----:B------:R-:W-:Y:S05]  /*bf30*/  LDSM.16.M88.4 R32, [R228+0xc000] ;  /* 0x00c00000e420783b */ /* 0x000fea0000000200 */
[C---:B----4-:R-:W-:Y:S06]  /*bf40*/  HMMA.16816.F32 R176, R16.reuse, R28, R176 ;  /* 0x0000001c10b0723c */ /* 0x050fec00000018b0 */
[----:B------:R-:W-:Y:S01]  /*bf50*/  HMMA.16816.F32 R172, R16, R30, R172 ;  /* 0x0000001e10ac723c */ /* 0x000fe200000018ac */
[----:B------:R-:W2:Y:S04]  /*bf60*/  LDSM.16.M88.4 R28, [R207] ;  /* 0x00000000cf1c783b */ /* 0x000ea80000000200 */
[----:B------:R-:W-:Y:S01]  /*bf70*/  LDSM.16.M88.4 R16, [R226+0xc000] ;  /* 0x00c00000e210783b */ /* 0x000fe20000000200 */
[C---:B-----5:R-:W-:Y:S06]  /*bf80*/  HMMA.16816.F32 R24, R200.reuse, R4, R24 ;  /* 0x00000004c818723c */ /* 0x060fec0000001818 */
[C---:B------:R-:W-:Y:S01]  /*bf90*/  HMMA.16816.F32 R20, R200.reuse, R6, R20 ;  /* 0x00000006c814723c */ /* 0x040fe20000001814 */
[----:B------:R-:W3:Y:S05]  /*bfa0*/  LDSM.16.M88.4 R4, [R223+0x16000] ;  /* 0x01600000df04783b */ /* 0x000eea0000000200 */
[C---:B-1----:R-:W-:Y:S06]  /*bfb0*/  HMMA.16816.F32 R168, R200.reuse, R188, R168 ;  /* 0x000000bcc8a8723c */ /* 0x042fec00000018a8 */
[C---:B------:R-:W-:Y:S06]  /*bfc0*/  HMMA.16816.F32 R164, R200.reuse, R190, R164 ;  /* 0x000000bec8a4723c */ /* 0x040fec00000018a4 */
[C---:B------:R-:W-:Y:S06]  /*bfd0*/  HMMA.16816.F32 R176, R200.reuse, R192, R176 ;  /* 0x000000c0c8b0723c */ /* 0x040fec00000018b0 */
[----:B------:R-:W-:Y:S01]  /*bfe0*/  HMMA.16816.F32 R172, R200, R194, R172 ;  /* 0x000000c2c8ac723c */ /* 0x000fe200000018ac */
[----:B------:R-:W1:Y:S05]  /*bff0*/  LDSM.16.M88.4 R192, [R206] ;  /* 0x00000000cec0783b */ /* 0x000e6a0000000200 */
[C---:B--2---:R-:W-:Y:S06]  /*c000*/  HMMA.16816.F32 R24, R32.reuse, R28, R24 ;  /* 0x0000001c2018723c */ /* 0x044fec0000001818 */
[----:B------:R-:W-:Y:S01]  /*c010*/  HMMA.16816.F32 R188, R32, R30, R20 ;  /* 0x0000001e20bc723c */ /* 0x000fe20000001814 */
[----:B------:R-:W-:Y:S04]  /*c020*/  LDSM.16.M88.4 R28, [R225+0xc000] ;  /* 0x00c00000e11c783b */ /* 0x000fe80000000200 */
[----:B------:R-:W2:Y:S01]  /*c030*/  LDSM.16.M88.4 R20, [R216+0x6000] ;  /* 0x00600000d814783b */ /* 0x000ea20000000200 */
[C---:B------:R-:W-:Y:S06]  /*c040*/  HMMA.16816.F32 R184, R200.reuse, R196, R184 ;  /* 0x000000c4c8b8723c */ /* 0x040fec00000018b8 */
[----:B------:R-:W-:Y:S01]  /*c050*/  HMMA.16816.F32 R180, R200, R198, R180 ;  /* 0x000000c6c8b4723c */ /* 0x000fe200000018b4 */
[----:B------:R-:W4:Y:S05]  /*c060*/  LDSM.16.M88.4 R196, [R205] ;  /* 0x00000000cdc4783b */ /* 0x000f2a0000000200 */
[C---:B---3--:R-:W-:Y:S06]  /*c070*/  HMMA.16816.F32 R24, R16.reuse, R4, R24 ;  /* 0x000000041018723c */ /* 0x048fec0000001818 */
[----:B------:R-:W-:Y:S01]  /*c080*/  HMMA.16816.F32 R188, R16, R6, R188 ;  /* 0x0000000610bc723c */ /* 0x000fe200000018bc */
[----:B------:R-:W3:Y:S05]  /*c090*/  LDSM.16.M88.4 R4, [R223+0x16800] ;  /* 0x01680000df04783b */ /* 0x000eea0000000200 */
[C---:B-1----:R-:W-:Y:S06]  /*c0a0*/  HMMA.16816.F32 R184, R32.reuse, R192, R184 ;  /* 0x000000c020b8723c */ /* 0x042fec00000018b8 */
[----:B------:R-:W-:Y:S06]  /*c0b0*/  HMMA.16816.F32 R180, R32, R194, R180 ;  /* 0x000000c220b4723c */ /* 0x000fec00000018b4 */
[C---:B--2---:R-:W-:Y:S06]  /*c0c0*/  HMMA.16816.F32 R24, R28.reuse, R20, R24 ;  /* 0x000000141c18723c */ /* 0x044fec0000001818 */
[----:B------:R-:W-:Y:S01]  /*c0d0*/  HMMA.16816.F32 R188, R28, R22, R188 ;  /* 0x000000161cbc723c */ /* 0x000fe200000018bc */
[----:B------:R-:W1:Y:S05]  /*c0e0*/  LDSM.16.M88.4 R20, [R204] ;  /* 0x00000000cc14783b */ /* 0x000e6a0000000200 */
[C---:B----4-:R-:W-:Y:S06]  /*c0f0*/  HMMA.16816.F32 R176, R32.reuse, R196, R176 ;  /* 0x000000c420b0723c */ /* 0x050fec00000018b0 */
[----:B------:R-:W-:Y:S01]  /*c100*/  HMMA.16816.F32 R196, R32, R198, R172 ;  /* 0x000000c620c4723c */ /* 0x000fe200000018ac */
[----:B------:R-:W2:Y:S05]  /*c110*/  LDSM.16.M88.4 R172, [R216+0x6800] ;  /* 0x00680000d8ac783b */ /* 0x000eaa0000000200 */
[C---:B---3--:R-:W-:Y:S01]  /*c120*/  HMMA.16816.F32 R184, R16.reuse, R4, R184 ;  /* 0x0000000410b8723c */ /* 0x048fe200000018b8 */
[----:B------:R-:W-:Y:S01]  /*c130*/  FMUL.FTZ R25, R25, UR39 ;  /* 0x0000002719197c20 */ /* 0x000fe20008410000 */
[----:B------:R-:W-:Y:S01]  /*c140*/  FMUL.FTZ R3, R24, UR39 ;  /* 0x0000002718037c20 */ /* 0x000fe20008410000 */
[----:B------:R-:W-:Y:S01]  /*c150*/  FMUL.FTZ R193, R26, UR39 ;  /* 0x000000271ac17c20 */ /* 0x000fe20008410000 */
[----:B------:R-:W-:Y:S01]  /*c160*/  FMUL.FTZ R194, R27, UR39 ;  /* 0x000000271bc27c20 */ /* 0x000fe20008410000 */
[----:B------:R3:W4:Y:S01]  /*c170*/  MUFU.TANH R192, R25 ;  /* 0x0000001900c07308 */ /* 0x0007220000002400 */
[----:B------:R-:W-:Y:S01]  /*c180*/  HMMA.16816.F32 R180, R16, R6, R180 ;  /* 0x0000000610b4723c */ /* 0x000fe200000018b4 */
[----:B------:R-:W5:Y:S01]  /*c190*/  LDSM.16.M88.4 R4, [R223+0x17000] ;  /* 0x01700000df04783b */ /* 0x000f620000000200 */
[----:B------:R-:W-:Y:S01]  /*c1a0*/  FMUL.FTZ R188, R188, UR39 ;  /* 0x00000027bcbc7c20 */ /* 0x000fe20008410000 */
[----:B------:R-:W-:Y:S01]  /*c1b0*/  FMUL.FTZ R189, R189, UR39 ;  /* 0x00000027bdbd7c20 */ /* 0x000fe20008410000 */
[----:B------:R-:W-:Y:S01]  /*c1c0*/  FMUL.FTZ R190, R190, UR39 ;  /* 0x00000027bebe7c20 */ /* 0x000fe20008410000 */
[----:B------:R-:W-:-:S02]  /*c1d0*/  FMUL.FTZ R191, R191, UR39 ;  /* 0x00000027bfbf7c20 */ /* 0x000fc40008410000 */
[----:B------:R-:W2:Y:S08]  /*c1e0*/  MUFU.TANH R3, R3 ;  /* 0x0000000300037308 */ /* 0x000eb00000002400 */
[----:B------:R-:W4:Y:S01]  /*c1f0*/  MUFU.TANH R193, R193 ;  /* 0x000000c100c17308 */ /* 0x000f220000002400 */
[----:B---3--:R-:W3:Y:S01]  /*c200*/  LDSM.16.M88.4 R24, [R216+0x7000] ;  /* 0x00700000d818783b */ /* 0x008ee20000000200 */
[C---:B-1----:R-:W-:Y:S06]  /*c210*/  HMMA.16816.F32 R168, R32.reuse, R20, R168 ;  /* 0x0000001420a8723c */ /* 0x042fec00000018a8 */
[----:B------:R-:W-:Y:S01]  /*c220*/  HMMA.16816.F32 R164, R32, R22, R164 ;  /* 0x0000001620a4723c */ /* 0x000fe200000018a4 */
[----:B------:R-:W1:Y:S05]  /*c230*/  MUFU.TANH R194, R194 ;  /* 0x000000c200c27308 */ /* 0x000e6a0000002400 */
[C---:B--2---:R-:W-:Y:S03]  /*c240*/  HMMA.16816.F32 R184, R28.reuse, R172, R184 ;  /* 0x000000ac1cb8723c */ /* 0x044fe600000018b8 */
[----:B------:R-:W2:Y:S03]  /*c250*/  MUFU.TANH R188, R188 ;  /* 0x000000bc00bc7308 */ /* 0x000ea60000002400 */
[----:B------:R-:W-:Y:S01]  /*c260*/  HMMA.16816.F32 R180, R28, R174, R180 ;  /* 0x000000ae1cb4723c */ /* 0x000fe200000018b4 */
[----:B------:R-:W4:Y:S04]  /*c270*/  LDSM.16.M88.4 R172, [R223+0x17800] ;  /* 0x01780000dfac783b */ /* 0x000f280000000200 */
[----:B------:R-:W1:Y:S01]  /*c280*/  MUFU.TANH R189, R189 ;  /* 0x000000bd00bd7308 */ /* 0x000e620000002400 */
[C---:B-----5:R-:W-:Y:S06]  /*c290*/  HMMA.16816.F32 R176, R16.reuse, R4, R176 ;  /* 0x0000000410b0723c */ /* 0x060fec00000018b0 */
[----:B------:R-:W-:Y:S01]  /*c2a0*/  HMMA.16816.F32 R196, R16, R6, R196 ;  /* 0x0000000610c4723c */ /* 0x000fe200000018c4 */
[----:B------:R-:W5:Y:S01]  /*c2b0*/  LDSM.16.M88.4 R4, [R216+0x7800] ;  /* 0x00780000d804783b */ /* 0x000f620000000200 */
[----:B------:R-:W1:Y:S01]  /*c2c0*/  MUFU.TANH R190, R190 ;  /* 0x000000be00be7308 */ /* 0x000e620000002400 */
[----:B------:R-:W-:-:S04]  /*c2d0*/  DEPBAR.LE SB0, 0x0 ;  /* 0x000080000000791a */ /* 0x000fc80000000000 */
[----:B------:R-:W-:Y:S01]  /*c2e0*/  FMUL.FTZ R195, R184, UR39 ;  /* 0x00000027b8c37c20 */ /* 0x000fe20008410000 */
[----:B------:R-:W-:Y:S01]  /*c2f0*/  FMUL.FTZ R184, R185, UR39 ;  /* 0x00000027b9b87c20 */ /* 0x000fe20008410000 */
[----:B------:R-:W-:Y:S01]  /*c300*/  FMUL.FTZ R185, R186, UR39 ;  /* 0x00000027bab97c20 */ /* 0x000fe20008410000 */
[----:B------:R-:W-:Y:S01]  /*c310*/  FMUL.FTZ R186, R187, UR39 ;  /* 0x00000027bbba7c20 */ /* 0x000fe20008410000 */
[----:B------:R-:W1:Y:S01]  /*c320*/  MUFU.TANH R191, R191 ;  /* 0x000000bf00bf7308 */ /* 0x000e620000002400 */
[----:B------:R-:W-:Y:S01]  /*c330*/  FMUL.FTZ R33, R183, UR39 ;  /* 0x00000027b7217c20 */ /* 0x000fe20008410000 */
[----:B------:R-:W-:Y:S01]  /*c340*/  FMUL.FTZ R35, R182, UR39 ;  /* 0x00000027b6237c20 */ /* 0x000fe20008410000 */
[----:B------:R-:W-:-:S04]  /*c350*/  FMUL.FTZ R180, R180, UR39 ;  /* 0x00000027b4b47c20 */ /* 0x000fc80008410000 */
[C---:B---3--:R-:W-:Y:S01]  /*c360*/  HMMA.16816.F32 R176, R28.reuse, R24, R176 ;  /* 0x000000181cb0723c */ /* 0x048fe200000018b0 */
[----:B------:R-:W3:Y:S05]  /*c370*/  MUFU.TANH R195, R195 ;  /* 0x000000c300c37308 */ /* 0x000eea0000002400 */
[----:B------:R-:W-:Y:S01]  /*c380*/  HMMA.16816.F32 R196, R28, R26, R196 ;  /* 0x0000001a1cc4723c */ /* 0x000fe200000018c4 */
[----:B------:R-:W-:Y:S02]  /*c390*/  FMUL.FTZ R24, R181, UR39 ;  /* 0x00000027b5187c20 */ /* 0x000fe40008410000 */
[----:B------:R-:W1:Y:S03]  /*c3a0*/  MUFU.TANH R184, R184 ;  /* 0x000000b800b87308 */ /* 0x000e660000002400 */
[C---:B----4-:R-:W-:Y:S05]  /*c3b0*/  HMMA.16816.F32 R168, R16.reuse, R172, R168 ;  /* 0x000000ac10a8723c */ /* 0x050fea00000018a8 */
[----:B------:R-:W4:Y:S01]  /*c3c0*/  MUFU.TANH R185, R185 ;  /* 0x000000b900b97308 */ /* 0x000f220000002400 */
[----:B------:R-:W-:Y:S06]  /*c3d0*/  HMMA.16816.F32 R164, R16, R174, R164 ;  /* 0x000000ae10a4723c */ /* 0x000fec00000018a4 */
[----:B------:R-:W-:Y:S01]  /*c3e0*/  FMUL.FTZ R26, R177, UR39 ;  /* 0x00000027b11a7c20 */ /* 0x000fe20008410000 */
[----:B------:R-:W-:Y:S01]  /*c3f0*/  FMUL.FTZ R179, R179, UR39 ;  /* 0x00000027b3b37c20 */ /* 0x000fe20008410000 */
[----:B------:R-:W-:Y:S01]  /*c400*/  FMUL.FTZ R176, R176, UR39 ;  /* 0x00000027b0b07c20 */ /* 0x000fe20008410000 */
[----:B------:R-:W-:Y:S01]  /*c410*/  FMUL.FTZ R178, R178, UR39 ;  /* 0x00000027b2b27c20 */ /* 0x000fe20008410000 */
[----:B------:R-:W1:Y:S02]  /*c420*/  MUFU.TANH R186, R186 ;  /* 0x000000ba00ba7308 */ /* 0x000e640000002400 */
[----:B------:R-:W-:Y:S01]  /*c430*/  FMUL.FTZ R199, R199, UR39 ;  /* 0x00000027c7c77c20 */ /* 0x000fe20008410000 */
[----:B------:R-:W-:Y:S01]  /*c440*/  FMUL.FTZ R196, R196, UR39 ;  /* 0x00000027c4c47c20 */ /* 0x000fe20008410000 */
[----:B------:R-:W-:Y:S01]  /*c450*/  FMUL.FTZ R197, R197, UR39 ;  /* 0x00000027c5c57c20 */ /* 0x000fe20008410000 */
[----:B------:R-:W-:-:S03]  /*c460*/  FMUL.FTZ R198, R198, UR39 ;  /* 0x00000027c6c67c20 */ /* 0x000fc60008410000 */
[C---:B-----5:R-:W-:Y:S01]  /*c470*/  HMMA.16816.F32 R168, R28.reuse, R4, R168 ;  /* 0x000000041ca8723c */ /* 0x060fe200000018a8 */
[----:B------:R1:W1:Y:S05]  /*c480*/  MUFU.TANH R203, R179 ;  /* 0x000000b300cb7308 */ /* 0x00026a0000002400 */
[----:B------:R-:W-:Y:S03]  /*c490*/  HMMA.16816.F32 R164, R28, R6, R164 ;  /* 0x000000061ca4723c */ /* 0x000fe600000018a4 */
[----:B------:R1:W1:Y:S08]  /*c4a0*/  MUFU.TANH R25, R180 ;  /* 0x000000b400197308 */ /* 0x0002700000002400 */
[----:B------:R-:W1:Y:S07]  /*c4b0*/  MUFU.TANH R24, R24 ;  /* 0x0000001800187308 */ /* 0x000e6e0000002400 */
        /* <DEDUP_REMOVED lines=9> */
[----:B------:R-:W1:Y:S08]  /*c550*/  MUFU.TANH R33, R33 ;  /* 0x0000002100217308 */ /* 0x000e700000002400 */
[----:B------:R1:W1:Y:S08]  /*c560*/  MUFU.TANH R182, R176 ;  /* 0x000000b000b67308 */ /* 0x0002700000002400 */
[----:B------:R-:W1:Y:S08]  /*c570*/  MUFU.TANH R26, R26 ;  /* 0x0000001a001a7308 */ /* 0x000e700000002400 */
[----:B------:R1:W1:Y:S08]  /*c580*/  MUFU.TANH R233, R178 ;  /* 0x000000b200e97308 */ /* 0x0002700000002400 */
[----:B------:R1:W1:Y:S08]  /*c590*/  MUFU.TANH R251, R196 ;  /* 0x000000c400fb7308 */ /* 0x0002700000002400 */
[----:B------:R1:W1:Y:S08]  /*c5a0*/  MUFU.TANH R235, R197 ;  /* 0x000000c500eb7308 */ /* 0x0002700000002400 */
[----:B------:R1:W1:Y:S08]  /*c5b0*/  MUFU.TANH R201, R198 ;  /* 0x000000c600c97308 */ /* 0x0002700000002400 */
[----:B------:R-:W1:Y:S08]  /*c5c0*/  MUFU.TANH R199, R199 ;  /* 0x000000c700c77308 */ /* 0x000e700000002400 */
[----:B------:R-:W1:Y:S08]  /*c5d0*/  MUFU.TANH R28, R28 ;  /* 0x0000001c001c7308 */ /* 0x000e700000002400 */
[----:B------:R-:W1:Y:S08]  /*c5e0*/  MUFU.TANH R187, R187 ;  /* 0x000000bb00bb7308 */ /* 0x000e700000002400 */
[----:B------:R-:W1:Y:S08]  /*c5f0*/  MUFU.TANH R27, R27 ;  /* 0x0000001b001b7308 */ /* 0x000e700000002400 */
[----:B------:R-:W1:Y:S08]  /*c600*/  MUFU.TANH R183, R183 ;  /* 0x000000b700b77308 */ /* 0x000e700000002400 */
[----:B------:R1:W1:Y:S08]  /*c610*/  MUFU.TANH R171, R164 ;  /* 0x000000a400ab7308 */ /* 0x0002700000002400 */
[----:B------:R1:W1:Y:S08]  /*c620*/  MUFU.TANH R169, R165 ;  /* 0x000000a500a97308 */ /* 0x0002700000002400 */
[----:B------:R1:W1:Y:S08]  /*c630*/  MUFU.TANH R181, R166 ;  /* 0x000000a600b57308 */ /* 0x0002700000002400 */
[----:B------:R1:W1:Y:S01]  /*c640*/  MUFU.TANH R179, R167 ;  /* 0x000000a700b37308 */ /* 0x0002620000002400 */
[----:B------:R-:W-:Y:S06]  /*c650*/  BAR.SYNC.DEFER_BLOCKING 0x0 ;  /* 0x0000000000007b1d */ /* 0x000fec0000010000 */
[----:B--234-:R-:W-:Y:S05]  /*c660*/  @!P0 BRA `(.L_x_2228) ;  /* 0x0000000400448947 */ /* 0x01cfea0003800000 */
[----:B------:R-:W-:Y:S01]  /*c670*/  UIADD3 UR22, UR22, -0x4, URZ ;  /* 0xfffffffc16167890 */ /* 0x000fe2000fffe03f */
[----:B------:R-:W2:Y:S01]  /*c680*/  @!P5 LDC.64 R22, c[0x0][0x218] ;  /* 0x00008600ff16db82 */ /* 0x000ea20000000a00 */
[----:B------:R3:W-:Y:S01]  /*c690*/  @P5 STS.128 [R238+0x10000], RZ ;  /* 0x010000ffee005388 */ /* 0x0007e20000000c00 */
[----:B------:R-:W-:Y:S01]  /*c6a0*/  BSSY B0, `(.L_x_2229) ;  /* 0x000004c000007945 */ /* 0x000fe20003800000 */
[----:B------:R-:W-:Y:S02]  /*c6b0*/  USHF.R.S32.HI UR4, URZ, 0x1f, UR22 ;  /* 0x0000001f3f047899 */ /* 0x000fe40008011416 */
[----:B------:R-:W-:Y:S02]  /*c6c0*/  UIMAD.WIDE.U32 UR6, UR22, UR12, URZ ;  /* 0x0000000c160672a5 */ /* 0x000fe4000f8e003f */
[----:B------:R-:W-:Y:S01]  /*c6d0*/  UIMAD UR4, UR4, UR12, URZ ;  /* 0x0000000c040472a4 */ /* 0x000fe2000f8e023f */
[----:B------:R-:W4:Y:S03]  /*c6e0*/  @!P4 LDC.64 R20, c[0x0][0x218] ;  /* 0x00008600ff14cb82 */ /* 0x000f260000000a00 */
[----:B------:R-:W-:Y:S01]  /*c6f0*/  UIMAD UR4, UR22, UR13, UR4 ;  /* 0x0000000d160472a4 */ /* 0x000fe2000f8e0204 */
[----:B-1----:R-:W-:-:S02]  /*c700*/  IMAD.U32 R164, RZ, RZ, UR6 ;  /* 0x00000006ffa47e24 */ /* 0x002fc4000f8e00ff */
[----:B------:R-:W-:Y:S01]  /*c710*/  IMAD.U32 R165, RZ, RZ, UR7 ;  /* 0x00000007ffa57e24 */ /* 0x000fe2000f8e00ff */
[----:B------:R-:W-:Y:S01]  /*c720*/  UIADD3 UR4, UR7, UR4, URZ ;  /* 0x0000000407047290 */ /* 0x000fe2000fffe03f */
[----:B------:R-:W1:Y:S01]  /*c730*/  @!P3 LDC.64 R18, c[0x0][0x218] ;  /* 0x00008600ff12bb82 */ /* 0x000e620000000a00 */
[----:B------:R-:W-:-:S04]  /*c740*/  LEA R30, P0, R164, R242, 0x6 ;  /* 0x000000f2a41e7211 */ /* 0x000fc800078030ff */
[----:B------:R-:W-:-:S03]  /*c750*/  IMAD.U32 R29, RZ, RZ, UR4 ;  /* 0x00000004ff1d7e24 */ /* 0x000fc6000f8e00ff */
[----:B------:R-:W5:Y:S02]  /*c760*/  @!P2 LDC.64 R16, c[0x0][0x218] ;  /* 0x00008600ff10ab82 */ /* 0x000f640000000a00 */
[----:B------:R-:W-:Y:S02]  /*c770*/  LEA.HI.X R29, R164, R249, R29, 0x6, P0 ;  /* 0x000000f9a41d7211 */ /* 0x000fe400000f341d */
[----:B--2---:R-:W-:-:S04]  /*c780*/  @!P5 LEA R164, P1, R30, R22, 0x1 ;  /* 0x000000161ea4d211 */ /* 0x004fc800078208ff */
[----:B------:R-:W2:Y:S01]  /*c790*/  @!P5 LDC.64 R14, c[0x0][0x218] ;  /* 0x00008600ff0edb82 */ /* 0x000ea20000000a00 */
[C---:B----4-:R-:W-:Y:S02]  /*c7a0*/  @!P4 LEA R22, P0, R30.reuse, R20, 0x1 ;  /* 0x000000141e16c211 */ /* 0x050fe400078008ff */
[C-C-:B------:R-:W-:Y:S02]  /*c7b0*/  @!P5 LEA.HI.X R165, R30.reuse, R23, R29.reuse, 0x1, P1 ;  /* 0x000000171ea5d211 */ /* 0x140fe400008f0c1d */
[C-C-:B------:R-:W-:Y:S02]  /*c7c0*/  @!P4 LEA.HI.X R23, R30.reuse, R21, R29.reuse, 0x1, P0 ;  /* 0x000000151e17c211 */ /* 0x140fe400000f0c1d */
[C---:B------:R-:W-:Y:S01]  /*c7d0*/  IADD3 R20, P0, R30.reuse, UR14, RZ ;  /* 0x0000000e1e147c10 */ /* 0x040fe2000ff1e0ff */
[----:B------:R-:W4:Y:S01]  /*c7e0*/  @!P4 LDC.64 R6, c[0x0][0x218] ;  /* 0x00008600ff06cb82 */ /* 0x000f220000000a00 */
        /* <DEDUP_REMOVED lines=55> */
.L_x_2230:
[----:B------:R-:W-:Y:S05]  /*cb60*/  BSYNC B0 ;  /* 0x0000000000007941 */ /* 0x000fea0003800000 */
.L_x_2229:
[----:B------:R-:W0:Y:S02]  /*cb70*/  LDGDEPBAR ;  /* 0x00000000000079af */ /* 0x000e240000000000 */
.L_x_2228:
[----:B-1-3--:R-:W-:-:S04]  /*cb80*/  MOV R4, UR20 ;  /* 0x0000001400047c02 */ /* 0x00afc80008000f00 */
[----:B------:R-:W-:-:S04]  /*cb90*/  LEA R4, R4, R247, 0x6 ;  /* 0x000000f704047211 */ /* 0x000fc800078e30ff */
[C---:B------:R-:W-:Y:S02]  /*cba0*/  IADD3 R6, R4.reuse, 0x1, RZ ;  /* 0x0000000104067810 */ /* 0x040fe40007ffe0ff */
[C---:B------:R-:W-:Y:S02]  /*cbb0*/  IADD3 R5, R4.reuse, 0x8, RZ ;  /* 0x0000000804057810 */ /* 0x040fe40007ffe0ff */
[-C--:B------:R-:W-:Y:S02]  /*cbc0*/  ISETP.GE.AND P3, PT, R4, R245.reuse, PT ;  /* 0x000000f50400720c */ /* 0x080fe40003f66270 */
[C---:B------:R-:W-:Y:S02]  /*cbd0*/  ISETP.GE.AND P2, PT, R6.reuse, R245, PT ;  /* 0x000000f50600720c */ /* 0x040fe40003f46270 */
[----:B------:R-:W-:Y:S02]  /*cbe0*/  ISETP.GE.AND P5, PT, R6, R239, PT ;  /* 0x000000ef0600720c */ /* 0x000fe40003fa6270 */
[----:B------:R-:W-:-:S02]  /*cbf0*/  ISETP.GE.AND P1, PT, R5, R245, PT ;  /* 0x000000f50500720c */ /* 0x000fc40003f26270 */
[CC--:B------:R-:W-:Y:S02]  /*cc00*/  ISETP.GE.AND P4, PT, R5.reuse, R239.reuse, PT ;  /* 0x000000ef0500720c */ /* 0x0c0fe40003f86270 */
[C---:B------:R-:W-:Y:S02]  /*cc10*/  ISETP.GE.AND P6, PT, R4.reuse, R239, PT ;  /* 0x000000ef0400720c */ /* 0x040fe40003fc6270 */
[-C--:B------:R-:W-:Y:S02]  /*cc20*/  ISETP.LT.OR P3, PT, R4, R246.reuse, P3 ;  /* 0x000000f60400720c */ /* 0x080fe40001f61670 */
[C---:B------:R-:W-:Y:S02]  /*cc30*/  ISETP.LT.OR P2, PT, R6.reuse, R246, P2 ;  /* 0x000000f60600720c */ /* 0x040fe40001741670 */
[----:B------:R-:W-:Y:S02]  /*cc40*/  ISETP.LT.OR P5, PT, R6, R244, P5 ;  /* 0x000000f40600720c */ /* 0x000fe40002fa1670 */
[----:B------:R-:W-:-:S02]  /*cc50*/  ISETP.LT.OR P1, PT, R5, R246, P1 ;  /* 0x000000f60500720c */ /* 0x000fc40000f21670 */
[-C--:B------:R-:W-:Y:S02]  /*cc60*/  ISETP.LT.OR P4, PT, R5, R244.reuse, P4 ;  /* 0x000000f40500720c */ /* 0x080fe40002781670 */
[C---:B------:R-:W-:Y:S02]  /*cc70*/  ISETP.LT.OR P6, PT, R4.reuse, R244, P6 ;  /* 0x000000f40400720c */ /* 0x040fe400037c1670 */
[C---:B------:R-:W-:Y:S02]  /*cc80*/  IADD3 R6, R4.reuse, 0x9, RZ ;  /* 0x0000000904067810 */ /* 0x040fe40007ffe0ff */
[----:B------:R-:W-:Y:S02]  /*cc90*/  IADD3 R5, R4, 0x10, RZ ;  /* 0x0000001004057810 */ /* 0x000fe40007ffe0ff */
[----:B------:R-:W-:Y:S02]  /*cca0*/  FSEL R3, R3, -INF , !P3 ;  /* 0xff80000003037808 */ /* 0x000fe40005800000 */
[----:B------:R-:W-:-:S02]  /*ccb0*/  FSEL R7, R193, -INF , !P6 ;  /* 0xff800000c1077808 */ /* 0x000fc40007000000 */
[----:B------:R-:W-:Y:S02]  /*ccc0*/  FSEL R19, R192, -INF , !P2 ;  /* 0xff800000c0137808 */ /* 0x000fe40005000000 */
[CC--:B------:R-:W-:Y:S02]  /*ccd0*/  ISETP.GE.AND P0, PT, R6.reuse, R245.reuse, PT ;  /* 0x000000f50600720c */ /* 0x0c0fe40003f06270 */
[C---:B------:R-:W-:Y:S02]  /*cce0*/  ISETP.GE.AND P6, PT, R5.reuse, R245, PT ;  /* 0x000000f50500720c */ /* 0x040fe40003fc6270 */
[-C--:B------:R-:W-:Y:S02]  /*ccf0*/  ISETP.GE.AND P2, PT, R5, R239.reuse, PT ;  /* 0x000000ef0500720c */ /* 0x080fe40003f46270 */
[----:B------:R-:W-:Y:S02]  /*cd00*/  ISETP.GE.AND P3, PT, R6, R239, PT ;  /* 0x000000ef0600720c */ /* 0x000fe40003f66270 */
[----:B------:R-:W-:-:S02]  /*cd10*/  FMNMX.FTZ R16, R2, R3, !PT ;  /* 0x0000000302107209 */ /* 0x000fc40007810000 */
[CC--:B------:R-:W-:Y:S02]  /*cd20*/  ISETP.LT.OR P0, PT, R6.reuse, R246.reuse, P0 ;  /* 0x000000f60600720c */ /* 0x0c0fe40000701670 */
[C---:B------:R-:W-:Y:S02]  /*cd30*/  ISETP.LT.OR P6, PT, R5.reuse, R246, P6 ;  /* 0x000000f60500720c */ /* 0x040fe400037c1670 */
[-C--:B------:R-:W-:Y:S02]  /*cd40*/  ISETP.LT.OR P2, PT, R5, R244.reuse, P2 ;  /* 0x000000f40500720c */ /* 0x080fe40001741670 */
[----:B------:R-:W-:Y:S02]  /*cd50*/  ISETP.LT.OR P3, PT, R6, R244, P3 ;  /* 0x000000f40600720c */ /* 0x000fe40001f61670 */
[C---:B------:R-:W-:Y:S02]  /*cd60*/  IADD3 R5, R4.reuse, 0x18, RZ ;  /* 0x0000001804057810 */ /* 0x040fe40007ffe0ff */
[----:B------:R-:W-:-:S02]  /*cd70*/  IADD3 R6, R4, 0x11, RZ ;  /* 0x0000001104067810 */ /* 0x000fc40007ffe0ff */
[----:B------:R-:W-:Y:S02]  /*cd80*/  FSEL R23, R188, -INF , !P1 ;  /* 0xff800000bc177808 */ /* 0x000fe40004800000 */
[----:B------:R-:W-:Y:S02]  /*cd90*/  FMNMX.FTZ R16, R19, R16, !PT ;  /* 0x0000001013107209 */ /* 0x000fe40007810000 */
[----:B------:R-:W-:Y:S02]  /*cda0*/  FSEL R17, R190, -INF , !P4 ;  /* 0xff800000be117808 */ /* 0x000fe40006000000 */
[----:B------:R-:W-:Y:S02]  /*cdb0*/  FSEL R21, R189, -INF , !P0 ;  /* 0xff800000bd157808 */ /* 0x000fe40004000000 */
[----:B------:R-:W-:Y:S02]  /*cdc0*/  FSEL R15, R194, -INF , !P5 ;  /* 0xff800000c20f7808 */ /* 0x000fe40006800000 */
[----:B------:R-:W-:-:S02]  /*cdd0*/  ISETP.GE.AND P4, PT, R5, R245, PT ;  /* 0x000000f50500720c */ /* 0x000fc40003f86270 */
[----:B------:R-:W-:Y:S02]  /*cde0*/  ISETP.GE.AND P0, PT, R5, R239, PT ;  /* 0x000000ef0500720c */ /* 0x000fe40003f06270 */
[C---:B------:R-:W-:Y:S02]  /*cdf0*/  ISETP.GE.AND P5, PT, R6.reuse, R245, PT ;  /* 0x000000f50600720c */ /* 0x040fe40003fa6270 */
[----:B------:R-:W-:Y:S02]  /*ce00*/  ISETP.GE.AND P1, PT, R6, R239, PT ;  /* 0x000000ef0600720c */ /* 0x000fe40003f26270 */
[----:B------:R-:W-:Y:S02]  /*ce10*/  FMNMX.FTZ R16, R23, R16, !PT ;  /* 0x0000001017107209 */ /* 0x000fe40007810000 */
[----:B------:R-:W-:Y:S02]  /*ce20*/  IADD3 R14, R4, 0x19, RZ ;  /* 0x00000019040e7810 */ /* 0x000fe40007ffe0ff */
[----:B------:R-:W-:-:S02]  /*ce30*/  ISETP.LT.OR P4, PT, R5, R246, P4 ;  /* 0x000000f60500720c */ /* 0x000fc40002781670 */
[----:B------:R-:W-:Y:S02]  /*ce40*/  ISETP.LT.OR P0, PT, R5, R244, P0 ;  /* 0x000000f40500720c */ /* 0x000fe40000701670 */
[C---:B------:R-:W-:Y:S02]  /*ce50*/  ISETP.LT.OR P5, PT, R6.reuse, R246, P5 ;  /* 0x000000f60600720c */ /* 0x040fe40002fa1670 */
[----:B------:R-:W-:Y:S02]  /*ce60*/  ISETP.LT.OR P1, PT, R6, R244, P1 ;  /* 0x000000f40600720c */ /* 0x000fe40000f21670 */
[----:B------:R-:W-:Y:S02]  /*ce70*/  FSEL R5, R191, -INF , !P3 ;  /* 0xff800000bf057808 */ /* 0x000fe40005800000 */
[----:B------:R-:W-:Y:S02]  /*ce80*/  FSEL R193, R195, -INF , !P6 ;  /* 0xff800000c3c17808 */ /* 0x000fe40007000000 */
[----:B------:R-:W-:-:S02]  /*ce90*/  FMNMX.FTZ R16, R21, R16, !PT ;  /* 0x0000001015107209 */ /* 0x000fc40007810000 */
[----:B------:R-:W-:Y:S02]  /*cea0*/  IADD3 R6, R4, 0x20, RZ ;  /* 0x0000002004067810 */ /* 0x000fe40007ffe0ff */
[C---:B------:R-:W-:Y:S02]  /*ceb0*/  ISETP.GE.AND P3, PT, R14.reuse, R245, PT ;  /* 0x000000f50e00720c */ /* 0x040fe40003f66270 */
[----:B------:R-:W-:Y:S02]  /*cec0*/  ISETP.GE.AND P6, PT, R14, R239, PT ;  /* 0x000000ef0e00720c */ /* 0x000fe40003fc6270 */
[----:B------:R-:W-:Y:S02]  /*ced0*/  FSEL R197, R185, -INF , !P2 ;  /* 0xff800000b9c57808 */ /* 0x000fe40005000000 */
[----:B------:R-:W-:Y:S02]  /*cee0*/  FSEL R191, R184, -INF , !P5 ;  /* 0xff800000b8bf7808 */ /* 0x000fe40006800000 */
[----:B------:R-:W-:-:S02]  /*cef0*/  FMNMX.FTZ R18, R193, R16, !PT ;  /* 0x00000010c1127209 */ /* 0x000fc40007810000 */
[C---:B------:R-:W-:Y:S02]  /*cf00*/  ISETP.GE.AND P2, PT, R6.reuse, R245, PT ;  /* 0x000000f50600720c */ /* 0x040fe40003f46270 */
[----:B------:R-:W-:Y:S02]  /*cf10*/  ISETP.GE.AND P5, PT, R6, R239, PT ;  /* 0x000000ef0600720c */ /* 0x000fe40003fa6270 */
[C---:B------:R-:W-:Y:S02]  /*cf20*/  ISETP.LT.OR P3, PT, R14.reuse, R246, P3 ;  /* 0x000000f60e00720c */ /* 0x040fe40001f61670 */
[----:B------:R-:W-:Y:S02]  /*cf30*/  ISETP.LT.OR P6, PT, R14, R244, P6 ;  /* 0x000000f40e00720c */ /* 0x000fe400037c1670 */
[----:B------:R-:W-:Y:S02]  /*cf40*/  FMNMX.FTZ R16, R0, R7, !PT ;  /* 0x0000000700107209 */ /* 0x000fe40007810000 */
[----:B------:R-:W-:-:S02]  /*cf50*/  IADD3 R14, R4, 0x21, RZ ;  /* 0x00000021040e7810 */ /* 0x000fc40007ffe0ff */
[----:B------:R-:W-:Y:S02]  /*cf60*/  FSEL R31, R25, -INF , !P4 ;  /* 0xff800000191f7808 */ /* 0x000fe40006000000 */
[----:B------:R-:W-:Y:S02]  /*cf70*/  FMNMX.FTZ R18, R191, R18, !PT ;  /* 0x00000012bf127209 */ /* 0x000fe40007810000 */
[C---:B------:R-:W-:Y:S02]  /*cf80*/  ISETP.LT.OR P2, PT, R6.reuse, R246, P2 ;  /* 0x000000f60600720c */ /* 0x040fe40001741670 */
[----:B------:R-:W-:Y:S02]  /*cf90*/  ISETP.LT.OR P5, PT, R6, R244, P5 ;  /* 0x000000f40600720c */ /* 0x000fe40002fa1670 */
[----:B------:R-:W-:Y:S02]  /*cfa0*/  FSEL R195, R186, -INF , !P1 ;  /* 0xff800000bac37808 */ /* 0x000fe40004800000 */
[----:B------:R-:W-:-:S02]  /*cfb0*/  FMNMX.FTZ R16, R15, R16, !PT ;  /* 0x000000100f107209 */ /* 0x000fc40007810000 */
[----:B------:R-:W-:Y:S02]  /*cfc0*/  IADD3 R6, R4, 0x28, RZ ;  /* 0x0000002804067810 */ /* 0x000fe40007ffe0ff */
[C---:B------:R-:W-:Y:S02]  /*cfd0*/  ISETP.GE.AND P1, PT, R14.reuse, R245, PT ;  /* 0x000000f50e00720c */ /* 0x040fe40003f26270 */
[----:B------:R-:W-:Y:S02]  /*cfe0*/  ISETP.GE.AND P4, PT, R14, R239, PT ;  /* 0x000000ef0e00720c */ /* 0x000fe40003f86270 */
[----:B------:R-:W-:Y:S02]  /*cff0*/  FSEL R29, R24, -INF , !P3 ;  /* 0xff800000181d7808 */ /* 0x000fe40005800000 */
[----:B------:R-:W-:Y:S02]  /*d000*/  FMNMX.FTZ R18, R31, R18, !PT ;  /* 0x000000121f127209 */ /* 0x000fe40007810000 */
[----:B------:R-:W-:-:S02]  /*d010*/  FSEL R35, R35, -INF , !P0 ;  /* 0xff80000023237808 */ /* 0x000fc40004000000 */
[----:B------:R-:W-:Y:S02]  /*d020*/  FMNMX.FTZ R16, R17, R16, !PT ;  /* 0x0000001011107209 */ /* 0x000fe40007810000 */
[C---:B------:R-:W-:Y:S02]  /*d030*/  ISETP.GE.AND P0, PT, R6.reuse, R245, PT ;  /* 0x000000f50600720c */ /* 0x040fe40003f06270 */
[----:B------:R-:W-:Y:S02]  /*d040*/  ISETP.GE.AND P3, PT, R6, R239, PT ;  /* 0x000000ef0600720c */ /* 0x000fe40003f66270 */
[C---:B------:R-:W-:Y:S02]  /*d050*/  ISETP.LT.OR P1, PT, R14.reuse, R246, P1 ;  /* 0x000000f60e00720c */ /* 0x040fe40000f21670 */
[----:B------:R-:W-:Y:S02]  /*d060*/  ISETP.LT.OR P4, PT, R14, R244, P4 ;  /* 0x000000f40e00720c */ /* 0x000fe40002781670 */
[----:B------:R-:W-:-:S02]  /*d070*/  IADD3 R14, R4, 0x29, RZ ;  /* 0x00000029040e7810 */ /* 0x000fc40007ffe0ff */
[----:B------:R-:W-:Y:S02]  /*d080*/  FSEL R182, R182, -INF , !P2 ;  /* 0xff800000b6b67808 */ /* 0x000fe40005000000 */
[----:B------:R-:W-:Y:S02]  /*d090*/  FMNMX.FTZ R25, R29, R18, !PT ;  /* 0x000000121d197209 */ /* 0x000fe40007810000 */
[----:B------:R-:W-:Y:S02]  /*d0a0*/  FMNMX.FTZ R16, R5, R16, !PT ;  /* 0x0000001005107209 */ /* 0x000fe40007810000 */
[C---:B------:R-:W-:Y:S02]  /*d0b0*/  ISETP.LT.OR P0, PT, R6.reuse, R246, P0 ;  /* 0x000000f60600720c */ /* 0x040fe40000701670 */
[----:B------:R-:W-:Y:S02]  /*d0c0*/  ISETP.LT.OR P3, PT, R6, R244, P3 ;  /* 0x000000f40600720c */ /* 0x000fe40001f61670 */
[----:B------:R-:W-:-:S02]  /*d0d0*/  FSEL R33, R33, -INF , !P6 ;  /* 0xff80000021217808 */ /* 0x000fc40007000000 */
[----:B------:R-:W-:Y:S02]  /*d0e0*/  IADD3 R6, R4, 0x30, RZ ;  /* 0x0000003004067810 */ /* 0x000fe40007ffe0ff */
[C---:B------:R-:W-:Y:S02]  /*d0f0*/  ISETP.GE.AND P6, PT, R14.reuse, R245, PT ;  /* 0x000000f50e00720c */ /* 0x040fe40003fc6270 */
[----:B------:R-:W-:Y:S02]  /*d100*/  ISETP.GE.AND P2, PT, R14, R239, PT ;  /* 0x000000ef0e00720c */ /* 0x000fe40003f46270 */
[----:B------:R-:W-:Y:S02]  /*d110*/  FSEL R170, R26, -INF , !P1 ;  /* 0xff8000001aaa7808 */ /* 0x000fe40004800000 */
[----:B------:R-:W-:Y:S02]  /*d120*/  FMNMX.FTZ R25, R182, R25, !PT ;  /* 0x00000019b6197209 */ /* 0x000fe40007810000 */
[----:B------:R-:W-:-:S02]  /*d130*/  FMNMX.FTZ R16, R197, R16, !PT ;  /* 0x00000010c5107209 */ /* 0x000fc40007810000 */
[----:B------:R-:W-:Y:S02]  /*d140*/  FSEL R233, R233, -INF , !P5 ;  /* 0xff800000e9e97808 */ /* 0x000fe40006800000 */
        /* <DEDUP_REMOVED lines=12> */
[-C--:B------:R-:W-:Y:S02]  /*d210*/  ISETP.GE.AND P4, PT, R14, R245.reuse, PT ;  /* 0x000000f50e00720c */ /* 0x080fe40003f86270 */
[----:B------:R-:W-:Y:S02]  /*d220*/  FSEL R235, R235, -INF , !P6 ;  /* 0xff800000ebeb7808 */ /* 0x000fe40007000000 */
[----:B------:R-:W-:Y:S02]  /*d230*/  FMNMX.FTZ R18, R251, R18, !PT ;  /* 0x00000012fb127209 */ /* 0x000fe40007810000 */
[----:B------:R-:W-:Y:S02]  /*d240*/  FMNMX.FTZ R16, R35, R16, !PT ;  /* 0x0000001023107209 */ /* 0x000fe40007810000 */
[----:B------:R-:W-:-:S02]  /*d250*/  ISETP.GE.AND P6, PT, R6, R245, PT ;  /* 0x000000f50600720c */ /* 0x000fc40003fc6270 */
[----:B------:R-:W-:Y:S02]  /*d260*/  FSEL R189, R28, -INF , !P5 ;  /* 0xff8000001cbd7808 */ /* 0x000fe40006800000 */
[----:B------:R-:W-:Y:S02]  /*d270*/  ISETP.LT.OR P4, PT, R14, R246, P4 ;  /* 0x000000f60e00720c */ /* 0x000fe40002781670 */
[----:B------:R-:W-:Y:S02]  /*d280*/  FMNMX.FTZ R18, R235, R18, !PT ;  /* 0x00000012eb127209 */ /* 0x000fe40007810000 */
[----:B------:R-:W-:Y:S02]  /*d290*/  IADD3 R4, R4, 0x39, RZ ;  /* 0x0000003904047810 */ /* 0x000fe40007ffe0ff */
[----:B------:R-:W-:Y:S02]  /*d2a0*/  FMNMX.FTZ R16, R33, R16, !PT ;  /* 0x0000001021107209 */ /* 0x000fe40007810000 */
[----:B------:R-:W-:-:S02]  /*d2b0*/  ISETP.LT.OR P6, PT, R6, R246, P6 ;  /* 0x000000f60600720c */ /* 0x000fc400037c1670 */
[----:B------:R-:W-:Y:S02]  /*d2c0*/  FSEL R187, R187, -INF , !P4 ;  /* 0xff800000bbbb7808 */ /* 0x000fe40006000000 */
[----:B------:R-:W-:Y:S02]  /*d2d0*/  FMNMX.FTZ R18, R189, R18, !PT ;  /* 0x00000012bd127209 */ /* 0x000fe40007810000 */
[----:B------:R-:W-:Y:S02]  /*d2e0*/  ISETP.GE.AND P5, PT, R4, R245, PT ;  /* 0x000000f50400720c */ /* 0x000fe40003fa6270 */
[----:B------:R-:W-:Y:S02]  /*d2f0*/  FMNMX.FTZ R16, R233, R16, !PT ;  /* 0x00000010e9107209 */ /* 0x000fe40007810000 */
[----:B------:R-:W-:Y:S02]  /*d300*/  FSEL R171, R171, -INF , !P6 ;  /* 0xff800000abab7808 */ /* 0x000fe40007000000 */
[----:B------:R-:W-:-:S02]  /*d310*/  FMNMX.FTZ R18, R187, R18, !PT ;  /* 0x00000012bb127209 */ /* 0x000fc40007810000 */
[----:B------:R-:W-:Y:S02]  /*d320*/  ISETP.LT.OR P5, PT, R4, R246, P5 ;  /* 0x000000f60400720c */ /* 0x000fe40002fa1670 */
[----:B------:R-:W-:Y:S02]  /*d330*/  FSEL R201, R201, -INF , !P3 ;  /* 0xff800000c9c97808 */ /* 0x000fe40005800000 */
[----:B------:R-:W-:Y:S02]  /*d340*/  FMNMX.FTZ R16, R203, R16, !PT ;  /* 0x00000010cb107209 */ /* 0x000fe40007810000 */
[----:B------:R-:W-:Y:S02]  /*d350*/  FMNMX.FTZ R20, R171, R18, !PT ;  /* 0x00000012ab147209 */ /* 0x000fe40007810000 */
[-C--:B------:R-:W-:Y:S02]  /*d360*/  ISETP.GE.AND P3, PT, R6, R239.reuse, PT ;  /* 0x000000ef0600720c */ /* 0x080fe40003f66270 */
[----:B------:R-:W-:-:S02]  /*d370*/  ISETP.GE.AND P0, PT, R14, R239, PT ;  /* 0x000000ef0e00720c */ /* 0x000fc40003f06270 */
[----:B------:R-:W-:Y:S02]  /*d380*/  FSEL R169, R169, -INF , !P5 ;  /* 0xff800000a9a97808 */ /* 0x000fe40006800000 */
[----:B------:R-:W-:Y:S02]  /*d390*/  FSEL R199, R199, -INF , !P2 ;  /* 0xff800000c7c77808 */ /* 0x000fe40005000000 */
[----:B------:R-:W-:Y:S02]  /*d3a0*/  FMNMX.FTZ R18, R201, R16, !PT ;  /* 0x00000010c9127209 */ /* 0x000fe40007810000 */
[----:B------:R-:W-:Y:S02]  /*d3b0*/  ISETP.LT.OR P3, PT, R6, R244, P3 ;  /* 0x000000f40600720c */ /* 0x000fe40001f61670 */
[----:B------:R-:W-:Y:S02]  /*d3c0*/  FMNMX.FTZ R16, R169, R20, !PT ;  /* 0x00000014a9107209 */ /* 0x000fe40007810000 */
[----:B------:R-:W-:-:S02]  /*d3d0*/  ISETP.LT.OR P0, PT, R14, R244, P0 ;  /* 0x000000f40e00720c */ /* 0x000fc40000701670 */
[----:B------:R-:W-:Y:S01]  /*d3e0*/  FSEL R185, R27, -INF , !P1 ;  /* 0xff8000001bb97808 */ /* 0x000fe20004800000 */
[----:B------:R-:W1:Y:S01]  /*d3f0*/  SHFL.BFLY PT, R25, R16, 0x2, 0x1f ;  /* 0x0c401f0010197f89 */ /* 0x000e6200000e0000 */
[----:B------:R-:W-:Y:S02]  /*d400*/  FMNMX.FTZ R6, R199, R18, !PT ;  /* 0x00000012c7067209 */ /* 0x000fe40007810000 */
[C---:B------:R-:W-:Y:S02]  /*d410*/  ISETP.GE.AND P1, PT, R4.reuse, R239, PT ;  /* 0x000000ef0400720c */ /* 0x040fe40003f26270 */
        /* <DEDUP_REMOVED lines=8> */
[----:B-1----:R-:W-:-:S03]  /*d4a0*/  FMNMX.FTZ R27, R16, R25, !PT ;  /* 0x00000019101b7209 */ /* 0x002fc60007810000 */
[----:B------:R-:W1:Y:S04]  /*d4b0*/  SHFL.BFLY PT, R4, R165, 0x2, 0x1f ;  /* 0x0c401f00a5047f89 */ /* 0x000e6800000e0000 */
[----:B------:R-:W2:Y:S01]  /*d4c0*/  SHFL.BFLY PT, R164, R27, 0x1, 0x1f ;  /* 0x0c201f001ba47f89 */ /* 0x000ea200000e0000 */
[----:B-1----:R-:W-:Y:S02]  /*d4d0*/  FMNMX.FTZ R25, R165, R4, !PT ;  /* 0x00000004a5197209 */ /* 0x002fe40007810000 */
[----:B--2---:R-:W-:-:S03]  /*d4e0*/  FMNMX.FTZ R164, R27, R164, !PT ;  /* 0x000000a41ba47209 */ /* 0x004fc60007810000 */
[----:B------:R-:W1:Y:S01]  /*d4f0*/  SHFL.BFLY PT, R4, R25, 0x1, 0x1f ;  /* 0x0c201f0019047f89 */ /* 0x000e6200000e0000 */
        /* <DEDUP_REMOVED lines=13> */
[----:B-1----:R-:W-:Y:S01]  /*d5d0*/  FMNMX.FTZ R3, R25, R4, !PT ;  /* 0x0000000419037209 */ /* 0x002fe20007810000 */
[--C-:B------:R-:W-:Y:S01]  /*d5e0*/  FFMA.FTZ R235, R235, UR23, -R168.reuse ;  /* 0x00000017ebeb7c23 */ /* 0x100fe200080108a8 */
[----:B------:R-:W1:Y:S01]  /*d5f0*/  LDSM.16.MT88.4 R24, [R224+0x18000] ;  /* 0x01800000e018783b */ /* 0x000e620000004200 */
[--C-:B------:R-:W-:Y:S01]  /*d600*/  FFMA.FTZ R192, R187, UR23, -R168.reuse ;  /* 0x00000017bbc07c23 */ /* 0x100fe200080108a8 */
[C---:B------:R-:W-:Y:S01]  /*d610*/  FSETP.NEU.FTZ.AND P0, PT, R3.reuse, -INF , PT ;  /* 0xff8000000300780b */ /* 0x040fe20003f1d000 */
[----:B------:R-:W-:Y:S01]  /*d620*/  FMUL.FTZ R176, R3, UR23 ;  /* 0x0000001703b07c20 */ /* 0x000fe20008410000 */
[----:B------:R-:W2:Y:S01]  /*d630*/  MUFU.EX2 R167, R167 ;  /* 0x000000a700a77308 */ /* 0x000ea20000000800 */
[--C-:B------:R-:W-:Y:S01]  /*d640*/  FFMA.FTZ R189, R189, UR23, -R168.reuse ;  /* 0x00000017bdbd7c23 */ /* 0x100fe200080108a8 */
[--C-:B------:R-:W-:Y:S01]  /*d650*/  FFMA.FTZ R187, R171, UR23, -R168.reuse ;  /* 0x00000017abbb7c23 */ /* 0x100fe200080108a8 */
[----:B------:R-:W-:Y:S01]  /*d660*/  FFMA.FTZ R194, R169, UR23, -R168 ;  /* 0x00000017a9c27c23 */ /* 0x000fe200080108a8 */
[----:B------:R-:W-:-:S04]  /*d670*/  FSEL R176, R176, RZ, P0 ;  /* 0x000000ffb0b07208 */ /* 0x000fc80000000000 */
[----:B------:R-:W-:Y:S01]  /*d680*/  MUFU.EX2 R172, R172 ;  /* 0x000000ac00ac7308 */ /* 0x000fe20000000800 */
[--C-:B------:R-:W-:Y:S01]  /*d690*/  FFMA.FTZ R173, R5, UR23, -R176.reuse ;  /* 0x0000001705ad7c23 */ /* 0x100fe200080108b0 */
[----:B------:R-:W-:Y:S01]  /*d6a0*/  FSEL R5, R3, RZ, P0 ;  /* 0x000000ff03057208 */ /* 0x000fe20000000000 */
[--C-:B------:R-:W-:Y:S01]  /*d6b0*/  FFMA.FTZ R166, R7, UR23, -R176.reuse ;  /* 0x0000001707a67c23 */ /* 0x100fe200080108b0 */
[----:B------:R-:W-:Y:S01]  /*d6c0*/  FSEL R7, R164, RZ, P1 ;  /* 0x000000ffa4077208 */ /* 0x000fe20000800000 */
[--C-:B------:R-:W-:Y:S01]  /*d6d0*/  FFMA.FTZ R15, R15, UR23, -R176.reuse ;  /* 0x000000170f0f7c23 */ /* 0x100fe200080108b0 */
[----:B------:R-:W-:Y:S01]  /*d6e0*/  FFMA.FTZ R14, R17, UR23, -R176 ;  /* 0x00000017110e7c23 */ /* 0x000fe200080108b0 */
[----:B------:R-:W-:Y:S01]  /*d6f0*/  FADD.FTZ R5, R0, -R5 ;  /* 0x8000000500057221 */ /* 0x000fe20000010000 */
[----:B------:R-:W3:Y:S01]  /*d700*/  MUFU.EX2 R165, R165 ;  /* 0x000000a500a57308 */ /* 0x000ee20000000800 */
[----:B------:R-:W-:Y:S01]  /*d710*/  FADD.FTZ R2, R2, -R7 ;  /* 0x8000000702027221 */ /* 0x000fe20000010000 */
[----:B------:R-:W4:Y:S01]  /*d720*/  LDSM.16.MT88.4 R16, [R221+0x18000] ;  /* 0x01800000dd10783b */ /* 0x000f220000004200 */
[----:B------:R-:W-:Y:S01]  /*d730*/  FMUL.FTZ R175, R5, UR23 ;  /* 0x0000001705af7c20 */ /* 0x000fe20008410000 */
[----:B--2---:R-:W-:Y:S01]  /*d740*/  F2FP.F16.F32.PACK_AB R4, R167, R174 ;  /* 0x000000aea704723e */ /* 0x004fe200000000ff */
[----:B------:R-:W-:Y:S01]  /*d750*/  FMUL.FTZ R2, R2, UR23 ;  /* 0x0000001702027c20 */ /* 0x000fe20008410000 */
[--C-:B------:R-:W-:Y:S01]  /*d760*/  FFMA.FTZ R0, R193, UR23, -R168.reuse ;  /* 0x00000017c1007c23 */ /* 0x100fe200080108a8 */
[----:B------:R-:W-:Y:S01]  /*d770*/  FFMA.FTZ R193, R29, UR23, -R168 ;  /* 0x000000171dc17c23 */ /* 0x000fe200080108a8 */
[----:B------:R-:W-:Y:S01]  /*d780*/  MUFU.EX2 R166, R166 ;  /* 0x000000a600a67308 */ /* 0x000fe20000000800 */
[--C-:B------:R-:W-:Y:S01]  /*d790*/  FFMA.FTZ R178, R197, UR23, -R176.reuse ;  /* 0x00000017c5b27c23 */ /* 0x100fe200080108b0 */
[--C-:B------:R-:W-:Y:S01]  /*d7a0*/  FFMA.FTZ R195, R195, UR23, -R176.reuse ;  /* 0x00000017c3c37c23 */ /* 0x100fe200080108b0 */
[--C-:B------:R-:W-:Y:S01]  /*d7b0*/  FFMA.FTZ R180, R35, UR23, -R176.reuse ;  /* 0x0000001723b47c23 */ /* 0x100fe200080108b0 */
[--C-:B------:R-:W-:Y:S01]  /*d7c0*/  FFMA.FTZ R197, R33, UR23, -R176.reuse ;  /* 0x0000001721c57c23 */ /* 0x100fe200080108b0 */
[--C-:B------:R-:W-:Y:S01]  /*d7d0*/  FFMA.FTZ R188, R233, UR23, -R176.reuse ;  /* 0x00000017e9bc7c23 */ /* 0x100fe200080108b0 */
[----:B------:R-:W-:Y:S01]  /*d7e0*/  LDSM.16.MT88.4 R32, [R220+0x18800] ;  /* 0x01880000dc20783b */ /* 0x000fe20000004200 */
[--C-:B------:R-:W-:Y:S01]  /*d7f0*/  FFMA.FTZ R203, R203, UR23, -R176.reuse ;  /* 0x00000017cbcb7c23 */ /* 0x100fe200080108b0 */
[----:B------:R-:W2:Y:S01]  /*d800*/  MUFU.EX2 R15, R15 ;  /* 0x0000000f000f7308 */ /* 0x000ea20000000800 */
[----:B---3--:R-:W-:Y:S01]  /*d810*/  F2FP.F16.F32.PACK_AB R6, R165, R172 ;  /* 0x000000aca506723e */ /* 0x008fe200000000ff */
[--C-:B------:R-:W-:Y:S01]  /*d820*/  FFMA.FTZ R190, R201, UR23, -R176.reuse ;  /* 0x00000017c9be7c23 */ /* 0x100fe200080108b0 */
[--C-:B------:R-:W-:Y:S01]  /*d830*/  FFMA.FTZ R199, R199, UR23, -R176.reuse ;  /* 0x00000017c7c77c23 */ /* 0x100fe200080108b0 */
[--C-:B------:R-:W-:Y:S01]  /*d840*/  FFMA.FTZ R185, R185, UR23, -R176.reuse ;  /* 0x00000017b9b97c23 */ /* 0x100fe200080108b0 */
[--C-:B------:R-:W-:Y:S01]  /*d850*/  FFMA.FTZ R196, R183, UR23, -R176.reuse ;  /* 0x00000017b7c47c23 */ /* 0x100fe200080108b0 */
[--C-:B------:R-:W-:Y:S01]  /*d860*/  FFMA.FTZ R181, R181, UR23, -R176.reuse ;  /* 0x00000017b5b57c23 */ /* 0x100fe200080108b0 */
[----:B------:R-:W-:Y:S01]  /*d870*/  FFMA.FTZ R176, R179, UR23, -R176 ;  /* 0x00000017b3b07c23 */ /* 0x000fe200080108b0 */
[----:B------:R-:W-:Y:S08]  /*d880*/  MUFU.EX2 R14, R14 ;  /* 0x0000000e000e7308 */ /* 0x000ff00000000800 */
[----:B------:R-:W3:Y:S01]  /*d890*/  MUFU.EX2 R173, R173 ;  /* 0x000000ad00ad7308 */ /* 0x000ee20000000800 */
[----:B--2---:R-:W-:-:S07]  /*d8a0*/  F2FP.F16.F32.PACK_AB R5, R15, R166 ;  /* 0x000000a60f05723e */ /* 0x004fce00000000ff */
[----:B------:R-:W2:Y:S08]  /*d8b0*/  MUFU.EX2 R177, R2 ;  /* 0x0000000200b17308 */ /* 0x000eb00000000800 */
[----:B------:R-:W5:Y:S01]  /*d8c0*/  MUFU.EX2 R175, R175 ;  /* 0x000000af00af7308 */ /* 0x000f620000000800 */
        /* <DEDUP_REMOVED lines=42> */
[C---:B----4-:R-:W-:Y:S01]  /*db70*/  HMMA.16816.F32 R144, R4.reuse, R16, R144 ;  /* 0x000000100490723c */ /* 0x050fe20000001890 */
        /* <DEDUP_REMOVED lines=74> */
[----:B------:R-:W-:Y:S01]  /*e020*/  FFMA.FTZ R2, R31, UR23, -R168 ;  /* 0x000000171f027c23 */ /* 0x000fe200080108a8 */
[C---:B------:R-:W-:Y:S01]  /*e030*/  HMMA.16816.F32 R56, R4.reuse, R26, R56 ;  /* 0x0000001a0438723c */ /* 0x040fe20000001838 */
[----:B------:R-:W1:Y:S01]  /*e040*/  LDSM.16.MT88.4 R24, [R222+0x1c000] ;  /* 0x01c00000de18783b */ /* 0x000e620000004200 */
        /* <DEDUP_REMOVED lines=9> */
[----:B------:R-:W2:Y:S01]  /*e0e0*/  LDSM.16.MT88.4 R28, [R220+0x1e000] ;  /* 0x01e00000dc1c783b */ /* 0x000ea20000004200 */
[C---:B------:R-:W-:Y:S01]  /*e0f0*/  HMMA.16816.F32 R64, R4.reuse, R22, R64 ;  /* 0x000000160440723c */ /* 0x040fe20000001840 */
[----:B------:R-:W4:Y:S01]  /*e100*/  MUFU.EX2 R191, R191 ;  /* 0x000000bf00bf7308 */ /* 0x000f220000000800 */
[-C--:B------:R-:W-:Y:S01]  /*e110*/  FMUL.FTZ R108, R108, R177.reuse ;  /* 0x000000b16c6c7220 */ /* 0x080fe20000410000 */
[----:B------:R-:W5:Y:S01]  /*e120*/  LDSM.16.MT88.4 R20, [R221+0x1c000] ;  /* 0x01c00000dd14783b */ /* 0x000f620000004200 */
[----:B------:R-:W-:Y:S01]  /*e130*/  FMUL.FTZ R109, R109, R177 ;  /* 0x000000b16d6d7220 */ /* 0x000fe20000410000 */
[-C--:B------:R-:W-:Y:S01]  /*e140*/  FMUL.FTZ R110, R110, R175.reuse ;  /* 0x000000af6e6e7220 */ /* 0x080fe20000410000 */
[C---:B---3--:R-:W-:Y:S01]  /*e150*/  HMMA.16816.F32 R68, R4.reuse, R16, R68 ;  /* 0x000000100444723c */ /* 0x048fe20000001844 */
[----:B------:R-:W-:Y:S01]  /*e160*/  FMUL.FTZ R111, R111, R175 ;  /* 0x000000af6f6f7220 */ /* 0x000fe20000410000 */
[-C--:B------:R-:W-:Y:S01]  /*e170*/  FMUL.FTZ R112, R112, R177.reuse ;  /* 0x000000b170707220 */ /* 0x080fe20000410000 */
[----:B------:R-:W-:Y:S01]  /*e180*/  MUFU.EX2 R2, R2 ;  /* 0x0000000200027308 */ /* 0x000fe20000000800 */
[----:B------:R-:W-:Y:S01]  /*e190*/  FMUL.FTZ R113, R113, R177 ;  /* 0x000000b171717220 */ /* 0x000fe20000410000 */
[-C--:B------:R-:W-:Y:S01]  /*e1a0*/  FMUL.FTZ R114, R114, R175.reuse ;  /* 0x000000af72727220 */ /* 0x080fe20000410000 */
[C---:B------:R-:W-:Y:S01]  /*e1b0*/  HMMA.16816.F32 R72, R4.reuse, R18, R72 ;  /* 0x000000120448723c */ /* 0x040fe20000001848 */
[----:B------:R-:W3:Y:S01]  /*e1c0*/  LDSM.16.MT88.4 R16, [R220+0x1c000] ;  /* 0x01c00000dc10783b */ /* 0x000ee20000004200 */
[----:B------:R-:W-:Y:S01]  /*e1d0*/  FMUL.FTZ R115, R115, R175 ;  /* 0x000000af73737220 */ /* 0x000fe20000410000 */
[-C--:B------:R-:W-:Y:S01]  /*e1e0*/  FMUL.FTZ R116, R116, R177.reuse ;  /* 0x000000b174747220 */ /* 0x080fe20000410000 */
[----:B------:R-:W-:Y:S01]  /*e1f0*/  FMUL.FTZ R117, R117, R177 ;  /* 0x000000b175757220 */ /* 0x000fe20000410000 */
[----:B------:R-:W4:Y:S01]  /*e200*/  MUFU.EX2 R193, R193 ;  /* 0x000000c100c17308 */ /* 0x000f220000000800 */
[-C--:B------:R-:W-:Y:S01]  /*e210*/  FMUL.FTZ R118, R118, R175.reuse ;  /* 0x000000af76767220 */ /* 0x080fe20000410000 */
[----:B------:R-:W-:Y:S01]  /*e220*/  FMUL.FTZ R119, R119, R175 ;  /* 0x000000af77777220 */ /* 0x000fe20000410000 */
[-C--:B------:R-:W-:Y:S01]  /*e230*/  FMUL.FTZ R120, R120, R177.reuse ;  /* 0x000000b178787220 */ /* 0x080fe20000410000 */
[----:B------:R-:W-:Y:S01]  /*e240*/  FMUL.FTZ R121, R121, R177 ;  /* 0x000000b179797220 */ /* 0x000fe20000410000 */
[-C--:B------:R-:W-:Y:S01]  /*e250*/  FMUL.FTZ R122, R122, R175.reuse ;  /* 0x000000af7a7a7220 */ /* 0x080fe20000410000 */
[----:B------:R-:W-:Y:S01]  /*e260*/  FMUL.FTZ R123, R123, R175 ;  /* 0x000000af7b7b7220 */ /* 0x000fe20000410000 */
[-C--:B------:R-:W-:Y:S01]  /*e270*/  FMUL.FTZ R124, R124, R177.reuse ;  /* 0x000000b17c7c7220 */ /* 0x080fe20000410000 */
[----:B------:R-:W-:Y:S01]  /*e280*/  MUFU.EX2 R178, R178 ;  /* 0x000000b200b27308 */ /* 0x000fe20000000800 */
[-C--:B------:R-:W-:Y:S01]  /*e290*/  FMUL.FTZ R125, R125, R177.reuse ;  /* 0x000000b17d7d7220 */ /* 0x080fe20000410000 */
[----:B------:R-:W-:Y:S01]  /*e2a0*/  FMUL.FTZ R128, R128, R177 ;  /* 0x000000b180807220 */ /* 0x000fe20000410000 */
[-C--:B------:R-:W-:Y:S01]  /*e2b0*/  FMUL.FTZ R126, R126, R175.reuse ;  /* 0x000000af7e7e7220 */ /* 0x080fe20000410000 */
[C---:B-1----:R-:W-:Y:S01]  /*e2c0*/  HMMA.16816.F32 R76, R4.reuse, R24, R76 ;  /* 0x00000018044c723c */ /* 0x042fe2000000184c */
[----:B------:R-:W-:Y:S01]  /*e2d0*/  FMUL.FTZ R127, R127, R175 ;  /* 0x000000af7f7f7220 */ /* 0x000fe20000410000 */
[----:B------:R-:W-:Y:S01]  /*e2e0*/  FMUL.FTZ R129, R129, R177 ;  /* 0x000000b181817220 */ /* 0x000fe20000410000 */
[-C--:B------:R-:W-:Y:S01]  /*e2f0*/  FMUL.FTZ R130, R130, R175.reuse ;  /* 0x000000af82827220 */ /* 0x080fe20000410000 */
[----:B------:R-:W1:Y:S01]  /*e300*/  MUFU.EX2 R195, R195 ;  /* 0x000000c300c37308 */ /* 0x000e620000000800 */
[----:B------:R-:W-:Y:S01]  /*e310*/  FMUL.FTZ R131, R131, R175 ;  /* 0x000000af83837220 */ /* 0x000fe20000410000 */
[----:B------:R-:W-:Y:S01]  /*e320*/  HMMA.16816.F32 R80, R4, R26, R80 ;  /* 0x0000001a0450723c */ /* 0x000fe20000001850 */
[----:B------:R-:W4:Y:S01]  /*e330*/  LDSM.16.MT88.4 R24, [R224+0x1e000] ;  /* 0x01e00000e018783b */ /* 0x000f220000004200 */
[----:B------:R-:W-:Y:S01]  /*e340*/  FFMA.FTZ R174, R234, R177, R174 ;  /* 0x000000b1eaae7223 */ /* 0x000fe200000100ae */
[----:B------:R-:W-:-:S02]  /*e350*/  FFMA.FTZ R166, R232, R175, R166 ;  /* 0x000000afe8a67223 */ /* 0x000fc400000100a6 */
[----:B------:R-:W-:Y:S01]  /*e360*/  LDSM.16.MT88.4 R168, [R220+0x1f000] ;  /* 0x01f00000dca8783b */ /* 0x000fe20000004200 */
[----:B------:R-:W-:Y:S01]  /*e370*/  MUFU.EX2 R180, R180 ;  /* 0x000000b400b47308 */ /* 0x000fe20000000800 */
[----:B--2---:R-:W-:Y:S01]  /*e380*/  HMMA.16816.F32 R124, R4, R28, R124 ;  /* 0x0000001c047c723c */ /* 0x004fe2000000187c */
[----:B------:R-:W-:Y:S01]  /*e390*/  FADD.FTZ R167, R167, R174 ;  /* 0x000000aea7a77221 */ /* 0x000fe20000010000 */
[----:B------:R-:W-:-:S03]  /*e3a0*/  FADD.FTZ R15, R15, R166 ;  /* 0x000000a60f0f7221 */ /* 0x000fc60000010000 */
[----:B------:R-:W-:Y:S01]  /*e3b0*/  FADD.FTZ R172, R172, R167 ;  /* 0x000000a7acac7221 */ /* 0x000fe20000010000 */
[----:B-----5:R-:W-:Y:S01]  /*e3c0*/  HMMA.16816.F32 R84, R4, R20, R84 ;  /* 0x000000140454723c */ /* 0x020fe20000001854 */
[----:B------:R-:W2:Y:S01]  /*e3d0*/  MUFU.EX2 R197, R197 ;  /* 0x000000c500c57308 */ /* 0x000ea20000000800 */
[----:B------:R-:W-:Y:S01]  /*e3e0*/  FADD.FTZ R14, R14, R15 ;  /* 0x0000000f0e0e7221 */ /* 0x000fe20000010000 */
[----:B------:R-:W-:-:S03]  /*e3f0*/  FADD.FTZ R165, R165, R172 ;  /* 0x000000aca5a57221 */ /* 0x000fc60000010000 */
[C---:B------:R-:W-:Y:S01]  /*e400*/  HMMA.16816.F32 R88, R4.reuse, R22, R88 ;  /* 0x000000160458723c */ /* 0x040fe20000001858 */
[----:B------:R-:W5:Y:S01]  /*e410*/  LDSM.16.MT88.4 R20, [R222+0x1e000] ;  /* 0x01e00000de14783b */ /* 0x000f620000004200 */
[----:B------:R-:W-:Y:S01]  /*e420*/  FADD.FTZ R173, R173, R14 ;  /* 0x0000000eadad7221 */ /* 0x000fe20000010000 */
[----:B------:R-:W2:Y:S03]  /*e430*/  MUFU.EX2 R182, R182 ;  /* 0x000000b600b67308 */ /* 0x000ea60000000800 */
[C---:B---3--:R-:W-:Y:S05]  /*e440*/  HMMA.16816.F32 R92, R4.reuse, R16, R92 ;  /* 0x00000010045c723c */ /* 0x048fea000000185c */
[----:B------:R-:W3:Y:S01]  /*e450*/  MUFU.EX2 R184, R184 ;  /* 0x000000b800b87308 */ /* 0x000ee20000000800 */
[C---:B------:R-:W-:Y:S01]  /*e460*/  HMMA.16816.F32 R96, R4.reuse, R18, R96 ;  /* 0x000000120460723c */ /* 0x040fe20000001860 */
[----:B------:R-:W1:Y:S05]  /*e470*/  LDSM.16.MT88.4 R16, [R221+0x1e000] ;  /* 0x01e00000dd10783b */ /* 0x000e6a0000004200 */
[C---:B------:R-:W-:Y:S01]  /*e480*/  HMMA.16816.F32 R128, R4.reuse, R30, R128 ;  /* 0x0000001e0480723c */ /* 0x040fe20000001880 */
[----:B------:R-:W-:Y:S01]  /*e490*/  LDSM.16.MT88.4 R28, [R221+0x1a800] ;  /* 0x01a80000dd1c783b */ /* 0x000fe20000004200 */
[----:B------:R-:W-:Y:S04]  /*e4a0*/  MUFU.EX2 R186, R186 ;  /* 0x000000ba00ba7308 */ /* 0x000fe80000000800 */
[C---:B----4-:R-:W-:Y:S04]  /*e4b0*/  HMMA.16816.F32 R100, R4.reuse, R24, R100 ;  /* 0x000000180464723c */ /* 0x050fe80000001864 */
[----:B------:R-:W4:Y:S02]  /*e4c0*/  MUFU.EX2 R235, R235 ;  /* 0x000000eb00eb7308 */ /* 0x000f240000000800 */
[C---:B------:R-:W-:Y:S01]  /*e4d0*/  HMMA.16816.F32 R104, R4.reuse, R26, R104 ;  /* 0x0000001a0468723c */ /* 0x040fe20000001868 */
[----:B------:R-:W3:Y:S05]  /*e4e0*/  LDSM.16.MT88.4 R24, [R224+0x18800] ;  /* 0x01880000e018783b */ /* 0x000eea0000004200 */
[----:B------:R-:W-:Y:S01]  /*e4f0*/  MUFU.EX2 R188, R188 ;  /* 0x000000bc00bc7308 */ /* 0x000fe20000000800 */
[C---:B-----5:R-:W-:Y:S07]  /*e500*/  HMMA.16816.F32 R108, R4.reuse, R20, R108 ;  /* 0x00000014046c723c */ /* 0x060fee000000186c */
[----:B------:R-:W5:Y:S01]  /*e510*/  MUFU.EX2 R203, R203 ;  /* 0x000000cb00cb7308 */ /* 0x000f620000000800 */
[C---:B------:R-:W-:Y:S01]  /*e520*/  HMMA.16816.F32 R112, R4.reuse, R22, R112 ;  /* 0x000000160470723c */ /* 0x040fe20000001870 */
[----:B------:R-:W4:Y:S06]  /*e530*/  LDSM.16.MT88.4 R20, [R222+0x18800] ;  /* 0x01880000de14783b */ /* 0x000f2c0000004200 */
[----:B------:R-:W-:Y:S01]  /*e540*/  MUFU.EX2 R190, R190 ;  /* 0x000000be00be7308 */ /* 0x000fe20000000800 */
[C---:B-1----:R-:W-:Y:S06]  /*e550*/  HMMA.16816.F32 R116, R4.reuse, R16, R116 ;  /* 0x000000100474723c */ /* 0x042fec0000001874 */
[----:B------:R-:W-:Y:S01]  /*e560*/  HMMA.16816.F32 R120, R4, R18, R120 ;  /* 0x000000120478723c */ /* 0x000fe20000001878 */
[----:B------:R-:W1:Y:S01]  /*e570*/  LDSM.16.MT88.4 R16, [R221+0x18800] ;  /* 0x01880000dd10783b */ /* 0x000e620000004200 */
[----:B------:R-:W5:Y:S05]  /*e580*/  MUFU.EX2 R199, R199 ;  /* 0x000000c700c77308 */ /* 0x000f6a0000000800 */
[----:B------:R-:W-:Y:S01]  /*e590*/  F2FP.F16.F32.PACK_AB R4, R191, R0 ;  /* 0x00000000bf04723e */ /* 0x000fe200000000ff */
[----:B------:R-:W-:Y:S01]  /*e5a0*/  FADD.FTZ R0, R0, R165 ;  /* 0x000000a500007221 */ /* 0x000fe20000010000 */
[----:B------:R-:W-:Y:S01]  /*e5b0*/  F2FP.F16.F32.PACK_AB R6, R193, R2 ;  /* 0x00000002c106723e */ /* 0x000fe200000000ff */
[----:B------:R-:W-:Y:S01]  /*e5c0*/  MUFU.EX2 R189, R189 ;  /* 0x000000bd00bd7308 */ /* 0x000fe20000000800 */
[----:B------:R-:W-:Y:S01]  /*e5d0*/  F2FP.F16.F32.PACK_AB R5, R195, R178 ;  /* 0x000000b2c305723e */ /* 0x000fe200000000ff */
[----:B------:R-:W-:Y:S01]  /*e5e0*/  FADD.FTZ R178, R178, R173 ;  /* 0x000000adb2b27221 */ /* 0x000fe20000010000 */
[----:B--2---:R-:W-:Y:S01]  /*e5f0*/  F2FP.F16.F32.PACK_AB R7, R197, R180 ;  /* 0x000000b4c507723e */ /* 0x004fe200000000ff */
[----:B------:R-:W-:-:S02]  /*e600*/  FADD.FTZ R191, R191, R0 ;  /* 0x00000000bfbf7221 */ /* 0x000fc40000010000 */
[----:B------:R-:W-:Y:S02]  /*e610*/  FADD.FTZ R195, R195, R178 ;  /* 0x000000b2c3c37221 */ /* 0x000fe40000010000 */
[----:B------:R-:W2:Y:S01]  /*e620*/  MUFU.EX2 R192, R192 ;  /* 0x000000c000c07308 */ /* 0x000ea20000000800 */
[----:B------:R-:W-:Y:S01]  /*e630*/  FADD.FTZ R2, R2, R191 ;  /* 0x000000bf02027221 */ /* 0x000fe20000010000 */
[C---:B---3--:R-:W-:Y:S01]  /*e640*/  HMMA.16816.F32 R160, R4.reuse, R24, R160 ;  /* 0x0000001804a0723c */ /* 0x048fe200000018a0 */
[----:B------:R-:W-:Y:S02]  /*e650*/  FADD.FTZ R180, R180, R195 ;  /* 0x000000c3b4b47221 */ /* 0x000fe40000010000 */
[----:B------:R-:W-:Y:S02]  /*e660*/  FADD.FTZ R15, R193, R2 ;  /* 0x00000002c10f7221 */ /* 0x000fe40000010000 */
[----:B------:R-:W-:Y:S01]  /*e670*/  FADD.FTZ R197, R197, R180 ;  /* 0x000000b4c5c57221 */ /* 0x000fe20000010000 */
[----:B------:R-:W-:Y:S01]  /*e680*/  HMMA.16816.F32 R156, R4, R26, R156 ;  /* 0x0000001a049c723c */ /* 0x000fe2000000189c */
[----:B------:R-:W3:Y:S01]  /*e690*/  LDSM.16.MT88.4 R24, [R224+0x1a800] ;  /* 0x01a80000e018783b */ /* 0x000ee20000004200 */
[----:B------:R-:W-:Y:S01]  /*e6a0*/  MUFU.EX2 R187, R187 ;  /* 0x000000bb00bb7308 */ /* 0x000fe20000000800 */
[----:B------:R-:W-:-:S03]  /*e6b0*/  FADD.FTZ R15, R182, R15 ;  /* 0x0000000fb60f7221 */ /* 0x000fc60000010000 */
[----:B----4-:R-:W-:Y:S01]  /*e6c0*/  HMMA.16816.F32 R152, R4, R20, R152 ;  /* 0x000000140498723c */ /* 0x010fe20000001898 */
[----:B------:R-:W-:-:S03]  /*e6d0*/  FADD.FTZ R15, R184, R15 ;  /* 0x0000000fb80f7221 */ /* 0x000fc60000010000 */
[----:B------:R-:W4:Y:S02]  /*e6e0*/  MUFU.EX2 R194, R194 ;  /* 0x000000c200c27308 */ /* 0x000f240000000800 */
[C---:B------:R-:W-:Y:S01]  /*e6f0*/  HMMA.16816.F32 R148, R4.reuse, R22, R148 ;  /* 0x000000160494723c */ /* 0x040fe20000001894 */
[----:B------:R-:W5:Y:S05]  /*e700*/  LDSM.16.MT88.4 R20, [R222+0x1a800] ;  /* 0x01a80000de14783b */ /* 0x000f6a0000004200 */
[C---:B-1----:R-:W-:Y:S01]  /*e710*/  HMMA.16816.F32 R144, R4.reuse, R16, R144 ;  /* 0x000000100490723c */ /* 0x042fe20000001890 */
[----:B------:R-:W-:Y:S05]  /*e720*/  MUFU.EX2 R185, R185 ;  /* 0x000000b900b97308 */ /* 0x000fea0000000800 */
[C---:B------:R-:W-:Y:S01]  /*e730*/  HMMA.16816.F32 R140, R4.reuse, R18, R140 ;  /* 0x00000012048c723c */ /* 0x040fe2000000188c */
[----:B------:R-:W1:Y:S02]  /*e740*/  LDSM.16.MT88.4 R16, [R220+0x1a800] ;  /* 0x01a80000dc10783b */ /* 0x000e640000004200 */
[----:B------:R-:W4:Y:S03]  /*e750*/  MUFU.EX2 R196, R196 ;  /* 0x000000c400c47308 */ /* 0x000f260000000800 */
[C---:B------:R-:W-:Y:S05]  /*e760*/  HMMA.16816.F32 R52, R4.reuse, R28, R52 ;  /* 0x0000001c0434723c */ /* 0x040fea0000001834 */
[----:B------:R-:W-:Y:S01]  /*e770*/  MUFU.EX2 R179, R181 ;  /* 0x000000b500b37308 */ /* 0x000fe20000000800 */
[C---:B------:R-:W-:Y:S01]  /*e780*/  HMMA.16816.F32 R56, R4.reuse, R30, R56 ;  /* 0x0000001e0438723c */ /* 0x040fe20000001838 */
[----:B------:R-:W-:Y:S05]  /*e790*/  LDSM.16.MT88.4 R28, [R224+0x1e800] ;  /* 0x01e80000e01c783b */ /* 0x000fea0000004200 */
[C---:B---3--:R-:W-:Y:S01]  /*e7a0*/  HMMA.16816.F32 R36, R4.reuse, R24, R36 ;  /* 0x000000180424723c */ /* 0x048fe20000001824 */
[----:B------:R-:W3:Y:S05]  /*e7b0*/  MUFU.EX2 R176, R176 ;  /* 0x000000b000b07308 */ /* 0x000eea0000000800 */
        /* <DEDUP_REMOVED lines=33> */
[----:B------:R-:W-:Y:S01]  /*e9d0*/  HMMA.16816.F32 R128, R4, R18, R128 ;  /* 0x000000120480723c */ /* 0x000fe20000001880 */
[----:B------:R-:W1:Y:S06]  /*e9e0*/  LDSM.16.MT88.4 R16, [R220+0x19000] ;  /* 0x01900000dc10783b */ /* 0x000e6c0000004200 */
[----:B------:R-:W-:-:S02]  /*e9f0*/  F2FP.F16.F32.PACK_AB R4, R184, R182 ;  /* 0x000000b6b804723e */ /* 0x000fc400000000ff */
[----:B------:R-:W-:Y:S01]  /*ea00*/  F2FP.F16.F32.PACK_AB R6, R235, R186 ;  /* 0x000000baeb06723e */ /* 0x000fe200000000ff */
[----:B------:R-:W-:Y:S01]  /*ea10*/  FADD.FTZ R186, R186, R15 ;  /* 0x0000000fbaba7221 */ /* 0x000fe20000010000 */
[----:B------:R-:W-:Y:S01]  /*ea20*/  F2FP.F16.F32.PACK_AB R5, R203, R188 ;  /* 0x000000bccb05723e */ /* 0x000fe200000000ff */
[----:B------:R-:W-:Y:S01]  /*ea30*/  FADD.FTZ R188, R188, R197 ;  /* 0x000000c5bcbc7221 */ /* 0x000fe20000010000 */
[----:B------:R-:W-:Y:S01]  /*ea40*/  F2FP.F16.F32.PACK_AB R7, R199, R190 ;  /* 0x000000bec707723e */ /* 0x000fe200000000ff */
[----:B------:R-:W-:Y:S02]  /*ea50*/  FADD.FTZ R186, R235, R186 ;  /* 0x000000baebba7221 */ /* 0x000fe40000010000 */
[----:B------:R-:W-:-:S04]  /*ea60*/  FADD.FTZ R203, R203, R188 ;  /* 0x000000bccbcb7221 */ /* 0x000fc80000010000 */
[----:B----4-:R-:W-:Y:S01]  /*ea70*/  HMMA.16816.F32 R160, R4, R28, R160 ;  /* 0x0000001c04a0723c */ /* 0x010fe200000018a0 */
[----:B------:R-:W-:-:S04]  /*ea80*/  FADD.FTZ R190, R190, R203 ;  /* 0x000000cbbebe7221 */ /* 0x000fc80000010000 */
[----:B------:R-:W-:Y:S01]  /*ea90*/  FADD.FTZ R190, R199, R190 ;  /* 0x000000bec7be7221 */ /* 0x000fe20000010000 */
        /* <DEDUP_REMOVED lines=31> */
[----:B------:R-:W3:Y:S05]  /*ec90*/  LDSM.16.MT88.4 R32, [R224+0x19800] ;  /* 0x01980000e020783b */ /* 0x000eea0000004200 */
[C---:B-----5:R-:W-:Y:S06]  /*eca0*/  HMMA.16816.F32 R92, R4.reuse, R20, R92 ;  /* 0x00000014045c723c */ /* 0x060fec000000185c */
[C---:B------:R-:W-:Y:S01]  /*ecb0*/  HMMA.16816.F32 R96, R4.reuse, R22, R96 ;  /* 0x000000160460723c */ /* 0x040fe20000001860 */
[----:B------:R-:W-:Y:S05]  /*ecc0*/  LDSM.16.MT88.4 R20, [R221+0x19800] ;  /* 0x01980000dd14783b */ /* 0x000fea0000004200 */
[C---:B-1----:R-:W-:Y:S06]  /*ecd0*/  HMMA.16816.F32 R100, R4.reuse, R16, R100 ;  /* 0x000000100464723c */ /* 0x042fec0000001864 */
[C---:B------:R-:W-:Y:S01]  /*ece0*/  HMMA.16816.F32 R104, R4.reuse, R18, R104 ;  /* 0x000000120468723c */ /* 0x040fe20000001868 */
[----:B------:R-:W-:Y:S05]  /*ecf0*/  LDSM.16.MT88.4 R16, [R220+0x19800] ;  /* 0x01980000dc10783b */ /* 0x000fea0000004200 */
[C---:B----4-:R-:W-:Y:S06]  /*ed00*/  HMMA.16816.F32 R108, R4.reuse, R28, R108 ;  /* 0x0000001c046c723c */ /* 0x050fec000000186c */
[C---:B------:R-:W-:Y:S01]  /*ed10*/  HMMA.16816.F32 R112, R4.reuse, R30, R112 ;  /* 0x0000001e0470723c */ /* 0x040fe20000001870 */
[----:B------:R-:W-:Y:S05]  /*ed20*/  LDSM.16.MT88.4 R28, [R224+0x1b800] ;  /* 0x01b80000e01c783b */ /* 0x000fea0000004200 */
[C---:B--2---:R-:W-:Y:S06]  /*ed30*/  HMMA.16816.F32 R116, R4.reuse, R24, R116 ;  /* 0x000000180474723c */ /* 0x044fec0000001874 */
[C---:B------:R-:W-:Y:S01]  /*ed40*/  HMMA.16816.F32 R120, R4.reuse, R26, R120 ;  /* 0x0000001a0478723c */ /* 0x040fe20000001878 */
[----:B------:R-:W1:Y:S05]  /*ed50*/  LDSM.16.MT88.4 R24, [R222+0x19800] ;  /* 0x01980000de18783b */ /* 0x000e6a0000004200 */
        /* <DEDUP_REMOVED lines=8> */
[----:B---3--:R-:W-:Y:S01]  /*ede0*/  F2FP.F16.F32.PACK_AB R7, R176, R179 ;  /* 0x000000b3b007723e */ /* 0x008fe200000000ff */
[----:B------:R-:W-:Y:S02]  /*edf0*/  FADD.FTZ R192, R192, R189 ;  /* 0x000000bdc0c07221 */ /* 0x000fe40000010000 */
[----:B------:R-:W-:Y:S02]  /*ee00*/  FADD.FTZ R196, R196, R185 ;  /* 0x000000b9c4c47221 */ /* 0x000fe40000010000 */
[----:B------:R-:W-:Y:S02]  /*ee10*/  FADD.FTZ R187, R187, R192 ;  /* 0x000000c0bbbb7221 */ /* 0x000fe40000010000 */
[----:B------:R-:W-:Y:S01]  /*ee20*/  HMMA.16816.F32 R160, R4, R32, R160 ;  /* 0x0000002004a0723c */ /* 0x000fe200000018a0 */
[----:B------:R-:W-:Y:S01]  /*ee30*/  FADD.FTZ R179, R179, R196 ;  /* 0x000000c4b3b37221 */ /* 0x000fe20000010000 */
[----:B------:R-:W-:-:S03]  /*ee40*/  FADD.FTZ R2, R194, R187 ;  /* 0x000000bbc2027221 */ /* 0x000fc60000010000 */
[----:B------:R-:W-:Y:S01]  /*ee50*/  FADD.FTZ R0, R176, R179 ;  /* 0x000000b3b0007221 */ /* 0x000fe20000010000 */
[C---:B------:R-:W-:Y:S01]  /*ee60*/  HMMA.16816.F32 R156, R4.reuse, R34, R156 ;  /* 0x00000022049c723c */ /* 0x040fe2000000189c */
[----:B------:R-:W2:Y:S04]  /*ee70*/  LDSM.16.MT88.4 R32, [R221+0x1b800] ;  /* 0x01b80000dd20783b */ /* 0x000ea80000004200 */
[----:B------:R-:W-:Y:S01]  /*ee80*/  STL [R1+0x10], R2 ;  /* 0x0000100201007387 */ /* 0x000fe20000100800 */
[C---:B-1----:R-:W-:Y:S03]  /*ee90*/  HMMA.16816.F32 R152, R4.reuse, R24, R152 ;  /* 0x000000180498723c */ /* 0x042fe60000001898 */
[----:B------:R-:W-:Y:S03]  /*eea0*/  STL [R1+0x4], R0 ;  /* 0x0000040001007387 */ /* 0x000fe60000100800 */
        /* <DEDUP_REMOVED lines=39> */
.L_x_2224:
[----:B------:R-:W-:-:S06]  /*f120*/  UISETP.GT.AND UP0, UPT, UR20, UR16, UPT ;  /* 0x000000101400728c */ /* 0x000fcc000bf04270 */
[----:B------:R-:W-:-:S13]  /*f130*/  PLOP3.LUT P0, PT, PT, PT, UP0, 0x80, 0x0 ;  /* 0x000000000000781c */ /* 0x000fda0003f0f008 */
[----:B------:R-:W-:Y:S05]  /*f140*/  @!P0 BRA `(.L_x_2231) ;  /* 0x0000004400d48947 */ /* 0x000fea0003800000 */
[----:B------:R-:W1:Y:S01]  /*f150*/  S2R R5, SR_TID.X ;  /* 0x0000000000057919 */ /* 0x000e620000002100 */
[----:B------:R-:W-:Y:S01]  /*f160*/  IMAD.U32 R250, RZ, RZ, UR27 ;  /* 0x0000001bfffa7e24 */ /* 0x000fe2000f8e00ff */
[----:B------:R-:W-:Y:S01]  /*f170*/  ULDC.64 UR6, c[0x0][0x220] ;  /* 0x0000880000067ab9 */ /* 0x000fe20000000a00 */
[----:B------:R-:W-:Y:S01]  /*f180*/  IMAD.U32 R252, RZ, RZ, UR25 ;  /* 0x00000019fffc7e24 */ /* 0x000fe2000f8e00ff */
[----:B------:R-:W-:Y:S01]  /*f190*/  ULDC UR4, c[0x0][0x2d0] ;  /* 0x0000b40000047ab9 */ /* 0x000fe20000000800 */
[----:B------:R-:W-:Y:S01]  /*f1a0*/  ULDC.64 UR10, c[0x0][0x218] ;  /* 0x00008600000a7ab9 */ /* 0x000fe20000000a00 */
[----:B------:R-:W-:Y:S01]  /*f1b0*/  IMAD.MOV.U32 R2, RZ, RZ, R3 ;  /* 0x000000ffff027224 */ /* 0x000fe200078e0003 */
[----:B------:R-:W-:Y:S01]  /*f1c0*/  UIADD3 UR22, UR20, -0x1, URZ ;  /* 0xffffffff14167890 */ /* 0x000fe2000fffe03f */
[----:B------:R-:W-:Y:S01]  /*f1d0*/  ULDC UR13, c[0x0][0x2d0] ;  /* 0x0000b400000d7ab9 */ /* 0x000fe20000000800 */
[----:B------:R-:W-:Y:S01]  /*f1e0*/  ULDC UR12, c[0x0][0x39c] ;  /* 0x0000e700000c7ab9 */ /* 0x000fe20000000800 */
[----:B-1----:R-:W-:-:S04]  /*f1f0*/  SHF.R.S32.HI R4, RZ, 0x1f, R5 ;  /* 0x0000001fff047819 */ /* 0x002fc80000011405 */
[----:B------:R-:W-:-:S04]  /*f200*/  LEA.HI R4, R4, R5, RZ, 0x3 ;  /* 0x0000000504047211 */ /* 0x000fc800078f18ff */
[----:B------:R-:W-:Y:S02]  /*f210*/  LOP3.LUT R0, R4, 0xfffffff8, RZ, 0xc0, !PT ;  /* 0xfffffff804007812 */ /* 0x000fe400078ec0ff */
[----:B------:R-:W-:-:S03]  /*f220*/  SHF.R.S32.HI R4, RZ, 0x3, R4 ;  /* 0x00000003ff047819 */ /* 0x000fc60000011404 */
[----:B------:R-:W-:-:S04]  /*f230*/  IMAD.IADD R0, R5, 0x1, -R0 ;  /* 0x0000000105007824 */ /* 0x000fc800078e0a00 */
[----:B------:R-:W-:-:S05]  /*f240*/  IMAD.SHL.U32 R6, R0, 0x8, RZ ;  /* 0x0000000800067824 */ /* 0x000fca00078e00ff */
[--C-:B------:R-:W-:Y:S02]  /*f250*/  SHF.R.S32.HI R7, RZ, 0x1f, R6.reuse ;  /* 0x0000001fff077819 */ /* 0x100fe40000011406 */
[----:B------:R-:W-:Y:S01]  /*f260*/  ISETP.GE.AND P2, PT, R6, UR4, PT ;  /* 0x0000000406007c0c */ /* 0x000fe2000bf46270 */
[----:B------:R-:W-:Y:S01]  /*f270*/  ULDC UR4, c[0x0][0x2ec] ;  /* 0x0000bb0000047ab9 */ /* 0x000fe20000000800 */
[----:B------:R-:W-:-:S04]  /*f280*/  IMAD.WIDE.U32 R14, R13, UR21, R6 ;  /* 0x000000150d0e7c25 */ /* 0x000fc8000f8e0006 */
[----:B------:R-:W-:Y:S01]  /*f290*/  IMAD.WIDE.U32 R12, R12, UR21, R6 ;  /* 0x000000150c0c7c25 */ /* 0x000fe2000f8e0006 */
[----:B------:R-:W-:Y:S01]  /*f2a0*/  IADD3 R7, P1, R14, UR26, RZ ;  /* 0x0000001a0e077c10 */ /* 0x000fe2000ff3e0ff */
[----:B------:R-:W-:Y:S01]  /*f2b0*/  UMOV UR26, URZ ;  /* 0x0000003f001a7c82 */ /* 0x000fe20008000000 */
[----:B------:R-:W-:-:S04]  /*f2c0*/  IADD3 R5, P0, R12, UR28, RZ ;  /* 0x0000001c0c057c10 */ /* 0x000fc8000ff1e0ff */
[----:B------:R-:W1:Y:S01]  /*f2d0*/  @!P2 LDC.64 R234, c[0x0][0x220] ;  /* 0x00008800ffeaab82 */ /* 0x000e620000000a00 */
[----:B------:R-:W-:Y:S01]  /*f2e0*/  IADD3.X R252, R252, UR9, R15, P1, !PT ;  /* 0x00000009fcfc7c10 */ /* 0x000fe20008ffe40f */
[----:B------:R-:W-:Y:S01]  /*f2f0*/  UIADD3 UR9, UR20, -0x2, URZ ;  /* 0xfffffffe14097890 */ /* 0x000fe2000fffe03f */
[----:B------:R-:W-:Y:S02]  /*f300*/  IADD3.X R250, R250, UR34, R13, P0, !PT ;  /* 0x00000022fafa7c10 */ /* 0x000fe400087fe40d */
[----:B------:R-:W-:Y:S02]  /*f310*/  LEA R251, P0, R5, UR6, 0x1 ;  /* 0x0000000605fb7c11 */ /* 0x000fe4000f8008ff */
[----:B------:R-:W-:Y:S01]  /*f320*/  LEA R0, P1, R7, UR10, 0x1 ;  /* 0x0000000a07007c11 */ /* 0x000fe2000f8208ff */
[----:B------:R-:W2:Y:S01]  /*f330*/  @!P2 LDC.64 R232, c[0x0][0x220] ;  /* 0x00008800ffe8ab82 */ /* 0x000ea20000000a00 */
[----:B------:R-:W-:Y:S01]  /*f340*/  LEA.HI.X R250, R5, UR7, R250, 0x1, P0 ;  /* 0x0000000705fa7c11 */ /* 0x000fe200080f0cfa */
[----:B------:R-:W-:Y:S01]  /*f350*/  IMAD.MOV.U32 R5, RZ, RZ, R11 ;  /* 0x000000ffff057224 */ /* 0x000fe200078e000b */
[----:B------:R-:W-:Y:S01]  /*f360*/  IADD3 R12, P0, R4, 0x20, RZ ;  /* 0x00000020040c7810 */ /* 0x000fe20007f1e0ff */
[----:B------:R3:W-:Y:S01]  /*f370*/  STL [R1], R0 ;  /* 0x0000000001007387 */ /* 0x0007e20000100800 */
[----:B------:R-:W-:Y:S01]  /*f380*/  SHF.R.S32.HI R4, RZ, 0x1f, R4 ;  /* 0x0000001fff047819 */ /* 0x000fe20000011404 */
[----:B------:R-:W-:Y:S01]  /*f390*/  ULDC.64 UR6, c[0x0][0x250] ;  /* 0x0000940000067ab9 */ /* 0x000fe20000000a00 */
[----:B------:R-:W-:Y:S01]  /*f3a0*/  LEA.HI.X R252, R7, UR11, R252, 0x1, P1 ;  /* 0x0000000b07fc7c11 */ /* 0x000fe200088f0cfc */
[----:B------:R-:W-:Y:S01]  /*f3b0*/  IMAD.MOV.U32 R7, RZ, RZ, R13 ;  /* 0x000000ffff077224 */ /* 0x000fe200078e000d */
[----:B------:R4:W-:Y:S01]  /*f3c0*/  STL [R1+0x18], R12 ;  /* 0x0000180c01007387 */ /* 0x0009e20000100800 */
[----:B------:R-:W-:Y:S01]  /*f3d0*/  IMAD.X R7, RZ, RZ, R4, P0 ;  /* 0x000000ffff077224 */ /* 0x000fe200000e0604 */
[----:B------:R-:W-:Y:S01]  /*f3e0*/  ULDC.64 UR10, c[0x0][0x248] ;  /* 0x00009200000a7ab9 */ /* 0x000fe20000000a00 */
[----:B------:R-:W-:-:S02]  /*f3f0*/  IMAD.MOV.U32 R4, RZ, RZ, R8 ;  /* 0x000000ffff047224 */ /* 0x000fc400078e0008 */
[----:B------:R-:W-:Y:S01]  /*f400*/  IMAD.MOV.U32 R6, RZ, RZ, R12 ;  /* 0x000000ffff067224 */ /* 0x000fe200078e000c */
[----:B------:R4:W-:Y:S04]  /*f410*/  STL [R1+0x1c], R7 ;  /* 0x00001c0701007387 */ /* 0x0009e80000100800 */
[----:B------:R4:W-:Y:S01]  /*f420*/  STL.64 [R1+0x8], R4 ;  /* 0x0000080401007387 */ /* 0x0009e20000100a00 */
[----:B---3--:R-:W-:Y:S01]  /*f430*/  IMAD.MOV.U32 R0, RZ, RZ, R164 ;  /* 0x000000ffff007224 */ /* 0x008fe200078e00a4 */
[----:B------:R-:W-:Y:S06]  /*f440*/  BRA `(.L_x_2232) ;  /* 0x0000000000f47947 */ /* 0x000fec0003800000 */
.L_x_2234:
[----:B------:R2:W-:Y:S01]  /*f450*/  @P2 STS.128 [R238+0x10000], RZ ;  /* 0x010000ffee002388 */ /* 0x0005e20000000c00 */
[----:B------:R-:W-:Y:S01]  /*f460*/  UIADD3 UR23, UR20, -0x2, URZ ;  /* 0xfffffffe14177890 */ /* 0x000fe2000fffe03f */
[----:B------:R-:W3:Y:S03]  /*f470*/  @!P2 LDC.64 R6, c[0x0][0x218] ;  /* 0x00008600ff06ab82 */ /* 0x000ee60000000a00 */
[----:B------:R-:W-:Y:S02]  /*f480*/  USHF.R.S32.HI UR20, URZ, 0x1f, UR23 ;  /* 0x0000001f3f147899 */ /* 0x000fe40008011417 */
[----:B------:R-:W-:Y:S02]  /*f490*/  UIMAD.WIDE.U32 UR24, UR23, UR10, URZ ;  /* 0x0000000a171872a5 */ /* 0x000fe4000f8e003f */
[----:B------:R-:W-:Y:S01]  /*f4a0*/  UIMAD UR20, UR20, UR10, URZ ;  /* 0x0000000a141472a4 */ /* 0x000fe2000f8e023f */
[----:B------:R-:W4:Y:S03]  /*f4b0*/  @!P2 LDC.64 R4, c[0x0][0x218] ;  /* 0x00008600ff04ab82 */ /* 0x000f260000000a00 */
[----:B------:R-:W-:Y:S01]  /*f4c0*/  UIMAD UR20, UR23, UR11, UR20 ;  /* 0x0000000b171472a4 */ /* 0x000fe2000f8e0214 */
[----:B------:R-:W-:Y:S02]  /*f4d0*/  IMAD.U32 R164, RZ, RZ, UR24 ;  /* 0x00000018ffa47e24 */ /* 0x000fe4000f8e00ff */
[----:B------:R-:W-:Y:S01]  /*f4e0*/  IMAD.U32 R165, RZ, RZ, UR25 ;  /* 0x00000019ffa57e24 */ /* 0x000fe2000f8e00ff */
[----:B------:R-:W-:Y:S02]  /*f4f0*/  UIADD3 UR20, UR25, UR20, URZ ;  /* 0x0000001419147290 */ /* 0x000fe4000fffe03f */
[C---:B------:R-:W-:Y:S04]  /*f500*/  LEA R8, P0, R164.reuse, R242, 0x6 ;  /* 0x000000f2a4087211 */ /* 0x040fe800078030ff */
[----:B------:R-:W-:Y:S05]  /*f510*/  IMAD.U32 R165, RZ, RZ, UR20 ;  /* 0x00000014ffa57e24 */ /* 0x000fea000f8e00ff */
[----:B------:R-:W-:Y:S02]  /*f520*/  LEA.HI.X R165, R164, R249, R165, 0x6, P0 ;  /* 0x000000f9a4a57211 */ /* 0x000fe400000f34a5 */
[C---:B---3--:R-:W-:Y:S04]  /*f530*/  @!P2 LEA R6, P0, R8.reuse, R6, 0x1 ;  /* 0x000000060806a211 */ /* 0x048fe800078008ff */
[C---:B------:R-:W-:Y:S02]  /*f540*/  @!P2 LEA.HI.X R7, R8.reuse, R7, R165, 0x1, P0 ;  /* 0x000000070807a211 */ /* 0x040fe400000f0ca5 */
[----:B------:R-:W-:Y:S03]  /*f550*/  IADD3 R8, P0, R8, UR14, RZ ;  /* 0x0000000e08087c10 */ /* 0x000fe6000ff1e0ff */
[----:B------:R-:W-:Y:S01]  /*f560*/  @!PT LDS RZ, [RZ] ;  /* 0x00000000fffff984 */ /* 0x000fe20000000800 */
[----:B------:R-:W-:Y:S01]  /*f570*/  @!PT LDS RZ, [RZ] ;  /* 0x00000000fffff984 */ /* 0x000fe20000000800 */
[----:B------:R-:W-:Y:S01]  /*f580*/  @!PT LDS RZ, [RZ] ;  /* 0x00000000fffff984 */ /* 0x000fe20000000800 */
[----:B------:R2:W-:Y:S01]  /*f590*/  @!P2 LDGSTS.E.BYPASS.LTC128B.128 [R238+0x10000], desc[UR30][R6.64] ;  /* 0x1000000006eeafae */ /* 0x0005e2000b901d5e */
[----:B------:R-:W-:Y:S02]  /*f5a0*/  IADD3.X R165, R165, UR8, RZ, P0, !PT ;  /* 0x00000008a5a57c10 */ /* 0x000fe400087fe4ff */
[C---:B----4-:R-:W-:Y:S01]  /*f5b0*/  @!P2 LEA R4, P0, R8.reuse, R4, 0x1 ;  /* 0x000000040804a211 */ /* 0x050fe200078008ff */
        /* <DEDUP_REMOVED lines=38> */
.L_x_2232:
[----:B----4-:R-:W3:Y:S01]  /*f820*/  LDL.64 R4, [R1+0x8] ;  /* 0x0000080001047983 */ /* 0x010ee20000100a00 */
[----:B------:R-:W-:Y:S01]  /*f830*/  UIADD3 UR25, UR22, -UR26, URZ ;  /* 0x8000001a16197290 */ /* 0x000fe2000fffe03f */
[----:B------:R-:W-:Y:S04]  /*f840*/  DEPBAR.LE SB0, 0x0 ;  /* 0x000080000000791a */ /* 0x000fe80000000000 */
[----:B------:R-:W4:Y:S01]  /*f850*/  LDL.64 R24, [R1+0x18] ;  /* 0x0000180001187983 */ /* 0x000f220000100a00 */
        /* <DEDUP_REMOVED lines=9> */
[----:B------:R-:W-:Y:S01]  /*f8f0*/  LEA.HI.X.SX32 R19, R9, R241, 0x6, P1 ;  /* 0x000000f109137211 */ /* 0x000fe200008f36ff */
[----:B------:R-:W-:Y:S04]  /*f900*/  UIMAD UR23, UR24, UR35, UR23 ;  /* 0x00000023181772a4 */ /* 0x000fe8000f8e0217 */
[----:B------:R-:W-:Y:S04]  /*f910*/  IMAD R10, R19, UR6, RZ ;  /* 0x00000006130a7c24 */ /* 0x000fe8000f8e02ff */
[C---:B------:R-:W-:Y:S02]  /*f920*/  IMAD R10, R18.reuse, UR7, R10 ;  /* 0x00000007120a7c24 */ /* 0x040fe4000f8e020a */
[----:B------:R-:W-:Y:S04]  /*f930*/  IMAD.WIDE.U32 R18, R18, UR6, RZ ;  /* 0x0000000612127c25 */ /* 0x000fe8000f8e00ff */
[----:B------:R-:W-:Y:S01]  /*f940*/  IMAD.IADD R13, R19, 0x1, R10 ;  /* 0x00000001130d7824 */ /* 0x000fe200078e020a */
[----:B------:R-:W-:Y:S01]  /*f950*/  @P2 STS.128 [R238+0x18000], RZ ;  /* 0x018000ffee002388 */ /* 0x000fe20000000c00 */
[----:B----4-:R-:W-:Y:S01]  /*f960*/  LEA R22, P0, R9, R24, 0x6 ;  /* 0x0000001809167211 */ /* 0x010fe200078030ff */
[----:B---3--:R-:W-:Y:S03]  /*f970*/  IMAD.WIDE.U32 R26, R3, UR35, R4 ;  /* 0x00000023031a7c25 */ /* 0x008fe6000f8e0004 */
[----:B------:R-:W-:Y:S02]  /*f980*/  LEA.HI.X.SX32 R23, R9, R25, 0x6, P0 ;  /* 0x0000001909177211 */ /* 0x000fe400000f36ff */
[C---:B-1----:R-:W-:Y:S02]  /*f990*/  @!P2 LEA R14, P1, R26.reuse, R234, 0x1 ;  /* 0x000000ea1a0ea211 */ /* 0x042fe400078208ff */
[----:B------:R-:W-:Y:S01]  /*f9a0*/  IADD3 R3, R27, UR23, RZ ;  /* 0x000000171b037c10 */ /* 0x000fe2000fffe0ff */
[----:B------:R-:W-:Y:S01]  /*f9b0*/  IMAD R9, R23, UR6, RZ ;  /* 0x0000000617097c24 */ /* 0x000fe2000f8e02ff */
[C---:B------:R-:W-:Y:S01]  /*f9c0*/  @!P2 IADD3 R11, P0, R26.reuse, UR38, RZ ;  /* 0x000000261a0bac10 */ /* 0x040fe2000ff1e0ff */
[----:B------:R-:W-:Y:S01]  /*f9d0*/  UIADD3 UR23, UR9, -UR26, URZ ;  /* 0x8000001a09177290 */ /* 0x000fe2000fffe03f */
[----:B------:R-:W-:Y:S01]  /*f9e0*/  @!P2 LEA.HI.X R15, R26, R235, R3, 0x1, P1 ;  /* 0x000000eb1a0fa211 */ /* 0x000fe200008f0c03 */
[----:B------:R-:W-:Y:S01]  /*f9f0*/  IMAD R9, R22, UR7, R9 ;  /* 0x0000000716097c24 */ /* 0x000fe2000f8e0209 */
[-C--:B------:R-:W-:Y:S01]  /*fa00*/  LEA R26, P3, R18, R251.reuse, 0x1 ;  /* 0x000000fb121a7211 */ /* 0x080fe200078608ff */
[----:B------:R-:W-:Y:S01]  /*fa10*/  IMAD.WIDE.U32 R22, R22, UR6, RZ ;  /* 0x0000000616167c25 */ /* 0x000fe2000f8e00ff */
[----:B--2---:R-:W-:Y:S01]  /*fa20*/  @!P2 LEA R30, P1, R11, R232, 0x1 ;  /* 0x000000e80b1ea211 */ /* 0x004fe200078208ff */
[----:B------:R-:W-:Y:S01]  /*fa30*/  @!PT LDS RZ, [RZ] ;  /* 0x00000000fffff984 */ /* 0x000fe20000000800 */
[----:B------:R-:W-:Y:S01]  /*fa40*/  @!PT LDS RZ, [RZ] ;  /* 0x00000000fffff984 */ /* 0x000fe20000000800 */
[----:B------:R-:W-:Y:S01]  /*fa50*/  @!PT LDS RZ, [RZ] ;  /* 0x00000000fffff984 */ /* 0x000fe20000000800 */
[----:B------:R-:W-:Y:S01]  /*fa60*/  @!P2 LDGSTS.E.BYPASS.LTC128B.128 [R238+0x18000], desc[UR30][R14.64] ;  /* 0x180000000eeeafae */ /* 0x000fe2000b901d5e */
[-C--:B------:R-:W-:Y:S01]  /*fa70*/  LEA.HI.X R27, R18, R250.reuse, R13, 0x1, P3 ;  /* 0x000000fa121b7211 */ /* 0x080fe200018f0c0d */
[----:B------:R-:W-:Y:S01]  /*fa80*/  IMAD.IADD R9, R23, 0x1, R9 ;  /* 0x0000000117097824 */ /* 0x000fe200078e0209 */
[----:B------:R-:W-:Y:S01]  /*fa90*/  ISETP.GE.AND P3, PT, R236, UR13, PT ;  /* 0x0000000dec007c0c */ /* 0x000fe2000bf66270 */
[----:B------:R-:W-:Y:S01]  /*faa0*/  @P4 STS.128 [R238+0x1a000], RZ ;  /* 0x01a000ffee004388 */ /* 0x000fe20000000c00 */
[----:B------:R-:W-:Y:S02]  /*fab0*/  @!P2 IADD3.X R3, R3, UR33, RZ, P0, !PT ;  /* 0x000000210303ac10 */ /* 0x000fe400087fe4ff */
[C---:B------:R-:W-:Y:S01]  /*fac0*/  LEA R10, P0, R22.reuse, R251, 0x1 ;  /* 0x000000fb160a7211 */ /* 0x040fe200078008ff */
[----:B------:R-:W-:Y:S01]  /*fad0*/  @!PT LDS RZ, [RZ] ;  /* 0x00000000fffff984 */ /* 0x000fe20000000800 */
[----:B------:R-:W-:Y:S01]  /*fae0*/  @!PT LDS RZ, [RZ] ;  /* 0x00000000fffff984 */ /* 0x000fe20000000800 */
[----:B------:R-:W-:Y:S01]  /*faf0*/  @!PT LDS RZ, [RZ] ;  /* 0x00000000fffff984 */ /* 0x000fe20000000800 */
[----:B------:R-:W-:Y:S01]  /*fb00*/  @!P4 LDGSTS.E.BYPASS.LTC128B.128 [R238+0x1a000], desc[UR30][R26.64+0x80] ;  /* 0x1a0000801aeecfae */ /* 0x000fe2000b901d5e */
[----:B------:R-:W-:Y:S02]  /*fb10*/  @!P2 LEA.HI.X R31, R11, R233, R3, 0x1, P1 ;  /* 0x000000e90b1fa211 */ /* 0x000fe400008f0c03 */
[----:B------:R-:W-:Y:S02]  /*fb20*/  ISETP.GE.AND P1, PT, R231, UR13, PT ;  /* 0x0000000de7007c0c */ /* 0x000fe4000bf26270 */
        /* <DEDUP_REMOVED lines=35> */
[----:B------:R-:W5:Y:S04]  /*fd60*/  LDSM.16.M88.4 R180, [R229+0x11800] ;  /* 0x01180000e5b4783b */ /* 0x000f680000000200 */
[----:B------:R-:W0:Y:S04]  /*fd70*/  LDGDEPBAR ;  /* 0x00000000000079af */ /* 0x000e280000000000 */
[----:B------:R-:W-:Y:S04]  /*fd80*/  LDSM.16.M88.4 R184, [R228] ;  /* 0x00000000e4b8783b */ /* 0x000fe80000000200 */
[----:B------:R-:W5:Y:S04]  /*fd90*/  LDSM.16.M88.4 R188, [R227] ;  /* 0x00000000e3bc783b */ /* 0x000f680000000200 */
[----:B------:R-:W5:Y:S04]  /*fda0*/  LDSM.16.M88.4 R192, [R219] ;  /* 0x00000000dbc0783b */ /* 0x000f680000000200 */
[----:B------:R-:W5:Y:S04]  /*fdb0*/  LDSM.16.M88.4 R196, [R218] ;  /* 0x00000000dac4783b */ /* 0x000f680000000200 */
[----:B------:R-:W5:Y:S01]  /*fdc0*/  LDSM.16.M88.4 R200, [R217] ;  /* 0x00000000d9c8783b */ /* 0x000f620000000200 */
[C---:B--2---:R-:W-:Y:S06]  /*fdd0*/  HMMA.16816.F32 R4, R164.reuse, R168, RZ ;  /* 0x000000a8a404723c */ /* 0x044fec00000018ff */
[C---:B-1----:R-:W-:Y:S01]  /*fde0*/  HMMA.16816.F32 R8, R164.reuse, R170, RZ ;  /* 0x000000aaa408723c */ /* 0x042fe200000018ff */
[----:B------:R-:W-:Y:S05]  /*fdf0*/  LDSM.16.M88.4 R168, [R223+0x10000] ;  /* 0x01000000dfa8783b */ /* 0x000fea0000000200 */
[C---:B---3--:R-:W-:Y:S06]  /*fe00*/  HMMA.16816.F32 R12, R164.reuse, R172, RZ ;  /* 0x000000aca40c723c */ /* 0x048fec00000018ff */
[C---:B------:R-:W-:Y:S01]  /*fe10*/  HMMA.16816.F32 R16, R164.reuse, R174, RZ ;  /* 0x000000aea410723c */ /* 0x040fe200000018ff */
[----:B------:R-:W-:Y:S05]  /*fe20*/  LDSM.16.M88.4 R172, [R223+0x10800] ;  /* 0x01080000dfac783b */ /* 0x000fea0000000200 */
[C---:B----4-:R-:W-:Y:S07]  /*fe30*/  HMMA.16816.F32 R20, R164.reuse, R176, RZ ;  /* 0x000000b0a414723c */ /* 0x050fee00000018ff */
[----:B------:R-:W-:Y:S01]  /*fe40*/  MOV R176, R24 ;  /* 0x0000001800b07202 */ /* 0x000fe20000000f00 */
[----:B------:R-:W-:Y:S02]  /*fe50*/  IMAD.MOV.U32 R177, RZ, RZ, R25 ;  /* 0x000000ffffb17224 */ /* 0x000fe400078e0019 */
[C---:B------:R-:W-:Y:S06]  /*fe60*/  HMMA.16816.F32 R24, R164.reuse, R178, RZ ;  /* 0x000000b2a418723c */ /* 0x040fec00000018ff */
[C---:B-----5:R-:W-:Y:S06]  /*fe70*/  HMMA.16816.F32 R28, R164.reuse, R180, RZ ;  /* 0x000000b4a41c723c */ /* 0x060fec00000018ff */
[----:B------:R-:W-:Y:S01]  /*fe80*/  HMMA.16816.F32 R32, R164, R182, RZ ;  /* 0x000000b6a420723c */ /* 0x000fe200000018ff */
[----:B------:R-:W1:Y:S04]  /*fe90*/  LDSM.16.M88.4 R164, [R226] ;  /* 0x00000000e2a4783b */ /* 0x000e680000000200 */
[----:B------:R-:W-:Y:S01]  /*fea0*/  LDSM.16.M88.4 R180, [R223+0x11800] ;  /* 0x01180000dfb4783b */ /* 0x000fe20000000200 */
[C---:B------:R-:W-:Y:S06]  /*feb0*/  HMMA.16816.F32 R4, R184.reuse, R188, R4 ;  /* 0x000000bcb804723c */ /* 0x040fec0000001804 */
[C---:B------:R-:W-:Y:S01]  /*fec0*/  HMMA.16816.F32 R8, R184.reuse, R190, R8 ;  /* 0x000000beb808723c */ /* 0x040fe20000001808 */
[----:B------:R-:W-:Y:S05]  /*fed0*/  LDSM.16.M88.4 R188, [R216] ;  /* 0x00000000d8bc783b */ /* 0x000fea0000000200 */
[C---:B------:R-:W-:Y:S06]  /*fee0*/  HMMA.16816.F32 R12, R184.reuse, R192, R12 ;  /* 0x000000c0b80c723c */ /* 0x040fec000000180c */
[C---:B------:R-:W-:Y:S01]  /*fef0*/  HMMA.16816.F32 R16, R184.reuse, R194, R16 ;  /* 0x000000c2b810723c */ /* 0x040fe20000001810 */
[----:B------:R-:W-:Y:S05]  /*ff00*/  LDSM.16.M88.4 R192, [R216+0x800] ;  /* 0x00080000d8c0783b */ /* 0x000fea0000000200 */
[C---:B------:R-:W-:Y:S01]  /*ff10*/  HMMA.16816.F32 R20, R184.reuse, R196, R20 ;  /* 0x000000c4b814723c */ /* 0x040fe20000001814 */
[----:B------:R-:W2:Y:S05]  /*ff20*/  LDL R196, [R1] ;  /* 0x0000000001c47983 */ /* 0x000eaa0000100800 */
[C---:B------:R-:W-:Y:S06]  /*ff30*/  HMMA.16816.F32 R24, R184.reuse, R198, R24 ;  /* 0x000000c6b818723c */ /* 0x040fec0000001818 */
[C---:B------:R-:W-:Y:S06]  /*ff40*/  HMMA.16816.F32 R28, R184.reuse, R200, R28 ;  /* 0x000000c8b81c723c */ /* 0x040fec000000181c */
[----:B------:R-:W-:Y:S01]  /*ff50*/  HMMA.16816.F32 R32, R184, R202, R32 ;  /* 0x000000cab820723c */ /* 0x000fe20000001820 */
[----:B------:R-:W-:Y:S04]  /*ff60*/  LDSM.16.M88.4 R184, [R225] ;  /* 0x00000000e1b8783b */ /* 0x000fe80000000200 */
[----:B------:R-:W-:Y:S01]  /*ff70*/  MOV R200, R176 ;  /* 0x000000b000c87202 */ /* 0x000fe20000000f00 */
[C---:B-1----:R-:W-:Y:S05]  /*ff80*/  HMMA.16816.F32 R4, R164.reuse, R168, R4 ;  /* 0x000000a8a404723c */ /* 0x042fea0000001804 */
[----:B------:R-:W-:Y:S01]  /*ff90*/  IMAD.MOV.U32 R201, RZ, RZ, R177 ;  /* 0x000000ffffc97224 */ /* 0x000fe200078e00b1 */
[C---:B------:R-:W-:Y:S01]  /*ffa0*/  HMMA.16816.F32 R8, R164.reuse, R170, R8 ;  /* 0x000000aaa408723c */ /* 0x040fe20000001808 */
[----:B------:R-:W1:Y:S04]  /*ffb0*/  LDSM.16.M88.4 R176, [R223+0x11000] ;  /* 0x01100000dfb0783b */ /* 0x000e680000000200 */
[----:B------:R-:W3:Y:S01]  /*ffc0*/  LDSM.16.M88.4 R168, [R216+0x1000] ;  /* 0x00100000d8a8783b */ /* 0x000ee20000000200 */
[C---:B------:R-:W-:Y:S06]  /*ffd0*/  HMMA.16816.F32 R12, R164.reuse, R172, R12 ;  /* 0x000000aca40c723c */ /* 0x040fec000000180c */
        /* <DEDUP_REMOVED lines=9> */
[C---:B------:R-:W-:Y:S06]  /*10070*/  HMMA.16816.F32 R4, R184.reuse, R188, R4 ;  /* 0x000000bcb804723c */ /* 0x040fec0000001804 */
[C---:B------:R-:W-:Y:S01]  /*10080*/  HMMA.16816.F32 R8, R184.reuse, R190, R8 ;  /* 0x000000beb808723c */ /* 0x040fe20000001808 */
[----:B------:R-:W5:Y:S05]  /*10090*/  LDSM.16.M88.4 R188, [R229+0x13000] ;  /* 0x01300000e5bc783b */ /* 0x000f6a0000000200 */
        /* <DEDUP_REMOVED lines=8> */
[----:B------:R-:W3:Y:S04]  /*10120*/  LDSM.16.M88.4 R172, [R215] ;  /* 0x00000000d7ac783b */ /* 0x000ee80000000200 */
[----:B------:R-:W4:Y:S01]  /*10130*/  LDSM.16.M88.4 R184, [R214] ;  /* 0x00000000d6b8783b */ /* 0x000f220000000200 */
[C---:B-1----:R-:W-:Y:S06]  /*10140*/  HMMA.16816.F32 R4, R164.reuse, R176, R4 ;  /* 0x000000b0a404723c */ /* 0x042fec0000001804 */
[C---:B------:R-:W-:Y:S01]  /*10150*/  HMMA.16816.F32 R8, R164.reuse, R178, R8 ;  /* 0x000000b2a408723c */ /* 0x040fe20000001808 */
[----:B------:R-:W1:Y:S05]  /*10160*/  LDSM.16.M88.4 R176, [R213] ;  /* 0x00000000d5b0783b */ /* 0x000e6a0000000200 */
[C---:B-----5:R-:W-:Y:S06]  /*10170*/  HMMA.16816.F32 R12, R164.reuse, R180, R12 ;  /* 0x000000b4a40c723c */ /* 0x060fec000000180c */
[C---:B------:R-:W-:Y:S01]  /*10180*/  HMMA.16816.F32 R16, R164.reuse, R182, R16 ;  /* 0x000000b6a410723c */ /* 0x040fe20000001810 */
[----:B------:R-:W-:Y:S05]  /*10190*/  LDSM.16.M88.4 R180, [R226+0x4000] ;  /* 0x00400000e2b4783b */ /* 0x000fea0000000200 */
[C---:B------:R-:W-:Y:S06]  /*101a0*/  HMMA.16816.F32 R20, R164.reuse, R188, R20 ;  /* 0x000000bca414723c */ /* 0x040fec0000001814 */
[C---:B------:R-:W-:Y:S01]  /*101b0*/  HMMA.16816.F32 R24, R164.reuse, R190, R24 ;  /* 0x000000bea418723c */ /* 0x040fe20000001818 */
[----:B------:R-:W-:Y:S05]  /*101c0*/  LDSM.16.M88.4 R188, [R223+0x12000] ;  /* 0x01200000dfbc783b */ /* 0x000fea0000000200 */
[C---:B------:R-:W-:Y:S06]  /*101d0*/  HMMA.16816.F32 R28, R164.reuse, R192, R28 ;  /* 0x000000c0a41c723c */ /* 0x040fec000000181c */
[----:B------:R-:W-:Y:S01]  /*101e0*/  HMMA.16816.F32 R32, R164, R194, R32 ;  /* 0x000000c2a420723c */ /* 0x000fe20000001820 */
[----:B------:R-:W5:Y:S04]  /*101f0*/  LDSM.16.M88.4 R164, [R212] ;  /* 0x00000000d4a4783b */ /* 0x000f680000000200 */
        /* <DEDUP_REMOVED lines=10> */
[C---:B-----5:R-:W-:Y:S06]  /*102a0*/  HMMA.16816.F32 R28, R168.reuse, R164, R28 ;  /* 0x000000a4a81c723c */ /* 0x060fec000000181c */
[----:B------:R-:W-:Y:S01]  /*102b0*/  HMMA.16816.F32 R32, R168, R166, R32 ;  /* 0x000000a6a820723c */ /* 0x000fe20000001820 */
[----:B------:R-:W-:Y:S04]  /*102c0*/  LDSM.16.M88.4 R164, [R225+0x4000] ;  /* 0x00400000e1a4783b */ /* 0x000fe80000000200 */
[----:B------:R-:W1:Y:S01]  /*102d0*/  LDSM.16.M88.4 R168, [R216+0x2000] ;  /* 0x00200000d8a8783b */ /* 0x000e620000000200 */
[C---:B------:R-:W-:Y:S06]  /*102e0*/  HMMA.16816.F32 R4, R180.reuse, R188, R4 ;  /* 0x000000bcb404723c */ /* 0x040fec0000001804 */
[C---:B------:R-:W-:Y:S01]  /*102f0*/  HMMA.16816.F32 R8, R180.reuse, R190, R8 ;  /* 0x000000beb408723c */ /* 0x040fe20000001808 */
[----:B------:R-:W5:Y:S05]  /*10300*/  LDSM.16.M88.4 R188, [R216+0x3000] ;  /* 0x00300000d8bc783b */ /* 0x000f6a0000000200 */
        /* <DEDUP_REMOVED lines=13> */
[C---:B------:R-:W-:Y:S06]  /*103e0*/  HMMA.16816.F32 R12, R164.reuse, R176, R12 ;  /* 0x000000b0a40c723c */ /* 0x040fec000000180c */
[C---:B------:R-:W-:Y:S01]  /*103f0*/  HMMA.16816.F32 R16, R164.reuse, R178, R16 ;  /* 0x000000b2a410723c */ /* 0x040fe20000001810 */
[----:B------:R-:W-:Y:S05]  /*10400*/  LDSM.16.M88.4 R176, [R228+0x8000] ;  /* 0x00800000e4b0783b */ /* 0x000fea0000000200 */
[C---:B-----5:R-:W-:Y:S06]  /*10410*/  HMMA.16816.F32 R20, R164.reuse, R188, R20 ;  /* 0x000000bca414723c */ /* 0x060fec0000001814 */
[C---:B------:R-:W-:Y:S01]  /*10420*/  HMMA.16816.F32 R24, R164.reuse, R190, R24 ;  /* 0x000000bea418723c */ /* 0x040fe20000001818 */
[----:B------:R-:W-:Y:S05]  /*10430*/  LDSM.16.M88.4 R188, [R211] ;  /* 0x00000000d3bc783b */ /* 0x000fea0000000200 */
[C---:B--2---:R-:W-:Y:S06]  /*10440*/  HMMA.16816.F32 R28, R164.reuse, R192, R28 ;  /* 0x000000c0a41c723c */ /* 0x044fec000000181c */
[----:B------:R-:W-:Y:S01]  /*10450*/  HMMA.16816.F32 R32, R164, R194, R32 ;  /* 0x000000c2a420723c */ /* 0x000fe20000001820 */
[----:B------:R-:W2:Y:S04]  /*10460*/  LDSM.16.M88.4 R164, [R229+0x15800] ;  /* 0x01580000e5a4783b */ /* 0x000ea80000000200 */
[----:B------:R-:W5:Y:S01]  /*10470*/  LDSM.16.M88.4 R192, [R210] ;  /* 0x00000000d2c0783b */ /* 0x000f620000000200 */
        /* <DEDUP_REMOVED lines=8> */
[----:B------:R-:W-:Y:S05]  /*10500*/  LDSM.16.M88.4 R168, [R223+0x14000] ;  /* 0x01400000dfa8783b */ /* 0x000fea0000000200 */
[C---:B--2---:R-:W-:Y:S06]  /*10510*/  HMMA.16816.F32 R28, R172.reuse, R164, R28 ;  /* 0x000000a4ac1c723c */ /* 0x044fec000000181c */
[----:B------:R-:W-:Y:S01]  /*10520*/  HMMA.16816.F32 R32, R172, R166, R32 ;  /* 0x000000a6ac20723c */ /* 0x000fe20000001820 */
[----:B------:R-:W1:Y:S04]  /*10530*/  LDSM.16.M88.4 R164, [R226+0x8000] ;  /* 0x00800000e2a4783b */ /* 0x000e680000000200 */
[----:B------:R-:W2:Y:S01]  /*10540*/  LDSM.16.M88.4 R172, [R223+0x14800] ;  /* 0x01480000dfac783b */ /* 0x000ea20000000200 */
[C---:B------:R-:W-:Y:S06]  /*10550*/  HMMA.16816.F32 R4, R176.reuse, R188, R4 ;  /* 0x000000bcb004723c */ /* 0x040fec0000001804 */
[C---:B------:R-:W-:Y:S01]  /*10560*/  HMMA.16816.F32 R8, R176.reuse, R190, R8 ;  /* 0x000000beb008723c */ /* 0x040fe20000001808 */
[----:B------:R-:W2:Y:S05]  /*10570*/  LDSM.16.M88.4 R188, [R223+0x15000] ;  /* 0x01500000dfbc783b */ /* 0x000eaa0000000200 */
[C---:B-----5:R-:W-:Y:S06]  /*10580*/  HMMA.16816.F32 R12, R176.reuse, R192, R12 ;  /* 0x000000c0b00c723c */ /* 0x060fec000000180c */
        /* <DEDUP_REMOVED lines=18> */
[C---:B-----5:R-:W-:Y:S06]  /*106b0*/  HMMA.16816.F32 R28, R164.reuse, R192, R28 ;  /* 0x000000c0a41c723c */ /* 0x060fec000000181c */
[----:B------:R-:W-:Y:S01]  /*106c0*/  HMMA.16816.F32 R32, R164, R194, R32 ;  /* 0x000000c2a420723c */ /* 0x000fe20000001820 */
[----:B------:R-:W2:Y:S04]  /*106d0*/  LDSM.16.M88.4 R164, [R216+0x5800] ;  /* 0x00580000d8a4783b */ /* 0x000ea80000000200 */
        /* <DEDUP_REMOVED lines=13> */
[----:B------:R-:W2:Y:S01]  /*107b0*/  LDSM.16.M88.4 R176, [R206] ;  /* 0x00000000ceb0783b */ /* 0x000ea20000000200 */
[C---:B------:R-:W-:Y:S06]  /*107c0*/  HMMA.16816.F32 R4, R172.reuse, R188, R4 ;  /* 0x000000bcac04723c */ /* 0x040fec0000001804 */
[C---:B------:R-:W-:Y:S01]  /*107d0*/  HMMA.16816.F32 R8, R172.reuse, R190, R8 ;  /* 0x000000beac08723c */ /* 0x040fe20000001808 */
[----:B------:R-:W2:Y:S05]  /*107e0*/  LDSM.16.M88.4 R188, [R205] ;  /* 0x00000000cdbc783b */ /* 0x000eaa0000000200 */
[C---:B-----5:R-:W-:Y:S06]  /*107f0*/  HMMA.16816.F32 R12, R172.reuse, R192, R12 ;  /* 0x000000c0ac0c723c */ /* 0x060fec000000180c */
[C---:B------:R-:W-:Y:S01]  /*10800*/  HMMA.16816.F32 R16, R172.reuse, R194, R16 ;  /* 0x000000c2ac10723c */ /* 0x040fe20000001810 */
[----:B------:R-:W5:Y:S05]  /*10810*/  LDSM.16.M88.4 R192, [R204] ;  /* 0x00000000ccc0783b */ /* 0x000f6a0000000200 */
        /* <DEDUP_REMOVED lines=15> */
[----:B------:R-:W-:Y:S05]  /*10910*/  LDSM.16.M88.4 R188, [R216+0x6000] ;  /* 0x00600000d8bc783b */ /* 0x000fea0000000200 */
[C---:B-----5:R-:W-:Y:S06]  /*10920*/  HMMA.16816.F32 R28, R164.reuse, R192, R28 ;  /* 0x000000c0a41c723c */ /* 0x060fec000000181c */
[----:B------:R-:W-:Y:S01]  /*10930*/  HMMA.16816.F32 R32, R164, R194, R32 ;  /* 0x000000c2a420723c */ /* 0x000fe20000001820 */
[----:B------:R-:W4:Y:S05]  /*10940*/  LDSM.16.M88.4 R164, [R223+0x17800] ;  /* 0x01780000dfa4783b */ /* 0x000f2a0000000200 */
[C---:B---3--:R-:W-:Y:S01]  /*10950*/  HMMA.16816.F32 R4, R172.reuse, R180, R4 ;  /* 0x000000b4ac04723c */ /* 0x048fe20000001804 */
[----:B------:R-:W-:Y:S04]  /*10960*/  MOV R195, UR23 ;  /* 0x0000001700c37c02 */ /* 0x000fe80008000f00 */
[C---:B------:R-:W-:Y:S01]  /*10970*/  LEA R198, P0, R195.reuse, R240, 0x6 ;  /* 0x000000f0c3c67211 */ /* 0x040fe200078030ff */
[C---:B------:R-:W-:Y:S05]  /*10980*/  HMMA.16816.F32 R8, R172.reuse, R182, R8 ;  /* 0x000000b6ac08723c */ /* 0x040fea0000001808 */
[----:B------:R-:W-:Y:S01]  /*10990*/  LEA.HI.X.SX32 R199, R195, R241, 0x6, P0 ;  /* 0x000000f1c3c77211 */ /* 0x000fe200000f36ff */
[C---:B-1----:R-:W-:Y:S05]  /*109a0*/  HMMA.16816.F32 R12, R172.reuse, R168, R12 ;  /* 0x000000a8ac0c723c */ /* 0x042fea000000180c */
[----:B------:R-:W-:Y:S01]  /*109b0*/  IMAD R199, R199, UR10, RZ ;  /* 0x0000000ac7c77c24 */ /* 0x000fe2000f8e02ff */
[C---:B------:R-:W-:Y:S01]  /*109c0*/  HMMA.16816.F32 R16, R172.reuse, R170, R16 ;  /* 0x000000aaac10723c */ /* 0x040fe20000001810 */
[----:B------:R-:W-:Y:S04]  /*109d0*/  LDSM.16.M88.4 R168, [R216+0x7000] ;  /* 0x00700000d8a8783b */ /* 0x000fe80000000200 */
[C---:B------:R-:W-:Y:S01]  /*109e0*/  LEA R182, P0, R195.reuse, R200, 0x6 ;  /* 0x000000c8c3b67211 */ /* 0x040fe200078030ff */
[C---:B--2---:R-:W-:Y:S05]  /*109f0*/  HMMA.16816.F32 R20, R172.reuse, R176, R20 ;  /* 0x000000b0ac14723c */ /* 0x044fea0000001814 */
[----:B------:R-:W-:Y:S01]  /*10a00*/  LEA.HI.X.SX32 R183, R195, R201, 0x6, P0 ;  /* 0x000000c9c3b77211 */ /* 0x000fe200000f36ff */
[C---:B------:R-:W-:Y:S06]  /*10a10*/  HMMA.16816.F32 R24, R172.reuse, R178, R24 ;  /* 0x000000b2ac18723c */ /* 0x040fec0000001818 */
[C---:B----4-:R-:W-:Y:S05]  /*10a20*/  HMMA.16816.F32 R28, R172.reuse, R164, R28 ;  /* 0x000000a4ac1c723c */ /* 0x050fea000000181c */
[C---:B------:R-:W-:Y:S01]  /*10a30*/  IMAD.WIDE.U32 R178, R198.reuse, UR10, RZ ;  /* 0x0000000ac6b27c25 */ /* 0x040fe2000f8e00ff */
[----:B------:R-:W-:Y:S01]  /*10a40*/  HMMA.16816.F32 R32, R172, R166, R32 ;  /* 0x000000a6ac20723c */ /* 0x000fe20000001820 */
[----:B------:R-:W1:Y:S04]  /*10a50*/  LDSM.16.M88.4 R164, [R216+0x6800] ;  /* 0x00680000d8a4783b */ /* 0x000e680000000200 */
[----:B------:R-:W2:Y:S01]  /*10a60*/  LDSM.16.M88.4 R172, [R216+0x7800] ;  /* 0x00780000d8ac783b */ /* 0x000ea20000000200 */
[----:B------:R-:W-:Y:S04]  /*10a70*/  DEPBAR.LE SB0, 0x0 ;  /* 0x000080000000791a */ /* 0x000fe80000000000 */
[----:B------:R-:W-:Y:S01]  /*10a80*/  BAR.SYNC.DEFER_BLOCKING 0x0 ;  /* 0x0000000000007b1d */ /* 0x000fe20000010000 */
[C---:B------:R-:W-:Y:S05]  /*10a90*/  HMMA.16816.F32 R4, R184.reuse, R188, R4 ;  /* 0x000000bcb804723c */ /* 0x040fea0000001804 */
[----:B------:R-:W-:Y:S01]  /*10aa0*/  IMAD R198, R198, UR11, R199 ;  /* 0x0000000bc6c67c24 */ /* 0x000fe2000f8e02c7 */
[C---:B------:R-:W-:Y:S05]  /*10ab0*/  HMMA.16816.F32 R8, R184.reuse, R190, R8 ;  /* 0x000000beb808723c */ /* 0x040fea0000001808 */
[----:B------:R-:W-:Y:S01]  /*10ac0*/  IMAD R199, R183, UR10, RZ ;  /* 0x0000000ab7c77c24 */ /* 0x000fe2000f8e02ff */
[----:B------:R-:W-:Y:S05]  /*10ad0*/  LEA R202, P5, R178, R196, 0x1 ;  /* 0x000000c4b2ca7211 */ /* 0x000fea00078a08ff */
[C---:B------:R-:W-:Y:S02]  /*10ae0*/  IMAD R199, R182.reuse, UR11, R199 ;  /* 0x0000000bb6c77c24 */ /* 0x040fe4000f8e02c7 */
[----:B------:R-:W-:Y:S04]  /*10af0*/  IMAD.WIDE.U32 R182, R182, UR10, RZ ;  /* 0x0000000ab6b67c25 */ /* 0x000fe8000f8e00ff */
[----:B------:R-:W-:Y:S02]  /*10b00*/  IMAD.IADD R199, R183, 0x1, R199 ;  /* 0x00000001b7c77824 */ /* 0x000fe400078e02c7 */
[----:B------:R-:W-:Y:S01]  /*10b10*/  FMUL.FTZ R3, R4, UR12 ;  /* 0x0000000c04037c20 */ /* 0x000fe20008410000 */
[----:B------:R-:W-:Y:S01]  /*10b20*/  FMUL.FTZ R190, R5, UR12 ;  /* 0x0000000c05be7c20 */ /* 0x000fe20008410000 */
[----:B------:R-:W-:Y:S01]  /*10b30*/  FMUL.FTZ R191, R6, UR12 ;  /* 0x0000000c06bf7c20 */ /* 0x000fe20008410000 */
[----:B------:R-:W-:Y:S03]  /*10b40*/  FMUL.FTZ R193, R7, UR12 ;  /* 0x0000000c07c17c20 */ /* 0x000fe60008410000 */
[----:B------:R-:W3:Y:S01]  /*10b50*/  MUFU.TANH R3, R3 ;  /* 0x0000000300037308 */ /* 0x000ee20000002400 */
[C---:B-1----:R-:W-:Y:S03]  /*10b60*/  HMMA.16816.F32 R12, R184.reuse, R164, R12 ;  /* 0x000000a4b80c723c */ /* 0x042fe6000000180c */
[----:B------:R-:W-:Y:S01]  /*10b70*/  FMUL.FTZ R197, R11, UR12 ;  /* 0x0000000c0bc57c20 */ /* 0x000fe20008410000 */
[----:B------:R-:W-:Y:S01]  /*10b80*/  IMAD.IADD R11, R179, 0x1, R198 ;  /* 0x00000001b30b7824 */ /* 0x000fe200078e02c6 */
[----:B------:R-:W-:Y:S01]  /*10b90*/  MOV R198, UR21 ;  /* 0x0000001500c67c02 */ /* 0x000fe20008000f00 */
[C---:B------:R-:W-:Y:S03]  /*10ba0*/  HMMA.16816.F32 R16, R184.reuse, R166, R16 ;  /* 0x000000a6b810723c */ /* 0x040fe60000001810 */
[----:B------:R-:W1:Y:S02]  /*10bb0*/  MUFU.TANH R190, R190 ;  /* 0x000000be00be7308 */ /* 0x000e640000002400 */
[----:B------:R-:W-:Y:S01]  /*10bc0*/  FMUL.FTZ R194, R8, UR12 ;  /* 0x0000000c08c27c20 */ /* 0x000fe20008410000 */
[C---:B------:R-:W-:Y:S07]  /*10bd0*/  HMMA.16816.F32 R20, R184.reuse, R168, R20 ;  /* 0x000000a8b814723c */ /* 0x040fee0000001814 */
[----:B------:R-:W4:Y:S01]  /*10be0*/  MUFU.TANH R191, R191 ;  /* 0x000000bf00bf7308 */ /* 0x000f220000002400 */
[----:B------:R-:W-:Y:S01]  /*10bf0*/  FMUL.FTZ R9, R9, UR12 ;  /* 0x0000000c09097c20 */ /* 0x000fe20008410000 */
[C---:B------:R-:W-:Y:S08]  /*10c00*/  HMMA.16816.F32 R24, R184.reuse, R170, R24 ;  /* 0x000000aab818723c */ /* 0x040ff00000001818 */
[----:B------:R-:W1:Y:S03]  /*10c10*/  MUFU.TANH R193, R193 ;  /* 0x000000c100c17308 */ /* 0x000e660000002400 */
[----:B------:R-:W-:Y:S01]  /*10c20*/  FMUL.FTZ R195, R13, UR12 ;  /* 0x0000000c0dc37c20 */ /* 0x000fe20008410000 */
[----:B------:R-:W-:Y:S01]  /*10c30*/  FMUL.FTZ R10, R10, UR12 ;  /* 0x0000000c0a0a7c20 */ /* 0x000fe20008410000 */
[----:B------:R-:W-:Y:S01]  /*10c40*/  FMUL.FTZ R13, R14, UR12 ;  /* 0x0000000c0e0d7c20 */ /* 0x000fe20008410000 */
[C---:B--2---:R-:W-:Y:S03]  /*10c50*/  HMMA.16816.F32 R28, R184.reuse, R172, R28 ;  /* 0x000000acb81c723c */ /* 0x044fe6000000181c */
[----:B------:R-:W-:Y:S01]  /*10c60*/  FMUL.FTZ R177, R12, UR12 ;  /* 0x0000000c0cb17c20 */ /* 0x000fe20008410000 */
[----:B------:R-:W2:Y:S01]  /*10c70*/  MUFU.TANH R194, R194 ;  /* 0x000000c200c27308 */ /* 0x000ea20000002400 */
[----:B------:R-:W-:Y:S01]  /*10c80*/  LEA.HI.X R203, R178, R252, R11, 0x1, P5 ;  /* 0x000000fcb2cb7211 */ /* 0x000fe200028f0c0b */
[----:B------:R-:W-:Y:S01]  /*10c90*/  IMAD R11, R198, 0x40, R247 ;  /* 0x00000040c60b7824 */ /* 0x000fe200078e02f7 */
[C---:B------:R-:W-:Y:S01]  /*10ca0*/  LEA R178, P0, R182.reuse, R196, 0x1 ;  /* 0x000000c4b6b27211 */ /* 0x040fe200078008ff */
[----:B------:R-:W-:Y:S03]  /*10cb0*/  HMMA.16816.F32 R32, R184, R174, R32 ;  /* 0x000000aeb820723c */ /* 0x000fe60000001820 */
[----:B------:R-:W-:Y:S03]  /*10cc0*/  LEA.HI.X R179, R182, R252, R199, 0x1, P0 ;  /* 0x000000fcb6b37211 */ /* 0x000fe600000f0cc7 */
[----:B------:R-:W1:Y:S01]  /*10cd0*/  MUFU.TANH R9, R9 ;  /* 0x0000000900097308 */ /* 0x000e620000002400 */
[----:B------:R-:W-:Y:S01]  /*10ce0*/  PLOP3.LUT P0, PT, PT, PT, UP0, 0x80, 0x0 ;  /* 0x000000000000781c */ /* 0x000fe20003f0f008 */
[----:B------:R-:W-:Y:S03]  /*10cf0*/  FMUL.FTZ R15, R15, UR12 ;  /* 0x0000000c0f0f7c20 */ /* 0x000fe60008410000 */
[----:B------:R-:W-:Y:S04]  /*10d00*/  IADD3 R201, R11, 0x1, RZ ;  /* 0x000000010bc97810 */ /* 0x000fe80007ffe0ff */
[C---:B------:R-:W-:Y:S01]  /*10d10*/  ISETP.GE.AND P6, PT, R201.reuse, R246, PT ;  /* 0x000000f6c900720c */ /* 0x040fe20003fc6270 */
[----:B------:R-:W1:Y:S01]  /*10d20*/  MUFU.TANH R10, R10 ;  /* 0x0000000a000a7308 */ /* 0x000e620000002400 */
[C---:B------:R-:W-:Y:S02]  /*10d30*/  ISETP.GE.AND P5, PT, R201.reuse, R244, PT ;  /* 0x000000f4c900720c */ /* 0x040fe40003fa6270 */
[C---:B------:R-:W-:Y:S02]  /*10d40*/  ISETP.GE.OR P6, PT, R201.reuse, R245, !P6 ;  /* 0x000000f5c900720c */ /* 0x040fe400077c6670 */
[----:B------:R-:W-:Y:S02]  /*10d50*/  ISETP.GE.OR P5, PT, R201, R239, !P5 ;  /* 0x000000efc900720c */ /* 0x000fe40006fa6670 */
[----:B------:R-:W-:Y:S03]  /*10d60*/  IADD3 R14, R11, 0x8, RZ ;  /* 0x000000080b0e7810 */ /* 0x000fe60007ffe0ff */
[----:B------:R-:W1:Y:S10]  /*10d70*/  MUFU.TANH R197, R197 ;  /* 0x000000c500c57308 */ /* 0x000e740000002400 */
[----:B------:R1:W1:Y:S10]  /*10d80*/  MUFU.TANH R198, R177 ;  /* 0x000000b100c67308 */ /* 0x0002740000002400 */
[----:B------:R-:W1:Y:S10]  /*10d90*/  MUFU.TANH R195, R195 ;  /* 0x000000c300c37308 */ /* 0x000e740000002400 */
[----:B------:R-:W1:Y:S01]  /*10da0*/  MUFU.TANH R13, R13 ;  /* 0x0000000d000d7308 */ /* 0x000e620000002400 */
[----:B--234-:R-:W-:Y:S05]  /*10db0*/  @P0 BRA `(.L_x_2234) ;  /* 0xffffffe400a40947 */ /* 0x01cfea000383ffff */
.L_x_2233:
[CC--:B------:R-:W-:Y:S01]  /*10dc0*/  ISETP.GE.AND P1, PT, R11.reuse, R246.reuse, PT ;  /* 0x000000f60b00720c */ /* 0x0c0fe20003f26270 */
[----:B--2---:R-:W-:Y:S01]  /*10dd0*/  FMUL.FTZ R4, R16, UR12 ;  /* 0x0000000c10047c20 */ /* 0x004fe20008410000 */
[----:B------:R-:W-:Y:S01]  /*10de0*/  IADD3 R5, R11, 0x9, RZ ;  /* 0x000000090b057810 */ /* 0x000fe20007ffe0ff */
[----:B------:R-:W-:Y:S01]  /*10df0*/  FMUL.FTZ R17, R17, UR12 ;  /* 0x0000000c11117c20 */ /* 0x000fe20008410000 */
[-C--:B------:R-:W-:Y:S01]  /*10e00*/  ISETP.GE.OR P1, PT, R11, R245.reuse, !P1 ;  /* 0x000000f50b00720c */ /* 0x080fe20004f26670 */
[----:B------:R-:W-:Y:S01]  /*10e10*/  FMUL.FTZ R20, R20, UR12 ;  /* 0x0000000c14147c20 */ /* 0x000fe20008410000 */
[----:B------:R-:W-:Y:S01]  /*10e20*/  ISETP.GE.AND P4, PT, R14, R246, PT ;  /* 0x000000f60e00720c */ /* 0x000fe20003f86270 */
[----:B------:R-:W-:Y:S01]  /*10e30*/  MUFU.TANH R202, R17 ;  /* 0x0000001100ca7308 */ /* 0x000fe20000002400 */
[----:B------:R-:W-:Y:S01]  /*10e40*/  FSEL R12, R3, -INF , !P1 ;  /* 0xff800000030c7808 */ /* 0x000fe20004800000 */
[----:B------:R-:W-:Y:S01]  /*10e50*/  FMUL.FTZ R21, R21, UR12 ;  /* 0x0000000c15157c20 */ /* 0x000fe20008410000 */
[----:B------:R-:W-:Y:S01]  /*10e60*/  ISETP.GE.AND P0, PT, R11, R244, PT ;  /* 0x000000f40b00720c */ /* 0x000fe20003f06270 */
[----:B------:R-:W-:Y:S01]  /*10e70*/  FMUL.FTZ R18, R18, UR12 ;  /* 0x0000000c12127c20 */ /* 0x000fe20008410000 */
[----:B------:R-:W-:Y:S01]  /*10e80*/  ISETP.GE.AND P1, PT, R5, R246, PT ;  /* 0x000000f60500720c */ /* 0x000fe20003f26270 */
[----:B------:R-:W-:Y:S01]  /*10e90*/  FMUL.FTZ R19, R19, UR12 ;  /* 0x0000000c13137c20 */ /* 0x000fe20008410000 */
[----:B-1----:R-:W-:Y:S03]  /*10ea0*/  FSEL R190, R190, -INF , !P6 ;  /* 0xff800000bebe7808 */ /* 0x002fe60007000000 */
[----:B------:R-:W1:Y:S01]  /*10eb0*/  MUFU.TANH R4, R4 ;  /* 0x0000000400047308 */ /* 0x000e620000002400 */
[-C--:B------:R-:W-:Y:S01]  /*10ec0*/  ISETP.GE.AND P3, PT, R14, R244.reuse, PT ;  /* 0x000000f40e00720c */ /* 0x080fe20003f66270 */
[----:B------:R-:W-:Y:S01]  /*10ed0*/  FMUL.FTZ R22, R22, UR12 ;  /* 0x0000000c16167c20 */ /* 0x000fe20008410000 */
[----:B------:R-:W-:Y:S01]  /*10ee0*/  ISETP.GE.AND P6, PT, R5, R244, PT ;  /* 0x000000f40500720c */ /* 0x000fe20003fc6270 */
[----:B------:R-:W-:Y:S01]  /*10ef0*/  FMUL.FTZ R23, R23, UR12 ;  /* 0x0000000c17177c20 */ /* 0x000fe20008410000 */
[-C--:B------:R-:W-:Y:S01]  /*10f00*/  ISETP.GE.OR P4, PT, R14, R245.reuse, !P4 ;  /* 0x000000f50e00720c */ /* 0x080fe20006786670 */
[----:B------:R-:W-:Y:S01]  /*10f10*/  FMUL.FTZ R24, R24, UR12 ;  /* 0x0000000c18187c20 */ /* 0x000fe20008410000 */
[----:B------:R-:W-:Y:S03]  /*10f20*/  ISETP.GE.OR P1, PT, R5, R245, !P1 ;  /* 0x000000f50500720c */ /* 0x000fe60004f26670 */
[----:B------:R-:W-:Y:S01]  /*10f30*/  MUFU.TANH R200, R20 ;  /* 0x0000001400c87308 */ /* 0x000fe20000002400 */
[-C--:B------:R-:W-:Y:S01]  /*10f40*/  ISETP.GE.OR P0, PT, R11, R239.reuse, !P0 ;  /* 0x000000ef0b00720c */ /* 0x080fe20004706670 */
[----:B------:R-:W-:Y:S01]  /*10f50*/  FMUL.FTZ R25, R25, UR12 ;  /* 0x0000000c19197c20 */ /* 0x000fe20008410000 */
[C---:B------:R-:W-:Y:S01]  /*10f60*/  IADD3 R6, R11.reuse, 0x10, RZ ;  /* 0x000000100b067810 */ /* 0x040fe20007ffe0ff */
[----:B------:R-:W-:Y:S01]  /*10f70*/  FMUL.FTZ R26, R26, UR12 ;  /* 0x0000000c1a1a7c20 */ /* 0x000fe20008410000 */
[----:B------:R-:W-:Y:S01]  /*10f80*/  IADD3 R3, R11, 0x11, RZ ;  /* 0x000000110b037810 */ /* 0x000fe20007ffe0ff */
[----:B------:R-:W-:Y:S01]  /*10f90*/  FMUL.FTZ R29, R29, UR12 ;  /* 0x0000000c1d1d7c20 */ /* 0x000fe20008410000 */
[-C--:B------:R-:W-:Y:S03]  /*10fa0*/  ISETP.GE.OR P3, PT, R14, R239.reuse, !P3 ;  /* 0x000000ef0e00720c */ /* 0x080fe60005f66670 */
[----:B------:R-:W2:Y:S01]  /*10fb0*/  MUFU.TANH R184, R21 ;  /* 0x0000001500b87308 */ /* 0x000ea20000002400 */
[-C--:B------:R-:W-:Y:S01]  /*10fc0*/  ISETP.GE.OR P6, PT, R5, R239.reuse, !P6 ;  /* 0x000000ef0500720c */ /* 0x080fe200077c6670 */
[----:B------:R-:W-:Y:S01]  /*10fd0*/  FMUL.FTZ R27, R27, UR12 ;  /* 0x0000000c1b1b7c20 */ /* 0x000fe20008410000 */
[----:B------:R-:W-:Y:S01]  /*10fe0*/  FSEL R14, R9, -INF , !P1 ;  /* 0xff800000090e7808 */ /* 0x000fe20004800000 */
[----:B------:R-:W-:Y:S01]  /*10ff0*/  FMUL.FTZ R32, R32, UR12 ;  /* 0x0000000c20207c20 */ /* 0x000fe20008410000 */
[----:B------:R-:W-:Y:S01]  /*11000*/  FSEL R191, R191, -INF , !P0 ;  /* 0xff800000bfbf7808 */ /* 0x000fe20004000000 */
[----:B------:R-:W-:Y:S01]  /*11010*/  FMUL.FTZ R30, R30, UR12 ;  /* 0x0000000c1e1e7c20 */ /* 0x000fe20008410000 */
[----:B------:R-:W-:Y:S03]  /*11020*/  FSEL R5, R193, -INF , !P5 ;  /* 0xff800000c1057808 */ /* 0x000fe60006800000 */
[----:B------:R-:W3:Y:S01]  /*11030*/  MUFU.TANH R15, R15 ;  /* 0x0000000f000f7308 */ /* 0x000ee20000002400 */
[----:B------:R-:W-:Y:S01]  /*11040*/  FSEL R16, R194, -INF , !P4 ;  /* 0xff800000c2107808 */ /* 0x000fe20006000000 */
[----:B------:R-:W-:Y:S01]  /*11050*/  FMUL.FTZ R28, R28, UR12 ;  /* 0x0000000c1c1c7c20 */ /* 0x000fe20008410000 */
[C---:B------:R-:W-:Y:S01]  /*11060*/  ISETP.GE.AND P0, PT, R6.reuse, R246, PT ;  /* 0x000000f60600720c */ /* 0x040fe20003f06270 */
[----:B------:R-:W-:Y:S01]  /*11070*/  FMUL.FTZ R31, R31, UR12 ;  /* 0x0000000c1f1f7c20 */ /* 0x000fe20008410000 */
[----:B------:R-:W-:Y:S01]  /*11080*/  ISETP.GE.AND P5, PT, R6, R244, PT ;  /* 0x000000f40600720c */ /* 0x000fe20003fa6270 */
[----:B------:R-:W-:Y:S01]  /*11090*/  FMUL.FTZ R34, R34, UR12 ;  /* 0x0000000c22227c20 */ /* 0x000fe20008410000 */
[C---:B------:R-:W-:Y:S03]  /*110a0*/  ISETP.GE.AND P4, PT, R3.reuse, R246, PT ;  /* 0x000000f60300720c */ /* 0x040fe60003f86270 */
[----:B------:R-:W4:Y:S01]  /*110b0*/  MUFU.TANH R201, R18 ;  /* 0x0000001200c97308 */ /* 0x000f220000002400 */
[----:B------:R-:W-:Y:S01]  /*110c0*/  ISETP.GE.AND P1, PT, R3, R244, PT ;  /* 0x000000f40300720c */ /* 0x000fe20003f26270 */
[----:B------:R-:W-:Y:S01]  /*110d0*/  FMUL.FTZ R35, R35, UR12 ;  /* 0x0000000c23237c20 */ /* 0x000fe20008410000 */
[C---:B------:R-:W-:Y:S01]  /*110e0*/  ISETP.GE.OR P5, PT, R6.reuse, R239, !P5 ;  /* 0x000000ef0600720c */ /* 0x040fe20006fa6670 */
[----:B------:R-:W-:Y:S01]  /*110f0*/  FMUL.FTZ R33, R33, UR12 ;  /* 0x0000000c21217c20 */ /* 0x000fe20008410000 */
[C---:B------:R-:W-:Y:S01]  /*11100*/  ISETP.GE.OR P4, PT, R3.reuse, R245, !P4 ;  /* 0x000000f50300720c */ /* 0x040fe20006786670 */
[----:B------:R-:W-:Y:S01]  /*11110*/  UISETP.GT.AND UP0, UPT, UR21, UR16, UPT ;  /* 0x000000101500728c */ /* 0x000fe2000bf04270 */
[----:B------:R-:W-:Y:S03]  /*11120*/  ISETP.GE.OR P1, PT, R3, R239, !P1 ;  /* 0x000000ef0300720c */ /* 0x000fe60004f26670 */
[----:B------:R-:W5:Y:S01]  /*11130*/  MUFU.TANH R203, R19 ;  /* 0x0000001300cb7308 */ /* 0x000f620000002400 */
[-C--:B------:R-:W-:Y:S01]  /*11140*/  ISETP.GE.OR P0, PT, R6, R245.reuse, !P0 ;  /* 0x000000f50600720c */ /* 0x080fe20004706670 */
[----:B------:R-:W-:Y:S01]  /*11150*/  UIADD3 UR26, UR26, 0x1, URZ ;  /* 0x000000011a1a7890 */ /* 0x000fe2000fffe03f */
[C---:B------:R-:W-:Y:S01]  /*11160*/  IADD3 R6, R11.reuse, 0x18, RZ ;  /* 0x000000180b067810 */ /* 0x040fe20007ffe0ff */
[----:B------:R-:W-:Y:S01]  /*11170*/  UMOV UR20, UR21 ;  /* 0x0000001500147c82 */ /* 0x000fe20008000000 */
[----:B------:R-:W-:Y:S02]  /*11180*/  IADD3 R3, R11, 0x19, RZ ;  /* 0x000000190b037810 */ /* 0x000fe40007ffe0ff */
[----:B------:R-:W-:Y:S03]  /*11190*/  FSEL R7, R197, -INF , !P6 ;  /* 0xff800000c5077808 */ /* 0x000fe60007000000 */
[----:B------:R-:W5:Y:S01]  /*111a0*/  MUFU.TANH R187, R22 ;  /* 0x0000001600bb7308 */ /* 0x000f620000002400 */
[----:B------:R-:W-:Y:S02]  /*111b0*/  FSEL R9, R10, -INF , !P3 ;  /* 0xff8000000a097808 */ /* 0x000fe40005800000 */
[----:B------:R-:W-:Y:S02]  /*111c0*/  FSEL R192, R195, -INF , !P4 ;  /* 0xff800000c3c07808 */ /* 0x000fe40006000000 */
[----:B------:R-:W-:Y:S02]  /*111d0*/  FSEL R197, R198, -INF , !P0 ;  /* 0xff800000c6c57808 */ /* 0x000fe40004000000 */
[C---:B------:R-:W-:Y:S03]  /*111e0*/  ISETP.GE.AND P3, PT, R6.reuse, R246, PT ;  /* 0x000000f60600720c */ /* 0x040fe60003f66270 */
[----:B------:R1:W5:Y:S01]  /*111f0*/  MUFU.TANH R185, R23 ;  /* 0x0000001700b97308 */ /* 0x0003620000002400 */
[C---:B------:R-:W-:Y:S02]  /*11200*/  ISETP.GE.AND P6, PT, R6.reuse, R244, PT ;  /* 0x000000f40600720c */ /* 0x040fe40003fc6270 */
[C---:B------:R-:W-:Y:S02]  /*11210*/  ISETP.GE.AND P0, PT, R3.reuse, R246, PT ;  /* 0x000000f60300720c */ /* 0x040fe40003f06270 */
[C---:B------:R-:W-:Y:S02]  /*11220*/  ISETP.GE.AND P4, PT, R3.reuse, R244, PT ;  /* 0x000000f40300720c */ /* 0x040fe40003f86270 */
[C---:B------:R-:W-:Y:S03]  /*11230*/  ISETP.GE.OR P3, PT, R6.reuse, R245, !P3 ;  /* 0x000000f50600720c */ /* 0x040fe60005f66670 */
[----:B------:R-:W5:Y:S01]  /*11240*/  MUFU.TANH R186, R24 ;  /* 0x0000001800ba7308 */ /* 0x000f620000002400 */
[-C--:B------:R-:W-:Y:S02]  /*11250*/  ISETP.GE.OR P6, PT, R6, R239.reuse, !P6 ;  /* 0x000000ef0600720c */ /* 0x080fe400077c6670 */
[C---:B------:R-:W-:Y:S02]  /*11260*/  ISETP.GE.OR P4, PT, R3.reuse, R239, !P4 ;  /* 0x000000ef0300720c */ /* 0x040fe40006786670 */
[-C--:B------:R-:W-:Y:S02]  /*11270*/  ISETP.GE.OR P0, PT, R3, R245.reuse, !P0 ;  /* 0x000000f50300720c */ /* 0x080fe40004706670 */
[C---:B------:R-:W-:Y:S03]  /*11280*/  IADD3 R6, R11.reuse, 0x20, RZ ;  /* 0x000000200b067810 */ /* 0x040fe60007ffe0ff */
[----:B------:R-:W5:Y:S01]  /*11290*/  MUFU.TANH R182, R25 ;  /* 0x0000001900b67308 */ /* 0x000f620000002400 */
[----:B------:R-:W-:Y:S01]  /*112a0*/  IADD3 R3, R11, 0x21, RZ ;  /* 0x000000210b037810 */ /* 0x000fe20007ffe0ff */
[----:B-1----:R-:W-:Y:S01]  /*112b0*/  LDSM.16.MT88.4 R20, [R222+0x18000] ;  /* 0x01800000de14783b */ /* 0x002fe20000004200 */
[----:B------:R-:W-:Y:S02]  /*112c0*/  FSEL R196, R13, -INF , !P5 ;  /* 0xff8000000dc47808 */ /* 0x000fe40006800000 */
[CC--:B------:R-:W-:Y:S05]  /*112d0*/  ISETP.GE.AND P5, PT, R6.reuse, R246.reuse, PT ;  /* 0x000000f60600720c */ /* 0x0c0fea0003fa6270 */
[----:B------:R-:W1:Y:S01]  /*112e0*/  MUFU.TANH R183, R26 ;  /* 0x0000001a00b77308 */ /* 0x000e620000002400 */
[-C--:B------:R-:W-:Y:S09]  /*112f0*/  ISETP.GE.OR P5, PT, R6, R245.reuse, !P5 ;  /* 0x000000f50600720c */ /* 0x080ff20006fa6670 */
[----:B------:R-:W1:Y:S10]  /*11300*/  MUFU.TANH R178, R29 ;  /* 0x0000001d00b27308 */ /* 0x000e740000002400 */
[----:B------:R-:W1:Y:S10]  /*11310*/  MUFU.TANH R181, R27 ;  /* 0x0000001b00b57308 */ /* 0x000e740000002400 */
[----:B------:R-:W1:Y:S10]  /*11320*/  MUFU.TANH R32, R32 ;  /* 0x0000002000207308 */ /* 0x000e740000002400 */
[----:B------:R-:W1:Y:S10]  /*11330*/  MUFU.TANH R177, R30 ;  /* 0x0000001e00b17308 */ /* 0x000e740000002400 */
[----:B------:R-:W1:Y:S10]  /*11340*/  MUFU.TANH R180, R28 ;  /* 0x0000001c00b47308 */ /* 0x000e740000002400 */
[----:B------:R-:W1:Y:S10]  /*11350*/  MUFU.TANH R31, R31 ;  /* 0x0000001f001f7308 */ /* 0x000e740000002400 */
[----:B------:R-:W1:Y:S10]  /*11360*/  MUFU.TANH R34, R34 ;  /* 0x0000002200227308 */ /* 0x000e740000002400 */
[----:B------:R-:W1:Y:S10]  /*11370*/  MUFU.TANH R35, R35 ;  /* 0x0000002300237308 */ /* 0x000e740000002400 */
[----:B------:R-:W1:Y:S01]  /*11380*/  MUFU.TANH R33, R33 ;  /* 0x0000002100217308 */ /* 0x000e620000002400 */
[----:B------:R-:W-:Y:S02]  /*11390*/  FSEL R194, R4, -INF , !P3 ;  /* 0xff80000004c27808 */ /* 0x000fe40005800000 */
[----:B------:R-:W-:Y:S02]  /*113a0*/  FSEL R202, R202, -INF , !P0 ;  /* 0xff800000caca7808 */ /* 0x000fe40004000000 */
[C---:B------:R-:W-:Y:S02]  /*113b0*/  ISETP.GE.AND P3, PT, R3.reuse, R246, PT ;  /* 0x000000f60300720c */ /* 0x040fe40003f66270 */
[C---:B------:R-:W-:Y:S02]  /*113c0*/  ISETP.GE.AND P0, PT, R3.reuse, R244, PT ;  /* 0x000000f40300720c */ /* 0x040fe40003f06270 */
[C---:B------:R-:W-:Y:S02]  /*113d0*/  ISETP.GE.OR P3, PT, R3.reuse, R245, !P3 ;  /* 0x000000f50300720c */ /* 0x040fe40005f66670 */
[----:B------:R-:W-:Y:S02]  /*113e0*/  ISETP.GE.OR P0, PT, R3, R239, !P0 ;  /* 0x000000ef0300720c */ /* 0x000fe40004706670 */
[----:B------:R-:W-:Y:S02]  /*113f0*/  IADD3 R3, R11, 0x29, RZ ;  /* 0x000000290b037810 */ /* 0x000fe40007ffe0ff */
[----:B--2---:R-:W-:Y:S02]  /*11400*/  FSEL R184, R184, -INF , !P3 ;  /* 0xff800000b8b87808 */ /* 0x004fe40005800000 */
[----:B------:R-:W-:Y:S02]  /*11410*/  FSEL R200, R200, -INF , !P5 ;  /* 0xff800000c8c87808 */ /* 0x000fe40006800000 */
[C---:B------:R-:W-:Y:S02]  /*11420*/  ISETP.GE.AND P5, PT, R3.reuse, R246, PT ;  /* 0x000000f60300720c */ /* 0x040fe40003fa6270 */
[C---:B------:R-:W-:Y:S02]  /*11430*/  ISETP.GE.AND P3, PT, R3.reuse, R244, PT ;  /* 0x000000f40300720c */ /* 0x040fe40003f66270 */
[C---:B------:R-:W-:Y:S02]  /*11440*/  ISETP.GE.OR P5, PT, R3.reuse, R245, !P5 ;  /* 0x000000f50300720c */ /* 0x040fe40006fa6670 */
[----:B------:R-:W-:Y:S02]  /*11450*/  ISETP.GE.OR P3, PT, R3, R239, !P3 ;  /* 0x000000ef0300720c */ /* 0x000fe40005f66670 */
[----:B------:R-:W-:Y:S02]  /*11460*/  FMNMX.FTZ R3, R12, R0, !PT ;  /* 0x000000000c037209 */ /* 0x000fe40007810000 */
[----:B---3--:R-:W-:Y:S02]  /*11470*/  FSEL R198, R15, -INF , !P1 ;  /* 0xff8000000fc67808 */ /* 0x008fe40004800000 */
[----:B------:R-:W-:Y:S02]  /*11480*/  FMNMX.FTZ R3, R190, R3, !PT ;  /* 0x00000003be037209 */ /* 0x000fe40007810000 */
[----:B------:R-:W-:Y:S02]  /*11490*/  ISETP.GE.AND P1, PT, R6, R244, PT ;  /* 0x000000f40600720c */ /* 0x000fe40003f26270 */
[----:B------:R-:W-:Y:S02]  /*114a0*/  FMNMX.FTZ R3, R16, R3, !PT ;  /* 0x0000000310037209 */ /* 0x000fe40007810000 */
[----:B------:R-:W-:Y:S02]  /*114b0*/  ISETP.GE.OR P1, PT, R6, R239, !P1 ;  /* 0x000000ef0600720c */ /* 0x000fe40004f26670 */
[----:B------:R-:W-:Y:S02]  /*114c0*/  FMNMX.FTZ R6, R14, R3, !PT ;  /* 0x000000030e067209 */ /* 0x000fe40007810000 */
[----:B------:R-:W-:Y:S02]  /*114d0*/  IADD3 R4, R11, 0x28, RZ ;  /* 0x000000280b047810 */ /* 0x000fe40007ffe0ff */
[----:B------:R-:W-:Y:S02]  /*114e0*/  FMNMX.FTZ R13, R197, R6, !PT ;  /* 0x00000006c50d7209 */ /* 0x000fe40007810000 */
[----:B------:R-:W-:Y:S02]  /*114f0*/  FMNMX.FTZ R6, R191, R2, !PT ;  /* 0x00000002bf067209 */ /* 0x000fe40007810000 */
[----:B----4-:R-:W-:Y:S02]  /*11500*/  FSEL R201, R201, -INF , !P6 ;  /* 0xff800000c9c97808 */ /* 0x010fe40007000000 */
[----:B------:R-:W-:Y:S02]  /*11510*/  FMNMX.FTZ R6, R5, R6, !PT ;  /* 0x0000000605067209 */ /* 0x000fe40007810000 */
[----:B-----5:R-:W-:Y:S02]  /*11520*/  FSEL R203, R203, -INF , !P4 ;  /* 0xff800000cbcb7808 */ /* 0x020fe40006000000 */
[----:B------:R-:W-:Y:S02]  /*11530*/  FMNMX.FTZ R6, R9, R6, !PT ;  /* 0x0000000609067209 */ /* 0x000fe40007810000 */
[C---:B------:R-:W-:Y:S02]  /*11540*/  ISETP.GE.AND P6, PT, R4.reuse, R246, PT ;  /* 0x000000f60400720c */ /* 0x040fe40003fc6270 */
[----:B------:R-:W-:Y:S02]  /*11550*/  FMNMX.FTZ R15, R7, R6, !PT ;  /* 0x00000006070f7209 */ /* 0x000fe40007810000 */
[----:B------:R-:W-:Y:S02]  /*11560*/  ISETP.GE.AND P4, PT, R4, R244, PT ;  /* 0x000000f40400720c */ /* 0x000fe40003f86270 */
[----:B------:R-:W-:Y:S02]  /*11570*/  FMNMX.FTZ R15, R196, R15, !PT ;  /* 0x0000000fc40f7209 */ /* 0x000fe40007810000 */
[C---:B------:R-:W-:Y:S02]  /*11580*/  ISETP.GE.OR P4, PT, R4.reuse, R239, !P4 ;  /* 0x000000ef0400720c */ /* 0x040fe40006786670 */
[----:B------:R-:W-:Y:S02]  /*11590*/  ISETP.GE.OR P6, PT, R4, R245, !P6 ;  /* 0x000000f50400720c */ /* 0x000fe400077c6670 */
[----:B------:R-:W-:Y:S02]  /*115a0*/  IADD3 R4, R11, 0x30, RZ ;  /* 0x000000300b047810 */ /* 0x000fe40007ffe0ff */
        /* <DEDUP_REMOVED lines=11> */
[----:B------:R-:W-:Y:S02]  /*11660*/  FMNMX.FTZ R6, R203, R6, !PT ;  /* 0x00000006cb067209 */ /* 0x000fe40007810000 */
[----:B------:R-:W-:Y:S02]  /*11670*/  FSEL R186, R186, -INF , !P6 ;  /* 0xff800000baba7808 */ /* 0x000fe40007000000 */
[----:B------:R-:W-:Y:S02]  /*11680*/  ISETP.GE.AND P6, PT, R4, R246, PT ;  /* 0x000000f60400720c */ /* 0x000fe40003fc6270 */
[----:B------:R-:W-:Y:S02]  /*11690*/  FMNMX.FTZ R13, R202, R13, !PT ;  /* 0x0000000dca0d7209 */ /* 0x000fe40007810000 */
[----:B------:R-:W-:Y:S02]  /*116a0*/  IADD3 R3, R11, 0x38, RZ ;  /* 0x000000380b037810 */ /* 0x000fe40007ffe0ff */
[----:B------:R-:W-:Y:S02]  /*116b0*/  FMNMX.FTZ R6, R187, R6, !PT ;  /* 0x00000006bb067209 */ /* 0x000fe40007810000 */
[----:B------:R-:W-:Y:S02]  /*116c0*/  FSEL R182, R182, -INF , !P5 ;  /* 0xff800000b6b67808 */ /* 0x000fe40006800000 */
[----:B------:R-:W-:Y:S02]  /*116d0*/  FMNMX.FTZ R13, R200, R13, !PT ;  /* 0x0000000dc80d7209 */ /* 0x000fe40007810000 */
[----:B------:R-:W-:Y:S02]  /*116e0*/  ISETP.GE.OR P6, PT, R4, R245, !P6 ;  /* 0x000000f50400720c */ /* 0x000fe400077c6670 */
[----:B------:R-:W-:Y:S02]  /*116f0*/  ISETP.GE.AND P5, PT, R3, R246, PT ;  /* 0x000000f60300720c */ /* 0x000fe40003fa6270 */
[----:B-1----:R-:W-:Y:S02]  /*11700*/  FSEL R183, R183, -INF , !P4 ;  /* 0xff800000b7b77808 */ /* 0x002fe40006000000 */
[----:B------:R-:W-:Y:S02]  /*11710*/  FMNMX.FTZ R6, R185, R6, !PT ;  /* 0x00000006b9067209 */ /* 0x000fe40007810000 */
[----:B------:R-:W-:Y:S02]  /*11720*/  FMNMX.FTZ R13, R184, R13, !PT ;  /* 0x0000000db80d7209 */ /* 0x000fe40007810000 */
[----:B------:R-:W-:Y:S02]  /*11730*/  FSEL R178, R178, -INF , !P6 ;  /* 0xff800000b2b27808 */ /* 0x000fe40007000000 */
[----:B------:R-:W-:Y:S02]  /*11740*/  ISETP.GE.AND P6, PT, R4, R244, PT ;  /* 0x000000f40400720c */ /* 0x000fe40003fc6270 */
[----:B------:R-:W-:Y:S02]  /*11750*/  ISETP.GE.OR P5, PT, R3, R245, !P5 ;  /* 0x000000f50300720c */ /* 0x000fe40006fa6670 */
[----:B------:R-:W-:Y:S02]  /*11760*/  FSEL R181, R181, -INF , !P3 ;  /* 0xff800000b5b57808 */ /* 0x000fe40005800000 */
[----:B------:R-:W-:Y:S02]  /*11770*/  FMNMX.FTZ R6, R183, R6, !PT ;  /* 0x00000006b7067209 */ /* 0x000fe40007810000 */
[----:B------:R-:W-:Y:S02]  /*11780*/  FMNMX.FTZ R13, R186, R13, !PT ;  /* 0x0000000dba0d7209 */ /* 0x000fe40007810000 */
[----:B------:R-:W-:Y:S02]  /*11790*/  FSEL R176, R32, -INF , !P5 ;  /* 0xff80000020b07808 */ /* 0x000fe40006800000 */
[----:B------:R-:W-:Y:S02]  /*117a0*/  ISETP.GE.OR P6, PT, R4, R239, !P6 ;  /* 0x000000ef0400720c */ /* 0x000fe400077c6670 */
[----:B------:R-:W-:Y:S02]  /*117b0*/  IADD3 R11, R11, 0x39, RZ ;  /* 0x000000390b0b7810 */ /* 0x000fe40007ffe0ff */
[----:B------:R-:W-:Y:S02]  /*117c0*/  FSEL R177, R177, -INF , !P0 ;  /* 0xff800000b1b17808 */ /* 0x000fe40004000000 */
[----:B------:R-:W-:Y:S02]  /*117d0*/  FMNMX.FTZ R4, R181, R6, !PT ;  /* 0x00000006b5047209 */ /* 0x000fe40007810000 */
[-C--:B------:R-:W-:Y:S02]  /*117e0*/  ISETP.GE.AND P5, PT, R3, R244.reuse, PT ;  /* 0x000000f40300720c */ /* 0x080fe40003fa6270 */
[----:B------:R-:W-:Y:S02]  /*117f0*/  FSEL R180, R180, -INF , !P1 ;  /* 0xff800000b4b47808 */ /* 0x000fe40004800000 */
[----:B------:R-:W-:Y:S02]  /*11800*/  FMNMX.FTZ R13, R182, R13, !PT ;  /* 0x0000000db60d7209 */ /* 0x000fe40007810000 */
[----:B------:R-:W-:Y:S02]  /*11810*/  FSEL R175, R31, -INF , !P6 ;  /* 0xff8000001faf7808 */ /* 0x000fe40007000000 */
[----:B------:R-:W-:Y:S01]  /*11820*/  ISETP.GE.OR P5, PT, R3, R239, !P5 ;  /* 0x000000ef0300720c */ /* 0x000fe20006fa6670 */
[----:B------:R-:W-:Y:S01]  /*11830*/  LDSM.16.MT88.4 R28, [R221+0x18000] ;  /* 0x01800000dd1c783b */ /* 0x000fe20000004200 */
[----:B------:R-:W-:Y:S02]  /*11840*/  ISETP.GE.AND P0, PT, R11, R244, PT ;  /* 0x000000f40b00720c */ /* 0x000fe40003f06270 */
[----:B------:R-:W-:Y:S02]  /*11850*/  FMNMX.FTZ R4, R177, R4, !PT ;  /* 0x00000004b1047209 */ /* 0x000fe40007810000 */
[----:B------:R-:W-:Y:S02]  /*11860*/  ISETP.GE.AND P1, PT, R11, R246, PT ;  /* 0x000000f60b00720c */ /* 0x000fe40003f26270 */
[----:B------:R-:W-:Y:S02]  /*11870*/  FMNMX.FTZ R13, R180, R13, !PT ;  /* 0x0000000db40d7209 */ /* 0x000fe40007810000 */
[----:B------:R-:W-:Y:S02]  /*11880*/  FSEL R173, R34, -INF , !P5 ;  /* 0xff80000022ad7808 */ /* 0x000fe40006800000 */
[----:B------:R-:W-:Y:S02]  /*11890*/  FMNMX.FTZ R8, R175, R4, !PT ;  /* 0x00000004af087209 */ /* 0x000fe40007810000 */
[C---:B------:R-:W-:Y:S02]  /*118a0*/  ISETP.GE.OR P0, PT, R11.reuse, R239, !P0 ;  /* 0x000000ef0b00720c */ /* 0x040fe40004706670 */
[----:B------:R-:W-:Y:S02]  /*118b0*/  ISETP.GE.OR P1, PT, R11, R245, !P1 ;  /* 0x000000f50b00720c */ /* 0x000fe40004f26670 */
[----:B------:R-:W-:Y:S02]  /*118c0*/  FMNMX.FTZ R13, R178, R13, !PT ;  /* 0x0000000db20d7209 */ /* 0x000fe40007810000 */
[----:B------:R-:W-:Y:S02]  /*118d0*/  FMNMX.FTZ R8, R173, R8, !PT ;  /* 0x00000008ad087209 */ /* 0x000fe40007810000 */
[----:B------:R-:W-:Y:S02]  /*118e0*/  FSEL R165, R35, -INF , !P0 ;  /* 0xff80000023a57808 */ /* 0x000fe40004000000 */
[----:B------:R-:W-:Y:S02]  /*118f0*/  FSEL R174, R33, -INF , !P1 ;  /* 0xff80000021ae7808 */ /* 0x000fe40004800000 */
        /* <DEDUP_REMOVED lines=15> */
[----:B------:R-:W-:Y:S04]  /*119f0*/  FSEL R172, R172, RZ, P0 ;  /* 0x000000ffacac7208 */ /* 0x000fe80000000000 */
[----:B------:R-:W-:Y:S01]  /*11a00*/  FSEL R179, R179, RZ, P1 ;  /* 0x000000ffb3b37208 */ /* 0x000fe20000800000 */
[--C-:B------:R-:W-:Y:S01]  /*11a10*/  FFMA.FTZ R167, R5, UR4, -R172.reuse ;  /* 0x0000000405a77c23 */ /* 0x100fe200080108ac */
[----:B------:R-:W-:Y:S01]  /*11a20*/  FSEL R5, R164, RZ, P1 ;  /* 0x000000ffa4057208 */ /* 0x000fe20000800000 */
[--C-:B------:R-:W-:Y:S01]  /*11a30*/  FFMA.FTZ R195, R191, UR4, -R172.reuse ;  /* 0x00000004bfc37c23 */ /* 0x100fe200080108ac */
[----:B------:R-:W-:Y:S01]  /*11a40*/  FFMA.FTZ R166, R9, UR4, -R172 ;  /* 0x0000000409a67c23 */ /* 0x000fe200080108ac */
[--C-:B------:R-:W-:Y:S01]  /*11a50*/  FFMA.FTZ R193, R12, UR4, -R179.reuse ;  /* 0x000000040cc17c23 */ /* 0x100fe200080108b3 */
[--C-:B------:R-:W-:Y:S01]  /*11a60*/  FFMA.FTZ R188, R14, UR4, -R179.reuse ;  /* 0x000000040ebc7c23 */ /* 0x100fe200080108b3 */
[----:B------:R-:W-:Y:S01]  /*11a70*/  FADD.FTZ R0, -R5, R0 ;  /* 0x0000000005007221 */ /* 0x000fe20000010100 */
[----:B------:R-:W1:Y:S01]  /*11a80*/  LDSM.16.MT88.4 R12, [R224+0x18000] ;  /* 0x01800000e00c783b */ /* 0x000e620000004200 */
[----:B------:R-:W-:Y:S01]  /*11a90*/  FSEL R5, R3, RZ, P0 ;  /* 0x000000ff03057208 */ /* 0x000fe20000000000 */
[----:B------:R-:W-:Y:S01]  /*11aa0*/  FFMA.FTZ R191, R7, UR4, -R172 ;  /* 0x0000000407bf7c23 */ /* 0x000fe200080108ac */
[----:B------:R-:W-:Y:S01]  /*11ab0*/  FMUL.FTZ R6, R0, UR4 ;  /* 0x0000000400067c20 */ /* 0x000fe20008410000 */
[--C-:B------:R-:W-:Y:S01]  /*11ac0*/  FFMA.FTZ R190, R190, UR4, -R179.reuse ;  /* 0x00000004bebe7c23 */ /* 0x100fe200080108b3 */
[--C-:B------:R-:W-:Y:S01]  /*11ad0*/  FFMA.FTZ R189, R16, UR4, -R179.reuse ;  /* 0x0000000410bd7c23 */ /* 0x100fe200080108b3 */
[----:B------:R-:W-:Y:S01]  /*11ae0*/  FADD.FTZ R0, -R5, R2 ;  /* 0x0000000205007221 */ /* 0x000fe20000010100 */
[----:B------:R-:W-:Y:S01]  /*11af0*/  MUFU.EX2 R193, R193 ;  /* 0x000000c100c17308 */ /* 0x000fe20000000800 */
[--C-:B------:R-:W-:Y:S01]  /*11b00*/  FFMA.FTZ R196, R196, UR4, -R172.reuse ;  /* 0x00000004c4c47c23 */ /* 0x100fe200080108ac */
[--C-:B------:R-:W-:Y:S01]  /*11b10*/  FFMA.FTZ R203, R203, UR4, -R172.reuse ;  /* 0x00000004cbcb7c23 */ /* 0x100fe200080108ac */
[----:B------:R-:W-:Y:S01]  /*11b20*/  FMUL.FTZ R8, R0, UR4 ;  /* 0x0000000400087c20 */ /* 0x000fe20008410000 */
[--C-:B------:R-:W-:Y:S01]  /*11b30*/  FFMA.FTZ R194, R194, UR4, -R179.reuse ;  /* 0x00000004c2c27c23 */ /* 0x100fe200080108b3 */
[--C-:B------:R-:W-:Y:S01]  /*11b40*/  FFMA.FTZ R199, R202, UR4, -R179.reuse ;  /* 0x00000004cac77c23 */ /* 0x100fe200080108b3 */
[--C-:B------:R-:W-:Y:S01]  /*11b50*/  FFMA.FTZ R187, R187, UR4, -R172.reuse ;  /* 0x00000004bbbb7c23 */ /* 0x100fe200080108ac */
[--C-:B------:R-:W-:Y:S03]  /*11b60*/  FFMA.FTZ R185, R185, UR4, -R172.reuse ;  /* 0x00000004b9b97c23 */ /* 0x100fe600080108ac */
        /* <DEDUP_REMOVED lines=13> */
[----:B------:R-:W-:Y:S05]  /*11c40*/  PLOP3.LUT P0, PT, PT, PT, UP0, 0x80, 0x0 ;  /* 0x000000000000781c */ /* 0x000fea0003f0f008 */
[----:B------:R-:W4:Y:S01]  /*11c50*/  MUFU.EX2 R190, R190 ;  /* 0x000000be00be7308 */ /* 0x000f220000000800 */
[C---:B--2---:R-:W-:Y:S01]  /*11c60*/  FMUL.FTZ R5, R2.reuse, R161 ;  /* 0x000000a102057220 */ /* 0x044fe20000410000 */
[C---:B------:R-:W-:Y:S01]  /*11c70*/  FMUL.FTZ R4, R2.reuse, R160 ;  /* 0x000000a002047220 */ /* 0x040fe20000410000 */
[C---:B------:R-:W-:Y:S01]  /*11c80*/  FMUL.FTZ R9, R2.reuse, R157 ;  /* 0x0000009d02097220 */ /* 0x040fe20000410000 */
[C---:B------:R-:W-:Y:S01]  /*11c90*/  FMUL.FTZ R16, R2.reuse, R148 ;  /* 0x0000009402107220 */ /* 0x040fe20000410000 */
[C---:B------:R-:W-:Y:S01]  /*11ca0*/  FMUL.FTZ R17, R2.reuse, R149 ;  /* 0x0000009502117220 */ /* 0x040fe20000410000 */
[C---:B------:R-:W-:Y:S01]  /*11cb0*/  FMUL.FTZ R24, R2.reuse, R140 ;  /* 0x0000008c02187220 */ /* 0x040fe20000410000 */
[----:B------:R-:W-:Y:S03]  /*11cc0*/  FMUL.FTZ R25, R2, R141 ;  /* 0x0000008d02197220 */ /* 0x000fe60000410000 */
[----:B------:R-:W-:Y:S01]  /*11cd0*/  MUFU.EX2 R189, R189 ;  /* 0x000000bd00bd7308 */ /* 0x000fe20000000800 */
[C---:B---3--:R-:W-:Y:S01]  /*11ce0*/  FMUL.FTZ R7, R0.reuse, R163 ;  /* 0x000000a300077220 */ /* 0x048fe20000410000 */
[----:B------:R-:W-:Y:S01]  /*11cf0*/  FMUL.FTZ R6, R0, R162 ;  /* 0x000000a200067220 */ /* 0x000fe20000410000 */
[----:B------:R-:W-:Y:S01]  /*11d00*/  FMUL.FTZ R8, R2, R156 ;  /* 0x0000009c02087220 */ /* 0x000fe20000410000 */
[C---:B------:R-:W-:Y:S01]  /*11d10*/  FMUL.FTZ R10, R0.reuse, R158 ;  /* 0x0000009e000a7220 */ /* 0x040fe20000410000 */
[C---:B------:R-:W-:Y:S01]  /*11d20*/  FMUL.FTZ R11, R0.reuse, R159 ;  /* 0x0000009f000b7220 */ /* 0x040fe20000410000 */
[C---:B------:R-:W-:Y:S01]  /*11d30*/  FMUL.FTZ R18, R0.reuse, R150 ;  /* 0x0000009600127220 */ /* 0x040fe20000410000 */
[----:B------:R-:W-:Y:S03]  /*11d40*/  FMUL.FTZ R19, R0, R151 ;  /* 0x0000009700137220 */ /* 0x000fe60000410000 */
[----:B------:R-:W2:Y:S01]  /*11d50*/  MUFU.EX2 R188, R188 ;  /* 0x000000bc00bc7308 */ /* 0x000ea20000000800 */
[----:B----4-:R-:W-:Y:S01]  /*11d60*/  F2FP.F16.F32.PACK_AB R168, R190, R193 ;  /* 0x000000c1bea8723e */ /* 0x010fe200000000ff */
[----:B------:R-:W3:Y:S01]  /*11d70*/  LDSM.16.MT88.4 R156, [R220+0x18000] ;  /* 0x01800000dc9c783b */ /* 0x000ee20000004200 */
[C---:B------:R-:W-:Y:S01]  /*11d80*/  FMUL.FTZ R26, R0.reuse, R142 ;  /* 0x0000008e001a7220 */ /* 0x040fe20000410000 */
[----:B------:R-:W-:Y:S01]  /*11d90*/  FMUL.FTZ R27, R0, R143 ;  /* 0x0000008f001b7220 */ /* 0x000fe20000410000 */
[C---:B------:R-:W-:Y:S01]  /*11da0*/  FMUL.FTZ R32, R2.reuse, R132 ;  /* 0x0000008402207220 */ /* 0x040fe20000410000 */
[----:B------:R-:W-:Y:S01]  /*11db0*/  FMUL.FTZ R33, R2, R133 ;  /* 0x0000008502217220 */ /* 0x000fe20000410000 */
[C---:B------:R-:W-:Y:S03]  /*11dc0*/  FMUL.FTZ R34, R0.reuse, R134 ;  /* 0x0000008600227220 */ /* 0x040fe60000410000 */
[----:B------:R-:W-:Y:S01]  /*11dd0*/  MUFU.EX2 R195, R195 ;  /* 0x000000c300c37308 */ /* 0x000fe20000000800 */
[----:B------:R-:W-:Y:S01]  /*11de0*/  FMUL.FTZ R35, R0, R135 ;  /* 0x0000008700237220 */ /* 0x000fe20000410000 */
[----:B------:R-:W4:Y:S01]  /*11df0*/  LDSM.16.MT88.4 R148, [R224+0x1a000] ;  /* 0x01a00000e094783b */ /* 0x000f220000004200 */
[C---:B------:R-:W-:Y:S01]  /*11e00*/  FMUL.FTZ R36, R2.reuse, R36 ;  /* 0x0000002402247220 */ /* 0x040fe20000410000 */
[----:B------:R-:W-:Y:S01]  /*11e10*/  FMUL.FTZ R37, R2, R37 ;  /* 0x0000002502257220 */ /* 0x000fe20000410000 */
[C---:B------:R-:W-:Y:S01]  /*11e20*/  FMUL.FTZ R38, R0.reuse, R38 ;  /* 0x0000002600267220 */ /* 0x040fe20000410000 */
[----:B------:R-:W-:Y:S01]  /*11e30*/  FMUL.FTZ R39, R0, R39 ;  /* 0x0000002700277220 */ /* 0x000fe20000410000 */
[----:B------:R-:W-:Y:S03]  /*11e40*/  FMUL.FTZ R40, R2, R40 ;  /* 0x0000002802287220 */ /* 0x000fe60000410000 */
[----:B------:R-:W5:Y:S01]  /*11e50*/  MUFU.EX2 R167, R167 ;  /* 0x000000a700a77308 */ /* 0x000f620000000800 */
[----:B--2---:R-:W-:Y:S01]  /*11e60*/  F2FP.F16.F32.PACK_AB R170, R188, R189 ;  /* 0x000000bdbcaa723e */ /* 0x004fe200000000ff */
[----:B------:R-:W2:Y:S01]  /*11e70*/  LDSM.16.MT88.4 R140, [R222+0x1a000] ;  /* 0x01a00000de8c783b */ /* 0x000ea20000004200 */
[----:B------:R-:W-:Y:S01]  /*11e80*/  FMUL.FTZ R41, R2, R41 ;  /* 0x0000002902297220 */ /* 0x000fe20000410000 */
[C---:B------:R-:W-:Y:S01]  /*11e90*/  FMUL.FTZ R42, R0.reuse, R42 ;  /* 0x0000002a002a7220 */ /* 0x040fe20000410000 */
[----:B------:R-:W-:Y:S01]  /*11ea0*/  FMUL.FTZ R43, R0, R43 ;  /* 0x0000002b002b7220 */ /* 0x000fe20000410000 */
[C---:B------:R-:W-:Y:S01]  /*11eb0*/  FMUL.FTZ R44, R2.reuse, R44 ;  /* 0x0000002c022c7220 */ /* 0x040fe20000410000 */
[----:B------:R-:W-:Y:S03]  /*11ec0*/  FMUL.FTZ R45, R2, R45 ;  /* 0x0000002d022d7220 */ /* 0x000fe60000410000 */
[----:B------:R-:W-:Y:S01]  /*11ed0*/  MUFU.EX2 R166, R166 ;  /* 0x000000a600a67308 */ /* 0x000fe20000000800 */
[C---:B------:R-:W-:Y:S01]  /*11ee0*/  FMUL.FTZ R46, R0.reuse, R46 ;  /* 0x0000002e002e7220 */ /* 0x040fe20000410000 */
[----:B------:R-:W2:Y:S01]  /*11ef0*/  LDSM.16.MT88.4 R132, [R221+0x1a000] ;  /* 0x01a00000dd84783b */ /* 0x000ea20000004200 */
[----:B------:R-:W-:Y:S01]  /*11f00*/  FMUL.FTZ R47, R0, R47 ;  /* 0x0000002f002f7220 */ /* 0x000fe20000410000 */
[C---:B------:R-:W-:Y:S01]  /*11f10*/  FMUL.FTZ R48, R2.reuse, R48 ;  /* 0x0000003002307220 */ /* 0x040fe20000410000 */
[----:B------:R-:W-:Y:S01]  /*11f20*/  FMUL.FTZ R49, R2, R49 ;  /* 0x0000003102317220 */ /* 0x000fe20000410000 */
[C---:B------:R-:W-:Y:S01]  /*11f30*/  FMUL.FTZ R50, R0.reuse, R50 ;  /* 0x0000003200327220 */ /* 0x040fe20000410000 */
[----:B------:R-:W-:Y:S03]  /*11f40*/  FMUL.FTZ R51, R0, R51 ;  /* 0x0000003300337220 */ /* 0x000fe60000410000 */
[----:B------:R-:W1:Y:S01]  /*11f50*/  MUFU.EX2 R191, R191 ;  /* 0x000000bf00bf7308 */ /* 0x000e620000000800 */
[----:B-----5:R-:W-:Y:S01]  /*11f60*/  F2FP.F16.F32.PACK_AB R169, R167, R195 ;  /* 0x000000c3a7a9723e */ /* 0x020fe200000000ff */
        /* <DEDUP_REMOVED lines=15> */
[----:B-1----:R-:W-:Y:S01]  /*12060*/  F2FP.F16.F32.PACK_AB R171, R191, R166 ;  /* 0x000000a6bfab723e */ /* 0x002fe200000000ff */
        /* <DEDUP_REMOVED lines=9> */
[C---:B------:R-:W-:Y:S08]  /*12100*/  HMMA.16816.F32 R8, R168.reuse, R14, R8 ;  /* 0x0000000ea808723c */ /* 0x040ff00000001808 */
[----:B------:R-:W-:Y:S03]  /*12110*/  MUFU.EX2 R194, R194 ;  /* 0x000000c200c27308 */ /* 0x000fe60000000800 */
[C---:B------:R-:W-:Y:S01]  /*12120*/  FMUL.FTZ R12, R2.reuse, R152 ;  /* 0x00000098020c7220 */ /* 0x040fe20000410000 */
[----:B------:R-:W-:Y:S01]  /*12130*/  FMUL.FTZ R13, R2, R153 ;  /* 0x00000099020d7220 */ /* 0x000fe20000410000 */
[C---:B------:R-:W-:Y:S01]  /*12140*/  FMUL.FTZ R14, R0.reuse, R154 ;  /* 0x0000009a000e7220 */ /* 0x040fe20000410000 */
[----:B------:R-:W-:Y:S02]  /*12150*/  FMUL.FTZ R15, R0, R155 ;  /* 0x0000009b000f7220 */ /* 0x000fe40000410000 */
[----:B------:R-:W-:Y:S01]  /*12160*/  LDSM.16.MT88.4 R152, [R224+0x1a800] ;  /* 0x01a80000e098783b */ /* 0x000fe20000004200 */
[----:B------:R-:W-:Y:S01]  /*12170*/  FMUL.FTZ R73, R2, R73 ;  /* 0x0000004902497220 */ /* 0x000fe20000410000 */
[----:B------:R-:W-:Y:S01]  /*12180*/  MUFU.EX2 R161, R177 ;  /* 0x000000b100a17308 */ /* 0x000fe20000000800 */
[C---:B------:R-:W-:Y:S01]  /*12190*/  FMUL.FTZ R74, R0.reuse, R74 ;  /* 0x0000004a004a7220 */ /* 0x040fe20000410000 */
        /* <DEDUP_REMOVED lines=8> */
[----:B------:R-:W-:Y:S01]  /*12220*/  FMUL.FTZ R20, R2, R144 ;  /* 0x0000009002147220 */ /* 0x000fe20000410000 */
[C---:B------:R-:W-:Y:S01]  /*12230*/  FMUL.FTZ R22, R0.reuse, R146 ;  /* 0x0000009200167220 */ /* 0x040fe20000410000 */
[C---:B------:R-:W-:Y:S03]  /*12240*/  FMUL.FTZ R23, R0.reuse, R147 ;  /* 0x0000009300177220 */ /* 0x040fe60000410000 */
[----:B------:R-:W1:Y:S01]  /*12250*/  MUFU.EX2 R160, R186 ;  /* 0x000000ba00a07308 */ /* 0x000e620000000800 */
[----:B------:R-:W-:Y:S01]  /*12260*/  FMUL.FTZ R79, R0, R79 ;  /* 0x0000004f004f7220 */ /* 0x000fe20000410000 */
[C---:B------:R-:W-:Y:S01]  /*12270*/  FMUL.FTZ R80, R2.reuse, R80 ;  /* 0x0000005002507220 */ /* 0x040fe20000410000 */
[----:B------:R-:W-:Y:S01]  /*12280*/  FMUL.FTZ R81, R2, R81 ;  /* 0x0000005102517220 */ /* 0x000fe20000410000 */
[C---:B------:R-:W-:Y:S01]  /*12290*/  FMUL.FTZ R82, R0.reuse, R82 ;  /* 0x0000005200527220 */ /* 0x040fe20000410000 */
[C---:B------:R-:W-:Y:S05]  /*122a0*/  HMMA.16816.F32 R20, R168.reuse, R28, R20 ;  /* 0x0000001ca814723c */ /* 0x040fea0000001814 */
[----:B------:R-:W-:Y:S01]  /*122b0*/  MUFU.EX2 R186, R178 ;  /* 0x000000b200ba7308 */ /* 0x000fe20000000800 */
[----:B------:R-:W-:Y:S01]  /*122c0*/  FMUL.FTZ R83, R0, R83 ;  /* 0x0000005300537220 */ /* 0x000fe20000410000 */
[C---:B------:R-:W-:Y:S01]  /*122d0*/  FMUL.FTZ R84, R2.reuse, R84 ;  /* 0x0000005402547220 */ /* 0x040fe20000410000 */
[C---:B------:R-:W-:Y:S01]  /*122e0*/  FMUL.FTZ R85, R2.reuse, R85 ;  /* 0x0000005502557220 */ /* 0x040fe20000410000 */
[C---:B------:R-:W-:Y:S06]  /*122f0*/  HMMA.16816.F32 R24, R168.reuse, R30, R24 ;  /* 0x0000001ea818723c */ /* 0x040fec0000001818 */
[----:B------:R-:W-:Y:S01]  /*12300*/  MUFU.EX2 R196, R196 ;  /* 0x000000c400c47308 */ /* 0x000fe20000000800 */
[C---:B------:R-:W-:Y:S01]  /*12310*/  FMUL.FTZ R28, R2.reuse, R136 ;  /* 0x00000088021c7220 */ /* 0x040fe20000410000 */
[----:B------:R-:W-:Y:S03]  /*12320*/  FMUL.FTZ R29, R2, R137 ;  /* 0x00000089021d7220 */ /* 0x000fe60000410000 */
[C---:B------:R-:W-:Y:S01]  /*12330*/  FMUL.FTZ R30, R0.reuse, R138 ;  /* 0x0000008a001e7220 */ /* 0x040fe20000410000 */
[C---:B------:R-:W-:Y:S02]  /*12340*/  FMUL.FTZ R31, R0.reuse, R139 ;  /* 0x0000008b001f7220 */ /* 0x040fe40000410000 */
[----:B------:R-:W5:Y:S01]  /*12350*/  LDSM.16.MT88.4 R136, [R220+0x1a000] ;  /* 0x01a00000dc88783b */ /* 0x000f620000004200 */
[C---:B------:R-:W-:Y:S01]  /*12360*/  FMUL.FTZ R86, R0.reuse, R86 ;  /* 0x0000005600567220 */ /* 0x040fe20000410000 */
[----:B------:R-:W-:Y:S01]  /*12370*/  FMUL.FTZ R87, R0, R87 ;  /* 0x0000005700577220 */ /* 0x000fe20000410000 */
[C---:B------:R-:W-:Y:S01]  /*12380*/  FMUL.FTZ R88, R2.reuse, R88 ;  /* 0x0000005802587220 */ /* 0x040fe20000410000 */
[----:B------:R-:W-:Y:S01]  /*12390*/  FMUL.FTZ R89, R2, R89 ;  /* 0x0000005902597220 */ /* 0x000fe20000410000 */
[C---:B---3--:R-:W-:Y:S01]  /*123a0*/  HMMA.16816.F32 R28, R168.reuse, R156, R28 ;  /* 0x0000009ca81c723c */ /* 0x048fe2000000181c */
[----:B------:R1:W-:Y:S02]  /*123b0*/  MUFU.EX2 R162, R182 ;  /* 0x000000b600a27308 */ /* 0x0003e40000000800 */
[C---:B------:R-:W-:Y:S01]  /*123c0*/  FMUL.FTZ R90, R0.reuse, R90 ;  /* 0x0000005a005a7220 */ /* 0x040fe20000410000 */
[----:B------:R-:W-:Y:S01]  /*123d0*/  FMUL.FTZ R91, R0, R91 ;  /* 0x0000005b005b7220 */ /* 0x000fe20000410000 */
[C---:B------:R-:W-:Y:S01]  /*123e0*/  FMUL.FTZ R92, R2.reuse, R92 ;  /* 0x0000005c025c7220 */ /* 0x040fe20000410000 */
[C---:B------:R-:W-:Y:S01]  /*123f0*/  HMMA.16816.F32 R32, R168.reuse, R158, R32 ;  /* 0x0000009ea820723c */ /* 0x040fe20000001820 */
[----:B------:R-:W-:Y:S04]  /*12400*/  LDSM.16.MT88.4 R156, [R224+0x1c800] ;  /* 0x01c80000e09c783b */ /* 0x000fe80000004200 */
[----:B------:R-:W-:Y:S01]  /*12410*/  MUFU.EX2 R165, R165 ;  /* 0x000000a500a57308 */ /* 0x000fe20000000800 */
[----:B------:R-:W-:Y:S01]  /*12420*/  FMUL.FTZ R93, R2, R93 ;  /* 0x0000005d025d7220 */ /* 0x000fe20000410000 */
[C---:B----4-:R-:W-:Y:S04]  /*12430*/  HMMA.16816.F32 R36, R168.reuse, R148, R36 ;  /* 0x00000094a824723c */ /* 0x050fe80000001824 */
[C---:B------:R-:W-:Y:S02]  /*12440*/  FMUL.FTZ R94, R0.reuse, R94 ;  /* 0x0000005e005e7220 */ /* 0x040fe40000410000 */
[C---:B------:R-:W-:Y:S01]  /*12450*/  HMMA.16816.F32 R40, R168.reuse, R150, R40 ;  /* 0x00000096a828723c */ /* 0x040fe20000001828 */
[----:B------:R-:W-:Y:S01]  /*12460*/  LDSM.16.MT88.4 R148, [R220+0x18800] ;  /* 0x01880000dc94783b */ /* 0x000fe20000004200 */
[----:B------:R-:W-:Y:S03]  /*12470*/  MUFU.EX2 R203, R203 ;  /* 0x000000cb00cb7308 */ /* 0x000fe60000000800 */
[----:B-1----:R-:W-:Y:S01]  /*12480*/  MOV R182, R160 ;  /* 0x000000a000b67202 */ /* 0x002fe20000000f00 */
[C---:B--2---:R-:W-:Y:S06]  /*12490*/  HMMA.16816.F32 R44, R168.reuse, R140, R44 ;  /* 0x0000008ca82c723c */ /* 0x044fec000000182c */
[----:B------:R-:W-:Y:S01]  /*124a0*/  MUFU.EX2 R200, R200 ;  /* 0x000000c800c87308 */ /* 0x000fe20000000800 */
[----:B------:R-:W-:Y:S01]  /*124b0*/  FMUL.FTZ R95, R0, R95 ;  /* 0x0000005f005f7220 */ /* 0x000fe20000410000 */
[C---:B------:R-:W-:Y:S01]  /*124c0*/  HMMA.16816.F32 R48, R168.reuse, R142, R48 ;  /* 0x0000008ea830723c */ /* 0x040fe20000001830 */
[----:B------:R-:W1:Y:S02]  /*124d0*/  LDSM.16.MT88.4 R140, [R224+0x1c000] ;  /* 0x01c00000e08c783b */ /* 0x000e640000004200 */
[C---:B------:R-:W-:Y:S03]  /*124e0*/  FMUL.FTZ R96, R2.reuse, R96 ;  /* 0x0000006002607220 */ /* 0x040fe60000410000 */
[C---:B------:R-:W-:Y:S02]  /*124f0*/  HMMA.16816.F32 R52, R168.reuse, R132, R52 ;  /* 0x00000084a834723c */ /* 0x040fe40000001834 */
[----:B------:R-:W-:Y:S03]  /*12500*/  MUFU.EX2 R202, R202 ;  /* 0x000000ca00ca7308 */ /* 0x000fe60000000800 */
[----:B------:R-:W-:Y:S01]  /*12510*/  FMUL.FTZ R97, R2, R97 ;  /* 0x0000006102617220 */ /* 0x000fe20000410000 */
[C---:B------:R-:W-:Y:S01]  /*12520*/  HMMA.16816.F32 R56, R168.reuse, R134, R56 ;  /* 0x00000086a838723c */ /* 0x040fe20000001838 */
[----:B------:R-:W2:Y:S04]  /*12530*/  LDSM.16.MT88.4 R132, [R222+0x1c000] ;  /* 0x01c00000de84783b */ /* 0x000ea80000004200 */
[C---:B------:R-:W-:Y:S01]  /*12540*/  FMUL.FTZ R98, R0.reuse, R98 ;  /* 0x0000006200627220 */ /* 0x040fe20000410000 */
[C---:B-----5:R-:W-:Y:S05]  /*12550*/  HMMA.16816.F32 R60, R168.reuse, R136, R60 ;  /* 0x00000088a83c723c */ /* 0x060fea000000183c */
[----:B------:R-:W-:Y:S01]  /*12560*/  FMUL.FTZ R99, R0, R99 ;  /* 0x0000006300637220 */ /* 0x000fe20000410000 */
[C---:B------:R-:W-:Y:S01]  /*12570*/  HMMA.16816.F32 R64, R168.reuse, R138, R64 ;  /* 0x0000008aa840723c */ /* 0x040fe20000001840 */
[----:B------:R-:W3:Y:S04]  /*12580*/  LDSM.16.MT88.4 R136, [R221+0x1c000] ;  /* 0x01c00000dd88783b */ /* 0x000ee80000004200 */
[C---:B------:R-:W-:Y:S01]  /*12590*/  FMUL.FTZ R100, R2.reuse, R100 ;  /* 0x0000006402647220 */ /* 0x040fe20000410000 */
[----:B------:R-:W-:Y:S01]  /*125a0*/  FMUL.FTZ R101, R2, R101 ;  /* 0x0000006502657220 */ /* 0x000fe20000410000 */
[C---:B------:R-:W-:Y:S01]  /*125b0*/  FMUL.FTZ R102, R0.reuse, R102 ;  /* 0x0000006600667220 */ /* 0x040fe20000410000 */
[----:B------:R-:W-:Y:S03]  /*125c0*/  FMUL.FTZ R103, R0, R103 ;  /* 0x0000006700677220 */ /* 0x000fe60000410000 */
[--C-:B------:R-:W-:Y:S01]  /*125d0*/  FFMA.FTZ R144, R197, UR4, -R179.reuse ;  /* 0x00000004c5907c23 */ /* 0x100fe200080108b3 */
[--C-:B------:R-:W-:Y:S01]  /*125e0*/  FFMA.FTZ R197, R192, UR4, -R179.reuse ;  /* 0x00000004c0c57c23 */ /* 0x100fe200080108b3 */
[----:B------:R-:W-:Y:S01]  /*125f0*/  FFMA.FTZ R179, R174, UR4, -R179 ;  /* 0x00000004aeb37c23 */ /* 0x000fe200080108b3 */
        /* <DEDUP_REMOVED lines=10> */
[----:B------:R4:W-:Y:S01]  /*126a0*/  MUFU.EX2 R192, R144 ;  /* 0x0000009000c07308 */ /* 0x0009e20000000800 */
[C---:B------:R-:W-:Y:S01]  /*126b0*/  FMUL.FTZ R110, R0.reuse, R110 ;  /* 0x0000006e006e7220 */ /* 0x040fe20000410000 */
[C---:B--2---:R-:W-:Y:S04]  /*126c0*/  HMMA.16816.F32 R76, R168.reuse, R132, R76 ;  /* 0x00000084a84c723c */ /* 0x044fe8000000184c */
[----:B------:R-:W-:Y:S02]  /*126d0*/  FMUL.FTZ R111, R0, R111 ;  /* 0x0000006f006f7220 */ /* 0x000fe40000410000 */
[C---:B------:R-:W-:Y:S01]  /*126e0*/  HMMA.16816.F32 R80, R168.reuse, R134, R80 ;  /* 0x00000086a850723c */ /* 0x040fe20000001850 */
[----:B------:R-:W2:Y:S01]  /*126f0*/  LDSM.16.MT88.4 R132, [R224+0x1e000] ;  /* 0x01e00000e084783b */ /* 0x000ea20000004200 */
[----:B------:R-:W5:Y:S03]  /*12700*/  MUFU.EX2 R197, R197 ;  /* 0x000000c500c57308 */ /* 0x000f660000000800 */
[----:B------:R-:W-:Y:S01]  /*12710*/  FMUL.FTZ R112, R2, R112 ;  /* 0x0000007002707220 */ /* 0x000fe20000410000 */
[C---:B---3--:R-:W-:Y:S05]  /*12720*/  HMMA.16816.F32 R84, R168.reuse, R136, R84 ;  /* 0x00000088a854723c */ /* 0x048fea0000001854 */
[--C-:B----4-:R-:W-:Y:S01]  /*12730*/  FFMA.FTZ R144, R198, UR4, -R172.reuse ;  /* 0x00000004c6907c23 */ /* 0x110fe200080108ac */
[C---:B------:R-:W-:Y:S01]  /*12740*/  HMMA.16816.F32 R88, R168.reuse, R138, R88 ;  /* 0x0000008aa858723c */ /* 0x040fe20000001858 */
[----:B------:R-:W3:Y:S04]  /*12750*/  LDSM.16.MT88.4 R136, [R222+0x1e000] ;  /* 0x01e00000de88783b */ /* 0x000ee80000004200 */
[--C-:B------:R-:W-:Y:S01]  /*12760*/  FFMA.FTZ R198, R201, UR4, -R172.reuse ;  /* 0x00000004c9c67c23 */ /* 0x100fe200080108ac */
[----:B------:R-:W-:Y:S01]  /*12770*/  FMUL.FTZ R113, R2, R113 ;  /* 0x0000007102717220 */ /* 0x000fe20000410000 */
[----:B------:R4:W5:Y:S01]  /*12780*/  MUFU.EX2 R201, R144 ;  /* 0x0000009000c97308 */ /* 0x0009620000000800 */
[C---:B------:R-:W-:Y:S03]  /*12790*/  FMUL.FTZ R114, R0.reuse, R114 ;  /* 0x0000007200727220 */ /* 0x040fe60000410000 */
[----:B------:R-:W-:Y:S01]  /*127a0*/  FMUL.FTZ R115, R0, R115 ;  /* 0x0000007300737220 */ /* 0x000fe20000410000 */
[C---:B------:R-:W-:Y:S01]  /*127b0*/  FMUL.FTZ R116, R2.reuse, R116 ;  /* 0x0000007402747220 */ /* 0x040fe20000410000 */
[----:B------:R-:W-:Y:S01]  /*127c0*/  FMUL.FTZ R117, R2, R117 ;  /* 0x0000007502757220 */ /* 0x000fe20000410000 */
[C---:B------:R-:W-:Y:S01]  /*127d0*/  FMUL.FTZ R118, R0.reuse, R118 ;  /* 0x0000007600767220 */ /* 0x040fe20000410000 */
[----:B------:R-:W-:Y:S01]  /*127e0*/  FMUL.FTZ R119, R0, R119 ;  /* 0x0000007700777220 */ /* 0x000fe20000410000 */
[C---:B------:R-:W-:Y:S01]  /*127f0*/  FMUL.FTZ R120, R2.reuse, R120 ;  /* 0x0000007802787220 */ /* 0x040fe20000410000 */
[C---:B-1----:R-:W-:Y:S01]  /*12800*/  HMMA.16816.F32 R92, R168.reuse, R140, R92 ;  /* 0x0000008ca85c723c */ /* 0x042fe2000000185c */
[----:B------:R-:W1:Y:S02]  /*12810*/  MUFU.EX2 R198, R198 ;  /* 0x000000c600c67308 */ /* 0x000e640000000800 */
[----:B------:R-:W-:Y:S01]  /*12820*/  FMUL.FTZ R121, R2, R121 ;  /* 0x0000007902797220 */ /* 0x000fe20000410000 */
[C---:B------:R-:W-:Y:S01]  /*12830*/  FMUL.FTZ R122, R0.reuse, R122 ;  /* 0x0000007a007a7220 */ /* 0x040fe20000410000 */
[----:B------:R-:W-:Y:S01]  /*12840*/  FMUL.FTZ R123, R0, R123 ;  /* 0x0000007b007b7220 */ /* 0x000fe20000410000 */
[C---:B------:R-:W-:Y:S01]  /*12850*/  HMMA.16816.F32 R96, R168.reuse, R142, R96 ;  /* 0x0000008ea860723c */ /* 0x040fe20000001860 */
[----:B------:R-:W5:Y:S04]  /*12860*/  LDSM.16.MT88.4 R140, [R221+0x1e000] ;  /* 0x01e00000dd8c783b */ /* 0x000f680000004200 */
[C---:B------:R-:W-:Y:S01]  /*12870*/  FMUL.FTZ R124, R2.reuse, R124 ;  /* 0x0000007c027c7220 */ /* 0x040fe20000410000 */
[C---:B--2---:R-:W-:Y:S03]  /*12880*/  HMMA.16816.F32 R100, R168.reuse, R132, R100 ;  /* 0x00000084a864723c */ /* 0x044fe60000001864 */
[----:B----4-:R-:W-:Y:S02]  /*12890*/  LDSM.16.MT88.4 R144, [R222+0x18800] ;  /* 0x01880000de90783b */ /* 0x010fe40000004200 */
[----:B------:R-:W-:Y:S01]  /*128a0*/  FMUL.FTZ R125, R2, R125 ;  /* 0x0000007d027d7220 */ /* 0x000fe20000410000 */
[C---:B------:R-:W-:Y:S05]  /*128b0*/  HMMA.16816.F32 R104, R168.reuse, R134, R104 ;  /* 0x00000086a868723c */ /* 0x040fea0000001868 */
[----:B------:R-:W2:Y:S01]  /*128c0*/  LDSM.16.MT88.4 R132, [R220+0x1e000] ;  /* 0x01e00000dc84783b */ /* 0x000ea20000004200 */
        /* <DEDUP_REMOVED lines=9> */
[C---:B-----5:R-:W-:Y:S06]  /*12960*/  HMMA.16816.F32 R116, R168.reuse, R140, R116 ;  /* 0x0000008ca874723c */ /* 0x060fec0000001874 */
[C---:B------:R-:W-:Y:S01]  /*12970*/  HMMA.16816.F32 R120, R168.reuse, R142, R120 ;  /* 0x0000008ea878723c */ /* 0x040fe20000001878 */
[----:B------:R-:W4:Y:S05]  /*12980*/  LDSM.16.MT88.4 R140, [R221+0x18800] ;  /* 0x01880000dd8c783b */ /* 0x000f2a0000004200 */
[C---:B--2---:R-:W-:Y:S06]  /*12990*/  HMMA.16816.F32 R124, R168.reuse, R132, R124 ;  /* 0x00000084a87c723c */ /* 0x044fec000000187c */
[----:B------:R-:W-:Y:S01]  /*129a0*/  HMMA.16816.F32 R128, R168, R134, R128 ;  /* 0x00000086a880723c */ /* 0x000fe20000001880 */
[----:B------:R-:W2:Y:S04]  /*129b0*/  MUFU.EX2 R169, R185 ;  /* 0x000000b900a97308 */ /* 0x000ea80000000800 */
[----:B------:R-:W-:Y:S02]  /*129c0*/  F2FP.F16.F32.PACK_AB R132, R197, R192 ;  /* 0x000000c0c584723e */ /* 0x000fe400000000ff */
[----:B------:R-:W-:Y:S04]  /*129d0*/  F2FP.F16.F32.PACK_AB R134, R199, R194 ;  /* 0x000000c2c786723e */ /* 0x000fe800000000ff */
[----:B------:R-:W-:Y:S01]  /*129e0*/  MUFU.EX2 R168, R183 ;  /* 0x000000b700a87308 */ /* 0x000fe20000000800 */
[----:B------:R-:W-:Y:S02]  /*129f0*/  F2FP.F16.F32.PACK_AB R133, R201, R196 ;  /* 0x000000c4c985723e */ /* 0x000fe400000000ff */
[----:B-1----:R-:W-:Y:S07]  /*12a00*/  F2FP.F16.F32.PACK_AB R135, R203, R198 ;  /* 0x000000c6cb87723e */ /* 0x002fee00000000ff */
[----:B------:R-:W1:Y:S01]  /*12a10*/  MUFU.EX2 R170, R181 ;  /* 0x000000b500aa7308 */ /* 0x000e620000000800 */
[C---:B---3--:R-:W-:Y:S09]  /*12a20*/  HMMA.16816.F32 R4, R132.reuse, R136, R4 ;  /* 0x000000888404723c */ /* 0x048ff20000001804 */
[----:B------:R3:W5:Y:S01]  /*12a30*/  MUFU.EX2 R171, R176 ;  /* 0x000000b000ab7308 */ /* 0x0007620000000800 */
[C---:B------:R-:W-:Y:S01]  /*12a40*/  HMMA.16816.F32 R8, R132.reuse, R138, R8 ;  /* 0x0000008a8408723c */ /* 0x040fe20000001808 */
[----:B------:R-:W2:Y:S05]  /*12a50*/  LDSM.16.MT88.4 R136, [R222+0x1a800] ;  /* 0x01a80000de88783b */ /* 0x000eaa0000004200 */
[C---:B------:R-:W-:Y:S06]  /*12a60*/  HMMA.16816.F32 R12, R132.reuse, R144, R12 ;  /* 0x00000090840c723c */ /* 0x040fec000000180c */
[C---:B------:R-:W-:Y:S01]  /*12a70*/  HMMA.16816.F32 R16, R132.reuse, R146, R16 ;  /* 0x000000928410723c */ /* 0x040fe20000001810 */
[----:B------:R-:W1:Y:S05]  /*12a80*/  LDSM.16.MT88.4 R144, [R221+0x1a800] ;  /* 0x01a80000dd90783b */ /* 0x000e6a0000004200 */
[C---:B----4-:R-:W-:Y:S03]  /*12a90*/  HMMA.16816.F32 R20, R132.reuse, R140, R20 ;  /* 0x0000008c8414723c */ /* 0x050fe60000001814 */
[----:B---3--:R-:W-:Y:S03]  /*12aa0*/  LDSM.16.MT88.4 R176, [R224+0x1b800] ;  /* 0x01b80000e0b0783b */ /* 0x008fe60000004200 */
[C---:B------:R-:W-:Y:S05]  /*12ab0*/  HMMA.16816.F32 R24, R132.reuse, R142, R24 ;  /* 0x0000008e8418723c */ /* 0x040fea0000001818 */
[----:B------:R-:W3:Y:S01]  /*12ac0*/  LDSM.16.MT88.4 R140, [R220+0x1a800] ;  /* 0x01a80000dc8c783b */ /* 0x000ee20000004200 */
        /* <DEDUP_REMOVED lines=20> */
[----:B------:R-:W4:Y:S05]  /*12c10*/  LDSM.16.MT88.4 R148, [R221+0x1e800] ;  /* 0x01e80000dd94783b */ /* 0x000f2a0000004200 */
[C---:B-----5:R-:W-:Y:S06]  /*12c20*/  HMMA.16816.F32 R84, R132.reuse, R152, R84 ;  /* 0x000000988454723c */ /* 0x060fec0000001854 */
        /* <DEDUP_REMOVED lines=17> */
[----:B------:R-:W-:Y:S04]  /*12d40*/  F2FP.F16.F32.PACK_AB R134, R162, R182 ;  /* 0x000000b6a286723e */ /* 0x000fe800000000ff */
[----:B------:R-:W-:Y:S02]  /*12d50*/  F2FP.F16.F32.PACK_AB R132, R202, R200 ;  /* 0x000000c8ca84723e */ /* 0x000fe400000000ff */
[----:B------:R-:W-:Y:S02]  /*12d60*/  F2FP.F16.F32.PACK_AB R133, R169, R163 ;  /* 0x000000a3a985723e */ /* 0x000fe400000000ff */
[----:B------:R-:W-:Y:S07]  /*12d70*/  F2FP.F16.F32.PACK_AB R135, R170, R168 ;  /* 0x000000a8aa87723e */ /* 0x000fee00000000ff */
        /* <DEDUP_REMOVED lines=27> */
[C---:B-----5:R-:W-:Y:S06]  /*12f30*/  HMMA.16816.F32 R76, R132.reuse, R156, R76 ;  /* 0x0000009c844c723c */ /* 0x060fec000000184c */
        /* <DEDUP_REMOVED lines=8> */
[C---:B-1----:R-:W-:Y:S06]  /*12fc0*/  HMMA.16816.F32 R100, R132.reuse, R144, R100 ;  /* 0x000000908464723c */ /* 0x042fec0000001864 */
[C---:B------:R-:W-:Y:S05]  /*12fd0*/  HMMA.16816.F32 R104, R132.reuse, R146, R104 ;  /* 0x000000928468723c */ /* 0x040fea0000001868 */
[--C-:B------:R-:W-:Y:S01]  /*12fe0*/  FFMA.FTZ R145, R175, UR4, -R172.reuse ;  /* 0x00000004af917c23 */ /* 0x100fe200080108ac */
[C---:B---3--:R-:W-:Y:S05]  /*12ff0*/  HMMA.16816.F32 R108, R132.reuse, R140, R108 ;  /* 0x0000008c846c723c */ /* 0x048fea000000186c */
[----:B------:R-:W-:Y:S01]  /*13000*/  MOV R146, R169 ;  /* 0x000000a900927202 */ /* 0x000fe20000000f00 */
[C---:B------:R-:W-:Y:S01]  /*13010*/  HMMA.16816.F32 R112, R132.reuse, R142, R112 ;  /* 0x0000008e8470723c */ /* 0x040fe20000001870 */
[----:B------:R1:W3:Y:S01]  /*13020*/  MUFU.EX2 R169, R145 ;  /* 0x0000009100a97308 */ /* 0x0002e20000000800 */
[----:B------:R-:W5:Y:S03]  /*13030*/  LDSM.16.MT88.4 R140, [R221+0x19800] ;  /* 0x01980000dd8c783b */ /* 0x000f660000004200 */
[----:B------:R-:W-:Y:S01]  /*13040*/  FFMA.FTZ R144, R173, UR4, -R172 ;  /* 0x00000004ad907c23 */ /* 0x000fe200080108ac */
[C---:B----4-:R-:W-:Y:S04]  /*13050*/  HMMA.16816.F32 R116, R132.reuse, R148, R116 ;  /* 0x000000948474723c */ /* 0x050fe80000001874 */
[----:B------:R-:W4:Y:S01]  /*13060*/  LDSM.16.MT88.4 R172, [R220+0x19800] ;  /* 0x01980000dcac783b */ /* 0x000f220000004200 */
[----:B------:R-:W-:Y:S01]  /*13070*/  MOV R147, R182 ;  /* 0x000000b600937202 */ /* 0x000fe20000000f00 */
[C---:B------:R-:W-:Y:S05]  /*13080*/  HMMA.16816.F32 R120, R132.reuse, R150, R120 ;  /* 0x000000968478723c */ /* 0x040fea0000001878 */
[----:B------:R-:W-:Y:S01]  /*13090*/  MOV R148, R184 ;  /* 0x000000b800947202 */ /* 0x000fe20000000f00 */
[C---:B------:R-:W-:Y:S01]  /*130a0*/  HMMA.16816.F32 R124, R132.reuse, R152, R124 ;  /* 0x00000098847c723c */ /* 0x040fe2000000187c */
[----:B------:R-:W4:Y:S04]  /*130b0*/  LDSM.16.MT88.4 R180, [R222+0x1b800] ;  /* 0x01b80000deb4783b */ /* 0x000f280000004200 */
[----:B-1----:R-:W-:Y:S01]  /*130c0*/  MOV R145, R168 ;  /* 0x000000a800917202 */ /* 0x002fe20000000f00 */
[----:B------:R-:W-:Y:S01]  /*130d0*/  HMMA.16816.F32 R128, R132, R154, R128 ;  /* 0x0000009a8480723c */ /* 0x000fe20000001880 */
[----:B------:R1:W2:Y:S04]  /*130e0*/  MUFU.EX2 R168, R144 ;  /* 0x0000009000a87308 */ /* 0x0002a80000000800 */
[----:B------:R-:W-:Y:S02]  /*130f0*/  MOV R150, R171 ;  /* 0x000000ab00967202 */ /* 0x000fe40000000f00 */
[----:B---3--:R-:W-:Y:S04]  /*13100*/  MOV R151, R169 ;  /* 0x000000a900977202 */ /* 0x008fe80000000f00 */
[----:B------:R-:W-:Y:S02]  /*13110*/  MOV R134, R161 ;  /* 0x000000a100867202 */ /* 0x000fe40000000f00 */
[----:B------:R-:W-:Y:S02]  /*13120*/  MOV R135, R160 ;  /* 0x000000a000877202 */ /* 0x000fe40000000f00 */
[----:B------:R-:W-:Y:S02]  /*13130*/  MOV R149, R170 ;  /* 0x000000aa00957202 */ /* 0x000fe40000000f00 */
[----:B------:R-:W-:Y:S02]  /*13140*/  F2FP.F16.F32.PACK_AB R170, R135, R150 ;  /* 0x0000009687aa723e */ /* 0x000fe400000000ff */
[----:B-1----:R-:W-:Y:S02]  /*13150*/  MOV R144, R186 ;  /* 0x000000ba00907202 */ /* 0x002fe40000000f00 */
[----:B--2---:R-:W-:Y:S01]  /*13160*/  MOV R153, R168 ;  /* 0x000000a800997202 */ /* 0x004fe20000000f00 */
[----:B------:R-:W1:Y:S01]  /*13170*/  LDSM.16.MT88.4 R184, [R221+0x1b800] ;  /* 0x01b80000ddb8783b */ /* 0x000e620000004200 */
[----:B------:R-:W-:Y:S02]  /*13180*/  F2FP.F16.F32.PACK_AB R168, R144, R148 ;  /* 0x0000009490a8723e */ /* 0x000fe400000000ff */
[----:B------:R-:W-:Y:S02]  /*13190*/  F2FP.F16.F32.PACK_AB R169, R151, R134 ;  /* 0x0000008697a9723e */ /* 0x000fe400000000ff */
[----:B------:R-:W-:Y:S02]  /*131a0*/  F2FP.F16.F32.PACK_AB R171, R165, R153 ;  /* 0x00000099a5ab723e */ /* 0x000fe400000000ff */
[----:B------:R-:W-:Y:S02]  /*131b0*/  MOV R132, R163 ;  /* 0x000000a300847202 */ /* 0x000fe40000000f00 */
[----:B------:R-:W-:Y:S03]  /*131c0*/  MOV R133, R162 ;  /* 0x000000a200857202 */ /* 0x000fe60000000f00 */
[C---:B------:R-:W-:Y:S01]  /*131d0*/  HMMA.16816.F32 R160, R168.reuse, R156, R4 ;  /* 0x0000009ca8a0723c */ /* 0x040fe20000001804 */
[----:B------:R-:W2:Y:S05]  /*131e0*/  LDSM.16.MT88.4 R4, [R220+0x1b800] ;  /* 0x01b80000dc04783b */ /* 0x000eaa0000004200 */
[C---:B------:R-:W-:Y:S07]  /*131f0*/  HMMA.16816.F32 R156, R168.reuse, R158, R8 ;  /* 0x0000009ea89c723c */ /* 0x040fee0000001808 */
[----:B------:R-:W-:Y:S02]  /*13200*/  MOV R9, R153 ;  /* 0x0000009900097202 */ /* 0x000fe40000000f00 */
[C---:B------:R-:W-:Y:S03]  /*13210*/  HMMA.16816.F32 R152, R168.reuse, R136, R12 ;  /* 0x00000088a898723c */ /* 0x040fe6000000180c */
[----:B------:R-:W-:Y:S02]  /*13220*/  MOV R10, R150 ;  /* 0x00000096000a7202 */ /* 0x000fe40000000f00 */
[----:B------:R-:W-:Y:S02]  /*13230*/  MOV R11, R151 ;  /* 0x00000097000b7202 */ /* 0x000fe40000000f00 */
[----:B------:R-:W-:Y:S04]  /*13240*/  MOV R14, R148 ;  /* 0x00000094000e7202 */ /* 0x000fe80000000f00 */
[----:B------:R-:W-:Y:S02]  /*13250*/  MOV R15, R149 ;  /* 0x00000095000f7202 */ /* 0x000fe40000000f00 */
[C---:B------:R-:W-:Y:S07]  /*13260*/  HMMA.16816.F32 R148, R168.reuse, R138, R16 ;  /* 0x0000008aa894723c */ /* 0x040fee0000001810 */
[----:B------:R-:W-:Y:S04]  /*13270*/  MOV R16, R144 ;  /* 0x0000009000107202 */ /* 0x000fe80000000f00 */
[----:B------:R-:W-:Y:S02]  /*13280*/  MOV R17, R145 ;  /* 0x0000009100117202 */ /* 0x000fe40000000f00 */
[----:B------:R-:W-:Y:S02]  /*13290*/  MOV R18, R146 ;  /* 0x0000009200127202 */ /* 0x000fe40000000f00 */
[----:B------:R-:W-:Y:S02]  /*132a0*/  MOV R19, R147 ;  /* 0x0000009300137202 */ /* 0x000fe40000000f00 */
[C---:B-----5:R-:W-:Y:S06]  /*132b0*/  HMMA.16816.F32 R144, R168.reuse, R140, R20 ;  /* 0x0000008ca890723c */ /* 0x060fec0000001814 */
[C---:B------:R-:W-:Y:S05]  /*132c0*/  HMMA.16816.F32 R140, R168.reuse, R142, R24 ;  /* 0x0000008ea88c723c */ /* 0x040fea0000001818 */
[----:B------:R-:W-:Y:S01]  /*132d0*/  MOV R23, R132 ;  /* 0x0000008400177202 */ /* 0x000fe20000000f00 */
[C---:B----4-:R-:W-:Y:S01]  /*132e0*/  HMMA.16816.F32 R136, R168.reuse, R172, R28 ;  /* 0x000000aca888723c */ /* 0x050fe2000000181c */
[----:B------:R-:W-:Y:S04]  /*132f0*/  LDSM.16.MT88.4 R28, [R222+0x1f800] ;  /* 0x01f80000de1c783b */ /* 0x000fe80000004200 */
[----:B------:R-:W-:Y:S02]  /*13300*/  MOV R25, R133 ;  /* 0x0000008500197202 */ /* 0x000fe40000000f00 */
[----:B------:R-:W-:Y:S04]  /*13310*/  MOV R26, R134 ;  /* 0x00000086001a7202 */ /* 0x000fe80000000f00 */
[----:B------:R-:W-:Y:S02]  /*13320*/  MOV R27, R135 ;  /* 0x00000087001b7202 */ /* 0x000fe40000000f00 */
[C---:B------:R-:W-:Y:S03]  /*13330*/  HMMA.16816.F32 R132, R168.reuse, R174, R32 ;  /* 0x000000aea884723c */ /* 0x040fe60000001820 */
[----:B------:R-:W-:Y:S02]  /*13340*/  MOV R20, R9 ;  /* 0x0000000900147202 */ /* 0x000fe40000000f00 */
[----:B------:R-:W-:Y:S01]  /*13350*/  MOV R21, R10 ;  /* 0x0000000a00157202 */ /* 0x000fe20000000f00 */
[C---:B------:R-:W-:Y:S05]  /*13360*/  HMMA.16816.F32 R36, R168.reuse, R176, R36 ;  /* 0x000000b0a824723c */ /* 0x040fea0000001824 */
[----:B------:R-:W-:Y:S01]  /*13370*/  MOV R22, R11 ;  /* 0x0000000b00167202 */ /* 0x000fe20000000f00 */
[C---:B------:R-:W-:Y:S01]  /*13380*/  HMMA.16816.F32 R40, R168.reuse, R178, R40 ;  /* 0x000000b2a828723c */ /* 0x040fe20000001828 */
[----:B------:R-:W3:Y:S04]  /*13390*/  LDSM.16.MT88.4 R8, [R224+0x1d800] ;  /* 0x01d80000e008783b */ /* 0x000ee80000004200 */
[----:B------:R-:W-:Y:S01]  /*133a0*/  MOV R175, R14 ;  /* 0x0000000e00af7202 */ /* 0x000fe20000000f00 */
[C---:B------:R-:W-:Y:S03]  /*133b0*/  HMMA.16816.F32 R44, R168.reuse, R180, R44 ;  /* 0x000000b4a82c723c */ /* 0x040fe6000000182c */
[----:B------:R-:W4:Y:S02]  /*133c0*/  LDL.LU R180, [R1+0x4] ;  /* 0x0000040001b47983 */ /* 0x000f240000300800 */
[----:B------:R-:W-:Y:S01]  /*133d0*/  MOV R174, R15 ;  /* 0x0000000f00ae7202 */ /* 0x000fe20000000f00 */
[C---:B------:R-:W-:Y:S01]  /*133e0*/  HMMA.16816.F32 R48, R168.reuse, R182, R48 ;  /* 0x000000b6a830723c */ /* 0x040fe20000001830 */
[----:B------:R-:W5:Y:S04]  /*133f0*/  LDL.LU R183, [R1+0x10] ;  /* 0x0000100001b77983 */ /* 0x000f680000300800 */
[----:B------:R-:W3:Y:S01]  /*13400*/  LDSM.16.MT88.4 R12, [R222+0x1d800] ;  /* 0x01d80000de0c783b */ /* 0x000ee20000004200 */
[C---:B-1----:R-:W-:Y:S05]  /*13410*/  HMMA.16816.F32 R52, R168.reuse, R184, R52 ;  /* 0x000000b8a834723c */ /* 0x042fea0000001834 */
[----:B------:R-:W-:Y:S01]  /*13420*/  MOV R33, R16 ;  /* 0x0000001000217202 */ /* 0x000fe20000000f00 */
[C---:B------:R-:W-:Y:S05]  /*13430*/  HMMA.16816.F32 R56, R168.reuse, R186, R56 ;  /* 0x000000baa838723c */ /* 0x040fea0000001838 */
[----:B------:R-:W-:Y:S01]  /*13440*/  MOV R176, R17 ;  /* 0x0000001100b07202 */ /* 0x000fe20000000f00 */
[C---:B--2---:R-:W-:Y:S05]  /*13450*/  HMMA.16816.F32 R60, R168.reuse, R4, R60 ;  /* 0x00000004a83c723c */ /* 0x044fea000000183c */
[----:B------:R-:W-:Y:S01]  /*13460*/  MOV R178, R18 ;  /* 0x0000001200b27202 */ /* 0x000fe20000000f00 */
[C---:B------:R-:W-:Y:S01]  /*13470*/  HMMA.16816.F32 R64, R168.reuse, R6, R64 ;  /* 0x00000006a840723c */ /* 0x040fe20000001840 */
[----:B------:R-:W-:Y:S04]  /*13480*/  LDSM.16.MT88.4 R4, [R221+0x1f800] ;  /* 0x01f80000dd04783b */ /* 0x000fe80000004200 */
[----:B------:R-:W-:Y:S01]  /*13490*/  MOV R179, R19 ;  /* 0x0000001300b37202 */ /* 0x000fe20000000f00 */
[C---:B---3--:R-:W-:Y:S03]  /*134a0*/  HMMA.16816.F32 R68, R168.reuse, R8, R68 ;  /* 0x00000008a844723c */ /* 0x048fe60000001844 */
[----:B------:R-:W1:Y:S02]  /*134b0*/  LDSM.16.MT88.4 R16, [R221+0x1d800] ;  /* 0x01d80000dd10783b */ /* 0x000e640000004200 */
[----:B------:R-:W-:Y:S01]  /*134c0*/  MOV R172, R20 ;  /* 0x0000001400ac7202 */ /* 0x000fe20000000f00 */
[C---:B------:R-:W-:Y:S05]  /*134d0*/  HMMA.16816.F32 R72, R168.reuse, R10, R72 ;  /* 0x0000000aa848723c */ /* 0x040fea0000001848 */
[----:B------:R-:W-:Y:S01]  /*134e0*/  MOV R35, R21 ;  /* 0x0000001500237202 */ /* 0x000fe20000000f00 */
[----:B------:R-:W-:Y:S01]  /*134f0*/  LDSM.16.MT88.4 R8, [R220+0x1f800] ;  /* 0x01f80000dc08783b */ /* 0x000fe20000004200 */
[----:B------:R-:W-:Y:S01]  /*13500*/  MOV R34, R22 ;  /* 0x0000001600227202 */ /* 0x000fe20000000f00 */
[C---:B------:R-:W-:Y:S03]  /*13510*/  HMMA.16816.F32 R76, R168.reuse, R12, R76 ;  /* 0x0000000ca84c723c */ /* 0x040fe6000000184c */
[----:B------:R-:W-:Y:S03]  /*13520*/  MOV R181, R23 ;  /* 0x0000001700b57202 */ /* 0x000fe60000000f00 */
[----:B------:R-:W2:Y:S01]  /*13530*/  LDSM.16.MT88.4 R20, [R220+0x1d800] ;  /* 0x01d80000dc14783b */ /* 0x000ea20000004200 */
[C---:B------:R-:W-:Y:S04]  /*13540*/  HMMA.16816.F32 R80, R168.reuse, R14, R80 ;  /* 0x0000000ea850723c */ /* 0x040fe80000001850 */
[----:B------:R-:W-:Y:S02]  /*13550*/  MOV R177, R25 ;  /* 0x0000001900b17202 */ /* 0x000fe40000000f00 */
[----:B------:R-:W-:Y:S02]  /*13560*/  MOV R32, R26 ;  /* 0x0000001a00207202 */ /* 0x000fe40000000f00 */
[----:B------:R-:W-:Y:S02]  /*13570*/  MOV R173, R27 ;  /* 0x0000001b00ad7202 */ /* 0x000fe40000000f00 */
[----:B------:R-:W3:Y:S01]  /*13580*/  LDSM.16.MT88.4 R24, [R224+0x1f800] ;  /* 0x01f80000e018783b */ /* 0x000ee20000004200 */
[C---:B-1----:R-:W-:Y:S06]  /*13590*/  HMMA.16816.F32 R84, R168.reuse, R16, R84 ;  /* 0x00000010a854723c */ /* 0x042fec0000001854 */
        /* <DEDUP_REMOVED lines=10> */
[----:B------:R-:W-:Y:S05]  /*13640*/  HMMA.16816.F32 R128, R168, R10, R128 ;  /* 0x0000000aa880723c */ /* 0x000fea0000001880 */
[----:B----4-:R-:W-:Y:S01]  /*13650*/  FFMA.FTZ R195, R0, R180, R195 ;  /* 0x000000b400c37223 */ /* 0x010fe200000100c3 */
[----:B-----5:R-:W-:Y:S05]  /*13660*/  FFMA.FTZ R193, R2, R183, R193 ;  /* 0x000000b702c17223 */ /* 0x020fea00000100c1 */
        /* <DEDUP_REMOVED lines=29> */
[----:B------:R-:W-:Y:S05]  /*13840*/  FADD.FTZ R2, R173, R2 ;  /* 0x00000002ad027221 */ /* 0x000fea0000010000 */
[----:B------:R1:W-:Y:S04]  /*13850*/  STL [R1+0x10], R2 ;  /* 0x0000100201007387 */ /* 0x0003e80000100800 */
[----:B------:R2:W-:Y:S01]  /*13860*/  STL [R1+0x4], R0 ;  /* 0x0000040001007387 */ /* 0x0005e20000100800 */
[----:B-1----:R-:W-:Y:S02]  /*13870*/  MOV R2, R3 ;  /* 0x0000000300027202 */ /* 0x002fe40000000f00 */
[----:B--2---:R-:W-:Y:S01]  /*13880*/  MOV R0, R164 ;  /* 0x000000a400007202 */ /* 0x004fe20000000f00 */
[----:B------:R-:W-:Y:S06]  /*13890*/  @P0 BRA `(.L_x_2232) ;  /* 0xffffffbc00e00947 */ /* 0x000fec000383ffff */
.L_x_2231:
        /* <DEDUP_REMOVED lines=10> */
[----:B-1----:R-:W-:-:S03]  /*13940*/  ULEA UR4, UR4, UR6, 0x18 ;  /* 0x0000000604047291 */ /* 0x002fc6000f8ec03f */
[----:B------:R-:W-:Y:S01]  /*13950*/  @UP0 UMOV UR6, UR10 ;  /* 0x0000000a00060c82 */ /* 0x000fe20008000000 */
[----:B----4-:R-:W-:-:S04]  /*13960*/  SHF.R.S32.HI R4, RZ, 0x1f, R5 ;  /* 0x0000001fff047819 */ /* 0x010fc80000011405 */
[CC--:B------:R-:W-:Y:S02]  /*13970*/  LEA.HI R10, R4.reuse, R5.reuse, RZ, 0x2 ;  /* 0x00000005040a7211 */ /* 0x0c0fe400078f10ff */
[----:B------:R-:W-:Y:S02]  /*13980*/  LEA.HI R2, R4, R5, RZ, 0x5 ;  /* 0x0000000504027211 */ /* 0x000fe400078f28ff */
[--C-:B------:R-:W-:Y:S02]  /*13990*/  SHF.R.S32.HI R0, RZ, 0x2, R10.reuse ;  /* 0x00000002ff007819 */ /* 0x100fe4000001140a */
[----:B------:R-:W-:Y:S02]  /*139a0*/  SHF.R.S32.HI R7, RZ, 0x1f, R10 ;  /* 0x0000001fff077819 */ /* 0x000fe4000001140a */
[----:B------:R-:W-:Y:S02]  /*139b0*/  LOP3.LUT R10, R10, 0x3ffffffc, RZ, 0xc0, !PT ;  /* 0x3ffffffc0a0a7812 */ /* 0x000fe400078ec0ff */
[----:B------:R-:W-:-:S03]  /*139c0*/  LEA.HI R7, R7, R0, RZ, 0x3 ;  /* 0x0000000007077211 */ /* 0x000fc600078f18ff */
[----:B------:R-:W-:Y:S01]  /*139d0*/  IMAD.IADD R11, R5, 0x1, -R10 ;  /* 0x00000001050b7824 */ /* 0x000fe200078e0a0a */
[----:B------:R-:W-:Y:S01]  /*139e0*/  LOP3.LUT R7, R7, 0xfffffff8, RZ, 0xc0, !PT ;  /* 0xfffffff807077812 */ /* 0x000fe200078ec0ff */
[----:B------:R-:W-:-:S04]  /*139f0*/  IMAD.MOV.U32 R10, RZ, RZ, 0x20 ;  /* 0x00000020ff0a7424 */ /* 0x000fc800078e00ff */
[----:B------:R-:W-:Y:S01]  /*13a00*/  IMAD.IADD R7, R0, 0x1, -R7 ;  /* 0x0000000100077824 */ /* 0x000fe200078e0a07 */
[----:B------:R-:W-:-:S03]  /*13a10*/  SHF.R.S32.HI R0, RZ, 0x5, R2 ;  /* 0x00000005ff007819 */ /* 0x000fc60000011402 */
[C---:B------:R-:W-:Y:S01]  /*13a20*/  IMAD.SHL.U32 R6, R7.reuse, 0x40, RZ ;  /* 0x0000004007067824 */ /* 0x040fe200078e00ff */
[----:B------:R-:W-:Y:S01]  /*13a30*/  R2P PR, R7, 0x6 ;  /* 0x0000000607007804 */ /* 0x000fe20000000000 */
[----:B------:R-:W-:-:S03]  /*13a40*/  IMAD R11, R0, 0x200, R11 ;  /* 0x00000200000b7824 */ /* 0x000fc600078e020b */
        /* <DEDUP_REMOVED lines=8> */
[----:B--2---:R-:W-:Y:S01]  /*13ad0*/  FADD.FTZ R16, R16, R9 ;  /* 0x0000000910107221 */ /* 0x004fe20000010000 */
[----:B------:R-:W-:-:S03]  /*13ae0*/  IMAD.MOV.U32 R9, RZ, RZ, 0x40 ;  /* 0x00000040ff097424 */ /* 0x000fc600078e00ff */
[----:B------:R1:W2:Y:S04]  /*13af0*/  SHFL.BFLY PT, R17, R8, 0x1, 0x1f ;  /* 0x0c201f0008117f89 */ /* 0x0002a800000e0000 */
[----:B------:R1:W3:Y:S01]  /*13b00*/  SHFL.BFLY PT, R13, R16, 0x1, 0x1f ;  /* 0x0c201f00100d7f89 */ /* 0x0002e200000e0000 */
[----:B------:R-:W-:Y:S01]  /*13b10*/  SEL R9, R9, 0xffffffc0, !P2 ;  /* 0xffffffc009097807 */ /* 0x000fe20005000000 */
[----:B------:R-:W-:Y:S06]  /*13b20*/  @P0 BRA `(.L_x_2235) ;  /* 0x0000000000200947 */ /* 0x000fec0003800000 */
        /* <DEDUP_REMOVED lines=8> */
.L_x_2235:
        /* <DEDUP_REMOVED lines=14> */
.L_x_2236:
[----:B------:R-:W4:Y:S01]  /*13c90*/  S2UR UR7, SR_CTAID.X ;  /* 0x00000000000779c3 */ /* 0x000f220000002500 */
[----:B------:R-:W-:Y:S01]  /*13ca0*/  LOP3.LUT R7, R7, 0x1, RZ, 0xc0, !PT ;  /* 0x0000000107077812 */ /* 0x000fe200078ec0ff */
[----:B-12---:R-:W-:Y:S01]  /*13cb0*/  FADD.FTZ R8, R8, R17 ;  /* 0x0000001108087221 */ /* 0x006fe20000010000 */
[----:B------:R-:W-:Y:S01]  /*13cc0*/  ISETP.NE.AND P1, PT, RZ, UR9, PT ;  /* 0x00000009ff007c0c */ /* 0x000fe2000bf25270 */
[----:B------:R-:W1:Y:S01]  /*13cd0*/  S2R R24, SR_CTAID.Z ;  /* 0x0000000000187919 */ /* 0x000e620000002700 */
[----:B------:R-:W-:Y:S01]  /*13ce0*/  ISETP.NE.U32.AND P2, PT, R7, 0x1, PT ;  /* 0x000000010700780c */ /* 0x000fe20003f45070 */
[----:B---3--:R-:W-:Y:S01]  /*13cf0*/  FADD.FTZ R7, R16, R13 ;  /* 0x0000000d10077221 */ /* 0x008fe20000010000 */
[----:B------:R-:W-:Y:S01]  /*13d00*/  LEA.HI R4, R4, R5, RZ, 0x3 ;  /* 0x0000000504047211 */ /* 0x000fe200078f18ff */
[----:B------:R-:W-:Y:S01]  /*13d10*/  BSSY B0, `(.L_x_2237) ;  /* 0x000015e000007945 */ /* 0x000fe20003800000 */
[----:B------:R-:W-:Y:S02]  /*13d20*/  FSETP.NE.FTZ.AND P5, PT, R8, RZ, PT ;  /* 0x000000ff0800720b */ /* 0x000fe40003fb5000 */
[----:B------:R-:W-:-:S02]  /*13d30*/  FSETP.NE.FTZ.AND P4, PT, R7, RZ, PT ;  /* 0x000000ff0700720b */ /* 0x000fc40003f95000 */
[----:B------:R-:W-:Y:S02]  /*13d40*/  LOP3.LUT R16, R2, 0xffffffe0, RZ, 0xc0, !PT ;  /* 0xffffffe002107812 */ /* 0x000fe400078ec0ff */
[----:B------:R-:W-:Y:S01]  /*13d50*/  SHF.R.S32.HI R2, RZ, 0x3, R4 ;  /* 0x00000003ff027819 */ /* 0x000fe20000011404 */
[----:B------:R-:W2:Y:S01]  /*13d60*/  @!P1 LDC R6, c[0x0][0x2c4] ;  /* 0x0000b100ff069b82 */ /* 0x000ea20000000800 */
[----:B------:R-:W-:Y:S02]  /*13d70*/  PLOP3.LUT P0, PT, PT, PT, PT, 0x8, 0x0 ;  /* 0x000000000000781c */ /* 0x000fe40003f0e170 */
[----:B------:R-:W-:Y:S02]  /*13d80*/  @!P1 PLOP3.LUT P0, PT, P3, PT, PT, 0x80, 0x0 ;  /* 0x000000000000981c */ /* 0x000fe40001f0f070 */
[----:B------:R-:W-:Y:S02]  /*13d90*/  MOV R12, 0x3f800000 ;  /* 0x3f800000000c7802 */ /* 0x000fe40000000f00 */
[C---:B------:R-:W-:Y:S01]  /*13da0*/  IADD3 R13, R11.reuse, -0x10, RZ ;  /* 0xfffffff00b0d7810 */ /* 0x040fe20007ffe0ff */
[----:B----4-:R-:W-:Y:S01]  /*13db0*/  UIMAD UR4, UR7, -0x80, UR19 ;  /* 0xffffff80070478a4 */ /* 0x010fe2000f8e0213 */
[C---:B------:R-:W-:Y:S01]  /*13dc0*/  @P2 IADD3 R13, R11.reuse, 0x10, RZ ;  /* 0x000000100b0d2810 */ /* 0x040fe20007ffe0ff */
[----:B------:R-:W3:Y:S01]  /*13dd0*/  @!P1 LDC R29, c[0x0][0x270] ;  /* 0x00009c00ff1d9b82 */ /* 0x000ee20000000800 */
[----:B------:R-:W4:Y:S01]  /*13de0*/  @P5 MUFU.RCP R12, R8 ;  /* 0x00000008000c5308 */ /* 0x000f220000001000 */
[----:B------:R-:W-:-:S02]  /*13df0*/  IADD3 R17, R11, R10, RZ ;  /* 0x0000000a0b117210 */ /* 0x000fc40007ffe0ff */
[----:B------:R-:W-:Y:S02]  /*13e00*/  ISETP.GE.AND P3, PT, R2, UR4, PT ;  /* 0x0000000402007c0c */ /* 0x000fe4000bf66270 */
[----:B------:R-:W-:Y:S02]  /*13e10*/  MOV R2, 0x3f800000 ;  /* 0x3f80000000027802 */ /* 0x000fe40000000f00 */
[----:B------:R-:W-:Y:S01]  /*13e20*/  IADD3 R19, R10, R13, RZ ;  /* 0x0000000d0a137210 */ /* 0x000fe20007ffe0ff */
[----:B------:R-:W5:Y:S01]  /*13e30*/  @P1 LDC.64 R26, c[0x0][0x2c0] ;  /* 0x0000b000ff1a1b82 */ /* 0x000f620000000a00 */
[----:B------:R-:W-:Y:S01]  /*13e40*/  IADD3 R21, R11, R9, RZ ;  /* 0x000000090b157210 */ /* 0x000fe20007ffe0ff */
[----:B------:R-:W1:Y:S01]  /*13e50*/  S2R R10, SR_CTAID.Y ;  /* 0x00000000000a7919 */ /* 0x000e620000002600 */
[----:B------:R-:W2:Y:S01]  /*13e60*/  @P4 MUFU.RCP R2, R7 ;  /* 0x0000000700024308 */ /* 0x000ea20000001000 */
[----:B------:R-:W-:Y:S02]  /*13e70*/  IADD3 R23, R9, R13, RZ ;  /* 0x0000000d09177210 */ /* 0x000fe40007ffe0ff */
[----:B------:R-:W-:-:S02]  /*13e80*/  IADD3 R25, R17, R9, RZ ;  /* 0x0000000911197210 */ /* 0x000fc40007ffe0ff */
[----:B------:R-:W-:Y:S01]  /*13e90*/  IADD3 R9, R19, R9, RZ ;  /* 0x0000000913097210 */ /* 0x000fe20007ffe0ff */
        /* <DEDUP_REMOVED lines=221> */
[----:B------:R-:W-:Y:S01]  /*14c70*/  FMUL.FTZ R2, R2, R130 ;  /* 0x0000008202027220 */ /* 0x000fe20000410000 */
[----:B------:R-:W-:Y:S01]  /*14c80*/  F2FP.F16.F32.PACK_AB R108, R109, R108 ;  /* 0x0000006c6d6c723e */ /* 0x000fe200000000ff */
[----:B------:R-:W2:Y:S01]  /*14c90*/  @P0 LDC R6, c[0x0][0x2e4] ;  /* 0x0000b900ff060b82 */ /* 0x000ea20000000800 */
[----:B------:R-:W-:Y:S01]  /*14ca0*/  F2FP.F16.F32.PACK_AB R110, R111, R110 ;  /* 0x0000006e6f6e723e */ /* 0x000fe200000000ff */
[----:B------:R-:W-:Y:S01]  /*14cb0*/  STS [R23+0x8000], R88 ;  /* 0x0080005817007388 */ /* 0x000fe20000000800 */
[----:B------:R-:W-:Y:S01]  /*14cc0*/  F2FP.F16.F32.PACK_AB R112, R113, R112 ;  /* 0x000000707170723e */ /* 0x000fe200000000ff */
[----:B------:R-:W4:Y:S01]  /*14cd0*/  @P5 MUFU.LG2 R8, R8 ;  /* 0x0000000800085308 */ /* 0x000f220000000c00 */
[----:B------:R-:W-:Y:S01]  /*14ce0*/  F2FP.F16.F32.PACK_AB R114, R115, R114 ;  /* 0x000000727372723e */ /* 0x000fe200000000ff */
[----:B------:R-:W-:Y:S01]  /*14cf0*/  STS [R23+0x8400], R90 ;  /* 0x0084005a17007388 */ /* 0x000fe20000000800 */
[----:B------:R-:W-:Y:S01]  /*14d00*/  F2FP.F16.F32.PACK_AB R116, R117, R116 ;  /* 0x000000747574723e */ /* 0x000fe200000000ff */
[----:B------:R-:W4:Y:S01]  /*14d10*/  @P1 LDC R12, c[0x0][0x2c0] ;  /* 0x0000b000ff0c1b82 */ /* 0x000f220000000800 */
[----:B------:R-:W-:Y:S01]  /*14d20*/  F2FP.F16.F32.PACK_AB R118, R119, R118 ;  /* 0x000000767776723e */ /* 0x000fe200000000ff */
[----:B------:R-:W-:Y:S01]  /*14d30*/  STS [R25+0x8000], R92 ;  /* 0x0080005c19007388 */ /* 0x000fe20000000800 */
[----:B------:R-:W-:Y:S01]  /*14d40*/  IADD3 R5, -R16, R5, RZ ;  /* 0x0000000510057210 */ /* 0x000fe20007ffe1ff */
[----:B------:R-:W4:Y:S01]  /*14d50*/  @P4 MUFU.LG2 R7, R7 ;  /* 0x0000000700074308 */ /* 0x000f220000000c00 */
[----:B------:R-:W-:Y:S01]  /*14d60*/  F2FP.F16.F32.PACK_AB R120, R121, R120 ;  /* 0x000000787978723e */ /* 0x000fe200000000ff */
[----:B------:R-:W-:Y:S01]  /*14d70*/  STS [R25+0x8400], R94 ;  /* 0x0084005e19007388 */ /* 0x000fe20000000800 */
[----:B------:R-:W-:Y:S01]  /*14d80*/  F2FP.F16.F32.PACK_AB R122, R123, R122 ;  /* 0x0000007a7b7a723e */ /* 0x000fe200000000ff */
[----:B-----5:R-:W-:Y:S01]  /*14d90*/  @P1 IMAD R27, R27, R26, RZ ;  /* 0x0000001a1b1b1224 */ /* 0x020fe200078e02ff */
[----:B------:R-:W-:Y:S01]  /*14da0*/  LEA.HI.SX32 R16, R4, 0x20, 0x1d ;  /* 0x0000002004107811 */ /* 0x000fe200078feaff */
[----:B------:R-:W-:Y:S01]  /*14db0*/  STS [R9+0x8000], R96 ;  /* 0x0080006009007388 */ /* 0x000fe20000000800 */
[----:B------:R-:W-:-:S02]  /*14dc0*/  F2FP.F16.F32.PACK_AB R124, R125, R124 ;  /* 0x0000007c7d7c723e */ /* 0x000fc400000000ff */
[----:B------:R-:W-:Y:S01]  /*14dd0*/  F2FP.F16.F32.PACK_AB R126, R127, R126 ;  /* 0x0000007e7f7e723e */ /* 0x000fe200000000ff */
[----:B------:R-:W-:Y:S01]  /*14de0*/  STS [R9+0x8400], R98 ;  /* 0x0084006209007388 */ /* 0x000fe20000000800 */
[----:B------:R-:W-:Y:S02]  /*14df0*/  LEA.HI.SX32 R4, R4, 0x40, 0x1d ;  /* 0x0000004004047811 */ /* 0x000fe400078feaff */
[----:B------:R-:W-:Y:S01]  /*14e00*/  F2FP.F16.F32.PACK_AB R128, R129, R128 ;  /* 0x000000808180723e */ /* 0x000fe200000000ff */
[----:B------:R-:W-:Y:S01]  /*14e10*/  STS [R11+0xc000], R100 ;  /* 0x00c000640b007388 */ /* 0x000fe20000000800 */
[----:B------:R-:W-:Y:S02]  /*14e20*/  F2FP.F16.F32.PACK_AB R2, R131, R2 ;  /* 0x000000028302723e */ /* 0x000fe400000000ff */
[----:B------:R-:W-:Y:S01]  /*14e30*/  ISETP.GE.AND P0, PT, R4, UR4, PT ;  /* 0x0000000404007c0c */ /* 0x000fe2000bf06270 */
[----:B------:R5:W-:Y:S01]  /*14e40*/  STS [R11+0xc400], R102 ;  /* 0x00c400660b007388 */ /* 0x000be20000000800 */
[----:B------:R-:W-:-:S02]  /*14e50*/  ISETP.GE.AND P2, PT, R16, UR4, PT ;  /* 0x0000000410007c0c */ /* 0x000fc4000bf46270 */
[----:B------:R-:W-:Y:S01]  /*14e60*/  @!P1 MOV R12, 0x1 ;  /* 0x00000001000c9802 */ /* 0x000fe20000000f00 */
[----:B------:R-:W-:Y:S01]  /*14e70*/  STS [R13+0xc000], R104 ;  /* 0x00c000680d007388 */ /* 0x000fe20000000800 */
[----:B--2---:R-:W-:-:S03]  /*14e80*/  @!P1 MOV R27, R6 ;  /* 0x00000006001b9202 */ /* 0x004fc60000000f00 */
[----:B------:R-:W-:Y:S04]  /*14e90*/  STS [R13+0xc400], R106 ;  /* 0x00c4006a0d007388 */ /* 0x000fe80000000800 */
[----:B------:R-:W-:Y:S04]  /*14ea0*/  STS [R17+0xc000], R108 ;  /* 0x00c0006c11007388 */ /* 0x000fe80000000800 */
[----:B------:R-:W-:Y:S04]  /*14eb0*/  STS [R17+0xc400], R110 ;  /* 0x00c4006e11007388 */ /* 0x000fe80000000800 */
[----:B------:R-:W-:Y:S04]  /*14ec0*/  STS [R19+0xc000], R112 ;  /* 0x00c0007013007388 */ /* 0x000fe80000000800 */
[----:B------:R-:W-:Y:S01]  /*14ed0*/  STS [R19+0xc400], R114 ;  /* 0x00c4007213007388 */ /* 0x000fe20000000800 */
[----:B-----5:R-:W-:Y:S01]  /*14ee0*/  @P1 MOV R11, 0x1 ;  /* 0x00000001000b1802 */ /* 0x020fe20000000f00 */
[----:B---3--:R-:W-:Y:S01]  /*14ef0*/  @!P1 IMAD R11, R6, R29, RZ ;  /* 0x0000001d060b9224 */ /* 0x008fe200078e02ff */
[----:B------:R-:W-:Y:S01]  /*14f00*/  MOV R6, 0x7f800000 ;  /* 0x7f80000000067802 */ /* 0x000fe20000000f00 */
[----:B------:R-:W-:Y:S02]  /*14f10*/  STS [R21+0xc000], R116 ;  /* 0x00c0007415007388 */ /* 0x000fe40000000800 */
[----:B-1----:R-:W-:Y:S01]  /*14f20*/  IMAD R10, R10, R11, RZ ;  /* 0x0000000b0a0a7224 */ /* 0x002fe200078e02ff */
[----:B------:R-:W-:Y:S01]  /*14f30*/  SHF.R.S32.HI R11, RZ, 0x1f, R0 ;  /* 0x0000001fff0b7819 */ /* 0x000fe20000011400 */
[----:B------:R1:W-:Y:S03]  /*14f40*/  STS [R21+0xc400], R118 ;  /* 0x00c4007615007388 */ /* 0x0003e60000000800 */
[----:B------:R-:W-:Y:S01]  /*14f50*/  LEA.HI R11, R11, R0, RZ, 0x3 ;  /* 0x000000000b0b7211 */ /* 0x000fe200078f18ff */
[----:B------:R-:W-:Y:S01]  /*14f60*/  STS [R23+0xc000], R120 ;  /* 0x00c0007817007388 */ /* 0x000fe20000000800 */
[----:B------:R-:W-:-:S02]  /*14f70*/  SEL R10, R10, RZ, !P6 ;  /* 0x000000ff0a0a7207 */ /* 0x000fc40007000000 */
[----:B------:R-:W-:Y:S01]  /*14f80*/  LOP3.LUT R11, R11, 0xffffff8, RZ, 0xc0, !PT ;  /* 0x0ffffff80b0b7812 */ /* 0x000fe200078ec0ff */
[----:B------:R-:W-:Y:S01]  /*14f90*/  STS [R23+0xc400], R122 ;  /* 0x00c4007a17007388 */ /* 0x000fe20000000800 */
[----:B------:R-:W-:Y:S01]  /*14fa0*/  LOP3.LUT P6, RZ, R5, 0x3, RZ, 0xc0, !PT ;  /* 0x0000000305ff7812 */ /* 0x000fe200078cc0ff */
[----:B----4-:R-:W-:Y:S01]  /*14fb0*/  @P5 FMUL.FTZ R5, R8, 0.69314718246459960938 ;  /* 0x3f31721808055820 */ /* 0x010fe20000410000 */
[----:B------:R-:W-:Y:S01]  /*14fc0*/  IADD3 R11, R0, -R11, RZ ;  /* 0x8000000b000b7210 */ /* 0x000fe20007ffe0ff */
[----:B------:R-:W-:Y:S01]  /*14fd0*/  STS [R25+0xc000], R124 ;  /* 0x00c0007c19007388 */ /* 0x000fe20000000800 */
[----:B------:R-:W-:Y:S01]  /*14fe0*/  IMAD R0, R12, UR7, RZ ;  /* 0x000000070c007c24 */ /* 0x000fe2000f8e02ff */
[----:B------:R-:W-:Y:S01]  /*14ff0*/  MOV R8, 0x7f800000 ;  /* 0x7f80000000087802 */ /* 0x000fe20000000f00 */
[----:B------:R-:W-:Y:S01]  /*15000*/  IMAD R27, R24, R27, R10 ;  /* 0x0000001b181b7224 */ /* 0x000fe200078e020a */
[----:B------:R-:W-:Y:S01]  /*15010*/  STS [R25+0xc400], R126 ;  /* 0x00c4007e19007388 */ /* 0x000fe20000000800 */
[----:B------:R-:W-:Y:S01]  /*15020*/  @P4 FMUL.FTZ R10, R7, 0.69314718246459960938 ;  /* 0x3f317218070a4820 */ /* 0x000fe20000410000 */
[----:B------:R-:W-:-:S02]  /*15030*/  SHF.L.U32 R0, R0, 0x7, RZ ;  /* 0x0000000700007819 */ /* 0x000fc400000006ff */
[----:B------:R-:W-:Y:S04]  /*15040*/  STS [R9+0xc000], R128 ;  /* 0x00c0008009007388 */ /* 0x000fe80000000800 */
[----:B------:R2:W-:Y:S01]  /*15050*/  STS [R9+0xc400], R2 ;  /* 0x00c4000209007388 */ /* 0x0005e20000000800 */
[----:B-1----:R-:W1:Y:S01]  /*15060*/  @P5 LDC R21, c[0x0][0x2e8] ;  /* 0x0000ba00ff155b82 */ /* 0x002e620000000800 */
[----:B------:R-:W3:Y:S07]  /*15070*/  S2R R4, SR_TID.X ;  /* 0x0000000000047919 */ /* 0x000eee0000002100 */
[----:B------:R-:W-:Y:S08]  /*15080*/  BAR.SYNC.DEFER_BLOCKING 0x0 ;  /* 0x0000000000007b1d */ /* 0x000ff00000010000 */
[----:B--2---:R-:W2:Y:S01]  /*15090*/  @P4 LDC R2, c[0x0][0x2e8] ;  /* 0x0000ba00ff024b82 */ /* 0x004ea20000000800 */
[----:B-1----:R-:W-:Y:S01]  /*150a0*/  @P5 FFMA.FTZ R6, R164, R21, R5 ;  /* 0x00000015a4065223 */ /* 0x002fe20000010005 */
[----:B------:R-:W-:-:S02]  /*150b0*/  SHF.R.S32.HI R9, RZ, 0x1f, R0 ;  /* 0x0000001fff097819 */ /* 0x000fc40000011400 */
[--C-:B------:R-:W-:Y:S02]  /*150c0*/  IADD3 R0, P5, P1, R0, R14, R27.reuse ;  /* 0x0000000e00007210 */ /* 0x100fe400079be01b */
[----:B------:R-:W-:Y:S01]  /*150d0*/  SHF.R.S32.HI R14, RZ, 0x1f, R27 ;  /* 0x0000001fff0e7819 */ /* 0x000fe2000001141b */
[----:B------:R1:W4:Y:S03]  /*150e0*/  LDS.128 R16, [R238+0x3000] ;  /* 0x00300000ee107984 */ /* 0x0003260000000c00 */
[----:B------:R-:W-:Y:S02]  /*150f0*/  IADD3.X R14, R9, R15, R14, P5, P1 ;  /* 0x0000000f090e7210 */ /* 0x000fe40002fe240e */
[----:B---3--:R-:W-:-:S04]  /*15100*/  SHF.R.S32.HI R13, RZ, 0x1f, R4 ;  /* 0x0000001fff0d7819 */ /* 0x008fc80000011404 */
[CC--:B------:R-:W-:Y:S02]  /*15110*/  LEA.HI R20, R13.reuse, R4.reuse, RZ, 0x5 ;  /* 0x000000040d147211 */ /* 0x0c0fe400078f28ff */
[-C--:B------:R-:W-:Y:S02]  /*15120*/  LEA.HI R13, R13, R4.reuse, RZ, 0x3 ;  /* 0x000000040d0d7211 */ /* 0x080fe400078f18ff */
[----:B------:R-:W-:Y:S02]  /*15130*/  LOP3.LUT R23, R20, 0xffffffe0, RZ, 0xc0, !PT ;  /* 0xffffffe014177812 */ /* 0x000fe400078ec0ff */
[----:B------:R-:W-:Y:S02]  /*15140*/  LOP3.LUT R5, R13, 0xfffffff8, RZ, 0xc0, !PT ;  /* 0xfffffff80d057812 */ /* 0x000fe400078ec0ff */
[----:B------:R-:W-:Y:S01]  /*15150*/  IADD3 R23, -R23, R4, RZ ;  /* 0x0000000417177210 */ /* 0x000fe20007ffe1ff */
[----:B--2---:R-:W-:Y:S01]  /*15160*/  @P4 FFMA.FTZ R8, R3, R2, R10 ;  /* 0x0000000203084223 */ /* 0x004fe2000001000a */
[----:B------:R-:W-:-:S02]  /*15170*/  IADD3 R7, -R5, R4, RZ ;  /* 0x0000000405077210 */ /* 0x000fc40007ffe1ff */
[----:B------:R-:W-:-:S04]  /*15180*/  SHF.R.S32.HI R20, RZ, 0x1f, R23 ;  /* 0x0000001fff147819 */ /* 0x000fc80000011417 */
[----:B------:R-:W-:-:S04]  /*15190*/  LEA.HI R20, R20, R23, RZ, 0x2 ;  /* 0x0000001714147211 */ /* 0x000fc800078f10ff */
[----:B------:R-:W-:-:S04]  /*151a0*/  SHF.R.S32.HI R20, RZ, 0x2, R20 ;  /* 0x00000002ff147819 */ /* 0x000fc80000011414 */
[----:B------:R-:W-:Y:S01]  /*151b0*/  LEA R11, R11, R20, 0x4 ;  /* 0x000000140b0b7211 */ /* 0x000fe200078e20ff */
        /* <DEDUP_REMOVED lines=19> */
.L_x_2238:
[----:B------:R-:W-:Y:S05]  /*152f0*/  BSYNC B0 ;  /* 0x0000000000007941 */ /* 0x000fea0003800000 */
.L_x_2237:
        /* <DEDUP_REMOVED lines=11> */
[--C-:B------:R-:W-:Y:S01]  /*153b0*/  SHF.R.S32.HI R9, RZ, 0x1f, R8.reuse ;  /* 0x0000001fff097819 */ /* 0x100fe20000011408 */
[----:B------:R1:W3:Y:S01]  /*153c0*/  LDS.128 R12, [R238+0x4000] ;  /* 0x00400000ee0c7984 */ /* 0x0002e20000000c00 */
        /* <DEDUP_REMOVED lines=25> */
[----:B-1----:R2:W-:Y:S04]  /*15560*/  @!P4 STG.E.128 desc[UR30][R32.64+0x100], R8 ;  /* 0x000100082000c986 */ /* 0x0025e8000c101d1e */
[----:B------:R2:W-:Y:S02]  /*15570*/  @!P3 STG.E.128 desc[UR30][R32.64+0x180], R4 ;  /* 0x000180042000b986 */ /* 0x0005e4000c101d1e */
.L_x_2240:
[----:B------:R-:W-:Y:S05]  /*15580*/  BSYNC B0 ;  /* 0x0000000000007941 */ /* 0x000fea0003800000 */
.L_x_2239:
[----:B--2---:R2:W2:Y:S01]  /*15590*/  LDS.128 R20, [R238+0x1000] ;  /* 0x00100000ee147984 */ /* 0x0044a20000000c00 */
[----:B------:R-:W-:Y:S03]  /*155a0*/  BSSY B0, `(.L_x_2241) ;  /* 0x000001a000007945 */ /* 0x000fe60003800000 */
[----:B---3--:R3:W2:Y:S04]  /*155b0*/  LDS.128 R12, [R238+0x5000] ;  /* 0x00500000ee0c7984 */ /* 0x0086a80000000c00 */
        /* <DEDUP_REMOVED lines=24> */
.L_x_2242:
[----:B------:R-:W-:Y:S05]  /*15740*/  BSYNC B0 ;  /* 0x0000000000007941 */ /* 0x000fea0003800000 */
.L_x_2241:
        /* <DEDUP_REMOVED lines=27> */
.L_x_2244:
[----:B------:R-:W-:Y:S05]  /*15900*/  BSYNC B0 ;  /* 0x0000000000007941 */ /* 0x000fea0003800000 */
.L_x_2243:
        /* <DEDUP_REMOVED lines=27> */
.L_x_2245:
        /* <DEDUP_REMOVED lines=12> */
.L_x_2428:


//--------------------- .text._ZN5flash16flash_fwd_kernelI23Flash_fwd_kernel_traitsILi256ELi128ELi64ELi8ELb0ELb0EN7cutlass6half_tE19Flash_kernel_traitsILi256ELi128ELi64ELi8ES3_EELb1ELb0ELb1ELb1ELb0ELb0ELb0ELb1EEEvNS_16Flash_fwd_paramsE --------------------------
	.section	.text._ZN5flash16flash_fwd_kernelI23Flash_fwd_kernel_traitsILi256ELi128ELi64ELi8ELb0ELb0EN7cutlass6half_tE19Flash_kernel_traitsILi256ELi128ELi64ELi8ES3_EELb1ELb0ELb1ELb1ELb0ELb0ELb0ELb1EEEvNS_16Flash_fwd_paramsE,"ax",@progbits
	.align	128
        .global         _ZN5flash16flash_fwd_kernelI23Flash_fwd_kernel_traitsILi256ELi128ELi64ELi8ELb0ELb0EN7cutlass6half_tE19Flash_kernel_traitsILi256ELi128ELi64ELi8ES3_EELb1ELb0ELb1ELb1ELb0ELb0ELb0ELb1EEEvNS_16Flash_fwd_paramsE
        .type           _ZN5flash16flash_fwd_kernelI23Flash_fwd_kernel_traitsILi256ELi128ELi64ELi8ELb0ELb0EN7cutlass6half_tE19Flash_kernel_traitsILi256ELi128ELi64ELi8ES3_EELb1ELb0ELb1ELb1ELb0ELb0ELb0ELb1EEEvNS_16Flash_fwd_paramsE,@function
        .size           _ZN5flash16flash_fwd_kernelI23Flash_fwd_kernel_traitsILi256ELi128ELi64ELi8ELb0ELb0EN7cutlass6half_tE19Flash_kernel_traitsILi256ELi128ELi64ELi8ES3_EELb1ELb0ELb1ELb1ELb0ELb0ELb0ELb1EEEvNS_16Flash_fwd_paramsE,(.L_x_2386 - _ZN5flash16flash_fwd_kernelI23Flash_fwd_kernel_traitsILi256ELi128ELi64ELi8ELb0ELb0EN7cutlass6half_tE19Flash_kernel_traitsILi256ELi128ELi64ELi8ES3_EELb1ELb0ELb1ELb1ELb0ELb0ELb0ELb1EEEvNS_16Flash_fwd_paramsE)
        .other          _ZN5flash16flash_fwd_kernelI23Flash_fwd_kernel_traitsILi256ELi128ELi64ELi8ELb0ELb0EN7cutlass6half_tE19Flash_kernel_traitsILi256ELi128ELi64ELi8ES3_EELb1ELb0ELb1ELb1ELb0ELb0ELb0ELb1EEEvNS_16Flash_fwd_paramsE,@"STO_CUDA_ENTRY STV_DEFAULT"
_ZN5flash16flash_fwd_kernelI23Flash_fwd_kernel_traitsILi256ELi128ELi64ELi8ELb0ELb0EN7cutlass6half_tE19Flash_kernel_traitsILi256ELi128ELi64ELi8ES3_EELb1ELb0ELb1ELb1ELb0ELb0ELb0ELb1EEEvNS_16Flash_fwd_paramsE:
.text._ZN5flash16flash_fwd_kernelI23Flash_fwd_kernel_traitsILi256ELi128ELi64ELi8ELb0ELb0EN7cutlass6half_tE19Flash_kernel_traitsILi256ELi128ELi64ELi8ES3_EELb1ELb0ELb1ELb1ELb0ELb0ELb0ELb1EEEvNS_16Flash_fwd_paramsE:
[----:B------:R-:W1:Y:S08]  /*0000*/  LDC R1, c[0x0][0x28] ;  /* 0x00000a00ff017b82 */ /* 0x000e700000000800 */
[----:B------:R-:W2:Y:S01]  /*0010*/  LDC.64 R168, c[0x0][0x198] ;  /* 0x00006600ffa87b82 */ /* 0x000ea20000000a00 */
[----:B------:R-:W-:Y:S01]  /*0020*/  BSSY B2, `(.L_x_2246) ;  /* 0x0000003000027945 */ /* 0x000fe20003800000 */
[----:B-1----:R-:W-:-:S06]  /*0030*/  IADD3 R1, R1, -0x218, RZ ;  /* 0xfffffde801017810 */ /* 0x002fcc0007ffe0ff */
[----:B--2---:R-:W-:Y:S05]  /*0040*/  CALL.REL.NOINC `($_ZN5flash16flash_fwd_kernelI23Flash_fwd_kernel_traitsILi256ELi128ELi64ELi8ELb0ELb0EN7cutlass6half_tE19Flash_kernel_traitsILi256ELi128ELi64ELi8ES3_EELb1ELb0ELb1ELb1ELb0ELb0ELb0ELb1EEEvNS_16Flash_fwd_paramsE$_ZN5flash22compute_attn_1rowblockI23Flash_fwd_kernel_traitsILi256ELi128ELi64ELi8ELb0ELb0EN7cutlass6half_tE19Flash_kernel_traitsILi256ELi128ELi64ELi8ES3_EELb1ELb0ELb1ELb1ELb0ELb0ELb0ELb1ENS_16Flash_fwd_paramsEEEvRKT8_iii) ;  /* 0x0000000000087944 */ /* 0x004fea0003c00000 */
[----:B------:R-:W-:Y:S05]  /*0050*/  BSYNC B2 ;  /* 0x0000000000027941 */ /* 0x000fea0003800000 */
.L_x_2246:
[----:B------:R-:W-:Y:S05]  /*0060*/  EXIT ;  /* 0x000000000000794d */ /* 0x000fea0003800000 */
        .type           $_ZN5flash16flash_fwd_kernelI23Flash_fwd_kernel_traitsILi256ELi128ELi64ELi8ELb0ELb0EN7cutlass6half_tE19Flash_kernel_traitsILi256ELi128ELi64ELi8ES3_EELb1ELb0ELb1ELb1ELb0ELb0ELb0ELb1EEEvNS_16Flash_fwd_paramsE$_ZN5flash22compute_attn_1rowblockI23Flash_fwd_kernel_traitsILi256ELi128ELi64ELi8ELb0ELb0EN7cutlass6half_tE19Flash_kernel_traitsILi256ELi128ELi64ELi8ES3_EELb1ELb0ELb1ELb1ELb0ELb0ELb0ELb1ENS_16Flash_fwd_paramsEEEvRKT8_iii,@function
        .size           $_ZN5flash16flash_fwd_kernelI23Flash_fwd_kernel_traitsILi256ELi128ELi64ELi8ELb0ELb0EN7cutlass6half_tE19Flash_kernel_traitsILi256ELi128ELi64ELi8ES3_EELb1ELb0ELb1ELb1ELb0ELb0ELb0ELb1EEEvNS_16Flash_fwd_paramsE$_ZN5flash22compute_attn_1rowblockI23Flash_fwd_kernel_traitsILi256ELi128ELi64ELi8ELb0ELb0EN7cutlass6half_tE19Flash_kernel_traitsILi256ELi128ELi64ELi8ES3_EELb1ELb0ELb1ELb1ELb0ELb0ELb0ELb1ENS_16Flash_fwd_paramsEEEvRKT8_iii,(.L_x_2386 - $_ZN5flash16flash_fwd_kernelI23Flash_fwd_kernel_traitsILi256ELi128ELi64ELi8ELb0ELb0EN7cutlass6half_tE19Flash_kernel_traitsILi256ELi128ELi64ELi8ES3_EELb1ELb0ELb1ELb1ELb0ELb0ELb0ELb1EEEvNS_16Flash_fwd_paramsE$_ZN5flash22compute_attn_1rowblockI23Flash_fwd_kernel_traitsILi256ELi128ELi64ELi8ELb0ELb0EN7cutlass6half_tE19Flash_kernel_traitsILi256ELi128ELi64ELi8ES3_EELb1ELb0ELb1ELb1ELb0ELb0ELb0ELb1ENS_16Flash_fwd_paramsEEEvRKT8_iii)
$_ZN5flash16flash_fwd_kernelI23Flash_fwd_kernel_traitsILi256ELi128ELi64ELi8ELb0ELb0EN7cutlass6half_tE19Flash_kernel_traitsILi256ELi128ELi64ELi8ES3_EELb1ELb0ELb1ELb1ELb0ELb0ELb0ELb1EEEvNS_16Flash_fwd_paramsE$_ZN5flash22compute_attn_1rowblockI23Flash_fwd_kernel_traitsILi256ELi128ELi64ELi8ELb0ELb0EN7cutlass6half_tE19Flash_kernel_traitsILi256ELi128ELi64ELi8ES3_EELb1ELb0ELb1ELb1ELb0ELb0ELb0ELb1ENS_16Flash_fwd_paramsEEEvRKT8_iii:
[----:B------:R-:W-:Y:S02]  /*0070*/  ULDC.64 UR4, c[0x0][0x208] ;  /* 0x0000820000047ab9 */ /* 0x000fe40000000a00 */
[----:B------:R-:W2:Y:S04]  /*0080*/  LD.E.U8 R0, desc[UR4][R168.64+0x1a4] ;  /* 0x0001a404a8007980 */ /* 0x000ea8000c101100 */
[----:B------:R-:W3:Y:S01]  /*0090*/  LD.E.64 R122, desc[UR4][R168.64+0x190] ;  /* 0x00019004a87a7980 */ /* 0x000ee2000c101b00 */
[----:B------:R-:W-:Y:S01]  /*00a0*/  S2UR UR8, SR_CTAID.Y ;  /* 0x00000000000879c3 */ /* 0x000fe20000002600 */
[----:B------:R-:W1:Y:S02]  /*00b0*/  S2R R107, SR_TID.X ;  /* 0x00000000006b7919 */ /* 0x000e640000002100 */
[----:B------:R-:W4:Y:S05]  /*00c0*/  LD.E.64 R4, desc[UR4][R168.64+0x198] ;  /* 0x00019804a8047980 */ /* 0x000f2a000c101b00 */
[----:B------:R-:W-:Y:S01]  /*00d0*/  S2UR UR7, SR_CTAID.X ;  /* 0x00000000000779c3 */ /* 0x000fe20000002500 */
[----:B------:R-:W4:Y:S04]  /*00e0*/  LD.E R8, desc[UR4][R168.64+0x60] ;  /* 0x00006004a8087980 */ /* 0x000f28000c101900 */
[----:B------:R-:W5:Y:S03]  /*00f0*/  LD.E.U8 R225, desc[UR4][R168.64+0x178] ;  /* 0x00017804a8e17980 */ /* 0x000f66000c101100 */
[----:B------:R-:W1:Y:S02]  /*0100*/  S2UR UR6, SR_CTAID.Z ;  /* 0x00000000000679c3 */ /* 0x000e640000002700 */
[----:B-1----:R-:W-:-:S06]  /*0110*/  ULOP3.LUT UR6, UR6, UR7, UR8, 0xfe, !UPT ;  /* 0x0000000706067292 */ /* 0x002fcc000f8efe08 */
[----:B------:R-:W-:-:S13]  /*0120*/  LOP3.LUT P2, RZ, R107, UR6, RZ, 0xfc, !PT ;  /* 0x000000066bff7c12 */ /* 0x000fda000f84fcff */
[----:B------:R-:W4:Y:S01]  /*0130*/  @!P2 LD.E.64 R6, desc[UR4][R168.64+0x1a8] ;  /* 0x0001a804a806a980 */ /* 0x000f22000c101b00 */
[----:B--2---:R-:W-:-:S13]  /*0140*/  ISETP.NE.AND P1, PT, R0, RZ, PT ;  /* 0x000000ff0000720c */ /* 0x004fda0003f25270 */
[----:B---3--:R-:W2:Y:S04]  /*0150*/  @P1 LD.E.64 R122, desc[UR4][R122.64] ;  /* 0x000000047a7a1980 */ /* 0x008ea8000c101b00 */
[----:B------:R-:W3:Y:S04]  /*0160*/  @P1 LD.E R0, desc[UR4][R168.64+0x1a0] ;  /* 0x0001a004a8001980 */ /* 0x000ee8000c101900 */
[----:B----4-:R-:W3:Y:S04]  /*0170*/  @P1 LD.E.64 R2, desc[UR4][R4.64] ;  /* 0x0000000404021980 */ /* 0x010ee8000c101b00 */
[----:B--2---:R1:W-:Y:S04]  /*0180*/  @!P2 ST.E.64 desc[UR4][R6.64], R122 ;  /* 0x0000007a0600a985 */ /* 0x0043e8000c101b04 */
[----:B-1----:R-:W2:Y:S01]  /*0190*/  @!P2 LD.E.64 R6, desc[UR4][R168.64+0x1a8] ;  /* 0x0001a804a806a980 */ /* 0x002ea2000c101b00 */
[----:B---3--:R-:W-:-:S05]  /*01a0*/  @P1 IADD3 R0, P0, R0, R2, RZ ;  /* 0x0000000200001210 */ /* 0x008fca0007f1e0ff */
[----:B------:R-:W-:Y:S02]  /*01b0*/  @P1 IMAD.X R2, RZ, RZ, R3, P0 ;  /* 0x000000ffff021224 */ /* 0x000fe400000e0603 */
[----:B------:R-:W-:Y:S02]  /*01c0*/  @P1 IMAD.MOV.U32 R4, RZ, RZ, R0 ;  /* 0x000000ffff041224 */ /* 0x000fe400078e0000 */
[----:B------:R-:W-:Y:S02]  /*01d0*/  @P1 IMAD.MOV.U32 R5, RZ, RZ, R2 ;  /* 0x000000ffff051224 */ /* 0x000fe400078e0002 */
[----:B------:R-:W-:Y:S02]  /*01e0*/  @!P2 IMAD.MOV.U32 R2, RZ, RZ, R4 ;  /* 0x000000ffff02a224 */ /* 0x000fe400078e0004 */
[----:B------:R-:W-:Y:S01]  /*01f0*/  @!P2 IMAD.MOV.U32 R3, RZ, RZ, R5 ;  /* 0x000000ffff03a224 */ /* 0x000fe200078e0005 */
[----:B------:R-:W1:Y:S04]  /*0200*/  S2R R126, SR_CTAID.Y ;  /* 0x00000000007e7919 */ /* 0x000e680000002600 */
[----:B--2---:R2:W-:Y:S04]  /*0210*/  @!P2 ST.E.64 desc[UR4][R6.64+0x8], R2 ;  /* 0x000008020600a985 */ /* 0x0045e8000c101b04 */
[----:B--2---:R-:W2:Y:S01]  /*0220*/  LD.E.64 R2, desc[UR4][R168.64+0xe0] ;  /* 0x0000e004a8027980 */ /* 0x004ea2000c101b00 */
[----:B------:R-:W-:-:S03]  /*0230*/  IMAD.MOV.U32 R9, RZ, RZ, -0x1 ;  /* 0xffffffffff097424 */ /* 0x000fc600078e00ff */
[----:B------:R-:W3:Y:S01]  /*0240*/  LD.E.64 R6, desc[UR4][R168.64+0xf0] ;  /* 0x0000f004a8067980 */ /* 0x000ee2000c101b00 */
[----:B--2---:R-:W-:-:S04]  /*0250*/  ISETP.NE.U32.AND P1, PT, R2, RZ, PT ;  /* 0x000000ff0200720c */ /* 0x004fc80003f25070 */
[----:B------:R-:W-:Y:S01]  /*0260*/  ISETP.NE.AND.EX P1, PT, R3, RZ, PT, P1 ;  /* 0x000000ff0300720c */ /* 0x000fe20003f25310 */
[----:B-1----:R-:W-:-:S12]  /*0270*/  IMAD.WIDE R2, R126, 0x4, R2 ;  /* 0x000000047e027825 */ /* 0x002fd800078e0202 */
[----:B------:R-:W2:Y:S04]  /*0280*/  @P1 LD.E R9, desc[UR4][R2.64] ;  /* 0x0000000402091980 */ /* 0x000ea8000c101900 */
[----:B------:R-:W4:Y:S04]  /*0290*/  @P1 LD.E R0, desc[UR4][R2.64+0x4] ;  /* 0x0000040402001980 */ /* 0x000f28000c101900 */
[----:B------:R-:W3:Y:S01]  /*02a0*/  LD.E.64 R2, desc[UR4][R168.64+0xe8] ;  /* 0x0000e804a8027980 */ /* 0x000ee2000c101b00 */
[----:B------:R-:W1:Y:S01]  /*02b0*/  S2R R127, SR_CTAID.Z ;  /* 0x00000000007f7919 */ /* 0x000e620000002700 */
[----:B--2---:R-:W-:-:S05]  /*02c0*/  MOV R33, R9 ;  /* 0x0000000900217202 */ /* 0x004fca0000000f00 */
[----:B----4-:R-:W-:-:S06]  /*02d0*/  @P1 IMAD.IADD R125, R0, 0x1, -R33 ;  /* 0x00000001007d1824 */ /* 0x010fcc00078e0a21 */
[----:B------:R-:W2:Y:S01]  /*02e0*/  @!P1 LD.E R125, desc[UR4][R168.64+0xb4] ;  /* 0x0000b404a87d9980 */ /* 0x000ea2000c101900 */
[----:B---3--:R-:W-:-:S04]  /*02f0*/  ISETP.NE.U32.AND P0, PT, R6, RZ, PT ;  /* 0x000000ff0600720c */ /* 0x008fc80003f05070 */
[----:B------:R-:W-:Y:S01]  /*0300*/  ISETP.NE.AND.EX P0, PT, R7, RZ, PT, P0 ;  /* 0x000000ff0700720c */ /* 0x000fe20003f05300 */
[----:B------:R-:W-:Y:S01]  /*0310*/  IMAD.MOV.U32 R23, RZ, RZ, RZ ;  /* 0x000000ffff177224 */ /* 0x000fe200078e00ff */
[----:B------:R-:W-:Y:S01]  /*0320*/  SHF.R.S32.HI R28, RZ, 0x1f, R107 ;  /* 0x0000001fff1c7819 */ /* 0x000fe2000001146b */
[----:B-1----:R-:W-:-:S03]  /*0330*/  IMAD R0, R126, R8, R127 ;  /* 0x000000087e007224 */ /* 0x002fc600078e027f */
[----:B------:R-:W-:-:S07]  /*0340*/  LEA.HI R105, R28, R107, RZ, 0x5 ;  /* 0x0000006b1c697211 */ /* 0x000fce00078f28ff */
[----:B------:R-:W-:-:S05]  /*0350*/  @P0 IMAD.WIDE R6, R126, 0x4, R6 ;  /* 0x000000047e060825 */ /* 0x000fca00078e0206 */
[----:B------:R1:W5:Y:S01]  /*0360*/  @P0 LD.E R23, desc[UR4][R6.64] ;  /* 0x0000000406170980 */ /* 0x000362000c101900 */
[----:B------:R-:W-:-:S03]  /*0370*/  IMAD.SHL.U32 R0, R0, 0x20, RZ ;  /* 0x0000002000007824 */ /* 0x000fc600078e00ff */
[----:B------:R3:W-:Y:S01]  /*0380*/  STL.64 [R1], R122 ;  /* 0x0000007a01007387 */ /* 0x0007e20000100a00 */
[----:B------:R-:W-:-:S03]  /*0390*/  ISETP.NE.U32.AND P2, PT, R2, RZ, PT ;  /* 0x000000ff0200720c */ /* 0x000fc60003f45070 */
[----:B------:R3:W-:Y:S01]  /*03a0*/  STL [R1+0x118], R9 ;  /* 0x0001180901007387 */ /* 0x0007e20000100800 */
[----:B-1----:R-:W-:-:S04]  /*03b0*/  LOP3.LUT R6, R105, 0xffffffe0, RZ, 0xc0, !PT ;  /* 0xffffffe069067812 */ /* 0x002fc800078ec0ff */
[----:B------:R-:W-:-:S04]  /*03c0*/  IADD3 R98, -R6, R107, RZ ;  /* 0x0000006b06627210 */ /* 0x000fc80007ffe1ff */
[----:B------:R-:W-:-:S05]  /*03d0*/  IADD3 R121, P1, P0, R0, R4, R98 ;  /* 0x0000000400797210 */ /* 0x000fca000783e062 */
[----:B------:R3:W-:Y:S01]  /*03e0*/  STL [R1+0x114], R121 ;  /* 0x0001147901007387 */ /* 0x0007e20000100800 */
[----:B------:R-:W-:Y:S01]  /*03f0*/  ISETP.NE.AND.EX P2, PT, R3, RZ, PT, P2 ;  /* 0x000000ff0300720c */ /* 0x000fe20003f45320 */
[----:B------:R-:W-:Y:S01]  /*0400*/  BSSY B0, `(.L_x_2247) ;  /* 0x000000b000007945 */ /* 0x000fe20003800000 */
[----:B------:R-:W-:Y:S01]  /*0410*/  IMAD.MOV.U32 R27, RZ, RZ, -0x1 ;  /* 0xffffffffff1b7424 */ /* 0x000fe200078e00ff */
[----:B------:R-:W-:Y:S01]  /*0420*/  SHF.R.S32.HI R6, RZ, 0x1f, R0 ;  /* 0x0000001fff067819 */ /* 0x000fe20000011400 */
[----:B------:R-:W-:Y:S01]  /*0430*/  IMAD.WIDE R2, R126, 0x4, R2 ;  /* 0x000000047e027825 */ /* 0x000fe200078e0202 */
[----:B------:R-:W-:Y:S01]  /*0440*/  SHF.R.S32.HI R7, RZ, 0x1f, R98 ;  /* 0x0000001fff077819 */ /* 0x000fe20000011462 */
[----:B--2---:R3:W-:Y:S07]  /*0450*/  STL [R1+0x11c], R125 ;  /* 0x00011c7d01007387 */ /* 0x0047ee0000100800 */
[----:B------:R-:W-:Y:S05]  /*0460*/  @!P2 BRA `(.L_x_2248) ;  /* 0x000000000010a947 */ /* 0x000fea0003800000 */
[----:B------:R-:W2:Y:S02]  /*0470*/  LD.E.U8 R0, desc[UR4][R168.64+0x1b2] ;  /* 0x0001b204a8007980 */ /* 0x000ea4000c101100 */
[----:B--2---:R-:W-:-:S13]  /*0480*/  ISETP.NE.AND P3, PT, R0, RZ, PT ;  /* 0x000000ff0000720c */ /* 0x004fda0003f65270 */
[----:B------:R-:W-:Y:S05]  /*0490*/  @!P3 BRA `(.L_x_2248) ;  /* 0x000000000004b947 */ /* 0x000fea0003800000 */
[----:B------:R1:W5:Y:S02]  /*04a0*/  LD.E R27, desc[UR4][R2.64] ;  /* 0x00000004021b7980 */ /* 0x000364000c101900 */
.L_x_2248:
[----:B------:R-:W-:Y:S05]  /*04b0*/  BSYNC B0 ;  /* 0x0000000000007941 */ /* 0x000fea0003800000 */
.L_x_2247:
[----:B------:R-:W-:Y:S01]  /*04c0*/  BSSY B0, `(.L_x_2249) ;  /* 0x000000a000007945 */ /* 0x000fe20003800000 */
[----:B------:R-:W-:-:S03]  /*04d0*/  IADD3.X R108, R6, R5, R7, P1, P0 ;  /* 0x00000005066c7210 */ /* 0x000fc60000fe0407 */
[----:B------:R-:W-:Y:S05]  /*04e0*/  @!P2 BRA `(.L_x_2250) ;  /* 0x000000000018a947 */ /* 0x000fea0003800000 */
[----:B------:R-:W2:Y:S02]  /*04f0*/  LD.E.U8 R0, desc[UR4][R168.64+0x1b2] ;  /* 0x0001b204a8007980 */ /* 0x000ea4000c101100 */
[----:B--2---:R-:W-:-:S13]  /*0500*/  ISETP.NE.AND P0, PT, R0, RZ, PT ;  /* 0x000000ff0000720c */ /* 0x004fda0003f05270 */
[----:B------:R-:W2:Y:S02]  /*0510*/  @P0 LD.E R4, desc[UR4][R2.64+0x4] ;  /* 0x0000040402040980 */ /* 0x000ea4000c101900 */
[----:B--2--5:R-:W-:-:S06]  /*0520*/  @P0 IADD3 R4, R4, -R27, RZ ;  /* 0x8000001b04040210 */ /* 0x024fcc0007ffe0ff */
[----:B------:R4:W5:Y:S01]  /*0530*/  @!P0 LD.E R4, desc[UR4][R2.64] ;  /* 0x0000000402048980 */ /* 0x000962000c101900 */
[----:B------:R-:W-:Y:S05]  /*0540*/  BRA `(.L_x_2251) ;  /* 0x0000000000047947 */ /* 0x000fea0003800000 */
.L_x_2250:
[----:B------:R2:W5:Y:S02]  /*0550*/  LD.E R4, desc[UR4][R168.64+0xb8] ;  /* 0x0000b804a8047980 */ /* 0x000564000c101900 */
.L_x_2251:
[----:B------:R-:W-:Y:S05]  /*0560*/  BSYNC B0 ;  /* 0x0000000000007941 */ /* 0x000fea0003800000 */
.L_x_2249:
[----:B-1--4-:R-:W4:Y:S01]  /*0570*/  LD.E.64 R2, desc[UR4][R168.64+0xf8] ;  /* 0x0000f804a8027980 */ /* 0x012f22000c101b00 */
[----:B------:R-:W-:Y:S01]  /*0580*/  BSSY B1, `(.L_x_2252) ;  /* 0x0000011000017945 */ /* 0x000fe20003800000 */
[----:B----4-:R-:W-:-:S04]  /*0590*/  ISETP.NE.U32.AND P0, PT, R2, RZ, PT ;  /* 0x000000ff0200720c */ /* 0x010fc80003f05070 */
[----:B------:R-:W-:-:S13]  /*05a0*/  ISETP.NE.AND.EX P0, PT, R3, RZ, PT, P0 ;  /* 0x000000ff0300720c */ /* 0x000fda0003f05300 */
[----:B------:R-:W-:Y:S05]  /*05b0*/  @!P0 BRA `(.L_x_2253) ;  /* 0x0000000000108947 */ /* 0x000fea0003800000 */
[----:B------:R-:W-:-:S05]  /*05c0*/  IMAD.WIDE R2, R126, 0x4, R2 ;  /* 0x000000047e027825 */ /* 0x000fca00078e0202 */
[----:B------:R-:W4:Y:S02]  /*05d0*/  LD.E R0, desc[UR4][R2.64] ;  /* 0x0000000402007980 */ /* 0x000f24000c101900 */
[----:B----45:R-:W-:Y:S01]  /*05e0*/  IADD3 R96, R0, -R23, RZ ;  /* 0x8000001700607210 */ /* 0x030fe20007ffe0ff */
[----:B------:R-:W-:Y:S05]  /*05f0*/  BRA `(.L_x_2254) ;  /* 0x0000000000247947 */ /* 0x000fea0003800000 */
.L_x_2253:
[----:B------:R-:W4:Y:S01]  /*0600*/  LD.E.64 R2, desc[UR4][R168.64+0x108] ;  /* 0x00010804a8027980 */ /* 0x000f22000c101b00 */
[----:B------:R-:W-:Y:S01]  /*0610*/  BSSY B0, `(.L_x_2255) ;  /* 0x0000006000007945 */ /* 0x000fe20003800000 */
[----:B------:R-:W-:Y:S01]  /*0620*/  IMAD.MOV.U32 R0, RZ, RZ, RZ ;  /* 0x000000ffff007224 */ /* 0x000fe200078e00ff */
[----:B----4-:R-:W-:-:S04]  /*0630*/  ISETP.NE.U32.AND P0, PT, R2, RZ, PT ;  /* 0x000000ff0200720c */ /* 0x010fc80003f05070 */
[----:B------:R-:W-:-:S13]  /*0640*/  ISETP.NE.AND.EX P0, PT, R3, RZ, PT, P0 ;  /* 0x000000ff0300720c */ /* 0x000fda0003f05300 */
[----:B------:R-:W-:Y:S05]  /*0650*/  @!P0 BRA `(.L_x_2256) ;  /* 0x0000000000048947 */ /* 0x000fea0003800000 */
[----:B------:R1:W5:Y:S02]  /*0660*/  LD.E R0, desc[UR4][R168.64+0xbc] ;  /* 0x0000bc04a8007980 */ /* 0x000364000c101900 */
.L_x_2256:
[----:B------:R-:W-:Y:S05]  /*0670*/  BSYNC B0 ;  /* 0x0000000000007941 */ /* 0x000fea0003800000 */
.L_x_2255:
[----:B-----5:R-:W-:Y:S02]  /*0680*/  IADD3 R96, R0, R4, -R23 ;  /* 0x0000000400607210 */ /* 0x020fe40007ffe817 */
.L_x_2254:
[----:B------:R-:W-:Y:S05]  /*0690*/  BSYNC B1 ;  /* 0x0000000000017941 */ /* 0x000fea0003800000 */
.L_x_2252:
[----:B------:R-:W4:Y:S01]  /*06a0*/  S2R R124, SR_CTAID.X ;  /* 0x00000000007c7919 */ /* 0x000f220000002500 */
[----:B------:R-:W-:Y:S01]  /*06b0*/  MOV R34, 0x50 ;  /* 0x0000005000227802 */ /* 0x000fe20000000f00 */
[----:B------:R-:W-:-:S03]  /*06c0*/  IMAD.MOV.U32 R3, RZ, RZ, 0x0 ;  /* 0x00000000ff037424 */ /* 0x000fc600078e00ff */
[----:B------:R-:W-:Y:S01]  /*06d0*/  MOV R2, R34 ;  /* 0x0000002200027202 */ /* 0x000fe20000000f00 */
[----:B----4-:R-:W-:-:S05]  /*06e0*/  IMAD.SHL.U32 R112, R124, 0x80, RZ ;  /* 0x000000807c707824 */ /* 0x010fca00078e00ff */
[----:B------:R-:W-:-:S13]  /*06f0*/  ISETP.GT.AND P0, PT, R125, R112, PT ;  /* 0x000000707d00720c */ /* 0x000fda0003f04270 */
[----:B-123--:R-:W-:Y:S05]  /*0700*/  @!P0 RET.REL.NODEC R2 `(_ZN5flash16flash_fwd_kernelI23Flash_fwd_kernel_traitsILi256ELi128ELi64ELi8ELb0ELb0EN7cutlass6half_tE19Flash_kernel_traitsILi256ELi128ELi64ELi8ES3_EELb1ELb0ELb1ELb1ELb0ELb0ELb0ELb1EEEvNS_16Flash_fwd_paramsE) ;  /* 0xfffffff8023c8950 */ /* 0x00efea0003c3ffff */
[----:B------:R-:W2:Y:S04]  /*0710*/  LD.E R0, desc[UR4][R168.64+0x188] ;  /* 0x00018804a8007980 */ /* 0x000ea8000c101900 */
[----:B------:R-:W3:Y:S01]  /*0720*/  LD.E R4, desc[UR4][R168.64+0x184] ;  /* 0x00018404a8047980 */ /* 0x000ee2000c101900 */
[----:B------:R-:W-:Y:S01]  /*0730*/  IADD3 R3, -R125, 0xbf, R112 ;  /* 0x000000bf7d037810 */ /* 0x000fe20007ffe170 */
[C---:B------:R-:W-:Y:S01]  /*0740*/  VIADD R2, R96.reuse, 0x3f ;  /* 0x0000003f60027836 */ /* 0x040fe20000000000 */
[----:B------:R-:W-:Y:S02]  /*0750*/  IADD3 R5, R96, R112, -R125 ;  /* 0x0000007060057210 */ /* 0x000fe40007ffe87d */
[----:B--2---:R-:W-:-:S03]  /*0760*/  IADD3 R0, R0, R3, R96 ;  /* 0x0000000300007210 */ /* 0x004fc60007ffe060 */
[----:B---3--:R-:W-:Y:S01]  /*0770*/  IMAD.IADD R3, R5, 0x1, -R4 ;  /* 0x0000000105037824 */ /* 0x008fe200078e0a04 */
[----:B------:R-:W-:Y:S02]  /*0780*/  SHF.R.S32.HI R5, RZ, 0x1f, R2 ;  /* 0x0000001fff057819 */ /* 0x000fe40000011402 */
[----:B------:R-:W-:Y:S02]  /*0790*/  SHF.R.S32.HI R4, RZ, 0x1f, R0 ;  /* 0x0000001fff047819 */ /* 0x000fe40000011400 */
[----:B------:R-:W-:Y:S02]  /*07a0*/  SHF.R.S32.HI R6, RZ, 0x1f, R3 ;  /* 0x0000001fff067819 */ /* 0x000fe40000011403 */
[----:B------:R-:W-:Y:S02]  /*07b0*/  LEA.HI R5, R5, R2, RZ, 0x6 ;  /* 0x0000000205057211 */ /* 0x000fe400078f30ff */
[----:B------:R-:W-:Y:S02]  /*07c0*/  LEA.HI R0, R4, R0, RZ, 0x6 ;  /* 0x0000000004007211 */ /* 0x000fe400078f30ff */
[----:B------:R-:W-:-:S02]  /*07d0*/  LEA.HI R2, R6, R3, RZ, 0x6 ;  /* 0x0000000306027211 */ /* 0x000fc400078f30ff */
[----:B------:R-:W-:Y:S02]  /*07e0*/  SHF.R.S32.HI R3, RZ, 0x6, R5 ;  /* 0x00000006ff037819 */ /* 0x000fe40000011405 */
[----:B------:R-:W-:Y:S02]  /*07f0*/  SHF.R.S32.HI R0, RZ, 0x6, R0 ;  /* 0x00000006ff007819 */ /* 0x000fe40000011400 */
[----:B------:R-:W-:Y:S02]  /*0800*/  SHF.R.S32.HI R2, RZ, 0x6, R2 ;  /* 0x00000006ff027819 */ /* 0x000fe40000011402 */
[----:B------:R-:W-:Y:S02]  /*0810*/  VIMNMX R118, R3, R0, PT ;  /* 0x0000000003767248 */ /* 0x000fe40003fe0100 */
[----:B------:R-:W-:-:S03]  /*0820*/  VIMNMX R120, RZ, R2, !PT ;  /* 0x00000002ff787248 */ /* 0x000fc60007fe0100 */
[----:B------:R1:W-:Y:S01]  /*0830*/  STL [R1+0x108], R118 ;  /* 0x0001087601007387 */ /* 0x0003e20000100800 */
[----:B------:R-:W-:-:S03]  /*0840*/  ISETP.GT.AND P0, PT, R118, R120, PT ;  /* 0x000000787600720c */ /* 0x000fc60003f04270 */
[----:B------:R1:W-:Y:S10]  /*0850*/  STL [R1+0xf4], R120 ;  /* 0x0000f47801007387 */ /* 0x0003f40000100800 */
[----:B------:R-:W-:Y:S05]  /*0860*/  @P0 BRA `(.L_x_2257) ;  /* 0x0000000c003c0947 */ /* 0x000fea0003800000 */
[----:B------:R-:W-:Y:S01]  /*0870*/  ISETP.NE.AND P1, PT, R33, -0x1, PT ;  /* 0xffffffff2100780c */ /* 0x000fe20003f25270 */
[----:B------:R-:W2:Y:S04]  /*0880*/  LD.E.U16 R0, desc[UR4][R168.64+0x1c8] ;  /* 0x0001c804a8007980 */ /* 0x000ea8000c101500 */
[----:B------:R-:W3:Y:S04]  /*0890*/  LD.E.64 R2, desc[UR4][R168.64+0x88] ;  /* 0x00008804a8027980 */ /* 0x000ee8000c101b00 */
[----:B------:R4:W5:Y:S04]  /*08a0*/  LD.E.64 R12, desc[UR4][R168.64+0x70] ;  /* 0x00007004a80c7980 */ /* 0x000968000c101b00 */
[----:B------:R-:W4:Y:S04]  /*08b0*/  @!P1 LD.E.64 R6, desc[UR4][R168.64+0x80] ;  /* 0x00008004a8069980 */ /* 0x000f28000c101b00 */
[----:B------:R1:W5:Y:S01]  /*08c0*/  LD.E.64 R10, desc[UR4][R168.64+0x90] ;  /* 0x00009004a80a7980 */ /* 0x000362000c101b00 */
[----:B------:R-:W-:Y:S01]  /*08d0*/  @!P1 SHF.R.S32.HI R14, RZ, 0x1f, R126 ;  /* 0x0000001fff0e9819 */ /* 0x000fe2000001147e */
[----:B------:R-:W-:Y:S01]  /*08e0*/  BSSY B1, `(.L_x_2258) ;  /* 0x0000020000017945 */ /* 0x000fe20003800000 */
[----:B------:R-:W-:-:S02]  /*08f0*/  PLOP3.LUT P0, PT, PT, PT, PT, 0x8, 0x0 ;  /* 0x000000000000781c */ /* 0x000fc40003f0e170 */
[----:B------:R-:W-:Y:S01]  /*0900*/  CS2R R22, SRZ ;  /* 0x0000000000167805 */ /* 0x000fe2000001ff00 */
[----:B----4-:R-:W-:Y:S01]  /*0910*/  @!P1 IMAD R9, R7, R126, RZ ;  /* 0x0000007e07099224 */ /* 0x010fe200078e02ff */
[C---:B--2---:R-:W-:Y:S02]  /*0920*/  PRMT R7, R0.reuse, 0x7770, RZ ;  /* 0x0000777000077816 */ /* 0x044fe400000000ff */
[----:B------:R-:W-:Y:S02]  /*0930*/  PRMT R0, R0, 0x7771, RZ ;  /* 0x0000777100007816 */ /* 0x000fe400000000ff */
[----:B------:R-:W-:-:S04]  /*0940*/  ISETP.NE.AND P4, PT, R7, RZ, PT ;  /* 0x000000ff0700720c */ /* 0x000fc80003f85270 */
[----:B------:R-:W-:Y:S01]  /*0950*/  ISETP.NE.OR P2, PT, R0, RZ, !P4 ;  /* 0x000000ff0000720c */ /* 0x000fe20006745670 */
[-C--:B---3--:R-:W-:Y:S02]  /*0960*/  @P1 IMAD R8, R3, R33.reuse, RZ ;  /* 0x0000002103081224 */ /* 0x088fe400078e02ff */
[----:B------:R-:W-:-:S04]  /*0970*/  @P1 IMAD.WIDE.U32 R4, R2, R33, RZ ;  /* 0x0000002102041225 */ /* 0x000fc800078e00ff */
[C---:B------:R-:W-:Y:S02]  /*0980*/  @!P1 IMAD R9, R6.reuse, R14, R9 ;  /* 0x0000000e06099224 */ /* 0x040fe400078e0209 */
[----:B------:R-:W-:-:S04]  /*0990*/  @!P1 IMAD.WIDE.U32 R6, R6, R126, RZ ;  /* 0x0000007e06069225 */ /* 0x000fc800078e00ff */
[----:B------:R-:W-:Y:S02]  /*09a0*/  @P1 IMAD.IADD R14, R5, 0x1, R8 ;  /* 0x00000001050e1824 */ /* 0x000fe400078e0208 */
[----:B------:R-:W-:Y:S01]  /*09b0*/  @P1 IMAD.MOV.U32 R16, RZ, RZ, R4 ;  /* 0x000000ffff101224 */ /* 0x000fe200078e0004 */
[-C--:B------:R-:W-:Y:S01]  /*09c0*/  @P1 MOV R4, R2.reuse ;  /* 0x0000000200041202 */ /* 0x080fe20000000f00 */
[--C-:B------:R-:W-:Y:S01]  /*09d0*/  @P1 IMAD.MOV.U32 R5, RZ, RZ, R3.reuse ;  /* 0x000000ffff051224 */ /* 0x100fe200078e0003 */
[----:B------:R-:W-:Y:S01]  /*09e0*/  @!P1 MOV R4, R2 ;  /* 0x0000000200049202 */ /* 0x000fe20000000f00 */
[----:B------:R-:W-:Y:S01]  /*09f0*/  @!P1 IMAD.MOV.U32 R5, RZ, RZ, R3 ;  /* 0x000000ffff059224 */ /* 0x000fe200078e0003 */
[----:B------:R-:W-:Y:S01]  /*0a00*/  @!P1 MOV R16, R6 ;  /* 0x0000000600109202 */ /* 0x000fe20000000f00 */
[----:B------:R-:W-:Y:S01]  /*0a10*/  @!P1 IMAD.IADD R14, R7, 0x1, R9 ;  /* 0x00000001070e9824 */ /* 0x000fe200078e0209 */
[----:B-1----:R-:W-:Y:S06]  /*0a20*/  @P2 BRA `(.L_x_2259) ;  /* 0x00000000002c2947 */ /* 0x002fec0003800000 */
[----:B------:R-:W-:Y:S01]  /*0a30*/  ISETP.NE.AND P1, PT, R33, -0x1, PT ;  /* 0xffffffff2100780c */ /* 0x000fe20003f25270 */
[----:B------:R-:W-:Y:S01]  /*0a40*/  BSSY B0, `(.L_x_2260) ;  /* 0x0000006000007945 */ /* 0x000fe20003800000 */
[----:B------:R-:W-:-:S11]  /*0a50*/  PLOP3.LUT P0, PT, PT, PT, PT, 0x80, 0x0 ;  /* 0x000000000000781c */ /* 0x000fd60003f0f070 */
[----:B------:R-:W-:Y:S05]  /*0a60*/  @P1 BRA `(.L_x_2261) ;  /* 0x00000000000c1947 */ /* 0x000fea0003800000 */
[----:B------:R-:W2:Y:S02]  /*0a70*/  LD.E R0, desc[UR4][R168.64+0xb4] ;  /* 0x0000b404a8007980 */ /* 0x000ea4000c101900 */
[----:B--2---:R-:W-:-:S05]  /*0a80*/  IMAD R33, R126, R0, RZ ;  /* 0x000000007e217224 */ /* 0x004fca00078e02ff */
[----:B------:R1:W-:Y:S02]  /*0a90*/  STL [R1+0x118], R33 ;  /* 0x0001182101007387 */ /* 0x0003e40000100800 */
.L_x_2261:
[----:B------:R-:W-:Y:S05]  /*0aa0*/  BSYNC B0 ;  /* 0x0000000000007941 */ /* 0x000fea0003800000 */
.L_x_2260:
[----:B------:R-:W-:Y:S01]  /*0ab0*/  PRMT R0, RZ, 0x7610, R0 ;  /* 0x00007610ff007816 */ /* 0x000fe20000000000 */
[--C-:B------:R-:W-:Y:S01]  /*0ac0*/  IMAD.MOV.U32 R22, RZ, RZ, R33.reuse ;  /* 0x000000ffff167224 */ /* 0x100fe200078e0021 */
[----:B------:R-:W-:Y:S02]  /*0ad0*/  SHF.R.S32.HI R23, RZ, 0x1f, R33 ;  /* 0x0000001fff177819 */ /* 0x000fe40000011421 */
.L_x_2259:
[----:B------:R-:W-:Y:S05]  /*0ae0*/  BSYNC B1 ;  /* 0x0000000000017941 */ /* 0x000fea0003800000 */
.L_x_2258:
[----:B------:R-:W-:Y:S01]  /*0af0*/  LOP3.LUT P3, RZ, R0, 0xff, RZ, 0xc0, !PT ;  /* 0x000000ff00ff7812 */ /* 0x000fe2000786c0ff */
[----:B------:R2:W5:Y:S04]  /*0b00*/  LD.E.64 R18, desc[UR4][R168.64+0xa0] ;  /* 0x0000a004a8127980 */ /* 0x000568000c101b00 */
[----:B------:R2:W5:Y:S08]  /*0b10*/  LD.E R0, desc[UR4][R168.64+0xc0] ;  /* 0x0000c004a8007980 */ /* 0x000570000c101900 */
[----:B------:R-:W3:Y:S01]  /*0b20*/  @P3 LD.E.64 R26, desc[UR4][R168.64+0xb0] ;  /* 0x0000b004a81a3980 */ /* 0x000ee2000c101b00 */
[----:B------:R-:W-:-:S04]  /*0b30*/  LEA.HI R8, R28, R107, RZ, 0x3 ;  /* 0x0000006b1c087211 */ /* 0x000fc800078f18ff */
[----:B------:R-:W-:-:S05]  /*0b40*/  LOP3.LUT R25, R8, 0xfffffff8, RZ, 0xc0, !PT ;  /* 0xfffffff808197812 */ /* 0x000fca00078ec0ff */
[----:B------:R-:W-:-:S04]  /*0b50*/  IMAD.IADD R25, R107, 0x1, -R25 ;  /* 0x000000016b197824 */ /* 0x000fc800078e0a19 */
[----:B------:R-:W-:Y:S01]  /*0b60*/  IMAD.SHL.U32 R20, R25, 0x8, RZ ;  /* 0x0000000819147824 */ /* 0x000fe200078e00ff */
[----:B------:R-:W-:-:S04]  /*0b70*/  SHF.R.S32.HI R8, RZ, 0x3, R8 ;  /* 0x00000003ff087819 */ /* 0x000fc80000011408 */
[----:B------:R-:W-:Y:S01]  /*0b80*/  IADD3 R16, P2, R20, R16, RZ ;  /* 0x0000001014107210 */ /* 0x000fe20007f5e0ff */
[----:B------:R-:W-:Y:S01]  /*0b90*/  IMAD.IADD R21, R125, 0x1, -R112 ;  /* 0x000000017d157824 */ /* 0x000fe200078e0a70 */
[----:B------:R-:W-:Y:S01]  /*0ba0*/  SHF.R.S32.HI R2, RZ, 0x1f, R127 ;  /* 0x0000001fff027819 */ /* 0x000fe2000001147f */
[----:B------:R-:W-:Y:S01]  /*0bb0*/  VIADD R29, R8, 0x20 ;  /* 0x00000020081d7836 */ /* 0x000fe20000000000 */
[--C-:B------:R-:W-:Y:S01]  /*0bc0*/  SHF.R.S32.HI R9, RZ, 0x1f, R8.reuse ;  /* 0x0000001fff097819 */ /* 0x100fe20000011408 */
[----:B-----5:R-:W-:Y:S01]  /*0bd0*/  IMAD R11, R11, R127, RZ ;  /* 0x0000007f0b0b7224 */ /* 0x020fe200078e02ff */
[----:B------:R-:W-:Y:S01]  /*0be0*/  LEA.HI.X.SX32 R17, R20, R14, 0x1, P2 ;  /* 0x0000000e14117211 */ /* 0x000fe200010f0eff */
[----:B------:R-:W-:Y:S01]  /*0bf0*/  BSSY B0, `(.L_x_2262) ;  /* 0x000000e000007945 */ /* 0x000fe20003800000 */
[-C--:B------:R-:W-:Y:S01]  /*0c00*/  ISETP.GE.AND P1, PT, R8, R21.reuse, PT ;  /* 0x000000150800720c */ /* 0x080fe20003f26270 */
[----:B------:R-:W-:Y:S01]  /*0c10*/  IMAD R11, R10, R2, R11 ;  /* 0x000000020a0b7224 */ /* 0x000fe200078e020b */
[----:B------:R-:W-:Y:S01]  /*0c20*/  ISETP.GE.AND P2, PT, R29, R21, PT ;  /* 0x000000151d00720c */ /* 0x000fe20003f46270 */
[----:B------:R-:W-:-:S04]  /*0c30*/  IMAD.WIDE R6, R124, 0x80, R8 ;  /* 0x000000807c067825 */ /* 0x000fc800078e0208 */
[----:B------:R-:W-:-:S04]  /*0c40*/  IMAD.WIDE.U32 R16, R127, R10, R16 ;  /* 0x0000000a7f107225 */ /* 0x000fc800078e0010 */
[----:B------:R-:W-:Y:S02]  /*0c50*/  @P3 IMAD.MOV.U32 R28, RZ, RZ, 0x1 ;  /* 0x00000001ff1c3424 */ /* 0x000fe400078e00ff */
[----:B---3--:R-:W-:Y:S01]  /*0c60*/  @P3 IMAD R24, R26, R27, RZ ;  /* 0x0000001b1a183224 */ /* 0x008fe200078e02ff */
[----:B--2---:R-:W-:Y:S06]  /*0c70*/  @P3 BRA `(.L_x_2263) ;  /* 0x0000000000143947 */ /* 0x004fec0003800000 */
[----:B------:R-:W2:Y:S04]  /*0c80*/  @P4 LD.E R24, desc[UR4][R168.64+0xd4] ;  /* 0x0000d404a8184980 */ /* 0x000ea8000c101900 */
[----:B------:R-:W2:Y:S04]  /*0c90*/  LD.E R2, desc[UR4][R168.64+0x60] ;  /* 0x00006004a8027980 */ /* 0x000ea8000c101900 */
[----:B------:R-:W2:Y:S01]  /*0ca0*/  @!P4 LD.E R24, desc[UR4][R168.64+0xb4] ;  /* 0x0000b404a818c980 */ /* 0x000ea2000c101900 */
[----:B------:R-:W-:Y:S01]  /*0cb0*/  MOV R26, 0x1 ;  /* 0x00000001001a7802 */ /* 0x000fe20000000f00 */
[----:B--2---:R-:W-:-:S02]  /*0cc0*/  IMAD R28, R24, R2, RZ ;  /* 0x00000002181c7224 */ /* 0x004fc400078e02ff */
.L_x_2263:
[----:B------:R-:W-:Y:S05]  /*0cd0*/  BSYNC B0 ;  /* 0x0000000000007941 */ /* 0x000fea0003800000 */
.L_x_2262:
[----:B------:R-:W-:Y:S01]  /*0ce0*/  BSSY B0, `(.L_x_2264) ;  /* 0x0000016000007945 */ /* 0x000fe20003800000 */
[----:B------:R-:W-:Y:S01]  /*0cf0*/  IADD3 R27, R8, 0x40, RZ ;  /* 0x00000040081b7810 */ /* 0x000fe20007ffe0ff */
[C---:B------:R-:W-:Y:S01]  /*0d00*/  VIADD R31, R20.reuse, 0x80 ;  /* 0x00000080141f7836 */ /* 0x040fe20000000000 */
[C---:B------:R-:W-:Y:S01]  /*0d10*/  IADD3 R32, R20.reuse, 0x40, RZ ;  /* 0x0000004014207810 */ /* 0x040fe20007ffe0ff */
[----:B------:R-:W-:Y:S01]  /*0d20*/  IMAD.IADD R11, R17, 0x1, R11 ;  /* 0x00000001110b7824 */ /* 0x000fe200078e020b */
[----:B------:R-:W-:Y:S01]  /*0d30*/  IADD3 R30, R20, 0xc0, RZ ;  /* 0x000000c0141e7810 */ /* 0x000fe20007ffe0ff */
[----:B------:R-:W-:Y:S06]  /*0d40*/  @P1 BRA `(.L_x_2265) ;  /* 0x00000000003c1947 */ /* 0x000fec0003800000 */
[----:B------:R-:W-:Y:S01]  /*0d50*/  IMAD R2, R7, R4, RZ ;  /* 0x0000000407027224 */ /* 0x000fe200078e02ff */
[-C--:B------:R-:W-:Y:S01]  /*0d60*/  ISETP.GE.AND P6, PT, R20, R0.reuse, PT ;  /* 0x000000001400720c */ /* 0x080fe20003fc6270 */
[----:B------:R-:W-:Y:S01]  /*0d70*/  IMAD.MOV.U32 R10, RZ, RZ, R16 ;  /* 0x000000ffff0a7224 */ /* 0x000fe200078e0010 */
[-C--:B------:R-:W-:Y:S01]  /*0d80*/  ISETP.GE.AND P5, PT, R32, R0.reuse, PT ;  /* 0x000000002000720c */ /* 0x080fe20003fa6270 */
[C---:B------:R-:W-:Y:S01]  /*0d90*/  IMAD R2, R6.reuse, R5, R2 ;  /* 0x0000000506027224 */ /* 0x040fe200078e0202 */
[----:B------:R-:W-:Y:S01]  /*0da0*/  ISETP.GE.AND P4, PT, R31, R0, PT ;  /* 0x000000001f00720c */ /* 0x000fe20003f86270 */
[----:B------:R-:W-:Y:S01]  /*0db0*/  IMAD.WIDE.U32 R14, R6, R4, R10 ;  /* 0x00000004060e7225 */ /* 0x000fe200078e000a */
[----:B------:R-:W-:-:S03]  /*0dc0*/  ISETP.GE.AND P3, PT, R30, R0, PT ;  /* 0x000000001e00720c */ /* 0x000fc60003f66270 */
[----:B------:R-:W-:Y:S01]  /*0dd0*/  IMAD.IADD R3, R15, 0x1, R2 ;  /* 0x000000010f037824 */ /* 0x000fe200078e0202 */
[----:B------:R-:W-:-:S04]  /*0de0*/  LEA R2, P1, R14, R12, 0x1 ;  /* 0x0000000c0e027211 */ /* 0x000fc800078208ff */
[----:B------:R-:W-:-:S05]  /*0df0*/  LEA.HI.X R3, R14, R13, R3, 0x1, P1 ;  /* 0x0000000d0e037211 */ /* 0x000fca00008f0c03 */
[----:B------:R2:W-:Y:S04]  /*0e00*/  @!P6 ST.E.128 desc[UR4][R2.64], RZ ;  /* 0x000000ff0200e985 */ /* 0x0005e8000c101d04 */
[----:B------:R2:W-:Y:S04]  /*0e10*/  @!P5 ST.E.128 desc[UR4][R2.64+0x80], RZ ;  /* 0x000080ff0200d985 */ /* 0x0005e8000c101d04 */
[----:B------:R2:W-:Y:S04]  /*0e20*/  @!P4 ST.E.128 desc[UR4][R2.64+0x100], RZ ;  /* 0x000100ff0200c985 */ /* 0x0005e8000c101d04 */
[----:B------:R2:W-:Y:S02]  /*0e30*/  @!P3 ST.E.128 desc[UR4][R2.64+0x180], RZ ;  /* 0x000180ff0200b985 */ /* 0x0005e4000c101d04 */
.L_x_2265:
[----:B------:R-:W-:Y:S05]  /*0e40*/  BSYNC B0 ;  /* 0x0000000000007941 */ /* 0x000fea0003800000 */
.L_x_2264:
[----:B------:R-:W-:Y:S01]  /*0e50*/  BSSY B0, `(.L_x_2266) ;  /* 0x0000015000007945 */ /* 0x000fe20003800000 */
[----:B------:R-:W-:-:S03]  /*0e60*/  ISETP.GE.AND P1, PT, R27, R21, PT ;  /* 0x000000151b00720c */ /* 0x000fc60003f26270 */
[----:B------:R-:W-:Y:S10]  /*0e70*/  @P2 BRA `(.L_x_2267) ;  /* 0x0000000000482947 */ /* 0x000ff40003800000 */
[----:B--2---:R-:W-:Y:S01]  /*0e80*/  IADD3 R2, P2, R6, 0x20, RZ ;  /* 0x0000002006027810 */ /* 0x004fe20007f5e0ff */
[----:B------:R-:W-:Y:S01]  /*0e90*/  IMAD.MOV.U32 R14, RZ, RZ, R16 ;  /* 0x000000ffff0e7224 */ /* 0x000fe200078e0010 */
[-C--:B------:R-:W-:Y:S01]  /*0ea0*/  ISETP.GE.AND P5, PT, R20, R0.reuse, PT ;  /* 0x000000001400720c */ /* 0x080fe20003fa6270 */
[----:B------:R-:W-:Y:S01]  /*0eb0*/  IMAD.MOV.U32 R15, RZ, RZ, R11 ;  /* 0x000000ffff0f7224 */ /* 0x000fe200078e000b */
[-C--:B------:R-:W-:Y:S01]  /*0ec0*/  ISETP.GE.AND P4, PT, R32, R0.reuse, PT ;  /* 0x000000002000720c */ /* 0x080fe20003f86270 */
[----:B------:R-:W-:Y:S01]  /*0ed0*/  IMAD.X R3, RZ, RZ, R7, P2 ;  /* 0x000000ffff037224 */ /* 0x000fe200010e0607 */
[----:B------:R-:W-:Y:S01]  /*0ee0*/  ISETP.GE.AND P3, PT, R31, R0, PT ;  /* 0x000000001f00720c */ /* 0x000fe20003f66270 */
[----:B------:R-:W-:Y:S01]  /*0ef0*/  IMAD.WIDE.U32 R14, R4, R2, R14 ;  /* 0x00000002040e7225 */ /* 0x000fe200078e000e */
[----:B------:R-:W-:-:S03]  /*0f00*/  ISETP.GE.AND P2, PT, R30, R0, PT ;  /* 0x000000001e00720c */ /* 0x000fc60003f46270 */
[----:B------:R-:W-:-:S04]  /*0f10*/  IMAD R3, R3, R4, RZ ;  /* 0x0000000403037224 */ /* 0x000fc800078e02ff */
[----:B------:R-:W-:Y:S01]  /*0f20*/  IMAD R3, R5, R2, R3 ;  /* 0x0000000205037224 */ /* 0x000fe200078e0203 */
[----:B------:R-:W-:-:S03]  /*0f30*/  LEA R2, P6, R14, R12, 0x1 ;  /* 0x0000000c0e027211 */ /* 0x000fc600078c08ff */
[----:B------:R-:W-:-:S05]  /*0f40*/  IMAD.IADD R3, R15, 0x1, R3 ;  /* 0x000000010f037824 */ /* 0x000fca00078e0203 */
[----:B------:R-:W-:-:S05]  /*0f50*/  LEA.HI.X R3, R14, R13, R3, 0x1, P6 ;  /* 0x0000000d0e037211 */ /* 0x000fca00030f0c03 */
[----:B------:R3:W-:Y:S04]  /*0f60*/  @!P5 ST.E.128 desc[UR4][R2.64], RZ ;  /* 0x000000ff0200d985 */ /* 0x0007e8000c101d04 */
[----:B------:R3:W-:Y:S04]  /*0f70*/  @!P4 ST.E.128 desc[UR4][R2.64+0x80], RZ ;  /* 0x000080ff0200c985 */ /* 0x0007e8000c101d04 */
[----:B------:R3:W-:Y:S04]  /*0f80*/  @!P3 ST.E.128 desc[UR4][R2.64+0x100], RZ ;  /* 0x000100ff0200b985 */ /* 0x0007e8000c101d04 */
[----:B------:R3:W-:Y:S02]  /*0f90*/  @!P2 ST.E.128 desc[UR4][R2.64+0x180], RZ ;  /* 0x000180ff0200a985 */ /* 0x0007e4000c101d04 */
.L_x_2267:
[----:B------:R-:W-:Y:S05]  /*0fa0*/  BSYNC B0 ;  /* 0x0000000000007941 */ /* 0x000fea0003800000 */
.L_x_2266:
[----:B------:R-:W-:Y:S01]  /*0fb0*/  BSSY B0, `(.L_x_2268) ;  /* 0x0000017000007945 */ /* 0x000fe20003800000 */
[----:B------:R-:W-:Y:S01]  /*0fc0*/  ISETP.NE.AND P6, PT, R25, RZ, PT ;  /* 0x000000ff1900720c */ /* 0x000fe20003fc5270 */
[----:B------:R-:W-:Y:S01]  /*0fd0*/  IMAD R28, R126, R28, RZ ;  /* 0x0000001c7e1c7224 */ /* 0x000fe200078e02ff */
[----:B------:R-:W-:Y:S01]  /*0fe0*/  IADD3 R25, R8, 0x60, RZ ;  /* 0x0000006008197810 */ /* 0x000fe20007ffe0ff */
[----:B------:R-:W-:Y:S05]  /*0ff0*/  @P1 BRA `(.L_x_2269) ;  /* 0x0000000000481947 */ /* 0x000fea0003800000 */
[----:B--23--:R-:W-:Y:S01]  /*1000*/  IADD3 R2, P1, R6, 0x40, RZ ;  /* 0x0000004006027810 */ /* 0x00cfe20007f3e0ff */
        /* <DEDUP_REMOVED lines=17> */
.L_x_2269:
[----:B------:R-:W-:Y:S05]  /*1120*/  BSYNC B0 ;  /* 0x0000000000007941 */ /* 0x000fea0003800000 */
.L_x_2268:
[-C--:B------:R-:W-:Y:S01]  /*1130*/  ISETP.GE.AND P1, PT, R25, R21.reuse, PT ;  /* 0x000000151900720c */ /* 0x080fe20003f26270 */
[----:B------:R-:W-:Y:S01]  /*1140*/  BSSY B0, `(.L_x_2270) ;  /* 0x000001a000007945 */ /* 0x000fe20003800000 */
[----:B--234-:R-:W-:Y:S01]  /*1150*/  SEL R2, R28, RZ, !P0 ;  /* 0x000000ff1c027207 */ /* 0x01cfe20004000000 */
[----:B------:R-:W-:Y:S01]  /*1160*/  IMAD R14, R112, R26, RZ ;  /* 0x0000001a700e7224 */ /* 0x000fe200078e02ff */
[-C--:B------:R-:W-:Y:S02]  /*1170*/  ISETP.GE.OR P5, PT, R8, R21.reuse, P6 ;  /* 0x000000150800720c */ /* 0x080fe400037a6670 */
[-C--:B------:R-:W-:Y:S01]  /*1180*/  ISETP.GE.OR P4, PT, R29, R21.reuse, P6 ;  /* 0x000000151d00720c */ /* 0x080fe20003786670 */
[----:B------:R-:W-:Y:S01]  /*1190*/  IMAD R24, R127, R24, R2 ;  /* 0x000000187f187224 */ /* 0x000fe200078e0202 */
[----:B------:R-:W-:-:S05]  /*11a0*/  ISETP.GE.OR P3, PT, R27, R21, P6 ;  /* 0x000000151b00720c */ /* 0x000fca0003766670 */
[----:B------:R-:W-:Y:S08]  /*11b0*/  @P1 BRA `(.L_x_2271) ;  /* 0x0000000000481947 */ /* 0x000ff00003800000 */
[----:B------:R-:W-:Y:S02]  /*11c0*/  IADD3 R2, P0, R6, 0x60, RZ ;  /* 0x0000006006027810 */ /* 0x000fe40007f1e0ff */
[----:B------:R-:W-:-:S03]  /*11d0*/  ISETP.GE.AND P2, PT, R32, R0, PT ;  /* 0x000000002000720c */ /* 0x000fc60003f46270 */
[----:B------:R-:W-:Y:S01]  /*11e0*/  IMAD.X R6, RZ, RZ, R7, P0 ;  /* 0x000000ffff067224 */ /* 0x000fe200000e0607 */
[----:B------:R-:W-:Y:S01]  /*11f0*/  ISETP.GE.AND P0, PT, R20, R0, PT ;  /* 0x000000001400720c */ /* 0x000fe20003f06270 */
[----:B------:R-:W-:Y:S02]  /*1200*/  IMAD.MOV.U32 R7, RZ, RZ, R11 ;  /* 0x000000ffff077224 */ /* 0x000fe400078e000b */
[----:B------:R-:W-:Y:S02]  /*1210*/  IMAD R3, R6, R4, RZ ;  /* 0x0000000406037224 */ /* 0x000fe400078e02ff */
[----:B------:R-:W-:-:S04]  /*1220*/  IMAD.MOV.U32 R6, RZ, RZ, R16 ;  /* 0x000000ffff067224 */ /* 0x000fc800078e0010 */
[----:B------:R-:W-:-:S04]  /*1230*/  IMAD.WIDE.U32 R6, R4, R2, R6 ;  /* 0x0000000204067225 */ /* 0x000fc800078e0006 */
[----:B------:R-:W-:Y:S01]  /*1240*/  IMAD R4, R5, R2, R3 ;  /* 0x0000000205047224 */ /* 0x000fe200078e0203 */
[----:B------:R-:W-:-:S03]  /*1250*/  LEA R2, P1, R6, R12, 0x1 ;  /* 0x0000000c06027211 */ /* 0x000fc600078208ff */
[----:B------:R-:W-:-:S05]  /*1260*/  IMAD.IADD R4, R7, 0x1, R4 ;  /* 0x0000000107047824 */ /* 0x000fca00078e0204 */
[----:B------:R-:W-:Y:S02]  /*1270*/  LEA.HI.X R3, R6, R13, R4, 0x1, P1 ;  /* 0x0000000d06037211 */ /* 0x000fe400008f0c04 */
[----:B------:R-:W-:-:S03]  /*1280*/  ISETP.GE.AND P1, PT, R31, R0, PT ;  /* 0x000000001f00720c */ /* 0x000fc60003f26270 */
[----:B------:R2:W-:Y:S01]  /*1290*/  @!P0 ST.E.128 desc[UR4][R2.64], RZ ;  /* 0x000000ff02008985 */ /* 0x0005e2000c101d04 */
[----:B------:R-:W-:-:S03]  /*12a0*/  ISETP.GE.AND P0, PT, R30, R0, PT ;  /* 0x000000001e00720c */ /* 0x000fc60003f06270 */
[----:B------:R2:W-:Y:S06]  /*12b0*/  @!P2 ST.E.128 desc[UR4][R2.64+0x80], RZ ;  /* 0x000080ff0200a985 */ /* 0x0005ec000c101d04 */
[----:B------:R2:W-:Y:S04]  /*12c0*/  @!P1 ST.E.128 desc[UR4][R2.64+0x100], RZ ;  /* 0x000100ff02009985 */ /* 0x0005e8000c101d04 */
[----:B------:R2:W-:Y:S02]  /*12d0*/  @!P0 ST.E.128 desc[UR4][R2.64+0x180], RZ ;  /* 0x000180ff02008985 */ /* 0x0005e4000c101d04 */
.L_x_2271:
[----:B------:R-:W-:Y:S05]  /*12e0*/  BSYNC B0 ;  /* 0x0000000000007941 */ /* 0x000fea0003800000 */
.L_x_2270:
[----:B------:R-:W-:Y:S01]  /*12f0*/  IADD3 R9, P1, P0, R14, R22, R24 ;  /* 0x000000160e097210 */ /* 0x000fe2000783e018 */
[-C--:B------:R-:W-:Y:S01]  /*1300*/  @!P5 IMAD R0, R8, R26.reuse, RZ ;  /* 0x0000001a0800d224 */ /* 0x080fe200078e02ff */
[----:B--2---:R-:W-:Y:S01]  /*1310*/  SHF.R.S32.HI R2, RZ, 0x1f, R14 ;  /* 0x0000001fff027819 */ /* 0x004fe2000001140e */
[-C--:B------:R-:W-:Y:S01]  /*1320*/  @!P4 IMAD R3, R29, R26.reuse, RZ ;  /* 0x0000001a1d03c224 */ /* 0x080fe200078e02ff */
[----:B------:R-:W-:Y:S01]  /*1330*/  SHF.R.S32.HI R22, RZ, 0x1f, R24 ;  /* 0x0000001fff167819 */ /* 0x000fe20000011418 */
[----:B------:R-:W-:Y:S01]  /*1340*/  @!P3 IMAD R5, R27, R26, RZ ;  /* 0x0000001a1b05b224 */ /* 0x000fe200078e02ff */
[----:B------:R-:W-:Y:S02]  /*1350*/  ISETP.GE.OR P6, PT, R25, R21, P6 ;  /* 0x000000151900720c */ /* 0x000fe400037c6670 */
[----:B------:R-:W-:Y:S02]  /*1360*/  IADD3.X R22, R2, R23, R22, P1, P0 ;  /* 0x0000001702167210 */ /* 0x000fe40000fe0416 */
[----:B------:R-:W-:-:S02]  /*1370*/  @!P5 IADD3 R2, P0, R0, R9, RZ ;  /* 0x000000090002d210 */ /* 0x000fc40007f1e0ff */
[-C--:B------:R-:W-:Y:S02]  /*1380*/  @!P4 IADD3 R8, P1, R3, R9.reuse, RZ ;  /* 0x000000090308c210 */ /* 0x080fe40007f3e0ff */
[----:B------:R-:W-:Y:S02]  /*1390*/  @!P5 LEA.HI.X.SX32 R4, R0, R22, 0x1, P0 ;  /* 0x000000160004d211 */ /* 0x000fe400000f0eff */
[C---:B------:R-:W-:Y:S02]  /*13a0*/  @!P5 LEA R6, P2, R2.reuse, R18, 0x2 ;  /* 0x000000120206d211 */ /* 0x040fe400078410ff */
[----:B------:R-:W-:Y:S02]  /*13b0*/  @!P3 IADD3 R0, P0, R5, R9, RZ ;  /* 0x000000090500b210 */ /* 0x000fe40007f1e0ff */
[----:B------:R-:W-:Y:S02]  /*13c0*/  @!P4 LEA.HI.X.SX32 R10, R3, R22, 0x1, P1 ;  /* 0x00000016030ac211 */ /* 0x000fe400008f0eff */
[----:B------:R-:W-:-:S02]  /*13d0*/  @!P5 LEA.HI.X R7, R2, R19, R4, 0x2, P2 ;  /* 0x000000130207d211 */ /* 0x000fc400010f1404 */
[----:B------:R-:W-:Y:S02]  /*13e0*/  @!P4 LEA R4, P1, R8, R18, 0x2 ;  /* 0x000000120804c211 */ /* 0x000fe400078210ff */
[----:B------:R-:W-:Y:S02]  /*13f0*/  @!P3 LEA.HI.X.SX32 R3, R5, R22, 0x1, P0 ;  /* 0x000000160503b211 */ /* 0x000fe400000f0eff */
[----:B------:R-:W-:Y:S02]  /*1400*/  @!P3 LEA R2, P0, R0, R18, 0x2 ;  /* 0x000000120002b211 */ /* 0x000fe400078010ff */
[-C--:B------:R-:W-:Y:S01]  /*1410*/  @!P4 LEA.HI.X R5, R8, R19.reuse, R10, 0x2, P1 ;  /* 0x000000130805c211 */ /* 0x080fe200008f140a */
[----:B------:R-:W-:Y:S01]  /*1420*/  @!P5 IMAD.MOV.U32 R10, RZ, RZ, 0x7f800000 ;  /* 0x7f800000ff0ad424 */ /* 0x000fe200078e00ff */
[----:B------:R-:W-:Y:S01]  /*1430*/  @!P3 LEA.HI.X R3, R0, R19, R3, 0x2, P0 ;  /* 0x000000130003b211 */ /* 0x000fe200000f1403 */
[----:B------:R-:W-:Y:S02]  /*1440*/  @!P4 IMAD.MOV.U32 R8, RZ, RZ, 0x7f800000 ;  /* 0x7f800000ff08c424 */ /* 0x000fe400078e00ff */
[----:B------:R-:W-:Y:S01]  /*1450*/  @!P3 IMAD.MOV.U32 R0, RZ, RZ, 0x7f800000 ;  /* 0x7f800000ff00b424 */ /* 0x000fe200078e00ff */
[----:B------:R-:W-:Y:S04]  /*1460*/  @!P5 ST.E desc[UR4][R6.64], R10 ;  /* 0x0000000a0600d985 */ /* 0x000fe8000c101904 */
[----:B------:R-:W-:Y:S04]  /*1470*/  @!P4 ST.E desc[UR4][R4.64], R8 ;  /* 0x000000080400c985 */ /* 0x000fe8000c101904 */
[----:B------:R2:W-:Y:S02]  /*1480*/  @!P3 ST.E desc[UR4][R2.64], R0 ;  /* 0x000000000200b985 */ /* 0x0005e4000c101904 */
[----:B--2---:R-:W-:-:S02]  /*1490*/  IMAD.MOV.U32 R2, RZ, RZ, R34 ;  /* 0x000000ffff027224 */ /* 0x004fc400078e0022 */
[----:B------:R-:W-:-:S04]  /*14a0*/  IMAD.MOV.U32 R3, RZ, RZ, 0x0 ;  /* 0x00000000ff037424 */ /* 0x000fc800078e00ff */
[----:B-1----:R-:W-:Y:S05]  /*14b0*/  @P6 RET.REL.NODEC R2 `(_ZN5flash16flash_fwd_kernelI23Flash_fwd_kernel_traitsILi256ELi128ELi64ELi8ELb0ELb0EN7cutlass6half_tE19Flash_kernel_traitsILi256ELi128ELi64ELi8ES3_EELb1ELb0ELb1ELb1ELb0ELb0ELb0ELb1EEEvNS_16Flash_fwd_paramsE) ;  /* 0xffffffe802d06950 */ /* 0x002fea0003c3ffff */
[----:B------:R-:W-:-:S05]  /*14c0*/  IMAD R0, R25, R26, RZ ;  /* 0x0000001a19007224 */ /* 0x000fca00078e02ff */
[----:B------:R-:W-:-:S04]  /*14d0*/  IADD3 R3, P0, R0, R9, RZ ;  /* 0x0000000900037210 */ /* 0x000fc80007f1e0ff */
[----:B------:R-:W-:Y:S02]  /*14e0*/  LEA.HI.X.SX32 R0, R0, R22, 0x1, P0 ;  /* 0x0000001600007211 */ /* 0x000fe400000f0eff */
[----:B------:R-:W-:-:S04]  /*14f0*/  LEA R2, P0, R3, R18, 0x2 ;  /* 0x0000001203027211 */ /* 0x000fc800078010ff */
[----:B------:R-:W-:Y:S01]  /*1500*/  LEA.HI.X R3, R3, R19, R0, 0x2, P0 ;  /* 0x0000001303037211 */ /* 0x000fe200000f1400 */
[----:B------:R-:W-:-:S05]  /*1510*/  IMAD.MOV.U32 R0, RZ, RZ, 0x7f800000 ;  /* 0x7f800000ff007424 */ /* 0x000fca00078e00ff */
[----:B------:R1:W-:Y:S02]  /*1520*/  ST.E desc[UR4][R2.64], R0 ;  /* 0x0000000002007985 */ /* 0x0003e4000c101904 */
[----:B-1----:R-:W-:Y:S02]  /*1530*/  IMAD.MOV.U32 R2, RZ, RZ, R34 ;  /* 0x000000ffff027224 */ /* 0x002fe400078e0022 */
[----:B------:R-:W-:-:S04]  /*1540*/  IMAD.MOV.U32 R3, RZ, RZ, 0x0 ;  /* 0x00000000ff037424 */ /* 0x000fc800078e00ff */
[----:B------:R-:W-:Y:S05]  /*1550*/  RET.REL.NODEC R2 `(_ZN5flash16flash_fwd_kernelI23Flash_fwd_kernel_traitsILi256ELi128ELi64ELi8ELb0ELb0EN7cutlass6half_tE19Flash_kernel_traitsILi256ELi128ELi64ELi8ES3_EELb1ELb0ELb1ELb1ELb0ELb0ELb0ELb1EEEvNS_16Flash_fwd_paramsE) ;  /* 0xffffffe802a87950 */ /* 0x000fea0003c3ffff */
.L_x_2257:
[----:B------:R-:W2:Y:S01]  /*1560*/  LD.E R13, desc[UR4][R168.64+0x68] ;  /* 0x00006804a80d7980 */ /* 0x000ea2000c101900 */
[----:B------:R-:W-:-:S03]  /*1570*/  ISETP.NE.AND P1, PT, R27, -0x1, PT ;  /* 0xffffffff1b00780c */ /* 0x000fc60003f25270 */
[----:B------:R-:W3:Y:S01]  /*1580*/  LD.E.64 R234, desc[UR4][R168.64+0x38] ;  /* 0x00003804a8ea7980 */ /* 0x000ee2000c101b00 */
[----:B------:R-:W-:-:S03]  /*1590*/  ISETP.NE.AND P0, PT, R33, -0x1, PT ;  /* 0xffffffff2100780c */ /* 0x000fc60003f05270 */
[----:B------:R-:W4:Y:S04]  /*15a0*/  LD.E.64 R8, desc[UR4][R168.64+0x30] ;  /* 0x00003004a8087980 */ /* 0x000f28000c101b00 */
[----:B------:R-:W4:Y:S04]  /*15b0*/  LD.E.64 R18, desc[UR4][R168.64+0x48] ;  /* 0x00004804a8127980 */ /* 0x000f28000c101b00 */
[----:B------:R-:W4:Y:S04]  /*15c0*/  @!P1 LD.E.64 R6, desc[UR4][R168.64+0x20] ;  /* 0x00002004a8069980 */ /* 0x000f28000c101b00 */
[----:B------:R-:W4:Y:S01]  /*15d0*/  @!P0 LD.E.64 R10, desc[UR4][R168.64+0x18] ;  /* 0x00001804a80a8980 */ /* 0x000f22000c101b00 */
[----:B------:R-:W-:-:S02]  /*15e0*/  LEA.HI R5, R28, R107, RZ, 0x3 ;  /* 0x0000006b1c057211 */ /* 0x000fc400078f18ff */
[----:B------:R-:W-:Y:S01]  /*15f0*/  IABS R20, R127 ;  /* 0x0000007f00147213 */ /* 0x000fe20000000000 */
[----:B------:R1:W5:Y:S01]  /*1600*/  LD.E.64 R24, desc[UR4][R168.64+0x50] ;  /* 0x00005004a8187980 */ /* 0x000362000c101b00 */
[----:B------:R-:W-:Y:S02]  /*1610*/  SHF.R.S32.HI R38, RZ, 0x3, R5 ;  /* 0x00000003ff267819 */ /* 0x000fe40000011405 */
[----:B------:R-:W-:Y:S01]  /*1620*/  LOP3.LUT R5, R5, 0xfffffff8, RZ, 0xc0, !PT ;  /* 0xfffffff805057812 */ /* 0x000fe200078ec0ff */
[----:B------:R1:W5:Y:S04]  /*1630*/  LD.E R104, desc[UR4][R168.64+0x60] ;  /* 0x00006004a8687980 */ /* 0x000368000c101900 */
[----:B------:R-:W-:Y:S01]  /*1640*/  IMAD.IADD R34, R107, 0x1, -R5 ;  /* 0x000000016b227824 */ /* 0x000fe200078e0a05 */
[----:B------:R-:W-:Y:S01]  /*1650*/  LEA.HI R15, R28, R107, RZ, 0x6 ;  /* 0x0000006b1c0f7211 */ /* 0x000fe200078f30ff */
[----:B------:R1:W5:Y:S03]  /*1660*/  LD.E R106, desc[UR4][R168.64+0xc4] ;  /* 0x0000c404a86a7980 */ /* 0x000366000c101900 */
[----:B------:R-:W-:-:S02]  /*1670*/  SHF.L.U32 R244, R34, 0x3, RZ ;  /* 0x0000000322f47819 */ /* 0x000fc400000006ff */
[----:B------:R-:W-:Y:S01]  /*1680*/  IADD3 R22, -R112, R125, RZ ;  /* 0x0000007d70167210 */ /* 0x000fe20007ffe1ff */
[----:B------:R-:W-:Y:S01]  /*1690*/  IMAD.SHL.U32 R15, R15, 0x8, RZ ;  /* 0x000000080f0f7824 */ /* 0x000fe200078e00ff */
[----:B------:R-:W-:Y:S01]  /*16a0*/  SHF.R.S32.HI R36, RZ, 0x1f, R244 ;  /* 0x0000001fff247819 */ /* 0x000fe200000114f4 */
[----:B------:R1:W5:Y:S01]  /*16b0*/  LD.E R119, desc[UR4][R168.64+0xc8] ;  /* 0x0000c804a8777980 */ /* 0x000362000c101900 */
[----:B------:R-:W-:-:S03]  /*16c0*/  SHF.R.S32.HI R29, RZ, 0x1f, R127 ;  /* 0x0000001fff1d7819 */ /* 0x000fc6000001147f */
[----:B------:R1:W5:Y:S04]  /*16d0*/  LD.E R229, desc[UR4][R168.64+0xc0] ;  /* 0x0000c004a8e57980 */ /* 0x000368000c101900 */
[----:B------:R1:W5:Y:S04]  /*16e0*/  LD.E.64 R236, desc[UR4][R168.64+0x40] ;  /* 0x00004004a8ec7980 */ /* 0x000368000c101b00 */
[----:B------:R1:W5:Y:S04]  /*16f0*/  LD.E.64 R246, desc[UR4][R168.64+0x8] ;  /* 0x00000804a8f67980 */ /* 0x000368000c101b00 */
[----:B------:R1:W5:Y:S04]  /*1700*/  LD.E.64 R248, desc[UR4][R168.64+0x10] ;  /* 0x00001004a8f87980 */ /* 0x000368000c101b00 */
[----:B------:R1:W5:Y:S04]  /*1710*/  LD.E.64 R102, desc[UR4][R168.64+0x98] ;  /* 0x00009804a8667980 */ /* 0x000368000c101b00 */
[----:B------:R1:W5:Y:S01]  /*1720*/  @!P1 LD.E.64 R30, desc[UR4][R168.64+0x28] ;  /* 0x00002804a81e9980 */ /* 0x000362000c101b00 */
[----:B--2---:R-:W-:-:S04]  /*1730*/  IABS R4, R13 ;  /* 0x0000000d00047213 */ /* 0x004fc80000000000 */
[----:B------:R-:W2:Y:S08]  /*1740*/  I2F.RP R2, R4 ;  /* 0x0000000400027306 */ /* 0x000eb00000209400 */
[----:B--2---:R-:W2:Y:S02]  /*1750*/  MUFU.RCP R2, R2 ;  /* 0x0000000200027308 */ /* 0x004ea40000001000 */
[----:B--2---:R-:W-:-:S06]  /*1760*/  VIADD R2, R2, 0xffffffe ;  /* 0x0ffffffe02027836 */ /* 0x004fcc0000000000 */
[----:B------:R-:W2:Y:S01]  /*1770*/  F2I.FTZ.U32.TRUNC.NTZ R3, R2 ;  /* 0x0000000200037305 */ /* 0x000ea2000021f000 */
[----:B------:R-:W-:Y:S01]  /*1780*/  IABS R5, R13 ;  /* 0x0000000d00057213 */ /* 0x000fe20000000000 */
[----:B--2---:R-:W-:Y:S01]  /*1790*/  IMAD.MOV R0, RZ, RZ, -R3 ;  /* 0x000000ffff007224 */ /* 0x004fe200078e0a03 */
[----:B------:R-:W-:-:S03]  /*17a0*/  MOV R2, RZ ;  /* 0x000000ff00027202 */ /* 0x000fc60000000f00 */
[----:B------:R-:W-:-:S04]  /*17b0*/  IMAD R0, R0, R4, RZ ;  /* 0x0000000400007224 */ /* 0x000fc800078e02ff */
[----:B------:R-:W-:-:S04]  /*17c0*/  IMAD.HI.U32 R14, R3, R0, R2 ;  /* 0x00000000030e7227 */ /* 0x000fc800078e0002 */
[----:B------:R-:W-:-:S05]  /*17d0*/  IMAD.SHL.U32 R0, R38, 0x40, RZ ;  /* 0x0000004026007824 */ /* 0x000fca00078e00ff */
[----:B------:R-:W-:Y:S01]  /*17e0*/  LOP3.LUT R2, R0, 0x1c0, RZ, 0xc0, !PT ;  /* 0x000001c000027812 */ /* 0x000fe200078ec0ff */
[----:B------:R-:W-:-:S04]  /*17f0*/  IMAD.MOV R0, RZ, RZ, -R5 ;  /* 0x000000ffff007224 */ /* 0x000fc800078e0a05 */
[----:B------:R-:W-:Y:S02]  /*1800*/  IMAD.MOV.U32 R12, RZ, RZ, R0 ;  /* 0x000000ffff0c7224 */ /* 0x000fe400078e0000 */
[----:B------:R-:W-:Y:S01]  /*1810*/  IMAD.HI.U32 R0, R14, R20, RZ ;  /* 0x000000140e007227 */ /* 0x000fe200078e00ff */
[----:B------:R-:W-:Y:S02]  /*1820*/  @!P1 SHF.R.S32.HI R3, RZ, 0x1f, R23 ;  /* 0x0000001fff039819 */ /* 0x000fe40000011417 */
[----:B------:R-:W-:Y:S01]  /*1830*/  LOP3.LUT R5, R2, 0x38, R244, 0xf8, !PT ;  /* 0x0000003802057812 */ /* 0x000fe200078ef8f4 */
[----:B------:R-:W-:Y:S01]  /*1840*/  IMAD R12, R0, R12, R20 ;  /* 0x0000000c000c7224 */ /* 0x000fe200078e0214 */
[----:B------:R-:W-:Y:S01]  /*1850*/  SHF.R.U32.HI R17, RZ, 0x3, R2 ;  /* 0x00000003ff117819 */ /* 0x000fe20000011602 */
[----:B---3--:R-:W-:Y:S02]  /*1860*/  @!P1 IMAD R2, R235, R23, RZ ;  /* 0x00000017eb029224 */ /* 0x008fe400078e02ff */
[----:B------:R-:W-:Y:S01]  /*1870*/  VIADD R14, R38, 0x40 ;  /* 0x00000040260e7836 */ /* 0x000fe20000000000 */
[----:B------:R-:W-:Y:S01]  /*1880*/  ISETP.GT.U32.AND P5, PT, R4, R12, PT ;  /* 0x0000000c0400720c */ /* 0x000fe20003fa4070 */
[----:B------:R-:W-:-:S02]  /*1890*/  @!P1 IMAD R16, R234, R3, R2 ;  /* 0x00000003ea109224 */ /* 0x000fc400078e0202 */
[----:B------:R-:W-:Y:S01]  /*18a0*/  @!P1 IMAD.WIDE.U32 R2, R234, R23, RZ ;  /* 0x00000017ea029225 */ /* 0x000fe200078e00ff */
[----:B------:R-:W-:Y:S02]  /*18b0*/  ISETP.GE.AND P3, PT, R14, R22, PT ;  /* 0x000000160e00720c */ /* 0x000fe40003f66270 */
[----:B------:R-:W-:Y:S01]  /*18c0*/  @P1 IADD3 R14, R23, R27, RZ ;  /* 0x0000001b170e1210 */ /* 0x000fe20007ffe0ff */
[----:B------:R-:W-:Y:S01]  /*18d0*/  @!P1 IMAD.IADD R3, R3, 0x1, R16 ;  /* 0x0000000103039824 */ /* 0x000fe200078e0210 */
[----:B------:R-:W-:Y:S01]  /*18e0*/  LOP3.LUT R17, R5, R17, RZ, 0x3c, !PT ;  /* 0x0000001105117212 */ /* 0x000fe200078e3cff */
[----:B----4-:R-:W-:Y:S01]  /*18f0*/  @!P1 IMAD R7, R7, R126, RZ ;  /* 0x0000007e07079224 */ /* 0x010fe200078e02ff */
[----:B------:R-:W-:Y:S01]  /*1900*/  @!P1 SHF.R.S32.HI R16, RZ, 0x1f, R126 ;  /* 0x0000001fff109819 */ /* 0x000fe2000001147e */
[-C--:B------:R-:W-:Y:S01]  /*1910*/  @P1 IMAD R20, R235, R14.reuse, RZ ;  /* 0x0000000eeb141224 */ /* 0x080fe200078e02ff */
[----:B------:R-:W-:Y:S01]  /*1920*/  LOP3.LUT R224, R17, 0xfffffe00, R15, 0xf8, !PT ;  /* 0xfffffe0011e07812 */ /* 0x000fe200078ef80f */
[----:B------:R-:W-:-:S04]  /*1930*/  @P1 IMAD.WIDE.U32 R14, R234, R14, RZ ;  /* 0x0000000eea0e1225 */ /* 0x000fc800078e00ff */
[----:B------:R-:W-:Y:S02]  /*1940*/  @!P1 IMAD R7, R6, R16, R7 ;  /* 0x0000001006079224 */ /* 0x000fe400078e0207 */
[----:B------:R-:W-:Y:S01]  /*1950*/  @!P1 IMAD.WIDE.U32 R16, R126, R6, R2 ;  /* 0x000000067e109225 */ /* 0x000fe200078e0002 */
[----:B------:R-:W-:-:S03]  /*1960*/  @P1 IADD3 R35, R15, R20, RZ ;  /* 0x000000140f231210 */ /* 0x000fc60007ffe0ff */
[----:B------:R-:W-:Y:S02]  /*1970*/  @!P5 IMAD.IADD R12, R12, 0x1, -R4 ;  /* 0x000000010c0cd824 */ /* 0x000fe400078e0a04 */
[----:B------:R-:W-:Y:S01]  /*1980*/  @!P1 IMAD.IADD R35, R17, 0x1, R7 ;  /* 0x0000000111239824 */ /* 0x000fe200078e0207 */
[----:B------:R-:W-:Y:S01]  /*1990*/  @!P0 SHF.R.S32.HI R7, RZ, 0x1f, R126 ;  /* 0x0000001fff078819 */ /* 0x000fe2000001147e */
[----:B------:R-:W-:Y:S01]  /*19a0*/  @!P0 IMAD R6, R11, R126, RZ ;  /* 0x0000007e0b068224 */ /* 0x000fe200078e02ff */
[----:B------:R-:W-:Y:S02]  /*19b0*/  ISETP.GE.U32.AND P2, PT, R12, R4, PT ;  /* 0x000000040c00720c */ /* 0x000fe40003f46070 */
[----:B------:R-:W-:Y:S01]  /*19c0*/  LOP3.LUT R2, R127, R13, RZ, 0x3c, !PT ;  /* 0x0000000d7f027212 */ /* 0x000fe200078e3cff */
[C---:B------:R-:W-:Y:S02]  /*19d0*/  @!P0 IMAD R6, R10.reuse, R7, R6 ;  /* 0x000000070a068224 */ /* 0x040fe400078e0206 */
[----:B------:R-:W-:Y:S01]  /*19e0*/  @!P0 IMAD.WIDE.U32 R10, R10, R126, RZ ;  /* 0x0000007e0a0a8225 */ /* 0x000fe200078e00ff */
[----:B------:R-:W-:-:S02]  /*19f0*/  ISETP.GE.AND P4, PT, R2, RZ, PT ;  /* 0x000000ff0200720c */ /* 0x000fc40003f86270 */
[----:B------:R-:W-:Y:S01]  /*1a00*/  @!P5 IADD3 R0, R0, 0x1, RZ ;  /* 0x000000010000d810 */ /* 0x000fe20007ffe0ff */
[----:B------:R-:W-:Y:S01]  /*1a10*/  @P0 IMAD.WIDE.U32 R2, R8, R33, RZ ;  /* 0x0000002108020225 */ /* 0x000fe200078e00ff */
[----:B------:R-:W-:-:S03]  /*1a20*/  @!P0 MOV R2, R10 ;  /* 0x0000000a00028202 */ /* 0x000fc60000000f00 */
[----:B------:R-:W-:Y:S02]  /*1a30*/  @P0 IMAD R4, R9, R33, RZ ;  /* 0x0000002109040224 */ /* 0x000fe400078e02ff */
[----:B------:R-:W-:Y:S01]  /*1a40*/  @P2 VIADD R0, R0, 0x1 ;  /* 0x0000000100002836 */ /* 0x000fe20000000000 */
[----:B------:R1:W5:Y:S01]  /*1a50*/  LD.E.64 R32, desc[UR4][R168.64+0x58] ;  /* 0x00005804a8207980 */ /* 0x000362000c101b00 */
[----:B------:R-:W-:Y:S01]  /*1a60*/  @P0 IMAD.IADD R3, R3, 0x1, R4 ;  /* 0x0000000103030824 */ /* 0x000fe200078e0204 */
[----:B------:R-:W-:Y:S01]  /*1a70*/  IADD3 R2, P2, R244, R2, RZ ;  /* 0x00000002f4027210 */ /* 0x000fe20007f5e0ff */
[----:B------:R-:W-:Y:S02]  /*1a80*/  @!P0 IMAD.IADD R3, R11, 0x1, R6 ;  /* 0x000000010b038824 */ /* 0x000fe400078e0206 */
[----:B------:R-:W-:-:S03]  /*1a90*/  IMAD R12, R19, R127, RZ ;  /* 0x0000007f130c7224 */ /* 0x000fc600078e02ff */
[----:B------:R-:W-:Y:S01]  /*1aa0*/  IADD3.X R3, R36, R3, RZ, P2, !PT ;  /* 0x0000000324037210 */ /* 0x000fe200017fe4ff */
[----:B------:R-:W-:Y:S02]  /*1ab0*/  IMAD R12, R18, R29, R12 ;  /* 0x0000001d120c7224 */ /* 0x000fe400078e020c */
[----:B------:R-:W-:-:S03]  /*1ac0*/  IMAD.WIDE.U32 R18, R127, R18, R2 ;  /* 0x000000127f127225 */ /* 0x000fc600078e0002 */
[----:B------:R1:W5:Y:S01]  /*1ad0*/  LD.E.64 R2, desc[UR4][R168.64] ;  /* 0x00000004a8027980 */ /* 0x000362000c101b00 */
[----:B------:R-:W2:Y:S01]  /*1ae0*/  S2R R21, SR_CgaCtaId ;  /* 0x0000000000157919 */ /* 0x000ea20000008800 */
[----:B------:R-:W-:Y:S01]  /*1af0*/  @P1 IMAD.MOV.U32 R37, RZ, RZ, R14 ;  /* 0x000000ffff251224 */ /* 0x000fe200078e000e */
[----:B------:R-:W-:Y:S01]  /*1b00*/  SHF.R.S32.HI R39, RZ, 0x1f, R38 ;  /* 0x0000001fff277819 */ /* 0x000fe20000011426 */
[----:B------:R-:W-:Y:S01]  /*1b10*/  @!P1 IMAD.MOV.U32 R37, RZ, RZ, R16 ;  /* 0x000000ffff259224 */ /* 0x000fe200078e0010 */
[----:B------:R1:W-:Y:S01]  /*1b20*/  STL [R1+0x8c], R244 ;  /* 0x00008cf401007387 */ /* 0x0003e20000100800 */
[C---:B------:R-:W-:Y:S01]  /*1b30*/  VIADD R117, R244.reuse, 0x40 ;  /* 0x00000040f4757836 */ /* 0x040fe20000000000 */
[----:B------:R-:W-:Y:S01]  /*1b40*/  IADD3 R116, R244, 0x80, RZ ;  /* 0x00000080f4747810 */ /* 0x000fe20007ffe0ff */
[----:B------:R-:W-:Y:S01]  /*1b50*/  IMAD.WIDE R40, R124, 0x80, R38 ;  /* 0x000000807c287825 */ /* 0x000fe200078e0226 */
[----:B------:R1:W-:Y:S03]  /*1b60*/  STL [R1+0x148], R35 ;  /* 0x0001482301007387 */ /* 0x0003e60000100800 */
[----:B------:R-:W-:Y:S01]  /*1b70*/  VIADD R113, R244, 0xc0 ;  /* 0x000000c0f4717836 */ /* 0x000fe20000000000 */
[----:B------:R1:W-:Y:S04]  /*1b80*/  STL [R1+0x144], R37 ;  /* 0x0001442501007387 */ /* 0x0003e80000100800 */
[----:B------:R1:W-:Y:S04]  /*1b90*/  STL.64 [R1+0x90], R38 ;  /* 0x0000902601007387 */ /* 0x0003e80000100a00 */
[----:B------:R1:W-:Y:S04]  /*1ba0*/  STL [R1+0xac], R117 ;  /* 0x0000ac7501007387 */ /* 0x0003e80000100800 */
[----:B------:R1:W-:Y:S04]  /*1bb0*/  STL [R1+0xa8], R116 ;  /* 0x0000a87401007387 */ /* 0x0003e80000100800 */
[----:B------:R1:W-:Y:S04]  /*1bc0*/  STL.64 [R1+0x120], R40 ;  /* 0x0001202801007387 */ /* 0x0003e80000100a00 */
[----:B------:R1:W-:Y:S01]  /*1bd0*/  STL [R1+0xb0], R113 ;  /* 0x0000b07101007387 */ /* 0x0003e20000100800 */
[----:B------:R-:W-:-:S02]  /*1be0*/  ISETP.GE.AND P2, PT, R38, R22, PT ;  /* 0x000000162600720c */ /* 0x000fc40003f46270 */
[----:B------:R-:W-:Y:S01]  /*1bf0*/  ISETP.NE.AND P5, PT, R13, RZ, PT ;  /* 0x000000ff0d00720c */ /* 0x000fe20003fa5270 */
[--C-:B------:R-:W-:Y:S01]  /*1c00*/  @P0 IMAD.MOV.U32 R7, RZ, RZ, R9.reuse ;  /* 0x000000ffff070224 */ /* 0x100fe200078e0009 */
[----:B------:R-:W-:Y:S01]  /*1c10*/  MOV R5, 0x400 ;  /* 0x0000040000057802 */ /* 0x000fe20000000f00 */
[----:B------:R-:W-:Y:S01]  /*1c20*/  IMAD.MOV.U32 R26, RZ, RZ, R0 ;  /* 0x000000ffff1a7224 */ /* 0x000fe200078e0000 */
[-C--:B------:R-:W-:Y:S01]  /*1c30*/  @P0 MOV R6, R8.reuse ;  /* 0x0000000800060202 */ /* 0x080fe20000000f00 */
[----:B------:R-:W-:Y:S01]  /*1c40*/  @!P0 IMAD.MOV.U32 R7, RZ, RZ, R9 ;  /* 0x000000ffff078224 */ /* 0x000fe200078e0009 */
[----:B------:R-:W-:Y:S02]  /*1c50*/  @!P0 MOV R6, R8 ;  /* 0x0000000800068202 */ /* 0x000fe40000000f00 */
[----:B------:R-:W-:Y:S01]  /*1c60*/  IADD3 R20, P0, R244, R37, RZ ;  /* 0x00000025f4147210 */ /* 0x000fe20007f1e0ff */
[----:B------:R-:W-:Y:S01]  /*1c70*/  BSSY B0, `(.L_x_2272) ;  /* 0x000002f000007945 */ /* 0x000fe20003800000 */
[----:B--2---:R-:W-:Y:S01]  /*1c80*/  LEA R5, R21, R5, 0x18 ;  /* 0x0000000515057211 */ /* 0x004fe200078ec0ff */
[----:B------:R-:W-:Y:S01]  /*1c90*/  @!P4 IMAD.MOV R26, RZ, RZ, -R26 ;  /* 0x000000ffff1ac224 */ /* 0x000fe200078e0a1a */
[----:B------:R-:W-:Y:S01]  /*1ca0*/  IADD3 R4, R38, 0x60, RZ ;  /* 0x0000006026047810 */ /* 0x000fe20007ffe0ff */
[----:B------:R-:W-:Y:S01]  /*1cb0*/  IMAD.X R21, R36, 0x1, R35, P0 ;  /* 0x0000000124157824 */ /* 0x000fe200000e0623 */
[----:B------:R-:W-:-:S02]  /*1cc0*/  @!P5 LOP3.LUT R26, RZ, R13, RZ, 0x33, !PT ;  /* 0x0000000dff1ad212 */ /* 0x000fc400078e33ff */
[----:B------:R-:W-:Y:S02]  /*1cd0*/  LEA R224, R224, R5, 0x1 ;  /* 0x00000005e0e07211 */ /* 0x000fe400078e08ff */
[----:B------:R-:W-:Y:S01]  /*1ce0*/  IADD3 R13, R19, R12, RZ ;  /* 0x0000000c130d7210 */ /* 0x000fe20007ffe0ff */
[----:B------:R-:W-:Y:S06]  /*1cf0*/  @P2 BRA `(.L_x_2273) ;  /* 0x0000000000982947 */ /* 0x000fec0003800000 */
[-C--:B-----5:R-:W-:Y:S01]  /*1d00*/  ISETP.GE.AND P5, PT, R117, R229.reuse, PT ;  /* 0x000000e57500720c */ /* 0x0a0fe20003fa6270 */
[-C--:B------:R-:W-:Y:S01]  /*1d10*/  IMAD R0, R41, R6.reuse, RZ ;  /* 0x0000000629007224 */ /* 0x080fe200078e02ff */
[-C--:B------:R-:W-:Y:S01]  /*1d20*/  ISETP.GE.AND P6, PT, R244, R229.reuse, PT ;  /* 0x000000e5f400720c */ /* 0x080fe20003fc6270 */
[----:B------:R-:W-:Y:S01]  /*1d30*/  IMAD.MOV.U32 R12, RZ, RZ, R18 ;  /* 0x000000ffff0c7224 */ /* 0x000fe200078e0012 */
[----:B------:R-:W-:Y:S01]  /*1d40*/  ISETP.GE.AND P4, PT, R116, R229, PT ;  /* 0x000000e57400720c */ /* 0x000fe20003f86270 */
[C---:B------:R-:W-:Y:S02]  /*1d50*/  IMAD R0, R40.reuse, R7, R0 ;  /* 0x0000000728007224 */ /* 0x040fe400078e0200 */
[----:B------:R-:W-:-:S04]  /*1d60*/  IMAD.WIDE.U32 R10, R40, R6, R12 ;  /* 0x00000006280a7225 */ /* 0x000fc800078e000c */
[----:B------:R-:W-:Y:S02]  /*1d70*/  IMAD.IADD R0, R11, 0x1, R0 ;  /* 0x000000010b007824 */ /* 0x000fe400078e0200 */
[CC--:B------:R-:W-:Y:S02]  /*1d80*/  @!P5 LEA R14, P2, R10.reuse, R2.reuse, 0x1 ;  /* 0x000000020a0ed211 */ /* 0x0c0fe400078408ff */
[C---:B------:R-:W-:Y:S01]  /*1d90*/  @!P6 LEA R16, P0, R10.reuse, R2, 0x1 ;  /* 0x000000020a10e211 */ /* 0x040fe200078008ff */
[----:B------:R2:W-:Y:S01]  /*1da0*/  @P6 STS.128 [R224], RZ ;  /* 0x000000ffe0006388 */ /* 0x0005e20000000c00 */
[C-C-:B------:R-:W-:Y:S02]  /*1db0*/  @!P5 LEA.HI.X R15, R10.reuse, R3, R0.reuse, 0x1, P2 ;  /* 0x000000030a0fd211 */ /* 0x140fe400010f0c00 */
[----:B------:R-:W-:Y:S02]  /*1dc0*/  ISETP.GE.AND P2, PT, R113, R229, PT ;  /* 0x000000e57100720c */ /* 0x000fe40003f46270 */
[----:B------:R-:W-:-:S02]  /*1dd0*/  @!P6 LEA.HI.X R17, R10, R3, R0, 0x1, P0 ;  /* 0x000000030a11e211 */ /* 0x000fc400000f0c00 */
[----:B------:R-:W-:-:S03]  /*1de0*/  @!P4 LEA R8, P0, R10, R2, 0x1 ;  /* 0x000000020a08c211 */ /* 0x000fc600078008ff */
        /* <DEDUP_REMOVED lines=17> */
[----:B--2---:R-:W-:-:S04]  /*1f00*/  LEA R8, P0, R10, R2, 0x1 ;  /* 0x000000020a087211 */ /* 0x004fc800078008ff */
[----:B------:R-:W-:-:S05]  /*1f10*/  LEA.HI.X R9, R10, R3, R0, 0x1, P0 ;  /* 0x000000030a097211 */ /* 0x000fca00000f0c00 */
[----:B------:R-:W-:Y:S01]  /*1f20*/  @!PT LDS RZ, [RZ] ;  /* 0x00000000fffff984 */ /* 0x000fe20000000800 */
[----:B------:R-:W-:Y:S01]  /*1f30*/  @!PT LDS RZ, [RZ] ;  /* 0x00000000fffff984 */ /* 0x000fe20000000800 */
[----:B------:R-:W-:Y:S01]  /*1f40*/  @!PT LDS RZ, [RZ] ;  /* 0x00000000fffff984 */ /* 0x000fe20000000800 */
[----:B------:R3:W-:Y:S04]  /*1f50*/  LDGSTS.E.BYPASS.LTC128B.128 [R224+0xc000], desc[UR4][R8.64+0x180] ;  /* 0x0c00018008e07fae */ /* 0x0007e8000b901d44 */
.L_x_2273:
[----:B------:R-:W-:Y:S05]  /*1f60*/  BSYNC B0 ;  /* 0x0000000000007941 */ /* 0x000fea0003800000 */
.L_x_2272:
[----:B-1----:R-:W-:Y:S01]  /*1f70*/  SHF.R.S32.HI R35, RZ, 0x1f, R26 ;  /* 0x0000001fff237819 */ /* 0x002fe2000001141a */
[----:B-----5:R-:W-:Y:S01]  /*1f80*/  IMAD R0, R25, R26, RZ ;  /* 0x0000001a19007224 */ /* 0x020fe200078e02ff */
[----:B------:R-:W-:Y:S01]  /*1f90*/  ISETP.GE.AND P4, PT, R4, R22, PT ;  /* 0x000000160400720c */ /* 0x000fe20003f86270 */
[-C--:B------:R-:W-:Y:S01]  /*1fa0*/  IMAD R4, R235, R38.reuse, RZ ;  /* 0x00000026eb047224 */ /* 0x080fe200078e02ff */
[----:B------:R-:W-:Y:S01]  /*1fb0*/  IADD3 R97, R118, -0x1, RZ ;  /* 0xffffffff76617810 */ /* 0x000fe20007ffe0ff */
[----:B--23--:R-:W-:Y:S01]  /*1fc0*/  IMAD.WIDE.U32 R8, R234, R38, R20 ;  /* 0x00000026ea087225 */ /* 0x00cfe200078e0014 */
[----:B------:R-:W-:Y:S01]  /*1fd0*/  IADD3 R21, R38, 0x20, RZ ;  /* 0x0000002026157810 */ /* 0x000fe20007ffe0ff */
[----:B------:R-:W-:Y:S01]  /*1fe0*/  BSSY B0, `(.L_x_2274) ;  /* 0x000003e000007945 */ /* 0x000fe20003800000 */
[----:B------:R-:W-:Y:S01]  /*1ff0*/  SHF.L.U64.HI R111, R234, 0x6, R235 ;  /* 0x00000006ea6f7819 */ /* 0x000fe200000102eb */
[----:B------:R-:W-:Y:S01]  /*2000*/  IMAD.WIDE.U32 R10, R24, R26, RZ ;  /* 0x0000001a180a7225 */ /* 0x000fe200078e00ff */
[----:B------:R-:W-:-:S02]  /*2010*/  ISETP.GE.AND P0, PT, R21, R22, PT ;  /* 0x000000161500720c */ /* 0x000fc40003f06270 */
[----:B------:R-:W-:Y:S01]  /*2020*/  SHF.R.S32.HI R25, RZ, 0x1f, R97 ;  /* 0x0000001fff197819 */ /* 0x000fe20000011461 */
[----:B------:R-:W-:Y:S01]  /*2030*/  IMAD R0, R24, R35, R0 ;  /* 0x0000002318007224 */ /* 0x000fe200078e0200 */
[----:B------:R-:W-:Y:S01]  /*2040*/  IADD3 R114, P2, R8, R10, RZ ;  /* 0x0000000a08727210 */ /* 0x000fe20007f5e0ff */
[C---:B------:R-:W-:Y:S01]  /*2050*/  IMAD R4, R234.reuse, R39, R4 ;  /* 0x00000027ea047224 */ /* 0x040fe200078e0204 */
[----:B------:R1:W-:Y:S01]  /*2060*/  STL.64 [R1+0x138], R10 ;  /* 0x0001380a01007387 */ /* 0x0003e20000100a00 */
[----:B------:R-:W-:Y:S01]  /*2070*/  IMAD R20, R97, -0x40, R96 ;  /* 0xffffffc061147824 */ /* 0x000fe200078e0260 */
[----:B------:R-:W-:Y:S02]  /*2080*/  IADD3 R0, R11, R0, RZ ;  /* 0x000000000b007210 */ /* 0x000fe40007ffe0ff */
[----:B------:R-:W-:Y:S02]  /*2090*/  SHF.L.U32 R110, R234, 0x6, RZ ;  /* 0x00000006ea6e7819 */ /* 0x000fe400000006ff */
[----:B------:R-:W-:Y:S01]  /*20a0*/  IADD3.X R115, R0, R9, R4, P2, !PT ;  /* 0x0000000900737210 */ /* 0x000fe200017fe404 */
[----:B------:R2:W-:Y:S01]  /*20b0*/  STL [R1+0x150], R0 ;  /* 0x0001500001007387 */ /* 0x0005e20000100800 */
[----:B------:R-:W-:-:S02]  /*20c0*/  ISETP.GE.AND P5, PT, R38, R20, PT ;  /* 0x000000142600720c */ /* 0x000fc40003fa6270 */
[----:B------:R-:W-:Y:S01]  /*20d0*/  ISETP.GE.AND P6, PT, R21, R20, PT ;  /* 0x000000141500720c */ /* 0x000fe20003fc6270 */
[----:B------:R3:W-:Y:S01]  /*20e0*/  STL.64 [R1+0xe8], R114 ;  /* 0x0000e87201007387 */ /* 0x0007e20000100a00 */
[----:B-1----:R-:W-:-:S04]  /*20f0*/  IMAD.WIDE.U32 R10, R97, R110, R114 ;  /* 0x0000006e610a7225 */ /* 0x002fc800078e0072 */
[----:B--2---:R-:W-:-:S04]  /*2100*/  IMAD R0, R111, R97, RZ ;  /* 0x000000616f007224 */ /* 0x004fc800078e02ff */
[----:B------:R-:W-:Y:S01]  /*2110*/  IMAD R22, R25, R110, R0 ;  /* 0x0000006e19167224 */ /* 0x000fe200078e0200 */
[----:B------:R-:W-:Y:S06]  /*2120*/  @P0 BRA `(.L_x_2275) ;  /* 0x0000000000a40947 */ /* 0x000fec0003800000 */
[----:B------:R-:W-:Y:S01]  /*2130*/  IADD3 R0, P0, R40, 0x20, RZ ;  /* 0x0000002028007810 */ /* 0x000fe20007f1e0ff */
[----:B------:R-:W-:Y:S01]  /*2140*/  IMAD.MOV.U32 R8, RZ, RZ, R18 ;  /* 0x000000ffff087224 */ /* 0x000fe200078e0012 */
[----:B------:R-:W-:Y:S01]  /*2150*/  ISETP.GE.AND P2, PT, R244, R229, PT ;  /* 0x000000e5f400720c */ /* 0x000fe20003f46270 */
[----:B------:R-:W-:Y:S02]  /*2160*/  IMAD.MOV.U32 R9, RZ, RZ, R13 ;  /* 0x000000ffff097224 */ /* 0x000fe400078e000d */
[----:B------:R-:W-:Y:S02]  /*2170*/  IMAD.X R4, RZ, RZ, R41, P0 ;  /* 0x000000ffff047224 */ /* 0x000fe400000e0629 */
[----:B------:R-:W-:-:S04]  /*2180*/  IMAD.WIDE.U32 R8, R6, R0, R8 ;  /* 0x0000000006087225 */ /* 0x000fc800078e0008 */
[----:B------:R-:W-:-:S04]  /*2190*/  IMAD R4, R4, R6, RZ ;  /* 0x0000000604047224 */ /* 0x000fc800078e02ff */
[----:B------:R-:W-:Y:S01]  /*21a0*/  IMAD R0, R7, R0, R4 ;  /* 0x0000000007007224 */ /* 0x000fe200078e0204 */
[----:B------:R-:W-:Y:S01]  /*21b0*/  @!P2 LEA R14, P0, R8, R2, 0x1 ;  /* 0x00000002080ea211 */ /* 0x000fe200078008ff */
[----:B------:R1:W-:Y:S02]  /*21c0*/  @P2 STS.128 [R224+0x1000], RZ ;  /* 0x001000ffe0002388 */ /* 0x0003e40000000c00 */
[----:B------:R-:W-:-:S05]  /*21d0*/  IMAD.IADD R0, R9, 0x1, R0 ;  /* 0x0000000109007824 */ /* 0x000fca00078e0200 */
[----:B------:R-:W-:Y:S02]  /*21e0*/  @!P2 LEA.HI.X R15, R8, R3, R0, 0x1, P0 ;  /* 0x00000003080fa211 */ /* 0x000fe400000f0c00 */
[----:B------:R-:W-:-:S03]  /*21f0*/  ISETP.GE.AND P0, PT, R117, R229, PT ;  /* 0x000000e57500720c */ /* 0x000fc60003f06270 */
[----:B------:R-:W-:Y:S01]  /*2200*/  @!PT LDS RZ, [RZ] ;  /* 0x00000000fffff984 */ /* 0x000fe20000000800 */
[----:B------:R-:W-:Y:S01]  /*2210*/  @!PT LDS RZ, [RZ] ;  /* 0x00000000fffff984 */ /* 0x000fe20000000800 */
[----:B------:R-:W-:Y:S01]  /*2220*/  @!PT LDS RZ, [RZ] ;  /* 0x00000000fffff984 */ /* 0x000fe20000000800 */
[----:B------:R2:W-:Y:S10]  /*2230*/  @!P2 LDGSTS.E.BYPASS.LTC128B.128 [R224+0x1000], desc[UR4][R14.64] ;  /* 0x010000000ee0afae */ /* 0x0005f4000b901d44 */
[----:B------:R1:W-:Y:S01]  /*2240*/  @P0 STS.128 [R224+0x5000], RZ ;  /* 0x005000ffe0000388 */ /* 0x0003e20000000c00 */
[----:B--2---:R-:W-:-:S04]  /*2250*/  @!P0 LEA R14, P2, R8, R2, 0x1 ;  /* 0x00000002080e8211 */ /* 0x004fc800078408ff */
        /* <DEDUP_REMOVED lines=15> */
[----:B------:R-:W-:Y:S05]  /*2350*/  @P0 BRA `(.L_x_2275) ;  /* 0x0000000000180947 */ /* 0x000fea0003800000 */
[----:B-1----:R-:W-:-:S04]  /*2360*/  LEA R14, P0, R8, R2, 0x1 ;  /* 0x00000002080e7211 */ /* 0x002fc800078008ff */
[----:B------:R-:W-:-:S05]  /*2370*/  LEA.HI.X R15, R8, R3, R0, 0x1, P0 ;  /* 0x00000003080f7211 */ /* 0x000fca00000f0c00 */
[----:B------:R-:W-:Y:S01]  /*2380*/  @!PT LDS RZ, [RZ] ;  /* 0x00000000fffff984 */ /* 0x000fe20000000800 */
[----:B------:R-:W-:Y:S01]  /*2390*/  @!PT LDS RZ, [RZ] ;  /* 0x00000000fffff984 */ /* 0x000fe20000000800 */
[----:B------:R-:W-:Y:S01]  /*23a0*/  @!PT LDS RZ, [RZ] ;  /* 0x00000000fffff984 */ /* 0x000fe20000000800 */
[----:B------:R2:W-:Y:S04]  /*23b0*/  LDGSTS.E.BYPASS.LTC128B.128 [R224+0xd000], desc[UR4][R14.64+0x180] ;  /* 0x0d0001800ee07fae */ /* 0x0005e8000b901d44 */
.L_x_2275:
[----:B------:R-:W-:Y:S05]  /*23c0*/  BSYNC B0 ;  /* 0x0000000000007941 */ /* 0x000fea0003800000 */
.L_x_2274:
[----:B------:R-:W-:Y:S04]  /*23d0*/  BSSY B0, `(.L_x_2276) ;  /* 0x000002b000007945 */ /* 0x000fe80003800000 */
[----:B------:R-:W-:Y:S05]  /*23e0*/  @P3 BRA `(.L_x_2277) ;  /* 0x0000000000a43947 */ /* 0x000fea0003800000 */
[----:B------:R-:W-:Y:S01]  /*23f0*/  IADD3 R0, P2, R40, 0x40, RZ ;  /* 0x0000004028007810 */ /* 0x000fe20007f5e0ff */
[----:B------:R-:W-:Y:S01]  /*2400*/  IMAD.MOV.U32 R8, RZ, RZ, R18 ;  /* 0x000000ffff087224 */ /* 0x000fe200078e0012 */
[-C--:B------:R-:W-:Y:S01]  /*2410*/  ISETP.GE.AND P0, PT, R244, R229.reuse, PT ;  /* 0x000000e5f400720c */ /* 0x080fe20003f06270 */
[----:B------:R-:W-:Y:S01]  /*2420*/  IMAD.MOV.U32 R9, RZ, RZ, R13 ;  /* 0x000000ffff097224 */ /* 0x000fe200078e000d */
[----:B------:R-:W-:Y:S01]  /*2430*/  ISETP.GE.AND P3, PT, R117, R229, PT ;  /* 0x000000e57500720c */ /* 0x000fe20003f66270 */
[----:B------:R-:W-:Y:S02]  /*2440*/  IMAD.X R4, RZ, RZ, R41, P2 ;  /* 0x000000ffff047224 */ /* 0x000fe400010e0629 */
[----:B------:R-:W-:-:S04]  /*2450*/  IMAD.WIDE.U32 R8, R6, R0, R8 ;  /* 0x0000000006087225 */ /* 0x000fc800078e0008 */
[----:B------:R-:W-:-:S04]  /*2460*/  IMAD R4, R4, R6, RZ ;  /* 0x0000000604047224 */ /* 0x000fc800078e02ff */
[----:B------:R-:W-:Y:S01]  /*2470*/  IMAD R0, R7, R0, R4 ;  /* 0x0000000007007224 */ /* 0x000fe200078e0204 */
[----:B-12---:R-:W-:Y:S01]  /*2480*/  @!P0 LEA R14, P2, R8, R2, 0x1 ;  /* 0x00000002080e8211 */ /* 0x006fe200078408ff */
[----:B------:R4:W-:Y:S02]  /*2490*/  @P0 STS.128 [R224+0x2000], RZ ;  /* 0x002000ffe0000388 */ /* 0x0009e40000000c00 */
[----:B------:R-:W-:-:S05]  /*24a0*/  IMAD.IADD R0, R9, 0x1, R0 ;  /* 0x0000000109007824 */ /* 0x000fca00078e0200 */
[----:B------:R-:W-:Y:S02]  /*24b0*/  @!P0 LEA.HI.X R15, R8, R3, R0, 0x1, P2 ;  /* 0x00000003080f8211 */ /* 0x000fe400010f0c00 */
[----:B------:R-:W-:-:S03]  /*24c0*/  ISETP.GE.AND P2, PT, R116, R229, PT ;  /* 0x000000e57400720c */ /* 0x000fc60003f46270 */
[----:B------:R-:W-:Y:S01]  /*24d0*/  @!PT LDS RZ, [RZ] ;  /* 0x00000000fffff984 */ /* 0x000fe20000000800 */
[----:B------:R-:W-:Y:S01]  /*24e0*/  @!PT LDS RZ, [RZ] ;  /* 0x00000000fffff984 */ /* 0x000fe20000000800 */
[----:B------:R-:W-:Y:S01]  /*24f0*/  @!PT LDS RZ, [RZ] ;  /* 0x00000000fffff984 */ /* 0x000fe20000000800 */
[----:B------:R1:W-:Y:S01]  /*2500*/  @!P0 LDGSTS.E.BYPASS.LTC128B.128 [R224+0x2000], desc[UR4][R14.64] ;  /* 0x020000000ee08fae */ /* 0x0003e2000b901d44 */
[----:B------:R-:W-:-:S03]  /*2510*/  @!P3 LEA R16, P0, R8, R2, 0x1 ;  /* 0x000000020810b211 */ /* 0x000fc600078008ff */
[----:B------:R4:W-:Y:S01]  /*2520*/  @P3 STS.128 [R224+0x6000], RZ ;  /* 0x006000ffe0003388 */ /* 0x0009e20000000c00 */
[----:B------:R-:W-:-:S05]  /*2530*/  @!P3 LEA.HI.X R17, R8, R3, R0, 0x1, P0 ;  /* 0x000000030811b211 */ /* 0x000fca00000f0c00 */
[----:B------:R-:W-:Y:S01]  /*2540*/  @!PT LDS RZ, [RZ] ;  /* 0x00000000fffff984 */ /* 0x000fe20000000800 */
[----:B------:R-:W-:Y:S01]  /*2550*/  @!PT LDS RZ, [RZ] ;  /* 0x00000000fffff984 */ /* 0x000fe20000000800 */
[----:B------:R-:W-:Y:S01]  /*2560*/  @!PT LDS RZ, [RZ] ;  /* 0x00000000fffff984 */ /* 0x000fe20000000800 */
[----:B------:R4:W-:Y:S04]  /*2570*/  @!P3 LDGSTS.E.BYPASS.LTC128B.128 [R224+0x6000], desc[UR4][R16.64+0x80] ;  /* 0x0600008010e0bfae */ /* 0x0009e8000b901d44 */
[----:B------:R4:W-:Y:S01]  /*2580*/  @P2 STS.128 [R224+0xa000], RZ ;  /* 0x00a000ffe0002388 */ /* 0x0009e20000000c00 */
[----:B-1----:R-:W-:-:S04]  /*2590*/  @!P2 LEA R14, P0, R8, R2, 0x1 ;  /* 0x00000002080ea211 */ /* 0x002fc800078008ff */
        /* <DEDUP_REMOVED lines=8> */
[----:B----4-:R-:W-:-:S04]  /*2620*/  LEA R14, P0, R8, R2, 0x1 ;  /* 0x00000002080e7211 */ /* 0x010fc800078008ff */
[----:B------:R-:W-:-:S05]  /*2630*/  LEA.HI.X R15, R8, R3, R0, 0x1, P0 ;  /* 0x00000003080f7211 */ /* 0x000fca00000f0c00 */
[----:B------:R-:W-:Y:S01]  /*2640*/  @!PT LDS RZ, [RZ] ;  /* 0x00000000fffff984 */ /* 0x000fe20000000800 */
[----:B------:R-:W-:Y:S01]  /*2650*/  @!PT LDS RZ, [RZ] ;  /* 0x00000000fffff984 */ /* 0x000fe20000000800 */
[----:B------:R-:W-:Y:S01]  /*2660*/  @!PT LDS RZ, [RZ] ;  /* 0x00000000fffff984 */ /* 0x000fe20000000800 */
[----:B------:R1:W-:Y:S04]  /*2670*/  LDGSTS.E.BYPASS.LTC128B.128 [R224+0xe000], desc[UR4][R14.64+0x180] ;  /* 0x0e0001800ee07fae */ /* 0x0003e8000b901d44 */
.L_x_2277:
[----:B------:R-:W-:Y:S05]  /*2680*/  BSYNC B0 ;  /* 0x0000000000007941 */ /* 0x000fea0003800000 */
.L_x_2276:
[----:B------:R-:W-:Y:S04]  /*2690*/  BSSY B0, `(.L_x_2278) ;  /* 0x000002a000007945 */ /* 0x000fe80003800000 */
[----:B------:R-:W-:Y:S05]  /*26a0*/  @P4 BRA `(.L_x_2279) ;  /* 0x0000000000a04947 */ /* 0x000fea0003800000 */
[----:B------:R-:W-:Y:S01]  /*26b0*/  IADD3 R0, P0, R40, 0x60, RZ ;  /* 0x0000006028007810 */ /* 0x000fe20007f1e0ff */
[----:B------:R-:W-:Y:S01]  /*26c0*/  IMAD.MOV.U32 R12, RZ, RZ, R18 ;  /* 0x000000ffff0c7224 */ /* 0x000fe200078e0012 */
[-C--:B------:R-:W-:Y:S02]  /*26d0*/  ISETP.GE.AND P2, PT, R244, R229.reuse, PT ;  /* 0x000000e5f400720c */ /* 0x080fe40003f46270 */
[-C--:B------:R-:W-:Y:S01]  /*26e0*/  ISETP.GE.AND P4, PT, R117, R229.reuse, PT ;  /* 0x000000e57500720c */ /* 0x080fe20003f86270 */
[----:B------:R-:W-:Y:S01]  /*26f0*/  IMAD.X R4, RZ, RZ, R41, P0 ;  /* 0x000000ffff047224 */ /* 0x000fe200000e0629 */
[----:B------:R-:W-:Y:S01]  /*2700*/  ISETP.GE.AND P3, PT, R116, R229, PT ;  /* 0x000000e57400720c */ /* 0x000fe20003f66270 */
[----:B------:R-:W-:-:S04]  /*2710*/  IMAD.WIDE.U32 R12, R6, R0, R12 ;  /* 0x00000000060c7225 */ /* 0x000fc800078e000c */
[----:B------:R-:W-:-:S04]  /*2720*/  IMAD R4, R4, R6, RZ ;  /* 0x0000000604047224 */ /* 0x000fc800078e02ff */
[----:B------:R-:W-:Y:S01]  /*2730*/  IMAD R0, R7, R0, R4 ;  /* 0x0000000007007224 */ /* 0x000fe200078e0204 */
[----:B------:R-:W-:Y:S01]  /*2740*/  @!P2 LEA R6, P0, R12, R2, 0x1 ;  /* 0x000000020c06a211 */ /* 0x000fe200078008ff */
[----:B------:R1:W-:Y:S02]  /*2750*/  @P2 STS.128 [R224+0x3000], RZ ;  /* 0x003000ffe0002388 */ /* 0x0003e40000000c00 */
[----:B------:R-:W-:-:S05]  /*2760*/  IMAD.IADD R0, R13, 0x1, R0 ;  /* 0x000000010d007824 */ /* 0x000fca00078e0200 */
[C---:B------:R-:W-:Y:S02]  /*2770*/  @!P2 LEA.HI.X R7, R12.reuse, R3, R0, 0x1, P0 ;  /* 0x000000030c07a211 */ /* 0x040fe400000f0c00 */
[----:B------:R-:W-:-:S03]  /*2780*/  @!P4 LEA R8, P0, R12, R2, 0x1 ;  /* 0x000000020c08c211 */ /* 0x000fc600078008ff */
[----:B------:R-:W-:Y:S01]  /*2790*/  @!PT LDS RZ, [RZ] ;  /* 0x00000000fffff984 */ /* 0x000fe20000000800 */
[----:B------:R-:W-:Y:S01]  /*27a0*/  @!PT LDS RZ, [RZ] ;  /* 0x00000000fffff984 */ /* 0x000fe20000000800 */
[----:B------:R-:W-:Y:S01]  /*27b0*/  @!PT LDS RZ, [RZ] ;  /* 0x00000000fffff984 */ /* 0x000fe20000000800 */
[----:B------:R5:W-:Y:S01]  /*27c0*/  @!P2 LDGSTS.E.BYPASS.LTC128B.128 [R224+0x3000], desc[UR4][R6.64] ;  /* 0x0300000006e0afae */ /* 0x000be2000b901d44 */
[C---:B------:R-:W-:Y:S02]  /*27d0*/  @!P4 LEA.HI.X R9, R12.reuse, R3, R0, 0x1, P0 ;  /* 0x000000030c09c211 */ /* 0x040fe400000f0c00 */
[----:B------:R-:W-:Y:S01]  /*27e0*/  ISETP.GE.AND P0, PT, R113, R229, PT ;  /* 0x000000e57100720c */ /* 0x000fe20003f06270 */
[----:B------:R1:W-:Y:S04]  /*27f0*/  @P4 STS.128 [R224+0x7000], RZ ;  /* 0x007000ffe0004388 */ /* 0x0003e80000000c00 */
        /* <DEDUP_REMOVED lines=13> */
[----:B------:R-:W-:-:S04]  /*28d0*/  LEA R2, P0, R12, R2, 0x1 ;  /* 0x000000020c027211 */ /* 0x000fc800078008ff */
[----:B------:R-:W-:-:S05]  /*28e0*/  LEA.HI.X R3, R12, R3, R0, 0x1, P0 ;  /* 0x000000030c037211 */ /* 0x000fca00000f0c00 */
[----:B------:R-:W-:Y:S01]  /*28f0*/  @!PT LDS RZ, [RZ] ;  /* 0x00000000fffff984 */ /* 0x000fe20000000800 */
[----:B------:R-:W-:Y:S01]  /*2900*/  @!PT LDS RZ, [RZ] ;  /* 0x00000000fffff984 */ /* 0x000fe20000000800 */
[----:B------:R-:W-:Y:S01]  /*2910*/  @!PT LDS RZ, [RZ] ;  /* 0x00000000fffff984 */ /* 0x000fe20000000800 */
[----:B------:R1:W-:Y:S04]  /*2920*/  LDGSTS.E.BYPASS.LTC128B.128 [R224+0xf000], desc[UR4][R2.64+0x180] ;  /* 0x0f00018002e07fae */ /* 0x0003e8000b901d44 */
.L_x_2279:
[----:B------:R-:W-:Y:S05]  /*2930*/  BSYNC B0 ;  /* 0x0000000000007941 */ /* 0x000fea0003800000 */
.L_x_2278:
[----:B------:R-:W-:Y:S01]  /*2940*/  BSSY B0, `(.L_x_2280) ;  /* 0x0000026000007945 */ /* 0x000fe20003800000 */
[C---:B------:R-:W-:Y:S01]  /*2950*/  SHF.L.U64.HI R239, R234.reuse, 0x5, R235 ;  /* 0x00000005eaef7819 */ /* 0x040fe200000102eb */
[----:B------:R-:W-:Y:S01]  /*2960*/  IMAD.SHL.U32 R238, R234, 0x20, RZ ;  /* 0x00000020eaee7824 */ /* 0x000fe200078e00ff */
[----:B------:R-:W-:Y:S01]  /*2970*/  IADD3 R4, R11, R22, RZ ;  /* 0x000000160b047210 */ /* 0x000fe20007ffe0ff */
[----:B------:R-:W-:Y:S06]  /*2980*/  @P5 BRA `(.L_x_2281) ;  /* 0x0000000000845947 */ /* 0x000fec0003800000 */
[-C--:B------:R-:W-:Y:S02]  /*2990*/  ISETP.GE.AND P4, PT, R117, R229.reuse, PT ;  /* 0x000000e57500720c */ /* 0x080fe40003f86270 */
[-C--:B------:R-:W-:Y:S02]  /*29a0*/  ISETP.GE.AND P5, PT, R244, R229.reuse, PT ;  /* 0x000000e5f400720c */ /* 0x080fe40003fa6270 */
[----:B------:R-:W-:-:S09]  /*29b0*/  ISETP.GE.AND P3, PT, R116, R229, PT ;  /* 0x000000e57400720c */ /* 0x000fd20003f66270 */
[CC--:B-1----:R-:W-:Y:S02]  /*29c0*/  @!P4 LEA R6, P0, R10.reuse, R246.reuse, 0x1 ;  /* 0x000000f60a06c211 */ /* 0x0c2fe400078008ff */
[CC--:B------:R-:W-:Y:S01]  /*29d0*/  @!P5 LEA R8, P2, R10.reuse, R246.reuse, 0x1 ;  /* 0x000000f60a08d211 */ /* 0x0c0fe200078408ff */
[----:B------:R1:W-:Y:S01]  /*29e0*/  @P5 STS.128 [R224+0x10000], RZ ;  /* 0x010000ffe0005388 */ /* 0x0003e20000000c00 */
[C-C-:B------:R-:W-:Y:S02]  /*29f0*/  @!P4 LEA.HI.X R7, R10.reuse, R247, R4.reuse, 0x1, P0 ;  /* 0x000000f70a07c211 */ /* 0x140fe400000f0c04 */
[----:B------:R-:W-:Y:S02]  /*2a00*/  ISETP.GE.AND P0, PT, R113, R229, PT ;  /* 0x000000e57100720c */ /* 0x000fe40003f06270 */
[C---:B------:R-:W-:Y:S02]  /*2a10*/  @!P5 LEA.HI.X R9, R10.reuse, R247, R4, 0x1, P2 ;  /* 0x000000f70a09d211 */ /* 0x040fe400010f0c04 */
[----:B------:R-:W-:-:S03]  /*2a20*/  @!P3 LEA R2, P2, R10, R246, 0x1 ;  /* 0x000000f60a02b211 */ /* 0x000fc600078408ff */
        /* <DEDUP_REMOVED lines=23> */
.L_x_2281:
[----:B------:R-:W-:Y:S05]  /*2ba0*/  BSYNC B0 ;  /* 0x0000000000007941 */ /* 0x000fea0003800000 */
.L_x_2280:
[----:B------:R-:W-:Y:S04]  /*2bb0*/  BSSY B0, `(.L_x_2282) ;  /* 0x0000024000007945 */ /* 0x000fe80003800000 */
[----:B------:R-:W-:Y:S05]  /*2bc0*/  @P6 BRA `(.L_x_2283) ;  /* 0x0000000000886947 */ /* 0x000fea0003800000 */
[-C--:B------:R-:W-:Y:S02]  /*2bd0*/  ISETP.GE.AND P6, PT, R244, R229.reuse, PT ;  /* 0x000000e5f400720c */ /* 0x080fe40003fc6270 */
[-C--:B------:R-:W-:Y:S02]  /*2be0*/  ISETP.GE.AND P5, PT, R117, R229.reuse, PT ;  /* 0x000000e57500720c */ /* 0x080fe40003fa6270 */
[-C--:B------:R-:W-:Y:S02]  /*2bf0*/  ISETP.GE.AND P4, PT, R116, R229.reuse, PT ;  /* 0x000000e57400720c */ /* 0x080fe40003f86270 */
[----:B------:R-:W-:Y:S02]  /*2c00*/  ISETP.GE.AND P2, PT, R113, R229, PT ;  /* 0x000000e57100720c */ /* 0x000fe40003f46270 */
[----:B------:R-:W-:-:S05]  /*2c10*/  IADD3 R0, P0, R238, R10, RZ ;  /* 0x0000000aee007210 */ /* 0x000fca0007f1e0ff */
[----:B------:R-:W-:Y:S01]  /*2c20*/  IMAD.X R4, R239, 0x1, R4, P0 ;  /* 0x00000001ef047824 */ /* 0x000fe200000e0604 */
[CC--:B------:R-:W-:Y:S01]  /*2c30*/  @!P6 LEA R10, P3, R0.reuse, R246.reuse, 0x1 ;  /* 0x000000f6000ae211 */ /* 0x0c0fe200078608ff */
[----:B------:R2:W-:Y:S01]  /*2c40*/  @P6 STS.128 [R224+0x11000], RZ ;  /* 0x011000ffe0006388 */ /* 0x0005e20000000c00 */
[CC--:B-1----:R-:W-:Y:S02]  /*2c50*/  @!P5 LEA R8, P0, R0.reuse, R246.reuse, 0x1 ;  /* 0x000000f60008d211 */ /* 0x0c2fe400078008ff */
[CCC-:B------:R-:W-:Y:S02]  /*2c60*/  @!P6 LEA.HI.X R11, R0.reuse, R247.reuse, R4.reuse, 0x1, P3 ;  /* 0x000000f7000be211 */ /* 0x1c0fe400018f0c04 */
[CC--:B------:R-:W-:Y:S02]  /*2c70*/  @!P4 LEA R6, P3, R0.reuse, R246.reuse, 0x1 ;  /* 0x000000f60006c211 */ /* 0x0c0fe400078608ff */
[C---:B------:R-:W-:Y:S01]  /*2c80*/  @!P5 LEA.HI.X R9, R0.reuse, R247, R4, 0x1, P0 ;  /* 0x000000f70009d211 */ /* 0x040fe200000f0c04 */
[----:B------:R-:W-:Y:S01]  /*2c90*/  @!PT LDS RZ, [RZ] ;  /* 0x00000000fffff984 */ /* 0x000fe20000000800 */
[----:B------:R-:W-:Y:S01]  /*2ca0*/  @!PT LDS RZ, [RZ] ;  /* 0x00000000fffff984 */ /* 0x000fe20000000800 */
[----:B------:R-:W-:Y:S01]  /*2cb0*/  @!PT LDS RZ, [RZ] ;  /* 0x00000000fffff984 */ /* 0x000fe20000000800 */
[----:B------:R2:W-:Y:S01]  /*2cc0*/  @!P6 LDGSTS.E.BYPASS.LTC128B.128 [R224+0x11000], desc[UR4][R10.64] ;  /* 0x110000000ae0efae */ /* 0x0005e2000b901d44 */
[----:B------:R-:W-:-:S02]  /*2cd0*/  @!P2 LEA R2, P0, R0, R246, 0x1 ;  /* 0x000000f60002a211 */ /* 0x000fc400078008ff */
[CCC-:B------:R-:W-:Y:S01]  /*2ce0*/  @!P4 LEA.HI.X R7, R0.reuse, R247.reuse, R4.reuse, 0x1, P3 ;  /* 0x000000f70007c211 */ /* 0x1c0fe200018f0c04 */
        /* <DEDUP_REMOVED lines=15> */
[----:B------:R2:W-:Y:S02]  /*2de0*/  @!P2 LDGSTS.E.BYPASS.LTC128B.128 [R224+0x17000], desc[UR4][R2.64+0x180] ;  /* 0x1700018002e0afae */ /* 0x0005e4000b901d44 */
.L_x_2283:
[----:B------:R-:W-:Y:S05]  /*2df0*/  BSYNC B0 ;  /* 0x0000000000007941 */ /* 0x000fea0003800000 */
.L_x_2282:
[----:B-12---:R-:W2:Y:S01]  /*2e00*/  LD.E.64 R8, desc[UR4][R168.64+0x1b8] ;  /* 0x0001b804a8087980 */ /* 0x006ea2000c101b00 */
[----:B------:R-:W-:Y:S01]  /*2e10*/  LEA.HI R7, R28, R107, RZ, 0x4 ;  /* 0x0000006b1c077211 */ /* 0x000fe200078f20ff */
[----:B------:R-:W-:Y:S01]  /*2e20*/  @!P1 IMAD R3, R237, R23, RZ ;  /* 0x00000017ed039224 */ /* 0x000fe200078e02ff */
[----:B------:R-:W-:Y:S01]  /*2e30*/  @!P1 SHF.R.S32.HI R2, RZ, 0x1f, R23 ;  /* 0x0000001fff029819 */ /* 0x000fe20000011417 */
[----:B------:R-:W0:Y:S01]  /*2e40*/  LDGDEPBAR ;  /* 0x00000000000079af */ /* 0x000e220000000000 */
[----:B------:R-:W-:Y:S02]  /*2e50*/  LOP3.LUT R0, R7, 0xfffffff0, RZ, 0xc0, !PT ;  /* 0xfffffff007007812 */ /* 0x000fe400078ec0ff */
[----:B------:R-:W-:Y:S01]  /*2e60*/  SHF.L.U32 R11, R38, 0x3, RZ ;  /* 0x00000003260b7819 */ /* 0x000fe200000006ff */
[----:B------:R1:W5:Y:S02]  /*2e70*/  LD.E R227, desc[UR4][R168.64+0x184] ;  /* 0x00018404a8e37980 */ /* 0x000364000c101900 */
[----:B------:R-:W-:Y:S01]  /*2e80*/  IMAD.IADD R0, R107, 0x1, -R0 ;  /* 0x000000016b007824 */ /* 0x000fe200078e0a00 */
[----:B------:R-:W-:Y:S01]  /*2e90*/  SHF.R.S32.HI R4, RZ, 0x4, R7 ;  /* 0x00000004ff047819 */ /* 0x000fe20000011407 */
[----:B------:R1:W5:Y:S03]  /*2ea0*/  LD.E R100, desc[UR4][R168.64+0x188] ;  /* 0x00018804a8647980 */ /* 0x000366000c101900 */
[----:B----4-:R-:W-:-:S02]  /*2eb0*/  SHF.R.S32.HI R17, RZ, 0x1f, R0 ;  /* 0x0000001fff117819 */ /* 0x010fc40000011400 */
[----:B------:R-:W-:Y:S02]  /*2ec0*/  LEA.HI R7, R7, R4, RZ, 0x1 ;  /* 0x0000000407077211 */ /* 0x000fe400078f08ff */
[----:B------:R-:W-:Y:S02]  /*2ed0*/  LEA.HI R17, R17, R0, RZ, 0x3 ;  /* 0x0000000011117211 */ /* 0x000fe400078f18ff */
[----:B--2---:R-:W-:-:S04]  /*2ee0*/  ISETP.NE.U32.AND P0, PT, R8, RZ, PT ;  /* 0x000000ff0800720c */ /* 0x004fc80003f05070 */
[----:B------:R-:W-:-:S13]  /*2ef0*/  ISETP.NE.AND.EX P0, PT, R9, RZ, PT, P0 ;  /* 0x000000ff0900720c */ /* 0x000fda0003f05300 */
[----:B------:R-:W2:Y:S01]  /*2f00*/  @P0 LD.E.64 R12, desc[UR4][R168.64+0x1c0] ;  /* 0x0001c004a80c0980 */ /* 0x000ea2000c101b00 */
[----:B------:R-:W-:Y:S01]  /*2f10*/  LOP3.LUT R10, R7, 0xfffffffe, RZ, 0xc0, !PT ;  /* 0xfffffffe070a7812 */ /* 0x000fe200078ec0ff */
[C---:B------:R-:W-:Y:S01]  /*2f20*/  @!P1 IMAD R6, R236.reuse, R2, R3 ;  /* 0x00000002ec069224 */ /* 0x040fe200078e0203 */
[----:B------:R-:W-:Y:S01]  /*2f30*/  LOP3.LUT R7, R17, 0xfffffff8, RZ, 0xc0, !PT ;  /* 0xfffffff811077812 */ /* 0x000fe200078ec0ff */
[----:B------:R-:W-:Y:S01]  /*2f40*/  @!P1 IMAD.WIDE.U32 R2, R236, R23, RZ ;  /* 0x00000017ec029225 */ /* 0x000fe200078e00ff */
[----:B------:R-:W-:Y:S01]  /*2f50*/  IADD3 R16, R4, -R10, RZ ;  /* 0x8000000a04107210 */ /* 0x000fe20007ffe0ff */
[----:B------:R1:W5:Y:S01]  /*2f60*/  @P0 LD.E R99, desc[UR4][R168.64+0xd8] ;  /* 0x0000d804a8630980 */ /* 0x000362000c101900 */
[----:B------:R-:W-:Y:S01]  /*2f70*/  @!P1 SHF.R.S32.HI R4, RZ, 0x1f, R126 ;  /* 0x0000001fff049819 */ /* 0x000fe2000001147e */
[----:B------:R-:W-:Y:S01]  /*2f80*/  IMAD.IADD R24, R0, 0x1, -R7 ;  /* 0x0000000100187824 */ /* 0x000fe200078e0a07 */
[----:B------:R-:W-:Y:S01]  /*2f90*/  @P0 MOV R28, R127 ;  /* 0x0000007f001c0202 */ /* 0x000fe20000000f00 */
[----:B------:R-:W-:Y:S01]  /*2fa0*/  IMAD.SHL.U32 R0, R34, 0x40, RZ ;  /* 0x0000004022007824 */ /* 0x000fe200078e00ff */
[-C--:B------:R-:W-:Y:S01]  /*2fb0*/  ISETP.GE.AND P3, PT, R38, R20.reuse, PT ;  /* 0x000000142600720c */ /* 0x080fe20003f66270 */
[----:B------:R-:W-:Y:S01]  /*2fc0*/  @!P1 IMAD.IADD R3, R3, 0x1, R6 ;  /* 0x0000000103039824 */ /* 0x000fe200078e0206 */
[----:B------:R-:W-:Y:S01]  /*2fd0*/  ISETP.GE.AND P6, PT, R21, R20, PT ;  /* 0x000000141500720c */ /* 0x000fe20003fc6270 */
[----:B------:R-:W-:Y:S01]  /*2fe0*/  @P1 IMAD.IADD R6, R23, 0x1, R27 ;  /* 0x0000000117061824 */ /* 0x000fe200078e021b */
[----:B------:R-:W-:Y:S01]  /*2ff0*/  LOP3.LUT R0, R0, 0x1c0, RZ, 0xc0, !PT ;  /* 0x000001c000007812 */ /* 0x000fe200078ec0ff */
[----:B------:R-:W-:Y:S01]  /*3000*/  @!P1 IMAD R10, R31, R126, RZ ;  /* 0x0000007e1f0a9224 */ /* 0x000fe200078e02ff */
[----:B------:R-:W-:Y:S01]  /*3010*/  SHF.R.S32.HI R109, RZ, 0x5, R105 ;  /* 0x00000005ff6d7819 */ /* 0x000fe20000011469 */
[----:B------:R-:W-:-:S02]  /*3020*/  @P1 IMAD R15, R237, R6, RZ ;  /* 0x00000006ed0f1224 */ /* 0x000fc400078e02ff */
[----:B------:R-:W-:Y:S01]  /*3030*/  @!P1 IMAD R14, R30, R4, R10 ;  /* 0x000000041e0e9224 */ /* 0x000fe200078e020a */
[----:B------:R-:W-:Y:S01]  /*3040*/  LOP3.LUT R4, R0, 0x8, R11, 0xf8, !PT ;  /* 0x0000000800047812 */ /* 0x000fe200078ef80b */
[----:B------:R-:W-:Y:S01]  /*3050*/  @P1 IMAD.WIDE.U32 R6, R236, R6, RZ ;  /* 0x00000006ec061225 */ /* 0x000fe200078e00ff */
[----:B------:R-:W-:Y:S02]  /*3060*/  SHF.R.U32.HI R0, RZ, 0x3, R0 ;  /* 0x00000003ff007819 */ /* 0x000fe40000011600 */
[----:B------:R-:W-:Y:S01]  /*3070*/  @P0 SHF.R.S32.HI R11, RZ, 0x1f, R126 ;  /* 0x0000001fff0b0819 */ /* 0x000fe2000001147e */
[----:B------:R-:W-:Y:S01]  /*3080*/  @!P1 IMAD.WIDE.U32 R2, R126, R30, R2 ;  /* 0x0000001e7e029225 */ /* 0x000fe200078e0002 */
[----:B------:R-:W-:Y:S02]  /*3090*/  LOP3.LUT R10, R4, R0, RZ, 0x3c, !PT ;  /* 0x00000000040a7212 */ /* 0x000fe400078e3cff */
[----:B------:R-:W-:Y:S01]  /*30a0*/  SHF.L.U32 R0, R24, 0x6, RZ ;  /* 0x0000000618007819 */ /* 0x000fe200000006ff */
[----:B------:R-:W-:-:S02]  /*30b0*/  @P1 IMAD.MOV.U32 R19, RZ, RZ, R6 ;  /* 0x000000ffff131224 */ /* 0x000fc400078e0006 */
[----:B------:R-:W-:Y:S01]  /*30c0*/  @!P1 IMAD.MOV.U32 R19, RZ, RZ, R2 ;  /* 0x000000ffff139224 */ /* 0x000fe200078e0002 */
[----:B------:R-:W-:Y:S01]  /*30d0*/  LOP3.LUT R0, R0, 0x1c0, RZ, 0xc0, !PT ;  /* 0x000001c000007812 */ /* 0x000fe200078ec0ff */
[----:B------:R-:W-:Y:S02]  /*30e0*/  @P1 IMAD.IADD R18, R7, 0x1, R15 ;  /* 0x0000000107121824 */ /* 0x000fe400078e020f */
[----:B------:R-:W-:Y:S01]  /*30f0*/  @!P1 IMAD.IADD R18, R3, 0x1, R14 ;  /* 0x0000000103129824 */ /* 0x000fe200078e020e */
[----:B------:R-:W-:Y:S01]  /*3100*/  SHF.L.U32 R3, R16, 0x3, RZ ;  /* 0x0000000310037819 */ /* 0x000fe200000006ff */
[----:B------:R-:W-:Y:S01]  /*3110*/  IMAD R7, R237, R38, RZ ;  /* 0x00000026ed077224 */ /* 0x000fe200078e02ff */
[----:B------:R-:W-:Y:S01]  /*3120*/  IADD3 R2, P1, R244, R19, RZ ;  /* 0x00000013f4027210 */ /* 0x000fe20007f3e0ff */
[----:B------:R-:W-:Y:S01]  /*3130*/  IMAD.WIDE.U32 R20, R32, R26, RZ ;  /* 0x0000001a20147225 */ /* 0x000fe200078e00ff */
[----:B------:R-:W-:Y:S01]  /*3140*/  LOP3.LUT R6, R0, 0x8, R3, 0xf8, !PT ;  /* 0x0000000800067812 */ /* 0x000fe200078ef803 */
[----:B------:R4:W-:Y:S01]  /*3150*/  STL [R1+0x140], R18 ;  /* 0x0001401201007387 */ /* 0x0009e20000100800 */
[----:B------:R-:W-:Y:S01]  /*3160*/  SHF.R.U32.HI R4, RZ, 0x3, R0 ;  /* 0x00000003ff047819 */ /* 0x000fe20000011600 */
[----:B------:R-:W-:-:S02]  /*3170*/  IMAD.X R3, R36, 0x1, R18, P1 ;  /* 0x0000000124037824 */ /* 0x000fc400008e0612 */
[----:B------:R-:W-:Y:S01]  /*3180*/  IMAD R14, R236, R39, R7 ;  /* 0x00000027ec0e7224 */ /* 0x000fe200078e0207 */
[----:B------:R-:W-:Y:S01]  /*3190*/  LOP3.LUT R15, R6, R4, RZ, 0x3c, !PT ;  /* 0x00000004060f7212 */ /* 0x000fe200078e3cff */
[----:B------:R-:W-:Y:S01]  /*31a0*/  IMAD.WIDE.U32 R6, R236, R38, R2 ;  /* 0x00000026ec067225 */ /* 0x000fe200078e0002 */
[----:B------:R3:W-:Y:S03]  /*31b0*/  STL [R1+0x12c], R19 ;  /* 0x00012c1301007387 */ /* 0x0007e60000100800 */
[----:B------:R-:W-:Y:S01]  /*31c0*/  IMAD R0, R16, 0x200, R10 ;  /* 0x0000020010007824 */ /* 0x000fe200078e020a */
[----:B------:R-:W-:Y:S01]  /*31d0*/  STL.64 [R1+0x130], R20 ;  /* 0x0001301401007387 */ /* 0x000fe20000100a00 */
[----:B------:R-:W-:-:S04]  /*31e0*/  IMAD R2, R33, R26, RZ ;  /* 0x0000001a21027224 */ /* 0x000fc800078e02ff */
[----:B------:R-:W-:-:S05]  /*31f0*/  IMAD R4, R32, R35, R2 ;  /* 0x0000002320047224 */ /* 0x000fca00078e0202 */
[----:B------:R-:W-:Y:S02]  /*3200*/  IADD3 R4, R21, R4, RZ ;  /* 0x0000000415047210 */ /* 0x000fe40007ffe0ff */
[----:B----4-:R-:W-:-:S03]  /*3210*/  IADD3 R18, P2, R20, R6, RZ ;  /* 0x0000000614127210 */ /* 0x010fc60007f5e0ff */
[----:B------:R4:W-:Y:S01]  /*3220*/  STL [R1+0x14c], R4 ;  /* 0x00014c0401007387 */ /* 0x0009e20000100800 */
[----:B---3--:R-:W-:-:S05]  /*3230*/  IADD3.X R19, R4, R7, R14, P2, !PT ;  /* 0x0000000704137210 */ /* 0x008fca00017fe40e */
[----:B------:R1:W-:Y:S01]  /*3240*/  STL.64 [R1+0xf8], R18 ;  /* 0x0000f81201007387 */ /* 0x0003e20000100a00 */
[----:B------:R-:W-:Y:S02]  /*3250*/  IMAD R170, R0, 0x2, R5 ;  /* 0x0000000200aa7824 */ /* 0x000fe400078e0205 */
[----:B--2---:R-:W-:Y:S02]  /*3260*/  @P0 IMAD R10, R13, R126, RZ ;  /* 0x0000007e0d0a0224 */ /* 0x004fe400078e02ff */
[----:B------:R-:W-:-:S04]  /*3270*/  @P0 IMAD.WIDE.U32 R2, R126, R12, R28 ;  /* 0x0000000c7e020225 */ /* 0x000fc800078e001c */
[----:B------:R-:W-:Y:S01]  /*3280*/  @P0 IMAD R10, R12, R11, R10 ;  /* 0x0000000b0c0a0224 */ /* 0x000fe200078e020a */
[----:B------:R-:W-:Y:S01]  /*3290*/  @P0 LEA R8, P1, R2, R8, 0x2 ;  /* 0x0000000802080211 */ /* 0x000fe200078210ff */
[----:B------:R-:W-:Y:S01]  /*32a0*/  IMAD.SHL.U32 R11, R17, 0x40, RZ ;  /* 0x00000040110b7824 */ /* 0x000fe200078e00ff */
[C---:B------:R-:W-:Y:S01]  /*32b0*/  SHF.L.U64.HI R12, R236.reuse, 0x6, R237 ;  /* 0x00000006ec0c7819 */ /* 0x040fe200000102ed */
[----:B------:R-:W-:Y:S02]  /*32c0*/  @P0 IMAD.IADD R10, R3, 0x1, R10 ;  /* 0x00000001030a0824 */ /* 0x000fe400078e020a */
[----:B------:R-:W-:Y:S01]  /*32d0*/  IMAD.SHL.U32 R13, R236, 0x40, RZ ;  /* 0x00000040ec0d7824 */ /* 0x000fe200078e00ff */
[----:B----4-:R-:W-:Y:S01]  /*32e0*/  LOP3.LUT R4, R15, 0xfffffe00, R11, 0xf8, !PT ;  /* 0xfffffe000f047812 */ /* 0x010fe200078ef80b */
[----:B------:R-:W-:Y:S01]  /*32f0*/  IMAD R3, R12, R97, RZ ;  /* 0x000000610c037224 */ /* 0x000fe200078e02ff */
[----:B------:R-:W-:Y:S01]  /*3300*/  @P0 LEA.HI.X R9, R2, R9, R10, 0x2, P1 ;  /* 0x0000000902090211 */ /* 0x000fe200008f140a */
[----:B------:R-:W-:-:S04]  /*3310*/  IMAD.WIDE.U32 R6, R97, R13, R18 ;  /* 0x0000000d61067225 */ /* 0x000fc800078e0012 */
[----:B------:R1:W5:Y:S01]  /*3320*/  @P0 LD.E R101, desc[UR4][R8.64] ;  /* 0x0000000408650980 */ /* 0x000362000c101900 */
[----:B------:R-:W-:-:S04]  /*3330*/  DEPBAR.LE SB0, 0x0 ;  /* 0x000080000000791a */ /* 0x000fc80000000000 */
[----:B------:R-:W-:Y:S05]  /*3340*/  WARPSYNC.ALL ;  /* 0x0000000000007948 */ /* 0x000fea0003800000 */
[----:B------:R-:W-:Y:S01]  /*3350*/  BAR.SYNC.DEFER_BLOCKING 0x0 ;  /* 0x0000000000007b1d */ /* 0x000fe20000010000 */
[----:B------:R-:W-:Y:S02]  /*3360*/  IMAD R3, R25, R13, R3 ;  /* 0x0000000d19037224 */ /* 0x000fe400078e0203 */
[----:B------:R-:W-:-:S03]  /*3370*/  IMAD R2, R109, 0x400, R4 ;  /* 0x000004006d027824 */ /* 0x000fc600078e0204 */
[----:B------:R-:W-:Y:S01]  /*3380*/  BSSY B0, `(.L_x_2284) ;  /* 0x000002b000007945 */ /* 0x000fe20003800000 */
[----:B------:R2:W-:Y:S04]  /*3390*/  @P3 STS.128 [R224+0x18000], RZ ;  /* 0x018000ffe0003388 */ /* 0x0005e80000000c00 */
[----:B------:R2:W-:Y:S04]  /*33a0*/  @P3 STS.128 [R224+0x1a000], RZ ;  /* 0x01a000ffe0003388 */ /* 0x0005e80000000c00 */
[----:B------:R2:W-:Y:S04]  /*33b0*/  @P3 STS.128 [R224+0x1c000], RZ ;  /* 0x01c000ffe0003388 */ /* 0x0005e80000000c00 */
[----:B------:R2:W-:Y:S01]  /*33c0*/  @P3 STS.128 [R224+0x1e000], RZ ;  /* 0x01e000ffe0003388 */ /* 0x0005e20000000c00 */
[----:B------:R-:W-:Y:S01]  /*33d0*/  SHF.L.U64.HI R13, R236, 0x5, R237 ;  /* 0x00000005ec0d7819 */ /* 0x000fe200000102ed */
[----:B------:R-:W-:Y:S01]  /*33e0*/  IMAD R201, R2, 0x2, R5 ;  /* 0x0000000202c97824 */ /* 0x000fe200078e0205 */
[----:B------:R-:W-:-:S02]  /*33f0*/  SHF.L.U32 R12, R236, 0x5, RZ ;  /* 0x00000005ec0c7819 */ /* 0x000fc400000006ff */
        /* <DEDUP_REMOVED lines=29> */
[----:B---3--:R-:W-:-:S04]  /*35d0*/  LEA R2, P1, R6, R248, 0x1 ;  /* 0x000000f806027211 */ /* 0x008fc800078208ff */
[----:B------:R-:W-:-:S05]  /*35e0*/  LEA.HI.X R3, R6, R249, R0, 0x1, P1 ;  /* 0x000000f906037211 */ /* 0x000fca00008f0c00 */
[----:B------:R-:W-:Y:S01]  /*35f0*/  @!PT LDS RZ, [RZ] ;  /* 0x00000000fffff984 */ /* 0x000fe20000000800 */
[----:B------:R-:W-:Y:S01]  /*3600*/  @!PT LDS RZ, [RZ] ;  /* 0x00000000fffff984 */ /* 0x000fe20000000800 */
[----:B------:R-:W-:Y:S01]  /*3610*/  @!PT LDS RZ, [RZ] ;  /* 0x00000000fffff984 */ /* 0x000fe20000000800 */
[----:B------:R4:W-:Y:S04]  /*3620*/  LDGSTS.E.BYPASS.LTC128B.128 [R224+0x1e000], desc[UR4][R2.64+0x180] ;  /* 0x1e00018002e07fae */ /* 0x0009e8000b901d44 */
.L_x_2285:
[----:B------:R-:W-:Y:S05]  /*3630*/  BSYNC B0 ;  /* 0x0000000000007941 */ /* 0x000fea0003800000 */
.L_x_2284:
[----:B------:R1:W-:Y:S01]  /*3640*/  @P6 STS.128 [R224+0x19000], RZ ;  /* 0x019000ffe0006388 */ /* 0x0003e20000000c00 */
[----:B------:R-:W-:Y:S03]  /*3650*/  BSSY B0, `(.L_x_2286) ;  /* 0x0000028000007945 */ /* 0x000fe60003800000 */
[----:B------:R1:W-:Y:S04]  /*3660*/  @P6 STS.128 [R224+0x1b000], RZ ;  /* 0x01b000ffe0006388 */ /* 0x0003e80000000c00 */
[----:B------:R1:W-:Y:S04]  /*3670*/  @P6 STS.128 [R224+0x1d000], RZ ;  /* 0x01d000ffe0006388 */ /* 0x0003e80000000c00 */
[----:B------:R1:W-:Y:S01]  /*3680*/  @P6 STS.128 [R224+0x1f000], RZ ;  /* 0x01f000ffe0006388 */ /* 0x0003e20000000c00 */
[----:B------:R-:W-:Y:S05]  /*3690*/  @P6 BRA `(.L_x_2287) ;  /* 0x00000000008c6947 */ /* 0x000fea0003800000 */
[-C--:B------:R-:W-:Y:S02]  /*36a0*/  ISETP.GE.AND P6, PT, R244, R229.reuse, PT ;  /* 0x000000e5f400720c */ /* 0x080fe40003fc6270 */
[-C--:B------:R-:W-:Y:S02]  /*36b0*/  ISETP.GE.AND P5, PT, R117, R229.reuse, PT ;  /* 0x000000e57500720c */ /* 0x080fe40003fa6270 */
[----:B------:R-:W-:Y:S02]  /*36c0*/  IADD3 R6, P1, R12, R6, RZ ;  /* 0x000000060c067210 */ /* 0x000fe40007f3e0ff */
[----:B------:R-:W-:-:S03]  /*36d0*/  ISETP.GE.AND P3, PT, R116, R229, PT ;  /* 0x000000e57400720c */ /* 0x000fc60003f66270 */
[----:B------:R-:W-:-:S04]  /*36e0*/  IMAD.X R0, R13, 0x1, R0, P1 ;  /* 0x000000010d007824 */ /* 0x000fc800008e0600 */
[CC--:B---3--:R-:W-:Y:S01]  /*36f0*/  @!P6 LEA R10, P1, R6.reuse, R248.reuse, 0x1 ;  /* 0x000000f8060ae211 */ /* 0x0c8fe200078208ff */
[----:B------:R3:W-:Y:S01]  /*3700*/  @P6 STS.128 [R224+0x19000], RZ ;  /* 0x019000ffe0006388 */ /* 0x0007e20000000c00 */
[CC--:B-1----:R-:W-:Y:S02]  /*3710*/  @!P5 LEA R8, P4, R6.reuse, R248.reuse, 0x1 ;  /* 0x000000f80608d211 */ /* 0x0c2fe400078808ff */
[C-C-:B------:R-:W-:Y:S02]  /*3720*/  @!P6 LEA.HI.X R11, R6.reuse, R249, R0.reuse, 0x1, P1 ;  /* 0x000000f9060be211 */ /* 0x140fe400008f0c00 */
[----:B------:R-:W-:Y:S02]  /*3730*/  ISETP.GE.AND P1, PT, R113, R229, PT ;  /* 0x000000e57100720c */ /* 0x000fe40003f26270 */
[C---:B----4-:R-:W-:Y:S01]  /*3740*/  @!P3 LEA R2, P2, R6.reuse, R248, 0x1 ;  /* 0x000000f80602b211 */ /* 0x050fe200078408ff */
[----:B------:R-:W-:Y:S01]  /*3750*/  @!PT LDS RZ, [RZ] ;  /* 0x00000000fffff984 */ /* 0x000fe20000000800 */
[----:B------:R-:W-:Y:S01]  /*3760*/  @!PT LDS RZ, [RZ] ;  /* 0x00000000fffff984 */ /* 0x000fe20000000800 */
[----:B------:R-:W-:Y:S01]  /*3770*/  @!PT LDS RZ, [RZ] ;  /* 0x00000000fffff984 */ /* 0x000fe20000000800 */
[----:B------:R3:W-:Y:S01]  /*3780*/  @!P6 LDGSTS.E.BYPASS.LTC128B.128 [R224+0x19000], desc[UR4][R10.64] ;  /* 0x190000000ae0efae */ /* 0x0007e2000b901d44 */
[----:B------:R-:W-:-:S02]  /*3790*/  @!P5 LEA.HI.X R9, R6, R249, R0, 0x1, P4 ;  /* 0x000000f90609d211 */ /* 0x000fc400020f0c00 */
        /* <DEDUP_REMOVED lines=19> */
.L_x_2287:
[----:B------:R-:W-:Y:S05]  /*38d0*/  BSYNC B0 ;  /* 0x0000000000007941 */ /* 0x000fea0003800000 */
.L_x_2286:
[----:B-1-3--:R-:W-:Y:S01]  /*38e0*/  LDSM.16.M88.4 R8, [R201] ;  /* 0x00000000c908783b */ /* 0x00afe20000000200 */
[----:B------:R-:W-:Y:S01]  /*38f0*/  R2P PR, R34, 0x6 ;  /* 0x0000000622007804 */ /* 0x000fe20000000000 */
[----:B----4-:R-:W-:Y:S01]  /*3900*/  IMAD.MOV.U32 R3, RZ, RZ, 0x10 ;  /* 0x00000010ff037424 */ /* 0x010fe200078e00ff */
[----:B------:R-:W-:Y:S01]  /*3910*/  LOP3.LUT P3, RZ, R24, 0x2, RZ, 0xc0, !PT ;  /* 0x0000000218ff7812 */ /* 0x000fe2000786c0ff */
[----:B------:R-:W1:Y:S01]  /*3920*/  LDSM.16.M88.4 R20, [R170+0x10000] ;  /* 0x01000000aa14783b */ /* 0x000e620000000200 */
[C---:B------:R-:W-:Y:S01]  /*3930*/  VIADD R0, R170.reuse, 0x10000 ;  /* 0x00010000aa007836 */ /* 0x040fe20000000000 */
[----:B------:R-:W-:Y:S01]  /*3940*/  SHF.R.S32.HI R7, RZ, 0x1f, R105 ;  /* 0x0000001fff077819 */ /* 0x000fe20000011469 */
[----:B------:R-:W-:Y:S01]  /*3950*/  VIADD R206, R170, 0x10020 ;  /* 0x00010020aace7836 */ /* 0x000fe20000000000 */
[----:B------:R-:W3:Y:S01]  /*3960*/  LDSM.16.M88.4 R12, [R170+0x10800] ;  /* 0x01080000aa0c783b */ /* 0x000ee20000000200 */
[----:B------:R-:W-:Y:S01]  /*3970*/  SEL R3, R3, 0xfffffff0, !P3 ;  /* 0xfffffff003037807 */ /* 0x000fe20005800000 */
[----:B------:R-:W-:Y:S01]  /*3980*/  IMAD.MOV.U32 R2, RZ, RZ, 0x40 ;  /* 0x00000040ff027424 */ /* 0x000fe200078e00ff */
[----:B------:R-:W-:Y:S01]  /*3990*/  LEA.HI R7, R7, R109, RZ, 0x3 ;  /* 0x0000006d07077211 */ /* 0x000fe200078f18ff */
[----:B------:R-:W4:Y:S01]  /*39a0*/  LDSM.16.M88.4 R28, [R170+0x11000] ;  /* 0x01100000aa1c783b */ /* 0x000f220000000200 */
[-C--:B------:R-:W-:Y:S01]  /*39b0*/  LEA R202, R3, R201.reuse, 0x1 ;  /* 0x000000c903ca7211 */ /* 0x080fe200078e08ff */
[----:B------:R-:W-:Y:S01]  /*39c0*/  @P1 VIADD R206, R0, 0xffffffe0 ;  /* 0xffffffe000ce1836 */ /* 0x000fe20000000000 */
[----:B------:R-:W-:Y:S01]  /*39d0*/  LOP3.LUT P1, RZ, R24, 0x4, RZ, 0xc0, !PT ;  /* 0x0000000418ff7812 */ /* 0x000fe2000782c0ff */
[----:B------:R-:W2:Y:S01]  /*39e0*/  LDSM.16.M88.4 R52, [R170+0x11800] ;  /* 0x01180000aa34783b */ /* 0x000ea20000000200 */
[----:B------:R-:W-:Y:S01]  /*39f0*/  IMAD.MOV.U32 R0, RZ, RZ, 0x20 ;  /* 0x00000020ff007424 */ /* 0x000fe200078e00ff */
[----:B------:R-:W-:Y:S01]  /*3a00*/  SEL R2, R2, 0xffffffc0, !P2 ;  /* 0xffffffc002027807 */ /* 0x000fe20005000000 */
[----:B------:R-:W-:Y:S01]  /*3a10*/  IMAD.MOV.U32 R135, RZ, RZ, R97 ;  /* 0x000000ffff877224 */ /* 0x000fe200078e0061 */
[----:B------:R-:W-:Y:S01]  /*3a20*/  LDSM.16.M88.4 R16, [R202] ;  /* 0x00000000ca10783b */ /* 0x000fe20000000200 */
[----:B------:R-:W-:Y:S01]  /*3a30*/  LOP3.LUT R7, R7, 0xffffff8, RZ, 0xc0, !PT ;  /* 0x0ffffff807077812 */ /* 0x000fe200078ec0ff */
[----:B------:R-:W-:Y:S01]  /*3a40*/  BSSY B1, `(.L_x_2288) ;  /* 0x0000154000017945 */ /* 0x000fe20003800000 */
[----:B------:R-:W-:Y:S01]  /*3a50*/  SEL R0, R0, 0xffffffe0, !P1 ;  /* 0xffffffe000007807 */ /* 0x000fe20004800000 */
[----:B------:R-:W2:Y:S01]  /*3a60*/  LDSM.16.M88.4 R48, [R206] ;  /* 0x00000000ce30783b */ /* 0x000ea20000000200 */
[----:B------:R-:W-:Y:S01]  /*3a70*/  IMAD.IADD R200, R170, 0x1, R2 ;  /* 0x00000001aac87824 */ /* 0x000fe200078e0202 */
[----:B------:R-:W-:Y:S01]  /*3a80*/  IADD3 R250, R123, 0x646e171e, RZ ;  /* 0x646e171e7bfa7810 */ /* 0x000fe20007ffe0ff */
[----:B------:R-:W-:Y:S01]  /*3a90*/  IMAD.IADD R199, R2, 0x1, R206 ;  /* 0x0000000102c77824 */ /* 0x000fe200078e02ce */
[----:B------:R-:W2:Y:S01]  /*3aa0*/  LDSM.16.M88.4 R40, [R206+0x800] ;  /* 0x00080000ce28783b */ /* 0x000ea20000000200 */
[C---:B------:R-:W-:Y:S01]  /*3ab0*/  LEA R204, R0.reuse, R201, 0x1 ;  /* 0x000000c900cc7211 */ /* 0x040fe200078e08ff */
[----:B------:R-:W-:Y:S01]  /*3ac0*/  IMAD R203, R0, 0x2, R202 ;  /* 0x0000000200cb7824 */ /* 0x000fe200078e02ca */
[----:B------:R-:W-:Y:S01]  /*3ad0*/  SHF.R.S32.HI R2, RZ, 0x1f, R98 ;  /* 0x0000001fff027819 */ /* 0x000fe20000011462 */
[----:B------:R-:W2:Y:S01]  /*3ae0*/  LDSM.16.M88.4 R60, [R206+0x1000] ;  /* 0x00100000ce3c783b */ /* 0x000ea20000000200 */
[----:B------:R-:W-:Y:S01]  /*3af0*/  ISETP.GT.AND P6, PT, R135, R120, PT ;  /* 0x000000788700720c */ /* 0x000fe20003fc4270 */
[----:B------:R-:W-:Y:S01]  /*3b00*/  IMAD.MOV.U32 R226, RZ, RZ, RZ ;  /* 0x000000ffffe27224 */ /* 0x000fe200078e00ff */
[----:B------:R-:W-:Y:S01]  /*3b10*/  LEA.HI R2, R2, R98, RZ, 0x2 ;  /* 0x0000006202027211 */ /* 0x000fe200078f10ff */
[----:B------:R-:W2:Y:S01]  /*3b20*/  LDSM.16.M88.4 R72, [R206+0x1800] ;  /* 0x00180000ce48783b */ /* 0x000ea20000000200 */
[----:B------:R-:W-:Y:S01]  /*3b30*/  SHF.L.U32 R107, R107, 0x1, RZ ;  /* 0x000000016b6b7819 */ /* 0x000fe200000006ff */
[----:B------:R-:W-:Y:S01]  /*3b40*/  VIADD R252, R122, 0xb54cda56 ;  /* 0xb54cda567afc7836 */ /* 0x000fe20000000000 */
[----:B------:R-:W-:Y:S01]  /*3b50*/  LOP3.LUT R6, R2, 0x7ffffffc, RZ, 0xc0, !PT ;  /* 0x7ffffffc02067812 */ /* 0x000fe200078ec0ff */
[----:B------:R-:W-:Y:S01]  /*3b60*/  LDSM.16.M88.4 R84, [R200+0x10000] ;  /* 0x01000000c854783b */ /* 0x000fe20000000200 */
[C---:B------:R-:W-:Y:S01]  /*3b70*/  VIADD R221, R206.reuse, 0x800 ;  /* 0x00000800cedd7836 */ /* 0x040fe20000000000 */
[C---:B------:R-:W-:Y:S01]  /*3b80*/  IADD3 R220, R206.reuse, 0x1000, RZ ;  /* 0x00001000cedc7810 */ /* 0x040fe20007ffe0ff */
[C---:B------:R-:W-:Y:S01]  /*3b90*/  VIADD R219, R206.reuse, 0x1800 ;  /* 0x00001800cedb7836 */ /* 0x040fe20000000000 */
[C---:B-1----:R-:W-:Y:S01]  /*3ba0*/  HMMA.16816.F32 R44, R8.reuse, R20, RZ ;  /* 0x00000014082c723c */ /* 0x042fe200000018ff */
[----:B------:R-:W-:Y:S01]  /*3bb0*/  LDSM.16.M88.4 R76, [R200+0x10800] ;  /* 0x01080000c84c783b */ /* 0x000fe20000000200 */
[C---:B------:R-:W-:Y:S01]  /*3bc0*/  VIADD R218, R206.reuse, 0x2000 ;  /* 0x00002000ceda7836 */ /* 0x040fe20000000000 */
[C---:B------:R-:W-:Y:S01]  /*3bd0*/  IADD3 R217, R206.reuse, 0x2800, RZ ;  /* 0x00002800ced97810 */ /* 0x040fe20007ffe0ff */
[C---:B------:R-:W-:Y:S01]  /*3be0*/  VIADD R216, R206.reuse, 0x3000 ;  /* 0x00003000ced87836 */ /* 0x040fe20000000000 */
[----:B------:R-:W-:Y:S01]  /*3bf0*/  LDSM.16.M88.4 R68, [R200+0x11000] ;  /* 0x01100000c844783b */ /* 0x000fe20000000200 */
[C---:B------:R-:W-:Y:S01]  /*3c00*/  HMMA.16816.F32 R36, R8.reuse, R22, RZ ;  /* 0x000000160824723c */ /* 0x040fe200000018ff */
[C---:B------:R-:W-:Y:S01]  /*3c10*/  VIADD R215, R206.reuse, 0x3800 ;  /* 0x00003800ced77836 */ /* 0x040fe20000000000 */
[C---:B------:R-:W-:Y:S01]  /*3c20*/  IADD3 R214, R206.reuse, 0x4000, RZ ;  /* 0x00004000ced67810 */ /* 0x040fe20007ffe0ff */
[----:B------:R-:W-:Y:S01]  /*3c30*/  LDSM.16.M88.4 R88, [R199] ;  /* 0x00000000c758783b */ /* 0x000fe20000000200 */
[C---:B------:R-:W-:Y:S01]  /*3c40*/  VIADD R213, R206.reuse, 0x4800 ;  /* 0x00004800ced57836 */ /* 0x040fe20000000000 */
[C---:B------:R-:W-:Y:S01]  /*3c50*/  IADD3 R211, R206.reuse, 0x5800, RZ ;  /* 0x00005800ced37810 */ /* 0x040fe20007ffe0ff */
[C---:B---3--:R-:W-:Y:S01]  /*3c60*/  HMMA.16816.F32 R32, R8.reuse, R12, RZ ;  /* 0x0000000c0820723c */ /* 0x048fe200000018ff */
[----:B------:R-:W-:Y:S01]  /*3c70*/  LDSM.16.M88.4 R80, [R199+0x800] ;  /* 0x00080000c750783b */ /* 0x000fe20000000200 */
[C---:B------:R-:W-:Y:S01]  /*3c80*/  VIADD R212, R206.reuse, 0x5000 ;  /* 0x00005000ced47836 */ /* 0x040fe20000000000 */
[C---:B------:R-:W-:Y:S01]  /*3c90*/  IADD3 R208, R206.reuse, 0x7000, RZ ;  /* 0x00007000ced07810 */ /* 0x040fe20007ffe0ff */
[C---:B------:R-:W-:Y:S01]  /*3ca0*/  VIADD R210, R206.reuse, 0x6000 ;  /* 0x00006000ced27836 */ /* 0x040fe20000000000 */
[----:B------:R-:W-:Y:S01]  /*3cb0*/  LDSM.16.M88.4 R92, [R170+0x16800] ;  /* 0x01680000aa5c783b */ /* 0x000fe20000000200 */
[----:B------:R-:W-:Y:S01]  /*3cc0*/  HMMA.16816.F32 R24, R8, R14, RZ ;  /* 0x0000000e0818723c */ /* 0x000fe200000018ff */
[----:B------:R-:W-:-:S02]  /*3cd0*/  VIADD R209, R206, 0x6800 ;  /* 0x00006800ced17836 */ /* 0x000fc40000000000 */
[----:B------:R-:W1:Y:S01]  /*3ce0*/  LDSM.16.M88.4 R12, [R204] ;  /* 0x00000000cc0c783b */ /* 0x000e620000000200 */
[----:B------:R-:W-:Y:S02]  /*3cf0*/  VIADD R207, R206, 0x7800 ;  /* 0x00007800cecf7836 */ /* 0x000fe40000000000 */
[C---:B----4-:R-:W-:Y:S01]  /*3d00*/  HMMA.16816.F32 R20, R8.reuse, R28, RZ ;  /* 0x0000001c0814723c */ /* 0x050fe200000018ff */
[----:B------:R-:W0:Y:S04]  /*3d10*/  LDGDEPBAR ;  /* 0x00000000000079af */ /* 0x000e280000000000 */
[----:B------:R-:W-:Y:S01]  /*3d20*/  STL [R1+0x8], R250 ;  /* 0x000008fa01007387 */ /* 0x000fe20000100800 */
[C---:B--2---:R-:W-:Y:S06]  /*3d30*/  HMMA.16816.F32 R64, R8.reuse, R52, RZ ;  /* 0x000000340840723c */ /* 0x044fec00000018ff */
[C---:B------:R-:W-:Y:S06]  /*3d40*/  HMMA.16816.F32 R56, R8.reuse, R30, RZ ;  /* 0x0000001e0838723c */ /* 0x040fec00000018ff */
[----:B------:R-:W-:Y:S06]  /*3d50*/  HMMA.16816.F32 R52, R8, R54, RZ ;  /* 0x000000360834723c */ /* 0x000fec00000018ff */
[C---:B------:R-:W-:Y:S06]  /*3d60*/  HMMA.16816.F32 R44, R16.reuse, R48, R44 ;  /* 0x00000030102c723c */ /* 0x040fec000000182c */
[C---:B------:R-:W-:Y:S06]  /*3d70*/  HMMA.16816.F32 R48, R16.reuse, R50, R36 ;  /* 0x000000321030723c */ /* 0x040fec0000001824 */
[C---:B------:R-:W-:Y:S01]  /*3d80*/  HMMA.16816.F32 R36, R16.reuse, R40, R32 ;  /* 0x000000281024723c */ /* 0x040fe20000001820 */
[----:B------:R-:W2:Y:S05]  /*3d90*/  LDSM.16.M88.4 R32, [R200+0x11800] ;  /* 0x01180000c820783b */ /* 0x000eaa0000000200 */
[C---:B------:R-:W-:Y:S06]  /*3da0*/  HMMA.16816.F32 R40, R16.reuse, R42, R24 ;  /* 0x0000002a1028723c */ /* 0x040fec0000001818 */
[C---:B------:R-:W-:Y:S01]  /*3db0*/  HMMA.16816.F32 R28, R16.reuse, R60, R20 ;  /* 0x0000003c101c723c */ /* 0x040fe20000001814 */
[----:B------:R-:W3:Y:S05]  /*3dc0*/  LDSM.16.M88.4 R20, [R203] ;  /* 0x00000000cb14783b */ /* 0x000eea0000000200 */
[C---:B------:R-:W-:Y:S01]  /*3dd0*/  HMMA.16816.F32 R8, R16.reuse, R72, R64 ;  /* 0x000000481008723c */ /* 0x040fe20000001840 */
[----:B------:R-:W-:Y:S05]  /*3de0*/  LDSM.16.M88.4 R64, [R170+0x12800] ;  /* 0x01280000aa40783b */ /* 0x000fea0000000200 */
        /* <DEDUP_REMOVED lines=11> */
[C---:B--2---:R-:W-:Y:S01]  /*3ea0*/  HMMA.16816.F32 R56, R12.reuse, R32, R8 ;  /* 0x000000200c38723c */ /* 0x044fe20000001808 */
[----:B------:R-:W2:Y:S05]  /*3eb0*/  LDSM.16.M88.4 R8, [R201+0x4000] ;  /* 0x00400000c908783b */ /* 0x000eaa0000000200 */
[C---:B------:R-:W-:Y:S01]  /*3ec0*/  HMMA.16816.F32 R60, R12.reuse, R70, R24 ;  /* 0x000000460c3c723c */ /* 0x040fe20000001818 */
[----:B------:R-:W4:Y:S05]  /*3ed0*/  LDSM.16.M88.4 R68, [R170+0x13000] ;  /* 0x01300000aa44783b */ /* 0x000f2a0000000200 */
[----:B------:R-:W-:Y:S01]  /*3ee0*/  HMMA.16816.F32 R16, R12, R34, R16 ;  /* 0x000000220c10723c */ /* 0x000fe20000001810 */
[----:B------:R-:W-:Y:S05]  /*3ef0*/  LDSM.16.M88.4 R12, [R202+0x4000] ;  /* 0x00400000ca0c783b */ /* 0x000fea0000000200 */
[C---:B---3--:R-:W-:Y:S06]  /*3f00*/  HMMA.16816.F32 R32, R20.reuse, R90, R48 ;  /* 0x0000005a1420723c */ /* 0x048fec0000001830 */
[C---:B------:R-:W-:Y:S06]  /*3f10*/  HMMA.16816.F32 R36, R20.reuse, R80, R36 ;  /* 0x000000501424723c */ /* 0x040fec0000001824 */
[C---:B------:R-:W-:Y:S01]  /*3f20*/  HMMA.16816.F32 R24, R20.reuse, R88, R52 ;  /* 0x000000581418723c */ /* 0x040fe20000001834 */
[----:B------:R-:W3:Y:S05]  /*3f30*/  LDSM.16.M88.4 R88, [R206+0x2000] ;  /* 0x00200000ce58783b */ /* 0x000eea0000000200 */
        /* <DEDUP_REMOVED lines=8> */
[----:B------:R-:W-:Y:S05]  /*3fc0*/  LDSM.16.M88.4 R72, [R200+0x13000] ;  /* 0x01300000c848783b */ /* 0x000fea0000000200 */
[C---:B--2---:R-:W-:Y:S06]  /*3fd0*/  HMMA.16816.F32 R16, R8.reuse, R30, R32 ;  /* 0x0000001e0810723c */ /* 0x044fec0000001820 */
[C---:B------:R-:W-:Y:S06]  /*3fe0*/  HMMA.16816.F32 R32, R8.reuse, R64, R36 ;  /* 0x000000400820723c */ /* 0x040fec0000001824 */
[C---:B------:R-:W-:Y:S06]  /*3ff0*/  HMMA.16816.F32 R24, R8.reuse, R28, R24 ;  /* 0x0000001c0818723c */ /* 0x040fec0000001818 */
[C---:B------:R-:W-:Y:S01]  /*4000*/  HMMA.16816.F32 R36, R8.reuse, R66, R44 ;  /* 0x000000420824723c */ /* 0x040fe2000000182c */
[----:B------:R-:W2:Y:S04]  /*4010*/  LDSM.16.M88.4 R44, [R206+0x3800] ;  /* 0x00380000ce2c783b */ /* 0x000ea80000000200 */
[----:B------:R-:W-:Y:S01]  /*4020*/  LDSM.16.M88.4 R64, [R200+0x12800] ;  /* 0x01280000c840783b */ /* 0x000fe20000000200 */
        /* <DEDUP_REMOVED lines=19> */
[----:B------:R-:W-:Y:S05]  /*4160*/  LDSM.16.M88.4 R12, [R201+0x8000] ;  /* 0x00800000c90c783b */ /* 0x000fea0000000200 */
        /* <DEDUP_REMOVED lines=25> */
[C---:B------:R-:W-:Y:S06]  /*4300*/  HMMA.16816.F32 R44, R12.reuse, R84, R44 ;  /* 0x000000540c2c723c */ /* 0x040fec000000182c */
[C---:B------:R-:W-:Y:S01]  /*4310*/  HMMA.16816.F32 R40, R12.reuse, R86, R40 ;  /* 0x000000560c28723c */ /* 0x040fe20000001828 */
[----:B------:R-:W3:Y:S05]  /*4320*/  LDSM.16.M88.4 R84, [R206+0x5800] ;  /* 0x00580000ce54783b */ /* 0x000eea0000000200 */
[C---:B----4-:R-:W-:Y:S06]  /*4330*/  HMMA.16816.F32 R36, R12.reuse, R72, R32 ;  /* 0x000000480c24723c */ /* 0x050fec0000001820 */
[C---:B------:R-:W-:Y:S01]  /*4340*/  HMMA.16816.F32 R32, R12.reuse, R74, R28 ;  /* 0x0000004a0c20723c */ /* 0x040fe2000000181c */
[----:B------:R-:W-:Y:S05]  /*4350*/  LDSM.16.M88.4 R72, [R200+0x14800] ;  /* 0x01480000c848783b */ /* 0x000fea0000000200 */
[C---:B------:R-:W-:Y:S06]  /*4360*/  HMMA.16816.F32 R28, R12.reuse, R68, R24 ;  /* 0x000000440c1c723c */ /* 0x040fec0000001818 */
[C---:B------:R-:W-:Y:S01]  /*4370*/  HMMA.16816.F32 R24, R12.reuse, R70, R20 ;  /* 0x000000460c18723c */ /* 0x040fe20000001814 */
[----:B------:R-:W4:Y:S04]  /*4380*/  LDSM.16.M88.4 R20, [R204+0x8000] ;  /* 0x00800000cc14783b */ /* 0x000f280000000200 */
[----:B------:R-:W-:Y:S01]  /*4390*/  LDSM.16.M88.4 R68, [R199+0x4000] ;  /* 0x00400000c744783b */ /* 0x000fe20000000200 */
[C---:B------:R-:W-:Y:S06]  /*43a0*/  HMMA.16816.F32 R16, R12.reuse, R64, R52 ;  /* 0x000000400c10723c */ /* 0x040fec0000001834 */
[----:B------:R-:W-:Y:S06]  /*43b0*/  HMMA.16816.F32 R12, R12, R66, R48 ;  /* 0x000000420c0c723c */ /* 0x000fec0000001830 */
[C---:B-1----:R-:W-:Y:S06]  /*43c0*/  HMMA.16816.F32 R56, R8.reuse, R80, R44 ;  /* 0x000000500838723c */ /* 0x042fec000000182c */
[C---:B------:R-:W-:Y:S01]  /*43d0*/  HMMA.16816.F32 R48, R8.reuse, R82, R40 ;  /* 0x000000520830723c */ /* 0x040fe20000001828 */
[----:B------:R-:W-:Y:S05]  /*43e0*/  LDSM.16.M88.4 R80, [R199+0x5800] ;  /* 0x00580000c750783b */ /* 0x000fea0000000200 */
[C---:B--2---:R-:W-:Y:S06]  /*43f0*/  HMMA.16816.F32 R52, R8.reuse, R60, R36 ;  /* 0x0000003c0834723c */ /* 0x044fec0000001824 */
[C---:B------:R-:W-:Y:S01]  /*4400*/  HMMA.16816.F32 R44, R8.reuse, R62, R32 ;  /* 0x0000003e082c723c */ /* 0x040fe20000001820 */
[----:B------:R-:W1:Y:S05]  /*4410*/  LDSM.16.M88.4 R60, [R200+0x15000] ;  /* 0x01500000c83c783b */ /* 0x000e6a0000000200 */
[C---:B------:R-:W-:Y:S01]  /*4420*/  HMMA.16816.F32 R40, R8.reuse, R78, R24 ;  /* 0x0000004e0828723c */ /* 0x040fe20000001818 */
[----:B------:R-:W2:Y:S05]  /*4430*/  LDSM.16.M88.4 R24, [R200+0x15800] ;  /* 0x01580000c818783b */ /* 0x000eaa0000000200 */
[C---:B------:R-:W-:Y:S01]  /*4440*/  HMMA.16816.F32 R64, R8.reuse, R76, R28 ;  /* 0x0000004c0840723c */ /* 0x040fe2000000181c */
[----:B------:R-:W-:Y:S05]  /*4450*/  LDSM.16.M88.4 R76, [R199+0x4800] ;  /* 0x00480000c74c783b */ /* 0x000fea0000000200 */
[C---:B---3--:R-:W-:Y:S01]  /*4460*/  HMMA.16816.F32 R36, R8.reuse, R84, R16 ;  /* 0x000000540824723c */ /* 0x048fe20000001810 */
[----:B------:R-:W-:Y:S05]  /*4470*/  LDSM.16.M88.4 R16, [R201+0xc000] ;  /* 0x00c00000c910783b */ /* 0x000fea0000000200 */
[----:B------:R-:W-:Y:S01]  /*4480*/  HMMA.16816.F32 R12, R8, R86, R12 ;  /* 0x00000056080c723c */ /* 0x000fe2000000180c */
[----:B------:R-:W3:Y:S04]  /*4490*/  LDSM.16.M88.4 R8, [R203+0x8000] ;  /* 0x00800000cb08783b */ /* 0x000ee80000000200 */
[----:B------:R-:W3:Y:S01]  /*44a0*/  LDSM.16.M88.4 R84, [R199+0x5000] ;  /* 0x00500000c754783b */ /* 0x000ee20000000200 */
[C---:B----4-:R-:W-:Y:S06]  /*44b0*/  HMMA.16816.F32 R28, R20.reuse, R88, R56 ;  /* 0x00000058141c723c */ /* 0x050fec0000001838 */
[C---:B------:R-:W-:Y:S01]  /*44c0*/  HMMA.16816.F32 R32, R20.reuse, R90, R48 ;  /* 0x0000005a1420723c */ /* 0x040fe20000001830 */
[----:B------:R-:W4:Y:S05]  /*44d0*/  LDSM.16.M88.4 R88, [R170+0x16000] ;  /* 0x01600000aa58783b */ /* 0x000f2a0000000200 */
[C---:B------:R-:W-:Y:S06]  /*44e0*/  HMMA.16816.F32 R52, R20.reuse, R72, R52 ;  /* 0x000000481434723c */ /* 0x040fec0000001834 */
[C---:B-1----:R-:W-:Y:S06]  /*44f0*/  HMMA.16816.F32 R64, R20.reuse, R60, R64 ;  /* 0x0000003c1440723c */ /* 0x042fec0000001840 */
[C---:B------:R-:W-:Y:S01]  /*4500*/  HMMA.16816.F32 R48, R20.reuse, R74, R44 ;  /* 0x0000004a1430723c */ /* 0x040fe2000000182c */
[----:B------:R-:W-:Y:S05]  /*4510*/  LDSM.16.M88.4 R72, [R206+0x6000] ;  /* 0x00600000ce48783b */ /* 0x000fea0000000200 */
[C---:B------:R-:W-:Y:S01]  /*4520*/  HMMA.16816.F32 R56, R20.reuse, R62, R40 ;  /* 0x0000003e1438723c */ /* 0x040fe20000001828 */
[----:B------:R-:W-:Y:S05]  /*4530*/  LDSM.16.M88.4 R60, [R170+0x17800] ;  /* 0x01780000aa3c783b */ /* 0x000fea0000000200 */
[C---:B--2---:R-:W-:Y:S06]  /*4540*/  HMMA.16816.F32 R44, R20.reuse, R24, R36 ;  /* 0x00000018142c723c */ /* 0x044fec0000001824 */
[----:B------:R-:W-:Y:S01]  /*4550*/  HMMA.16816.F32 R12, R20, R26, R12 ;  /* 0x0000001a140c723c */ /* 0x000fe2000000180c */
[----:B------:R-:W-:Y:S05]  /*4560*/  LDSM.16.M88.4 R20, [R202+0xc000] ;  /* 0x00c00000ca14783b */ /* 0x000fea0000000200 */
[C---:B---3--:R-:W-:Y:S06]  /*4570*/  HMMA.16816.F32 R28, R8.reuse, R68, R28 ;  /* 0x00000044081c723c */ /* 0x048fec000000181c */
[C---:B------:R-:W-:Y:S01]  /*4580*/  HMMA.16816.F32 R32, R8.reuse, R70, R32 ;  /* 0x000000460820723c */ /* 0x040fe20000001820 */
[----:B------:R-:W1:Y:S05]  /*4590*/  LDSM.16.M88.4 R68, [R170+0x17000] ;  /* 0x01700000aa44783b */ /* 0x000e6a0000000200 */
[C---:B------:R-:W-:Y:S06]  /*45a0*/  HMMA.16816.F32 R36, R8.reuse, R76, R52 ;  /* 0x0000004c0824723c */ /* 0x040fec0000001834 */
[C---:B------:R-:W-:Y:S01]  /*45b0*/  HMMA.16816.F32 R52, R8.reuse, R84, R64 ;  /* 0x000000540834723c */ /* 0x040fe20000001840 */
[----:B------:R-:W2:Y:S05]  /*45c0*/  LDSM.16.M88.4 R64, [R206+0x6800] ;  /* 0x00680000ce40783b */ /* 0x000eaa0000000200 */
[C---:B------:R-:W-:Y:S01]  /*45d0*/  HMMA.16816.F32 R40, R8.reuse, R78, R48 ;  /* 0x0000004e0828723c */ /* 0x040fe20000001830 */
[----:B------:R-:W3:Y:S05]  /*45e0*/  LDSM.16.M88.4 R76, [R206+0x7000] ;  /* 0x00700000ce4c783b */ /* 0x000eea0000000200 */
[C---:B------:R-:W-:Y:S01]  /*45f0*/  HMMA.16816.F32 R56, R8.reuse, R86, R56 ;  /* 0x000000560838723c */ /* 0x040fe20000001838 */
[----:B------:R-:W-:Y:S05]  /*4600*/  LDSM.16.M88.4 R84, [R200+0x16000] ;  /* 0x01600000c854783b */ /* 0x000fea0000000200 */
[C---:B------:R-:W-:Y:S06]  /*4610*/  HMMA.16816.F32 R48, R8.reuse, R80, R44 ;  /* 0x000000500830723c */ /* 0x040fec000000182c */
        /* <DEDUP_REMOVED lines=8> */
[C---:B------:R-:W-:Y:S06]  /*46a0*/  HMMA.16816.F32 R40, R16.reuse, R94, R40 ;  /* 0x0000005e1028723c */ /* 0x040fec0000001828 */
[C---:B------:R-:W-:Y:S06]  /*46b0*/  HMMA.16816.F32 R28, R16.reuse, R62, R24 ;  /* 0x0000003e101c723c */ /* 0x040fec0000001818 */
[C---:B------:R-:W-:Y:S01]  /*46c0*/  HMMA.16816.F32 R56, R16.reuse, R70, R56 ;  /* 0x000000461038723c */ /* 0x040fe20000001838 */
[----:B------:R-:W-:Y:S05]  /*46d0*/  LDSM.16.M88.4 R68, [R199+0x6000] ;  /* 0x00600000c744783b */ /* 0x000fea0000000200 */
[----:B------:R-:W-:Y:S01]  /*46e0*/  HMMA.16816.F32 R52, R16, R60, R48 ;  /* 0x0000003c1034723c */ /* 0x000fe20000001830 */
[----:B------:R-:W1:Y:S05]  /*46f0*/  LDSM.16.M88.4 R60, [R200+0x17000] ;  /* 0x01700000c83c783b */ /* 0x000e6a0000000200 */
[C---:B------:R-:W-:Y:S01]  /*4700*/  HMMA.16816.F32 R24, R20.reuse, R72, R8 ;  /* 0x000000481418723c */ /* 0x040fe20000001808 */
[----:B------:R-:W1:Y:S05]  /*4710*/  LDSM.16.M88.4 R8, [R203+0xc000] ;  /* 0x00c00000cb08783b */ /* 0x000e6a0000000200 */
[C---:B------:R-:W-:Y:S01]  /*4720*/  HMMA.16816.F32 R16, R20.reuse, R74, R32 ;  /* 0x0000004a1410723c */ /* 0x040fe20000001820 */
[----:B------:R-:W-:Y:S05]  /*4730*/  LDSM.16.M88.4 R72, [R199+0x6800] ;  /* 0x00680000c748783b */ /* 0x000fea0000000200 */
[C---:B--2---:R-:W-:Y:S06]  /*4740*/  HMMA.16816.F32 R36, R20.reuse, R64, R36 ;  /* 0x000000401424723c */ /* 0x044fec0000001824 */
[C---:B---3--:R-:W-:Y:S06]  /*4750*/  HMMA.16816.F32 R44, R20.reuse, R76, R44 ;  /* 0x0000004c142c723c */ /* 0x048fec000000182c */
[C---:B------:R-:W-:Y:S01]  /*4760*/  HMMA.16816.F32 R40, R20.reuse, R66, R40 ;  /* 0x000000421428723c */ /* 0x040fe20000001828 */
[----:B------:R-:W2:Y:S05]  /*4770*/  LDSM.16.M88.4 R64, [R200+0x17800] ;  /* 0x01780000c840783b */ /* 0x000eaa0000000200 */
[C---:B------:R-:W-:Y:S06]  /*4780*/  HMMA.16816.F32 R32, R20.reuse, R82, R28 ;  /* 0x000000521420723c */ /* 0x040fec000000181c */
[C---:B------:R-:W-:Y:S01]  /*4790*/  HMMA.16816.F32 R48, R20.reuse, R78, R56 ;  /* 0x0000004e1430723c */ /* 0x040fe20000001838 */
[----:B------:R-:W3:Y:S05]  /*47a0*/  LDSM.16.M88.4 R56, [R199+0x7000] ;  /* 0x00700000c738783b */ /* 0x000eea0000000200 */
[----:B------:R-:W-:Y:S06]  /*47b0*/  HMMA.16816.F32 R52, R20, R80, R52 ;  /* 0x000000501434723c */ /* 0x000fec0000001834 */
[C---:B------:R-:W-:Y:S06]  /*47c0*/  HMMA.16816.F32 R28, R12.reuse, R84, R24 ;  /* 0x000000540c1c723c */ /* 0x040fec0000001818 */
[C---:B------:R-:W-:Y:S06]  /*47d0*/  HMMA.16816.F32 R20, R12.reuse, R86, R16 ;  /* 0x000000560c14723c */ /* 0x040fec0000001810 */
[C---:B----4-:R-:W-:Y:S06]  /*47e0*/  HMMA.16816.F32 R16, R12.reuse, R88, R36 ;  /* 0x000000580c10723c */ /* 0x050fec0000001824 */
[----:B-1----:R-:W-:Y:S06]  /*47f0*/  HMMA.16816.F32 R36, R12, R60, R44 ;  /* 0x0000003c0c24723c */ /* 0x002fec000000182c */
[C---:B------:R-:W-:Y:S06]  /*4800*/  HMMA.16816.F32 R28, R8.reuse, R68, R28 ;  /* 0x00000044081c723c */ /* 0x040fec000000181c */
[----:B------:R-:W-:Y:S01]  /*4810*/  HMMA.16816.F32 R68, R8, R70, R20 ;  /* 0x000000460844723c */ /* 0x000fe20000001814 */
[----:B------:R-:W1:Y:S01]  /*4820*/  LDSM.16.M88.4 R20, [R199+0x7800] ;  /* 0x00780000c714783b */ /* 0x000e620000000200 */
[----:B------:R-:W-:-:S04]  /*4830*/  DEPBAR.LE SB0, 0x0 ;  /* 0x000080000000791a */ /* 0x000fc80000000000 */
[C---:B------:R-:W-:Y:S06]  /*4840*/  HMMA.16816.F32 R24, R12.reuse, R90, R40 ;  /* 0x0000005a0c18723c */ /* 0x040fec0000001828 */
[C---:B------:R-:W-:Y:S06]  /*4850*/  HMMA.16816.F32 R40, R12.reuse, R62, R48 ;  /* 0x0000003e0c28723c */ /* 0x040fec0000001830 */
[C---:B--2---:R-:W-:Y:S06]  /*4860*/  HMMA.16816.F32 R44, R12.reuse, R64, R52 ;  /* 0x000000400c2c723c */ /* 0x044fec0000001834 */
[----:B------:R-:W-:Y:S06]  /*4870*/  HMMA.16816.F32 R32, R12, R66, R32 ;  /* 0x000000420c20723c */ /* 0x000fec0000001820 */
[C---:B---3--:R-:W-:Y:S01]  /*4880*/  HMMA.16816.F32 R36, R8.reuse, R56, R36 ;  /* 0x000000380824723c */ /* 0x048fe20000001824 */
[----:B------:R-:W-:Y:S01]  /*4890*/  IMAD R13, R126, R104, R127 ;  /* 0x000000687e0d7224 */ /* 0x000fe200078e027f */
[----:B------:R-:W-:Y:S01]  /*48a0*/  IADD3 R14, R98, -R6, RZ ;  /* 0x80000006620e7210 */ /* 0x000fe20007ffe0ff */
[C---:B------:R-:W-:Y:S01]  /*48b0*/  IMAD.IADD R12, R109.reuse, 0x1, -R7 ;  /* 0x000000016d0c7824 */ /* 0x040fe200078e0a07 */
[----:B------:R-:W-:Y:S01]  /*48c0*/  SHF.R.S32.HI R6, RZ, 0x2, R2 ;  /* 0x00000002ff067819 */ /* 0x000fe20000011402 */
[----:B------:R-:W-:Y:S01]  /*48d0*/  IMAD R2, R106, R13, R112 ;  /* 0x0000000d6a027224 */ /* 0x000fe200078e0270 */
[C---:B------:R-:W-:Y:S01]  /*48e0*/  HMMA.16816.F32 R48, R8.reuse, R72, R16 ;  /* 0x000000480830723c */ /* 0x040fe20000001810 */
[----:B------:R-:W-:Y:S01]  /*48f0*/  IMAD.SHL.U32 R7, R118, 0x40, RZ ;  /* 0x0000004076077824 */ /* 0x000fe200078e00ff */
[-C--:B------:R-:W-:Y:S01]  /*4900*/  LEA R13, R12, R6.reuse, 0x4 ;  /* 0x000000060c0d7211 */ /* 0x080fe200078e20ff */
[----:B------:R-:W-:Y:S01]  /*4910*/  IMAD R57, R124, 0x8, R109 ;  /* 0x000000087c397824 */ /* 0x000fe200078e026d */
[----:B------:R-:W-:Y:S01]  /*4920*/  LEA R6, R109, R6, 0x4 ;  /* 0x000000066d067211 */ /* 0x000fe200078e20ff */
[----:B------:R-:W-:Y:S01]  /*4930*/  IMAD.SHL.U32 R12, R14, 0x2, RZ ;  /* 0x000000020e0c7824 */ /* 0x000fe200078e00ff */
[C---:B------:R-:W-:Y:S01]  /*4940*/  HMMA.16816.F32 R72, R8.reuse, R74, R24 ;  /* 0x0000004a0848723c */ /* 0x040fe20000001818 */
[C---:B------:R-:W-:Y:S01]  /*4950*/  IMAD R7, R119.reuse, R2, R7 ;  /* 0x0000000277077224 */ /* 0x040fe200078e0207 */
[----:B------:R2:W-:Y:S01]  /*4960*/  STL [R1+0xf0], R57 ;  /* 0x0000f03901007387 */ /* 0x0005e20000100800 */
[----:B------:R-:W-:Y:S01]  /*4970*/  IMAD R2, R119, R13, R12 ;  /* 0x0000000d77027224 */ /* 0x000fe200078e020c */
[----:B-----5:R-:W3:Y:S01]  /*4980*/  @P0 MUFU.RCP R14, R99 ;  /* 0x00000063000e0308 */ /* 0x020ee20000001000 */
[----:B------:R-:W-:Y:S01]  /*4990*/  VIADD R7, R7, 0xffffffc0 ;  /* 0xffffffc007077836 */ /* 0x000fe20000000000 */
[--C-:B------:R-:W-:Y:S01]  /*49a0*/  IADD3 R13, R96, 0x1, -R125.reuse ;  /* 0x00000001600d7810 */ /* 0x100fe20007ffe87d */
[C---:B------:R-:W-:Y:S01]  /*49b0*/  HMMA.16816.F32 R40, R8.reuse, R58, R40 ;  /* 0x0000003a0828723c */ /* 0x040fe20000001828 */
[----:B------:R-:W-:Y:S01]  /*49c0*/  SHF.R.S32.HI R12, RZ, 0x1f, R2 ;  /* 0x0000001fff0c7819 */ /* 0x000fe20000011402 */
[----:B------:R-:W-:Y:S01]  /*49d0*/  BAR.SYNC.DEFER_BLOCKING 0x0 ;  /* 0x0000000000007b1d */ /* 0x000fe20000010000 */
[----:B------:R-:W-:Y:S01]  /*49e0*/  IADD3 R62, P1, R2, R7, RZ ;  /* 0x00000007023e7210 */ /* 0x000fe20007f3e0ff */
[----:B------:R-:W-:Y:S01]  /*49f0*/  IMAD.IADD R2, R112, 0x1, R6 ;  /* 0x0000000170027824 */ /* 0x000fe200078e0206 */
[----:B------:R-:W-:Y:S01]  /*4a00*/  LOP3.LUT R18, R107, 0x6, RZ, 0xc0, !PT ;  /* 0x000000066b127812 */ /* 0x000fe200078ec0ff */
[----:B------:R-:W-:Y:S01]  /*4a10*/  IMAD.IADD R6, R96, 0x1, -R125 ;  /* 0x0000000160067824 */ /* 0x000fe200078e0a7d */
[----:B------:R-:W-:Y:S01]  /*4a20*/  LEA.HI.X.SX32 R76, R7, R12, 0x1, P1 ;  /* 0x0000000c074c7211 */ /* 0x000fe200008f0eff */
[----:B-1----:R-:W-:Y:S01]  /*4a30*/  HMMA.16816.F32 R44, R8, R20, R44 ;  /* 0x00000014082c723c */ /* 0x002fe2000000182c */
[----:B------:R-:W-:Y:S01]  /*4a40*/  IADD3 R7, R100, R13, RZ ;  /* 0x0000000d64077210 */ /* 0x000fe20007ffe0ff */
[----:B------:R-:W-:Y:S01]  /*4a50*/  IMAD.IADD R230, R2, 0x1, R6 ;  /* 0x0000000102e67824 */ /* 0x000fe200078e0206 */
[----:B------:R-:W-:-:S02]  /*4a60*/  IADD3 R231, R6, 0x8, R2 ;  /* 0x0000000806e77810 */ /* 0x000fc40007ffe002 */
[----:B------:R-:W-:Y:S01]  /*4a70*/  IADD3 R12, R7, 0x8, R2 ;  /* 0x00000008070c7810 */ /* 0x000fe20007ffe002 */
[----:B------:R-:W-:Y:S01]  /*4a80*/  HMMA.16816.F32 R64, R8, R22, R32 ;  /* 0x000000160840723c */ /* 0x000fe20000001820 */
[-C--:B------:R-:W-:Y:S01]  /*4a90*/  VIADDMNMX R228, R230, -R227.reuse, RZ, !PT ;  /* 0x800000e3e6e47246 */ /* 0x080fe200078001ff */
[----:B---3--:R-:W-:Y:S01]  /*4aa0*/  @P0 FMUL.FTZ R226, R101, R14 ;  /* 0x0000000e65e20220 */ /* 0x008fe20000410000 */
[----:B------:R-:W-:Y:S02]  /*4ab0*/  VIADDMNMX R233, R7, R2, R96, PT ;  /* 0x0000000207e97246 */ /* 0x000fe40003800160 */
[----:B------:R-:W-:Y:S02]  /*4ac0*/  VIMNMX R232, R12, R96, PT ;  /* 0x000000600ce87248 */ /* 0x000fe40003fe0100 */
[----:B------:R-:W-:Y:S01]  /*4ad0*/  VIADDMNMX R227, R231, -R227, RZ, !PT ;  /* 0x800000e3e7e37246 */ /* 0x000fe200078001ff */
[----:B------:R-:W-:-:S01]  /*4ae0*/  NOP ;  /* 0x0000000000007918 */ /* 0x000fc20000000000 */
[----:B--2---:R-:W-:-:S15]  /*4af0*/  @!P6 BRA `(.L_x_2289) ;  /* 0x000000040020e947 */ /* 0x004fde0003800000 */
[----:B------:R-:W-:Y:S01]  /*4b00*/  VIADD R2, R118, 0xfffffffe ;  /* 0xfffffffe76027836 */ /* 0x000fe20000000000 */
[-C--:B------:R-:W-:Y:S01]  /*4b10*/  ISETP.GE.AND P5, PT, R244, R229.reuse, PT ;  /* 0x000000e5f400720c */ /* 0x080fe20003fa6270 */
[----:B------:R-:W-:Y:S01]  /*4b20*/  BSSY B0, `(.L_x_2290) ;  /* 0x0000044000007945 */ /* 0x000fe20003800000 */
[-C--:B------:R-:W-:Y:S01]  /*4b30*/  ISETP.GE.AND P4, PT, R117, R229.reuse, PT ;  /* 0x000000e57500720c */ /* 0x080fe20003f86270 */
[----:B------:R-:W-:Y:S01]  /*4b40*/  IMAD R8, R111, R2, RZ ;  /* 0x000000026f087224 */ /* 0x000fe200078e02ff */
[----:B------:R-:W-:Y:S01]  /*4b50*/  SHF.R.S32.HI R9, RZ, 0x1f, R2 ;  /* 0x0000001fff097819 */ /* 0x000fe20000011402 */
[-C--:B------:R-:W-:Y:S01]  /*4b60*/  IMAD.WIDE.U32 R6, R2, R110.reuse, R114 ;  /* 0x0000006e02067225 */ /* 0x080fe200078e0072 */
[-C--:B------:R-:W-:Y:S02]  /*4b70*/  ISETP.GE.AND P3, PT, R116, R229.reuse, PT ;  /* 0x000000e57400720c */ /* 0x080fe40003f66270 */
[----:B------:R-:W-:Y:S01]  /*4b80*/  ISETP.GE.AND P2, PT, R113, R229, PT ;  /* 0x000000e57100720c */ /* 0x000fe20003f46270 */
[----:B------:R-:W-:-:S04]  /*4b90*/  IMAD R2, R9, R110, R8 ;  /* 0x0000006e09027224 */ /* 0x000fc800078e0208 */
[----:B------:R-:W-:Y:S01]  /*4ba0*/  IMAD.IADD R7, R7, 0x1, R2 ;  /* 0x0000000107077824 */ /* 0x000fe200078e0202 */
[CC--:B------:R-:W-:Y:S01]  /*4bb0*/  @!P5 LEA R8, P1, R6.reuse, R246.reuse, 0x1 ;  /* 0x000000f60608d211 */ /* 0x0c0fe200078208ff */
[----:B------:R1:W-:Y:S01]  /*4bc0*/  @P5 STS.128 [R224+0x10000], RZ ;  /* 0x010000ffe0005388 */ /* 0x0003e20000000c00 */
[CC--:B------:R-:W-:Y:S02]  /*4bd0*/  @!P4 LEA R10, P0, R6.reuse, R246.reuse, 0x1 ;  /* 0x000000f6060ac211 */ /* 0x0c0fe400078008ff */
[CCC-:B------:R-:W-:Y:S02]  /*4be0*/  @!P5 LEA.HI.X R9, R6.reuse, R247.reuse, R7.reuse, 0x1, P1 ;  /* 0x000000f70609d211 */ /* 0x1c0fe400008f0c07 */
[C---:B------:R-:W-:Y:S02]  /*4bf0*/  @!P3 LEA R16, P1, R6.reuse, R246, 0x1 ;  /* 0x000000f60610b211 */ /* 0x040fe400078208ff */
[CCC-:B------:R-:W-:Y:S01]  /*4c00*/  @!P4 LEA.HI.X R11, R6.reuse, R247.reuse, R7.reuse, 0x1, P0 ;  /* 0x000000f7060bc211 */ /* 0x1c0fe200000f0c07 */
[----:B------:R-:W-:Y:S01]  /*4c10*/  @!PT LDS RZ, [RZ] ;  /* 0x00000000fffff984 */ /* 0x000fe20000000800 */
[----:B------:R-:W-:Y:S01]  /*4c20*/  @!PT LDS RZ, [RZ] ;  /* 0x00000000fffff984 */ /* 0x000fe20000000800 */
[----:B------:R-:W-:Y:S01]  /*4c30*/  @!PT LDS RZ, [RZ] ;  /* 0x00000000fffff984 */ /* 0x000fe20000000800 */
[----:B------:R2:W-:Y:S01]  /*4c40*/  @!P5 LDGSTS.E.BYPASS.LTC128B.128 [R224+0x10000], desc[UR4][R8.64] ;  /* 0x1000000008e0dfae */ /* 0x0005e2000b901d44 */
[----:B------:R-:W-:-:S02]  /*4c50*/  @!P3 LEA.HI.X R17, R6, R247, R7, 0x1, P1 ;  /* 0x000000f70611b211 */ /* 0x000fc400008f0c07 */
[----:B------:R-:W-:Y:S01]  /*4c60*/  @!P2 LEA R14, P0, R6, R246, 0x1 ;  /* 0x000000f6060ea211 */ /* 0x000fe200078008ff */
[----:B------:R1:W-:Y:S01]  /*4c70*/  @P4 STS.128 [R224+0x12000], RZ ;  /* 0x012000ffe0004388 */ /* 0x0003e20000000c00 */
[----:B------:R-:W-:Y:S02]  /*4c80*/  IADD3 R2, P1, R238, R6, RZ ;  /* 0x00000006ee027210 */ /* 0x000fe40007f3e0ff */
[-CC-:B------:R-:W-:Y:S01]  /*4c90*/  @!P2 LEA.HI.X R15, R6, R247.reuse, R7.reuse, 0x1, P0 ;  /* 0x000000f7060fa211 */ /* 0x180fe200000f0c07 */
[----:B------:R-:W-:Y:S01]  /*4ca0*/  @!PT LDS RZ, [RZ] ;  /* 0x00000000fffff984 */ /* 0x000fe20000000800 */
[----:B------:R-:W-:Y:S01]  /*4cb0*/  @!PT LDS RZ, [RZ] ;  /* 0x00000000fffff984 */ /* 0x000fe20000000800 */
[----:B------:R-:W-:Y:S01]  /*4cc0*/  @!PT LDS RZ, [RZ] ;  /* 0x00000000fffff984 */ /* 0x000fe20000000800 */
[----:B------:R3:W-:Y:S01]  /*4cd0*/  @!P4 LDGSTS.E.BYPASS.LTC128B.128 [R224+0x12000], desc[UR4][R10.64+0x80] ;  /* 0x120000800ae0cfae */ /* 0x0007e2000b901d44 */
[CC--:B------:R-:W-:Y:S01]  /*4ce0*/  @!P5 LEA R12, P0, R2.reuse, R246.reuse, 0x1 ;  /* 0x000000f6020cd211 */ /* 0x0c0fe200078008ff */
[----:B------:R-:W-:Y:S02]  /*4cf0*/  IMAD.X R7, R239, 0x1, R7, P1 ;  /* 0x00000001ef077824 */ /* 0x000fe400008e0607 */
        /* <DEDUP_REMOVED lines=38> */
.L_x_2291:
[----:B------:R-:W-:Y:S05]  /*4f60*/  BSYNC B0 ;  /* 0x0000000000007941 */ /* 0x000fea0003800000 */
.L_x_2290:
[----:B------:R-:W0:Y:S02]  /*4f70*/  LDGDEPBAR ;  /* 0x00000000000079af */ /* 0x000e240000000000 */
.L_x_2289:
[----:B------:R-:W-:Y:S05]  /*4f80*/  BSYNC B1 ;  /* 0x0000000000017941 */ /* 0x000fea0003800000 */
.L_x_2288:
[----:B--2---:R-:W-:-:S04]  /*4f90*/  IMAD R6, R97, 0x40, R18 ;  /* 0x0000004061067824 */ /* 0x004fc800078e0212 */
[--C-:B------:R-:W-:Y:S01]  /*4fa0*/  IMAD.IADD R2, R230, 0x1, -R6.reuse ;  /* 0x00000001e6027824 */ /* 0x100fe200078e0a06 */
[C---:B------:R-:W-:Y:S01]  /*4fb0*/  ISETP.GE.AND P2, PT, R6.reuse, R228, PT ;  /* 0x000000e40600720c */ /* 0x040fe20003f46270 */
[----:B------:R-:W-:Y:S02]  /*4fc0*/  VIADD R7, R6, 0x1 ;  /* 0x0000000106077836 */ /* 0x000fe40000000000 */
[----:B-1----:R-:W-:Y:S01]  /*4fd0*/  IMAD.IADD R8, R231, 0x1, -R6 ;  /* 0x00000001e7087824 */ /* 0x002fe200078e0a06 */
[----:B------:R-:W-:Y:S01]  /*4fe0*/  IABS R2, R2 ;  /* 0x0000000200027213 */ /* 0x000fe20000000000 */
[--C-:B------:R-:W-:Y:S01]  /*4ff0*/  IMAD.IADD R11, R230, 0x1, -R7.reuse ;  /* 0x00000001e60b7824 */ /* 0x100fe200078e0a07 */
[----:B------:R-:W-:Y:S01]  /*5000*/  ISETP.GE.AND P1, PT, R7, R228, PT ;  /* 0x000000e40700720c */ /* 0x000fe20003f26270 */
[----:B------:R-:W-:Y:S01]  /*5010*/  IMAD.IADD R9, R231, 0x1, -R7 ;  /* 0x00000001e7097824 */ /* 0x000fe200078e0a07 */
[----:B------:R-:W-:Y:S02]  /*5020*/  I2FP.F32.S32 R2, R2 ;  /* 0x0000000200027245 */ /* 0x000fe40000201400 */
[----:B------:R-:W-:-:S02]  /*5030*/  ISETP.GE.AND P3, PT, R7, R227, PT ;  /* 0x000000e30700720c */ /* 0x000fc40003f66270 */
[----:B------:R-:W-:Y:S01]  /*5040*/  IABS R8, R8 ;  /* 0x0000000800087213 */ /* 0x000fe20000000000 */
[----:B------:R-:W-:Y:S01]  /*5050*/  FFMA.FTZ R13, R2, -R226, R28 ;  /* 0x800000e2020d7223 */ /* 0x000fe2000001001c */
[----:B------:R-:W-:Y:S01]  /*5060*/  VIADD R2, R6, 0x8 ;  /* 0x0000000806027836 */ /* 0x000fe20000000000 */
[C---:B------:R-:W-:Y:S02]  /*5070*/  ISETP.GE.OR P1, PT, R7.reuse, R233, !P1 ;  /* 0x000000e90700720c */ /* 0x040fe40004f26670 */
[----:B------:R-:W-:Y:S01]  /*5080*/  ISETP.GE.OR P3, PT, R7, R232, !P3 ;  /* 0x000000e80700720c */ /* 0x000fe20005f66670 */
[--C-:B------:R-:W-:Y:S01]  /*5090*/  IMAD.IADD R10, R230, 0x1, -R2.reuse ;  /* 0x00000001e60a7824 */ /* 0x100fe200078e0a02 */
[C---:B------:R-:W-:Y:S01]  /*50a0*/  ISETP.GE.AND P0, PT, R2.reuse, R228, PT ;  /* 0x000000e40200720c */ /* 0x040fe20003f06270 */
[----:B------:R-:W-:Y:S01]  /*50b0*/  IMAD.IADD R7, R231, 0x1, -R2 ;  /* 0x00000001e7077824 */ /* 0x000fe200078e0a02 */
[C---:B------:R-:W-:Y:S02]  /*50c0*/  ISETP.GE.AND P5, PT, R2.reuse, R227, PT ;  /* 0x000000e30200720c */ /* 0x040fe40003fa6270 */
[----:B------:R-:W-:-:S02]  /*50d0*/  ISETP.GE.OR P0, PT, R2, R233, !P0 ;  /* 0x000000e90200720c */ /* 0x000fc40004706670 */
[----:B------:R-:W-:Y:S01]  /*50e0*/  ISETP.GE.OR P5, PT, R2, R232, !P5 ;  /* 0x000000e80200720c */ /* 0x000fe20006fa6670 */
[----:B------:R-:W-:Y:S01]  /*50f0*/  IMAD.MOV.U32 R2, RZ, RZ, R8 ;  /* 0x000000ffff027224 */ /* 0x000fe200078e0008 */
[----:B------:R-:W-:Y:S02]  /*5100*/  IABS R12, R11 ;  /* 0x0000000b000c7213 */ /* 0x000fe40000000000 */
[----:B------:R-:W-:Y:S02]  /*5110*/  IABS R8, R9 ;  /* 0x0000000900087213 */ /* 0x000fe40000000000 */
[----:B------:R-:W-:Y:S02]  /*5120*/  IABS R11, R10 ;  /* 0x0000000a000b7213 */ /* 0x000fe40000000000 */
[----:B------:R-:W-:Y:S01]  /*5130*/  I2FP.F32.S32 R2, R2 ;  /* 0x0000000200027245 */ /* 0x000fe20000201400 */
[----:B------:R-:W-:Y:S01]  /*5140*/  IMAD.MOV.U32 R10, RZ, RZ, R8 ;  /* 0x000000ffff0a7224 */ /* 0x000fe200078e0008 */
[----:B------:R-:W-:Y:S01]  /*5150*/  IABS R9, R7 ;  /* 0x0000000700097213 */ /* 0x000fe20000000000 */
[----:B------:R-:W-:-:S02]  /*5160*/  IMAD.MOV.U32 R8, RZ, RZ, R11 ;  /* 0x000000ffff087224 */ /* 0x000fc400078e000b */
[----:B------:R-:W-:Y:S01]  /*5170*/  FFMA.FTZ R11, R2, -R226, R30 ;  /* 0x800000e2020b7223 */ /* 0x000fe2000001001e */
[----:B------:R-:W-:Y:S01]  /*5180*/  IMAD.MOV.U32 R7, RZ, RZ, R12 ;  /* 0x000000ffff077224 */ /* 0x000fe200078e000c */
[----:B------:R-:W2:Y:S01]  /*5190*/  LD.E R2, desc[UR4][R168.64+0xdc] ;  /* 0x0000dc04a8027980 */ /* 0x000ea2000c101900 */
[----:B------:R-:W-:Y:S02]  /*51a0*/  I2FP.F32.S32 R10, R10 ;  /* 0x0000000a000a7245 */ /* 0x000fe40000201400 */
[----:B------:R-:W-:Y:S02]  /*51b0*/  I2FP.F32.S32 R8, R8 ;  /* 0x0000000800087245 */ /* 0x000fe40000201400 */
[----:B------:R-:W-:Y:S01]  /*51c0*/  I2FP.F32.S32 R7, R7 ;  /* 0x0000000700077245 */ /* 0x000fe20000201400 */
[-C--:B------:R-:W-:Y:S01]  /*51d0*/  FFMA.FTZ R10, R10, -R226.reuse, R31 ;  /* 0x800000e20a0a7223 */ /* 0x080fe2000001001f */
[----:B------:R-:W-:Y:S01]  /*51e0*/  ISETP.GE.AND P4, PT, R6, R227, PT ;  /* 0x000000e30600720c */ /* 0x000fe20003f86270 */
[-C--:B------:R-:W-:Y:S01]  /*51f0*/  FFMA.FTZ R15, R8, -R226.reuse, R68 ;  /* 0x800000e2080f7223 */ /* 0x080fe20000010044 */
[----:B------:R-:W-:Y:S01]  /*5200*/  I2FP.F32.S32 R9, R9 ;  /* 0x0000000900097245 */ /* 0x000fe20000201400 */
[----:B------:R-:W-:Y:S01]  /*5210*/  FFMA.FTZ R12, R7, -R226, R29 ;  /* 0x800000e2070c7223 */ /* 0x000fe2000001001d */
[C---:B------:R-:W-:Y:S01]  /*5220*/  VIADD R7, R6.reuse, 0x10 ;  /* 0x0000001006077836 */ /* 0x040fe20000000000 */
[C---:B------:R-:W-:Y:S01]  /*5230*/  ISETP.GE.OR P2, PT, R6.reuse, R233, !P2 ;  /* 0x000000e90600720c */ /* 0x040fe20005746670 */
[C---:B------:R-:W-:Y:S01]  /*5240*/  VIADD R8, R6.reuse, 0x9 ;  /* 0x0000000906087836 */ /* 0x040fe20000000000 */
[----:B------:R-:W-:Y:S01]  /*5250*/  ISETP.GE.OR P4, PT, R6, R232, !P4 ;  /* 0x000000e80600720c */ /* 0x000fe20006786670 */
[----:B------:R-:W-:Y:S01]  /*5260*/  FFMA.FTZ R14, R9, -R226, R70 ;  /* 0x800000e2090e7223 */ /* 0x000fe20000010046 */
[----:B------:R-:W-:-:S02]  /*5270*/  FSEL R58, R12, -INF , !P1 ;  /* 0xff8000000c3a7808 */ /* 0x000fc40004800000 */
[----:B------:R-:W-:Y:S01]  /*5280*/  FSEL R61, R10, -INF , !P3 ;  /* 0xff8000000a3d7808 */ /* 0x000fe20005800000 */
[--C-:B------:R-:W-:Y:S01]  /*5290*/  IMAD.IADD R10, R231, 0x1, -R8.reuse ;  /* 0x00000001e70a7824 */ /* 0x100fe200078e0a08 */
[----:B------:R-:W-:Y:S02]  /*52a0*/  FSEL R30, R13, -INF , !P2 ;  /* 0xff8000000d1e7808 */ /* 0x000fe40005000000 */
[----:B------:R-:W-:Y:S02]  /*52b0*/  FSEL R33, R11, -INF , !P4 ;  /* 0xff8000000b217808 */ /* 0x000fe40006000000 */
[CC--:B------:R-:W-:Y:S02]  /*52c0*/  ISETP.GE.AND P1, PT, R7.reuse, R228.reuse, PT ;  /* 0x000000e40700720c */ /* 0x0c0fe40003f26270 */
[CC--:B------:R-:W-:Y:S01]  /*52d0*/  ISETP.GE.AND P3, PT, R7.reuse, R227.reuse, PT ;  /* 0x000000e30700720c */ /* 0x0c0fe20003f66270 */
[----:B------:R-:W-:Y:S01]  /*52e0*/  VIADD R9, R6, 0x11 ;  /* 0x0000001106097836 */ /* 0x000fe20000000000 */
[----:B------:R-:W-:Y:S01]  /*52f0*/  ISETP.GE.AND P2, PT, R8, R228, PT ;  /* 0x000000e40800720c */ /* 0x000fe20003f46270 */
[----:B------:R-:W-:Y:S01]  /*5300*/  IMAD.IADD R12, R230, 0x1, -R8 ;  /* 0x00000001e60c7824 */ /* 0x000fe200078e0a08 */
[----:B------:R-:W-:Y:S01]  /*5310*/  ISETP.GE.AND P4, PT, R8, R227, PT ;  /* 0x000000e30800720c */ /* 0x000fe20003f86270 */
[----:B------:R-:W-:Y:S01]  /*5320*/  IMAD.IADD R11, R230, 0x1, -R7 ;  /* 0x00000001e60b7824 */ /* 0x000fe200078e0a07 */
[----:B------:R-:W-:-:S02]  /*5330*/  ISETP.GE.OR P1, PT, R7, R233, !P1 ;  /* 0x000000e90700720c */ /* 0x000fc40004f26670 */
[-C--:B------:R-:W-:Y:S01]  /*5340*/  ISETP.GE.OR P3, PT, R7, R232.reuse, !P3 ;  /* 0x000000e80700720c */ /* 0x080fe20005f66670 */
[----:B------:R-:W-:Y:S01]  /*5350*/  IMAD.IADD R7, R231, 0x1, -R7 ;  /* 0x00000001e7077824 */ /* 0x000fe200078e0a07 */
[C---:B------:R-:W-:Y:S02]  /*5360*/  ISETP.GE.OR P2, PT, R8.reuse, R233, !P2 ;  /* 0x000000e90800720c */ /* 0x040fe40005746670 */
[----:B------:R-:W-:Y:S01]  /*5370*/  ISETP.GE.OR P4, PT, R8, R232, !P4 ;  /* 0x000000e80800720c */ /* 0x000fe20006786670 */
[----:B------:R-:W-:Y:S01]  /*5380*/  IMAD.IADD R8, R230, 0x1, -R9 ;  /* 0x00000001e6087824 */ /* 0x000fe200078e0a09 */
[----:B------:R-:W-:Y:S02]  /*5390*/  IABS R10, R10 ;  /* 0x0000000a000a7213 */ /* 0x000fe40000000000 */
[----:B------:R-:W-:Y:S02]  /*53a0*/  IABS R16, R12 ;  /* 0x0000000c00107213 */ /* 0x000fe40000000000 */
[----:B------:R-:W-:Y:S01]  /*53b0*/  IABS R13, R11 ;  /* 0x0000000b000d7213 */ /* 0x000fe20000000000 */
[----:B------:R-:W-:Y:S01]  /*53c0*/  IMAD.MOV.U32 R11, RZ, RZ, R10 ;  /* 0x000000ffff0b7224 */ /* 0x000fe200078e000a */
[----:B------:R-:W-:-:S02]  /*53d0*/  IABS R12, R7 ;  /* 0x00000007000c7213 */ /* 0x000fc40000000000 */
[----:B------:R-:W-:Y:S01]  /*53e0*/  IABS R7, R8 ;  /* 0x0000000800077213 */ /* 0x000fe20000000000 */
[----:B------:R-:W-:Y:S02]  /*53f0*/  IMAD.MOV.U32 R8, RZ, RZ, R16 ;  /* 0x000000ffff087224 */ /* 0x000fe400078e0010 */
[----:B------:R-:W-:Y:S01]  /*5400*/  IMAD.MOV.U32 R10, RZ, RZ, R13 ;  /* 0x000000ffff0a7224 */ /* 0x000fe200078e000d */
[----:B------:R-:W-:Y:S02]  /*5410*/  I2FP.F32.S32 R11, R11 ;  /* 0x0000000b000b7245 */ /* 0x000fe40000201400 */
[----:B------:R-:W-:Y:S02]  /*5420*/  I2FP.F32.S32 R8, R8 ;  /* 0x0000000800087245 */ /* 0x000fe40000201400 */
[----:B------:R-:W-:Y:S02]  /*5430*/  I2FP.F32.S32 R10, R10 ;  /* 0x0000000a000a7245 */ /* 0x000fe40000201400 */
[----:B------:R-:W-:-:S02]  /*5440*/  I2FP.F32.S32 R16, R12 ;  /* 0x0000000c00107245 */ /* 0x000fc40000201400 */
[----:B------:R-:W-:Y:S01]  /*5450*/  I2FP.F32.S32 R7, R7 ;  /* 0x0000000700077245 */ /* 0x000fe20000201400 */
[-C--:B------:R-:W-:Y:S01]  /*5460*/  FFMA.FTZ R13, R8, -R226.reuse, R69 ;  /* 0x800000e2080d7223 */ /* 0x080fe20000010045 */
[-C--:B------:R-:W-:Y:S01]  /*5470*/  FFMA.FTZ R11, R11, -R226.reuse, R71 ;  /* 0x800000e20b0b7223 */ /* 0x080fe20000010047 */
[-C--:B------:R-:W-:Y:S01]  /*5480*/  FFMA.FTZ R12, R10, -R226.reuse, R48 ;  /* 0x800000e20a0c7223 */ /* 0x080fe20000010030 */
[-C--:B------:R-:W-:Y:S01]  /*5490*/  FFMA.FTZ R10, R16, -R226.reuse, R50 ;  /* 0x800000e2100a7223 */ /* 0x080fe20000010032 */
[----:B------:R-:W-:Y:S01]  /*54a0*/  FFMA.FTZ R17, R7, -R226, R49 ;  /* 0x800000e207117223 */ /* 0x000fe20000010031 */
[C---:B------:R-:W-:Y:S02]  /*54b0*/  VIADD R8, R6.reuse, 0x18 ;  /* 0x0000001806087836 */ /* 0x040fe40000000000 */
[----:B------:R-:W-:Y:S01]  /*54c0*/  VIADD R7, R6, 0x19 ;  /* 0x0000001906077836 */ /* 0x000fe20000000000 */
[----:B------:R-:W-:Y:S02]  /*54d0*/  FSEL R32, R15, -INF , !P0 ;  /* 0xff8000000f207808 */ /* 0x000fe40004000000 */
        /* <DEDUP_REMOVED lines=8> */
[----:B------:R-:W-:Y:S01]  /*5560*/  FSEL R27, R10, -INF , !P3 ;  /* 0xff8000000a1b7808 */ /* 0x000fe20005800000 */
[C---:B------:R-:W-:Y:S01]  /*5570*/  IMAD.IADD R10, R230.reuse, 0x1, -R8 ;  /* 0x00000001e60a7824 */ /* 0x040fe200078e0a08 */
[----:B------:R-:W-:Y:S01]  /*5580*/  ISETP.GE.AND P1, PT, R7, R228, PT ;  /* 0x000000e40700720c */ /* 0x000fe20003f26270 */
[----:B------:R-:W-:Y:S01]  /*5590*/  IMAD.IADD R14, R231, 0x1, -R9 ;  /* 0x00000001e70e7824 */ /* 0x000fe200078e0a09 */
[----:B------:R-:W-:Y:S02]  /*55a0*/  ISETP.GE.AND P3, PT, R7, R227, PT ;  /* 0x000000e30700720c */ /* 0x000fe40003f66270 */
[CC--:B------:R-:W-:Y:S02]  /*55b0*/  ISETP.GE.OR P0, PT, R9.reuse, R233.reuse, !P0 ;  /* 0x000000e90900720c */ /* 0x0c0fe40004706670 */
[----:B------:R-:W-:Y:S01]  /*55c0*/  ISETP.GE.OR P5, PT, R9, R232, !P5 ;  /* 0x000000e80900720c */ /* 0x000fe20006fa6670 */
        /* <DEDUP_REMOVED lines=13> */
[----:B------:R-:W-:Y:S01]  /*56a0*/  IMAD.MOV.U32 R7, RZ, RZ, R11 ;  /* 0x000000ffff077224 */ /* 0x000fe200078e000b */
[----:B------:R-:W-:Y:S02]  /*56b0*/  I2FP.F32.S32 R8, R8 ;  /* 0x0000000800087245 */ /* 0x000fe40000201400 */
[----:B------:R-:W-:Y:S01]  /*56c0*/  I2FP.F32.S32 R10, R10 ;  /* 0x0000000a000a7245 */ /* 0x000fe20000201400 */
[----:B------:R-:W-:Y:S01]  /*56d0*/  IMAD.MOV.U32 R11, RZ, RZ, R9 ;  /* 0x000000ffff0b7224 */ /* 0x000fe200078e0009 */
[----:B------:R-:W-:Y:S02]  /*56e0*/  I2FP.F32.S32 R7, R7 ;  /* 0x0000000700077245 */ /* 0x000fe40000201400 */
[----:B------:R-:W-:Y:S01]  /*56f0*/  I2FP.F32.S32 R9, R12 ;  /* 0x0000000c00097245 */ /* 0x000fe20000201400 */
[-C--:B------:R-:W-:Y:S01]  /*5700*/  FFMA.FTZ R12, R8, -R226.reuse, R72 ;  /* 0x800000e2080c7223 */ /* 0x080fe20000010048 */
[----:B------:R-:W-:Y:S01]  /*5710*/  I2FP.F32.S32 R14, R11 ;  /* 0x0000000b000e7245 */ /* 0x000fe20000201400 */
[-C--:B------:R-:W-:Y:S01]  /*5720*/  FFMA.FTZ R10, R10, -R226.reuse, R74 ;  /* 0x800000e20a0a7223 */ /* 0x080fe2000001004a */
[----:B------:R-:W-:Y:S01]  /*5730*/  FFMA.FTZ R11, R7, -R226, R51 ;  /* 0x800000e2070b7223 */ /* 0x000fe20000010033 */
[----:B------:R-:W-:-:S02]  /*5740*/  VIADD R8, R6, 0x20 ;  /* 0x0000002006087836 */ /* 0x000fc40000000000 */
[----:B------:R-:W-:Y:S01]  /*5750*/  VIADD R7, R6, 0x21 ;  /* 0x0000002106077836 */ /* 0x000fe20000000000 */
[----:B------:R-:W-:Y:S01]  /*5760*/  FSEL R31, R12, -INF , !P2 ;  /* 0xff8000000c1f7808 */ /* 0x000fe20005000000 */
[--C-:B------:R-:W-:Y:S01]  /*5770*/  IMAD.IADD R12, R230, 0x1, -R8.reuse ;  /* 0x00000001e60c7824 */ /* 0x100fe200078e0a08 */
[----:B------:R-:W-:Y:S01]  /*5780*/  FSEL R55, R10, -INF , !P4 ;  /* 0xff8000000a377808 */ /* 0x000fe20006000000 */
[----:B------:R-:W-:Y:S01]  /*5790*/  IMAD.IADD R10, R231, 0x1, -R8 ;  /* 0x00000001e70a7824 */ /* 0x000fe200078e0a08 */
[----:B------:R-:W-:Y:S01]  /*57a0*/  FSEL R26, R11, -INF , !P5 ;  /* 0xff8000000b1a7808 */ /* 0x000fe20006800000 */
[----:B------:R-:W-:Y:S01]  /*57b0*/  IMAD.IADD R11, R230, 0x1, -R7 ;  /* 0x00000001e60b7824 */ /* 0x000fe200078e0a07 */
[----:B------:R-:W-:Y:S01]  /*57c0*/  FSEL R22, R17, -INF , !P0 ;  /* 0xff80000011167808 */ /* 0x000fe20004000000 */
[----:B------:R-:W-:Y:S01]  /*57d0*/  FFMA.FTZ R16, R9, -R226, R73 ;  /* 0x800000e209107223 */ /* 0x000fe20000010049 */
[CC--:B------:R-:W-:Y:S02]  /*57e0*/  ISETP.GE.AND P2, PT, R7.reuse, R228.reuse, PT ;  /* 0x000000e40700720c */ /* 0x0c0fe40003f46270 */
[----:B------:R-:W-:Y:S01]  /*57f0*/  ISETP.GE.AND P4, PT, R7, R227, PT ;  /* 0x000000e30700720c */ /* 0x000fe20003f86270 */
[----:B------:R-:W-:Y:S01]  /*5800*/  VIADD R9, R6, 0x28 ;  /* 0x0000002806097836 */ /* 0x000fe20000000000 */
[----:B------:R-:W-:-:S02]  /*5810*/  ISETP.GE.AND P0, PT, R8, R228, PT ;  /* 0x000000e40800720c */ /* 0x000fc40003f06270 */
[C---:B------:R-:W-:Y:S02]  /*5820*/  ISETP.GE.AND P5, PT, R8.reuse, R227, PT ;  /* 0x000000e30800720c */ /* 0x040fe40003fa6270 */
[----:B------:R-:W-:Y:S02]  /*5830*/  IABS R13, R12 ;  /* 0x0000000c000d7213 */ /* 0x000fe40000000000 */
[----:B------:R-:W-:Y:S02]  /*5840*/  IABS R10, R10 ;  /* 0x0000000a000a7213 */ /* 0x000fe40000000000 */
[----:B------:R-:W-:Y:S02]  /*5850*/  IABS R12, R11 ;  /* 0x0000000b000c7213 */ /* 0x000fe40000000000 */
[CC--:B------:R-:W-:Y:S02]  /*5860*/  ISETP.GE.OR P2, PT, R7.reuse, R233.reuse, !P2 ;  /* 0x000000e90700720c */ /* 0x0c0fe40005746670 */
[----:B------:R-:W-:Y:S01]  /*5870*/  ISETP.GE.OR P4, PT, R7, R232, !P4 ;  /* 0x000000e80700720c */ /* 0x000fe20006786670 */
[----:B------:R-:W-:Y:S01]  /*5880*/  IMAD.IADD R7, R231, 0x1, -R7 ;  /* 0x00000001e7077824 */ /* 0x000fe200078e0a07 */
[----:B------:R-:W-:-:S02]  /*5890*/  ISETP.GE.OR P0, PT, R8, R233, !P0 ;  /* 0x000000e90800720c */ /* 0x000fc40004706670 */
[----:B------:R-:W-:Y:S01]  /*58a0*/  ISETP.GE.OR P5, PT, R8, R232, !P5 ;  /* 0x000000e80800720c */ /* 0x000fe20006fa6670 */
[----:B------:R-:W-:Y:S02]  /*58b0*/  IMAD.IADD R8, R230, 0x1, -R9 ;  /* 0x00000001e6087824 */ /* 0x000fe400078e0a09 */
[----:B------:R-:W-:Y:S02]  /*58c0*/  IMAD.MOV.U32 R11, RZ, RZ, R10 ;  /* 0x000000ffff0b7224 */ /* 0x000fe400078e000a */
[----:B------:R-:W-:Y:S01]  /*58d0*/  IMAD.MOV.U32 R10, RZ, RZ, R12 ;  /* 0x000000ffff0a7224 */ /* 0x000fe200078e000c */
[----:B------:R-:W-:Y:S02]  /*58e0*/  IABS R15, R7 ;  /* 0x00000007000f7213 */ /* 0x000fe40000000000 */
[----:B------:R-:W-:Y:S01]  /*58f0*/  IABS R7, R8 ;  /* 0x0000000800077213 */ /* 0x000fe20000000000 */
[----:B------:R-:W-:Y:S01]  /*5900*/  IMAD.MOV.U32 R8, RZ, RZ, R13 ;  /* 0x000000ffff087224 */ /* 0x000fe200078e000d */
[----:B------:R-:W-:-:S02]  /*5910*/  I2FP.F32.S32 R10, R10 ;  /* 0x0000000a000a7245 */ /* 0x000fc40000201400 */
[----:B------:R-:W-:Y:S02]  /*5920*/  I2FP.F32.S32 R15, R15 ;  /* 0x0000000f000f7245 */ /* 0x000fe40000201400 */
[----:B------:R-:W-:Y:S01]  /*5930*/  I2FP.F32.S32 R7, R7 ;  /* 0x0000000700077245 */ /* 0x000fe20000201400 */
[----:B------:R-:W-:Y:S01]  /*5940*/  FFMA.FTZ R12, R10, -R226, R37 ;  /* 0x800000e20a0c7223 */ /* 0x000fe20000010025 */
[----:B------:R-:W-:Y:S01]  /*5950*/  I2FP.F32.S32 R8, R8 ;  /* 0x0000000800087245 */ /* 0x000fe20000201400 */
[-C--:B------:R-:W-:Y:S01]  /*5960*/  FFMA.FTZ R14, R14, -R226.reuse, R75 ;  /* 0x800000e20e0e7223 */ /* 0x080fe2000001004b */
[----:B------:R-:W-:Y:S01]  /*5970*/  I2FP.F32.S32 R11, R11 ;  /* 0x0000000b000b7245 */ /* 0x000fe20000201400 */
[-C--:B------:R-:W-:Y:S01]  /*5980*/  FFMA.FTZ R10, R15, -R226.reuse, R39 ;  /* 0x800000e20f0a7223 */ /* 0x080fe20000010027 */
[-C--:B------:R-:W-:Y:S01]  /*5990*/  FFMA.FTZ R15, R7, -R226.reuse, R40 ;  /* 0x800000e2070f7223 */ /* 0x080fe20000010028 */
[----:B------:R-:W-:Y:S02]  /*59a0*/  VIADD R7, R6, 0x30 ;  /* 0x0000003006077836 */ /* 0x000fe40000000000 */
[-C--:B------:R-:W-:Y:S01]  /*59b0*/  FFMA.FTZ R13, R8, -R226.reuse, R36 ;  /* 0x800000e2080d7223 */ /* 0x080fe20000010024 */
[----:B------:R-:W-:Y:S01]  /*59c0*/  FFMA.FTZ R11, R11, -R226, R38 ;  /* 0x800000e20b0b7223 */ /* 0x000fe20000010026 */
[----:B------:R-:W-:Y:S01]  /*59d0*/  FSEL R28, R16, -INF , !P1 ;  /* 0xff800000101c7808 */ /* 0x000fe20004800000 */
[----:B------:R-:W-:Y:S01]  /*59e0*/  VIADD R8, R6, 0x29 ;  /* 0x0000002906087836 */ /* 0x000fe20000000000 */
[----:B------:R-:W-:-:S02]  /*59f0*/  FSEL R29, R14, -INF , !P3 ;  /* 0xff8000000e1d7808 */ /* 0x000fc40005800000 */
[CC--:B------:R-:W-:Y:S02]  /*5a00*/  ISETP.GE.AND P1, PT, R9.reuse, R228.reuse, PT ;  /* 0x000000e40900720c */ /* 0x0c0fe40003f26270 */
[-C--:B------:R-:W-:Y:S02]  /*5a10*/  ISETP.GE.AND P3, PT, R9, R227.reuse, PT ;  /* 0x000000e30900720c */ /* 0x080fe40003f66270 */
[----:B------:R-:W-:Y:S02]  /*5a20*/  FSEL R59, R12, -INF , !P2 ;  /* 0xff8000000c3b7808 */ /* 0x000fe40005000000 */
[----:B------:R-:W-:Y:S01]  /*5a30*/  FSEL R63, R10, -INF , !P4 ;  /* 0xff8000000a3f7808 */ /* 0x000fe20006000000 */
[----:B------:R-:W-:Y:S01]  /*5a40*/  IMAD.IADD R14, R231, 0x1, -R9 ;  /* 0x00000001e70e7824 */ /* 0x000fe200078e0a09 */
[C---:B------:R-:W-:Y:S02]  /*5a50*/  ISETP.GE.AND P2, PT, R7.reuse, R228, PT ;  /* 0x000000e40700720c */ /* 0x040fe40003f46270 */
[----:B------:R-:W-:-:S02]  /*5a60*/  ISETP.GE.AND P4, PT, R7, R227, PT ;  /* 0x000000e30700720c */ /* 0x000fc40003f86270 */
[----:B------:R-:W-:Y:S02]  /*5a70*/  FSEL R54, R13, -INF , !P0 ;  /* 0xff8000000d367808 */ /* 0x000fe40004000000 */
[----:B------:R-:W-:Y:S01]  /*5a80*/  FSEL R60, R11, -INF , !P5 ;  /* 0xff8000000b3c7808 */ /* 0x000fe20006800000 */
[C---:B------:R-:W-:Y:S01]  /*5a90*/  IMAD.IADD R10, R230.reuse, 0x1, -R8 ;  /* 0x00000001e60a7824 */ /* 0x040fe200078e0a08 */
[C---:B------:R-:W-:Y:S02]  /*5aa0*/  ISETP.GE.OR P1, PT, R9.reuse, R233, !P1 ;  /* 0x000000e90900720c */ /* 0x040fe40004f26670 */
[----:B------:R-:W-:Y:S01]  /*5ab0*/  ISETP.GE.OR P3, PT, R9, R232, !P3 ;  /* 0x000000e80900720c */ /* 0x000fe20005f66670 */
[----:B------:R-:W-:Y:S01]  /*5ac0*/  IMAD.IADD R9, R230, 0x1, -R7 ;  /* 0x00000001e6097824 */ /* 0x000fe200078e0a07 */
[C---:B------:R-:W-:Y:S02]  /*5ad0*/  ISETP.GE.AND P0, PT, R8.reuse, R228, PT ;  /* 0x000000e40800720c */ /* 0x040fe40003f06270 */
[----:B------:R-:W-:-:S02]  /*5ae0*/  ISETP.GE.AND P5, PT, R8, R227, PT ;  /* 0x000000e30800720c */ /* 0x000fc40003fa6270 */
[CC--:B------:R-:W-:Y:S02]  /*5af0*/  ISETP.GE.OR P2, PT, R7.reuse, R233.reuse, !P2 ;  /* 0x000000e90700720c */ /* 0x0c0fe40005746670 */
[----:B------:R-:W-:Y:S01]  /*5b00*/  ISETP.GE.OR P4, PT, R7, R232, !P4 ;  /* 0x000000e80700720c */ /* 0x000fe20006786670 */
[C---:B------:R-:W-:Y:S01]  /*5b10*/  IMAD.IADD R7, R231.reuse, 0x1, -R7 ;  /* 0x00000001e7077824 */ /* 0x040fe200078e0a07 */
[----:B------:R-:W-:Y:S02]  /*5b20*/  IABS R11, R14 ;  /* 0x0000000e000b7213 */ /* 0x000fe40000000000 */
[C---:B------:R-:W-:Y:S02]  /*5b30*/  ISETP.GE.OR P0, PT, R8.reuse, R233, !P0 ;  /* 0x000000e90800720c */ /* 0x040fe40004706670 */
[----:B------:R-:W-:Y:S01]  /*5b40*/  ISETP.GE.OR P5, PT, R8, R232, !P5 ;  /* 0x000000e80800720c */ /* 0x000fe20006fa6670 */
[----:B------:R-:W-:Y:S01]  /*5b50*/  IMAD.IADD R8, R231, 0x1, -R8 ;  /* 0x00000001e7087824 */ /* 0x000fe200078e0a08 */
[----:B------:R-:W-:-:S02]  /*5b60*/  IABS R12, R10 ;  /* 0x0000000a000c7213 */ /* 0x000fc40000000000 */
[----:B------:R-:W-:Y:S01]  /*5b70*/  IABS R13, R7 ;  /* 0x00000007000d7213 */ /* 0x000fe20000000000 */
[----:B------:R-:W-:Y:S01]  /*5b80*/  IMAD.MOV.U32 R7, RZ, RZ, R11 ;  /* 0x000000ffff077224 */ /* 0x000fe200078e000b */
[----:B------:R-:W-:Y:S01]  /*5b90*/  IABS R10, R8 ;  /* 0x00000008000a7213 */ /* 0x000fe20000000000 */
[----:B------:R-:W-:Y:S01]  /*5ba0*/  IMAD.MOV.U32 R8, RZ, RZ, R12 ;  /* 0x000000ffff087224 */ /* 0x000fe200078e000c */
[----:B------:R-:W-:Y:S01]  /*5bb0*/  IABS R9, R9 ;  /* 0x0000000900097213 */ /* 0x000fe20000000000 */
[----:B------:R-:W-:Y:S01]  /*5bc0*/  IMAD.MOV.U32 R12, RZ, RZ, R13 ;  /* 0x000000ffff0c7224 */ /* 0x000fe200078e000d */
[----:B------:R-:W-:Y:S02]  /*5bd0*/  I2FP.F32.S32 R7, R7 ;  /* 0x0000000700077245 */ /* 0x000fe40000201400 */
[----:B------:R-:W-:Y:S01]  /*5be0*/  I2FP.F32.S32 R8, R8 ;  /* 0x0000000800087245 */ /* 0x000fe20000201400 */
[----:B------:R-:W-:Y:S02]  /*5bf0*/  IMAD.MOV.U32 R11, RZ, RZ, R9 ;  /* 0x000000ffff0b7224 */ /* 0x000fe400078e0009 */
[----:B------:R-:W-:Y:S01]  /*5c00*/  FFMA.FTZ R9, R7, -R226, R42 ;  /* 0x800000e207097223 */ /* 0x000fe2000001002a */
[----:B------:R-:W-:Y:S01]  /*5c10*/  I2FP.F32.S32 R7, R12 ;  /* 0x0000000c00077245 */ /* 0x000fe20000201400 */
[----:B------:R-:W-:Y:S01]  /*5c20*/  FFMA.FTZ R14, R8, -R226, R41 ;  /* 0x800000e2080e7223 */ /* 0x000fe20000010029 */
[----:B------:R-:W-:Y:S01]  /*5c30*/  VIADD R8, R6, 0x31 ;  /* 0x0000003106087836 */ /* 0x000fe20000000000 */
[----:B------:R-:W-:-:S02]  /*5c40*/  I2FP.F32.S32 R11, R11 ;  /* 0x0000000b000b7245 */ /* 0x000fc40000201400 */
[----:B------:R-:W-:Y:S01]  /*5c50*/  FFMA.FTZ R18, R7, -R226, R46 ;  /* 0x800000e207127223 */ /* 0x000fe2000001002e */
[----:B------:R-:W-:Y:S01]  /*5c60*/  VIADD R7, R6, 0x38 ;  /* 0x0000003806077836 */ /* 0x000fe20000000000 */
[----:B------:R-:W-:Y:S02]  /*5c70*/  FSEL R24, R15, -INF , !P1 ;  /* 0xff8000000f187808 */ /* 0x000fe40004800000 */
[----:B------:R-:W-:Y:S02]  /*5c80*/  FSEL R52, R9, -INF , !P3 ;  /* 0xff80000009347808 */ /* 0x000fe40005800000 */
[----:B------:R-:W-:Y:S02]  /*5c90*/  I2FP.F32.S32 R10, R10 ;  /* 0x0000000a000a7245 */ /* 0x000fe40000201400 */
[C---:B------:R-:W-:Y:S02]  /*5ca0*/  ISETP.GE.AND P1, PT, R8.reuse, R228, PT ;  /* 0x000000e40800720c */ /* 0x040fe40003f26270 */
[----:B------:R-:W-:Y:S01]  /*5cb0*/  ISETP.GE.AND P3, PT, R8, R227, PT ;  /* 0x000000e30800720c */ /* 0x000fe20003f66270 */
[----:B------:R-:W-:-:S02]  /*5cc0*/  VIADD R6, R6, 0x39 ;  /* 0x0000003906067836 */ /* 0x000fc40000000000 */
[----:B------:R-:W-:Y:S01]  /*5cd0*/  FFMA.FTZ R13, R11, -R226, R44 ;  /* 0x800000e20b0d7223 */ /* 0x000fe2000001002c */
[----:B------:R-:W-:Y:S01]  /*5ce0*/  IMAD.IADD R9, R230, 0x1, -R7 ;  /* 0x00000001e6097824 */ /* 0x000fe200078e0a07 */
[----:B------:R-:W-:Y:S01]  /*5cf0*/  ISETP.GE.OR P1, PT, R8, R233, !P1 ;  /* 0x000000e90800720c */ /* 0x000fe20004f26670 */
[--C-:B------:R-:W-:Y:S01]  /*5d00*/  IMAD.IADD R11, R230, 0x1, -R8.reuse ;  /* 0x00000001e60b7824 */ /* 0x100fe200078e0a08 */
[----:B------:R-:W-:Y:S01]  /*5d10*/  ISETP.GE.OR P3, PT, R8, R232, !P3 ;  /* 0x000000e80800720c */ /* 0x000fe20005f66670 */
[----:B------:R-:W-:Y:S01]  /*5d20*/  FFMA.FTZ R17, R10, -R226, R43 ;  /* 0x800000e20a117223 */ /* 0x000fe2000001002b */
[----:B------:R-:W-:Y:S01]  /*5d30*/  IMAD.IADD R8, R231, 0x1, -R8 ;  /* 0x00000001e7087824 */ /* 0x000fe200078e0a08 */
[----:B------:R-:W-:Y:S01]  /*5d40*/  IABS R9, R9 ;  /* 0x0000000900097213 */ /* 0x000fe20000000000 */
[----:B------:R-:W-:-:S03]  /*5d50*/  IMAD.IADD R10, R230, 0x1, -R6 ;  /* 0x00000001e60a7824 */ /* 0x000fc600078e0a06 */
[----:B------:R-:W-:Y:S02]  /*5d60*/  IABS R15, R8 ;  /* 0x00000008000f7213 */ /* 0x000fe40000000000 */
[----:B------:R-:W-:Y:S01]  /*5d70*/  IABS R8, R10 ;  /* 0x0000000a00087213 */ /* 0x000fe20000000000 */
[----:B------:R-:W-:Y:S01]  /*5d80*/  IMAD.MOV.U32 R10, RZ, RZ, R9 ;  /* 0x000000ffff0a7224 */ /* 0x000fe200078e0009 */
[----:B------:R-:W-:Y:S02]  /*5d90*/  FMNMX.FTZ R9, R30, R58, !PT ;  /* 0x0000003a1e097209 */ /* 0x000fe40007810000 */
[----:B------:R-:W-:Y:S02]  /*5da0*/  IABS R11, R11 ;  /* 0x0000000b000b7213 */ /* 0x000fe40000000000 */
[----:B------:R-:W-:Y:S02]  /*5db0*/  FMNMX.FTZ R9, R32, R9, !PT ;  /* 0x0000000920097209 */ /* 0x000fe40007810000 */
[----:B------:R-:W-:-:S02]  /*5dc0*/  I2FP.F32.S32 R12, R11 ;  /* 0x0000000b000c7245 */ /* 0x000fc40000201400 */
[----:B------:R-:W-:Y:S02]  /*5dd0*/  I2FP.F32.S32 R11, R10 ;  /* 0x0000000a000b7245 */ /* 0x000fe40000201400 */
[----:B------:R-:W-:Y:S02]  /*5de0*/  I2FP.F32.S32 R10, R8 ;  /* 0x00000008000a7245 */ /* 0x000fe40000201400 */
[----:B------:R-:W-:Y:S02]  /*5df0*/  FMNMX.FTZ R8, R34, R9, !PT ;  /* 0x0000000922087209 */ /* 0x000fe40007810000 */
[----:B------:R-:W-:Y:S02]  /*5e00*/  I2FP.F32.S32 R15, R15 ;  /* 0x0000000f000f7245 */ /* 0x000fe40000201400 */
[----:B------:R-:W-:Y:S02]  /*5e10*/  FMNMX.FTZ R8, R19, R8, !PT ;  /* 0x0000000813087209 */ /* 0x000fe40007810000 */
[----:B------:R-:W-:-:S02]  /*5e20*/  FSEL R25, R14, -INF , !P0 ;  /* 0xff8000000e197808 */ /* 0x000fc40004000000 */
[----:B------:R-:W-:Y:S02]  /*5e30*/  FSEL R49, R13, -INF , !P2 ;  /* 0xff8000000d317808 */ /* 0x000fe40005000000 */
[C---:B------:R-:W-:Y:S02]  /*5e40*/  ISETP.GE.AND P0, PT, R7.reuse, R228, PT ;  /* 0x000000e40700720c */ /* 0x040fe40003f06270 */
[----:B------:R-:W-:Y:S02]  /*5e50*/  FMNMX.FTZ R9, R22, R8, !PT ;  /* 0x0000000816097209 */ /* 0x000fe40007810000 */
[----:B------:R-:W-:Y:S01]  /*5e60*/  ISETP.GE.AND P2, PT, R7, R227, PT ;  /* 0x000000e30700720c */ /* 0x000fe20003f46270 */
[-C--:B------:R-:W-:Y:S01]  /*5e70*/  FFMA.FTZ R16, R15, -R226.reuse, R47 ;  /* 0x800000e20f107223 */ /* 0x080fe2000001002f */
[----:B------:R-:W-:Y:S01]  /*5e80*/  FMNMX.FTZ R8, R33, R61, !PT ;  /* 0x0000003d21087209 */ /* 0x000fe20007810000 */
[----:B------:R-:W-:Y:S01]  /*5e90*/  FFMA.FTZ R15, R10, -R226, R65 ;  /* 0x800000e20a0f7223 */ /* 0x000fe20000010041 */
[----:B------:R-:W-:Y:S01]  /*5ea0*/  ISETP.GE.OR P0, PT, R7, R233, !P0 ;  /* 0x000000e90700720c */ /* 0x000fe20004706670 */
[----:B------:R-:W-:Y:S01]  /*5eb0*/  IMAD.IADD R10, R231, 0x1, -R7 ;  /* 0x00000001e70a7824 */ /* 0x000fe200078e0a07 */
[----:B------:R-:W-:-:S02]  /*5ec0*/  FMNMX.FTZ R9, R31, R9, !PT ;  /* 0x000000091f097209 */ /* 0x000fc40007810000 */
[----:B------:R-:W-:Y:S02]  /*5ed0*/  ISETP.GE.OR P2, PT, R7, R232, !P2 ;  /* 0x000000e80700720c */ /* 0x000fe40005746670 */
[----:B------:R-:W-:Y:S02]  /*5ee0*/  FMNMX.FTZ R7, R35, R8, !PT ;  /* 0x0000000823077209 */ /* 0x000fe40007810000 */
[----:B------:R-:W-:Y:S01]  /*5ef0*/  FMNMX.FTZ R8, R28, R9, !PT ;  /* 0x000000091c087209 */ /* 0x000fe20007810000 */
[-C--:B------:R-:W-:Y:S01]  /*5f00*/  FFMA.FTZ R12, R12, -R226.reuse, R45 ;  /* 0x800000e20c0c7223 */ /* 0x080fe2000001002d */
[----:B------:R-:W-:Y:S01]  /*5f10*/  FMNMX.FTZ R7, R53, R7, !PT ;  /* 0x0000000735077209 */ /* 0x000fe20007810000 */
[----:B------:R-:W-:Y:S01]  /*5f20*/  FFMA.FTZ R11, R11, -R226, R64 ;  /* 0x800000e20b0b7223 */ /* 0x000fe20000010040 */
[----:B------:R-:W-:Y:S02]  /*5f30*/  FMNMX.FTZ R8, R54, R8, !PT ;  /* 0x0000000836087209 */ /* 0x000fe40007810000 */
[----:B------:R-:W-:-:S02]  /*5f40*/  FMNMX.FTZ R7, R27, R7, !PT ;  /* 0x000000071b077209 */ /* 0x000fc40007810000 */
[----:B------:R-:W-:Y:S02]  /*5f50*/  FSEL R48, R12, -INF , !P1 ;  /* 0xff8000000c307808 */ /* 0x000fe40004800000 */
[----:B------:R-:W-:Y:S02]  /*5f60*/  FSEL R45, R11, -INF , !P0 ;  /* 0xff8000000b2d7808 */ /* 0x000fe40004000000 */
[C---:B------:R-:W-:Y:S02]  /*5f70*/  ISETP.GE.AND P1, PT, R6.reuse, R228, PT ;  /* 0x000000e40600720c */ /* 0x040fe40003f26270 */
[----:B------:R-:W-:Y:S02]  /*5f80*/  ISETP.GE.AND P0, PT, R6, R227, PT ;  /* 0x000000e30600720c */ /* 0x000fe40003f06270 */
[----:B------:R-:W-:Y:S02]  /*5f90*/  FMNMX.FTZ R8, R59, R8, !PT ;  /* 0x000000083b087209 */ /* 0x000fe40007810000 */
[----:B------:R-:W-:Y:S01]  /*5fa0*/  FMNMX.FTZ R7, R26, R7, !PT ;  /* 0x000000071a077209 */ /* 0x000fe20007810000 */
[----:B------:R-:W-:Y:S01]  /*5fb0*/  IMAD.IADD R9, R231, 0x1, -R6 ;  /* 0x00000001e7097824 */ /* 0x000fe200078e0a06 */
[----:B------:R-:W-:-:S02]  /*5fc0*/  ISETP.GE.OR P1, PT, R6, R233, !P1 ;  /* 0x000000e90600720c */ /* 0x000fc40004f26670 */
[----:B------:R-:W-:Y:S02]  /*5fd0*/  ISETP.GE.OR P0, PT, R6, R232, !P0 ;  /* 0x000000e80600720c */ /* 0x000fe40004706670 */
[----:B------:R-:W-:Y:S02]  /*5fe0*/  FMNMX.FTZ R8, R24, R8, !PT ;  /* 0x0000000818087209 */ /* 0x000fe40007810000 */
[----:B------:R-:W-:Y:S02]  /*5ff0*/  FMNMX.FTZ R6, R55, R7, !PT ;  /* 0x0000000737067209 */ /* 0x000fe40007810000 */
[----:B------:R-:W-:Y:S02]  /*6000*/  FMNMX.FTZ R8, R25, R8, !PT ;  /* 0x0000000819087209 */ /* 0x000fe40007810000 */
[----:B------:R-:W-:Y:S02]  /*6010*/  FMNMX.FTZ R6, R29, R6, !PT ;  /* 0x000000061d067209 */ /* 0x000fe40007810000 */
[----:B------:R-:W-:-:S02]  /*6020*/  FMNMX.FTZ R8, R49, R8, !PT ;  /* 0x0000000831087209 */ /* 0x000fc40007810000 */
[----:B------:R-:W-:Y:S02]  /*6030*/  IABS R10, R10 ;  /* 0x0000000a000a7213 */ /* 0x000fe40000000000 */
[----:B------:R-:W-:Y:S02]  /*6040*/  FMNMX.FTZ R6, R60, R6, !PT ;  /* 0x000000063c067209 */ /* 0x000fe40007810000 */
[----:B------:R-:W-:Y:S01]  /*6050*/  FMNMX.FTZ R8, R48, R8, !PT ;  /* 0x0000000830087209 */ /* 0x000fe20007810000 */
[----:B------:R-:W-:Y:S01]  /*6060*/  IMAD.MOV.U32 R13, RZ, RZ, R10 ;  /* 0x000000ffff0d7224 */ /* 0x000fe200078e000a */
[----:B------:R-:W-:Y:S02]  /*6070*/  IABS R9, R9 ;  /* 0x0000000900097213 */ /* 0x000fe40000000000 */
[----:B------:R-:W-:Y:S02]  /*6080*/  FMNMX.FTZ R6, R63, R6, !PT ;  /* 0x000000063f067209 */ /* 0x000fe40007810000 */
[----:B------:R-:W-:-:S02]  /*6090*/  FSEL R44, R15, -INF , !P1 ;  /* 0xff8000000f2c7808 */ /* 0x000fc40004800000 */
[----:B------:R-:W-:Y:S01]  /*60a0*/  FMNMX.FTZ R8, R45, R8, !PT ;  /* 0x000000082d087209 */ /* 0x000fe20007810000 */
[----:B------:R-:W-:Y:S01]  /*60b0*/  IMAD.MOV.U32 R12, RZ, RZ, R9 ;  /* 0x000000ffff0c7224 */ /* 0x000fe200078e0009 */
[----:B------:R-:W-:Y:S02]  /*60c0*/  FSEL R23, R17, -INF , !P5 ;  /* 0xff80000011177808 */ /* 0x000fe40006800000 */
[----:B------:R-:W-:Y:S02]  /*60d0*/  FMNMX.FTZ R6, R52, R6, !PT ;  /* 0x0000000634067209 */ /* 0x000fe40007810000 */
[----:B------:R-:W-:Y:S02]  /*60e0*/  I2FP.F32.S32 R13, R13 ;  /* 0x0000000d000d7245 */ /* 0x000fe40000201400 */
[----:B------:R-:W-:Y:S02]  /*60f0*/  FMNMX.FTZ R8, R44, R8, !PT ;  /* 0x000000082c087209 */ /* 0x000fe40007810000 */
[----:B------:R-:W-:-:S02]  /*6100*/  FSEL R50, R18, -INF , !P4 ;  /* 0xff80000012327808 */ /* 0x000fc40006000000 */
[----:B------:R-:W-:Y:S01]  /*6110*/  FMNMX.FTZ R7, R23, R6, !PT ;  /* 0x0000000617077209 */ /* 0x000fe20007810000 */
[----:B------:R-:W-:Y:S01]  /*6120*/  FFMA.FTZ R13, R13, -R226, R66 ;  /* 0x800000e20d0d7223 */ /* 0x000fe20000010042 */
[----:B------:R-:W-:Y:S01]  /*6130*/  I2FP.F32.S32 R12, R12 ;  /* 0x0000000c000c7245 */ /* 0x000fe20000201400 */
[----:B------:R-:W1:Y:S01]  /*6140*/  SHFL.BFLY PT, R133, R8, 0x2, 0x1f ;  /* 0x0c401f0008857f89 */ /* 0x000e6200000e0000 */
[----:B------:R-:W-:Y:S02]  /*6150*/  FSEL R51, R16, -INF , !P3 ;  /* 0xff80000010337808 */ /* 0x000fe40005800000 */
[----:B------:R-:W-:Y:S01]  /*6160*/  FMNMX.FTZ R7, R50, R7, !PT ;  /* 0x0000000732077209 */ /* 0x000fe20007810000 */
[----:B------:R-:W-:Y:S01]  /*6170*/  FFMA.FTZ R12, R12, -R226, R67 ;  /* 0x800000e20c0c7223 */ /* 0x000fe20000010043 */
[----:B------:R-:W-:Y:S01]  /*6180*/  IMAD.SHL.U32 R6, R135, 0x2, RZ ;  /* 0x0000000287067824 */ /* 0x000fe200078e00ff */
[----:B------:R-:W-:Y:S02]  /*6190*/  FSEL R47, R13, -INF , !P2 ;  /* 0xff8000000d2f7808 */ /* 0x000fe40005000000 */
[----:B------:R-:W-:Y:S01]  /*61a0*/  FMNMX.FTZ R7, R51, R7, !PT ;  /* 0x0000000733077209 */ /* 0x000fe20007810000 */
[----:B------:R-:W-:Y:S01]  /*61b0*/  IMAD.WIDE.U32 R10, R121, -0x2daee0ad, RZ ;  /* 0xd2511f53790a7825 */ /* 0x000fe200078e00ff */
[----:B------:R-:W-:-:S02]  /*61c0*/  FSEL R46, R12, -INF , !P0 ;  /* 0xff8000000c2e7808 */ /* 0x000fc40004000000 */
[----:B------:R-:W-:Y:S02]  /*61d0*/  FMNMX.FTZ R132, R47, R7, !PT ;  /* 0x000000072f847209 */ /* 0x000fe40007810000 */
[----:B------:R-:W-:Y:S01]  /*61e0*/  LOP3.LUT R9, R123, R6, RZ, 0x3c, !PT ;  /* 0x000000067b097212 */ /* 0x000fe200078e3cff */
[----:B------:R-:W-:Y:S01]  /*61f0*/  IMAD.WIDE.U32 R20, R57, -0x326172a9, RZ ;  /* 0xcd9e8d5739147825 */ /* 0x000fe200078e00ff */
[----:B------:R-:W-:Y:S02]  /*6200*/  FMNMX.FTZ R132, R46, R132, !PT ;  /* 0x000000842e847209 */ /* 0x000fe40007810000 */
[----:B------:R-:W-:Y:S01]  /*6210*/  LOP3.LUT R56, R122, R108, RZ, 0x3c, !PT ;  /* 0x0000006c7a387212 */ /* 0x000fe200078e3cff */
[----:B------:R-:W-:Y:S01]  /*6220*/  VIADD R6, R6, 0x1 ;  /* 0x0000000106067836 */ /* 0x000fe20000000000 */
[----:B------:R-:W-:Y:S01]  /*6230*/  LOP3.LUT R9, R9, R11, RZ, 0x3c, !PT ;  /* 0x0000000b09097212 */ /* 0x000fe200078e3cff */
[----:B------:R-:W3:Y:S01]  /*6240*/  SHFL.BFLY PT, R18, R132, 0x2, 0x1f ;  /* 0x0c401f0084127f89 */ /* 0x000ee200000e0000 */
[----:B------:R-:W-:Y:S01]  /*6250*/  LOP3.LUT R7, R56, R21, RZ, 0x3c, !PT ;  /* 0x0000001538077212 */ /* 0x000fe200078e3cff */
[----:B------:R-:W-:Y:S01]  /*6260*/  VIADD R15, R122, 0x9e3779b9 ;  /* 0x9e3779b97a0f7836 */ /* 0x000fe20000000000 */
[----:B------:R-:W-:Y:S01]  /*6270*/  LOP3.LUT R14, R123, R6, RZ, 0x3c, !PT ;  /* 0x000000067b0e7212 */ /* 0x000fe200078e3cff */
[----:B------:R-:W-:Y:S01]  /*6280*/  IMAD.WIDE.U32 R12, R9, -0x326172a9, RZ ;  /* 0xcd9e8d57090c7825 */ /* 0x000fe200078e00ff */
[----:B-1----:R-:W-:-:S02]  /*6290*/  FMNMX.FTZ R133, R8, R133, !PT ;  /* 0x0000008508857209 */ /* 0x002fc40007810000 */
[----:B------:R-:W-:Y:S01]  /*62a0*/  LOP3.LUT R14, R14, R11, RZ, 0x3c, !PT ;  /* 0x0000000b0e0e7212 */ /* 0x000fe200078e3cff */
[----:B------:R-:W-:Y:S01]  /*62b0*/  IMAD.WIDE.U32 R6, R7, -0x2daee0ad, RZ ;  /* 0xd2511f5307067825 */ /* 0x000fe200078e00ff */
[----:B------:R-:W-:-:S03]  /*62c0*/  LOP3.LUT R11, R13, R15, R20, 0x96, !PT ;  /* 0x0000000f0d0b7212 */ /* 0x000fc600078e9614 */
[C---:B------:R-:W-:Y:S02]  /*62d0*/  VIADD R9, R123.reuse, 0xbb67ae85 ;  /* 0xbb67ae857b097836 */ /* 0x040fe40000000000 */
[----:B------:R-:W-:-:S03]  /*62e0*/  VIADD R43, R123, 0x76cf5d0a ;  /* 0x76cf5d0a7b2b7836 */ /* 0x000fc60000000000 */
[----:B------:R-:W-:Y:S01]  /*62f0*/  LOP3.LUT R10, R7, R9, R10, 0x96, !PT ;  /* 0x00000009070a7212 */ /* 0x000fe200078e960a */
[----:B------:R-:W-:Y:S01]  /*6300*/  IMAD.WIDE.U32 R8, R11, -0x2daee0ad, RZ ;  /* 0xd2511f530b087825 */ /* 0x000fe200078e00ff */
[----:B------:R-:W1:Y:S03]  /*6310*/  SHFL.BFLY PT, R7, R133, 0x1, 0x1f ;  /* 0x0c201f0085077f89 */ /* 0x000e6600000e0000 */
[----:B------:R-:W-:Y:S01]  /*6320*/  IMAD.WIDE.U32 R194, R10, -0x326172a9, RZ ;  /* 0xcd9e8d570ac27825 */ /* 0x000fe200078e00ff */
[----:B------:R4:W-:Y:S01]  /*6330*/  STL [R1+0x110], R56 ;  /* 0x0001103801007387 */ /* 0x0009e20000100800 */
[----:B------:R-:W-:Y:S02]  /*6340*/  LOP3.LUT R10, R9, R43, R6, 0x96, !PT ;  /* 0x0000002b090a7212 */ /* 0x000fe400078e9606 */
[----:B------:R-:W-:Y:S01]  /*6350*/  IMAD.WIDE.U32 R16, R14, -0x326172a9, RZ ;  /* 0xcd9e8d570e107825 */ /* 0x000fe200078e00ff */
[----:B---3--:R-:W-:-:S03]  /*6360*/  FMNMX.FTZ R132, R132, R18, !PT ;  /* 0x0000001284847209 */ /* 0x008fc60007810000 */
[----:B------:R-:W-:Y:S02]  /*6370*/  VIADD R245, R122, 0xdaa66d2b ;  /* 0xdaa66d2b7af57836 */ /* 0x000fe40000000000 */
[----:B------:R-:W-:Y:S01]  /*6380*/  IMAD.WIDE.U32 R10, R10, -0x326172a9, RZ ;  /* 0xcd9e8d570a0a7825 */ /* 0x000fe200078e00ff */
[----:B------:R-:W-:-:S03]  /*6390*/  LOP3.LUT R14, R17, R15, R20, 0x96, !PT ;  /* 0x0000000f110e7212 */ /* 0x000fc600078e9614 */
[----:B----4-:R-:W-:-:S05]  /*63a0*/  VIADD R56, R122, 0x3c6ef372 ;  /* 0x3c6ef3727a387836 */ /* 0x010fca0000000000 */
[CC--:B------:R-:W-:Y:S02]  /*63b0*/  LOP3.LUT R12, R195.reuse, R56.reuse, R12, 0x96, !PT ;  /* 0x00000038c30c7212 */ /* 0x0c0fe400078e960c */
[----:B------:R-:W-:-:S03]  /*63c0*/  LOP3.LUT R16, R195, R56, R16, 0x96, !PT ;  /* 0x00000038c3107212 */ /* 0x000fc600078e9610 */
[----:B------:R-:W-:Y:S01]  /*63d0*/  IMAD.WIDE.U32 R20, R12, -0x2daee0ad, RZ ;  /* 0xd2511f530c147825 */ /* 0x000fe200078e00ff */
[----:B------:R-:W-:Y:S02]  /*63e0*/  LOP3.LUT R12, R11, R245, R194, 0x96, !PT ;  /* 0x000000f50b0c7212 */ /* 0x000fe400078e96c2 */
[----:B------:R-:W3:Y:S01]  /*63f0*/  SHFL.BFLY PT, R11, R132, 0x1, 0x1f ;  /* 0x0c201f00840b7f89 */ /* 0x000ee200000e0000 */
[C---:B------:R-:W-:Y:S02]  /*6400*/  VIADD R42, R123.reuse, 0x32370b8f ;  /* 0x32370b8f7b2a7836 */ /* 0x040fe40000000000 */
[----:B------:R-:W-:Y:S01]  /*6410*/  VIADD R64, R123, 0xed9eba14 ;  /* 0xed9eba147b407836 */ /* 0x000fe20000000000 */
[----:B------:R4:W-:Y:S01]  /*6420*/  STL [R1+0x100], R15 ;  /* 0x0001000f01007387 */ /* 0x0009e20000100800 */
[----:B------:R-:W-:Y:S01]  /*6430*/  IMAD.WIDE.U32 R12, R12, -0x2daee0ad, RZ ;  /* 0xd2511f530c0c7825 */ /* 0x000fe200078e00ff */
[----:B------:R-:W-:-:S03]  /*6440*/  LOP3.LUT R8, R21, R42, R8, 0x96, !PT ;  /* 0x0000002a15087212 */ /* 0x000fc600078e9608 */
[----:B------:R-:W-:Y:S01]  /*6450*/  IMAD.WIDE.U32 R16, R16, -0x2daee0ad, RZ ;  /* 0xd2511f5310107825 */ /* 0x000fe200078e00ff */
[----:B-1----:R-:W-:-:S03]  /*6460*/  FMNMX.FTZ R133, R133, R7, !PT ;  /* 0x0000000785857209 */ /* 0x002fc60007810000 */
[----:B------:R-:W-:Y:S01]  /*6470*/  IMAD R171, R4, 0x2, R5 ;  /* 0x0000000204ab7824 */ /* 0x000fe200078e0205 */
[----:B------:R-:W-:Y:S01]  /*6480*/  LOP3.LUT R4, R13, R64, R20, 0x96, !PT ;  /* 0x000000400d047212 */ /* 0x000fe200078e9614 */
[----:B------:R-:W-:Y:S01]  /*6490*/  STL [R1+0x104], R56 ;  /* 0x0001043801007387 */ /* 0x000fe20000100800 */
[----:B------:R-:W-:-:S04]  /*64a0*/  IMAD.WIDE.U32 R8, R8, -0x326172a9, RZ ;  /* 0xcd9e8d5708087825 */ /* 0x000fc800078e00ff */
[----:B--2---:R-:W-:Y:S01]  /*64b0*/  FMUL.FTZ R5, R2, R133 ;  /* 0x0000008502057220 */ /* 0x004fe20000410000 */
[----:B------:R-:W-:Y:S01]  /*64c0*/  STL [R1+0xdc], R43 ;  /* 0x0000dc2b01007387 */ /* 0x000fe20000100800 */
[----:B------:R-:W-:Y:S02]  /*64d0*/  VIADD R121, R122, 0x78dde6e4 ;  /* 0x78dde6e47a797836 */ /* 0x000fe40000000000 */
[----:B----4-:R-:W-:Y:S01]  /*64e0*/  IMAD.WIDE.U32 R14, R14, -0x2daee0ad, RZ ;  /* 0xd2511f530e0e7825 */ /* 0x010fe200078e00ff */
[----:B------:R1:W-:Y:S04]  /*64f0*/  STL [R1+0xe4], R42 ;  /* 0x0000e42a01007387 */ /* 0x0003e80000100800 */
[----:B------:R-:W-:Y:S02]  /*6500*/  LOP3.LUT R6, R15, R43, R6, 0x96, !PT ;  /* 0x0000002b0f067212 */ /* 0x000fe400078e9606 */
[----:B------:R-:W-:Y:S01]  /*6510*/  LOP3.LUT R14, R17, R42, R14, 0x96, !PT ;  /* 0x0000002a110e7212 */ /* 0x000fe200078e960e */
[----:B------:R-:W-:Y:S01]  /*6520*/  VIADD R251, R122, 0x1715609d ;  /* 0x1715609d7afb7836 */ /* 0x000fe20000000000 */
[----:B------:R-:W-:Y:S01]  /*6530*/  FSETP.NEU.FTZ.AND P0, PT, R133, -INF , PT ;  /* 0xff8000008500780b */ /* 0x000fe20003f1d000 */
[----:B------:R-:W-:Y:S01]  /*6540*/  IMAD.WIDE.U32 R74, R6, -0x326172a9, RZ ;  /* 0xcd9e8d57064a7825 */ /* 0x000fe200078e00ff */
[----:B------:R-:W-:-:S03]  /*6550*/  LOP3.LUT R10, R9, R121, R10, 0x96, !PT ;  /* 0x00000079090a7212 */ /* 0x000fc600078e960a */
[----:B------:R-:W-:Y:S01]  /*6560*/  IMAD.WIDE.U32 R124, R14, -0x326172a9, RZ ;  /* 0xcd9e8d570e7c7825 */ /* 0x000fe200078e00ff */
[----:B------:R-:W-:-:S03]  /*6570*/  FSEL R5, R5, RZ, P0 ;  /* 0x000000ff05057208 */ /* 0x000fc60000000000 */
[----:B-1----:R-:W-:Y:S01]  /*6580*/  IMAD.WIDE.U32 R42, R4, -0x326172a9, RZ ;  /* 0xcd9e8d57042a7825 */ /* 0x002fe200078e00ff */
[----:B------:R-:W-:-:S04]  /*6590*/  LOP3.LUT R4, R125, R121, R74, 0x96, !PT ;  /* 0x000000797d047212 */ /* 0x000fc800078e964a */
[----:B------:R-:W-:Y:S02]  /*65a0*/  LOP3.LUT R6, R43, R251, R8, 0x96, !PT ;  /* 0x000000fb2b067212 */ /* 0x000fe400078e9608 */
[----:B------:R-:W-:Y:S01]  /*65b0*/  LOP3.LUT R8, R75, R245, R194, 0x96, !PT ;  /* 0x000000f54b087212 */ /* 0x000fe200078e96c2 */
[----:B------:R-:W-:-:S04]  /*65c0*/  IMAD.WIDE.U32 R56, R10, -0x2daee0ad, RZ ;  /* 0xd2511f530a387825 */ /* 0x000fc800078e00ff */
[----:B------:R-:W-:Y:S01]  /*65d0*/  FFMA.FTZ R10, R19, R2, -R5 ;  /* 0x00000002130a7223 */ /* 0x000fe20000010805 */
[----:B---3--:R-:W-:Y:S01]  /*65e0*/  FMNMX.FTZ R132, R132, R11, !PT ;  /* 0x0000000b84847209 */ /* 0x008fe20007810000 */
[----:B------:R-:W-:Y:S02]  /*65f0*/  VIADD R122, R123, 0xa9066899 ;  /* 0xa90668997b7a7836 */ /* 0x000fe40000000000 */
[----:B------:R-:W-:Y:S01]  /*6600*/  IMAD.WIDE.U32 R8, R8, -0x2daee0ad, RZ ;  /* 0xd2511f5308087825 */ /* 0x000fe200078e00ff */
[----:B------:R-:W-:-:S03]  /*6610*/  LEA R192, P0, R62, R102, 0x1 ;  /* 0x000000663ec07211 */ /* 0x000fc600078008ff */
[----:B------:R-:W-:-:S04]  /*6620*/  IMAD.WIDE.U32 R18, R4, -0x2daee0ad, RZ ;  /* 0xd2511f5304127825 */ /* 0x000fc800078e00ff */
[----:B------:R-:W-:Y:S01]  /*6630*/  FFMA.FTZ R4, R22, R2, -R5 ;  /* 0x0000000216047223 */ /* 0x000fe20000010805 */
[----:B------:R-:W-:Y:S01]  /*6640*/  IMAD.WIDE.U32 R6, R6, -0x2daee0ad, RZ ;  /* 0xd2511f5306067825 */ /* 0x000fe200078e00ff */
[----:B------:R-:W-:Y:S01]  /*6650*/  LOP3.LUT R14, R19, R122, R8, 0x96, !PT ;  /* 0x0000007a130e7212 */ /* 0x000fe200078e9608 */
[----:B------:R1:W-:Y:S01]  /*6660*/  MUFU.EX2 R106, R10 ;  /* 0x0000000a006a7308 */ /* 0x0003e20000000800 */
[----:B------:R-:W-:Y:S01]  /*6670*/  LEA.HI.X R193, R62, R103, R76, 0x1, P0 ;  /* 0x000000673ec17211 */ /* 0x000fe200000f0c4c */
[----:B------:R-:W-:Y:S01]  /*6680*/  FMUL.FTZ R8, R2, R132 ;  /* 0x0000008402087220 */ /* 0x000fe20000410000 */
[----:B------:R-:W-:Y:S02]  /*6690*/  FSETP.NEU.FTZ.AND P0, PT, R132, -INF , PT ;  /* 0xff8000008400780b */ /* 0x000fe40003f1d000 */
[----:B------:R-:W-:-:S03]  /*66a0*/  LOP3.LUT R11, R7, R250, R56, 0x96, !PT ;  /* 0x000000fa070b7212 */ /* 0x000fc600078e9638 */
[----:B------:R2:W3:Y:S01]  /*66b0*/  MUFU.EX2 R107, R4 ;  /* 0x00000004006b7308 */ /* 0x0004e20000000800 */
[----:B------:R-:W-:Y:S02]  /*66c0*/  LOP3.LUT R13, R11, 0xff, RZ, 0xc0, !PT ;  /* 0x000000ff0b0d7812 */ /* 0x000fe400078ec0ff */
[----:B-1----:R-:W-:-:S05]  /*66d0*/  LOP3.LUT R10, R9, R64, R16, 0x96, !PT ;  /* 0x00000040090a7212 */ /* 0x002fca00078e9610 */
[----:B------:R-:W-:Y:S01]  /*66e0*/  IMAD.WIDE.U32 R72, R10, -0x326172a9, RZ ;  /* 0xcd9e8d570a487825 */ /* 0x000fe200078e00ff */
[----:B--2---:R-:W-:-:S03]  /*66f0*/  FSEL R4, R8, RZ, P0 ;  /* 0x000000ff08047208 */ /* 0x004fc60000000000 */
[----:B------:R-:W-:Y:S01]  /*6700*/  IMAD.WIDE.U32 R8, R14, -0x326172a9, RZ ;  /* 0xcd9e8d570e087825 */ /* 0x000fe200078e00ff */
[----:B------:R-:W-:Y:S02]  /*6710*/  LOP3.LUT R14, R57, R122, R12, 0x96, !PT ;  /* 0x0000007a390e7212 */ /* 0x000fe400078e960c */
[----:B------:R-:W-:Y:S02]  /*6720*/  LOP3.LUT R12, R11, 0xffff, RZ, 0xc0, !PT ;  /* 0x0000ffff0b0c7812 */ /* 0x000fe400078ec0ff */
[----:B------:R-:W-:Y:S01]  /*6730*/  ISETP.GE.U32.AND P0, PT, R225, R13, PT ;  /* 0x0000000de100720c */ /* 0x000fe20003f06070 */
[----:B------:R-:W-:Y:S01]  /*6740*/  FFMA.FTZ R10, R27, R2, -R4 ;  /* 0x000000021b0a7223 */ /* 0x000fe20000010804 */
[----:B------:R-:W-:Y:S02]  /*6750*/  LOP3.LUT R21, R8, 0xffff, RZ, 0xc0, !PT ;  /* 0x0000ffff08157812 */ /* 0x000fe400078ec0ff */
[----:B------:R-:W-:Y:S02]  /*6760*/  LOP3.LUT R13, R9, R252, R72, 0x96, !PT ;  /* 0x000000fc090d7212 */ /* 0x000fe400078e9648 */
[----:B------:R-:W-:Y:S01]  /*6770*/  SHF.R.U32.HI R9, RZ, 0x8, R12 ;  /* 0x00000008ff097819 */ /* 0x000fe2000001160c */
[----:B------:R-:W-:Y:S01]  /*6780*/  FFMA.FTZ R12, R26, R2, -R4 ;  /* 0x000000021a0c7223 */ /* 0x000fe20000010804 */
[----:B------:R1:W-:Y:S01]  /*6790*/  MUFU.EX2 R105, R10 ;  /* 0x0000000a00697308 */ /* 0x0003e20000000800 */
[----:B------:R-:W-:-:S02]  /*67a0*/  LOP3.LUT R19, R8, 0xff, RZ, 0xc0, !PT ;  /* 0x000000ff08137812 */ /* 0x000fc400078ec0ff */
[--C-:B------:R-:W-:Y:S02]  /*67b0*/  SHF.R.U32.HI R20, RZ, 0x10, R8.reuse ;  /* 0x00000010ff147819 */ /* 0x100fe40000011608 */
[----:B------:R-:W-:-:S03]  /*67c0*/  SHF.R.U32.HI R17, RZ, 0x18, R8 ;  /* 0x00000018ff117819 */ /* 0x000fc60000011608 */
[----:B------:R2:W4:Y:S01]  /*67d0*/  MUFU.EX2 R99, R12 ;  /* 0x0000000c00637308 */ /* 0x0005220000000800 */
[----:B---3--:R-:W-:Y:S02]  /*67e0*/  F2FP.F16.F32.PACK_AB R41, R107, R106 ;  /* 0x0000006a6b29723e */ /* 0x008fe400000000ff */
[----:B-1----:R-:W-:Y:S01]  /*67f0*/  LOP3.LUT R10, R9, 0xffff, RZ, 0xc0, !PT ;  /* 0x0000ffff090a7812 */ /* 0x002fe200078ec0ff */
[----:B------:R-:W-:-:S04]  /*6800*/  IMAD.WIDE.U32 R8, R14, -0x326172a9, RZ ;  /* 0xcd9e8d570e087825 */ /* 0x000fc800078e00ff */
[----:B------:R-:W-:Y:S01]  /*6810*/  FFMA.FTZ R14, R30, R2, -R5 ;  /* 0x000000021e0e7223 */ /* 0x000fe20000010805 */
[----:B------:R-:W-:Y:S02]  /*6820*/  ISETP.GE.U32.AND P1, PT, R225, R10, PT ;  /* 0x0000000ae100720c */ /* 0x000fe40003f26070 */
[----:B--2---:R-:W-:Y:S01]  /*6830*/  SHF.R.U32.HI R12, RZ, 0x10, R11 ;  /* 0x00000010ff0c7819 */ /* 0x004fe2000001160b */
[----:B------:R1:W-:Y:S01]  /*6840*/  MUFU.EX2 R93, R14 ;  /* 0x0000000e005d7308 */ /* 0x0003e20000000800 */
[----:B------:R-:W-:Y:S02]  /*6850*/  LOP3.LUT R10, R9, R252, R42, 0x96, !PT ;  /* 0x000000fc090a7212 */ /* 0x000fe400078e962a */
[----:B------:R-:W-:Y:S01]  /*6860*/  LOP3.LUT R12, R12, 0xff, RZ, 0xc0, !PT ;  /* 0x000000ff0c0c7812 */ /* 0x000fe200078ec0ff */
[----:B------:R-:W-:Y:S01]  /*6870*/  @!P0 HADD2 R36, -R41.H0_H0, -RZ.H0_H0 ;  /* 0xa00000ff29248230 */ /* 0x000fe20000000900 */
[----:B------:R-:W-:Y:S02]  /*6880*/  PRMT R40, R41, 0x7632, R40 ;  /* 0x0000763229287816 */ /* 0x000fe40000000028 */
[----:B------:R-:W-:-:S02]  /*6890*/  ISETP.GE.U32.AND P3, PT, R225, R12, PT ;  /* 0x0000000ce100720c */ /* 0x000fc40003f66070 */
[----:B------:R-:W-:Y:S02]  /*68a0*/  LOP3.LUT R12, R10, 0xffff, RZ, 0xc0, !PT ;  /* 0x0000ffff0a0c7812 */ /* 0x000fe400078ec0ff */
[----:B------:R-:W-:Y:S01]  /*68b0*/  SHF.R.U32.HI R11, RZ, 0x18, R11 ;  /* 0x00000018ff0b7819 */ /* 0x000fe2000001160b */
[----:B-1----:R-:W-:Y:S01]  /*68c0*/  FFMA.FTZ R14, R58, R2, -R5 ;  /* 0x000000023a0e7223 */ /* 0x002fe20000010805 */
[----:B------:R-:W-:-:S03]  /*68d0*/  PRMT R65, R41, 0x5410, R40 ;  /* 0x0000541029417816 */ /* 0x000fc60000000028 */
[----:B------:R-:W1:Y:S01]  /*68e0*/  MUFU.EX2 R90, R14 ;  /* 0x0000000e005a7308 */ /* 0x000e620000000800 */
[----:B------:R-:W-:Y:S02]  /*68f0*/  @!P0 PRMT R41, R36, 0x5410, RZ ;  /* 0x0000541024298816 */ /* 0x000fe400000000ff */
[----:B------:R-:W-:Y:S02]  /*6900*/  SHF.R.U32.HI R12, RZ, 0x8, R12 ;  /* 0x00000008ff0c7819 */ /* 0x000fe4000001160c */
[----:B------:R-:W-:Y:S01]  /*6910*/  ISETP.GE.U32.AND P0, PT, R225, R11, PT ;  /* 0x0000000be100720c */ /* 0x000fe20003f06070 */
[----:B------:R-:W-:Y:S01]  /*6920*/  @!P1 HADD2 R38, -R40.H0_H0, -RZ.H0_H0 ;  /* 0xa00000ff28269230 */ /* 0x000fe20000000900 */
[----:B----4-:R-:W-:Y:S02]  /*6930*/  F2FP.F16.F32.PACK_AB R37, R99, R105 ;  /* 0x000000696325723e */ /* 0x010fe400000000ff */
[----:B------:R-:W-:Y:S01]  /*6940*/  LOP3.LUT R11, R12, 0xffff, RZ, 0xc0, !PT ;  /* 0x0000ffff0c0b7812 */ /* 0x000fe200078ec0ff */
[----:B------:R-:W-:Y:S01]  /*6950*/  FFMA.FTZ R12, R33, R2, -R4 ;  /* 0x00000002210c7223 */ /* 0x000fe20000010804 */
[----:B------:R-:W-:-:S02]  /*6960*/  PRMT R36, R37, 0x7632, R36 ;  /* 0x0000763225247816 */ /* 0x000fc40000000024 */
[----:B------:R-:W-:Y:S01]  /*6970*/  @!P1 PRMT R40, R38, 0x5410, RZ ;  /* 0x0000541026289816 */ /* 0x000fe200000000ff */
[----:B------:R2:W-:Y:S01]  /*6980*/  MUFU.EX2 R82, R12 ;  /* 0x0000000c00527308 */ /* 0x0005e20000000800 */
[----:B------:R-:W-:Y:S02]  /*6990*/  LOP3.LUT R15, R10, 0xff, RZ, 0xc0, !PT ;  /* 0x000000ff0a0f7812 */ /* 0x000fe400078ec0ff */
[C---:B------:R-:W-:Y:S02]  /*69a0*/  ISETP.GE.U32.AND P1, PT, R225.reuse, R11, PT ;  /* 0x0000000be100720c */ /* 0x040fe40003f26070 */
[----:B------:R-:W-:Y:S01]  /*69b0*/  SHF.R.U32.HI R11, RZ, 0x10, R10 ;  /* 0x00000010ff0b7819 */ /* 0x000fe2000001160a */
[----:B------:R-:W-:Y:S01]  /*69c0*/  @!P0 HADD2 R66, -R36.H0_H0, -RZ.H0_H0 ;  /* 0xa00000ff24428230 */ /* 0x000fe20000000900 */
[----:B------:R-:W-:Y:S01]  /*69d0*/  ISETP.GE.U32.AND P4, PT, R225, R15, PT ;  /* 0x0000000fe100720c */ /* 0x000fe20003f86070 */
[----:B------:R-:W-:Y:S01]  /*69e0*/  STL [R1+0xcc], R245 ;  /* 0x0000ccf501007387 */ /* 0x000fe20000100800 */
[----:B-1----:R-:W-:-:S02]  /*69f0*/  F2FP.F16.F32.PACK_AB R39, R90, R93 ;  /* 0x0000005d5a27723e */ /* 0x002fc400000000ff */
[----:B------:R-:W-:Y:S01]  /*6a00*/  LOP3.LUT R11, R11, 0xff, RZ, 0xc0, !PT ;  /* 0x000000ff0b0b7812 */ /* 0x000fe200078ec0ff */
[-C--:B--2---:R-:W-:Y:S01]  /*6a10*/  FFMA.FTZ R12, R61, R2.reuse, -R4 ;  /* 0x000000023d0c7223 */ /* 0x084fe20000010804 */
[----:B------:R1:W-:Y:S03]  /*6a20*/  STL [R1+0xe0], R64 ;  /* 0x0000e04001007387 */ /* 0x0003e60000100800 */
[----:B------:R2:W3:Y:S01]  /*6a30*/  MUFU.EX2 R78, R12 ;  /* 0x0000000c004e7308 */ /* 0x0004e20000000800 */
[----:B------:R-:W-:Y:S01]  /*6a40*/  PRMT R38, R39, 0x7632, R38 ;  /* 0x0000763227267816 */ /* 0x000fe20000000026 */
[----:B------:R-:W-:-:S04]  /*6a50*/  FFMA.FTZ R14, R32, R2, -R5 ;  /* 0x00000002200e7223 */ /* 0x000fc80000010805 */
[----:B------:R-:W-:Y:S02]  /*6a60*/  @!P1 HADD2 R68, -R38.H0_H0, -RZ.H0_H0 ;  /* 0xa00000ff26449230 */ /* 0x000fe40000000900 */
[-C--:B--2---:R-:W-:Y:S01]  /*6a70*/  FFMA.FTZ R12, R34, R2.reuse, -R5 ;  /* 0x00000002220c7223 */ /* 0x084fe20000010805 */
[----:B-1----:R-:W-:Y:S02]  /*6a80*/  PRMT R64, R37, 0x5410, R36 ;  /* 0x0000541025407816 */ /* 0x002fe40000000024 */
[----:B------:R-:W-:Y:S01]  /*6a90*/  @!P0 PRMT R36, R66, 0x5410, RZ ;  /* 0x0000541042248816 */ /* 0x000fe200000000ff */
[----:B------:R1:W-:Y:S01]  /*6aa0*/  MUFU.EX2 R84, R12 ;  /* 0x0000000c00547308 */ /* 0x0003e20000000800 */
[----:B------:R-:W-:Y:S01]  /*6ab0*/  ISETP.GE.U32.AND P0, PT, R225, R11, PT ;  /* 0x0000000be100720c */ /* 0x000fe20003f06070 */
[----:B------:R-:W-:Y:S01]  /*6ac0*/  FFMA.FTZ R11, R35, R2, -R4 ;  /* 0x00000002230b7223 */ /* 0x000fe20000010804 */
[----:B------:R-:W-:Y:S01]  /*6ad0*/  @!P4 HADD2 R67, -R39.H0_H0, -RZ.H0_H0 ;  /* 0xa00000ff2743c230 */ /* 0x000fe20000000900 */
[----:B------:R-:W-:-:S04]  /*6ae0*/  PRMT R58, R39, 0x5410, R38 ;  /* 0x00005410273a7816 */ /* 0x000fc80000000026 */
[----:B------:R2:W-:Y:S01]  /*6af0*/  MUFU.EX2 R79, R11 ;  /* 0x0000000b004f7308 */ /* 0x0005e20000000800 */
[----:B------:R-:W-:Y:S02]  /*6b00*/  @!P1 PRMT R38, R68, 0x5410, RZ ;  /* 0x0000541044269816 */ /* 0x000fe400000000ff */
[----:B-1----:R-:W-:-:S05]  /*6b10*/  SHF.R.U32.HI R12, RZ, 0x10, R8 ;  /* 0x00000010ff0c7819 */ /* 0x002fca0000011608 */
[----:B------:R-:W1:Y:S01]  /*6b20*/  MUFU.EX2 R86, R14 ;  /* 0x0000000e00567308 */ /* 0x000e620000000800 */
[----:B------:R-:W-:Y:S02]  /*6b30*/  SHF.R.U32.HI R10, RZ, 0x18, R10 ;  /* 0x00000018ff0a7819 */ /* 0x000fe4000001160a */
[----:B--2---:R-:W-:Y:S02]  /*6b40*/  LOP3.LUT R11, R12, 0xff, RZ, 0xc0, !PT ;  /* 0x000000ff0c0b7812 */ /* 0x004fe400078ec0ff */
[----:B---3--:R-:W-:Y:S02]  /*6b50*/  F2FP.F16.F32.PACK_AB R35, R78, R82 ;  /* 0x000000524e23723e */ /* 0x008fe400000000ff */
[----:B------:R-:W-:Y:S02]  /*6b60*/  ISETP.GE.U32.AND P1, PT, R225, R11, PT ;  /* 0x0000000be100720c */ /* 0x000fe40003f26070 */
[----:B------:R-:W-:Y:S02]  /*6b70*/  LOP3.LUT R11, R8, 0xffff, RZ, 0xc0, !PT ;  /* 0x0000ffff080b7812 */ /* 0x000fe400078ec0ff */
[----:B------:R-:W-:-:S02]  /*6b80*/  @!P4 PRMT R39, R67, 0x5410, RZ ;  /* 0x000054104327c816 */ /* 0x000fc400000000ff */
[----:B------:R-:W-:Y:S01]  /*6b90*/  ISETP.GE.U32.AND P4, PT, R225, R10, PT ;  /* 0x0000000ae100720c */ /* 0x000fe20003f86070 */
[----:B------:R-:W-:Y:S01]  /*6ba0*/  FFMA.FTZ R10, R53, R2, -R4 ;  /* 0x00000002350a7223 */ /* 0x000fe20000010804 */
[----:B------:R-:W-:Y:S01]  /*6bb0*/  SHF.R.U32.HI R11, RZ, 0x8, R11 ;  /* 0x00000008ff0b7819 */ /* 0x000fe2000001160b */
[----:B------:R-:W-:Y:S01]  /*6bc0*/  @!P0 HADD2 R69, -R35.H0_H0, -RZ.H0_H0 ;  /* 0xa00000ff23458230 */ /* 0x000fe20000000900 */
[----:B------:R-:W-:Y:S01]  /*6bd0*/  PRMT R34, R35, 0x7632, R34 ;  /* 0x0000763223227816 */ /* 0x000fe20000000022 */
[----:B------:R2:W3:Y:S01]  /*6be0*/  MUFU.EX2 R83, R10 ;  /* 0x0000000a00537308 */ /* 0x0004e20000000800 */
[----:B------:R-:W-:Y:S02]  /*6bf0*/  LOP3.LUT R11, R11, 0xffff, RZ, 0xc0, !PT ;  /* 0x0000ffff0b0b7812 */ /* 0x000fe400078ec0ff */
[----:B------:R-:W-:Y:S02]  /*6c00*/  PRMT R53, R35, 0x5410, R34 ;  /* 0x0000541023357816 */ /* 0x000fe40000000022 */
[----:B------:R-:W-:-:S02]  /*6c10*/  @!P0 PRMT R35, R69, 0x5410, RZ ;  /* 0x0000541045238816 */ /* 0x000fc400000000ff */
[----:B------:R-:W-:Y:S01]  /*6c20*/  ISETP.GE.U32.AND P0, PT, R225, R11, PT ;  /* 0x0000000be100720c */ /* 0x000fe20003f06070 */
[----:B--2---:R-:W-:Y:S01]  /*6c30*/  FFMA.FTZ R10, R31, R2, -R5 ;  /* 0x000000021f0a7223 */ /* 0x004fe20000010805 */
[----:B-1----:R-:W-:-:S03]  /*6c40*/  F2FP.F16.F32.PACK_AB R31, R84, R86 ;  /* 0x00000056541f723e */ /* 0x002fc600000000ff */
[----:B------:R1:W-:Y:S01]  /*6c50*/  MUFU.EX2 R89, R10 ;  /* 0x0000000a00597308 */ /* 0x0003e20000000800 */
[----:B------:R-:W-:Y:S01]  /*6c60*/  @!P3 HADD2 R62, -R37.H0_H0, -RZ.H0_H0 ;  /* 0xa00000ff253eb230 */ /* 0x000fe20000000900 */
[----:B------:R-:W-:Y:S02]  /*6c70*/  PRMT R30, R31, 0x7632, R30 ;  /* 0x000076321f1e7816 */ /* 0x000fe4000000001e */
[----:B------:R-:W-:Y:S02]  /*6c80*/  SHF.R.U32.HI R14, RZ, 0x18, R8 ;  /* 0x00000018ff0e7819 */ /* 0x000fe40000011608 */
[----:B------:R-:W-:Y:S01]  /*6c90*/  @!P3 PRMT R37, R62, 0x5410, RZ ;  /* 0x000054103e25b816 */ /* 0x000fe200000000ff */
[----:B-1----:R-:W-:-:S04]  /*6ca0*/  FFMA.FTZ R10, R28, R2, -R5 ;  /* 0x000000021c0a7223 */ /* 0x002fc80000010805 */
[----:B------:R1:W2:Y:S01]  /*6cb0*/  MUFU.EX2 R92, R10 ;  /* 0x0000000a005c7308 */ /* 0x0002a20000000800 */
[----:B---3--:R-:W-:Y:S01]  /*6cc0*/  F2FP.F16.F32.PACK_AB R33, R83, R79 ;  /* 0x0000004f5321723e */ /* 0x008fe200000000ff */
[----:B------:R-:W-:Y:S01]  /*6cd0*/  @!P0 HADD2 R76, -R30.H0_H0, -RZ.H0_H0 ;  /* 0xa00000ff1e4c8230 */ /* 0x000fe20000000900 */
[----:B------:R-:W-:Y:S02]  /*6ce0*/  ISETP.GE.U32.AND P3, PT, R225, R14, PT ;  /* 0x0000000ee100720c */ /* 0x000fe40003f66070 */
[----:B------:R-:W-:Y:S01]  /*6cf0*/  LOP3.LUT R11, R6, 0xff, RZ, 0xc0, !PT ;  /* 0x000000ff060b7812 */ /* 0x000fe200078ec0ff */
[----:B------:R-:W-:Y:S01]  /*6d00*/  @!P1 HADD2 R77, -R33.H0_H0, -RZ.H0_H0 ;  /* 0xa00000ff214d9230 */ /* 0x000fe20000000900 */
[----:B------:R-:W-:Y:S01]  /*6d10*/  PRMT R57, R31, 0x5410, R30 ;  /* 0x000054101f397816 */ /* 0x000fe2000000001e */
[----:B-1----:R-:W-:-:S04]  /*6d20*/  FFMA.FTZ R10, R55, R2, -R4 ;  /* 0x00000002370a7223 */ /* 0x002fc80000010804 */
[----:B------:R1:W-:Y:S01]  /*6d30*/  MUFU.EX2 R81, R10 ;  /* 0x0000000a00517308 */ /* 0x0003e20000000800 */
[----:B------:R-:W-:Y:S02]  /*6d40*/  PRMT R32, R33, 0x7632, R32 ;  /* 0x0000763221207816 */ /* 0x000fe40000000020 */
[----:B------:R-:W-:Y:S02]  /*6d50*/  @!P0 PRMT R30, R76, 0x5410, RZ ;  /* 0x000054104c1e8816 */ /* 0x000fe400000000ff */
[----:B------:R-:W-:Y:S01]  /*6d60*/  ISETP.GE.U32.AND P0, PT, R225, R11, PT ;  /* 0x0000000be100720c */ /* 0x000fe20003f06070 */
[----:B------:R-:W-:Y:S01]  /*6d70*/  FFMA.FTZ R12, R29, R2, -R4 ;  /* 0x000000021d0c7223 */ /* 0x000fe20000010804 */
[----:B------:R-:W-:Y:S02]  /*6d80*/  PRMT R55, R33, 0x5410, R32 ;  /* 0x0000541021377816 */ /* 0x000fe40000000020 */
[----:B-1----:R-:W-:-:S04]  /*6d90*/  LOP3.LUT R10, R6, 0xffff, RZ, 0xc0, !PT ;  /* 0x0000ffff060a7812 */ /* 0x002fc800078ec0ff */
[----:B------:R-:W-:-:S04]  /*6da0*/  SHF.R.U32.HI R10, RZ, 0x8, R10 ;  /* 0x00000008ff0a7819 */ /* 0x000fc8000001160a */
[----:B------:R-:W-:Y:S02]  /*6db0*/  LOP3.LUT R10, R10, 0xffff, RZ, 0xc0, !PT ;  /* 0x0000ffff0a0a7812 */ /* 0x000fe400078ec0ff */
[----:B------:R-:W-:Y:S01]  /*6dc0*/  @!P1 PRMT R33, R77, 0x5410, RZ ;  /* 0x000054104d219816 */ /* 0x000fe200000000ff */
[----:B------:R-:W1:Y:S01]  /*6dd0*/  MUFU.EX2 R91, R12 ;  /* 0x0000000c005b7308 */ /* 0x000e620000000800 */
[----:B------:R-:W-:Y:S02]  /*6de0*/  ISETP.GE.U32.AND P1, PT, R225, R10, PT ;  /* 0x0000000ae100720c */ /* 0x000fe40003f26070 */
[----:B------:R-:W-:Y:S01]  /*6df0*/  SHF.R.U32.HI R10, RZ, 0x10, R6 ;  /* 0x00000010ff0a7819 */ /* 0x000fe20000011606 */
[----:B------:R-:W-:Y:S01]  /*6e00*/  @!P3 HADD2 R80, -R32.H0_H0, -RZ.H0_H0 ;  /* 0xa00000ff2050b230 */ /* 0x000fe20000000900 */
[----:B--2---:R-:W-:Y:S01]  /*6e10*/  F2FP.F16.F32.PACK_AB R27, R92, R89 ;  /* 0x000000595c1b723e */ /* 0x004fe200000000ff */
[----:B------:R-:W-:Y:S01]  /*6e20*/  FFMA.FTZ R11, R54, R2, -R5 ;  /* 0x00000002360b7223 */ /* 0x000fe20000010805 */
[----:B------:R-:W-:-:S02]  /*6e30*/  LOP3.LUT R10, R10, 0xff, RZ, 0xc0, !PT ;  /* 0x000000ff0a0a7812 */ /* 0x000fc400078ec0ff */
[----:B------:R-:W-:Y:S01]  /*6e40*/  @!P3 PRMT R32, R80, 0x5410, RZ ;  /* 0x000054105020b816 */ /* 0x000fe200000000ff */
[----:B------:R-:W-:Y:S01]  /*6e50*/  @!P0 HADD2 R85, -R27.H0_H0, -RZ.H0_H0 ;  /* 0xa00000ff1b558230 */ /* 0x000fe20000000900 */
[----:B------:R-:W-:Y:S01]  /*6e60*/  PRMT R26, R27, 0x7632, R26 ;  /* 0x000076321b1a7816 */ /* 0x000fe2000000001a */
[----:B------:R2:W-:Y:S01]  /*6e70*/  MUFU.EX2 R88, R11 ;  /* 0x0000000b00587308 */ /* 0x0005e20000000800 */
[----:B------:R-:W-:Y:S02]  /*6e80*/  ISETP.GE.U32.AND P3, PT, R225, R10, PT ;  /* 0x0000000ae100720c */ /* 0x000fe40003f66070 */
[----:B------:R-:W-:Y:S02]  /*6e90*/  SHF.R.U32.HI R10, RZ, 0x18, R6 ;  /* 0x00000018ff0a7819 */ /* 0x000fe40000011606 */
[----:B------:R-:W-:Y:S02]  /*6ea0*/  PRMT R54, R27, 0x5410, R26 ;  /* 0x000054101b367816 */ /* 0x000fe4000000001a */
[----:B------:R-:W-:-:S02]  /*6eb0*/  @!P0 PRMT R27, R85, 0x5410, RZ ;  /* 0x00005410551b8816 */ /* 0x000fc400000000ff */
[----:B------:R-:W-:Y:S02]  /*6ec0*/  ISETP.GE.U32.AND P0, PT, R225, R10, PT ;  /* 0x0000000ae100720c */ /* 0x000fe40003f06070 */
[----:B------:R-:W-:Y:S01]  /*6ed0*/  LOP3.LUT R16, R8, 0xff, RZ, 0xc0, !PT ;  /* 0x000000ff08107812 */ /* 0x000fe200078ec0ff */
[----:B--2---:R-:W-:Y:S01]  /*6ee0*/  FFMA.FTZ R11, R24, R2, -R5 ;  /* 0x00000002180b7223 */ /* 0x004fe20000010805 */
[----:B-1----:R-:W-:-:S03]  /*6ef0*/  F2FP.F16.F32.PACK_AB R29, R91, R81 ;  /* 0x000000515b1d723e */ /* 0x002fc600000000ff */
[----:B------:R1:W-:Y:S01]  /*6f00*/  MUFU.EX2 R96, R11 ;  /* 0x0000000b00607308 */ /* 0x0003e20000000800 */
[----:B------:R-:W-:Y:S01]  /*6f10*/  ISETP.GE.U32.AND P2, PT, R225, R16, PT ;  /* 0x00000010e100720c */ /* 0x000fe20003f46070 */
[-C--:B------:R-:W-:Y:S01]  /*6f20*/  FFMA.FTZ R12, R23, R2.reuse, -R4 ;  /* 0x00000002170c7223 */ /* 0x080fe20000010804 */
[----:B------:R-:W-:Y:S01]  /*6f30*/  @!P1 HADD2 R87, -R26.H0_H0, -RZ.H0_H0 ;  /* 0xa00000ff1a579230 */ /* 0x000fe20000000900 */
[----:B------:R-:W-:Y:S02]  /*6f40*/  PRMT R28, R29, 0x7632, R28 ;  /* 0x000076321d1c7816 */ /* 0x000fe4000000001c */
[----:B------:R-:W-:Y:S02]  /*6f50*/  LOP3.LUT R10, R20, 0xff, RZ, 0xc0, !PT ;  /* 0x000000ff140a7812 */ /* 0x000fe400078ec0ff */
[----:B------:R-:W-:Y:S01]  /*6f60*/  SHF.R.U32.HI R14, RZ, 0x8, R21 ;  /* 0x00000008ff0e7819 */ /* 0x000fe20000011615 */
[----:B-1----:R-:W-:-:S04]  /*6f70*/  FFMA.FTZ R11, R25, R2, -R5 ;  /* 0x00000002190b7223 */ /* 0x002fc80000010805 */
[----:B------:R1:W2:Y:S01]  /*6f80*/  MUFU.EX2 R97, R11 ;  /* 0x0000000b00617308 */ /* 0x0002a20000000800 */
[----:B------:R-:W-:Y:S01]  /*6f90*/  @!P3 HADD2 R95, -R29.H0_H0, -RZ.H0_H0 ;  /* 0xa00000ff1d5fb230 */ /* 0x000fe20000000900 */
[----:B------:R-:W-:Y:S01]  /*6fa0*/  @!P1 PRMT R26, R87, 0x5410, RZ ;  /* 0x00005410571a9816 */ /* 0x000fe200000000ff */
[----:B------:R-:W-:Y:S01]  /*6fb0*/  @!P0 HADD2 R100, -R28.H0_H0, -RZ.H0_H0 ;  /* 0xa00000ff1c648230 */ /* 0x000fe20000000900 */
[----:B------:R-:W-:-:S04]  /*6fc0*/  ISETP.GE.U32.AND P1, PT, R225, R10, PT ;  /* 0x0000000ae100720c */ /* 0x000fc80003f26070 */
[----:B------:R3:W-:Y:S01]  /*6fd0*/  MUFU.EX2 R98, R12 ;  /* 0x0000000c00627308 */ /* 0x0007e20000000800 */
[----:B------:R-:W-:Y:S01]  /*6fe0*/  LOP3.LUT R10, R13, 0xff, RZ, 0xc0, !PT ;  /* 0x000000ff0d0a7812 */ /* 0x000fe200078ec0ff */
[----:B-1----:R-:W-:-:S06]  /*6ff0*/  FFMA.FTZ R11, R52, R2, -R4 ;  /* 0x00000002340b7223 */ /* 0x002fcc0000010804 */
[----:B------:R1:W4:Y:S01]  /*7000*/  MUFU.EX2 R94, R11 ;  /* 0x0000000b005e7308 */ /* 0x0003220000000800 */
[----:B------:R-:W-:Y:S01]  /*7010*/  @!P4 HADD2 R70, -R34.H0_H0, -RZ.H0_H0 ;  /* 0xa00000ff2246c230 */ /* 0x000fe20000000900 */
[----:B------:R-:W-:Y:S02]  /*7020*/  PRMT R52, R29, 0x5410, R28 ;  /* 0x000054101d347816 */ /* 0x000fe4000000001c */
[----:B---3--:R-:W-:Y:S01]  /*7030*/  LOP3.LUT R12, R14, 0xffff, RZ, 0xc0, !PT ;  /* 0x0000ffff0e0c7812 */ /* 0x008fe200078ec0ff */
[----:B------:R-:W-:Y:S01]  /*7040*/  @!P2 HADD2 R71, -R31.H0_H0, -RZ.H0_H0 ;  /* 0xa00000ff1f47a230 */ /* 0x000fe20000000900 */
[----:B------:R-:W-:Y:S02]  /*7050*/  @!P3 PRMT R29, R95, 0x5410, RZ ;  /* 0x000054105f1db816 */ /* 0x000fe400000000ff */
[----:B------:R-:W-:Y:S02]  /*7060*/  @!P0 PRMT R28, R100, 0x5410, RZ ;  /* 0x00005410641c8816 */ /* 0x000fe400000000ff */
[----:B------:R-:W-:-:S02]  /*7070*/  ISETP.GE.U32.AND P3, PT, R225, R10, PT ;  /* 0x0000000ae100720c */ /* 0x000fc40003f66070 */
[----:B------:R-:W-:Y:S02]  /*7080*/  ISETP.GE.U32.AND P0, PT, R225, R12, PT ;  /* 0x0000000ce100720c */ /* 0x000fe40003f06070 */
[----:B-1----:R-:W-:Y:S02]  /*7090*/  LOP3.LUT R11, R73, R251, R124, 0x96, !PT ;  /* 0x000000fb490b7212 */ /* 0x002fe400078e967c */
[----:B------:R-:W-:-:S03]  /*70a0*/  @!P4 PRMT R34, R70, 0x5410, RZ ;  /* 0x000054104622c816 */ /* 0x000fc600000000ff */
[----:B------:R-:W-:Y:S01]  /*70b0*/  IMAD.WIDE.U32 R10, R11, -0x2daee0ad, RZ ;  /* 0xd2511f530b0a7825 */ /* 0x000fe200078e00ff */
[----:B------:R-:W-:Y:S02]  /*70c0*/  ISETP.GE.U32.AND P4, PT, R225, R19, PT ;  /* 0x00000013e100720c */ /* 0x000fe40003f86070 */
[----:B------:R-:W-:Y:S02]  /*70d0*/  @!P2 PRMT R31, R71, 0x5410, RZ ;  /* 0x00005410471fa816 */ /* 0x000fe400000000ff */
[----:B--2---:R-:W-:Y:S02]  /*70e0*/  F2FP.F16.F32.PACK_AB R25, R97, R96 ;  /* 0x000000606119723e */ /* 0x004fe400000000ff */
[----:B------:R-:W-:Y:S02]  /*70f0*/  ISETP.GE.U32.AND P2, PT, R225, R17, PT ;  /* 0x00000011e100720c */ /* 0x000fe40003f46070 */
[C---:B------:R-:W-:Y:S02]  /*7100*/  LOP3.LUT R15, R10.reuse, 0xff, RZ, 0xc0, !PT ;  /* 0x000000ff0a0f7812 */ /* 0x040fe400078ec0ff */
[----:B------:R-:W-:-:S02]  /*7110*/  LOP3.LUT R17, R10, 0xffff, RZ, 0xc0, !PT ;  /* 0x0000ffff0a117812 */ /* 0x000fc400078ec0ff */
[--C-:B------:R-:W-:Y:S02]  /*7120*/  SHF.R.U32.HI R43, RZ, 0x10, R10.reuse ;  /* 0x00000010ff2b7819 */ /* 0x100fe4000001160a */
[----:B------:R-:W-:Y:S02]  /*7130*/  SHF.R.U32.HI R16, RZ, 0x18, R10 ;  /* 0x00000018ff107819 */ /* 0x000fe4000001160a */
[----:B------:R-:W-:Y:S01]  /*7140*/  LOP3.LUT R10, R13, 0xffff, RZ, 0xc0, !PT ;  /* 0x0000ffff0d0a7812 */ /* 0x000fe200078ec0ff */
[----:B------:R-:W-:Y:S01]  /*7150*/  FFMA.FTZ R14, R59, R2, -R5 ;  /* 0x000000023b0e7223 */ /* 0x000fe20000010805 */
[----:B------:R-:W-:Y:S02]  /*7160*/  PRMT R24, R25, 0x7632, R24 ;  /* 0x0000763219187816 */ /* 0x000fe40000000018 */
[----:B----4-:R-:W-:Y:S02]  /*7170*/  F2FP.F16.F32.PACK_AB R23, R98, R94 ;  /* 0x0000005e6217723e */ /* 0x010fe400000000ff */
[----:B------:R-:W-:Y:S01]  /*7180*/  SHF.R.U32.HI R10, RZ, 0x8, R10 ;  /* 0x00000008ff0a7819 */ /* 0x000fe2000001160a */
[----:B------:R1:W2:Y:S01]  /*7190*/  MUFU.EX2 R80, R14 ;  /* 0x0000000e00507308 */ /* 0x0002a20000000800 */
[----:B------:R-:W-:Y:S01]  /*71a0*/  @!P0 HADD2 R103, -R24.H0_H0, -RZ.H0_H0 ;  /* 0xa00000ff18678230 */ /* 0x000fe20000000900 */
[----:B------:R-:W-:Y:S01]  /*71b0*/  PRMT R22, R23, 0x7632, R22 ;  /* 0x0000763217167816 */ /* 0x000fe20000000016 */
[----:B------:R-:W-:Y:S01]  /*71c0*/  @!P4 HADD2 R101, -R25.H0_H0, -RZ.H0_H0 ;  /* 0xa00000ff1965c230 */ /* 0x000fe20000000900 */
[----:B------:R-:W-:-:S02]  /*71d0*/  LOP3.LUT R10, R10, 0xffff, RZ, 0xc0, !PT ;  /* 0x0000ffff0a0a7812 */ /* 0x000fc400078ec0ff */
[----:B------:R-:W-:Y:S01]  /*71e0*/  LOP3.LUT R12, R11, R250, R18, 0x96, !PT ;  /* 0x000000fa0b0c7212 */ /* 0x000fe200078e9612 */
[----:B------:R-:W-:Y:S01]  /*71f0*/  @!P2 HADD2 R104, -R22.H0_H0, -RZ.H0_H0 ;  /* 0xa00000ff1668a230 */ /* 0x000fe20000000900 */
[----:B------:R-:W-:Y:S02]  /*7200*/  PRMT R223, R25, 0x5410, R24 ;  /* 0x0000541019df7816 */ /* 0x000fe40000000018 */
[----:B------:R-:W-:Y:S02]  /*7210*/  SHF.R.U32.HI R11, RZ, 0x18, R13 ;  /* 0x00000018ff0b7819 */ /* 0x000fe4000001160d */
[----:B------:R-:W-:Y:S01]  /*7220*/  @!P0 PRMT R24, R103, 0x5410, RZ ;  /* 0x0000541067188816 */ /* 0x000fe200000000ff */
[----:B-1----:R-:W-:Y:S01]  /*7230*/  FFMA.FTZ R14, R49, R2, -R5 ;  /* 0x00000002310e7223 */ /* 0x002fe20000010805 */
[----:B------:R-:W-:-:S03]  /*7240*/  ISETP.GE.U32.AND P0, PT, R225, R10, PT ;  /* 0x0000000ae100720c */ /* 0x000fc60003f06070 */
[----:B------:R1:W-:Y:S01]  /*7250*/  MUFU.EX2 R95, R14 ;  /* 0x0000000e005f7308 */ /* 0x0003e20000000800 */
[----:B------:R-:W-:Y:S02]  /*7260*/  LOP3.LUT R10, R12, 0xff, RZ, 0xc0, !PT ;  /* 0x000000ff0c0a7812 */ /* 0x000fe400078ec0ff */
[----:B------:R-:W-:Y:S02]  /*7270*/  @!P4 PRMT R25, R101, 0x5410, RZ ;  /* 0x000054106519c816 */ /* 0x000fe400000000ff */
[----:B------:R-:W-:Y:S01]  /*7280*/  ISETP.GE.U32.AND P4, PT, R225, R11, PT ;  /* 0x0000000be100720c */ /* 0x000fe20003f86070 */
[--C-:B------:R-:W-:Y:S01]  /*7290*/  FFMA.FTZ R11, R45, R2, -R5.reuse ;  /* 0x000000022d0b7223 */ /* 0x100fe20000010805 */
[----:B------:R-:W-:Y:S02]  /*72a0*/  PRMT R222, R23, 0x5410, R22 ;  /* 0x0000541017de7816 */ /* 0x000fe40000000016 */
[----:B------:R-:W-:Y:S02]  /*72b0*/  @!P2 PRMT R22, R104, 0x5410, RZ ;  /* 0x000054106816a816 */ /* 0x000fe400000000ff */
[----:B------:R-:W-:Y:S01]  /*72c0*/  ISETP.GE.U32.AND P2, PT, R225, R10, PT ;  /* 0x0000000ae100720c */ /* 0x000fe20003f46070 */
[-CC-:B-1----:R-:W-:Y:S01]  /*72d0*/  FFMA.FTZ R14, R48, R2.reuse, -R5.reuse ;  /* 0x00000002300e7223 */ /* 0x182fe20000010805 */
[----:B------:R-:W-:Y:S01]  /*72e0*/  FFMA.FTZ R5, R44, R2, -R5 ;  /* 0x000000022c057223 */ /* 0x000fe20000010805 */
[----:B------:R-:W-:-:S02]  /*72f0*/  LOP3.LUT R10, R12, 0xffff, RZ, 0xc0, !PT ;  /* 0x0000ffff0c0a7812 */ /* 0x000fc400078ec0ff */
[----:B------:R-:W1:Y:S01]  /*7300*/  MUFU.EX2 R102, R14 ;  /* 0x0000000e00667308 */ /* 0x000e620000000800 */
[----:B------:R-:W-:-:S07]  /*7310*/  @!P1 HADD2 R108, -R23.H0_H0, -RZ.H0_H0 ;  /* 0xa00000ff176c9230 */ /* 0x000fce0000000900 */
[----:B------:R3:W-:Y:S01]  /*7320*/  MUFU.EX2 R104, R5 ;  /* 0x0000000500687308 */ /* 0x0007e20000000800 */
[----:B------:R-:W-:Y:S02]  /*7330*/  @!P1 PRMT R23, R108, 0x5410, RZ ;  /* 0x000054106c179816 */ /* 0x000fe400000000ff */
[----:B--2---:R-:W-:Y:S02]  /*7340*/  F2FP.F16.F32.PACK_AB R21, R80, R88 ;  /* 0x000000585015723e */ /* 0x004fe400000000ff */
[----:B---3--:R-:W-:-:S04]  /*7350*/  SHF.R.U32.HI R5, RZ, 0x8, R10 ;  /* 0x00000008ff057819 */ /* 0x008fc8000001160a */
[----:B------:R-:W-:Y:S01]  /*7360*/  LOP3.LUT R5, R5, 0xffff, RZ, 0xc0, !PT ;  /* 0x0000ffff05057812 */ /* 0x000fe200078ec0ff */
[----:B------:R-:W-:-:S03]  /*7370*/  FFMA.FTZ R10, R60, R2, -R4 ;  /* 0x000000023c0a7223 */ /* 0x000fc60000010804 */
[----:B------:R-:W-:Y:S01]  /*7380*/  ISETP.GE.U32.AND P1, PT, R225, R5, PT ;  /* 0x00000005e100720c */ /* 0x000fe20003f26070 */
[----:B------:R-:W-:Y:S01]  /*7390*/  FFMA.FTZ R5, R47, R2, -R4 ;  /* 0x000000022f057223 */ /* 0x000fe20000010804 */
[----:B-1----:R-:W-:Y:S01]  /*73a0*/  F2FP.F16.F32.PACK_AB R19, R102, R95 ;  /* 0x0000005f6613723e */ /* 0x002fe200000000ff */
[----:B------:R1:W-:Y:S01]  /*73b0*/  MUFU.EX2 R77, R10 ;  /* 0x0000000a004d7308 */ /* 0x0003e20000000800 */
[----:B------:R-:W-:Y:S01]  /*73c0*/  PRMT R20, R21, 0x7632, R20 ;  /* 0x0000763215147816 */ /* 0x000fe20000000014 */
[----:B------:R-:W-:Y:S01]  /*73d0*/  @!P3 HADD2 R109, -R21.H0_H0, -RZ.H0_H0 ;  /* 0xa00000ff156db230 */ /* 0x000fe20000000900 */
[----:B------:R-:W-:Y:S01]  /*73e0*/  PRMT R18, R19, 0x7632, R18 ;  /* 0x0000763213127816 */ /* 0x000fe20000000012 */
[----:B------:R-:W-:-:S04]  /*73f0*/  @!P2 HADD2 R111, -R19.H0_H0, -RZ.H0_H0 ;  /* 0xa00000ff136fa230 */ /* 0x000fc80000000900 */
[----:B------:R2:W-:Y:S01]  /*7400*/  MUFU.EX2 R101, R5 ;  /* 0x0000000500657308 */ /* 0x0005e20000000800 */
[----:B------:R-:W-:-:S07]  /*7410*/  PRMT R205, R19, 0x5410, R18 ;  /* 0x0000541013cd7816 */ /* 0x000fce0000000012 */
[----:B------:R-:W3:Y:S01]  /*7420*/  MUFU.EX2 R103, R11 ;  /* 0x0000000b00677308 */ /* 0x000ee20000000800 */
[----:B-1----:R-:W-:Y:S01]  /*7430*/  FFMA.FTZ R10, R46, R2, -R4 ;  /* 0x000000022e0a7223 */ /* 0x002fe20000010804 */
[----:B------:R-:W-:Y:S02]  /*7440*/  PRMT R130, R21, 0x5410, R20 ;  /* 0x0000541015827816 */ /* 0x000fe40000000014 */
[----:B--2---:R-:W-:-:S04]  /*7450*/  SHF.R.U32.HI R5, RZ, 0x8, R17 ;  /* 0x00000008ff057819 */ /* 0x004fc80000011611 */
[----:B------:R1:W2:Y:S01]  /*7460*/  MUFU.EX2 R100, R10 ;  /* 0x0000000a00647308 */ /* 0x0002a20000000800 */
[----:B------:R-:W-:Y:S01]  /*7470*/  LOP3.LUT R5, R5, 0xffff, RZ, 0xc0, !PT ;  /* 0x0000ffff05057812 */ /* 0x000fe200078ec0ff */
[----:B------:R-:W-:Y:S01]  /*7480*/  @!P1 HADD2 R112, -R18.H0_H0, -RZ.H0_H0 ;  /* 0xa00000ff12709230 */ /* 0x000fe20000000900 */
[----:B------:R-:W-:Y:S02]  /*7490*/  @!P2 PRMT R19, R111, 0x5410, RZ ;  /* 0x000054106f13a816 */ /* 0x000fe400000000ff */
[----:B------:R-:W-:Y:S02]  /*74a0*/  @!P3 PRMT R21, R109, 0x5410, RZ ;  /* 0x000054106d15b816 */ /* 0x000fe400000000ff */
[C---:B------:R-:W-:Y:S02]  /*74b0*/  ISETP.GE.U32.AND P2, PT, R225.reuse, R5, PT ;  /* 0x00000005e100720c */ /* 0x040fe40003f46070 */
[----:B------:R-:W-:Y:S02]  /*74c0*/  ISETP.GE.U32.AND P3, PT, R225, R15, PT ;  /* 0x0000000fe100720c */ /* 0x000fe40003f66070 */
[----:B------:R-:W-:Y:S01]  /*74d0*/  LOP3.LUT R5, R43, 0xff, RZ, 0xc0, !PT ;  /* 0x000000ff2b057812 */ /* 0x000fe200078ec0ff */
[----:B-1----:R-:W-:Y:S01]  /*74e0*/  FFMA.FTZ R10, R63, R2, -R4 ;  /* 0x000000023f0a7223 */ /* 0x002fe20000010804 */
[----:B------:R-:W-:Y:S01]  /*74f0*/  @!P1 PRMT R18, R112, 0x5410, RZ ;  /* 0x0000541070129816 */ /* 0x000fe200000000ff */
[----:B------:R-:W-:Y:S01]  /*7500*/  @!P0 HADD2 R110, -R20.H0_H0, -RZ.H0_H0 ;  /* 0xa00000ff146e8230 */ /* 0x000fe20000000900 */
[----:B------:R-:W-:Y:S01]  /*7510*/  ISETP.GE.U32.AND P1, PT, R225, R5, PT ;  /* 0x00000005e100720c */ /* 0x000fe20003f26070 */
[----:B------:R1:W4:Y:S01]  /*7520*/  MUFU.EX2 R76, R10 ;  /* 0x0000000a004c7308 */ /* 0x0003220000000800 */
[----:B---3--:R-:W-:-:S02]  /*7530*/  F2FP.F16.F32.PACK_AB R17, R104, R103 ;  /* 0x000000676811723e */ /* 0x008fc400000000ff */
[----:B------:R-:W-:Y:S02]  /*7540*/  @!P0 PRMT R20, R110, 0x5410, RZ ;  /* 0x000054106e148816 */ /* 0x000fe400000000ff */
[----:B------:R-:W-:Y:S02]  /*7550*/  ISETP.GE.U32.AND P0, PT, R225, R16, PT ;  /* 0x00000010e100720c */ /* 0x000fe40003f06070 */
[----:B------:R-:W-:Y:S01]  /*7560*/  SHF.R.U32.HI R13, RZ, 0x10, R13 ;  /* 0x00000010ff0d7819 */ /* 0x000fe2000001160d */
[----:B------:R-:W-:Y:S01]  /*7570*/  @!P3 HADD2 R113, -R17.H0_H0, -RZ.H0_H0 ;  /* 0xa00000ff1171b230 */ /* 0x000fe20000000900 */
[----:B------:R-:W-:Y:S01]  /*7580*/  PRMT R16, R17, 0x7632, R16 ;  /* 0x0000763211107816 */ /* 0x000fe20000000010 */
[-CC-:B-1----:R-:W-:Y:S01]  /*7590*/  FFMA.FTZ R10, R50, R2.reuse, -R4.reuse ;  /* 0x00000002320a7223 */ /* 0x182fe20000010804 */
[----:B------:R-:W-:Y:S01]  /*75a0*/  FFMA.FTZ R4, R51, R2, -R4 ;  /* 0x0000000233047223 */ /* 0x000fe20000010804 */
[----:B--2---:R-:W-:Y:S02]  /*75b0*/  F2FP.F16.F32.PACK_AB R15, R100, R101 ;  /* 0x00000065640f723e */ /* 0x004fe400000000ff */
[----:B------:R-:W-:Y:S01]  /*75c0*/  MUFU.EX2 R85, R10 ;  /* 0x0000000a00557308 */ /* 0x000fe20000000800 */
[----:B------:R-:W-:-:S02]  /*75d0*/  LOP3.LUT R13, R13, 0xff, RZ, 0xc0, !PT ;  /* 0x000000ff0d0d7812 */ /* 0x000fc400078ec0ff */
[----:B------:R-:W-:-:S05]  /*75e0*/  SHF.R.U32.HI R2, RZ, 0x10, R12 ;  /* 0x00000010ff027819 */ /* 0x000fca000001160c */
[----:B------:R-:W1:Y:S01]  /*75f0*/  MUFU.EX2 R87, R4 ;  /* 0x0000000400577308 */ /* 0x000e620000000800 */
[----:B------:R-:W-:Y:S01]  /*7600*/  @!P2 HADD2 R114, -R16.H0_H0, -RZ.H0_H0 ;  /* 0xa00000ff1072a230 */ /* 0x000fe20000000900 */
[----:B------:R-:W-:Y:S01]  /*7610*/  PRMT R134, R17, 0x5410, R16 ;  /* 0x0000541011867816 */ /* 0x000fe20000000010 */
[----:B------:R-:W-:Y:S01]  /*7620*/  @!P1 HADD2 R115, -R15.H0_H0, -RZ.H0_H0 ;  /* 0xa00000ff0f739230 */ /* 0x000fe20000000900 */
[----:B------:R-:W-:Y:S02]  /*7630*/  PRMT R14, R15, 0x7632, R14 ;  /* 0x000076320f0e7816 */ /* 0x000fe4000000000e */
[----:B------:R-:W-:Y:S02]  /*7640*/  @!P3 PRMT R17, R113, 0x5410, RZ ;  /* 0x000054107111b816 */ /* 0x000fe400000000ff */
[----:B------:R-:W-:Y:S02]  /*7650*/  ISETP.GE.U32.AND P3, PT, R225, R13, PT ;  /* 0x0000000de100720c */ /* 0x000fe40003f66070 */
[----:B------:R-:W-:-:S02]  /*7660*/  LOP3.LUT R2, R2, 0xff, RZ, 0xc0, !PT ;  /* 0x000000ff02027812 */ /* 0x000fc400078ec0ff */
[----:B------:R-:W-:Y:S02]  /*7670*/  SHF.R.U32.HI R12, RZ, 0x18, R12 ;  /* 0x00000018ff0c7819 */ /* 0x000fe4000001160c */
[----:B------:R-:W-:Y:S02]  /*7680*/  PRMT R131, R15, 0x5410, R14 ;  /* 0x000054100f837816 */ /* 0x000fe4000000000e */
[----:B------:R-:W-:Y:S02]  /*7690*/  @!P2 PRMT R16, R114, 0x5410, RZ ;  /* 0x000054107210a816 */ /* 0x000fe400000000ff */
[----:B------:R-:W-:Y:S02]  /*76a0*/  @!P1 PRMT R15, R115, 0x5410, RZ ;  /* 0x00005410730f9816 */ /* 0x000fe400000000ff */
[----:B------:R-:W-:Y:S02]  /*76b0*/  ISETP.GE.U32.AND P2, PT, R225, R2, PT ;  /* 0x00000002e100720c */ /* 0x000fe40003f46070 */
[----:B----4-:R-:W-:-:S02]  /*76c0*/  F2FP.F16.F32.PACK_AB R13, R76, R77 ;  /* 0x0000004d4c0d723e */ /* 0x010fc400000000ff */
[----:B------:R-:W-:Y:S01]  /*76d0*/  ISETP.GE.U32.AND P1, PT, R225, R12, PT ;  /* 0x0000000ce100720c */ /* 0x000fe20003f26070 */
[----:B------:R-:W-:Y:S01]  /*76e0*/  IMAD.SHL.U32 R123, R119, 0x8, RZ ;  /* 0x00000008777b7824 */ /* 0x000fe200078e00ff */
[----:B-1----:R-:W-:Y:S02]  /*76f0*/  F2FP.F16.F32.PACK_AB R11, R87, R85 ;  /* 0x00000055570b723e */ /* 0x002fe400000000ff */
[----:B------:R-:W-:Y:S01]  /*7700*/  PRMT R12, R13, 0x7632, R12 ;  /* 0x000076320d0c7816 */ /* 0x000fe2000000000c */
[----:B------:R-:W-:Y:S01]  /*7710*/  IMAD.WIDE R4, R123, 0x2, R192 ;  /* 0x000000027b047825 */ /* 0x000fe200078e02c0 */
[----:B------:R-:W-:-:S03]  /*7720*/  PRMT R10, R11, 0x7632, R10 ;  /* 0x000076320b0a7816 */ /* 0x000fc6000000000a */
[----:B------:R-:W-:Y:S01]  /*7730*/  @!P3 HADD2 R118, -R13.H0_H0, -RZ.H0_H0 ;  /* 0xa00000ff0d76b230 */ /* 0x000fe20000000900 */
[----:B------:R-:W-:Y:S01]  /*7740*/  ST.E.U16 desc[UR4][R192.64], R39 ;  /* 0x00000027c0007985 */ /* 0x000fe2000c101504 */
[----:B------:R-:W-:-:S03]  /*7750*/  @!P4 HADD2 R117, -R12.H0_H0, -RZ.H0_H0 ;  /* 0xa00000ff0c75c230 */ /* 0x000fc60000000900 */
[----:B------:R-:W-:Y:S01]  /*7760*/  ST.E.U16 desc[UR4][R192.64+0x2], R38 ;  /* 0x00000226c0007985 */ /* 0x000fe2000c101504 */
[----:B------:R-:W-:Y:S01]  /*7770*/  PRMT R128, R13, 0x5410, R12 ;  /* 0x000054100d807816 */ /* 0x000fe2000000000c */
[----:B------:R-:W-:Y:S02]  /*7780*/  @!P2 HADD2 R120, -R11.H0_H0, -RZ.H0_H0 ;  /* 0xa00000ff0b78a230 */ /* 0x000fe40000000900 */
[----:B------:R-:W-:Y:S01]  /*7790*/  ST.E.U16 desc[UR4][R4.64], R35 ;  /* 0x0000002304007985 */ /* 0x000fe2000c101504 */
[----:B------:R-:W-:-:S03]  /*77a0*/  @!P1 HADD2 R119, -R10.H0_H0, -RZ.H0_H0 ;  /* 0xa00000ff0a779230 */ /* 0x000fc60000000900 */
[----:B------:R-:W-:Y:S01]  /*77b0*/  ST.E.U16 desc[UR4][R4.64+0x2], R34 ;  /* 0x0000022204007985 */ /* 0x000fe2000c101504 */
[----:B------:R-:W-:-:S03]  /*77c0*/  @!P3 PRMT R13, R118, 0x5410, RZ ;  /* 0x00005410760db816 */ /* 0x000fc600000000ff */
[----:B------:R-:W-:Y:S01]  /*77d0*/  ST.E.U16 desc[UR4][R192.64+0x10], R31 ;  /* 0x0000101fc0007985 */ /* 0x000fe2000c101504 */
[----:B------:R-:W-:-:S03]  /*77e0*/  @!P4 PRMT R12, R117, 0x5410, RZ ;  /* 0x00005410750cc816 */ /* 0x000fc600000000ff */
[----:B------:R-:W-:Y:S01]  /*77f0*/  ST.E.U16 desc[UR4][R192.64+0x12], R30 ;  /* 0x0000121ec0007985 */ /* 0x000fe2000c101504 */
[----:B------:R-:W-:-:S03]  /*7800*/  @!P0 HADD2 R116, -R14.H0_H0, -RZ.H0_H0 ;  /* 0xa00000ff0e748230 */ /* 0x000fc60000000900 */
[----:B------:R-:W-:Y:S04]  /*7810*/  ST.E.U16 desc[UR4][R4.64+0x10], R33 ;  /* 0x0000102104007985 */ /* 0x000fe8000c101504 */
[----:B------:R-:W-:Y:S01]  /*7820*/  ST.E.U16 desc[UR4][R4.64+0x12], R32 ;  /* 0x0000122004007985 */ /* 0x000fe2000c101504 */
[----:B------:R-:W-:-:S03]  /*7830*/  PRMT R129, R11, 0x5410, R10 ;  /* 0x000054100b817816 */ /* 0x000fc6000000000a */
[----:B------:R-:W-:Y:S04]  /*7840*/  ST.E.U16 desc[UR4][R192.64+0x20], R41 ;  /* 0x00002029c0007985 */ /* 0x000fe8000c101504 */
[----:B------:R-:W-:Y:S01]  /*7850*/  ST.E.U16 desc[UR4][R192.64+0x22], R40 ;  /* 0x00002228c0007985 */ /* 0x000fe2000c101504 */
[----:B------:R-:W-:-:S03]  /*7860*/  @!P2 PRMT R11, R120, 0x5410, RZ ;  /* 0x00005410780ba816 */ /* 0x000fc600000000ff */
[----:B------:R-:W-:Y:S01]  /*7870*/  ST.E.U16 desc[UR4][R4.64+0x20], R37 ;  /* 0x0000202504007985 */ /* 0x000fe2000c101504 */
[----:B------:R-:W-:-:S03]  /*7880*/  @!P1 PRMT R10, R119, 0x5410, RZ ;  /* 0x00005410770a9816 */ /* 0x000fc600000000ff */
[----:B------:R-:W-:Y:S04]  /*7890*/  ST.E.U16 desc[UR4][R4.64+0x22], R36 ;  /* 0x0000222404007985 */ /* 0x000fe8000c101504 */
[----:B------:R-:W-:Y:S04]  /*78a0*/  ST.E.U16 desc[UR4][R192.64+0x30], R27 ;  /* 0x0000301bc0007985 */ /* 0x000fe8000c101504 */
[----:B------:R-:W-:Y:S01]  /*78b0*/  ST.E.U16 desc[UR4][R192.64+0x32], R26 ;  /* 0x0000321ac0007985 */ /* 0x000fe2000c101504 */
[----:B------:R-:W-:-:S03]  /*78c0*/  @!P0 PRMT R14, R116, 0x5410, RZ ;  /* 0x00005410740e8816 */ /* 0x000fc600000000ff */
[----:B------:R-:W-:Y:S04]  /*78d0*/  ST.E.U16 desc[UR4][R4.64+0x30], R29 ;  /* 0x0000301d04007985 */ /* 0x000fe8000c101504 */
[----:B------:R-:W-:Y:S04]  /*78e0*/  ST.E.U16 desc[UR4][R4.64+0x32], R28 ;  /* 0x0000321c04007985 */ /* 0x000fe8000c101504 */
[----:B------:R-:W-:Y:S04]  /*78f0*/  ST.E.U16 desc[UR4][R192.64+0x40], R21 ;  /* 0x00004015c0007985 */ /* 0x000fe8000c101504 */
[----:B------:R-:W-:Y:S04]  /*7900*/  ST.E.U16 desc[UR4][R192.64+0x42], R20 ;  /* 0x00004214c0007985 */ /* 0x000fe8000c101504 */
[----:B------:R-:W-:Y:S04]  /*7910*/  ST.E.U16 desc[UR4][R4.64+0x40], R13 ;  /* 0x0000400d04007985 */ /* 0x000fe8000c101504 */
[----:B------:R1:W-:Y:S04]  /*7920*/  ST.E.U16 desc[UR4][R4.64+0x42], R12 ;  /* 0x0000420c04007985 */ /* 0x0003e8000c101504 */
[----:B------:R-:W-:Y:S04]  /*7930*/  ST.E.U16 desc[UR4][R192.64+0x50], R25 ;  /* 0x00005019c0007985 */ /* 0x000fe8000c101504 */
[----:B------:R-:W-:Y:S04]  /*7940*/  ST.E.U16 desc[UR4][R192.64+0x52], R24 ;  /* 0x00005218c0007985 */ /* 0x000fe8000c101504 */
        /* <DEDUP_REMOVED lines=9> */
[----:B------:R3:W-:Y:S04]  /*79e0*/  ST.E.U16 desc[UR4][R4.64+0x72], R14 ;  /* 0x0000720e04007985 */ /* 0x0007e8000c101504 */
[----:B------:R-:W4:Y:S01]  /*79f0*/  LDSM.16.MT88.4 R36, [R171+0x18000] ;  /* 0x01800000ab24783b */ /* 0x000f220000004200 */
[----:B------:R-:W-:-:S02]  /*7a00*/  LOP3.LUT R2, R9, R252, R42, 0x96, !PT ;  /* 0x000000fc09027212 */ /* 0x000fc400078e962a */
[----:B-1----:R-:W-:Y:S01]  /*7a10*/  LOP3.LUT R12, R8, 0xffff, RZ, 0xc0, !PT ;  /* 0x0000ffff080c7812 */ /* 0x002fe200078ec0ff */
[----:B------:R-:W-:Y:S01]  /*7a20*/  IMAD R196, R3, 0x2, R171 ;  /* 0x0000000203c47824 */ /* 0x000fe200078e02ab */
[----:B------:R-:W-:Y:S01]  /*7a30*/  SHF.R.U32.HI R9, RZ, 0x18, R2 ;  /* 0x00000018ff097819 */ /* 0x000fe20000011602 */
[----:B------:R-:W-:Y:S01]  /*7a40*/  LDSM.16.MT88.4 R32, [R171+0x18800] ;  /* 0x01880000ab20783b */ /* 0x000fe20000004200 */
[----:B--2---:R-:W-:Y:S02]  /*7a50*/  LOP3.LUT R10, R2, 0xff, RZ, 0xc0, !PT ;  /* 0x000000ff020a7812 */ /* 0x004fe400078ec0ff */
[--C-:B------:R-:W-:Y:S01]  /*7a60*/  SHF.R.U32.HI R11, RZ, 0x10, R8.reuse ;  /* 0x00000010ff0b7819 */ /* 0x100fe20000011608 */
[----:B------:R-:W1:Y:S01]  /*7a70*/  LDSM.16.MT88.4 R24, [R196+0x18000] ;  /* 0x01800000c418783b */ /* 0x000e620000004200 */
[----:B------:R-:W-:Y:S02]  /*7a80*/  PRMT R42, R225, 0x7054, R225 ;  /* 0x00007054e12a7816 */ /* 0x000fe400000000e1 */
[----:B------:R-:W-:Y:S01]  /*7a90*/  SHF.R.U32.HI R13, RZ, 0x18, R8 ;  /* 0x00000018ff0d7819 */ /* 0x000fe20000011608 */
[----:B------:R-:W-:Y:S01]  /*7aa0*/  IMAD R198, R0, 0x2, R171 ;  /* 0x0000000200c67824 */ /* 0x000fe200078e02ab */
[----:B------:R-:W-:Y:S01]  /*7ab0*/  LOP3.LUT R21, R6, 0xff, RZ, 0xc0, !PT ;  /* 0x000000ff06157812 */ /* 0x000fe200078ec0ff */
[----:B------:R-:W-:Y:S01]  /*7ac0*/  LDSM.16.MT88.4 R44, [R196+0x18800] ;  /* 0x01880000c42c783b */ /* 0x000fe20000004200 */
[----:B------:R-:W-:-:S03]  /*7ad0*/  SHF.R.U32.HI R20, RZ, 0x18, R6 ;  /* 0x00000018ff147819 */ /* 0x000fc60000011606 */
[----:B------:R-:W2:Y:S01]  /*7ae0*/  LDSM.16.MT88.4 R28, [R198+0x18000] ;  /* 0x01800000c61c783b */ /* 0x000ea20000004200 */
[----:B---3--:R-:W-:-:S03]  /*7af0*/  LOP3.LUT R4, R2, 0xffff, RZ, 0xc0, !PT ;  /* 0x0000ffff02047812 */ /* 0x008fc600078ec0ff */
[----:B------:R-:W-:Y:S01]  /*7b00*/  LDSM.16.MT88.4 R48, [R171+0x1a000] ;  /* 0x01a00000ab30783b */ /* 0x000fe20000004200 */
[----:B------:R-:W-:Y:S02]  /*7b10*/  SHF.R.U32.HI R5, RZ, 0x10, R2 ;  /* 0x00000010ff057819 */ /* 0x000fe40000011602 */
[----:B------:R-:W-:Y:S02]  /*7b20*/  SHF.R.U32.HI R4, RZ, 0x8, R4 ;  /* 0x00000008ff047819 */ /* 0x000fe40000011604 */
[----:B------:R-:W-:Y:S02]  /*7b30*/  LOP3.LUT R5, R5, 0xff, RZ, 0xc0, !PT ;  /* 0x000000ff05057812 */ /* 0x000fe400078ec0ff */
[----:B------:R-:W-:Y:S02]  /*7b40*/  PRMT R4, R10, 0x5410, R4 ;  /* 0x000054100a047816 */ /* 0x000fe40000000004 */
[----:B------:R-:W-:Y:S02]  /*7b50*/  LOP3.LUT R14, R8, 0xff, RZ, 0xc0, !PT ;  /* 0x000000ff080e7812 */ /* 0x000fe400078ec0ff */
[----:B------:R-:W-:-:S02]  /*7b60*/  PRMT R5, R5, 0x5410, R9 ;  /* 0x0000541005057816 */ /* 0x000fc40000000009 */
[----:B------:R-:W-:Y:S02]  /*7b70*/  SHF.R.U32.HI R8, RZ, 0x8, R12 ;  /* 0x00000008ff087819 */ /* 0x000fe4000001160c */
[----:B------:R-:W-:Y:S02]  /*7b80*/  LOP3.LUT R9, R11, 0xff, RZ, 0xc0, !PT ;  /* 0x000000ff0b097812 */ /* 0x000fe400078ec0ff */
[----:B------:R-:W-:Y:S02]  /*7b90*/  LOP3.LUT R2, R7, R250, R56, 0x96, !PT ;  /* 0x000000fa07027212 */ /* 0x000fe400078e9638 */
[----:B------:R-:W-:Y:S02]  /*7ba0*/  LOP3.LUT R10, R6, 0xffff, RZ, 0xc0, !PT ;  /* 0x0000ffff060a7812 */ /* 0x000fe400078ec0ff */
[----:B------:R-:W-:Y:S02]  /*7bb0*/  SHF.R.U32.HI R11, RZ, 0x10, R6 ;  /* 0x00000010ff0b7819 */ /* 0x000fe40000011606 */
[----:B------:R-:W-:-:S02]  /*7bc0*/  HSET2.LE.AND R4, R4, R42, PT ;  /* 0x0000002a04047233 */ /* 0x000fc40003803000 */
[----:B------:R-:W-:Y:S02]  /*7bd0*/  PRMT R6, R14, 0x5410, R8 ;  /* 0x000054100e067816 */ /* 0x000fe40000000008 */
[----:B------:R-:W-:Y:S02]  /*7be0*/  PRMT R7, R9, 0x5410, R13 ;  /* 0x0000541009077816 */ /* 0x000fe4000000000d */
[--C-:B------:R-:W-:Y:S02]  /*7bf0*/  HSET2.LE.AND R5, R5, R42.reuse, PT ;  /* 0x0000002a05057233 */ /* 0x100fe40003803000 */
[----:B------:R-:W-:Y:S02]  /*7c00*/  LOP3.LUT R12, R58, R4, RZ, 0xc0, !PT ;  /* 0x000000043a0c7212 */ /* 0x000fe400078ec0ff */
[--C-:B------:R-:W-:Y:S02]  /*7c10*/  HSET2.LE.AND R3, R6, R42.reuse, PT ;  /* 0x0000002a06037233 */ /* 0x100fe40003803000 */
[----:B------:R-:W-:-:S02]  /*7c20*/  HSET2.LE.AND R4, R7, R42, PT ;  /* 0x0000002a07047233 */ /* 0x000fc40003803000 */
[----:B------:R-:W-:Y:S02]  /*7c30*/  LOP3.LUT R13, R53, R5, RZ, 0xc0, !PT ;  /* 0x00000005350d7212 */ /* 0x000fe400078ec0ff */
[C---:B------:R-:W-:Y:S02]  /*7c40*/  LOP3.LUT R5, R2.reuse, 0xffff, RZ, 0xc0, !PT ;  /* 0x0000ffff02057812 */ /* 0x040fe400078ec0ff */
[----:B------:R-:W-:Y:S02]  /*7c50*/  LOP3.LUT R14, R57, R3, RZ, 0xc0, !PT ;  /* 0x00000003390e7212 */ /* 0x000fe400078ec0ff */
[----:B------:R-:W-:Y:S02]  /*7c60*/  LOP3.LUT R15, R55, R4, RZ, 0xc0, !PT ;  /* 0x00000004370f7212 */ /* 0x000fe400078ec0ff */
[----:B------:R-:W-:Y:S02]  /*7c70*/  LOP3.LUT R6, R2, 0xff, RZ, 0xc0, !PT ;  /* 0x000000ff02067812 */ /* 0x000fe400078ec0ff */
[----:B------:R-:W-:-:S02]  /*7c80*/  SHF.R.U32.HI R5, RZ, 0x8, R5 ;  /* 0x00000008ff057819 */ /* 0x000fc40000011605 */
[--C-:B------:R-:W-:Y:S01]  /*7c90*/  SHF.R.U32.HI R4, RZ, 0x10, R2.reuse ;  /* 0x00000010ff047819 */ /* 0x100fe20000011602 */
[----:B----4-:R-:W-:Y:S01]  /*7ca0*/  HMMA.16816.F32 R16, R12, R36, RZ ;  /* 0x000000240c10723c */ /* 0x010fe200000018ff */
[----:B------:R-:W-:Y:S02]  /*7cb0*/  SHF.R.U32.HI R3, RZ, 0x18, R2 ;  /* 0x00000018ff037819 */ /* 0x000fe40000011602 */
[----:B------:R-:W-:Y:S02]  /*7cc0*/  PRMT R5, R6, 0x5410, R5 ;  /* 0x0000541006057816 */ /* 0x000fe40000000005 */
[----:B------:R-:W-:Y:S02]  /*7cd0*/  LOP3.LUT R2, R4, 0xff, RZ, 0xc0, !PT ;  /* 0x000000ff04027812 */ /* 0x000fe400078ec0ff */
[----:B------:R-:W-:Y:S01]  /*7ce0*/  SHF.R.U32.HI R4, RZ, 0x8, R10 ;  /* 0x00000008ff047819 */ /* 0x000fe2000001160a */
[----:B------:R-:W-:Y:S01]  /*7cf0*/  IMAD R197, R0, 0x2, R196 ;  /* 0x0000000200c57824 */ /* 0x000fe200078e02c4 */
[----:B------:R-:W-:-:S02]  /*7d00*/  LOP3.LUT R6, R11, 0xff, RZ, 0xc0, !PT ;  /* 0x000000ff0b067812 */ /* 0x000fc400078ec0ff */
[----:B------:R-:W-:Y:S02]  /*7d10*/  PRMT R2, R2, 0x5410, R3 ;  /* 0x0000541002027816 */ /* 0x000fe40000000003 */
[--C-:B------:R-:W-:Y:S01]  /*7d20*/  HSET2.LE.AND R0, R5, R42.reuse, PT ;  /* 0x0000002a05007233 */ /* 0x100fe20003803000 */
[----:B------:R-:W3:Y:S01]  /*7d30*/  LDSM.16.MT88.4 R60, [R197+0x18000] ;  /* 0x01800000c53c783b */ /* 0x000ee20000004200 */
[----:B------:R-:W-:Y:S02]  /*7d40*/  PRMT R3, R21, 0x5410, R4 ;  /* 0x0000541015037816 */ /* 0x000fe40000000004 */
[----:B------:R-:W-:Y:S01]  /*7d50*/  PRMT R4, R6, 0x5410, R20 ;  /* 0x0000541006047816 */ /* 0x000fe20000000014 */
[----:B------:R-:W-:Y:S01]  /*7d60*/  LDSM.16.MT88.4 R56, [R197+0x18800] ;  /* 0x01880000c538783b */ /* 0x000fe20000004200 */
[----:B------:R-:W-:Y:S01]  /*7d70*/  HMMA.16816.F32 R20, R12, R38, RZ ;  /* 0x000000260c14723c */ /* 0x000fe200000018ff */
[----:B------:R-:W-:Y:S02]  /*7d80*/  LOP3.LUT R8, R65, R0, RZ, 0xc0, !PT ;  /* 0x0000000041087212 */ /* 0x000fe400078ec0ff */
[--C-:B------:R-:W-:Y:S01]  /*7d90*/  HSET2.LE.AND R2, R2, R42.reuse, PT ;  /* 0x0000002a02027233 */ /* 0x100fe20003803000 */
[----:B------:R-:W-:Y:S01]  /*7da0*/  LDSM.16.MT88.4 R36, [R171+0x1a800] ;  /* 0x01a80000ab24783b */ /* 0x000fe20000004200 */
[----:B------:R-:W-:-:S02]  /*7db0*/  HSET2.LE.AND R3, R3, R42, PT ;  /* 0x0000002a03037233 */ /* 0x000fc40003803000 */
[----:B------:R-:W-:Y:S01]  /*7dc0*/  HSET2.LE.AND R0, R4, R42, PT ;  /* 0x0000002a04007233 */ /* 0x000fe20003803000 */
[----:B------:R-:W-:Y:S01]  /*7dd0*/  LDSM.16.MT88.4 R68, [R197+0x1a000] ;  /* 0x01a00000c544783b */ /* 0x000fe20000004200 */
[----:B------:R-:W-:Y:S02]  /*7de0*/  LOP3.LUT R9, R64, R2, RZ, 0xc0, !PT ;  /* 0x0000000240097212 */ /* 0x000fe400078ec0ff */
[----:B------:R-:W-:Y:S01]  /*7df0*/  LOP3.LUT R10, R54, R3, RZ, 0xc0, !PT ;  /* 0x00000003360a7212 */ /* 0x000fe200078ec0ff */
[----:B-1----:R-:W-:Y:S01]  /*7e00*/  HMMA.16816.F32 R4, R12, R26, RZ ;  /* 0x0000001a0c04723c */ /* 0x002fe200000018ff */
[----:B------:R-:W-:Y:S01]  /*7e10*/  LOP3.LUT R11, R52, R0, RZ, 0xc0, !PT ;  /* 0x00000000340b7212 */ /* 0x000fe200078ec0ff */
[----:B------:R-:W-:Y:S04]  /*7e20*/  LDSM.16.MT88.4 R64, [R198+0x1a000] ;  /* 0x01a00000c640783b */ /* 0x000fe80000004200 */
[----:B------:R-:W1:Y:S02]  /*7e30*/  LDSM.16.MT88.4 R52, [R198+0x18800] ;  /* 0x01880000c634783b */ /* 0x000e640000004200 */
[----:B------:R-:W-:Y:S06]  /*7e40*/  HMMA.16816.F32 R164, R8, R32, R16 ;  /* 0x0000002008a4723c */ /* 0x000fec0000001810 */
[----:B------:R-:W-:Y:S06]  /*7e50*/  HMMA.16816.F32 R16, R12, R24, RZ ;  /* 0x000000180c10723c */ /* 0x000fec00000018ff */
[----:B------:R-:W-:Y:S06]  /*7e60*/  HMMA.16816.F32 R40, R8, R34, R20 ;  /* 0x000000220828723c */ /* 0x000fec0000001814 */
[C---:B--2---:R-:W-:Y:S06]  /*7e70*/  HMMA.16816.F32 R32, R12.reuse, R28, RZ ;  /* 0x0000001c0c20723c */ /* 0x044fec00000018ff */
[C---:B------:R-:W-:Y:S06]  /*7e80*/  HMMA.16816.F32 R28, R12.reuse, R30, RZ ;  /* 0x0000001e0c1c723c */ /* 0x040fec00000018ff */
[----:B---3--:R-:W-:Y:S06]  /*7e90*/  HMMA.16816.F32 R24, R12, R60, RZ ;  /* 0x0000003c0c18723c */ /* 0x008fec00000018ff */
[C---:B------:R-:W-:Y:S06]  /*7ea0*/  HMMA.16816.F32 R156, R8.reuse, R44, R16 ;  /* 0x0000002c089c723c */ /* 0x040fec0000001810 */
[----:B------:R-:W-:Y:S01]  /*7eb0*/  HMMA.16816.F32 R4, R8, R46, R4 ;  /* 0x0000002e0804723c */ /* 0x000fe20000001804 */
[----:B------:R-:W-:Y:S01]  /*7ec0*/  IMAD.MOV.U32 R112, RZ, RZ, R43 ;  /* 0x000000ffff707224 */ /* 0x000fe200078e002b */
[----:B------:R-:W-:Y:S04]  /*7ed0*/  LDSM.16.MT88.4 R44, [R197+0x1a800] ;  /* 0x01a80000c52c783b */ /* 0x000fe80000004200 */
[----:B------:R-:W-:Y:S01]  /*7ee0*/  HMMA.16816.F32 R16, R12, R48, RZ ;  /* 0x000000300c10723c */ /* 0x000fe200000018ff */
[----:B------:R-:W-:-:S02]  /*7ef0*/  IMAD.MOV.U32 R111, RZ, RZ, R40 ;  /* 0x000000ffff6f7224 */ /* 0x000fc400078e0028 */
[----:B------:R-:W-:Y:S02]  /*7f00*/  IMAD.MOV.U32 R110, RZ, RZ, R42 ;  /* 0x000000ffff6e7224 */ /* 0x000fe400078e002a */
[----:B------:R-:W-:Y:S02]  /*7f10*/  IMAD.MOV.U32 R109, RZ, RZ, R41 ;  /* 0x000000ffff6d7224 */ /* 0x000fe400078e0029 */
[----:B------:R-:W2:Y:S01]  /*7f20*/  LDSM.16.MT88.4 R40, [R196+0x1a000] ;  /* 0x01a00000c428783b */ /* 0x000ea20000004200 */
[----:B-1----:R-:W-:Y:S06]  /*7f30*/  HMMA.16816.F32 R28, R8, R54, R28 ;  /* 0x00000036081c723c */ /* 0x002fec000000181c */
[----:B------:R-:W-:Y:S01]  /*7f40*/  HMMA.16816.F32 R20, R12, R62, RZ ;  /* 0x0000003e0c14723c */ /* 0x000fe200000018ff */
[----:B------:R-:W-:Y:S03]  /*7f50*/  LDSM.16.MT88.4 R60, [R171+0x1c000] ;  /* 0x01c00000ab3c783b */ /* 0x000fe60000004200 */
[----:B------:R-:W-:-:S02]  /*7f60*/  IMAD.MOV.U32 R108, RZ, RZ, R6 ;  /* 0x000000ffff6c7224 */ /* 0x000fc400078e0006 */
[----:B------:R-:W-:Y:S01]  /*7f70*/  IMAD.MOV.U32 R3, RZ, RZ, R7 ;  /* 0x000000ffff037224 */ /* 0x000fe200078e0007 */
[----:B------:R-:W-:Y:S01]  /*7f80*/  HMMA.16816.F32 R140, R8, R56, R24 ;  /* 0x00000038088c723c */ /* 0x000fe20000001818 */
[----:B------:R-:W-:Y:S02]  /*7f90*/  IMAD.MOV.U32 R2, RZ, RZ, R4 ;  /* 0x000000ffff027224 */ /* 0x000fe400078e0004 */
[----:B------:R-:W-:-:S03]  /*7fa0*/  IMAD.MOV.U32 R0, RZ, RZ, R5 ;  /* 0x000000ffff007224 */ /* 0x000fc600078e0005 */
[----:B------:R-:W-:Y:S01]  /*7fb0*/  HMMA.16816.F32 R4, R12, R50, RZ ;  /* 0x000000320c04723c */ /* 0x000fe200000018ff */
[----:B------:R-:W1:Y:S05]  /*7fc0*/  LDSM.16.MT88.4 R48, [R198+0x1a800] ;  /* 0x01a80000c630783b */ /* 0x000e6a0000004200 */
[----:B------:R-:W-:Y:S01]  /*7fd0*/  HMMA.16816.F32 R24, R8, R36, R16 ;  /* 0x000000240818723c */ /* 0x000fe20000001810 */
[----:B------:R-:W-:Y:S02]  /*7fe0*/  IMAD.MOV.U32 R116, RZ, RZ, R30 ;  /* 0x000000ffff747224 */ /* 0x000fe400078e001e */
[----:B------:R-:W-:Y:S02]  /*7ff0*/  IMAD.MOV.U32 R115, RZ, RZ, R31 ;  /* 0x000000ffff737224 */ /* 0x000fe400078e001f */
[----:B------:R-:W-:-:S02]  /*8000*/  IMAD.MOV.U32 R114, RZ, RZ, R28 ;  /* 0x000000ffff727224 */ /* 0x000fc400078e001c */
[----:B------:R-:W-:Y:S02]  /*8010*/  IMAD.MOV.U32 R113, RZ, RZ, R29 ;  /* 0x000000ffff717224 */ /* 0x000fe400078e001d */
[C---:B------:R-:W-:Y:S01]  /*8020*/  HMMA.16816.F32 R28, R8.reuse, R58, R20 ;  /* 0x0000003a081c723c */ /* 0x040fe20000001814 */
[----:B------:R-:W-:Y:S05]  /*8030*/  LDSM.16.MT88.4 R56, [R171+0x1c800] ;  /* 0x01c80000ab38783b */ /* 0x000fea0000004200 */
[C---:B------:R-:W-:Y:S01]  /*8040*/  HMMA.16816.F32 R148, R8.reuse, R52, R32 ;  /* 0x000000340894723c */ /* 0x040fe20000001820 */
[----:B------:R-:W-:Y:S04]  /*8050*/  STL [R1+0xd8], R121 ;  /* 0x0000d87901007387 */ /* 0x000fe80000100800 */
[----:B------:R-:W-:Y:S01]  /*8060*/  LDSM.16.MT88.4 R52, [R196+0x1a800] ;  /* 0x01a80000c434783b */ /* 0x000fe20000004200 */
[----:B------:R-:W-:Y:S03]  /*8070*/  HMMA.16816.F32 R4, R8, R38, R4 ;  /* 0x000000260804723c */ /* 0x000fe60000001804 */
[----:B------:R-:W-:-:S02]  /*8080*/  IMAD.MOV.U32 R17, RZ, RZ, R26 ;  /* 0x000000ffff117224 */ /* 0x000fc400078e001a */
[----:B------:R-:W-:Y:S01]  /*8090*/  IMAD.MOV.U32 R16, RZ, RZ, R25 ;  /* 0x000000ffff107224 */ /* 0x000fe200078e0019 */
[----:B--2---:R-:W-:Y:S01]  /*80a0*/  HMMA.16816.F32 R36, R12, R40, RZ ;  /* 0x000000280c24723c */ /* 0x004fe200000018ff */
[----:B------:R-:W-:Y:S02]  /*80b0*/  IMAD.MOV.U32 R175, RZ, RZ, R27 ;  /* 0x000000ffffaf7224 */ /* 0x000fe400078e001b */
[----:B------:R-:W-:-:S03]  /*80c0*/  IMAD.MOV.U32 R174, RZ, RZ, R24 ;  /* 0x000000ffffae7224 */ /* 0x000fc600078e0018 */
[C---:B------:R-:W-:Y:S01]  /*80d0*/  HMMA.16816.F32 R32, R12.reuse, R42, RZ ;  /* 0x0000002a0c20723c */ /* 0x040fe200000018ff */
[----:B------:R-:W2:Y:S05]  /*80e0*/  LDSM.16.MT88.4 R40, [R196+0x1c000] ;  /* 0x01c00000c428783b */ /* 0x000eaa0000004200 */
[----:B------:R-:W-:Y:S01]  /*80f0*/  HMMA.16816.F32 R24, R12, R66, RZ ;  /* 0x000000420c18723c */ /* 0x000fe200000018ff */
[----:B------:R-:W-:Y:S02]  /*8100*/  IMAD.MOV.U32 R21, RZ, RZ, R31 ;  /* 0x000000ffff157224 */ /* 0x000fe400078e001f */
[----:B------:R-:W-:Y:S02]  /*8110*/  IMAD.MOV.U32 R20, RZ, RZ, R28 ;  /* 0x000000ffff147224 */ /* 0x000fe400078e001c */
[----:B------:R-:W-:-:S02]  /*8120*/  IMAD.MOV.U32 R118, RZ, RZ, R30 ;  /* 0x000000ffff767224 */ /* 0x000fc400078e001e */
[----:B------:R-:W-:Y:S02]  /*8130*/  IMAD.MOV.U32 R117, RZ, RZ, R29 ;  /* 0x000000ffff757224 */ /* 0x000fe400078e001d */
[----:B------:R-:W-:Y:S07]  /*8140*/  HMMA.16816.F32 R28, R12, R64, RZ ;  /* 0x000000400c1c723c */ /* 0x000fee00000018ff */
[----:B------:R-:W-:Y:S02]  /*8150*/  IMAD.MOV.U32 R65, RZ, RZ, R17 ;  /* 0x000000ffff417224 */ /* 0x000fe400078e0011 */
[----:B------:R-:W-:-:S02]  /*8160*/  IMAD.MOV.U32 R64, RZ, RZ, R16 ;  /* 0x000000ffff407224 */ /* 0x000fc400078e0010 */
[----:B------:R-:W-:Y:S06]  /*8170*/  HMMA.16816.F32 R16, R12, R70, RZ ;  /* 0x000000460c10723c */ /* 0x000fec00000018ff */
[----:B-1----:R-:W-:Y:S01]  /*8180*/  HMMA.16816.F32 R188, R8, R50, R24 ;  /* 0x0000003208bc723c */ /* 0x002fe20000001818 */
[----:B------:R-:W1:Y:S01]  /*8190*/  LDSM.16.MT88.4 R24, [R196+0x1c800] ;  /* 0x01c80000c418783b */ /* 0x000e620000004200 */
[----:B------:R-:W-:Y:S02]  /*81a0*/  IMAD.MOV.U32 R173, RZ, RZ, R5 ;  /* 0x000000ffffad7224 */ /* 0x000fe400078e0005 */
[----:B------:R-:W-:-:S02]  /*81b0*/  IMAD.MOV.U32 R172, RZ, RZ, R6 ;  /* 0x000000ffffac7224 */ /* 0x000fc400078e0006 */
[----:B------:R-:W-:Y:S02]  /*81c0*/  IMAD.MOV.U32 R127, RZ, RZ, R7 ;  /* 0x000000ffff7f7224 */ /* 0x000fe400078e0007 */
[----:B------:R-:W-:Y:S02]  /*81d0*/  IMAD.MOV.U32 R126, RZ, RZ, R4 ;  /* 0x000000ffff7e7224 */ /* 0x000fe400078e0004 */
[----:B------:R-:W-:Y:S06]  /*81e0*/  HMMA.16816.F32 R4, R12, R60, RZ ;  /* 0x0000003c0c04723c */ /* 0x000fec00000018ff */
[C---:B------:R-:W-:Y:S01]  /*81f0*/  HMMA.16816.F32 R176, R8.reuse, R48, R28 ;  /* 0x0000003008b0723c */ /* 0x040fe2000000181c */
[----:B------:R-:W3:Y:S05]  /*8200*/  LDSM.16.MT88.4 R28, [R198+0x1c000] ;  /* 0x01c00000c61c783b */ /* 0x000eea0000004200 */
[----:B------:R-:W-:Y:S06]  /*8210*/  HMMA.16816.F32 R184, R8, R46, R16 ;  /* 0x0000002e08b8723c */ /* 0x000fec0000001810 */
[----:B--2---:R-:W-:Y:S01]  /*8220*/  HMMA.16816.F32 R16, R12, R40, RZ ;  /* 0x000000280c10723c */ /* 0x004fe200000018ff */
[----:B------:R-:W-:-:S02]  /*8230*/  IMAD.MOV.U32 R66, RZ, RZ, R21 ;  /* 0x000000ffff427224 */ /* 0x000fc400078e0015 */
[----:B------:R-:W-:-:S03]  /*8240*/  IMAD.MOV.U32 R67, RZ, RZ, R20 ;  /* 0x000000ffff437224 */ /* 0x000fc600078e0014 */
[----:B------:R-:W-:Y:S01]  /*8250*/  HMMA.16816.F32 R152, R8, R56, R4 ;  /* 0x000000380898723c */ /* 0x000fe20000001804 */
[----:B------:R-:W-:Y:S05]  /*8260*/  STL [R1+0xd0], R251 ;  /* 0x0000d0fb01007387 */ /* 0x000fea0000100800 */
[C---:B------:R-:W-:Y:S01]  /*8270*/  HMMA.16816.F32 R4, R12.reuse, R42, RZ ;  /* 0x0000002a0c04723c */ /* 0x040fe200000018ff */
[----:B------:R-:W-:Y:S05]  /*8280*/  STL [R1+0xd4], R122 ;  /* 0x0000d47a01007387 */ /* 0x000fea0000100800 */
[----:B------:R-:W-:Y:S01]  /*8290*/  HMMA.16816.F32 R20, R12, R68, RZ ;  /* 0x000000440c14723c */ /* 0x000fe200000018ff */
[----:B------:R1:W-:Y:S01]  /*82a0*/  STL [R1+0x128], R123 ;  /* 0x0001287b01007387 */ /* 0x0003e20000100800 */
[----:B------:R-:W-:-:S02]  /*82b0*/  IMAD.MOV.U32 R49, RZ, RZ, R122 ;  /* 0x000000ffff317224 */ /* 0x000fc400078e007a */
[----:B------:R-:W-:Y:S02]  /*82c0*/  IMAD.MOV.U32 R48, RZ, RZ, R121 ;  /* 0x000000ffff307224 */ /* 0x000fe400078e0079 */
[C---:B-1----:R-:W-:Y:S01]  /*82d0*/  HMMA.16816.F32 R120, R8.reuse, R24, R16 ;  /* 0x000000180878723c */ /* 0x042fe20000001810 */
[----:B------:R-:W1:Y:S11]  /*82e0*/  LDSM.16.MT88.4 R16, [R198+0x1c800] ;  /* 0x01c80000c610783b */ /* 0x000e760000004200 */
[C---:B------:R-:W-:Y:S01]  /*82f0*/  HMMA.16816.F32 R136, R8.reuse, R26, R4 ;  /* 0x0000001a0888723c */ /* 0x040fe20000001804 */
[----:B------:R-:W-:Y:S05]  /*8300*/  LDSM.16.MT88.4 R24, [R171+0x1e000] ;  /* 0x01e00000ab18783b */ /* 0x000fea0000004200 */
[----:B------:R-:W-:Y:S06]  /*8310*/  HMMA.16816.F32 R160, R8, R44, R20 ;  /* 0x0000002c08a0723c */ /* 0x000fec0000001814 */
[C---:B---3--:R-:W-:Y:S06]  /*8320*/  HMMA.16816.F32 R4, R12.reuse, R28, RZ ;  /* 0x0000001c0c04723c */ /* 0x048fec00000018ff */
[----:B------:R-:W-:Y:S06]  /*8330*/  HMMA.16816.F32 R20, R12, R62, RZ ;  /* 0x0000003e0c14723c */ /* 0x000fec00000018ff */
[C---:B------:R-:W-:Y:S06]  /*8340*/  HMMA.16816.F32 R68, R8.reuse, R52, R36 ;  /* 0x000000340844723c */ /* 0x040fec0000001824 */
[----:B------:R-:W-:Y:S01]  /*8350*/  HMMA.16816.F32 R240, R8, R54, R32 ;  /* 0x0000003608f0723c */ /* 0x000fe20000001820 */
[----:B------:R-:W-:-:S06]  /*8360*/  IMAD.MOV.U32 R53, RZ, RZ, R111 ;  /* 0x000000ffff357224 */ /* 0x000fcc00078e006f */
[----:B------:R-:W-:Y:S02]  /*8370*/  IMAD.MOV.U32 R35, RZ, RZ, R110 ;  /* 0x000000ffff237224 */ /* 0x000fe400078e006e */
[----:B------:R-:W-:Y:S02]  /*8380*/  IMAD.MOV.U32 R34, RZ, RZ, R109 ;  /* 0x000000ffff227224 */ /* 0x000fe400078e006d */
[----:B------:R-:W-:Y:S01]  /*8390*/  IMAD.MOV.U32 R55, RZ, RZ, R108 ;  /* 0x000000ffff377224 */ /* 0x000fe200078e006c */
[C---:B------:R-:W-:Y:S01]  /*83a0*/  HMMA.16816.F32 R144, R8.reuse, R58, R20 ;  /* 0x0000003a0890723c */ /* 0x040fe20000001814 */
[----:B------:R-:W2:Y:S05]  /*83b0*/  LDSM.16.MT88.4 R20, [R197+0x1c000] ;  /* 0x01c00000c514783b */ /* 0x000eaa0000004200 */
[----:B-1----:R-:W-:Y:S06]  /*83c0*/  HMMA.16816.F32 R108, R8, R16, R4 ;  /* 0x00000010086c723c */ /* 0x002fec0000001804 */
[----:B------:R-:W-:Y:S01]  /*83d0*/  HMMA.16816.F32 R4, R12, R30, RZ ;  /* 0x0000001e0c04723c */ /* 0x000fe200000018ff */
[----:B------:R-:W-:-:S02]  /*83e0*/  IMAD.MOV.U32 R39, RZ, RZ, R115 ;  /* 0x000000ffff277224 */ /* 0x000fc400078e0073 */
[----:B------:R-:W-:Y:S02]  /*83f0*/  IMAD.MOV.U32 R36, RZ, RZ, R114 ;  /* 0x000000ffff247224 */ /* 0x000fe400078e0072 */
[----:B------:R-:W-:Y:S02]  /*8400*/  IMAD.MOV.U32 R37, RZ, RZ, R113 ;  /* 0x000000ffff257224 */ /* 0x000fe400078e0071 */
[----:B------:R-:W-:-:S15]  /*8410*/  IMAD.MOV.U32 R52, RZ, RZ, R112 ;  /* 0x000000ffff347224 */ /* 0x000fde00078e0070 */
[----:B------:R-:W-:-:S02]  /*8420*/  NOP ;  /* 0x0000000000007918 */ /* 0x000fc40000000000 */
[----:B------:R-:W-:Y:S01]  /*8430*/  HMMA.16816.F32 R112, R8, R18, R4 ;  /* 0x000000120870723c */ /* 0x000fe20000001804 */
[----:B------:R-:W1:Y:S05]  /*8440*/  LDSM.16.MT88.4 R16, [R197+0x1c800] ;  /* 0x01c80000c510783b */ /* 0x000e6a0000004200 */
[----:B--2---:R-:W-:Y:S01]  /*8450*/  HMMA.16816.F32 R4, R12, R20, RZ ;  /* 0x000000140c04723c */ /* 0x004fe200000018ff */
[----:B------:R-:W-:Y:S02]  /*8460*/  IMAD.MOV.U32 R61, RZ, RZ, R118 ;  /* 0x000000ffff3d7224 */ /* 0x000fe400078e0076 */
[----:B------:R-:W-:Y:S02]  /*8470*/  IMAD.MOV.U32 R60, RZ, RZ, R117 ;  /* 0x000000ffff3c7224 */ /* 0x000fe400078e0075 */
[----:B------:R-:W-:-:S02]  /*8480*/  IMAD.MOV.U32 R38, RZ, RZ, R116 ;  /* 0x000000ffff267224 */ /* 0x000fc400078e0074 */
[----:B------:R-:W-:-:S15]  /*8490*/  IMAD.MOV.U32 R54, RZ, RZ, R0 ;  /* 0x000000ffff367224 */ /* 0x000fde00078e0000 */
[----:B------:R-:W-:-:S02]  /*84a0*/  NOP ;  /* 0x0000000000007918 */ /* 0x000fc40000000000 */
[----:B-1----:R-:W-:Y:S06]  /*84b0*/  HMMA.16816.F32 R116, R8, R16, R4 ;  /* 0x000000100874723c */ /* 0x002fec0000001804 */
[----:B------:R-:W-:Y:S01]  /*84c0*/  HMMA.16816.F32 R4, R12, R22, RZ ;  /* 0x000000160c04723c */ /* 0x000fe200000018ff */
[----:B------:R-:W1:Y:S01]  /*84d0*/  LDSM.16.MT88.4 R20, [R171+0x1e800] ;  /* 0x01e80000ab14783b */ /* 0x000e620000004200 */
[----:B------:R-:W-:Y:S01]  /*84e0*/  FADD.FTZ R0, R93, R90 ;  /* 0x0000005a5d007221 */ /* 0x000fe20000010000 */
[----:B------:R-:W-:Y:S02]  /*84f0*/  IMAD.MOV.U32 R33, RZ, RZ, R2 ;  /* 0x000000ffff217224 */ /* 0x000fe400078e0002 */
[----:B------:R-:W-:Y:S01]  /*8500*/  FADD.FTZ R2, R82, R78 ;  /* 0x0000004e52027221 */ /* 0x000fe20000010000 */
[----:B------:R-:W-:-:S02]  /*8510*/  IMAD.MOV.U32 R32, RZ, RZ, R3 ;  /* 0x000000ffff207224 */ /* 0x000fc400078e0003 */
[----:B------:R-:W-:Y:S01]  /*8520*/  FADD.FTZ R3, R86, R0 ;  /* 0x0000000056037221 */ /* 0x000fe20000010000 */
[----:B------:R-:W-:-:S03]  /*8530*/  FADD.FTZ R0, R79, R2 ;  /* 0x000000024f007221 */ /* 0x000fc60000010000 */
[----:B------:R-:W-:-:S12]  /*8540*/  FADD.FTZ R3, R84, R3 ;  /* 0x0000000354037221 */ /* 0x000fd80000010000 */
[----:B------:R-:W-:Y:S06]  /*8550*/  HMMA.16816.F32 R180, R8, R18, R4 ;  /* 0x0000001208b4723c */ /* 0x000fec0000001804 */
[----:B------:R-:W-:Y:S01]  /*8560*/  HMMA.16816.F32 R16, R12, R24, RZ ;  /* 0x000000180c10723c */ /* 0x000fe200000018ff */
[----:B------:R-:W-:Y:S01]  /*8570*/  LOP3.LUT R2, R75, R245, R194, 0x96, !PT ;  /* 0x000000f54b027212 */ /* 0x000fe200078e96c2 */
[----:B------:R-:W-:Y:S01]  /*8580*/  FADD.FTZ R0, R83, R0 ;  /* 0x0000000053007221 */ /* 0x000fe20000010000 */
[----:B------:R-:W-:Y:S01]  /*8590*/  LOP3.LUT R4, R125, R48, R74, 0x96, !PT ;  /* 0x000000307d047212 */ /* 0x000fe200078e964a */
[----:B------:R-:W-:-:S02]  /*85a0*/  FADD.FTZ R3, R106, R3 ;  /* 0x000000036a037221 */ /* 0x000fc40000010000 */
[----:B------:R-:W-:Y:S01]  /*85b0*/  FADD.FTZ R0, R105, R0 ;  /* 0x0000000069007221 */ /* 0x000fe20000010000 */
[----:B------:R-:W-:Y:S02]  /*85c0*/  IMAD R2, R2, -0x2daee0ad, RZ ;  /* 0xd2511f5302027824 */ /* 0x000fe400078e02ff */
[----:B------:R-:W-:Y:S01]  /*85d0*/  FADD.FTZ R3, R107, R3 ;  /* 0x000000036b037221 */ /* 0x000fe20000010000 */
[----:B------:R-:W-:-:S04]  /*85e0*/  IMAD.WIDE.U32 R28, R4, -0x2daee0ad, RZ ;  /* 0xd2511f53041c7825 */ /* 0x000fc800078e00ff */
[----:B------:R-:W-:Y:S01]  /*85f0*/  FADD.FTZ R0, R99, R0 ;  /* 0x0000000063007221 */ /* 0x000fe20000010000 */
[----:B------:R-:W-:Y:S01]  /*8600*/  FADD.FTZ R3, R89, R3 ;  /* 0x0000000359037221 */ /* 0x000fe20000010000 */
[----:B------:R-:W-:Y:S01]  /*8610*/  IMAD.MOV.U32 R48, RZ, RZ, R55 ;  /* 0x000000ffff307224 */ /* 0x000fe200078e0037 */
[----:B------:R-:W-:Y:S01]  /*8620*/  LOP3.LUT R2, R29, R49, R2, 0x96, !PT ;  /* 0x000000311d027212 */ /* 0x000fe200078e9602 */
[----:B------:R-:W-:Y:S02]  /*8630*/  IMAD.MOV.U32 R57, RZ, RZ, R52 ;  /* 0x000000ffff397224 */ /* 0x000fe400078e0034 */
[----:B------:R-:W-:Y:S02]  /*8640*/  IMAD.MOV.U32 R46, RZ, RZ, R61 ;  /* 0x000000ffff2e7224 */ /* 0x000fe400078e003d */
[----:B------:R-:W-:Y:S02]  /*8650*/  IMAD.MOV.U32 R55, RZ, RZ, R175 ;  /* 0x000000ffff377224 */ /* 0x000fe400078e00af */
[----:B------:R-:W-:-:S02]  /*8660*/  IMAD.MOV.U32 R52, RZ, RZ, R174 ;  /* 0x000000ffff347224 */ /* 0x000fc400078e00ae */
[----:B------:R-:W-:Y:S02]  /*8670*/  IMAD.MOV.U32 R61, RZ, RZ, R173 ;  /* 0x000000ffff3d7224 */ /* 0x000fe400078e00ad */
[----:B------:R-:W-:Y:S02]  /*8680*/  IMAD.MOV.U32 R62, RZ, RZ, R172 ;  /* 0x000000ffff3e7224 */ /* 0x000fe400078e00ac */
[----:B-1----:R-:W-:Y:S01]  /*8690*/  HMMA.16816.F32 R172, R8, R20, R16 ;  /* 0x0000001408ac723c */ /* 0x002fe20000001810 */
[----:B------:R-:W-:Y:S01]  /*86a0*/  FADD.FTZ R5, R81, R0 ;  /* 0x0000000051057221 */ /* 0x000fe20000010000 */
[----:B------:R-:W-:Y:S01]  /*86b0*/  FADD.FTZ R0, R92, R3 ;  /* 0x000000035c007221 */ /* 0x000fe20000010000 */
[----:B------:R-:W-:-:S03]  /*86c0*/  IMAD.WIDE.U32 R2, R2, -0x326172a9, RZ ;  /* 0xcd9e8d5702027825 */ /* 0x000fc600078e00ff */
[----:B------:R-:W-:Y:S01]  /*86d0*/  HMMA.16816.F32 R16, R12, R26, RZ ;  /* 0x0000001a0c10723c */ /* 0x000fe200000018ff */
[----:B------:R-:W-:Y:S01]  /*86e0*/  FADD.FTZ R6, R88, R0 ;  /* 0x0000000058067221 */ /* 0x000fe20000010000 */
[----:B------:R-:W-:Y:S01]  /*86f0*/  LOP3.LUT R4, R3, R252, R72, 0x96, !PT ;  /* 0x000000fc03047212 */ /* 0x000fe200078e9648 */
[----:B------:R-:W-:Y:S01]  /*8700*/  IMAD.MOV.U32 R56, RZ, RZ, R35 ;  /* 0x000000ffff387224 */ /* 0x000fe200078e0023 */
[C---:B------:R-:W-:Y:S01]  /*8710*/  LOP3.LUT R3, R2.reuse, 0xffff, RZ, 0xc0, !PT ;  /* 0x0000ffff02037812 */ /* 0x040fe200078ec0ff */
[----:B------:R-:W1:Y:S01]  /*8720*/  LDSM.16.MT88.4 R24, [R196+0x1e000] ;  /* 0x01e00000c418783b */ /* 0x000e620000004200 */
[----:B------:R-:W-:Y:S02]  /*8730*/  LOP3.LUT R31, R2, 0xff, RZ, 0xc0, !PT ;  /* 0x000000ff021f7812 */ /* 0x000fe400078ec0ff */
[--C-:B------:R-:W-:Y:S02]  /*8740*/  SHF.R.U32.HI R30, RZ, 0x10, R2.reuse ;  /* 0x00000010ff1e7819 */ /* 0x100fe40000011602 */
[----:B------:R-:W-:Y:S01]  /*8750*/  SHF.R.U32.HI R29, RZ, 0x18, R2 ;  /* 0x00000018ff1d7819 */ /* 0x000fe20000011602 */
[----:B------:R-:W-:Y:S01]  /*8760*/  FADD.FTZ R2, R91, R5 ;  /* 0x000000055b027221 */ /* 0x000fe20000010000 */
[----:B------:R-:W-:-:S02]  /*8770*/  SHF.R.U32.HI R5, RZ, 0x8, R3 ;  /* 0x00000008ff057819 */ /* 0x000fc40000011603 */
[----:B------:R-:W-:Y:S01]  /*8780*/  LOP3.LUT R7, R73, R251, R124, 0x96, !PT ;  /* 0x000000fb49077212 */ /* 0x000fe200078e967c */
[----:B------:R-:W-:Y:S01]  /*8790*/  FADD.FTZ R0, R77, R2 ;  /* 0x000000024d007221 */ /* 0x000fe20000010000 */
[----:B------:R-:W-:Y:S01]  /*87a0*/  LOP3.LUT R3, R30, 0xff, RZ, 0xc0, !PT ;  /* 0x000000ff1e037812 */ /* 0x000fe200078ec0ff */
[----:B------:R-:W-:Y:S01]  /*87b0*/  FADD.FTZ R2, R80, R6 ;  /* 0x0000000650027221 */ /* 0x000fe20000010000 */
[----:B------:R-:W-:Y:S01]  /*87c0*/  IMAD.MOV.U32 R41, RZ, RZ, R34 ;  /* 0x000000ffff297224 */ /* 0x000fe200078e0022 */
[----:B------:R-:W-:Y:S02]  /*87d0*/  PRMT R35, R31, 0x5410, R5 ;  /* 0x000054101f237816 */ /* 0x000fe40000000005 */
[----:B------:R-:W-:Y:S01]  /*87e0*/  PRMT R34, R3, 0x5410, R29 ;  /* 0x0000541003227816 */ /* 0x000fe2000000001d */
[----:B------:R-:W-:Y:S01]  /*87f0*/  FADD.FTZ R5, R96, R2 ;  /* 0x0000000260057221 */ /* 0x000fe20000010000 */
[----:B------:R-:W-:-:S04]  /*8800*/  IMAD.WIDE.U32 R2, R7, -0x2daee0ad, RZ ;  /* 0xd2511f5307027825 */ /* 0x000fc800078e00ff */
[----:B------:R-:W-:Y:S02]  /*8810*/  IMAD.MOV.U32 R45, RZ, RZ, R60 ;  /* 0x000000ffff2d7224 */ /* 0x000fe400078e003c */
[----:B------:R-:W-:Y:S02]  /*8820*/  IMAD.MOV.U32 R63, RZ, RZ, R127 ;  /* 0x000000ffff3f7224 */ /* 0x000fe400078e007f */
[----:B------:R-:W-:Y:S01]  /*8830*/  IMAD.MOV.U32 R60, RZ, RZ, R126 ;  /* 0x000000ffff3c7224 */ /* 0x000fe200078e007e */
[----:B------:R-:W-:Y:S01]  /*8840*/  LOP3.LUT R7, R2, 0xffff, RZ, 0xc0, !PT ;  /* 0x0000ffff02077812 */ /* 0x000fe200078ec0ff */
[----:B------:R-:W-:Y:S01]  /*8850*/  HMMA.16816.F32 R124, R8, R22, R16 ;  /* 0x00000016087c723c */ /* 0x000fe20000001810 */
[----:B------:R-:W-:Y:S01]  /*8860*/  SHF.R.U32.HI R21, RZ, 0x18, R2 ;  /* 0x00000018ff157819 */ /* 0x000fe20000011602 */
[----:B------:R-:W-:Y:S01]  /*8870*/  FADD.FTZ R6, R76, R0 ;  /* 0x000000004c067221 */ /* 0x000fe20000010000 */
[----:B------:R-:W-:-:S04]  /*8880*/  LOP3.LUT R0, R3, R250, R28, 0x96, !PT ;  /* 0x000000fa03007212 */ /* 0x000fc800078e961c */
[----:B------:R-:W-:Y:S02]  /*8890*/  LOP3.LUT R16, R2, 0xff, RZ, 0xc0, !PT ;  /* 0x000000ff02107812 */ /* 0x000fe400078ec0ff */
[----:B------:R-:W-:Y:S02]  /*88a0*/  SHF.R.U32.HI R22, RZ, 0x10, R2 ;  /* 0x00000010ff167819 */ /* 0x000fe40000011602 */
[----:B------:R-:W-:-:S04]  /*88b0*/  LOP3.LUT R2, R4, 0xffff, RZ, 0xc0, !PT ;  /* 0x0000ffff04027812 */ /* 0x000fc800078ec0ff */
[----:B------:R-:W-:Y:S02]  /*88c0*/  SHF.R.U32.HI R3, RZ, 0x8, R2 ;  /* 0x00000008ff037819 */ /* 0x000fe40000011602 */
[----:B------:R-:W-:-:S04]  /*88d0*/  LOP3.LUT R2, R4, 0xff, RZ, 0xc0, !PT ;  /* 0x000000ff04027812 */ /* 0x000fc800078ec0ff */
[----:B------:R-:W-:Y:S02]  /*88e0*/  PRMT R30, R2, 0x5410, R3 ;  /* 0x00005410021e7816 */ /* 0x000fe40000000003 */
[----:B------:R-:W-:Y:S01]  /*88f0*/  SHF.R.U32.HI R2, RZ, 0x8, R7 ;  /* 0x00000008ff027819 */ /* 0x000fe20000011607 */
[----:B------:R-:W-:-:S03]  /*8900*/  IMAD.MOV.U32 R50, RZ, RZ, R33 ;  /* 0x000000ffff327224 */ /* 0x000fc600078e0021 */
[----:B------:R-:W-:Y:S02]  /*8910*/  PRMT R33, R16, 0x5410, R2 ;  /* 0x0000541010217816 */ /* 0x000fe40000000002 */
[----:B------:R-:W2:Y:S01]  /*8920*/  LDSM.16.MT88.4 R16, [R196+0x1e800] ;  /* 0x01e80000c410783b */ /* 0x000ea20000004200 */
[----:B------:R-:W-:Y:S01]  /*8930*/  SHF.R.U32.HI R3, RZ, 0x10, R4 ;  /* 0x00000010ff037819 */ /* 0x000fe20000011604 */
[----:B------:R-:W-:Y:S01]  /*8940*/  FADD.FTZ R6, R94, R6 ;  /* 0x000000065e067221 */ /* 0x000fe20000010000 */
[----:B------:R-:W-:Y:S01]  /*8950*/  SHF.R.U32.HI R4, RZ, 0x18, R4 ;  /* 0x00000018ff047819 */ /* 0x000fe20000011604 */
[----:B------:R-:W-:Y:S01]  /*8960*/  FADD.FTZ R5, R97, R5 ;  /* 0x0000000561057221 */ /* 0x000fe20000010000 */
[----:B------:R-:W-:-:S03]  /*8970*/  LOP3.LUT R3, R3, 0xff, RZ, 0xc0, !PT ;  /* 0x000000ff03037812 */ /* 0x000fc600078ec0ff */
[----:B------:R-:W-:Y:S01]  /*8980*/  FADD.FTZ R20, R95, R5 ;  /* 0x000000055f147221 */ /* 0x000fe20000010000 */
[----:B------:R-:W-:Y:S01]  /*8990*/  PRMT R31, R3, 0x5410, R4 ;  /* 0x00005410031f7816 */ /* 0x000fe20000000004 */
[----:B------:R-:W-:Y:S02]  /*89a0*/  FADD.FTZ R3, R98, R6 ;  /* 0x0000000662037221 */ /* 0x000fe40000010000 */
[----:B-1----:R-:W-:Y:S01]  /*89b0*/  HMMA.16816.F32 R4, R12, R24, RZ ;  /* 0x000000180c04723c */ /* 0x002fe200000018ff */
[----:B------:R-:W-:Y:S01]  /*89c0*/  LOP3.LUT R2, R22, 0xff, RZ, 0xc0, !PT ;  /* 0x000000ff16027812 */ /* 0x000fe200078ec0ff */
[----:B------:R-:W-:Y:S02]  /*89d0*/  IMAD.MOV.U32 R51, RZ, RZ, R54 ;  /* 0x000000ffff337224 */ /* 0x000fe400078e0036 */
[----:B------:R-:W-:-:S15]  /*89e0*/  IMAD.MOV.U32 R40, RZ, RZ, R53 ;  /* 0x000000ffff287224 */ /* 0x000fde00078e0035 */
[----:B------:R-:W-:-:S05]  /*89f0*/  NOP ;  /* 0x0000000000007918 */ /* 0x000fca0000000000 */
[----:B--2---:R-:W-:Y:S06]  /*8a00*/  HMMA.16816.F32 R96, R8, R16, R4 ;  /* 0x000000100860723c */ /* 0x004fec0000001804 */
[----:B------:R-:W-:Y:S01]  /*8a10*/  HMMA.16816.F32 R4, R12, R26, RZ ;  /* 0x0000001a0c04723c */ /* 0x000fe200000018ff */
[----:B------:R-:W-:Y:S01]  /*8a20*/  IMAD.MOV.U32 R47, RZ, RZ, R66 ;  /* 0x000000ffff2f7224 */ /* 0x000fe200078e0042 */
[----:B------:R-:W-:Y:S01]  /*8a30*/  LDSM.16.MT88.4 R24, [R198+0x1e800] ;  /* 0x01e80000c618783b */ /* 0x000fe20000004200 */
[----:B------:R-:W-:Y:S02]  /*8a40*/  IMAD.MOV.U32 R44, RZ, RZ, R67 ;  /* 0x000000ffff2c7224 */ /* 0x000fe400078e0043 */
[----:B------:R-:W-:-:S02]  /*8a50*/  IMAD.MOV.U32 R53, RZ, RZ, R64 ;  /* 0x000000ffff357224 */ /* 0x000fc400078e0040 */
[----:B------:R-:W-:Y:S02]  /*8a60*/  IMAD.MOV.U32 R54, RZ, RZ, R65 ;  /* 0x000000ffff367224 */ /* 0x000fe400078e0041 */
[----:B------:R-:W-:Y:S01]  /*8a70*/  IMAD.MOV.U32 R49, RZ, RZ, R32 ;  /* 0x000000ffff317224 */ /* 0x000fe200078e0020 */
[----:B------:R-:W-:-:S14]  /*8a80*/  PRMT R32, R2, 0x5410, R21 ;  /* 0x0000541002207816 */ /* 0x000fdc0000000015 */
[----:B------:R-:W-:Y:S07]  /*8a90*/  HMMA.16816.F32 R64, R8, R18, R4 ;  /* 0x000000120840723c */ /* 0x000fee0000001804 */
[----:B------:R-:W-:Y:S02]  /*8aa0*/  FADD.FTZ R7, R102, R20 ;  /* 0x0000001466077221 */ /* 0x000fe40000010000 */
[----:B------:R-:W1:Y:S01]  /*8ab0*/  LDSM.16.MT88.4 R20, [R198+0x1e000] ;  /* 0x01e00000c614783b */ /* 0x000e620000004200 */
[----:B------:R-:W-:-:S02]  /*8ac0*/  IMAD.MOV.U32 R74, RZ, RZ, R56 ;  /* 0x000000ffff4a7224 */ /* 0x000fc400078e0038 */
[----:B------:R-:W-:Y:S02]  /*8ad0*/  IMAD.MOV.U32 R75, RZ, RZ, R57 ;  /* 0x000000ffff4b7224 */ /* 0x000fe400078e0039 */
[----:B------:R-:W-:Y:S02]  /*8ae0*/  IMAD.MOV.U32 R56, RZ, RZ, R50 ;  /* 0x000000ffff387224 */ /* 0x000fe400078e0032 */
[----:B------:R-:W-:Y:S02]  /*8af0*/  IMAD.MOV.U32 R57, RZ, RZ, R51 ;  /* 0x000000ffff397224 */ /* 0x000fe400078e0033 */
[----:B------:R-:W-:Y:S02]  /*8b00*/  IMAD.MOV.U32 R58, RZ, RZ, R48 ;  /* 0x000000ffff3a7224 */ /* 0x000fe400078e0030 */
[----:B------:R-:W-:Y:S01]  /*8b10*/  IMAD.MOV.U32 R59, RZ, RZ, R49 ;  /* 0x000000ffff3b7224 */ /* 0x000fe200078e0031 */
[----:B-1----:R-:W-:-:S15]  /*8b20*/  HMMA.16816.F32 R16, R12, R20, RZ ;  /* 0x000000140c10723c */ /* 0x002fde00000018ff */
[----:B------:R-:W-:-:S09]  /*8b30*/  NOP ;  /* 0x0000000000007918 */ /* 0x000fd20000000000 */
[----:B------:R-:W-:Y:S06]  /*8b40*/  HMMA.16816.F32 R48, R8, R24, R16 ;  /* 0x000000180830723c */ /* 0x000fec0000001810 */
[----:B------:R-:W-:Y:S01]  /*8b50*/  HMMA.16816.F32 R16, R12, R22, RZ ;  /* 0x000000160c10723c */ /* 0x000fe200000018ff */
[----:B------:R-:W-:Y:S02]  /*8b60*/  IMAD.MOV.U32 R72, RZ, RZ, R40 ;  /* 0x000000ffff487224 */ /* 0x000fe400078e0028 */
[----:B------:R-:W-:-:S15]  /*8b70*/  IMAD.MOV.U32 R73, RZ, RZ, R41 ;  /* 0x000000ffff497224 */ /* 0x000fde00078e0029 */
[----:B------:R-:W-:-:S06]  /*8b80*/  NOP ;  /* 0x0000000000007918 */ /* 0x000fcc0000000000 */
[----:B------:R-:W-:Y:S01]  /*8b90*/  HMMA.16816.F32 R40, R8, R26, R16 ;  /* 0x0000001a0828723c */ /* 0x000fe20000001810 */
[----:B------:R-:W1:Y:S01]  /*8ba0*/  LDSM.16.MT88.4 R16, [R197+0x1e000] ;  /* 0x01e00000c510783b */ /* 0x000e620000004200 */
[--C-:B------:R-:W-:Y:S01]  /*8bb0*/  SHF.R.U32.HI R4, RZ, 0x10, R0.reuse ;  /* 0x00000010ff047819 */ /* 0x100fe20000011600 */
[----:B------:R-:W-:Y:S01]  /*8bc0*/  FADD.FTZ R6, R85, R3 ;  /* 0x0000000355067221 */ /* 0x000fe20000010000 */
[C---:B------:R-:W-:Y:S02]  /*8bd0*/  LOP3.LUT R2, R0.reuse, 0xffff, RZ, 0xc0, !PT ;  /* 0x0000ffff00027812 */ /* 0x040fe400078ec0ff */
[----:B------:R-:W-:Y:S02]  /*8be0*/  LOP3.LUT R5, R0, 0xff, RZ, 0xc0, !PT ;  /* 0x000000ff00057812 */ /* 0x000fe400078ec0ff */
[----:B------:R-:W-:Y:S02]  /*8bf0*/  SHF.R.U32.HI R3, RZ, 0x18, R0 ;  /* 0x00000018ff037819 */ /* 0x000fe40000011600 */
[----:B------:R-:W-:-:S02]  /*8c00*/  LOP3.LUT R0, R4, 0xff, RZ, 0xc0, !PT ;  /* 0x000000ff04007812 */ /* 0x000fc400078ec0ff */
[----:B------:R-:W-:Y:S02]  /*8c10*/  SHF.R.U32.HI R2, RZ, 0x8, R2 ;  /* 0x00000008ff027819 */ /* 0x000fe40000011602 */
[----:B------:R-:W-:Y:S01]  /*8c20*/  PRMT R29, R0, 0x5410, R3 ;  /* 0x00005410001d7816 */ /* 0x000fe20000000003 */
[----:B------:R-:W-:Y:S01]  /*8c30*/  FADD.FTZ R0, R87, R6 ;  /* 0x0000000657007221 */ /* 0x000fe20000010000 */
[----:B------:R-:W-:Y:S02]  /*8c40*/  PRMT R90, R225, 0x7054, R225 ;  /* 0x00007054e15a7816 */ /* 0x000fe400000000e1 */
[----:B------:R-:W-:Y:S01]  /*8c50*/  PRMT R28, R5, 0x5410, R2 ;  /* 0x00005410051c7816 */ /* 0x000fe20000000002 */
[----:B------:R-:W-:Y:S01]  /*8c60*/  FADD.FTZ R2, R101, R0 ;  /* 0x0000000065027221 */ /* 0x000fe20000010000 */
[C---:B-1----:R-:W-:Y:S06]  /*8c70*/  HMMA.16816.F32 R20, R12.reuse, R16, RZ ;  /* 0x000000100c14723c */ /* 0x042fec00000018ff */
[----:B------:R-:W-:Y:S01]  /*8c80*/  HMMA.16816.F32 R16, R12, R18, RZ ;  /* 0x000000120c10723c */ /* 0x000fe200000018ff */
[----:B------:R-:W1:Y:S01]  /*8c90*/  LDSM.16.MT88.4 R12, [R197+0x1e800] ;  /* 0x01e80000c50c783b */ /* 0x000e620000004200 */
[----:B------:R-:W-:Y:S01]  /*8ca0*/  HSET2.LE.AND R0, R30, R90, PT ;  /* 0x0000005a1e007233 */ /* 0x000fe20003803000 */
[----:B------:R-:W-:-:S04]  /*8cb0*/  FADD.FTZ R3, R103, R7 ;  /* 0x0000000767037221 */ /* 0x000fc80000010000 */
[----:B------:R-:W-:Y:S02]  /*8cc0*/  LOP3.LUT R4, R130, R0, RZ, 0xc0, !PT ;  /* 0x0000000082047212 */ /* 0x000fe400078ec0ff */
[----:B------:R-:W-:Y:S01]  /*8cd0*/  HSET2.LE.AND R0, R31, R90, PT ;  /* 0x0000005a1f007233 */ /* 0x000fe20003803000 */
[----:B------:R-:W-:-:S04]  /*8ce0*/  FADD.FTZ R3, R104, R3 ;  /* 0x0000000368037221 */ /* 0x000fc80000010000 */
[----:B------:R-:W-:Y:S02]  /*8cf0*/  LOP3.LUT R5, R128, R0, RZ, 0xc0, !PT ;  /* 0x0000000080057212 */ /* 0x000fe400078ec0ff */
[--C-:B------:R-:W-:Y:S01]  /*8d00*/  HSET2.LE.AND R0, R35, R90.reuse, PT ;  /* 0x0000005a23007233 */ /* 0x100fe20003803000 */
[----:B------:R2:W-:Y:S04]  /*8d10*/  STL [R1+0xc4], R3 ;  /* 0x0000c40301007387 */ /* 0x0005e80000100800 */
[----:B------:R-:W-:Y:S02]  /*8d20*/  LOP3.LUT R6, R223, R0, RZ, 0xc0, !PT ;  /* 0x00000000df067212 */ /* 0x000fe400078ec0ff */
[--C-:B------:R-:W-:Y:S02]  /*8d30*/  HSET2.LE.AND R0, R29, R90.reuse, PT ;  /* 0x0000005a1d007233 */ /* 0x100fe40003803000 */
[----:B--2---:R-:W-:-:S02]  /*8d40*/  HSET2.LE.AND R3, R28, R90, PT ;  /* 0x0000005a1c037233 */ /* 0x004fc40003803000 */
[C---:B-1----:R-:W-:Y:S06]  /*8d50*/  HMMA.16816.F32 R28, R8.reuse, R12, R20 ;  /* 0x0000000c081c723c */ /* 0x042fec0000001814 */
[----:B------:R-:W-:Y:S01]  /*8d60*/  HMMA.16816.F32 R20, R8, R14, R16 ;  /* 0x0000000e0814723c */ /* 0x000fe20000001810 */
[----:B------:R-:W1:Y:S04]  /*8d70*/  LDSM.16.MT88.4 R8, [R171+0x19000] ;  /* 0x01900000ab08783b */ /* 0x000e680000004200 */
[----:B------:R-:W2:Y:S01]  /*8d80*/  LDSM.16.MT88.4 R12, [R196+0x19000] ;  /* 0x01900000c40c783b */ /* 0x000ea20000004200 */
[----:B------:R-:W-:Y:S01]  /*8d90*/  FADD.FTZ R2, R100, R2 ;  /* 0x0000000264027221 */ /* 0x000fe20000010000 */
[----:B------:R-:W-:-:S02]  /*8da0*/  LOP3.LUT R129, R129, R0, RZ, 0xc0, !PT ;  /* 0x0000000081817212 */ /* 0x000fc400078ec0ff */
[----:B------:R-:W-:Y:S04]  /*8db0*/  LDSM.16.MT88.4 R16, [R196+0x1f000] ;  /* 0x01f00000c410783b */ /* 0x000fe80000004200 */
[----:B------:R3:W-:Y:S01]  /*8dc0*/  STL [R1+0xc8], R2 ;  /* 0x0000c80201007387 */ /* 0x0007e20000100800 */
[----:B------:R-:W-:-:S05]  /*8dd0*/  HSET2.LE.AND R0, R33, R90, PT ;  /* 0x0000005a21007233 */ /* 0x000fca0003803000 */
[----:B------:R-:W-:Y:S02]  /*8de0*/  LOP3.LUT R130, R134, R0, RZ, 0xc0, !PT ;  /* 0x0000000086827212 */ /* 0x000fe400078ec0ff */
[--C-:B------:R-:W-:Y:S02]  /*8df0*/  HSET2.LE.AND R0, R32, R90.reuse, PT ;  /* 0x0000005a20007233 */ /* 0x100fe40003803000 */
[----:B---3--:R-:W-:-:S05]  /*8e00*/  HSET2.LE.AND R2, R34, R90, PT ;  /* 0x0000005a22027233 */ /* 0x008fca0003803000 */
[----:B------:R-:W-:-:S07]  /*8e10*/  LOP3.LUT R7, R222, R2, RZ, 0xc0, !PT ;  /* 0x00000002de077212 */ /* 0x000fce00078ec0ff */
        /* <DEDUP_REMOVED lines=16> */
[C---:B-1----:R-:W-:Y:S01]  /*8f20*/  HMMA.16816.F32 R80, R4.reuse, R12, R160 ;  /* 0x0000000c0450723c */ /* 0x042fe200000018a0 */
[----:B------:R-:W-:Y:S01]  /*8f30*/  LOP3.LUT R128, R205, R3, RZ, 0xc0, !PT ;  /* 0x00000003cd807212 */ /* 0x000fe200078ec0ff */
[----:B------:R-:W-:Y:S04]  /*8f40*/  LDSM.16.MT88.4 R160, [R171+0x19800] ;  /* 0x01980000aba0783b */ /* 0x000fe80000004200 */
[C---:B------:R-:W-:Y:S01]  /*8f50*/  HMMA.16816.F32 R84, R4.reuse, R14, R184 ;  /* 0x0000000e0454723c */ /* 0x040fe200000018b8 */
[----:B------:R-:W1:Y:S05]  /*8f60*/  LDSM.16.MT88.4 R12, [R196+0x1d000] ;  /* 0x01d00000c40c783b */ /* 0x000e6a0000004200 */
[C---:B------:R-:W-:Y:S01]  /*8f70*/  HMMA.16816.F32 R52, R4.reuse, R8, R52 ;  /* 0x000000080434723c */ /* 0x040fe20000001834 */
[----:B------:R-:W2:Y:S05]  /*8f80*/  LDSM.16.MT88.4 R8, [R198+0x1b000] ;  /* 0x01b00000c608783b */ /* 0x000eaa0000004200 */
[C---:B-1----:R-:W-:Y:S06]  /*8f90*/  HMMA.16816.F32 R100, R4.reuse, R12, R120 ;  /* 0x0000000c0464723c */ /* 0x042fec0000001878 */
[----:B------:R-:W-:Y:S01]  /*8fa0*/  HMMA.16816.F32 R104, R4, R14, R136 ;  /* 0x0000000e0468723c */ /* 0x000fe20000001888 */
[----:B------:R-:W1:Y:S01]  /*8fb0*/  LDSM.16.MT88.4 R12, [R197+0x1d000] ;  /* 0x01d00000c50c783b */ /* 0x000e620000004200 */
[----:B------:R-:W-:-:S03]  /*8fc0*/  LOP3.LUT R131, R131, R0, RZ, 0xc0, !PT ;  /* 0x0000000083837212 */ /* 0x000fc600078ec0ff */
[----:B------:R-:W-:Y:S01]  /*8fd0*/  LDSM.16.MT88.4 R136, [R197+0x19800] ;  /* 0x01980000c588783b */ /* 0x000fe20000004200 */
[C---:B--2---:R-:W-:Y:S06]  /*8fe0*/  HMMA.16816.F32 R72, R4.reuse, R8, R176 ;  /* 0x000000080448723c */ /* 0x044fec00000018b0 */
[C---:B------:R-:W-:Y:S01]  /*8ff0*/  HMMA.16816.F32 R76, R4.reuse, R10, R188 ;  /* 0x0000000a044c723c */ /* 0x040fe200000018bc */
[----:B------:R-:W2:Y:S05]  /*9000*/  LDSM.16.MT88.4 R8, [R171+0x1d000] ;  /* 0x01d00000ab08783b */ /* 0x000eaa0000004200 */
[C---:B-1----:R-:W-:Y:S06]  /*9010*/  HMMA.16816.F32 R116, R4.reuse, R12, R116 ;  /* 0x0000000c0474723c */ /* 0x042fec0000001874 */
[C---:B------:R-:W-:Y:S01]  /*9020*/  HMMA.16816.F32 R180, R4.reuse, R14, R180 ;  /* 0x0000000e04b4723c */ /* 0x040fe200000018b4 */
[----:B------:R-:W1:Y:S05]  /*9030*/  LDSM.16.MT88.4 R12, [R198+0x1f000] ;  /* 0x01f00000c60c783b */ /* 0x000e6a0000004200 */
[C---:B--2---:R-:W-:Y:S01]  /*9040*/  HMMA.16816.F32 R92, R4.reuse, R10, R144 ;  /* 0x0000000a045c723c */ /* 0x044fe20000001890 */
[----:B------:R-:W2:Y:S05]  /*9050*/  LDSM.16.MT88.4 R144, [R198+0x19800] ;  /* 0x01980000c690783b */ /* 0x000eaa0000004200 */
[C---:B------:R-:W-:Y:S01]  /*9060*/  HMMA.16816.F32 R120, R4.reuse, R16, R96 ;  /* 0x000000100478723c */ /* 0x040fe20000001860 */
[----:B------:R-:W-:Y:S05]  /*9070*/  LDSM.16.MT88.4 R96, [R197+0x1d800] ;  /* 0x01d80000c560783b */ /* 0x000fea0000004200 */
[C---:B------:R-:W-:Y:S01]  /*9080*/  HMMA.16816.F32 R176, R4.reuse, R18, R64 ;  /* 0x0000001204b0723c */ /* 0x040fe20000001840 */
[----:B------:R-:W-:Y:S05]  /*9090*/  LDSM.16.MT88.4 R64, [R197+0x1b800] ;  /* 0x01b80000c540783b */ /* 0x000fea0000004200 */
[C---:B-1----:R-:W-:Y:S01]  /*90a0*/  HMMA.16816.F32 R16, R4.reuse, R12, R48 ;  /* 0x0000000c0410723c */ /* 0x042fe20000001830 */
[----:B------:R-:W-:Y:S05]  /*90b0*/  LDSM.16.MT88.4 R48, [R196+0x1b800] ;  /* 0x01b80000c430783b */ /* 0x000fea0000004200 */
[----:B------:R-:W-:Y:S01]  /*90c0*/  HMMA.16816.F32 R12, R4, R14, R40 ;  /* 0x0000000e040c723c */ /* 0x000fe20000001828 */
[----:B------:R-:W1:Y:S05]  /*90d0*/  LDSM.16.MT88.4 R40, [R171+0x1b800] ;  /* 0x01b80000ab28783b */ /* 0x000e6a0000004200 */
[C---:B--2---:R-:W-:Y:S06]  /*90e0*/  HMMA.16816.F32 R148, R128.reuse, R144, R148 ;  /* 0x000000908094723c */ /* 0x044fec0000001894 */
[C---:B------:R-:W-:Y:S06]  /*90f0*/  HMMA.16816.F32 R144, R128.reuse, R146, R36 ;  /* 0x000000928090723c */ /* 0x040fec0000001824 */
[C---:B-1----:R-:W-:Y:S06]  /*9100*/  HMMA.16816.F32 R36, R128.reuse, R40, R52 ;  /* 0x000000288024723c */ /* 0x042fec0000001834 */
[----:B------:R-:W-:Y:S01]  /*9110*/  HMMA.16816.F32 R40, R128, R42, R56 ;  /* 0x0000002a8028723c */ /* 0x000fe20000001838 */
[----:B------:R-:W1:Y:S05]  /*9120*/  LDSM.16.MT88.4 R56, [R198+0x1b800] ;  /* 0x01b80000c638783b */ /* 0x000e6a0000004200 */
[----:B------:R-:W-:Y:S01]  /*9130*/  HMMA.16816.F32 R88, R4, R8, R152 ;  /* 0x000000080458723c */ /* 0x000fe20000001898 */
[----:B------:R-:W2:Y:S04]  /*9140*/  LDSM.16.MT88.4 R8, [R198+0x1d000] ;  /* 0x01d00000c608783b */ /* 0x000ea80000004200 */
[----:B------:R-:W-:Y:S01]  /*9150*/  LDSM.16.MT88.4 R152, [R196+0x19800] ;  /* 0x01980000c498783b */ /* 0x000fe20000004200 */
[C---:B-1----:R-:W-:Y:S03]  /*9160*/  HMMA.16816.F32 R52, R128.reuse, R56, R72 ;  /* 0x000000388034723c */ /* 0x042fe60000001848 */
[----:B------:R-:W1:Y:S03]  /*9170*/  LDSM.16.MT88.4 R72, [R171+0x1d800] ;  /* 0x01d80000ab48783b */ /* 0x000e660000004200 */
[C---:B------:R-:W-:Y:S06]  /*9180*/  HMMA.16816.F32 R140, R128.reuse, R136, R140 ;  /* 0x00000088808c723c */ /* 0x040fec000000188c */
[C---:B------:R-:W-:Y:S06]  /*9190*/  HMMA.16816.F32 R136, R128.reuse, R138, R44 ;  /* 0x0000008a8088723c */ /* 0x040fec000000182c */
[C---:B------:R-:W-:Y:S06]  /*91a0*/  HMMA.16816.F32 R44, R128.reuse, R48, R60 ;  /* 0x00000030802c723c */ /* 0x040fec000000183c */
[----:B------:R-:W-:Y:S06]  /*91b0*/  HMMA.16816.F32 R48, R128, R50, R68 ;  /* 0x000000328030723c */ /* 0x000fec0000001844 */
[C---:B--2---:R-:W-:Y:S06]  /*91c0*/  HMMA.16816.F32 R108, R4.reuse, R8, R108 ;  /* 0x00000008046c723c */ /* 0x044fec000000186c */
[----:B------:R-:W-:Y:S01]  /*91d0*/  HMMA.16816.F32 R112, R4, R10, R112 ;  /* 0x0000000a0470723c */ /* 0x000fe20000001870 */
[----:B------:R-:W2:Y:S05]  /*91e0*/  LDSM.16.MT88.4 R8, [R171+0x1f000] ;  /* 0x01f00000ab08783b */ /* 0x000eaa0000004200 */
[C---:B-1----:R-:W-:Y:S01]  /*91f0*/  HMMA.16816.F32 R68, R128.reuse, R72, R88 ;  /* 0x000000488044723c */ /* 0x042fe20000001858 */
[----:B------:R-:W1:Y:S05]  /*9200*/  LDSM.16.MT88.4 R88, [R198+0x1d800] ;  /* 0x01d80000c658783b */ /* 0x000e6a0000004200 */
[C---:B------:R-:W-:Y:S01]  /*9210*/  HMMA.16816.F32 R60, R128.reuse, R64, R80 ;  /* 0x00000040803c723c */ /* 0x040fe20000001850 */
[----:B------:R-:W3:Y:S05]  /*9220*/  LDSM.16.MT88.4 R80, [R196+0x1d800] ;  /* 0x01d80000c450783b */ /* 0x000eea0000004200 */
[----:B------:R-:W-:Y:S06]  /*9230*/  HMMA.16816.F32 R64, R128, R66, R84 ;  /* 0x000000428040723c */ /* 0x000fec0000001854 */
[----:B--2---:R-:W-:Y:S06]  /*9240*/  HMMA.16816.F32 R172, R4, R8, R172 ;  /* 0x0000000804ac723c */ /* 0x004fec00000018ac */
[C---:B-1----:R-:W-:Y:S06]  /*9250*/  HMMA.16816.F32 R84, R128.reuse, R88, R108 ;  /* 0x000000588054723c */ /* 0x042fec000000186c */
[----:B------:R-:W-:Y:S01]  /*9260*/  HMMA.16816.F32 R88, R128, R90, R112 ;  /* 0x0000005a8058723c */ /* 0x000fe20000001870 */
[----:B------:R-:W1:Y:S05]  /*9270*/  LDSM.16.MT88.4 R112, [R196+0x1f800] ;  /* 0x01f80000c470783b */ /* 0x000e6a0000004200 */
[----:B------:R-:W-:Y:S01]  /*9280*/  HMMA.16816.F32 R124, R4, R10, R124 ;  /* 0x0000000a047c723c */ /* 0x000fe2000000187c */
[----:B------:R-:W2:Y:S05]  /*9290*/  LDSM.16.MT88.4 R8, [R197+0x1f000] ;  /* 0x01f00000c508783b */ /* 0x000eaa0000004200 */
[C---:B------:R-:W-:Y:S06]  /*92a0*/  HMMA.16816.F32 R56, R128.reuse, R58, R76 ;  /* 0x0000003a8038723c */ /* 0x040fec000000184c */
[C---:B---3--:R-:W-:Y:S06]  /*92b0*/  HMMA.16816.F32 R76, R128.reuse, R80, R100 ;  /* 0x00000050804c723c */ /* 0x048fec0000001864 */
[C---:B------:R-:W-:Y:S01]  /*92c0*/  HMMA.16816.F32 R80, R128.reuse, R82, R104 ;  /* 0x000000528050723c */ /* 0x040fe20000001868 */
[----:B------:R-:W3:Y:S05]  /*92d0*/  LDSM.16.MT88.4 R104, [R171+0x1f800] ;  /* 0x01f80000ab68783b */ /* 0x000eea0000004200 */
[----:B-1----:R-:W-:Y:S01]  /*92e0*/  HMMA.16816.F32 R108, R128, R112, R120 ;  /* 0x00000070806c723c */ /* 0x002fe20000001878 */
[----:B------:R-:W1:Y:S05]  /*92f0*/  LDSM.16.MT88.4 R120, [R198+0x1f800] ;  /* 0x01f80000c678783b */ /* 0x000e6a0000004200 */
[C---:B--2---:R-:W-:Y:S06]  /*9300*/  HMMA.16816.F32 R28, R4.reuse, R8, R28 ;  /* 0x00000008041c723c */ /* 0x044fec000000181c */
[----:B------:R-:W-:Y:S01]  /*9310*/  HMMA.16816.F32 R20, R4, R10, R20 ;  /* 0x0000000a0414723c */ /* 0x000fe20000001814 */
[----:B------:R-:W2:Y:S01]  /*9320*/  LDSM.16.MT88.4 R4, [R197+0x1f800] ;  /* 0x01f80000c504783b */ /* 0x000ea20000004200 */
[----:B------:R-:W-:-:S04]  /*9330*/  IADD3 R222, P0, R192, -0x80, RZ ;  /* 0xffffff80c0de7810 */ /* 0x000fc80007f1e0ff */
[C---:B------:R-:W-:Y:S06]  /*9340*/  HMMA.16816.F32 R72, R128.reuse, R74, R92 ;  /* 0x0000004a8048723c */ /* 0x040fec000000185c */
[C---:B------:R-:W-:Y:S06]  /*9350*/  HMMA.16816.F32 R92, R128.reuse, R96, R116 ;  /* 0x00000060805c723c */ /* 0x040fec0000001874 */
[----:B---3--:R-:W-:Y:S01]  /*9360*/  HMMA.16816.F32 R100, R128, R104, R172 ;  /* 0x000000688064723c */ /* 0x008fe200000018ac */
[----:B------:R-:W-:-:S05]  /*9370*/  IADD3.X R223, R193, -0x1, RZ, P0, !PT ;  /* 0xffffffffc1df7810 */ /* 0x000fca00007fe4ff */
[C---:B------:R-:W-:Y:S06]  /*9380*/  HMMA.16816.F32 R164, R128.reuse, R160, R164 ;  /* 0x000000a080a4723c */ /* 0x040fec00000018a4 */
[C---:B------:R-:W-:Y:S06]  /*9390*/  HMMA.16816.F32 R156, R128.reuse, R152, R156 ;  /* 0x00000098809c723c */ /* 0x040fec000000189c */
[C---:B------:R-:W-:Y:S06]  /*93a0*/  HMMA.16816.F32 R104, R128.reuse, R106, R124 ;  /* 0x0000006a8068723c */ /* 0x040fec000000187c */
        /* <DEDUP_REMOVED lines=10> */
[C---:B------:R-:W-:Y:S02]  /*9450*/  VIADD R205, R244.reuse, 0x40 ;  /* 0x00000040f4cd7836 */ /* 0x040fe40000000000 */
[C---:B------:R-:W-:Y:S02]  /*9460*/  VIADD R3, R244.reuse, 0x80 ;  /* 0x00000080f4037836 */ /* 0x040fe40000000000 */
[C---:B------:R-:W-:Y:S01]  /*9470*/  VIADD R2, R244.reuse, 0xc0 ;  /* 0x000000c0f4027836 */ /* 0x040fe20000000000 */
[----:B------:R-:W-:Y:S01]  /*9480*/  ISETP.GE.AND P6, PT, R244, R229, PT ;  /* 0x000000e5f400720c */ /* 0x000fe20003fc6270 */
[----:B------:R-:W-:Y:S01]  /*9490*/  IMAD.MOV.U32 R241, RZ, RZ, R205 ;  /* 0x000000fffff17224 */ /* 0x000fe200078e00cd */
[----:B------:R-:W-:-:S04]  /*94a0*/  DEPBAR.LE SB0, 0x0 ;  /* 0x000080000000791a */ /* 0x000fc80000000000 */
[----:B------:R-:W2:Y:S01]  /*94b0*/  LDL R205, [R1+0x108] ;  /* 0x0001080001cd7983 */ /* 0x000ea20000100800 */
[----:B------:R-:W-:Y:S02]  /*94c0*/  IMAD.MOV.U32 R242, RZ, RZ, R3 ;  /* 0x000000fffff27224 */ /* 0x000fe400078e0003 */
[----:B------:R-:W-:Y:S01]  /*94d0*/  IMAD.MOV.U32 R243, RZ, RZ, R2 ;  /* 0x000000fffff37224 */ /* 0x000fe200078e0002 */
[----:B------:R-:W3:Y:S04]  /*94e0*/  LDL R134, [R1+0xf4] ;  /* 0x0000f40001867983 */ /* 0x000ee80000100800 */
[----:B------:R-:W4:Y:S01]  /*94f0*/  LDL.64 R2, [R1+0xf8] ;  /* 0x0000f80001027983 */ /* 0x000f220000100a00 */
[C---:B------:R-:W-:Y:S01]  /*9500*/  SHF.L.U64.HI R0, R236.reuse, 0x6, R237 ;  /* 0x00000006ec007819 */ /* 0x040fe200000102ed */
[----:B------:R-:W-:Y:S05]  /*9510*/  WARPSYNC.ALL ;  /* 0x0000000000007948 */ /* 0x000fea0003800000 */
[----:B------:R-:W-:Y:S01]  /*9520*/  BAR.SYNC.DEFER_BLOCKING 0x0 ;  /* 0x0000000000007b1d */ /* 0x000fe20000010000 */
[-C--:B------:R-:W-:Y:S01]  /*9530*/  ISETP.GE.AND P5, PT, R241, R229.reuse, PT ;  /* 0x000000e5f100720c */ /* 0x080fe20003fa6270 */
[----:B------:R-:W-:Y:S01]  /*9540*/  IMAD.SHL.U32 R5, R236, 0x40, RZ ;  /* 0x00000040ec057824 */ /* 0x000fe200078e00ff */
[----:B------:R-:W-:-:S02]  /*9550*/  ISETP.GE.AND P4, PT, R242, R229, PT ;  /* 0x000000e5f200720c */ /* 0x000fc40003f86270 */
[----:B------:R-:W-:Y:S01]  /*9560*/  ISETP.GE.AND P3, PT, R243, R229, PT ;  /* 0x000000e5f300720c */ /* 0x000fe20003f66270 */
[----:B------:R-:W-:Y:S01]  /*9570*/  @P6 STS.128 [R224+0x18000], RZ ;  /* 0x018000ffe0006388 */ /* 0x000fe20000000c00 */
[----:B--2---:R-:W-:-:S04]  /*9580*/  VIADD R244, R205, 0xfffffffe ;  /* 0xfffffffecdf47836 */ /* 0x004fc80000000000 */
[----:B------:R-:W-:Y:S01]  /*9590*/  IMAD R0, R0, R244, RZ ;  /* 0x000000f400007224 */ /* 0x000fe200078e02ff */
[----:B------:R-:W-:Y:S01]  /*95a0*/  SHF.R.S32.HI R4, RZ, 0x1f, R244 ;  /* 0x0000001fff047819 */ /* 0x000fe200000114f4 */
[----:B----4-:R-:W-:-:S04]  /*95b0*/  IMAD.WIDE.U32 R2, R244, R5, R2 ;  /* 0x00000005f4027225 */ /* 0x010fc800078e0002 */
[----:B------:R-:W-:Y:S01]  /*95c0*/  IMAD R0, R4, R5, R0 ;  /* 0x0000000504007224 */ /* 0x000fe200078e0200 */
[-C--:B------:R-:W-:Y:S01]  /*95d0*/  @!P6 LEA R18, P2, R2, R248.reuse, 0x1 ;  /* 0x000000f80212e211 */ /* 0x080fe200078408ff */
[----:B------:R-:W-:Y:S02]  /*95e0*/  IMAD.SHL.U32 R4, R236, 0x20, RZ ;  /* 0x00000020ec047824 */ /* 0x000fe400078e00ff */
[----:B------:R-:W-:Y:S01]  /*95f0*/  IMAD.IADD R3, R3, 0x1, R0 ;  /* 0x0000000103037824 */ /* 0x000fe200078e0200 */
[----:B------:R-:W-:Y:S02]  /*9600*/  @!P5 LEA R14, P1, R2, R248, 0x1 ;  /* 0x000000f8020ed211 */ /* 0x000fe400078208ff */
[----:B------:R-:W-:Y:S02]  /*9610*/  SHF.L.U64.HI R5, R236, 0x5, R237 ;  /* 0x00000005ec057819 */ /* 0x000fe400000102ed */
[----:B------:R-:W-:Y:S02]  /*9620*/  @!P6 LEA.HI.X R19, R2, R249, R3, 0x1, P2 ;  /* 0x000000f90213e211 */ /* 0x000fe400010f0c03 */
[----:B------:R-:W-:-:S02]  /*9630*/  IADD3 R0, P2, R4, R2, RZ ;  /* 0x0000000204007210 */ /* 0x000fc40007f5e0ff */
[CC--:B------:R-:W-:Y:S01]  /*9640*/  @!P4 LEA R12, P0, R2.reuse, R248.reuse, 0x1 ;  /* 0x000000f8020cc211 */ /* 0x0c0fe200078008ff */
[----:B------:R-:W-:Y:S01]  /*9650*/  @!PT LDS RZ, [RZ] ;  /* 0x00000000fffff984 */ /* 0x000fe20000000800 */
[----:B------:R-:W-:Y:S01]  /*9660*/  @!PT LDS RZ, [RZ] ;  /* 0x00000000fffff984 */ /* 0x000fe20000000800 */
[----:B------:R-:W-:Y:S01]  /*9670*/  @!PT LDS RZ, [RZ] ;  /* 0x00000000fffff984 */ /* 0x000fe20000000800 */
[----:B------:R-:W-:Y:S01]  /*9680*/  @!P6 LDGSTS.E.BYPASS.LTC128B.128 [R224+0x18000], desc[UR4][R18.64] ;  /* 0x1800000012e0efae */ /* 0x000fe2000b901d44 */
[CCC-:B------:R-:W-:Y:S01]  /*9690*/  @!P5 LEA.HI.X R15, R2.reuse, R249.reuse, R3.reuse, 0x1, P1 ;  /* 0x000000f9020fd211 */ /* 0x1c0fe200008f0c03 */
[--C-:B------:R-:W-:Y:S01]  /*96a0*/  IMAD.X R4, R5, 0x1, R3.reuse, P2 ;  /* 0x0000000105047824 */ /* 0x100fe200010e0603 */
[CC--:B------:R-:W-:Y:S02]  /*96b0*/  @!P3 LEA R10, P1, R2.reuse, R248.reuse, 0x1 ;  /* 0x000000f8020ab211 */ /* 0x0c0fe400078208ff */
[-CC-:B------:R-:W-:Y:S02]  /*96c0*/  @!P4 LEA.HI.X R13, R2, R249.reuse, R3.reuse, 0x1, P0 ;  /* 0x000000f9020dc211 */ /* 0x180fe400000f0c03 */
[----:B------:R-:W-:Y:S01]  /*96d0*/  @!P6 LEA R16, P0, R0, R248, 0x1 ;  /* 0x000000f80010e211 */ /* 0x000fe200078008ff */
[----:B------:R-:W-:Y:S01]  /*96e0*/  @P5 STS.128 [R224+0x1a000], RZ ;  /* 0x01a000ffe0005388 */ /* 0x000fe20000000c00 */
[----:B------:R-:W-:-:S02]  /*96f0*/  @!P3 LEA.HI.X R11, R2, R249, R3, 0x1, P1 ;  /* 0x000000f9020bb211 */ /* 0x000fc400008f0c03 */
[CC--:B------:R-:W-:Y:S01]  /*9700*/  @!P5 LEA R8, P2, R0.reuse, R248.reuse, 0x1 ;  /* 0x000000f80008d211 */ /* 0x0c0fe200078408ff */
[----:B------:R-:W-:Y:S01]  /*9710*/  @!PT LDS RZ, [RZ] ;  /* 0x00000000fffff984 */ /* 0x000fe20000000800 */
[----:B------:R-:W-:Y:S01]  /*9720*/  @!PT LDS RZ, [RZ] ;  /* 0x00000000fffff984 */ /* 0x000fe20000000800 */
[----:B------:R-:W-:Y:S01]  /*9730*/  @!PT LDS RZ, [RZ] ;  /* 0x00000000fffff984 */ /* 0x000fe20000000800 */
[----:B------:R-:W-:Y:S01]  /*9740*/  @!P5 LDGSTS.E.BYPASS.LTC128B.128 [R224+0x1a000], desc[UR4][R14.64+0x80] ;  /* 0x1a0000800ee0dfae */ /* 0x000fe2000b901d44 */
[CC--:B------:R-:W-:Y:S02]  /*9750*/  @!P4 LEA R6, P1, R0.reuse, R248.reuse, 0x1 ;  /* 0x000000f80006c211 */ /* 0x0c0fe400078208ff */
[CCC-:B------:R-:W-:Y:S01]  /*9760*/  @!P6 LEA.HI.X R17, R0.reuse, R249.reuse, R4.reuse, 0x1, P0 ;  /* 0x000000f90011e211 */ /* 0x1c0fe200000f0c04 */
[----:B------:R-:W-:Y:S01]  /*9770*/  @P4 STS.128 [R224+0x1c000], RZ ;  /* 0x01c000ffe0004388 */ /* 0x000fe20000000c00 */
[C---:B------:R-:W-:Y:S02]  /*9780*/  @!P3 LEA R2, P0, R0.reuse, R248, 0x1 ;  /* 0x000000f80002b211 */ /* 0x040fe400078008ff */
[CCC-:B------:R-:W-:Y:S01]  /*9790*/  @!P5 LEA.HI.X R9, R0.reuse, R249.reuse, R4.reuse, 0x1, P2 ;  /* 0x000000f90009d211 */ /* 0x1c0fe200010f0c04 */
[----:B------:R-:W-:Y:S01]  /*97a0*/  @!PT LDS RZ, [RZ] ;  /* 0x00000000fffff984 */ /* 0x000fe20000000800 */
[----:B------:R-:W-:Y:S01]  /*97b0*/  @!PT LDS RZ, [RZ] ;  /* 0x00000000fffff984 */ /* 0x000fe20000000800 */
[----:B------:R-:W-:Y:S01]  /*97c0*/  @!PT LDS RZ, [RZ] ;  /* 0x00000000fffff984 */ /* 0x000fe20000000800 */
[----:B------:R1:W-:Y:S01]  /*97d0*/  @!P4 LDGSTS.E.BYPASS.LTC128B.128 [R224+0x1c000], desc[UR4][R12.64+0x100] ;  /* 0x1c0001000ce0cfae */ /* 0x0003e2000b901d44 */
[----:B------:R-:W-:-:S03]  /*97e0*/  @!P4 LEA.HI.X R7, R0, R249, R4, 0x1, P1 ;  /* 0x000000f90007c211 */ /* 0x000fc600008f0c04 */
        /* <DEDUP_REMOVED lines=26> */
[----:B-1----:R-:W-:Y:S04]  /*9990*/  LDSM.16.M88.4 R12, [R170+0x10000] ;  /* 0x01000000aa0c783b */ /* 0x002fe80000000200 */
[----:B------:R-:W-:Y:S04]  /*99a0*/  LDSM.16.M88.4 R20, [R170+0x10800] ;  /* 0x01080000aa14783b */ /* 0x000fe80000000200 */
[----:B--2---:R-:W1:Y:S04]  /*99b0*/  LDSM.16.M88.4 R8, [R201] ;  /* 0x00000000c908783b */ /* 0x004e680000000200 */
[----:B------:R-:W-:Y:S04]  /*99c0*/  LDSM.16.M88.4 R176, [R206] ;  /* 0x00000000ceb0783b */ /* 0x000fe80000000200 */
[----:B----4-:R-:W2:Y:S04]  /*99d0*/  LDSM.16.M88.4 R4, [R202] ;  /* 0x00000000ca04783b */ /* 0x010ea80000000200 */
[----:B------:R-:W4:Y:S04]  /*99e0*/  LDSM.16.M88.4 R172, [R221] ;  /* 0x00000000ddac783b */ /* 0x000f280000000200 */
[----:B------:R-:W3:Y:S01]  /*99f0*/  LDSM.16.M88.4 R32, [R170+0x11000] ;  /* 0x01100000aa20783b */ /* 0x000ee20000000200 */
[----:B------:R-:W5:Y:S03]  /*9a00*/  S2R R223, SR_TID.X ;  /* 0x0000000000df7919 */ /* 0x000f660000002100 */
[----:B------:R-:W0:Y:S01]  /*9a10*/  LDGDEPBAR ;  /* 0x00000000000079af */ /* 0x000e220000000000 */
[C---:B-1----:R-:W-:Y:S06]  /*9a20*/  HMMA.16816.F32 R28, R8.reuse, R12, RZ ;  /* 0x0000000c081c723c */ /* 0x042fec00000018ff */
[C---:B------:R-:W-:Y:S06]  /*9a30*/  HMMA.16816.F32 R24, R8.reuse, R14, RZ ;  /* 0x0000000e0818723c */ /* 0x040fec00000018ff */
[C---:B------:R-:W-:Y:S06]  /*9a40*/  HMMA.16816.F32 R12, R8.reuse, R22, RZ ;  /* 0x00000016080c723c */ /* 0x040fec00000018ff */
[----:B------:R-:W-:Y:S01]  /*9a50*/  HMMA.16816.F32 R16, R8, R20, RZ ;  /* 0x000000140810723c */ /* 0x000fe200000018ff */
[----:B------:R-:W1:Y:S05]  /*9a60*/  LDSM.16.M88.4 R20, [R220] ;  /* 0x00000000dc14783b */ /* 0x000e6a0000000200 */
[----:B--2---:R-:W-:-:S12]  /*9a70*/  HMMA.16816.F32 R180, R4, R176, R28 ;  /* 0x000000b004b4723c */ /* 0x004fd8000000181c */
[----:B----4-:R-:W-:Y:S06]  /*9a80*/  HMMA.16816.F32 R28, R4, R174, R12 ;  /* 0x000000ae041c723c */ /* 0x010fec000000180c */
[----:B---3--:R-:W-:Y:S06]  /*9a90*/  HMMA.16816.F32 R12, R8, R34, RZ ;  /* 0x00000022080c723c */ /* 0x008fec00000018ff */
[----:B------:R-:W-:Y:S06]  /*9aa0*/  HMMA.16816.F32 R188, R4, R172, R16 ;  /* 0x000000ac04bc723c */ /* 0x000fec0000001810 */
[----:B------:R-:W-:-:S12]  /*9ab0*/  HMMA.16816.F32 R16, R8, R32, RZ ;  /* 0x000000200810723c */ /* 0x000fd800000018ff */
[C---:B-1----:R-:W-:Y:S01]  /*9ac0*/  HMMA.16816.F32 R32, R4.reuse, R22, R12 ;  /* 0x000000160420723c */ /* 0x042fe2000000180c */
[----:B------:R-:W1:Y:S11]  /*9ad0*/  LDSM.16.M88.4 R12, [R170+0x11800] ;  /* 0x01180000aa0c783b */ /* 0x000e760000000200 */
[----:B------:R-:W-:Y:S06]  /*9ae0*/  HMMA.16816.F32 R172, R4, R20, R16 ;  /* 0x0000001404ac723c */ /* 0x000fec0000001810 */
[C---:B-1----:R-:W-:Y:S06]  /*9af0*/  HMMA.16816.F32 R16, R8.reuse, R12, RZ ;  /* 0x0000000c0810723c */ /* 0x042fec00000018ff */
[----:B------:R-:W-:Y:S01]  /*9b00*/  HMMA.16816.F32 R8, R8, R14, RZ ;  /* 0x0000000e0808723c */ /* 0x000fe200000018ff */
[----:B------:R-:W1:Y:S05]  /*9b10*/  LDSM.16.M88.4 R12, [R219] ;  /* 0x00000000db0c783b */ /* 0x000e6a0000000200 */
[----:B------:R-:W-:-:S12]  /*9b20*/  HMMA.16816.F32 R176, R4, R178, R24 ;  /* 0x000000b204b0723c */ /* 0x000fd80000001818 */
        /* <DEDUP_REMOVED lines=181> */
[----:B------:R-:W1:Y:S01]  /*a680*/  LDSM.16.M88.4 R8, [R199+0x7800] ;  /* 0x00780000c708783b */ /* 0x000e620000000200 */
[----:B-----5:R-:W-:Y:S01]  /*a690*/  IMAD.SHL.U32 R223, R223, 0x2, RZ ;  /* 0x00000002dfdf7824 */ /* 0x020fe200078e00ff */
[----:B------:R-:W-:-:S04]  /*a6a0*/  DEPBAR.LE SB0, 0x0 ;  /* 0x000080000000791a */ /* 0x000fc80000000000 */
[----:B------:R-:W-:-:S05]  /*a6b0*/  LOP3.LUT R223, R223, 0x6, RZ, 0xc0, !PT ;  /* 0x00000006dfdf7812 */ /* 0x000fca00078ec0ff */
[----:B------:R-:W-:-:S04]  /*a6c0*/  IMAD R0, R244, 0x40, R223 ;  /* 0x00000040f4007824 */ /* 0x000fc800078e02df */
[----:B------:R-:W-:Y:S01]  /*a6d0*/  IMAD.IADD R2, R230, 0x1, -R0 ;  /* 0x00000001e6027824 */ /* 0x000fe200078e0a00 */
[C---:B-1----:R-:W-:Y:S06]  /*a6e0*/  HMMA.16816.F32 R20, R4.reuse, R8, R20 ;  /* 0x000000080414723c */ /* 0x042fec0000001814 */
[----:B------:R-:W-:Y:S01]  /*a6f0*/  HMMA.16816.F32 R4, R4, R10, R12 ;  /* 0x0000000a0404723c */ /* 0x000fe2000000180c */
[----:B------:R-:W-:-:S04]  /*a700*/  IABS R3, R2 ;  /* 0x0000000200037213 */ /* 0x000fc80000000000 */
[----:B------:R-:W-:-:S15]  /*a710*/  I2FP.F32.S32 R3, R3 ;  /* 0x0000000300037245 */ /* 0x000fde0000201400 */
[----:B------:R-:W-:-:S04]  /*a720*/  NOP ;  /* 0x0000000000007918 */ /* 0x000fc80000000000 */
[----:B------:R-:W-:Y:S02]  /*a730*/  IMAD.MOV.U32 R9, RZ, RZ, R4 ;  /* 0x000000ffff097224 */ /* 0x000fe400078e0004 */
[----:B------:R-:W-:-:S05]  /*a740*/  IMAD.IADD R4, R231, 0x1, -R0 ;  /* 0x00000001e7047824 */ /* 0x000fca00078e0a00 */
[----:B------:R-:W-:-:S04]  /*a750*/  IABS R2, R4 ;  /* 0x0000000400027213 */ /* 0x000fc80000000000 */
[----:B------:R-:W-:Y:S01]  /*a760*/  I2FP.F32.S32 R2, R2 ;  /* 0x0000000200027245 */ /* 0x000fe20000201400 */
[----:B------:R-:W-:-:S04]  /*a770*/  IMAD.MOV.U32 R15, RZ, RZ, R5 ;  /* 0x000000ffff0f7224 */ /* 0x000fc800078e0005 */
[-C--:B------:R-:W-:Y:S01]  /*a780*/  FFMA.FTZ R5, R2, -R226.reuse, R26 ;  /* 0x800000e202057223 */ /* 0x080fe2000001001a */
[----:B------:R-:W-:Y:S02]  /*a790*/  VIADD R2, R0, 0x1 ;  /* 0x0000000100027836 */ /* 0x000fe40000000000 */
[----:B------:R-:W-:Y:S02]  /*a7a0*/  IMAD.MOV.U32 R10, RZ, RZ, R6 ;  /* 0x000000ffff0a7224 */ /* 0x000fe400078e0006 */
[----:B------:R-:W-:Y:S01]  /*a7b0*/  FFMA.FTZ R6, R3, -R226, R24 ;  /* 0x800000e203067223 */ /* 0x000fe20000010018 */
[----:B------:R-:W-:Y:S01]  /*a7c0*/  IMAD.IADD R3, R230, 0x1, -R2 ;  /* 0x00000001e6037824 */ /* 0x000fe200078e0a02 */
[CC--:B------:R-:W-:Y:S02]  /*a7d0*/  ISETP.GE.AND P0, PT, R2.reuse, R228.reuse, PT ;  /* 0x000000e40200720c */ /* 0x0c0fe40003f06270 */
[----:B------:R-:W-:Y:S02]  /*a7e0*/  ISETP.GE.AND P2, PT, R2, R227, PT ;  /* 0x000000e30200720c */ /* 0x000fe40003f46270 */
[----:B------:R-:W-:-:S02]  /*a7f0*/  ISETP.GE.AND P1, PT, R0, R228, PT ;  /* 0x000000e40000720c */ /* 0x000fc40003f26270 */
[----:B------:R-:W-:Y:S02]  /*a800*/  IABS R3, R3 ;  /* 0x0000000300037213 */ /* 0x000fe40000000000 */
[CC--:B------:R-:W-:Y:S02]  /*a810*/  ISETP.GE.OR P0, PT, R2.reuse, R233.reuse, !P0 ;  /* 0x000000e90200720c */ /* 0x0c0fe40004706670 */
[----:B------:R-:W-:Y:S01]  /*a820*/  ISETP.GE.OR P2, PT, R2, R232, !P2 ;  /* 0x000000e80200720c */ /* 0x000fe20005746670 */
[----:B------:R-:W-:Y:S01]  /*a830*/  IMAD.IADD R2, R231, 0x1, -R2 ;  /* 0x00000001e7027824 */ /* 0x000fe200078e0a02 */
[----:B------:R-:W-:Y:S02]  /*a840*/  ISETP.GE.OR P1, PT, R0, R233, !P1 ;  /* 0x000000e90000720c */ /* 0x000fe40004f26670 */
[----:B------:R-:W-:Y:S02]  /*a850*/  I2FP.F32.S32 R3, R3 ;  /* 0x0000000300037245 */ /* 0x000fe40000201400 */
[----:B------:R-:W-:-:S02]  /*a860*/  FSEL R33, R6, -INF , !P1 ;  /* 0xff80000006217808 */ /* 0x000fc40004800000 */
[C---:B------:R-:W-:Y:S02]  /*a870*/  ISETP.GE.AND P1, PT, R0.reuse, R227, PT ;  /* 0x000000e30000720c */ /* 0x040fe40003f26270 */
[----:B------:R-:W-:Y:S01]  /*a880*/  IABS R2, R2 ;  /* 0x0000000200027213 */ /* 0x000fe20000000000 */
[----:B------:R-:W-:Y:S01]  /*a890*/  FFMA.FTZ R4, R3, -R226, R25 ;  /* 0x800000e203047223 */ /* 0x000fe20000010019 */
[C---:B------:R-:W-:Y:S01]  /*a8a0*/  ISETP.GE.OR P1, PT, R0.reuse, R232, !P1 ;  /* 0x000000e80000720c */ /* 0x040fe20004f26670 */
[----:B------:R-:W-:Y:S01]  /*a8b0*/  VIADD R3, R0, 0x8 ;  /* 0x0000000800037836 */ /* 0x000fe20000000000 */
[----:B------:R-:W-:Y:S02]  /*a8c0*/  I2FP.F32.S32 R2, R2 ;  /* 0x0000000200027245 */ /* 0x000fe40000201400 */
[----:B------:R-:W-:Y:S02]  /*a8d0*/  FSEL R35, R5, -INF , !P1 ;  /* 0xff80000005237808 */ /* 0x000fe40004800000 */
[----:B------:R-:W-:Y:S01]  /*a8e0*/  FSEL R172, R4, -INF , !P0 ;  /* 0xff80000004ac7808 */ /* 0x000fe20004000000 */
[----:B------:R-:W-:Y:S01]  /*a8f0*/  FFMA.FTZ R8, R2, -R226, R27 ;  /* 0x800000e202087223 */ /* 0x000fe2000001001b */
[----:B------:R-:W-:-:S02]  /*a900*/  ISETP.GE.AND P1, PT, R3, R228, PT ;  /* 0x000000e40300720c */ /* 0x000fc40003f26270 */
[C---:B------:R-:W-:Y:S01]  /*a910*/  ISETP.GE.AND P0, PT, R3.reuse, R227, PT ;  /* 0x000000e30300720c */ /* 0x040fe20003f06270 */
[----:B------:R-:W-:Y:S02]  /*a920*/  VIADD R2, R0, 0x9 ;  /* 0x0000000900027836 */ /* 0x000fe40000000000 */
[C-C-:B------:R-:W-:Y:S01]  /*a930*/  IMAD.IADD R5, R230.reuse, 0x1, -R3.reuse ;  /* 0x00000001e6057824 */ /* 0x140fe200078e0a03 */
[C---:B------:R-:W-:Y:S02]  /*a940*/  ISETP.GE.OR P1, PT, R3.reuse, R233, !P1 ;  /* 0x000000e90300720c */ /* 0x040fe40004f26670 */
[----:B------:R-:W-:Y:S01]  /*a950*/  ISETP.GE.OR P0, PT, R3, R232, !P0 ;  /* 0x000000e80300720c */ /* 0x000fe20004706670 */
[----:B------:R-:W-:Y:S01]  /*a960*/  IMAD.IADD R3, R231, 0x1, -R3 ;  /* 0x00000001e7037824 */ /* 0x000fe200078e0a03 */
[----:B------:R-:W-:Y:S01]  /*a970*/  IABS R5, R5 ;  /* 0x0000000500057213 */ /* 0x000fe20000000000 */
[----:B------:R-:W-:-:S03]  /*a980*/  IMAD.IADD R4, R230, 0x1, -R2 ;  /* 0x00000001e6047824 */ /* 0x000fc600078e0a02 */
[----:B------:R-:W-:Y:S02]  /*a990*/  IABS R6, R3 ;  /* 0x0000000300067213 */ /* 0x000fe40000000000 */
[----:B------:R-:W-:Y:S01]  /*a9a0*/  IABS R3, R4 ;  /* 0x0000000400037213 */ /* 0x000fe20000000000 */
[----:B------:R-:W-:-:S05]  /*a9b0*/  IMAD.MOV.U32 R4, RZ, RZ, R5 ;  /* 0x000000ffff047224 */ /* 0x000fca00078e0005 */
[----:B------:R-:W-:-:S05]  /*a9c0*/  I2FP.F32.S32 R4, R4 ;  /* 0x0000000400047245 */ /* 0x000fca0000201400 */
[----:B------:R-:W-:Y:S01]  /*a9d0*/  FFMA.FTZ R4, R4, -R226, R176 ;  /* 0x800000e204047223 */ /* 0x000fe200000100b0 */
[----:B------:R-:W-:Y:S02]  /*a9e0*/  FSEL R135, R8, -INF , !P2 ;  /* 0xff80000008877808 */ /* 0x000fe40005000000 */
[----:B------:R-:W-:Y:S02]  /*a9f0*/  ISETP.GE.AND P2, PT, R2, R228, PT ;  /* 0x000000e40200720c */ /* 0x000fe40003f46270 */
[----:B------:R-:W-:Y:S02]  /*aa00*/  FSEL R32, R4, -INF , !P1 ;  /* 0xff80000004207808 */ /* 0x000fe40004800000 */
[C---:B------:R-:W-:Y:S02]  /*aa10*/  ISETP.GE.AND P1, PT, R2.reuse, R227, PT ;  /* 0x000000e30200720c */ /* 0x040fe40003f26270 */
[----:B------:R-:W-:Y:S01]  /*aa20*/  I2FP.F32.S32 R3, R3 ;  /* 0x0000000300037245 */ /* 0x000fe20000201400 */
[----:B------:R-:W-:Y:S01]  /*aa30*/  IMAD.MOV.U32 R13, RZ, RZ, R7 ;  /* 0x000000ffff0d7224 */ /* 0x000fe200078e0007 */
[----:B------:R-:W-:-:S02]  /*aa40*/  ISETP.GE.OR P2, PT, R2, R233, !P2 ;  /* 0x000000e90200720c */ /* 0x000fc40005746670 */
[----:B------:R-:W-:Y:S01]  /*aa50*/  ISETP.GE.OR P1, PT, R2, R232, !P1 ;  /* 0x000000e80200720c */ /* 0x000fe20004f26670 */
[----:B------:R-:W-:Y:S02]  /*aa60*/  IMAD.IADD R2, R231, 0x1, -R2 ;  /* 0x00000001e7027824 */ /* 0x000fe400078e0a02 */
[----:B------:R-:W-:Y:S01]  /*aa70*/  FFMA.FTZ R7, R3, -R226, R177 ;  /* 0x800000e203077223 */ /* 0x000fe200000100b1 */
[----:B------:R-:W-:Y:S01]  /*aa80*/  VIADD R3, R0, 0x10 ;  /* 0x0000001000037836 */ /* 0x000fe20000000000 */
[----:B------:R-:W-:Y:S02]  /*aa90*/  I2FP.F32.S32 R6, R6 ;  /* 0x0000000600067245 */ /* 0x000fe40000201400 */
[----:B------:R-:W-:Y:S01]  /*aaa0*/  IABS R5, R2 ;  /* 0x0000000200057213 */ /* 0x000fe20000000000 */
[----:B------:R-:W-:Y:S02]  /*aab0*/  IMAD.IADD R2, R230, 0x1, -R3 ;  /* 0x00000001e6027824 */ /* 0x000fe400078e0a03 */
[----:B------:R-:W-:-:S03]  /*aac0*/  FFMA.FTZ R6, R6, -R226, R178 ;  /* 0x800000e206067223 */ /* 0x000fc600000100b2 */
[----:B------:R-:W-:Y:S02]  /*aad0*/  IABS R2, R2 ;  /* 0x0000000200027213 */ /* 0x000fe40000000000 */
[----:B------:R-:W-:Y:S02]  /*aae0*/  I2FP.F32.S32 R5, R5 ;  /* 0x0000000500057245 */ /* 0x000fe40000201400 */
[----:B------:R-:W-:Y:S02]  /*aaf0*/  I2FP.F32.S32 R2, R2 ;  /* 0x0000000200027245 */ /* 0x000fe40000201400 */
[----:B------:R-:W-:Y:S02]  /*ab00*/  FSEL R173, R6, -INF , !P0 ;  /* 0xff80000006ad7808 */ /* 0x000fe40004000000 */
[----:B------:R-:W-:Y:S01]  /*ab10*/  ISETP.GE.AND P0, PT, R3, R228, PT ;  /* 0x000000e40300720c */ /* 0x000fe20003f06270 */
[-C--:B------:R-:W-:Y:S01]  /*ab20*/  FFMA.FTZ R5, R5, -R226.reuse, R179 ;  /* 0x800000e205057223 */ /* 0x080fe200000100b3 */
[----:B------:R-:W-:Y:S01]  /*ab30*/  FFMA.FTZ R4, R2, -R226, R188 ;  /* 0x800000e202047223 */ /* 0x000fe200000100bc */
[----:B------:R-:W-:Y:S01]  /*ab40*/  FSEL R30, R7, -INF , !P2 ;  /* 0xff800000071e7808 */ /* 0x000fe20005000000 */
[----:B------:R-:W-:Y:S01]  /*ab50*/  VIADD R2, R0, 0x11 ;  /* 0x0000001100027836 */ /* 0x000fe20000000000 */
[----:B------:R-:W-:-:S02]  /*ab60*/  ISETP.GE.OR P0, PT, R3, R233, !P0 ;  /* 0x000000e90300720c */ /* 0x000fc40004706670 */
[-C--:B------:R-:W-:Y:S01]  /*ab70*/  ISETP.GE.AND P2, PT, R3, R227.reuse, PT ;  /* 0x000000e30300720c */ /* 0x080fe20003f46270 */
[----:B------:R-:W-:Y:S01]  /*ab80*/  IMAD.MOV.U32 R223, RZ, RZ, R134 ;  /* 0x000000ffffdf7224 */ /* 0x000fe200078e0086 */
[----:B------:R-:W-:Y:S02]  /*ab90*/  FSEL R134, R5, -INF , !P1 ;  /* 0xff80000005867808 */ /* 0x000fe40004800000 */
[----:B------:R-:W-:Y:S02]  /*aba0*/  FSEL R31, R4, -INF , !P0 ;  /* 0xff800000041f7808 */ /* 0x000fe40004000000 */
[C---:B------:R-:W-:Y:S02]  /*abb0*/  ISETP.GE.AND P1, PT, R2.reuse, R228, PT ;  /* 0x000000e40200720c */ /* 0x040fe40003f26270 */
[----:B------:R-:W-:Y:S02]  /*abc0*/  ISETP.GE.AND P0, PT, R2, R227, PT ;  /* 0x000000e30200720c */ /* 0x000fe40003f06270 */
[----:B------:R-:W-:Y:S01]  /*abd0*/  ISETP.GE.OR P2, PT, R3, R232, !P2 ;  /* 0x000000e80300720c */ /* 0x000fe20005746670 */
[----:B------:R-:W-:-:S02]  /*abe0*/  IMAD.IADD R3, R231, 0x1, -R3 ;  /* 0x00000001e7037824 */ /* 0x000fc400078e0a03 */
[--C-:B------:R-:W-:Y:S01]  /*abf0*/  IMAD.IADD R4, R230, 0x1, -R2.reuse ;  /* 0x00000001e6047824 */ /* 0x100fe200078e0a02 */
[C---:B------:R-:W-:Y:S02]  /*ac00*/  ISETP.GE.OR P1, PT, R2.reuse, R233, !P1 ;  /* 0x000000e90200720c */ /* 0x040fe40004f26670 */
[----:B------:R-:W-:Y:S01]  /*ac10*/  ISETP.GE.OR P0, PT, R2, R232, !P0 ;  /* 0x000000e80200720c */ /* 0x000fe20004706670 */
[----:B------:R-:W-:Y:S01]  /*ac20*/  IMAD.IADD R2, R231, 0x1, -R2 ;  /* 0x00000001e7027824 */ /* 0x000fe200078e0a02 */
[----:B------:R-:W-:Y:S02]  /*ac30*/  IABS R3, R3 ;  /* 0x0000000300037213 */ /* 0x000fe40000000000 */
[----:B------:R-:W-:Y:S02]  /*ac40*/  IABS R4, R4 ;  /* 0x0000000400047213 */ /* 0x000fe40000000000 */
[----:B------:R-:W-:Y:S01]  /*ac50*/  IABS R5, R2 ;  /* 0x0000000200057213 */ /* 0x000fe20000000000 */
[----:B------:R-:W-:-:S02]  /*ac60*/  IMAD.MOV.U32 R2, RZ, RZ, R3 ;  /* 0x000000ffff027224 */ /* 0x000fc400078e0003 */
[----:B------:R-:W-:-:S03]  /*ac70*/  IMAD.MOV.U32 R3, RZ, RZ, R4 ;  /* 0x000000ffff037224 */ /* 0x000fc600078e0004 */
[----:B------:R-:W-:Y:S02]  /*ac80*/  I2FP.F32.S32 R2, R2 ;  /* 0x0000000200027245 */ /* 0x000fe40000201400 */
[----:B------:R-:W-:-:S03]  /*ac90*/  I2FP.F32.S32 R3, R3 ;  /* 0x0000000300037245 */ /* 0x000fc60000201400 */
[-C--:B------:R-:W-:Y:S02]  /*aca0*/  FFMA.FTZ R2, R2, -R226.reuse, R190 ;  /* 0x800000e202027223 */ /* 0x080fe400000100be */
[-C--:B------:R-:W-:Y:S01]  /*acb0*/  FFMA.FTZ R4, R3, -R226.reuse, R189 ;  /* 0x800000e203047223 */ /* 0x080fe200000100bd */
        /* <DEDUP_REMOVED lines=17> */
[----:B------:R-:W-:Y:S01]  /*add0*/  I2FP.F32.S32 R4, R4 ;  /* 0x0000000400047245 */ /* 0x000fe20000201400 */
[----:B------:R-:W-:-:S04]  /*ade0*/  IMAD.MOV.U32 R175, RZ, RZ, R21 ;  /* 0x000000ffffaf7224 */ /* 0x000fc800078e0015 */
[----:B------:R-:W-:Y:S01]  /*adf0*/  FFMA.FTZ R4, R4, -R226, R180 ;  /* 0x800000e204047223 */ /* 0x000fe200000100b4 */
[----:B------:R-:W-:Y:S02]  /*ae00*/  FSEL R28, R8, -INF , !P0 ;  /* 0xff800000081c7808 */ /* 0x000fe40004000000 */
[----:B------:R-:W-:Y:S02]  /*ae10*/  ISETP.GE.AND P0, PT, R2, R228, PT ;  /* 0x000000e40200720c */ /* 0x000fe40003f06270 */
[----:B------:R-:W-:Y:S02]  /*ae20*/  FSEL R21, R4, -INF , !P2 ;  /* 0xff80000004157808 */ /* 0x000fe40005000000 */
[C---:B------:R-:W-:Y:S02]  /*ae30*/  ISETP.GE.AND P2, PT, R2.reuse, R227, PT ;  /* 0x000000e30200720c */ /* 0x040fe40003f46270 */
[----:B------:R-:W-:Y:S02]  /*ae40*/  I2FP.F32.S32 R3, R3 ;  /* 0x0000000300037245 */ /* 0x000fe40000201400 */
[C---:B------:R-:W-:Y:S01]  /*ae50*/  ISETP.GE.OR P0, PT, R2.reuse, R233, !P0 ;  /* 0x000000e90200720c */ /* 0x040fe20004706670 */
[----:B------:R-:W-:Y:S01]  /*ae60*/  BAR.SYNC.DEFER_BLOCKING 0x0 ;  /* 0x0000000000007b1d */ /* 0x000fe20000010000 */
[----:B------:R-:W-:Y:S01]  /*ae70*/  ISETP.GE.OR P2, PT, R2, R232, !P2 ;  /* 0x000000e80200720c */ /* 0x000fe20005746670 */
[----:B------:R-:W-:-:S02]  /*ae80*/  IMAD.IADD R2, R231, 0x1, -R2 ;  /* 0x00000001e7027824 */ /* 0x000fc400078e0a02 */
        /* <DEDUP_REMOVED lines=11> */
[----:B------:R-:W-:Y:S02]  /*af40*/  IMAD.MOV.U32 R16, RZ, RZ, R20 ;  /* 0x000000ffff107224 */ /* 0x000fe400078e0014 */
[-C--:B------:R-:W-:Y:S01]  /*af50*/  FFMA.FTZ R5, R5, -R226.reuse, R183 ;  /* 0x800000e205057223 */ /* 0x080fe200000100b7 */
[----:B------:R-:W-:Y:S01]  /*af60*/  FFMA.FTZ R4, R2, -R226, R184 ;  /* 0x800000e202047223 */ /* 0x000fe200000100b8 */
[----:B------:R-:W-:Y:S01]  /*af70*/  ISETP.GE.OR P1, PT, R3, R233, !P1 ;  /* 0x000000e90300720c */ /* 0x000fe20004f26670 */
[----:B------:R-:W-:Y:S01]  /*af80*/  VIADD R2, R0, 0x21 ;  /* 0x0000002100027836 */ /* 0x000fe20000000000 */
[----:B------:R-:W-:-:S02]  /*af90*/  FSEL R20, R7, -INF , !P0 ;  /* 0xff80000007147808 */ /* 0x000fc40004000000 */
[-C--:B------:R-:W-:Y:S02]  /*afa0*/  ISETP.GE.AND P0, PT, R3, R227.reuse, PT ;  /* 0x000000e30300720c */ /* 0x080fe40003f06270 */
        /* <DEDUP_REMOVED lines=20> */
[----:B------:R-:W-:Y:S01]  /*b0f0*/  I2FP.F32.S32 R5, R5 ;  /* 0x0000000500057245 */ /* 0x000fe20000201400 */
[----:B------:R-:W-:Y:S01]  /*b100*/  IMAD.MOV.U32 R174, RZ, RZ, R23 ;  /* 0x000000ffffae7224 */ /* 0x000fe200078e0017 */
        /* <DEDUP_REMOVED lines=39> */
[----:B------:R-:W-:Y:S01]  /*b380*/  VIADD R2, R0, 0x31 ;  /* 0x0000003100027836 */ /* 0x000fe20000000000 */
[----:B------:R-:W-:-:S02]  /*b390*/  ISETP.GE.OR P2, PT, R3, R233, !P2 ;  /* 0x000000e90300720c */ /* 0x000fc40005746670 */
[----:B------:R-:W-:Y:S02]  /*b3a0*/  FSEL R17, R5, -INF , !P0 ;  /* 0xff80000005117808 */ /* 0x000fe40004000000 */
[----:B------:R-:W-:Y:S01]  /*b3b0*/  FSEL R14, R4, -INF , !P2 ;  /* 0xff800000040e7808 */ /* 0x000fe20005000000 */
[----:B------:R-:W-:Y:S01]  /*b3c0*/  IMAD.IADD R4, R230, 0x1, -R2 ;  /* 0x00000001e6047824 */ /* 0x000fe200078e0a02 */
[----:B------:R-:W-:Y:S02]  /*b3d0*/  FSEL R16, R7, -INF , !P1 ;  /* 0xff80000007107808 */ /* 0x000fe40004800000 */
[C---:B------:R-:W-:Y:S02]  /*b3e0*/  ISETP.GE.AND P0, PT, R2.reuse, R228, PT ;  /* 0x000000e40200720c */ /* 0x040fe40003f06270 */
[-C--:B------:R-:W-:Y:S02]  /*b3f0*/  ISETP.GE.AND P2, PT, R2, R227.reuse, PT ;  /* 0x000000e30200720c */ /* 0x080fe40003f46270 */
[----:B------:R-:W-:-:S02]  /*b400*/  ISETP.GE.AND P1, PT, R3, R227, PT ;  /* 0x000000e30300720c */ /* 0x000fc40003f26270 */
[C---:B------:R-:W-:Y:S02]  /*b410*/  ISETP.GE.OR P0, PT, R2.reuse, R233, !P0 ;  /* 0x000000e90200720c */ /* 0x040fe40004706670 */
[-C--:B------:R-:W-:Y:S01]  /*b420*/  ISETP.GE.OR P2, PT, R2, R232.reuse, !P2 ;  /* 0x000000e80200720c */ /* 0x080fe20005746670 */
[----:B------:R-:W-:Y:S01]  /*b430*/  IMAD.IADD R2, R231, 0x1, -R2 ;  /* 0x00000001e7027824 */ /* 0x000fe200078e0a02 */
[----:B------:R-:W-:Y:S01]  /*b440*/  ISETP.GE.OR P1, PT, R3, R232, !P1 ;  /* 0x000000e80300720c */ /* 0x000fe20004f26670 */
[----:B------:R-:W-:Y:S01]  /*b450*/  IMAD.IADD R3, R231, 0x1, -R3 ;  /* 0x00000001e7037824 */ /* 0x000fe200078e0a03 */
[----:B------:R-:W-:Y:S02]  /*b460*/  IABS R4, R4 ;  /* 0x0000000400047213 */ /* 0x000fe40000000000 */
[----:B------:R-:W-:Y:S02]  /*b470*/  IABS R5, R2 ;  /* 0x0000000200057213 */ /* 0x000fe40000000000 */
[----:B------:R-:W-:Y:S01]  /*b480*/  IABS R3, R3 ;  /* 0x0000000300037213 */ /* 0x000fe20000000000 */
[----:B------:R-:W-:-:S03]  /*b490*/  IMAD.MOV.U32 R2, RZ, RZ, R4 ;  /* 0x000000ffff027224 */ /* 0x000fc600078e0004 */
[----:B------:R-:W-:Y:S02]  /*b4a0*/  I2FP.F32.S32 R3, R3 ;  /* 0x0000000300037245 */ /* 0x000fe40000201400 */
[----:B------:R-:W-:-:S03]  /*b4b0*/  I2FP.F32.S32 R2, R2 ;  /* 0x0000000200027245 */ /* 0x000fc60000201400 */
[-C--:B------:R-:W-:Y:S02]  /*b4c0*/  FFMA.FTZ R3, R3, -R226.reuse, R222 ;  /* 0x800000e203037223 */ /* 0x080fe400000100de */
[----:B------:R-:W-:Y:S01]  /*b4d0*/  FFMA.FTZ R4, R2, -R226, R175 ;  /* 0x800000e202047223 */ /* 0x000fe200000100af */
[----:B------:R-:W-:Y:S02]  /*b4e0*/  VIADD R2, R0, 0x38 ;  /* 0x0000003800027836 */ /* 0x000fe40000000000 */
[----:B------:R-:W-:Y:S02]  /*b4f0*/  FSEL R12, R3, -INF , !P1 ;  /* 0xff800000030c7808 */ /* 0x000fe40004800000 */
[--C-:B------:R-:W-:Y:S01]  /*b500*/  IMAD.IADD R3, R230, 0x1, -R2.reuse ;  /* 0x00000001e6037824 */ /* 0x100fe200078e0a02 */
[----:B------:R-:W-:Y:S01]  /*b510*/  FSEL R11, R4, -INF , !P0 ;  /* 0xff800000040b7808 */ /* 0x000fe20004000000 */
[----:B------:R-:W-:Y:S01]  /*b520*/  IMAD.IADD R4, R231, 0x1, -R2 ;  /* 0x00000001e7047824 */ /* 0x000fe200078e0a02 */
[----:B------:R-:W-:-:S02]  /*b530*/  ISETP.GE.AND P1, PT, R2, R228, PT ;  /* 0x000000e40200720c */ /* 0x000fc40003f26270 */
[C---:B------:R-:W-:Y:S02]  /*b540*/  ISETP.GE.AND P0, PT, R2.reuse, R227, PT ;  /* 0x000000e30200720c */ /* 0x040fe40003f06270 */
[----:B------:R-:W-:Y:S02]  /*b550*/  IABS R3, R3 ;  /* 0x0000000300037213 */ /* 0x000fe40000000000 */
[C---:B------:R-:W-:Y:S02]  /*b560*/  ISETP.GE.OR P1, PT, R2.reuse, R233, !P1 ;  /* 0x000000e90200720c */ /* 0x040fe40004f26670 */
[----:B------:R-:W-:Y:S01]  /*b570*/  ISETP.GE.OR P0, PT, R2, R232, !P0 ;  /* 0x000000e80200720c */ /* 0x000fe20004706670 */
[----:B------:R-:W-:Y:S01]  /*b580*/  IMAD.MOV.U32 R2, RZ, RZ, R3 ;  /* 0x000000ffff027224 */ /* 0x000fe200078e0003 */
[----:B------:R-:W-:Y:S01]  /*b590*/  IABS R3, R4 ;  /* 0x0000000400037213 */ /* 0x000fe20000000000 */
[----:B------:R-:W-:-:S03]  /*b5a0*/  VIADD R0, R0, 0x39 ;  /* 0x0000003900007836 */ /* 0x000fc60000000000 */
[----:B------:R-:W-:Y:S02]  /*b5b0*/  I2FP.F32.S32 R8, R3 ;  /* 0x0000000300087245 */ /* 0x000fe40000201400 */
[----:B------:R-:W-:Y:S01]  /*b5c0*/  I2FP.F32.S32 R2, R2 ;  /* 0x0000000200027245 */ /* 0x000fe20000201400 */
[----:B------:R-:W-:Y:S02]  /*b5d0*/  IMAD.IADD R3, R230, 0x1, -R0 ;  /* 0x00000001e6037824 */ /* 0x000fe400078e0a00 */
[-C--:B------:R-:W-:Y:S01]  /*b5e0*/  FFMA.FTZ R8, R8, -R226.reuse, R10 ;  /* 0x800000e208087223 */ /* 0x080fe2000001000a */
[----:B------:R-:W-:Y:S01]  /*b5f0*/  I2FP.F32.S32 R5, R5 ;  /* 0x0000000500057245 */ /* 0x000fe20000201400 */
[-C--:B------:R-:W-:Y:S01]  /*b600*/  FFMA.FTZ R9, R2, -R226.reuse, R9 ;  /* 0x800000e202097223 */ /* 0x080fe20000010009 */
[----:B------:R-:W-:Y:S02]  /*b610*/  IMAD.IADD R2, R231, 0x1, -R0 ;  /* 0x00000001e7027824 */ /* 0x000fe400078e0a00 */
[----:B------:R-:W-:Y:S01]  /*b620*/  FSEL R8, R8, -INF , !P0 ;  /* 0xff80000008087808 */ /* 0x000fe20004000000 */
[----:B------:R-:W-:Y:S01]  /*b630*/  FFMA.FTZ R5, R5, -R226, R174 ;  /* 0x800000e205057223 */ /* 0x000fe200000100ae */
[----:B------:R-:W-:-:S02]  /*b640*/  ISETP.GT.AND P0, PT, R244, R223, PT ;  /* 0x000000dff400720c */ /* 0x000fc40003f04270 */
[----:B------:R-:W-:Y:S02]  /*b650*/  IABS R3, R3 ;  /* 0x0000000300037213 */ /* 0x000fe40000000000 */
[----:B------:R-:W-:Y:S02]  /*b660*/  IABS R2, R2 ;  /* 0x0000000200027213 */ /* 0x000fe40000000000 */
[----:B------:R-:W-:Y:S02]  /*b670*/  I2FP.F32.S32 R3, R3 ;  /* 0x0000000300037245 */ /* 0x000fe40000201400 */
[----:B------:R-:W-:Y:S02]  /*b680*/  I2FP.F32.S32 R2, R2 ;  /* 0x0000000200027245 */ /* 0x000fe40000201400 */
[----:B------:R-:W-:Y:S02]  /*b690*/  FSEL R10, R5, -INF , !P2 ;  /* 0xff800000050a7808 */ /* 0x000fe40005000000 */
[----:B------:R-:W-:-:S02]  /*b6a0*/  FSEL R9, R9, -INF , !P1 ;  /* 0xff80000009097808 */ /* 0x000fc40004800000 */
[C---:B------:R-:W-:Y:S02]  /*b6b0*/  ISETP.GE.AND P2, PT, R0.reuse, R228, PT ;  /* 0x000000e40000720c */ /* 0x040fe40003f46270 */
[----:B------:R-:W-:Y:S01]  /*b6c0*/  ISETP.GE.AND P1, PT, R0, R227, PT ;  /* 0x000000e30000720c */ /* 0x000fe20003f26270 */
[-C--:B------:R-:W-:Y:S01]  /*b6d0*/  FFMA.FTZ R6, R3, -R226.reuse, R15 ;  /* 0x800000e203067223 */ /* 0x080fe2000001000f */
[----:B------:R-:W-:Y:S01]  /*b6e0*/  FFMA.FTZ R2, R2, -R226, R13 ;  /* 0x800000e202027223 */ /* 0x000fe2000001000d */
[C---:B------:R-:W-:Y:S01]  /*b6f0*/  ISETP.GE.OR P2, PT, R0.reuse, R233, !P2 ;  /* 0x000000e90000720c */ /* 0x040fe20005746670 */
[----:B------:R-:W-:Y:S01]  /*b700*/  BSSY B1, `(.L_x_2293) ;  /* 0x000004e000017945 */ /* 0x000fe20003800000 */
[----:B------:R-:W-:Y:S02]  /*b710*/  ISETP.GE.OR P1, PT, R0, R232, !P1 ;  /* 0x000000e80000720c */ /* 0x000fe40004f26670 */
[----:B------:R-:W-:Y:S02]  /*b720*/  FSEL R6, R6, -INF , !P2 ;  /* 0xff80000006067808 */ /* 0x000fe40005000000 */
[----:B------:R-:W-:Y:S01]  /*b730*/  FSEL R7, R2, -INF , !P1 ;  /* 0xff80000002077808 */ /* 0x000fe20004800000 */
[----:B------:R-:W-:Y:S08]  /*b740*/  @!P0 BRA `(.L_x_2294) ;  /* 0x0000000400248947 */ /* 0x000ff00003800000 */
[----:B------:R-:W2:Y:S01]  /*b750*/  LDL.64 R222, [R1+0xe8] ;  /* 0x0000e80001de7983 */ /* 0x000ea20000100a00 */
[----:B------:R-:W-:Y:S01]  /*b760*/  VIADD R2, R205, 0xfffffffd ;  /* 0xfffffffdcd027836 */ /* 0x000fe20000000000 */
[C---:B------:R-:W-:Y:S01]  /*b770*/  SHF.L.U64.HI R0, R234.reuse, 0x6, R235 ;  /* 0x00000006ea007819 */ /* 0x040fe200000102eb */
[----:B------:R-:W-:Y:S01]  /*b780*/  IMAD.SHL.U32 R13, R234, 0x40, RZ ;  /* 0x00000040ea0d7824 */ /* 0x000fe200078e00ff */
[----:B------:R1:W-:Y:S01]  /*b790*/  @P6 STS.128 [R224+0x10000], RZ ;  /* 0x010000ffe0006388 */ /* 0x0003e20000000c00 */
[----:B------:R-:W-:Y:S01]  /*b7a0*/  BSSY B0, `(.L_x_2295) ;  /* 0x0000042000007945 */ /* 0x000fe20003800000 */
[----:B------:R-:W-:Y:S01]  /*b7b0*/  SHF.R.S32.HI R3, RZ, 0x1f, R2 ;  /* 0x0000001fff037819 */ /* 0x000fe20000011402 */
[----:B------:R-:W-:-:S04]  /*b7c0*/  IMAD R0, R0, R2, RZ ;  /* 0x0000000200007224 */ /* 0x000fc800078e02ff */
[-C--:B------:R-:W-:Y:S02]  /*b7d0*/  IMAD R0, R3, R13.reuse, R0 ;  /* 0x0000000d03007224 */ /* 0x080fe400078e0200 */
[----:B--2---:R-:W-:Y:S02]  /*b7e0*/  IMAD.MOV.U32 R4, RZ, RZ, R222 ;  /* 0x000000ffff047224 */ /* 0x004fe400078e00de */
[----:B------:R-:W-:Y:S02]  /*b7f0*/  IMAD.MOV.U32 R5, RZ, RZ, R223 ;  /* 0x000000ffff057224 */ /* 0x000fe400078e00df */
[----:B------:R-:W-:-:S04]  /*b800*/  IMAD.WIDE.U32 R2, R2, R13, R4 ;  /* 0x0000000d02027225 */ /* 0x000fc800078e0004 */
[----:B------:R-:W-:Y:S01]  /*b810*/  IMAD.IADD R0, R3, 0x1, R0 ;  /* 0x0000000103007824 */ /* 0x000fe200078e0200 */
[----:B------:R-:W-:-:S04]  /*b820*/  @!P6 LEA R4, P0, R2, R246, 0x1 ;  /* 0x000000f60204e211 */ /* 0x000fc800078008ff */
[----:B------:R-:W-:-:S05]  /*b830*/  @!P6 LEA.HI.X R5, R2, R247, R0, 0x1, P0 ;  /* 0x000000f70205e211 */ /* 0x000fca00000f0c00 */
        /* <DEDUP_REMOVED lines=20> */
[----:B------:R-:W-:Y:S02]  /*b980*/  @!P3 LEA.HI.X R5, R2, R247, R0, 0x1, P0 ;  /* 0x000000f70205b211 */ /* 0x000fe400000f0c00 */
[----:B------:R-:W-:-:S03]  /*b990*/  IADD3 R2, P0, R238, R2, RZ ;  /* 0x00000002ee027210 */ /* 0x000fc60007f1e0ff */
[----:B------:R-:W-:Y:S01]  /*b9a0*/  @!PT LDS RZ, [RZ] ;  /* 0x00000000fffff984 */ /* 0x000fe20000000800 */
[----:B------:R-:W-:Y:S01]  /*b9b0*/  @!PT LDS RZ, [RZ] ;  /* 0x00000000fffff984 */ /* 0x000fe20000000800 */
[----:B------:R-:W-:Y:S01]  /*b9c0*/  @!PT LDS RZ, [RZ] ;  /* 0x00000000fffff984 */ /* 0x000fe20000000800 */
[----:B------:R2:W-:Y:S02]  /*b9d0*/  @!P3 LDGSTS.E.BYPASS.LTC128B.128 [R224+0x16000], desc[UR4][R4.64+0x180] ;  /* 0x1600018004e0bfae */ /* 0x0005e4000b901d44 */
[----:B------:R-:W-:Y:S02]  /*b9e0*/  IMAD.X R0, R239, 0x1, R0, P0 ;  /* 0x00000001ef007824 */ /* 0x000fe400000e0600 */
        /* <DEDUP_REMOVED lines=29> */
.L_x_2296:
[----:B------:R-:W-:Y:S05]  /*bbc0*/  BSYNC B0 ;  /* 0x0000000000007941 */ /* 0x000fea0003800000 */
.L_x_2295:
[----:B------:R-:W0:Y:S02]  /*bbd0*/  LDGDEPBAR ;  /* 0x00000000000079af */ /* 0x000e240000000000 */
.L_x_2294:
[----:B------:R-:W-:Y:S05]  /*bbe0*/  BSYNC B1 ;  /* 0x0000000000017941 */ /* 0x000fea0003800000 */
.L_x_2293:
[----:B------:R-:W-:Y:S01]  /*bbf0*/  FMNMX.FTZ R2, R133, R33, !PT ;  /* 0x0000002185027209 */ /* 0x000fe20007810000 */
[----:B------:R-:W3:Y:S03]  /*bc00*/  LDL R174, [R1+0xe4] ;  /* 0x0000e40001ae7983 */ /* 0x000ee60000100800 */
[----:B------:R-:W-:Y:S01]  /*bc10*/  FMNMX.FTZ R2, R172, R2, !PT ;  /* 0x00000002ac027209 */ /* 0x000fe20007810000 */
[----:B------:R-:W4:Y:S03]  /*bc20*/  LDL R175, [R1+0xd8] ;  /* 0x0000d80001af7983 */ /* 0x000f260000100800 */
[----:B------:R-:W-:Y:S01]  /*bc30*/  FMNMX.FTZ R2, R32, R2, !PT ;  /* 0x0000000220027209 */ /* 0x000fe20007810000 */
[----:B------:R-:W4:Y:S03]  /*bc40*/  LDL R176, [R1+0xd4] ;  /* 0x0000d40001b07983 */ /* 0x000f260000100800 */
[----:B------:R-:W-:Y:S01]  /*bc50*/  FMNMX.FTZ R2, R30, R2, !PT ;  /* 0x000000021e027209 */ /* 0x000fe20007810000 */
[----:B------:R-:W4:Y:S03]  /*bc60*/  LDL R177, [R1+0xe0] ;  /* 0x0000e00001b17983 */ /* 0x000f260000100800 */
[----:B------:R-:W-:Y:S01]  /*bc70*/  FMNMX.FTZ R2, R31, R2, !PT ;  /* 0x000000021f027209 */ /* 0x000fe20007810000 */
[----:B------:R-:W4:Y:S03]  /*bc80*/  LDL.LU R178, [R1+0x104] ;  /* 0x0001040001b27983 */ /* 0x000f260000300800 */
[----:B------:R-:W-:Y:S01]  /*bc90*/  FMNMX.FTZ R2, R29, R2, !PT ;  /* 0x000000021d027209 */ /* 0x000fe20007810000 */
[----:B------:R-:W4:Y:S03]  /*bca0*/  LDL.LU R179, [R1+0x100] ;  /* 0x0001000001b37983 */ /* 0x000f260000300800 */
[----:B------:R-:W-:Y:S01]  /*bcb0*/  FMNMX.FTZ R2, R21, R2, !PT ;  /* 0x0000000215027209 */ /* 0x000fe20007810000 */
[----:B------:R-:W4:Y:S03]  /*bcc0*/  LDL.64 R240, [R1] ;  /* 0x0000000001f07983 */ /* 0x000f260000100a00 */
[----:B-12---:R-:W-:Y:S01]  /*bcd0*/  FMNMX.FTZ R4, R20, R2, !PT ;  /* 0x0000000214047209 */ /* 0x006fe20007810000 */
[----:B------:R-:W2:Y:S01]  /*bce0*/  LDL R182, [R1+0x114] ;  /* 0x0001140001b67983 */ /* 0x000ea20000100800 */
[----:B------:R-:W-:-:S02]  /*bcf0*/  FMNMX.FTZ R2, R132, R35, !PT ;  /* 0x0000002384027209 */ /* 0x000fc40007810000 */
[----:B------:R-:W-:Y:S01]  /*bd00*/  FMNMX.FTZ R4, R25, R4, !PT ;  /* 0x0000000419047209 */ /* 0x000fe20007810000 */
[----:B------:R-:W2:Y:S01]  /*bd10*/  LD.E R0, desc[UR4][R168.64+0xdc] ;  /* 0x0000dc04a8007980 */ /* 0x000ea2000c101900 */
        /* <DEDUP_REMOVED lines=19> */
[----:B------:R-:W-:Y:S01]  /*be50*/  STL [R1+0x1dc], R235 ;  /* 0x0001dceb01007387 */ /* 0x000fe20000100800 */
[----:B------:R-:W-:Y:S02]  /*be60*/  FMNMX.FTZ R3, R24, R2, !PT ;  /* 0x0000000218037209 */ /* 0x000fe40007810000 */
[----:B------:R-:W-:Y:S01]  /*be70*/  FMNMX.FTZ R2, R6, R4, !PT ;  /* 0x0000000406027209 */ /* 0x000fe20007810000 */
[----:B------:R-:W-:Y:S04]  /*be80*/  STL [R1+0x1d8], R234 ;  /* 0x0001d8ea01007387 */ /* 0x000fe80000100800 */
[----:B------:R-:W1:Y:S04]  /*be90*/  SHFL.BFLY PT, R4, R2, 0x2, 0x1f ;  /* 0x0c401f0002047f89 */ /* 0x000e6800000e0000 */
[----:B------:R-:W-:Y:S04]  /*bea0*/  STL [R1+0x1d4], R233 ;  /* 0x0001d4e901007387 */ /* 0x000fe80000100800 */
[----:B------:R-:W-:Y:S04]  /*beb0*/  STL [R1+0x1d0], R232 ;  /* 0x0001d0e801007387 */ /* 0x000fe80000100800 */
[----:B------:R-:W-:Y:S04]  /*bec0*/  STL [R1+0x1cc], R231 ;  /* 0x0001cce701007387 */ /* 0x000fe80000100800 */
[----:B------:R-:W-:Y:S04]  /*bed0*/  STL [R1+0x1c8], R230 ;  /* 0x0001c8e601007387 */ /* 0x000fe80000100800 */
[----:B------:R-:W-:Y:S01]  /*bee0*/  STL [R1+0x1c4], R229 ;  /* 0x0001c4e501007387 */ /* 0x000fe20000100800 */
[----:B-1----:R-:W-:-:S03]  /*bef0*/  FMNMX.FTZ R2, R2, R4, !PT ;  /* 0x0000000402027209 */ /* 0x002fc60007810000 */
[----:B------:R-:W-:Y:S04]  /*bf00*/  STL [R1+0x1c0], R228 ;  /* 0x0001c0e401007387 */ /* 0x000fe80000100800 */
[----:B------:R-:W-:Y:S04]  /*bf10*/  STL [R1+0x1bc], R227 ;  /* 0x0001bce301007387 */ /* 0x000fe80000100800 */
[----:B------:R-:W-:Y:S04]  /*bf20*/  STL [R1+0x1b8], R226 ;  /* 0x0001b8e201007387 */ /* 0x000fe80000100800 */
[----:B------:R-:W1:Y:S04]  /*bf30*/  SHFL.BFLY PT, R5, R2, 0x1, 0x1f ;  /* 0x0c201f0002057f89 */ /* 0x000e6800000e0000 */
        /* <DEDUP_REMOVED lines=18> */
[----:B------:R-:W-:Y:S01]  /*c060*/  STL [R1+0x164], R202 ;  /* 0x000164ca01007387 */ /* 0x000fe20000100800 */
[----:B------:R-:W-:-:S03]  /*c070*/  IMAD.SHL.U32 R13, R244, 0x2, RZ ;  /* 0x00000002f40d7824 */ /* 0x000fc600078e00ff */
[----:B------:R-:W-:Y:S04]  /*c080*/  STL [R1+0x160], R201 ;  /* 0x000160c901007387 */ /* 0x000fe80000100800 */
[----:B------:R-:W-:Y:S04]  /*c090*/  STL [R1+0x15c], R200 ;  /* 0x00015cc801007387 */ /* 0x000fe80000100800 */
[----:B------:R-:W-:Y:S04]  /*c0a0*/  STL [R1+0x158], R199 ;  /* 0x000158c701007387 */ /* 0x000fe80000100800 */
[----:B------:R1:W-:Y:S04]  /*c0b0*/  STL [R1+0x154], R170 ;  /* 0x000154aa01007387 */ /* 0x0003e80000100800 */
[----:B------:R-:W-:Y:S04]  /*c0c0*/  STL [R1+0x1fc], R168 ;  /* 0x0001fca801007387 */ /* 0x000fe80000100800 */
[----:B------:R-:W-:Y:S04]  /*c0d0*/  STL [R1+0x1f8], R169 ;  /* 0x0001f8a901007387 */ /* 0x000fe80000100800 */
[----:B------:R-:W-:Y:S04]  /*c0e0*/  STL [R1+0x200], R244 ;  /* 0x000200f401007387 */ /* 0x000fe80000100800 */
[----:B------:R-:W-:Y:S01]  /*c0f0*/  STL [R1+0x10c], R13 ;  /* 0x00010c0d01007387 */ /* 0x000fe20000100800 */
[----:B-1----:R-:W-:-:S05]  /*c100*/  FMNMX.FTZ R170, R2, R5, !PT ;  /* 0x0000000502aa7209 */ /* 0x002fca0007810000 */
[----:B------:R-:W-:Y:S04]  /*c110*/  STL [R1+0x98], R170 ;  /* 0x000098aa01007387 */ /* 0x000fe80000100800 */
[----:B------:R-:W2:Y:S04]  /*c120*/  LDL.LU R237, [R1+0xc4] ;  /* 0x0000c40001ed7983 */ /* 0x000ea80000300800 */
[----:B------:R-:W2:Y:S04]  /*c130*/  LDL.LU R247, [R1+0xc8] ;  /* 0x0000c80001f77983 */ /* 0x000ea80000300800 */
[----:B------:R-:W2:Y:S04]  /*c140*/  LDL R249, [R1+0xf0] ;  /* 0x0000f00001f97983 */ /* 0x000ea80000100800 */
[----:B------:R-:W2:Y:S04]  /*c150*/  LDL R243, [R1+0x110] ;  /* 0x0001100001f37983 */ /* 0x000ea80000100800 */
[----:B------:R-:W2:Y:S01]  /*c160*/  LDL R248, [R1+0xdc] ;  /* 0x0000dc0001f87983 */ /* 0x000ea20000100800 */
[----:B------:R-:W-:-:S04]  /*c170*/  FMNMX.FTZ R3, R22, R3, !PT ;  /* 0x0000000316037209 */ /* 0x000fc80007810000 */
[----:B------:R-:W-:-:S04]  /*c180*/  FMNMX.FTZ R3, R18, R3, !PT ;  /* 0x0000000312037209 */ /* 0x000fc80007810000 */
[----:B------:R-:W-:-:S04]  /*c190*/  FMNMX.FTZ R3, R17, R3, !PT ;  /* 0x0000000311037209 */ /* 0x000fc80007810000 */
[----:B------:R-:W-:-:S04]  /*c1a0*/  FMNMX.FTZ R3, R12, R3, !PT ;  /* 0x000000030c037209 */ /* 0x000fc80007810000 */
[----:B------:R-:W-:-:S04]  /*c1b0*/  FMNMX.FTZ R3, R10, R3, !PT ;  /* 0x000000030a037209 */ /* 0x000fc80007810000 */
[----:B------:R-:W-:-:S04]  /*c1c0*/  FMNMX.FTZ R3, R8, R3, !PT ;  /* 0x0000000308037209 */ /* 0x000fc80007810000 */
[----:B------:R-:W-:-:S05]  /*c1d0*/  FMNMX.FTZ R3, R7, R3, !PT ;  /* 0x0000000307037209 */ /* 0x000fca0007810000 */
[----:B------:R-:W1:Y:S01]  /*c1e0*/  SHFL.BFLY PT, R4, R3, 0x2, 0x1f ;  /* 0x0c401f0003047f89 */ /* 0x000e6200000e0000 */
[----:B------:R-:W-:Y:S01]  /*c1f0*/  VIADD R2, R13, 0x1 ;  /* 0x000000010d027836 */ /* 0x000fe20000000000 */
[----:B------:R-:W-:Y:S02]  /*c200*/  FSETP.NEU.FTZ.AND P1, PT, R170, -INF , PT ;  /* 0xff800000aa00780b */ /* 0x000fe40003f3d000 */
[----:B-1----:R-:W-:-:S05]  /*c210*/  FMNMX.FTZ R4, R3, R4, !PT ;  /* 0x0000000403047209 */ /* 0x002fca0007810000 */
[----:B------:R-:W1:Y:S01]  /*c220*/  SHFL.BFLY PT, R15, R4, 0x1, 0x1f ;  /* 0x0c201f00040f7f89 */ /* 0x000e6200000e0000 */
[----:B---3--:R-:W-:Y:S01]  /*c230*/  IMAD.MOV.U32 R232, RZ, RZ, R174 ;  /* 0x000000ffffe87224 */ /* 0x008fe200078e00ae */
[----:B----4-:R-:W-:Y:S01]  /*c240*/  LOP3.LUT R5, R241, R2, RZ, 0x3c, !PT ;  /* 0x00000002f1057212 */ /* 0x010fe200078e3cff */
[----:B--2---:R-:W-:-:S04]  /*c250*/  IMAD.WIDE.U32 R2, R182, -0x2daee0ad, RZ ;  /* 0xd2511f53b6027825 */ /* 0x004fc800078e00ff */
[----:B------:R-:W-:Y:S01]  /*c260*/  FMUL.FTZ R2, R0, R170 ;  /* 0x000000aa00027220 */ /* 0x000fe20000410000 */
[----:B------:R-:W-:-:S04]  /*c270*/  LOP3.LUT R13, R241, R13, RZ, 0x3c, !PT ;  /* 0x0000000df10d7212 */ /* 0x000fc800078e3cff */
[----:B------:R-:W-:Y:S02]  /*c280*/  FSEL R2, R2, RZ, P1 ;  /* 0x000000ff02027208 */ /* 0x000fe40000800000 */
[-C--:B------:R-:W-:Y:S02]  /*c290*/  LOP3.LUT R174, R13, R3.reuse, RZ, 0x3c, !PT ;  /* 0x000000030dae7212 */ /* 0x080fe400078e3cff */
[----:B------:R-:W-:Y:S01]  /*c2a0*/  LOP3.LUT R169, R5, R3, RZ, 0x3c, !PT ;  /* 0x0000000305a97212 */ /* 0x000fe200078e3cff */
[----:B------:R-:W-:Y:S01]  /*c2b0*/  FFMA.FTZ R3, R33, R0, -R2 ;  /* 0x0000000021037223 */ /* 0x000fe20000010802 */
[----:B-1----:R-:W-:-:S03]  /*c2c0*/  FMNMX.FTZ R206, R4, R15, !PT ;  /* 0x0000000f04ce7209 */ /* 0x002fc60007810000 */
[----:B------:R1:W-:Y:S01]  /*c2d0*/  MUFU.EX2 R240, R3 ;  /* 0x0000000300f07308 */ /* 0x0003e20000000800 */
[----:B------:R-:W-:Y:S01]  /*c2e0*/  FSETP.NEU.FTZ.AND P0, PT, R206, -INF , PT ;  /* 0xff800000ce00780b */ /* 0x000fe20003f1d000 */
[----:B------:R-:W-:-:S05]  /*c2f0*/  FMUL.FTZ R4, R0, R206 ;  /* 0x000000ce00047220 */ /* 0x000fca0000410000 */
[----:B------:R-:W-:Y:S01]  /*c300*/  FSEL R4, R4, RZ, P0 ;  /* 0x000000ff04047208 */ /* 0x000fe20000000000 */
[----:B-1----:R-:W-:-:S04]  /*c310*/  FFMA.FTZ R3, R172, R0, -R2 ;  /* 0x00000000ac037223 */ /* 0x002fc80000010802 */
[----:B------:R1:W-:Y:S01]  /*c320*/  MUFU.EX2 R205, R3 ;  /* 0x0000000300cd7308 */ /* 0x0003e20000000800 */
[----:B------:R-:W-:Y:S01]  /*c330*/  FSEL R5, R206, RZ, P0 ;  /* 0x000000ffce057208 */ /* 0x000fe20000000000 */
[----:B-1----:R-:W-:-:S06]  /*c340*/  FFMA.FTZ R3, R32, R0, -R2 ;  /* 0x0000000020037223 */ /* 0x002fcc0000010802 */
[----:B------:R1:W-:Y:S01]  /*c350*/  MUFU.EX2 R241, R3 ;  /* 0x0000000300f17308 */ /* 0x0003e20000000800 */
[----:B------:R-:W-:Y:S01]  /*c360*/  FADD.FTZ R5, R132, -R5 ;  /* 0x8000000584057221 */ /* 0x000fe20000010000 */
[-C--:B------:R-:W-:Y:S01]  /*c370*/  FFMA.FTZ R13, R135, R0.reuse, -R4 ;  /* 0x00000000870d7223 */ /* 0x080fe20000010804 */
[----:B-1----:R-:W-:-:S05]  /*c380*/  FFMA.FTZ R3, R30, R0, -R2 ;  /* 0x000000001e037223 */ /* 0x002fca0000010802 */
[----:B------:R1:W-:Y:S01]  /*c390*/  MUFU.EX2 R239, R3 ;  /* 0x0000000300ef7308 */ /* 0x0003e20000000800 */
[----:B------:R-:W-:Y:S01]  /*c3a0*/  FMUL.FTZ R5, R0, R5 ;  /* 0x0000000500057220 */ /* 0x000fe20000410000 */
[----:B------:R-:W-:Y:S01]  /*c3b0*/  MOV R202, R179 ;  /* 0x000000b300ca7202 */ /* 0x000fe20000000f00 */
[----:B------:R-:W-:Y:S02]  /*c3c0*/  IMAD.MOV.U32 R246, RZ, RZ, R245 ;  /* 0x000000fffff67224 */ /* 0x000fe400078e00f5 */
[----:B-1----:R-:W-:-:S04]  /*c3d0*/  FFMA.FTZ R3, R35, R0, -R4 ;  /* 0x0000000023037223 */ /* 0x002fc80000010804 */
[----:B------:R1:W-:Y:S01]  /*c3e0*/  MUFU.EX2 R172, R3 ;  /* 0x0000000300ac7308 */ /* 0x0003e20000000800 */
[----:B------:R-:W-:Y:S01]  /*c3f0*/  MOV R242, R250 ;  /* 0x000000fa00f27202 */ /* 0x000fe20000000f00 */
[-CC-:B------:R-:W-:Y:S01]  /*c400*/  FFMA.FTZ R15, R31, R0.reuse, -R2.reuse ;  /* 0x000000001f0f7223 */ /* 0x180fe20000010802 */
[-CC-:B------:R-:W-:Y:S01]  /*c410*/  FFMA.FTZ R21, R21, R0.reuse, -R2.reuse ;  /* 0x0000000015157223 */ /* 0x180fe20000010802 */
[-CC-:B------:R-:W-:Y:S01]  /*c420*/  FFMA.FTZ R20, R20, R0.reuse, -R2.reuse ;  /* 0x0000000014147223 */ /* 0x180fe20000010802 */
[-CC-:B------:R-:W-:Y:S01]  /*c430*/  FFMA.FTZ R25, R25, R0.reuse, -R2.reuse ;  /* 0x0000000019197223 */ /* 0x180fe20000010802 */
[----:B------:R-:W-:Y:S02]  /*c440*/  FFMA.FTZ R33, R19, R0, -R2 ;  /* 0x0000000013217223 */ /* 0x000fe40000010802 */
[----:B------:R2:W-:Y:S01]  /*c450*/  MUFU.EX2 R30, R13 ;  /* 0x0000000d001e7308 */ /* 0x0005e20000000800 */
[----:B-1----:R-:W-:-:S05]  /*c460*/  FSEL R3, R170, RZ, P1 ;  /* 0x000000ffaa037208 */ /* 0x002fca0000800000 */
[----:B------:R-:W-:Y:S01]  /*c470*/  FADD.FTZ R3, R133, -R3 ;  /* 0x8000000385037221 */ /* 0x000fe20000010000 */
[-CC-:B------:R-:W-:Y:S01]  /*c480*/  FFMA.FTZ R35, R16, R0.reuse, -R2.reuse ;  /* 0x0000000010237223 */ /* 0x180fe20000010802 */
[-CC-:B------:R-:W-:Y:S01]  /*c490*/  FFMA.FTZ R179, R14, R0.reuse, -R2.reuse ;  /* 0x000000000eb37223 */ /* 0x180fe20000010802 */
[-CC-:B--2---:R-:W-:Y:S01]  /*c4a0*/  FFMA.FTZ R13, R29, R0.reuse, -R2.reuse ;  /* 0x000000001d0d7223 */ /* 0x184fe20000010802 */
[----:B------:R-:W-:Y:S01]  /*c4b0*/  FMUL.FTZ R3, R0, R3 ;  /* 0x0000000300037220 */ /* 0x000fe20000410000 */
[-CC-:B------:R-:W-:Y:S01]  /*c4c0*/  FFMA.FTZ R29, R23, R0.reuse, -R2.reuse ;  /* 0x00000000171d7223 */ /* 0x180fe20000010802 */
[-CC-:B------:R-:W-:Y:S01]  /*c4d0*/  FFMA.FTZ R182, R11, R0.reuse, -R2.reuse ;  /* 0x000000000bb67223 */ /* 0x180fe20000010802 */
[-CC-:B------:R-:W-:Y:S01]  /*c4e0*/  FFMA.FTZ R250, R9, R0.reuse, -R2.reuse ;  /* 0x0000000009fa7223 */ /* 0x180fe20000010802 */
[-C--:B------:R-:W-:Y:S02]  /*c4f0*/  FFMA.FTZ R245, R6, R0.reuse, -R2 ;  /* 0x0000000006f57223 */ /* 0x080fe40000010802 */
[----:B------:R1:W-:Y:S01]  /*c500*/  MUFU.EX2 R2, R5 ;  /* 0x0000000500027308 */ /* 0x0003e20000000800 */
[----:B------:R-:W-:-:S07]  /*c510*/  FFMA.FTZ R6, R173, R0, -R4 ;  /* 0x00000000ad067223 */ /* 0x000fce0000010804 */
[----:B------:R-:W-:Y:S01]  /*c520*/  MUFU.EX2 R3, R3 ;  /* 0x0000000300037308 */ /* 0x000fe20000000800 */
[----:B------:R-:W-:Y:S02]  /*c530*/  IMAD.MOV.U32 R201, RZ, RZ, R178 ;  /* 0x000000ffffc97224 */ /* 0x000fe400078e00b2 */
[----:B-1----:R-:W-:-:S05]  /*c540*/  FFMA.FTZ R5, R134, R0, -R4 ;  /* 0x0000000086057223 */ /* 0x002fca0000010804 */
[----:B------:R-:W-:Y:S01]  /*c550*/  MUFU.EX2 R6, R6 ;  /* 0x0000000600067308 */ /* 0x000fe20000000800 */
[----:B------:R-:W-:Y:S01]  /*c560*/  IMAD.MOV.U32 R209, RZ, RZ, R177 ;  /* 0x000000ffffd17224 */ /* 0x000fe200078e00b1 */
[----:B------:R-:W-:Y:S01]  /*c570*/  MOV R208, R176 ;  /* 0x000000b000d07202 */ /* 0x000fe20000000f00 */
[----:B------:R-:W-:Y:S02]  /*c580*/  IMAD.MOV.U32 R207, RZ, RZ, R175 ;  /* 0x000000ffffcf7224 */ /* 0x000fe400078e00af */
[----:B------:R-:W-:-:S03]  /*c590*/  FFMA.FTZ R178, R10, R0, -R4 ;  /* 0x000000000ab27223 */ /* 0x000fc60000010804 */
[----:B------:R-:W1:Y:S01]  /*c5a0*/  MUFU.EX2 R5, R5 ;  /* 0x0000000500057308 */ /* 0x000e620000000800 */
[-CC-:B------:R-:W-:Y:S01]  /*c5b0*/  FFMA.FTZ R9, R34, R0.reuse, -R4.reuse ;  /* 0x0000000022097223 */ /* 0x180fe20000010804 */
        /* <DEDUP_REMOVED lines=9> */
[----:B------:R-:W-:Y:S01]  /*c650*/  FFMA.FTZ R10, R7, R0, -R4 ;  /* 0x00000000070a7223 */ /* 0x000fe20000010804 */
[----:B-1----:R-:W-:-:S02]  /*c660*/  F2FP.F16.F32.PACK_AB R28, R5, R6 ;  /* 0x00000006051c723e */ /* 0x002fc400000000ff */
[----:B------:R-:W-:Y:S01]  /*c670*/  F2FP.F16.F32.PACK_AB R26, R205, R240 ;  /* 0x000000f0cd1a723e */ /* 0x000fe200000000ff */
[----:B------:R-:W1:Y:S01]  /*c680*/  MUFU.EX2 R15, R15 ;  /* 0x0000000f000f7308 */ /* 0x000e620000000800 */
[----:B------:R-:W-:Y:S01]  /*c690*/  FFMA.FTZ R4, R237, R3, R240 ;  /* 0x00000003ed047223 */ /* 0x000fe200000100f0 */
[----:B------:R-:W-:-:S04]  /*c6a0*/  FFMA.FTZ R0, R247, R2, R172 ;  /* 0x00000002f7007223 */ /* 0x000fc800000100ac */
[----:B------:R-:W-:Y:S01]  /*c6b0*/  FADD.FTZ R0, R30, R0 ;  /* 0x000000001e007221 */ /* 0x000fe20000010000 */
[----:B------:R-:W-:-:S03]  /*c6c0*/  FADD.FTZ R4, R205, R4 ;  /* 0x00000004cd047221 */ /* 0x000fc60000010000 */
[----:B------:R-:W-:Y:S01]  /*c6d0*/  FADD.FTZ R8, R6, R0 ;  /* 0x0000000006087221 */ /* 0x000fe20000010000 */
[----:B------:R-:W-:Y:S01]  /*c6e0*/  FADD.FTZ R7, R241, R4 ;  /* 0x00000004f1077221 */ /* 0x000fe20000010000 */
[----:B------:R-:W-:-:S04]  /*c6f0*/  IMAD.WIDE.U32 R214, R249, -0x326172a9, RZ ;  /* 0xcd9e8d57f9d67825 */ /* 0x000fc800078e00ff */
[----:B------:R-:W-:Y:S01]  /*c700*/  FADD.FTZ R8, R5, R8 ;  /* 0x0000000805087221 */ /* 0x000fe20000010000 */
[----:B------:R-:W-:Y:S01]  /*c710*/  IMAD.WIDE.U32 R4, R174, -0x326172a9, RZ ;  /* 0xcd9e8d57ae047825 */ /* 0x000fe200078e00ff */
[----:B------:R-:W-:Y:S02]  /*c720*/  LOP3.LUT R0, R243, R215, RZ, 0x3c, !PT ;  /* 0x000000d7f3007212 */ /* 0x000fe400078e3cff */
[----:B------:R-:W-:Y:S02]  /*c730*/  LOP3.LUT R6, R195, R201, R4, 0x96, !PT ;  /* 0x000000c9c3067212 */ /* 0x000fe400078e9604 */
[----:B------:R-:W-:Y:S01]  /*c740*/  LOP3.LUT R4, R5, R202, R214, 0x96, !PT ;  /* 0x000000ca05047212 */ /* 0x000fe200078e96d6 */
[----:B------:R-:W-:Y:S01]  /*c750*/  IMAD R205, R0, -0x2daee0ad, RZ ;  /* 0xd2511f5300cd7824 */ /* 0x000fe200078e02ff */
[----:B------:R-:W-:Y:S01]  /*c760*/  F2FP.F16.F32.PACK_AB R30, R30, R172 ;  /* 0x000000ac1e1e723e */ /* 0x000fe200000000ff */
[----:B------:R-:W-:-:S04]  /*c770*/  IMAD.WIDE.U32 R172, R6, -0x2daee0ad, RZ ;  /* 0xd2511f5306ac7825 */ /* 0x000fc800078e00ff */
[----:B------:R-:W-:Y:S01]  /*c780*/  IMAD.WIDE.U32 R4, R4, -0x2daee0ad, RZ ;  /* 0xd2511f5304047825 */ /* 0x000fe200078e00ff */
[----:B------:R-:W2:Y:S04]  /*c790*/  MUFU.EX2 R13, R13 ;  /* 0x0000000d000d7308 */ /* 0x000ea80000000800 */
[----:B------:R-:W-:Y:S02]  /*c7a0*/  LOP3.LUT R22, R5, R248, R205, 0x96, !PT ;  /* 0x000000f805167212 */ /* 0x000fe400078e96cd */
[----:B------:R-:W-:Y:S01]  /*c7b0*/  LOP3.LUT R4, R173, R232, R4, 0x96, !PT ;  /* 0x000000e8ad047212 */ /* 0x000fe200078e9604 */
[----:B------:R-:W-:Y:S02]  /*c7c0*/  IMAD.MOV.U32 R236, RZ, RZ, R246 ;  /* 0x000000ffffec7224 */ /* 0x000fe400078e00f6 */
[----:B------:R-:W-:Y:S01]  /*c7d0*/  IMAD.WIDE.U32 R22, R22, -0x326172a9, RZ ;  /* 0xcd9e8d5716167825 */ /* 0x000fe200078e00ff */
[----:B------:R-:W3:Y:S03]  /*c7e0*/  MUFU.EX2 R21, R21 ;  /* 0x0000001500157308 */ /* 0x000ee60000000800 */
[----:B------:R-:W-:-:S04]  /*c7f0*/  IMAD.WIDE.U32 R216, R4, -0x326172a9, RZ ;  /* 0xcd9e8d5704d87825 */ /* 0x000fc800078e00ff */
[----:B------:R-:W-:Y:S01]  /*c800*/  FADD.FTZ R7, R239, R7 ;  /* 0x00000007ef077221 */ /* 0x000fe20000010000 */
[----:B------:R-:W-:Y:S02]  /*c810*/  LOP3.LUT R4, R23, R236, R194, 0x96, !PT ;  /* 0x000000ec17047212 */ /* 0x000fe400078e96c2 */
[----:B------:R-:W-:Y:S01]  /*c820*/  LOP3.LUT R6, R217, R207, R22, 0x96, !PT ;  /* 0x000000cfd9067212 */ /* 0x000fe200078e9616 */
[----:B------:R-:W4:Y:S01]  /*c830*/  MUFU.EX2 R9, R9 ;  /* 0x0000000900097308 */ /* 0x000f220000000800 */
[----:B-1----:R-:W-:Y:S01]  /*c840*/  FADD.FTZ R0, R15, R7 ;  /* 0x000000070f007221 */ /* 0x002fe20000010000 */
[----:B------:R-:W-:-:S06]  /*c850*/  IMAD.WIDE.U32 R4, R4, -0x2daee0ad, RZ ;  /* 0xd2511f5304047825 */ /* 0x000fcc00078e00ff */
[----:B------:R-:W1:Y:S01]  /*c860*/  MUFU.EX2 R11, R11 ;  /* 0x0000000b000b7308 */ /* 0x000e620000000800 */
[----:B------:R-:W-:-:S07]  /*c870*/  IMAD.WIDE.U32 R6, R6, -0x2daee0ad, RZ ;  /* 0xd2511f5306067825 */ /* 0x000fce00078e00ff */
[----:B------:R-:W1:Y:S01]  /*c880*/  MUFU.EX2 R20, R20 ;  /* 0x0000001400147308 */ /* 0x000e620000000800 */
[----:B------:R-:W-:Y:S01]  /*c890*/  LOP3.LUT R172, R5, R209, R172, 0x96, !PT ;  /* 0x000000d105ac7212 */ /* 0x000fe200078e96ac */
[----:B--2---:R-:W-:Y:S01]  /*c8a0*/  FADD.FTZ R0, R13, R0 ;  /* 0x000000000d007221 */ /* 0x004fe20000010000 */
[----:B------:R-:W-:-:S03]  /*c8b0*/  LOP3.LUT R4, R7, R208, R4, 0x96, !PT ;  /* 0x000000d007047212 */ /* 0x000fc600078e9604 */
[----:B---3--:R-:W-:Y:S01]  /*c8c0*/  FADD.FTZ R0, R21, R0 ;  /* 0x0000000015007221 */ /* 0x008fe20000010000 */
[----:B------:R-:W-:-:S04]  /*c8d0*/  IMAD.WIDE.U32 R172, R172, -0x326172a9, RZ ;  /* 0xcd9e8d57acac7825 */ /* 0x000fc800078e00ff */
[----:B----4-:R-:W-:Y:S01]  /*c8e0*/  FADD.FTZ R8, R9, R8 ;  /* 0x0000000809087221 */ /* 0x010fe20000010000 */
[----:B------:R-:W-:Y:S01]  /*c8f0*/  IMAD.WIDE.U32 R4, R4, -0x326172a9, RZ ;  /* 0xcd9e8d5704047825 */ /* 0x000fe200078e00ff */
[----:B-1----:R-:W-:-:S03]  /*c900*/  F2FP.F16.F32.PACK_AB R134, R11, R9 ;  /* 0x000000090b86723e */ /* 0x002fc600000000ff */
[----:B------:R-:W-:Y:S01]  /*c910*/  FADD.FTZ R9, R20, R0 ;  /* 0x0000000014097221 */ /* 0x000fe20000010000 */
[----:B------:R-:W-:-:S04]  /*c920*/  LOP3.LUT R0, R5, R252, R172, 0x96, !PT ;  /* 0x000000fc05007212 */ /* 0x000fc800078e96ac */
[----:B------:R-:W-:-:S04]  /*c930*/  LOP3.LUT R7, R0, 0xff, RZ, 0xc0, !PT ;  /* 0x000000ff00077812 */ /* 0x000fc800078ec0ff */
[----:B------:R-:W-:Y:S02]  /*c940*/  ISETP.GE.U32.AND P0, PT, R225, R7, PT ;  /* 0x00000007e100720c */ /* 0x000fe40003f06070 */
[----:B------:R-:W-:Y:S01]  /*c950*/  LOP3.LUT R7, R0, 0xffff, RZ, 0xc0, !PT ;  /* 0x0000ffff00077812 */ /* 0x000fe200078ec0ff */
[----:B------:R-:W1:Y:S03]  /*c960*/  MUFU.EX2 R27, R27 ;  /* 0x0000001b001b7308 */ /* 0x000e660000000800 */
[----:B------:R-:W-:-:S05]  /*c970*/  SHF.R.U32.HI R7, RZ, 0x8, R7 ;  /* 0x00000008ff077819 */ /* 0x000fca0000011607 */
[----:B------:R-:W2:Y:S01]  /*c980*/  MUFU.EX2 R25, R25 ;  /* 0x0000001900197308 */ /* 0x000ea20000000800 */
[----:B------:R-:W-:-:S04]  /*c990*/  LOP3.LUT R7, R7, 0xffff, RZ, 0xc0, !PT ;  /* 0x0000ffff07077812 */ /* 0x000fc800078ec0ff */
[----:B------:R-:W-:-:S03]  /*c9a0*/  ISETP.GE.U32.AND P2, PT, R225, R7, PT ;  /* 0x00000007e100720c */ /* 0x000fc60003f46070 */
[----:B------:R-:W3:Y:S01]  /*c9b0*/  MUFU.EX2 R17, R29 ;  /* 0x0000001d00117308 */ /* 0x000ee20000000800 */
[----:B------:R-:W-:Y:S01]  /*c9c0*/  SHF.R.U32.HI R7, RZ, 0x10, R0 ;  /* 0x00000010ff077819 */ /* 0x000fe20000011600 */
[----:B------:R-:W-:-:S03]  /*c9d0*/  FADD.FTZ R8, R11, R8 ;  /* 0x000000080b087221 */ /* 0x000fc60000010000 */
[----:B------:R-:W-:-:S04]  /*c9e0*/  LOP3.LUT R7, R7, 0xff, RZ, 0xc0, !PT ;  /* 0x000000ff07077812 */ /* 0x000fc800078ec0ff */
[----:B------:R-:W-:Y:S01]  /*c9f0*/  ISETP.GE.U32.AND P1, PT, R225, R7, PT ;  /* 0x00000007e100720c */ /* 0x000fe20003f26070 */
[----:B-1----:R-:W-:Y:S01]  /*ca00*/  FADD.FTZ R7, R27, R8 ;  /* 0x000000081b077221 */ /* 0x002fe20000010000 */
[----:B--2---:R-:W-:Y:S01]  /*ca10*/  FADD.FTZ R8, R25, R9 ;  /* 0x0000000919087221 */ /* 0x004fe20000010000 */
[----:B------:R-:W-:Y:S01]  /*ca20*/  @!P0 HADD2 R133, -R26.H0_H0, -RZ.H0_H0 ;  /* 0xa00000ff1a858230 */ /* 0x000fe20000000900 */
[----:B------:R-:W-:Y:S02]  /*ca30*/  SHF.R.U32.HI R0, RZ, 0x18, R0 ;  /* 0x00000018ff007819 */ /* 0x000fe40000011600 */
[C---:B---3--:R-:W-:Y:S01]  /*ca40*/  FADD.FTZ R8, R17.reuse, R8 ;  /* 0x0000000811087221 */ /* 0x048fe20000010000 */
[----:B------:R-:W-:Y:S02]  /*ca50*/  F2FP.F16.F32.PACK_AB R17, R17, R25 ;  /* 0x000000191111723e */ /* 0x000fe400000000ff */
[----:B------:R-:W-:-:S04]  /*ca60*/  PRMT R25, R26, 0x7632, R25 ;  /* 0x000076321a197816 */ /* 0x000fc80000000019 */
[----:B------:R-:W-:Y:S02]  /*ca70*/  PRMT R200, R26, 0x5410, R25 ;  /* 0x000054101ac87816 */ /* 0x000fe40000000019 */
[----:B------:R-:W-:Y:S02]  /*ca80*/  @!P0 PRMT R26, R133, 0x5410, RZ ;  /* 0x00005410851a8816 */ /* 0x000fe400000000ff */
[----:B------:R-:W-:Y:S02]  /*ca90*/  ISETP.GE.U32.AND P0, PT, R225, R0, PT ;  /* 0x00000000e100720c */ /* 0x000fe40003f06070 */
[----:B------:R-:W-:Y:S01]  /*caa0*/  PRMT R29, R30, 0x7632, R29 ;  /* 0x000076321e1d7816 */ /* 0x000fe2000000001d */
[----:B------:R-:W1:Y:S01]  /*cab0*/  MUFU.EX2 R14, R14 ;  /* 0x0000000e000e7308 */ /* 0x000e620000000800 */
[----:B------:R-:W-:Y:S02]  /*cac0*/  LOP3.LUT R0, R4, 0xff, RZ, 0xc0, !PT ;  /* 0x000000ff04007812 */ /* 0x000fe400078ec0ff */
[----:B------:R-:W-:-:S07]  /*cad0*/  PRMT R211, R30, 0x5410, R29 ;  /* 0x000054101ed37816 */ /* 0x000fce000000001d */
[----:B------:R-:W-:-:S05]  /*cae0*/  @!P0 HADD2 R135, -R29.H0_H0, -RZ.H0_H0 ;  /* 0xa00000ff1d878230 */ /* 0x000fca0000000900 */
[----:B------:R-:W-:Y:S02]  /*caf0*/  @!P0 PRMT R29, R135, 0x5410, RZ ;  /* 0x00005410871d8816 */ /* 0x000fe400000000ff */
[----:B------:R-:W-:Y:S01]  /*cb00*/  ISETP.GE.U32.AND P0, PT, R225, R0, PT ;  /* 0x00000000e100720c */ /* 0x000fe20003f06070 */
[----:B------:R-:W2:Y:S01]  /*cb10*/  MUFU.EX2 R19, R19 ;  /* 0x0000001300137308 */ /* 0x000ea20000000800 */
[----:B------:R-:W-:Y:S02]  /*cb20*/  F2FP.F16.F32.PACK_AB R24, R239, R241 ;  /* 0x000000f1ef18723e */ /* 0x000fe400000000ff */
[----:B------:R-:W-:Y:S02]  /*cb30*/  LOP3.LUT R0, R4, 0xffff, RZ, 0xc0, !PT ;  /* 0x0000ffff04007812 */ /* 0x000fe400078ec0ff */
[----:B------:R-:W-:Y:S02]  /*cb40*/  F2FP.F16.F32.PACK_AB R31, R13, R15 ;  /* 0x0000000f0d1f723e */ /* 0x000fe400000000ff */
[--C-:B------:R-:W-:Y:S01]  /*cb50*/  SHF.R.U32.HI R5, RZ, 0x10, R4.reuse ;  /* 0x00000010ff057819 */ /* 0x100fe20000011604 */
[----:B------:R3:W4:Y:S01]  /*cb60*/  MUFU.EX2 R13, R32 ;  /* 0x00000020000d7308 */ /* 0x0007220000000800 */
[C---:B-1----:R-:W-:Y:S01]  /*cb70*/  F2FP.F16.F32.PACK_AB R132, R14.reuse, R27 ;  /* 0x0000001b0e84723e */ /* 0x042fe200000000ff */
[----:B------:R-:W-:Y:S01]  /*cb80*/  FADD.FTZ R9, R14, R7 ;  /* 0x000000070e097221 */ /* 0x000fe20000010000 */
[----:B------:R-:W-:Y:S01]  /*cb90*/  @!P1 HADD2 R180, -R30.H0_H0, -RZ.H0_H0 ;  /* 0xa00000ff1eb49230 */ /* 0x000fe20000000900 */
[----:B------:R-:W-:Y:S01]  /*cba0*/  PRMT R27, R24, 0x7632, R27 ;  /* 0x00007632181b7816 */ /* 0x000fe2000000001b */
[----:B------:R-:W-:Y:S01]  /*cbb0*/  @!P0 HADD2 R184, -R24.H0_H0, -RZ.H0_H0 ;  /* 0xa00000ff18b88230 */ /* 0x000fe20000000900 */
[----:B------:R-:W-:Y:S01]  /*cbc0*/  SHF.R.U32.HI R7, RZ, 0x18, R4 ;  /* 0x00000018ff077819 */ /* 0x000fe20000011604 */
[----:B------:R-:W-:Y:S01]  /*cbd0*/  IMAD.MOV.U32 R235, RZ, RZ, R251 ;  /* 0x000000ffffeb7224 */ /* 0x000fe200078e00fb */
[----:B------:R-:W-:-:S02]  /*cbe0*/  LOP3.LUT R4, R5, 0xff, RZ, 0xc0, !PT ;  /* 0x000000ff05047812 */ /* 0x000fc400078ec0ff */
[----:B------:R-:W-:Y:S01]  /*cbf0*/  SHF.R.U32.HI R0, RZ, 0x8, R0 ;  /* 0x00000008ff007819 */ /* 0x000fe20000011600 */
[----:B------:R-:W-:Y:S01]  /*cc00*/  @!P2 HADD2 R181, -R25.H0_H0, -RZ.H0_H0 ;  /* 0xa00000ff19b5a230 */ /* 0x000fe20000000900 */
[----:B------:R-:W-:Y:S02]  /*cc10*/  PRMT R251, R24, 0x5410, R27 ;  /* 0x0000541018fb7816 */ /* 0x000fe4000000001b */
[----:B------:R-:W-:Y:S02]  /*cc20*/  @!P1 PRMT R30, R180, 0x5410, RZ ;  /* 0x00005410b41e9816 */ /* 0x000fe400000000ff */
[----:B------:R-:W-:Y:S02]  /*cc30*/  @!P0 PRMT R24, R184, 0x5410, RZ ;  /* 0x00005410b8188816 */ /* 0x000fe400000000ff */
[C---:B------:R-:W-:Y:S02]  /*cc40*/  ISETP.GE.U32.AND P1, PT, R225.reuse, R4, PT ;  /* 0x00000004e100720c */ /* 0x040fe40003f26070 */
[----:B------:R-:W-:-:S02]  /*cc50*/  ISETP.GE.U32.AND P0, PT, R225, R7, PT ;  /* 0x00000007e100720c */ /* 0x000fc40003f06070 */
[----:B------:R-:W-:Y:S02]  /*cc60*/  LOP3.LUT R0, R0, 0xffff, RZ, 0xc0, !PT ;  /* 0x0000ffff00007812 */ /* 0x000fe400078ec0ff */
[----:B------:R-:W-:Y:S02]  /*cc70*/  LOP3.LUT R4, R173, R235, R216, 0x96, !PT ;  /* 0x000000ebad047212 */ /* 0x000fe400078e96d8 */
[----:B------:R-:W-:Y:S02]  /*cc80*/  @!P2 PRMT R25, R181, 0x5410, RZ ;  /* 0x00005410b519a816 */ /* 0x000fe400000000ff */
[----:B------:R-:W-:Y:S01]  /*cc90*/  ISETP.GE.U32.AND P2, PT, R225, R0, PT ;  /* 0x00000000e100720c */ /* 0x000fe20003f46070 */
[----:B--2---:R-:W-:Y:S01]  /*cca0*/  FADD.FTZ R0, R19, R9 ;  /* 0x0000000913007221 */ /* 0x004fe20000010000 */
[----:B------:R-:W-:Y:S01]  /*ccb0*/  IMAD.WIDE.U32 R4, R4, -0x2daee0ad, RZ ;  /* 0xd2511f5304047825 */ /* 0x000fe200078e00ff */
[----:B------:R-:W-:Y:S02]  /*ccc0*/  MOV R249, R242 ;  /* 0x000000f200f97202 */ /* 0x000fe40000000f00 */
[----:B---3--:R-:W-:Y:S01]  /*ccd0*/  PRMT R32, R28, 0x7632, R32 ;  /* 0x000076321c207816 */ /* 0x008fe20000000020 */
[----:B----4-:R-:W-:Y:S01]  /*cce0*/  FADD.FTZ R9, R13, R0 ;  /* 0x000000000d097221 */ /* 0x010fe20000010000 */
[----:B------:R-:W-:-:S03]  /*ccf0*/  LOP3.LUT R0, R5, R249, R6, 0x96, !PT ;  /* 0x000000f905007212 */ /* 0x000fc600078e9606 */
[----:B------:R-:W-:Y:S01]  /*cd00*/  @!P0 HADD2 R186, -R32.H0_H0, -RZ.H0_H0 ;  /* 0xa00000ff20ba8230 */ /* 0x000fe20000000900 */
[----:B------:R-:W-:Y:S02]  /*cd10*/  LOP3.LUT R6, R0, 0xff, RZ, 0xc0, !PT ;  /* 0x000000ff00067812 */ /* 0x000fe400078ec0ff */
[----:B------:R-:W-:Y:S02]  /*cd20*/  PRMT R239, R28, 0x5410, R32 ;  /* 0x000054101cef7816 */ /* 0x000fe40000000020 */
[----:B------:R-:W-:Y:S02]  /*cd30*/  @!P0 PRMT R32, R186, 0x5410, RZ ;  /* 0x00005410ba208816 */ /* 0x000fe400000000ff */
[----:B------:R-:W-:Y:S02]  /*cd40*/  ISETP.GE.U32.AND P0, PT, R225, R6, PT ;  /* 0x00000006e100720c */ /* 0x000fe40003f06070 */
[----:B------:R-:W-:Y:S02]  /*cd50*/  PRMT R135, R31, 0x7632, R135 ;  /* 0x000076321f877816 */ /* 0x000fe40000000087 */
[----:B------:R-:W-:-:S02]  /*cd60*/  SHF.R.U32.HI R7, RZ, 0x10, R0 ;  /* 0x00000010ff077819 */ /* 0x000fc40000011600 */
[----:B------:R-:W-:Y:S02]  /*cd70*/  LOP3.LUT R6, R0, 0xffff, RZ, 0xc0, !PT ;  /* 0x0000ffff00067812 */ /* 0x000fe400078ec0ff */
[----:B------:R-:W-:-:S05]  /*cd80*/  SHF.R.U32.HI R0, RZ, 0x18, R0 ;  /* 0x00000018ff007819 */ /* 0x000fca0000011600 */
[----:B------:R-:W-:Y:S01]  /*cd90*/  @!P0 HADD2 R187, -R31.H0_H0, -RZ.H0_H0 ;  /* 0xa00000ff1fbb8230 */ /* 0x000fe20000000900 */
[----:B------:R-:W-:-:S04]  /*cda0*/  PRMT R199, R31, 0x5410, R135 ;  /* 0x000054101fc77816 */ /* 0x000fc80000000087 */
[----:B------:R-:W-:Y:S02]  /*cdb0*/  @!P0 PRMT R31, R187, 0x5410, RZ ;  /* 0x00005410bb1f8816 */ /* 0x000fe400000000ff */
[----:B------:R-:W-:Y:S01]  /*cdc0*/  ISETP.GE.U32.AND P0, PT, R225, R0, PT ;  /* 0x00000000e100720c */ /* 0x000fe20003f06070 */
[----:B------:R-:W1:Y:S01]  /*cdd0*/  MUFU.EX2 R33, R33 ;  /* 0x0000002100217308 */ /* 0x000e620000000800 */
[----:B------:R-:W-:Y:S02]  /*cde0*/  PRMT R133, R134, 0x7632, R133 ;  /* 0x0000763286857816 */ /* 0x000fe40000000085 */
[----:B------:R-:W-:Y:S01]  /*cdf0*/  SHF.R.U32.HI R6, RZ, 0x8, R6 ;  /* 0x00000008ff067819 */ /* 0x000fe20000011606 */
[----:B------:R-:W-:Y:S01]  /*ce00*/  @!P2 HADD2 R183, -R27.H0_H0, -RZ.H0_H0 ;  /* 0xa00000ff1bb7a230 */ /* 0x000fe20000000900 */
[----:B------:R-:W-:Y:S02]  /*ce10*/  LOP3.LUT R0, R4, 0xff, RZ, 0xc0, !PT ;  /* 0x000000ff04007812 */ /* 0x000fe400078ec0ff */
[----:B------:R-:W-:Y:S01]  /*ce20*/  LOP3.LUT R6, R6, 0xffff, RZ, 0xc0, !PT ;  /* 0x0000ffff06067812 */ /* 0x000fe200078ec0ff */
[----:B------:R-:W2:Y:S04]  /*ce30*/  MUFU.EX2 R11, R35 ;  /* 0x00000023000b7308 */ /* 0x000ea80000000800 */
[----:B------:R-:W-:Y:S01]  /*ce40*/  @!P0 HADD2 R188, -R133.H0_H0, -RZ.H0_H0 ;  /* 0xa00000ff85bc8230 */ /* 0x000fe20000000900 */
[----:B------:R-:W-:-:S02]  /*ce50*/  @!P2 PRMT R27, R183, 0x5410, RZ ;  /* 0x00005410b71ba816 */ /* 0x000fc400000000ff */
[----:B------:R-:W-:Y:S01]  /*ce60*/  PRMT R213, R134, 0x5410, R133 ;  /* 0x0000541086d57816 */ /* 0x000fe20000000085 */
[----:B------:R-:W-:Y:S01]  /*ce70*/  @!P1 HADD2 R185, -R28.H0_H0, -RZ.H0_H0 ;  /* 0xa00000ff1cb99230 */ /* 0x000fe20000000900 */
[C---:B------:R-:W-:Y:S02]  /*ce80*/  ISETP.GE.U32.AND P2, PT, R225.reuse, R6, PT ;  /* 0x00000006e100720c */ /* 0x040fe40003f46070 */
[----:B------:R-:W-:Y:S02]  /*ce90*/  @!P0 PRMT R133, R188, 0x5410, RZ ;  /* 0x00005410bc858816 */ /* 0x000fe400000000ff */
[----:B------:R-:W-:Y:S02]  /*cea0*/  ISETP.GE.U32.AND P0, PT, R225, R0, PT ;  /* 0x00000000e100720c */ /* 0x000fe40003f06070 */
[----:B------:R-:W-:Y:S02]  /*ceb0*/  LOP3.LUT R7, R7, 0xff, RZ, 0xc0, !PT ;  /* 0x000000ff07077812 */ /* 0x000fe400078ec0ff */
[----:B------:R-:W-:Y:S01]  /*cec0*/  @!P1 PRMT R28, R185, 0x5410, RZ ;  /* 0x00005410b91c9816 */ /* 0x000fe200000000ff */
[----:B------:R-:W3:Y:S01]  /*ced0*/  MUFU.EX2 R18, R18 ;  /* 0x0000001200127308 */ /* 0x000ee20000000800 */
[----:B------:R-:W-:Y:S01]  /*cee0*/  ISETP.GE.U32.AND P1, PT, R225, R7, PT ;  /* 0x00000007e100720c */ /* 0x000fe20003f26070 */
[----:B-1----:R-:W-:Y:S01]  /*cef0*/  FADD.FTZ R7, R33, R8 ;  /* 0x0000000821077221 */ /* 0x002fe20000010000 */
[----:B------:R-:W-:-:S02]  /*cf00*/  LOP3.LUT R0, R4, 0xffff, RZ, 0xc0, !PT ;  /* 0x0000ffff04007812 */ /* 0x000fc400078ec0ff */
[----:B------:R-:W-:Y:S01]  /*cf10*/  F2FP.F16.F32.PACK_AB R34, R20, R21 ;  /* 0x000000151422723e */ /* 0x000fe200000000ff */
[C---:B--2---:R-:W-:Y:S01]  /*cf20*/  FADD.FTZ R7, R11.reuse, R7 ;  /* 0x000000070b077221 */ /* 0x044fe20000010000 */
[----:B------:R-:W-:Y:S01]  /*cf30*/  SHF.R.U32.HI R0, RZ, 0x8, R0 ;  /* 0x00000008ff007819 */ /* 0x000fe20000011600 */
[----:B------:R-:W1:Y:S01]  /*cf40*/  MUFU.EX2 R21, R175 ;  /* 0x000000af00157308 */ /* 0x000e620000000800 */
[----:B------:R-:W-:Y:S01]  /*cf50*/  F2FP.F16.F32.PACK_AB R11, R11, R33 ;  /* 0x000000210b0b723e */ /* 0x000fe200000000ff */
[----:B------:R-:W-:Y:S01]  /*cf60*/  @!P2 HADD2 R190, -R135.H0_H0, -RZ.H0_H0 ;  /* 0xa00000ff87bea230 */ /* 0x000fe20000000900 */
[----:B------:R-:W-:Y:S01]  /*cf70*/  PRMT R33, R34, 0x7632, R33 ;  /* 0x0000763222217816 */ /* 0x000fe20000000021 */
[----:B------:R-:W-:Y:S01]  /*cf80*/  @!P0 HADD2 R191, -R34.H0_H0, -RZ.H0_H0 ;  /* 0xa00000ff22bf8230 */ /* 0x000fe20000000900 */
[----:B------:R-:W-:Y:S02]  /*cf90*/  LOP3.LUT R0, R0, 0xffff, RZ, 0xc0, !PT ;  /* 0x0000ffff00007812 */ /* 0x000fe400078ec0ff */
[----:B------:R-:W-:Y:S01]  /*cfa0*/  SHF.R.U32.HI R6, RZ, 0x18, R4 ;  /* 0x00000018ff067819 */ /* 0x000fe20000011604 */
[----:B------:R-:W2:Y:S01]  /*cfb0*/  MUFU.EX2 R176, R176 ;  /* 0x000000b000b07308 */ /* 0x000ea20000000800 */
[----:B------:R-:W-:-:S02]  /*cfc0*/  @!P2 PRMT R135, R190, 0x5410, RZ ;  /* 0x00005410be87a816 */ /* 0x000fc400000000ff */
[----:B------:R-:W-:Y:S02]  /*cfd0*/  PRMT R212, R34, 0x5410, R33 ;  /* 0x0000541022d47816 */ /* 0x000fe40000000021 */
[----:B------:R-:W-:Y:S02]  /*cfe0*/  ISETP.GE.U32.AND P2, PT, R225, R0, PT ;  /* 0x00000000e100720c */ /* 0x000fe40003f46070 */
[----:B------:R-:W-:Y:S01]  /*cff0*/  @!P0 PRMT R34, R191, 0x5410, RZ ;  /* 0x00005410bf228816 */ /* 0x000fe200000000ff */
[----:B------:R-:W4:Y:S01]  /*d000*/  MUFU.EX2 R174, R178 ;  /* 0x000000b200ae7308 */ /* 0x000f220000000800 */
[----:B------:R-:W-:Y:S01]  /*d010*/  ISETP.GE.U32.AND P0, PT, R225, R6, PT ;  /* 0x00000006e100720c */ /* 0x000fe20003f06070 */
[----:B---3--:R-:W-:Y:S01]  /*d020*/  FADD.FTZ R0, R18, R9 ;  /* 0x0000000912007221 */ /* 0x008fe20000010000 */
[----:B------:R-:W-:Y:S01]  /*d030*/  SHF.R.U32.HI R5, RZ, 0x10, R4 ;  /* 0x00000010ff057819 */ /* 0x000fe20000011604 */
[----:B------:R-:W-:Y:S01]  /*d040*/  @!P1 HADD2 R189, -R134.H0_H0, -RZ.H0_H0 ;  /* 0xa00000ff86bd9230 */ /* 0x000fe20000000900 */
[----:B------:R-:W-:-:S03]  /*d050*/  PRMT R35, R132, 0x7632, R35 ;  /* 0x0000763284237816 */ /* 0x000fc60000000023 */
[----:B------:R3:W3:Y:S01]  /*d060*/  MUFU.EX2 R15, R177 ;  /* 0x000000b1000f7308 */ /* 0x0006e20000000800 */
[----:B------:R-:W-:Y:S01]  /*d070*/  LOP3.LUT R4, R5, 0xff, RZ, 0xc0, !PT ;  /* 0x000000ff05047812 */ /* 0x000fe200078ec0ff */
[----:B-1----:R-:W-:Y:S01]  /*d080*/  FADD.FTZ R0, R21, R0 ;  /* 0x0000000015007221 */ /* 0x002fe20000010000 */
[----:B------:R-:W-:Y:S01]  /*d090*/  @!P1 PRMT R134, R189, 0x5410, RZ ;  /* 0x00005410bd869816 */ /* 0x000fe200000000ff */
[----:B------:R-:W-:Y:S01]  /*d0a0*/  @!P2 HADD2 R222, -R33.H0_H0, -RZ.H0_H0 ;  /* 0xa00000ff21dea230 */ /* 0x000fe20000000900 */
[----:B------:R-:W-:-:S03]  /*d0b0*/  ISETP.GE.U32.AND P1, PT, R225, R4, PT ;  /* 0x00000004e100720c */ /* 0x000fc60003f26070 */
[----:B------:R-:W1:Y:S01]  /*d0c0*/  MUFU.EX2 R10, R10 ;  /* 0x0000000a000a7308 */ /* 0x000e620000000800 */
[----:B--2---:R-:W-:Y:S01]  /*d0d0*/  FADD.FTZ R0, R176, R0 ;  /* 0x00000000b0007221 */ /* 0x004fe20000010000 */
[----:B------:R-:W-:Y:S01]  /*d0e0*/  @!P0 HADD2 R223, -R35.H0_H0, -RZ.H0_H0 ;  /* 0xa00000ff23df8230 */ /* 0x000fe20000000900 */
[----:B------:R-:W-:Y:S01]  /*d0f0*/  STL [R1+0x88], R206 ;  /* 0x000088ce01007387 */ /* 0x000fe20000100800 */
[----:B------:R-:W-:Y:S01]  /*d100*/  @!P2 PRMT R33, R222, 0x5410, RZ ;  /* 0x00005410de21a816 */ /* 0x000fe200000000ff */
[----:B----4-:R-:W-:Y:S02]  /*d110*/  FADD.FTZ R0, R174, R0 ;  /* 0x00000000ae007221 */ /* 0x010fe40000010000 */
[----:B------:R-:W-:Y:S01]  /*d120*/  STL [R1+0x204], R170 ;  /* 0x000204aa01007387 */ /* 0x000fe20000100800 */
[----:B------:R2:W4:Y:S01]  /*d130*/  MUFU.EX2 R4, R179 ;  /* 0x000000b300047308 */ /* 0x0005220000000800 */
[----:B------:R-:W-:Y:S02]  /*d140*/  PRMT R175, R132, 0x5410, R35 ;  /* 0x0000541084af7816 */ /* 0x000fe40000000023 */
[----:B------:R3:W-:Y:S01]  /*d150*/  STL [R1+0x208], R206 ;  /* 0x000208ce01007387 */ /* 0x0007e20000100800 */
[----:B------:R-:W-:Y:S01]  /*d160*/  @!P0 PRMT R35, R223, 0x5410, RZ ;  /* 0x00005410df238816 */ /* 0x000fe200000000ff */
[-C--:B------:R-:W-:Y:S01]  /*d170*/  FMUL.FTZ R204, R72, R3.reuse ;  /* 0x0000000348cc7220 */ /* 0x080fe20000410000 */
[----:B------:R-:W-:Y:S01]  /*d180*/  F2FP.F16.F32.PACK_AB R174, R174, R176 ;  /* 0x000000b0aeae723e */ /* 0x000fe200000000ff */
[----:B------:R-:W-:Y:S01]  /*d190*/  STL [R1+0x20c], R199 ;  /* 0x00020cc701007387 */ /* 0x000fe20000100800 */
[-C--:B------:R-:W-:Y:S01]  /*d1a0*/  FMUL.FTZ R203, R73, R3.reuse ;  /* 0x0000000349cb7220 */ /* 0x080fe20000410000 */
        /* <DEDUP_REMOVED lines=62> */
[----:B------:R-:W-:-:S02]  /*d590*/  FMUL.FTZ R247, R129, R3 ;  /* 0x0000000381f77220 */ /* 0x000fc40000410000 */
[----:B------:R1:W3:Y:S01]  /*d5a0*/  MUFU.EX2 R3, R182 ;  /* 0x000000b600037308 */ /* 0x0002e20000000800 */
[----:B------:R-:W-:Y:S01]  /*d5b0*/  FADD.FTZ R0, R15, R0 ;  /* 0x000000000f007221 */ /* 0x000fe20000010000 */
[----:B------:R-:W-:Y:S02]  /*d5c0*/  IMAD.MOV.U32 R40, RZ, RZ, R169 ;  /* 0x000000ffff287224 */ /* 0x000fe400078e00a9 */
[----:B------:R-:W-:Y:S02]  /*d5d0*/  @!P1 HADD2 R238, -R132.H0_H0, -RZ.H0_H0 ;  /* 0xa00000ff84ee9230 */ /* 0x000fe40000000900 */
[----:B------:R-:W-:Y:S02]  /*d5e0*/  IMAD.MOV.U32 R88, RZ, RZ, R214 ;  /* 0x000000ffff587224 */ /* 0x000fe400078e00d6 */
[----:B------:R-:W-:Y:S01]  /*d5f0*/  FADD.FTZ R0, R10, R0 ;  /* 0x000000000a007221 */ /* 0x000fe20000010000 */
[----:B------:R-:W-:-:S04]  /*d600*/  IMAD.WIDE.U32 R40, R40, -0x326172a9, RZ ;  /* 0xcd9e8d5728287825 */ /* 0x000fc800078e00ff */
[-C--:B------:R-:W-:Y:S01]  /*d610*/  FMUL.FTZ R60, R75, R2.reuse ;  /* 0x000000024b3c7220 */ /* 0x080fe20000410000 */
[----:B------:R-:W-:Y:S01]  /*d620*/  @!P1 PRMT R132, R238, 0x5410, RZ ;  /* 0x00005410ee849816 */ /* 0x000fe200000000ff */
[----:B------:R4:W-:Y:S01]  /*d630*/  STL [R1+0x214], R212 ;  /* 0x000214d401007387 */ /* 0x0009e20000100800 */
[----:B------:R-:W-:Y:S01]  /*d640*/  IMAD.MOV.U32 R96, RZ, RZ, R76 ;  /* 0x000000ffff607224 */ /* 0x000fe200078e004c */
[----:B------:R-:W-:Y:S01]  /*d650*/  MOV R89, R215 ;  /* 0x000000d700597202 */ /* 0x000fe20000000f00 */
[-C--:B------:R-:W-:Y:S01]  /*d660*/  FMUL.FTZ R242, R62, R2.reuse ;  /* 0x000000023ef27220 */ /* 0x080fe20000410000 */
        /* <DEDUP_REMOVED lines=9> */
[----:B------:R3:W-:Y:S01]  /*d700*/  STL [R1+0xc8], R0 ;  /* 0x0000c80001007387 */ /* 0x0007e20000100800 */
[----:B------:R-:W-:-:S02]  /*d710*/  IMAD.MOV.U32 R100, RZ, RZ, R170 ;  /* 0x000000ffff647224 */ /* 0x000fc400078e00aa */
[-C--:B------:R-:W-:Y:S01]  /*d720*/  FMUL.FTZ R166, R166, R2.reuse ;  /* 0x00000002a6a67220 */ /* 0x080fe20000410000 */
[----:B------:R-:W-:Y:S02]  /*d730*/  IMAD.MOV.U32 R238, RZ, RZ, R249 ;  /* 0x000000ffffee7224 */ /* 0x000fe400078e00f9 */
        /* <DEDUP_REMOVED lines=16> */
[-C--:B--2---:R-:W-:Y:S01]  /*d840*/  FMUL.FTZ R179, R39, R2.reuse ;  /* 0x0000000227b37220 */ /* 0x084fe20000410000 */
        /* <DEDUP_REMOVED lines=42> */
[----:B---3--:R-:W-:Y:S01]  /*daf0*/  FADD.FTZ R0, R4, R7 ;  /* 0x0000000704007221 */ /* 0x008fe20000010000 */
[----:B------:R-:W-:-:S02]  /*db00*/  LOP3.LUT R2, R41, R202, R88, 0x96, !PT ;  /* 0x000000ca29027212 */ /* 0x000fc400078e9658 */
[----:B------:R-:W-:Y:S01]  /*db10*/  F2FP.F16.F32.PACK_AB R15, R10, R15 ;  /* 0x0000000f0a0f723e */ /* 0x000fe200000000ff */
[C---:B------:R-:W-:Y:S01]  /*db20*/  FADD.FTZ R10, R3.reuse, R0 ;  /* 0x00000000030a7221 */ /* 0x040fe20000010000 */
[----:B------:R-:W-:Y:S01]  /*db30*/  F2FP.F16.F32.PACK_AB R14, R3, R4 ;  /* 0x00000004030e723e */ /* 0x000fe200000000ff */
[----:B------:R-:W-:Y:S01]  /*db40*/  IMAD.WIDE.U32 R2, R2, -0x2daee0ad, RZ ;  /* 0xd2511f5302027825 */ /* 0x000fe200078e00ff */
[----:B------:R-:W-:-:S04]  /*db50*/  MOV R104, R97 ;  /* 0x0000006100687202 */ /* 0x000fc80000000f00 */
[----:B------:R-:W-:Y:S02]  /*db60*/  LOP3.LUT R0, R3, R248, R205, 0x96, !PT ;  /* 0x000000f803007212 */ /* 0x000fe400078e96cd */
[----:B------:R-:W-:Y:S01]  /*db70*/  LOP3.LUT R3, R195, R201, R40, 0x96, !PT ;  /* 0x000000c9c3037212 */ /* 0x000fe200078e9628 */
[----:B------:R-:W-:Y:S01]  /*db80*/  IMAD.MOV.U32 R108, RZ, RZ, R222 ;  /* 0x000000ffff6c7224 */ /* 0x000fe200078e00de */
[----:B------:R-:W-:Y:S01]  /*db90*/  MOV R97, R5 ;  /* 0x0000000500617202 */ /* 0x000fe20000000f00 */
[----:B------:R-:W-:Y:S01]  /*dba0*/  IMAD.MOV.U32 R222, RZ, RZ, R8 ;  /* 0x000000ffffde7224 */ /* 0x000fe200078e0008 */
[----:B------:R-:W-:Y:S01]  /*dbb0*/  MOV R109, R9 ;  /* 0x00000009006d7202 */ /* 0x000fe20000000f00 */
[----:B------:R-:W-:-:S04]  /*dbc0*/  IMAD.WIDE.U32 R4, R3, -0x2daee0ad, RZ ;  /* 0xd2511f5303047825 */ /* 0x000fc800078e00ff */
[----:B------:R-:W-:Y:S01]  /*dbd0*/  IMAD.WIDE.U32 R8, R0, -0x326172a9, RZ ;  /* 0xcd9e8d5700087825 */ /* 0x000fe200078e00ff */
[----:B------:R-:W-:-:S04]  /*dbe0*/  LOP3.LUT R0, R5, R75, R2, 0x96, !PT ;  /* 0x0000004b05007212 */ /* 0x000fc800078e9602 */
[----:B------:R-:W-:Y:S01]  /*dbf0*/  LOP3.LUT R3, R9, R121, R194, 0x96, !PT ;  /* 0x0000007909037212 */ /* 0x000fe200078e96c2 */
[----:B------:R-:W-:Y:S02]  /*dc00*/  IMAD.MOV.U32 R105, RZ, RZ, R96 ;  /* 0x000000ffff697224 */ /* 0x000fe400078e0060 */
[----:B------:R-:W-:Y:S02]  /*dc10*/  IMAD.MOV.U32 R96, RZ, RZ, R6 ;  /* 0x000000ffff607224 */ /* 0x000fe400078e0006 */
[----:B------:R-:W-:-:S04]  /*dc20*/  IMAD.WIDE.U32 R6, R0, -0x326172a9, RZ ;  /* 0xcd9e8d5700067825 */ /* 0x000fc800078e00ff */
[----:B------:R-:W-:Y:S01]  /*dc30*/  IMAD.WIDE.U32 R2, R3, -0x2daee0ad, RZ ;  /* 0xd2511f5303027825 */ /* 0x000fe200078e00ff */
[----:B------:R-:W-:-:S04]  /*dc40*/  LOP3.LUT R0, R7, R207, R8, 0x96, !PT ;  /* 0x000000cf07007212 */ /* 0x000fc800078e9608 */
[----:B------:R-:W-:Y:S01]  /*dc50*/  LOP3.LUT R3, R3, R209, R4, 0x96, !PT ;  /* 0x000000d103037212 */ /* 0x000fe200078e9604 */
[----:B------:R-:W-:-:S04]  /*dc60*/  IMAD.WIDE.U32 R8, R0, -0x2daee0ad, RZ ;  /* 0xd2511f5300087825 */ /* 0x000fc800078e00ff */
[----:B------:R-:W-:Y:S01]  /*dc70*/  IMAD.WIDE.U32 R4, R3, -0x326172a9, RZ ;  /* 0xcd9e8d5703047825 */ /* 0x000fe200078e00ff */
[----:B------:R-:W-:-:S04]  /*dc80*/  LOP3.LUT R2, R9, R208, R2, 0x96, !PT ;  /* 0x000000d009027212 */ /* 0x000fc800078e9602 */
[----:B------:R-:W-:Y:S02]  /*dc90*/  LOP3.LUT R6, R5, R120, R6, 0x96, !PT ;  /* 0x0000007805067212 */ /* 0x000fe400078e9606 */
[----:B------:R-:W1:Y:S01]  /*dca0*/  MUFU.EX2 R5, R250 ;  /* 0x000000fa00057308 */ /* 0x000e620000000800 */
[----:B------:R-:W-:-:S07]  /*dcb0*/  IMAD.WIDE.U32 R2, R2, -0x326172a9, RZ ;  /* 0xcd9e8d5702027825 */ /* 0x000fce00078e00ff */
[----:B------:R-:W2:Y:S01]  /*dcc0*/  MUFU.EX2 R7, R245 ;  /* 0x000000f500077308 */ /* 0x000ea20000000800 */
[----:B------:R-:W-:-:S04]  /*dcd0*/  LOP3.LUT R0, R3, R252, R4, 0x96, !PT ;  /* 0x000000fc03007212 */ /* 0x000fc800078e9604 */
[----:B------:R-:W-:-:S04]  /*dce0*/  LOP3.LUT R4, R0, 0xff, RZ, 0xc0, !PT ;  /* 0x000000ff00047812 */ /* 0x000fc800078ec0ff */
[----:B------:R-:W-:Y:S01]  /*dcf0*/  ISETP.GE.U32.AND P0, PT, R225, R4, PT ;  /* 0x00000004e100720c */ /* 0x000fe20003f06070 */
[----:B-1----:R-:W-:-:S04]  /*dd00*/  FADD.FTZ R4, R5, R10 ;  /* 0x0000000a05047221 */ /* 0x002fc80000010000 */
[----:B--2---:R-:W-:-:S05]  /*dd10*/  FADD.FTZ R4, R7, R4 ;  /* 0x0000000407047221 */ /* 0x004fca0000010000 */
[----:B------:R1:W-:Y:S04]  /*dd20*/  STL [R1+0xc4], R4 ;  /* 0x0000c40401007387 */ /* 0x0003e80000100800 */
[----:B------:R-:W2:Y:S01]  /*dd30*/  LDL R125, [R1+0x128] ;  /* 0x00012800017d7983 */ /* 0x000ea20000100800 */
[----:B------:R-:W-:Y:S02]  /*dd40*/  PRMT R20, R17, 0x7610, R20 ;  /* 0x0000761011147816 */ /* 0x000fe40000000014 */
[----:B------:R-:W-:Y:S02]  /*dd50*/  F2FP.F16.F32.PACK_AB R13, R13, R19 ;  /* 0x000000130d0d723e */ /* 0x000fe400000000ff */
[----:B------:R-:W-:Y:S01]  /*dd60*/  PRMT R19, R17, 0x7632, R19 ;  /* 0x0000763211137816 */ /* 0x000fe20000000013 */
[----:B------:R-:W-:-:S02]  /*dd70*/  @!P0 HADD2 R12, -R20.H0_H0, -RZ.H0_H0 ;  /* 0xa00000ff140c8230 */ /* 0x000fc40000000900 */
[----:B------:R-:W-:Y:S01]  /*dd80*/  IMAD.MOV.U32 R116, RZ, RZ, R238 ;  /* 0x000000ffff747224 */ /* 0x000fe200078e00ee */
[----:B------:R-:W-:Y:S02]  /*dd90*/  PRMT R238, R20, 0x5410, R19 ;  /* 0x0000541014ee7816 */ /* 0x000fe40000000013 */
[----:B-1----:R-:W-:-:S04]  /*dda0*/  LOP3.LUT R4, R0, 0xffff, RZ, 0xc0, !PT ;  /* 0x0000ffff00047812 */ /* 0x002fc800078ec0ff */
[----:B------:R-:W-:-:S04]  /*ddb0*/  SHF.R.U32.HI R4, RZ, 0x8, R4 ;  /* 0x00000008ff047819 */ /* 0x000fc80000011604 */
[----:B------:R-:W-:Y:S02]  /*ddc0*/  LOP3.LUT R4, R4, 0xffff, RZ, 0xc0, !PT ;  /* 0x0000ffff04047812 */ /* 0x000fe400078ec0ff */
[----:B------:R-:W-:Y:S02]  /*ddd0*/  @!P0 PRMT R20, R12, 0x5410, RZ ;  /* 0x000054100c148816 */ /* 0x000fe400000000ff */
[----:B------:R-:W-:Y:S02]  /*dde0*/  ISETP.GE.U32.AND P0, PT, R225, R4, PT ;  /* 0x00000004e100720c */ /* 0x000fe40003f06070 */
[----:B------:R-:W-:-:S11]  /*ddf0*/  SHF.R.U32.HI R4, RZ, 0x18, R0 ;  /* 0x00000018ff047819 */ /* 0x000fd60000011600 */
[----:B------:R-:W-:-:S05]  /*de00*/  @!P0 HADD2 R16, -R19.H0_H0, -RZ.H0_H0 ;  /* 0xa00000ff13108230 */ /* 0x000fca0000000900 */
[----:B------:R-:W-:Y:S02]  /*de10*/  @!P0 PRMT R19, R16, 0x5410, RZ ;  /* 0x0000541010138816 */ /* 0x000fe400000000ff */
[----:B------:R-:W-:Y:S02]  /*de20*/  ISETP.GE.U32.AND P0, PT, R225, R4, PT ;  /* 0x00000004e100720c */ /* 0x000fe40003f06070 */
[----:B------:R-:W-:Y:S01]  /*de30*/  SHF.R.U32.HI R0, RZ, 0x10, R0 ;  /* 0x00000010ff007819 */ /* 0x000fe20000011600 */
[----:B------:R-:W-:Y:S01]  /*de40*/  IMAD.MOV.U32 R112, RZ, RZ, R109 ;  /* 0x000000ffff707224 */ /* 0x000fe200078e006d */
[----:B------:R-:W-:Y:S01]  /*de50*/  PRMT R17, R13, 0x7632, R17 ;  /* 0x000076320d117816 */ /* 0x000fe20000000011 */
[----:B------:R-:W-:Y:S01]  /*de60*/  IMAD.MOV.U32 R109, RZ, RZ, R108 ;  /* 0x000000ffff6d7224 */ /* 0x000fe200078e006c */
[----:B------:R-:W-:Y:S01]  /*de70*/  MOV R108, R105 ;  /* 0x00000069006c7202 */ /* 0x000fe20000000f00 */
[----:B------:R-:W-:Y:S01]  /*de80*/  IMAD.MOV.U32 R105, RZ, RZ, R104 ;  /* 0x000000ffff697224 */ /* 0x000fe200078e0068 */
[----:B------:R-:W-:Y:S01]  /*de90*/  LOP3.LUT R0, R0, 0xff, RZ, 0xc0, !PT ;  /* 0x000000ff00007812 */ /* 0x000fe200078ec0ff */
[----:B------:R-:W-:Y:S01]  /*dea0*/  IMAD.MOV.U32 R104, RZ, RZ, R101 ;  /* 0x000000ffff687224 */ /* 0x000fe200078e0065 */
[----:B------:R-:W-:-:S02]  /*deb0*/  F2FP.F16.F32.PACK_AB R21, R21, R18 ;  /* 0x000000121515723e */ /* 0x000fc400000000ff */
[----:B------:R-:W-:Y:S01]  /*dec0*/  MOV R101, R100 ;  /* 0x0000006400657202 */ /* 0x000fe20000000f00 */
[----:B------:R-:W-:Y:S01]  /*ded0*/  @!P0 HADD2 R36, -R17.H0_H0, -RZ.H0_H0 ;  /* 0xa00000ff11248230 */ /* 0x000fe20000000900 */
[----:B------:R-:W-:Y:S01]  /*dee0*/  PRMT R18, R13, 0x7610, R18 ;  /* 0x000076100d127816 */ /* 0x000fe20000000012 */
[----:B------:R-:W-:Y:S01]  /*def0*/  IMAD.MOV.U32 R100, RZ, RZ, R77 ;  /* 0x000000ffff647224 */ /* 0x000fe200078e004d */
[----:B------:R-:W-:Y:S01]  /*df00*/  ISETP.GE.U32.AND P1, PT, R225, R0, PT ;  /* 0x00000000e100720c */ /* 0x000fe20003f26070 */
[----:B------:R-:W-:Y:S01]  /*df10*/  IMAD.MOV.U32 R77, RZ, RZ, R76 ;  /* 0x000000ffff4d7224 */ /* 0x000fe200078e004c */
[----:B------:R-:W-:Y:S02]  /*df20*/  LOP3.LUT R0, R2, 0xff, RZ, 0xc0, !PT ;  /* 0x000000ff02007812 */ /* 0x000fe400078ec0ff */
[----:B------:R-:W-:Y:S02]  /*df30*/  MOV R76, R223 ;  /* 0x000000df004c7202 */ /* 0x000fe40000000f00 */
[----:B------:R-:W-:-:S02]  /*df40*/  PRMT R223, R18, 0x5410, R17 ;  /* 0x0000541012df7816 */ /* 0x000fc40000000011 */
[----:B------:R-:W-:Y:S02]  /*df50*/  @!P0 PRMT R17, R36, 0x5410, RZ ;  /* 0x0000541024118816 */ /* 0x000fe400000000ff */
[----:B------:R-:W-:Y:S02]  /*df60*/  ISETP.GE.U32.AND P0, PT, R225, R0, PT ;  /* 0x00000000e100720c */ /* 0x000fe40003f06070 */
[----:B------:R-:W-:Y:S02]  /*df70*/  LOP3.LUT R0, R2, 0xffff, RZ, 0xc0, !PT ;  /* 0x0000ffff02007812 */ /* 0x000fe400078ec0ff */
[C---:B------:R-:W-:Y:S02]  /*df80*/  PRMT R16, R11.reuse, 0x7610, R16 ;  /* 0x000076100b107816 */ /* 0x040fe40000000010 */
[----:B------:R-:W-:Y:S02]  /*df90*/  SHF.R.U32.HI R0, RZ, 0x8, R0 ;  /* 0x00000008ff007819 */ /* 0x000fe40000011600 */
[----:B------:R-:W-:-:S02]  /*dfa0*/  PRMT R13, R11, 0x7632, R13 ;  /* 0x000076320b0d7816 */ /* 0x000fc4000000000d */
[----:B------:R-:W-:-:S03]  /*dfb0*/  LOP3.LUT R0, R0, 0xffff, RZ, 0xc0, !PT ;  /* 0x0000ffff00007812 */ /* 0x000fc600078ec0ff */
[----:B------:R-:W-:Y:S01]  /*dfc0*/  @!P0 HADD2 R38, -R16.H0_H0, -RZ.H0_H0 ;  /* 0xa00000ff10268230 */ /* 0x000fe20000000900 */
[----:B------:R-:W-:-:S04]  /*dfd0*/  PRMT R245, R16, 0x5410, R13 ;  /* 0x0000541010f57816 */ /* 0x000fc8000000000d */
[----:B------:R-:W-:Y:S02]  /*dfe0*/  @!P0 PRMT R16, R38, 0x5410, RZ ;  /* 0x0000541026108816 */ /* 0x000fe400000000ff */
[----:B------:R-:W-:Y:S02]  /*dff0*/  ISETP.GE.U32.AND P0, PT, R225, R0, PT ;  /* 0x00000000e100720c */ /* 0x000fe40003f06070 */
[--C-:B------:R-:W-:Y:S02]  /*e000*/  SHF.R.U32.HI R0, RZ, 0x10, R2.reuse ;  /* 0x00000010ff007819 */ /* 0x100fe40000011602 */
[----:B------:R-:W-:-:S09]  /*e010*/  SHF.R.U32.HI R2, RZ, 0x18, R2 ;  /* 0x00000018ff027819 */ /* 0x000fd20000011602 */
[----:B------:R-:W-:-:S05]  /*e020*/  @!P0 HADD2 R39, -R13.H0_H0, -RZ.H0_H0 ;  /* 0xa00000ff0d278230 */ /* 0x000fca0000000900 */
[----:B------:R-:W-:Y:S02]  /*e030*/  @!P0 PRMT R13, R39, 0x5410, RZ ;  /* 0x00005410270d8816 */ /* 0x000fe400000000ff */
[----:B------:R-:W-:Y:S01]  /*e040*/  ISETP.GE.U32.AND P0, PT, R225, R2, PT ;  /* 0x00000002e100720c */ /* 0x000fe20003f06070 */
[----:B------:R-:W-:Y:S02]  /*e050*/  @!P1 HADD2 R37, -R18.H0_H0, -RZ.H0_H0 ;  /* 0xa00000ff12259230 */ /* 0x000fe40000000900 */
[----:B------:R-:W-:Y:S01]  /*e060*/  IMAD.MOV.U32 R39, RZ, RZ, R116 ;  /* 0x000000ffff277224 */ /* 0x000fe200078e0074 */
[----:B------:R-:W-:Y:S01]  /*e070*/  LOP3.LUT R0, R0, 0xff, RZ, 0xc0, !PT ;  /* 0x000000ff00007812 */ /* 0x000fe200078ec0ff */
[----:B------:R-:W-:Y:S01]  /*e080*/  IMAD.WIDE.U32 R2, R6, -0x2daee0ad, RZ ;  /* 0xd2511f5306027825 */ /* 0x000fe200078e00ff */
[----:B------:R-:W-:Y:S02]  /*e090*/  PRMT R11, R21, 0x7632, R11 ;  /* 0x00007632150b7816 */ /* 0x000fe4000000000b */
[----:B------:R-:W-:-:S02]  /*e0a0*/  @!P1 PRMT R18, R37, 0x5410, RZ ;  /* 0x0000541025129816 */ /* 0x000fc400000000ff */
[----:B------:R-:W-:Y:S02]  /*e0b0*/  ISETP.GE.U32.AND P1, PT, R225, R0, PT ;  /* 0x00000000e100720c */ /* 0x000fe40003f26070 */
[----:B------:R-:W-:Y:S01]  /*e0c0*/  LOP3.LUT R0, R3, R39, R8, 0x96, !PT ;  /* 0x0000002703007212 */ /* 0x000fe200078e9608 */
[----:B------:R-:W-:Y:S01]  /*e0d0*/  @!P0 HADD2 R42, -R11.H0_H0, -RZ.H0_H0 ;  /* 0xa00000ff0b2a8230 */ /* 0x000fe20000000900 */
[----:B------:R-:W-:Y:S02]  /*e0e0*/  PRMT R12, R21, 0x7610, R12 ;  /* 0x00007610150c7816 */ /* 0x000fe4000000000c */
        /* <DEDUP_REMOVED lines=8> */
[----:B------:R-:W-:Y:S01]  /*e170*/  PRMT R9, R14, 0x7632, R9 ;  /* 0x000076320e097816 */ /* 0x000fe20000000009 */
[----:B------:R-:W-:Y:S01]  /*e180*/  IMAD.MOV.U32 R117, RZ, RZ, R200 ;  /* 0x000000ffff757224 */ /* 0x000fe200078e00c8 */
        /* <DEDUP_REMOVED lines=9> */
[----:B------:R-:W-:Y:S02]  /*e220*/  ISETP.GE.U32.AND P0, PT, R225, R0, PT ;  /* 0x00000000e100720c */ /* 0x000fe40003f06070 */
[----:B------:R-:W-:Y:S02]  /*e230*/  F2FP.F16.F32.PACK_AB R5, R7, R5 ;  /* 0x000000050705723e */ /* 0x000fe400000000ff */
[C---:B------:R-:W-:Y:S01]  /*e240*/  PRMT R7, R174.reuse, 0x7632, R7 ;  /* 0x00007632ae077816 */ /* 0x040fe20000000007 */
[----:B------:R-:W-:Y:S01]  /*e250*/  IMAD.MOV.U32 R124, RZ, RZ, R116 ;  /* 0x000000ffff7c7224 */ /* 0x000fe200078e0074 */
[----:B------:R-:W-:Y:S01]  /*e260*/  MOV R116, R108 ;  /* 0x0000006c00747202 */ /* 0x000fe20000000f00 */
[----:B------:R-:W-:Y:S01]  /*e270*/  IMAD.MOV.U32 R108, RZ, RZ, R104 ;  /* 0x000000ffff6c7224 */ /* 0x000fe200078e0068 */
[----:B------:R-:W-:Y:S01]  /*e280*/  PRMT R8, R174, 0x7610, R8 ;  /* 0x00007610ae087816 */ /* 0x000fe20000000008 */
[----:B------:R-:W-:Y:S01]  /*e290*/  IMAD.MOV.U32 R104, RZ, RZ, R100 ;  /* 0x000000ffff687224 */ /* 0x000fe200078e0064 */
[----:B------:R-:W-:Y:S01]  /*e2a0*/  MOV R100, R84 ;  /* 0x0000005400647202 */ /* 0x000fe20000000f00 */
[----:B------:R-:W-:-:S02]  /*e2b0*/  IMAD.MOV.U32 R84, RZ, RZ, R76 ;  /* 0x000000ffff547224 */ /* 0x000fc400078e004c */
[----:B------:R-:W-:Y:S01]  /*e2c0*/  @!P0 HADD2 R47, -R7.H0_H0, -RZ.H0_H0 ;  /* 0xa00000ff072f8230 */ /* 0x000fe20000000900 */
[----:B------:R-:W-:Y:S01]  /*e2d0*/  LOP3.LUT R0, R2, 0xff, RZ, 0xc0, !PT ;  /* 0x000000ff02007812 */ /* 0x000fe200078ec0ff */
[----:B------:R-:W-:Y:S01]  /*e2e0*/  IMAD.MOV.U32 R76, RZ, RZ, R203 ;  /* 0x000000ffff4c7224 */ /* 0x000fe200078e00cb */
[----:B------:R-:W-:Y:S02]  /*e2f0*/  PRMT R203, R8, 0x5410, R7 ;  /* 0x0000541008cb7816 */ /* 0x000fe40000000007 */
[----:B------:R-:W-:Y:S02]  /*e300*/  @!P0 PRMT R7, R47, 0x5410, RZ ;  /* 0x000054102f078816 */ /* 0x000fe400000000ff */
[----:B------:R-:W-:Y:S02]  /*e310*/  ISETP.GE.U32.AND P0, PT, R225, R0, PT ;  /* 0x00000000e100720c */ /* 0x000fe40003f06070 */
[----:B------:R-:W-:Y:S01]  /*e320*/  LOP3.LUT R0, R2, 0xffff, RZ, 0xc0, !PT ;  /* 0x0000ffff02007812 */ /* 0x000fe200078ec0ff */
[----:B------:R-:W-:Y:S01]  /*e330*/  IMAD.MOV.U32 R174, RZ, RZ, R121 ;  /* 0x000000ffffae7224 */ /* 0x000fe200078e0079 */
[----:B------:R-:W-:-:S02]  /*e340*/  PRMT R6, R5, 0x7610, R6 ;  /* 0x0000761005067816 */ /* 0x000fc40000000006 */
[----:B------:R-:W-:Y:S01]  /*e350*/  MOV R121, R117 ;  /* 0x0000007500797202 */ /* 0x000fe20000000f00 */
[----:B------:R-:W-:Y:S01]  /*e360*/  IMAD.MOV.U32 R117, RZ, RZ, R109 ;  /* 0x000000ffff757224 */ /* 0x000fe200078e006d */
[----:B------:R-:W-:Y:S01]  /*e370*/  SHF.R.U32.HI R0, RZ, 0x8, R0 ;  /* 0x00000008ff007819 */ /* 0x000fe20000011600 */
[----:B------:R-:W-:Y:S01]  /*e380*/  IMAD.MOV.U32 R109, RZ, RZ, R105 ;  /* 0x000000ffff6d7224 */ /* 0x000fe200078e0069 */
[----:B------:R-:W-:Y:S01]  /*e390*/  MOV R105, R101 ;  /* 0x0000006500697202 */ /* 0x000fe20000000f00 */
[----:B------:R-:W-:Y:S01]  /*e3a0*/  IMAD.MOV.U32 R101, RZ, RZ, R85 ;  /* 0x000000ffff657224 */ /* 0x000fe200078e0055 */
[----:B------:R-:W-:Y:S01]  /*e3b0*/  PRMT R5, R5, 0x7632, R5 ;  /* 0x0000763205057816 */ /* 0x000fe20000000005 */
[----:B------:R-:W-:Y:S02]  /*e3c0*/  @!P0 HADD2 R48, -R6.H0_H0, -RZ.H0_H0 ;  /* 0xa00000ff06308230 */ /* 0x000fe40000000900 */
[----:B------:R-:W-:Y:S01]  /*e3d0*/  IMAD.MOV.U32 R85, RZ, RZ, R77 ;  /* 0x000000ffff557224 */ /* 0x000fe200078e004d */
[----:B------:R-:W-:-:S02]  /*e3e0*/  LOP3.LUT R0, R0, 0xffff, RZ, 0xc0, !PT ;  /* 0x0000ffff00007812 */ /* 0x000fc400078ec0ff */
[----:B------:R-:W-:Y:S02]  /*e3f0*/  MOV R77, R204 ;  /* 0x000000cc004d7202 */ /* 0x000fe40000000f00 */
[----:B------:R-:W-:Y:S02]  /*e400*/  PRMT R204, R6, 0x5410, R5 ;  /* 0x0000541006cc7816 */ /* 0x000fe40000000005 */
[----:B------:R-:W-:Y:S02]  /*e410*/  @!P0 PRMT R6, R48, 0x5410, RZ ;  /* 0x0000541030068816 */ /* 0x000fe400000000ff */
[----:B------:R-:W-:Y:S02]  /*e420*/  ISETP.GE.U32.AND P0, PT, R225, R0, PT ;  /* 0x00000000e100720c */ /* 0x000fe40003f06070 */
[----:B------:R-:W-:-:S04]  /*e430*/  SHF.R.U32.HI R0, RZ, 0x10, R2 ;  /* 0x00000010ff007819 */ /* 0x000fc80000011602 */
[----:B------:R-:W-:-:S07]  /*e440*/  LOP3.LUT R0, R0, 0xff, RZ, 0xc0, !PT ;  /* 0x000000ff00007812 */ /* 0x000fce00078ec0ff */
[----:B------:R-:W-:Y:S01]  /*e450*/  @!P0 HADD2 R49, -R5.H0_H0, -RZ.H0_H0 ;  /* 0xa00000ff05318230 */ /* 0x000fe20000000900 */
[----:B------:R-:W-:Y:S01]  /*e460*/  LOP3.LUT R22, R217, R207, R22, 0x96, !PT ;  /* 0x000000cfd9167212 */ /* 0x000fe200078e9616 */
[----:B------:R-:W-:-:S03]  /*e470*/  @!P1 HADD2 R43, -R12.H0_H0, -RZ.H0_H0 ;  /* 0xa00000ff0c2b9230 */ /* 0x000fc60000000900 */
[----:B------:R-:W-:Y:S02]  /*e480*/  @!P0 PRMT R5, R49, 0x5410, RZ ;  /* 0x0000541031058816 */ /* 0x000fe400000000ff */
[----:B------:R-:W-:Y:S02]  /*e490*/  ISETP.GE.U32.AND P0, PT, R225, R0, PT ;  /* 0x00000000e100720c */ /* 0x000fe40003f06070 */
[----:B------:R-:W-:Y:S02]  /*e4a0*/  LOP3.LUT R0, R23, R174, R194, 0x96, !PT ;  /* 0x000000ae17007212 */ /* 0x000fe400078e96c2 */
[----:B------:R-:W-:Y:S02]  /*e4b0*/  LOP3.LUT R4, R4, 0xff, RZ, 0xc0, !PT ;  /* 0x000000ff04047812 */ /* 0x000fe400078ec0ff */
[----:B------:R-:W-:Y:S01]  /*e4c0*/  @!P1 PRMT R12, R43, 0x5410, RZ ;  /* 0x000054102b0c9816 */ /* 0x000fe200000000ff */
[----:B------:R-:W-:Y:S01]  /*e4d0*/  IMAD R0, R0, -0x2daee0ad, RZ ;  /* 0xd2511f5300007824 */ /* 0x000fe200078e02ff */
[----:B------:R-:W-:Y:S01]  /*e4e0*/  ISETP.GE.U32.AND P1, PT, R225, R4, PT ;  /* 0x00000004e100720c */ /* 0x000fe20003f26070 */
[----:B------:R-:W-:Y:S01]  /*e4f0*/  IMAD.WIDE.U32 R42, R22, -0x2daee0ad, RZ ;  /* 0xd2511f53162a7825 */ /* 0x000fe200078e00ff */
[----:B------:R-:W-:-:S03]  /*e500*/  PRMT R4, R15, 0x7632, R4 ;  /* 0x000076320f047816 */ /* 0x000fc60000000004 */
[----:B------:R-:W-:Y:S01]  /*e510*/  @!P0 HADD2 R50, -R15.H0_H0, -RZ.H0_H0 ;  /* 0xa00000ff0f328230 */ /* 0x000fe20000000900 */
[----:B------:R-:W-:Y:S02]  /*e520*/  LOP3.LUT R0, R43, R208, R0, 0x96, !PT ;  /* 0x000000d02b007212 */ /* 0x000fe400078e9600 */
[C---:B------:R-:W-:Y:S02]  /*e530*/  @P0 PRMT R21, R15.reuse, 0x7610, R21 ;  /* 0x000076100f150816 */ /* 0x040fe40000000015 */
[----:B------:R-:W-:Y:S01]  /*e540*/  PRMT R250, R15, 0x5410, R4 ;  /* 0x000054100ffa7816 */ /* 0x000fe20000000004 */
[----:B------:R-:W-:Y:S01]  /*e550*/  IMAD.MOV.U32 R14, RZ, RZ, R192 ;  /* 0x000000ffff0e7224 */ /* 0x000fe200078e00c0 */
[----:B------:R-:W-:Y:S02]  /*e560*/  SHF.R.U32.HI R2, RZ, 0x18, R2 ;  /* 0x00000018ff027819 */ /* 0x000fe40000011602 */
[----:B------:R-:W-:Y:S01]  /*e570*/  MOV R15, R193 ;  /* 0x000000c1000f7202 */ /* 0x000fe20000000f00 */
[----:B------:R-:W-:Y:S01]  /*e580*/  IMAD.WIDE.U32 R22, R0, -0x326172a9, RZ ;  /* 0xcd9e8d5700167825 */ /* 0x000fe200078e00ff */
[----:B------:R-:W-:-:S02]  /*e590*/  @!P0 PRMT R21, R50, 0x5410, RZ ;  /* 0x0000541032158816 */ /* 0x000fc400000000ff */
[----:B------:R-:W-:Y:S01]  /*e5a0*/  ISETP.GE.U32.AND P0, PT, R225, R2, PT ;  /* 0x00000002e100720c */ /* 0x000fe20003f06070 */
[----:B------:R-:W-:Y:S01]  /*e5b0*/  ST.E.U16 desc[UR4][R14.64+-0x80], R26 ;  /* 0xffff801a0e007985 */ /* 0x000fe2000c101504 */
[----:B------:R-:W-:-:S03]  /*e5c0*/  LOP3.LUT R0, R23, R252, R172, 0x96, !PT ;  /* 0x000000fc17007212 */ /* 0x000fc600078e96ac */
[----:B------:R-:W-:Y:S01]  /*e5d0*/  ST.E.U16 desc[UR4][R14.64+-0x7e], R25 ;  /* 0xffff82190e007985 */ /* 0x000fe2000c101504 */
[----:B------:R-:W-:-:S07]  /*e5e0*/  @!P1 HADD2 R46, -R8.H0_H0, -RZ.H0_H0 ;  /* 0xa00000ff082e9230 */ /* 0x000fce0000000900 */
[----:B------:R-:W-:Y:S02]  /*e5f0*/  @!P0 HADD2 R51, -R4.H0_H0, -RZ.H0_H0 ;  /* 0xa00000ff04338230 */ /* 0x000fe40000000900 */
[----:B--2---:R-:W-:-:S05]  /*e600*/  IMAD.WIDE R2, R125, 0x2, R14 ;  /* 0x000000027d027825 */ /* 0x004fca00078e020e */
[----:B------:R-:W-:Y:S04]  /*e610*/  ST.E.U16 desc[UR4][R2.64+-0x80], R30 ;  /* 0xffff801e02007985 */ /* 0x000fe8000c101504 */
[----:B------:R-:W-:Y:S04]  /*e620*/  ST.E.U16 desc[UR4][R2.64+-0x7e], R29 ;  /* 0xffff821d02007985 */ /* 0x000fe8000c101504 */
[----:B------:R1:W-:Y:S04]  /*e630*/  ST.E.U16 desc[UR4][R14.64+-0x70], R24 ;  /* 0xffff90180e007985 */ /* 0x0003e8000c101504 */
[----:B------:R-:W-:Y:S04]  /*e640*/  ST.E.U16 desc[UR4][R14.64+-0x6e], R27 ;  /* 0xffff921b0e007985 */ /* 0x000fe8000c101504 */
[----:B------:R2:W-:Y:S04]  /*e650*/  ST.E.U16 desc[UR4][R2.64+-0x70], R28 ;  /* 0xffff901c02007985 */ /* 0x0005e8000c101504 */
[----:B------:R-:W-:Y:S04]  /*e660*/  ST.E.U16 desc[UR4][R2.64+-0x6e], R32 ;  /* 0xffff922002007985 */ /* 0x000fe8000c101504 */
[----:B------:R-:W-:Y:S04]  /*e670*/  ST.E.U16 desc[UR4][R14.64+-0x60], R31 ;  /* 0xffffa01f0e007985 */ /* 0x000fe8000c101504 */
[----:B------:R-:W-:Y:S01]  /*e680*/  ST.E.U16 desc[UR4][R14.64+-0x5e], R135 ;  /* 0xffffa2870e007985 */ /* 0x000fe2000c101504 */
[----:B-1----:R-:W-:-:S04]  /*e690*/  LOP3.LUT R24, R0, 0xffff, RZ, 0xc0, !PT ;  /* 0x0000ffff00187812 */ /* 0x002fc800078ec0ff */
[----:B------:R-:W-:Y:S02]  /*e6a0*/  SHF.R.U32.HI R25, RZ, 0x8, R24 ;  /* 0x00000008ff197819 */ /* 0x000fe40000011618 */
[----:B------:R-:W-:Y:S01]  /*e6b0*/  LOP3.LUT R24, R0, 0xff, RZ, 0xc0, !PT ;  /* 0x000000ff00187812 */ /* 0x000fe200078ec0ff */
[----:B------:R-:W-:Y:S01]  /*e6c0*/  ST.E.U16 desc[UR4][R2.64+-0x60], R134 ;  /* 0xffffa08602007985 */ /* 0x000fe2000c101504 */
[----:B------:R-:W-:Y:S02]  /*e6d0*/  @!P1 PRMT R8, R46, 0x5410, RZ ;  /* 0x000054102e089816 */ /* 0x000fe400000000ff */
[----:B--2---:R-:W-:Y:S01]  /*e6e0*/  PRMT R28, R24, 0x5410, R25 ;  /* 0x00005410181c7816 */ /* 0x004fe20000000019 */
[----:B------:R1:W-:Y:S01]  /*e6f0*/  ST.E.U16 desc[UR4][R2.64+-0x5e], R133 ;  /* 0xffffa28502007985 */ /* 0x0003e2000c101504 */
[----:B------:R-:W-:-:S03]  /*e700*/  SHF.R.U32.HI R25, RZ, 0x10, R0 ;  /* 0x00000010ff197819 */ /* 0x000fc60000011600 */
[----:B------:R-:W-:Y:S04]  /*e710*/  ST.E.U16 desc[UR4][R14.64+-0x50], R34 ;  /* 0xffffb0220e007985 */ /* 0x000fe8000c101504 */
[----:B------:R-:W-:Y:S01]  /*e720*/  ST.E.U16 desc[UR4][R14.64+-0x4e], R33 ;  /* 0xffffb2210e007985 */ /* 0x000fe2000c101504 */
[----:B------:R-:W-:-:S03]  /*e730*/  @!P0 PRMT R4, R51, 0x5410, RZ ;  /* 0x0000541033048816 */ /* 0x000fc600000000ff */
[----:B------:R-:W-:Y:S01]  /*e740*/  ST.E.U16 desc[UR4][R2.64+-0x50], R132 ;  /* 0xffffb08402007985 */ /* 0x000fe2000c101504 */
[----:B------:R-:W-:-:S03]  /*e750*/  SHF.R.U32.HI R24, RZ, 0x18, R0 ;  /* 0x00000018ff187819 */ /* 0x000fc60000011600 */
[----:B------:R-:W-:Y:S01]  /*e760*/  ST.E.U16 desc[UR4][R2.64+-0x4e], R35 ;  /* 0xffffb22302007985 */ /* 0x000fe2000c101504 */
[----:B------:R-:W-:-:S03]  /*e770*/  LOP3.LUT R0, R25, 0xff, RZ, 0xc0, !PT ;  /* 0x000000ff19007812 */ /* 0x000fc600078ec0ff */
[----:B------:R-:W-:Y:S04]  /*e780*/  ST.E.U16 desc[UR4][R14.64+-0x40], R20 ;  /* 0xffffc0140e007985 */ /* 0x000fe8000c101504 */
[----:B------:R-:W-:Y:S04]  /*e790*/  ST.E.U16 desc[UR4][R14.64+-0x3e], R19 ;  /* 0xffffc2130e007985 */ /* 0x000fe8000c101504 */
[----:B------:R-:W-:Y:S04]  /*e7a0*/  ST.E.U16 desc[UR4][R2.64+-0x40], R18 ;  /* 0xffffc01202007985 */ /* 0x000fe8000c101504 */
[----:B------:R-:W-:Y:S04]  /*e7b0*/  ST.E.U16 desc[UR4][R2.64+-0x3e], R17 ;  /* 0xffffc21102007985 */ /* 0x000fe8000c101504 */
[----:B------:R-:W-:Y:S04]  /*e7c0*/  ST.E.U16 desc[UR4][R14.64+-0x30], R16 ;  /* 0xffffd0100e007985 */ /* 0x000fe8000c101504 */
[----:B------:R-:W-:Y:S04]  /*e7d0*/  ST.E.U16 desc[UR4][R14.64+-0x2e], R13 ;  /* 0xffffd20d0e007985 */ /* 0x000fe8000c101504 */
[----:B------:R-:W-:Y:S04]  /*e7e0*/  ST.E.U16 desc[UR4][R2.64+-0x30], R12 ;  /* 0xffffd00c02007985 */ /* 0x000fe8000c101504 */
[----:B------:R-:W-:Y:S01]  /*e7f0*/  ST.E.U16 desc[UR4][R2.64+-0x2e], R11 ;  /* 0xffffd20b02007985 */ /* 0x000fe2000c101504 */
[----:B------:R-:W-:-:S03]  /*e800*/  PRMT R29, R0, 0x5410, R24 ;  /* 0x00005410001d7816 */ /* 0x000fc60000000018 */
        /* <DEDUP_REMOVED lines=8> */
[----:B------:R-:W3:Y:S01]  /*e890*/  LDSM.16.MT88.4 R24, [R171+0x18000] ;  /* 0x01800000ab18783b */ /* 0x000ee20000004200 */
[----:B------:R-:W-:-:S02]  /*e8a0*/  LOP3.LUT R0, R22, 0xffff, RZ, 0xc0, !PT ;  /* 0x0000ffff16007812 */ /* 0x000fc400078ec0ff */
[----:B------:R-:W-:Y:S01]  /*e8b0*/  LOP3.LUT R23, R22, 0xff, RZ, 0xc0, !PT ;  /* 0x000000ff16177812 */ /* 0x000fe200078ec0ff */
[----:B------:R-:W-:Y:S01]  /*e8c0*/  IMAD.MOV.U32 R125, RZ, RZ, R121 ;  /* 0x000000ffff7d7224 */ /* 0x000fe200078e0079 */
[----:B------:R-:W-:Y:S01]  /*e8d0*/  SHF.R.U32.HI R0, RZ, 0x8, R0 ;  /* 0x00000008ff007819 */ /* 0x000fe20000011600 */
[----:B------:R-:W-:Y:S01]  /*e8e0*/  IMAD.MOV.U32 R127, RZ, RZ, R91 ;  /* 0x000000ffff7f7224 */ /* 0x000fe200078e005b */
[----:B------:R-:W-:Y:S01]  /*e8f0*/  MOV R126, R86 ;  /* 0x00000056007e7202 */ /* 0x000fe20000000f00 */
[----:B------:R-:W-:Y:S01]  /*e900*/  IMAD.MOV.U32 R95, RZ, RZ, R77 ;  /* 0x000000ffff5f7224 */ /* 0x000fe200078e004d */
[----:B------:R-:W-:Y:S01]  /*e910*/  PRMT R23, R23, 0x5410, R0 ;  /* 0x0000541017177816 */ /* 0x000fe20000000000 */
[----:B------:R-:W-:Y:S01]  /*e920*/  IMAD.MOV.U32 R115, RZ, RZ, R85 ;  /* 0x000000ffff737224 */ /* 0x000fe200078e0055 */
[----:B------:R-:W-:Y:S01]  /*e930*/  SHF.R.U32.HI R0, RZ, 0x10, R22 ;  /* 0x00000010ff007819 */ /* 0x000fe20000011616 */
[----:B------:R-:W-:Y:S01]  /*e940*/  IMAD.MOV.U32 R114, RZ, RZ, R84 ;  /* 0x000000ffff727224 */ /* 0x000fe200078e0054 */
[----:B------:R-:W-:-:S02]  /*e950*/  PRMT R121, R225, 0x7054, R225 ;  /* 0x00007054e1797816 */ /* 0x000fc400000000e1 */
[----:B------:R-:W-:Y:S02]  /*e960*/  MOV R38, R101 ;  /* 0x0000006500267202 */ /* 0x000fe40000000f00 */
[----:B------:R-:W-:Y:S01]  /*e970*/  MOV R36, R100 ;  /* 0x0000006400247202 */ /* 0x000fe20000000f00 */
[----:B-1----:R-:W-:Y:S01]  /*e980*/  IMAD.MOV.U32 R133, RZ, RZ, R89 ;  /* 0x000000ffff857224 */ /* 0x002fe200078e0059 */
[----:B------:R-:W-:Y:S01]  /*e990*/  SHF.R.U32.HI R22, RZ, 0x18, R22 ;  /* 0x00000018ff167819 */ /* 0x000fe20000011616 */
[----:B------:R-:W-:Y:S01]  /*e9a0*/  IMAD.MOV.U32 R37, RZ, RZ, R63 ;  /* 0x000000ffff257224 */ /* 0x000fe200078e003f */
[----:B------:R-:W-:Y:S01]  /*e9b0*/  MOV R130, R90 ;  /* 0x0000005a00827202 */ /* 0x000fe20000000f00 */
[----:B------:R-:W-:Y:S01]  /*e9c0*/  IMAD.MOV.U32 R131, RZ, RZ, R62 ;  /* 0x000000ffff837224 */ /* 0x000fe200078e003e */
[----:B--2---:R-:W-:Y:S01]  /*e9d0*/  LOP3.LUT R3, R0, 0xff, RZ, 0xc0, !PT ;  /* 0x000000ff00037812 */ /* 0x004fe200078ec0ff */
[----:B------:R-:W-:Y:S01]  /*e9e0*/  IMAD.MOV.U32 R35, RZ, RZ, R93 ;  /* 0x000000ffff237224 */ /* 0x000fe200078e005d */
[--C-:B------:R-:W-:Y:S01]  /*e9f0*/  HSET2.LE.AND R0, R28, R121.reuse, PT ;  /* 0x000000791c007233 */ /* 0x100fe20003803000 */
[----:B------:R-:W-:Y:S01]  /*ea00*/  IMAD.MOV.U32 R132, RZ, RZ, R88 ;  /* 0x000000ffff847224 */ /* 0x000fe200078e0058 */
[----:B------:R-:W-:Y:S01]  /*ea10*/  HSET2.LE.AND R2, R29, R121, PT ;  /* 0x000000791d027233 */ /* 0x000fe20003803000 */
[----:B------:R-:W1:Y:S01]  /*ea20*/  LDSM.16.MT88.4 R16, [R196+0x18000] ;  /* 0x01800000c410783b */ /* 0x000e620000004200 */
[----:B------:R-:W-:-:S02]  /*ea30*/  PRMT R3, R3, 0x5410, R22 ;  /* 0x0000541003037816 */ /* 0x000fc40000000016 */
[----:B------:R-:W-:Y:S01]  /*ea40*/  LOP3.LUT R4, R125, R0, RZ, 0xc0, !PT ;  /* 0x000000007d047212 */ /* 0x000fe200078ec0ff */
[----:B------:R-:W-:Y:S01]  /*ea50*/  IMAD.MOV.U32 R91, RZ, RZ, R61 ;  /* 0x000000ffff5b7224 */ /* 0x000fe200078e003d */
[----:B------:R-:W-:Y:S01]  /*ea60*/  LOP3.LUT R5, R124, R2, RZ, 0xc0, !PT ;  /* 0x000000027c057212 */ /* 0x000fe200078ec0ff */
[----:B------:R-:W-:Y:S01]  /*ea70*/  IMAD.MOV.U32 R90, RZ, RZ, R60 ;  /* 0x000000ffff5a7224 */ /* 0x000fe200078e003c */
[--C-:B------:R-:W-:Y:S01]  /*ea80*/  HSET2.LE.AND R0, R23, R121.reuse, PT ;  /* 0x0000007917007233 */ /* 0x100fe20003803000 */
[----:B------:R-:W-:Y:S01]  /*ea90*/  IMAD.MOV.U32 R135, RZ, RZ, R38 ;  /* 0x000000ffff877224 */ /* 0x000fe200078e0026 */
[----:B------:R-:W-:Y:S01]  /*eaa0*/  HSET2.LE.AND R2, R3, R121, PT ;  /* 0x0000007903027233 */ /* 0x000fe20003803000 */
[----:B------:R-:W2:Y:S02]  /*eab0*/  LDSM.16.MT88.4 R8, [R198+0x18000] ;  /* 0x01800000c608783b */ /* 0x000ea40000004200 */
[----:B------:R-:W-:Y:S02]  /*eac0*/  LOP3.LUT R6, R251, R0, RZ, 0xc0, !PT ;  /* 0x00000000fb067212 */ /* 0x000fe400078ec0ff */
[----:B------:R-:W-:Y:S01]  /*ead0*/  LOP3.LUT R7, R239, R2, RZ, 0xc0, !PT ;  /* 0x00000002ef077212 */ /* 0x000fe200078ec0ff */
[----:B------:R-:W4:Y:S01]  /*eae0*/  LDSM.16.MT88.4 R12, [R171+0x1a000] ;  /* 0x01a00000ab0c783b */ /* 0x000f220000004200 */
[----:B------:R-:W-:-:S02]  /*eaf0*/  MOV R2, R97 ;  /* 0x0000006100027202 */ /* 0x000fc40000000f00 */
[----:B------:R-:W-:Y:S01]  /*eb00*/  MOV R134, R36 ;  /* 0x0000002400867202 */ /* 0x000fe20000000f00 */
[----:B------:R-:W4:Y:S02]  /*eb10*/  LDSM.16.MT88.4 R20, [R196+0x1a000] ;  /* 0x01a00000c414783b */ /* 0x000f240000004200 */
[C---:B---3--:R-:W-:Y:S01]  /*eb20*/  HMMA.16816.F32 R84, R4.reuse, R24, R164 ;  /* 0x000000180454723c */ /* 0x048fe200000018a4 */
        /* <DEDUP_REMOVED lines=9> */
[----:B------:R-:W-:Y:S01]  /*ebc0*/  LDSM.16.MT88.4 R28, [R197+0x18000] ;  /* 0x01800000c51c783b */ /* 0x000fe20000004200 */
[----:B------:R-:W-:Y:S01]  /*ebd0*/  IMAD.MOV.U32 R167, RZ, RZ, R91 ;  /* 0x000000ffffa77224 */ /* 0x000fe200078e005b */
[----:B------:R-:W-:Y:S01]  /*ebe0*/  HMMA.16816.F32 R60, R4, R26, R160 ;  /* 0x0000001a043c723c */ /* 0x000fe200000018a0 */
[----:B------:R-:W-:Y:S01]  /*ebf0*/  MOV R164, R132 ;  /* 0x0000008400a47202 */ /* 0x000fe20000000f00 */
[----:B------:R-:W-:-:S02]  /*ec00*/  IMAD.MOV.U32 R125, RZ, RZ, R109 ;  /* 0x000000ffff7d7224 */ /* 0x000fc400078e006d */
[----:B------:R-:W-:Y:S01]  /*ec10*/  IMAD.MOV.U32 R124, RZ, RZ, R108 ;  /* 0x000000ffff7c7224 */ /* 0x000fe200078e006c */
[----:B------:R-:W-:Y:S01]  /*ec20*/  MOV R50, R99 ;  /* 0x0000006300327202 */ /* 0x000fe20000000f00 */
[C---:B-1----:R-:W-:Y:S01]  /*ec30*/  HMMA.16816.F32 R80, R4.reuse, R16, R156 ;  /* 0x000000100450723c */ /* 0x042fe2000000189c */
[----:B------:R-:W-:Y:S01]  /*ec40*/  IMAD.MOV.U32 R160, RZ, RZ, R165 ;  /* 0x000000ffffa07224 */ /* 0x000fe200078e00a5 */
[----:B------:R-:W-:Y:S01]  /*ec50*/  MOV R162, R167 ;  /* 0x000000a700a27202 */ /* 0x000fe20000000f00 */
[----:B------:R-:W-:Y:S02]  /*ec60*/  IMAD.MOV.U32 R165, RZ, RZ, R133 ;  /* 0x000000ffffa57224 */ /* 0x000fe400078e0085 */
[----:B------:R-:W-:Y:S02]  /*ec70*/  IMAD.MOV.U32 R51, RZ, RZ, R98 ;  /* 0x000000ffff337224 */ /* 0x000fe400078e0062 */
[----:B------:R-:W-:Y:S01]  /*ec80*/  IMAD.MOV.U32 R0, RZ, RZ, R96 ;  /* 0x000000ffff007224 */ /* 0x000fe200078e0060 */
[C---:B--2---:R-:W-:Y:S01]  /*ec90*/  HMMA.16816.F32 R76, R4.reuse, R8, R148 ;  /* 0x00000008044c723c */ /* 0x044fe20000001894 */
        /* <DEDUP_REMOVED lines=10> */
[----:B------:R-:W2:Y:S01]  /*ed40*/  LDL.LU R212, [R1+0x214] ;  /* 0x0002140001d47983 */ /* 0x000ea20000300800 */
[----:B------:R-:W-:-:S03]  /*ed50*/  IMAD.MOV.U32 R134, RZ, RZ, R213 ;  /* 0x000000ffff867224 */ /* 0x000fc600078e00d5 */
[----:B------:R-:W3:Y:S04]  /*ed60*/  LDL.LU R213, [R1+0x210] ;  /* 0x0002100001d57983 */ /* 0x000ee80000300800 */
[----:B------:R-:W2:Y:S01]  /*ed70*/  LDL.LU R199, [R1+0x20c] ;  /* 0x00020c0001c77983 */ /* 0x000ea20000300800 */
[C---:B------:R-:W-:Y:S03]  /*ed80*/  HMMA.16816.F32 R108, R4.reuse, R18, R152 ;  /* 0x00000012046c723c */ /* 0x040fe60000001898 */
[----:B------:R-:W1:Y:S03]  /*ed90*/  LDSM.16.MT88.4 R16, [R198+0x1a000] ;  /* 0x01a00000c610783b */ /* 0x000e660000004200 */
[----:B----4-:R-:W-:Y:S01]  /*eda0*/  HMMA.16816.F32 R116, R4, R12, R176 ;  /* 0x0000000c0474723c */ /* 0x010fe200000018b0 */
[----:B------:R-:W4:Y:S01]  /*edb0*/  LDSM.16.MT88.4 R8, [R171+0x1c000] ;  /* 0x01c00000ab08783b */ /* 0x000f220000004200 */
[----:B------:R-:W-:-:S02]  /*edc0*/  IMAD.MOV.U32 R48, RZ, RZ, R115 ;  /* 0x000000ffff307224 */ /* 0x000fc400078e0073 */
[----:B------:R-:W-:Y:S02]  /*edd0*/  IMAD.MOV.U32 R49, RZ, RZ, R114 ;  /* 0x000000ffff317224 */ /* 0x000fe400078e0072 */
[----:B------:R-:W-:Y:S01]  /*ede0*/  IMAD.MOV.U32 R47, RZ, RZ, R113 ;  /* 0x000000ffff2f7224 */ /* 0x000fe200078e0071 */
[C---:B------:R-:W-:Y:S01]  /*edf0*/  HMMA.16816.F32 R96, R4.reuse, R14, R180 ;  /* 0x0000000e0460723c */ /* 0x040fe200000018b4 */
[----:B------:R-:W4:Y:S01]  /*ee00*/  LDSM.16.MT88.4 R12, [R197+0x1a000] ;  /* 0x01a00000c50c783b */ /* 0x000f220000004200 */
[----:B------:R-:W-:Y:S02]  /*ee10*/  IMAD.MOV.U32 R3, RZ, RZ, R112 ;  /* 0x000000ffff037224 */ /* 0x000fe400078e0070 */
[----:B------:R-:W-:Y:S01]  /*ee20*/  IMAD.MOV.U32 R239, RZ, RZ, R90 ;  /* 0x000000ffffef7224 */ /* 0x000fe200078e005a */
[----:B------:R-:W-:Y:S01]  /*ee30*/  MOV R33, R75 ;  /* 0x0000004b00217202 */ /* 0x000fe20000000f00 */
[C---:B------:R-:W-:Y:S01]  /*ee40*/  HMMA.16816.F32 R112, R4.reuse, R20, R184 ;  /* 0x000000140470723c */ /* 0x040fe200000018b8 */
[----:B------:R-:W-:Y:S01]  /*ee50*/  IMAD.MOV.U32 R32, RZ, RZ, R37 ;  /* 0x000000ffff207224 */ /* 0x000fe200078e0025 */
[----:B------:R-:W-:Y:S01]  /*ee60*/  MOV R36, R73 ;  /* 0x0000004900247202 */ /* 0x000fe20000000f00 */
[----:B------:R-:W-:Y:S01]  /*ee70*/  IMAD.MOV.U32 R44, RZ, RZ, R74 ;  /* 0x000000ffff2c7224 */ /* 0x000fe200078e004a */
[----:B------:R-:W-:Y:S01]  /*ee80*/  MOV R46, R70 ;  /* 0x00000046002e7202 */ /* 0x000fe20000000f00 */
[----:B------:R-:W-:Y:S01]  /*ee90*/  IMAD.MOV.U32 R45, RZ, RZ, R71 ;  /* 0x000000ffff2d7224 */ /* 0x000fe200078e0047 */
[----:B------:R-:W-:Y:S01]  /*eea0*/  HMMA.16816.F32 R92, R4, R22, R188 ;  /* 0x00000016045c723c */ /* 0x000fe200000018bc */
[----:B------:R-:W4:Y:S01]  /*eeb0*/  LDSM.16.MT88.4 R20, [R198+0x1c000] ;  /* 0x01c00000c614783b */ /* 0x000f220000004200 */
[----:B------:R-:W-:-:S02]  /*eec0*/  IMAD.MOV.U32 R161, RZ, RZ, R166 ;  /* 0x000000ffffa17224 */ /* 0x000fc400078e00a6 */
[----:B------:R-:W-:Y:S01]  /*eed0*/  IMAD.MOV.U32 R163, RZ, RZ, R239 ;  /* 0x000000ffffa37224 */ /* 0x000fe200078e00ef */
[----:B------:R-:W-:Y:S01]  /*eee0*/  MOV R179, R39 ;  /* 0x0000002700b37202 */ /* 0x000fe20000000f00 */
[----:B------:R-:W-:Y:S01]  /*eef0*/  IMAD.MOV.U32 R37, RZ, RZ, R72 ;  /* 0x000000ffff257224 */ /* 0x000fe200078e0048 */
[----:B------:R-:W-:Y:S01]  /*ef00*/  MOV R39, R68 ;  /* 0x0000004400277202 */ /* 0x000fe20000000f00 */
[----:B------:R-:W-:Y:S01]  /*ef10*/  IMAD.MOV.U32 R38, RZ, RZ, R69 ;  /* 0x000000ffff267224 */ /* 0x000fe200078e0045 */
[----:B------:R-:W-:Y:S01]  /*ef20*/  LDSM.16.MT88.4 R24, [R196+0x1c000] ;  /* 0x01c00000c418783b */ /* 0x000fe20000004200 */
        /* <DEDUP_REMOVED lines=8> */
[----:B------:R-:W4:Y:S01]  /*efb0*/  LDSM.16.MT88.4 R12, [R171+0x1e000] ;  /* 0x01e00000ab0c783b */ /* 0x000f220000004200 */
[----:B------:R-:W-:Y:S01]  /*efc0*/  MOV R239, R0 ;  /* 0x0000000000ef7202 */ /* 0x000fe20000000f00 */
[----:B------:R-:W-:-:S03]  /*efd0*/  IMAD.MOV.U32 R0, RZ, RZ, R34 ;  /* 0x000000ffff007224 */ /* 0x000fc600078e0022 */
[----:B------:R-:W-:Y:S01]  /*efe0*/  HMMA.16816.F32 R124, R4, R20, R124 ;  /* 0x00000014047c723c */ /* 0x000fe2000000187c */
[----:B------:R-:W-:-:S05]  /*eff0*/  IMAD.MOV.U32 R34, RZ, RZ, R32 ;  /* 0x000000ffff227224 */ /* 0x000fca00078e0020 */
        /* <DEDUP_REMOVED lines=21> */
[----:B------:R-:W-:Y:S01]  /*f150*/  IMAD.MOV.U32 R166, RZ, RZ, R0 ;  /* 0x000000ffffa67224 */ /* 0x000fe200078e0000 */
[C---:B------:R-:W-:Y:S01]  /*f160*/  HMMA.16816.F32 R120, R4.reuse, R28, R140 ;  /* 0x0000001c0478723c */ /* 0x040fe2000000188c */
[----:B------:R-:W-:Y:S01]  /*f170*/  IMAD.MOV.U32 R132, RZ, RZ, R134 ;  /* 0x000000ffff847224 */ /* 0x000fe200078e0086 */
[----:B------:R-:W-:Y:S01]  /*f180*/  MOV R134, R32 ;  /* 0x0000002000867202 */ /* 0x000fe20000000f00 */
[----:B------:R-:W-:Y:S01]  /*f190*/  IMAD.MOV.U32 R32, RZ, RZ, R169 ;  /* 0x000000ffff207224 */ /* 0x000fe200078e00a9 */
[----:B------:R-:W-:Y:S02]  /*f1a0*/  MOV R34, R168 ;  /* 0x000000a800227202 */ /* 0x000fe40000000f00 */
        /* <DEDUP_REMOVED lines=14> */
[----:B------:R-:W-:Y:S01]  /*f290*/  MOV R166, R239 ;  /* 0x000000ef00a67202 */ /* 0x000fe20000000f00 */
[----:B------:R-:W-:-:S02]  /*f2a0*/  IMAD.MOV.U32 R167, RZ, RZ, R2 ;  /* 0x000000ffffa77224 */ /* 0x000fc400078e0002 */
[----:B------:R-:W-:Y:S01]  /*f2b0*/  IMAD.MOV.U32 R150, RZ, RZ, R234 ;  /* 0x000000ffff967224 */ /* 0x000fe200078e00ea */
[C---:B----4-:R-:W-:Y:S01]  /*f2c0*/  HMMA.16816.F32 R140, R4.reuse, R12, R36 ;  /* 0x0000000c048c723c */ /* 0x050fe20000001824 */
[----:B------:R-:W1:Y:S01]  /*f2d0*/  LDSM.16.MT88.4 R36, [R197+0x1e000] ;  /* 0x01e00000c524783b */ /* 0x000e620000004200 */
        /* <DEDUP_REMOVED lines=20> */
[C---:B------:R-:W-:Y:S01]  /*f420*/  HMMA.16816.F32 R44, R4.reuse, R24, R44 ;  /* 0x00000018042c723c */ /* 0x040fe2000000182c */
[----:B------:R-:W-:Y:S02]  /*f430*/  IMAD.MOV.U32 R182, RZ, RZ, R0 ;  /* 0x000000ffffb67224 */ /* 0x000fe400078e0000 */
[----:B------:R-:W-:Y:S01]  /*f440*/  IMAD.MOV.U32 R133, RZ, RZ, R135 ;  /* 0x000000ffff857224 */ /* 0x000fe200078e0087 */
[----:B------:R-:W-:Y:S01]  /*f450*/  MOV R239, R215 ;  /* 0x000000d700ef7202 */ /* 0x000fe20000000f00 */
[----:B------:R-:W-:Y:S01]  /*f460*/  IMAD.MOV.U32 R183, RZ, RZ, R3 ;  /* 0x000000ffffb77224 */ /* 0x000fe200078e0003 */
[----:B------:R-:W-:Y:S01]  /*f470*/  MOV R178, R200 ;  /* 0x000000c800b27202 */ /* 0x000fe20000000f00 */
[----:B------:R-:W-:Y:S01]  /*f480*/  IMAD.MOV.U32 R167, RZ, RZ, R2 ;  /* 0x000000ffffa77224 */ /* 0x000fe200078e0002 */
[----:B------:R-:W-:Y:S01]  /*f490*/  LOP3.LUT R2, R173, R251, R216, 0x96, !PT ;  /* 0x000000fbad027212 */ /* 0x000fe200078e96d8 */
[----:B------:R-:W-:Y:S01]  /*f4a0*/  HMMA.16816.F32 R148, R4, R16, R152 ;  /* 0x000000100494723c */ /* 0x000fe20000001898 */
[----:B------:R-:W-:Y:S01]  /*f4b0*/  IMAD.MOV.U32 R135, RZ, RZ, R170 ;  /* 0x000000ffff877224 */ /* 0x000fe200078e00aa */
[----:B------:R-:W4:Y:S02]  /*f4c0*/  LDL.LU R206, [R1+0x208] ;  /* 0x0002080001ce7983 */ /* 0x000f240000300800 */
[----:B------:R-:W-:-:S02]  /*f4d0*/  IMAD.WIDE.U32 R2, R2, -0x2daee0ad, RZ ;  /* 0xd2511f5302027825 */ /* 0x000fc400078e00ff */
[----:B------:R-:W-:Y:S02]  /*f4e0*/  HMMA.16816.F32 R156, R4, R18, R156 ;  /* 0x00000012049c723c */ /* 0x000fe4000000189c */
[----:B------:R-:W-:-:S04]  /*f4f0*/  IMAD.MOV.U32 R162, RZ, RZ, R219 ;  /* 0x000000ffffa27224 */ /* 0x000fc800078e00db */
[C---:B------:R-:W-:Y:S01]  /*f500*/  HMMA.16816.F32 R144, R4.reuse, R14, R144 ;  /* 0x0000000e0490723c */ /* 0x040fe20000001890 */
[C---:B------:R-:W-:Y:S01]  /*f510*/  LOP3.LUT R0, R2.reuse, 0xffff, RZ, 0xc0, !PT ;  /* 0x0000ffff02007812 */ /* 0x040fe200078ec0ff */
[----:B------:R-:W3:Y:S04]  /*f520*/  LDSM.16.MT88.4 R12, [R171+0x18800] ;  /* 0x01880000ab0c783b */ /* 0x000ee80000004200 */
[C---:B------:R-:W-:Y:S01]  /*f530*/  HMMA.16816.F32 R16, R4.reuse, R22, R180 ;  /* 0x000000160410723c */ /* 0x040fe200000018b4 */
[----:B------:R-:W-:Y:S01]  /*f540*/  LOP3.LUT R10, R2, 0xff, RZ, 0xc0, !PT ;  /* 0x000000ff020a7812 */ /* 0x000fe200078ec0ff */
[----:B------:R-:W-:Y:S01]  /*f550*/  IMAD.MOV.U32 R163, RZ, RZ, R218 ;  /* 0x000000ffffa37224 */ /* 0x000fe200078e00da */
[----:B------:R-:W-:Y:S01]  /*f560*/  MOV R34, R246 ;  /* 0x000000f600227202 */ /* 0x000fe20000000f00 */
[----:B------:R-:W-:Y:S01]  /*f570*/  IMAD.MOV.U32 R32, RZ, RZ, R247 ;  /* 0x000000ffff207224 */ /* 0x000fe200078e00f7 */
[----:B------:R-:W-:Y:S01]  /*f580*/  MOV R31, R214 ;  /* 0x000000d6001f7202 */ /* 0x000fe20000000f00 */
[----:B------:R-:W-:Y:S01]  /*f590*/  HMMA.16816.F32 R132, R4, R8, R132 ;  /* 0x000000080484723c */ /* 0x000fe20000001884 */
[----:B------:R-:W-:Y:S01]  /*f5a0*/  SHF.R.U32.HI R11, RZ, 0x18, R2 ;  /* 0x00000018ff0b7819 */ /* 0x000fe20000011602 */
[----:B------:R-:W-:Y:S01]  /*f5b0*/  IMAD.MOV.U32 R30, RZ, RZ, R239 ;  /* 0x000000ffff1e7224 */ /* 0x000fe200078e00ef */
[----:B------:R-:W-:Y:S01]  /*f5c0*/  MOV R155, R210 ;  /* 0x000000d2009b7202 */ /* 0x000fe20000000f00 */
[----:B------:R-:W-:Y:S01]  /*f5d0*/  IMAD.MOV.U32 R154, RZ, RZ, R211 ;  /* 0x000000ffff9a7224 */ /* 0x000fe200078e00d3 */
[----:B------:R-:W-:Y:S02]  /*f5e0*/  LDSM.16.MT88.4 R24, [R198+0x18800] ;  /* 0x01880000c618783b */ /* 0x000fe40000004200 */
[----:B------:R-:W-:-:S02]  /*f5f0*/  SHF.R.U32.HI R9, RZ, 0x8, R0 ;  /* 0x00000008ff097819 */ /* 0x000fc40000011600 */
[----:B------:R-:W-:Y:S01]  /*f600*/  LOP3.LUT R0, R3, R179, R42, 0x96, !PT ;  /* 0x000000b303007212 */ /* 0x000fe200078e962a */
[----:B------:R-:W-:Y:S01]  /*f610*/  HMMA.16816.F32 R164, R4, R20, R164 ;  /* 0x0000001404a4723c */ /* 0x000fe200000018a4 */
[----:B------:R-:W-:Y:S01]  /*f620*/  SHF.R.U32.HI R8, RZ, 0x10, R2 ;  /* 0x00000010ff087819 */ /* 0x000fe20000011602 */
[----:B------:R-:W-:Y:S01]  /*f630*/  IMAD.MOV.U32 R29, RZ, RZ, R163 ;  /* 0x000000ffff1d7224 */ /* 0x000fe200078e00a3 */
[----:B------:R-:W-:Y:S01]  /*f640*/  LOP3.LUT R2, R0, 0xffff, RZ, 0xc0, !PT ;  /* 0x0000ffff00027812 */ /* 0x000fe200078ec0ff */
[----:B------:R-:W-:Y:S01]  /*f650*/  IMAD.MOV.U32 R153, RZ, RZ, R32 ;  /* 0x000000ffff997224 */ /* 0x000fe200078e0020 */
[----:B------:R-:W-:Y:S01]  /*f660*/  LOP3.LUT R3, R8, 0xff, RZ, 0xc0, !PT ;  /* 0x000000ff08037812 */ /* 0x000fe200078ec0ff */
[----:B------:R-:W-:Y:S01]  /*f670*/  IMAD.MOV.U32 R35, RZ, RZ, R248 ;  /* 0x000000ffff237224 */ /* 0x000fe200078e00f8 */
[----:B------:R-:W-:Y:S01]  /*f680*/  MOV R28, R162 ;  /* 0x000000a2001c7202 */ /* 0x000fe20000000f00 */
[----:B------:R-:W4:Y:S01]  /*f690*/  LDL.LU R170, [R1+0x204] ;  /* 0x0002040001aa7983 */ /* 0x000f220000300800 */
[----:B------:R-:W-:-:S02]  /*f6a0*/  LOP3.LUT R8, R0, 0xff, RZ, 0xc0, !PT ;  /* 0x000000ff00087812 */ /* 0x000fc400078ec0ff */
[----:B------:R-:W-:Y:S02]  /*f6b0*/  SHF.R.U32.HI R2, RZ, 0x8, R2 ;  /* 0x00000008ff027819 */ /* 0x000fe40000011602 */
[----:B------:R-:W-:Y:S01]  /*f6c0*/  MOV R152, R34 ;  /* 0x0000002200987202 */ /* 0x000fe20000000f00 */
[----:B------:R-:W-:Y:S01]  /*f6d0*/  IMAD.MOV.U32 R211, RZ, RZ, R16 ;  /* 0x000000ffffd37224 */ /* 0x000fe200078e0010 */
[----:B------:R-:W-:Y:S01]  /*f6e0*/  PRMT R11, R3, 0x5410, R11 ;  /* 0x00005410030b7816 */ /* 0x000fe2000000000b */
[----:B------:R-:W-:Y:S01]  /*f6f0*/  IMAD.MOV.U32 R210, RZ, RZ, R17 ;  /* 0x000000ffffd27224 */ /* 0x000fe200078e0011 */
[----:B------:R-:W-:Y:S01]  /*f700*/  SHF.R.U32.HI R3, RZ, 0x10, R0 ;  /* 0x00000010ff037819 */ /* 0x000fe20000011600 */
[----:B------:R-:W-:Y:S01]  /*f710*/  IMAD.MOV.U32 R42, RZ, RZ, R19 ;  /* 0x000000ffff2a7224 */ /* 0x000fe200078e0013 */
[----:B------:R-:W-:Y:S02]  /*f720*/  PRMT R2, R8, 0x5410, R2 ;  /* 0x0000541008027816 */ /* 0x000fe40000000002 */
[----:B------:R-:W-:-:S02]  /*f730*/  MOV R43, R18 ;  /* 0x00000012002b7202 */ /* 0x000fc40000000f00 */
[----:B------:R-:W-:Y:S01]  /*f740*/  PRMT R10, R10, 0x5410, R9 ;  /* 0x000054100a0a7816 */ /* 0x000fe20000000009 */
[----:B------:R-:W-:Y:S01]  /*f750*/  LDSM.16.MT88.4 R20, [R171+0x1a800] ;  /* 0x01a80000ab14783b */ /* 0x000fe20000004200 */
[----:B------:R-:W-:Y:S01]  /*f760*/  PRMT R162, R225, 0x7054, R225 ;  /* 0x00007054e1a27816 */ /* 0x000fe200000000e1 */
[C---:B-1----:R-:W-:Y:S01]  /*f770*/  HMMA.16816.F32 R16, R4.reuse, R36, R28 ;  /* 0x000000240410723c */ /* 0x042fe2000000181c */
[----:B------:R-:W-:Y:S01]  /*f780*/  SHF.R.U32.HI R8, RZ, 0x18, R0 ;  /* 0x00000018ff087819 */ /* 0x000fe20000011600 */
[----:B------:R-:W-:Y:S01]  /*f790*/  IMAD.MOV.U32 R239, RZ, RZ, R35 ;  /* 0x000000ffffef7224 */ /* 0x000fe200078e0023 */
[----:B------:R-:W-:Y:S01]  /*f7a0*/  LOP3.LUT R3, R3, 0xff, RZ, 0xc0, !PT ;  /* 0x000000ff03037812 */ /* 0x000fe200078ec0ff */
[----:B------:R-:W-:Y:S01]  /*f7b0*/  IMAD.MOV.U32 R163, RZ, RZ, R33 ;  /* 0x000000ffffa37224 */ /* 0x000fe200078e0021 */
[----:B------:R-:W-:Y:S01]  /*f7c0*/  HSET2.LE.AND R0, R2, R162, PT ;  /* 0x000000a202007233 */ /* 0x000fe20003803000 */
[----:B------:R-:W-:Y:S01]  /*f7d0*/  HMMA.16816.F32 R4, R4, R38, R152 ;  /* 0x000000260404723c */ /* 0x000fe20000001898 */
[----:B------:R-:W-:Y:S01]  /*f7e0*/  PRMT R2, R3, 0x5410, R8 ;  /* 0x0000541003027816 */ /* 0x000fe20000000008 */
[----:B------:R-:W1:Y:S04]  /*f7f0*/  LDSM.16.MT88.4 R32, [R196+0x18800] ;  /* 0x01880000c420783b */ /* 0x000e680000004200 */
[----:B------:R-:W1:Y:S04]  /*f800*/  LDSM.16.MT88.4 R28, [R197+0x18800] ;  /* 0x01880000c51c783b */ /* 0x000e680000004200 */
[----:B------:R-:W4:-:S14]  /*f810*/  LDL.LU R244, [R1+0x200] ;  /* 0x0002000001f47983 */ /* 0x000f1c0000300800 */
[----:B------:R-:W-:Y:S01]  /*f820*/  MOV R180, R6 ;  /* 0x0000000600b47202 */ /* 0x000fe20000000f00 */
[----:B------:R-:W-:Y:S01]  /*f830*/  IMAD.MOV.U32 R177, RZ, RZ, R7 ;  /* 0x000000ffffb17224 */ /* 0x000fe200078e0007 */
[----:B------:R-:W-:Y:S01]  /*f840*/  MOV R173, R5 ;  /* 0x0000000500ad7202 */ /* 0x000fe20000000f00 */
[----:B------:R-:W-:Y:S01]  /*f850*/  IMAD.MOV.U32 R176, RZ, RZ, R4 ;  /* 0x000000ffffb07224 */ /* 0x000fe200078e0004 */
[----:B------:R-:W-:Y:S01]  /*f860*/  MOV R183, R18 ;  /* 0x0000001200b77202 */ /* 0x000fe20000000f00 */
[----:B------:R-:W-:Y:S02]  /*f870*/  IMAD.MOV.U32 R182, RZ, RZ, R19 ;  /* 0x000000ffffb67224 */ /* 0x000fe400078e0013 */
[----:B------:R-:W-:Y:S01]  /*f880*/  IMAD.MOV.U32 R181, RZ, RZ, R16 ;  /* 0x000000ffffb57224 */ /* 0x000fe200078e0010 */
[----:B------:R-:W-:Y:S02]  /*f890*/  MOV R3, R161 ;  /* 0x000000a100037202 */ /* 0x000fe40000000f00 */
[----:B--2---:R-:W-:Y:S01]  /*f8a0*/  LOP3.LUT R8, R199, R0, RZ, 0xc0, !PT ;  /* 0x00000000c7087212 */ /* 0x004fe200078ec0ff */
[----:B------:R-:W-:Y:S01]  /*f8b0*/  IMAD.MOV.U32 R155, RZ, RZ, R208 ;  /* 0x000000ffff9b7224 */ /* 0x000fe200078e00d0 */
[--C-:B------:R-:W-:Y:S01]  /*f8c0*/  HSET2.LE.AND R0, R2, R162.reuse, PT ;  /* 0x000000a202007233 */ /* 0x100fe20003803000 */
[----:B------:R2:W5:Y:S01]  /*f8d0*/  LDL.LU R168, [R1+0x1fc] ;  /* 0x0001fc0001a87983 */ /* 0x0005620000300800 */
[----:B------:R-:W-:-:S03]  /*f8e0*/  HSET2.LE.AND R2, R11, R162, PT ;  /* 0x000000a20b027233 */ /* 0x000fc60003803000 */
[----:B---3--:R-:W-:Y:S01]  /*f8f0*/  LOP3.LUT R9, R213, R0, RZ, 0xc0, !PT ;  /* 0x00000000d5097212 */ /* 0x008fe200078ec0ff */
[----:B------:R-:W-:Y:S01]  /*f900*/  IMAD.MOV.U32 R199, RZ, RZ, R17 ;  /* 0x000000ffffc77224 */ /* 0x000fe200078e0011 */
[----:B------:R-:W-:Y:S01]  /*f910*/  HSET2.LE.AND R0, R10, R162, PT ;  /* 0x000000a20a007233 */ /* 0x000fe20003803000 */
[----:B------:R-:W3:Y:S01]  /*f920*/  LDSM.16.MT88.4 R16, [R196+0x1a800] ;  /* 0x01a80000c410783b */ /* 0x000ee20000004200 */
[----:B------:R-:W-:-:S03]  /*f930*/  LOP3.LUT R11, R175, R2, RZ, 0xc0, !PT ;  /* 0x00000002af0b7212 */ /* 0x000fc600078ec0ff */
[----:B------:R-:W-:Y:S01]  /*f940*/  LOP3.LUT R10, R212, R0, RZ, 0xc0, !PT ;  /* 0x00000000d40a7212 */ /* 0x000fe200078ec0ff */
[----:B------:R-:W-:Y:S01]  /*f950*/  IMAD.MOV.U32 R161, RZ, RZ, R239 ;  /* 0x000000ffffa17224 */ /* 0x000fe200078e00ef */
[----:B------:R2:W5:Y:S01]  /*f960*/  LDL.LU R169, [R1+0x1f8] ;  /* 0x0001f80001a97983 */ /* 0x0005620000300800 */
[----:B------:R-:W-:-:S04]  /*f970*/  IMAD.MOV.U32 R2, RZ, RZ, R160 ;  /* 0x000000ffff027224 */ /* 0x000fc800078e00a0 */
[----:B------:R-:W-:Y:S01]  /*f980*/  HMMA.16816.F32 R4, R8, R12, R84 ;  /* 0x0000000c0804723c */ /* 0x000fe20000001854 */
[----:B------:R-:W-:Y:S01]  /*f990*/  IMAD.MOV.U32 R0, RZ, RZ, R199 ;  /* 0x000000ffff007224 */ /* 0x000fe200078e00c7 */
[----:B------:R-:W-:Y:S01]  /*f9a0*/  MOV R162, R163 ;  /* 0x000000a300a27202 */ /* 0x000fe20000000f00 */
[----:B------:R2:W5:-:S15]  /*f9b0*/  LDL.LU R249, [R1+0x1f4] ;  /* 0x0001f40001f97983 */ /* 0x00055e0000300800 */
[----:B------:R-:W-:-:S06]  /*f9c0*/  NOP ;  /* 0x0000000000007918 */ /* 0x000fcc0000000000 */
[----:B------:R-:W-:Y:S01]  /*f9d0*/  IMAD.MOV.U32 R87, RZ, RZ, R5 ;  /* 0x000000ffff577224 */ /* 0x000fe200078e0005 */
[----:B------:R-:W-:Y:S01]  /*f9e0*/  MOV R85, R7 ;  /* 0x0000000700557202 */ /* 0x000fe20000000f00 */
[----:B------:R-:W-:Y:S01]  /*f9f0*/  IMAD.MOV.U32 R86, RZ, RZ, R6 ;  /* 0x000000ffff567224 */ /* 0x000fe200078e0006 */
[C---:B-1----:R-:W-:Y:S01]  /*fa00*/  HMMA.16816.F32 R240, R8.reuse, R34, R108 ;  /* 0x0000002208f0723c */ /* 0x042fe2000000186c */
[----:B------:R-:W-:Y:S01]  /*fa10*/  IMAD.MOV.U32 R84, RZ, RZ, R4 ;  /* 0x000000ffff547224 */ /* 0x000fe200078e0004 */
[----:B------:R2:W5:Y:S04]  /*fa20*/  LDL.LU R248, [R1+0x1f0] ;  /* 0x0001f00001f87983 */ /* 0x0005680000300800 */
[----:B------:R-:W-:Y:S01]  /*fa30*/  HMMA.16816.F32 R4, R8, R14, R60 ;  /* 0x0000000e0804723c */ /* 0x000fe2000000183c */
[----:B------:R-:W-:Y:S01]  /*fa40*/  LDSM.16.MT88.4 R12, [R198+0x1a800] ;  /* 0x01a80000c60c783b */ /* 0x000fe20000004200 */
[----:B------:R-:W-:-:S04]  /*fa50*/  IMAD.MOV.U32 R160, RZ, RZ, R207 ;  /* 0x000000ffffa07224 */ /* 0x000fc800078e00cf */
[----:B------:R-:W-:Y:S01]  /*fa60*/  HMMA.16816.F32 R184, R8, R28, R120 ;  /* 0x0000001c08b8723c */ /* 0x000fe20000001878 */
[----:B------:R-:W-:-:S05]  /*fa70*/  IMAD.MOV.U32 R163, RZ, RZ, R174 ;  /* 0x000000ffffa37224 */ /* 0x000fca00078e00ae */
[----:B------:R-:W-:Y:S01]  /*fa80*/  HMMA.16816.F32 R188, R8, R24, R76 ;  /* 0x0000001808bc723c */ /* 0x000fe2000000184c */
[----:B------:R-:W-:Y:S01]  /*fa90*/  MOV R111, R0 ;  /* 0x00000000006f7202 */ /* 0x000fe20000000f00 */
[----:B------:R2:W5:Y:S10]  /*faa0*/  LDL.LU R247, [R1+0x1ec] ;  /* 0x0001ec0001f77983 */ /* 0x0005740000300800 */
[----:B------:R-:W-:Y:S01]  /*fab0*/  IMAD.MOV.U32 R172, RZ, RZ, R7 ;  /* 0x000000ffffac7224 */ /* 0x000fe200078e0007 */
[----:B------:R-:W-:Y:S01]  /*fac0*/  MOV R153, R5 ;  /* 0x0000000500997202 */ /* 0x000fe20000000f00 */
[----:B------:R-:W-:-:S02]  /*fad0*/  IMAD.MOV.U32 R154, RZ, RZ, R4 ;  /* 0x000000ffff9a7224 */ /* 0x000fc400078e0004 */
[----:B------:R-:W-:Y:S01]  /*fae0*/  IMAD.MOV.U32 R152, RZ, RZ, R6 ;  /* 0x000000ffff987224 */ /* 0x000fe200078e0006 */
[C---:B---3--:R-:W-:Y:S01]  /*faf0*/  HMMA.16816.F32 R76, R8.reuse, R16, R112 ;  /* 0x00000010084c723c */ /* 0x048fe20000001870 */
[----:B------:R-:W-:Y:S01]  /*fb00*/  MOV R174, R209 ;  /* 0x000000d100ae7202 */ /* 0x000fe20000000f00 */
[----:B------:R-:W-:Y:S01]  /*fb10*/  IMAD.MOV.U32 R110, RZ, RZ, R111 ;  /* 0x000000ffff6e7224 */ /* 0x000fe200078e006f */
[----:B------:R-:W-:Y:S01]  /*fb20*/  MOV R0, R181 ;  /* 0x000000b500007202 */ /* 0x000fe20000000f00 */
[----:B------:R2:W5:Y:S02]  /*fb30*/  LDL.LU R246, [R1+0x1e8] ;  /* 0x0001e80001f67983 */ /* 0x0005640000300800 */
[C---:B------:R-:W-:Y:S06]  /*fb40*/  HMMA.16816.F32 R4, R8.reuse, R32, R80 ;  /* 0x000000200804723c */ /* 0x040fec0000001850 */
[C---:B------:R-:W-:Y:S01]  /*fb50*/  HMMA.16816.F32 R16, R8.reuse, R18, R92 ;  /* 0x000000120810723c */ /* 0x040fe2000000185c */
[----:B------:R-:W-:Y:S01]  /*fb60*/  IMAD.MOV.U32 R112, RZ, RZ, R177 ;  /* 0x000000ffff707224 */ /* 0x000fe200078e00b1 */
[----:B------:R-:W-:Y:S01]  /*fb70*/  MOV R113, R176 ;  /* 0x000000b000717202 */ /* 0x000fe20000000f00 */
[----:B------:R2:W5:Y:S03]  /*fb80*/  LDL.LU R237, [R1+0x1e4] ;  /* 0x0001e40001ed7983 */ /* 0x0005660000300800 */
[C---:B------:R-:W-:Y:S06]  /*fb90*/  HMMA.16816.F32 R32, R8.reuse, R20, R116 ;  /* 0x000000140820723c */ /* 0x040fec0000001874 */
[C---:B------:R-:W-:Y:S01]  /*fba0*/  HMMA.16816.F32 R80, R8.reuse, R30, R100 ;  /* 0x0000001e0850723c */ /* 0x040fe20000001864 */
[----:B------:R-:W1:Y:S05]  /*fbb0*/  LDSM.16.MT88.4 R28, [R196+0x1c800] ;  /* 0x01c80000c41c783b */ /* 0x000e6a0000004200 */
[----:B------:R-:W-:Y:S01]  /*fbc0*/  IMAD.MOV.U32 R63, RZ, RZ, R5 ;  /* 0x000000ffff3f7224 */ /* 0x000fe200078e0005 */
[----:B------:R-:W-:Y:S01]  /*fbd0*/  MOV R62, R6 ;  /* 0x00000006003e7202 */ /* 0x000fe20000000f00 */
[----:B------:R-:W-:Y:S01]  /*fbe0*/  IMAD.MOV.U32 R61, RZ, RZ, R7 ;  /* 0x000000ffff3d7224 */ /* 0x000fe200078e0007 */
[----:B------:R-:W-:Y:S01]  /*fbf0*/  HMMA.16816.F32 R36, R8, R26, R104 ;  /* 0x0000001a0824723c */ /* 0x000fe20000001868 */
[----:B------:R-:W-:Y:S01]  /*fc00*/  IMAD.MOV.U32 R60, RZ, RZ, R4 ;  /* 0x000000ffff3c7224 */ /* 0x000fe200078e0004 */
[----:B------:R2:W5:Y:S04]  /*fc10*/  LDL.LU R236, [R1+0x1e0] ;  /* 0x0001e00001ec7983 */ /* 0x0005680000300800 */
[----:B------:R-:W3:Y:S03]  /*fc20*/  LDSM.16.MT88.4 R4, [R197+0x1a800] ;  /* 0x01a80000c504783b */ /* 0x000ee60000004200 */
[----:B------:R-:W-:Y:S01]  /*fc30*/  IMAD.MOV.U32 R21, RZ, RZ, R35 ;  /* 0x000000ffff157224 */ /* 0x000fe200078e0023 */
[----:B------:R-:W-:Y:S01]  /*fc40*/  MOV R109, R32 ;  /* 0x00000020006d7202 */ /* 0x000fe20000000f00 */
[----:B------:R-:W-:-:S02]  /*fc50*/  IMAD.MOV.U32 R20, RZ, RZ, R34 ;  /* 0x000000ffff147224 */ /* 0x000fc400078e0022 */
[----:B------:R-:W-:Y:S02]  /*fc60*/  IMAD.MOV.U32 R108, RZ, RZ, R33 ;  /* 0x000000ffff6c7224 */ /* 0x000fe400078e0021 */
[----:B------:R-:W-:Y:S01]  /*fc70*/  IMAD.MOV.U32 R95, RZ, RZ, R180 ;  /* 0x000000ffff5f7224 */ /* 0x000fe200078e00b4 */
[----:B------:R-:W-:Y:S01]  /*fc80*/  HMMA.16816.F32 R32, R8, R22, R96 ;  /* 0x000000160820723c */ /* 0x000fe20000001860 */
        /* <DEDUP_REMOVED lines=12> */
[----:B------:R-:W-:Y:S01]  /*fd50*/  LDSM.16.MT88.4 R24, [R171+0x1c800] ;  /* 0x01c80000ab18783b */ /* 0x000fe20000004200 */
[----:B------:R-:W-:Y:S02]  /*fd60*/  IMAD.MOV.U32 R102, RZ, RZ, R78 ;  /* 0x000000ffff667224 */ /* 0x000fe400078e004e */
[----:B------:R-:W-:Y:S01]  /*fd70*/  IMAD.MOV.U32 R101, RZ, RZ, R79 ;  /* 0x000000ffff657224 */ /* 0x000fe200078e004f */
[----:B-1----:R-:W-:Y:S01]  /*fd80*/  HMMA.16816.F32 R116, R8, R28, R44 ;  /* 0x0000001c0874723c */ /* 0x002fe2000000182c */
[----:B------:R-:W-:Y:S01]  /*fd90*/  IMAD.MOV.U32 R93, RZ, RZ, R154 ;  /* 0x000000ffff5d7224 */ /* 0x000fe200078e009a */
[----:B------:R2:W5:Y:S03]  /*fda0*/  LDL.LU R235, [R1+0x1dc] ;  /* 0x0001dc0001eb7983 */ /* 0x0005660000300800 */
[----:B------:R-:W-:Y:S01]  /*fdb0*/  IMAD.MOV.U32 R202, RZ, RZ, R32 ;  /* 0x000000ffffca7224 */ /* 0x000fe200078e0020 */
[----:B------:R-:W-:Y:S01]  /*fdc0*/  MOV R201, R33 ;  /* 0x0000002100c97202 */ /* 0x000fe20000000f00 */
[----:B------:R-:W-:-:S02]  /*fdd0*/  IMAD.MOV.U32 R200, RZ, RZ, R34 ;  /* 0x000000ffffc87224 */ /* 0x000fc400078e0022 */
[----:B------:R-:W-:Y:S02]  /*fde0*/  IMAD.MOV.U32 R199, RZ, RZ, R35 ;  /* 0x000000ffffc77224 */ /* 0x000fe400078e0023 */
[----:B------:R-:W-:Y:S01]  /*fdf0*/  IMAD.MOV.U32 R106, RZ, RZ, R82 ;  /* 0x000000ffff6a7224 */ /* 0x000fe200078e0052 */
[----:B------:R-:W1:Y:S01]  /*fe00*/  LDSM.16.MT88.4 R32, [R198+0x1c800] ;  /* 0x01c80000c620783b */ /* 0x000e620000004200 */
[----:B------:R-:W-:Y:S02]  /*fe10*/  IMAD.MOV.U32 R80, RZ, RZ, R183 ;  /* 0x000000ffff507224 */ /* 0x000fe400078e00b7 */
[----:B------:R-:W-:Y:S02]  /*fe20*/  IMAD.MOV.U32 R81, RZ, RZ, R182 ;  /* 0x000000ffff517224 */ /* 0x000fe400078e00b6 */
        /* <DEDUP_REMOVED lines=8> */
[----:B------:R-:W-:Y:S01]  /*feb0*/  LOP3.LUT R2, R41, R2, R106, 0x96, !PT ;  /* 0x0000000229027212 */ /* 0x000fe200078e966a */
[----:B------:R-:W-:Y:S01]  /*fec0*/  IMAD.MOV.U32 R78, RZ, RZ, R17 ;  /* 0x000000ffff4e7224 */ /* 0x000fe200078e0011 */
[----:B------:R-:W-:Y:S01]  /*fed0*/  LOP3.LUT R0, R195, R3, R40, 0x96, !PT ;  /* 0x00000003c3007212 */ /* 0x000fe200078e9628 */
[----:B------:R-:W-:Y:S01]  /*fee0*/  HMMA.16816.F32 R176, R8, R14, R88 ;  /* 0x0000000e08b0723c */ /* 0x000fe20000001858 */
[----:B------:R-:W-:Y:S01]  /*fef0*/  IMAD.MOV.U32 R73, RZ, RZ, R160 ;  /* 0x000000ffff497224 */ /* 0x000fe200078e00a0 */
[----:B------:R-:W-:Y:S01]  /*ff00*/  MOV R77, R18 ;  /* 0x00000012004d7202 */ /* 0x000fe20000000f00 */
[----:B------:R-:W-:Y:S01]  /*ff10*/  IMAD.MOV.U32 R76, RZ, RZ, R19 ;  /* 0x000000ffff4c7224 */ /* 0x000fe200078e0013 */
[----:B------:R-:W-:Y:S01]  /*ff20*/  MOV R114, R20 ;  /* 0x0000001400727202 */ /* 0x000fe20000000f00 */
[----:B------:R-:W-:Y:S01]  /*ff30*/  IMAD.WIDE.U32 R2, R2, -0x2daee0ad, RZ ;  /* 0xd2511f5302027825 */ /* 0x000fe200078e00ff */
[----:B------:R-:W-:Y:S01]  /*ff40*/  LDSM.16.MT88.4 R16, [R196+0x1e800] ;  /* 0x01e80000c410783b */ /* 0x000fe20000004200 */
[----:B------:R-:W-:-:S02]  /*ff50*/  MOV R89, R162 ;  /* 0x000000a200597202 */ /* 0x000fc40000000f00 */
[----:B------:R-:W-:Y:S01]  /*ff60*/  IMAD.MOV.U32 R88, RZ, RZ, R161 ;  /* 0x000000ffff587224 */ /* 0x000fe200078e00a1 */
[----:B------:R-:W-:Y:S01]  /*ff70*/  MOV R91, R174 ;  /* 0x000000ae005b7202 */ /* 0x000fe20000000f00 */
[----:B------:R-:W-:Y:S01]  /*ff80*/  IMAD.MOV.U32 R90, RZ, RZ, R163 ;  /* 0x000000ffff5a7224 */ /* 0x000fe200078e00a3 */
[C---:B---3--:R-:W-:Y:S01]  /*ff90*/  HMMA.16816.F32 R172, R8.reuse, R4, R68 ;  /* 0x0000000408ac723c */ /* 0x048fe20000001844 */
[----:B------:R-:W-:Y:S01]  /*ffa0*/  IMAD.WIDE.U32 R12, R0, -0x2daee0ad, RZ ;  /* 0xd2511f53000c7825 */ /* 0x000fe200078e00ff */
[----:B------:R2:W5:Y:S04]  /*ffb0*/  LDL.LU R234, [R1+0x1d8] ;  /* 0x0001d80001ea7983 */ /* 0x0005680000300800 */
[----:B------:R-:W-:Y:S01]  /*ffc0*/  HMMA.16816.F32 R160, R8, R6, R56 ;  /* 0x0000000608a0723c */ /* 0x000fe20000001838 */
[----:B------:R-:W3:Y:S01]  /*ffd0*/  LDSM.16.MT88.4 R4, [R171+0x1e800] ;  /* 0x01e80000ab04783b */ /* 0x000ee20000004200 */
[----:B------:R-:W-:-:S02]  /*ffe0*/  LOP3.LUT R3, R3, R88, R205, 0x96, !PT ;  /* 0x0000005803037212 */ /* 0x000fc400078e96cd */
[----:B------:R-:W-:Y:S01]  /*fff0*/  LOP3.LUT R0, R13, R89, R2, 0x96, !PT ;  /* 0x000000590d007212 */ /* 0x000fe200078e9602 */
[----:B------:R-:W-:Y:S01]  /*10000*/  IMAD.MOV.U32 R68, RZ, RZ, R90 ;  /* 0x000000ffff447224 */ /* 0x000fe200078e005a */
[----:B-1----:R-:W-:Y:S01]  /*10010*/  HMMA.16816.F32 R96, R8, R32, R124 ;  /* 0x000000200860723c */ /* 0x002fe2000000187c */
[----:B------:R-:W-:Y:S01]  /*10020*/  IMAD.WIDE.U32 R2, R3, -0x326172a9, RZ ;  /* 0xcd9e8d5703027825 */ /* 0x000fe200078e00ff */
[----:B------:R-:W-:Y:S01]  /*10030*/  MOV R72, R155 ;  /* 0x0000009b00487202 */ /* 0x000fe20000000f00 */
[----:B------:R2:W5:Y:S01]  /*10040*/  LDL.LU R233, [R1+0x1d4] ;  /* 0x0001d40001e97983 */ /* 0x0005620000300800 */
[----:B------:R-:W-:Y:S01]  /*10050*/  MOV R75, R152 ;  /* 0x00000098004b7202 */ /* 0x000fe20000000f00 */
[----:B------:R-:W-:Y:S01]  /*10060*/  IMAD.MOV.U32 R74, RZ, RZ, R153 ;  /* 0x000000ffff4a7224 */ /* 0x000fe200078e0099 */
[----:B------:R-:W-:Y:S01]  /*10070*/  MOV R71, R73 ;  /* 0x0000004900477202 */ /* 0x000fe20000000f00 */
[----:B------:R-:W-:Y:S01]  /*10080*/  IMAD.WIDE.U32 R124, R0, -0x326172a9, RZ ;  /* 0xcd9e8d57007c7825 */ /* 0x000fe200078e00ff */
[----:B------:R-:W-:-:S03]  /*10090*/  MOV R69, R91 ;  /* 0x0000005b00457202 */ /* 0x000fc60000000f00 */
[----:B------:R-:W-:Y:S01]  /*100a0*/  IMAD.MOV.U32 R115, RZ, RZ, R21 ;  /* 0x000000ffff737224 */ /* 0x000fe200078e0015 */
[----:B------:R-:W-:Y:S01]  /*100b0*/  MOV R15, R75 ;  /* 0x0000004b000f7202 */ /* 0x000fe20000000f00 */
[----:B------:R-:W-:Y:S01]  /*100c0*/  IMAD.MOV.U32 R14, RZ, RZ, R74 ;  /* 0x000000ffff0e7224 */ /* 0x000fe200078e004a */
[----:B------:R-:W-:Y:S01]  /*100d0*/  LOP3.LUT R3, R3, R68, R194, 0x96, !PT ;  /* 0x0000004403037212 */ /* 0x000fe200078e96c2 */
[----:B------:R-:W-:Y:S01]  /*100e0*/  IMAD.MOV.U32 R70, RZ, RZ, R72 ;  /* 0x000000ffff467224 */ /* 0x000fe200078e0048 */
[----:B------:R-:W-:Y:S01]  /*100f0*/  LOP3.LUT R0, R125, R71, R2, 0x96, !PT ;  /* 0x000000477d007212 */ /* 0x000fe200078e9602 */
[----:B------:R-:W-:Y:S01]  /*10100*/  IMAD.MOV.U32 R45, RZ, RZ, R14 ;  /* 0x000000ffff2d7224 */ /* 0x000fe200078e000e */
[----:B------:R-:W-:Y:S01]  /*10110*/  MOV R46, R15 ;  /* 0x0000000f002e7202 */ /* 0x000fe20000000f00 */
[----:B------:R-:W-:Y:S01]  /*10120*/  IMAD.MOV.U32 R195, RZ, RZ, R69 ;  /* 0x000000ffffc37224 */ /* 0x000fe200078e0045 */
[----:B------:R-:W-:Y:S01]  /*10130*/  MOV R194, R70 ;  /* 0x0000004600c27202 */ /* 0x000fe20000000f00 */
[----:B------:R-:W-:Y:S01]  /*10140*/  IMAD.WIDE.U32 R2, R3, -0x2daee0ad, RZ ;  /* 0xd2511f5303027825 */ /* 0x000fe200078e00ff */
[----:B------:R-:W1:Y:S03]  /*10150*/  LDSM.16.MT88.4 R20, [R197+0x1c800] ;  /* 0x01c80000c514783b */ /* 0x000e660000004200 */
[----:B------:R-:W-:Y:S01]  /*10160*/  IMAD.WIDE.U32 R14, R0, -0x2daee0ad, RZ ;  /* 0xd2511f53000e7825 */ /* 0x000fe200078e00ff */
[----:B------:R-:W-:Y:S01]  /*10170*/  LOP3.LUT R0, R3, R195, R12, 0x96, !PT ;  /* 0x000000c303007212 */ /* 0x000fe200078e960c */
[C---:B------:R-:W-:Y:S01]  /*10180*/  HMMA.16816.F32 R104, R8.reuse, R30, R64 ;  /* 0x0000001e0868723c */ /* 0x040fe20000001840 */
[----:B------:R-:W-:Y:S01]  /*10190*/  MOV R89, R93 ;  /* 0x0000005d00597202 */ /* 0x000fe20000000f00 */
[----:B------:R-:W-:Y:S01]  /*101a0*/  IMAD.MOV.U32 R88, RZ, RZ, R92 ;  /* 0x000000ffff587224 */ /* 0x000fe200078e005c */
[----:B------:R-:W-:Y:S01]  /*101b0*/  LOP3.LUT R2, R15, R194, R2, 0x96, !PT ;  /* 0x000000c20f027212 */ /* 0x000fe200078e9602 */
[----:B------:R-:W-:Y:S01]  /*101c0*/  IMAD.WIDE.U32 R12, R0, -0x326172a9, RZ ;  /* 0xcd9e8d57000c7825 */ /* 0x000fe200078e00ff */
[----:B------:R-:W-:Y:S01]  /*101d0*/  MOV R91, R95 ;  /* 0x0000005f005b7202 */ /* 0x000fe20000000f00 */
[C---:B---3--:R-:W-:Y:S02]  /*101e0*/  HMMA.16816.F32 R56, R8.reuse, R6, R144 ;  /* 0x000000060838723c */ /* 0x048fe40000001890 */
[----:B------:R-:W-:Y:S01]  /*101f0*/  IMAD.WIDE.U32 R2, R2, -0x326172a9, RZ ;  /* 0xcd9e8d5702027825 */ /* 0x000fe200078e00ff */
[----:B------:R-:W-:Y:S01]  /*10200*/  MOV R73, R113 ;  /* 0x0000007100497202 */ /* 0x000fe20000000f00 */
[----:B------:R-:W-:Y:S03]  /*10210*/  LDSM.16.MT88.4 R28, [R197+0x1e800] ;  /* 0x01e80000c51c783b */ /* 0x000fe60000004200 */
[----:B------:R-:W-:Y:S01]  /*10220*/  LOP3.LUT R0, R3, R252, R12, 0x96, !PT ;  /* 0x000000fc03007212 */ /* 0x000fe200078e960c */
[----:B------:R-:W-:Y:S01]  /*10230*/  IMAD.MOV.U32 R90, RZ, RZ, R94 ;  /* 0x000000ffff5a7224 */ /* 0x000fe200078e005e */
[----:B------:R-:W-:Y:S01]  /*10240*/  LOP3.LUT R6, R2, 0xffff, RZ, 0xc0, !PT ;  /* 0x0000ffff02067812 */ /* 0x000fe200078ec0ff */
[----:B------:R-:W-:Y:S01]  /*10250*/  IMAD.MOV.U32 R72, RZ, RZ, R112 ;  /* 0x000000ffff487224 */ /* 0x000fe200078e0070 */
[----:B------:R-:W-:Y:S01]  /*10260*/  LOP3.LUT R3, R0, 0xffff, RZ, 0xc0, !PT ;  /* 0x0000ffff00037812 */ /* 0x000fe200078ec0ff */
        /* <DEDUP_REMOVED lines=8> */
[----:B------:R-:W-:Y:S01]  /*102f0*/  SHF.R.U32.HI R3, RZ, 0x8, R3 ;  /* 0x00000008ff037819 */ /* 0x000fe20000011603 */
[----:B------:R-:W-:Y:S01]  /*10300*/  IMAD.MOV.U32 R129, RZ, RZ, R63 ;  /* 0x000000ffff817224 */ /* 0x000fe200078e003f */
[----:B------:R-:W-:Y:S01]  /*10310*/  MOV R131, R62 ;  /* 0x0000003e00837202 */ /* 0x000fe20000000f00 */
[----:B------:R-:W-:Y:S01]  /*10320*/  HMMA.16816.F32 R152, R8, R24, R48 ;  /* 0x000000180898723c */ /* 0x000fe20000001830 */
[----:B------:R-:W-:Y:S01]  /*10330*/  MOV R128, R60 ;  /* 0x0000003c00807202 */ /* 0x000fe20000000f00 */
[----:B------:R-:W3:Y:S01]  /*10340*/  LDSM.16.MT88.4 R32, [R198+0x1e800] ;  /* 0x01e80000c620783b */ /* 0x000ee20000004200 */
[----:B------:R-:W-:-:S03]  /*10350*/  SHF.R.U32.HI R7, RZ, 0x10, R2 ;  /* 0x00000010ff077819 */ /* 0x000fc60000011602 */
[C---:B------:R-:W-:Y:S01]  /*10360*/  HMMA.16816.F32 R60, R8.reuse, R4, R140 ;  /* 0x00000004083c723c */ /* 0x040fe2000000188c */
[----:B------:R-:W-:Y:S01]  /*10370*/  SHF.R.U32.HI R12, RZ, 0x18, R2 ;  /* 0x00000018ff0c7819 */ /* 0x000fe20000011602 */
[----:B------:R-:W-:Y:S01]  /*10380*/  IMAD.MOV.U32 R67, RZ, RZ, R80 ;  /* 0x000000ffff437224 */ /* 0x000fe200078e0050 */
[----:B------:R-:W-:Y:S01]  /*10390*/  MOV R64, R81 ;  /* 0x0000005100407202 */ /* 0x000fe20000000f00 */
[----:B------:R-:W-:Y:S01]  /*103a0*/  IMAD.MOV.U32 R126, RZ, RZ, R82 ;  /* 0x000000ffff7e7224 */ /* 0x000fe200078e0052 */
[----:B------:R-:W-:Y:S01]  /*103b0*/  MOV R127, R83 ;  /* 0x00000053007f7202 */ /* 0x000fe20000000f00 */
[C---:B------:R-:W-:Y:S01]  /*103c0*/  HMMA.16816.F32 R120, R8.reuse, R26, R52 ;  /* 0x0000001a0878723c */ /* 0x040fe20000001834 */
[----:B------:R-:W-:Y:S01]  /*103d0*/  LOP3.LUT R4, R0, 0xff, RZ, 0xc0, !PT ;  /* 0x000000ff00047812 */ /* 0x000fe200078ec0ff */
[----:B------:R-:W2:Y:S01]  /*103e0*/  LDSM.16.MT88.4 R24, [R171+0x19000] ;  /* 0x01900000ab18783b */ /* 0x000ea20000004200 */
[----:B------:R-:W-:Y:S02]  /*103f0*/  LOP3.LUT R5, R2, 0xff, RZ, 0xc0, !PT ;  /* 0x000000ff02057812 */ /* 0x000fe400078ec0ff */
[----:B------:R-:W-:Y:S01]  /*10400*/  SHF.R.U32.HI R2, RZ, 0x10, R0 ;  /* 0x00000010ff027819 */ /* 0x000fe20000011600 */
[----:B------:R-:W-:Y:S01]  /*10410*/  HMMA.16816.F32 R52, R8, R16, R148 ;  /* 0x000000100834723c */ /* 0x000fe20000001894 */
[----:B------:R-:W-:Y:S01]  /*10420*/  PRMT R3, R4, 0x5410, R3 ;  /* 0x0000541004037816 */ /* 0x000fe20000000003 */
[----:B------:R1:W5:Y:S01]  /*10430*/  LDL.LU R232, [R1+0x1d0] ;  /* 0x0001d00001e87983 */ /* 0x0003620000300800 */
[----:B------:R-:W-:-:S03]  /*10440*/  PRMT R130, R225, 0x7054, R225 ;  /* 0x00007054e1827816 */ /* 0x000fc600000000e1 */
[----:B------:R-:W-:Y:S01]  /*10450*/  HMMA.16816.F32 R80, R8, R18, R156 ;  /* 0x000000120850723c */ /* 0x000fe2000000189c */
[----:B------:R-:W4:Y:S01]  /*10460*/  LDSM.16.MT88.4 R16, [R198+0x19000] ;  /* 0x01900000c610783b */ /* 0x000f220000004200 */
[----:B------:R-:W-:Y:S02]  /*10470*/  SHF.R.U32.HI R4, RZ, 0x18, R0 ;  /* 0x00000018ff047819 */ /* 0x000fe40000011600 */
[----:B------:R-:W-:Y:S02]  /*10480*/  LOP3.LUT R2, R2, 0xff, RZ, 0xc0, !PT ;  /* 0x000000ff02027812 */ /* 0x000fe400078ec0ff */
[----:B------:R-:W-:Y:S01]  /*10490*/  SHF.R.U32.HI R6, RZ, 0x8, R6 ;  /* 0x00000008ff067819 */ /* 0x000fe20000011606 */
[----:B------:R-:W-:Y:S01]  /*104a0*/  IMAD.MOV.U32 R74, RZ, RZ, R103 ;  /* 0x000000ffff4a7224 */ /* 0x000fe200078e0067 */
[----:B------:R-:W-:Y:S02]  /*104b0*/  HSET2.LE.AND R0, R3, R130, PT ;  /* 0x0000008203007233 */ /* 0x000fe40003803000 */
[----:B------:R-:W-:Y:S01]  /*104c0*/  MOV R75, R102 ;  /* 0x00000066004b7202 */ /* 0x000fe20000000f00 */
[----:B------:R-:W-:Y:S01]  /*104d0*/  IMAD.MOV.U32 R51, RZ, RZ, R101 ;  /* 0x000000ffff337224 */ /* 0x000fe200078e0065 */
[----:B------:R-:W-:-:S02]  /*104e0*/  PRMT R2, R2, 0x5410, R4 ;  /* 0x0000541002027816 */ /* 0x000fc40000000004 */
[----:B------:R-:W-:Y:S01]  /*104f0*/  MOV R48, R100 ;  /* 0x0000006400307202 */ /* 0x000fe20000000f00 */
[----:B------:R-:W-:Y:S01]  /*10500*/  IMAD.MOV.U32 R71, RZ, RZ, R72 ;  /* 0x000000ffff477224 */ /* 0x000fe200078e0048 */
[----:B------:R-:W-:Y:S01]  /*10510*/  PRMT R6, R5, 0x5410, R6 ;  /* 0x0000541005067816 */ /* 0x000fe20000000006 */
[----:B------:R-:W-:Y:S01]  /*10520*/  IMAD.MOV.U32 R140, RZ, RZ, R128 ;  /* 0x000000ffff8c7224 */ /* 0x000fe200078e0080 */
[----:B------:R-:W-:Y:S02]  /*10530*/  LOP3.LUT R5, R7, 0xff, RZ, 0xc0, !PT ;  /* 0x000000ff07057812 */ /* 0x000fe400078ec0ff */
[----:B------:R-:W-:Y:S02]  /*10540*/  MOV R68, R73 ;  /* 0x0000004900447202 */ /* 0x000fe40000000f00 */
[----:B------:R-:W-:Y:S01]  /*10550*/  MOV R141, R129 ;  /* 0x00000081008d7202 */ /* 0x000fe20000000f00 */
[----:B------:R-:W-:Y:S01]  /*10560*/  IMAD.MOV.U32 R148, RZ, RZ, R64 ;  /* 0x000000ffff947224 */ /* 0x000fe200078e0040 */
[----:B------:R-:W-:Y:S01]  /*10570*/  LOP3.LUT R4, R238, R0, RZ, 0xc0, !PT ;  /* 0x00000000ee047212 */ /* 0x000fe200078ec0ff */
[----:B------:R-:W-:Y:S01]  /*10580*/  IMAD.MOV.U32 R47, RZ, RZ, R88 ;  /* 0x000000ffff2f7224 */ /* 0x000fe200078e0058 */
[----:B------:R-:W-:Y:S01]  /*10590*/  HSET2.LE.AND R0, R2, R130, PT ;  /* 0x0000008202007233 */ /* 0x000fe20003803000 */
[----:B------:R-:W-:Y:S01]  /*105a0*/  IMAD.MOV.U32 R49, RZ, RZ, R74 ;  /* 0x000000ffff317224 */ /* 0x000fe200078e004a */
[----:B------:R-:W-:-:S02]  /*105b0*/  PRMT R3, R5, 0x5410, R12 ;  /* 0x0000541005037816 */ /* 0x000fc4000000000c */
[----:B------:R-:W-:Y:S01]  /*105c0*/  MOV R70, R91 ;  /* 0x0000005b00467202 */ /* 0x000fe20000000f00 */
[----:B------:R-:W-:Y:S01]  /*105d0*/  IMAD.MOV.U32 R69, RZ, RZ, R90 ;  /* 0x000000ffff457224 */ /* 0x000fe200078e005a */
[----:B------:R-:W-:Y:S02]  /*105e0*/  MOV R50, R75 ;  /* 0x0000004b00327202 */ /* 0x000fe40000000f00 */
[----:B------:R-:W-:Y:S01]  /*105f0*/  MOV R44, R89 ;  /* 0x00000059002c7202 */ /* 0x000fe20000000f00 */
[----:B-1----:R-:W-:Y:S01]  /*10600*/  HMMA.16816.F32 R72, R8, R22, R136 ;  /* 0x000000160848723c */ /* 0x002fe20000001888 */
[----:B------:R-:W-:Y:S01]  /*10610*/  LOP3.LUT R5, R223, R0, RZ, 0xc0, !PT ;  /* 0x00000000df057212 */ /* 0x000fe200078ec0ff */
[----:B------:R-:W-:Y:S01]  /*10620*/  IMAD.MOV.U32 R128, RZ, RZ, R49 ;  /* 0x000000ffff807224 */ /* 0x000fe200078e0031 */
[--C-:B------:R-:W-:Y:S02]  /*10630*/  HSET2.LE.AND R0, R6, R130.reuse, PT ;  /* 0x0000008206007233 */ /* 0x100fe40003803000 */
[----:B------:R-:W-:Y:S01]  /*10640*/  MOV R147, R202 ;  /* 0x000000ca00937202 */ /* 0x000fe20000000f00 */
[----:B------:R-:W-:Y:S01]  /*10650*/  IMAD.MOV.U32 R145, RZ, RZ, R78 ;  /* 0x000000ffff917224 */ /* 0x000fe200078e004e */
[----:B------:R-:W-:Y:S01]  /*10660*/  HSET2.LE.AND R2, R3, R130, PT ;  /* 0x0000008203027233 */ /* 0x000fe20003803000 */
[----:B------:R-:W-:Y:S01]  /*10670*/  IMAD.MOV.U32 R130, RZ, RZ, R51 ;  /* 0x000000ffff827224 */ /* 0x000fe200078e0033 */
[----:B------:R-:W-:-:S02]  /*10680*/  MOV R139, R48 ;  /* 0x00000030008b7202 */ /* 0x000fc40000000f00 */
[----:B------:R-:W-:Y:S02]  /*10690*/  MOV R144, R79 ;  /* 0x0000004f00907202 */ /* 0x000fe40000000f00 */
[----:B------:R-:W-:Y:S01]  /*106a0*/  MOV R146, R77 ;  /* 0x0000004d00927202 */ /* 0x000fe20000000f00 */
[----:B------:R-:W-:Y:S01]  /*106b0*/  IMAD.MOV.U32 R142, RZ, RZ, R131 ;  /* 0x000000ffff8e7224 */ /* 0x000fe200078e0083 */
[----:B------:R-:W-:Y:S01]  /*106c0*/  MOV R129, R50 ;  /* 0x0000003200817202 */ /* 0x000fe20000000f00 */
[----:B------:R1:W5:Y:S04]  /*106d0*/  LDL.LU R231, [R1+0x1cc] ;  /* 0x0001cc0001e77983 */ /* 0x0003680000300800 */
[----:B------:R-:W1:Y:S01]  /*106e0*/  LDSM.16.MT88.4 R48, [R196+0x1b000] ;  /* 0x01b00000c430783b */ /* 0x000e620000004200 */
        /* <DEDUP_REMOVED lines=8> */
[----:B------:R-:W-:Y:S02]  /*10770*/  LOP3.LUT R6, R245, R0, RZ, 0xc0, !PT ;  /* 0x00000000f5067212 */ /* 0x000fe400078ec0ff */
[----:B------:R-:W-:Y:S01]  /*10780*/  MOV R88, R109 ;  /* 0x0000006d00587202 */ /* 0x000fe20000000f00 */
[----:B------:R-:W-:Y:S01]  /*10790*/  IMAD.MOV.U32 R150, RZ, RZ, R66 ;  /* 0x000000ffff967224 */ /* 0x000fe200078e0042 */
[----:B------:R-:W-:Y:S02]  /*107a0*/  MOV R149, R65 ;  /* 0x0000004100957202 */ /* 0x000fe40000000f00 */
[----:B------:R-:W-:Y:S01]  /*107b0*/  LOP3.LUT R7, R222, R2, RZ, 0xc0, !PT ;  /* 0x00000002de077212 */ /* 0x000fe200078ec0ff */
[C---:B------:R-:W-:Y:S01]  /*107c0*/  HMMA.16816.F32 R84, R8.reuse, R20, R132 ;  /* 0x000000140854723c */ /* 0x040fe20000001884 */
[----:B------:R-:W1:Y:S01]  /*107d0*/  LDSM.16.MT88.4 R20, [R196+0x19000] ;  /* 0x01900000c414783b */ /* 0x000e620000004200 */
[----:B------:R-:W-:Y:S01]  /*107e0*/  IMAD.MOV.U32 R89, RZ, RZ, R102 ;  /* 0x000000ffff597224 */ /* 0x000fe200078e0066 */
[----:B------:R-:W-:Y:S01]  /*107f0*/  MOV R90, R103 ;  /* 0x00000067005a7202 */ /* 0x000fe20000000f00 */
[----:B------:R-:W-:Y:S01]  /*10800*/  IMAD.MOV.U32 R100, RZ, RZ, R211 ;  /* 0x000000ffff647224 */ /* 0x000fe200078e00d3 */
[----:B------:R-:W-:Y:S01]  /*10810*/  MOV R101, R210 ;  /* 0x000000d200657202 */ /* 0x000fe20000000f00 */
[----:B---3--:R-:W-:Y:S01]  /*10820*/  HMMA.16816.F32 R108, R8, R32, R164 ;  /* 0x00000020086c723c */ /* 0x008fe200000018a4 */
[----:B------:R-:W-:Y:S01]  /*10830*/  IMAD.MOV.U32 R102, RZ, RZ, R43 ;  /* 0x000000ffff667224 */ /* 0x000fe200078e002b */
[----:B------:R-:W-:-:S04]  /*10840*/  MOV R103, R42 ;  /* 0x0000002a00677202 */ /* 0x000fc80000000f00 */
[----:B------:R-:W-:Y:S01]  /*10850*/  HMMA.16816.F32 R68, R8, R30, R68 ;  /* 0x0000001e0844723c */ /* 0x000fe20000001844 */
[----:B------:R-:W-:Y:S01]  /*10860*/  IMAD.MOV.U32 R138, RZ, RZ, R199 ;  /* 0x000000ffff8a7224 */ /* 0x000fe200078e00c7 */
[----:B------:R-:W-:Y:S01]  /*10870*/  MOV R65, R45 ;  /* 0x0000002d00417202 */ /* 0x000fe20000000f00 */
[----:B------:R-:W-:Y:S01]  /*10880*/  IMAD.MOV.U32 R64, RZ, RZ, R44 ;  /* 0x000000ffff407224 */ /* 0x000fe200078e002c */
[----:B------:R-:W-:Y:S01]  /*10890*/  MOV R67, R47 ;  /* 0x0000002f00437202 */ /* 0x000fe20000000f00 */
[----:B------:R-:W-:Y:S01]  /*108a0*/  IMAD.MOV.U32 R66, RZ, RZ, R46 ;  /* 0x000000ffff427224 */ /* 0x000fe200078e002e */
[C---:B--2---:R-:W-:Y:S01]  /*108b0*/  HMMA.16816.F32 R164, R4.reuse, R24, R148 ;  /* 0x0000001804a4723c */ /* 0x044fe20000001894 */
[----:B------:R-:W-:Y:S01]  /*108c0*/  LDSM.16.MT88.4 R44, [R171+0x1b000] ;  /* 0x01b00000ab2c783b */ /* 0x000fe20000004200 */
[----:B------:R-:W-:Y:S01]  /*108d0*/  IMAD.MOV.U32 R136, RZ, RZ, R201 ;  /* 0x000000ffff887224 */ /* 0x000fe200078e00c9 */
[----:B------:R-:W-:Y:S02]  /*108e0*/  MOV R137, R200 ;  /* 0x000000c800897202 */ /* 0x000fe40000000f00 */
[----:B------:R-:W-:Y:S01]  /*108f0*/  LDSM.16.MT88.4 R40, [R197+0x19000] ;  /* 0x01900000c528783b */ /* 0x000fe20000004200 */
[----:B----4-:R-:W-:Y:S01]  /*10900*/  HMMA.16816.F32 R148, R4, R16, R188 ;  /* 0x000000100494723c */ /* 0x010fe200000018bc */
[----:B------:R-:W-:-:S02]  /*10910*/  MOV R143, R205 ;  /* 0x000000cd008f7202 */ /* 0x000fc40000000f00 */
[----:B------:R-:W-:Y:S01]  /*10920*/  MOV R131, R204 ;  /* 0x000000cc00837202 */ /* 0x000fe20000000f00 */
[----:B------:R2:W5:Y:S03]  /*10930*/  LDL.LU R230, [R1+0x1c8] ;  /* 0x0001c80001e67983 */ /* 0x0005660000300800 */
[----:B------:R-:W-:Y:S01]  /*10940*/  MOV R188, R112 ;  /* 0x0000007000bc7202 */ /* 0x000fe20000000f00 */
[----:B------:R-:W-:Y:S01]  /*10950*/  IMAD.MOV.U32 R189, RZ, RZ, R113 ;  /* 0x000000ffffbd7224 */ /* 0x000fe200078e0071 */
[----:B------:R-:W-:Y:S01]  /*10960*/  MOV R190, R114 ;  /* 0x0000007200be7202 */ /* 0x000fe20000000f00 */
[----:B------:R-:W-:Y:S01]  /*10970*/  IMAD.MOV.U32 R191, RZ, RZ, R115 ;  /* 0x000000ffffbf7224 */ /* 0x000fe200078e0073 */
[C---:B------:R-:W-:Y:S01]  /*10980*/  HMMA.16816.F32 R100, R8.reuse, R34, R100 ;  /* 0x000000220864723c */ /* 0x040fe20000001864 */
[----:B------:R-:W-:Y:S05]  /*10990*/  LDSM.16.MT88.4 R32, [R197+0x1b000] ;  /* 0x01b00000c520783b */ /* 0x000fea0000004200 */
[----:B------:R-:W-:Y:S01]  /*109a0*/  HMMA.16816.F32 R88, R8, R28, R88 ;  /* 0x0000001c0858723c */ /* 0x000fe20000001858 */
[----:B------:R-:W-:Y:S01]  /*109b0*/  LDSM.16.MT88.4 R28, [R171+0x1d000] ;  /* 0x01d00000ab1c783b */ /* 0x000fe20000004200 */
[----:B------:R-:W-:Y:S01]  /*109c0*/  IMAD.MOV.U32 R132, RZ, RZ, R209 ;  /* 0x000000ffff847224 */ /* 0x000fe200078e00d1 */
[----:B------:R-:W-:Y:S01]  /*109d0*/  MOV R133, R208 ;  /* 0x000000d000857202 */ /* 0x000fe20000000f00 */
[----:B------:R-:W-:Y:S01]  /*109e0*/  IMAD.MOV.U32 R134, RZ, RZ, R207 ;  /* 0x000000ffff867224 */ /* 0x000fe200078e00cf */
[----:B------:R-:W-:Y:S01]  /*109f0*/  MOV R135, R239 ;  /* 0x000000ef00877202 */ /* 0x000fe20000000f00 */
[----:B------:R-:W-:Y:S01]  /*10a00*/  HMMA.16816.F32 R112, R4, R18, R36 ;  /* 0x000000120470723c */ /* 0x000fe20000001824 */
[----:B------:R-:W3:Y:S01]  /*10a10*/  LDSM.16.MT88.4 R36, [R198+0x1b000] ;  /* 0x01b00000c624783b */ /* 0x000ee20000004200 */
[----:B------:R-:W-:Y:S01]  /*10a20*/  MOV R8, R147 ;  /* 0x0000009300087202 */ /* 0x000fe20000000f00 */
[----:B------:R-:W-:-:S03]  /*10a30*/  IMAD.MOV.U32 R147, RZ, RZ, R76 ;  /* 0x000000ffff937224 */ /* 0x000fc600078e004c */
[C---:B------:R-:W-:Y:S01]  /*10a40*/  HMMA.16816.F32 R64, R4.reuse, R26, R64 ;  /* 0x0000001a0440723c */ /* 0x040fe20000001840 */
[----:B------:R-:W-:Y:S01]  /*10a50*/  IMAD.MOV.U32 R11, RZ, RZ, R138 ;  /* 0x000000ffff0b7224 */ /* 0x000fe200078e008a */
[----:B------:R-:W-:Y:S01]  /*10a60*/  MOV R10, R137 ;  /* 0x00000089000a7202 */ /* 0x000fe20000000f00 */
[----:B------:R-:W-:Y:S01]  /*10a70*/  IMAD.MOV.U32 R205, RZ, RZ, R203 ;  /* 0x000000ffffcd7224 */ /* 0x000fe200078e00cb */
[----:B------:R-:W4:Y:S02]  /*10a80*/  LDSM.16.MT88.4 R24, [R196+0x1d000] ;  /* 0x01d00000c418783b */ /* 0x000f240000004200 */
[C---:B-1----:R-:W-:Y:S01]  /*10a90*/  HMMA.16816.F32 R144, R4.reuse, R50, R144 ;  /* 0x000000320490723c */ /* 0x042fe20000001890 */
[----:B------:R-:W-:Y:S01]  /*10aa0*/  IMAD.MOV.U32 R138, RZ, RZ, R127 ;  /* 0x000000ffff8a7224 */ /* 0x000fe200078e007f */
[----:B------:R2:W5:Y:S04]  /*10ab0*/  LDL.LU R229, [R1+0x1c4] ;  /* 0x0001c40001e57983 */ /* 0x0005680000300800 */
[----:B------:R-:W-:-:S15]  /*10ac0*/  HMMA.16816.F32 R76, R4, R22, R240 ;  /* 0x00000016044c723c */ /* 0x000fde00000018f0 */
[----:B------:R-:W-:-:S03]  /*10ad0*/  NOP ;  /* 0x0000000000007918 */ /* 0x000fc60000000000 */
        /* <DEDUP_REMOVED lines=8> */
[----:B------:R-:W-:Y:S01]  /*10b60*/  MOV R240, R139 ;  /* 0x0000008b00f07202 */ /* 0x000fe20000000f00 */
[----:B------:R-:W-:Y:S01]  /*10b70*/  IMAD.MOV.U32 R0, RZ, RZ, R138 ;  /* 0x000000ffff007224 */ /* 0x000fe200078e008a */
[----:B------:R-:W-:Y:S01]  /*10b80*/  MOV R139, R251 ;  /* 0x000000fb008b7202 */ /* 0x000fe20000000f00 */
[----:B------:R2:W5:Y:S02]  /*10b90*/  LDL.LU R228, [R1+0x1c0] ;  /* 0x0001c00001e47983 */ /* 0x0005640000300800 */
[----:B------:R-:W-:Y:S01]  /*10ba0*/  HMMA.16816.F32 R16, R4, R44, R188 ;  /* 0x0000002c0410723c */ /* 0x000fe200000018bc */
[----:B------:R-:W-:Y:S01]  /*10bb0*/  MOV R242, R129 ;  /* 0x0000008100f27202 */ /* 0x000fe20000000f00 */
[----:B------:R-:W-:-:S15]  /*10bc0*/  IMAD.MOV.U32 R243, RZ, RZ, R130 ;  /* 0x000000fffff37224 */ /* 0x000fde00078e0082 */
[----:B------:R-:W-:-:S01]  /*10bd0*/  NOP ;  /* 0x0000000000007918 */ /* 0x000fc20000000000 */
[----:B------:R-:W-:Y:S01]  /*10be0*/  IMAD.MOV.U32 R182, RZ, RZ, R145 ;  /* 0x000000ffffb67224 */ /* 0x000fe200078e0091 */
[----:B------:R-:W-:Y:S01]  /*10bf0*/  MOV R181, R146 ;  /* 0x0000009200b57202 */ /* 0x000fe20000000f00 */
[----:B------:R-:W-:Y:S01]  /*10c00*/  IMAD.MOV.U32 R180, RZ, RZ, R144 ;  /* 0x000000ffffb47224 */ /* 0x000fe200078e0090 */
[----:B------:R-:W-:Y:S01]  /*10c10*/  MOV R251, R147 ;  /* 0x0000009300fb7202 */ /* 0x000fe20000000f00 */
[C---:B------:R-:W-:Y:S01]  /*10c20*/  HMMA.16816.F32 R156, R4.reuse, R20, R140 ;  /* 0x00000014049c723c */ /* 0x040fe2000000188c */
[----:B------:R-:W1:Y:S04]  /*10c30*/  LDSM.16.MT88.4 R20, [R198+0x1d000] ;  /* 0x01d00000c614783b */ /* 0x000e680000004200 */
[----:B------:R2:W5:Y:S01]  /*10c40*/  LDL.LU R227, [R1+0x1bc] ;  /* 0x0001bc0001e37983 */ /* 0x0005620000300800 */
[----:B------:R-:W-:Y:S01]  /*10c50*/  HMMA.16816.F32 R144, R4, R38, R176 ;  /* 0x000000260490723c */ /* 0x000fe200000018b0 */
[----:B------:R-:W-:Y:S01]  /*10c60*/  MOV R130, R131 ;  /* 0x0000008300827202 */ /* 0x000fe20000000f00 */
[----:B------:R-:W-:Y:S01]  /*10c70*/  IMAD.MOV.U32 R245, RZ, RZ, R16 ;  /* 0x000000fffff57224 */ /* 0x000fe200078e0010 */
[----:B------:R-:W-:Y:S01]  /*10c80*/  MOV R238, R17 ;  /* 0x0000001100ee7202 */ /* 0x000fe20000000f00 */
[----:B------:R-:W-:Y:S01]  /*10c90*/  IMAD.MOV.U32 R223, RZ, RZ, R18 ;  /* 0x000000ffffdf7224 */ /* 0x000fe200078e0012 */
[----:B------:R2:W5:-:S15]  /*10ca0*/  LDL.LU R226, [R1+0x1b8] ;  /* 0x0001b80001e27983 */ /* 0x00055e0000300800 */
[----:B------:R-:W-:-:S04]  /*10cb0*/  NOP ;  /* 0x0000000000007918 */ /* 0x000fc80000000000 */
[----:B------:R-:W-:Y:S01]  /*10cc0*/  IMAD.MOV.U32 R36, RZ, RZ, R147 ;  /* 0x000000ffff247224 */ /* 0x000fe200078e0093 */
[----:B------:R-:W-:Y:S01]  /*10cd0*/  MOV R147, R139 ;  /* 0x0000008b00937202 */ /* 0x000fe20000000f00 */
[----:B------:R-:W-:Y:S01]  /*10ce0*/  IMAD.MOV.U32 R38, RZ, RZ, R145 ;  /* 0x000000ffff267224 */ /* 0x000fe200078e0091 */
[----:B------:R-:W-:Y:S01]  /*10cf0*/  HMMA.16816.F32 R136, R4, R32, R172 ;  /* 0x000000200488723c */ /* 0x000fe200000018ac */
[----:B------:R-:W-:-:S05]  /*10d00*/  MOV R39, R144 ;  /* 0x0000009000277202 */ /* 0x000fca0000000f00 */
[----:B------:R-:W-:Y:S01]  /*10d10*/  HMMA.16816.F32 R132, R4, R42, R132 ;  /* 0x0000002a0484723c */ /* 0x000fe20000001884 */
[----:B------:R-:W-:-:S05]  /*10d20*/  MOV R37, R146 ;  /* 0x0000009200257202 */ /* 0x000fca0000000f00 */
[C---:B------:R-:W-:Y:S01]  /*10d30*/  HMMA.16816.F32 R44, R4.reuse, R46, R8 ;  /* 0x0000002e042c723c */ /* 0x040fe20000001808 */
[----:B------:R-:W-:Y:S01]  /*10d40*/  MOV R131, R19 ;  /* 0x0000001300837202 */ /* 0x000fe20000000f00 */
[----:B------:R-:W-:Y:S04]  /*10d50*/  LDSM.16.MT88.4 R8, [R171+0x1f000] ;  /* 0x01f00000ab08783b */ /* 0x000fe80000004200 */
[C---:B------:R-:W-:Y:S01]  /*10d60*/  HMMA.16816.F32 R140, R4.reuse, R40, R184 ;  /* 0x00000028048c723c */ /* 0x040fe200000018b8 */
[----:B------:R-:W3:Y:S05]  /*10d70*/  LDSM.16.MT88.4 R16, [R197+0x1d000] ;  /* 0x01d00000c510783b */ /* 0x000eea0000004200 */
[C---:B------:R-:W-:Y:S01]  /*10d80*/  HMMA.16816.F32 R120, R4.reuse, R30, R120 ;  /* 0x0000001e0478723c */ /* 0x040fe20000001878 */
[----:B------:R-:W-:Y:S01]  /*10d90*/  IMAD.MOV.U32 R172, RZ, RZ, R139 ;  /* 0x000000ffffac7224 */ /* 0x000fe200078e008b */
[----:B------:R-:W-:Y:S01]  /*10da0*/  MOV R146, R137 ;  /* 0x0000008900927202 */ /* 0x000fe20000000f00 */
[----:B------:R-:W-:Y:S01]  /*10db0*/  IMAD.MOV.U32 R145, RZ, RZ, R138 ;  /* 0x000000ffff917224 */ /* 0x000fe200078e008a */
[----:B------:R-:W-:Y:S01]  /*10dc0*/  MOV R144, R136 ;  /* 0x0000008800907202 */ /* 0x000fe20000000f00 */
[----:B------:R-:W-:Y:S01]  /*10dd0*/  IMAD.MOV.U32 R129, RZ, RZ, R205 ;  /* 0x000000ffff817224 */ /* 0x000fe200078e00cd */
[C---:B------:R-:W-:Y:S01]  /*10de0*/  HMMA.16816.F32 R136, R4.reuse, R34, R160 ;  /* 0x000000220488723c */ /* 0x040fe200000018a0 */
[----:B------:R2:W5:Y:S04]  /*10df0*/  LDL.LU R224, [R1+0x1b4] ;  /* 0x0001b40001e07983 */ /* 0x0005680000300800 */
[----:B------:R2:W5:Y:S01]  /*10e00*/  LDL.LU R221, [R1+0x1b0] ;  /* 0x0001b00001dd7983 */ /* 0x0005620000300800 */
[C---:B------:R-:W-:Y:S03]  /*10e10*/  HMMA.16816.F32 R40, R4.reuse, R48, R240 ;  /* 0x000000300428723c */ /* 0x040fe600000018f0 */
[----:B------:R2:W5:Y:S03]  /*10e20*/  LDL.LU R220, [R1+0x1ac] ;  /* 0x0001ac0001dc7983 */ /* 0x0005660000300800 */
[C---:B----4-:R-:W-:Y:S01]  /*10e30*/  HMMA.16816.F32 R188, R4.reuse, R26, R104 ;  /* 0x0000001a04bc723c */ /* 0x050fe20000001868 */
[----:B------:R2:W5:Y:S04]  /*10e40*/  LDL.LU R219, [R1+0x1a8] ;  /* 0x0001a80001db7983 */ /* 0x0005680000300800 */
[----:B------:R2:W5:Y:S01]  /*10e50*/  LDL.LU R218, [R1+0x1a4] ;  /* 0x0001a40001da7983 */ /* 0x0005620000300800 */
[C---:B-1----:R-:W-:Y:S03]  /*10e60*/  HMMA.16816.F32 R184, R4.reuse, R20, R96 ;  /* 0x0000001404b8723c */ /* 0x042fe60000001860 */
[----:B------:R2:W5:Y:S03]  /*10e70*/  LDL.LU R215, [R1+0x1a0] ;  /* 0x0001a00001d77983 */ /* 0x0005660000300800 */
[----:B------:R-:W-:Y:S01]  /*10e80*/  IMAD.MOV.U32 R33, RZ, RZ, R139 ;  /* 0x000000ffff217224 */ /* 0x000fe200078e008b */
[----:B------:R-:W-:Y:S01]  /*10e90*/  MOV R32, R137 ;  /* 0x0000008900207202 */ /* 0x000fe20000000f00 */
[----:B------:R-:W-:Y:S01]  /*10ea0*/  IMAD.MOV.U32 R3, RZ, RZ, R138 ;  /* 0x000000ffff037224 */ /* 0x000fe200078e008a */
[----:B------:R-:W-:Y:S01]  /*10eb0*/  MOV R2, R136 ;  /* 0x0000008800027202 */ /* 0x000fe20000000f00 */
[C---:B------:R-:W-:Y:S01]  /*10ec0*/  HMMA.16816.F32 R240, R4.reuse, R24, R116 ;  /* 0x0000001804f0723c */ /* 0x040fe20000001874 */
[----:B------:R-:W-:Y:S01]  /*10ed0*/  LDSM.16.MT88.4 R24, [R198+0x1f000] ;  /* 0x01f00000c618783b */ /* 0x000fe20000004200 */
[----:B------:R-:W-:Y:S01]  /*10ee0*/  IMAD.MOV.U32 R222, RZ, RZ, R40 ;  /* 0x000000ffffde7224 */ /* 0x000fe200078e0028 */
[----:B------:R-:W-:Y:S01]  /*10ef0*/  MOV R205, R41 ;  /* 0x0000002900cd7202 */ /* 0x000fe20000000f00 */
[----:B------:R-:W-:Y:S01]  /*10f00*/  IMAD.MOV.U32 R49, RZ, RZ, R42 ;  /* 0x000000ffff317224 */ /* 0x000fe200078e002a */
[----:B------:R-:W-:Y:S01]  /*10f10*/  MOV R48, R43 ;  /* 0x0000002b00307202 */ /* 0x000fe20000000f00 */
[----:B------:R-:W-:Y:S01]  /*10f20*/  HMMA.16816.F32 R136, R4, R28, R152 ;  /* 0x0000001c0488723c */ /* 0x000fe20000001898 */
[----:B------:R-:W1:Y:S01]  /*10f30*/  LDSM.16.MT88.4 R40, [R196+0x1f000] ;  /* 0x01f00000c428783b */ /* 0x000e620000004200 */
[----:B------:R-:W-:Y:S01]  /*10f40*/  IMAD.MOV.U32 R97, RZ, RZ, R2 ;  /* 0x000000ffff617224 */ /* 0x000fe200078e0002 */
[----:B------:R-:W-:-:S02]  /*10f50*/  LOP3.LUT R2, R13, R147, R124, 0x96, !PT ;  /* 0x000000930d027212 */ /* 0x000fc400078e967c */
[----:B------:R-:W-:Y:S01]  /*10f60*/  MOV R99, R3 ;  /* 0x0000000300637202 */ /* 0x000fe20000000f00 */
[----:B------:R2:W5:Y:S02]  /*10f70*/  LDL.LU.64 R216, [R1+0x198] ;  /* 0x0001980001d87983 */ /* 0x0005640000300a00 */
[----:B------:R-:W-:Y:S02]  /*10f80*/  IMAD.WIDE.U32 R2, R2, -0x2daee0ad, RZ ;  /* 0xd2511f5302027825 */ /* 0x000fe400078e00ff */
[----:B------:R2:W5:Y:S01]  /*10f90*/  LDL.LU R214, [R1+0x190] ;  /* 0x0001900001d67983 */ /* 0x0005620000300800 */
[----:B------:R-:W-:Y:S01]  /*10fa0*/  MOV R104, R33 ;  /* 0x0000002100687202 */ /* 0x000fe20000000f00 */
[----:B------:R-:W-:Y:S02]  /*10fb0*/  IMAD.MOV.U32 R98, RZ, RZ, R32 ;  /* 0x000000ffff627224 */ /* 0x000fe400078e0020 */
[----:B------:R-:W-:Y:S01]  /*10fc0*/  IMAD.MOV.U32 R239, RZ, RZ, R206 ;  /* 0x000000ffffef7224 */ /* 0x000fe200078e00ce */
[----:B---3--:R-:W-:Y:S01]  /*10fd0*/  HMMA.16816.F32 R176, R4, R18, R72 ;  /* 0x0000001204b0723c */ /* 0x008fe20000001848 */
[----:B------:R-:W-:Y:S01]  /*10fe0*/  IMAD.MOV.U32 R106, RZ, RZ, R146 ;  /* 0x000000ffff6a7224 */ /* 0x000fe200078e0092 */
[----:B------:R-:W-:Y:S01]  /*10ff0*/  MOV R107, R145 ;  /* 0x00000091006b7202 */ /* 0x000fe20000000f00 */
[----:B------:R2:W5:Y:S01]  /*11000*/  LDL.LU R213, [R1+0x18c] ;  /* 0x00018c0001d57983 */ /* 0x0005620000300800 */
[----:B------:R-:W-:-:S03]  /*11010*/  IMAD.MOV.U32 R105, RZ, RZ, R144 ;  /* 0x000000ffff697224 */ /* 0x000fc600078e0090 */
[----:B------:R-:W-:Y:S02]  /*11020*/  LDSM.16.MT88.4 R160, [R171+0x19800] ;  /* 0x01980000aba0783b */ /* 0x000fe40000004200 */
        /* <DEDUP_REMOVED lines=11> */
[----:B------:R-:W-:Y:S01]  /*110e0*/  LOP3.LUT R0, R3, R0, R14, 0x96, !PT ;  /* 0x0000000003007212 */ /* 0x000fe200078e960e */
[----:B------:R-:W-:Y:S01]  /*110f0*/  HMMA.16816.F32 R180, R4, R22, R92 ;  /* 0x0000001604b4723c */ /* 0x000fe2000000185c */
[----:B------:R2:W5:Y:S01]  /*11100*/  LDL.LU R212, [R1+0x188] ;  /* 0x0001880001d47983 */ /* 0x0005620000300800 */
[----:B------:R-:W-:-:S02]  /*11110*/  MOV R120, R172 ;  /* 0x000000ac00787202 */ /* 0x000fc40000000f00 */
[----:B------:R-:W-:Y:S01]  /*11120*/  LOP3.LUT R3, R2, 0xffff, RZ, 0xc0, !PT ;  /* 0x0000ffff02037812 */ /* 0x000fe200078ec0ff */
[----:B------:R2:W5:Y:S01]  /*11130*/  LDL.LU R211, [R1+0x184] ;  /* 0x0001840001d37983 */ /* 0x0005620000300800 */
[C---:B------:R-:W-:Y:S01]  /*11140*/  HMMA.16816.F32 R92, R4.reuse, R16, R84 ;  /* 0x00000010045c723c */ /* 0x040fe20000001854 */
[----:B------:R-:W-:Y:S02]  /*11150*/  LOP3.LUT R14, R0, 0xff, RZ, 0xc0, !PT ;  /* 0x000000ff000e7812 */ /* 0x000fe400078ec0ff */
[----:B------:R-:W-:Y:S01]  /*11160*/  SHF.R.U32.HI R13, RZ, 0x18, R0 ;  /* 0x00000018ff0d7819 */ /* 0x000fe20000011600 */
[----:B------:R2:W5:Y:S03]  /*11170*/  LDL.LU R210, [R1+0x180] ;  /* 0x0001800001d27983 */ /* 0x0005660000300800 */
[----:B------:R-:W-:Y:S01]  /*11180*/  MOV R84, R139 ;  /* 0x0000008b00547202 */ /* 0x000fe20000000f00 */
[----:B------:R-:W-:Y:S01]  /*11190*/  IMAD.MOV.U32 R85, RZ, RZ, R138 ;  /* 0x000000ffff557224 */ /* 0x000fe200078e008a */
[----:B------:R-:W-:Y:S01]  /*111a0*/  MOV R86, R137 ;  /* 0x0000008900567202 */ /* 0x000fe20000000f00 */
[----:B------:R-:W-:Y:S01]  /*111b0*/  IMAD.MOV.U32 R87, RZ, RZ, R136 ;  /* 0x000000ffff577224 */ /* 0x000fe200078e0088 */
[----:B------:R-:W-:Y:S01]  /*111c0*/  HMMA.16816.F32 R172, R4, R8, R60 ;  /* 0x0000000804ac723c */ /* 0x000fe2000000183c */
[----:B------:R-:W3:Y:S01]  /*111d0*/  LDSM.16.MT88.4 R136, [R197+0x19800] ;  /* 0x01980000c588783b */ /* 0x000ee20000004200 */
[----:B------:R-:W-:Y:S01]  /*111e0*/  IMAD.MOV.U32 R116, RZ, RZ, R35 ;  /* 0x000000ffff747224 */ /* 0x000fe200078e0023 */
[----:B------:R-:W-:-:S02]  /*111f0*/  MOV R117, R34 ;  /* 0x0000002200757202 */ /* 0x000fc40000000f00 */
[----:B------:R2:W5:Y:S02]  /*11200*/  LDL.LU R209, [R1+0x17c] ;  /* 0x00017c0001d17983 */ /* 0x0005640000300800 */
[----:B------:R-:W-:Y:S02]  /*11210*/  LOP3.LUT R8, R0, 0xffff, RZ, 0xc0, !PT ;  /* 0x0000ffff00087812 */ /* 0x000fe400078ec0ff */
[----:B------:R-:W-:Y:S01]  /*11220*/  SHF.R.U32.HI R9, RZ, 0x10, R0 ;  /* 0x00000010ff097819 */ /* 0x000fe20000011600 */
[----:B------:R-:W-:Y:S01]  /*11230*/  HMMA.16816.F32 R32, R4, R10, R56 ;  /* 0x0000000a0420723c */ /* 0x000fe20000001838 */
[----:B------:R-:W-:Y:S01]  /*11240*/  SHF.R.U32.HI R0, RZ, 0x8, R3 ;  /* 0x00000008ff007819 */ /* 0x000fe20000011603 */
[----:B------:R2:W5:Y:S01]  /*11250*/  LDL.LU R208, [R1+0x178] ;  /* 0x0001780001d07983 */ /* 0x0005620000300800 */
[----:B------:R-:W-:Y:S02]  /*11260*/  SHF.R.U32.HI R3, RZ, 0x8, R8 ;  /* 0x00000008ff037819 */ /* 0x000fe40000011608 */
[----:B------:R-:W-:Y:S01]  /*11270*/  LOP3.LUT R8, R9, 0xff, RZ, 0xc0, !PT ;  /* 0x000000ff09087812 */ /* 0x000fe200078ec0ff */
[----:B------:R2:W5:Y:S01]  /*11280*/  LDL.LU R207, [R1+0x174] ;  /* 0x0001740001cf7983 */ /* 0x0005620000300800 */
[----:B------:R-:W-:-:S02]  /*11290*/  SHF.R.U32.HI R10, RZ, 0x10, R2 ;  /* 0x00000010ff0a7819 */ /* 0x000fc40000011602 */
[----:B------:R-:W-:Y:S01]  /*112a0*/  LOP3.LUT R11, R2, 0xff, RZ, 0xc0, !PT ;  /* 0x000000ff020b7812 */ /* 0x000fe200078ec0ff */
[----:B------:R2:W5:Y:S01]  /*112b0*/  LDL.LU R206, [R1+0x170] ;  /* 0x0001700001ce7983 */ /* 0x0005620000300800 */
[----:B------:R-:W-:Y:S02]  /*112c0*/  SHF.R.U32.HI R12, RZ, 0x18, R2 ;  /* 0x00000018ff0c7819 */ /* 0x000fe40000011602 */
[----:B------:R-:W-:Y:S01]  /*112d0*/  PRMT R2, R8, 0x5410, R13 ;  /* 0x0000541008027816 */ /* 0x000fe2000000000d */
[----:B------:R2:W5:Y:S01]  /*112e0*/  LDL.LU R204, [R1+0x16c] ;  /* 0x00016c0001cc7983 */ /* 0x0005620000300800 */
[----:B------:R-:W-:Y:S01]  /*112f0*/  LOP3.LUT R8, R10, 0xff, RZ, 0xc0, !PT ;  /* 0x000000ff0a087812 */ /* 0x000fe200078ec0ff */
[----:B------:R-:W-:Y:S02]  /*11300*/  IMAD.MOV.U32 R118, RZ, RZ, R29 ;  /* 0x000000ffff767224 */ /* 0x000fe400078e001d */
[----:B------:R2:W5:Y:S01]  /*11310*/  LDL.LU R203, [R1+0x168] ;  /* 0x0001680001cb7983 */ /* 0x0005620000300800 */
[----:B------:R-:W-:-:S03]  /*11320*/  MOV R119, R28 ;  /* 0x0000001c00777202 */ /* 0x000fc60000000f00 */
[----:B------:R2:W5:Y:S01]  /*11330*/  LDL.LU R202, [R1+0x164] ;  /* 0x0001640001ca7983 */ /* 0x0005620000300800 */
[----:B-1----:R-:W-:Y:S01]  /*11340*/  HMMA.16816.F32 R28, R4, R40, R52 ;  /* 0x00000028041c723c */ /* 0x002fe20000001834 */
[----:B------:R-:W-:Y:S02]  /*11350*/  PRMT R9, R11, 0x5410, R0 ;  /* 0x000054100b097816 */ /* 0x000fe40000000000 */
[----:B------:R2:W5:Y:S01]  /*11360*/  LDL.LU R201, [R1+0x160] ;  /* 0x0001600001c97983 */ /* 0x0005620000300800 */
[----:B------:R-:W-:Y:S02]  /*11370*/  PRMT R0, R14, 0x5410, R3 ;  /* 0x000054100e007816 */ /* 0x000fe40000000003 */
[----:B------:R-:W-:Y:S01]  /*11380*/  PRMT R72, R225, 0x7054, R225 ;  /* 0x00007054e1487816 */ /* 0x000fe200000000e1 */
[----:B------:R2:W5:Y:S01]  /*11390*/  LDL.LU R200, [R1+0x15c] ;  /* 0x00015c0001c87983 */ /* 0x0005620000300800 */
[----:B------:R-:W-:Y:S01]  /*113a0*/  PRMT R8, R8, 0x5410, R12 ;  /* 0x0000541008087816 */ /* 0x000fe2000000000c */
[----:B------:R-:W-:-:S02]  /*113b0*/  IMAD.MOV.U32 R55, RZ, RZ, R251 ;  /* 0x000000ffff377224 */ /* 0x000fc400078e00fb */
[----:B------:R2:W5:Y:S04]  /*113c0*/  LDL.LU R199, [R1+0x158] ;  /* 0x0001580001c77983 */ /* 0x0005680000300800 */
[----:B------:R-:W4:Y:S01]  /*113d0*/  LDL R251, [R1+0xf4] ;  /* 0x0000f40001fb7983 */ /* 0x000f220000100800 */
[----:B------:R-:W-:Y:S01]  /*113e0*/  MOV R74, R116 ;  /* 0x00000074004a7202 */ /* 0x000fe20000000f00 */
[----:B------:R-:W-:Y:S01]  /*113f0*/  IMAD.MOV.U32 R75, RZ, RZ, R117 ;  /* 0x000000ffff4b7224 */ /* 0x000fe200078e0075 */
[----:B------:R-:W-:Y:S01]  /*11400*/  MOV R96, R118 ;  /* 0x0000007600607202 */ /* 0x000fe20000000f00 */
[----:B------:R-:W-:Y:S01]  /*11410*/  IMAD.MOV.U32 R73, RZ, RZ, R119 ;  /* 0x000000ffff497224 */ /* 0x000fe200078e0077 */
[--C-:B------:R-:W-:Y:S01]  /*11420*/  HSET2.LE.AND R0, R0, R72.reuse, PT ;  /* 0x0000004800007233 */ /* 0x100fe20003803000 */
[----:B------:R-:W-:Y:S01]  /*11430*/  HMMA.16816.F32 R116, R4, R24, R108 ;  /* 0x000000180474723c */ /* 0x000fe2000000186c */
[--C-:B------:R-:W-:Y:S01]  /*11440*/  HSET2.LE.AND R2, R2, R72.reuse, PT ;  /* 0x0000004802027233 */ /* 0x100fe20003803000 */
[----:B------:R-:W1:Y:S01]  /*11450*/  LDSM.16.MT88.4 R16, [R197+0x1f000] ;  /* 0x01f00000c510783b */ /* 0x000e620000004200 */
[----:B------:R-:W-:-:S02]  /*11460*/  HSET2.LE.AND R3, R9, R72, PT ;  /* 0x0000004809037233 */ /* 0x000fc40003803000 */
[----:B------:R-:W-:Y:S01]  /*11470*/  HSET2.LE.AND R8, R8, R72, PT ;  /* 0x0000004808087233 */ /* 0x000fe20003803000 */
[C---:B------:R-:W-:Y:S01]  /*11480*/  HMMA.16816.F32 R24, R4.reuse, R26, R100 ;  /* 0x0000001a0418723c */ /* 0x040fe20000001864 */
[----:B------:R-:W-:Y:S01]  /*11490*/  LOP3.LUT R128, R128, R0, RZ, 0xc0, !PT ;  /* 0x0000000080807212 */ /* 0x000fe200078ec0ff */
[----:B------:R-:W2:Y:S01]  /*114a0*/  LDSM.16.MT88.4 R144, [R198+0x19800] ;  /* 0x01980000c690783b */ /* 0x000ea20000004200 */
[----:B------:R-:W-:Y:S02]  /*114b0*/  LOP3.LUT R129, R129, R2, RZ, 0xc0, !PT ;  /* 0x0000000281817212 */ /* 0x000fe400078ec0ff */
[----:B------:R-:W-:Y:S01]  /*114c0*/  LOP3.LUT R130, R130, R3, RZ, 0xc0, !PT ;  /* 0x0000000382827212 */ /* 0x000fe200078ec0ff */
[----:B------:R-:W-:Y:S01]  /*114d0*/  HMMA.16816.F32 R20, R4, R42, R80 ;  /* 0x0000002a0414723c */ /* 0x000fe20000001850 */
[----:B------:R-:W-:Y:S01]  /*114e0*/  MOV R100, R39 ;  /* 0x0000002700647202 */ /* 0x000fe20000000f00 */
[----:B------:R-:W-:Y:S01]  /*114f0*/  IMAD.MOV.U32 R39, RZ, RZ, R131 ;  /* 0x000000ffff277224 */ /* 0x000fe200078e0083 */
[----:B------:R-:W-:Y:S01]  /*11500*/  LOP3.LUT R131, R250, R8, RZ, 0xc0, !PT ;  /* 0x00000008fa837212 */ /* 0x000fe200078ec0ff */
[----:B------:R-:W-:Y:S01]  /*11510*/  IMAD.MOV.U32 R9, RZ, RZ, R126 ;  /* 0x000000ffff097224 */ /* 0x000fe200078e007e */
[----:B------:R-:W-:Y:S01]  /*11520*/  LDSM.16.MT88.4 R40, [R171+0x1b800] ;  /* 0x01b80000ab28783b */ /* 0x000fe20000004200 */
[----:B------:R-:W-:Y:S01]  /*11530*/  MOV R10, R51 ;  /* 0x00000033000a7202 */ /* 0x000fe20000000f00 */
[----:B------:R-:W-:Y:S01]  /*11540*/  IMAD.MOV.U32 R11, RZ, RZ, R50 ;  /* 0x000000ffff0b7224 */ /* 0x000fe200078e0032 */
[----:B------:R-:W-:Y:S01]  /*11550*/  MOV R108, R73 ;  /* 0x00000049006c7202 */ /* 0x000fe20000000f00 */
[----:B------:R-:W-:Y:S01]  /*11560*/  IMAD.MOV.U32 R109, RZ, RZ, R74 ;  /* 0x000000ffff6d7224 */ /* 0x000fe200078e004a */
[C---:B---3--:R-:W-:Y:S01]  /*11570*/  HMMA.16816.F32 R140, R128.reuse, R136, R140 ;  /* 0x00000088808c723c */ /* 0x048fe2000000188c */
[----:B------:R-:W-:Y:S01]  /*11580*/  MOV R110, R75 ;  /* 0x0000004b006e7202 */ /* 0x000fe20000000f00 */
[----:B------:R-:W3:Y:S04]  /*11590*/  LDSM.16.MT88.4 R152, [R196+0x19800] ;  /* 0x01980000c498783b */ /* 0x000ee80000004200 */
[C---:B------:R-:W-:Y:S01]  /*115a0*/  HMMA.16816.F32 R136, R128.reuse, R138, R132 ;  /* 0x0000008a8088723c */ /* 0x040fe20000001884 */
[----:B------:R-:W-:Y:S01]  /*115b0*/  MOV R8, R127 ;  /* 0x0000007f00087202 */ /* 0x000fe20000000f00 */
[----:B------:R-:W-:Y:S01]  /*115c0*/  LDSM.16.MT88.4 R56, [R198+0x1b800] ;  /* 0x01b80000c638783b */ /* 0x000fe20000004200 */
[----:B------:R-:W-:Y:S01]  /*115d0*/  IMAD.MOV.U32 R111, RZ, RZ, R96 ;  /* 0x000000ffff6f7224 */ /* 0x000fe200078e0060 */
[----:B------:R-:W-:Y:S01]  /*115e0*/  MOV R12, R97 ;  /* 0x00000061000c7202 */ /* 0x000fe20000000f00 */
[----:B------:R-:W-:Y:S01]  /*115f0*/  IMAD.MOV.U32 R13, RZ, RZ, R98 ;  /* 0x000000ffff0d7224 */ /* 0x000fe200078e0062 */
[----:B------:R-:W-:Y:S01]  /*11600*/  HMMA.16816.F32 R164, R128, R160, R164 ;  /* 0x000000a080a4723c */ /* 0x000fe200000018a4 */
[----:B------:R-:W-:Y:S01]  /*11610*/  MOV R133, R170 ;  /* 0x000000aa00857202 */ /* 0x000fe20000000f00 */
[----:B------:R-:W-:Y:S04]  /*11620*/  LDSM.16.MT88.4 R72, [R171+0x1d800] ;  /* 0x01d80000ab48783b */ /* 0x000fe80000004200 */
[----:B------:R3:W5:Y:S01]  /*11630*/  LDL.LU R170, [R1+0x154] ;  /* 0x0001540001aa7983 */ /* 0x0007620000300800 */
        /* <DEDUP_REMOVED lines=9> */
[----:B------:R-:W-:Y:S01]  /*116d0*/  IMAD.MOV.U32 R53, RZ, RZ, R122 ;  /* 0x000000ffff357224 */ /* 0x000fe200078e007a */
[----:B------:R-:W-:Y:S01]  /*116e0*/  MOV R54, R123 ;  /* 0x0000007b00367202 */ /* 0x000fe20000000f00 */
[----:B------:R-:W-:Y:S02]  /*116f0*/  LDSM.16.MT88.4 R80, [R196+0x1d800] ;  /* 0x01d80000c450783b */ /* 0x000fe40000004200 */
[----:B------:R-:W-:Y:S01]  /*11700*/  MOV R70, R49 ;  /* 0x0000003100467202 */ /* 0x000fe20000000f00 */
[----:B------:R-:W-:Y:S01]  /*11710*/  IMAD.MOV.U32 R71, RZ, RZ, R48 ;  /* 0x000000ffff477224 */ /* 0x000fe200078e0030 */
[C---:B--2---:R-:W-:Y:S01]  /*11720*/  HMMA.16816.F32 R148, R128.reuse, R144, R148 ;  /* 0x000000908094723c */ /* 0x044fe20000001894 */
[----:B------:R-:W1:Y:S04]  /*11730*/  LDSM.16.MT88.4 R48, [R196+0x1b800] ;  /* 0x01b80000c430783b */ /* 0x000e680000004200 */
[----:B------:R-:W-:Y:S01]  /*11740*/  LDSM.16.MT88.4 R88, [R198+0x1d800] ;  /* 0x01d80000c658783b */ /* 0x000fe20000004200 */
[C---:B------:R-:W-:Y:S03]  /*11750*/  HMMA.16816.F32 R160, R128.reuse, R162, R64 ;  /* 0x000000a280a0723c */ /* 0x040fe60000001840 */
[----:B------:R-:W2:Y:S03]  /*11760*/  LDSM.16.MT88.4 R64, [R197+0x1b800] ;  /* 0x01b80000c540783b */ /* 0x000ea60000004200 */
[C---:B------:R-:W-:Y:S01]  /*11770*/  HMMA.16816.F32 R144, R128.reuse, R146, R112 ;  /* 0x000000928090723c */ /* 0x040fe20000001870 */
[----:B------:R-:W2:Y:S04]  /*11780*/  LDSM.16.MT88.4 R96, [R197+0x1d800] ;  /* 0x01d80000c560783b */ /* 0x000ea80000004200 */
[----:B------:R-:W2:Y:S04]  /*11790*/  LDSM.16.MT88.4 R104, [R171+0x1f800] ;  /* 0x01f80000ab68783b */ /* 0x000ea80000004200 */
[----:B------:R-:W2:Y:S04]  /*117a0*/  LDSM.16.MT88.4 R112, [R196+0x1f800] ;  /* 0x01f80000c470783b */ /* 0x000ea80000004200 */
[----:B------:R-:W2:Y:S04]  /*117b0*/  LDSM.16.MT88.4 R120, [R198+0x1f800] ;  /* 0x01f80000c678783b */ /* 0x000ea80000004200 */
        /* <DEDUP_REMOVED lines=9> */
[C---:B---3--:R-:W-:Y:S06]  /*11850*/  HMMA.16816.F32 R156, R128.reuse, R152, R156 ;  /* 0x00000098809c723c */ /* 0x048fec000000189c */
[----:B------:R-:W-:Y:S01]  /*11860*/  HMMA.16816.F32 R36, R128, R40, R36 ;  /* 0x000000288024723c */ /* 0x000fe20000001824 */
[----:B------:R-:W-:-:S05]  /*11870*/  IADD3 R222, P0, R192, -0x100, RZ ;  /* 0xffffff00c0de7810 */ /* 0x000fca0007f1e0ff */
[C---:B------:R-:W-:Y:S06]  /*11880*/  HMMA.16816.F32 R40, R128.reuse, R42, R44 ;  /* 0x0000002a8028723c */ /* 0x040fec000000182c */
[C---:B-1----:R-:W-:Y:S06]  /*11890*/  HMMA.16816.F32 R44, R128.reuse, R48, R68 ;  /* 0x00000030802c723c */ /* 0x042fec0000001844 */
[C---:B------:R-:W-:Y:S06]  /*118a0*/  HMMA.16816.F32 R52, R128.reuse, R56, R52 ;  /* 0x000000388034723c */ /* 0x040fec0000001834 */
[C---:B------:R-:W-:Y:S06]  /*118b0*/  HMMA.16816.F32 R68, R128.reuse, R72, R108 ;  /* 0x000000488044723c */ /* 0x040fec000000186c */
[C---:B------:R-:W-:Y:S06]  /*118c0*/  HMMA.16816.F32 R152, R128.reuse, R154, R76 ;  /* 0x0000009a8098723c */ /* 0x040fec000000184c */
[C---:B------:R-:W-:Y:S06]  /*118d0*/  HMMA.16816.F32 R56, R128.reuse, R58, R100 ;  /* 0x0000003a8038723c */ /* 0x040fec0000001864 */
[----:B------:R-:W-:Y:S01]  /*118e0*/  HMMA.16816.F32 R72, R128, R74, R84 ;  /* 0x0000004a8048723c */ /* 0x000fe20000001854 */
[----:B------:R-:W-:-:S05]  /*118f0*/  MOV R135, R244 ;  /* 0x000000f400877202 */ /* 0x000fca0000000f00 */
[----:B--2---:R-:W-:Y:S01]  /*11900*/  HMMA.16816.F32 R60, R128, R64, R60 ;  /* 0x00000040803c723c */ /* 0x004fe2000000183c */
[----:B------:R-:W-:-:S05]  /*11910*/  IADD3.X R223, R193, -0x1, RZ, P0, !PT ;  /* 0xffffffffc1df7810 */ /* 0x000fca00007fe4ff */
[----:B------:R-:W-:Y:S01]  /*11920*/  HMMA.16816.F32 R76, R128, R80, R240 ;  /* 0x00000050804c723c */ /* 0x000fe200000018f0 */
[----:B------:R-:W-:-:S05]  /*11930*/  IMAD.MOV.U32 R132, RZ, RZ, R239 ;  /* 0x000000ffff847224 */ /* 0x000fca00078e00ef */
        /* <DEDUP_REMOVED lines=15> */
[----:B----4-:R-:W-:-:S13]  /*11a30*/  ISETP.GT.AND P1, PT, R244, R251, PT ;  /* 0x000000fbf400720c */ /* 0x010fda0003f24270 */
[----:B------:R-:W-:Y:S10]  /*11a40*/  @!P1 BRA `(.L_x_2292) ;  /* 0x0000008000109947 */ /* 0x000ff40003800000 */
[----:B------:R-:W2:Y:S01]  /*11a50*/  LDL R205, [R1+0x108] ;  /* 0x0001080001cd7983 */ /* 0x000ea20000100800 */
[----:B------:R-:W-:-:S04]  /*11a60*/  DEPBAR.LE SB0, 0x0 ;  /* 0x000080000000791a */ /* 0x000fc80000000000 */
[----:B------:R-:W3:Y:S01]  /*11a70*/  LDL.64 R14, [R1+0xf8] ;  /* 0x0000f800010e7983 */ /* 0x000ee20000100a00 */
[----:B------:R-:W-:Y:S05]  /*11a80*/  WARPSYNC.ALL ;  /* 0x0000000000007948 */ /* 0x000fea0003800000 */
[----:B------:R-:W-:Y:S06]  /*11a90*/  BAR.SYNC.DEFER_BLOCKING 0x0 ;  /* 0x0000000000007b1d */ /* 0x000fec0000010000 */
[----:B-----5:R-:W-:Y:S01]  /*11aa0*/  @P6 STS.128 [R224+0x18000], RZ ;  /* 0x018000ffe0006388 */ /* 0x020fe20000000c00 */
[----:B--2---:R-:W-:-:S04]  /*11ab0*/  VIADD R239, R205, 0xfffffffd ;  /* 0xfffffffdcdef7836 */ /* 0x004fc80000000000 */
[-C--:B------:R-:W-:Y:S01]  /*11ac0*/  IMAD R0, R237, R239.reuse, RZ ;  /* 0x000000efed007224 */ /* 0x080fe200078e02ff */
[----:B------:R-:W-:Y:S01]  /*11ad0*/  SHF.R.S32.HI R4, RZ, 0x1f, R239 ;  /* 0x0000001fff047819 */ /* 0x000fe200000114ef */
[----:B------:R-:W-:-:S04]  /*11ae0*/  IMAD.WIDE.U32 R2, R236, R239, RZ ;  /* 0x000000efec027225 */ /* 0x000fc800078e00ff */
[----:B------:R-:W-:Y:S01]  /*11af0*/  IMAD R4, R236, R4, R0 ;  /* 0x00000004ec047224 */ /* 0x000fe200078e0200 */
[----:B---3--:R-:W-:-:S03]  /*11b00*/  LEA R0, P0, R2, R14, 0x6 ;  /* 0x0000000e02007211 */ /* 0x008fc600078030ff */
[----:B------:R-:W-:Y:S01]  /*11b10*/  IMAD.IADD R3, R3, 0x1, R4 ;  /* 0x0000000103037824 */ /* 0x000fe200078e0204 */
[CC--:B------:R-:W-:Y:S02]  /*11b20*/  @!P6 LEA R20, P2, R0.reuse, R248.reuse, 0x1 ;  /* 0x000000f80014e211 */ /* 0x0c0fe400078408ff */
[-C--:B------:R-:W-:Y:S02]  /*11b30*/  @!P5 LEA R16, P1, R0, R248.reuse, 0x1 ;  /* 0x000000f80010d211 */ /* 0x080fe400078208ff */
[----:B------:R-:W-:Y:S02]  /*11b40*/  LEA.HI.X R3, R2, R15, R3, 0x6, P0 ;  /* 0x0000000f02037211 */ /* 0x000fe400000f3403 */
[C---:B------:R-:W-:Y:S02]  /*11b50*/  @!P4 LEA R14, P0, R0.reuse, R248, 0x1 ;  /* 0x000000f8000ec211 */ /* 0x040fe400078008ff */
[----:B------:R-:W-:Y:S02]  /*11b60*/  @!P6 LEA.HI.X R21, R0, R249, R3, 0x1, P2 ;  /* 0x000000f90015e211 */ /* 0x000fe400010f0c03 */
[----:B------:R-:W-:-:S02]  /*11b70*/  LEA R2, P2, R236, R0, 0x5 ;  /* 0x00000000ec027211 */ /* 0x000fc400078428ff */
[CCC-:B------:R-:W-:Y:S01]  /*11b80*/  @!P5 LEA.HI.X R17, R0.reuse, R249.reuse, R3.reuse, 0x1, P1 ;  /* 0x000000f90011d211 */ /* 0x1c0fe200008f0c03 */
[----:B------:R-:W-:Y:S01]  /*11b90*/  @!PT LDS RZ, [RZ] ;  /* 0x00000000fffff984 */ /* 0x000fe20000000800 */
[----:B------:R-:W-:Y:S01]  /*11ba0*/  @!PT LDS RZ, [RZ] ;  /* 0x00000000fffff984 */ /* 0x000fe20000000800 */
[----:B------:R-:W-:Y:S01]  /*11bb0*/  @!PT LDS RZ, [RZ] ;  /* 0x00000000fffff984 */ /* 0x000fe20000000800 */
[----:B------:R-:W-:Y:S01]  /*11bc0*/  @!P6 LDGSTS.E.BYPASS.LTC128B.128 [R224+0x18000], desc[UR4][R20.64] ;  /* 0x1800000014e0efae */ /* 0x000fe2000b901d44 */
[CC--:B------:R-:W-:Y:S02]  /*11bd0*/  @!P3 LEA R12, P1, R0.reuse, R248.reuse, 0x1 ;  /* 0x000000f8000cb211 */ /* 0x0c0fe400078208ff */
[----:B------:R-:W-:Y:S02]  /*11be0*/  @!P4 LEA.HI.X R15, R0, R249, R3, 0x1, P0 ;  /* 0x000000f9000fc211 */ /* 0x000fe400000f0c03 */
[----:B------:R-:W-:Y:S02]  /*11bf0*/  @!P6 LEA R18, P0, R2, R248, 0x1 ;  /* 0x000000f80212e211 */ /* 0x000fe400078008ff */
[----:B------:R-:W-:Y:S01]  /*11c00*/  LEA.HI.X R4, R236, R3, R237, 0x5, P2 ;  /* 0x00000003ec047211 */ /* 0x000fe200010f2ced */
        /* <DEDUP_REMOVED lines=15> */
[----:B------:R-:W-:Y:S01]  /*11d00*/  @!P4 LDGSTS.E.BYPASS.LTC128B.128 [R224+0x1c000], desc[UR4][R14.64+0x100] ;  /* 0x1c0001000ee0cfae */ /* 0x000fe2000b901d44 */
[----:B------:R-:W-:-:S03]  /*11d10*/  @!P4 LEA.HI.X R9, R2, R249, R4, 0x1, P1 ;  /* 0x000000f90209c211 */ /* 0x000fc600008f0c04 */
[----:B------:R-:W-:Y:S01]  /*11d20*/  @P3 STS.128 [R224+0x1e000], RZ ;  /* 0x01e000ffe0003388 */ /* 0x000fe20000000c00 */
[----:B------:R-:W-:-:S03]  /*11d30*/  @!P3 LEA.HI.X R7, R2, R249, R4, 0x1, P0 ;  /* 0x000000f90207b211 */ /* 0x000fc600000f0c04 */
        /* <DEDUP_REMOVED lines=26> */
[----:B------:R-:W-:Y:S04]  /*11ee0*/  LDSM.16.M88.4 R172, [R206] ;  /* 0x00000000ceac783b */ /* 0x000fe80000000200 */
[----:B------:R-:W-:Y:S04]  /*11ef0*/  LDSM.16.M88.4 R132, [R221] ;  /* 0x00000000dd84783b */ /* 0x000fe80000000200 */
[----:B--2---:R-:W1:Y:S04]  /*11f00*/  LDSM.16.M88.4 R8, [R201] ;  /* 0x00000000c908783b */ /* 0x004e680000000200 */
[----:B------:R-:W-:Y:S04]  /*11f10*/  LDSM.16.M88.4 R32, [R170+0x11000] ;  /* 0x01100000aa20783b */ /* 0x000fe80000000200 */
[----:B---3--:R-:W2:Y:S04]  /*11f20*/  LDSM.16.M88.4 R4, [R202] ;  /* 0x00000000ca04783b */ /* 0x008ea80000000200 */
[----:B------:R-:W0:Y:S01]  /*11f30*/  LDGDEPBAR ;  /* 0x00000000000079af */ /* 0x000e220000000000 */
[C---:B-1----:R-:W-:Y:S06]  /*11f40*/  HMMA.16816.F32 R28, R8.reuse, R12, RZ ;  /* 0x0000000c081c723c */ /* 0x042fec00000018ff */
[C---:B------:R-:W-:Y:S06]  /*11f50*/  HMMA.16816.F32 R24, R8.reuse, R14, RZ ;  /* 0x0000000e0818723c */ /* 0x040fec00000018ff */
[C---:B------:R-:W-:Y:S06]  /*11f60*/  HMMA.16816.F32 R12, R8.reuse, R22, RZ ;  /* 0x00000016080c723c */ /* 0x040fec00000018ff */
[----:B------:R-:W-:Y:S01]  /*11f70*/  HMMA.16816.F32 R16, R8, R20, RZ ;  /* 0x000000140810723c */ /* 0x000fe200000018ff */
[----:B------:R-:W1:Y:S05]  /*11f80*/  LDSM.16.M88.4 R20, [R220] ;  /* 0x00000000dc14783b */ /* 0x000e6a0000000200 */
[----:B--2---:R-:W-:-:S12]  /*11f90*/  HMMA.16816.F32 R176, R4, R172, R28 ;  /* 0x000000ac04b0723c */ /* 0x004fd8000000181c */
[----:B------:R-:W-:Y:S06]  /*11fa0*/  HMMA.16816.F32 R28, R4, R134, R12 ;  /* 0x00000086041c723c */ /* 0x000fec000000180c */
[----:B------:R-:W-:Y:S06]  /*11fb0*/  HMMA.16816.F32 R12, R8, R34, RZ ;  /* 0x00000022080c723c */ /* 0x000fec00000018ff */
        /* <DEDUP_REMOVED lines=191> */
[----:B------:R-:W-:Y:S01]  /*12bb0*/  ISETP.GT.AND P0, PT, R239, R251, PT ;  /* 0x000000fbef00720c */ /* 0x000fe20003f04270 */
[----:B------:R-:W-:-:S04]  /*12bc0*/  DEPBAR.LE SB0, 0x0 ;  /* 0x000080000000791a */ /* 0x000fc80000000000 */
[C---:B-1----:R-:W-:Y:S06]  /*12bd0*/  HMMA.16816.F32 R240, R4.reuse, R8, R20 ;  /* 0x0000000804f0723c */ /* 0x042fec0000001814 */
[----:B------:R-:W-:Y:S01]  /*12be0*/  HMMA.16816.F32 R4, R4, R10, R12 ;  /* 0x0000000a0404723c */ /* 0x000fe2000000180c */
[----:B------:R-:W-:-:S15]  /*12bf0*/  BSSY B1, `(.L_x_2297) ;  /* 0x000004f000017945 */ /* 0x000fde0003800000 */
[----:B------:R-:W-:-:S07]  /*12c00*/  NOP ;  /* 0x0000000000007918 */ /* 0x000fce0000000000 */
[----:B------:R1:W-:Y:S04]  /*12c10*/  STL.64 [R1+0x10], R4 ;  /* 0x0000100401007387 */ /* 0x0003e80000100a00 */
[----:B------:R1:W-:Y:S01]  /*12c20*/  STL.64 [R1+0x18], R6 ;  /* 0x0000180601007387 */ /* 0x0003e20000100a00 */
[----:B------:R-:W-:Y:S06]  /*12c30*/  BAR.SYNC.DEFER_BLOCKING 0x0 ;  /* 0x0000000000007b1d */ /* 0x000fec0000010000 */
[----:B------:R-:W-:Y:S05]  /*12c40*/  @!P0 BRA `(.L_x_2298) ;  /* 0x0000000400248947 */ /* 0x000fea0003800000 */
[----:B------:R-:W2:Y:S01]  /*12c50*/  LDL.64 R250, [R1+0xe8] ;  /* 0x0000e80001fa7983 */ /* 0x000ea20000100a00 */
[----:B------:R-:W-:Y:S01]  /*12c60*/  VIADD R2, R205, 0xfffffffc ;  /* 0xfffffffccd027836 */ /* 0x000fe20000000000 */
[----:B------:R-:W-:Y:S02]  /*12c70*/  BSSY B0, `(.L_x_2299) ;  /* 0x0000045000007945 */ /* 0x000fe40003800000 */
[----:B------:R3:W-:Y:S01]  /*12c80*/  @P6 STS.128 [R224+0x10000], RZ ;  /* 0x010000ffe0006388 */ /* 0x0007e20000000c00 */
[----:B------:R-:W-:Y:S01]  /*12c90*/  IMAD R0, R235, R2, RZ ;  /* 0x00000002eb007224 */ /* 0x000fe200078e02ff */
[----:B------:R-:W-:-:S05]  /*12ca0*/  SHF.R.S32.HI R3, RZ, 0x1f, R2 ;  /* 0x0000001fff037819 */ /* 0x000fca0000011402 */
[C---:B------:R-:W-:Y:S02]  /*12cb0*/  IMAD R0, R234.reuse, R3, R0 ;  /* 0x00000003ea007224 */ /* 0x040fe400078e0200 */
[----:B------:R-:W-:-:S04]  /*12cc0*/  IMAD.WIDE.U32 R2, R234, R2, RZ ;  /* 0x00000002ea027225 */ /* 0x000fc800078e00ff */
[----:B------:R-:W-:Y:S01]  /*12cd0*/  IMAD.IADD R3, R3, 0x1, R0 ;  /* 0x0000000103037824 */ /* 0x000fe200078e0200 */
[----:B--2---:R-:W-:-:S04]  /*12ce0*/  LEA R0, P0, R2, R250, 0x6 ;  /* 0x000000fa02007211 */ /* 0x004fc800078030ff */
[----:B------:R-:W-:Y:S01]  /*12cf0*/  LEA.HI.X R2, R2, R251, R3, 0x6, P0 ;  /* 0x000000fb02027211 */ /* 0x000fe200000f3403 */
[----:B------:R-:W-:Y:S01]  /*12d00*/  IMAD.SHL.U32 R3, R234, 0x20, RZ ;  /* 0x00000020ea037824 */ /* 0x000fe200078e00ff */
[----:B-1----:R-:W-:-:S04]  /*12d10*/  @!P6 LEA R4, P0, R0, R246, 0x1 ;  /* 0x000000f60004e211 */ /* 0x002fc800078008ff */
[----:B------:R-:W-:-:S05]  /*12d20*/  @!P6 LEA.HI.X R5, R0, R247, R2, 0x1, P0 ;  /* 0x000000f70005e211 */ /* 0x000fca00000f0c02 */
        /* <DEDUP_REMOVED lines=20> */
[--C-:B------:R-:W-:Y:S02]  /*12e70*/  @!P3 LEA.HI.X R5, R0, R247, R2.reuse, 0x1, P0 ;  /* 0x000000f70005b211 */ /* 0x100fe400000f0c02 */
[----:B------:R-:W-:Y:S02]  /*12e80*/  IADD3 R0, P0, R3, R0, RZ ;  /* 0x0000000003007210 */ /* 0x000fe40007f1e0ff */
[----:B------:R-:W-:Y:S01]  /*12e90*/  SHF.L.U64.HI R3, R234, 0x5, R235 ;  /* 0x00000005ea037819 */ /* 0x000fe200000102eb */
[----:B------:R-:W-:Y:S01]  /*12ea0*/  @!PT LDS RZ, [RZ] ;  /* 0x00000000fffff984 */ /* 0x000fe20000000800 */
[----:B------:R-:W-:Y:S01]  /*12eb0*/  @!PT LDS RZ, [RZ] ;  /* 0x00000000fffff984 */ /* 0x000fe20000000800 */
[----:B------:R-:W-:Y:S01]  /*12ec0*/  @!PT LDS RZ, [RZ] ;  /* 0x00000000fffff984 */ /* 0x000fe20000000800 */
[----:B------:R1:W-:Y:S04]  /*12ed0*/  @!P3 LDGSTS.E.BYPASS.LTC128B.128 [R224+0x16000], desc[UR4][R4.64+0x180] ;  /* 0x1600018004e0bfae */ /* 0x0003e8000b901d44 */
[----:B------:R-:W-:Y:S01]  /*12ee0*/  IMAD.X R2, R3, 0x1, R2, P0 ;  /* 0x0000000103027824 */ /* 0x000fe200000e0602 */
        /* <DEDUP_REMOVED lines=29> */
.L_x_2300:
[----:B------:R-:W-:Y:S05]  /*130c0*/  BSYNC B0 ;  /* 0x0000000000007941 */ /* 0x000fea0003800000 */
.L_x_2299:
[----:B------:R-:W0:Y:S02]  /*130d0*/  LDGDEPBAR ;  /* 0x00000000000079af */ /* 0x000e240000000000 */
.L_x_2298:
[----:B------:R-:W-:Y:S05]  /*130e0*/  BSYNC B1 ;  /* 0x0000000000017941 */ /* 0x000fea0003800000 */
.L_x_2297:
[----:B------:R-:W2:Y:S04]  /*130f0*/  LDL.LU R3, [R1+0x14] ;  /* 0x0000140001037983 */ /* 0x000ea80000300800 */
[----:B------:R-:W4:Y:S04]  /*13100*/  LDL R0, [R1+0x10] ;  /* 0x0000100001007983 */ /* 0x000f280000100800 */
[----:B-1-3--:R-:W3:Y:S04]  /*13110*/  LDL.LU R4, [R1+0x18] ;  /* 0x0000180001047983 */ /* 0x00aee80000300800 */
[----:B------:R-:W3:Y:S01]  /*13120*/  LDL R5, [R1+0x8] ;  /* 0x0000080001057983 */ /* 0x000ee20000100800 */
[----:B------:R-:W-:-:S03]  /*13130*/  IMAD.MOV.U32 R6, RZ, RZ, R195 ;  /* 0x000000ffff067224 */ /* 0x000fc600078e00c3 */
[----:B------:R-:W3:Y:S01]  /*13140*/  LDL R7, [R1+0xe4] ;  /* 0x0000e40001077983 */ /* 0x000ee20000100800 */
[----:B------:R-:W1:Y:S03]  /*13150*/  S2R R2, SR_TID.X ;  /* 0x0000000000027919 */ /* 0x000e660000002100 */
[----:B------:R1:W-:Y:S04]  /*13160*/  STL [R1+0x1d4], R249 ;  /* 0x0001d4f901007387 */ /* 0x0003e80000100800 */
[----:B------:R-:W-:Y:S04]  /*13170*/  STL [R1+0x1d0], R248 ;  /* 0x0001d0f801007387 */ /* 0x000fe80000100800 */
[----:B------:R-:W-:Y:S04]  /*13180*/  STL [R1+0x1cc], R247 ;  /* 0x0001ccf701007387 */ /* 0x000fe80000100800 */
[----:B------:R1:W-:Y:S04]  /*13190*/  STL [R1+0x1c8], R246 ;  /* 0x0001c8f601007387 */ /* 0x0003e80000100800 */
[----:B------:R-:W-:Y:S04]  /*131a0*/  STL [R1+0x1c4], R237 ;  /* 0x0001c4ed01007387 */ /* 0x000fe80000100800 */
[----:B------:R-:W-:Y:S04]  /*131b0*/  STL [R1+0x1c0], R236 ;  /* 0x0001c0ec01007387 */ /* 0x000fe80000100800 */
[----:B------:R-:W-:Y:S01]  /*131c0*/  STL [R1+0x1bc], R235 ;  /* 0x0001bceb01007387 */ /* 0x000fe20000100800 */
[----:B-1----:R-:W-:-:S03]  /*131d0*/  IMAD.MOV.U32 R249, RZ, RZ, R6 ;  /* 0x000000fffff97224 */ /* 0x002fc600078e0006 */
[----:B------:R-:W-:Y:S01]  /*131e0*/  STL [R1+0x1b8], R234 ;  /* 0x0001b8ea01007387 */ /* 0x000fe20000100800 */
[----:B------:R-:W-:-:S03]  /*131f0*/  IMAD.SHL.U32 R2, R2, 0x2, RZ ;  /* 0x0000000202027824 */ /* 0x000fc600078e00ff */
[----:B------:R-:W-:Y:S02]  /*13200*/  STL [R1+0x1b4], R229 ;  /* 0x0001b4e501007387 */ /* 0x000fe40000100800 */
[----:B------:R-:W-:Y:S02]  /*13210*/  LOP3.LUT R2, R2, 0x6, RZ, 0xc0, !PT ;  /* 0x0000000602027812 */ /* 0x000fe400078ec0ff */
[----:B------:R1:W-:Y:S03]  /*13220*/  STL [R1+0x1b0], R224 ;  /* 0x0001b0e001007387 */ /* 0x0003e60000100800 */
[----:B------:R-:W-:Y:S01]  /*13230*/  IMAD R2, R239, 0x40, R2 ;  /* 0x00000040ef027824 */ /* 0x000fe200078e0202 */
        /* <DEDUP_REMOVED lines=23> */
[----:B------:R-:W3:Y:S04]  /*133b0*/  LDL.LU R246, [R1+0x1c] ;  /* 0x00001c0001f67983 */ /* 0x000ee80000300800 */
[----:B------:R-:W3:Y:S04]  /*133c0*/  LDL.LU R248, [R1+0x98] ;  /* 0x0000980001f87983 */ /* 0x000ee80000300800 */
[----:B-1----:R-:W3:Y:S01]  /*133d0*/  LDL.LU R224, [R1+0x88] ;  /* 0x0000880001e07983 */ /* 0x002ee20000300800 */
[----:B------:R-:W-:-:S02]  /*133e0*/  ISETP.GE.AND P6, PT, R2, R228, PT ;  /* 0x000000e40200720c */ /* 0x000fc40003fc6270 */
[C---:B------:R-:W-:Y:S02]  /*133f0*/  ISETP.GE.AND P0, PT, R2.reuse, R227, PT ;  /* 0x000000e30200720c */ /* 0x040fe40003f06270 */
[C---:B------:R-:W-:Y:S02]  /*13400*/  ISETP.GE.OR P6, PT, R2.reuse, R233, !P6 ;  /* 0x000000e90200720c */ /* 0x040fe400077c6670 */
[----:B------:R-:W-:Y:S02]  /*13410*/  ISETP.GE.OR P0, PT, R2, R232, !P0 ;  /* 0x000000e80200720c */ /* 0x000fe40004706670 */
[----:B--2---:R-:W-:Y:S01]  /*13420*/  MOV R20, R3 ;  /* 0x0000000300147202 */ /* 0x004fe20000000f00 */
[----:B----4-:R-:W-:Y:S02]  /*13430*/  IMAD.MOV.U32 R19, RZ, RZ, R0 ;  /* 0x000000ffff137224 */ /* 0x010fe400078e0000 */
[----:B------:R-:W-:Y:S02]  /*13440*/  IMAD.IADD R0, R230, 0x1, -R2 ;  /* 0x00000001e6007824 */ /* 0x000fe400078e0a02 */
[----:B---3--:R-:W-:-:S03]  /*13450*/  IMAD.MOV.U32 R17, RZ, RZ, R4 ;  /* 0x000000ffff117224 */ /* 0x008fc600078e0004 */
[----:B------:R-:W-:Y:S01]  /*13460*/  IABS R0, R0 ;  /* 0x0000000000007213 */ /* 0x000fe20000000000 */
[----:B------:R-:W-:-:S03]  /*13470*/  IMAD.MOV.U32 R247, RZ, RZ, R5 ;  /* 0x000000fffff77224 */ /* 0x000fc600078e0005 */
[----:B------:R-:W-:Y:S02]  /*13480*/  I2FP.F32.S32 R0, R0 ;  /* 0x0000000000007245 */ /* 0x000fe40000201400 */
[----:B------:R-:W-:-:S03]  /*13490*/  MOV R195, R7 ;  /* 0x0000000700c37202 */ /* 0x000fc60000000f00 */
[----:B------:R-:W-:Y:S01]  /*134a0*/  FFMA.FTZ R8, R0, -R226, R172 ;  /* 0x800000e200087223 */ /* 0x000fe200000100ac */
[----:B------:R-:W-:Y:S01]  /*134b0*/  VIADD R0, R2, 0x1 ;  /* 0x0000000102007836 */ /* 0x000fe20000000000 */
[----:B------:R-:W-:-:S03]  /*134c0*/  IADD3 R4, R231, -R2, RZ ;  /* 0x80000002e7047210 */ /* 0x000fc60007ffe0ff */
[--C-:B------:R-:W-:Y:S01]  /*134d0*/  IMAD.IADD R5, R230, 0x1, -R0.reuse ;  /* 0x00000001e6057824 */ /* 0x100fe200078e0a00 */
[C---:B------:R-:W-:Y:S02]  /*134e0*/  ISETP.GE.AND P5, PT, R0.reuse, R228, PT ;  /* 0x000000e40000720c */ /* 0x040fe40003fa6270 */
[C---:B------:R-:W-:Y:S01]  /*134f0*/  ISETP.GE.AND P2, PT, R0.reuse, R227, PT ;  /* 0x000000e30000720c */ /* 0x040fe20003f46270 */
[----:B------:R-:W-:Y:S01]  /*13500*/  IMAD.IADD R3, R231, 0x1, -R0 ;  /* 0x00000001e7037824 */ /* 0x000fe200078e0a00 */
[C---:B------:R-:W-:Y:S02]  /*13510*/  ISETP.GE.OR P5, PT, R0.reuse, R233, !P5 ;  /* 0x000000e90000720c */ /* 0x040fe40006fa6670 */
[----:B------:R-:W-:Y:S02]  /*13520*/  ISETP.GE.OR P2, PT, R0, R232, !P2 ;  /* 0x000000e80000720c */ /* 0x000fe40005746670 */
[----:B------:R-:W-:Y:S02]  /*13530*/  IABS R0, R4 ;  /* 0x0000000400007213 */ /* 0x000fe40000000000 */
[----:B------:R-:W-:-:S02]  /*13540*/  IABS R5, R5 ;  /* 0x0000000500057213 */ /* 0x000fc40000000000 */
[----:B------:R-:W-:Y:S02]  /*13550*/  IABS R4, R3 ;  /* 0x0000000300047213 */ /* 0x000fe40000000000 */
[----:B------:R-:W-:Y:S01]  /*13560*/  I2FP.F32.S32 R0, R0 ;  /* 0x0000000000007245 */ /* 0x000fe20000201400 */
[----:B------:R-:W-:-:S04]  /*13570*/  IMAD.MOV.U32 R3, RZ, RZ, R5 ;  /* 0x000000ffff037224 */ /* 0x000fc800078e0005 */
[----:B------:R-:W-:Y:S01]  /*13580*/  FFMA.FTZ R6, R0, -R226, R174 ;  /* 0x800000e200067223 */ /* 0x000fe200000100ae */
[----:B------:R-:W-:Y:S02]  /*13590*/  I2FP.F32.S32 R3, R3 ;  /* 0x0000000300037245 */ /* 0x000fe40000201400 */
[----:B------:R-:W-:Y:S02]  /*135a0*/  IADD3 R0, R2, 0x8, RZ ;  /* 0x0000000802007810 */ /* 0x000fe40007ffe0ff */
[----:B------:R-:W-:Y:S01]  /*135b0*/  I2FP.F32.S32 R4, R4 ;  /* 0x0000000400047245 */ /* 0x000fe20000201400 */
[----:B------:R-:W-:Y:S01]  /*135c0*/  FFMA.FTZ R7, R3, -R226, R173 ;  /* 0x800000e203077223 */ /* 0x000fe200000100ad */
[C---:B------:R-:W-:Y:S02]  /*135d0*/  ISETP.GE.AND P4, PT, R0.reuse, R228, PT ;  /* 0x000000e40000720c */ /* 0x040fe40003f86270 */
[----:B------:R-:W-:Y:S01]  /*135e0*/  ISETP.GE.AND P1, PT, R0, R227, PT ;  /* 0x000000e30000720c */ /* 0x000fe20003f26270 */
[----:B------:R-:W-:Y:S01]  /*135f0*/  VIADD R3, R2, 0x9 ;  /* 0x0000000902037836 */ /* 0x000fe20000000000 */
[----:B------:R-:W-:Y:S01]  /*13600*/  ISETP.GE.OR P4, PT, R0, R233, !P4 ;  /* 0x000000e90000720c */ /* 0x000fe20006786670 */
[--C-:B------:R-:W-:Y:S01]  /*13610*/  IMAD.IADD R5, R230, 0x1, -R0.reuse ;  /* 0x00000001e6057824 */ /* 0x100fe200078e0a00 */
[----:B------:R-:W-:Y:S01]  /*13620*/  ISETP.GE.OR P1, PT, R0, R232, !P1 ;  /* 0x000000e80000720c */ /* 0x000fe20004f26670 */
[----:B------:R-:W-:-:S02]  /*13630*/  IMAD.IADD R0, R231, 0x1, -R0 ;  /* 0x00000001e7007824 */ /* 0x000fc400078e0a00 */
[----:B------:R-:W-:Y:S01]  /*13640*/  FFMA.FTZ R9, R4, -R226, R175 ;  /* 0x800000e204097223 */ /* 0x000fe200000100af */
[----:B------:R-:W-:Y:S02]  /*13650*/  IADD3 R4, R230, -R3, RZ ;  /* 0x80000003e6047210 */ /* 0x000fe40007ffe0ff */
[----:B------:R-:W-:Y:S02]  /*13660*/  IABS R10, R0 ;  /* 0x00000000000a7213 */ /* 0x000fe40000000000 */
[----:B------:R-:W-:-:S04]  /*13670*/  IABS R0, R4 ;  /* 0x0000000400007213 */ /* 0x000fc80000000000 */
[----:B------:R-:W-:Y:S01]  /*13680*/  I2FP.F32.S32 R0, R0 ;  /* 0x0000000000007245 */ /* 0x000fe20000201400 */
[----:B------:R-:W-:Y:S01]  /*13690*/  IMAD.MOV.U32 R4, RZ, RZ, R10 ;  /* 0x000000ffff047224 */ /* 0x000fe200078e000a */
[----:B------:R-:W-:-:S03]  /*136a0*/  FSEL R8, R8, -INF , !P6 ;  /* 0xff80000008087808 */ /* 0x000fc60007000000 */
[----:B------:R-:W-:Y:S01]  /*136b0*/  FFMA.FTZ R10, R0, -R226, R177 ;  /* 0x800000e2000a7223 */ /* 0x000fe200000100b1 */
[----:B------:R-:W-:Y:S01]  /*136c0*/  VIADD R0, R2, 0x10 ;  /* 0x0000001002007836 */ /* 0x000fe20000000000 */
[C---:B------:R-:W-:Y:S02]  /*136d0*/  ISETP.GE.AND P3, PT, R3.reuse, R228, PT ;  /* 0x000000e40300720c */ /* 0x040fe40003f66270 */
[----:B------:R-:W-:Y:S02]  /*136e0*/  ISETP.GE.AND P6, PT, R3, R227, PT ;  /* 0x000000e30300720c */ /* 0x000fe40003fc6270 */
[----:B------:R-:W-:Y:S02]  /*136f0*/  I2FP.F32.S32 R4, R4 ;  /* 0x0000000400047245 */ /* 0x000fe40000201400 */
[----:B------:R-:W-:Y:S02]  /*13700*/  FSEL R32, R6, -INF , !P0 ;  /* 0xff80000006207808 */ /* 0x000fe40004000000 */
[----:B------:R-:W-:-:S02]  /*13710*/  FSEL R35, R7, -INF , !P5 ;  /* 0xff80000007237808 */ /* 0x000fc40006800000 */
[C---:B------:R-:W-:Y:S02]  /*13720*/  ISETP.GE.AND P0, PT, R0.reuse, R228, PT ;  /* 0x000000e40000720c */ /* 0x040fe40003f06270 */
[----:B------:R-:W-:Y:S02]  /*13730*/  ISETP.GE.AND P5, PT, R0, R227, PT ;  /* 0x000000e30000720c */ /* 0x000fe40003fa6270 */
[CC--:B------:R-:W-:Y:S02]  /*13740*/  ISETP.GE.OR P3, PT, R3.reuse, R233.reuse, !P3 ;  /* 0x000000e90300720c */ /* 0x0c0fe40005f66670 */
[----:B------:R-:W-:Y:S01]  /*13750*/  ISETP.GE.OR P6, PT, R3, R232, !P6 ;  /* 0x000000e80300720c */ /* 0x000fe200077c6670 */
[----:B------:R-:W-:Y:S02]  /*13760*/  IMAD.IADD R3, R231, 0x1, -R3 ;  /* 0x00000001e7037824 */ /* 0x000fe400078e0a03 */
[----:B------:R-:W-:Y:S01]  /*13770*/  FFMA.FTZ R11, R4, -R226, R178 ;  /* 0x800000e2040b7223 */ /* 0x000fe200000100b2 */
[----:B------:R-:W-:-:S02]  /*13780*/  ISETP.GE.OR P0, PT, R0, R233, !P0 ;  /* 0x000000e90000720c */ /* 0x000fc40004706670 */
[----:B------:R-:W-:Y:S02]  /*13790*/  ISETP.GE.OR P5, PT, R0, R232, !P5 ;  /* 0x000000e80000720c */ /* 0x000fe40006fa6670 */
[----:B------:R-:W-:Y:S01]  /*137a0*/  IADD3 R4, R230, -R0, RZ ;  /* 0x80000000e6047210 */ /* 0x000fe20007ffe0ff */
[----:B------:R-:W-:Y:S01]  /*137b0*/  IMAD.IADD R0, R231, 0x1, -R0 ;  /* 0x00000001e7007824 */ /* 0x000fe200078e0a00 */
[----:B------:R-:W-:Y:S02]  /*137c0*/  IABS R3, R3 ;  /* 0x0000000300037213 */ /* 0x000fe40000000000 */
[----:B------:R-:W-:Y:S02]  /*137d0*/  IABS R6, R4 ;  /* 0x0000000400067213 */ /* 0x000fe40000000000 */
[----:B------:R-:W-:Y:S01]  /*137e0*/  IABS R4, R0 ;  /* 0x0000000000047213 */ /* 0x000fe20000000000 */
[----:B------:R-:W-:Y:S01]  /*137f0*/  IMAD.MOV.U32 R0, RZ, RZ, R3 ;  /* 0x000000ffff007224 */ /* 0x000fe200078e0003 */
[----:B------:R-:W-:-:S04]  /*13800*/  IABS R5, R5 ;  /* 0x0000000500057213 */ /* 0x000fc80000000000 */
[----:B------:R-:W-:Y:S02]  /*13810*/  I2FP.F32.S32 R5, R5 ;  /* 0x0000000500057245 */ /* 0x000fe40000201400 */
[----:B------:R-:W-:Y:S01]  /*13820*/  I2FP.F32.S32 R0, R0 ;  /* 0x0000000000007245 */ /* 0x000fe20000201400 */
[----:B------:R-:W-:Y:S02]  /*13830*/  IMAD.MOV.U32 R3, RZ, RZ, R6 ;  /* 0x000000ffff037224 */ /* 0x000fe400078e0006 */
[-C--:B------:R-:W-:Y:S02]  /*13840*/  FFMA.FTZ R5, R5, -R226.reuse, R176 ;  /* 0x800000e205057223 */ /* 0x080fe400000100b0 */
[----:B------:R-:W-:Y:S01]  /*13850*/  FFMA.FTZ R6, R0, -R226, R179 ;  /* 0x800000e200067223 */ /* 0x000fe200000100b3 */
[----:B------:R-:W-:Y:S02]  /*13860*/  IADD3 R0, R2, 0x11, RZ ;  /* 0x0000001102007810 */ /* 0x000fe40007ffe0ff */
[----:B------:R-:W-:-:S02]  /*13870*/  I2FP.F32.S32 R3, R3 ;  /* 0x0000000300037245 */ /* 0x000fc40000201400 */
[----:B------:R-:W-:Y:S02]  /*13880*/  FSEL R172, R9, -INF , !P2 ;  /* 0xff80000009ac7808 */ /* 0x000fe40005000000 */
[----:B------:R-:W-:Y:S02]  /*13890*/  FSEL R33, R5, -INF , !P4 ;  /* 0xff80000005217808 */ /* 0x000fe40006000000 */
[C---:B------:R-:W-:Y:S02]  /*138a0*/  ISETP.GE.AND P2, PT, R0.reuse, R228, PT ;  /* 0x000000e40000720c */ /* 0x040fe40003f46270 */
[----:B------:R-:W-:Y:S01]  /*138b0*/  ISETP.GE.AND P4, PT, R0, R227, PT ;  /* 0x000000e30000720c */ /* 0x000fe20003f86270 */
[----:B------:R-:W-:Y:S01]  /*138c0*/  FFMA.FTZ R7, R3, -R226, R132 ;  /* 0x800000e203077223 */ /* 0x000fe20000010084 */
[----:B------:R-:W-:Y:S01]  /*138d0*/  I2FP.F32.S32 R4, R4 ;  /* 0x0000000400047245 */ /* 0x000fe20000201400 */
[--C-:B------:R-:W-:Y:S01]  /*138e0*/  IMAD.IADD R5, R230, 0x1, -R0.reuse ;  /* 0x00000001e6057824 */ /* 0x100fe200078e0a00 */
[----:B------:R-:W-:Y:S01]  /*138f0*/  ISETP.GE.OR P2, PT, R0, R233, !P2 ;  /* 0x000000e90000720c */ /* 0x000fe20005746670 */
[----:B------:R-:W-:Y:S01]  /*13900*/  VIADD R3, R2, 0x18 ;  /* 0x0000001802037836 */ /* 0x000fe20000000000 */
[----:B------:R-:W-:Y:S01]  /*13910*/  ISETP.GE.OR P4, PT, R0, R232, !P4 ;  /* 0x000000e80000720c */ /* 0x000fe20006786670 */
[----:B------:R-:W-:-:S02]  /*13920*/  IMAD.IADD R0, R231, 0x1, -R0 ;  /* 0x00000001e7007824 */ /* 0x000fc400078e0a00 */
[----:B------:R-:W-:Y:S01]  /*13930*/  FFMA.FTZ R15, R4, -R226, R134 ;  /* 0x800000e2040f7223 */ /* 0x000fe20000010086 */
[----:B------:R-:W-:Y:S02]  /*13940*/  IADD3 R4, R230, -R3, RZ ;  /* 0x80000003e6047210 */ /* 0x000fe40007ffe0ff */
[----:B------:R-:W-:Y:S02]  /*13950*/  IABS R9, R0 ;  /* 0x0000000000097213 */ /* 0x000fe40000000000 */
[----:B------:R-:W-:-:S03]  /*13960*/  IABS R0, R4 ;  /* 0x0000000400007213 */ /* 0x000fc60000000000 */
[----:B------:R-:W-:Y:S01]  /*13970*/  IMAD.MOV.U32 R4, RZ, RZ, R9 ;  /* 0x000000ffff047224 */ /* 0x000fe200078e0009 */
[----:B------:R-:W-:-:S04]  /*13980*/  I2FP.F32.S32 R0, R0 ;  /* 0x0000000000007245 */ /* 0x000fc80000201400 */
[----:B------:R-:W-:Y:S01]  /*13990*/  I2FP.F32.S32 R4, R4 ;  /* 0x0000000400047245 */ /* 0x000fe20000201400 */
[-C--:B------:R-:W-:Y:S01]  /*139a0*/  FFMA.FTZ R12, R0, -R226.reuse, R180 ;  /* 0x800000e2000c7223 */ /* 0x080fe200000100b4 */
[----:B------:R-:W-:Y:S01]  /*139b0*/  VIADD R0, R2, 0x19 ;  /* 0x0000001902007836 */ /* 0x000fe20000000000 */
[----:B------:R-:W-:Y:S02]  /*139c0*/  FSEL R9, R10, -INF , !P3 ;  /* 0xff8000000a097808 */ /* 0x000fe40005800000 */
[----:B------:R-:W-:Y:S01]  /*139d0*/  FFMA.FTZ R13, R4, -R226, R135 ;  /* 0x800000e2040d7223 */ /* 0x000fe20000010087 */
[----:B------:R-:W-:Y:S02]  /*139e0*/  FSEL R135, R11, -INF , !P1 ;  /* 0xff8000000b877808 */ /* 0x000fe40004800000 */
[C---:B------:R-:W-:Y:S02]  /*139f0*/  ISETP.GE.AND P1, PT, R3.reuse, R228, PT ;  /* 0x000000e40300720c */ /* 0x040fe40003f26270 */
[----:B------:R-:W-:-:S02]  /*13a00*/  ISETP.GE.AND P3, PT, R3, R227, PT ;  /* 0x000000e30300720c */ /* 0x000fc40003f66270 */
[----:B------:R-:W-:Y:S02]  /*13a10*/  FSEL R134, R6, -INF , !P6 ;  /* 0xff80000006867808 */ /* 0x000fe40007000000 */
[----:B------:R-:W-:Y:S02]  /*13a20*/  FSEL R26, R7, -INF , !P0 ;  /* 0xff800000071a7808 */ /* 0x000fe40004000000 */
[C---:B------:R-:W-:Y:S02]  /*13a30*/  ISETP.GE.AND P6, PT, R0.reuse, R228, PT ;  /* 0x000000e40000720c */ /* 0x040fe40003fc6270 */
[C---:B------:R-:W-:Y:S02]  /*13a40*/  ISETP.GE.AND P0, PT, R0.reuse, R227, PT ;  /* 0x000000e30000720c */ /* 0x040fe40003f06270 */
[CC--:B------:R-:W-:Y:S02]  /*13a50*/  ISETP.GE.OR P1, PT, R3.reuse, R233.reuse, !P1 ;  /* 0x000000e90300720c */ /* 0x0c0fe40004f26670 */
[----:B------:R-:W-:Y:S01]  /*13a60*/  ISETP.GE.OR P3, PT, R3, R232, !P3 ;  /* 0x000000e80300720c */ /* 0x000fe20005f66670 */
[----:B------:R-:W-:Y:S01]  /*13a70*/  IMAD.IADD R3, R231, 0x1, -R3 ;  /* 0x00000001e7037824 */ /* 0x000fe200078e0a03 */
[----:B------:R-:W-:-:S02]  /*13a80*/  ISETP.GE.OR P6, PT, R0, R233, !P6 ;  /* 0x000000e90000720c */ /* 0x000fc400077c6670 */
[----:B------:R-:W-:Y:S02]  /*13a90*/  ISETP.GE.OR P0, PT, R0, R232, !P0 ;  /* 0x000000e80000720c */ /* 0x000fe40004706670 */
[----:B------:R-:W-:Y:S01]  /*13aa0*/  IADD3 R4, R230, -R0, RZ ;  /* 0x80000000e6047210 */ /* 0x000fe20007ffe0ff */
[----:B------:R-:W-:Y:S01]  /*13ab0*/  IMAD.IADD R0, R231, 0x1, -R0 ;  /* 0x00000001e7007824 */ /* 0x000fe200078e0a00 */
[----:B------:R-:W-:Y:S02]  /*13ac0*/  IABS R5, R5 ;  /* 0x0000000500057213 */ /* 0x000fe40000000000 */
[----:B------:R-:W-:Y:S02]  /*13ad0*/  IABS R3, R3 ;  /* 0x0000000300037213 */ /* 0x000fe40000000000 */
[----:B------:R-:W-:Y:S02]  /*13ae0*/  IABS R0, R0 ;  /* 0x0000000000007213 */ /* 0x000fe40000000000 */
[----:B------:R-:W-:-:S02]  /*13af0*/  I2FP.F32.S32 R5, R5 ;  /* 0x0000000500057245 */ /* 0x000fc40000201400 */
[----:B------:R-:W-:Y:S02]  /*13b00*/  I2FP.F32.S32 R3, R3 ;  /* 0x0000000300037245 */ /* 0x000fe40000201400 */
[----:B------:R-:W-:Y:S01]  /*13b10*/  IABS R4, R4 ;  /* 0x0000000400047213 */ /* 0x000fe20000000000 */
[----:B------:R-:W-:Y:S02]  /*13b20*/  IMAD.MOV.U32 R6, RZ, RZ, R0 ;  /* 0x000000ffff067224 */ /* 0x000fe400078e0000 */
[-C--:B------:R-:W-:Y:S01]  /*13b30*/  FFMA.FTZ R5, R5, -R226.reuse, R133 ;  /* 0x800000e205057223 */ /* 0x080fe20000010085 */
[----:B------:R-:W-:Y:S01]  /*13b40*/  FFMA.FTZ R10, R3, -R226, R182 ;  /* 0x800000e2030a7223 */ /* 0x000fe200000100b6 */
[----:B------:R-:W-:Y:S01]  /*13b50*/  I2FP.F32.S32 R4, R4 ;  /* 0x0000000400047245 */ /* 0x000fe20000201400 */
[----:B------:R-:W-:Y:S01]  /*13b60*/  VIADD R3, R2, 0x20 ;  /* 0x0000002002037836 */ /* 0x000fe20000000000 */
[----:B------:R-:W-:Y:S01]  /*13b70*/  I2FP.F32.S32 R6, R6 ;  /* 0x0000000600067245 */ /* 0x000fe20000201400 */
[----:B------:R-:W2:Y:S01]  /*13b80*/  LD.E R0, desc[UR4][R168.64+0xdc] ;  /* 0x0000dc04a8007980 */ /* 0x000ea2000c101900 */
[----:B------:R-:W-:Y:S01]  /*13b90*/  FSEL R34, R15, -INF , !P5 ;  /* 0xff8000000f227808 */ /* 0x000fe20006800000 */
[----:B------:R-:W-:Y:S01]  /*13ba0*/  FFMA.FTZ R11, R4, -R226, R181 ;  /* 0x800000e2040b7223 */ /* 0x000fe200000100b5 */
[----:B------:R-:W-:-:S02]  /*13bb0*/  FSEL R28, R5, -INF , !P2 ;  /* 0xff800000051c7808 */ /* 0x000fc40005000000 */
[C---:B------:R-:W-:Y:S02]  /*13bc0*/  ISETP.GE.AND P5, PT, R3.reuse, R228, PT ;  /* 0x000000e40300720c */ /* 0x040fe40003fa6270 */
[C---:B------:R-:W-:Y:S02]  /*13bd0*/  ISETP.GE.AND P2, PT, R3.reuse, R227, PT ;  /* 0x000000e30300720c */ /* 0x040fe40003f46270 */
[----:B------:R-:W-:Y:S01]  /*13be0*/  IADD3 R4, R2, 0x21, RZ ;  /* 0x0000002102047810 */ /* 0x000fe20007ffe0ff */
[----:B------:R-:W-:Y:S01]  /*13bf0*/  FFMA.FTZ R14, R6, -R226, R183 ;  /* 0x800000e2060e7223 */ /* 0x000fe200000100b7 */
[C---:B------:R-:W-:Y:S01]  /*13c00*/  ISETP.GE.OR P5, PT, R3.reuse, R233, !P5 ;  /* 0x000000e90300720c */ /* 0x040fe20006fa6670 */
[C-C-:B------:R-:W-:Y:S01]  /*13c10*/  IMAD.IADD R6, R230.reuse, 0x1, -R3.reuse ;  /* 0x00000001e6067824 */ /* 0x140fe200078e0a03 */
[----:B------:R-:W-:Y:S01]  /*13c20*/  ISETP.GE.OR P2, PT, R3, R232, !P2 ;  /* 0x000000e80300720c */ /* 0x000fe20005746670 */
[----:B------:R-:W-:Y:S02]  /*13c30*/  IMAD.IADD R3, R231, 0x1, -R3 ;  /* 0x00000001e7037824 */ /* 0x000fe400078e0a03 */
[----:B------:R-:W-:-:S03]  /*13c40*/  IMAD.IADD R5, R230, 0x1, -R4 ;  /* 0x00000001e6057824 */ /* 0x000fc600078e0a04 */
[----:B------:R-:W-:Y:S02]  /*13c50*/  IABS R7, R3 ;  /* 0x0000000300077213 */ /* 0x000fe40000000000 */
[----:B------:R-:W-:-:S04]  /*13c60*/  IABS R3, R5 ;  /* 0x0000000500037213 */ /* 0x000fc80000000000 */
[----:B------:R-:W-:Y:S02]  /*13c70*/  I2FP.F32.S32 R3, R3 ;  /* 0x0000000300037245 */ /* 0x000fe40000201400 */
[----:B------:R-:W-:Y:S02]  /*13c80*/  MOV R5, R7 ;  /* 0x0000000700057202 */ /* 0x000fe40000000f00 */
[----:B------:R-:W-:Y:S01]  /*13c90*/  FSEL R31, R13, -INF , !P4 ;  /* 0xff8000000d1f7808 */ /* 0x000fe20006000000 */
[----:B------:R-:W-:Y:S01]  /*13ca0*/  FFMA.FTZ R16, R3, -R226, R185 ;  /* 0x800000e203107223 */ /* 0x000fe200000100b9 */
[----:B------:R-:W-:Y:S01]  /*13cb0*/  FSEL R7, R12, -INF , !P1 ;  /* 0xff8000000c077808 */ /* 0x000fe20004800000 */
[----:B------:R-:W-:Y:S01]  /*13cc0*/  VIADD R3, R2, 0x28 ;  /* 0x0000002802037836 */ /* 0x000fe20000000000 */
[C---:B------:R-:W-:Y:S02]  /*13cd0*/  ISETP.GE.AND P4, PT, R4.reuse, R228, PT ;  /* 0x000000e40400720c */ /* 0x040fe40003f86270 */
[----:B------:R-:W-:-:S02]  /*13ce0*/  ISETP.GE.AND P1, PT, R4, R227, PT ;  /* 0x000000e30400720c */ /* 0x000fc40003f26270 */
[----:B------:R-:W-:Y:S02]  /*13cf0*/  I2FP.F32.S32 R5, R5 ;  /* 0x0000000500057245 */ /* 0x000fe40000201400 */
[----:B------:R-:W-:Y:S02]  /*13d00*/  FSEL R30, R10, -INF , !P3 ;  /* 0xff8000000a1e7808 */ /* 0x000fe40005800000 */
[----:B------:R-:W-:Y:S02]  /*13d10*/  FSEL R29, R11, -INF , !P6 ;  /* 0xff8000000b1d7808 */ /* 0x000fe40007000000 */
[C---:B------:R-:W-:Y:S02]  /*13d20*/  ISETP.GE.OR P4, PT, R4.reuse, R233, !P4 ;  /* 0x000000e90400720c */ /* 0x040fe40006786670 */
[----:B------:R-:W-:Y:S01]  /*13d30*/  ISETP.GE.OR P1, PT, R4, R232, !P1 ;  /* 0x000000e80400720c */ /* 0x000fe20004f26670 */
[----:B------:R-:W-:Y:S01]  /*13d40*/  IMAD.IADD R4, R231, 0x1, -R4 ;  /* 0x00000001e7047824 */ /* 0x000fe200078e0a04 */
[----:B------:R-:W-:-:S02]  /*13d50*/  ISETP.GE.AND P3, PT, R3, R228, PT ;  /* 0x000000e40300720c */ /* 0x000fc40003f66270 */
[----:B------:R-:W-:Y:S01]  /*13d60*/  ISETP.GE.AND P6, PT, R3, R227, PT ;  /* 0x000000e30300720c */ /* 0x000fe20003fc6270 */
[----:B------:R-:W-:Y:S01]  /*13d70*/  FFMA.FTZ R15, R5, -R226, R186 ;  /* 0x800000e2050f7223 */ /* 0x000fe200000100ba */
[----:B------:R-:W-:Y:S01]  /*13d80*/  IMAD.IADD R5, R230, 0x1, -R3 ;  /* 0x00000001e6057824 */ /* 0x000fe200078e0a03 */
[C---:B------:R-:W-:Y:S02]  /*13d90*/  ISETP.GE.OR P3, PT, R3.reuse, R233, !P3 ;  /* 0x000000e90300720c */ /* 0x040fe40005f66670 */
[----:B------:R-:W-:Y:S02]  /*13da0*/  ISETP.GE.OR P6, PT, R3, R232, !P6 ;  /* 0x000000e80300720c */ /* 0x000fe400077c6670 */
[----:B------:R-:W-:Y:S02]  /*13db0*/  IADD3 R3, R231, -R3, RZ ;  /* 0x80000003e7037210 */ /* 0x000fe40007ffe0ff */
[----:B------:R-:W-:Y:S02]  /*13dc0*/  IABS R4, R4 ;  /* 0x0000000400047213 */ /* 0x000fe40000000000 */
[----:B------:R-:W-:-:S02]  /*13dd0*/  IABS R10, R5 ;  /* 0x00000005000a7213 */ /* 0x000fc40000000000 */
[----:B------:R-:W-:Y:S01]  /*13de0*/  IABS R5, R3 ;  /* 0x0000000300057213 */ /* 0x000fe20000000000 */
[----:B------:R-:W-:Y:S01]  /*13df0*/  IMAD.MOV.U32 R3, RZ, RZ, R4 ;  /* 0x000000ffff037224 */ /* 0x000fe200078e0004 */
[----:B------:R-:W-:Y:S01]  /*13e00*/  IABS R6, R6 ;  /* 0x0000000600067213 */ /* 0x000fe20000000000 */
[----:B------:R-:W-:-:S03]  /*13e10*/  IMAD.MOV.U32 R4, RZ, RZ, R10 ;  /* 0x000000ffff047224 */ /* 0x000fc600078e000a */
[----:B------:R-:W-:Y:S02]  /*13e20*/  I2FP.F32.S32 R6, R6 ;  /* 0x0000000600067245 */ /* 0x000fe40000201400 */
[----:B------:R-:W-:Y:S02]  /*13e30*/  I2FP.F32.S32 R3, R3 ;  /* 0x0000000300037245 */ /* 0x000fe40000201400 */
[----:B------:R-:W-:Y:S01]  /*13e40*/  I2FP.F32.S32 R4, R4 ;  /* 0x0000000400047245 */ /* 0x000fe20000201400 */
[-C--:B------:R-:W-:Y:S02]  /*13e50*/  FFMA.FTZ R6, R6, -R226.reuse, R184 ;  /* 0x800000e206067223 */ /* 0x080fe400000100b8 */
[-C--:B------:R-:W-:Y:S01]  /*13e60*/  FFMA.FTZ R12, R3, -R226.reuse, R187 ;  /* 0x800000e2030c7223 */ /* 0x080fe200000100bb */
[----:B------:R-:W-:Y:S01]  /*13e70*/  VIADD R3, R2, 0x29 ;  /* 0x0000002902037836 */ /* 0x000fe20000000000 */
[----:B------:R-:W-:Y:S01]  /*13e80*/  FSEL R27, R14, -INF , !P0 ;  /* 0xff8000000e1b7808 */ /* 0x000fe20004000000 */
[----:B------:R-:W-:Y:S01]  /*13e90*/  FFMA.FTZ R13, R4, -R226, R188 ;  /* 0x800000e2040d7223 */ /* 0x000fe200000100bc */
[----:B------:R-:W-:-:S02]  /*13ea0*/  FSEL R25, R6, -INF , !P5 ;  /* 0xff80000006197808 */ /* 0x000fc40006800000 */
[----:B------:R-:W-:Y:S02]  /*13eb0*/  I2FP.F32.S32 R5, R5 ;  /* 0x0000000500057245 */ /* 0x000fe40000201400 */
[C---:B------:R-:W-:Y:S02]  /*13ec0*/  ISETP.GE.AND P0, PT, R3.reuse, R228, PT ;  /* 0x000000e40300720c */ /* 0x040fe40003f06270 */
[C---:B------:R-:W-:Y:S02]  /*13ed0*/  ISETP.GE.AND P5, PT, R3.reuse, R227, PT ;  /* 0x000000e30300720c */ /* 0x040fe40003fa6270 */
[----:B------:R-:W-:Y:S01]  /*13ee0*/  IADD3 R4, R2, 0x30, RZ ;  /* 0x0000003002047810 */ /* 0x000fe20007ffe0ff */
[--C-:B------:R-:W-:Y:S01]  /*13ef0*/  IMAD.IADD R6, R230, 0x1, -R3.reuse ;  /* 0x00000001e6067824 */ /* 0x100fe200078e0a03 */
[----:B------:R-:W-:Y:S01]  /*13f00*/  ISETP.GE.OR P0, PT, R3, R233, !P0 ;  /* 0x000000e90300720c */ /* 0x000fe20004706670 */
[----:B------:R-:W-:Y:S01]  /*13f10*/  FFMA.FTZ R132, R5, -R226, R190 ;  /* 0x800000e205847223 */ /* 0x000fe200000100be */
[----:B------:R-:W-:Y:S01]  /*13f20*/  ISETP.GE.OR P5, PT, R3, R232, !P5 ;  /* 0x000000e80300720c */ /* 0x000fe20006fa6670 */
[----:B------:R-:W-:-:S02]  /*13f30*/  IMAD.IADD R3, R231, 0x1, -R3 ;  /* 0x00000001e7037824 */ /* 0x000fc400078e0a03 */
[----:B------:R-:W-:Y:S01]  /*13f40*/  IMAD.IADD R5, R230, 0x1, -R4 ;  /* 0x00000001e6057824 */ /* 0x000fe200078e0a04 */
[----:B------:R-:W-:Y:S02]  /*13f50*/  IABS R10, R6 ;  /* 0x00000006000a7213 */ /* 0x000fe40000000000 */
[----:B------:R-:W-:Y:S02]  /*13f60*/  IABS R6, R3 ;  /* 0x0000000300067213 */ /* 0x000fe40000000000 */
[----:B------:R-:W-:Y:S02]  /*13f70*/  IABS R3, R5 ;  /* 0x0000000500037213 */ /* 0x000fe40000000000 */
[----:B------:R-:W-:Y:S02]  /*13f80*/  I2FP.F32.S32 R6, R6 ;  /* 0x0000000600067245 */ /* 0x000fe40000201400 */
[----:B------:R-:W-:Y:S02]  /*13f90*/  I2FP.F32.S32 R3, R3 ;  /* 0x0000000300037245 */ /* 0x000fe40000201400 */
[----:B------:R-:W-:Y:S01]  /*13fa0*/  MOV R5, R10 ;  /* 0x0000000a00057202 */ /* 0x000fe20000000f00 */
[-C--:B------:R-:W-:Y:S01]  /*13fb0*/  FFMA.FTZ R14, R6, -R226.reuse, R191 ;  /* 0x800000e2060e7223 */ /* 0x080fe200000100bf */
[----:B------:R-:W-:Y:S01]  /*13fc0*/  FSEL R23, R15, -INF , !P2 ;  /* 0xff8000000f177808 */ /* 0x000fe20005000000 */
[----:B------:R-:W-:Y:S01]  /*13fd0*/  FFMA.FTZ R10, R3, -R226, R240 ;  /* 0x800000e2030a7223 */ /* 0x000fe200000100f0 */
[----:B------:R-:W-:Y:S01]  /*13fe0*/  FSEL R6, R16, -INF , !P4 ;  /* 0xff80000010067808 */ /* 0x000fe20006000000 */
[----:B------:R-:W-:Y:S01]  /*13ff0*/  VIADD R3, R2, 0x31 ;  /* 0x0000003102037836 */ /* 0x000fe20000000000 */
[----:B------:R-:W-:-:S02]  /*14000*/  ISETP.GE.AND P2, PT, R4, R228, PT ;  /* 0x000000e40400720c */ /* 0x000fc40003f46270 */
[----:B------:R-:W-:Y:S02]  /*14010*/  ISETP.GE.AND P4, PT, R4, R227, PT ;  /* 0x000000e30400720c */ /* 0x000fe40003f86270 */
        /* <DEDUP_REMOVED lines=16> */
[----:B------:R-:W-:-:S05]  /*14120*/  IMAD.MOV.U32 R3, RZ, RZ, R4 ;  /* 0x000000ffff037224 */ /* 0x000fca00078e0004 */
[----:B------:R-:W-:Y:S02]  /*14130*/  I2FP.F32.S32 R3, R3 ;  /* 0x0000000300037245 */ /* 0x000fe40000201400 */
[----:B------:R-:W-:Y:S01]  /*14140*/  I2FP.F32.S32 R5, R5 ;  /* 0x0000000500057245 */ /* 0x000fe20000201400 */
[----:B------:R-:W-:Y:S02]  /*14150*/  IMAD.MOV.U32 R4, RZ, RZ, R12 ;  /* 0x000000ffff047224 */ /* 0x000fe400078e000c */
[-C--:B------:R-:W-:Y:S01]  /*14160*/  FFMA.FTZ R13, R3, -R226.reuse, R242 ;  /* 0x800000e2030d7223 */ /* 0x080fe200000100f2 */
[----:B------:R-:W-:Y:S02]  /*14170*/  VIADD R3, R2, 0x38 ;  /* 0x0000003802037836 */ /* 0x000fe40000000000 */
[----:B------:R-:W-:Y:S01]  /*14180*/  FFMA.FTZ R18, R5, -R226, R243 ;  /* 0x800000e205127223 */ /* 0x000fe200000100f3 */
[----:B------:R-:W-:Y:S02]  /*14190*/  FSEL R21, R11, -INF , !P0 ;  /* 0xff8000000b157808 */ /* 0x000fe40004000000 */
[----:B------:R-:W-:-:S02]  /*141a0*/  FSEL R5, R10, -INF , !P2 ;  /* 0xff8000000a057808 */ /* 0x000fc40005000000 */
[----:B------:R-:W-:Y:S02]  /*141b0*/  I2FP.F32.S32 R4, R4 ;  /* 0x0000000400047245 */ /* 0x000fe40000201400 */
[C---:B------:R-:W-:Y:S02]  /*141c0*/  ISETP.GE.AND P0, PT, R3.reuse, R228, PT ;  /* 0x000000e40300720c */ /* 0x040fe40003f06270 */
[C---:B------:R-:W-:Y:S02]  /*141d0*/  ISETP.GE.AND P2, PT, R3.reuse, R227, PT ;  /* 0x000000e30300720c */ /* 0x040fe40003f46270 */
[----:B------:R-:W-:Y:S01]  /*141e0*/  IADD3 R2, R2, 0x39, RZ ;  /* 0x0000003902027810 */ /* 0x000fe20007ffe0ff */
[----:B------:R-:W-:Y:S01]  /*141f0*/  IMAD.IADD R10, R230, 0x1, -R3 ;  /* 0x00000001e60a7824 */ /* 0x000fe200078e0a03 */
[C---:B------:R-:W-:Y:S01]  /*14200*/  ISETP.GE.OR P0, PT, R3.reuse, R233, !P0 ;  /* 0x000000e90300720c */ /* 0x040fe20004706670 */
[----:B------:R-:W-:Y:S01]  /*14210*/  FFMA.FTZ R12, R4, -R226, R241 ;  /* 0x800000e2040c7223 */ /* 0x000fe200000100f1 */
[----:B------:R-:W-:Y:S01]  /*14220*/  ISETP.GE.OR P2, PT, R3, R232, !P2 ;  /* 0x000000e80300720c */ /* 0x000fe20005746670 */
[----:B------:R-:W-:-:S02]  /*14230*/  IMAD.IADD R3, R231, 0x1, -R3 ;  /* 0x00000001e7037824 */ /* 0x000fc400078e0a03 */
[----:B------:R-:W-:Y:S01]  /*14240*/  IMAD.IADD R4, R230, 0x1, -R2 ;  /* 0x00000001e6047824 */ /* 0x000fe200078e0a02 */
[----:B------:R-:W-:Y:S02]  /*14250*/  IABS R11, R10 ;  /* 0x0000000a000b7213 */ /* 0x000fe40000000000 */
[----:B------:R-:W-:Y:S02]  /*14260*/  IABS R10, R3 ;  /* 0x00000003000a7213 */ /* 0x000fe40000000000 */
[----:B------:R-:W-:Y:S02]  /*14270*/  IABS R3, R4 ;  /* 0x0000000400037213 */ /* 0x000fe40000000000 */
[----:B------:R-:W-:-:S04]  /*14280*/  MOV R4, R11 ;  /* 0x0000000b00047202 */ /* 0x000fc80000000f00 */
[----:B------:R-:W-:-:S05]  /*14290*/  I2FP.F32.S32 R4, R4 ;  /* 0x0000000400047245 */ /* 0x000fca0000201400 */
[----:B------:R-:W-:Y:S01]  /*142a0*/  FFMA.FTZ R19, R4, -R226, R19 ;  /* 0x800000e204137223 */ /* 0x000fe20000010013 */
[----:B------:R-:W-:-:S05]  /*142b0*/  IMAD.IADD R4, R231, 0x1, -R2 ;  /* 0x00000001e7047824 */ /* 0x000fca00078e0a02 */
[----:B------:R-:W-:-:S05]  /*142c0*/  IABS R4, R4 ;  /* 0x0000000400047213 */ /* 0x000fca0000000000 */
[----:B------:R-:W-:Y:S01]  /*142d0*/  IMAD.MOV.U32 R16, RZ, RZ, R4 ;  /* 0x000000ffff107224 */ /* 0x000fe200078e0004 */
[----:B------:R-:W-:Y:S04]  /*142e0*/  STL [R1+0x1dc], R168 ;  /* 0x0001dca801007387 */ /* 0x000fe80000100800 */
[----:B------:R-:W-:Y:S01]  /*142f0*/  I2FP.F32.S32 R16, R16 ;  /* 0x0000001000107245 */ /* 0x000fe20000201400 */
[----:B------:R-:W-:Y:S04]  /*14300*/  STL [R1+0x1d8], R169 ;  /* 0x0001d8a901007387 */ /* 0x000fe80000100800 */
[----:B------:R-:W-:Y:S01]  /*14310*/  STL [R1+0x1e0], R230 ;  /* 0x0001e0e601007387 */ /* 0x000fe20000100800 */
[----:B------:R-:W-:-:S03]  /*14320*/  FFMA.FTZ R16, R16, -R226, R246 ;  /* 0x800000e210107223 */ /* 0x000fc600000100f6 */
[----:B------:R-:W-:Y:S01]  /*14330*/  STL [R1+0x1e4], R228 ;  /* 0x0001e4e401007387 */ /* 0x000fe20000100800 */
[----:B------:R-:W-:-:S03]  /*14340*/  IMAD.MOV.U32 R246, RZ, RZ, R249 ;  /* 0x000000fffff67224 */ /* 0x000fc600078e00f9 */
[----:B------:R-:W-:Y:S01]  /*14350*/  STL [R1+0x1e8], R227 ;  /* 0x0001e8e301007387 */ /* 0x000fe20000100800 */
[----:B------:R-:W-:-:S03]  /*14360*/  MOV R249, R194 ;  /* 0x000000c200f97202 */ /* 0x000fc60000000f00 */
[----:B------:R-:W-:Y:S04]  /*14370*/  STL [R1+0x1ec], R233 ;  /* 0x0001ece901007387 */ /* 0x000fe80000100800 */
[----:B------:R-:W-:Y:S04]  /*14380*/  STL [R1+0x1f8], R232 ;  /* 0x0001f8e801007387 */ /* 0x000fe80000100800 */
[----:B------:R-:W-:Y:S04]  /*14390*/  STL [R1+0x1fc], R231 ;  /* 0x0001fce701007387 */ /* 0x000fe80000100800 */
[----:B------:R-:W3:Y:S01]  /*143a0*/  LDL.LU R194, [R1+0x10c] ;  /* 0x00010c0001c27983 */ /* 0x000ee20000300800 */
[----:B------:R-:W-:-:S02]  /*143b0*/  I2FP.F32.S32 R10, R10 ;  /* 0x0000000a000a7245 */ /* 0x000fc40000201400 */
[----:B------:R-:W-:Y:S01]  /*143c0*/  I2FP.F32.S32 R3, R3 ;  /* 0x0000000300037245 */ /* 0x000fe20000201400 */
[----:B------:R-:W4:Y:S02]  /*143d0*/  LDL.64 R236, [R1] ;  /* 0x0000000001ec7983 */ /* 0x000f240000100a00 */
[-C--:B------:R-:W-:Y:S02]  /*143e0*/  FFMA.FTZ R17, R10, -R226.reuse, R17 ;  /* 0x800000e20a117223 */ /* 0x080fe40000010011 */
[----:B------:R-:W-:Y:S01]  /*143f0*/  FFMA.FTZ R10, R3, -R226, R20 ;  /* 0x800000e2030a7223 */ /* 0x000fe20000010014 */
[----:B------:R-:W-:Y:S01]  /*14400*/  FMNMX.FTZ R3, R248, R8, !PT ;  /* 0x00000008f8037209 */ /* 0x000fe20007810000 */
[----:B------:R-:W4:Y:S01]  /*14410*/  LDL R229, [R1+0xf0] ;  /* 0x0000f00001e57983 */ /* 0x000f220000100800 */
[----:B------:R-:W-:Y:S02]  /*14420*/  FSEL R20, R12, -INF , !P1 ;  /* 0xff8000000c147808 */ /* 0x000fe40004800000 */
[----:B------:R-:W-:Y:S01]  /*14430*/  FMNMX.FTZ R3, R35, R3, !PT ;  /* 0x0000000323037209 */ /* 0x000fe20007810000 */
[----:B------:R-:W4:Y:S01]  /*14440*/  LDL R234, [R1+0x110] ;  /* 0x0001100001ea7983 */ /* 0x000f220000100800 */
[----:B------:R-:W-:-:S02]  /*14450*/  FSEL R19, R19, -INF , !P0 ;  /* 0xff80000013137808 */ /* 0x000fc40004000000 */
[C---:B------:R-:W-:Y:S01]  /*14460*/  ISETP.GE.AND P1, PT, R2.reuse, R228, PT ;  /* 0x000000e40200720c */ /* 0x040fe20003f26270 */
[----:B------:R-:W4:Y:S01]  /*14470*/  LDL R235, [R1+0x114] ;  /* 0x0001140001eb7983 */ /* 0x000f220000100800 */
[C---:B------:R-:W-:Y:S02]  /*14480*/  ISETP.GE.AND P0, PT, R2.reuse, R227, PT ;  /* 0x000000e30200720c */ /* 0x040fe40003f06270 */
[----:B------:R-:W-:Y:S02]  /*14490*/  FMNMX.FTZ R3, R33, R3, !PT ;  /* 0x0000000321037209 */ /* 0x000fe40007810000 */
[C---:B------:R-:W-:Y:S02]  /*144a0*/  ISETP.GE.OR P1, PT, R2.reuse, R233, !P1 ;  /* 0x000000e90200720c */ /* 0x040fe40004f26670 */
[----:B------:R-:W-:Y:S02]  /*144b0*/  ISETP.GE.OR P0, PT, R2, R232, !P0 ;  /* 0x000000e80200720c */ /* 0x000fe40004706670 */
[----:B------:R-:W-:-:S04]  /*144c0*/  FMNMX.FTZ R2, R9, R3, !PT ;  /* 0x0000000309027209 */ /* 0x000fc80007810000 */
[----:B------:R-:W-:-:S04]  /*144d0*/  FMNMX.FTZ R2, R26, R2, !PT ;  /* 0x000000021a027209 */ /* 0x000fc80007810000 */
[----:B------:R-:W-:-:S04]  /*144e0*/  FMNMX.FTZ R2, R28, R2, !PT ;  /* 0x000000021c027209 */ /* 0x000fc80007810000 */
[----:B------:R-:W-:-:S04]  /*144f0*/  FMNMX.FTZ R2, R7, R2, !PT ;  /* 0x0000000207027209 */ /* 0x000fc80007810000 */
[----:B------:R-:W-:Y:S02]  /*14500*/  FMNMX.FTZ R3, R29, R2, !PT ;  /* 0x000000021d037209 */ /* 0x000fe40007810000 */
        /* <DEDUP_REMOVED lines=14> */
[----:B------:R-:W-:Y:S02]  /*145f0*/  FSEL R4, R10, -INF , !P1 ;  /* 0xff8000000a047808 */ /* 0x000fe40004800000 */
[----:B------:R-:W-:Y:S02]  /*14600*/  FMNMX.FTZ R133, R19, R3, !PT ;  /* 0x0000000313857209 */ /* 0x000fe40007810000 */
[----:B------:R-:W-:Y:S02]  /*14610*/  FMNMX.FTZ R2, R23, R2, !PT ;  /* 0x0000000217027209 */ /* 0x000fe40007810000 */
[----:B------:R-:W-:Y:S02]  /*14620*/  FMNMX.FTZ R133, R4, R133, !PT ;  /* 0x0000008504857209 */ /* 0x000fe40007810000 */
[----:B------:R-:W-:-:S02]  /*14630*/  FSEL R15, R132, -INF , !P6 ;  /* 0xff800000840f7808 */ /* 0x000fc40007000000 */
[----:B------:R-:W-:Y:S01]  /*14640*/  FMNMX.FTZ R2, R22, R2, !PT ;  /* 0x0000000216027209 */ /* 0x000fe20007810000 */
[----:B------:R-:W1:Y:S01]  /*14650*/  SHFL.BFLY PT, R3, R133, 0x2, 0x1f ;  /* 0x0c401f0085037f89 */ /* 0x000e6200000e0000 */
[----:B------:R-:W-:Y:S02]  /*14660*/  FSEL R14, R14, -INF , !P5 ;  /* 0xff8000000e0e7808 */ /* 0x000fe40006800000 */
[----:B------:R-:W-:Y:S02]  /*14670*/  FMNMX.FTZ R2, R15, R2, !PT ;  /* 0x000000020f027209 */ /* 0x000fe40007810000 */
[----:B------:R-:W-:Y:S02]  /*14680*/  FSEL R13, R13, -INF , !P4 ;  /* 0xff8000000d0d7808 */ /* 0x000fe40006000000 */
[----:B------:R-:W-:Y:S02]  /*14690*/  FMNMX.FTZ R2, R14, R2, !PT ;  /* 0x000000020e027209 */ /* 0x000fe40007810000 */
[----:B------:R-:W-:-:S02]  /*146a0*/  FSEL R18, R18, -INF , !P3 ;  /* 0xff80000012127808 */ /* 0x000fc40005800000 */
[----:B------:R-:W-:Y:S02]  /*146b0*/  FMNMX.FTZ R2, R13, R2, !PT ;  /* 0x000000020d027209 */ /* 0x000fe40007810000 */
        /* <DEDUP_REMOVED lines=11> */
[----:B------:R-:W-:Y:S01]  /*14770*/  FSETP.NEU.FTZ.AND P1, PT, R133, -INF , PT ;  /* 0xff8000008500780b */ /* 0x000fe20003f3d000 */
[----:B------:R-:W-:-:S05]  /*14780*/  FMUL.FTZ R3, R0, R133 ;  /* 0x0000008500037220 */ /* 0x000fca0000410000 */
[----:B------:R-:W-:-:S05]  /*14790*/  FSEL R3, R3, RZ, P1 ;  /* 0x000000ff03037208 */ /* 0x000fca0000800000 */
[-CC-:B------:R-:W-:Y:S01]  /*147a0*/  FFMA.FTZ R11, R8, R0.reuse, -R3.reuse ;  /* 0x00000000080b7223 */ /* 0x180fe20000010803 */
[----:B------:R-:W-:Y:S01]  /*147b0*/  FFMA.FTZ R8, R28, R0, -R3 ;  /* 0x000000001c087223 */ /* 0x000fe20000010803 */
[----:B-1----:R-:W-:-:S04]  /*147c0*/  FMNMX.FTZ R132, R132, R2, !PT ;  /* 0x0000000284847209 */ /* 0x002fc80007810000 */
[----:B------:R-:W-:Y:S01]  /*147d0*/  FSETP.NEU.FTZ.AND P0, PT, R132, -INF , PT ;  /* 0xff8000008400780b */ /* 0x000fe20003f1d000 */
[----:B------:R-:W-:Y:S01]  /*147e0*/  FMUL.FTZ R2, R0, R132 ;  /* 0x0000008400027220 */ /* 0x000fe20000410000 */
[-CC-:B------:R-:W-:Y:S01]  /*147f0*/  FFMA.FTZ R7, R7, R0.reuse, -R3.reuse ;  /* 0x0000000007077223 */ /* 0x180fe20000010803 */
[-CC-:B------:R-:W-:Y:S01]  /*14800*/  FFMA.FTZ R29, R29, R0.reuse, -R3.reuse ;  /* 0x000000001d1d7223 */ /* 0x180fe20000010803 */
[-CC-:B------:R-:W-:Y:S02]  /*14810*/  FFMA.FTZ R28, R25, R0.reuse, -R3.reuse ;  /* 0x00000000191c7223 */ /* 0x180fe40000010803 */
[----:B------:R-:W-:Y:S01]  /*14820*/  FSEL R2, R2, RZ, P0 ;  /* 0x000000ff02027208 */ /* 0x000fe20000000000 */
[-CC-:B------:R-:W-:Y:S01]  /*14830*/  FFMA.FTZ R12, R33, R0.reuse, -R3.reuse ;  /* 0x00000000210c7223 */ /* 0x180fe20000010803 */
[----:B------:R-:W-:Y:S01]  /*14840*/  MUFU.EX2 R25, R8 ;  /* 0x0000000800197308 */ /* 0x000fe20000000800 */
[-CC-:B------:R-:W-:Y:S01]  /*14850*/  FFMA.FTZ R178, R21, R0.reuse, -R3.reuse ;  /* 0x0000000015b27223 */ /* 0x180fe20000010803 */
[-CC-:B------:R-:W-:Y:S01]  /*14860*/  FFMA.FTZ R33, R6, R0.reuse, -R3.reuse ;  /* 0x0000000006217223 */ /* 0x180fe20000010803 */
[-CC-:B------:R-:W-:Y:S01]  /*14870*/  FFMA.FTZ R175, R24, R0.reuse, -R3.reuse ;  /* 0x0000000018af7223 */ /* 0x180fe20000010803 */
[-CC-:B------:R-:W-:Y:S01]  /*14880*/  FFMA.FTZ R182, R20, R0.reuse, -R3.reuse ;  /* 0x0000000014b67223 */ /* 0x180fe20000010803 */
[-C--:B------:R-:W-:Y:S01]  /*14890*/  FFMA.FTZ R183, R19, R0.reuse, -R3 ;  /* 0x0000000013b77223 */ /* 0x080fe20000010803 */
[----:B------:R-:W-:-:S02]  /*148a0*/  FFMA.FTZ R6, R172, R0, -R2 ;  /* 0x00000000ac067223 */ /* 0x000fc40000010802 */
[----:B------:R1:W-:Y:S01]  /*148b0*/  MUFU.EX2 R174, R7 ;  /* 0x0000000700ae7308 */ /* 0x0003e20000000800 */
[-CC-:B------:R-:W-:Y:S01]  /*148c0*/  FFMA.FTZ R19, R135, R0.reuse, -R2.reuse ;  /* 0x0000000087137223 */ /* 0x180fe20000010802 */
[-CC-:B------:R-:W-:Y:S01]  /*148d0*/  FFMA.FTZ R20, R134, R0.reuse, -R2.reuse ;  /* 0x0000000086147223 */ /* 0x180fe20000010802 */
[-CC-:B------:R-:W-:Y:S01]  /*148e0*/  FFMA.FTZ R34, R34, R0.reuse, -R2.reuse ;  /* 0x0000000022227223 */ /* 0x180fe20000010802 */
[-CC-:B------:R-:W-:Y:S01]  /*148f0*/  FFMA.FTZ R31, R31, R0.reuse, -R2.reuse ;  /* 0x000000001f1f7223 */ /* 0x180fe20000010802 */
[-CC-:B------:R-:W-:Y:S01]  /*14900*/  FFMA.FTZ R30, R30, R0.reuse, -R2.reuse ;  /* 0x000000001e1e7223 */ /* 0x180fe20000010802 */
[-CC-:B------:R-:W-:Y:S01]  /*14910*/  FFMA.FTZ R27, R27, R0.reuse, -R2.reuse ;  /* 0x000000001b1b7223 */ /* 0x180fe20000010802 */
[-CC-:B------:R-:W-:Y:S01]  /*14920*/  FFMA.FTZ R23, R23, R0.reuse, -R2.reuse ;  /* 0x0000000017177223 */ /* 0x180fe20000010802 */
[----:B------:R2:W-:Y:S01]  /*14930*/  MUFU.EX2 R21, R29 ;  /* 0x0000001d00157308 */ /* 0x0005e20000000800 */
[-CC-:B------:R-:W-:Y:S01]  /*14940*/  FFMA.FTZ R22, R22, R0.reuse, -R2.reuse ;  /* 0x0000000016167223 */ /* 0x180fe20000010802 */
[-CC-:B------:R-:W-:Y:S01]  /*14950*/  FFMA.FTZ R24, R15, R0.reuse, -R2.reuse ;  /* 0x000000000f187223 */ /* 0x180fe20000010802 */
[-CC-:B------:R-:W-:Y:S01]  /*14960*/  FFMA.FTZ R179, R17, R0.reuse, -R2.reuse ;  /* 0x0000000011b37223 */ /* 0x180fe20000010802 */
[----:B------:R-:W-:-:S04]  /*14970*/  FFMA.FTZ R180, R16, R0, -R2 ;  /* 0x0000000010b47223 */ /* 0x000fc80000010802 */
[----:B------:R2:W-:Y:S01]  /*14980*/  MUFU.EX2 R8, R28 ;  /* 0x0000001c00087308 */ /* 0x0005e20000000800 */
[-CC-:B-1----:R-:W-:Y:S01]  /*14990*/  FFMA.FTZ R7, R32, R0.reuse, -R2.reuse ;  /* 0x0000000020077223 */ /* 0x182fe20000010802 */
[-CC-:B------:R-:W-:Y:S01]  /*149a0*/  FFMA.FTZ R32, R13, R0.reuse, -R2.reuse ;  /* 0x000000000d207223 */ /* 0x180fe20000010802 */
[-C--:B------:R-:W-:Y:S01]  /*149b0*/  FFMA.FTZ R184, R4, R0.reuse, -R3 ;  /* 0x0000000004b87223 */ /* 0x080fe20000010803 */
[-CC-:B--2---:R-:W-:Y:S01]  /*149c0*/  FFMA.FTZ R29, R14, R0.reuse, -R2.reuse ;  /* 0x000000000e1d7223 */ /* 0x184fe20000010802 */
[----:B------:R-:W-:Y:S01]  /*149d0*/  STL [R1+0x200], R226 ;  /* 0x000200e201007387 */ /* 0x000fe20000100800 */
[----:B------:R-:W-:Y:S01]  /*149e0*/  FFMA.FTZ R28, R18, R0, -R2 ;  /* 0x00000000121c7223 */ /* 0x000fe20000010802 */
[----:B------:R-:W-:-:S05]  /*149f0*/  FSEL R2, R133, RZ, P1 ;  /* 0x000000ff85027208 */ /* 0x000fca0000800000 */
[----:B------:R-:W-:Y:S02]  /*14a00*/  FADD.FTZ R4, R248, -R2 ;  /* 0x80000002f8047221 */ /* 0x000fe40000010000 */
[----:B------:R-:W2:Y:S01]  /*14a10*/  LDL.LU R248, [R1+0xc4] ;  /* 0x0000c40001f87983 */ /* 0x000ea20000300800 */
[----:B------:R-:W-:Y:S01]  /*14a20*/  FSEL R2, R132, RZ, P0 ;  /* 0x000000ff84027208 */ /* 0x000fe20000000000 */
[-CC-:B------:R-:W-:Y:S01]  /*14a30*/  FFMA.FTZ R10, R35, R0.reuse, -R3.reuse ;  /* 0x00000000230a7223 */ /* 0x180fe20000010803 */
[-CC-:B------:R-:W-:Y:S01]  /*14a40*/  FFMA.FTZ R9, R9, R0.reuse, -R3.reuse ;  /* 0x0000000009097223 */ /* 0x180fe20000010803 */
[-CC-:B------:R-:W-:Y:S01]  /*14a50*/  FFMA.FTZ R26, R26, R0.reuse, -R3.reuse ;  /* 0x000000001a1a7223 */ /* 0x180fe20000010803 */
[----:B------:R-:W-:Y:S01]  /*14a60*/  FFMA.FTZ R181, R5, R0, -R3 ;  /* 0x0000000005b57223 */ /* 0x000fe20000010803 */
[----:B------:R-:W-:Y:S01]  /*14a70*/  FADD.FTZ R3, R224, -R2 ;  /* 0x80000002e0037221 */ /* 0x000fe20000010000 */
[----:B------:R1:W-:Y:S01]  /*14a80*/  STL.64 [R1+0x1f0], R132 ;  /* 0x0001f08401007387 */ /* 0x0003e20000100a00 */
[----:B---3--:R-:W-:-:S03]  /*14a90*/  VIADD R2, R194, 0xffffffff ;  /* 0xffffffffc2027836 */ /* 0x008fc60000000000 */
[----:B------:R-:W3:Y:S04]  /*14aa0*/  LDL.LU R194, [R1+0xc8] ;  /* 0x0000c80001c27983 */ /* 0x000ee80000300800 */
[----:B------:R-:W-:Y:S04]  /*14ab0*/  STL [R1+0x204], R239 ;  /* 0x000204ef01007387 */ /* 0x000fe80000100800 */
[----:B------:R-:W3:Y:S04]  /*14ac0*/  LDL R212, [R1+0xdc] ;  /* 0x0000dc0001d47983 */ /* 0x000ee80000100800 */
[----:B------:R-:W3:Y:S04]  /*14ad0*/  LDL R211, [R1+0xcc] ;  /* 0x0000cc0001d37983 */ /* 0x000ee80000100800 */
[----:B------:R-:W3:Y:S04]  /*14ae0*/  LDL R210, [R1+0xd8] ;  /* 0x0000d80001d27983 */ /* 0x000ee80000100800 */
[----:B------:R-:W3:Y:S01]  /*14af0*/  LDL R200, [R1+0xd0] ;  /* 0x0000d00001c87983 */ /* 0x000ee20000100800 */
[----:B------:R-:W-:Y:S01]  /*14b00*/  FMUL.FTZ R4, R0, R4 ;  /* 0x0000000400047220 */ /* 0x000fe20000410000 */
[----:B----4-:R-:W-:Y:S01]  /*14b10*/  LOP3.LUT R14, R237, R2, RZ, 0x3c, !PT ;  /* 0x00000002ed0e7212 */ /* 0x010fe200078e3cff */
[----:B------:R-:W-:Y:S01]  /*14b20*/  MUFU.EX2 R11, R11 ;  /* 0x0000000b000b7308 */ /* 0x000fe20000000800 */
[----:B-1----:R-:W-:-:S04]  /*14b30*/  IMAD.WIDE.U32 R132, R229, -0x326172a9, RZ ;  /* 0xcd9e8d57e5847825 */ /* 0x002fc800078e00ff */
[----:B------:R-:W-:Y:S01]  /*14b40*/  FMUL.FTZ R5, R0, R3 ;  /* 0x0000000300057220 */ /* 0x000fe20000410000 */
[----:B------:R1:W4:Y:S02]  /*14b50*/  LDL.LU.S16 R168, [R1+0x10] ;  /* 0x0000100001a87983 */ /* 0x0003240000300600 */
[----:B------:R-:W-:Y:S01]  /*14b60*/  MUFU.EX2 R2, R4 ;  /* 0x0000000400027308 */ /* 0x000fe20000000800 */
[----:B------:R-:W-:Y:S01]  /*14b70*/  IMAD.SHL.U32 R0, R239, 0x2, RZ ;  /* 0x00000002ef007824 */ /* 0x000fe200078e00ff */
[----:B------:R-:W-:-:S06]  /*14b80*/  LOP3.LUT R3, R234, R133, RZ, 0x3c, !PT ;  /* 0x00000085ea037212 */ /* 0x000fcc00078e3cff */
[----:B------:R-:W1:Y:S01]  /*14b90*/  MUFU.EX2 R10, R10 ;  /* 0x0000000a000a7308 */ /* 0x000e620000000800 */
[----:B------:R-:W-:Y:S01]  /*14ba0*/  LOP3.LUT R13, R237, R0, RZ, 0x3c, !PT ;  /* 0x00000000ed0d7212 */ /* 0x000fe200078e3cff */
[----:B------:R-:W-:Y:S01]  /*14bb0*/  IMAD.WIDE.U32 R176, R3, -0x2daee0ad, RZ ;  /* 0xd2511f5303b07825 */ /* 0x000fe200078e00ff */
[----:B------:R-:W-:-:S05]  /*14bc0*/  IADD3 R3, R237, -0x4498517b, RZ ;  /* 0xbb67ae85ed037810 */ /* 0x000fca0007ffe0ff */
[----:B------:R-:W2:Y:S08]  /*14bd0*/  MUFU.EX2 R12, R12 ;  /* 0x0000000c000c7308 */ /* 0x000eb00000000800 */
[----:B------:R1:W-:Y:S02]  /*14be0*/  MUFU.EX2 R0, R5 ;  /* 0x0000000500007308 */ /* 0x0003e40000000800 */
[----:B-1----:R-:W-:-:S03]  /*14bf0*/  IMAD.WIDE.U32 R4, R235, -0x2daee0ad, RZ ;  /* 0xd2511f53eb047825 */ /* 0x002fc600078e00ff */
[----:B------:R-:W-:Y:S02]  /*14c00*/  LOP3.LUT R172, R177, R3, R4, 0x96, !PT ;  /* 0x00000003b1ac7212 */ /* 0x000fe400078e9604 */
[-C--:B------:R-:W-:Y:S02]  /*14c10*/  LOP3.LUT R185, R13, R5.reuse, RZ, 0x3c, !PT ;  /* 0x000000050db97212 */ /* 0x080fe400078e3cff */
[----:B------:R-:W-:Y:S01]  /*14c20*/  LOP3.LUT R13, R14, R5, RZ, 0x3c, !PT ;  /* 0x000000050e0d7212 */ /* 0x000fe200078e3cff */
[----:B------:R-:W1:Y:S08]  /*14c30*/  MUFU.EX2 R9, R9 ;  /* 0x0000000900097308 */ /* 0x000e700000000800 */
[----:B------:R-:W1:Y:S08]  /*14c40*/  MUFU.EX2 R26, R26 ;  /* 0x0000001a001a7308 */ /* 0x000e700000000800 */
[----:B------:R-:W-:Y:S08]  /*14c50*/  MUFU.EX2 R7, R7 ;  /* 0x0000000700077308 */ /* 0x000ff00000000800 */
[----:B------:R-:W1:Y:S01]  /*14c60*/  MUFU.EX2 R6, R6 ;  /* 0x0000000600067308 */ /* 0x000e620000000800 */
[----:B------:R-:W-:Y:S01]  /*14c70*/  F2FP.F16.F32.PACK_AB R238, R10, R11 ;  /* 0x0000000b0aee723e */ /* 0x000fe200000000ff */
[----:B--2---:R-:W-:-:S04]  /*14c80*/  FFMA.FTZ R3, R248, R2, R11 ;  /* 0x00000002f8037223 */ /* 0x004fc8000001000b */
[----:B------:R-:W-:-:S04]  /*14c90*/  FADD.FTZ R3, R10, R3 ;  /* 0x000000030a037221 */ /* 0x000fc80000010000 */
[----:B------:R-:W-:Y:S02]  /*14ca0*/  FADD.FTZ R5, R12, R3 ;  /* 0x000000030c057221 */ /* 0x000fe40000010000 */
[----:B------:R2:W-:Y:S02]  /*14cb0*/  MUFU.EX2 R3, R20 ;  /* 0x0000001400037308 */ /* 0x0005e40000000800 */
[----:B--2---:R2:W2:Y:S01]  /*14cc0*/  LDL.LU.S16 R20, [R1+0xc] ;  /* 0x00000c0001147983 */ /* 0x0044a20000300600 */
[----:B-1----:R-:W-:-:S05]  /*14cd0*/  FADD.FTZ R5, R9, R5 ;  /* 0x0000000509057221 */ /* 0x002fca0000010000 */
[----:B------:R-:W1:Y:S01]  /*14ce0*/  MUFU.EX2 R4, R19 ;  /* 0x0000001300047308 */ /* 0x000e620000000800 */
[----:B------:R-:W-:Y:S01]  /*14cf0*/  FADD.FTZ R10, R26, R5 ;  /* 0x000000051a0a7221 */ /* 0x000fe20000010000 */
[----:B------:R-:W-:-:S03]  /*14d00*/  F2FP.F16.F32.PACK_AB R205, R6, R7 ;  /* 0x0000000706cd723e */ /* 0x000fc600000000ff */
[----:B------:R-:W-:-:S03]  /*14d10*/  FADD.FTZ R10, R25, R10 ;  /* 0x0000000a190a7221 */ /* 0x000fc60000010000 */
[----:B------:R-:W3:Y:S01]  /*14d20*/  MUFU.EX2 R5, R33 ;  /* 0x0000002100057308 */ /* 0x000ee20000000800 */
[----:B------:R-:W-:Y:S02]  /*14d30*/  IMAD.MOV.U32 R248, RZ, RZ, R195 ;  /* 0x000000fffff87224 */ /* 0x000fe400078e00c3 */
[C---:B------:R-:W-:Y:S02]  /*14d40*/  VIADD R206, R236.reuse, 0x9e3779b9 ;  /* 0x9e3779b9ecce7836 */ /* 0x040fe40000000000 */
[----:B------:R-:W-:Y:S02]  /*14d50*/  VIADD R213, R236, 0x3c6ef372 ;  /* 0x3c6ef372ecd57836 */ /* 0x000fe40000000000 */
[----:B------:R-:W-:Y:S01]  /*14d60*/  IMAD.WIDE.U32 R172, R172, -0x326172a9, RZ ;  /* 0xcd9e8d57acac7825 */ /* 0x000fe200078e00ff */
[----:B-1----:R-:W-:-:S03]  /*14d70*/  F2FP.F16.F32.PACK_AB R222, R3, R4 ;  /* 0x0000000403de723e */ /* 0x002fc600000000ff */
[----:B---3--:R-:W-:-:S04]  /*14d80*/  FFMA.FTZ R11, R194, R0, R7 ;  /* 0x00000000c20b7223 */ /* 0x008fc80000010007 */
[----:B------:R-:W-:Y:S01]  /*14d90*/  FADD.FTZ R11, R6, R11 ;  /* 0x0000000b060b7221 */ /* 0x000fe20000010000 */
[----:B------:R-:W-:-:S04]  /*14da0*/  FADD.FTZ R6, R174, R10 ;  /* 0x0000000aae067221 */ /* 0x000fc80000010000 */
[----:B------:R-:W-:Y:S01]  /*14db0*/  FADD.FTZ R6, R21, R6 ;  /* 0x0000000615067221 */ /* 0x000fe20000010000 */
[----:B------:R-:W-:-:S04]  /*14dc0*/  IMAD.WIDE.U32 R194, R13, -0x326172a9, RZ ;  /* 0xcd9e8d570dc27825 */ /* 0x000fc800078e00ff */
[----:B------:R-:W-:Y:S01]  /*14dd0*/  FADD.FTZ R6, R8, R6 ;  /* 0x0000000608067221 */ /* 0x000fe20000010000 */
[----:B------:R-:W-:Y:S01]  /*14de0*/  FADD.FTZ R7, R4, R11 ;  /* 0x0000000b04077221 */ /* 0x000fe20000010000 */
[----:B------:R-:W-:Y:S02]  /*14df0*/  LOP3.LUT R4, R195, R206, R132, 0x96, !PT ;  /* 0x000000cec3047212 */ /* 0x000fe400078e9684 */
[----:B------:R-:W-:Y:S01]  /*14e00*/  FADD.FTZ R19, R5, R6 ;  /* 0x0000000605137221 */ /* 0x000fe20000010000 */
[----:B------:R-:W-:Y:S01]  /*14e10*/  LOP3.LUT R6, R173, R213, R194, 0x96, !PT ;  /* 0x000000d5ad067212 */ /* 0x000fe200078e96c2 */
[----:B------:R-:W-:Y:S01]  /*14e20*/  FADD.FTZ R14, R3, R7 ;  /* 0x00000007030e7221 */ /* 0x000fe20000010000 */
[----:B------:R-:W-:Y:S01]  /*14e30*/  F2FP.F16.F32.PACK_AB R35, R5, R8 ;  /* 0x000000080523723e */ /* 0x000fe200000000ff */
[----:B------:R-:W-:-:S04]  /*14e40*/  IMAD.WIDE.U32 R4, R4, -0x2daee0ad, RZ ;  /* 0xd2511f5304047825 */ /* 0x000fc800078e00ff */
[----:B------:R-:W-:Y:S01]  /*14e50*/  IMAD.WIDE.U32 R6, R6, -0x2daee0ad, RZ ;  /* 0xd2511f5306067825 */ /* 0x000fe200078e00ff */
[----:B------:R-:W-:-:S04]  /*14e60*/  LOP3.LUT R10, R5, R212, R176, 0x96, !PT ;  /* 0x000000d4050a7212 */ /* 0x000fc800078e96b0 */
[----:B------:R-:W-:Y:S01]  /*14e70*/  LOP3.LUT R8, R7, R248, R4, 0x96, !PT ;  /* 0x000000f807087212 */ /* 0x000fe200078e9604 */
[----:B------:R-:W-:Y:S01]  /*14e80*/  IMAD.WIDE.U32 R10, R10, -0x326172a9, RZ ;  /* 0xcd9e8d570a0a7825 */ /* 0x000fe200078e00ff */
[----:B------:R-:W-:-:S03]  /*14e90*/  F2FP.F16.F32.PACK_AB R223, R9, R12 ;  /* 0x0000000c09df723e */ /* 0x000fc600000000ff */
[----:B------:R-:W-:Y:S01]  /*14ea0*/  IMAD.WIDE.U32 R8, R8, -0x326172a9, RZ ;  /* 0xcd9e8d5708087825 */ /* 0x000fe200078e00ff */
[----:B------:R-:W-:-:S04]  /*14eb0*/  LOP3.LUT R5, R11, R211, R172, 0x96, !PT ;  /* 0x000000d30b057212 */ /* 0x000fc800078e96ac */
[----:B------:R-:W-:Y:S01]  /*14ec0*/  LOP3.LUT R10, R9, R210, R10, 0x96, !PT ;  /* 0x000000d2090a7212 */ /* 0x000fe200078e960a */
[----:B------:R-:W-:Y:S02]  /*14ed0*/  IMAD.MOV.U32 R209, RZ, RZ, R246 ;  /* 0x000000ffffd17224 */ /* 0x000fe400078e00f6 */
[----:B------:R-:W-:-:S04]  /*14ee0*/  IMAD.WIDE.U32 R4, R5, -0x2daee0ad, RZ ;  /* 0xd2511f5305047825 */ /* 0x000fc800078e00ff */
[----:B------:R-:W-:Y:S01]  /*14ef0*/  IMAD.WIDE.U32 R10, R10, -0x2daee0ad, RZ ;  /* 0xd2511f530a0a7825 */ /* 0x000fe200078e00ff */
[----:B------:R-:W-:-:S04]  /*14f00*/  LOP3.LUT R6, R5, R209, R6, 0x96, !PT ;  /* 0x000000d105067212 */ /* 0x000fc800078e9606 */
[----:B------:R-:W-:Y:S01]  /*14f10*/  LOP3.LUT R4, R11, R249, R4, 0x96, !PT ;  /* 0x000000f90b047212 */ /* 0x000fe200078e9604 */
[----:B------:R-:W-:-:S04]  /*14f20*/  IMAD.WIDE.U32 R6, R6, -0x326172a9, RZ ;  /* 0xcd9e8d5706067825 */ /* 0x000fc800078e00ff */
[----:B------:R-:W-:-:S05]  /*14f30*/  IMAD.WIDE.U32 R4, R4, -0x326172a9, RZ ;  /* 0xcd9e8d5704047825 */ /* 0x000fca00078e00ff */
[----:B------:R-:W-:-:S04]  /*14f40*/  LOP3.LUT R3, R5, R252, R6, 0x96, !PT ;  /* 0x000000fc05037212 */ /* 0x000fc800078e9606 */
[----:B------:R-:W-:-:S04]  /*14f50*/  LOP3.LUT R6, R3, 0xff, RZ, 0xc0, !PT ;  /* 0x000000ff03067812 */ /* 0x000fc800078ec0ff */
[----:B------:R-:W-:Y:S02]  /*14f60*/  ISETP.GE.U32.AND P3, PT, R225, R6, PT ;  /* 0x00000006e100720c */ /* 0x000fe40003f66070 */
[----:B------:R-:W-:-:S04]  /*14f70*/  LOP3.LUT R6, R3, 0xffff, RZ, 0xc0, !PT ;  /* 0x0000ffff03067812 */ /* 0x000fc800078ec0ff */
[----:B------:R-:W-:-:S04]  /*14f80*/  SHF.R.U32.HI R6, RZ, 0x8, R6 ;  /* 0x00000008ff067819 */ /* 0x000fc80000011606 */
[----:B------:R-:W-:-:S04]  /*14f90*/  LOP3.LUT R6, R6, 0xffff, RZ, 0xc0, !PT ;  /* 0x0000ffff06067812 */ /* 0x000fc800078ec0ff */
[C---:B------:R-:W-:Y:S02]  /*14fa0*/  ISETP.GE.U32.AND P2, PT, R225.reuse, R6, PT ;  /* 0x00000006e100720c */ /* 0x040fe40003f46070 */
[--C-:B------:R-:W-:Y:S02]  /*14fb0*/  SHF.R.U32.HI R6, RZ, 0x10, R3.reuse ;  /* 0x00000010ff067819 */ /* 0x100fe40000011603 */
[----:B------:R-:W-:Y:S01]  /*14fc0*/  SHF.R.U32.HI R3, RZ, 0x18, R3 ;  /* 0x00000018ff037819 */ /* 0x000fe20000011603 */
[----:B------:R-:W1:Y:S03]  /*14fd0*/  MUFU.EX2 R12, R34 ;  /* 0x00000022000c7308 */ /* 0x000e660000000800 */
[----:B------:R-:W-:Y:S02]  /*14fe0*/  ISETP.GE.U32.AND P0, PT, R225, R3, PT ;  /* 0x00000003e100720c */ /* 0x000fe40003f06070 */
[----:B------:R-:W-:-:S02]  /*14ff0*/  LOP3.LUT R3, R4, 0xff, RZ, 0xc0, !PT ;  /* 0x000000ff04037812 */ /* 0x000fc400078ec0ff */
[----:B------:R-:W-:Y:S01]  /*15000*/  LOP3.LUT R17, R4, 0xffff, RZ, 0xc0, !PT ;  /* 0x0000ffff04117812 */ /* 0x000fe200078ec0ff */
[----:B------:R-:W3:Y:S01]  /*15010*/  MUFU.EX2 R11, R31 ;  /* 0x0000001f000b7308 */ /* 0x000ee20000000800 */
[----:B------:R-:W-:Y:S02]  /*15020*/  ISETP.GE.U32.AND P6, PT, R225, R3, PT ;  /* 0x00000003e100720c */ /* 0x000fe40003fc6070 */
[----:B------:R-:W-:Y:S02]  /*15030*/  SHF.R.U32.HI R3, RZ, 0x10, R4 ;  /* 0x00000010ff037819 */ /* 0x000fe40000011604 */
[----:B------:R-:W-:Y:S02]  /*15040*/  LOP3.LUT R7, R7, R200, R8, 0x96, !PT ;  /* 0x000000c807077212 */ /* 0x000fe400078e9608 */
[----:B------:R-:W-:Y:S01]  /*15050*/  SHF.R.U32.HI R4, RZ, 0x18, R4 ;  /* 0x00000018ff047819 */ /* 0x000fe20000011604 */
[----:B------:R-:W4:Y:S01]  /*15060*/  MUFU.EX2 R9, R30 ;  /* 0x0000001e00097308 */ /* 0x000f220000000800 */
[----:B------:R-:W-:-:S02]  /*15070*/  LOP3.LUT R6, R6, 0xff, RZ, 0xc0, !PT ;  /* 0x000000ff06067812 */ /* 0x000fc400078ec0ff */
[----:B------:R-:W-:Y:S01]  /*15080*/  ISETP.GE.U32.AND P4, PT, R225, R4, PT ;  /* 0x00000004e100720c */ /* 0x000fe20003f86070 */
[----:B------:R-:W-:Y:S01]  /*15090*/  IMAD.WIDE.U32 R4, R7, -0x2daee0ad, RZ ;  /* 0xd2511f5307047825 */ /* 0x000fe200078e00ff */
[----:B------:R-:W-:-:S03]  /*150a0*/  LOP3.LUT R3, R3, 0xff, RZ, 0xc0, !PT ;  /* 0x000000ff03037812 */ /* 0x000fc600078ec0ff */
[----:B------:R-:W4:Y:S01]  /*150b0*/  MUFU.EX2 R8, R27 ;  /* 0x0000001b00087308 */ /* 0x000f220000000800 */
[C---:B------:R-:W-:Y:S02]  /*150c0*/  ISETP.GE.U32.AND P5, PT, R225.reuse, R3, PT ;  /* 0x00000003e100720c */ /* 0x040fe40003fa6070 */
[----:B------:R-:W-:Y:S02]  /*150d0*/  ISETP.GE.U32.AND P1, PT, R225, R6, PT ;  /* 0x00000006e100720c */ /* 0x000fe40003f26070 */
[----:B------:R-:W-:Y:S02]  /*150e0*/  LOP3.LUT R3, R5, R247, R10, 0x96, !PT ;  /* 0x000000f705037212 */ /* 0x000fe400078e960a */
[----:B------:R-:W-:Y:S01]  /*150f0*/  LOP3.LUT R18, R4, 0xffff, RZ, 0xc0, !PT ;  /* 0x0000ffff04127812 */ /* 0x000fe200078ec0ff */
[----:B------:R-:W4:Y:S01]  /*15100*/  MUFU.EX2 R6, R23 ;  /* 0x0000001700067308 */ /* 0x000f220000000800 */
[----:B-1----:R-:W-:Y:S01]  /*15110*/  FADD.FTZ R5, R12, R14 ;  /* 0x0000000e0c057221 */ /* 0x002fe20000010000 */
[----:B------:R-:W-:-:S02]  /*15120*/  LOP3.LUT R13, R4, 0xff, RZ, 0xc0, !PT ;  /* 0x000000ff040d7812 */ /* 0x000fc400078ec0ff */
[--C-:B------:R-:W-:Y:S02]  /*15130*/  SHF.R.U32.HI R16, RZ, 0x10, R4.reuse ;  /* 0x00000010ff107819 */ /* 0x100fe40000011604 */
[----:B------:R-:W-:Y:S01]  /*15140*/  SHF.R.U32.HI R15, RZ, 0x18, R4 ;  /* 0x00000018ff0f7819 */ /* 0x000fe20000011604 */
[----:B---3--:R-:W-:Y:S01]  /*15150*/  FADD.FTZ R5, R11, R5 ;  /* 0x000000050b057221 */ /* 0x008fe20000010000 */
[----:B------:R-:W1:Y:S03]  /*15160*/  MUFU.EX2 R4, R22 ;  /* 0x0000001600047308 */ /* 0x000e660000000800 */
[----:B----4-:R-:W-:-:S04]  /*15170*/  FADD.FTZ R5, R9, R5 ;  /* 0x0000000509057221 */ /* 0x010fc80000010000 */
[----:B------:R-:W-:-:S04]  /*15180*/  FADD.FTZ R5, R8, R5 ;  /* 0x0000000508057221 */ /* 0x000fc80000010000 */
[----:B------:R-:W-:Y:S02]  /*15190*/  FADD.FTZ R10, R6, R5 ;  /* 0x00000005060a7221 */ /* 0x000fe40000010000 */
[----:B------:R-:W3:Y:S01]  /*151a0*/  MUFU.EX2 R5, R24 ;  /* 0x0000001800057308 */ /* 0x000ee20000000800 */
[----:B------:R-:W-:Y:S02]  /*151b0*/  PRMT R34, R35, 0x7632, R34 ;  /* 0x0000763223227816 */ /* 0x000fe40000000022 */
[C---:B-1----:R-:W-:Y:S01]  /*151c0*/  F2FP.F16.F32.PACK_AB R6, R4.reuse, R6 ;  /* 0x000000060406723e */ /* 0x042fe200000000ff */
[----:B------:R-:W-:-:S04]  /*151d0*/  FADD.FTZ R14, R4, R10 ;  /* 0x0000000a040e7221 */ /* 0x000fc80000010000 */
[----:B------:R-:W1:Y:S01]  /*151e0*/  MUFU.EX2 R4, R29 ;  /* 0x0000001d00047308 */ /* 0x000e620000000800 */
[C---:B------:R-:W-:Y:S02]  /*151f0*/  PRMT R134, R6.reuse, 0x7632, R134 ;  /* 0x0000763206867816 */ /* 0x040fe40000000086 */
[----:B------:R-:W-:Y:S02]  /*15200*/  PRMT R135, R6, 0x7610, R135 ;  /* 0x0000761006877816 */ /* 0x000fe40000000087 */
[----:B------:R-:W-:Y:S01]  /*15210*/  SHF.R.U32.HI R6, RZ, 0x8, R17 ;  /* 0x00000008ff067819 */ /* 0x000fe20000011611 */
[----:B------:R-:W-:Y:S02]  /*15220*/  @!P2 HADD2 R186, -R34.H0_H0, -RZ.H0_H0 ;  /* 0xa00000ff22baa230 */ /* 0x000fe40000000900 */
[----:B------:R-:W4:Y:S01]  /*15230*/  MUFU.EX2 R7, R175 ;  /* 0x000000af00077308 */ /* 0x000f220000000800 */
[----:B------:R-:W-:Y:S02]  /*15240*/  LOP3.LUT R6, R6, 0xffff, RZ, 0xc0, !PT ;  /* 0x0000ffff06067812 */ /* 0x000fe400078ec0ff */
[----:B------:R-:W-:-:S02]  /*15250*/  PRMT R204, R35, 0x5410, R34 ;  /* 0x0000541023cc7816 */ /* 0x000fc40000000022 */
[----:B------:R-:W-:-:S03]  /*15260*/  @!P2 PRMT R34, R186, 0x5410, RZ ;  /* 0x00005410ba22a816 */ /* 0x000fc600000000ff */
[----:B------:R-:W4:Y:S01]  /*15270*/  MUFU.EX2 R10, R178 ;  /* 0x000000b2000a7308 */ /* 0x000f220000000800 */
[----:B------:R-:W-:Y:S01]  /*15280*/  ISETP.GE.U32.AND P2, PT, R225, R6, PT ;  /* 0x00000006e100720c */ /* 0x000fe20003f46070 */
[----:B---3--:R-:W-:Y:S01]  /*15290*/  FADD.FTZ R14, R5, R14 ;  /* 0x0000000e050e7221 */ /* 0x008fe20000010000 */
[----:B-1----:R-:W-:-:S05]  /*152a0*/  F2FP.F16.F32.PACK_AB R33, R4, R5 ;  /* 0x000000050421723e */ /* 0x002fca00000000ff */
[----:B------:R-:W1:Y:S01]  /*152b0*/  MUFU.EX2 R6, R32 ;  /* 0x0000002000067308 */ /* 0x000e620000000800 */
[----:B------:R-:W-:Y:S01]  /*152c0*/  FADD.FTZ R14, R4, R14 ;  /* 0x0000000e040e7221 */ /* 0x000fe20000010000 */
[----:B------:R-:W-:-:S06]  /*152d0*/  @!P3 HADD2 R187, -R35.H0_H0, -RZ.H0_H0 ;  /* 0xa00000ff23bbb230 */ /* 0x000fcc0000000900 */
[----:B------:R-:W3:Y:S01]  /*152e0*/  MUFU.EX2 R4, R28 ;  /* 0x0000001c00047308 */ /* 0x000ee20000000800 */
[----:B------:R-:W-:Y:S01]  /*152f0*/  @!P3 PRMT R35, R187, 0x5410, RZ ;  /* 0x00005410bb23b816 */ /* 0x000fe200000000ff */
[----:B------:R-:W-:Y:S01]  /*15300*/  @!P1 HADD2 R189, -R135.H0_H0, -RZ.H0_H0 ;  /* 0xa00000ff87bd9230 */ /* 0x000fe20000000900 */
[----:B------:R-:W-:Y:S01]  /*15310*/  ISETP.GE.U32.AND P3, PT, R225, R13, PT ;  /* 0x0000000de100720c */ /* 0x000fe20003f66070 */
[----:B----4-:R-:W-:Y:S01]  /*15320*/  FADD.FTZ R17, R7, R19 ;  /* 0x0000001307117221 */ /* 0x010fe20000010000 */
[----:B------:R-:W-:Y:S02]  /*15330*/  LOP3.LUT R13, R16, 0xff, RZ, 0xc0, !PT ;  /* 0x000000ff100d7812 */ /* 0x000fe400078ec0ff */
[----:B------:R-:W-:Y:S02]  /*15340*/  F2FP.F16.F32.PACK_AB R7, R10, R7 ;  /* 0x000000070a07723e */ /* 0x000fe400000000ff */
[----:B------:R-:W-:Y:S02]  /*15350*/  PRMT R203, R135, 0x5410, R134 ;  /* 0x0000541087cb7816 */ /* 0x000fe40000000086 */
[----:B------:R-:W-:-:S02]  /*15360*/  @!P1 PRMT R135, R189, 0x5410, RZ ;  /* 0x00005410bd879816 */ /* 0x000fc400000000ff */
[C---:B------:R-:W-:Y:S02]  /*15370*/  PRMT R31, R7.reuse, 0x7610, R31 ;  /* 0x00007610071f7816 */ /* 0x040fe4000000001f */
[----:B------:R-:W-:Y:S01]  /*15380*/  PRMT R30, R7, 0x7632, R30 ;  /* 0x00007632071e7816 */ /* 0x000fe2000000001e */
[----:B-1----:R-:W-:Y:S01]  /*15390*/  FADD.FTZ R7, R6, R14 ;  /* 0x0000000e06077221 */ /* 0x002fe20000010000 */
[----:B------:R-:W-:Y:S01]  /*153a0*/  ISETP.GE.U32.AND P1, PT, R225, R13, PT ;  /* 0x0000000de100720c */ /* 0x000fe20003f26070 */
[----:B------:R-:W-:Y:S01]  /*153b0*/  MUFU.EX2 R14, R182 ;  /* 0x000000b6000e7308 */ /* 0x000fe20000000800 */
[----:B------:R-:W-:Y:S01]  /*153c0*/  LOP3.LUT R5, R3, 0xffff, RZ, 0xc0, !PT ;  /* 0x0000ffff03057812 */ /* 0x000fe200078ec0ff */
[----:B------:R-:W-:Y:S02]  /*153d0*/  @!P2 HADD2 R191, -R30.H0_H0, -RZ.H0_H0 ;  /* 0xa00000ff1ebfa230 */ /* 0x000fe40000000900 */
[C---:B---3--:R-:W-:Y:S01]  /*153e0*/  FADD.FTZ R7, R4.reuse, R7 ;  /* 0x0000000704077221 */ /* 0x048fe20000010000 */
[----:B------:R-:W-:-:S03]  /*153f0*/  F2FP.F16.F32.PACK_AB R6, R4, R6 ;  /* 0x000000060406723e */ /* 0x000fc600000000ff */
[----:B------:R-:W1:Y:S01]  /*15400*/  MUFU.EX2 R13, R181 ;  /* 0x000000b5000d7308 */ /* 0x000e620000000800 */
[----:B------:R-:W-:Y:S02]  /*15410*/  PRMT R32, R33, 0x7632, R32 ;  /* 0x0000763221207816 */ /* 0x000fe40000000020 */
[----:B------:R-:W-:Y:S02]  /*15420*/  LOP3.LUT R4, R3, 0xff, RZ, 0xc0, !PT ;  /* 0x000000ff03047812 */ /* 0x000fe400078ec0ff */
[----:B------:R-:W-:Y:S01]  /*15430*/  SHF.R.U32.HI R5, RZ, 0x8, R5 ;  /* 0x00000008ff057819 */ /* 0x000fe20000011605 */
[----:B------:R-:W-:Y:S01]  /*15440*/  @!P0 HADD2 R188, -R134.H0_H0, -RZ.H0_H0 ;  /* 0xa00000ff86bc8230 */ /* 0x000fe20000000900 */
[----:B------:R-:W-:Y:S01]  /*15450*/  PRMT R202, R31, 0x5410, R30 ;  /* 0x000054101fca7816 */ /* 0x000fe2000000001e */
[----:B------:R-:W-:Y:S01]  /*15460*/  @!P6 HADD2 R190, -R31.H0_H0, -RZ.H0_H0 ;  /* 0xa00000ff1fbee230 */ /* 0x000fe20000000900 */
[----:B------:R-:W-:Y:S01]  /*15470*/  @!P2 PRMT R30, R191, 0x5410, RZ ;  /* 0x00005410bf1ea816 */ /* 0x000fe200000000ff */
[----:B------:R-:W-:Y:S01]  /*15480*/  @!P4 HADD2 R240, -R32.H0_H0, -RZ.H0_H0 ;  /* 0xa00000ff20f0c230 */ /* 0x000fe20000000900 */
[----:B------:R-:W-:-:S02]  /*15490*/  ISETP.GE.U32.AND P2, PT, R225, R4, PT ;  /* 0x00000004e100720c */ /* 0x000fc40003f46070 */
[----:B------:R-:W-:Y:S02]  /*154a0*/  LOP3.LUT R5, R5, 0xffff, RZ, 0xc0, !PT ;  /* 0x0000ffff05057812 */ /* 0x000fe400078ec0ff */
[--C-:B------:R-:W-:Y:S02]  /*154b0*/  SHF.R.U32.HI R4, RZ, 0x18, R3.reuse ;  /* 0x00000018ff047819 */ /* 0x100fe40000011603 */
[----:B------:R-:W-:Y:S01]  /*154c0*/  SHF.R.U32.HI R3, RZ, 0x10, R3 ;  /* 0x00000010ff037819 */ /* 0x000fe20000011603 */
[----:B------:R-:W-:Y:S01]  /*154d0*/  @!P5 HADD2 R241, -R33.H0_H0, -RZ.H0_H0 ;  /* 0xa00000ff21f1d230 */ /* 0x000fe20000000900 */
[----:B------:R-:W-:Y:S02]  /*154e0*/  @!P0 PRMT R134, R188, 0x5410, RZ ;  /* 0x00005410bc868816 */ /* 0x000fe400000000ff */
[----:B------:R-:W-:Y:S02]  /*154f0*/  @!P6 PRMT R31, R190, 0x5410, RZ ;  /* 0x00005410be1fe816 */ /* 0x000fe400000000ff */
[----:B------:R-:W-:Y:S01]  /*15500*/  PRMT R201, R33, 0x5410, R32 ;  /* 0x0000541021c97816 */ /* 0x000fe20000000020 */
[----:B------:R-:W-:Y:S01]  /*15510*/  MUFU.EX2 R16, R184 ;  /* 0x000000b800107308 */ /* 0x000fe20000000800 */
[----:B------:R-:W-:-:S02]  /*15520*/  ISETP.GE.U32.AND P0, PT, R225, R15, PT ;  /* 0x0000000fe100720c */ /* 0x000fc40003f06070 */
[C---:B------:R-:W-:Y:S02]  /*15530*/  ISETP.GE.U32.AND P6, PT, R225.reuse, R5, PT ;  /* 0x00000005e100720c */ /* 0x040fe40003fc6070 */
[----:B------:R-:W-:Y:S02]  /*15540*/  @!P4 PRMT R32, R240, 0x5410, RZ ;  /* 0x00005410f020c816 */ /* 0x000fe400000000ff */
[----:B------:R-:W-:Y:S01]  /*15550*/  ISETP.GE.U32.AND P4, PT, R225, R4, PT ;  /* 0x00000004e100720c */ /* 0x000fe20003f86070 */
[----:B------:R-:W3:Y:S01]  /*15560*/  MUFU.EX2 R15, R183 ;  /* 0x000000b7000f7308 */ /* 0x000ee20000000800 */
[----:B------:R-:W-:Y:S02]  /*15570*/  LOP3.LUT R5, R3, 0xff, RZ, 0xc0, !PT ;  /* 0x000000ff03057812 */ /* 0x000fe400078ec0ff */
[----:B-1----:R-:W-:Y:S02]  /*15580*/  F2FP.F16.F32.PACK_AB R29, R14, R13 ;  /* 0x0000000d0e1d723e */ /* 0x002fe400000000ff */
[----:B------:R-:W-:-:S03]  /*15590*/  @!P5 PRMT R33, R241, 0x5410, RZ ;  /* 0x00005410f121d816 */ /* 0x000fc600000000ff */
[----:B------:R-:W1:Y:S01]  /*155a0*/  MUFU.EX2 R4, R179 ;  /* 0x000000b300047308 */ /* 0x000e620000000800 */
[----:B------:R-:W-:Y:S02]  /*155b0*/  ISETP.GE.U32.AND P5, PT, R225, R5, PT ;  /* 0x00000005e100720c */ /* 0x000fe40003fa6070 */
[----:B------:R-:W-:Y:S01]  /*155c0*/  SHF.R.U32.HI R5, RZ, 0x8, R18 ;  /* 0x00000008ff057819 */ /* 0x000fe20000011612 */
[----:B------:R-:W-:Y:S01]  /*155d0*/  @!P2 HADD2 R242, -R29.H0_H0, -RZ.H0_H0 ;  /* 0xa00000ff1df2a230 */ /* 0x000fe20000000900 */
[----:B------:R-:W-:-:S03]  /*155e0*/  PRMT R23, R29, 0x7632, R23 ;  /* 0x000076321d177816 */ /* 0x000fc60000000017 */
[----:B------:R-:W4:Y:S01]  /*155f0*/  MUFU.EX2 R3, R180 ;  /* 0x000000b400037308 */ /* 0x000f220000000800 */
[----:B------:R-:W-:Y:S02]  /*15600*/  LOP3.LUT R5, R5, 0xffff, RZ, 0xc0, !PT ;  /* 0x0000ffff05057812 */ /* 0x000fe400078ec0ff */
[----:B------:R-:W-:Y:S02]  /*15610*/  PRMT R199, R29, 0x5410, R23 ;  /* 0x000054101dc77816 */ /* 0x000fe40000000017 */
[----:B------:R-:W-:Y:S02]  /*15620*/  @!P2 PRMT R29, R242, 0x5410, RZ ;  /* 0x00005410f21da816 */ /* 0x000fe400000000ff */
[----:B------:R-:W-:Y:S02]  /*15630*/  ISETP.GE.U32.AND P2, PT, R225, R5, PT ;  /* 0x00000005e100720c */ /* 0x000fe40003f46070 */
[----:B---3--:R-:W-:Y:S01]  /*15640*/  F2FP.F16.F32.PACK_AB R22, R16, R15 ;  /* 0x0000000f1016723e */ /* 0x008fe200000000ff */
[----:B-1----:R-:W-:Y:S01]  /*15650*/  FADD.FTZ R5, R4, R7 ;  /* 0x0000000704057221 */ /* 0x002fe20000010000 */
[----:B------:R-:W-:-:S02]  /*15660*/  F2FP.F16.F32.PACK_AB R177, R25, R26 ;  /* 0x0000001a19b1723e */ /* 0x000fc400000000ff */
[----:B------:R-:W-:Y:S02]  /*15670*/  PRMT R26, R22, 0x7632, R26 ;  /* 0x00007632161a7816 */ /* 0x000fe4000000001a */
[C---:B------:R-:W-:Y:S01]  /*15680*/  PRMT R24, R6.reuse, 0x7632, R24 ;  /* 0x0000763206187816 */ /* 0x040fe20000000018 */
[C---:B----4-:R-:W-:Y:S01]  /*15690*/  FADD.FTZ R5, R3.reuse, R5 ;  /* 0x0000000503057221 */ /* 0x050fe20000010000 */
[----:B------:R-:W-:Y:S02]  /*156a0*/  F2FP.F16.F32.PACK_AB R3, R3, R4 ;  /* 0x000000040303723e */ /* 0x000fe400000000ff */
[----:B------:R-:W-:Y:S01]  /*156b0*/  PRMT R25, R6, 0x7610, R25 ;  /* 0x0000761006197816 */ /* 0x000fe20000000019 */
[----:B--2---:R-:W-:Y:S01]  /*156c0*/  @!P2 HADD2 R20, -R26.H0_H0, -RZ.H0_H0 ;  /* 0xa00000ff1a14a230 */ /* 0x004fe20000000900 */
[C---:B------:R-:W-:Y:S01]  /*156d0*/  PRMT R28, R3.reuse, 0x7610, R28 ;  /* 0x00007610031c7816 */ /* 0x040fe2000000001c */
[----:B------:R-:W-:Y:S01]  /*156e0*/  @!P4 HADD2 R244, -R24.H0_H0, -RZ.H0_H0 ;  /* 0xa00000ff18f4c230 */ /* 0x000fe20000000900 */
[----:B------:R-:W-:Y:S01]  /*156f0*/  PRMT R27, R3, 0x7632, R27 ;  /* 0x00007632031b7816 */ /* 0x000fe2000000001b */
[----:B------:R1:W-:Y:S01]  /*15700*/  STL [R1+0xc8], R5 ;  /* 0x0000c80501007387 */ /* 0x0003e20000100800 */
[----:B------:R-:W-:Y:S01]  /*15710*/  @!P5 HADD2 R245, -R25.H0_H0, -RZ.H0_H0 ;  /* 0xa00000ff19f5d230 */ /* 0x000fe20000000900 */
[----:B------:R-:W-:Y:S01]  /*15720*/  PRMT R3, R20, 0x7610, R3 ;  /* 0x0000761014037816 */ /* 0x000fe20000000003 */
[----:B------:R-:W-:Y:S01]  /*15730*/  @!P1 HADD2 R251, -R28.H0_H0, -RZ.H0_H0 ;  /* 0xa00000ff1cfb9230 */ /* 0x000fe20000000900 */
[----:B------:R-:W-:Y:S01]  /*15740*/  PRMT R170, R25, 0x5410, R24 ;  /* 0x0000541019aa7816 */ /* 0x000fe20000000018 */
[----:B------:R-:W-:Y:S01]  /*15750*/  @!P0 HADD2 R250, -R27.H0_H0, -RZ.H0_H0 ;  /* 0xa00000ff1bfa8230 */ /* 0x000fe20000000900 */
[----:B------:R-:W-:-:S02]  /*15760*/  @!P4 PRMT R24, R244, 0x5410, RZ ;  /* 0x00005410f418c816 */ /* 0x000fc400000000ff */
[----:B------:R-:W-:Y:S02]  /*15770*/  PRMT R244, R22, 0x5410, R26 ;  /* 0x0000541016f47816 */ /* 0x000fe4000000001a */
[----:B------:R-:W-:Y:S02]  /*15780*/  @!P5 PRMT R25, R245, 0x5410, RZ ;  /* 0x00005410f519d816 */ /* 0x000fe400000000ff */
[----:B------:R-:W-:Y:S01]  /*15790*/  @!P2 PRMT R26, R3, 0x5410, RZ ;  /* 0x00005410031aa816 */ /* 0x000fe200000000ff */
[-C--:B------:R-:W-:Y:S01]  /*157a0*/  FMUL.FTZ R3, R84, R2.reuse ;  /* 0x0000000254037220 */ /* 0x080fe20000410000 */
[----:B------:R-:W-:Y:S01]  /*157b0*/  PRMT R245, R28, 0x5410, R27 ;  /* 0x000054101cf57816 */ /* 0x000fe2000000001b */
[----:B------:R-:W-:Y:S01]  /*157c0*/  FMUL.FTZ R232, R77, R2 ;  /* 0x000000024de87220 */ /* 0x000fe20000410000 */
[----:B------:R-:W-:Y:S02]  /*157d0*/  @!P1 PRMT R28, R251, 0x5410, RZ ;  /* 0x00005410fb1c9816 */ /* 0x000fe400000000ff */
[----:B------:R-:W-:Y:S01]  /*157e0*/  @!P0 PRMT R27, R250, 0x5410, RZ ;  /* 0x00005410fa1b8816 */ /* 0x000fe200000000ff */
[----:B-1----:R-:W-:Y:S01]  /*157f0*/  IMAD.WIDE.U32 R4, R185, -0x326172a9, RZ ;  /* 0xcd9e8d57b9047825 */ /* 0x002fe200078e00ff */
[----:B------:R-:W-:-:S03]  /*15800*/  MOV R251, R248 ;  /* 0x000000f800fb7202 */ /* 0x000fc60000000f00 */
[----:B------:R-:W-:Y:S01]  /*15810*/  FMUL.FTZ R233, R64, R2 ;  /* 0x0000000240e97220 */ /* 0x000fe20000410000 */
[----:B------:R-:W-:Y:S01]  /*15820*/  LOP3.LUT R5, R5, R206, R132, 0x96, !PT ;  /* 0x000000ce05057212 */ /* 0x000fe200078e9684 */
        /* <DEDUP_REMOVED lines=63> */
[----:B------:R-:W-:Y:S02]  /*15c20*/  @!P3 HADD2 R168, -R22.H0_H0, -RZ.H0_H0 ;  /* 0xa00000ff16a8b230 */ /* 0x000fe40000000900 */
[----:B------:R-:W-:Y:S01]  /*15c30*/  IMAD.WIDE.U32 R2, R5, -0x2daee0ad, RZ ;  /* 0xd2511f5305027825 */ /* 0x000fe200078e00ff */
[----:B------:R-:W-:-:S02]  /*15c40*/  LOP3.LUT R6, R173, R213, R4, 0x96, !PT ;  /* 0x000000d5ad067212 */ /* 0x000fc400078e9604 */
[----:B------:R-:W-:Y:S02]  /*15c50*/  PRMT R4, R168, 0x7610, R4 ;  /* 0x00007610a8047816 */ /* 0x000fe40000000004 */
[----:B------:R-:W-:Y:S02]  /*15c60*/  LOP3.LUT R3, R3, R212, R176, 0x96, !PT ;  /* 0x000000d403037212 */ /* 0x000fe400078e96b0 */
[----:B------:R-:W-:Y:S01]  /*15c70*/  @!P3 PRMT R22, R4, 0x5410, RZ ;  /* 0x000054100416b816 */ /* 0x000fe200000000ff */
[----:B------:R-:W-:-:S04]  /*15c80*/  IMAD.WIDE.U32 R6, R6, -0x2daee0ad, RZ ;  /* 0xd2511f5306067825 */ /* 0x000fc800078e00ff */
[----:B------:R-:W-:-:S05]  /*15c90*/  IMAD.WIDE.U32 R4, R3, -0x326172a9, RZ ;  /* 0xcd9e8d5703047825 */ /* 0x000fca00078e00ff */
[----:B------:R-:W-:Y:S02]  /*15ca0*/  LOP3.LUT R3, R5, R211, R172, 0x96, !PT ;  /* 0x000000d305037212 */ /* 0x000fe400078e96ac */
[----:B------:R-:W-:Y:S02]  /*15cb0*/  LOP3.LUT R5, R7, R251, R2, 0x96, !PT ;  /* 0x000000fb07057212 */ /* 0x000fe400078e9602 */
[----:B------:R-:W-:Y:S01]  /*15cc0*/  F2FP.F16.F32.PACK_AB R19, R8, R9 ;  /* 0x000000090813723e */ /* 0x000fe200000000ff */
[----:B------:R-:W-:-:S04]  /*15cd0*/  IMAD.WIDE.U32 R2, R3, -0x2daee0ad, RZ ;  /* 0xd2511f5303027825 */ /* 0x000fc800078e00ff */
[----:B------:R-:W-:Y:S01]  /*15ce0*/  IMAD.WIDE.U32 R8, R5, -0x326172a9, RZ ;  /* 0xcd9e8d5705087825 */ /* 0x000fe200078e00ff */
[----:B------:R-:W-:-:S04]  /*15cf0*/  LOP3.LUT R7, R3, R209, R6, 0x96, !PT ;  /* 0x000000d103077212 */ /* 0x000fc800078e9606 */
[----:B------:R-:W-:-:S05]  /*15d00*/  LOP3.LUT R3, R9, R210, R4, 0x96, !PT ;  /* 0x000000d209037212 */ /* 0x000fca00078e9604 */
[----:B------:R-:W-:-:S04]  /*15d10*/  IMAD.WIDE.U32 R44, R3, -0x2daee0ad, RZ ;  /* 0xd2511f53032c7825 */ /* 0x000fc800078e00ff */
[----:B------:R-:W-:Y:S01]  /*15d20*/  @!P6 HADD2 R243, -R23.H0_H0, -RZ.H0_H0 ;  /* 0xa00000ff17f3e230 */ /* 0x000fe20000000900 */
[----:B------:R-:W-:Y:S02]  /*15d30*/  LOP3.LUT R2, R45, R250, R2, 0x96, !PT ;  /* 0x000000fa2d027212 */ /* 0x000fe400078e9602 */
[----:B------:R-:W-:Y:S01]  /*15d40*/  F2FP.F16.F32.PACK_AB R18, R21, R174 ;  /* 0x000000ae1512723e */ /* 0x000fe200000000ff */
[----:B------:R-:W-:Y:S01]  /*15d50*/  IMAD.WIDE.U32 R20, R7, -0x326172a9, RZ ;  /* 0xcd9e8d5707147825 */ /* 0x000fe200078e00ff */
[----:B------:R-:W-:-:S03]  /*15d60*/  @!P6 PRMT R23, R243, 0x5410, RZ ;  /* 0x00005410f317e816 */ /* 0x000fc600000000ff */
[----:B------:R-:W-:-:S04]  /*15d70*/  IMAD.WIDE.U32 R2, R2, -0x326172a9, RZ ;  /* 0xcd9e8d5702027825 */ /* 0x000fc800078e00ff */
[-C--:B------:R-:W-:Y:S01]  /*15d80*/  FMUL.FTZ R97, R66, R0.reuse ;  /* 0x0000000042617220 */ /* 0x080fe20000410000 */
[-C--:B------:R-:W-:Y:S01]  /*15d90*/  FMUL.FTZ R96, R67, R0.reuse ;  /* 0x0000000043607220 */ /* 0x080fe20000410000 */
        /* <DEDUP_REMOVED lines=63> */
[----:B------:R-:W-:-:S04]  /*16190*/  LOP3.LUT R0, R3, R252, R20, 0x96, !PT ;  /* 0x000000fc03007212 */ /* 0x000fc800078e9614 */
[----:B------:R-:W-:-:S04]  /*161a0*/  LOP3.LUT R4, R0, 0xff, RZ, 0xc0, !PT ;  /* 0x000000ff00047812 */ /* 0x000fc800078ec0ff */
[----:B------:R-:W-:Y:S02]  /*161b0*/  ISETP.GE.U32.AND P6, PT, R225, R4, PT ;  /* 0x00000004e100720c */ /* 0x000fe40003fc6070 */
[----:B------:R-:W-:-:S04]  /*161c0*/  LOP3.LUT R4, R0, 0xffff, RZ, 0xc0, !PT ;  /* 0x0000ffff00047812 */ /* 0x000fc800078ec0ff */
[----:B------:R-:W-:-:S04]  /*161d0*/  SHF.R.U32.HI R4, RZ, 0x8, R4 ;  /* 0x00000008ff047819 */ /* 0x000fc80000011604 */
[----:B------:R-:W-:-:S04]  /*161e0*/  LOP3.LUT R4, R4, 0xffff, RZ, 0xc0, !PT ;  /* 0x0000ffff04047812 */ /* 0x000fc800078ec0ff */
[----:B------:R-:W-:Y:S02]  /*161f0*/  ISETP.GE.U32.AND P5, PT, R225, R4, PT ;  /* 0x00000004e100720c */ /* 0x000fe40003fa6070 */
[--C-:B------:R-:W-:Y:S02]  /*16200*/  SHF.R.U32.HI R4, RZ, 0x10, R0.reuse ;  /* 0x00000010ff047819 */ /* 0x100fe40000011600 */
[----:B------:R-:W-:-:S04]  /*16210*/  SHF.R.U32.HI R0, RZ, 0x18, R0 ;  /* 0x00000018ff007819 */ /* 0x000fc80000011600 */
[C---:B------:R-:W-:Y:S02]  /*16220*/  ISETP.GE.U32.AND P3, PT, R225.reuse, R0, PT ;  /* 0x00000000e100720c */ /* 0x040fe40003f66070 */
[----:B------:R-:W-:Y:S02]  /*16230*/  LOP3.LUT R0, R2, 0xffff, RZ, 0xc0, !PT ;  /* 0x0000ffff02007812 */ /* 0x000fe400078ec0ff */
[----:B------:R-:W-:Y:S02]  /*16240*/  LOP3.LUT R4, R4, 0xff, RZ, 0xc0, !PT ;  /* 0x000000ff04047812 */ /* 0x000fe400078ec0ff */
[----:B------:R-:W-:Y:S02]  /*16250*/  SHF.R.U32.HI R5, RZ, 0x8, R0 ;  /* 0x00000008ff057819 */ /* 0x000fe40000011600 */
[----:B------:R-:W-:Y:S01]  /*16260*/  SHF.R.U32.HI R0, RZ, 0x10, R2 ;  /* 0x00000010ff007819 */ /* 0x000fe20000011602 */
[----:B------:R-:W-:Y:S01]  /*16270*/  FADD.FTZ R6, R10, R17 ;  /* 0x000000110a067221 */ /* 0x000fe20000010000 */
[----:B------:R-:W-:-:S02]  /*16280*/  ISETP.GE.U32.AND P4, PT, R225, R4, PT ;  /* 0x00000004e100720c */ /* 0x000fc40003f86070 */
[----:B------:R-:W-:Y:S02]  /*16290*/  LOP3.LUT R4, R0, 0xff, RZ, 0xc0, !PT ;  /* 0x000000ff00047812 */ /* 0x000fe400078ec0ff */
[----:B------:R-:W-:Y:S01]  /*162a0*/  LOP3.LUT R0, R5, 0xffff, RZ, 0xc0, !PT ;  /* 0x0000ffff05007812 */ /* 0x000fe200078ec0ff */
[----:B------:R-:W-:Y:S01]  /*162b0*/  FADD.FTZ R5, R13, R6 ;  /* 0x000000060d057221 */ /* 0x000fe20000010000 */
[----:B------:R-:W-:Y:S02]  /*162c0*/  F2FP.F16.F32.PACK_AB R175, R11, R12 ;  /* 0x0000000c0baf723e */ /* 0x000fe400000000ff */
[----:B------:R-:W-:Y:S01]  /*162d0*/  LOP3.LUT R9, R21, R200, R8, 0x96, !PT ;  /* 0x000000c815097212 */ /* 0x000fe200078e9608 */
[----:B------:R-:W-:Y:S01]  /*162e0*/  FADD.FTZ R8, R14, R5 ;  /* 0x000000050e087221 */ /* 0x000fe20000010000 */
[----:B------:R-:W-:Y:S02]  /*162f0*/  PRMT R11, R205, 0x7632, R11 ;  /* 0x00007632cd0b7816 */ /* 0x000fe4000000000b */
[----:B------:R-:W-:-:S02]  /*16300*/  LOP3.LUT R5, R2, 0xff, RZ, 0xc0, !PT ;  /* 0x000000ff02057812 */ /* 0x000fc400078ec0ff */
[----:B------:R-:W-:Y:S01]  /*16310*/  PRMT R12, R205, 0x7610, R12 ;  /* 0x00007610cd0c7816 */ /* 0x000fe2000000000c */
[----:B------:R-:W-:Y:S01]  /*16320*/  @!P3 HADD2 R39, -R11.H0_H0, -RZ.H0_H0 ;  /* 0xa00000ff0b27b230 */ /* 0x000fe20000000900 */
[----:B------:R-:W-:Y:S02]  /*16330*/  ISETP.GE.U32.AND P2, PT, R225, R5, PT ;  /* 0x00000005e100720c */ /* 0x000fe40003f46070 */
[----:B------:R-:W-:Y:S02]  /*16340*/  SHF.R.U32.HI R5, RZ, 0x18, R2 ;  /* 0x00000018ff057819 */ /* 0x000fe40000011602 */
[----:B------:R-:W-:Y:S02]  /*16350*/  PRMT R40, R12, 0x5410, R11 ;  /* 0x000054100c287816 */ /* 0x000fe4000000000b */
[----:B------:R-:W-:Y:S02]  /*16360*/  @!P3 PRMT R11, R39, 0x5410, RZ ;  /* 0x00005410270bb816 */ /* 0x000fe400000000ff */
[----:B------:R-:W-:Y:S01]  /*16370*/  ISETP.GE.U32.AND P3, PT, R225, R5, PT ;  /* 0x00000005e100720c */ /* 0x000fe20003f66070 */
[----:B------:R-:W-:-:S04]  /*16380*/  FADD.FTZ R5, R15, R8 ;  /* 0x000000080f057221 */ /* 0x000fc80000010000 */
[----:B------:R-:W-:-:S05]  /*16390*/  FADD.FTZ R5, R16, R5 ;  /* 0x0000000510057221 */ /* 0x000fca0000010000 */
[----:B------:R1:W-:Y:S04]  /*163a0*/  STL [R1+0xc4], R5 ;  /* 0x0000c40501007387 */ /* 0x0003e80000100800 */
[----:B------:R-:W2:Y:S01]  /*163b0*/  LDL R124, [R1+0x128] ;  /* 0x00012800017c7983 */ /* 0x000ea20000100800 */
[C---:B------:R-:W-:Y:S02]  /*163c0*/  ISETP.GE.U32.AND P1, PT, R225.reuse, R0, PT ;  /* 0x00000000e100720c */ /* 0x040fe40003f26070 */
[----:B------:R-:W-:Y:S02]  /*163d0*/  ISETP.GE.U32.AND P0, PT, R225, R4, PT ;  /* 0x00000004e100720c */ /* 0x000fe40003f06070 */
[----:B------:R-:W-:Y:S01]  /*163e0*/  PRMT R6, R223, 0x7632, R6 ;  /* 0x00007632df067816 */ /* 0x000fe20000000006 */
[----:B------:R-:W-:Y:S01]  /*163f0*/  @!P4 HADD2 R41, -R12.H0_H0, -RZ.H0_H0 ;  /* 0xa00000ff0c29c230 */ /* 0x000fe20000000900 */
[----:B------:R-:W-:Y:S01]  /*16400*/  PRMT R10, R222, 0x7610, R10 ;  /* 0x00007610de0a7816 */ /* 0x000fe2000000000a */
[----:B------:R-:W-:Y:S01]  /*16410*/  IMAD.WIDE.U32 R8, R9, -0x2daee0ad, RZ ;  /* 0xd2511f5309087825 */ /* 0x000fe200078e00ff */
[----:B------:R-:W-:-:S02]  /*16420*/  PRMT R7, R223, 0x7610, R7 ;  /* 0x00007610df077816 */ /* 0x000fc40000000007 */
[----:B------:R-:W-:-:S03]  /*16430*/  PRMT R13, R222, 0x7632, R13 ;  /* 0x00007632de0d7816 */ /* 0x000fc6000000000d */
[----:B------:R-:W-:Y:S01]  /*16440*/  @!P1 HADD2 R42, -R6.H0_H0, -RZ.H0_H0 ;  /* 0xa00000ff062a9230 */ /* 0x000fe20000000900 */
[----:B------:R-:W-:Y:S01]  /*16450*/  @!P4 PRMT R12, R41, 0x5410, RZ ;  /* 0x00005410290cc816 */ /* 0x000fe200000000ff */
[----:B------:R-:W-:Y:S01]  /*16460*/  @!P0 HADD2 R47, -R10.H0_H0, -RZ.H0_H0 ;  /* 0xa00000ff0a2f8230 */ /* 0x000fe20000000900 */
[----:B------:R-:W-:Y:S02]  /*16470*/  PRMT R41, R7, 0x5410, R6 ;  /* 0x0000541007297816 */ /* 0x000fe40000000006 */
[----:B------:R-:W-:Y:S02]  /*16480*/  @!P1 PRMT R6, R42, 0x5410, RZ ;  /* 0x000054102a069816 */ /* 0x000fe400000000ff */
[----:B-1----:R-:W-:Y:S02]  /*16490*/  LOP3.LUT R5, R8, 0xff, RZ, 0xc0, !PT ;  /* 0x000000ff08057812 */ /* 0x002fe400078ec0ff */
[----:B------:R-:W-:Y:S02]  /*164a0*/  PRMT R42, R10, 0x5410, R13 ;  /* 0x000054100a2a7816 */ /* 0x000fe4000000000d */
[----:B------:R-:W-:-:S02]  /*164b0*/  @!P0 PRMT R10, R47, 0x5410, RZ ;  /* 0x000054102f0a8816 */ /* 0x000fc400000000ff */
[----:B------:R-:W-:Y:S02]  /*164c0*/  ISETP.GE.U32.AND P0, PT, R225, R5, PT ;  /* 0x00000005e100720c */ /* 0x000fe40003f06070 */
[----:B------:R-:W-:Y:S02]  /*164d0*/  LOP3.LUT R5, R8, 0xffff, RZ, 0xc0, !PT ;  /* 0x0000ffff08057812 */ /* 0x000fe400078ec0ff */
[C---:B------:R-:W-:Y:S02]  /*164e0*/  PRMT R15, R18.reuse, 0x7610, R15 ;  /* 0x00007610120f7816 */ /* 0x040fe4000000000f */
[----:B------:R-:W-:Y:S02]  /*164f0*/  SHF.R.U32.HI R5, RZ, 0x8, R5 ;  /* 0x00000008ff057819 */ /* 0x000fe40000011605 */
[----:B------:R-:W-:Y:S01]  /*16500*/  PRMT R14, R18, 0x7632, R14 ;  /* 0x00007632120e7816 */ /* 0x000fe2000000000e */
[----:B------:R-:W-:Y:S01]  /*16510*/  IMAD.MOV.U32 R120, RZ, RZ, R80 ;  /* 0x000000ffff787224 */ /* 0x000fe200078e0050 */
[----:B------:R-:W-:-:S03]  /*16520*/  LOP3.LUT R5, R5, 0xffff, RZ, 0xc0, !PT ;  /* 0x0000ffff05057812 */ /* 0x000fc600078ec0ff */
[----:B------:R-:W-:Y:S02]  /*16530*/  @!P0 HADD2 R52, -R15.H0_H0, -RZ.H0_H0 ;  /* 0xa00000ff0f348230 */ /* 0x000fe40000000900 */
[----:B------:R-:W-:Y:S01]  /*16540*/  IMAD.MOV.U32 R80, RZ, RZ, R179 ;  /* 0x000000ffff507224 */ /* 0x000fe200078e00b3 */
[----:B------:R-:W-:Y:S02]  /*16550*/  PRMT R179, R15, 0x5410, R14 ;  /* 0x000054100fb37816 */ /* 0x000fe4000000000e */
[----:B------:R-:W-:Y:S02]  /*16560*/  @!P0 PRMT R15, R52, 0x5410, RZ ;  /* 0x00005410340f8816 */ /* 0x000fe400000000ff */
[----:B------:R-:W-:Y:S02]  /*16570*/  ISETP.GE.U32.AND P0, PT, R225, R5, PT ;  /* 0x00000005e100720c */ /* 0x000fe40003f06070 */
[----:B------:R-:W-:-:S04]  /*16580*/  SHF.R.U32.HI R5, RZ, 0x10, R8 ;  /* 0x00000010ff057819 */ /* 0x000fc80000011608 */
[----:B------:R-:W-:-:S07]  /*16590*/  LOP3.LUT R5, R5, 0xff, RZ, 0xc0, !PT ;  /* 0x000000ff05057812 */ /* 0x000fce00078ec0ff */
[----:B------:R-:W-:-:S05]  /*165a0*/  @!P0 HADD2 R53, -R14.H0_H0, -RZ.H0_H0 ;  /* 0xa00000ff0e358230 */ /* 0x000fca0000000900 */
[----:B------:R-:W-:Y:S02]  /*165b0*/  @!P0 PRMT R14, R53, 0x5410, RZ ;  /* 0x00005410350e8816 */ /* 0x000fe400000000ff */
[----:B------:R-:W-:Y:S02]  /*165c0*/  ISETP.GE.U32.AND P0, PT, R225, R5, PT ;  /* 0x00000005e100720c */ /* 0x000fe40003f06070 */
[C---:B------:R-:W-:Y:S02]  /*165d0*/  PRMT R17, R19.reuse, 0x7610, R17 ;  /* 0x0000761013117816 */ /* 0x040fe40000000011 */
[C---:B------:R-:W-:Y:S02]  /*165e0*/  PRMT R4, R238.reuse, 0x7610, R4 ;  /* 0x00007610ee047816 */ /* 0x040fe40000000004 */
[----:B------:R-:W-:Y:S01]  /*165f0*/  MOV R121, R113 ;  /* 0x0000007100797202 */ /* 0x000fe20000000f00 */
[----:B------:R-:W-:Y:S01]  /*16600*/  IMAD.MOV.U32 R113, RZ, RZ, R112 ;  /* 0x000000ffff717224 */ /* 0x000fe200078e0070 */
[----:B------:R-:W-:Y:S01]  /*16610*/  PRMT R16, R19, 0x7632, R16 ;  /* 0x0000763213107816 */ /* 0x000fe20000000010 */
[----:B------:R-:W-:Y:S01]  /*16620*/  IMAD.MOV.U32 R112, RZ, RZ, R89 ;  /* 0x000000ffff707224 */ /* 0x000fe200078e0059 */
[----:B------:R-:W-:-:S03]  /*16630*/  PRMT R0, R238, 0x7632, R0 ;  /* 0x00007632ee007816 */ /* 0x000fc60000000000 */
[----:B------:R-:W-:Y:S01]  /*16640*/  @!P0 HADD2 R54, -R17.H0_H0, -RZ.H0_H0 ;  /* 0xa00000ff11368230 */ /* 0x000fe20000000900 */
[----:B------:R-:W-:Y:S01]  /*16650*/  MOV R89, R77 ;  /* 0x0000004d00597202 */ /* 0x000fe20000000f00 */
[----:B------:R-:W-:Y:S01]  /*16660*/  @!P6 HADD2 R38, -R4.H0_H0, -RZ.H0_H0 ;  /* 0xa00000ff0426e230 */ /* 0x000fe20000000900 */
[----:B------:R-:W-:Y:S01]  /*16670*/  SHF.R.U32.HI R5, RZ, 0x18, R8 ;  /* 0x00000018ff057819 */ /* 0x000fe20000011608 */
[----:B------:R-:W-:Y:S01]  /*16680*/  IMAD.MOV.U32 R77, RZ, RZ, R178 ;  /* 0x000000ffff4d7224 */ /* 0x000fe200078e00b2 */
[----:B------:R-:W-:Y:S01]  /*16690*/  PRMT R178, R17, 0x5410, R16 ;  /* 0x0000541011b27816 */ /* 0x000fe20000000010 */
[----:B------:R-:W-:Y:S01]  /*166a0*/  @!P5 HADD2 R37, -R0.H0_H0, -RZ.H0_H0 ;  /* 0xa00000ff0025d230 */ /* 0x000fe20000000900 */
[----:B------:R-:W-:Y:S02]  /*166b0*/  @!P0 PRMT R17, R54, 0x5410, RZ ;  /* 0x0000541036118816 */ /* 0x000fe400000000ff */
[----:B------:R-:W-:Y:S01]  /*166c0*/  ISETP.GE.U32.AND P0, PT, R225, R5, PT ;  /* 0x00000005e100720c */ /* 0x000fe20003f06070 */
[----:B------:R-:W-:Y:S01]  /*166d0*/  IMAD.MOV.U32 R18, RZ, RZ, R192 ;  /* 0x000000ffff127224 */ /* 0x000fe200078e00c0 */
[----:B------:R-:W-:-:S02]  /*166e0*/  PRMT R36, R4, 0x5410, R0 ;  /* 0x0000541004247816 */ /* 0x000fc40000000000 */
[----:B------:R-:W-:Y:S02]  /*166f0*/  @!P6 PRMT R4, R38, 0x5410, RZ ;  /* 0x000054102604e816 */ /* 0x000fe400000000ff */
[----:B------:R-:W-:Y:S02]  /*16700*/  MOV R19, R193 ;  /* 0x000000c100137202 */ /* 0x000fe40000000f00 */
[----:B------:R-:W-:-:S03]  /*16710*/  @!P5 PRMT R0, R37, 0x5410, RZ ;  /* 0x000054102500d816 */ /* 0x000fc600000000ff */
[----:B------:R-:W-:Y:S04]  /*16720*/  ST.E.U16 desc[UR4][R18.64+-0x100], R4 ;  /* 0xffff000412007985 */ /* 0x000fe8000c101504 */
[----:B------:R1:W-:Y:S01]  /*16730*/  ST.E.U16 desc[UR4][R18.64+-0xfe], R0 ;  /* 0xffff020012007985 */ /* 0x0003e2000c101504 */
[----:B------:R-:W-:Y:S02]  /*16740*/  @!P0 HADD2 R55, -R16.H0_H0, -RZ.H0_H0 ;  /* 0xa00000ff10378230 */ /* 0x000fe40000000900 */
[----:B------:R-:W-:-:S03]  /*16750*/  @!P2 HADD2 R43, -R7.H0_H0, -RZ.H0_H0 ;  /* 0xa00000ff072ba230 */ /* 0x000fc60000000900 */
[----:B------:R-:W-:Y:S02]  /*16760*/  @!P0 PRMT R16, R55, 0x5410, RZ ;  /* 0x0000541037108816 */ /* 0x000fe400000000ff */
[----:B------:R-:W-:Y:S02]  /*16770*/  @!P2 PRMT R7, R43, 0x5410, RZ ;  /* 0x000054102b07a816 */ /* 0x000fe400000000ff */
[----:B-1----:R-:W-:Y:S01]  /*16780*/  LOP3.LUT R0, R9, R121, R44, 0x96, !PT ;  /* 0x0000007909007212 */ /* 0x002fe200078e962c */
[----:B------:R-:W-:-:S05]  /*16790*/  @!P3 HADD2 R46, -R13.H0_H0, -RZ.H0_H0 ;  /* 0xa00000ff0d2eb230 */ /* 0x000fca0000000900 */
[----:B------:R-:W-:Y:S01]  /*167a0*/  @!P3 PRMT R13, R46, 0x5410, RZ ;  /* 0x000054102e0db816 */ /* 0x000fe200000000ff */
[----:B------:R-:W-:Y:S02]  /*167b0*/  IMAD.MOV.U32 R130, RZ, RZ, R107 ;  /* 0x000000ffff827224 */ /* 0x000fe400078e006b */
[----:B------:R-:W-:Y:S02]  /*167c0*/  IMAD.MOV.U32 R107, RZ, RZ, R174 ;  /* 0x000000ffff6b7224 */ /* 0x000fe400078e00ae */
[----:B------:R-:W-:Y:S02]  /*167d0*/  IMAD.MOV.U32 R103, RZ, RZ, R94 ;  /* 0x000000ffff677224 */ /* 0x000fe400078e005e */
[----:B------:R-:W-:Y:S02]  /*167e0*/  IMAD.MOV.U32 R131, RZ, RZ, R106 ;  /* 0x000000ffff837224 */ /* 0x000fe400078e006a */
[----:B------:R-:W-:Y:S02]  /*167f0*/  IMAD.MOV.U32 R102, RZ, RZ, R95 ;  /* 0x000000ffff667224 */ /* 0x000fe400078e005f */
        /* <DEDUP_REMOVED lines=13> */
[----:B--2---:R-:W-:-:S05]  /*168d0*/  IMAD.WIDE R4, R124, 0x2, R18 ;  /* 0x000000027c047825 */ /* 0x004fca00078e0212 */
[----:B------:R-:W-:Y:S04]  /*168e0*/  ST.E.U16 desc[UR4][R4.64+-0x100], R12 ;  /* 0xffff000c04007985 */ /* 0x000fe8000c101504 */
[----:B------:R-:W-:Y:S04]  /*168f0*/  ST.E.U16 desc[UR4][R4.64+-0xfe], R11 ;  /* 0xffff020b04007985 */ /* 0x000fe8000c101504 */
[----:B------:R1:W-:Y:S04]  /*16900*/  ST.E.U16 desc[UR4][R18.64+-0xee], R6 ;  /* 0xffff120612007985 */ /* 0x0003e8000c101504 */
[----:B------:R-:W-:Y:S04]  /*16910*/  ST.E.U16 desc[UR4][R18.64+-0xf0], R7 ;  /* 0xffff100712007985 */ /* 0x000fe8000c101504 */
[----:B------:R2:W-:Y:S01]  /*16920*/  ST.E.U16 desc[UR4][R4.64+-0xf0], R10 ;  /* 0xffff100a04007985 */ /* 0x0005e2000c101504 */
[----:B-1----:R-:W-:-:S04]  /*16930*/  LOP3.LUT R6, R0, 0xff, RZ, 0xc0, !PT ;  /* 0x000000ff00067812 */ /* 0x002fc800078ec0ff */
[----:B------:R-:W-:Y:S02]  /*16940*/  ISETP.GE.U32.AND P0, PT, R225, R6, PT ;  /* 0x00000006e100720c */ /* 0x000fe40003f06070 */
[----:B------:R-:W-:Y:S02]  /*16950*/  LOP3.LUT R6, R0, 0xffff, RZ, 0xc0, !PT ;  /* 0x0000ffff00067812 */ /* 0x000fe400078ec0ff */
[C---:B------:R-:W-:Y:S02]  /*16960*/  PRMT R11, R177.reuse, 0x7610, R11 ;  /* 0x00007610b10b7816 */ /* 0x040fe4000000000b */
[----:B------:R-:W-:Y:S02]  /*16970*/  SHF.R.U32.HI R6, RZ, 0x8, R6 ;  /* 0x00000008ff067819 */ /* 0x000fe40000011606 */
[----:B--2---:R-:W-:Y:S02]  /*16980*/  PRMT R10, R177, 0x7632, R10 ;  /* 0x00007632b10a7816 */ /* 0x004fe4000000000a */
[----:B------:R-:W-:-:S03]  /*16990*/  LOP3.LUT R6, R6, 0xffff, RZ, 0xc0, !PT ;  /* 0x0000ffff06067812 */ /* 0x000fc600078ec0ff */
[----:B------:R-:W-:Y:S01]  /*169a0*/  @!P0 HADD2 R56, -R11.H0_H0, -RZ.H0_H0 ;  /* 0xa00000ff0b388230 */ /* 0x000fe20000000900 */
[----:B------:R-:W-:-:S04]  /*169b0*/  PRMT R177, R11, 0x5410, R10 ;  /* 0x000054100bb17816 */ /* 0x000fc8000000000a */
[----:B------:R-:W-:Y:S02]  /*169c0*/  @!P0 PRMT R11, R56, 0x5410, RZ ;  /* 0x00005410380b8816 */ /* 0x000fe400000000ff */
[----:B------:R-:W-:Y:S02]  /*169d0*/  ISETP.GE.U32.AND P0, PT, R225, R6, PT ;  /* 0x00000006e100720c */ /* 0x000fe40003f06070 */
[--C-:B------:R-:W-:Y:S02]  /*169e0*/  SHF.R.U32.HI R6, RZ, 0x10, R0.reuse ;  /* 0x00000010ff067819 */ /* 0x100fe40000011600 */
[----:B------:R-:W-:Y:S02]  /*169f0*/  SHF.R.U32.HI R0, RZ, 0x18, R0 ;  /* 0x00000018ff007819 */ /* 0x000fe40000011600 */
[----:B------:R-:W-:-:S07]  /*16a00*/  LOP3.LUT R6, R6, 0xff, RZ, 0xc0, !PT ;  /* 0x000000ff06067812 */ /* 0x000fce00078ec0ff */
[----:B------:R-:W-:Y:S01]  /*16a10*/  @!P0 HADD2 R57, -R10.H0_H0, -RZ.H0_H0 ;  /* 0xa00000ff0a398230 */ /* 0x000fe20000000900 */
[----:B------:R-:W-:-:S04]  /*16a20*/  ISETP.GE.U32.AND P1, PT, R225, R6, PT ;  /* 0x00000006e100720c */ /* 0x000fc80003f26070 */
[----:B------:R-:W-:Y:S02]  /*16a30*/  @!P0 PRMT R10, R57, 0x5410, RZ ;  /* 0x00005410390a8816 */ /* 0x000fe400000000ff */
[----:B------:R-:W-:Y:S02]  /*16a40*/  ISETP.GE.U32.AND P0, PT, R225, R0, PT ;  /* 0x00000000e100720c */ /* 0x000fe40003f06070 */
[----:B------:R-:W-:Y:S02]  /*16a50*/  LOP3.LUT R0, R3, R252, R20, 0x96, !PT ;  /* 0x000000fc03007212 */ /* 0x000fe400078e9614 */
[C---:B------:R-:W-:Y:S02]  /*16a60*/  PRMT R7, R175.reuse, 0x7610, R7 ;  /* 0x00007610af077816 */ /* 0x040fe40000000007 */
[----:B------:R-:W-:Y:S02]  /*16a70*/  LOP3.LUT R12, R0, 0xffff, RZ, 0xc0, !PT ;  /* 0x0000ffff000c7812 */ /* 0x000fe400078ec0ff */
[----:B------:R-:W-:Y:S01]  /*16a80*/  PRMT R6, R175, 0x7632, R6 ;  /* 0x00007632af067816 */ /* 0x000fe20000000006 */
[----:B------:R1:W-:Y:S01]  /*16a90*/  ST.E.U16 desc[UR4][R4.64+-0xee], R13 ;  /* 0xffff120d04007985 */ /* 0x0003e2000c101504 */
[----:B------:R-:W-:Y:S01]  /*16aa0*/  @!P1 HADD2 R58, -R7.H0_H0, -RZ.H0_H0 ;  /* 0xa00000ff073a9230 */ /* 0x000fe20000000900 */
[----:B------:R-:W-:-:S02]  /*16ab0*/  LOP3.LUT R3, R2, 0xffff, RZ, 0xc0, !PT ;  /* 0x0000ffff02037812 */ /* 0x000fc400078ec0ff */
[----:B------:R-:W-:Y:S01]  /*16ac0*/  @!P0 HADD2 R59, -R6.H0_H0, -RZ.H0_H0 ;  /* 0xa00000ff063b8230 */ /* 0x000fe20000000900 */
[----:B------:R-:W-:Y:S02]  /*16ad0*/  PRMT R174, R7, 0x5410, R6 ;  /* 0x0000541007ae7816 */ /* 0x000fe40000000006 */
[----:B------:R-:W-:Y:S02]  /*16ae0*/  @!P1 PRMT R7, R58, 0x5410, RZ ;  /* 0x000054103a079816 */ /* 0x000fe400000000ff */
[----:B------:R-:W-:Y:S01]  /*16af0*/  @!P0 PRMT R6, R59, 0x5410, RZ ;  /* 0x000054103b068816 */ /* 0x000fe200000000ff */
[----:B------:R-:W-:Y:S04]  /*16b00*/  ST.E.U16 desc[UR4][R18.64+-0xe0], R11 ;  /* 0xffff200b12007985 */ /* 0x000fe8000c101504 */
[----:B------:R-:W-:Y:S01]  /*16b10*/  ST.E.U16 desc[UR4][R18.64+-0xde], R10 ;  /* 0xffff220a12007985 */ /* 0x000fe2000c101504 */
[----:B-1----:R-:W-:-:S02]  /*16b20*/  SHF.R.U32.HI R13, RZ, 0x8, R12 ;  /* 0x00000008ff0d7819 */ /* 0x002fc4000001160c */
[----:B------:R-:W-:-:S04]  /*16b30*/  LOP3.LUT R12, R0, 0xff, RZ, 0xc0, !PT ;  /* 0x000000ff000c7812 */ /* 0x000fc800078ec0ff */
[----:B------:R-:W-:Y:S02]  /*16b40*/  PRMT R21, R12, 0x5410, R13 ;  /* 0x000054100c157816 */ /* 0x000fe4000000000d */
[----:B------:R-:W-:Y:S02]  /*16b50*/  SHF.R.U32.HI R12, RZ, 0x8, R3 ;  /* 0x00000008ff0c7819 */ /* 0x000fe40000011603 */
[----:B------:R-:W-:Y:S01]  /*16b60*/  LOP3.LUT R3, R2, 0xff, RZ, 0xc0, !PT ;  /* 0x000000ff02037812 */ /* 0x000fe200078ec0ff */
[----:B------:R-:W-:Y:S01]  /*16b70*/  ST.E.U16 desc[UR4][R4.64+-0xe0], R7 ;  /* 0xffff200704007985 */ /* 0x000fe2000c101504 */
[----:B------:R-:W-:Y:S02]  /*16b80*/  SHF.R.U32.HI R13, RZ, 0x10, R2 ;  /* 0x00000010ff0d7819 */ /* 0x000fe40000011602 */
[----:B------:R-:W-:Y:S01]  /*16b90*/  PRMT R20, R3, 0x5410, R12 ;  /* 0x0000541003147816 */ /* 0x000fe2000000000c */
[----:B------:R-:W-:Y:S01]  /*16ba0*/  ST.E.U16 desc[UR4][R4.64+-0xde], R6 ;  /* 0xffff220604007985 */ /* 0x000fe2000c101504 */
[----:B------:R-:W-:-:S02]  /*16bb0*/  SHF.R.U32.HI R12, RZ, 0x18, R2 ;  /* 0x00000018ff0c7819 */ /* 0x000fc40000011602 */
[--C-:B------:R-:W-:Y:S01]  /*16bc0*/  SHF.R.U32.HI R2, RZ, 0x10, R0.reuse ;  /* 0x00000010ff027819 */ /* 0x100fe20000011600 */
[----:B------:R-:W-:Y:S01]  /*16bd0*/  ST.E.U16 desc[UR4][R18.64+-0xd0], R15 ;  /* 0xffff300f12007985 */ /* 0x000fe2000c101504 */
[----:B------:R-:W-:-:S03]  /*16be0*/  SHF.R.U32.HI R3, RZ, 0x18, R0 ;  /* 0x00000018ff037819 */ /* 0x000fc60000011600 */
[----:B------:R-:W-:Y:S01]  /*16bf0*/  ST.E.U16 desc[UR4][R18.64+-0xce], R14 ;  /* 0xffff320e12007985 */ /* 0x000fe2000c101504 */
[----:B------:R-:W-:-:S03]  /*16c00*/  LOP3.LUT R0, R13, 0xff, RZ, 0xc0, !PT ;  /* 0x000000ff0d007812 */ /* 0x000fc600078ec0ff */
[----:B------:R-:W-:Y:S01]  /*16c10*/  ST.E.U16 desc[UR4][R4.64+-0xd0], R17 ;  /* 0xffff301104007985 */ /* 0x000fe2000c101504 */
[----:B------:R-:W-:-:S03]  /*16c20*/  LOP3.LUT R2, R2, 0xff, RZ, 0xc0, !PT ;  /* 0x000000ff02027812 */ /* 0x000fc600078ec0ff */
[----:B------:R-:W-:Y:S04]  /*16c30*/  ST.E.U16 desc[UR4][R4.64+-0xce], R16 ;  /* 0xffff321004007985 */ /* 0x000fe8000c101504 */
[----:B------:R-:W-:Y:S04]  /*16c40*/  ST.E.U16 desc[UR4][R18.64+-0xc0], R35 ;  /* 0xffff402312007985 */ /* 0x000fe8000c101504 */
[----:B------:R-:W-:Y:S04]  /*16c50*/  ST.E.U16 desc[UR4][R18.64+-0xbe], R34 ;  /* 0xffff422212007985 */ /* 0x000fe8000c101504 */
[----:B------:R1:W-:Y:S01]  /*16c60*/  ST.E.U16 desc[UR4][R4.64+-0xbe], R134 ;  /* 0xffff428604007985 */ /* 0x0003e2000c101504 */
[----:B------:R-:W-:-:S03]  /*16c70*/  PRMT R12, R0, 0x5410, R12 ;  /* 0x00005410000c7816 */ /* 0x000fc6000000000c */
[----:B------:R-:W-:Y:S01]  /*16c80*/  ST.E.U16 desc[UR4][R4.64+-0xc0], R135 ;  /* 0xffff408704007985 */ /* 0x000fe2000c101504 */
[----:B------:R-:W-:-:S03]  /*16c90*/  PRMT R0, R2, 0x5410, R3 ;  /* 0x0000541002007816 */ /* 0x000fc60000000003 */
[----:B------:R-:W-:Y:S04]  /*16ca0*/  ST.E.U16 desc[UR4][R18.64+-0xb0], R31 ;  /* 0xffff501f12007985 */ /* 0x000fe8000c101504 */
[----:B------:R-:W-:Y:S04]  /*16cb0*/  ST.E.U16 desc[UR4][R18.64+-0xae], R30 ;  /* 0xffff521e12007985 */ /* 0x000fe8000c101504 */
[----:B------:R-:W-:Y:S04]  /*16cc0*/  ST.E.U16 desc[UR4][R4.64+-0xb0], R33 ;  /* 0xffff502104007985 */ /* 0x000fe8000c101504 */
[----:B------:R-:W-:Y:S04]  /*16cd0*/  ST.E.U16 desc[UR4][R4.64+-0xae], R32 ;  /* 0xffff522004007985 */ /* 0x000fe8000c101504 */
[----:B------:R-:W-:Y:S01]  /*16ce0*/  ST.E.U16 desc[UR4][R18.64+-0xa0], R29 ;  /* 0xffff601d12007985 */ /* 0x000fe2000c101504 */
[----:B-1----:R-:W-:-:S03]  /*16cf0*/  PRMT R134, R225, 0x7054, R225 ;  /* 0x00007054e1867816 */ /* 0x002fc600000000e1 */
[----:B------:R-:W-:Y:S04]  /*16d00*/  ST.E.U16 desc[UR4][R18.64+-0x9e], R23 ;  /* 0xffff621712007985 */ /* 0x000fe8000c101504 */
[----:B------:R-:W-:Y:S01]  /*16d10*/  ST.E.U16 desc[UR4][R4.64+-0xa0], R25 ;  /* 0xffff601904007985 */ /* 0x000fe2000c101504 */
[----:B------:R-:W-:-:S03]  /*16d20*/  HSET2.LE.AND R2, R21, R134, PT ;  /* 0x0000008615027233 */ /* 0x000fc60003803000 */
[----:B------:R-:W-:Y:S04]  /*16d30*/  ST.E.U16 desc[UR4][R4.64+-0x9e], R24 ;  /* 0xffff621804007985 */ /* 0x000fe8000c101504 */
[----:B------:R-:W-:Y:S04]  /*16d40*/  ST.E.U16 desc[UR4][R18.64+-0x90], R22 ;  /* 0xffff701612007985 */ /* 0x000fe8000c101504 */
[----:B------:R-:W-:Y:S04]  /*16d50*/  ST.E.U16 desc[UR4][R18.64+-0x8e], R26 ;  /* 0xffff721a12007985 */ /* 0x000fe8000c101504 */
[----:B------:R-:W-:Y:S04]  /*16d60*/  ST.E.U16 desc[UR4][R4.64+-0x90], R28 ;  /* 0xffff701c04007985 */ /* 0x000fe8000c101504 */
[----:B------:R1:W-:Y:S04]  /*16d70*/  ST.E.U16 desc[UR4][R4.64+-0x8e], R27 ;  /* 0xffff721b04007985 */ /* 0x0003e8000c101504 */
[----:B------:R-:W2:Y:S01]  /*16d80*/  LDSM.16.MT88.4 R28, [R198+0x18000] ;  /* 0x01800000c61c783b */ /* 0x000ea20000004200 */
[----:B------:R-:W-:-:S03]  /*16d90*/  HSET2.LE.AND R0, R0, R134, PT ;  /* 0x0000008600007233 */ /* 0x000fc60003803000 */
[----:B------:R-:W3:Y:S01]  /*16da0*/  LDSM.16.MT88.4 R16, [R196+0x1a000] ;  /* 0x01a00000c410783b */ /* 0x000ee20000004200 */
[----:B------:R-:W-:-:S03]  /*16db0*/  HSET2.LE.AND R3, R12, R134, PT ;  /* 0x000000860c037233 */ /* 0x000fc60003803000 */
[----:B------:R-:W-:Y:S02]  /*16dc0*/  LDSM.16.MT88.4 R32, [R196+0x18000] ;  /* 0x01800000c420783b */ /* 0x000fe40000004200 */
[----:B------:R-:W-:Y:S02]  /*16dd0*/  LOP3.LUT R7, R42, R3, RZ, 0xc0, !PT ;  /* 0x000000032a077212 */ /* 0x000fe400078ec0ff */
[----:B------:R-:W-:Y:S04]  /*16de0*/  LDSM.16.MT88.4 R12, [R198+0x1a000] ;  /* 0x01a00000c60c783b */ /* 0x000fe80000004200 */
[----:B------:R-:W-:Y:S01]  /*16df0*/  LDSM.16.MT88.4 R24, [R197+0x18000] ;  /* 0x01800000c518783b */ /* 0x000fe20000004200 */
[----:B-1----:R-:W-:Y:S02]  /*16e00*/  LOP3.LUT R4, R36, R2, RZ, 0xc0, !PT ;  /* 0x0000000224047212 */ /* 0x002fe400078ec0ff */
[----:B------:R-:W-:Y:S01]  /*16e10*/  HSET2.LE.AND R2, R20, R134, PT ;  /* 0x0000008614027233 */ /* 0x000fe20003803000 */
[----:B------:R-:W1:Y:S01]  /*16e20*/  LDSM.16.MT88.4 R36, [R171+0x18000] ;  /* 0x01800000ab24783b */ /* 0x000e620000004200 */
[----:B------:R-:W-:-:S03]  /*16e30*/  LOP3.LUT R5, R40, R0, RZ, 0xc0, !PT ;  /* 0x0000000028057212 */ /* 0x000fc600078ec0ff */
[----:B------:R-:W-:Y:S01]  /*16e40*/  LOP3.LUT R6, R41, R2, RZ, 0xc0, !PT ;  /* 0x0000000229067212 */ /* 0x000fe200078ec0ff */
[----:B------:R-:W-:Y:S04]  /*16e50*/  LDSM.16.MT88.4 R20, [R171+0x1a000] ;  /* 0x01a00000ab14783b */ /* 0x000fe80000004200 */
[----:B------:R-:W4:Y:S01]  /*16e60*/  LDSM.16.MT88.4 R40, [R197+0x1a000] ;  /* 0x01a00000c528783b */ /* 0x000f220000004200 */
[----:B------:R-:W-:Y:S01]  /*16e70*/  MOV R2, R73 ;  /* 0x0000004900027202 */ /* 0x000fe20000000f00 */
[----:B------:R-:W-:Y:S01]  /*16e80*/  IMAD.MOV.U32 R3, RZ, RZ, R72 ;  /* 0x000000ffff037224 */ /* 0x000fe200078e0048 */
[----:B--2---:R-:W-:Y:S01]  /*16e90*/  HMMA.16816.F32 R84, R4, R28, R148 ;  /* 0x0000001c0454723c */ /* 0x004fe20000001894 */
[----:B------:R-:W-:-:S05]  /*16ea0*/  IMAD.MOV.U32 R175, RZ, RZ, R121 ;  /* 0x000000ffffaf7224 */ /* 0x000fca00078e0079 */
[----:B---3--:R-:W-:Y:S01]  /*16eb0*/  HMMA.16816.F32 R72, R4, R16, R188 ;  /* 0x000000100448723c */ /* 0x008fe200000018bc */
[----:B------:R-:W-:Y:S02]  /*16ec0*/  IMAD.MOV.U32 R150, RZ, RZ, R131 ;  /* 0x000000ffff967224 */ /* 0x000fe400078e0083 */
[----:B------:R-:W-:Y:S01]  /*16ed0*/  IMAD.MOV.U32 R151, RZ, RZ, R130 ;  /* 0x000000ffff977224 */ /* 0x000fe200078e0082 */
[----:B------:R-:W-:Y:S01]  /*16ee0*/  MOV R130, R103 ;  /* 0x0000006700827202 */ /* 0x000fe20000000f00 */
[----:B------:R-:W-:Y:S02]  /*16ef0*/  IMAD.MOV.U32 R131, RZ, RZ, R102 ;  /* 0x000000ffff837224 */ /* 0x000fe400078e0066 */
[----:B------:R-:W-:Y:S01]  /*16f00*/  MOV R190, R101 ;  /* 0x0000006500be7202 */ /* 0x000fe20000000f00 */
[----:B------:R-:W-:Y:S01]  /*16f10*/  IMAD.MOV.U32 R191, RZ, RZ, R100 ;  /* 0x000000ffffbf7224 */ /* 0x000fe200078e0064 */
[----:B------:R-:W-:Y:S01]  /*16f20*/  MOV R100, R233 ;  /* 0x000000e900647202 */ /* 0x000fe20000000f00 */
[----:B------:R-:W-:-:S02]  /*16f30*/  IMAD.MOV.U32 R101, RZ, RZ, R227 ;  /* 0x000000ffff657224 */ /* 0x000fc400078e00e3 */
[----:B------:R-:W-:Y:S02]  /*16f40*/  IMAD.MOV.U32 R102, RZ, RZ, R97 ;  /* 0x000000ffff667224 */ /* 0x000fe400078e0061 */
[----:B------:R-:W-:Y:S01]  /*16f50*/  IMAD.MOV.U32 R103, RZ, RZ, R96 ;  /* 0x000000ffff677224 */ /* 0x000fe200078e0060 */
[----:B------:R-:W-:Y:S01]  /*16f60*/  MOV R11, R119 ;  /* 0x00000077000b7202 */ /* 0x000fe20000000f00 */
[----:B------:R-:W-:Y:S02]  /*16f70*/  IMAD.MOV.U32 R121, RZ, RZ, R120 ;  /* 0x000000ffff797224 */ /* 0x000fe400078e0078 */
[----:B------:R-:W-:Y:S02]  /*16f80*/  IMAD.MOV.U32 R124, RZ, RZ, R89 ;  /* 0x000000ffff7c7224 */ /* 0x000fe400078e0059 */
[----:B------:R-:W-:Y:S01]  /*16f90*/  IMAD.MOV.U32 R10, RZ, RZ, R118 ;  /* 0x000000ffff0a7224 */ /* 0x000fe200078e0076 */
[----:B-1----:R-:W-:Y:S01]  /*16fa0*/  HMMA.16816.F32 R92, R4, R36, R164 ;  /* 0x00000024045c723c */ /* 0x002fe200000018a4 */
[----:B------:R-:W-:-:S02]  /*16fb0*/  IMAD.MOV.U32 R135, RZ, RZ, R117 ;  /* 0x000000ffff877224 */ /* 0x000fc400078e0075 */
[----:B------:R-:W-:Y:S02]  /*16fc0*/  IMAD.MOV.U32 R0, RZ, RZ, R116 ;  /* 0x000000ffff007224 */ /* 0x000fe400078e0074 */
[----:B------:R-:W-:Y:S01]  /*16fd0*/  IMAD.MOV.U32 R120, RZ, RZ, R113 ;  /* 0x000000ffff787224 */ /* 0x000fe200078e0071 */
[C---:B------:R-:W-:Y:S01]  /*16fe0*/  HMMA.16816.F32 R56, R4.reuse, R38, R160 ;  /* 0x000000260438723c */ /* 0x040fe200000018a0 */
[----:B------:R-:W1:Y:S01]  /*16ff0*/  LDSM.16.MT88.4 R36, [R171+0x1c000] ;  /* 0x01c00000ab24783b */ /* 0x000e620000004200 */
[----:B------:R-:W-:Y:S02]  /*17000*/  IMAD.MOV.U32 R166, RZ, RZ, R69 ;  /* 0x000000ffffa67224 */ /* 0x000fe400078e0045 */
[----:B------:R-:W-:Y:S02]  /*17010*/  IMAD.MOV.U32 R167, RZ, RZ, R68 ;  /* 0x000000ffffa77224 */ /* 0x000fe400078e0044 */
[C---:B------:R-:W-:Y:S06]  /*17020*/  HMMA.16816.F32 R88, R4.reuse, R32, R156 ;  /* 0x000000200458723c */ /* 0x040fec000000189c */
[C---:B------:R-:W-:Y:S01]  /*17030*/  HMMA.16816.F32 R116, R4.reuse, R34, R152 ;  /* 0x000000220474723c */ /* 0x040fe20000001898 */
[----:B------:R-:W2:Y:S05]  /*17040*/  LDSM.16.MT88.4 R32, [R196+0x1c000] ;  /* 0x01c00000c420783b */ /* 0x000eaa0000004200 */
[C---:B------:R-:W-:Y:S01]  /*17050*/  HMMA.16816.F32 R112, R4.reuse, R30, R144 ;  /* 0x0000001e0470723c */ /* 0x040fe20000001890 */
[----:B------:R-:W-:Y:S01]  /*17060*/  MOV R152, R65 ;  /* 0x0000004100987202 */ /* 0x000fe20000000f00 */
[----:B------:R-:W-:Y:S01]  /*17070*/  IMAD.MOV.U32 R153, RZ, RZ, R64 ;  /* 0x000000ffff997224 */ /* 0x000fe200078e0040 */
[----:B------:R-:W-:Y:S01]  /*17080*/  MOV R47, R109 ;  /* 0x0000006d002f7202 */ /* 0x000fe20000000f00 */
[----:B------:R-:W-:Y:S01]  /*17090*/  IMAD.MOV.U32 R127, RZ, RZ, R81 ;  /* 0x000000ffff7f7224 */ /* 0x000fe200078e0051 */
[----:B------:R-:W-:Y:S01]  /*170a0*/  LDSM.16.MT88.4 R28, [R198+0x1c000] ;  /* 0x01c00000c61c783b */ /* 0x000fe20000004200 */
[----:B------:R-:W-:Y:S01]  /*170b0*/  HMMA.16816.F32 R68, R4, R12, R240 ;  /* 0x0000000c0444723c */ /* 0x000fe200000018f0 */
[----:B------:R-:W-:-:S02]  /*170c0*/  IMAD.MOV.U32 R146, RZ, RZ, R67 ;  /* 0x000000ffff927224 */ /* 0x000fc400078e0043 */
[----:B------:R-:W-:-:S03]  /*170d0*/  IMAD.MOV.U32 R147, RZ, RZ, R66 ;  /* 0x000000ffff937224 */ /* 0x000fc600078e0042 */
[C---:B------:R-:W-:Y:S01]  /*170e0*/  HMMA.16816.F32 R104, R4.reuse, R14, R104 ;  /* 0x0000000e0468723c */ /* 0x040fe20000001868 */
[----:B------:R-:W3:Y:S05]  /*170f0*/  LDSM.16.MT88.4 R12, [R198+0x1e000] ;  /* 0x01e00000c60c783b */ /* 0x000eea0000004200 */
[C---:B----4-:R-:W-:Y:S06]  /*17100*/  HMMA.16816.F32 R64, R4.reuse, R40, R60 ;  /* 0x000000280440723c */ /* 0x050fec000000183c */
[C---:B------:R-:W-:Y:S01]  /*17110*/  HMMA.16816.F32 R100, R4.reuse, R42, R100 ;  /* 0x0000002a0464723c */ /* 0x040fe20000001864 */
[----:B------:R-:W4:Y:S05]  /*17120*/  LDSM.16.MT88.4 R40, [R197+0x1e000] ;  /* 0x01e00000c528783b */ /* 0x000f2a0000004200 */
[C---:B------:R-:W-:Y:S06]  /*17130*/  HMMA.16816.F32 R76, R4.reuse, R20, R180 ;  /* 0x00000014044c723c */ /* 0x040fec00000018b4 */
[----:B------:R-:W-:Y:S01]  /*17140*/  HMMA.16816.F32 R52, R4, R22, R184 ;  /* 0x000000160434723c */ /* 0x000fe200000018b8 */
[----:B------:R-:W4:Y:S01]  /*17150*/  LDSM.16.MT88.4 R20, [R171+0x1e000] ;  /* 0x01e00000ab14783b */ /* 0x000f220000004200 */
[----:B------:R-:W-:-:S02]  /*17160*/  IMAD.MOV.U32 R222, RZ, RZ, R110 ;  /* 0x000000ffffde7224 */ /* 0x000fc400078e006e */
[----:B------:R-:W-:Y:S02]  /*17170*/  IMAD.MOV.U32 R223, RZ, RZ, R111 ;  /* 0x000000ffffdf7224 */ /* 0x000fe400078e006f */
[----:B------:R-:W-:Y:S01]  /*17180*/  IMAD.MOV.U32 R46, RZ, RZ, R108 ;  /* 0x000000ffff2e7224 */ /* 0x000fe200078e006c */
[C---:B------:R-:W-:Y:S06]  /*17190*/  HMMA.16816.F32 R80, R4.reuse, R24, R140 ;  /* 0x000000180450723c */ /* 0x040fec000000188c */
[C---:B------:R-:W-:Y:S01]  /*171a0*/  HMMA.16816.F32 R108, R4.reuse, R26, R136 ;  /* 0x0000001a046c723c */ /* 0x040fe20000001888 */
[----:B------:R-:W4:Y:S05]  /*171b0*/  LDSM.16.MT88.4 R24, [R197+0x1c000] ;  /* 0x01c00000c518783b */ /* 0x000f2a0000004200 */
[----:B------:R-:W-:Y:S01]  /*171c0*/  HMMA.16816.F32 R48, R4, R18, R48 ;  /* 0x000000120430723c */ /* 0x000fe20000001830 */
[----:B------:R-:W4:Y:S01]  /*171d0*/  LDSM.16.MT88.4 R16, [R196+0x1e000] ;  /* 0x01e00000c410783b */ /* 0x000f220000004200 */
        /* <DEDUP_REMOVED lines=28> */
[----:B------:R-:W-:Y:S01]  /*173a0*/  MOV R148, R205 ;  /* 0x000000cd00947202 */ /* 0x000fe20000000f00 */
[----:B------:R-:W-:Y:S01]  /*173b0*/  IMAD.MOV.U32 R149, RZ, RZ, R238 ;  /* 0x000000ffff957224 */ /* 0x000fe200078e00ee */
[----:B-1----:R-:W-:Y:S01]  /*173c0*/  HMMA.16816.F32 R60, R4, R36, R240 ;  /* 0x00000024043c723c */ /* 0x002fe200000018f0 */
[----:B------:R-:W-:-:S02]  /*173d0*/  IMAD.MOV.U32 R142, RZ, RZ, R123 ;  /* 0x000000ffff8e7224 */ /* 0x000fc400078e007b */
[----:B------:R-:W-:-:S03]  /*173e0*/  IMAD.MOV.U32 R143, RZ, RZ, R122 ;  /* 0x000000ffff8f7224 */ /* 0x000fc600078e007a */
[C---:B------:R-:W-:Y:S06]  /*173f0*/  HMMA.16816.F32 R96, R4.reuse, R38, R96 ;  /* 0x000000260460723c */ /* 0x040fec0000001860 */
[C---:B--2---:R-:W-:Y:S06]  /*17400*/  HMMA.16816.F32 R36, R4.reuse, R32, R188 ;  /* 0x000000200424723c */ /* 0x044fec00000018bc */
[C---:B------:R-:W-:Y:S06]  /*17410*/  HMMA.16816.F32 R32, R4.reuse, R34, R184 ;  /* 0x000000220420723c */ /* 0x040fec00000018b8 */
[C---:B---3--:R-:W-:Y:S06]  /*17420*/  HMMA.16816.F32 R164, R4.reuse, R12, R164 ;  /* 0x0000000c04a4723c */ /* 0x048fec00000018a4 */
[C---:B------:R-:W-:Y:S06]  /*17430*/  HMMA.16816.F32 R184, R4.reuse, R14, R180 ;  /* 0x0000000e04b8723c */ /* 0x040fec00000018b4 */
[C---:B----4-:R-:W-:Y:S06]  /*17440*/  HMMA.16816.F32 R12, R4.reuse, R42, R152 ;  /* 0x0000002a040c723c */ /* 0x050fec0000001898 */
[C---:B------:R-:W-:Y:S06]  /*17450*/  HMMA.16816.F32 R140, R4.reuse, R20, R140 ;  /* 0x00000014048c723c */ /* 0x040fec000000188c */
        /* <DEDUP_REMOVED lines=18> */
[----:B------:R-:W-:Y:S01]  /*17580*/  LOP3.LUT R0, R9, R175, R44, 0x96, !PT ;  /* 0x000000af09007212 */ /* 0x000fe200078e962c */
[----:B------:R-:W-:Y:S01]  /*17590*/  HMMA.16816.F32 R120, R4, R28, R120 ;  /* 0x0000001c0478723c */ /* 0x000fe20000001878 */
[----:B------:R-:W-:-:S02]  /*175a0*/  LOP3.LUT R3, R8, 0xffff, RZ, 0xc0, !PT ;  /* 0x0000ffff08037812 */ /* 0x000fc400078ec0ff */
[----:B------:R-:W-:-:S03]  /*175b0*/  LOP3.LUT R11, R8, 0xff, RZ, 0xc0, !PT ;  /* 0x000000ff080b7812 */ /* 0x000fc600078ec0ff */
[----:B------:R-:W-:Y:S01]  /*175c0*/  HMMA.16816.F32 R124, R4, R30, R124 ;  /* 0x0000001e047c723c */ /* 0x000fe2000000187c */
[----:B------:R-:W-:Y:S02]  /*175d0*/  LOP3.LUT R2, R0, 0xffff, RZ, 0xc0, !PT ;  /* 0x0000ffff00027812 */ /* 0x000fe400078ec0ff */
[----:B------:R-:W-:-:S03]  /*175e0*/  SHF.R.U32.HI R10, RZ, 0x18, R8 ;  /* 0x00000018ff0a7819 */ /* 0x000fc60000011608 */
[C---:B------:R-:W-:Y:S01]  /*175f0*/  HMMA.16816.F32 R128, R4.reuse, R24, R128 ;  /* 0x000000180480723c */ /* 0x040fe20000001880 */
[----:B------:R-:W-:Y:S01]  /*17600*/  SHF.R.U32.HI R9, RZ, 0x10, R8 ;  /* 0x00000010ff097819 */ /* 0x000fe20000011608 */
[----:B------:R-:W-:Y:S01]  /*17610*/  IMAD.MOV.U32 R181, RZ, RZ, R12 ;  /* 0x000000ffffb57224 */ /* 0x000fe200078e000c */
[----:B------:R-:W-:Y:S01]  /*17620*/  LOP3.LUT R8, R0, 0xff, RZ, 0xc0, !PT ;  /* 0x000000ff00087812 */ /* 0x000fe200078ec0ff */
[----:B------:R-:W-:Y:S01]  /*17630*/  IMAD.MOV.U32 R180, RZ, RZ, R13 ;  /* 0x000000ffffb47224 */ /* 0x000fe200078e000d */
[----:B------:R-:W-:Y:S01]  /*17640*/  MOV R182, R15 ;  /* 0x0000000f00b67202 */ /* 0x000fe20000000f00 */
[C---:B------:R-:W-:Y:S01]  /*17650*/  HMMA.16816.F32 R136, R4.reuse, R26, R136 ;  /* 0x0000001a0488723c */ /* 0x040fe20000001888 */
[----:B------:R-:W-:Y:S04]  /*17660*/  LDSM.16.MT88.4 R24, [R196+0x18800] ;  /* 0x01880000c418783b */ /* 0x000fe80000004200 */
[----:B------:R-:W-:Y:S01]  /*17670*/  LDSM.16.MT88.4 R28, [R198+0x18800] ;  /* 0x01880000c61c783b */ /* 0x000fe20000004200 */
[C---:B------:R-:W-:Y:S01]  /*17680*/  HMMA.16816.F32 R156, R4.reuse, R16, R156 ;  /* 0x00000010049c723c */ /* 0x040fe2000000189c */
[----:B------:R-:W-:Y:S01]  /*17690*/  MOV R205, R206 ;  /* 0x000000ce00cd7202 */ /* 0x000fe20000000f00 */
[----:B------:R-:W-:Y:S01]  /*176a0*/  IMAD.MOV.U32 R238, RZ, RZ, R209 ;  /* 0x000000ffffee7224 */ /* 0x000fe200078e00d1 */
[----:B------:R-:W2:Y:S03]  /*176b0*/  LDL.LU R239, [R1+0x204] ;  /* 0x0002040001ef7983 */ /* 0x000ea60000300800 */
[----:B------:R-:W-:Y:S01]  /*176c0*/  HMMA.16816.F32 R160, R4, R18, R160 ;  /* 0x0000001204a0723c */ /* 0x000fe200000018a0 */
[----:B------:R-:W3:Y:S01]  /*176d0*/  LDSM.16.MT88.4 R16, [R197+0x18800] ;  /* 0x01880000c510783b */ /* 0x000ee20000004200 */
[----:B------:R-:W-:-:S02]  /*176e0*/  IMAD.MOV.U32 R223, RZ, RZ, R133 ;  /* 0x000000ffffdf7224 */ /* 0x000fc400078e0085 */
[----:B------:R-:W-:Y:S01]  /*176f0*/  IMAD.MOV.U32 R153, RZ, RZ, R251 ;  /* 0x000000ffff997224 */ /* 0x000fe200078e00fb */
[----:B------:R4:W5:Y:S01]  /*17700*/  LDL.LU R226, [R1+0x200] ;  /* 0x0002000001e27983 */ /* 0x0009620000300800 */
[----:B------:R-:W-:Y:S01]  /*17710*/  HMMA.16816.F32 R44, R4, R40, R144 ;  /* 0x00000028042c723c */ /* 0x000fe20000001890 */
[----:B------:R-:W-:Y:S02]  /*17720*/  IMAD.MOV.U32 R155, RZ, RZ, R223 ;  /* 0x000000ffff9b7224 */ /* 0x000fe400078e00df */
[----:B------:R-:W-:Y:S01]  /*17730*/  IMAD.MOV.U32 R222, RZ, RZ, R132 ;  /* 0x000000ffffde7224 */ /* 0x000fe200078e0084 */
[----:B------:R4:W5:Y:S03]  /*17740*/  LDL.LU R231, [R1+0x1fc] ;  /* 0x0001fc0001e77983 */ /* 0x0009660000300800 */
[--C-:B------:R-:W-:Y:S02]  /*17750*/  SHF.R.U32.HI R5, RZ, 0x10, R0.reuse ;  /* 0x00000010ff057819 */ /* 0x100fe40000011600 */
[----:B------:R-:W-:-:S02]  /*17760*/  SHF.R.U32.HI R6, RZ, 0x18, R0 ;  /* 0x00000018ff067819 */ /* 0x000fc40000011600 */
[----:B------:R-:W-:Y:S01]  /*17770*/  SHF.R.U32.HI R4, RZ, 0x8, R3 ;  /* 0x00000008ff047819 */ /* 0x000fe20000011603 */
[----:B------:R-:W-:Y:S01]  /*17780*/  IMAD.MOV.U32 R145, RZ, RZ, R14 ;  /* 0x000000ffff917224 */ /* 0x000fe200078e000e */
[----:B------:R-:W-:Y:S01]  /*17790*/  SHF.R.U32.HI R0, RZ, 0x8, R2 ;  /* 0x00000008ff007819 */ /* 0x000fe20000011602 */
[----:B------:R-:W4:Y:S01]  /*177a0*/  LDSM.16.MT88.4 R12, [R171+0x1a800] ;  /* 0x01a80000ab0c783b */ /* 0x000f220000004200 */
[----:B------:R-:W-:Y:S02]  /*177b0*/  LOP3.LUT R3, R9, 0xff, RZ, 0xc0, !PT ;  /* 0x000000ff09037812 */ /* 0x000fe400078ec0ff */
[----:B------:R-:W-:Y:S02]  /*177c0*/  LOP3.LUT R2, R5, 0xff, RZ, 0xc0, !PT ;  /* 0x000000ff05027812 */ /* 0x000fe400078ec0ff */
[----:B------:R-:W-:Y:S01]  /*177d0*/  MOV R223, R250 ;  /* 0x000000fa00df7202 */ /* 0x000fe20000000f00 */
[----:B------:R-:W-:Y:S01]  /*177e0*/  IMAD.MOV.U32 R154, RZ, RZ, R222 ;  /* 0x000000ffff9a7224 */ /* 0x000fe200078e00de */
[----:B------:R-:W-:Y:S01]  /*177f0*/  PRMT R4, R11, 0x5410, R4 ;  /* 0x000054100b047816 */ /* 0x000fe20000000004 */
[----:B------:R-:W-:Y:S01]  /*17800*/  IMAD.MOV.U32 R146, RZ, RZ, R205 ;  /* 0x000000ffff927224 */ /* 0x000fe200078e00cd */
[----:B------:R-:W-:Y:S01]  /*17810*/  PRMT R7, R3, 0x5410, R10 ;  /* 0x0000541003077816 */ /* 0x000fe2000000000a */
[----:B------:R1:W5:Y:S01]  /*17820*/  LDL.LU R232, [R1+0x1f8] ;  /* 0x0001f80001e87983 */ /* 0x0003620000300800 */
[----:B------:R-:W-:-:S02]  /*17830*/  PRMT R0, R8, 0x5410, R0 ;  /* 0x0000541008007816 */ /* 0x000fc40000000000 */
[----:B------:R-:W-:Y:S01]  /*17840*/  PRMT R2, R2, 0x5410, R6 ;  /* 0x0000541002027816 */ /* 0x000fe20000000006 */
[----:B------:R-:W4:Y:S01]  /*17850*/  LDSM.16.MT88.4 R8, [R196+0x1a800] ;  /* 0x01a80000c408783b */ /* 0x000f220000004200 */
[--C-:B------:R-:W-:Y:S02]  /*17860*/  HSET2.LE.AND R3, R4, R134.reuse, PT ;  /* 0x0000008604037233 */ /* 0x100fe40003803000 */
[--C-:B------:R-:W-:Y:S01]  /*17870*/  HSET2.LE.AND R0, R0, R134.reuse, PT ;  /* 0x0000008600007233 */ /* 0x100fe20003803000 */
[----:B------:R-:W-:Y:S01]  /*17880*/  IMAD.MOV.U32 R152, RZ, RZ, R223 ;  /* 0x000000ffff987224 */ /* 0x000fe200078e00df */
[--C-:B------:R-:W-:Y:S01]  /*17890*/  HSET2.LE.AND R2, R2, R134.reuse, PT ;  /* 0x0000008602027233 */ /* 0x100fe20003803000 */
[----:B------:R2:W5:Y:S01]  /*178a0*/  LDL.LU.64 R132, [R1+0x1f0] ;  /* 0x0001f00001847983 */ /* 0x0005620000300a00 */
[----:B------:R-:W-:Y:S02]  /*178b0*/  HSET2.LE.AND R7, R7, R134, PT ;  /* 0x0000008607077233 */ /* 0x000fe40003803000 */
[----:B------:R-:W-:Y:S01]  /*178c0*/  LOP3.LUT R4, R177, R0, RZ, 0xc0, !PT ;  /* 0x00000000b1047212 */ /* 0x000fe200078ec0ff */
[----:B------:R2:W5:Y:S01]  /*178d0*/  LDL.LU R233, [R1+0x1ec] ;  /* 0x0001ec0001e97983 */ /* 0x0005620000300800 */
[----:B------:R-:W-:-:S02]  /*178e0*/  LOP3.LUT R5, R174, R2, RZ, 0xc0, !PT ;  /* 0x00000002ae057212 */ /* 0x000fc400078ec0ff */
[----:B------:R-:W-:Y:S01]  /*178f0*/  LOP3.LUT R6, R179, R3, RZ, 0xc0, !PT ;  /* 0x00000003b3067212 */ /* 0x000fe200078ec0ff */
[----:B------:R2:W5:Y:S01]  /*17900*/  LDL.LU R227, [R1+0x1e8] ;  /* 0x0001e80001e37983 */ /* 0x0005620000300800 */
[----:B------:R-:W-:Y:S02]  /*17910*/  LOP3.LUT R7, R178, R7, RZ, 0xc0, !PT ;  /* 0x00000007b2077212 */ /* 0x000fe400078ec0ff */
[----:B------:R-:W-:Y:S01]  /*17920*/  MOV R147, R238 ;  /* 0x000000ee00937202 */ /* 0x000fe20000000f00 */
[----:B------:R2:W5:Y:S04]  /*17930*/  LDL.LU R228, [R1+0x1e4] ;  /* 0x0001e40001e47983 */ /* 0x0005680000300800 */
[C---:B-1----:R-:W-:Y:S01]  /*17940*/  HMMA.16816.F32 R40, R4.reuse, R20, R92 ;  /* 0x000000140428723c */ /* 0x042fe2000000185c */
[----:B------:R1:W5:Y:S04]  /*17950*/  LDL.LU R230, [R1+0x1e0] ;  /* 0x0001e00001e67983 */ /* 0x0003680000300800 */
[----:B------:R1:W5:Y:S01]  /*17960*/  LDL.LU R168, [R1+0x1dc] ;  /* 0x0001dc0001a87983 */ /* 0x0003620000300800 */
[C---:B---3--:R-:W-:Y:S03]  /*17970*/  HMMA.16816.F32 R240, R4.reuse, R16, R80 ;  /* 0x0000001004f0723c */ /* 0x048fe60000001850 */
[----:B------:R1:W5:Y:S03]  /*17980*/  LDL.LU R169, [R1+0x1d8] ;  /* 0x0001d80001a97983 */ /* 0x0003660000300800 */
[----:B------:R-:W-:-:S12]  /*17990*/  HMMA.16816.F32 R108, R4, R18, R108 ;  /* 0x00000012046c723c */ /* 0x000fd8000000186c */
[----:B------:R-:W-:Y:S01]  /*179a0*/  IMAD.MOV.U32 R209, RZ, RZ, R40 ;  /* 0x000000ffffd17224 */ /* 0x000fe200078e0028 */
[----:B----4-:R-:W-:Y:S01]  /*179b0*/  HMMA.16816.F32 R16, R4, R12, R76 ;  /* 0x0000000c0410723c */ /* 0x010fe2000000184c */
[----:B------:R-:W-:Y:S01]  /*179c0*/  IMAD.MOV.U32 R208, RZ, RZ, R41 ;  /* 0x000000ffffd07224 */ /* 0x000fe200078e0029 */
[----:B------:R-:W-:Y:S01]  /*179d0*/  MOV R207, R42 ;  /* 0x0000002a00cf7202 */ /* 0x000fe20000000f00 */
[----:B------:R-:W-:-:S03]  /*179e0*/  IMAD.MOV.U32 R206, RZ, RZ, R43 ;  /* 0x000000ffffce7224 */ /* 0x000fc600078e002b */
[C---:B------:R-:W-:Y:S01]  /*179f0*/  HMMA.16816.F32 R56, R4.reuse, R22, R56 ;  /* 0x000000160438723c */ /* 0x040fe20000001838 */
[----:B------:R-:W3:Y:S01]  /*17a00*/  LDSM.16.MT88.4 R20, [R198+0x1a800] ;  /* 0x01a80000c614783b */ /* 0x000ee20000004200 */
[----:B------:R-:W-:Y:S01]  /*17a10*/  IMAD.MOV.U32 R82, RZ, RZ, R145 ;  /* 0x000000ffff527224 */ /* 0x000fe200078e0091 */
[----:B------:R-:W-:Y:S01]  /*17a20*/  MOV R83, R182 ;  /* 0x000000b600537202 */ /* 0x000fe20000000f00 */
[----:B------:R-:W-:Y:S01]  /*17a30*/  IMAD.MOV.U32 R81, RZ, RZ, R181 ;  /* 0x000000ffff517224 */ /* 0x000fe200078e00b5 */
[----:B------:R1:W5:Y:S01]  /*17a40*/  LDL.LU R249, [R1+0x1d4] ;  /* 0x0001d40001f97983 */ /* 0x0003620000300800 */
[C---:B------:R-:W-:Y:S01]  /*17a50*/  HMMA.16816.F32 R12, R4.reuse, R14, R52 ;  /* 0x0000000e040c723c */ /* 0x040fe20000001834 */
[----:B------:R-:W-:Y:S02]  /*17a60*/  MOV R2, R110 ;  /* 0x0000006e00027202 */ /* 0x000fe40000000f00 */
[----:B------:R1:W5:Y:S03]  /*17a70*/  LDL.LU R248, [R1+0x1d0] ;  /* 0x0001d00001f87983 */ /* 0x0003660000300800 */
[C---:B------:R-:W-:Y:S01]  /*17a80*/  HMMA.16816.F32 R40, R4.reuse, R24, R88 ;  /* 0x000000180428723c */ /* 0x040fe20000001858 */
[----:B------:R1:W5:Y:S04]  /*17a90*/  LDL.LU R247, [R1+0x1cc] ;  /* 0x0001cc0001f77983 */ /* 0x0003680000300800 */
[----:B------:R1:W5:Y:S01]  /*17aa0*/  LDL.LU R246, [R1+0x1c8] ;  /* 0x0001c80001f67983 */ /* 0x0003620000300800 */
[----:B------:R-:W-:-:S12]  /*17ab0*/  HMMA.16816.F32 R24, R4, R26, R116 ;  /* 0x0000001a0418723c */ /* 0x000fd80000001874 */
[----:B------:R-:W-:Y:S01]  /*17ac0*/  IMAD.MOV.U32 R55, RZ, RZ, R13 ;  /* 0x000000ffff377224 */ /* 0x000fe200078e000d */
[----:B------:R-:W-:Y:S01]  /*17ad0*/  MOV R52, R12 ;  /* 0x0000000c00347202 */ /* 0x000fe20000000f00 */
[----:B------:R-:W-:Y:S01]  /*17ae0*/  IMAD.MOV.U32 R54, RZ, RZ, R14 ;  /* 0x000000ffff367224 */ /* 0x000fe200078e000e */
[----:B------:R-:W-:Y:S01]  /*17af0*/  MOV R76, R18 ;  /* 0x00000012004c7202 */ /* 0x000fe20000000f00 */
[----:B------:R-:W-:Y:S01]  /*17b00*/  IMAD.MOV.U32 R53, RZ, RZ, R15 ;  /* 0x000000ffff357224 */ /* 0x000fe200078e000f */
[----:B------:R1:W5:Y:S01]  /*17b10*/  LDL.LU R237, [R1+0x1c4] ;  /* 0x0001c40001ed7983 */ /* 0x0003620000300800 */
[----:B------:R-:W-:Y:S01]  /*17b20*/  HMMA.16816.F32 R12, R4, R8, R72 ;  /* 0x00000008040c723c */ /* 0x000fe20000001848 */
[----:B------:R-:W-:Y:S01]  /*17b30*/  MOV R144, R40 ;  /* 0x0000002800907202 */ /* 0x000fe20000000f00 */
[----:B------:R-:W-:Y:S01]  /*17b40*/  IMAD.MOV.U32 R95, RZ, RZ, R41 ;  /* 0x000000ffff5f7224 */ /* 0x000fe200078e0029 */
[----:B------:R1:W5:Y:S03]  /*17b50*/  LDL.LU R236, [R1+0x1c0] ;  /* 0x0001c00001ec7983 */ /* 0x0003660000300800 */
[----:B------:R-:W-:Y:S01]  /*17b60*/  MOV R93, R25 ;  /* 0x00000019005d7202 */ /* 0x000fe20000000f00 */
[----:B------:R-:W-:-:S02]  /*17b70*/  IMAD.MOV.U32 R92, RZ, RZ, R26 ;  /* 0x000000ffff5c7224 */ /* 0x000fc400078e001a */
[----:B------:R-:W-:Y:S02]  /*17b80*/  IMAD.MOV.U32 R91, RZ, RZ, R27 ;  /* 0x000000ffff5b7224 */ /* 0x000fe400078e001b */
[----:B------:R-:W-:Y:S01]  /*17b90*/  IMAD.MOV.U32 R90, RZ, RZ, R24 ;  /* 0x000000ffff5a7224 */ /* 0x000fe200078e0018 */
[C---:B------:R-:W-:Y:S01]  /*17ba0*/  HMMA.16816.F32 R8, R4.reuse, R10, R48 ;  /* 0x0000000a0408723c */ /* 0x040fe20000001830 */
[----:B------:R-:W-:Y:S02]  /*17bb0*/  IMAD.MOV.U32 R94, RZ, RZ, R42 ;  /* 0x000000ffff5e7224 */ /* 0x000fe400078e002a */
[----:B------:R-:W-:Y:S02]  /*17bc0*/  IMAD.MOV.U32 R0, RZ, RZ, R43 ;  /* 0x000000ffff007224 */ /* 0x000fe400078e002b */
[----:B------:R-:W-:Y:S01]  /*17bd0*/  IMAD.MOV.U32 R89, RZ, RZ, R19 ;  /* 0x000000ffff597224 */ /* 0x000fe200078e0013 */
[----:B------:R-:W-:Y:S01]  /*17be0*/  HMMA.16816.F32 R24, R4, R28, R84 ;  /* 0x0000001c0418723c */ /* 0x000fe20000001854 */
[----:B------:R-:W-:-:S05]  /*17bf0*/  IMAD.MOV.U32 R88, RZ, RZ, R16 ;  /* 0x000000ffff587224 */ /* 0x000fca00078e0010 */
[----:B------:R-:W-:Y:S01]  /*17c00*/  IMAD.MOV.U32 R73, RZ, RZ, R13 ;  /* 0x000000ffff497224 */ /* 0x000fe200078e000d */
[----:B------:R-:W-:Y:S01]  /*17c10*/  MOV R251, R14 ;  /* 0x0000000e00fb7202 */ /* 0x000fe20000000f00 */
[----:B------:R-:W-:Y:S01]  /*17c20*/  IMAD.MOV.U32 R72, RZ, RZ, R12 ;  /* 0x000000ffff487224 */ /* 0x000fe200078e000c */
[----:B------:R-:W-:Y:S01]  /*17c30*/  HMMA.16816.F32 R40, R4, R30, R112 ;  /* 0x0000001e0428723c */ /* 0x000fe20000001870 */
[----:B------:R-:W-:Y:S01]  /*17c40*/  IMAD.MOV.U32 R250, RZ, RZ, R15 ;  /* 0x000000fffffa7224 */ /* 0x000fe200078e000f */
[----:B------:R-:W4:Y:S01]  /*17c50*/  LDSM.16.MT88.4 R28, [R171+0x1c800] ;  /* 0x01c80000ab1c783b */ /* 0x000f220000004200 */
[----:B------:R-:W-:-:S03]  /*17c60*/  IMAD.MOV.U32 R87, RZ, RZ, R17 ;  /* 0x000000ffff577224 */ /* 0x000fc600078e0011 */
[----:B---3--:R-:W-:Y:S01]  /*17c70*/  HMMA.16816.F32 R12, R4, R20, R68 ;  /* 0x00000014040c723c */ /* 0x008fe20000001844 */
[----:B------:R-:W3:Y:S01]  /*17c80*/  LDSM.16.MT88.4 R16, [R196+0x1c800] ;  /* 0x01c80000c410783b */ /* 0x000ee20000004200 */
[----:B------:R-:W-:Y:S01]  /*17c90*/  MOV R78, R144 ;  /* 0x00000090004e7202 */ /* 0x000fe20000000f00 */
[----:B------:R-:W-:Y:S02]  /*17ca0*/  IMAD.MOV.U32 R79, RZ, RZ, R95 ;  /* 0x000000ffff4f7224 */ /* 0x000fe400078e005f */
[----:B------:R1:W5:Y:S04]  /*17cb0*/  LDL.LU R235, [R1+0x1bc] ;  /* 0x0001bc0001eb7983 */ /* 0x0003680000300800 */
[----:B------:R-:W-:Y:S01]  /*17cc0*/  IMAD.MOV.U32 R118, RZ, RZ, R24 ;  /* 0x000000ffff767224 */ /* 0x000fe200078e0018 */
[----:B------:R-:W-:Y:S01]  /*17cd0*/  MOV R3, R26 ;  /* 0x0000001a00037202 */ /* 0x000fe20000000f00 */
[----:B------:R-:W-:-:S02]  /*17ce0*/  IMAD.MOV.U32 R117, RZ, RZ, R25 ;  /* 0x000000ffff757224 */ /* 0x000fc400078e0019 */
[----:B------:R-:W-:Y:S01]  /*17cf0*/  IMAD.MOV.U32 R116, RZ, RZ, R27 ;  /* 0x000000ffff747224 */ /* 0x000fe200078e001b */
[----:B------:R-:W-:Y:S01]  /*17d00*/  MOV R205, R11 ;  /* 0x0000000b00cd7202 */ /* 0x000fe20000000f00 */
[----:B------:R-:W1:Y:S01]  /*17d10*/  LDSM.16.MT88.4 R24, [R197+0x1a800] ;  /* 0x01a80000c518783b */ /* 0x000e620000004200 */
[----:B------:R-:W-:Y:S02]  /*17d20*/  IMAD.MOV.U32 R238, RZ, RZ, R8 ;  /* 0x000000ffffee7224 */ /* 0x000fe400078e0008 */
[----:B------:R-:W-:Y:S02]  /*17d30*/  IMAD.MOV.U32 R223, RZ, RZ, R9 ;  /* 0x000000ffffdf7224 */ /* 0x000fe400078e0009 */
[----:B------:R-:W-:Y:S01]  /*17d40*/  IMAD.MOV.U32 R222, RZ, RZ, R10 ;  /* 0x000000ffffde7224 */ /* 0x000fe200078e000a */
[----:B------:R-:W-:Y:S01]  /*17d50*/  HMMA.16816.F32 R20, R4, R22, R104 ;  /* 0x000000160414723c */ /* 0x000fe20000001868 */
[----:B------:R-:W1:Y:S02]  /*17d60*/  LDSM.16.MT88.4 R8, [R198+0x1c800] ;  /* 0x01c80000c608783b */ /* 0x000e640000004200 */
[----:B------:R-:W-:Y:S01]  /*17d70*/  IMAD.MOV.U32 R179, RZ, RZ, R12 ;  /* 0x000000ffffb37224 */ /* 0x000fe200078e000c */
[----:B------:R-:W-:Y:S01]  /*17d80*/  MOV R135, R15 ;  /* 0x0000000f00877202 */ /* 0x000fe20000000f00 */
[----:B------:R-:W-:-:S02]  /*17d90*/  IMAD.MOV.U32 R178, RZ, RZ, R13 ;  /* 0x000000ffffb27224 */ /* 0x000fc400078e000d */
[----:B------:R-:W-:Y:S02]  /*17da0*/  IMAD.MOV.U32 R77, RZ, RZ, R0 ;  /* 0x000000ffff4d7224 */ /* 0x000fe400078e0000 */
[----:B------:R-:W-:Y:S02]  /*17db0*/  IMAD.MOV.U32 R174, RZ, RZ, R14 ;  /* 0x000000ffffae7224 */ /* 0x000fe400078e000e */
[----:B------:R-:W-:Y:S01]  /*17dc0*/  IMAD.MOV.U32 R48, RZ, RZ, R147 ;  /* 0x000000ffff307224 */ /* 0x000fe200078e0093 */
[----:B------:R-:W1:Y:S01]  /*17dd0*/  LDSM.16.MT88.4 R12, [R197+0x1c800] ;  /* 0x01c80000c50c783b */ /* 0x000e620000004200 */
[----:B------:R-:W-:Y:S01]  /*17de0*/  MOV R0, R146 ;  /* 0x0000009200007202 */ /* 0x000fe20000000f00 */
[----:B------:R-:W-:Y:S01]  /*17df0*/  IMAD.MOV.U32 R115, RZ, RZ, R118 ;  /* 0x000000ffff737224 */ /* 0x000fe200078e0076 */
[C---:B----4-:R-:W-:Y:S01]  /*17e00*/  HMMA.16816.F32 R144, R4.reuse, R30, R96 ;  /* 0x0000001e0490723c */ /* 0x050fe20000001860 */
[----:B------:R-:W-:Y:S02]  /*17e10*/  IMAD.MOV.U32 R113, RZ, RZ, R117 ;  /* 0x000000ffff717224 */ /* 0x000fe400078e0075 */
[----:B------:R-:W-:Y:S01]  /*17e20*/  IMAD.MOV.U32 R68, RZ, RZ, R152 ;  /* 0x000000ffff447224 */ /* 0x000fe200078e0098 */
[----:B------:R-:W-:Y:S01]  /*17e30*/  MOV R70, R72 ;  /* 0x0000004800467202 */ /* 0x000fe20000000f00 */
[----:B------:R-:W-:Y:S01]  /*17e40*/  IMAD.MOV.U32 R114, RZ, RZ, R116 ;  /* 0x000000ffff727224 */ /* 0x000fe200078e0074 */
[----:B---3--:R-:W-:Y:S01]  /*17e50*/  HMMA.16816.F32 R96, R4, R18, R32 ;  /* 0x000000120460723c */ /* 0x008fe20000001820 */
[----:B------:R-:W-:-:S02]  /*17e60*/  IMAD.MOV.U32 R80, RZ, RZ, R94 ;  /* 0x000000ffff507224 */ /* 0x000fc400078e005e */
[----:B------:R-:W-:Y:S01]  /*17e70*/  IMAD.MOV.U32 R112, RZ, RZ, R180 ;  /* 0x000000ffff707224 */ /* 0x000fe200078e00b4 */
[----:B------:R-:W-:Y:S01]  /*17e80*/  MOV R104, R23 ;  /* 0x0000001700687202 */ /* 0x000fe20000000f00 */
[----:B------:R-:W-:Y:S02]  /*17e90*/  IMAD.MOV.U32 R107, RZ, RZ, R20 ;  /* 0x000000ffff6b7224 */ /* 0x000fe400078e0014 */
[----:B------:R-:W-:Y:S02]  /*17ea0*/  IMAD.MOV.U32 R84, RZ, RZ, R109 ;  /* 0x000000ffff547224 */ /* 0x000fe400078e006d */
[----:B------:R-:W-:Y:S02]  /*17eb0*/  IMAD.MOV.U32 R110, RZ, RZ, R92 ;  /* 0x000000ffff6e7224 */ /* 0x000fe400078e005c */
[----:B------:R-:W-:Y:S02]  /*17ec0*/  IMAD.MOV.U32 R86, RZ, RZ, R111 ;  /* 0x000000ffff567224 */ /* 0x000fe400078e006f */
[----:B------:R-:W-:Y:S01]  /*17ed0*/  IMAD.MOV.U32 R85, RZ, RZ, R108 ;  /* 0x000000ffff557224 */ /* 0x000fe200078e006c */
[----:B------:R-:W-:Y:S01]  /*17ee0*/  MOV R50, R87 ;  /* 0x0000005700327202 */ /* 0x000fe20000000f00 */
[----:B------:R-:W-:Y:S01]  /*17ef0*/  IMAD.MOV.U32 R106, RZ, RZ, R21 ;  /* 0x000000ffff6a7224 */ /* 0x000fe200078e0015 */
[----:B------:R3:W5:Y:S01]  /*17f00*/  LDL.LU R234, [R1+0x1b8] ;  /* 0x0001b80001ea7983 */ /* 0x0007620000300800 */
[----:B------:R-:W-:Y:S01]  /*17f10*/  IMAD.MOV.U32 R105, RZ, RZ, R22 ;  /* 0x000000ffff697224 */ /* 0x000fe200078e0016 */
[C---:B------:R-:W-:Y:S02]  /*17f20*/  HMMA.16816.F32 R116, R4.reuse, R16, R36 ;  /* 0x000000100474723c */ /* 0x040fe40000001824 */
[----:B------:R-:W-:Y:S04]  /*17f30*/  LDSM.16.MT88.4 R20, [R171+0x1e800] ;  /* 0x01e80000ab14783b */ /* 0x000fe80000004200 */
[----:B------:R-:W-:Y:S01]  /*17f40*/  LDSM.16.MT88.4 R16, [R198+0x1e800] ;  /* 0x01e80000c610783b */ /* 0x000fe20000004200 */
[----:B-1----:R-:W-:Y:S01]  /*17f50*/  HMMA.16816.F32 R188, R4, R24, R64 ;  /* 0x0000001804bc723c */ /* 0x002fe20000001840 */
[----:B------:R-:W-:-:S02]  /*17f60*/  IMAD.MOV.U32 R72, RZ, RZ, R76 ;  /* 0x000000ffff487224 */ /* 0x000fc400078e004c */
[----:B------:R-:W-:-:S03]  /*17f70*/  IMAD.MOV.U32 R76, RZ, RZ, R2 ;  /* 0x000000ffff4c7224 */ /* 0x000fc600078e0002 */
[----:B------:R-:W-:Y:S01]  /*17f80*/  HMMA.16816.F32 R180, R4, R26, R100 ;  /* 0x0000001a04b4723c */ /* 0x000fe20000001864 */
[----:B------:R-:W-:Y:S01]  /*17f90*/  IMAD.MOV.U32 R66, RZ, RZ, R154 ;  /* 0x000000ffff427224 */ /* 0x000fe200078e009a */
[----:B------:R-:W1:Y:S01]  /*17fa0*/  LDSM.16.MT88.4 R24, [R196+0x1e800] ;  /* 0x01e80000c418783b */ /* 0x000e620000004200 */
[----:B------:R-:W-:-:S03]  /*17fb0*/  IMAD.MOV.U32 R71, RZ, RZ, R153 ;  /* 0x000000ffff477224 */ /* 0x000fc600078e0099 */
[----:B------:R-:W-:Y:S01]  /*17fc0*/  LOP3.LUT R2, R195, R0, R66, 0x96, !PT ;  /* 0x00000000c3027212 */ /* 0x000fe200078e9642 */
[----:B------:R-:W-:Y:S01]  /*17fd0*/  IMAD.MOV.U32 R109, RZ, RZ, R93 ;  /* 0x000000ffff6d7224 */ /* 0x000fe200078e005d */
[----:B------:R-:W-:Y:S01]  /*17fe0*/  MOV R103, R68 ;  /* 0x0000004400677202 */ /* 0x000fe20000000f00 */
[----:B------:R-:W-:Y:S01]  /*17ff0*/  IMAD.MOV.U32 R68, RZ, RZ, R80 ;  /* 0x000000ffff447224 */ /* 0x000fe200078e0050 */
[----:B------:R-:W-:Y:S01]  /*18000*/  LOP3.LUT R0, R173, R213, R194, 0x96, !PT ;  /* 0x000000d5ad007212 */ /* 0x000fe200078e96c2 */
[----:B------:R-:W-:Y:S01]  /*18010*/  IMAD.MOV.U32 R67, RZ, RZ, R155 ;  /* 0x000000ffff437224 */ /* 0x000fe200078e009b */
[----:B------:R-:W-:Y:S01]  /*18020*/  MOV R80, R81 ;  /* 0x0000005100507202 */ /* 0x000fe20000000f00 */
[----:B------:R-:W-:Y:S01]  /*18030*/  IMAD.MOV.U32 R81, RZ, RZ, R112 ;  /* 0x000000ffff517224 */ /* 0x000fe200078e0070 */
[----:B------:R-:W-:Y:S01]  /*18040*/  HMMA.16816.F32 R152, R4, R28, R60 ;  /* 0x0000001c0498723c */ /* 0x000fe2000000183c */
[----:B------:R-:W-:Y:S01]  /*18050*/  IMAD.MOV.U32 R112, RZ, RZ, R113 ;  /* 0x000000ffff707224 */ /* 0x000fe200078e0071 */
[----:B------:R-:W4:Y:S01]  /*18060*/  LDSM.16.MT88.4 R28, [R197+0x1e800] ;  /* 0x01e80000c51c783b */ /* 0x000f220000004200 */
[----:B------:R-:W-:-:S02]  /*18070*/  IMAD.MOV.U32 R113, RZ, RZ, R3 ;  /* 0x000000ffff717224 */ /* 0x000fc400078e0003 */
[----:B------:R-:W-:Y:S01]  /*18080*/  IMAD.WIDE.U32 R2, R2, -0x2daee0ad, RZ ;  /* 0xd2511f5302027825 */ /* 0x000fe200078e00ff */
[----:B------:R-:W-:Y:S03]  /*18090*/  HMMA.16816.F32 R92, R4, R10, R124 ;  /* 0x0000000a045c723c */ /* 0x000fe6000000187c */
[----:B------:R-:W-:Y:S01]  /*180a0*/  IMAD.MOV.U32 R69, RZ, RZ, R73 ;  /* 0x000000ffff457224 */ /* 0x000fe200078e0049 */
[----:B------:R-:W-:Y:S01]  /*180b0*/  MOV R75, R84 ;  /* 0x00000054004b7202 */ /* 0x000fe20000000f00 */
[----:B------:R-:W-:Y:S01]  /*180c0*/  IMAD.MOV.U32 R63, RZ, RZ, R71 ;  /* 0x000000ffff3f7224 */ /* 0x000fe200078e0047 */
[----:B------:R-:W-:Y:S01]  /*180d0*/  MOV R111, R91 ;  /* 0x0000005b006f7202 */ /* 0x000fe20000000f00 */
[----:B------:R-:W-:Y:S01]  /*180e0*/  IMAD.WIDE.U32 R10, R0, -0x2daee0ad, RZ ;  /* 0xd2511f53000a7825 */ /* 0x000fe200078e00ff */
[----:B------:R-:W-:Y:S01]  /*180f0*/  LOP3.LUT R3, R3, R212, R176, 0x96, !PT ;  /* 0x000000d403037212 */ /* 0x000fe200078e96b0 */
[----:B------:R3:W5:Y:S03]  /*18100*/  LDL.LU R229, [R1+0x1b4] ;  /* 0x0001b40001e57983 */ /* 0x0007660000300800 */
[----:B------:R-:W-:Y:S01]  /*18110*/  LOP3.LUT R0, R11, R63, R2, 0x96, !PT ;  /* 0x0000003f0b007212 */ /* 0x000fe200078e9602 */
        /* <DEDUP_REMOVED lines=10> */
[----:B------:R3:W5:Y:S01]  /*181c0*/  LDL.LU R224, [R1+0x1b0] ;  /* 0x0001b00001e07983 */ /* 0x0007620000300800 */
[----:B------:R-:W-:Y:S01]  /*181d0*/  IMAD.MOV.U32 R73, RZ, RZ, R86 ;  /* 0x000000ffff497224 */ /* 0x000fe200078e0056 */
[----:B------:R-:W-:Y:S01]  /*181e0*/  HMMA.16816.F32 R76, R4, R14, R136 ;  /* 0x0000000e044c723c */ /* 0x000fe20000001888 */
[----:B------:R-:W-:-:S04]  /*181f0*/  IMAD.WIDE.U32 R2, R3, -0x326172a9, RZ ;  /* 0xcd9e8d5703027825 */ /* 0x000fc800078e00ff */
[----:B------:R-:W-:Y:S01]  /*18200*/  IMAD.MOV.U32 R74, RZ, RZ, R85 ;  /* 0x000000ffff4a7224 */ /* 0x000fe200078e0055 */
[----:B------:R-:W-:Y:S01]  /*18210*/  MOV R37, R100 ;  /* 0x0000006400257202 */ /* 0x000fe20000000f00 */
[----:B------:R-:W-:Y:S01]  /*18220*/  IMAD.WIDE.U32 R14, R0, -0x326172a9, RZ ;  /* 0xcd9e8d57000e7825 */ /* 0x000fe200078e00ff */
[----:B------:R-:W-:-:S03]  /*18230*/  MOV R65, R73 ;  /* 0x0000004900417202 */ /* 0x000fc60000000f00 */
[----:B------:R-:W-:Y:S01]  /*18240*/  IMAD.MOV.U32 R67, RZ, RZ, R75 ;  /* 0x000000ffff437224 */ /* 0x000fe200078e004b */
[----:B------:R-:W-:Y:S01]  /*18250*/  LOP3.LUT R0, R3, R211, R172, 0x96, !PT ;  /* 0x000000d303007212 */ /* 0x000fe200078e96ac */
[----:B------:R-:W-:Y:S01]  /*18260*/  IMAD.MOV.U32 R66, RZ, RZ, R74 ;  /* 0x000000ffff427224 */ /* 0x000fe200078e004a */
[----:B------:R-:W-:Y:S01]  /*18270*/  LOP3.LUT R2, R15, R210, R2, 0x96, !PT ;  /* 0x000000d20f027212 */ /* 0x000fe200078e9602 */
[----:B------:R-:W-:Y:S01]  /*18280*/  IMAD.MOV.U32 R36, RZ, RZ, R103 ;  /* 0x000000ffff247224 */ /* 0x000fe200078e0067 */
[C---:B------:R-:W-:Y:S01]  /*18290*/  HMMA.16816.F32 R84, R4.reuse, R12, R128 ;  /* 0x0000000c0454723c */ /* 0x040fe20000001880 */
[----:B------:R-:W-:Y:S01]  /*182a0*/  IMAD.MOV.U32 R108, RZ, RZ, R90 ;  /* 0x000000ffff6c7224 */ /* 0x000fe200078e005a */
[----:B------:R3:W5:Y:S01]  /*182b0*/  LDL.LU R221, [R1+0x1ac] ;  /* 0x0001ac0001dd7983 */ /* 0x0007620000300800 */
[----:B------:R-:W-:Y:S02]  /*182c0*/  IMAD.MOV.U32 R39, RZ, RZ, R102 ;  /* 0x000000ffff277224 */ /* 0x000fe400078e0066 */
[----:B------:R-:W-:Y:S01]  /*182d0*/  IMAD.MOV.U32 R38, RZ, RZ, R101 ;  /* 0x000000ffff267224 */ /* 0x000fe200078e0065 */
[----:B------:R-:W-:Y:S01]  /*182e0*/  HMMA.16816.F32 R88, R4, R8, R120 ;  /* 0x000000080458723c */ /* 0x000fe20000001878 */
        /* <DEDUP_REMOVED lines=8> */
[----:B-1----:R-:W-:Y:S01]  /*18370*/  HMMA.16816.F32 R60, R4, R24, R156 ;  /* 0x00000018043c723c */ /* 0x002fe2000000189c */
[----:B------:R-:W-:Y:S01]  /*18380*/  IMAD.MOV.U32 R125, RZ, RZ, R37 ;  /* 0x000000ffff7d7224 */ /* 0x000fe200078e0025 */
[----:B------:R-:W-:Y:S01]  /*18390*/  MOV R138, R207 ;  /* 0x000000cf008a7202 */ /* 0x000fe20000000f00 */
[----:B------:R-:W-:Y:S01]  /*183a0*/  IMAD.WIDE.U32 R8, R0, -0x2daee0ad, RZ ;  /* 0xd2511f5300087825 */ /* 0x000fe200078e00ff */
[----:B------:R3:W5:Y:S03]  /*183b0*/  LDL.LU R220, [R1+0x1a8] ;  /* 0x0001a80001dc7983 */ /* 0x0007660000300800 */
[----:B------:R-:W-:-:S04]  /*183c0*/  IMAD.WIDE.U32 R12, R2, -0x2daee0ad, RZ ;  /* 0xd2511f53020c7825 */ /* 0x000fc800078e00ff */
[----:B------:R-:W-:Y:S02]  /*183d0*/  IMAD.MOV.U32 R67, RZ, RZ, R70 ;  /* 0x000000ffff437224 */ /* 0x000fe400078e0046 */
[----:B------:R-:W-:Y:S02]  /*183e0*/  IMAD.MOV.U32 R64, RZ, RZ, R71 ;  /* 0x000000ffff407224 */ /* 0x000fe400078e0047 */
[----:B------:R-:W-:Y:S01]  /*183f0*/  IMAD.MOV.U32 R49, RZ, RZ, R50 ;  /* 0x000000ffff317224 */ /* 0x000fe200078e0032 */
[C---:B------:R-:W-:Y:S01]  /*18400*/  HMMA.16816.F32 R68, R4.reuse, R22, R148 ;  /* 0x000000160444723c */ /* 0x040fe20000001894 */
[----:B------:R-:W-:Y:S01]  /*18410*/  IMAD.MOV.U32 R50, RZ, RZ, R72 ;  /* 0x000000ffff327224 */ /* 0x000fe200078e0048 */
[----:B------:R-:W-:Y:S01]  /*18420*/  MOV R36, R66 ;  /* 0x0000004200247202 */ /* 0x000fe20000000f00 */
[----:B------:R-:W-:Y:S01]  /*18430*/  IMAD.MOV.U32 R34, RZ, RZ, R64 ;  /* 0x000000ffff227224 */ /* 0x000fe200078e0040 */
[----:B------:R-:W-:Y:S01]  /*18440*/  LOP3.LUT R2, R13, R123, R8, 0x96, !PT ;  /* 0x0000007b0d027212 */ /* 0x000fe200078e9608 */
[----:B------:R-:W-:Y:S01]  /*18450*/  IMAD.MOV.U32 R35, RZ, RZ, R65 ;  /* 0x000000ffff237224 */ /* 0x000fe200078e0041 */
[C---:B------:R-:W-:Y:S01]  /*18460*/  HMMA.16816.F32 R72, R4.reuse, R20, R140 ;  /* 0x000000140448723c */ /* 0x040fe2000000188c */
[----:B------:R-:W-:Y:S01]  /*18470*/  IMAD.MOV.U32 R37, RZ, RZ, R67 ;  /* 0x000000ffff257224 */ /* 0x000fe200078e0043 */
[----:B------:R-:W-:Y:S01]  /*18480*/  LOP3.LUT R0, R9, R125, R10, 0x96, !PT ;  /* 0x0000007d09007212 */ /* 0x000fe200078e960a */
[----:B------:R-:W-:Y:S01]  /*18490*/  IMAD.MOV.U32 R65, RZ, RZ, R112 ;  /* 0x000000ffff417224 */ /* 0x000fe200078e0070 */
[----:B------:R-:W-:Y:S01]  /*184a0*/  MOV R67, R114 ;  /* 0x0000007200437202 */ /* 0x000fe20000000f00 */
[----:B------:R-:W-:Y:S01]  /*184b0*/  IMAD.MOV.U32 R66, RZ, RZ, R113 ;  /* 0x000000ffff427224 */ /* 0x000fe200078e0071 */
[----:B------:R-:W1:Y:S01]  /*184c0*/  LDSM.16.MT88.4 R20, [R196+0x19000] ;  /* 0x01900000c414783b */ /* 0x000e620000004200 */
[----:B------:R-:W-:Y:S01]  /*184d0*/  IMAD.MOV.U32 R64, RZ, RZ, R115 ;  /* 0x000000ffff407224 */ /* 0x000fe200078e0073 */
[C---:B------:R-:W-:Y:S01]  /*184e0*/  HMMA.16816.F32 R120, R4.reuse, R18, R184 ;  /* 0x000000120478723c */ /* 0x040fe200000018b8 */
[----:B------:R-:W-:Y:S01]  /*184f0*/  IMAD.MOV.U32 R126, RZ, RZ, R100 ;  /* 0x000000ffff7e7224 */ /* 0x000fe200078e0064 */
[----:B------:R-:W-:Y:S01]  /*18500*/  MOV R32, R102 ;  /* 0x0000006600207202 */ /* 0x000fe20000000f00 */
[----:B------:R-:W-:Y:S01]  /*18510*/  IMAD.WIDE.U32 R2, R2, -0x326172a9, RZ ;  /* 0xcd9e8d5702027825 */ /* 0x000fe200078e00ff */
[----:B------:R3:W5:Y:S02]  /*18520*/  LDL.LU R219, [R1+0x1a4] ;  /* 0x0001a40001db7983 */ /* 0x0007640000300800 */
[----:B------:R-:W-:Y:S02]  /*18530*/  HMMA.16816.F32 R112, R4, R16, R164 ;  /* 0x000000100470723c */ /* 0x000fe400000018a4 */
[----:B------:R-:W2:Y:S01]  /*18540*/  LDSM.16.MT88.4 R16, [R198+0x19000] ;  /* 0x01900000c610783b */ /* 0x000ea20000004200 */
[----:B------:R-:W-:Y:S01]  /*18550*/  IMAD.WIDE.U32 R8, R0, -0x326172a9, RZ ;  /* 0xcd9e8d5700087825 */ /* 0x000fe200078e00ff */
[----:B------:R-:W-:-:S03]  /*18560*/  MOV R102, R82 ;  /* 0x0000005200667202 */ /* 0x000fc60000000f00 */
[----:B------:R-:W-:Y:S02]  /*18570*/  IMAD.MOV.U32 R127, RZ, RZ, R101 ;  /* 0x000000ffff7f7224 */ /* 0x000fe400078e0065 */
[----:B------:R-:W-:Y:S02]  /*18580*/  IMAD.MOV.U32 R33, RZ, RZ, R103 ;  /* 0x000000ffff217224 */ /* 0x000fe400078e0067 */
[----:B------:R-:W-:Y:S01]  /*18590*/  IMAD.MOV.U32 R100, RZ, RZ, R80 ;  /* 0x000000ffff647224 */ /* 0x000fe200078e0050 */
[----:B------:R-:W-:Y:S01]  /*185a0*/  LOP3.LUT R10, R2, 0xffff, RZ, 0xc0, !PT ;  /* 0x0000ffff020a7812 */ /* 0x000fe200078ec0ff */
[----:B------:R-:W-:Y:S02]  /*185b0*/  IMAD.MOV.U32 R101, RZ, RZ, R81 ;  /* 0x000000ffff657224 */ /* 0x000fe400078e0051 */
[----:B------:R-:W-:Y:S02]  /*185c0*/  IMAD.MOV.U32 R125, RZ, RZ, R126 ;  /* 0x000000ffff7d7224 */ /* 0x000fe400078e007e */
[----:B------:R-:W-:-:S02]  /*185d0*/  IMAD.MOV.U32 R195, RZ, RZ, R34 ;  /* 0x000000ffffc37224 */ /* 0x000fc400078e0022 */
[----:B------:R-:W-:Y:S01]  /*185e0*/  IMAD.MOV.U32 R128, RZ, RZ, R35 ;  /* 0x000000ffff807224 */ /* 0x000fe200078e0023 */
[----:B------:R-:W-:Y:S01]  /*185f0*/  LOP3.LUT R11, R2, 0xff, RZ, 0xc0, !PT ;  /* 0x000000ff020b7812 */ /* 0x000fe200078ec0ff */
[----:B------:R-:W-:Y:S01]  /*18600*/  IMAD.MOV.U32 R103, RZ, RZ, R83 ;  /* 0x000000ffff677224 */ /* 0x000fe200078e0053 */
[----:B------:R-:W-:Y:S01]  /*18610*/  LOP3.LUT R0, R3, R252, R8, 0x96, !PT ;  /* 0x000000fc03007212 */ /* 0x000fe200078e9608 */
[----:B------:R-:W-:Y:S01]  /*18620*/  IMAD.MOV.U32 R126, RZ, RZ, R127 ;  /* 0x000000ffff7e7224 */ /* 0x000fe200078e007f */
[----:B------:R-:W-:Y:S01]  /*18630*/  MOV R127, R32 ;  /* 0x00000020007f7202 */ /* 0x000fe20000000f00 */
[----:B------:R-:W-:Y:S01]  /*18640*/  IMAD.MOV.U32 R124, RZ, RZ, R33 ;  /* 0x000000ffff7c7224 */ /* 0x000fe200078e0021 */
[----:B------:R-:W-:Y:S01]  /*18650*/  SHF.R.U32.HI R3, RZ, 0x10, R2 ;  /* 0x00000010ff037819 */ /* 0x000fe20000011602 */
[----:B------:R-:W-:Y:S01]  /*18660*/  IMAD.MOV.U32 R32, RZ, RZ, R64 ;  /* 0x000000ffff207224 */ /* 0x000fe200078e0040 */
[----:B------:R-:W-:Y:S01]  /*18670*/  MOV R34, R66 ;  /* 0x0000004200227202 */ /* 0x000fe20000000f00 */
[----:B------:R-:W-:Y:S01]  /*18680*/  IMAD.MOV.U32 R33, RZ, RZ, R65 ;  /* 0x000000ffff217224 */ /* 0x000fe200078e0041 */
[----:B------:R-:W-:Y:S01]  /*18690*/  MOV R66, R110 ;  /* 0x0000006e00427202 */ /* 0x000fe20000000f00 */
[----:B------:R-:W-:Y:S01]  /*186a0*/  IMAD.MOV.U32 R35, RZ, RZ, R67 ;  /* 0x000000ffff237224 */ /* 0x000fe200078e0043 */
[----:B------:R-:W-:Y:S01]  /*186b0*/  SHF.R.U32.HI R8, RZ, 0x18, R2 ;  /* 0x00000018ff087819 */ /* 0x000fe20000011602 */
[----:B------:R-:W-:Y:S01]  /*186c0*/  IMAD.MOV.U32 R64, RZ, RZ, R108 ;  /* 0x000000ffff407224 */ /* 0x000fe200078e006c */
[C---:B------:R-:W-:Y:S01]  /*186d0*/  HMMA.16816.F32 R80, R4.reuse, R26, R160 ;  /* 0x0000001a0450723c */ /* 0x040fe200000018a0 */
[----:B------:R-:W-:Y:S01]  /*186e0*/  IMAD.MOV.U32 R65, RZ, RZ, R109 ;  /* 0x000000ffff417224 */ /* 0x000fe200078e006d */
[----:B------:R-:W-:Y:S01]  /*186f0*/  LOP3.LUT R2, R0, 0xffff, RZ, 0xc0, !PT ;  /* 0x0000ffff00027812 */ /* 0x000fe200078ec0ff */
[----:B------:R-:W-:Y:S01]  /*18700*/  IMAD.MOV.U32 R67, RZ, RZ, R111 ;  /* 0x000000ffff437224 */ /* 0x000fe200078e006f */
[----:B------:R-:W-:Y:S01]  /*18710*/  SHF.R.U32.HI R10, RZ, 0x8, R10 ;  /* 0x00000008ff0a7819 */ /* 0x000fe2000001160a */
[----:B------:R-:W3:Y:S01]  /*18720*/  LDSM.16.MT88.4 R24, [R171+0x19000] ;  /* 0x01900000ab18783b */ /* 0x000ee20000004200 */
[----:B----4-:R-:W-:Y:S01]  /*18730*/  HMMA.16816.F32 R108, R4, R28, R44 ;  /* 0x0000001c046c723c */ /* 0x010fe2000000182c */
[----:B------:R-:W-:Y:S01]  /*18740*/  MOV R129, R36 ;  /* 0x0000002400817202 */ /* 0x000fe20000000f00 */
[----:B------:R-:W-:-:S02]  /*18750*/  IMAD.MOV.U32 R136, RZ, RZ, R209 ;  /* 0x000000ffff887224 */ /* 0x000fc400078e00d1 */
[----:B------:R-:W-:Y:S02]  /*18760*/  IMAD.MOV.U32 R137, RZ, RZ, R208 ;  /* 0x000000ffff897224 */ /* 0x000fe400078e00d0 */
[----:B------:R-:W-:Y:S01]  /*18770*/  IMAD.MOV.U32 R139, RZ, RZ, R206 ;  /* 0x000000ffff8b7224 */ /* 0x000fe200078e00ce */
[----:B------:R-:W-:Y:S01]  /*18780*/  HMMA.16816.F32 R100, R4, R30, R100 ;  /* 0x0000001e0464723c */ /* 0x000fe20000001864 */
[----:B------:R-:W-:Y:S01]  /*18790*/  PRMT R10, R11, 0x5410, R10 ;  /* 0x000054100b0a7816 */ /* 0x000fe2000000000a */
[----:B------:R-:W-:Y:S01]  /*187a0*/  IMAD.MOV.U32 R194, RZ, RZ, R37 ;  /* 0x000000ffffc27224 */ /* 0x000fe200078e0025 */
[----:B------:R-:W-:Y:S01]  /*187b0*/  MOV R142, R138 ;  /* 0x0000008a008e7202 */ /* 0x000fe20000000f00 */
[----:B------:R-:W-:Y:S01]  /*187c0*/  IMAD.MOV.U32 R140, RZ, RZ, R136 ;  /* 0x000000ffff8c7224 */ /* 0x000fe200078e0088 */
[----:B------:R-:W4:Y:S02]  /*187d0*/  LDSM.16.MT88.4 R44, [R171+0x1b000] ;  /* 0x01b00000ab2c783b */ /* 0x000f240000004200 */
[----:B------:R-:W-:-:S02]  /*187e0*/  LOP3.LUT R5, R3, 0xff, RZ, 0xc0, !PT ;  /* 0x000000ff03057812 */ /* 0x000fc400078ec0ff */
[----:B------:R-:W-:Y:S01]  /*187f0*/  SHF.R.U32.HI R3, RZ, 0x10, R0 ;  /* 0x00000010ff037819 */ /* 0x000fe20000011600 */
[----:B------:R-:W-:Y:S01]  /*18800*/  IMAD.MOV.U32 R141, RZ, RZ, R137 ;  /* 0x000000ffff8d7224 */ /* 0x000fe200078e0089 */
[----:B------:R-:W-:Y:S01]  /*18810*/  SHF.R.U32.HI R4, RZ, 0x8, R2 ;  /* 0x00000008ff047819 */ /* 0x000fe20000011602 */
[----:B------:R-:W-:Y:S01]  /*18820*/  IMAD.MOV.U32 R143, RZ, RZ, R139 ;  /* 0x000000ffff8f7224 */ /* 0x000fe200078e008b */
[----:B------:R-:W-:Y:S01]  /*18830*/  LOP3.LUT R6, R0, 0xff, RZ, 0xc0, !PT ;  /* 0x000000ff00067812 */ /* 0x000fe200078ec0ff */
[----:B------:R-:W-:Y:S01]  /*18840*/  IMAD.MOV.U32 R36, RZ, RZ, R54 ;  /* 0x000000ffff247224 */ /* 0x000fe200078e0036 */
[----:B------:R-:W-:Y:S01]  /*18850*/  SHF.R.U32.HI R2, RZ, 0x18, R0 ;  /* 0x00000018ff027819 */ /* 0x000fe20000011600 */
[----:B------:R-:W-:Y:S01]  /*18860*/  IMAD.MOV.U32 R131, RZ, RZ, R55 ;  /* 0x000000ffff837224 */ /* 0x000fe200078e0037 */
[----:B------:R-:W-:Y:S01]  /*18870*/  LOP3.LUT R0, R3, 0xff, RZ, 0xc0, !PT ;  /* 0x000000ff03007812 */ /* 0x000fe200078ec0ff */
[----:B------:R-:W-:Y:S01]  /*18880*/  IMAD.MOV.U32 R130, RZ, RZ, R52 ;  /* 0x000000ffff827224 */ /* 0x000fe200078e0034 */
[----:B------:R-:W-:Y:S01]  /*18890*/  PRMT R3, R6, 0x5410, R4 ;  /* 0x0000541006037816 */ /* 0x000fe20000000004 */
[----:B------:R-:W-:Y:S01]  /*188a0*/  IMAD.MOV.U32 R160, RZ, RZ, R238 ;  /* 0x000000ffffa07224 */ /* 0x000fe200078e00ee */
[----:B------:R-:W-:Y:S01]  /*188b0*/  PRMT R5, R5, 0x5410, R8 ;  /* 0x0000541005057816 */ /* 0x000fe20000000008 */
[----:B------:R-:W-:Y:S01]  /*188c0*/  IMAD.MOV.U32 R161, RZ, RZ, R223 ;  /* 0x000000ffffa17224 */ /* 0x000fe200078e00df */
[----:B------:R-:W-:Y:S01]  /*188d0*/  PRMT R2, R0, 0x5410, R2 ;  /* 0x0000541000027816 */ /* 0x000fe20000000002 */
[----:B------:R-:W-:Y:S01]  /*188e0*/  IMAD.MOV.U32 R163, RZ, RZ, R205 ;  /* 0x000000ffffa37224 */ /* 0x000fe200078e00cd */
[--C-:B------:R-:W-:Y:S01]  /*188f0*/  HSET2.LE.AND R0, R3, R134.reuse, PT ;  /* 0x0000008603007233 */ /* 0x100fe20003803000 */
[----:B------:R-:W-:Y:S01]  /*18900*/  IMAD.MOV.U32 R176, RZ, RZ, R179 ;  /* 0x000000ffffb07224 */ /* 0x000fe200078e00b3 */
[--C-:B------:R-:W-:Y:S01]  /*18910*/  HSET2.LE.AND R3, R10, R134.reuse, PT ;  /* 0x000000860a037233 */ /* 0x100fe20003803000 */
[----:B------:R-:W-:Y:S01]  /*18920*/  IMAD.MOV.U32 R178, RZ, RZ, R174 ;  /* 0x000000ffffb27224 */ /* 0x000fe200078e00ae */
[--C-:B------:R-:W-:Y:S01]  /*18930*/  HSET2.LE.AND R2, R2, R134.reuse, PT ;  /* 0x0000008602027233 */ /* 0x100fe20003803000 */
[----:B------:R-:W-:Y:S01]  /*18940*/  LDSM.16.MT88.4 R28, [R196+0x1d000] ;  /* 0x01d00000c41c783b */ /* 0x000fe20000004200 */
[----:B------:R-:W-:Y:S01]  /*18950*/  HSET2.LE.AND R7, R5, R134, PT ;  /* 0x0000008605077233 */ /* 0x000fe20003803000 */
[----:B------:R-:W-:Y:S01]  /*18960*/  IMAD.MOV.U32 R136, RZ, RZ, R194 ;  /* 0x000000ffff887224 */ /* 0x000fe200078e00c2 */
[----:B------:R-:W-:Y:S01]  /*18970*/  MOV R138, R128 ;  /* 0x00000080008a7202 */ /* 0x000fe20000000f00 */
[----:B------:R-:W-:Y:S01]  /*18980*/  IMAD.MOV.U32 R137, RZ, RZ, R195 ;  /* 0x000000ffff897224 */ /* 0x000fe200078e00c3 */
[----:B------:R-:W-:Y:S01]  /*18990*/  LOP3.LUT R4, R204, R0, RZ, 0xc0, !PT ;  /* 0x00000000cc047212 */ /* 0x000fe200078ec0ff */
[----:B------:R-:W-:Y:S01]  /*189a0*/  IMAD.MOV.U32 R139, RZ, RZ, R129 ;  /* 0x000000ffff8b7224 */ /* 0x000fe200078e0081 */
[----:B------:R-:W-:Y:S01]  /*189b0*/  LOP3.LUT R5, R203, R2, RZ, 0xc0, !PT ;  /* 0x00000002cb057212 */ /* 0x000fe200078ec0ff */
[----:B------:R3:W5:Y:S01]  /*189c0*/  LDL.LU R218, [R1+0x1a0] ;  /* 0x0001a00001da7983 */ /* 0x0007620000300800 */
[----:B------:R-:W-:-:S02]  /*189d0*/  LOP3.LUT R6, R202, R3, RZ, 0xc0, !PT ;  /* 0x00000003ca067212 */ /* 0x000fc400078ec0ff */
[----:B------:R-:W-:Y:S01]  /*189e0*/  LOP3.LUT R7, R201, R7, RZ, 0xc0, !PT ;  /* 0x00000007c9077212 */ /* 0x000fe200078ec0ff */
[----:B------:R-:W-:Y:S01]  /*189f0*/  IMAD.MOV.U32 R129, RZ, RZ, R127 ;  /* 0x000000ffff817224 */ /* 0x000fe200078e007f */
[----:B------:R-:W-:Y:S02]  /*18a00*/  MOV R37, R53 ;  /* 0x0000003500257202 */ /* 0x000fe40000000f00 */
[----:B------:R-:W-:Y:S01]  /*18a10*/  MOV R128, R126 ;  /* 0x0000007e00807202 */ /* 0x000fe20000000f00 */
[----:B------:R-:W-:Y:S01]  /*18a20*/  IMAD.MOV.U32 R194, RZ, RZ, R124 ;  /* 0x000000ffffc27224 */ /* 0x000fe200078e007c */
[----:B------:R-:W-:Y:S01]  /*18a30*/  MOV R186, R36 ;  /* 0x0000002400ba7202 */ /* 0x000fe20000000f00 */
[C---:B-1----:R-:W-:Y:S01]  /*18a40*/  HMMA.16816.F32 R156, R4.reuse, R20, R136 ;  /* 0x00000014049c723c */ /* 0x042fe20000001888 */
[----:B------:R-:W-:Y:S01]  /*18a50*/  IMAD.MOV.U32 R195, RZ, RZ, R125 ;  /* 0x000000ffffc37224 */ /* 0x000fe200078e007d */
[----:B------:R-:W-:Y:S01]  /*18a60*/  MOV R162, R222 ;  /* 0x000000de00a27202 */ /* 0x000fe20000000f00 */
[----:B------:R-:W-:Y:S01]  /*18a70*/  IMAD.MOV.U32 R127, RZ, RZ, R51 ;  /* 0x000000ffff7f7224 */ /* 0x000fe200078e0033 */
[----:B------:R-:W-:Y:S03]  /*18a80*/  LDSM.16.MT88.4 R52, [R197+0x19000] ;  /* 0x01900000c534783b */ /* 0x000fe60000004200 */
[----:B------:R-:W-:Y:S01]  /*18a90*/  MOV R136, R107 ;  /* 0x0000006b00887202 */ /* 0x000fe20000000f00 */
[----:B------:R-:W-:Y:S01]  /*18aa0*/  IMAD.MOV.U32 R137, RZ, RZ, R106 ;  /* 0x000000ffff897224 */ /* 0x000fe200078e006a */
[----:B------:R-:W-:Y:S01]  /*18ab0*/  MOV R139, R104 ;  /* 0x00000068008b7202 */ /* 0x000fe20000000f00 */
[----:B------:R-:W-:Y:S01]  /*18ac0*/  IMAD.MOV.U32 R138, RZ, RZ, R105 ;  /* 0x000000ffff8a7224 */ /* 0x000fe200078e0069 */
[----:B------:R1:W5:Y:S01]  /*18ad0*/  LDL.LU R217, [R1+0x19c] ;  /* 0x00019c0001d97983 */ /* 0x0003620000300800 */
[C---:B--2---:R-:W-:Y:S03]  /*18ae0*/  HMMA.16816.F32 R104, R4.reuse, R18, R40 ;  /* 0x000000120468723c */ /* 0x044fe60000001828 */
[----:B------:R-:W2:Y:S01]  /*18af0*/  LDSM.16.MT88.4 R40, [R198+0x1b000] ;  /* 0x01b00000c628783b */ /* 0x000ea20000004200 */
[----:B------:R-:W-:Y:S01]  /*18b00*/  IMAD.MOV.U32 R124, RZ, RZ, R48 ;  /* 0x000000ffff7c7224 */ /* 0x000fe200078e0030 */
[----:B------:R-:W-:Y:S01]  /*18b10*/  MOV R126, R50 ;  /* 0x00000032007e7202 */ /* 0x000fe20000000f00 */
[----:B---3--:R-:W-:Y:S01]  /*18b20*/  HMMA.16816.F32 R56, R4, R26, R56 ;  /* 0x0000001a0438723c */ /* 0x008fe20000001838 */
[----:B------:R-:W-:Y:S01]  /*18b30*/  IMAD.MOV.U32 R125, RZ, RZ, R49 ;  /* 0x000000ffff7d7224 */ /* 0x000fe200078e0031 */
[----:B------:R1:W5:Y:S01]  /*18b40*/  LDL.LU R216, [R1+0x198] ;  /* 0x0001980001d87983 */ /* 0x0003620000300800 */
[----:B------:R-:W-:-:S03]  /*18b50*/  IMAD.MOV.U32 R187, RZ, RZ, R37 ;  /* 0x000000ffffbb7224 */ /* 0x000fc600078e0025 */
[----:B------:R-:W3:Y:S01]  /*18b60*/  LDSM.16.MT88.4 R48, [R196+0x1b000] ;  /* 0x01b00000c430783b */ /* 0x000ee20000004200 */
[----:B------:R-:W-:Y:S01]  /*18b70*/  MOV R26, R128 ;  /* 0x00000080001a7202 */ /* 0x000fe20000000f00 */
[----:B------:R-:W-:Y:S01]  /*18b80*/  IMAD.MOV.U32 R27, RZ, RZ, R129 ;  /* 0x000000ffff1b7224 */ /* 0x000fe200078e0081 */
[----:B------:R-:W-:Y:S01]  /*18b90*/  MOV R129, R39 ;  /* 0x0000002700817202 */ /* 0x000fe20000000f00 */
[----:B------:R-:W-:Y:S01]  /*18ba0*/  IMAD.MOV.U32 R128, RZ, RZ, R38 ;  /* 0x000000ffff807224 */ /* 0x000fe200078e0026 */
[C---:B------:R-:W-:Y:S01]  /*18bb0*/  HMMA.16816.F32 R148, R4.reuse, R16, R32 ;  /* 0x000000100494723c */ /* 0x040fe20000001820 */
[----:B------:R-:W1:Y:S01]  /*18bc0*/  LDSM.16.MT88.4 R36, [R197+0x1b000] ;  /* 0x01b00000c524783b */ /* 0x000e620000004200 */
[----:B------:R-:W-:Y:S02]  /*18bd0*/  IMAD.MOV.U32 R184, RZ, RZ, R130 ;  /* 0x000000ffffb87224 */ /* 0x000fe400078e0082 */
[----:B------:R-:W-:Y:S01]  /*18be0*/  IMAD.MOV.U32 R185, RZ, RZ, R131 ;  /* 0x000000ffffb97224 */ /* 0x000fe200078e0083 */
[----:B------:R-:W1:Y:S01]  /*18bf0*/  LDSM.16.MT88.4 R32, [R171+0x1d000] ;  /* 0x01d00000ab20783b */ /* 0x000e620000004200 */
[C---:B----4-:R-:W-:Y:S06]  /*18c00*/  HMMA.16816.F32 R16, R4.reuse, R44, R124 ;  /* 0x0000002c0410723c */ /* 0x050fec000000187c */
[----:B--2---:R-:W-:Y:S01]  /*18c10*/  HMMA.16816.F32 R136, R4, R42, R136 ;  /* 0x0000002a0488723c */ /* 0x004fe20000001888 */
[----:B------:R-:W-:Y:S01]  /*18c20*/  IMAD.MOV.U32 R130, RZ, RZ, R251 ;  /* 0x000000ffff827224 */ /* 0x000fe200078e00fb */
[----:B------:R2:W5:-:S15]  /*18c30*/  LDL.LU R215, [R1+0x194] ;  /* 0x0001940001d77983 */ /* 0x00055e0000300800 */
[----:B------:R-:W-:-:S01]  /*18c40*/  NOP ;  /* 0x0000000000007918 */ /* 0x000fc20000000000 */
[----:B------:R-:W-:Y:S01]  /*18c50*/  MOV R127, R16 ;  /* 0x00000010007f7202 */ /* 0x000fe20000000f00 */
[----:B------:R-:W-:Y:S01]  /*18c60*/  IMAD.MOV.U32 R126, RZ, RZ, R17 ;  /* 0x000000ffff7e7224 */ /* 0x000fe200078e0011 */
[----:B------:R-:W-:Y:S01]  /*18c70*/  MOV R124, R19 ;  /* 0x00000013007c7202 */ /* 0x000fe20000000f00 */
[----:B------:R-:W-:Y:S02]  /*18c80*/  IMAD.MOV.U32 R125, RZ, RZ, R18 ;  /* 0x000000ffff7d7224 */ /* 0x000fe400078e0012 */
[----:B------:R-:W-:Y:S01]  /*18c90*/  IMAD.MOV.U32 R179, RZ, RZ, R135 ;  /* 0x000000ffffb37224 */ /* 0x000fe200078e0087 */
[C---:B------:R-:W-:Y:S06]  /*18ca0*/  HMMA.16816.F32 R16, R4.reuse, R46, R184 ;  /* 0x0000002e0410723c */ /* 0x040fec00000018b8 */
[C---:B---3--:R-:W-:Y:S01]  /*18cb0*/  HMMA.16816.F32 R160, R4.reuse, R50, R160 ;  /* 0x0000003204a0723c */ /* 0x048fe200000018a0 */
[----:B------:R-:W-:Y:S01]  /*18cc0*/  IMAD.MOV.U32 R131, RZ, RZ, R250 ;  /* 0x000000ffff837224 */ /* 0x000fe200078e00fa */
[----:B------:R2:W5:Y:S04]  /*18cd0*/  LDL.LU R214, [R1+0x190] ;  /* 0x0001900001d67983 */ /* 0x0005680000300800 */
[----:B------:R-:W-:Y:S01]  /*18ce0*/  HMMA.16816.F32 R164, R4, R24, R140 ;  /* 0x0000001804a4723c */ /* 0x000fe2000000188c */
[----:B------:R2:W5:Y:S01]  /*18cf0*/  LDL.LU R213, [R1+0x18c] ;  /* 0x00018c0001d57983 */ /* 0x0005620000300800 */
[----:B------:R-:W-:Y:S01]  /*18d00*/  IMAD.MOV.U32 R0, RZ, RZ, R136 ;  /* 0x000000ffff007224 */ /* 0x000fe200078e0088 */
[----:B------:R-:W-:Y:S01]  /*18d10*/  MOV R251, R137 ;  /* 0x0000008900fb7202 */ /* 0x000fe20000000f00 */
[----:B------:R-:W-:Y:S01]  /*18d20*/  IMAD.MOV.U32 R43, RZ, RZ, R138 ;  /* 0x000000ffff2b7224 */ /* 0x000fe200078e008a */
[----:B------:R2:W5:Y:S01]  /*18d30*/  LDL.LU R212, [R1+0x188] ;  /* 0x0001880001d47983 */ /* 0x0005620000300800 */
[----:B------:R-:W-:-:S02]  /*18d40*/  IMAD.MOV.U32 R42, RZ, RZ, R139 ;  /* 0x000000ffff2a7224 */ /* 0x000fc400078e008b */
[C---:B-1----:R-:W-:Y:S01]  /*18d50*/  HMMA.16816.F32 R136, R4.reuse, R36, R188 ;  /* 0x000000240488723c */ /* 0x042fe200000018bc */
[----:B------:R-:W-:Y:S01]  /*18d60*/  IMAD.MOV.U32 R24, RZ, RZ, R194 ;  /* 0x000000ffff187224 */ /* 0x000fe200078e00c2 */
[----:B------:R2:W5:Y:S01]  /*18d70*/  LDL.LU R211, [R1+0x184] ;  /* 0x0001840001d37983 */ /* 0x0005620000300800 */
        /* <DEDUP_REMOVED lines=9> */
[C---:B------:R-:W-:Y:S01]  /*18e10*/  HMMA.16816.F32 R16, R4.reuse, R48, R128 ;  /* 0x000000300410723c */ /* 0x040fe20000001880 */
[----:B------:R-:W-:Y:S05]  /*18e20*/  LDSM.16.MT88.4 R44, [R196+0x1f000] ;  /* 0x01f00000c42c783b */ /* 0x000fea0000004200 */
[C---:B------:R-:W-:Y:S01]  /*18e30*/  HMMA.16816.F32 R140, R4.reuse, R52, R240 ;  /* 0x00000034048c723c */ /* 0x040fe200000018f0 */
[----:B------:R-:W-:Y:S01]  /*18e40*/  IMAD.MOV.U32 R49, RZ, RZ, R162 ;  /* 0x000000ffff317224 */ /* 0x000fe200078e00a2 */
[----:B------:R-:W-:Y:S01]  /*18e50*/  MOV R48, R163 ;  /* 0x000000a300307202 */ /* 0x000fe20000000f00 */
[----:B------:R-:W-:Y:S01]  /*18e60*/  IMAD.MOV.U32 R37, RZ, RZ, R0 ;  /* 0x000000ffff257224 */ /* 0x000fe200078e0000 */
[----:B------:R2:W5:Y:S02]  /*18e70*/  LDL.LU R210, [R1+0x180] ;  /* 0x0001800001d27983 */ /* 0x0005640000300800 */
[C---:B------:R-:W-:Y:S01]  /*18e80*/  HMMA.16816.F32 R160, R4.reuse, R40, R176 ;  /* 0x0000002804a0723c */ /* 0x040fe200000018b0 */
[----:B------:R-:W-:Y:S01]  /*18e90*/  MOV R11, R137 ;  /* 0x00000089000b7202 */ /* 0x000fe20000000f00 */
[----:B------:R-:W-:Y:S01]  /*18ea0*/  IMAD.MOV.U32 R10, RZ, RZ, R138 ;  /* 0x000000ffff0a7224 */ /* 0x000fe200078e008a */
[----:B------:R-:W-:Y:S01]  /*18eb0*/  MOV R36, R139 ;  /* 0x0000008b00247202 */ /* 0x000fe20000000f00 */
[----:B------:R-:W-:Y:S01]  /*18ec0*/  IMAD.MOV.U32 R2, RZ, RZ, R136 ;  /* 0x000000ffff027224 */ /* 0x000fe200078e0088 */
[----:B------:R2:W5:Y:S01]  /*18ed0*/  LDL.LU R209, [R1+0x17c] ;  /* 0x00017c0001d17983 */ /* 0x0005620000300800 */
[C---:B------:R-:W-:Y:S06]  /*18ee0*/  HMMA.16816.F32 R136, R4.reuse, R38, R180 ;  /* 0x000000260488723c */ /* 0x040fec00000018b4 */
[C---:B------:R-:W-:Y:S01]  /*18ef0*/  HMMA.16816.F32 R52, R4.reuse, R54, R24 ;  /* 0x000000360434723c */ /* 0x040fe20000001818 */
[----:B------:R-:W1:Y:S05]  /*18f00*/  LDSM.16.MT88.4 R24, [R198+0x1d000] ;  /* 0x01d00000c618783b */ /* 0x000e6a0000004200 */
[----:B------:R-:W-:Y:S01]  /*18f10*/  HMMA.16816.F32 R188, R4, R30, R96 ;  /* 0x0000001e04bc723c */ /* 0x000fe20000001860 */
[----:B------:R-:W-:Y:S01]  /*18f20*/  IMAD.MOV.U32 R0, RZ, RZ, R175 ;  /* 0x000000ffff007224 */ /* 0x000fe200078e00af */
[----:B------:R2:W5:Y:S04]  /*18f30*/  LDL.LU R208, [R1+0x178] ;  /* 0x0001780001d07983 */ /* 0x0005680000300800 */
[----:B------:R-:W-:Y:S01]  /*18f40*/  IMAD.MOV.U32 R223, RZ, RZ, R160 ;  /* 0x000000ffffdf7224 */ /* 0x000fe200078e00a0 */
[----:B------:R-:W-:Y:S01]  /*18f50*/  MOV R41, R162 ;  /* 0x000000a200297202 */ /* 0x000fe20000000f00 */
[----:B------:R-:W-:-:S04]  /*18f60*/  IMAD.MOV.U32 R222, RZ, RZ, R161 ;  /* 0x000000ffffde7224 */ /* 0x000fc800078e00a1 */
[----:B------:R-:W-:Y:S01]  /*18f70*/  MOV R3, R136 ;  /* 0x0000008800037202 */ /* 0x000fe20000000f00 */
[----:B------:R-:W-:Y:S01]  /*18f80*/  IMAD.MOV.U32 R161, RZ, RZ, R138 ;  /* 0x000000ffffa17224 */ /* 0x000fe200078e008a */
[----:B------:R-:W-:Y:S01]  /*18f90*/  MOV R162, R137 ;  /* 0x0000008900a27202 */ /* 0x000fe20000000f00 */
[----:B------:R-:W-:Y:S01]  /*18fa0*/  IMAD.MOV.U32 R160, RZ, RZ, R139 ;  /* 0x000000ffffa07224 */ /* 0x000fe200078e008b */
[----:B------:R-:W-:Y:S01]  /*18fb0*/  MOV R99, R2 ;  /* 0x0000000200637202 */ /* 0x000fe20000000f00 */
[----:B------:R-:W-:Y:S01]  /*18fc0*/  HMMA.16816.F32 R136, R4, R32, R152 ;  /* 0x000000200488723c */ /* 0x000fe20000001898 */
[----:B------:R-:W-:-:S05]  /*18fd0*/  LOP3.LUT R2, R9, R200, R14, 0x96, !PT ;  /* 0x000000c809027212 */ /* 0x000fca00078e960e */
[----:B------:R-:W-:Y:S01]  /*18fe0*/  HMMA.16816.F32 R240, R4, R28, R116 ;  /* 0x0000001c04f0723c */ /* 0x000fe20000001874 */
[----:B------:R-:W-:Y:S01]  /*18ff0*/  IMAD.MOV.U32 R38, RZ, RZ, R11 ;  /* 0x000000ffff267224 */ /* 0x000fe200078e000b */
[----:B------:R2:W5:Y:S01]  /*19000*/  LDL.LU R207, [R1+0x174] ;  /* 0x0001740001cf7983 */ /* 0x0005620000300800 */
[----:B------:R-:W-:-:S03]  /*19010*/  IMAD.MOV.U32 R39, RZ, RZ, R10 ;  /* 0x000000ffff277224 */ /* 0x000fc600078e000a */
[----:B------:R2:W5:Y:S01]  /*19020*/  LDL.LU R206, [R1+0x170] ;  /* 0x0001700001ce7983 */ /* 0x0005620000300800 */
[----:B------:R-:W-:Y:S02]  /*19030*/  IMAD.MOV.U32 R119, RZ, RZ, R3 ;  /* 0x000000ffff777224 */ /* 0x000fe400078e0003 */
[----:B------:R-:W-:Y:S01]  /*19040*/  IMAD.WIDE.U32 R2, R2, -0x2daee0ad, RZ ;  /* 0xd2511f5302027825 */ /* 0x000fe200078e00ff */
[----:B------:R2:W5:Y:S04]  /*19050*/  LDL.LU R204, [R1+0x16c] ;  /* 0x00016c0001cc7983 */ /* 0x0005680000300800 */
[----:B------:R-:W-:Y:S01]  /*19060*/  LOP3.LUT R0, R3, R0, R12, 0x96, !PT ;  /* 0x0000000003007212 */ /* 0x000fe200078e960c */
[----:B-1----:R-:W-:Y:S01]  /*19070*/  HMMA.16816.F32 R184, R4, R24, R88 ;  /* 0x0000001804b8723c */ /* 0x002fe20000001858 */
[----:B------:R-:W-:Y:S01]  /*19080*/  LOP3.LUT R3, R2, 0xffff, RZ, 0xc0, !PT ;  /* 0x0000ffff02037812 */ /* 0x000fe200078ec0ff */
[----:B------:R2:W5:Y:S01]  /*19090*/  LDL.LU R203, [R1+0x168] ;  /* 0x0001680001cb7983 */ /* 0x0005620000300800 */
[----:B------:R-:W-:Y:S01]  /*190a0*/  IMAD.MOV.U32 R11, RZ, RZ, R138 ;  /* 0x000000ffff0b7224 */ /* 0x000fe200078e008a */
[----:B------:R-:W-:-:S02]  /*190b0*/  LOP3.LUT R8, R0, 0xffff, RZ, 0xc0, !PT ;  /* 0x0000ffff00087812 */ /* 0x000fc400078ec0ff */
[--C-:B------:R-:W-:Y:S01]  /*190c0*/  SHF.R.U32.HI R9, RZ, 0x10, R0.reuse ;  /* 0x00000010ff097819 */ /* 0x100fe20000011600 */
[----:B------:R-:W-:Y:S01]  /*190d0*/  IMAD.MOV.U32 R89, RZ, RZ, R11 ;  /* 0x000000ffff597224 */ /* 0x000fe200078e000b */
[----:B------:R-:W-:Y:S01]  /*190e0*/  LOP3.LUT R14, R0, 0xff, RZ, 0xc0, !PT ;  /* 0x000000ff000e7812 */ /* 0x000fe200078ec0ff */
[----:B------:R-:W-:Y:S01]  /*190f0*/  IMAD.MOV.U32 R128, RZ, RZ, R137 ;  /* 0x000000ffff807224 */ /* 0x000fe200078e0089 */
[----:B------:R-:W-:Y:S01]  /*19100*/  SHF.R.U32.HI R13, RZ, 0x18, R0 ;  /* 0x00000018ff0d7819 */ /* 0x000fe20000011600 */
[----:B------:R2:W5:Y:S01]  /*19110*/  LDL.LU R202, [R1+0x164] ;  /* 0x0001640001ca7983 */ /* 0x0005620000300800 */
[----:B------:R-:W-:Y:S02]  /*19120*/  MOV R10, R139 ;  /* 0x0000008b000a7202 */ /* 0x000fe40000000f00 */
[----:B------:R-:W-:Y:S01]  /*19130*/  LOP3.LUT R11, R2, 0xff, RZ, 0xc0, !PT ;  /* 0x000000ff020b7812 */ /* 0x000fe200078ec0ff */
[----:B------:R2:W5:Y:S01]  /*19140*/  LDL.LU R201, [R1+0x160] ;  /* 0x0001600001c97983 */ /* 0x0005620000300800 */
[----:B------:R-:W-:-:S02]  /*19150*/  SHF.R.U32.HI R0, RZ, 0x8, R3 ;  /* 0x00000008ff007819 */ /* 0x000fc40000011603 */
[----:B------:R-:W-:Y:S01]  /*19160*/  SHF.R.U32.HI R3, RZ, 0x8, R8 ;  /* 0x00000008ff037819 */ /* 0x000fe20000011608 */
[C---:B------:R-:W-:Y:S01]  /*19170*/  HMMA.16816.F32 R176, R4.reuse, R22, R76 ;  /* 0x0000001604b0723c */ /* 0x040fe2000000184c */
[----:B------:R-:W-:Y:S01]  /*19180*/  LOP3.LUT R8, R9, 0xff, RZ, 0xc0, !PT ;  /* 0x000000ff09087812 */ /* 0x000fe200078ec0ff */
[----:B------:R-:W-:Y:S01]  /*19190*/  IMAD.MOV.U32 R250, RZ, RZ, R16 ;  /* 0x000000fffffa7224 */ /* 0x000fe200078e0010 */
[----:B------:R-:W-:Y:S01]  /*191a0*/  MOV R90, R10 ;  /* 0x0000000a005a7202 */ /* 0x000fe20000000f00 */
[----:B------:R-:W-:Y:S01]  /*191b0*/  IMAD.MOV.U32 R131, RZ, RZ, R18 ;  /* 0x000000ffff837224 */ /* 0x000fe200078e0012 */
[----:B------:R-:W-:Y:S01]  /*191c0*/  PRMT R9, R11, 0x5410, R0 ;  /* 0x000054100b097816 */ /* 0x000fe20000000000 */
[----:B------:R-:W-:Y:S01]  /*191d0*/  IMAD.MOV.U32 R130, RZ, RZ, R19 ;  /* 0x000000ffff827224 */ /* 0x000fe200078e0013 */
[--C-:B------:R-:W-:Y:S02]  /*191e0*/  SHF.R.U32.HI R10, RZ, 0x10, R2.reuse ;  /* 0x00000010ff0a7819 */ /* 0x100fe40000011602 */
[----:B------:R-:W-:Y:S01]  /*191f0*/  MOV R238, R17 ;  /* 0x0000001100ee7202 */ /* 0x000fe20000000f00 */
[----:B------:R-:W-:Y:S01]  /*19200*/  HMMA.16816.F32 R32, R4, R34, R144 ;  /* 0x000000220420723c */ /* 0x000fe20000001890 */
[----:B------:R-:W-:Y:S01]  /*19210*/  SHF.R.U32.HI R12, RZ, 0x18, R2 ;  /* 0x00000018ff0c7819 */ /* 0x000fe20000011602 */
[----:B------:R-:W-:Y:S01]  /*19220*/  LDSM.16.MT88.4 R152, [R196+0x19800] ;  /* 0x01980000c498783b */ /* 0x000fe20000004200 */
[----:B------:R-:W-:-:S02]  /*19230*/  PRMT R0, R14, 0x5410, R3 ;  /* 0x000054100e007816 */ /* 0x000fc40000000003 */
[----:B------:R-:W-:Y:S02]  /*19240*/  PRMT R2, R8, 0x5410, R13 ;  /* 0x0000541008027816 */ /* 0x000fe4000000000d */
[----:B------:R-:W-:Y:S01]  /*19250*/  MOV R129, R136 ;  /* 0x0000008800817202 */ /* 0x000fe20000000f00 */
[----:B------:R-:W-:Y:S01]  /*19260*/  IMAD.MOV.U32 R88, RZ, RZ, R128 ;  /* 0x000000ffff587224 */ /* 0x000fe200078e0080 */
[--C-:B------:R-:W-:Y:S01]  /*19270*/  HSET2.LE.AND R0, R0, R134.reuse, PT ;  /* 0x0000008600007233 */ /* 0x100fe20003803000 */
[----:B------:R2:W5:Y:S01]  /*19280*/  LDL.LU R200, [R1+0x15c] ;  /* 0x00015c0001c87983 */ /* 0x0005620000300800 */
[----:B------:R-:W-:Y:S02]  /*19290*/  HSET2.LE.AND R2, R2, R134, PT ;  /* 0x0000008602027233 */ /* 0x000fe40003803000 */
[----:B------:R-:W-:Y:S01]  /*192a0*/  MOV R79, R129 ;  /* 0x00000081004f7202 */ /* 0x000fe20000000f00 */
[----:B------:R-:W1:Y:S01]  /*192b0*/  LDSM.16.MT88.4 R16, [R171+0x1f000] ;  /* 0x01f00000ab10783b */ /* 0x000e620000004200 */
[----:B------:R-:W-:-:S02]  /*192c0*/  LOP3.LUT R128, R199, R0, RZ, 0xc0, !PT ;  /* 0x00000000c7807212 */ /* 0x000fc400078ec0ff */
[----:B------:R-:W-:Y:S01]  /*192d0*/  LOP3.LUT R129, R170, R2, RZ, 0xc0, !PT ;  /* 0x00000002aa817212 */ /* 0x000fe200078ec0ff */
[----:B------:R2:W5:Y:S04]  /*192e0*/  LDL.LU R199, [R1+0x158] ;  /* 0x0001580001c77983 */ /* 0x0005680000300800 */
[----:B------:R2:W5:Y:S02]  /*192f0*/  LDL.LU R170, [R1+0x154] ;  /* 0x0001540001aa7983 */ /* 0x0005640000300800 */
[----:B------:R-:W-:Y:S01]  /*19300*/  IMAD.MOV.U32 R139, RZ, RZ, R32 ;  /* 0x000000ffff8b7224 */ /* 0x000fe200078e0020 */
[----:B------:R-:W-:Y:S01]  /*19310*/  MOV R137, R34 ;  /* 0x0000002200897202 */ /* 0x000fe20000000f00 */
[----:B------:R-:W-:Y:S01]  /*19320*/  IMAD.MOV.U32 R138, RZ, RZ, R33 ;  /* 0x000000ffff8a7224 */ /* 0x000fe200078e0021 */
[----:B------:R-:W-:Y:S01]  /*19330*/  MOV R117, R161 ;  /* 0x000000a100757202 */ /* 0x000fe20000000f00 */
[----:B------:R-:W-:Y:S01]  /*19340*/  IMAD.MOV.U32 R136, RZ, RZ, R35 ;  /* 0x000000ffff887224 */ /* 0x000fe200078e0023 */
[----:B------:R-:W-:Y:S01]  /*19350*/  LDSM.16.MT88.4 R28, [R198+0x1f000] ;  /* 0x01f00000c61c783b */ /* 0x000fe20000004200 */
[----:B------:R-:W-:-:S02]  /*19360*/  IMAD.MOV.U32 R40, RZ, RZ, R163 ;  /* 0x000000ffff287224 */ /* 0x000fc400078e00a3 */
[----:B------:R-:W-:Y:S01]  /*19370*/  IMAD.MOV.U32 R116, RZ, RZ, R162 ;  /* 0x000000ffff747224 */ /* 0x000fe200078e00a2 */
[----:B------:R-:W-:Y:S01]  /*19380*/  LDSM.16.MT88.4 R144, [R198+0x19800] ;  /* 0x01980000c690783b */ /* 0x000fe20000004200 */
[----:B------:R-:W-:-:S03]  /*19390*/  IMAD.MOV.U32 R118, RZ, RZ, R160 ;  /* 0x000000ffff767224 */ /* 0x000fc600078e00a0 */
[----:B------:R-:W-:Y:S01]  /*193a0*/  LDSM.16.MT88.4 R160, [R171+0x19800] ;  /* 0x01980000aba0783b */ /* 0x000fe20000004200 */
[C---:B-1----:R-:W-:Y:S06]  /*193b0*/  HMMA.16816.F32 R172, R4.reuse, R16, R72 ;  /* 0x0000001004ac723c */ /* 0x042fec0000001848 */
[----:B------:R-:W-:Y:S01]  /*193c0*/  HMMA.16816.F32 R32, R4, R18, R68 ;  /* 0x000000120420723c */ /* 0x000fe20000001844 */
[----:B------:R-:W1:Y:S01]  /*193d0*/  LDSM.16.MT88.4 R16, [R197+0x1f000] ;  /* 0x01f00000c510783b */ /* 0x000e620000004200 */
[----:B------:R-:W-:Y:S02]  /*193e0*/  LOP3.LUT R8, R10, 0xff, RZ, 0xc0, !PT ;  /* 0x000000ff0a087812 */ /* 0x000fe400078ec0ff */
[----:B------:R-:W-:-:S02]  /*193f0*/  HSET2.LE.AND R3, R9, R134, PT ;  /* 0x0000008609037233 */ /* 0x000fc40003803000 */
[C---:B------:R-:W-:Y:S01]  /*19400*/  HMMA.16816.F32 R180, R4.reuse, R26, R92 ;  /* 0x0000001a04b4723c */ /* 0x040fe2000000185c */
[----:B------:R-:W-:Y:S01]  /*19410*/  PRMT R8, R8, 0x5410, R12 ;  /* 0x0000541008087816 */ /* 0x000fe2000000000c */
[----:B------:R-:W-:Y:S01]  /*19420*/  IMAD.MOV.U32 R96, RZ, RZ, R116 ;  /* 0x000000ffff607224 */ /* 0x000fe200078e0074 */
[----:B------:R-:W-:Y:S01]  /*19430*/  MOV R98, R118 ;  /* 0x0000007600627202 */ /* 0x000fe20000000f00 */
[----:B------:R-:W-:Y:S02]  /*19440*/  IMAD.MOV.U32 R97, RZ, RZ, R117 ;  /* 0x000000ffff617224 */ /* 0x000fe400078e0075 */
[----:B------:R-:W-:Y:S01]  /*19450*/  IMAD.MOV.U32 R91, RZ, RZ, R119 ;  /* 0x000000ffff5b7224 */ /* 0x000fe200078e0077 */
[----:B------:R-:W-:Y:S01]  /*19460*/  HSET2.LE.AND R8, R8, R134, PT ;  /* 0x0000008608087233 */ /* 0x000fe20003803000 */
[C---:B------:R-:W-:Y:S01]  /*19470*/  HMMA.16816.F32 R92, R4.reuse, R20, R84 ;  /* 0x00000014045c723c */ /* 0x040fe20000001854 */
[----:B------:R-:W-:Y:S01]  /*19480*/  MOV R14, R43 ;  /* 0x0000002b000e7202 */ /* 0x000fe20000000f00 */
[----:B------:R-:W-:Y:S01]  /*19490*/  IMAD.MOV.U32 R15, RZ, RZ, R42 ;  /* 0x000000ffff0f7224 */ /* 0x000fe200078e002a */
[----:B------:R-:W-:Y:S01]  /*194a0*/  MOV R11, R40 ;  /* 0x00000028000b7202 */ /* 0x000fe20000000f00 */
[----:B------:R-:W-:Y:S01]  /*194b0*/  IMAD.MOV.U32 R76, RZ, RZ, R79 ;  /* 0x000000ffff4c7224 */ /* 0x000fe200078e004f */
[----:B------:R-:W-:Y:S01]  /*194c0*/  LDSM.16.MT88.4 R72, [R171+0x1d800] ;  /* 0x01d80000ab48783b */ /* 0x000fe20000004200 */
[----:B------:R-:W-:Y:S01]  /*194d0*/  HMMA.16816.F32 R20, R4, R46, R80 ;  /* 0x0000002e0414723c */ /* 0x000fe20000001850 */
[----:B------:R-:W-:-:S06]  /*194e0*/  IMAD.MOV.U32 R12, RZ, RZ, R37 ;  /* 0x000000ffff0c7224 */ /* 0x000fcc00078e0025 */
[----:B------:R-:W-:Y:S01]  /*194f0*/  IMAD.MOV.U32 R46, RZ, RZ, R131 ;  /* 0x000000ffff2e7224 */ /* 0x000fe200078e0083 */
[----:B------:R-:W-:Y:S01]  /*19500*/  LOP3.LUT R131, R245, R8, RZ, 0xc0, !PT ;  /* 0x00000008f5837212 */ /* 0x000fe200078ec0ff */
[----:B------:R-:W-:Y:S01]  /*19510*/  IMAD.MOV.U32 R47, RZ, RZ, R130 ;  /* 0x000000ffff2f7224 */ /* 0x000fe200078e0082 */
[----:B------:R-:W-:Y:S01]  /*19520*/  LOP3.LUT R130, R244, R3, RZ, 0xc0, !PT ;  /* 0x00000003f4827212 */ /* 0x000fe200078ec0ff */
[----:B------:R-:W-:Y:S01]  /*19530*/  HMMA.16816.F32 R24, R4, R44, R60 ;  /* 0x0000002c0418723c */ /* 0x000fe2000000183c */
[----:B------:R-:W-:Y:S01]  /*19540*/  IMAD.MOV.U32 R37, RZ, RZ, R126 ;  /* 0x000000ffff257224 */ /* 0x000fe200078e007e */
[----:B------:R-:W-:Y:S01]  /*19550*/  MOV R85, R138 ;  /* 0x0000008a00557202 */ /* 0x000fe20000000f00 */
[----:B------:R-:W-:Y:S02]  /*19560*/  IMAD.MOV.U32 R84, RZ, RZ, R139 ;  /* 0x000000ffff547224 */ /* 0x000fe400078e008b */
[----:B------:R-:W-:Y:S01]  /*19570*/  IMAD.MOV.U32 R10, RZ, RZ, R41 ;  /* 0x000000ffff0a7224 */ /* 0x000fe200078e0029 */
[C---:B------:R-:W-:Y:S01]  /*19580*/  HMMA.16816.F32 R156, R128.reuse, R152, R156 ;  /* 0x00000098809c723c */ /* 0x040fe2000000189c */
        /* <DEDUP_REMOVED lines=10> */
[C---:B-1----:R-:W-:Y:S01]  /*19630*/  HMMA.16816.F32 R124, R4.reuse, R16, R108 ;  /* 0x00000010047c723c */ /* 0x042fe2000000186c */
[----:B------:R-:W1:Y:S01]  /*19640*/  LDSM.16.MT88.4 R136, [R197+0x19800] ;  /* 0x01980000c588783b */ /* 0x000e620000004200 */
[----:B------:R-:W-:Y:S01]  /*19650*/  IMAD.MOV.U32 R77, RZ, RZ, R88 ;  /* 0x000000ffff4d7224 */ /* 0x000fe200078e0058 */
[----:B------:R-:W-:Y:S01]  /*19660*/  MOV R78, R89 ;  /* 0x00000059004e7202 */ /* 0x000fe20000000f00 */
[----:B------:R-:W-:Y:S01]  /*19670*/  IMAD.MOV.U32 R79, RZ, RZ, R90 ;  /* 0x000000ffff4f7224 */ /* 0x000fe200078e005a */
[----:B------:R-:W4:Y:S01]  /*19680*/  LDSM.16.MT88.4 R40, [R171+0x1b800] ;  /* 0x01b80000ab28783b */ /* 0x000f220000004200 */
[----:B------:R-:W-:Y:S01]  /*19690*/  HMMA.16816.F32 R116, R4, R28, R112 ;  /* 0x0000001c0474723c */ /* 0x000fe20000001870 */
[----:B------:R-:W-:Y:S01]  /*196a0*/  IMAD.MOV.U32 R108, RZ, RZ, R51 ;  /* 0x000000ffff6c7224 */ /* 0x000fe200078e0033 */
[----:B------:R-:W-:Y:S01]  /*196b0*/  MOV R109, R50 ;  /* 0x00000032006d7202 */ /* 0x000fe20000000f00 */
[----:B------:R-:W-:Y:S01]  /*196c0*/  IMAD.MOV.U32 R110, RZ, RZ, R49 ;  /* 0x000000ffff6e7224 */ /* 0x000fe200078e0031 */
[----:B------:R-:W-:Y:S01]  /*196d0*/  MOV R69, R96 ;  /* 0x0000006000457202 */ /* 0x000fe20000000f00 */
[----:B------:R-:W-:Y:S01]  /*196e0*/  IMAD.MOV.U32 R111, RZ, RZ, R48 ;  /* 0x000000ffff6f7224 */ /* 0x000fe200078e0030 */
[C---:B------:R-:W-:Y:S01]  /*196f0*/  HMMA.16816.F32 R164, R128.reuse, R160, R164 ;  /* 0x000000a080a4723c */ /* 0x040fe200000018a4 */
[----:B------:R-:W2:Y:S01]  /*19700*/  LDSM.16.MT88.4 R48, [R196+0x1b800] ;  /* 0x01b80000c430783b */ /* 0x000ea20000004200 */
[----:B------:R-:W-:Y:S01]  /*19710*/  IMAD.MOV.U32 R68, RZ, RZ, R91 ;  /* 0x000000ffff447224 */ /* 0x000fe200078e005b */
[----:B------:R-:W-:Y:S01]  /*19720*/  MOV R60, R99 ;  /* 0x00000063003c7202 */ /* 0x000fe20000000f00 */
[----:B------:R-:W-:Y:S01]  /*19730*/  IMAD.MOV.U32 R70, RZ, RZ, R97 ;  /* 0x000000ffff467224 */ /* 0x000fe200078e0061 */
[----:B------:R-:W-:Y:S01]  /*19740*/  LDSM.16.MT88.4 R80, [R196+0x1d800] ;  /* 0x01d80000c450783b */ /* 0x000fe20000004200 */
[----:B------:R-:W-:Y:S01]  /*19750*/  HMMA.16816.F32 R148, R128, R144, R148 ;  /* 0x000000908094723c */ /* 0x000fe20000001894 */
[----:B------:R-:W-:-:S02]  /*19760*/  IMAD.MOV.U32 R71, RZ, RZ, R98 ;  /* 0x000000ffff477224 */ /* 0x000fc400078e0062 */
[----:B------:R-:W-:Y:S03]  /*19770*/  LDSM.16.MT88.4 R88, [R198+0x1d800] ;  /* 0x01d80000c658783b */ /* 0x000fe60000004200 */
[----:B------:R-:W-:Y:S01]  /*19780*/  HMMA.16816.F32 R28, R4, R30, R120 ;  /* 0x0000001e041c723c */ /* 0x000fe20000001878 */
[----:B------:R-:W-:Y:S04]  /*19790*/  LDSM.16.MT88.4 R96, [R197+0x1d800] ;  /* 0x01d80000c560783b */ /* 0x000fe80000004200 */
[----:B------:R-:W-:Y:S01]  /*197a0*/  LDSM.16.MT88.4 R112, [R196+0x1f800] ;  /* 0x01f80000c470783b */ /* 0x000fe20000004200 */
[C---:B------:R-:W-:Y:S03]  /*197b0*/  HMMA.16816.F32 R160, R128.reuse, R162, R56 ;  /* 0x000000a280a0723c */ /* 0x040fe60000001838 */
[----:B------:R-:W2:Y:S03]  /*197c0*/  LDSM.16.MT88.4 R56, [R198+0x1b800] ;  /* 0x01b80000c638783b */ /* 0x000ea60000004200 */
[----:B------:R-:W-:Y:S01]  /*197d0*/  HMMA.16816.F32 R144, R128, R146, R104 ;  /* 0x000000928090723c */ /* 0x000fe20000001868 */
[----:B------:R-:W2:Y:S04]  /*197e0*/  LDSM.16.MT88.4 R104, [R171+0x1f800] ;  /* 0x01f80000ab68783b */ /* 0x000ea80000004200 */
[----:B------:R-:W2:Y:S01]  /*197f0*/  LDSM.16.MT88.4 R120, [R198+0x1f800] ;  /* 0x01f80000c678783b */ /* 0x000ea20000004200 */
[----:B------:R-:W-:Y:S03]  /*19800*/  HMMA.16816.F32 R16, R4, R18, R100 ;  /* 0x000000120410723c */ /* 0x000fe60000001864 */
        /* <DEDUP_REMOVED lines=10> */
[C---:B---3--:R-:W-:Y:S06]  /*198b0*/  HMMA.16816.F32 R60, R128.reuse, R64, R60 ;  /* 0x00000040803c723c */ /* 0x048fec000000183c */
[C---:B------:R-:W-:Y:S06]  /*198c0*/  HMMA.16816.F32 R64, R128.reuse, R66, R68 ;  /* 0x000000428040723c */ /* 0x040fec0000001844 */
[C---:B-1----:R-:W-:Y:S06]  /*198d0*/  HMMA.16816.F32 R140, R128.reuse, R136, R140 ;  /* 0x00000088808c723c */ /* 0x042fec000000188c */
        /* <DEDUP_REMOVED lines=24> */
[----:B------:R-:W-:-:S03]  /*19a60*/  IMAD.MOV.U32 R135, RZ, RZ, R239 ;  /* 0x000000ffff877224 */ /* 0x000fc600078e00ef */
[----:B------:R-:W-:-:S15]  /*19a70*/  IADD3.X R223, R193, -0x1, RZ, P0, !PT ;  /* 0xffffffffc1df7810 */ /* 0x000fde00007fe4ff */
[----:B------:R-:W-:-:S04]  /*19a80*/  NOP ;  /* 0x0000000000007918 */ /* 0x000fc80000000000 */
.L_x_2292:
[----:B------:R-:W2:Y:S02]  /*19a90*/  LDL R0, [R1+0xf4] ;  /* 0x0000f40001007983 */ /* 0x000ea40000100800 */
[----:B--2---:R-:W-:-:S13]  /*19aa0*/  ISETP.GT.AND P0, PT, R135, R0, PT ;  /* 0x000000008700720c */ /* 0x004fda0003f04270 */
[----:B------:R-:W-:Y:S05]  /*19ab0*/  @!P0 BRA `(.L_x_2301) ;  /* 0x00000068002c8947 */ /* 0x000fea0003800000 */
[----:B------:R-:W2:Y:S04]  /*19ac0*/  LDL.LU.64 R14, [R1+0x138] ;  /* 0x00013800010e7983 */ /* 0x000ea80000300a00 */
[----:B------:R-:W2:Y:S04]  /*19ad0*/  LDL.LU R0, [R1+0x144] ;  /* 0x0001440001007983 */ /* 0x000ea80000300800 */
[----:B------:R-:W3:Y:S04]  /*19ae0*/  LDL.LU.64 R12, [R1+0x130] ;  /* 0x00013000010c7983 */ /* 0x000ee80000300a00 */
[----:B------:R-:W3:Y:S04]  /*19af0*/  LDL.LU R2, [R1+0x12c] ;  /* 0x00012c0001027983 */ /* 0x000ee80000300800 */
[----:B------:R-:W4:Y:S04]  /*19b00*/  LDL.LU R10, [R1+0x150] ;  /* 0x00015000010a7983 */ /* 0x000f280000300800 */
[----:B------:R-:W4:Y:S04]  /*19b10*/  LDL.LU R3, [R1+0x148] ;  /* 0x0001480001037983 */ /* 0x000f280000300800 */
[----:B------:R-:W4:Y:S04]  /*19b20*/  LDL.LU R9, [R1+0x14c] ;  /* 0x00014c0001097983 */ /* 0x000f280000300800 */
[----:B------:R-:W4:Y:S04]  /*19b30*/  LDL.LU R5, [R1+0x140] ;  /* 0x0001400001057983 */ /* 0x000f280000300800 */
[----:B------:R-:W2:Y:S04]  /*19b40*/  LDL R8, [R1+0x8c] ;  /* 0x00008c0001087983 */ /* 0x000ea80000100800 */
[----:B------:R-:W4:Y:S01]  /*19b50*/  LDL.LU R7, [R1+0x128] ;  /* 0x0001280001077983 */ /* 0x000f220000300800 */
[----:B-----5:R-:W-:-:S02]  /*19b60*/  IMAD.MOV.U32 R134, RZ, RZ, R132 ;  /* 0x000000ffff867224 */ /* 0x020fc400078e0084 */
[----:B------:R-:W-:Y:S01]  /*19b70*/  IMAD.MOV.U32 R245, RZ, RZ, RZ ;  /* 0x000000fffff57224 */ /* 0x000fe200078e00ff */
[----:B------:R-:W1:Y:S01]  /*19b80*/  S2R R6, SR_TID.X ;  /* 0x0000000000067919 */ /* 0x000e620000002100 */
[-C--:B--2---:R-:W-:Y:S02]  /*19b90*/  IADD3 R0, P3, P2, R0, R8.reuse, R14 ;  /* 0x0000000800007210 */ /* 0x084fe40007a7e00e */
[----:B------:R-:W-:Y:S02]  /*19ba0*/  SHF.R.S32.HI R4, RZ, 0x1f, R8 ;  /* 0x0000001fff047819 */ /* 0x000fe40000011408 */
[----:B---3--:R-:W-:Y:S02]  /*19bb0*/  IADD3 R2, P1, P0, R2, R8, R12 ;  /* 0x0000000802027210 */ /* 0x008fe4000783e00c */
[-C--:B----4-:R-:W-:Y:S02]  /*19bc0*/  IADD3.X R3, R3, R4.reuse, R10, P3, P2 ;  /* 0x0000000403037210 */ /* 0x090fe40001fe440a */
[----:B------:R-:W-:-:S02]  /*19bd0*/  IADD3.X R4, R5, R4, R9, P1, P0 ;  /* 0x0000000405047210 */ /* 0x000fc40000fe0409 */
[----:B------:R-:W-:Y:S02]  /*19be0*/  LEA R9, P1, R0, R246, 0x1 ;  /* 0x000000f600097211 */ /* 0x000fe400078208ff */
[----:B------:R-:W-:Y:S02]  /*19bf0*/  LEA R10, P0, R2, R248, 0x1 ;  /* 0x000000f8020a7211 */ /* 0x000fe400078008ff */
[----:B-1----:R-:W-:Y:S01]  /*19c00*/  SHF.R.S32.HI R5, RZ, 0x1f, R6 ;  /* 0x0000001fff057819 */ /* 0x002fe20000011406 */
[----:B------:R1:W-:Y:S01]  /*19c10*/  STL [R1+0xa4], R9 ;  /* 0x0000a40901007387 */ /* 0x0003e20000100800 */
[----:B------:R-:W-:-:S03]  /*19c20*/  ISETP.GE.AND P2, PT, R8, R229, PT ;  /* 0x000000e50800720c */ /* 0x000fc60003f46270 */
[----:B------:R-:W-:Y:S01]  /*19c30*/  STL [R1+0xa0], R10 ;  /* 0x0000a00a01007387 */ /* 0x000fe20000100800 */
[----:B-1----:R-:W-:Y:S02]  /*19c40*/  LEA.HI.X R9, R0, R247, R3, 0x1, P1 ;  /* 0x000000f700097211 */ /* 0x002fe400008f0c03 */
[----:B------:R-:W-:Y:S02]  /*19c50*/  LEA.HI.X R3, R2, R249, R4, 0x1, P0 ;  /* 0x000000f902037211 */ /* 0x000fe400000f0c04 */
[----:B------:R-:W-:Y:S01]  /*19c60*/  SHF.R.S32.HI R2, RZ, 0x1f, R7 ;  /* 0x0000001fff027819 */ /* 0x000fe20000011407 */
[----:B------:R-:W-:Y:S01]  /*19c70*/  STL [R1+0x9c], R9 ;  /* 0x00009c0901007387 */ /* 0x000fe20000100800 */
[----:B------:R-:W-:Y:S02]  /*19c80*/  LEA.HI R0, R5, R6, RZ, 0x3 ;  /* 0x0000000605007211 */ /* 0x000fe400078f18ff */
[C---:B------:R-:W-:Y:S01]  /*19c90*/  SHF.L.U64.HI R4, R7.reuse, 0x1, R2 ;  /* 0x0000000107047819 */ /* 0x040fe20000010202 */
[----:B------:R-:W-:Y:S01]  /*19ca0*/  IMAD.SHL.U32 R2, R7, 0x2, RZ ;  /* 0x0000000207027824 */ /* 0x000fe200078e00ff */
[----:B------:R1:W-:Y:S01]  /*19cb0*/  STL [R1+0x98], R3 ;  /* 0x0000980301007387 */ /* 0x0003e20000100800 */
[----:B------:R-:W-:-:S03]  /*19cc0*/  SHF.R.S32.HI R0, RZ, 0x3, R0 ;  /* 0x00000003ff007819 */ /* 0x000fc60000011400 */
[----:B------:R2:W-:Y:S01]  /*19cd0*/  STL [R1+0xbc], R4 ;  /* 0x0000bc0401007387 */ /* 0x0005e20000100800 */
[----:B------:R-:W-:Y:S02]  /*19ce0*/  IADD3 R250, P0, R0, 0x20, RZ ;  /* 0x0000002000fa7810 */ /* 0x000fe40007f1e0ff */
[----:B------:R-:W-:Y:S01]  /*19cf0*/  SHF.R.S32.HI R0, RZ, 0x1f, R0 ;  /* 0x0000001fff007819 */ /* 0x000fe20000011400 */
[----:B------:R3:W-:Y:S04]  /*19d00*/  STL [R1+0xc0], R2 ;  /* 0x0000c00201007387 */ /* 0x0007e80000100800 */
[----:B------:R-:W-:Y:S02]  /*19d10*/  IMAD.X R251, RZ, RZ, R0, P0 ;  /* 0x000000fffffb7224 */ /* 0x000fe400000e0600 */
[----:B-1----:R-:W-:-:S02]  /*19d20*/  IMAD.MOV.U32 R3, RZ, RZ, R133 ;  /* 0x000000ffff037224 */ /* 0x002fc400078e0085 */
[C---:B--2---:R-:W-:Y:S02]  /*19d30*/  VIADD R4, R135.reuse, 0xfffffffe ;  /* 0xfffffffe87047836 */ /* 0x044fe40000000000 */
[----:B---3--:R-:W-:-:S03]  /*19d40*/  VIADD R2, R135, 0xffffffff ;  /* 0xffffffff87027836 */ /* 0x008fc60000000000 */
[----:B------:R1:W-:Y:S04]  /*19d50*/  STL [R1+0xb8], R4 ;  /* 0x0000b80401007387 */ /* 0x0003e80000100800 */
[----:B------:R1:W-:Y:S02]  /*19d60*/  STL [R1+0xb4], R2 ;  /* 0x0000b40201007387 */ /* 0x0003e40000100800 */
.L_x_2304:
[----:B------:R-:W2:Y:S01]  /*19d70*/  LDL R0, [R1+0xb4] ;  /* 0x0000b40001007983 */ /* 0x000ea20000100800 */
[----:B------:R-:W-:Y:S01]  /*19d80*/  VIADD R240, R135, 0xffffffff ;  /* 0xffffffff87f07836 */ /* 0x000fe20000000000 */
[C---:B-1----:R-:W-:Y:S01]  /*19d90*/  SHF.L.U64.HI R2, R236.reuse, 0x6, R237 ;  /* 0x00000006ec027819 */ /* 0x042fe200000102ed */
[----:B------:R-:W-:Y:S01]  /*19da0*/  IMAD.SHL.U32 R11, R236, 0x40, RZ ;  /* 0x00000040ec0b7824 */ /* 0x000fe200078e00ff */
[----:B------:R-:W3:Y:S01]  /*19db0*/  LDL.64 R4, [R1+0xf8] ;  /* 0x0000f80001047983 */ /* 0x000ee20000100a00 */
[----:B------:R-:W-:Y:S04]  /*19dc0*/  DEPBAR.LE SB0, 0x0 ;  /* 0x000080000000791a */ /* 0x000fe80000000000 */
[----:B------:R-:W4:Y:S01]  /*19dd0*/  LDL.64 R184, [R1+0x90] ;  /* 0x0000900001b87983 */ /* 0x000f220000100a00 */
[----:B------:R-:W-:Y:S01]  /*19de0*/  SHF.R.S32.HI R10, RZ, 0x1f, R240 ;  /* 0x0000001fff0a7819 */ /* 0x000fe200000114f0 */
[----:B------:R-:W-:Y:S01]  /*19df0*/  IMAD R2, R2, R240, RZ ;  /* 0x000000f002027224 */ /* 0x000fe200078e02ff */
[----:B------:R-:W-:Y:S05]  /*19e00*/  WARPSYNC.ALL ;  /* 0x0000000000007948 */ /* 0x000fea0003800000 */
[----:B------:R-:W5:Y:S01]  /*19e10*/  LDL R19, [R1+0xa0] ;  /* 0x0000a00001137983 */ /* 0x000f620000100800 */
[----:B------:R-:W-:Y:S03]  /*19e20*/  BSSY B0, `(.L_x_2302) ;  /* 0x0000176000007945 */ /* 0x000fe60003800000 */
[----:B------:R-:W5:Y:S04]  /*19e30*/  LDL R18, [R1+0x98] ;  /* 0x0000980001127983 */ /* 0x000f680000100800 */
[----:B------:R-:W5:Y:S04]  /*19e40*/  LDL R17, [R1+0xac] ;  /* 0x0000ac0001117983 */ /* 0x000f680000100800 */
[----:B------:R-:W5:Y:S04]  /*19e50*/  LDL R16, [R1+0xa8] ;  /* 0x0000a80001107983 */ /* 0x000f680000100800 */
[----:B------:R-:W5:Y:S01]  /*19e60*/  LDL R15, [R1+0xb0] ;  /* 0x0000b000010f7983 */ /* 0x000f620000100800 */
[----:B------:R-:W-:Y:S06]  /*19e70*/  BAR.SYNC.DEFER_BLOCKING 0x0 ;  /* 0x0000000000007b1d */ /* 0x000fec0000010000 */
[----:B------:R-:W-:Y:S04]  /*19e80*/  @P2 STS.128 [R224+0x18000], RZ ;  /* 0x018000ffe0002388 */ /* 0x000fe80000000c00 */
[----:B------:R-:W5:Y:S04]  /*19e90*/  LDL R182, [R1+0xa4] ;  /* 0x0000a40001b67983 */ /* 0x000f680000100800 */
[----:B------:R-:W5:Y:S04]  /*19ea0*/  LDL R181, [R1+0x9c] ;  /* 0x00009c0001b57983 */ /* 0x000f680000100800 */
[----:B------:R-:W5:Y:S01]  /*19eb0*/  LDL R180, [R1+0xf4] ;  /* 0x0000f40001b47983 */ /* 0x000f620000100800 */
[----:B--2---:R-:W-:Y:S02]  /*19ec0*/  IMAD.IADD R0, R0, 0x1, -R245 ;  /* 0x0000000100007824 */ /* 0x004fe400078e0af5 */
[----:B---3--:R-:W-:Y:S03]  /*19ed0*/  IMAD.MOV.U32 R8, RZ, RZ, R4 ;  /* 0x000000ffff087224 */ /* 0x008fe600078e0004 */
[C---:B------:R-:W-:Y:S01]  /*19ee0*/  LEA R4, P0, R0.reuse, R250, 0x6 ;  /* 0x000000fa00047211 */ /* 0x040fe200078030ff */
[----:B------:R-:W-:Y:S01]  /*19ef0*/  IMAD.MOV.U32 R9, RZ, RZ, R5 ;  /* 0x000000ffff097224 */ /* 0x000fe200078e0005 */
[----:B----4-:R-:W-:Y:S01]  /*19f00*/  LEA R6, P1, R0, R184, 0x6 ;  /* 0x000000b800067211 */ /* 0x010fe200078230ff */
[----:B------:R-:W-:Y:S01]  /*19f10*/  IMAD.WIDE.U32 R8, R240, R11, R8 ;  /* 0x0000000bf0087225 */ /* 0x000fe200078e0008 */
[C---:B------:R-:W-:Y:S02]  /*19f20*/  LEA.HI.X.SX32 R5, R0.reuse, R251, 0x6, P0 ;  /* 0x000000fb00057211 */ /* 0x040fe400000f36ff */
[----:B------:R-:W-:Y:S01]  /*19f30*/  LEA.HI.X.SX32 R7, R0, R185, 0x6, P1 ;  /* 0x000000b900077211 */ /* 0x000fe200008f36ff */
[----:B------:R-:W-:Y:S01]  /*19f40*/  IMAD R0, R10, R11, R2 ;  /* 0x0000000b0a007224 */ /* 0x000fe200078e0202 */
[----:B------:R-:W-:Y:S01]  /*19f50*/  @!P2 LEA R2, P3, R236, R8, 0x5 ;  /* 0x00000008ec02a211 */ /* 0x000fe200078628ff */
[----:B------:R-:W-:Y:S01]  /*19f60*/  IMAD R10, R237, R6, RZ ;  /* 0x00000006ed0a7224 */ /* 0x000fe200078e02ff */
[-C--:B------:R-:W-:Y:S01]  /*19f70*/  @!P2 LEA R13, P1, R8, R248.reuse, 0x1 ;  /* 0x000000f8080da211 */ /* 0x080fe200078208ff */
[----:B------:R-:W-:Y:S01]  /*19f80*/  IMAD.IADD R0, R9, 0x1, R0 ;  /* 0x0000000109007824 */ /* 0x000fe200078e0200 */
[----:B------:R-:W-:Y:S01]  /*19f90*/  @!P2 LEA R14, P0, R2, R248, 0x1 ;  /* 0x000000f8020ea211 */ /* 0x000fe200078008ff */
[----:B------:R-:W-:Y:S02]  /*19fa0*/  IMAD R12, R237, R4, RZ ;  /* 0x00000004ed0c7224 */ /* 0x000fe400078e02ff */
[C---:B------:R-:W-:Y:S02]  /*19fb0*/  IMAD R9, R236.reuse, R7, R10 ;  /* 0x00000007ec097224 */ /* 0x040fe400078e020a */
[C---:B------:R-:W-:Y:S04]  /*19fc0*/  IMAD.WIDE.U32 R10, R236.reuse, R6, RZ ;  /* 0x00000006ec0a7225 */ /* 0x040fe800078e00ff */
[C---:B------:R-:W-:Y:S01]  /*19fd0*/  IMAD R12, R236.reuse, R5, R12 ;  /* 0x00000005ec0c7224 */ /* 0x040fe200078e020c */
[C---:B------:R-:W-:Y:S01]  /*19fe0*/  @!P2 LEA.HI.X R5, R236.reuse, R0, R237, 0x5, P3 ;  /* 0x00000000ec05a211 */ /* 0x040fe200018f2ced */
[----:B------:R-:W-:Y:S01]  /*19ff0*/  IMAD.WIDE.U32 R6, R236, R4, RZ ;  /* 0x00000004ec067225 */ /* 0x000fe200078e00ff */
[-C--:B-----5:R-:W-:Y:S03]  /*1a000*/  LEA R4, P4, R10, R19.reuse, 0x1 ;  /* 0x000000130a047211 */ /* 0x0a0fe600078808ff */
[----:B------:R-:W-:Y:S01]  /*1a010*/  IMAD.IADD R11, R11, 0x1, R9 ;  /* 0x000000010b0b7824 */ /* 0x000fe200078e0209 */
[----:B------:R-:W-:Y:S01]  /*1a020*/  LEA R28, P3, R6, R19, 0x1 ;  /* 0x00000013061c7211 */ /* 0x000fe200078608ff */
[----:B------:R-:W-:Y:S01]  /*1a030*/  IMAD.IADD R12, R7, 0x1, R12 ;  /* 0x00000001070c7824 */ /* 0x000fe200078e020c */
[----:B------:R-:W-:Y:S02]  /*1a040*/  @!P2 LEA.HI.X R7, R2, R249, R5, 0x1, P0 ;  /* 0x000000f90207a211 */ /* 0x000fe400000f0c05 */
[-C--:B------:R-:W-:Y:S02]  /*1a050*/  LEA.HI.X R5, R10, R18.reuse, R11, 0x1, P4 ;  /* 0x000000120a057211 */ /* 0x080fe400020f0c0b */
[----:B------:R-:W-:Y:S02]  /*1a060*/  ISETP.GE.AND P4, PT, R17, R229, PT ;  /* 0x000000e51100720c */ /* 0x000fe40003f86270 */
[----:B------:R-:W-:Y:S01]  /*1a070*/  @!P2 LEA.HI.X R9, R8, R249, R0, 0x1, P1 ;  /* 0x000000f90809a211 */ /* 0x000fe200008f0c00 */
[----:B------:R-:W-:Y:S01]  /*1a080*/  @!P2 IMAD.MOV.U32 R8, RZ, RZ, R13 ;  /* 0x000000ffff08a224 */ /* 0x000fe200078e000d */
[----:B------:R-:W-:Y:S01]  /*1a090*/  LEA.HI.X R29, R6, R18, R12, 0x1, P3 ;  /* 0x00000012061d7211 */ /* 0x000fe200018f0c0c */
[----:B------:R-:W-:Y:S01]  /*1a0a0*/  @!P2 IMAD.MOV.U32 R6, RZ, RZ, R14 ;  /* 0x000000ffff06a224 */ /* 0x000fe200078e000e */
[-C--:B------:R-:W-:Y:S01]  /*1a0b0*/  ISETP.GE.AND P3, PT, R16, R229.reuse, PT ;  /* 0x000000e51000720c */ /* 0x080fe20003f66270 */
[----:B------:R-:W2:Y:S01]  /*1a0c0*/  LDL R0, [R1+0xb8] ;  /* 0x0000b80001007983 */ /* 0x000ea20000100800 */
[----:B------:R-:W-:Y:S03]  /*1a0d0*/  ISETP.GE.AND P1, PT, R15, R229, PT ;  /* 0x000000e50f00720c */ /* 0x000fe60003f26270 */
        /* <DEDUP_REMOVED lines=40> */
[----:B-1----:R-:W3:Y:S04]  /*1a360*/  LDSM.16.M88.4 R8, [R170+0x10000] ;  /* 0x01000000aa08783b */ /* 0x002ee80000000200 */
[----:B------:R-:W1:Y:S04]  /*1a370*/  LDSM.16.M88.4 R16, [R170+0x10800] ;  /* 0x01080000aa10783b */ /* 0x000e680000000200 */
[----:B------:R-:W5:Y:S04]  /*1a380*/  LDSM.16.M88.4 R24, [R170+0x11000] ;  /* 0x01100000aa18783b */ /* 0x000f680000000200 */
[----:B------:R-:W4:Y:S04]  /*1a390*/  LDSM.16.M88.4 R172, [R170+0x11800] ;  /* 0x01180000aaac783b */ /* 0x000f280000000200 */
[----:B------:R-:W0:Y:S04]  /*1a3a0*/  LDGDEPBAR ;  /* 0x00000000000079af */ /* 0x000e280000000000 */
[----:B------:R-:W-:Y:S01]  /*1a3b0*/  LDSM.16.M88.4 R176, [R206] ;  /* 0x00000000ceb0783b */ /* 0x000fe20000000200 */
[C---:B---3--:R-:W-:Y:S06]  /*1a3c0*/  HMMA.16816.F32 R4, R32.reuse, R8, RZ ;  /* 0x000000082004723c */ /* 0x048fec00000018ff */
[C---:B------:R-:W-:Y:S06]  /*1a3d0*/  HMMA.16816.F32 R8, R32.reuse, R10, RZ ;  /* 0x0000000a2008723c */ /* 0x040fec00000018ff */
[C---:B-1----:R-:W-:Y:S06]  /*1a3e0*/  HMMA.16816.F32 R12, R32.reuse, R16, RZ ;  /* 0x00000010200c723c */ /* 0x042fec00000018ff */
[C---:B------:R-:W-:Y:S06]  /*1a3f0*/  HMMA.16816.F32 R16, R32.reuse, R18, RZ ;  /* 0x000000122010723c */ /* 0x040fec00000018ff */
[C---:B-----5:R-:W-:Y:S06]  /*1a400*/  HMMA.16816.F32 R20, R32.reuse, R24, RZ ;  /* 0x000000182014723c */ /* 0x060fec00000018ff */
[C---:B------:R-:W-:Y:S06]  /*1a410*/  HMMA.16816.F32 R24, R32.reuse, R26, RZ ;  /* 0x0000001a2018723c */ /* 0x040fec00000018ff */
[C---:B----4-:R-:W-:Y:S06]  /*1a420*/  HMMA.16816.F32 R28, R32.reuse, R172, RZ ;  /* 0x000000ac201c723c */ /* 0x050fec00000018ff */
        /* <DEDUP_REMOVED lines=10> */
[----:B------:R-:W1:Y:S04]  /*1a4d0*/  LDSM.16.M88.4 R176, [R219] ;  /* 0x00000000dbb0783b */ /* 0x000e680000000200 */
[----:B--2---:R-:W-:Y:S06]  /*1a4e0*/  IMAD.IADD R0, R0, 0x1, -R245 ;  /* 0x0000000100007824 */ /* 0x004fec00078e0af5 */
[C---:B------:R-:W-:Y:S04]  /*1a4f0*/  LEA R132, P0, R0.reuse, R184, 0x6 ;  /* 0x000000b800847211 */ /* 0x040fe800078030ff */
[----:B------:R-:W-:Y:S01]  /*1a500*/  LEA.HI.X.SX32 R133, R0, R185, 0x6, P0 ;  /* 0x000000b900857211 */ /* 0x000fe200000f36ff */
[-C--:B------:R-:W-:Y:S04]  /*1a510*/  IMAD R2, R235, R132.reuse, RZ ;  /* 0x00000084eb027224 */ /* 0x080fe800078e02ff */
[C---:B------:R-:W-:Y:S02]  /*1a520*/  IMAD R2, R234.reuse, R133, R2 ;  /* 0x00000085ea027224 */ /* 0x040fe400078e0202 */
[----:B------:R-:W-:Y:S04]  /*1a530*/  IMAD.WIDE.U32 R132, R234, R132, RZ ;  /* 0x00000084ea847225 */ /* 0x000fe800078e00ff */
[----:B------:R-:W-:Y:S01]  /*1a540*/  IMAD.IADD R2, R133, 0x1, R2 ;  /* 0x0000000185027824 */ /* 0x000fe200078e0202 */
        /* <DEDUP_REMOVED lines=186> */
[C---:B------:R-:W-:Y:S04]  /*1b0f0*/  LEA R172, P0, R132.reuse, R182, 0x1 ;  /* 0x000000b684ac7211 */ /* 0x040fe800078008ff */
[----:B------:R-:W-:Y:S02]  /*1b100*/  LEA.HI.X R173, R132, R181, R2, 0x1, P0 ;  /* 0x000000b584ad7211 */ /* 0x000fe400000f0c02 */
[C---:B------:R-:W-:Y:S04]  /*1b110*/  LEA R132, P0, R0.reuse, R250, 0x6 ;  /* 0x000000fa00847211 */ /* 0x040fe800078030ff */
[----:B------:R-:W-:Y:S01]  /*1b120*/  LEA.HI.X.SX32 R133, R0, R251, 0x6, P0 ;  /* 0x000000fb00857211 */ /* 0x000fe200000f36ff */
[-C--:B------:R-:W-:Y:S02]  /*1b130*/  IMAD R0, R235, R132.reuse, RZ ;  /* 0x00000084eb007224 */ /* 0x080fe400078e02ff */
[C---:B------:R-:W-:Y:S04]  /*1b140*/  IMAD.WIDE.U32 R174, R234.reuse, R132, RZ ;  /* 0x00000084eaae7225 */ /* 0x040fe800078e00ff */
[----:B------:R-:W-:Y:S01]  /*1b150*/  IMAD R0, R234, R133, R0 ;  /* 0x00000085ea007224 */ /* 0x000fe200078e0200 */
[C---:B------:R-:W-:Y:S03]  /*1b160*/  LEA R132, P0, R174.reuse, R182, 0x1 ;  /* 0x000000b6ae847211 */ /* 0x040fe600078008ff */
[----:B------:R-:W-:Y:S05]  /*1b170*/  IMAD.IADD R0, R175, 0x1, R0 ;  /* 0x00000001af007824 */ /* 0x000fea00078e0200 */
[----:B------:R-:W-:Y:S02]  /*1b180*/  LEA.HI.X R133, R174, R181, R0, 0x1, P0 ;  /* 0x000000b5ae857211 */ /* 0x000fe400000f0c00 */
[----:B------:R-:W-:Y:S11]  /*1b190*/  ISETP.GT.AND P0, PT, R240, R180, PT ;  /* 0x000000b4f000720c */ /* 0x000ff60003f04270 */
[----:B------:R-:W-:Y:S02]  /*1b1a0*/  @!UPT UIADD3 URZ, URZ, URZ, URZ ;  /* 0x0000003f3f3ff290 */ /* 0x000fe4000fffe03f */
[----:B------:R-:W-:Y:S05]  /*1b1b0*/  @!P0 BRA `(.L_x_2303) ;  /* 0x0000000000f08947 */ /* 0x000fea0003800000 */
[----:B------:R-:W2:Y:S01]  /*1b1c0*/  LDL R182, [R1+0x8c] ;  /* 0x00008c0001b67983 */ /* 0x000ea20000100800 */
[----:B------:R-:W-:Y:S03]  /*1b1d0*/  VIADD R174, R135, 0xfffffffe ;  /* 0xfffffffe87ae7836 */ /* 0x000fe60000000000 */
[----:B------:R-:W3:Y:S01]  /*1b1e0*/  LDL.64 R180, [R1+0xe8] ;  /* 0x0000e80001b47983 */ /* 0x000ee20000100a00 */
[-C--:B------:R-:W-:Y:S01]  /*1b1f0*/  IMAD R2, R235, R174.reuse, RZ ;  /* 0x000000aeeb027224 */ /* 0x080fe200078e02ff */
[----:B------:R-:W-:Y:S01]  /*1b200*/  SHF.R.S32.HI R0, RZ, 0x1f, R174 ;  /* 0x0000001fff007819 */ /* 0x000fe200000114ae */
[C---:B------:R-:W-:Y:S04]  /*1b210*/  IMAD.WIDE.U32 R174, R234.reuse, R174, RZ ;  /* 0x000000aeeaae7225 */ /* 0x040fe800078e00ff */
[----:B------:R-:W-:Y:S04]  /*1b220*/  IMAD R2, R234, R0, R2 ;  /* 0x00000000ea027224 */ /* 0x000fe800078e0202 */
[----:B------:R-:W-:Y:S01]  /*1b230*/  IMAD.IADD R2, R175, 0x1, R2 ;  /* 0x00000001af027824 */ /* 0x000fe200078e0202 */
[----:B---3--:R-:W-:Y:S02]  /*1b240*/  LEA R0, P0, R174, R180, 0x6 ;  /* 0x000000b4ae007211 */ /* 0x008fe400078030ff */
[----:B--2---:R-:W-:Y:S02]  /*1b250*/  ISETP.GE.AND P2, PT, R182, R229, PT ;  /* 0x000000e5b600720c */ /* 0x004fe40003f46270 */
[----:B------:R-:W-:Y:S01]  /*1b260*/  LEA.HI.X R174, R174, R181, R2, 0x6, P0 ;  /* 0x000000b5aeae7211 */ /* 0x000fe200000f3402 */
[----:B------:R-:W-:Y:S10]  /*1b270*/  IMAD.SHL.U32 R2, R234, 0x20, RZ ;  /* 0x00000020ea027824 */ /* 0x000ff400078e00ff */
[----:B------:R1:W-:Y:S01]  /*1b280*/  @P2 STS.128 [R224+0x10000], RZ ;  /* 0x010000ffe0002388 */ /* 0x0003e20000000c00 */
[C---:B------:R-:W-:Y:S04]  /*1b290*/  @!P2 LEA R176, P0, R0.reuse, R246, 0x1 ;  /* 0x000000f600b0a211 */ /* 0x040fe800078008ff */
[-CC-:B------:R-:W-:Y:S02]  /*1b2a0*/  @!P2 LEA.HI.X R177, R0, R247.reuse, R174.reuse, 0x1, P0 ;  /* 0x000000f700b1a211 */ /* 0x180fe400000f0cae */
[----:B------:R-:W-:Y:S03]  /*1b2b0*/  @!P2 IADD3 R0, P0, R2, R0, RZ ;  /* 0x000000000200a210 */ /* 0x000fe60007f1e0ff */
        /* <DEDUP_REMOVED lines=20> */
[----:B--2---:R-:W-:Y:S05]  /*1b400*/  SHF.L.U64.HI R173, R234, 0x5, R235 ;  /* 0x00000005eaad7819 */ /* 0x004fea00000102eb */
[----:B------:R-:W-:Y:S01]  /*1b410*/  @!P2 IMAD.X R173, R173, 0x1, R174, P0 ;  /* 0x00000001adada824 */ /* 0x000fe200000e06ae */
[C---:B------:R-:W-:Y:S04]  /*1b420*/  @!P2 LEA R172, P0, R0.reuse, R246, 0x1 ;  /* 0x000000f600aca211 */ /* 0x040fe800078008ff */
        /* <DEDUP_REMOVED lines=20> */
[----:B------:R-:W0:Y:S02]  /*1b570*/  LDGDEPBAR ;  /* 0x00000000000079af */ /* 0x000e240000000000 */
.L_x_2303:
[----:B------:R-:W-:Y:S05]  /*1b580*/  BSYNC B0 ;  /* 0x0000000000007941 */ /* 0x000fea0003800000 */
.L_x_2302:
[----:B------:R-:W2:Y:S01]  /*1b590*/  S2R R0, SR_TID.X ;  /* 0x0000000000007919 */ /* 0x000ea20000002100 */
[----:B------:R-:W-:Y:S02]  /*1b5a0*/  VIADD R245, R245, 0x1 ;  /* 0x00000001f5f57836 */ /* 0x000fe40000000000 */
[----:B--2---:R-:W-:Y:S05]  /*1b5b0*/  IMAD.SHL.U32 R0, R0, 0x2, RZ ;  /* 0x0000000200007824 */ /* 0x004fea00078e00ff */
[----:B------:R-:W-:Y:S05]  /*1b5c0*/  LOP3.LUT R0, R0, 0x6, RZ, 0xc0, !PT ;  /* 0x0000000600007812 */ /* 0x000fea00078ec0ff */
[----:B------:R-:W-:Y:S04]  /*1b5d0*/  IMAD R2, R240, 0x40, R0 ;  /* 0x00000040f0027824 */ /* 0x000fe800078e0200 */
[--C-:B------:R-:W-:Y:S01]  /*1b5e0*/  IMAD.IADD R0, R230, 0x1, -R2.reuse ;  /* 0x00000001e6007824 */ /* 0x100fe200078e0a02 */
[C---:B------:R-:W-:Y:S01]  /*1b5f0*/  ISETP.GE.AND P3, PT, R2.reuse, R228, PT ;  /* 0x000000e40200720c */ /* 0x040fe20003f66270 */
[----:B-1----:R-:W-:Y:S01]  /*1b600*/  IMAD.IADD R133, R231, 0x1, -R2 ;  /* 0x00000001e7857824 */ /* 0x002fe200078e0a02 */
[C---:B------:R-:W-:Y:S02]  /*1b610*/  ISETP.GE.AND P0, PT, R2.reuse, R227, PT ;  /* 0x000000e30200720c */ /* 0x040fe40003f06270 */
[----:B------:R-:W-:Y:S02]  /*1b620*/  IABS R132, R0 ;  /* 0x0000000000847213 */ /* 0x000fe40000000000 */
[----:B------:R-:W-:Y:S02]  /*1b630*/  IABS R0, R133 ;  /* 0x0000008500007213 */ /* 0x000fe40000000000 */
[----:B------:R-:W-:Y:S01]  /*1b640*/  I2FP.F32.S32 R133, R132 ;  /* 0x0000008400857245 */ /* 0x000fe20000201400 */
[C---:B------:R-:W-:Y:S01]  /*1b650*/  VIADD R132, R2.reuse, 0x1 ;  /* 0x0000000102847836 */ /* 0x040fe20000000000 */
[----:B------:R-:W-:Y:S02]  /*1b660*/  I2FP.F32.S32 R0, R0 ;  /* 0x0000000000007245 */ /* 0x000fe40000201400 */
[----:B------:R-:W-:Y:S01]  /*1b670*/  ISETP.GE.OR P3, PT, R2, R233, !P3 ;  /* 0x000000e90200720c */ /* 0x000fe20005f66670 */
[----:B------:R-:W-:Y:S01]  /*1b680*/  FFMA.FTZ R4, R133, -R226, R4 ;  /* 0x800000e285047223 */ /* 0x000fe20000010004 */
[----:B------:R-:W-:Y:S01]  /*1b690*/  ISETP.GE.AND P6, PT, R132, R228, PT ;  /* 0x000000e48400720c */ /* 0x000fe20003fc6270 */
[----:B------:R-:W-:Y:S01]  /*1b6a0*/  FFMA.FTZ R6, R0, -R226, R6 ;  /* 0x800000e200067223 */ /* 0x000fe20000010006 */
[----:B------:R-:W-:Y:S01]  /*1b6b0*/  ISETP.GE.AND P5, PT, R132, R227, PT ;  /* 0x000000e38400720c */ /* 0x000fe20003fa6270 */
[----:B------:R-:W-:Y:S01]  /*1b6c0*/  VIADD R0, R2, 0x8 ;  /* 0x0000000802007836 */ /* 0x000fe20000000000 */
[----:B------:R-:W-:Y:S01]  /*1b6d0*/  ISETP.GE.OR P6, PT, R132, R233, !P6 ;  /* 0x000000e98400720c */ /* 0x000fe200077c6670 */
[--C-:B------:R-:W-:Y:S01]  /*1b6e0*/  IMAD.IADD R133, R230, 0x1, -R132.reuse ;  /* 0x00000001e6857824 */ /* 0x100fe200078e0a84 */
[----:B------:R-:W-:Y:S01]  /*1b6f0*/  ISETP.GE.OR P5, PT, R132, R232, !P5 ;  /* 0x000000e88400720c */ /* 0x000fe20006fa6670 */
[C---:B------:R-:W-:Y:S01]  /*1b700*/  IMAD.IADD R172, R231.reuse, 0x1, -R132 ;  /* 0x00000001e7ac7824 */ /* 0x040fe200078e0a84 */
[----:B------:R-:W-:Y:S01]  /*1b710*/  ISETP.GE.AND P4, PT, R0, R228, PT ;  /* 0x000000e40000720c */ /* 0x000fe20003f86270 */
[--C-:B------:R-:W-:Y:S01]  /*1b720*/  IMAD.IADD R132, R230, 0x1, -R0.reuse ;  /* 0x00000001e6847824 */ /* 0x100fe200078e0a00 */
[----:B------:R-:W-:Y:S01]  /*1b730*/  IABS R173, R133 ;  /* 0x0000008500ad7213 */ /* 0x000fe20000000000 */
[----:B------:R-:W-:Y:S01]  /*1b740*/  IMAD.IADD R135, R231, 0x1, -R0 ;  /* 0x00000001e7877824 */ /* 0x000fe200078e0a00 */
[C---:B------:R-:W-:Y:S02]  /*1b750*/  ISETP.GE.AND P1, PT, R0.reuse, R227, PT ;  /* 0x000000e30000720c */ /* 0x040fe40003f26270 */
[----:B------:R-:W-:Y:S02]  /*1b760*/  IABS R133, R132 ;  /* 0x0000008400857213 */ /* 0x000fe40000000000 */
[----:B------:R-:W-:Y:S02]  /*1b770*/  IABS R132, R135 ;  /* 0x0000008700847213 */ /* 0x000fe40000000000 */
[C---:B------:R-:W-:Y:S02]  /*1b780*/  ISETP.GE.OR P4, PT, R0.reuse, R233, !P4 ;  /* 0x000000e90000720c */ /* 0x040fe40006786670 */
[----:B------:R-:W-:Y:S01]  /*1b790*/  ISETP.GE.OR P1, PT, R0, R232, !P1 ;  /* 0x000000e80000720c */ /* 0x000fe20004f26670 */
[----:B------:R-:W-:Y:S01]  /*1b7a0*/  IMAD.MOV.U32 R0, RZ, RZ, R132 ;  /* 0x000000ffff007224 */ /* 0x000fe200078e0084 */
[----:B------:R-:W-:Y:S02]  /*1b7b0*/  IABS R172, R172 ;  /* 0x000000ac00ac7213 */ /* 0x000fe40000000000 */
[----:B------:R-:W-:Y:S02]  /*1b7c0*/  I2FP.F32.S32 R135, R173 ;  /* 0x000000ad00877245 */ /* 0x000fe40000201400 */
[----:B------:R-:W-:Y:S02]  /*1b7d0*/  I2FP.F32.S32 R0, R0 ;  /* 0x0000000000007245 */ /* 0x000fe40000201400 */
[----:B------:R-:W-:Y:S01]  /*1b7e0*/  I2FP.F32.S32 R172, R172 ;  /* 0x000000ac00ac7245 */ /* 0x000fe20000201400 */
[-C--:B------:R-:W-:Y:S01]  /*1b7f0*/  FFMA.FTZ R5, R135, -R226.reuse, R5 ;  /* 0x800000e287057223 */ /* 0x080fe20000010005 */
[----:B------:R-:W-:Y:S01]  /*1b800*/  FSEL R173, R4, -INF , !P3 ;  /* 0xff80000004ad7808 */ /* 0x000fe20005800000 */
[-C--:B------:R-:W-:Y:S01]  /*1b810*/  FFMA.FTZ R10, R0, -R226.reuse, R10 ;  /* 0x800000e2000a7223 */ /* 0x080fe2000001000a */
[----:B------:R-:W-:Y:S01]  /*1b820*/  I2FP.F32.S32 R132, R133 ;  /* 0x0000008500847245 */ /* 0x000fe20000201400 */
[----:B------:R-:W-:Y:S01]  /*1b830*/  VIADD R0, R2, 0x10 ;  /* 0x0000001002007836 */ /* 0x000fe20000000000 */
[----:B------:R-:W-:Y:S01]  /*1b840*/  FSEL R174, R5, -INF , !P6 ;  /* 0xff80000005ae7808 */ /* 0x000fe20007000000 */
[----:B------:R-:W-:Y:S01]  /*1b850*/  FFMA.FTZ R7, R172, -R226, R7 ;  /* 0x800000e2ac077223 */ /* 0x000fe20000010007 */
[----:B------:R-:W-:Y:S01]  /*1b860*/  ISETP.GE.OR P0, PT, R2, R232, !P0 ;  /* 0x000000e80200720c */ /* 0x000fe20004706670 */
[--C-:B------:R-:W-:Y:S01]  /*1b870*/  IMAD.IADD R4, R231, 0x1, -R0.reuse ;  /* 0x00000001e7047824 */ /* 0x100fe200078e0a00 */
[----:B------:R-:W-:Y:S01]  /*1b880*/  ISETP.GE.AND P6, PT, R0, R228, PT ;  /* 0x000000e40000720c */ /* 0x000fe20003fc6270 */
[----:B------:R-:W-:Y:S01]  /*1b890*/  IMAD.IADD R5, R230, 0x1, -R0 ;  /* 0x00000001e6057824 */ /* 0x000fe200078e0a00 */
[----:B------:R-:W-:Y:S01]  /*1b8a0*/  FSEL R175, R7, -INF , !P5 ;  /* 0xff80000007af7808 */ /* 0x000fe20006800000 */
[----:B------:R-:W-:Y:S01]  /*1b8b0*/  FFMA.FTZ R8, R132, -R226, R8 ;  /* 0x800000e284087223 */ /* 0x000fe20000010008 */
[----:B------:R-:W-:Y:S01]  /*1b8c0*/  ISETP.GE.AND P5, PT, R0, R227, PT ;  /* 0x000000e30000720c */ /* 0x000fe20003fa6270 */
[----:B------:R-:W-:Y:S01]  /*1b8d0*/  VIADD R132, R2, 0x9 ;  /* 0x0000000902847836 */ /* 0x000fe20000000000 */
[----:B------:R-:W-:Y:S02]  /*1b8e0*/  IABS R4, R4 ;  /* 0x0000000400047213 */ /* 0x000fe40000000000 */
[C---:B------:R-:W-:Y:S02]  /*1b8f0*/  ISETP.GE.OR P6, PT, R0.reuse, R233, !P6 ;  /* 0x000000e90000720c */ /* 0x040fe400077c6670 */
[----:B------:R-:W-:Y:S01]  /*1b900*/  ISETP.GE.OR P5, PT, R0, R232, !P5 ;  /* 0x000000e80000720c */ /* 0x000fe20006fa6670 */
[----:B------:R-:W-:Y:S01]  /*1b910*/  IMAD.MOV.U32 R0, RZ, RZ, R4 ;  /* 0x000000ffff007224 */ /* 0x000fe200078e0004 */
[----:B------:R-:W-:Y:S01]  /*1b920*/  FSEL R172, R6, -INF , !P0 ;  /* 0xff80000006ac7808 */ /* 0x000fe20004000000 */
[----:B------:R-:W-:Y:S01]  /*1b930*/  IMAD.IADD R6, R230, 0x1, -R132 ;  /* 0x00000001e6067824 */ /* 0x000fe200078e0a84 */
[C---:B------:R-:W-:Y:S02]  /*1b940*/  ISETP.GE.AND P3, PT, R132.reuse, R228, PT ;  /* 0x000000e48400720c */ /* 0x040fe40003f66270 */
[----:B------:R-:W-:Y:S02]  /*1b950*/  I2FP.F32.S32 R4, R0 ;  /* 0x0000000000047245 */ /* 0x000fe40000201400 */
[C---:B------:R-:W-:Y:S01]  /*1b960*/  ISETP.GE.AND P0, PT, R132.reuse, R227, PT ;  /* 0x000000e38400720c */ /* 0x040fe20003f06270 */
[----:B------:R-:W2:Y:S01]  /*1b970*/  LD.E R0, desc[UR4][R168.64+0xdc] ;  /* 0x0000dc04a8007980 */ /* 0x000ea2000c101900 */
[----:B------:R-:W-:Y:S01]  /*1b980*/  ISETP.GE.OR P3, PT, R132, R233, !P3 ;  /* 0x000000e98400720c */ /* 0x000fe20005f66670 */
[----:B------:R-:W-:Y:S01]  /*1b990*/  FFMA.FTZ R14, R4, -R226, R14 ;  /* 0x800000e2040e7223 */ /* 0x000fe2000001000e */
[----:B------:R-:W-:Y:S01]  /*1b9a0*/  ISETP.GE.OR P0, PT, R132, R232, !P0 ;  /* 0x000000e88400720c */ /* 0x000fe20004706670 */
[----:B------:R-:W-:Y:S01]  /*1b9b0*/  IMAD.IADD R132, R231, 0x1, -R132 ;  /* 0x00000001e7847824 */ /* 0x000fe200078e0a84 */
[----:B------:R-:W-:Y:S01]  /*1b9c0*/  IABS R6, R6 ;  /* 0x0000000600067213 */ /* 0x000fe20000000000 */
[----:B------:R-:W-:Y:S01]  /*1b9d0*/  VIADD R4, R2, 0x18 ;  /* 0x0000001802047836 */ /* 0x000fe20000000000 */
[----:B------:R-:W-:Y:S02]  /*1b9e0*/  IABS R5, R5 ;  /* 0x0000000500057213 */ /* 0x000fe40000000000 */
[----:B------:R-:W-:Y:S02]  /*1b9f0*/  IABS R7, R132 ;  /* 0x0000008400077213 */ /* 0x000fe40000000000 */
[----:B------:R-:W-:Y:S02]  /*1ba00*/  I2FP.F32.S32 R6, R6 ;  /* 0x0000000600067245 */ /* 0x000fe40000201400 */
[----:B------:R-:W-:Y:S02]  /*1ba10*/  I2FP.F32.S32 R7, R7 ;  /* 0x0000000700077245 */ /* 0x000fe40000201400 */
[----:B------:R-:W-:Y:S01]  /*1ba20*/  I2FP.F32.S32 R5, R5 ;  /* 0x0000000500057245 */ /* 0x000fe20000201400 */
[-C--:B------:R-:W-:Y:S01]  /*1ba30*/  FFMA.FTZ R9, R6, -R226.reuse, R9 ;  /* 0x800000e206097223 */ /* 0x080fe20000010009 */
[----:B------:R-:W-:Y:S01]  /*1ba40*/  FSEL R135, R8, -INF , !P4 ;  /* 0xff80000008877808 */ /* 0x000fe20006000000 */
[-C--:B------:R-:W-:Y:S01]  /*1ba50*/  FFMA.FTZ R11, R7, -R226.reuse, R11 ;  /* 0x800000e2070b7223 */ /* 0x080fe2000001000b */
[----:B------:R-:W-:Y:S01]  /*1ba60*/  FSEL R10, R10, -INF , !P1 ;  /* 0xff8000000a0a7808 */ /* 0x000fe20004800000 */
[----:B------:R-:W-:Y:S01]  /*1ba70*/  FFMA.FTZ R12, R5, -R226, R12 ;  /* 0x800000e2050c7223 */ /* 0x000fe2000001000c */
[----:B------:R-:W-:Y:S01]  /*1ba80*/  FSEL R9, R9, -INF , !P3 ;  /* 0xff80000009097808 */ /* 0x000fe20005800000 */
[----:B------:R-:W-:Y:S01]  /*1ba90*/  VIADD R5, R2, 0x11 ;  /* 0x0000001102057836 */ /* 0x000fe20000000000 */
[----:B------:R-:W-:Y:S01]  /*1baa0*/  FSEL R11, R11, -INF , !P0 ;  /* 0xff8000000b0b7808 */ /* 0x000fe20004000000 */
[--C-:B------:R-:W-:Y:S01]  /*1bab0*/  IMAD.IADD R6, R230, 0x1, -R4.reuse ;  /* 0x00000001e6067824 */ /* 0x100fe200078e0a04 */
[-C--:B------:R-:W-:Y:S01]  /*1bac0*/  ISETP.GE.AND P0, PT, R4, R227.reuse, PT ;  /* 0x000000e30400720c */ /* 0x080fe20003f06270 */
[--C-:B------:R-:W-:Y:S01]  /*1bad0*/  IMAD.IADD R7, R230, 0x1, -R5.reuse ;  /* 0x00000001e6077824 */ /* 0x100fe200078e0a05 */
        /* <DEDUP_REMOVED lines=13> */
[----:B------:R-:W-:Y:S02]  /*1bbb0*/  IABS R6, R6 ;  /* 0x0000000600067213 */ /* 0x000fe40000000000 */
[----:B------:R-:W-:Y:S02]  /*1bbc0*/  I2FP.F32.S32 R5, R5 ;  /* 0x0000000500057245 */ /* 0x000fe40000201400 */
[----:B------:R-:W-:Y:S02]  /*1bbd0*/  I2FP.F32.S32 R4, R4 ;  /* 0x0000000400047245 */ /* 0x000fe40000201400 */
[----:B------:R-:W-:Y:S01]  /*1bbe0*/  I2FP.F32.S32 R7, R7 ;  /* 0x0000000700077245 */ /* 0x000fe20000201400 */
[-C--:B------:R-:W-:Y:S01]  /*1bbf0*/  FFMA.FTZ R15, R5, -R226.reuse, R15 ;  /* 0x800000e2050f7223 */ /* 0x080fe2000001000f */
[----:B------:R-:W-:Y:S02]  /*1bc00*/  VIADD R5, R2, 0x19 ;  /* 0x0000001902057836 */ /* 0x000fe40000000000 */
[-C--:B------:R-:W-:Y:S01]  /*1bc10*/  FFMA.FTZ R13, R4, -R226.reuse, R13 ;  /* 0x800000e2040d7223 */ /* 0x080fe2000001000d */
[----:B------:R-:W-:Y:S01]  /*1bc20*/  VIADD R4, R2, 0x20 ;  /* 0x0000002002047836 */ /* 0x000fe20000000000 */
[----:B------:R-:W-:Y:S01]  /*1bc30*/  FSEL R12, R12, -INF , !P6 ;  /* 0xff8000000c0c7808 */ /* 0x000fe20007000000 */
[----:B------:R-:W-:Y:S01]  /*1bc40*/  FFMA.FTZ R18, R7, -R226, R18 ;  /* 0x800000e207127223 */ /* 0x000fe20000010012 */
[----:B------:R-:W-:Y:S01]  /*1bc50*/  FSEL R14, R14, -INF , !P5 ;  /* 0xff8000000e0e7808 */ /* 0x000fe20006800000 */
[--C-:B------:R-:W-:Y:S01]  /*1bc60*/  IMAD.IADD R7, R230, 0x1, -R5.reuse ;  /* 0x00000001e6077824 */ /* 0x100fe200078e0a05 */
[----:B------:R-:W-:Y:S02]  /*1bc70*/  I2FP.F32.S32 R6, R6 ;  /* 0x0000000600067245 */ /* 0x000fe40000201400 */
[----:B------:R-:W-:Y:S02]  /*1bc80*/  FSEL R13, R13, -INF , !P4 ;  /* 0xff8000000d0d7808 */ /* 0x000fe40006000000 */
[----:B------:R-:W-:Y:S01]  /*1bc90*/  FSEL R15, R15, -INF , !P1 ;  /* 0xff8000000f0f7808 */ /* 0x000fe20004800000 */
[----:B------:R-:W-:Y:S01]  /*1bca0*/  FFMA.FTZ R16, R6, -R226, R16 ;  /* 0x800000e206107223 */ /* 0x000fe20000010010 */
[CC--:B------:R-:W-:Y:S01]  /*1bcb0*/  ISETP.GE.AND P6, PT, R5.reuse, R228.reuse, PT ;  /* 0x000000e40500720c */ /* 0x0c0fe20003fc6270 */
[--C-:B------:R-:W-:Y:S01]  /*1bcc0*/  IMAD.IADD R6, R230, 0x1, -R4.reuse ;  /* 0x00000001e6067824 */ /* 0x100fe200078e0a04 */
[CC--:B------:R-:W-:Y:S02]  /*1bcd0*/  ISETP.GE.AND P5, PT, R5.reuse, R227.reuse, PT ;  /* 0x000000e30500720c */ /* 0x0c0fe40003fa6270 */
[C---:B------:R-:W-:Y:S02]  /*1bce0*/  ISETP.GE.AND P1, PT, R4.reuse, R227, PT ;  /* 0x000000e30400720c */ /* 0x040fe40003f26270 */
[C---:B------:R-:W-:Y:S02]  /*1bcf0*/  ISETP.GE.AND P4, PT, R4.reuse, R228, PT ;  /* 0x000000e40400720c */ /* 0x040fe40003f86270 */
[CC--:B------:R-:W-:Y:S02]  /*1bd00*/  ISETP.GE.OR P6, PT, R5.reuse, R233.reuse, !P6 ;  /* 0x000000e90500720c */ /* 0x0c0fe400077c6670 */
[-C--:B------:R-:W-:Y:S01]  /*1bd10*/  ISETP.GE.OR P5, PT, R5, R232.reuse, !P5 ;  /* 0x000000e80500720c */ /* 0x080fe20006fa6670 */
[C---:B------:R-:W-:Y:S01]  /*1bd20*/  IMAD.IADD R5, R231.reuse, 0x1, -R5 ;  /* 0x00000001e7057824 */ /* 0x040fe200078e0a05 */
[C---:B------:R-:W-:Y:S02]  /*1bd30*/  ISETP.GE.OR P1, PT, R4.reuse, R232, !P1 ;  /* 0x000000e80400720c */ /* 0x040fe40004f26670 */
[----:B------:R-:W-:Y:S01]  /*1bd40*/  ISETP.GE.OR P4, PT, R4, R233, !P4 ;  /* 0x000000e90400720c */ /* 0x000fe20006786670 */
[----:B------:R-:W-:Y:S01]  /*1bd50*/  IMAD.IADD R4, R231, 0x1, -R4 ;  /* 0x00000001e7047824 */ /* 0x000fe200078e0a04 */
[----:B------:R-:W-:Y:S02]  /*1bd60*/  IABS R8, R7 ;  /* 0x0000000700087213 */ /* 0x000fe40000000000 */
[----:B------:R-:W-:Y:S02]  /*1bd70*/  IABS R5, R5 ;  /* 0x0000000500057213 */ /* 0x000fe40000000000 */
[----:B------:R-:W-:Y:S01]  /*1bd80*/  IABS R7, R4 ;  /* 0x0000000400077213 */ /* 0x000fe20000000000 */
[----:B------:R-:W-:Y:S01]  /*1bd90*/  IMAD.MOV.U32 R4, RZ, RZ, R8 ;  /* 0x000000ffff047224 */ /* 0x000fe200078e0008 */
[----:B------:R-:W-:Y:S02]  /*1bda0*/  I2FP.F32.S32 R5, R5 ;  /* 0x0000000500057245 */ /* 0x000fe40000201400 */
[----:B------:R-:W-:Y:S02]  /*1bdb0*/  IABS R6, R6 ;  /* 0x0000000600067213 */ /* 0x000fe40000000000 */
[----:B------:R-:W-:Y:S01]  /*1bdc0*/  I2FP.F32.S32 R4, R4 ;  /* 0x0000000400047245 */ /* 0x000fe20000201400 */
[-C--:B------:R-:W-:Y:S01]  /*1bdd0*/  FFMA.FTZ R19, R5, -R226.reuse, R19 ;  /* 0x800000e205137223 */ /* 0x080fe20000010013 */
[----:B------:R-:W-:Y:S01]  /*1bde0*/  VIADD R5, R2, 0x21 ;  /* 0x0000002102057836 */ /* 0x000fe20000000000 */
[----:B------:R-:W-:Y:S02]  /*1bdf0*/  I2FP.F32.S32 R7, R7 ;  /* 0x0000000700077245 */ /* 0x000fe40000201400 */
[-C--:B------:R-:W-:Y:S01]  /*1be00*/  FFMA.FTZ R17, R4, -R226.reuse, R17 ;  /* 0x800000e204117223 */ /* 0x080fe20000010011 */
[----:B------:R-:W-:Y:S01]  /*1be10*/  VIADD R4, R2, 0x28 ;  /* 0x0000002802047836 */ /* 0x000fe20000000000 */
[----:B------:R-:W-:Y:S01]  /*1be20*/  FSEL R18, R18, -INF , !P0 ;  /* 0xff80000012127808 */ /* 0x000fe20004000000 */
[----:B------:R-:W-:Y:S01]  /*1be30*/  FFMA.FTZ R22, R7, -R226, R22 ;  /* 0x800000e207167223 */ /* 0x000fe20000010016 */
[----:B------:R-:W-:Y:S01]  /*1be40*/  FSEL R16, R16, -INF , !P3 ;  /* 0xff80000010107808 */ /* 0x000fe20005800000 */
[--C-:B------:R-:W-:Y:S01]  /*1be50*/  IMAD.IADD R7, R230, 0x1, -R5.reuse ;  /* 0x00000001e6077824 */ /* 0x100fe200078e0a05 */
[CC--:B------:R-:W-:Y:S02]  /*1be60*/  ISETP.GE.AND P0, PT, R5.reuse, R227.reuse, PT ;  /* 0x000000e30500720c */ /* 0x0c0fe40003f06270 */
[----:B------:R-:W-:Y:S02]  /*1be70*/  ISETP.GE.AND P3, PT, R5, R228, PT ;  /* 0x000000e40500720c */ /* 0x000fe40003f66270 */
[----:B------:R-:W-:Y:S02]  /*1be80*/  I2FP.F32.S32 R6, R6 ;  /* 0x0000000600067245 */ /* 0x000fe40000201400 */
[----:B------:R-:W-:Y:S02]  /*1be90*/  FSEL R17, R17, -INF , !P6 ;  /* 0xff80000011117808 */ /* 0x000fe40007000000 */
[----:B------:R-:W-:Y:S01]  /*1bea0*/  FSEL R19, R19, -INF , !P5 ;  /* 0xff80000013137808 */ /* 0x000fe20006800000 */
[----:B------:R-:W-:Y:S01]  /*1beb0*/  FFMA.FTZ R20, R6, -R226, R20 ;  /* 0x800000e206147223 */ /* 0x000fe20000010014 */
[----:B------:R-:W-:Y:S01]  /*1bec0*/  ISETP.GE.AND P6, PT, R4, R228, PT ;  /* 0x000000e40400720c */ /* 0x000fe20003fc6270 */
[--C-:B------:R-:W-:Y:S01]  /*1bed0*/  IMAD.IADD R6, R230, 0x1, -R4.reuse ;  /* 0x00000001e6067824 */ /* 0x100fe200078e0a04 */
        /* <DEDUP_REMOVED lines=12> */
[----:B------:R-:W-:Y:S02]  /*1bfa0*/  I2FP.F32.S32 R7, R7 ;  /* 0x0000000700077245 */ /* 0x000fe40000201400 */
[----:B------:R-:W-:Y:S01]  /*1bfb0*/  I2FP.F32.S32 R4, R4 ;  /* 0x0000000400047245 */ /* 0x000fe20000201400 */
[-C--:B------:R-:W-:Y:S01]  /*1bfc0*/  FFMA.FTZ R23, R5, -R226.reuse, R23 ;  /* 0x800000e205177223 */ /* 0x080fe20000010017 */
[----:B------:R-:W-:Y:S01]  /*1bfd0*/  VIADD R5, R2, 0x29 ;  /* 0x0000002902057836 */ /* 0x000fe20000000000 */
[----:B------:R-:W-:Y:S01]  /*1bfe0*/  FSEL R22, R22, -INF , !P1 ;  /* 0xff80000016167808 */ /* 0x000fe20004800000 */
[-C--:B------:R-:W-:Y:S01]  /*1bff0*/  FFMA.FTZ R26, R7, -R226.reuse, R26 ;  /* 0x800000e2071a7223 */ /* 0x080fe2000001001a */
[----:B------:R-:W-:Y:S01]  /*1c000*/  FSEL R20, R20, -INF , !P4 ;  /* 0xff80000014147808 */ /* 0x000fe20006000000 */
[----:B------:R-:W-:Y:S01]  /*1c010*/  FFMA.FTZ R21, R4, -R226, R21 ;  /* 0x800000e204157223 */ /* 0x000fe20000010015 */
[----:B------:R-:W-:Y:S01]  /*1c020*/  IABS R6, R6 ;  /* 0x0000000600067213 */ /* 0x000fe20000000000 */
[----:B------:R-:W-:Y:S01]  /*1c030*/  VIADD R4, R2, 0x30 ;  /* 0x0000003002047836 */ /* 0x000fe20000000000 */
[C---:B------:R-:W-:Y:S01]  /*1c040*/  ISETP.GE.AND P4, PT, R5.reuse, R228, PT ;  /* 0x000000e40500720c */ /* 0x040fe20003f86270 */
[--C-:B------:R-:W-:Y:S01]  /*1c050*/  IMAD.IADD R7, R230, 0x1, -R5.reuse ;  /* 0x00000001e6077824 */ /* 0x100fe200078e0a05 */
[----:B------:R-:W-:Y:S02]  /*1c060*/  ISETP.GE.AND P1, PT, R5, R227, PT ;  /* 0x000000e30500720c */ /* 0x000fe40003f26270 */
[----:B------:R-:W-:Y:S02]  /*1c070*/  I2FP.F32.S32 R6, R6 ;  /* 0x0000000600067245 */ /* 0x000fe40000201400 */
[----:B------:R-:W-:Y:S02]  /*1c080*/  FSEL R23, R23, -INF , !P0 ;  /* 0xff80000017177808 */ /* 0x000fe40004000000 */
[----:B------:R-:W-:Y:S01]  /*1c090*/  FSEL R21, R21, -INF , !P3 ;  /* 0xff80000015157808 */ /* 0x000fe20005800000 */
[----:B------:R-:W-:Y:S01]  /*1c0a0*/  FFMA.FTZ R24, R6, -R226, R24 ;  /* 0x800000e206187223 */ /* 0x000fe20000010018 */
[C---:B------:R-:W-:Y:S01]  /*1c0b0*/  ISETP.GE.OR P4, PT, R5.reuse, R233, !P4 ;  /* 0x000000e90500720c */ /* 0x040fe20006786670 */
[--C-:B------:R-:W-:Y:S01]  /*1c0c0*/  IMAD.IADD R6, R230, 0x1, -R4.reuse ;  /* 0x00000001e6067824 */ /* 0x100fe200078e0a04 */
[----:B------:R-:W-:Y:S01]  /*1c0d0*/  ISETP.GE.OR P1, PT, R5, R232, !P1 ;  /* 0x000000e80500720c */ /* 0x000fe20004f26670 */
[C---:B------:R-:W-:Y:S01]  /*1c0e0*/  IMAD.IADD R5, R231.reuse, 0x1, -R5 ;  /* 0x00000001e7057824 */ /* 0x040fe200078e0a05 */
[C---:B------:R-:W-:Y:S02]  /*1c0f0*/  ISETP.GE.AND P3, PT, R4.reuse, R228, PT ;  /* 0x000000e40400720c */ /* 0x040fe40003f66270 */
[C---:B------:R-:W-:Y:S02]  /*1c100*/  ISETP.GE.AND P0, PT, R4.reuse, R227, PT ;  /* 0x000000e30400720c */ /* 0x040fe40003f06270 */
[C---:B------:R-:W-:Y:S02]  /*1c110*/  ISETP.GE.OR P3, PT, R4.reuse, R233, !P3 ;  /* 0x000000e90400720c */ /* 0x040fe40005f66670 */
[----:B------:R-:W-:Y:S01]  /*1c120*/  ISETP.GE.OR P0, PT, R4, R232, !P0 ;  /* 0x000000e80400720c */ /* 0x000fe20004706670 */
[----:B------:R-:W-:Y:S01]  /*1c130*/  IMAD.IADD R4, R231, 0x1, -R4 ;  /* 0x00000001e7047824 */ /* 0x000fe200078e0a04 */
[----:B------:R-:W-:Y:S02]  /*1c140*/  IABS R5, R5 ;  /* 0x0000000500057213 */ /* 0x000fe40000000000 */
[----:B------:R-:W-:Y:S02]  /*1c150*/  IABS R8, R7 ;  /* 0x0000000700087213 */ /* 0x000fe40000000000 */
[----:B------:R-:W-:Y:S02]  /*1c160*/  I2FP.F32.S32 R5, R5 ;  /* 0x0000000500057245 */ /* 0x000fe40000201400 */
[----:B------:R-:W-:Y:S01]  /*1c170*/  IABS R7, R4 ;  /* 0x0000000400077213 */ /* 0x000fe20000000000 */
[----:B------:R-:W-:Y:S01]  /*1c180*/  IMAD.MOV.U32 R4, RZ, RZ, R8 ;  /* 0x000000ffff047224 */ /* 0x000fe200078e0008 */
[----:B------:R-:W-:Y:S01]  /*1c190*/  IABS R6, R6 ;  /* 0x0000000600067213 */ /* 0x000fe20000000000 */
[----:B------:R-:W-:Y:S01]  /*1c1a0*/  FFMA.FTZ R27, R5, -R226, R27 ;  /* 0x800000e2051b7223 */ /* 0x000fe2000001001b */
[----:B------:R-:W-:Y:S01]  /*1c1b0*/  VIADD R5, R2, 0x31 ;  /* 0x0000003102057836 */ /* 0x000fe20000000000 */
[----:B------:R-:W-:Y:S02]  /*1c1c0*/  I2FP.F32.S32 R7, R7 ;  /* 0x0000000700077245 */ /* 0x000fe40000201400 */
[----:B------:R-:W-:Y:S02]  /*1c1d0*/  I2FP.F32.S32 R4, R4 ;  /* 0x0000000400047245 */ /* 0x000fe40000201400 */
[----:B------:R-:W-:Y:S01]  /*1c1e0*/  FSEL R24, R24, -INF , !P6 ;  /* 0xff80000018187808 */ /* 0x000fe20007000000 */
[-C--:B------:R-:W-:Y:S01]  /*1c1f0*/  FFMA.FTZ R30, R7, -R226.reuse, R30 ;  /* 0x800000e2071e7223 */ /* 0x080fe2000001001e */
[----:B------:R-:W-:Y:S01]  /*1c200*/  FSEL R26, R26, -INF , !P5 ;  /* 0xff8000001a1a7808 */ /* 0x000fe20006800000 */
[----:B------:R-:W-:Y:S01]  /*1c210*/  FFMA.FTZ R25, R4, -R226, R25 ;  /* 0x800000e204197223 */ /* 0x000fe20000010019 */
[C---:B------:R-:W-:Y:S01]  /*1c220*/  ISETP.GE.AND P6, PT, R5.reuse, R228, PT ;  /* 0x000000e40500720c */ /* 0x040fe20003fc6270 */
[----:B------:R-:W-:Y:S01]  /*1c230*/  VIADD R4, R2, 0x38 ;  /* 0x0000003802047836 */ /* 0x000fe20000000000 */
[C---:B------:R-:W-:Y:S01]  /*1c240*/  ISETP.GE.AND P5, PT, R5.reuse, R227, PT ;  /* 0x000000e30500720c */ /* 0x040fe20003fa6270 */
[--C-:B------:R-:W-:Y:S01]  /*1c250*/  IMAD.IADD R7, R230, 0x1, -R5.reuse ;  /* 0x00000001e6077824 */ /* 0x100fe200078e0a05 */
[----:B------:R-:W-:Y:S01]  /*1c260*/  I2FP.F32.S32 R6, R6 ;  /* 0x0000000600067245 */ /* 0x000fe20000201400 */
[----:B------:R-:W-:Y:S01]  /*1c270*/  VIADD R2, R2, 0x39 ;  /* 0x0000003902027836 */ /* 0x000fe20000000000 */
[C---:B------:R-:W-:Y:S02]  /*1c280*/  ISETP.GE.OR P6, PT, R5.reuse, R233, !P6 ;  /* 0x000000e90500720c */ /* 0x040fe400077c6670 */
[----:B------:R-:W-:Y:S01]  /*1c290*/  ISETP.GE.OR P5, PT, R5, R232, !P5 ;  /* 0x000000e80500720c */ /* 0x000fe20006fa6670 */
[----:B------:R-:W-:Y:S01]  /*1c2a0*/  FFMA.FTZ R28, R6, -R226, R28 ;  /* 0x800000e2061c7223 */ /* 0x000fe2000001001c */
[----:B------:R-:W-:Y:S01]  /*1c2b0*/  IMAD.IADD R5, R231, 0x1, -R5 ;  /* 0x00000001e7057824 */ /* 0x000fe200078e0a05 */
[----:B------:R-:W-:Y:S01]  /*1c2c0*/  IABS R8, R7 ;  /* 0x0000000700087213 */ /* 0x000fe20000000000 */
[C---:B------:R-:W-:Y:S01]  /*1c2d0*/  IMAD.IADD R6, R230.reuse, 0x1, -R4 ;  /* 0x00000001e6067824 */ /* 0x040fe200078e0a04 */
[----:B------:R-:W-:Y:S02]  /*1c2e0*/  FSEL R25, R25, -INF , !P4 ;  /* 0xff80000019197808 */ /* 0x000fe40006000000 */
[----:B------:R-:W-:Y:S02]  /*1c2f0*/  IABS R7, R5 ;  /* 0x0000000500077213 */ /* 0x000fe40000000000 */
[----:B------:R-:W-:Y:S01]  /*1c300*/  IABS R5, R6 ;  /* 0x0000000600057213 */ /* 0x000fe20000000000 */
[----:B------:R-:W-:Y:S01]  /*1c310*/  IMAD.MOV.U32 R6, RZ, RZ, R8 ;  /* 0x000000ffff067224 */ /* 0x000fe200078e0008 */
[----:B------:R-:W-:Y:S01]  /*1c320*/  I2FP.F32.S32 R7, R7 ;  /* 0x0000000700077245 */ /* 0x000fe20000201400 */
[----:B------:R-:W-:Y:S01]  /*1c330*/  IMAD.IADD R8, R230, 0x1, -R2 ;  /* 0x00000001e6087824 */ /* 0x000fe200078e0a02 */
[----:B------:R-:W-:Y:S02]  /*1c340*/  I2FP.F32.S32 R5, R5 ;  /* 0x0000000500057245 */ /* 0x000fe40000201400 */
[----:B------:R-:W-:Y:S01]  /*1c350*/  I2FP.F32.S32 R6, R6 ;  /* 0x0000000600067245 */ /* 0x000fe20000201400 */
[-C--:B------:R-:W-:Y:S01]  /*1c360*/  FFMA.FTZ R31, R7, -R226.reuse, R31 ;  /* 0x800000e2071f7223 */ /* 0x080fe2000001001f */
[----:B------:R-:W-:Y:S01]  /*1c370*/  FSEL R27, R27, -INF , !P1 ;  /* 0xff8000001b1b7808 */ /* 0x000fe20004800000 */
[-C--:B------:R-:W-:Y:S01]  /*1c380*/  FFMA.FTZ R32, R5, -R226.reuse, R32 ;  /* 0x800000e205207223 */ /* 0x080fe20000010020 */
[----:B------:R-:W-:Y:S01]  /*1c390*/  FMNMX.FTZ R5, R173, R3, !PT ;  /* 0x00000003ad057209 */ /* 0x000fe20007810000 */
[----:B------:R-:W-:Y:S01]  /*1c3a0*/  FFMA.FTZ R29, R6, -R226, R29 ;  /* 0x800000e2061d7223 */ /* 0x000fe2000001001d */
[----:B------:R-:W-:Y:S02]  /*1c3b0*/  FMNMX.FTZ R6, R172, R134, !PT ;  /* 0x00000086ac067209 */ /* 0x000fe40007810000 */
[----:B------:R-:W-:Y:S02]  /*1c3c0*/  FMNMX.FTZ R7, R174, R5, !PT ;  /* 0x00000005ae077209 */ /* 0x000fe40007810000 */
[----:B------:R-:W-:Y:S02]  /*1c3d0*/  FMNMX.FTZ R5, R175, R6, !PT ;  /* 0x00000006af057209 */ /* 0x000fe40007810000 */
[----:B------:R-:W-:Y:S01]  /*1c3e0*/  FMNMX.FTZ R6, R135, R7, !PT ;  /* 0x0000000787067209 */ /* 0x000fe20007810000 */
[----:B------:R-:W-:Y:S01]  /*1c3f0*/  IMAD.IADD R7, R231, 0x1, -R4 ;  /* 0x00000001e7077824 */ /* 0x000fe200078e0a04 */
[C---:B------:R-:W-:Y:S02]  /*1c400*/  ISETP.GE.AND P4, PT, R4.reuse, R228, PT ;  /* 0x000000e40400720c */ /* 0x040fe40003f86270 */
[----:B------:R-:W-:Y:S02]  /*1c410*/  ISETP.GE.AND P1, PT, R4, R227, PT ;  /* 0x000000e30400720c */ /* 0x000fe40003f26270 */
[----:B------:R-:W-:Y:S02]  /*1c420*/  FMNMX.FTZ R5, R10, R5, !PT ;  /* 0x000000050a057209 */ /* 0x000fe40007810000 */
[----:B------:R-:W-:Y:S02]  /*1c430*/  FMNMX.FTZ R6, R9, R6, !PT ;  /* 0x0000000609067209 */ /* 0x000fe40007810000 */
[C---:B------:R-:W-:Y:S02]  /*1c440*/  ISETP.GE.OR P4, PT, R4.reuse, R233, !P4 ;  /* 0x000000e90400720c */ /* 0x040fe40006786670 */
[----:B------:R-:W-:Y:S02]  /*1c450*/  ISETP.GE.OR P1, PT, R4, R232, !P1 ;  /* 0x000000e80400720c */ /* 0x000fe40004f26670 */
[----:B------:R-:W-:Y:S02]  /*1c460*/  FMNMX.FTZ R4, R11, R5, !PT ;  /* 0x000000050b047209 */ /* 0x000fe40007810000 */
[----:B------:R-:W-:Y:S01]  /*1c470*/  FMNMX.FTZ R5, R12, R6, !PT ;  /* 0x000000060c057209 */ /* 0x000fe20007810000 */
[----:B------:R-:W-:Y:S01]  /*1c480*/  IMAD.IADD R6, R231, 0x1, -R2 ;  /* 0x00000001e7067824 */ /* 0x000fe200078e0a02 */
        /* <DEDUP_REMOVED lines=17> */
[----:B------:R-:W-:Y:S02]  /*1c5a0*/  IABS R5, R8 ;  /* 0x0000000800057213 */ /* 0x000fe40000000000 */
[----:B------:R-:W3:Y:S01]  /*1c5b0*/  LDL.LU R8, [R1+0xc4] ;  /* 0x0000c40001087983 */ /* 0x000ee20000300800 */
[----:B------:R-:W-:Y:S02]  /*1c5c0*/  FMNMX.FTZ R2, R23, R2, !PT ;  /* 0x0000000217027209 */ /* 0x000fe40007810000 */
[----:B------:R-:W-:Y:S01]  /*1c5d0*/  IABS R7, R6 ;  /* 0x0000000600077213 */ /* 0x000fe20000000000 */
[----:B------:R-:W-:Y:S01]  /*1c5e0*/  IMAD.MOV.U32 R6, RZ, RZ, R132 ;  /* 0x000000ffff067224 */ /* 0x000fe200078e0084 */
[----:B------:R-:W-:Y:S02]  /*1c5f0*/  FMNMX.FTZ R4, R24, R4, !PT ;  /* 0x0000000418047209 */ /* 0x000fe40007810000 */
[----:B------:R-:W-:Y:S02]  /*1c600*/  I2FP.F32.S32 R5, R5 ;  /* 0x0000000500057245 */ /* 0x000fe40000201400 */
[----:B------:R-:W-:Y:S02]  /*1c610*/  FMNMX.FTZ R2, R26, R2, !PT ;  /* 0x000000021a027209 */ /* 0x000fe40007810000 */
[----:B------:R-:W-:Y:S01]  /*1c620*/  FMNMX.FTZ R4, R25, R4, !PT ;  /* 0x0000000419047209 */ /* 0x000fe20007810000 */
[----:B------:R-:W-:Y:S01]  /*1c630*/  FFMA.FTZ R33, R5, -R226, R33 ;  /* 0x800000e205217223 */ /* 0x000fe20000010021 */
[----:B------:R-:W-:Y:S02]  /*1c640*/  I2FP.F32.S32 R6, R6 ;  /* 0x0000000600067245 */ /* 0x000fe40000201400 */
[----:B------:R-:W-:Y:S02]  /*1c650*/  FMNMX.FTZ R5, R27, R2, !PT ;  /* 0x000000021b057209 */ /* 0x000fe40007810000 */
[----:B------:R-:W-:Y:S01]  /*1c660*/  FSEL R29, R29, -INF , !P6 ;  /* 0xff8000001d1d7808 */ /* 0x000fe20007000000 */
[----:B------:R-:W-:Y:S01]  /*1c670*/  FFMA.FTZ R34, R6, -R226, R34 ;  /* 0x800000e206227223 */ /* 0x000fe20000010022 */
[----:B------:R-:W-:Y:S02]  /*1c680*/  FMNMX.FTZ R2, R28, R4, !PT ;  /* 0x000000041c027209 */ /* 0x000fe40007810000 */
[----:B------:R-:W-:Y:S02]  /*1c690*/  I2FP.F32.S32 R7, R7 ;  /* 0x0000000700077245 */ /* 0x000fe40000201400 */
[----:B------:R-:W-:Y:S02]  /*1c6a0*/  FSEL R31, R31, -INF , !P5 ;  /* 0xff8000001f1f7808 */ /* 0x000fe40006800000 */
[----:B------:R-:W-:Y:S01]  /*1c6b0*/  FMNMX.FTZ R5, R30, R5, !PT ;  /* 0x000000051e057209 */ /* 0x000fe20007810000 */
[----:B------:R-:W-:Y:S01]  /*1c6c0*/  FFMA.FTZ R35, R7, -R226, R35 ;  /* 0x800000e207237223 */ /* 0x000fe20000010023 */
[----:B------:R-:W-:Y:S02]  /*1c6d0*/  FSEL R32, R32, -INF , !P4 ;  /* 0xff80000020207808 */ /* 0x000fe40006000000 */
[----:B------:R-:W-:Y:S02]  /*1c6e0*/  FMNMX.FTZ R4, R29, R2, !PT ;  /* 0x000000021d047209 */ /* 0x000fe40007810000 */
[----:B------:R-:W-:Y:S02]  /*1c6f0*/  FSEL R34, R34, -INF , !P1 ;  /* 0xff80000022227808 */ /* 0x000fe40004800000 */
[----:B------:R-:W-:Y:S02]  /*1c700*/  FMNMX.FTZ R2, R31, R5, !PT ;  /* 0x000000051f027209 */ /* 0x000fe40007810000 */
[----:B------:R-:W-:Y:S02]  /*1c710*/  FSEL R33, R33, -INF , !P3 ;  /* 0xff80000021217808 */ /* 0x000fe40005800000 */
[----:B------:R-:W-:Y:S02]  /*1c720*/  FMNMX.FTZ R4, R32, R4, !PT ;  /* 0x0000000420047209 */ /* 0x000fe40007810000 */
[----:B------:R-:W-:Y:S02]  /*1c730*/  FSEL R35, R35, -INF , !P0 ;  /* 0xff80000023237808 */ /* 0x000fe40004000000 */
[----:B------:R-:W-:Y:S02]  /*1c740*/  FMNMX.FTZ R2, R34, R2, !PT ;  /* 0x0000000222027209 */ /* 0x000fe40007810000 */
[----:B------:R-:W-:Y:S02]  /*1c750*/  FMNMX.FTZ R133, R33, R4, !PT ;  /* 0x0000000421857209 */ /* 0x000fe40007810000 */
[----:B------:R-:W-:Y:S03]  /*1c760*/  FMNMX.FTZ R132, R35, R2, !PT ;  /* 0x0000000223847209 */ /* 0x000fe60007810000 */
[----:B------:R-:W1:Y:S08]  /*1c770*/  SHFL.BFLY PT, R2, R133, 0x2, 0x1f ;  /* 0x0c401f0085027f89 */ /* 0x000e7000000e0000 */
[----:B------:R-:W4:Y:S01]  /*1c780*/  SHFL.BFLY PT, R4, R132, 0x2, 0x1f ;  /* 0x0c401f0084047f89 */ /* 0x000f2200000e0000 */
[----:B-1----:R-:W-:Y:S02]  /*1c790*/  FMNMX.FTZ R133, R133, R2, !PT ;  /* 0x0000000285857209 */ /* 0x002fe40007810000 */
[----:B----4-:R-:W-:Y:S05]  /*1c7a0*/  FMNMX.FTZ R132, R132, R4, !PT ;  /* 0x0000000484847209 */ /* 0x010fea0007810000 */
[----:B------:R-:W1:Y:S08]  /*1c7b0*/  SHFL.BFLY PT, R2, R133, 0x1, 0x1f ;  /* 0x0c201f0085027f89 */ /* 0x000e7000000e0000 */
[----:B------:R-:W4:Y:S01]  /*1c7c0*/  SHFL.BFLY PT, R4, R132, 0x1, 0x1f ;  /* 0x0c201f0084047f89 */ /* 0x000f2200000e0000 */
[----:B-1----:R-:W-:Y:S04]  /*1c7d0*/  FMNMX.FTZ R133, R133, R2, !PT ;  /* 0x0000000285857209 */ /* 0x002fe80007810000 */
[----:B------:R-:W-:Y:S01]  /*1c7e0*/  FSETP.NEU.FTZ.AND P1, PT, R133, -INF , PT ;  /* 0xff8000008500780b */ /* 0x000fe20003f3d000 */
[----:B--2---:R-:W-:Y:S01]  /*1c7f0*/  FMUL.FTZ R5, R0, R133 ;  /* 0x0000008500057220 */ /* 0x004fe20000410000 */
[----:B----4-:R-:W-:Y:S04]  /*1c800*/  FMNMX.FTZ R132, R132, R4, !PT ;  /* 0x0000000484847209 */ /* 0x010fe80007810000 */
[----:B------:R-:W-:Y:S01]  /*1c810*/  FSEL R5, R5, RZ, P1 ;  /* 0x000000ff05057208 */ /* 0x000fe20000800000 */
[----:B------:R-:W-:Y:S01]  /*1c820*/  FMUL.FTZ R6, R0, R132 ;  /* 0x0000008400067220 */ /* 0x000fe20000410000 */
[----:B------:R-:W-:Y:S03]  /*1c830*/  FSETP.NEU.FTZ.AND P0, PT, R132, -INF , PT ;  /* 0xff8000008400780b */ /* 0x000fe60003f1d000 */
[-CC-:B------:R-:W-:Y:S01]  /*1c840*/  FFMA.FTZ R2, R173, R0.reuse, -R5.reuse ;  /* 0x00000000ad027223 */ /* 0x180fe20000010805 */
[----:B------:R-:W-:Y:S01]  /*1c850*/  FSEL R6, R6, RZ, P0 ;  /* 0x000000ff06067208 */ /* 0x000fe20000000000 */
[-CC-:B------:R-:W-:Y:S01]  /*1c860*/  FFMA.FTZ R7, R135, R0.reuse, -R5.reuse ;  /* 0x0000000087077223 */ /* 0x180fe20000010805 */
[-CC-:B------:R-:W-:Y:S01]  /*1c870*/  FFMA.FTZ R195, R28, R0.reuse, -R5.reuse ;  /* 0x000000001cc37223 */ /* 0x180fe20000010805 */
        /* <DEDUP_REMOVED lines=17> */
[-C--:B-1----:R-:W-:Y:S01]  /*1c990*/  FFMA.FTZ R2, R172, R0.reuse, -R6 ;  /* 0x00000000ac027223 */ /* 0x082fe20000010806 */
[----:B------:R-:W-:Y:S01]  /*1c9a0*/  MUFU.EX2 R175, R7 ;  /* 0x0000000700af7308 */ /* 0x000fe20000000800 */
[-CC-:B------:R-:W-:Y:S01]  /*1c9b0*/  FFMA.FTZ R179, R12, R0.reuse, -R5.reuse ;  /* 0x000000000cb37223 */ /* 0x180fe20000010805 */
[-CC-:B------:R-:W-:Y:S01]  /*1c9c0*/  FFMA.FTZ R181, R13, R0.reuse, -R5.reuse ;  /* 0x000000000db57223 */ /* 0x180fe20000010805 */
[-CC-:B------:R-:W-:Y:S01]  /*1c9d0*/  FFMA.FTZ R184, R17, R0.reuse, -R5.reuse ;  /* 0x0000000011b87223 */ /* 0x180fe20000010805 */
[-CC-:B------:R-:W-:Y:S01]  /*1c9e0*/  FFMA.FTZ R194, R24, R0.reuse, -R5.reuse ;  /* 0x0000000018c27223 */ /* 0x180fe20000010805 */
[-CC-:B------:R-:W-:Y:S01]  /*1c9f0*/  FFMA.FTZ R183, R16, R0.reuse, -R5.reuse ;  /* 0x0000000010b77223 */ /* 0x180fe20000010805 */
[-CC-:B------:R-:W-:Y:S01]  /*1ca00*/  FFMA.FTZ R187, R20, R0.reuse, -R5.reuse ;  /* 0x0000000014bb7223 */ /* 0x180fe20000010805 */
[-CC-:B------:R-:W-:Y:S03]  /*1ca10*/  FFMA.FTZ R188, R21, R0.reuse, -R5.reuse ;  /* 0x0000000015bc7223 */ /* 0x180fe60000010805 */
[----:B------:R1:W-:Y:S01]  /*1ca20*/  MUFU.EX2 R177, R2 ;  /* 0x0000000200b17308 */ /* 0x0003e20000000800 */
[-CC-:B------:R-:W-:Y:S01]  /*1ca30*/  FFMA.FTZ R205, R29, R0.reuse, -R5.reuse ;  /* 0x000000001dcd7223 */ /* 0x180fe20000010805 */
[-CC-:B------:R-:W-:Y:S08]  /*1ca40*/  FFMA.FTZ R241, R32, R0.reuse, -R5.reuse ;  /* 0x0000000020f17223 */ /* 0x180ff00000010805 */
[----:B------:R-:W-:Y:S01]  /*1ca50*/  MUFU.EX2 R135, R135 ;  /* 0x0000008700877308 */ /* 0x000fe20000000800 */
[-C--:B-1----:R-:W-:Y:S09]  /*1ca60*/  FFMA.FTZ R2, R174, R0.reuse, -R5 ;  /* 0x00000000ae027223 */ /* 0x082ff20000010805 */
[----:B------:R-:W-:Y:S10]  /*1ca70*/  MUFU.EX2 R174, R4 ;  /* 0x0000000400ae7308 */ /* 0x000ff40000000800 */
[----:B------:R1:W-:Y:S02]  /*1ca80*/  MUFU.EX2 R176, R2 ;  /* 0x0000000200b07308 */ /* 0x0003e40000000800 */
[----:B-1----:R-:W-:Y:S05]  /*1ca90*/  FSEL R2, R133, RZ, P1 ;  /* 0x000000ff85027208 */ /* 0x002fea0000800000 */
[----:B------:R-:W-:Y:S01]  /*1caa0*/  FADD.FTZ R3, -R2, R3 ;  /* 0x0000000302037221 */ /* 0x000fe20000010100 */
[----:B------:R-:W-:Y:S05]  /*1cab0*/  FSEL R2, R132, RZ, P0 ;  /* 0x000000ff84027208 */ /* 0x000fea0000000000 */
[----:B------:R-:W-:Y:S01]  /*1cac0*/  FADD.FTZ R4, -R2, R134 ;  /* 0x0000008602047221 */ /* 0x000fe20000010100 */
[-C--:B------:R-:W-:Y:S04]  /*1cad0*/  FFMA.FTZ R2, R9, R0.reuse, -R5 ;  /* 0x0000000009027223 */ /* 0x080fe80000010805 */
[----:B------:R1:W-:Y:S02]  /*1cae0*/  MUFU.EX2 R172, R2 ;  /* 0x0000000200ac7308 */ /* 0x0003e40000000800 */
[----:B-1----:R-:W-:Y:S01]  /*1caf0*/  FMUL.FTZ R2, R0, R3 ;  /* 0x0000000300027220 */ /* 0x002fe20000410000 */
[----:B------:R-:W-:Y:S02]  /*1cb00*/  FFMA.FTZ R3, R10, R0, -R6 ;  /* 0x000000000a037223 */ /* 0x000fe40000010806 */
[----:B------:R-:W2:Y:S05]  /*1cb10*/  LDL.LU R6, [R1+0xc8] ;  /* 0x0000c80001067983 */ /* 0x000eaa0000300800 */
[----:B------:R1:W-:Y:S10]  /*1cb20*/  MUFU.EX2 R173, R3 ;  /* 0x0000000300ad7308 */ /* 0x0003f40000000800 */
[----:B------:R-:W4:Y:S01]  /*1cb30*/  MUFU.EX2 R2, R2 ;  /* 0x0000000200027308 */ /* 0x000f220000000800 */
[----:B-1----:R-:W-:Y:S09]  /*1cb40*/  FMUL.FTZ R3, R0, R4 ;  /* 0x0000000400037220 */ /* 0x002ff20000410000 */
[----:B------:R-:W1:Y:S01]  /*1cb50*/  MUFU.EX2 R3, R3 ;  /* 0x0000000300037308 */ /* 0x000e620000000800 */
[C---:B----4-:R-:W-:Y:S01]  /*1cb60*/  FMUL.FTZ R28, R2.reuse, R140 ;  /* 0x0000008c021c7220 */ /* 0x050fe20000410000 */
[C---:B------:R-:W-:Y:S01]  /*1cb70*/  FMUL.FTZ R33, R2.reuse, R137 ;  /* 0x0000008902217220 */ /* 0x040fe20000410000 */
[----:B------:R-:W4:Y:S01]  /*1cb80*/  LDL R140, [R1+0xf0] ;  /* 0x0000f000018c7983 */ /* 0x000f220000100800 */
[C---:B------:R-:W-:Y:S01]  /*1cb90*/  FMUL.FTZ R25, R2.reuse, R145 ;  /* 0x0000009102197220 */ /* 0x040fe20000410000 */
[C---:B------:R-:W-:Y:S01]  /*1cba0*/  FMUL.FTZ R5, R2.reuse, R165 ;  /* 0x000000a502057220 */ /* 0x040fe20000410000 */
[C---:B------:R-:W-:Y:S01]  /*1cbb0*/  FMUL.FTZ R4, R2.reuse, R164 ;  /* 0x000000a402047220 */ /* 0x040fe20000410000 */
[----:B------:R-:W5:Y:S01]  /*1cbc0*/  LDL R137, [R1+0x114] ;  /* 0x0001140001897983 */ /* 0x000f620000100800 */
        /* <DEDUP_REMOVED lines=8> */
[C---:B-1----:R-:W-:Y:S01]  /*1cc50*/  FMUL.FTZ R10, R3.reuse, R162 ;  /* 0x000000a2030a7220 */ /* 0x042fe20000410000 */
[C---:B------:R-:W-:Y:S01]  /*1cc60*/  FMUL.FTZ R11, R3.reuse, R163 ;  /* 0x000000a3030b7220 */ /* 0x040fe20000410000 */
[C---:B------:R-:W-:Y:S01]  /*1cc70*/  FMUL.FTZ R14, R3.reuse, R158 ;  /* 0x0000009e030e7220 */ /* 0x040fe20000410000 */
[----:B------:R-:W5:Y:S01]  /*1cc80*/  LDL.64 R162, [R1] ;  /* 0x0000000001a27983 */ /* 0x000f620000100a00 */
[C---:B------:R-:W-:Y:S01]  /*1cc90*/  FMUL.FTZ R21, R2.reuse, R149 ;  /* 0x0000009502157220 */ /* 0x040fe20000410000 */
[C---:B------:R-:W-:Y:S01]  /*1cca0*/  FMUL.FTZ R24, R2.reuse, R144 ;  /* 0x0000009002187220 */ /* 0x040fe20000410000 */
[C---:B------:R-:W-:Y:S01]  /*1ccb0*/  FMUL.FTZ R29, R2.reuse, R141 ;  /* 0x0000008d021d7220 */ /* 0x040fe20000410000 */
[C---:B------:R-:W-:Y:S01]  /*1ccc0*/  FMUL.FTZ R32, R2.reuse, R136 ;  /* 0x0000008802207220 */ /* 0x040fe20000410000 */
[C---:B------:R-:W-:Y:S01]  /*1ccd0*/  FMUL.FTZ R36, R2.reuse, R36 ;  /* 0x0000002402247220 */ /* 0x040fe20000410000 */
[----:B------:R-:W5:Y:S01]  /*1cce0*/  LDL R158, [R1+0xdc] ;  /* 0x0000dc00019e7983 */ /* 0x000f620000100800 */
        /* <DEDUP_REMOVED lines=22> */
[C---:B---3--:R-:W-:Y:S01]  /*1ce50*/  FFMA.FTZ R0, R2.reuse, R8, R178 ;  /* 0x0000000802007223 */ /* 0x048fe200000100b2 */
        /* <DEDUP_REMOVED lines=26> */
[----:B------:R-:W-:Y:S01]  /*1d000*/  FADD.FTZ R2, R176, R0 ;  /* 0x00000000b0027221 */ /* 0x000fe20000010000 */
[C---:B------:R-:W-:Y:S01]  /*1d010*/  FMUL.FTZ R30, R3.reuse, R142 ;  /* 0x0000008e031e7220 */ /* 0x040fe20000410000 */
[----:B------:R1:W3:Y:S01]  /*1d020*/  MUFU.EX2 R136, R179 ;  /* 0x000000b300887308 */ /* 0x0002e20000000800 */
        /* <DEDUP_REMOVED lines=8> */
[----:B------:R-:W3:Y:S01]  /*1d0b0*/  LDL R167, [R1+0xcc] ;  /* 0x0000cc0001a77983 */ /* 0x000ee20000100800 */
[C---:B------:R-:W-:Y:S01]  /*1d0c0*/  FMUL.FTZ R27, R3.reuse, R147 ;  /* 0x00000093031b7220 */ /* 0x040fe20000410000 */
[C---:B------:R-:W-:Y:S01]  /*1d0d0*/  FMUL.FTZ R34, R3.reuse, R138 ;  /* 0x0000008a03227220 */ /* 0x040fe20000410000 */
[----:B------:R-:W-:Y:S01]  /*1d0e0*/  F2FP.F16.F32.PACK_AB R138, R172, R175 ;  /* 0x000000afac8a723e */ /* 0x000fe200000000ff */
[----:B------:R-:W3:Y:S01]  /*1d0f0*/  LDL R150, [R1+0xc0] ;  /* 0x0000c00001967983 */ /* 0x000ee20000100800 */
[C---:B------:R-:W-:Y:S01]  /*1d100*/  FMUL.FTZ R23, R3.reuse, R151 ;  /* 0x0000009703177220 */ /* 0x040fe20000410000 */
[C---:B------:R-:W-:Y:S01]  /*1d110*/  FMUL.FTZ R38, R3.reuse, R38 ;  /* 0x0000002603267220 */ /* 0x040fe20000410000 */
[C---:B------:R-:W-:Y:S01]  /*1d120*/  FMUL.FTZ R39, R3.reuse, R39 ;  /* 0x0000002703277220 */ /* 0x040fe20000410000 */
[----:B-1----:R-:W3:Y:S01]  /*1d130*/  LDL R179, [R1+0xd8] ;  /* 0x0000d80001b37983 */ /* 0x002ee20000100800 */
[C---:B------:R-:W-:Y:S01]  /*1d140*/  FMUL.FTZ R42, R3.reuse, R42 ;  /* 0x0000002a032a7220 */ /* 0x040fe20000410000 */
[C---:B------:R-:W-:Y:S01]  /*1d150*/  FMUL.FTZ R43, R3.reuse, R43 ;  /* 0x0000002b032b7220 */ /* 0x040fe20000410000 */
[C---:B------:R-:W-:Y:S01]  /*1d160*/  FMUL.FTZ R46, R3.reuse, R46 ;  /* 0x0000002e032e7220 */ /* 0x040fe20000410000 */
[----:B------:R1:W3:Y:S01]  /*1d170*/  LDL.S16 R147, [R1+0x88] ;  /* 0x0000880001937983 */ /* 0x0002e20000100600 */
        /* <DEDUP_REMOVED lines=44> */
[C---:B--2---:R-:W-:Y:S01]  /*1d440*/  FFMA.FTZ R134, R3.reuse, R6, R177 ;  /* 0x0000000603867223 */ /* 0x044fe200000100b1 */
[----:B------:R-:W-:Y:S01]  /*1d450*/  FMUL.FTZ R6, R3, R166 ;  /* 0x000000a603067220 */ /* 0x000fe20000410000 */
[----:B------:R-:W-:Y:S02]  /*1d460*/  F2FP.F16.F32.PACK_AB R3, R176, R178 ;  /* 0x000000b2b003723e */ /* 0x000fe400000000ff */
[----:B------:R-:W-:Y:S01]  /*1d470*/  FADD.FTZ R142, R174, R134 ;  /* 0x00000086ae8e7221 */ /* 0x000fe20000010000 */
[----:B------:R-:W-:Y:S01]  /*1d480*/  FADD.FTZ R134, R175, R2 ;  /* 0x00000002af867221 */ /* 0x000fe20000010000 */
[----:B------:R-:W-:Y:S03]  /*1d490*/  IMAD.SHL.U32 R2, R240, 0x2, RZ ;  /* 0x00000002f0027824 */ /* 0x000fe600078e00ff */
[----:B------:R-:W-:Y:S02]  /*1d4a0*/  FADD.FTZ R144, R172, R134 ;  /* 0x00000086ac907221 */ /* 0x000fe40000010000 */
[----:B------:R-:W2:Y:S01]  /*1d4b0*/  LDL R172, [R1+0xd4] ;  /* 0x0000d40001ac7983 */ /* 0x000ea20000100800 */
[----:B------:R1:W3:Y:S03]  /*1d4c0*/  MUFU.EX2 R134, R181 ;  /* 0x000000b500867308 */ /* 0x0002e60000000800 */
[----:B-1----:R-:W2:Y:S01]  /*1d4d0*/  LDL R181, [R1+0xe0] ;  /* 0x0000e00001b57983 */ /* 0x002ea20000100800 */
[----:B----4-:R-:W-:Y:S04]  /*1d4e0*/  IMAD.WIDE.U32 R148, R140, -0x326172a9, RZ ;  /* 0xcd9e8d578c947825 */ /* 0x010fe800078e00ff */
[----:B-----5:R-:W-:Y:S01]  /*1d4f0*/  IMAD.WIDE.U32 R140, R137, -0x2daee0ad, RZ ;  /* 0xd2511f53898c7825 */ /* 0x020fe200078e00ff */
[----:B------:R-:W-:Y:S03]  /*1d500*/  LOP3.LUT R154, R145, R149, RZ, 0x3c, !PT ;  /* 0x00000095919a7212 */ /* 0x000fe600078e3cff */
[----:B------:R-:W-:Y:S01]  /*1d510*/  VIADD R137, R2, 0x1 ;  /* 0x0000000102897836 */ /* 0x000fe20000000000 */
[----:B------:R-:W4:Y:S01]  /*1d520*/  LDL R149, [R1+0xbc] ;  /* 0x0000bc0001957983 */ /* 0x000f220000100800 */
[----:B------:R-:W-:Y:S01]  /*1d530*/  IMAD.WIDE.U32 R154, R154, -0x2daee0ad, RZ ;  /* 0xd2511f539a9a7825 */ /* 0x000fe200078e00ff */
[C---:B------:R-:W-:Y:S03]  /*1d540*/  LOP3.LUT R2, R163.reuse, R2, RZ, 0x3c, !PT ;  /* 0x00000002a3027212 */ /* 0x040fe600078e3cff */
[C---:B------:R-:W-:Y:S01]  /*1d550*/  VIADD R139, R163.reuse, 0xbb67ae85 ;  /* 0xbb67ae85a38b7836 */ /* 0x040fe20000000000 */
[----:B------:R-:W-:Y:S02]  /*1d560*/  LOP3.LUT R137, R163, R137, RZ, 0x3c, !PT ;  /* 0x00000089a3897212 */ /* 0x000fe400078e3cff */
[-C--:B------:R-:W-:Y:S01]  /*1d570*/  LOP3.LUT R143, R2, R141.reuse, RZ, 0x3c, !PT ;  /* 0x0000008d028f7212 */ /* 0x080fe200078e3cff */
[----:B------:R-:W-:Y:S01]  /*1d580*/  FADD.FTZ R2, R173, R142 ;  /* 0x0000008ead027221 */ /* 0x000fe20000010000 */
[----:B------:R-:W-:Y:S02]  /*1d590*/  LOP3.LUT R145, R137, R141, RZ, 0x3c, !PT ;  /* 0x0000008d89917212 */ /* 0x000fe400078e3cff */
[C---:B------:R-:W-:Y:S01]  /*1d5a0*/  F2FP.F16.F32.PACK_AB R173, R135.reuse, R173 ;  /* 0x000000ad87ad723e */ /* 0x040fe200000000ff */
[----:B------:R-:W-:Y:S01]  /*1d5b0*/  FADD.FTZ R141, R135, R2 ;  /* 0x00000002878d7221 */ /* 0x000fe20000010000 */
[----:B---3--:R-:W-:Y:S01]  /*1d5c0*/  FADD.FTZ R135, R136, R144 ;  /* 0x0000009088877221 */ /* 0x008fe20000010000 */
[----:B------:R-:W-:Y:S01]  /*1d5d0*/  VIADD R2, R162, 0x9e3779b9 ;  /* 0x9e3779b9a2027836 */ /* 0x000fe20000000000 */
[----:B------:R-:W-:Y:S01]  /*1d5e0*/  LOP3.LUT R139, R155, R139, R140, 0x96, !PT ;  /* 0x0000008b9b8b7212 */ /* 0x000fe200078e968c */
[----:B------:R-:W-:Y:S01]  /*1d5f0*/  IMAD.WIDE.U32 R142, R143, -0x326172a9, RZ ;  /* 0xcd9e8d578f8e7825 */ /* 0x000fe200078e00ff */
[C---:B------:R-:W-:Y:S01]  /*1d600*/  F2FP.F16.F32.PACK_AB R136, R134.reuse, R136 ;  /* 0x000000888688723e */ /* 0x040fe200000000ff */
[----:B------:R-:W1:Y:S02]  /*1d610*/  MUFU.EX2 R137, R180 ;  /* 0x000000b400897308 */ /* 0x000e640000000800 */
[----:B------:R-:W-:Y:S01]  /*1d620*/  FADD.FTZ R146, R134, R135 ;  /* 0x0000008786927221 */ /* 0x000fe20000010000 */
[----:B------:R-:W-:Y:S01]  /*1d630*/  IMAD.WIDE.U32 R144, R145, -0x326172a9, RZ ;  /* 0xcd9e8d5791907825 */ /* 0x000fe200078e00ff */
[-CC-:B------:R-:W-:Y:S03]  /*1d640*/  LOP3.LUT R134, R143, R2.reuse, R148.reuse, 0x96, !PT ;  /* 0x000000028f867212 */ /* 0x180fe600078e9694 */
[----:B------:R-:W-:Y:S01]  /*1d650*/  IMAD.WIDE.U32 R152, R139, -0x326172a9, RZ ;  /* 0xcd9e8d578b987825 */ /* 0x000fe200078e00ff */
[----:B------:R-:W-:Y:S02]  /*1d660*/  LOP3.LUT R157, R145, R2, R148, 0x96, !PT ;  /* 0x00000002919d7212 */ /* 0x000fe400078e9694 */
[----:B------:R-:W3:Y:S01]  /*1d670*/  MUFU.EX2 R140, R182 ;  /* 0x000000b6008c7308 */ /* 0x000ee20000000800 */
[----:B------:R2:W5:Y:S01]  /*1d680*/  LDL.S16 R148, [R1+0x74] ;  /* 0x0000740001947983 */ /* 0x0005620000100600 */
[----:B------:R-:W-:Y:S02]  /*1d690*/  VIADD R2, R162, 0x3c6ef372 ;  /* 0x3c6ef372a2027836 */ /* 0x000fe40000000000 */
[----:B------:R-:W-:Y:S03]  /*1d6a0*/  IMAD.WIDE.U32 R134, R134, -0x2daee0ad, RZ ;  /* 0xd2511f5386867825 */ /* 0x000fe600078e00ff */
[CC--:B------:R-:W-:Y:S03]  /*1d6b0*/  LOP3.LUT R142, R153.reuse, R2.reuse, R142, 0x96, !PT ;  /* 0x00000002998e7212 */ /* 0x0c0fe600078e968e */
[----:B------:R-:W3:Y:S01]  /*1d6c0*/  MUFU.EX2 R139, R183 ;  /* 0x000000b7008b7308 */ /* 0x000ee20000000800 */
[----:B------:R-:W-:Y:S01]  /*1d6d0*/  LOP3.LUT R159, R153, R2, R144, 0x96, !PT ;  /* 0x00000002999f7212 */ /* 0x000fe200078e9690 */
[----:B-1----:R-:W-:Y:S01]  /*1d6e0*/  FADD.FTZ R141, R137, R141 ;  /* 0x0000008d898d7221 */ /* 0x002fe20000010000 */
[----:B------:R-:W-:Y:S01]  /*1d6f0*/  LOP3.LUT R135, R135, R158, R154, 0x96, !PT ;  /* 0x0000009e87877212 */ /* 0x000fe200078e969a */
[----:B------:R-:W-:Y:S06]  /*1d700*/  IMAD.WIDE.U32 R142, R142, -0x2daee0ad, RZ ;  /* 0xd2511f538e8e7825 */ /* 0x000fec00078e00ff */
[----:B------:R1:W1:Y:S01]  /*1d710*/  MUFU.EX2 R2, R184 ;  /* 0x000000b800027308 */ /* 0x0002620000000800 */
[C---:B---3--:R-:W-:Y:S01]  /*1d720*/  F2FP.F16.F32.PACK_AB R137, R140.reuse, R137 ;  /* 0x000000898c89723e */ /* 0x048fe200000000ff */
[----:B------:R-:W-:Y:S08]  /*1d730*/  FADD.FTZ R145, R140, R141 ;  /* 0x0000008d8c917221 */ /* 0x000ff00000010000 */
[----:B------:R-:W-:Y:S01]  /*1d740*/  MUFU.EX2 R144, R185 ;  /* 0x000000b900907308 */ /* 0x000fe20000000800 */
[----:B------:R-:W-:Y:S01]  /*1d750*/  FADD.FTZ R141, R139, R146 ;  /* 0x000000928b8d7221 */ /* 0x000fe20000010000 */
[----:B-1----:R-:W3:Y:S03]  /*1d760*/  LDL R184, [R1+0xe4] ;  /* 0x0000e40001b87983 */ /* 0x002ee60000100800 */
[C---:B------:R-:W-:Y:S01]  /*1d770*/  FADD.FTZ R146, R2.reuse, R141 ;  /* 0x0000008d02927221 */ /* 0x040fe20000010000 */
[----:B---3--:R-:W-:Y:S01]  /*1d780*/  LOP3.LUT R143, R143, R184, R134, 0x96, !PT ;  /* 0x000000b88f8f7212 */ /* 0x008fe200078e9686 */
[----:B------:R-:W-:Y:S05]  /*1d790*/  IMAD.WIDE.U32 R134, R135, -0x326172a9, RZ ;  /* 0xcd9e8d5787867825 */ /* 0x000fea00078e00ff */
[----:B------:R-:W-:Y:S02]  /*1d7a0*/  LOP3.LUT R140, R135, R167, R152, 0x96, !PT ;  /* 0x000000a7878c7212 */ /* 0x000fe400078e9698 */
[----:B------:R-:W-:Y:S02]  /*1d7b0*/  F2FP.F16.F32.PACK_AB R135, R2, R139 ;  /* 0x0000008b0287723e */ /* 0x000fe400000000ff */
[----:B------:R-:W1:Y:S01]  /*1d7c0*/  MUFU.EX2 R139, R186 ;  /* 0x000000ba008b7308 */ /* 0x000e620000000800 */
[----:B------:R-:W-:Y:S05]  /*1d7d0*/  IMAD.WIDE.U32 R140, R140, -0x2daee0ad, RZ ;  /* 0xd2511f538c8c7825 */ /* 0x000fea00078e00ff */
[----:B--2---:R-:W-:Y:S01]  /*1d7e0*/  LOP3.LUT R162, R141, R181, R142, 0x96, !PT ;  /* 0x000000b58da27212 */ /* 0x004fe200078e968e */
[----:B------:R-:W-:Y:S04]  /*1d7f0*/  IMAD.WIDE.U32 R142, R143, -0x326172a9, RZ ;  /* 0xcd9e8d578f8e7825 */ /* 0x000fe800078e00ff */
[----:B------:R-:W-:Y:S01]  /*1d800*/  IMAD.WIDE.U32 R162, R162, -0x326172a9, RZ ;  /* 0xcd9e8d57a2a27825 */ /* 0x000fe200078e00ff */
[----:B------:R-:W-:Y:S02]  /*1d810*/  LOP3.LUT R2, R143, R179, R134, 0x96, !PT ;  /* 0x000000b38f027212 */ /* 0x000fe400078e9686 */
[----:B------:R-:W2:Y:S02]  /*1d820*/  MUFU.EX2 R134, R187 ;  /* 0x000000bb00867308 */ /* 0x000ea40000000800 */
[----:B------:R-:W-:Y:S01]  /*1d830*/  LOP3.LUT R156, R163, R165, R142, 0x96, !PT ;  /* 0x000000a5a39c7212 */ /* 0x000fe200078e968e */
[----:B------:R-:W-:Y:S01]  /*1d840*/  IMAD.WIDE.U32 R176, R2, -0x2daee0ad, RZ ;  /* 0xd2511f5302b07825 */ /* 0x000fe200078e00ff */
[----:B-1----:R-:W-:Y:S06]  /*1d850*/  F2FP.F16.F32.PACK_AB R164, R139, R144 ;  /* 0x000000908ba4723e */ /* 0x002fec00000000ff */
[----:B------:R-:W1:Y:S01]  /*1d860*/  MUFU.EX2 R2, R188 ;  /* 0x000000bc00027308 */ /* 0x000e620000000800 */
[----:B------:R-:W-:Y:S01]  /*1d870*/  LOP3.LUT R143, R177, R172, R140, 0x96, !PT ;  /* 0x000000acb18f7212 */ /* 0x000fe200078e968c */
[----:B------:R-:W-:Y:S04]  /*1d880*/  FADD.FTZ R140, R144, R145 ;  /* 0x00000091908c7221 */ /* 0x000fe80000010000 */
[----:B------:R-:W-:Y:S04]  /*1d890*/  IMAD.WIDE.U32 R142, R143, -0x326172a9, RZ ;  /* 0xcd9e8d578f8e7825 */ /* 0x000fe800078e00ff */
[----:B------:R-:W-:Y:S01]  /*1d8a0*/  FADD.FTZ R145, R139, R140 ;  /* 0x0000008c8b917221 */ /* 0x000fe20000010000 */
[----:B--2---:R-:W-:Y:S01]  /*1d8b0*/  FADD.FTZ R140, R134, R146 ;  /* 0x00000092868c7221 */ /* 0x004fe20000010000 */
[----:B------:R-:W-:Y:S02]  /*1d8c0*/  LOP3.LUT R139, R143, R252, R162, 0x96, !PT ;  /* 0x000000fc8f8b7212 */ /* 0x000fe400078e96a2 */
[C---:B-1----:R-:W-:Y:S01]  /*1d8d0*/  F2FP.F16.F32.PACK_AB R134, R2.reuse, R134 ;  /* 0x000000860286723e */ /* 0x042fe200000000ff */
[----:B------:R-:W-:Y:S01]  /*1d8e0*/  FADD.FTZ R151, R2, R140 ;  /* 0x0000008c02977221 */ /* 0x000fe20000010000 */
[----:B------:R-:W-:Y:S04]  /*1d8f0*/  LOP3.LUT R2, R139, 0xff, RZ, 0xc0, !PT ;  /* 0x000000ff8b027812 */ /* 0x000fe800078ec0ff */
[----:B------:R-:W-:Y:S02]  /*1d900*/  ISETP.GE.U32.AND P0, PT, R225, R2, PT ;  /* 0x00000002e100720c */ /* 0x000fe40003f06070 */
[C---:B------:R-:W-:Y:S04]  /*1d910*/  PRMT R2, R3.reuse, 0x7632, R2 ;  /* 0x0000763203027816 */ /* 0x040fe80000000002 */
[----:B------:R-:W-:Y:S07]  /*1d920*/  PRMT R146, R3, 0x5410, R2 ;  /* 0x0000541003927816 */ /* 0x000fee0000000002 */
[----:B-----5:R-:W-:Y:S05]  /*1d930*/  @!P0 HADD2 R148, -R3.H0_H0, -RZ.H0_H0 ;  /* 0xa00000ff03948230 */ /* 0x020fea0000000900 */
[----:B------:R-:W-:Y:S01]  /*1d940*/  @!P0 STL.S16 [R1+0x74], R148 ;  /* 0x0000749401008387 */ /* 0x000fe20000100600 */
[----:B------:R-:W-:Y:S04]  /*1d950*/  PRMT R140, R148, 0x7610, R140 ;  /* 0x00007610948c7816 */ /* 0x000fe8000000008c */
[----:B------:R-:W-:Y:S02]  /*1d960*/  @!P0 PRMT R3, R140, 0x5410, RZ ;  /* 0x000054108c038816 */ /* 0x000fe400000000ff */
[----:B------:R-:W-:Y:S03]  /*1d970*/  IADD3 R140, P0, R222, R150, RZ ;  /* 0x00000096de8c7210 */ /* 0x000fe60007f1e0ff */
[----:B------:R1:W-:Y:S02]  /*1d980*/  ST.E.U16 desc[UR4][R222.64], R3 ;  /* 0x00000003de007985 */ /* 0x0003e4000c101504 */
[----:B----4-:R-:W-:Y:S02]  /*1d990*/  IMAD.X R141, R223, 0x1, R149, P0 ;  /* 0x00000001df8d7824 */ /* 0x010fe400000e0695 */
[----:B------:R-:W-:Y:S01]  /*1d9a0*/  MUFU.EX2 R149, R195 ;  /* 0x000000c300957308 */ /* 0x000fe20000000800 */
[----:B-1----:R-:W-:Y:S04]  /*1d9b0*/  LOP3.LUT R3, R139, 0xffff, RZ, 0xc0, !PT ;  /* 0x0000ffff8b037812 */ /* 0x002fe800078ec0ff */
[----:B------:R-:W-:Y:S04]  /*1d9c0*/  SHF.R.U32.HI R3, RZ, 0x8, R3 ;  /* 0x00000008ff037819 */ /* 0x000fe80000011603 */
[----:B------:R-:W-:Y:S02]  /*1d9d0*/  LOP3.LUT R144, R3, 0xffff, RZ, 0xc0, !PT ;  /* 0x0000ffff03907812 */ /* 0x000fe400078ec0ff */
[--C-:B------:R-:W-:Y:S02]  /*1d9e0*/  SHF.R.U32.HI R3, RZ, 0x10, R139.reuse ;  /* 0x00000010ff037819 */ /* 0x100fe4000001168b */
[----:B------:R-:W-:Y:S02]  /*1d9f0*/  ISETP.GE.U32.AND P0, PT, R225, R144, PT ;  /* 0x00000090e100720c */ /* 0x000fe40003f06070 */
[----:B------:R-:W-:Y:S02]  /*1da00*/  LOP3.LUT R148, R3, 0xff, RZ, 0xc0, !PT ;  /* 0x000000ff03947812 */ /* 0x000fe400078ec0ff */
[C---:B------:R-:W-:Y:S02]  /*1da10*/  LOP3.LUT R3, R142.reuse, 0xff, RZ, 0xc0, !PT ;  /* 0x000000ff8e037812 */ /* 0x040fe400078ec0ff */
[----:B------:R-:W-:Y:S02]  /*1da20*/  SHF.R.U32.HI R139, RZ, 0x18, R139 ;  /* 0x00000018ff8b7819 */ /* 0x000fe4000001168b */
[C---:B------:R-:W-:Y:S02]  /*1da30*/  ISETP.GE.U32.AND P5, PT, R225.reuse, R3, PT ;  /* 0x00000003e100720c */ /* 0x040fe40003fa6070 */
[----:B------:R-:W-:Y:S02]  /*1da40*/  LOP3.LUT R3, R142, 0xffff, RZ, 0xc0, !PT ;  /* 0x0000ffff8e037812 */ /* 0x000fe400078ec0ff */
[----:B------:R-:W-:Y:S01]  /*1da50*/  ISETP.GE.U32.AND P6, PT, R225, R139, PT ;  /* 0x0000008be100720c */ /* 0x000fe20003fc6070 */
[----:B------:R-:W-:Y:S01]  /*1da60*/  @!P0 HADD2 R147, -R2.H0_H0, -RZ.H0_H0 ;  /* 0xa00000ff02938230 */ /* 0x000fe20000000900 */
[----:B------:R-:W1:Y:S01]  /*1da70*/  MUFU.EX2 R139, R190 ;  /* 0x000000be008b7308 */ /* 0x000e620000000800 */
[----:B------:R-:W-:Y:S03]  /*1da80*/  SHF.R.U32.HI R3, RZ, 0x8, R3 ;  /* 0x00000008ff037819 */ /* 0x000fe60000011603 */
[----:B------:R2:W-:Y:S01]  /*1da90*/  @!P0 STL.S16 [R1+0x88], R147 ;  /* 0x0000889301008387 */ /* 0x0005e20000100600 */
[----:B------:R-:W-:Y:S03]  /*1daa0*/  LOP3.LUT R3, R3, 0xffff, RZ, 0xc0, !PT ;  /* 0x0000ffff03037812 */ /* 0x000fe600078ec0ff */
[----:B------:R3:W4:Y:S01]  /*1dab0*/  LDL.S16 R153, [R1+0x70] ;  /* 0x0000700001997983 */ /* 0x0007220000100600 */
[----:B------:R-:W-:Y:S02]  /*1dac0*/  ISETP.GE.U32.AND P4, PT, R225, R3, PT ;  /* 0x00000003e100720c */ /* 0x000fe40003f86070 */
[--C-:B------:R-:W-:Y:S01]  /*1dad0*/  SHF.R.U32.HI R3, RZ, 0x10, R142.reuse ;  /* 0x00000010ff037819 */ /* 0x100fe2000001168e */
[----:B------:R3:W5:Y:S03]  /*1dae0*/  LDL.S16 R155, [R1+0x6c] ;  /* 0x00006c00019b7983 */ /* 0x0007660000100600 */
[----:B------:R-:W-:Y:S01]  /*1daf0*/  LOP3.LUT R3, R3, 0xff, RZ, 0xc0, !PT ;  /* 0x000000ff03037812 */ /* 0x000fe200078ec0ff */
[----:B------:R-:W3:Y:S01]  /*1db00*/  LDL R182, [R1+0x8] ;  /* 0x0000080001b67983 */ /* 0x000ee20000100800 */
[----:B-1----:R-:W-:Y:S02]  /*1db10*/  FADD.FTZ R144, R139, R145 ;  /* 0x000000918b907221 */ /* 0x002fe40000010000 */
[C---:B------:R-:W-:Y:S01]  /*1db20*/  ISETP.GE.U32.AND P3, PT, R225.reuse, R3, PT ;  /* 0x00000003e100720c */ /* 0x040fe20003f66070 */
[----:B------:R-:W-:Y:S01]  /*1db30*/  MUFU.EX2 R145, R193 ;  /* 0x000000c100917308 */ /* 0x000fe20000000800 */
[----:B------:R-:W-:Y:S04]  /*1db40*/  SHF.R.U32.HI R3, RZ, 0x18, R142 ;  /* 0x00000018ff037819 */ /* 0x000fe8000001168e */
[----:B------:R-:W-:Y:S02]  /*1db50*/  ISETP.GE.U32.AND P1, PT, R225, R3, PT ;  /* 0x00000003e100720c */ /* 0x000fe40003f26070 */
[----:B------:R-:W-:Y:S03]  /*1db60*/  PRMT R3, R147, 0x7610, R3 ;  /* 0x0000761093037816 */ /* 0x000fe60000000003 */
[----:B--2---:R1:W2:Y:S01]  /*1db70*/  MUFU.EX2 R147, R194 ;  /* 0x000000c200937308 */ /* 0x0042a20000000800 */
[----:B------:R-:W-:Y:S02]  /*1db80*/  @!P0 PRMT R2, R3, 0x5410, RZ ;  /* 0x0000541003028816 */ /* 0x000fe400000000ff */
[----:B------:R-:W-:Y:S03]  /*1db90*/  ISETP.GE.U32.AND P0, PT, R225, R148, PT ;  /* 0x00000094e100720c */ /* 0x000fe60003f06070 */
[----:B------:R2:W-:Y:S04]  /*1dba0*/  ST.E.U16 desc[UR4][R222.64+0x2], R2 ;  /* 0x00000202de007985 */ /* 0x0005e8000c101504 */
[----:B------:R-:W2:Y:S10]  /*1dbb0*/  MUFU.EX2 R3, R189 ;  /* 0x000000bd00037308 */ /* 0x000eb40000000800 */
[----:B------:R-:W-:Y:S01]  /*1dbc0*/  MUFU.EX2 R148, R205 ;  /* 0x000000cd00947308 */ /* 0x000fe20000000800 */
[----:B-1----:R1:W3:Y:S01]  /*1dbd0*/  LDL.S16 R194, [R1+0x68] ;  /* 0x0000680001c27983 */ /* 0x0022e20000100600 */
[----:B--2---:R-:W-:Y:S01]  /*1dbe0*/  FADD.FTZ R151, R147, R151 ;  /* 0x0000009793977221 */ /* 0x004fe20000010000 */
[C---:B------:R-:W-:Y:S01]  /*1dbf0*/  F2FP.F16.F32.PACK_AB R163, R3.reuse, R139 ;  /* 0x0000008b03a3723e */ /* 0x040fe200000000ff */
[----:B------:R-:W-:Y:S01]  /*1dc00*/  FADD.FTZ R150, R3, R144 ;  /* 0x0000009003967221 */ /* 0x000fe20000010000 */
[----:B------:R-:W-:Y:S05]  /*1dc10*/  PRMT R139, R0, 0x7632, R139 ;  /* 0x00007632008b7816 */ /* 0x000fea000000008b */
[----:B------:R-:W-:Y:S01]  /*1dc20*/  MUFU.EX2 R3, R191 ;  /* 0x000000bf00037308 */ /* 0x000fe20000000800 */
[----:B------:R-:W-:Y:S09]  /*1dc30*/  F2FP.F16.F32.PACK_AB R2, R145, R147 ;  /* 0x000000939102723e */ /* 0x000ff200000000ff */
[----:B------:R-:W2:Y:S02]  /*1dc40*/  MUFU.EX2 R144, R192 ;  /* 0x000000c000907308 */ /* 0x000ea40000000800 */
[----:B--2---:R-:W-:Y:S01]  /*1dc50*/  FADD.FTZ R147, R144, R150 ;  /* 0x0000009690937221 */ /* 0x004fe20000010000 */
[----:B------:R-:W-:Y:S02]  /*1dc60*/  F2FP.F16.F32.PACK_AB R166, R3, R144 ;  /* 0x0000009003a6723e */ /* 0x000fe400000000ff */
[----:B------:R-:W-:Y:S01]  /*1dc70*/  PRMT R192, R225, 0x7054, R225 ;  /* 0x00007054e1c07816 */ /* 0x000fe200000000e1 */
[----:B----4-:R-:W-:Y:S02]  /*1dc80*/  @!P0 HADD2 R153, -R0.H0_H0, -RZ.H0_H0 ;  /* 0xa00000ff00998230 */ /* 0x010fe40000000900 */
[----:B-----5:R-:W-:Y:S03]  /*1dc90*/  @!P6 HADD2 R155, -R139.H0_H0, -RZ.H0_H0 ;  /* 0xa00000ff8b9be230 */ /* 0x020fe60000000900 */
[----:B------:R2:W-:Y:S01]  /*1dca0*/  @!P0 STL.S16 [R1+0x70], R153 ;  /* 0x0000709901008387 */ /* 0x0005e20000100600 */
[----:B------:R-:W-:Y:S03]  /*1dcb0*/  PRMT R160, R153, 0x7610, R160 ;  /* 0x0000761099a07816 */ /* 0x000fe600000000a0 */
[----:B------:R4:W-:Y:S01]  /*1dcc0*/  @!P6 STL.S16 [R1+0x6c], R155 ;  /* 0x00006c9b0100e387 */ /* 0x0009e20000100600 */
[----:B------:R-:W-:Y:S01]  /*1dcd0*/  PRMT R174, R155, 0x7610, R174 ;  /* 0x000076109bae7816 */ /* 0x000fe200000000ae */
[----:B--2---:R-:W-:Y:S01]  /*1dce0*/  FADD.FTZ R153, R145, R151 ;  /* 0x0000009791997221 */ /* 0x004fe20000010000 */
[----:B------:R-:W-:Y:S01]  /*1dcf0*/  PRMT R145, R0, 0x5410, R139 ;  /* 0x0000541000917816 */ /* 0x000fe2000000008b */
[----:B------:R-:W-:Y:S01]  /*1dd00*/  IMAD.WIDE.U32 R150, R156, -0x2daee0ad, RZ ;  /* 0xd2511f539c967825 */ /* 0x000fe200078e00ff */
[----:B------:R-:W-:Y:S02]  /*1dd10*/  @!P0 PRMT R0, R160, 0x5410, RZ ;  /* 0x00005410a0008816 */ /* 0x000fe400000000ff */
[----:B------:R1:W2:Y:S01]  /*1dd20*/  LDL.S16 R160, [R1+0x84] ;  /* 0x0000840001a07983 */ /* 0x0002a20000100600 */
[----:B------:R-:W-:Y:S01]  /*1dd30*/  @!P6 PRMT R139, R174, 0x5410, RZ ;  /* 0x00005410ae8be816 */ /* 0x000fe200000000ff */
[----:B----4-:R-:W-:Y:S01]  /*1dd40*/  FADD.FTZ R155, R3, R147 ;  /* 0x00000093039b7221 */ /* 0x010fe20000010000 */
[----:B---3--:R-:W-:Y:S01]  /*1dd50*/  @!P5 HADD2 R194, -R138.H0_H0, -RZ.H0_H0 ;  /* 0xa00000ff8ac2d230 */ /* 0x008fe20000000900 */
[----:B------:R3:W-:Y:S01]  /*1dd60*/  ST.E.U16 desc[UR4][R140.64], R0 ;  /* 0x000000008c007985 */ /* 0x0007e2000c101504 */
[----:B------:R-:W-:Y:S01]  /*1dd70*/  LOP3.LUT R147, R151, R182, R176, 0x96, !PT ;  /* 0x000000b697937212 */ /* 0x000fe200078e96b0 */
[----:B------:R-:W-:Y:S01]  /*1dd80*/  FADD.FTZ R144, R149, R153 ;  /* 0x0000009995907221 */ /* 0x000fe20000010000 */
[----:B------:R-:W-:Y:S01]  /*1dd90*/  PRMT R3, R138, 0x7632, R3 ;  /* 0x000076328a037816 */ /* 0x000fe20000000003 */
[----:B------:R-:W-:Y:S01]  /*1dda0*/  @!P5 STL.S16 [R1+0x68], R194 ;  /* 0x000068c20100d387 */ /* 0x000fe20000100600 */
[----:B------:R-:W-:Y:S01]  /*1ddb0*/  PRMT R180, R194, 0x7610, R180 ;  /* 0x00007610c2b47816 */ /* 0x000fe200000000b4 */
[----:B------:R-:W-:Y:S01]  /*1ddc0*/  FADD.FTZ R156, R148, R144 ;  /* 0x00000090949c7221 */ /* 0x000fe20000010000 */
[----:B------:R-:W-:Y:S01]  /*1ddd0*/  PRMT R144, R138, 0x5410, R3 ;  /* 0x000054108a907816 */ /* 0x000fe20000000003 */
[----:B------:R1:W4:Y:S01]  /*1dde0*/  LDL.S16 R191, [R1+0x80] ;  /* 0x0000800001bf7983 */ /* 0x0003220000100600 */
[----:B------:R-:W-:Y:S03]  /*1ddf0*/  @!P5 PRMT R138, R180, 0x5410, RZ ;  /* 0x00005410b48ad816 */ /* 0x000fe600000000ff */
[----:B------:R1:W5:Y:S04]  /*1de00*/  LDL.S16 R174, [R1+0x7c] ;  /* 0x00007c0001ae7983 */ /* 0x0003680000100600 */
[----:B------:R1:W4:Y:S04]  /*1de10*/  LDL.S16 R180, [R1+0x78] ;  /* 0x0000780001b47983 */ /* 0x0003280000100600 */
[----:B------:R1:W-:Y:S04]  /*1de20*/  ST.E.U16 desc[UR4][R140.64+0x2], R139 ;  /* 0x0000028b8c007985 */ /* 0x0003e8000c101504 */
[----:B------:R1:W-:Y:S01]  /*1de30*/  ST.E.U16 desc[UR4][R222.64+0x10], R138 ;  /* 0x0000108ade007985 */ /* 0x0003e2000c101504 */
[----:B---3--:R-:W-:Y:S02]  /*1de40*/  F2FP.F16.F32.PACK_AB R0, R148, R149 ;  /* 0x000000959400723e */ /* 0x008fe400000000ff */
[----:B------:R-:W-:Y:S01]  /*1de50*/  LOP3.LUT R148, R147, 0xffff, RZ, 0xc0, !PT ;  /* 0x0000ffff93947812 */ /* 0x000fe200078ec0ff */
[----:B------:R-:W-:Y:S03]  /*1de60*/  MUFU.EX2 R149, R241 ;  /* 0x000000f100957308 */ /* 0x000fe60000000800 */
[----:B------:R-:W-:Y:S04]  /*1de70*/  SHF.R.U32.HI R148, RZ, 0x8, R148 ;  /* 0x00000008ff947819 */ /* 0x000fe80000011694 */
[----:B------:R-:W-:Y:S04]  /*1de80*/  LOP3.LUT R148, R148, 0xffff, RZ, 0xc0, !PT ;  /* 0x0000ffff94947812 */ /* 0x000fe800078ec0ff */
[C---:B------:R-:W-:Y:S02]  /*1de90*/  ISETP.GE.U32.AND P5, PT, R225.reuse, R148, PT ;  /* 0x00000094e100720c */ /* 0x040fe40003fa6070 */
[--C-:B------:R-:W-:Y:S01]  /*1dea0*/  SHF.R.U32.HI R148, RZ, 0x18, R147.reuse ;  /* 0x00000018ff947819 */ /* 0x100fe20000011693 */
[----:B-1----:R-:W1:Y:S03]  /*1deb0*/  MUFU.EX2 R139, R239 ;  /* 0x000000ef008b7308 */ /* 0x002e660000000800 */
[----:B------:R-:W-:Y:S02]  /*1dec0*/  ISETP.GE.U32.AND P0, PT, R225, R148, PT ;  /* 0x00000094e100720c */ /* 0x000fe40003f06070 */
[----:B------:R-:W-:Y:S02]  /*1ded0*/  LOP3.LUT R138, R147, 0xff, RZ, 0xc0, !PT ;  /* 0x000000ff938a7812 */ /* 0x000fe400078ec0ff */
[----:B------:R-:W-:Y:S02]  /*1dee0*/  SHF.R.U32.HI R147, RZ, 0x10, R147 ;  /* 0x00000010ff937819 */ /* 0x000fe40000011693 */
[----:B------:R-:W-:Y:S01]  /*1def0*/  ISETP.GE.U32.AND P6, PT, R225, R138, PT ;  /* 0x0000008ae100720c */ /* 0x000fe20003fc6070 */
[----:B------:R-:W3:Y:S01]  /*1df00*/  MUFU.EX2 R148, R242 ;  /* 0x000000f200947308 */ /* 0x000ee20000000800 */
[----:B------:R-:W-:Y:S09]  /*1df10*/  LOP3.LUT R147, R147, 0xff, RZ, 0xc0, !PT ;  /* 0x000000ff93937812 */ /* 0x000ff200078ec0ff */
[----:B------:R-:W3:Y:S01]  /*1df20*/  MUFU.EX2 R138, R238 ;  /* 0x000000ee008a7308 */ /* 0x000ee20000000800 */
[----:B-1----:R-:W-:Y:S01]  /*1df30*/  FADD.FTZ R153, R139, R155 ;  /* 0x0000009b8b997221 */ /* 0x002fe20000010000 */
[----:B---3--:R-:W-:Y:S02]  /*1df40*/  F2FP.F16.F32.PACK_AB R161, R148, R149 ;  /* 0x0000009594a1723e */ /* 0x008fe400000000ff */
[----:B------:R-:W-:Y:S02]  /*1df50*/  F2FP.F16.F32.PACK_AB R177, R138, R139 ;  /* 0x0000008b8ab1723e */ /* 0x000fe400000000ff */
[----:B------:R-:W-:Y:S01]  /*1df60*/  PRMT R139, R173, 0x7632, R139 ;  /* 0x00007632ad8b7816 */ /* 0x000fe2000000008b */
[----:B--2---:R-:W-:Y:S05]  /*1df70*/  @!P4 HADD2 R160, -R3.H0_H0, -RZ.H0_H0 ;  /* 0xa00000ff03a0c230 */ /* 0x004fea0000000900 */
[----:B------:R1:W-:Y:S01]  /*1df80*/  @!P4 STL.S16 [R1+0x84], R160 ;  /* 0x000084a00100c387 */ /* 0x0003e20000100600 */
[----:B------:R-:W-:Y:S04]  /*1df90*/  PRMT R155, R160, 0x7610, R155 ;  /* 0x00007610a09b7816 */ /* 0x000fe8000000009b */
[----:B------:R-:W-:Y:S01]  /*1dfa0*/  @!P4 PRMT R3, R155, 0x5410, RZ ;  /* 0x000054109b03c816 */ /* 0x000fe200000000ff */
[----:B------:R-:W-:Y:S01]  /*1dfb0*/  FADD.FTZ R155, R149, R156 ;  /* 0x0000009c959b7221 */ /* 0x000fe20000010000 */
[----:B------:R-:W-:Y:S03]  /*1dfc0*/  IMAD.WIDE.U32 R156, R157, -0x2daee0ad, RZ ;  /* 0xd2511f539d9c7825 */ /* 0x000fe600078e00ff */
[----:B------:R2:W-:Y:S01]  /*1dfd0*/  ST.E.U16 desc[UR4][R222.64+0x12], R3 ;  /* 0x00001203de007985 */ /* 0x0005e2000c101504 */
[----:B-----5:R-:W-:Y:S01]  /*1dfe0*/  @!P1 HADD2 R174, -R139.H0_H0, -RZ.H0_H0 ;  /* 0xa00000ff8bae9230 */ /* 0x020fe20000000900 */
[----:B------:R-:W-:Y:S01]  /*1dff0*/  LOP3.LUT R158, R157, R158, R154, 0x96, !PT ;  /* 0x0000009e9d9e7212 */ /* 0x000fe200078e969a */
[----:B------:R-:W-:Y:S01]  /*1e000*/  FADD.FTZ R149, R148, R155 ;  /* 0x0000009b94957221 */ /* 0x000fe20000010000 */
[----:B------:R-:W-:Y:S04]  /*1e010*/  IMAD.WIDE.U32 R154, R159, -0x2daee0ad, RZ ;  /* 0xd2511f539f9a7825 */ /* 0x000fe800078e00ff */
[----:B----4-:R-:W-:Y:S01]  /*1e020*/  @!P6 HADD2 R180, -R136.H0_H0, -RZ.H0_H0 ;  /* 0xa00000ff88b4e230 */ /* 0x010fe20000000900 */
[----:B------:R-:W-:Y:S01]  /*1e030*/  PRMT R189, R174, 0x7610, R189 ;  /* 0x00007610aebd7816 */ /* 0x000fe200000000bd */
[----:B------:R-:W-:Y:S01]  /*1e040*/  IMAD.WIDE.U32 R158, R158, -0x326172a9, RZ ;  /* 0xcd9e8d579e9e7825 */ /* 0x000fe200078e00ff */
[----:B------:R-:W-:Y:S02]  /*1e050*/  LOP3.LUT R155, R155, R184, R156, 0x96, !PT ;  /* 0x000000b89b9b7212 */ /* 0x000fe400078e969c */
[----:B------:R-:W-:Y:S02]  /*1e060*/  PRMT R178, R180, 0x7610, R178 ;  /* 0x00007610b4b27816 */ /* 0x000fe400000000b2 */
[----:B------:R-:W-:Y:S01]  /*1e070*/  LOP3.LUT R156, R159, R167, R152, 0x96, !PT ;  /* 0x000000a79f9c7212 */ /* 0x000fe200078e9698 */
[----:B-1----:R-:W-:Y:S01]  /*1e080*/  FADD.FTZ R160, R138, R153 ;  /* 0x000000998aa07221 */ /* 0x002fe20000010000 */
[----:B------:R-:W-:Y:S03]  /*1e090*/  PRMT R138, R173, 0x7610, R138 ;  /* 0x00007610ad8a7816 */ /* 0x000fe6000000008a */
[----:B------:R-:W-:Y:S01]  /*1e0a0*/  IMAD.WIDE.U32 R156, R156, -0x2daee0ad, RZ ;  /* 0xd2511f539c9c7825 */ /* 0x000fe200078e00ff */
[----:B------:R-:W-:Y:S03]  /*1e0b0*/  LOP3.LUT R153, R150, 0xff, RZ, 0xc0, !PT ;  /* 0x000000ff96997812 */ /* 0x000fe600078ec0ff */
[----:B------:R-:W-:Y:S01]  /*1e0c0*/  @!P3 HADD2 R191, -R138.H0_H0, -RZ.H0_H0 ;  /* 0xa00000ff8abfb230 */ /* 0x000fe20000000900 */
[----:B------:R-:W-:Y:S02]  /*1e0d0*/  PRMT R148, R138, 0x5410, R139 ;  /* 0x000054108a947816 */ /* 0x000fe4000000008b */
[----:B------:R-:W-:Y:S02]  /*1e0e0*/  @!P1 PRMT R139, R189, 0x5410, RZ ;  /* 0x00005410bd8b9816 */ /* 0x000fe400000000ff */
[----:B------:R-:W-:Y:S01]  /*1e0f0*/  @!P3 STL.S16 [R1+0x80], R191 ;  /* 0x000080bf0100b387 */ /* 0x000fe20000100600 */
[----:B------:R-:W-:Y:S02]  /*1e100*/  PRMT R190, R191, 0x7610, R190 ;  /* 0x00007610bfbe7816 */ /* 0x000fe400000000be */
[----:B------:R-:W-:Y:S01]  /*1e110*/  ISETP.GE.U32.AND P4, PT, R225, R153, PT ;  /* 0x00000099e100720c */ /* 0x000fe20003f86070 */
[----:B------:R1:W-:Y:S01]  /*1e120*/  @!P1 STL.S16 [R1+0x7c], R174 ;  /* 0x00007cae01009387 */ /* 0x0003e20000100600 */
[----:B------:R-:W-:Y:S02]  /*1e130*/  @!P3 PRMT R138, R190, 0x5410, RZ ;  /* 0x00005410be8ab816 */ /* 0x000fe400000000ff */
[C---:B--2---:R-:W-:Y:S01]  /*1e140*/  PRMT R3, R136.reuse, 0x7632, R3 ;  /* 0x0000763288037816 */ /* 0x044fe20000000003 */
[----:B------:R-:W-:Y:S01]  /*1e150*/  ST.E.U16 desc[UR4][R140.64+0x12], R139 ;  /* 0x0000128b8c007985 */ /* 0x000fe2000c101504 */
[----:B------:R-:W-:Y:S02]  /*1e160*/  SHF.R.U32.HI R153, RZ, 0x10, R150 ;  /* 0x00000010ff997819 */ /* 0x000fe40000011696 */
[----:B------:R-:W-:Y:S01]  /*1e170*/  PRMT R152, R136, 0x5410, R3 ;  /* 0x0000541088987816 */ /* 0x000fe20000000003 */
[----:B------:R2:W-:Y:S01]  /*1e180*/  ST.E.U16 desc[UR4][R140.64+0x10], R138 ;  /* 0x0000108a8c007985 */ /* 0x0005e2000c101504 */
[----:B------:R-:W-:Y:S02]  /*1e190*/  @!P6 PRMT R136, R178, 0x5410, RZ ;  /* 0x00005410b288e816 */ /* 0x000fe400000000ff */
[----:B------:R-:W-:Y:S03]  /*1e1a0*/  LOP3.LUT R153, R153, 0xff, RZ, 0xc0, !PT ;  /* 0x000000ff99997812 */ /* 0x000fe600078ec0ff */
[----:B------:R-:W-:Y:S01]  /*1e1b0*/  ST.E.U16 desc[UR4][R222.64+0x20], R136 ;  /* 0x00002088de007985 */ /* 0x000fe2000c101504 */
[C---:B------:R-:W-:Y:S03]  /*1e1c0*/  ISETP.GE.U32.AND P3, PT, R225.reuse, R153, PT ;  /* 0x00000099e100720c */ /* 0x040fe60003f66070 */
[----:B-1----:R3:W4:Y:S04]  /*1e1d0*/  LDL.S16 R174, [R1+0x64] ;  /* 0x0000640001ae7983 */ /* 0x0027280000100600 */
[----:B------:R1:W-:Y:S04]  /*1e1e0*/  STL [R1+0xc4], R149 ;  /* 0x0000c49501007387 */ /* 0x0003e80000100800 */
[----:B------:R3:W5:Y:S01]  /*1e1f0*/  LDL.S16 R167, [R1+0x60] ;  /* 0x0000600001a77983 */ /* 0x0007620000100600 */
[----:B--2---:R-:W-:Y:S03]  /*1e200*/  LOP3.LUT R138, R150, 0xffff, RZ, 0xc0, !PT ;  /* 0x0000ffff968a7812 */ /* 0x004fe600078ec0ff */
[----:B------:R2:W-:Y:S01]  /*1e210*/  @!P6 STL.S16 [R1+0x78], R180 ;  /* 0x000078b40100e387 */ /* 0x0005e20000100600 */
[C---:B------:R-:W-:Y:S02]  /*1e220*/  ISETP.GE.U32.AND P6, PT, R225.reuse, R147, PT ;  /* 0x00000093e100720c */ /* 0x040fe40003fc6070 */
[----:B------:R-:W-:Y:S01]  /*1e230*/  SHF.R.U32.HI R138, RZ, 0x8, R138 ;  /* 0x00000008ff8a7819 */ /* 0x000fe2000001168a */
[----:B------:R3:W3:Y:S03]  /*1e240*/  LDL.S16 R189, [R1+0x5c] ;  /* 0x00005c0001bd7983 */ /* 0x0006e60000100600 */
[----:B------:R-:W-:Y:S01]  /*1e250*/  LOP3.LUT R138, R138, 0xffff, RZ, 0xc0, !PT ;  /* 0x0000ffff8a8a7812 */ /* 0x000fe200078ec0ff */
[----:B------:R2:W3:Y:S01]  /*1e260*/  LDL.S16 R184, [R1+0x58] ;  /* 0x0000580001b87983 */ /* 0x0004e20000100600 */
[----:B-1----:R-:W-:Y:S04]  /*1e270*/  SHF.R.U32.HI R149, RZ, 0x18, R150 ;  /* 0x00000018ff957819 */ /* 0x002fe80000011696 */
[----:B------:R-:W-:Y:S02]  /*1e280*/  ISETP.GE.U32.AND P1, PT, R225, R149, PT ;  /* 0x00000095e100720c */ /* 0x000fe40003f26070 */
[----:B------:R-:W-:Y:S01]  /*1e290*/  LOP3.LUT R149, R157, R181, R154, 0x96, !PT ;  /* 0x000000b59d957212 */ /* 0x000fe200078e969a */
[----:B------:R-:W-:Y:S05]  /*1e2a0*/  IMAD.WIDE.U32 R154, R155, -0x326172a9, RZ ;  /* 0xcd9e8d579b9a7825 */ /* 0x000fea00078e00ff */
[----:B------:R-:W-:Y:S01]  /*1e2b0*/  LOP3.LUT R158, R155, R179, R158, 0x96, !PT ;  /* 0x000000b39b9e7212 */ /* 0x000fe200078e969e */
[----:B------:R-:W-:Y:S04]  /*1e2c0*/  IMAD.WIDE.U32 R178, R149, -0x326172a9, RZ ;  /* 0xcd9e8d5795b27825 */ /* 0x000fe800078e00ff */
[----:B--2---:R-:W-:Y:S05]  /*1e2d0*/  IMAD.WIDE.U32 R180, R158, -0x2daee0ad, RZ ;  /* 0xd2511f539eb47825 */ /* 0x004fea00078e00ff */
[----:B------:R-:W-:Y:S01]  /*1e2e0*/  LOP3.LUT R172, R181, R172, R156, 0x96, !PT ;  /* 0x000000acb5ac7212 */ /* 0x000fe200078e969c */
[----:B----4-:R-:W-:Y:S05]  /*1e2f0*/  @!P5 HADD2 R174, -R3.H0_H0, -RZ.H0_H0 ;  /* 0xa00000ff03aed230 */ /* 0x010fea0000000900 */
[----:B------:R1:W-:Y:S01]  /*1e300*/  @!P5 STL.S16 [R1+0x64], R174 ;  /* 0x000064ae0100d387 */ /* 0x0003e20000100600 */
[----:B------:R-:W-:Y:S01]  /*1e310*/  PRMT R173, R174, 0x7610, R173 ;  /* 0x00007610aead7816 */ /* 0x000fe200000000ad */
[----:B-----5:R-:W-:Y:S02]  /*1e320*/  @!P6 HADD2 R167, -R137.H0_H0, -RZ.H0_H0 ;  /* 0xa00000ff89a7e230 */ /* 0x020fe40000000900 */
[----:B------:R2:W4:Y:S01]  /*1e330*/  LDL.S16 R156, [R1+0x50] ;  /* 0x00005000019c7983 */ /* 0x0005220000100600 */
[----:B------:R-:W-:Y:S01]  /*1e340*/  @!P5 PRMT R3, R173, 0x5410, RZ ;  /* 0x00005410ad03d816 */ /* 0x000fe200000000ff */
[----:B------:R-:W-:Y:S01]  /*1e350*/  IMAD.WIDE.U32 R172, R172, -0x326172a9, RZ ;  /* 0xcd9e8d57acac7825 */ /* 0x000fe200078e00ff */
[----:B------:R-:W-:Y:S02]  /*1e360*/  ISETP.GE.U32.AND P5, PT, R225, R138, PT ;  /* 0x0000008ae100720c */ /* 0x000fe40003fa6070 */
[----:B------:R-:W-:Y:S01]  /*1e370*/  PRMT R147, R167, 0x7610, R147 ;  /* 0x00007610a7937816 */ /* 0x000fe20000000093 */
[----:B------:R5:W-:Y:S01]  /*1e380*/  ST.E.U16 desc[UR4][R222.64+0x22], R3 ;  /* 0x00002203de007985 */ /* 0x000be2000c101504 */
[----:B------:R-:W-:Y:S02]  /*1e390*/  PRMT R138, R137, 0x7632, R138 ;  /* 0x00007632898a7816 */ /* 0x000fe4000000008a */
[----:B------:R-:W-:Y:S01]  /*1e3a0*/  LOP3.LUT R139, R173, R252, R178, 0x96, !PT ;  /* 0x000000fcad8b7212 */ /* 0x000fe200078e96b2 */
[----:B---3--:R-:W-:Y:S01]  /*1e3b0*/  @!P4 HADD2 R184, -R135.H0_H0, -RZ.H0_H0 ;  /* 0xa00000ff87b8c230 */ /* 0x008fe20000000900 */
[----:B------:R-:W-:Y:S01]  /*1e3c0*/  PRMT R158, R137, 0x5410, R138 ;  /* 0x00005410899e7816 */ /* 0x000fe2000000008a */
[----:B------:R-:W-:Y:S01]  /*1e3d0*/  @!P0 HADD2 R189, -R138.H0_H0, -RZ.H0_H0 ;  /* 0xa00000ff8abd8230 */ /* 0x000fe20000000900 */
[----:B------:R-:W-:Y:S02]  /*1e3e0*/  LOP3.LUT R136, R139, 0xff, RZ, 0xc0, !PT ;  /* 0x000000ff8b887812 */ /* 0x000fe400078ec0ff */
[----:B------:R-:W-:Y:S02]  /*1e3f0*/  @!P6 PRMT R137, R147, 0x5410, RZ ;  /* 0x000054109389e816 */ /* 0x000fe400000000ff */
[----:B------:R-:W-:Y:S01]  /*1e400*/  PRMT R183, R184, 0x7610, R183 ;  /* 0x00007610b8b77816 */ /* 0x000fe200000000b7 */
[----:B------:R-:W3:Y:S01]  /*1e410*/  MUFU.EX2 R147, R244 ;  /* 0x000000f400937308 */ /* 0x000ee20000000800 */
[----:B-1----:R-:W-:Y:S01]  /*1e420*/  LOP3.LUT R174, R179, R165, R154, 0x96, !PT ;  /* 0x000000a5b3ae7212 */ /* 0x002fe200078e969a */
[----:B------:R1:W-:Y:S04]  /*1e430*/  ST.E.U16 desc[UR4][R140.64+0x20], R137 ;  /* 0x000020898c007985 */ /* 0x0003e8000c101504 */
[----:B------:R2:W3:Y:S04]  /*1e440*/  LDL.S16 R165, [R1+0x54] ;  /* 0x0000540001a57983 */ /* 0x0004e80000100600 */
[----:B------:R2:W-:Y:S01]  /*1e450*/  @!P6 STL.S16 [R1+0x60], R167 ;  /* 0x000060a70100e387 */ /* 0x0005e20000100600 */
[----:B------:R-:W-:Y:S02]  /*1e460*/  ISETP.GE.U32.AND P6, PT, R225, R136, PT ;  /* 0x00000088e100720c */ /* 0x000fe40003fc6070 */
[----:B-----5:R-:W-:Y:S04]  /*1e470*/  LOP3.LUT R3, R139, 0xffff, RZ, 0xc0, !PT ;  /* 0x0000ffff8b037812 */ /* 0x020fe800078ec0ff */
[----:B------:R-:W-:Y:S04]  /*1e480*/  SHF.R.U32.HI R3, RZ, 0x8, R3 ;  /* 0x00000008ff037819 */ /* 0x000fe80000011603 */
[----:B------:R-:W-:Y:S02]  /*1e490*/  LOP3.LUT R136, R3, 0xffff, RZ, 0xc0, !PT ;  /* 0x0000ffff03887812 */ /* 0x000fe400078ec0ff */
[C---:B------:R-:W-:Y:S04]  /*1e4a0*/  PRMT R3, R135.reuse, 0x7632, R3 ;  /* 0x0000763287037816 */ /* 0x040fe80000000003 */
[----:B------:R-:W-:Y:S02]  /*1e4b0*/  PRMT R157, R135, 0x5410, R3 ;  /* 0x00005410879d7816 */ /* 0x000fe40000000003 */
[----:B------:R-:W-:Y:S02]  /*1e4c0*/  @!P4 PRMT R135, R183, 0x5410, RZ ;  /* 0x00005410b787c816 */ /* 0x000fe400000000ff */
[----:B-1----:R-:W-:Y:S01]  /*1e4d0*/  PRMT R137, R189, 0x7610, R137 ;  /* 0x00007610bd897816 */ /* 0x002fe20000000089 */
[----:B--2---:R2:W5:Y:S03]  /*1e4e0*/  LDL.S16 R167, [R1+0x4c] ;  /* 0x00004c0001a77983 */ /* 0x0045660000100600 */
[----:B------:R-:W-:Y:S02]  /*1e4f0*/  @!P0 PRMT R138, R137, 0x5410, RZ ;  /* 0x00005410898a8816 */ /* 0x000fe400000000ff */
[----:B------:R-:W1:Y:S01]  /*1e500*/  MUFU.EX2 R137, R243 ;  /* 0x000000f300897308 */ /* 0x000e620000000800 */
[----:B------:R-:W-:Y:S01]  /*1e510*/  @!P0 STL.S16 [R1+0x5c], R189 ;  /* 0x00005cbd01008387 */ /* 0x000fe20000100600 */
[C---:B------:R-:W-:Y:S02]  /*1e520*/  ISETP.GE.U32.AND P0, PT, R225.reuse, R136, PT ;  /* 0x00000088e100720c */ /* 0x040fe40003f06070 */
[--C-:B------:R-:W-:Y:S01]  /*1e530*/  SHF.R.U32.HI R136, RZ, 0x18, R139.reuse ;  /* 0x00000018ff887819 */ /* 0x100fe2000001168b */
[----:B------:R1:W-:Y:S01]  /*1e540*/  @!P4 STL.S16 [R1+0x58], R184 ;  /* 0x000058b80100c387 */ /* 0x0003e20000100600 */
[----:B------:R-:W-:Y:S02]  /*1e550*/  SHF.R.U32.HI R139, RZ, 0x10, R139 ;  /* 0x00000010ff8b7819 */ /* 0x000fe4000001168b */
[----:B------:R-:W-:Y:S01]  /*1e560*/  ISETP.GE.U32.AND P4, PT, R225, R136, PT ;  /* 0x00000088e100720c */ /* 0x000fe20003f86070 */
[----:B------:R2:W2:Y:S01]  /*1e570*/  LDL.S16 R183, [R1+0x44] ;  /* 0x0000440001b77983 */ /* 0x0004a20000100600 */
[----:B------:R-:W-:Y:S02]  /*1e580*/  PRMT R136, R164, 0x7632, R136 ;  /* 0x00007632a4887816 */ /* 0x000fe40000000088 */
[----:B------:R-:W-:Y:S01]  /*1e590*/  LOP3.LUT R139, R139, 0xff, RZ, 0xc0, !PT ;  /* 0x000000ff8b8b7812 */ /* 0x000fe200078ec0ff */
[----:B------:R1:W-:Y:S04]  /*1e5a0*/  ST.E.U16 desc[UR4][R140.64+0x22], R138 ;  /* 0x0000228a8c007985 */ /* 0x0003e8000c101504 */
[----:B------:R1:W-:Y:S04]  /*1e5b0*/  ST.E.U16 desc[UR4][R222.64+0x30], R135 ;  /* 0x00003087de007985 */ /* 0x0003e8000c101504 */
[----:B-1----:R1:W2:Y:S01]  /*1e5c0*/  LDL.S16 R184, [R1+0x48] ;  /* 0x0000480001b87983 */ /* 0x0022a20000100600 */
[----:B------:R-:W-:Y:S02]  /*1e5d0*/  LOP3.LUT R138, R172, 0xff, RZ, 0xc0, !PT ;  /* 0x000000ffac8a7812 */ /* 0x000fe400078ec0ff */
[----:B------:R-:W-:Y:S05]  /*1e5e0*/  PRMT R135, R164, 0x7610, R135 ;  /* 0x00007610a4877816 */ /* 0x000fea0000000087 */
[----:B----4-:R-:W-:Y:S05]  /*1e5f0*/  @!P3 HADD2 R156, -R135.H0_H0, -RZ.H0_H0 ;  /* 0xa00000ff879cb230 */ /* 0x010fea0000000900 */
[----:B------:R-:W-:Y:S01]  /*1e600*/  PRMT R187, R156, 0x7610, R187 ;  /* 0x000076109cbb7816 */ /* 0x000fe200000000bb */
[----:B---3--:R-:W-:Y:S05]  /*1e610*/  @!P5 HADD2 R165, -R3.H0_H0, -RZ.H0_H0 ;  /* 0xa00000ff03a5d230 */ /* 0x008fea0000000900 */
[----:B------:R3:W-:Y:S01]  /*1e620*/  @!P5 STL.S16 [R1+0x54], R165 ;  /* 0x000054a50100d387 */ /* 0x0007e20000100600 */
[----:B------:R-:W-:Y:S03]  /*1e630*/  PRMT R149, R165, 0x7610, R149 ;  /* 0x00007610a5957816 */ /* 0x000fe60000000095 */
[----:B------:R4:W-:Y:S01]  /*1e640*/  @!P3 STL.S16 [R1+0x50], R156 ;  /* 0x0000509c0100b387 */ /* 0x0009e20000100600 */
[----:B------:R-:W-:Y:S01]  /*1e650*/  @!P5 PRMT R3, R149, 0x5410, RZ ;  /* 0x000054109503d816 */ /* 0x000fe200000000ff */
[----:B------:R-:W-:Y:S01]  /*1e660*/  FADD.FTZ R149, R147, R160 ;  /* 0x000000a093957221 */ /* 0x000fe20000010000 */
[----:B------:R-:W-:Y:S02]  /*1e670*/  F2FP.F16.F32.PACK_AB R147, R137, R147 ;  /* 0x000000938993723e */ /* 0x000fe400000000ff */
[----:B------:R-:W-:Y:S01]  /*1e680*/  ISETP.GE.U32.AND P5, PT, R225, R138, PT ;  /* 0x0000008ae100720c */ /* 0x000fe20003fa6070 */
[----:B------:R-:W-:Y:S01]  /*1e690*/  FADD.FTZ R137, R137, R149 ;  /* 0x0000009589897221 */ /* 0x000fe20000010000 */
[----:B------:R1:W-:Y:S01]  /*1e6a0*/  ST.E.U16 desc[UR4][R222.64+0x32], R3 ;  /* 0x00003203de007985 */ /* 0x0003e2000c101504 */
[----:B------:R-:W-:Y:S01]  /*1e6b0*/  LOP3.LUT R138, R172, 0xffff, RZ, 0xc0, !PT ;  /* 0x0000ffffac8a7812 */ /* 0x000fe200078ec0ff */
[----:B-----5:R-:W-:Y:S02]  /*1e6c0*/  @!P1 HADD2 R167, -R136.H0_H0, -RZ.H0_H0 ;  /* 0xa00000ff88a79230 */ /* 0x020fe40000000900 */
[----:B---3--:R3:W5:Y:S04]  /*1e6d0*/  LDL.S16 R165, [R1+0x40] ;  /* 0x0000400001a57983 */ /* 0x0087680000100600 */
[----:B------:R3:W-:Y:S01]  /*1e6e0*/  STL [R1+0xc8], R137 ;  /* 0x0000c88901007387 */ /* 0x0007e20000100800 */
[----:B----4-:R-:W-:Y:S02]  /*1e6f0*/  PRMT R156, R135, 0x5410, R136 ;  /* 0x00005410879c7816 */ /* 0x010fe40000000088 */
[----:B------:R-:W-:Y:S01]  /*1e700*/  @!P3 PRMT R135, R187, 0x5410, RZ ;  /* 0x00005410bb87b816 */ /* 0x000fe200000000ff */
[----:B------:R4:W-:Y:S01]  /*1e710*/  @!P1 STL.S16 [R1+0x4c], R167 ;  /* 0x00004ca701009387 */ /* 0x0009e20000100600 */
[----:B------:R-:W-:Y:S02]  /*1e720*/  PRMT R160, R167, 0x7610, R160 ;  /* 0x00007610a7a07816 */ /* 0x000fe400000000a0 */
[----:B------:R-:W-:Y:S01]  /*1e730*/  ISETP.GE.U32.AND P3, PT, R225, R139, PT ;  /* 0x0000008be100720c */ /* 0x000fe20003f66070 */
[----:B------:R5:W5:Y:S01]  /*1e740*/  LDL.S16 R187, [R1+0x3c] ;  /* 0x00003c0001bb7983 */ /* 0x000b620000100600 */
[----:B-1----:R-:W-:Y:S02]  /*1e750*/  PRMT R3, R134, 0x7632, R3 ;  /* 0x0000763286037816 */ /* 0x002fe40000000003 */
[----:B------:R-:W-:Y:S01]  /*1e760*/  @!P1 PRMT R136, R160, 0x5410, RZ ;  /* 0x00005410a0889816 */ /* 0x000fe200000000ff */
[----:B------:R1:W-:Y:S01]  /*1e770*/  ST.E.U16 desc[UR4][R140.64+0x30], R135 ;  /* 0x000030878c007985 */ /* 0x0003e2000c101504 */
[----:B------:R-:W-:Y:S01]  /*1e780*/  PRMT R160, R134, 0x5410, R3 ;  /* 0x0000541086a07816 */ /* 0x000fe20000000003 */
[----:B--2---:R-:W-:Y:S02]  /*1e790*/  @!P0 HADD2 R183, -R3.H0_H0, -RZ.H0_H0 ;  /* 0xa00000ff03b78230 */ /* 0x004fe40000000900 */
[----:B------:R2:W-:Y:S01]  /*1e7a0*/  ST.E.U16 desc[UR4][R140.64+0x32], R136 ;  /* 0x000032888c007985 */ /* 0x0005e2000c101504 */
[----:B---3--:R-:W-:Y:S01]  /*1e7b0*/  SHF.R.U32.HI R137, RZ, 0x10, R172 ;  /* 0x00000010ff897819 */ /* 0x008fe200000116ac */
[----:B------:R-:W-:Y:S02]  /*1e7c0*/  @!P6 HADD2 R184, -R134.H0_H0, -RZ.H0_H0 ;  /* 0xa00000ff86b8e230 */ /* 0x000fe40000000900 */
[----:B----4-:R3:W4:Y:S01]  /*1e7d0*/  LDL.S16 R167, [R1+0x38] ;  /* 0x0000380001a77983 */ /* 0x0107220000100600 */
[----:B------:R-:W-:Y:S03]  /*1e7e0*/  LOP3.LUT R137, R137, 0xff, RZ, 0xc0, !PT ;  /* 0x000000ff89897812 */ /* 0x000fe600078ec0ff */
[----:B------:R3:W-:Y:S01]  /*1e7f0*/  @!P6 STL.S16 [R1+0x48], R184 ;  /* 0x000048b80100e387 */ /* 0x0007e20000100600 */
[----:B------:R-:W-:Y:S02]  /*1e800*/  ISETP.GE.U32.AND P1, PT, R225, R137, PT ;  /* 0x00000089e100720c */ /* 0x000fe40003f26070 */
[--C-:B------:R-:W-:Y:S01]  /*1e810*/  SHF.R.U32.HI R137, RZ, 0x8, R138.reuse ;  /* 0x00000008ff897819 */ /* 0x100fe2000001168a */
[----:B------:R3:W-:Y:S01]  /*1e820*/  @!P0 STL.S16 [R1+0x44], R183 ;  /* 0x000044b701008387 */ /* 0x0007e20000100600 */
[----:B------:R-:W-:Y:S02]  /*1e830*/  PRMT R138, R183, 0x7610, R138 ;  /* 0x00007610b78a7816 */ /* 0x000fe4000000008a */
[----:B------:R-:W-:Y:S02]  /*1e840*/  PRMT R175, R184, 0x7610, R175 ;  /* 0x00007610b8af7816 */ /* 0x000fe400000000af */
[----:B------:R-:W-:Y:S02]  /*1e850*/  @!P0 PRMT R3, R138, 0x5410, RZ ;  /* 0x000054108a038816 */ /* 0x000fe400000000ff */
[----:B------:R4:W4:Y:S01]  /*1e860*/  LDL.S16 R138, [R1+0x34] ;  /* 0x00003400018a7983 */ /* 0x0009220000100600 */
[----:B-1----:R-:W-:Y:S02]  /*1e870*/  LOP3.LUT R135, R137, 0xffff, RZ, 0xc0, !PT ;  /* 0x0000ffff89877812 */ /* 0x002fe400078ec0ff */
[----:B------:R-:W-:Y:S01]  /*1e880*/  @!P6 PRMT R134, R175, 0x5410, RZ ;  /* 0x00005410af86e816 */ /* 0x000fe200000000ff */
[----:B------:R1:W-:Y:S01]  /*1e890*/  ST.E.U16 desc[UR4][R222.64+0x42], R3 ;  /* 0x00004203de007985 */ /* 0x0003e2000c101504 */
[----:B------:R-:W-:Y:S01]  /*1e8a0*/  ISETP.GE.U32.AND P6, PT, R225, R135, PT ;  /* 0x00000087e100720c */ /* 0x000fe20003fc6070 */
[----:B------:R-:W-:Y:S01]  /*1e8b0*/  IMAD.WIDE.U32 R174, R174, -0x2daee0ad, RZ ;  /* 0xd2511f53aeae7825 */ /* 0x000fe200078e00ff */
[C---:B------:R-:W-:Y:S01]  /*1e8c0*/  PRMT R135, R163.reuse, 0x7610, R135 ;  /* 0x00007610a3877816 */ /* 0x040fe20000000087 */
[----:B------:R1:W-:Y:S01]  /*1e8d0*/  ST.E.U16 desc[UR4][R222.64+0x40], R134 ;  /* 0x00004086de007985 */ /* 0x0003e2000c101504 */
[----:B--2---:R-:W-:Y:S02]  /*1e8e0*/  PRMT R136, R163, 0x7632, R136 ;  /* 0x00007632a3887816 */ /* 0x004fe40000000088 */
[----:B------:R-:W-:Y:S01]  /*1e8f0*/  SHF.R.U32.HI R137, RZ, 0x18, R172 ;  /* 0x00000018ff897819 */ /* 0x000fe200000116ac */
[----:B---3--:R2:W3:Y:S03]  /*1e900*/  LDL.S16 R184, [R1+0x30] ;  /* 0x0000300001b87983 */ /* 0x0084e60000100600 */
[----:B------:R-:W-:Y:S02]  /*1e910*/  ISETP.GE.U32.AND P0, PT, R225, R137, PT ;  /* 0x00000089e100720c */ /* 0x000fe40003f06070 */
[----:B------:R-:W-:Y:S01]  /*1e920*/  LOP3.LUT R137, R175, R182, R180, 0x96, !PT ;  /* 0x000000b6af897212 */ /* 0x000fe200078e96b4 */
[----:B------:R2:W2:Y:S03]  /*1e930*/  LDL.S16 R183, [R1+0x2c] ;  /* 0x00002c0001b77983 */ /* 0x0004a60000100600 */
[C---:B-1----:R-:W-:Y:S02]  /*1e940*/  LOP3.LUT R3, R137.reuse, 0xffff, RZ, 0xc0, !PT ;  /* 0x0000ffff89037812 */ /* 0x042fe400078ec0ff */
[----:B------:R-:W-:Y:S02]  /*1e950*/  LOP3.LUT R134, R137, 0xff, RZ, 0xc0, !PT ;  /* 0x000000ff89867812 */ /* 0x000fe400078ec0ff */
[----:B------:R-:W-:Y:S01]  /*1e960*/  SHF.R.U32.HI R3, RZ, 0x8, R3 ;  /* 0x00000008ff037819 */ /* 0x000fe20000011603 */
[----:B-----5:R-:W-:Y:S05]  /*1e970*/  @!P3 HADD2 R165, -R135.H0_H0, -RZ.H0_H0 ;  /* 0xa00000ff87a5b230 */ /* 0x020fea0000000900 */
[----:B------:R1:W-:Y:S01]  /*1e980*/  @!P3 STL.S16 [R1+0x40], R165 ;  /* 0x000040a50100b387 */ /* 0x0003e20000100600 */
[----:B------:R-:W-:Y:S01]  /*1e990*/  PRMT R188, R165, 0x7610, R188 ;  /* 0x00007610a5bc7816 */ /* 0x000fe200000000bc */
[----:B------:R-:W-:Y:S05]  /*1e9a0*/  @!P4 HADD2 R187, -R136.H0_H0, -RZ.H0_H0 ;  /* 0xa00000ff88bbc230 */ /* 0x000fea0000000900 */
[----:B------:R5:W-:Y:S01]  /*1e9b0*/  @!P4 STL.S16 [R1+0x3c], R187 ;  /* 0x00003cbb0100c387 */ /* 0x000be20000100600 */
[----:B------:R-:W-:Y:S02]  /*1e9c0*/  PRMT R164, R187, 0x7610, R164 ;  /* 0x00007610bba47816 */ /* 0x000fe400000000a4 */
[----:B-1----:R-:W-:Y:S02]  /*1e9d0*/  PRMT R165, R135, 0x5410, R136 ;  /* 0x0000541087a57816 */ /* 0x002fe40000000088 */
[----:B------:R-:W-:Y:S01]  /*1e9e0*/  @!P3 PRMT R135, R188, 0x5410, RZ ;  /* 0x00005410bc87b816 */ /* 0x000fe200000000ff */
[----:B----4-:R-:W-:Y:S01]  /*1e9f0*/  @!P5 HADD2 R167, -R2.H0_H0, -RZ.H0_H0 ;  /* 0xa00000ff02a7d230 */ /* 0x010fe20000000900 */
[----:B------:R-:W-:Y:S02]  /*1ea00*/  ISETP.GE.U32.AND P3, PT, R225, R134, PT ;  /* 0x00000086e100720c */ /* 0x000fe40003f66070 */
[----:B------:R-:W-:Y:S01]  /*1ea10*/  LOP3.LUT R134, R3, 0xffff, RZ, 0xc0, !PT ;  /* 0x0000ffff03867812 */ /* 0x000fe200078ec0ff */
[----:B------:R1:W-:Y:S01]  /*1ea20*/  ST.E.U16 desc[UR4][R140.64+0x40], R135 ;  /* 0x000040878c007985 */ /* 0x0003e2000c101504 */
[----:B------:R-:W-:Y:S02]  /*1ea30*/  PRMT R3, R2, 0x7632, R3 ;  /* 0x0000763202037816 */ /* 0x000fe40000000003 */
[----:B------:R-:W-:Y:S01]  /*1ea40*/  @!P4 PRMT R136, R164, 0x5410, RZ ;  /* 0x00005410a488c816 */ /* 0x000fe200000000ff */
[----:B------:R4:W-:Y:S01]  /*1ea50*/  @!P5 STL.S16 [R1+0x38], R167 ;  /* 0x000038a70100d387 */ /* 0x0009e20000100600 */
[----:B------:R-:W-:Y:S02]  /*1ea60*/  PRMT R164, R2, 0x5410, R3 ;  /* 0x0000541002a47816 */ /* 0x000fe40000000003 */
[----:B------:R-:W-:Y:S01]  /*1ea70*/  ISETP.GE.U32.AND P4, PT, R225, R134, PT ;  /* 0x00000086e100720c */ /* 0x000fe20003f86070 */
[----:B-----5:R2:W5:Y:S01]  /*1ea80*/  LDL.S16 R187, [R1+0x24] ;  /* 0x0000240001bb7983 */ /* 0x0205620000100600 */
[--C-:B------:R-:W-:Y:S01]  /*1ea90*/  SHF.R.U32.HI R134, RZ, 0x18, R137.reuse ;  /* 0x00000018ff867819 */ /* 0x100fe20000011689 */
[----:B------:R-:W-:Y:S02]  /*1eaa0*/  @!P6 HADD2 R138, -R3.H0_H0, -RZ.H0_H0 ;  /* 0xa00000ff038ae230 */ /* 0x000fe40000000900 */
[----:B------:R3:W-:Y:S01]  /*1eab0*/  ST.E.U16 desc[UR4][R140.64+0x42], R136 ;  /* 0x000042888c007985 */ /* 0x0007e2000c101504 */
[----:B------:R-:W-:Y:S02]  /*1eac0*/  SHF.R.U32.HI R137, RZ, 0x10, R137 ;  /* 0x00000010ff897819 */ /* 0x000fe40000011689 */
[----:B------:R-:W-:Y:S02]  /*1ead0*/  PRMT R185, R138, 0x7610, R185 ;  /* 0x000076108ab97816 */ /* 0x000fe400000000b9 */
[----:B------:R-:W-:Y:S02]  /*1eae0*/  LOP3.LUT R137, R137, 0xff, RZ, 0xc0, !PT ;  /* 0x000000ff89897812 */ /* 0x000fe400078ec0ff */
[----:B------:R-:W-:Y:S05]  /*1eaf0*/  @!P6 PRMT R3, R185, 0x5410, RZ ;  /* 0x00005410b903e816 */ /* 0x000fea00000000ff */
[----:B------:R2:W-:Y:S01]  /*1eb00*/  ST.E.U16 desc[UR4][R222.64+0x52], R3 ;  /* 0x00005203de007985 */ /* 0x0005e2000c101504 */
[----:B-1----:R-:W-:Y:S03]  /*1eb10*/  PRMT R135, R167, 0x7610, R135 ;  /* 0x00007610a7877816 */ /* 0x002fe60000000087 */
[----:B----4-:R4:W4:Y:S01]  /*1eb20*/  LDL.S16 R167, [R1+0x20] ;  /* 0x0000200001a77983 */ /* 0x0109220000100600 */
[----:B------:R-:W-:Y:S02]  /*1eb30*/  @!P5 PRMT R2, R135, 0x5410, RZ ;  /* 0x000054108702d816 */ /* 0x000fe400000000ff */
[----:B------:R-:W-:Y:S01]  /*1eb40*/  ISETP.GE.U32.AND P5, PT, R225, R134, PT ;  /* 0x00000086e100720c */ /* 0x000fe20003fa6070 */
[----:B------:R1:W-:Y:S01]  /*1eb50*/  @!P6 STL.S16 [R1+0x34], R138 ;  /* 0x0000348a0100e387 */ /* 0x0003e20000100600 */
[----:B------:R-:W-:Y:S02]  /*1eb60*/  PRMT R134, R166, 0x7632, R134 ;  /* 0x00007632a6867816 */ /* 0x000fe40000000086 */
[----:B------:R-:W-:Y:S01]  /*1eb70*/  LOP3.LUT R135, R174, 0xff, RZ, 0xc0, !PT ;  /* 0x000000ffae877812 */ /* 0x000fe200078ec0ff */
[----:B------:R1:W-:Y:S01]  /*1eb80*/  ST.E.U16 desc[UR4][R222.64+0x50], R2 ;  /* 0x00005002de007985 */ /* 0x0003e2000c101504 */
[----:B---3--:R-:W-:Y:S01]  /*1eb90*/  PRMT R136, R177, 0x7632, R136 ;  /* 0x00007632b1887816 */ /* 0x008fe20000000088 */
[----:B--2---:R-:W-:Y:S01]  /*1eba0*/  @!P0 HADD2 R183, -R134.H0_H0, -RZ.H0_H0 ;  /* 0xa00000ff86b78230 */ /* 0x004fe20000000900 */
[----:B------:R-:W-:Y:S02]  /*1ebb0*/  ISETP.GE.U32.AND P6, PT, R225, R135, PT ;  /* 0x00000087e100720c */ /* 0x000fe40003fc6070 */
[----:B------:R-:W-:Y:S02]  /*1ebc0*/  PRMT R135, R0, 0x7632, R135 ;  /* 0x0000763200877816 */ /* 0x000fe40000000087 */
[----:B------:R-:W-:Y:S02]  /*1ebd0*/  PRMT R139, R183, 0x7610, R139 ;  /* 0x00007610b78b7816 */ /* 0x000fe4000000008b */
[----:B------:R-:W-:Y:S04]  /*1ebe0*/  SHF.R.U32.HI R3, RZ, 0x10, R174 ;  /* 0x00000010ff037819 */ /* 0x000fe800000116ae */
[----:B------:R-:W-:Y:S02]  /*1ebf0*/  LOP3.LUT R3, R3, 0xff, RZ, 0xc0, !PT ;  /* 0x000000ff03037812 */ /* 0x000fe400078ec0ff */
[----:B-1----:R-:W-:Y:S02]  /*1ec00*/  LOP3.LUT R138, R143, R252, R162, 0x96, !PT ;  /* 0x000000fc8f8a7212 */ /* 0x002fe400078e96a2 */
[----:B------:R-:W-:Y:S04]  /*1ec10*/  PRMT R2, R166, 0x7610, R2 ;  /* 0x00007610a6027816 */ /* 0x000fe80000000002 */
[----:B------:R-:W-:Y:S01]  /*1ec20*/  PRMT R166, R2, 0x5410, R134 ;  /* 0x0000541002a67816 */ /* 0x000fe20000000086 */
[----:B------:R-:W-:Y:S01]  /*1ec30*/  @!P1 HADD2 R184, -R2.H0_H0, -RZ.H0_H0 ;  /* 0xa00000ff02b89230 */ /* 0x000fe20000000900 */
[----:B------:R-:W-:Y:S04]  /*1ec40*/  @!P0 PRMT R134, R139, 0x5410, RZ ;  /* 0x000054108b868816 */ /* 0x000fe800000000ff */
[----:B------:R1:W-:Y:S01]  /*1ec50*/  @!P1 STL.S16 [R1+0x30], R184 ;  /* 0x000030b801009387 */ /* 0x0003e20000100600 */
[----:B------:R-:W-:Y:S03]  /*1ec60*/  PRMT R162, R184, 0x7610, R162 ;  /* 0x00007610b8a27816 */ /* 0x000fe600000000a2 */
[----:B------:R2:W-:Y:S01]  /*1ec70*/  @!P0 STL.S16 [R1+0x2c], R183 ;  /* 0x00002cb701008387 */ /* 0x0005e20000100600 */
[----:B------:R-:W-:Y:S02]  /*1ec80*/  @!P1 PRMT R2, R162, 0x5410, RZ ;  /* 0x00005410a2029816 */ /* 0x000fe400000000ff */
[C---:B------:R-:W-:Y:S01]  /*1ec90*/  ISETP.GE.U32.AND P0, PT, R225.reuse, R137, PT ;  /* 0x00000089e100720c */ /* 0x040fe20003f06070 */
[----:B------:R3:W3:Y:S01]  /*1eca0*/  LDL.S16 R185, [R1+0x28] ;  /* 0x0000280001b97983 */ /* 0x0006e20000100600 */
[----:B------:R-:W-:Y:S02]  /*1ecb0*/  ISETP.GE.U32.AND P1, PT, R225, R3, PT ;  /* 0x00000003e100720c */ /* 0x000fe40003f26070 */
[----:B------:R-:W-:Y:S01]  /*1ecc0*/  SHF.R.U32.HI R3, RZ, 0x18, R174 ;  /* 0x00000018ff037819 */ /* 0x000fe200000116ae */
[----:B------:R3:W3:Y:S04]  /*1ecd0*/  LDL.S16 R163, [R1+0x14] ;  /* 0x0000140001a37983 */ /* 0x0006e80000100600 */
[----:B------:R3:W3:Y:S04]  /*1ece0*/  LDL.S16 R162, [R1+0x10] ;  /* 0x0000100001a27983 */ /* 0x0006e80000100600 */
[----:B------:R3:W3:Y:S04]  /*1ecf0*/  LDL.S16 R139, [R1+0xc] ;  /* 0x00000c00018b7983 */ /* 0x0006e80000100600 */
[----:B------:R2:W-:Y:S04]  /*1ed00*/  ST.E.U16 desc[UR4][R140.64+0x50], R2 ;  /* 0x000050028c007985 */ /* 0x0005e8000c101504 */
[----:B-1----:R1:W3:Y:S04]  /*1ed10*/  LDL.S16 R184, [R1+0x1c] ;  /* 0x00001c0001b87983 */ /* 0x0022e80000100600 */
[----:B--2---:R1:W2:Y:S04]  /*1ed20*/  LDL.S16 R183, [R1+0x18] ;  /* 0x0000180001b77983 */ /* 0x0042a80000100600 */
[----:B------:R1:W-:Y:S01]  /*1ed30*/  ST.E.U16 desc[UR4][R140.64+0x52], R134 ;  /* 0x000052868c007985 */ /* 0x0003e2000c101504 */
[----:B------:R-:W-:Y:S04]  /*1ed40*/  LOP3.LUT R2, R174, 0xffff, RZ, 0xc0, !PT ;  /* 0x0000ffffae027812 */ /* 0x000fe800078ec0ff */
[----:B------:R-:W-:Y:S04]  /*1ed50*/  SHF.R.U32.HI R2, RZ, 0x8, R2 ;  /* 0x00000008ff027819 */ /* 0x000fe80000011602 */
[----:B------:R-:W-:Y:S02]  /*1ed60*/  LOP3.LUT R2, R2, 0xffff, RZ, 0xc0, !PT ;  /* 0x0000ffff02027812 */ /* 0x000fe400078ec0ff */
[----:B-1----:R-:W-:Y:S04]  /*1ed70*/  LOP3.LUT R134, R138, 0xffff, RZ, 0xc0, !PT ;  /* 0x0000ffff8a867812 */ /* 0x002fe800078ec0ff */
[----:B------:R-:W-:Y:S01]  /*1ed80*/  SHF.R.U32.HI R134, RZ, 0x8, R134 ;  /* 0x00000008ff867819 */ /* 0x000fe20000011686 */
[----:B-----5:R-:W-:Y:S05]  /*1ed90*/  @!P3 HADD2 R187, -R0.H0_H0, -RZ.H0_H0 ;  /* 0xa00000ff00bbb230 */ /* 0x020fea0000000900 */
[----:B------:R-:W-:Y:S01]  /*1eda0*/  @!P3 STL.S16 [R1+0x24], R187 ;  /* 0x000024bb0100b387 */ /* 0x000fe20000100600 */
[----:B------:R-:W-:Y:S01]  /*1edb0*/  PRMT R186, R187, 0x7610, R186 ;  /* 0x00007610bbba7816 */ /* 0x000fe200000000ba */
[----:B----4-:R-:W-:Y:S05]  /*1edc0*/  @!P4 HADD2 R167, -R135.H0_H0, -RZ.H0_H0 ;  /* 0xa00000ff87a7c230 */ /* 0x010fea0000000900 */
[----:B------:R1:W-:Y:S01]  /*1edd0*/  @!P4 STL.S16 [R1+0x20], R167 ;  /* 0x000020a70100c387 */ /* 0x0003e20000100600 */
[----:B------:R-:W-:Y:S02]  /*1ede0*/  PRMT R149, R167, 0x7610, R149 ;  /* 0x00007610a7957816 */ /* 0x000fe40000000095 */
[----:B-1----:R-:W-:Y:S02]  /*1edf0*/  PRMT R167, R0, 0x5410, R135 ;  /* 0x0000541000a77816 */ /* 0x002fe40000000087 */
[----:B------:R-:W-:Y:S02]  /*1ee00*/  @!P4 PRMT R135, R149, 0x5410, RZ ;  /* 0x000054109587c816 */ /* 0x000fe400000000ff */
[----:B------:R-:W-:Y:S02]  /*1ee10*/  ISETP.GE.U32.AND P4, PT, R225, R2, PT ;  /* 0x00000002e100720c */ /* 0x000fe40003f86070 */
[----:B------:R-:W-:Y:S01]  /*1ee20*/  PRMT R2, R177, 0x7610, R2 ;  /* 0x00007610b1027816 */ /* 0x000fe20000000002 */
[----:B------:R1:W-:Y:S01]  /*1ee30*/  ST.E.U16 desc[UR4][R222.64+0x62], R135 ;  /* 0x00006287de007985 */ /* 0x0003e2000c101504 */
[----:B------:R-:W-:Y:S02]  /*1ee40*/  @!P3 PRMT R0, R186, 0x5410, RZ ;  /* 0x00005410ba00b816 */ /* 0x000fe400000000ff */
[----:B------:R-:W-:Y:S02]  /*1ee50*/  ISETP.GE.U32.AND P3, PT, R225, R3, PT ;  /* 0x00000003e100720c */ /* 0x000fe40003f66070 */
[----:B------:R-:W-:Y:S01]  /*1ee60*/  LOP3.LUT R3, R138, 0xff, RZ, 0xc0, !PT ;  /* 0x000000ff8a037812 */ /* 0x000fe200078ec0ff */
[----:B------:R4:W-:Y:S03]  /*1ee70*/  ST.E.U16 desc[UR4][R222.64+0x60], R0 ;  /* 0x00006000de007985 */ /* 0x0009e6000c101504 */
[--C-:B------:R-:W-:Y:S02]  /*1ee80*/  PRMT R149, R3, 0x5410, R134.reuse ;  /* 0x0000541003957816 */ /* 0x100fe40000000086 */
[C---:B------:R-:W-:Y:S02]  /*1ee90*/  PRMT R3, R161.reuse, 0x7632, R3 ;  /* 0x00007632a1037816 */ /* 0x040fe40000000003 */
[----:B------:R-:W-:Y:S01]  /*1eea0*/  PRMT R134, R161, 0x7610, R134 ;  /* 0x00007610a1867816 */ /* 0x000fe20000000086 */
[----:B---3--:R-:W-:Y:S03]  /*1eeb0*/  @!P0 HADD2 R185, -R2.H0_H0, -RZ.H0_H0 ;  /* 0xa00000ff02b98230 */ /* 0x008fe60000000900 */
[----:B------:R-:W-:Y:S01]  /*1eec0*/  PRMT R205, R134, 0x5410, R3 ;  /* 0x0000541086cd7816 */ /* 0x000fe20000000003 */
[----:B------:R-:W-:Y:S01]  /*1eed0*/  @!P4 HADD2 R163, -R3.H0_H0, -RZ.H0_H0 ;  /* 0xa00000ff03a3c230 */ /* 0x000fe20000000900 */
[----:B------:R-:W-:Y:S01]  /*1eee0*/  PRMT R137, R185, 0x7610, R137 ;  /* 0x00007610b9897816 */ /* 0x000fe20000000089 */
[----:B------:R-:W-:Y:S03]  /*1eef0*/  @!P0 STL.S16 [R1+0x28], R185 ;  /* 0x000028b901008387 */ /* 0x000fe60000100600 */
[----:B------:R-:W-:Y:S02]  /*1ef00*/  PRMT R155, R163, 0x7610, R155 ;  /* 0x00007610a39b7816 */ /* 0x000fe4000000009b */
[----:B-1----:R-:W-:Y:S02]  /*1ef10*/  PRMT R135, R2, 0x5410, R136 ;  /* 0x0000541002877816 */ /* 0x002fe40000000088 */
[----:B------:R-:W-:Y:S02]  /*1ef20*/  @!P0 PRMT R2, R137, 0x5410, RZ ;  /* 0x0000541089028816 */ /* 0x000fe400000000ff */
[----:B------:R-:W-:Y:S02]  /*1ef30*/  @!P4 PRMT R3, R155, 0x5410, RZ ;  /* 0x000054109b03c816 */ /* 0x000fe400000000ff */
[----:B----4-:R-:W-:Y:S01]  /*1ef40*/  PRMT R0, R147, 0x7632, R0 ;  /* 0x0000763293007816 */ /* 0x010fe20000000000 */
[----:B------:R1:W-:Y:S01]  /*1ef50*/  ST.E.U16 desc[UR4][R140.64+0x60], R2 ;  /* 0x000060028c007985 */ /* 0x0003e2000c101504 */
[----:B------:R-:W-:Y:S01]  /*1ef60*/  LOP3.LUT R137, R142, 0xffff, RZ, 0xc0, !PT ;  /* 0x0000ffff8e897812 */ /* 0x000fe200078ec0ff */
[----:B------:R-:W-:Y:S02]  /*1ef70*/  @!P5 HADD2 R184, -R136.H0_H0, -RZ.H0_H0 ;  /* 0xa00000ff88b8d230 */ /* 0x000fe40000000900 */
[----:B------:R-:W-:Y:S01]  /*1ef80*/  @!P3 HADD2 R139, -R0.H0_H0, -RZ.H0_H0 ;  /* 0xa00000ff008bb230 */ /* 0x000fe20000000900 */
[----:B------:R-:W-:Y:S01]  /*1ef90*/  SHF.R.U32.HI R137, RZ, 0x8, R137 ;  /* 0x00000008ff897819 */ /* 0x000fe20000011689 */
[----:B--2---:R-:W-:Y:S01]  /*1efa0*/  @!P6 HADD2 R183, -R134.H0_H0, -RZ.H0_H0 ;  /* 0xa00000ff86b7e230 */ /* 0x004fe20000000900 */
[----:B------:R-:W-:Y:S01]  /*1efb0*/  PRMT R161, R184, 0x7610, R161 ;  /* 0x00007610b8a17816 */ /* 0x000fe200000000a1 */
[----:B------:R-:W-:Y:S01]  /*1efc0*/  @!P5 STL.S16 [R1+0x1c], R184 ;  /* 0x00001cb80100d387 */ /* 0x000fe20000100600 */
[----:B------:R-:W-:Y:S02]  /*1efd0*/  PRMT R153, R139, 0x7610, R153 ;  /* 0x000076108b997816 */ /* 0x000fe40000000099 */
[----:B------:R-:W-:Y:S01]  /*1efe0*/  @!P5 PRMT R136, R161, 0x5410, RZ ;  /* 0x00005410a188d816 */ /* 0x000fe200000000ff */
[----:B------:R-:W-:Y:S01]  /*1eff0*/  @!P6 STL.S16 [R1+0x18], R183 ;  /* 0x000018b70100e387 */ /* 0x000fe20000100600 */
[----:B------:R-:W-:Y:S03]  /*1f000*/  PRMT R159, R183, 0x7610, R159 ;  /* 0x00007610b79f7816 */ /* 0x000fe6000000009f */
[----:B------:R2:W-:Y:S01]  /*1f010*/  ST.E.U16 desc[UR4][R140.64+0x62], R136 ;  /* 0x000062888c007985 */ /* 0x0005e2000c101504 */
[----:B------:R-:W-:Y:S03]  /*1f020*/  @!P6 PRMT R134, R159, 0x5410, RZ ;  /* 0x000054109f86e816 */ /* 0x000fe600000000ff */
[----:B------:R3:W-:Y:S04]  /*1f030*/  ST.E.U16 desc[UR4][R222.64+0x72], R3 ;  /* 0x00007203de007985 */ /* 0x0007e8000c101504 */
[----:B------:R-:W-:Y:S01]  /*1f040*/  @!P4 STL.S16 [R1+0x14], R163 ;  /* 0x000014a30100c387 */ /* 0x000fe20000100600 */
[----:B-1----:R-:W-:Y:S03]  /*1f050*/  PRMT R2, R147, 0x7610, R2 ;  /* 0x0000761093027816 */ /* 0x002fe60000000002 */
[----:B------:R1:W-:Y:S02]  /*1f060*/  ST.E.U16 desc[UR4][R222.64+0x70], R134 ;  /* 0x00007086de007985 */ /* 0x0003e4000c101504 */
[----:B------:R-:W-:Y:S05]  /*1f070*/  @!P1 HADD2 R162, -R2.H0_H0, -RZ.H0_H0 ;  /* 0xa00000ff02a29230 */ /* 0x000fea0000000900 */
[----:B------:R-:W-:Y:S01]  /*1f080*/  @!P1 STL.S16 [R1+0x10], R162 ;  /* 0x000010a201009387 */ /* 0x000fe20000100600 */
[----:B------:R-:W-:Y:S03]  /*1f090*/  PRMT R154, R162, 0x7610, R154 ;  /* 0x00007610a29a7816 */ /* 0x000fe6000000009a */
[----:B------:R4:W-:Y:S01]  /*1f0a0*/  @!P3 STL.S16 [R1+0xc], R139 ;  /* 0x00000c8b0100b387 */ /* 0x0009e20000100600 */
[--C-:B--2---:R-:W-:Y:S03]  /*1f0b0*/  HSET2.LE.AND R136, R149, R192.reuse, PT ;  /* 0x000000c095887233 */ /* 0x104fe60003803000 */
[----:B------:R-:W2:Y:S01]  /*1f0c0*/  LDL R239, [R1+0xf4] ;  /* 0x0000f40001ef7983 */ /* 0x000ea20000100800 */
[----:B------:R-:W-:Y:S02]  /*1f0d0*/  LOP3.LUT R149, R150, 0xff, RZ, 0xc0, !PT ;  /* 0x000000ff96957812 */ /* 0x000fe400078ec0ff */
[----:B---3--:R-:W-:Y:S02]  /*1f0e0*/  PRMT R3, R2, 0x5410, R0 ;  /* 0x0000541002037816 */ /* 0x008fe40000000000 */
[----:B------:R-:W-:Y:S02]  /*1f0f0*/  @!P1 PRMT R2, R154, 0x5410, RZ ;  /* 0x000054109a029816 */ /* 0x000fe400000000ff */
[----:B------:R-:W-:Y:S02]  /*1f100*/  @!P3 PRMT R0, R153, 0x5410, RZ ;  /* 0x000054109900b816 */ /* 0x000fe400000000ff */
[----:B------:R-:W-:Y:S01]  /*1f110*/  LOP3.LUT R136, R146, R136, RZ, 0xc0, !PT ;  /* 0x0000008892887212 */ /* 0x000fe200078ec0ff */
[----:B------:R3:W-:Y:S01]  /*1f120*/  ST.E.U16 desc[UR4][R140.64+0x70], R2 ;  /* 0x000070028c007985 */ /* 0x0007e2000c101504 */
[----:B-1----:R-:W-:Y:S02]  /*1f130*/  LOP3.LUT R134, R150, 0xffff, RZ, 0xc0, !PT ;  /* 0x0000ffff96867812 */ /* 0x002fe400078ec0ff */
[----:B------:R-:W-:Y:S01]  /*1f140*/  IADD3 R222, P0, R222, -0x80, RZ ;  /* 0xffffff80dede7810 */ /* 0x000fe20007f1e0ff */
[----:B------:R1:W-:Y:S03]  /*1f150*/  ST.E.U16 desc[UR4][R140.64+0x72], R0 ;  /* 0x000072008c007985 */ /* 0x0003e6000c101504 */
[----:B------:R-:W-:Y:S01]  /*1f160*/  IADD3.X R223, R223, -0x1, RZ, P0, !PT ;  /* 0xffffffffdfdf7810 */ /* 0x000fe200007fe4ff */
[----:B------:R-:W-:Y:S01]  /*1f170*/  LDSM.16.MT88.4 R184, [R196+0x1b800] ;  /* 0x01b80000c4b8783b */ /* 0x000fe20000004200 */
[----:B----4-:R-:W-:Y:S04]  /*1f180*/  LOP3.LUT R139, R142, 0xff, RZ, 0xc0, !PT ;  /* 0x000000ff8e8b7812 */ /* 0x010fe800078ec0ff */
[----:B------:R-:W-:Y:S03]  /*1f190*/  PRMT R147, R139, 0x5410, R137 ;  /* 0x000054108b937816 */ /* 0x000fe60000000089 */
[----:B------:R-:W-:Y:S01]  /*1f1a0*/  LDSM.16.MT88.4 R188, [R198+0x1b800] ;  /* 0x01b80000c6bc783b */ /* 0x000fe20000004200 */
[--C-:B------:R-:W-:Y:S02]  /*1f1b0*/  SHF.R.U32.HI R137, RZ, 0x10, R142.reuse ;  /* 0x00000010ff897819 */ /* 0x100fe4000001168e */
[----:B------:R-:W-:Y:S05]  /*1f1c0*/  SHF.R.U32.HI R139, RZ, 0x18, R142 ;  /* 0x00000018ff8b7819 */ /* 0x000fea000001168e */
[----:B------:R-:W4:Y:S01]  /*1f1d0*/  LDSM.16.MT88.4 R140, [R171+0x18000] ;  /* 0x01800000ab8c783b */ /* 0x000f220000004200 */
[--C-:B---3--:R-:W-:Y:S02]  /*1f1e0*/  SHF.R.U32.HI R2, RZ, 0x10, R138.reuse ;  /* 0x00000010ff027819 */ /* 0x108fe4000001168a */
[----:B------:R-:W-:Y:S02]  /*1f1f0*/  SHF.R.U32.HI R138, RZ, 0x18, R138 ;  /* 0x00000018ff8a7819 */ /* 0x000fe4000001168a */
[----:B-1----:R-:W-:Y:S02]  /*1f200*/  LOP3.LUT R0, R2, 0xff, RZ, 0xc0, !PT ;  /* 0x000000ff02007812 */ /* 0x002fe400078ec0ff */
[----:B------:R-:W-:Y:S02]  /*1f210*/  LOP3.LUT R2, R137, 0xff, RZ, 0xc0, !PT ;  /* 0x000000ff89027812 */ /* 0x000fe400078ec0ff */
[----:B------:R-:W-:Y:S02]  /*1f220*/  PRMT R0, R0, 0x5410, R138 ;  /* 0x0000541000007816 */ /* 0x000fe4000000008a */
[----:B------:R-:W-:Y:S02]  /*1f230*/  PRMT R2, R2, 0x5410, R139 ;  /* 0x0000541002027816 */ /* 0x000fe4000000008b */
[--C-:B------:R-:W-:Y:S02]  /*1f240*/  HSET2.LE.AND R138, R147, R192.reuse, PT ;  /* 0x000000c0938a7233 */ /* 0x100fe40003803000 */
[--C-:B------:R-:W-:Y:S02]  /*1f250*/  HSET2.LE.AND R137, R0, R192.reuse, PT ;  /* 0x000000c000897233 */ /* 0x100fe40003803000 */
[--C-:B------:R-:W-:Y:S02]  /*1f260*/  HSET2.LE.AND R139, R2, R192.reuse, PT ;  /* 0x000000c0028b7233 */ /* 0x100fe40003803000 */
[----:B------:R-:W-:Y:S02]  /*1f270*/  LOP3.LUT R138, R144, R138, RZ, 0xc0, !PT ;  /* 0x0000008a908a7212 */ /* 0x000fe400078ec0ff */
[----:B------:R-:W-:Y:S02]  /*1f280*/  LOP3.LUT R137, R145, R137, RZ, 0xc0, !PT ;  /* 0x0000008991897212 */ /* 0x000fe400078ec0ff */
[----:B------:R-:W1:Y:S01]  /*1f290*/  LDSM.16.MT88.4 R144, [R196+0x18000] ;  /* 0x01800000c490783b */ /* 0x000e620000004200 */
[----:B------:R-:W-:Y:S02]  /*1f2a0*/  LOP3.LUT R139, R148, R139, RZ, 0xc0, !PT ;  /* 0x0000008b948b7212 */ /* 0x000fe400078ec0ff */
[----:B------:R-:W-:Y:S02]  /*1f2b0*/  LOP3.LUT R0, R151, R182, R176, 0x96, !PT ;  /* 0x000000b697007212 */ /* 0x000fe400078e96b0 */
[--C-:B------:R-:W-:Y:S02]  /*1f2c0*/  SHF.R.U32.HI R148, RZ, 0x10, R150.reuse ;  /* 0x00000010ff947819 */ /* 0x100fe40000011696 */
[----:B------:R-:W-:Y:S02]  /*1f2d0*/  SHF.R.U32.HI R150, RZ, 0x18, R150 ;  /* 0x00000018ff967819 */ /* 0x000fe40000011696 */
[----:B------:R-:W-:Y:S04]  /*1f2e0*/  LOP3.LUT R2, R0, 0xffff, RZ, 0xc0, !PT ;  /* 0x0000ffff00027812 */ /* 0x000fe800078ec0ff */
[----:B------:R-:W-:Y:S01]  /*1f2f0*/  SHF.R.U32.HI R2, RZ, 0x8, R2 ;  /* 0x00000008ff027819 */ /* 0x000fe20000011602 */
[C---:B----4-:R-:W-:Y:S06]  /*1f300*/  HMMA.16816.F32 R4, R136.reuse, R140, R4 ;  /* 0x0000008c8804723c */ /* 0x050fec0000001804 */
        /* <DEDUP_REMOVED lines=28> */
[----:B------:R-:W1:Y:S02]  /*1f4d0*/  LDSM.16.MT88.4 R144, [R197+0x1c000] ;  /* 0x01c00000c590783b */ /* 0x000e640000004200 */
[----:B--2---:R-:W-:Y:S03]  /*1f4e0*/  ISETP.GT.AND P1, PT, R240, R239, PT ;  /* 0x000000eff000720c */ /* 0x004fe60003f24270 */
        /* <DEDUP_REMOVED lines=14> */
[----:B------:R-:W-:Y:S02]  /*1f5d0*/  SHF.R.U32.HI R140, RZ, 0x8, R134 ;  /* 0x00000008ff8c7819 */ /* 0x000fe40000011686 */
[----:B------:R-:W-:Y:S04]  /*1f5e0*/  LOP3.LUT R134, R148, 0xff, RZ, 0xc0, !PT ;  /* 0x000000ff94867812 */ /* 0x000fe800078ec0ff */
[----:B------:R-:W-:Y:S02]  /*1f5f0*/  LOP3.LUT R141, R0, 0xff, RZ, 0xc0, !PT ;  /* 0x000000ff008d7812 */ /* 0x000fe400078ec0ff */
[----:B------:R-:W-:Y:S02]  /*1f600*/  PRMT R161, R149, 0x5410, R140 ;  /* 0x0000541095a17816 */ /* 0x000fe4000000008c */
[----:B------:R-:W-:Y:S02]  /*1f610*/  PRMT R159, R134, 0x5410, R150 ;  /* 0x00005410869f7816 */ /* 0x000fe40000000096 */
[----:B------:R-:W2:Y:S01]  /*1f620*/  LDSM.16.MT88.4 R148, [R171+0x18800] ;  /* 0x01880000ab94783b */ /* 0x000ea20000004200 */
[----:B------:R-:W-:Y:S01]  /*1f630*/  PRMT R140, R141, 0x5410, R2 ;  /* 0x000054108d8c7816 */ /* 0x000fe20000000002 */
[C---:B-1----:R-:W-:Y:S03]  /*1f640*/  HMMA.16816.F32 R124, R136.reuse, R144, R124 ;  /* 0x00000090887c723c */ /* 0x042fe6000000187c */
[--C-:B------:R-:W-:Y:S02]  /*1f650*/  SHF.R.U32.HI R2, RZ, 0x10, R0.reuse ;  /* 0x00000010ff027819 */ /* 0x100fe40000011600 */
[--C-:B------:R-:W-:Y:S01]  /*1f660*/  HSET2.LE.AND R140, R140, R192.reuse, PT ;  /* 0x000000c08c8c7233 */ /* 0x100fe20003803000 */
[----:B------:R-:W-:Y:S01]  /*1f670*/  HMMA.16816.F32 R128, R136, R146, R128 ;  /* 0x000000928880723c */ /* 0x000fe20000001880 */
[----:B------:R-:W-:Y:S04]  /*1f680*/  LDSM.16.MT88.4 R136, [R198+0x18800] ;  /* 0x01880000c688783b */ /* 0x000fe80000004200 */
[----:B------:R-:W-:Y:S02]  /*1f690*/  LOP3.LUT R140, R152, R140, RZ, 0xc0, !PT ;  /* 0x0000008c988c7212 */ /* 0x000fe400078ec0ff */
[----:B------:R-:W-:Y:S02]  /*1f6a0*/  SHF.R.U32.HI R134, RZ, 0x18, R0 ;  /* 0x00000018ff867819 */ /* 0x000fe40000011600 */
[----:B------:R-:W1:Y:S02]  /*1f6b0*/  LDSM.16.MT88.4 R152, [R196+0x18800] ;  /* 0x01880000c498783b */ /* 0x000e640000004200 */
[----:B------:R-:W-:Y:S02]  /*1f6c0*/  LOP3.LUT R0, R2, 0xff, RZ, 0xc0, !PT ;  /* 0x000000ff02007812 */ /* 0x000fe400078ec0ff */
[--C-:B------:R-:W-:Y:S02]  /*1f6d0*/  HSET2.LE.AND R142, R161, R192.reuse, PT ;  /* 0x000000c0a18e7233 */ /* 0x100fe40003803000 */
[----:B------:R-:W-:Y:S02]  /*1f6e0*/  PRMT R0, R0, 0x5410, R134 ;  /* 0x0000541000007816 */ /* 0x000fe40000000086 */
[--C-:B------:R-:W-:Y:S01]  /*1f6f0*/  HSET2.LE.AND R143, R159, R192.reuse, PT ;  /* 0x000000c09f8f7233 */ /* 0x100fe20003803000 */
[----:B------:R-:W3:Y:S01]  /*1f700*/  LDSM.16.MT88.4 R144, [R197+0x18800] ;  /* 0x01880000c590783b */ /* 0x000ee20000004200 */
[----:B------:R-:W-:Y:S02]  /*1f710*/  LOP3.LUT R142, R157, R142, RZ, 0xc0, !PT ;  /* 0x0000008e9d8e7212 */ /* 0x000fe400078ec0ff */
[--C-:B------:R-:W-:Y:S02]  /*1f720*/  HSET2.LE.AND R141, R0, R192.reuse, PT ;  /* 0x000000c0008d7233 */ /* 0x100fe40003803000 */
[----:B------:R-:W-:Y:S02]  /*1f730*/  LOP3.LUT R143, R156, R143, RZ, 0xc0, !PT ;  /* 0x0000008f9c8f7212 */ /* 0x000fe400078ec0ff */
[----:B------:R-:W-:Y:S02]  /*1f740*/  LOP3.LUT R0, R173, R252, R178, 0x96, !PT ;  /* 0x000000fcad007212 */ /* 0x000fe400078e96b2 */
[----:B------:R-:W-:Y:S01]  /*1f750*/  LOP3.LUT R141, R158, R141, RZ, 0xc0, !PT ;  /* 0x0000008d9e8d7212 */ /* 0x000fe200078ec0ff */
[----:B------:R-:W-:Y:S01]  /*1f760*/  LDSM.16.MT88.4 R176, [R197+0x19800] ;  /* 0x01980000c5b0783b */ /* 0x000fe20000004200 */
[----:B------:R-:W-:Y:S02]  /*1f770*/  LOP3.LUT R134, R172, 0xffff, RZ, 0xc0, !PT ;  /* 0x0000ffffac867812 */ /* 0x000fe400078ec0ff */
[----:B------:R-:W-:Y:S02]  /*1f780*/  LOP3.LUT R2, R0, 0xffff, RZ, 0xc0, !PT ;  /* 0x0000ffff00027812 */ /* 0x000fe400078ec0ff */
[----:B------:R-:W-:Y:S01]  /*1f790*/  SHF.R.U32.HI R134, RZ, 0x8, R134 ;  /* 0x00000008ff867819 */ /* 0x000fe20000011686 */
[C---:B--2---:R-:W-:Y:S02]  /*1f7a0*/  HMMA.16816.F32 R4, R140.reuse, R148, R4 ;  /* 0x000000948c04723c */ /* 0x044fe40000001804 */
[----:B------:R-:W-:Y:S04]  /*1f7b0*/  LDSM.16.MT88.4 R156, [R196+0x19000] ;  /* 0x01900000c49c783b */ /* 0x000fe80000004200 */
[C---:B------:R-:W-:Y:S04]  /*1f7c0*/  HMMA.16816.F32 R8, R140.reuse, R150, R8 ;  /* 0x000000968c08723c */ /* 0x040fe80000001808 */
[----:B------:R-:W2:Y:S02]  /*1f7d0*/  LDSM.16.MT88.4 R148, [R171+0x1a800] ;  /* 0x01a80000ab94783b */ /* 0x000ea40000004200 */
[C---:B-1----:R-:W-:Y:S06]  /*1f7e0*/  HMMA.16816.F32 R12, R140.reuse, R152, R12 ;  /* 0x000000988c0c723c */ /* 0x042fec000000180c */
        /* <DEDUP_REMOVED lines=30> */
[C---:B------:R-:W-:Y:S05]  /*1f9d0*/  HMMA.16816.F32 R96, R140.reuse, R146, R96 ;  /* 0x000000928c60723c */ /* 0x040fea0000001860 */
[----:B------:R-:W-:Y:S01]  /*1f9e0*/  LOP3.LUT R145, R172, 0xff, RZ, 0xc0, !PT ;  /* 0x000000ffac917812 */ /* 0x000fe200078ec0ff */
[C---:B--2---:R-:W-:Y:S05]  /*1f9f0*/  HMMA.16816.F32 R100, R140.reuse, R148, R100 ;  /* 0x000000948c64723c */ /* 0x044fea0000001864 */
[----:B------:R-:W-:Y:S01]  /*1fa00*/  LOP3.LUT R144, R0, 0xff, RZ, 0xc0, !PT ;  /* 0x000000ff00907812 */ /* 0x000fe200078ec0ff */
[C---:B------:R-:W-:Y:S05]  /*1fa10*/  HMMA.16816.F32 R104, R140.reuse, R150, R104 ;  /* 0x000000968c68723c */ /* 0x040fea0000001868 */
[----:B------:R-:W-:Y:S01]  /*1fa20*/  SHF.R.U32.HI R148, RZ, 0x8, R2 ;  /* 0x00000008ff947819 */ /* 0x000fe20000011602 */
[C---:B-1----:R-:W-:Y:S05]  /*1fa30*/  HMMA.16816.F32 R108, R140.reuse, R152, R108 ;  /* 0x000000988c6c723c */ /* 0x042fea000000186c */
[----:B------:R-:W-:Y:S01]  /*1fa40*/  PRMT R150, R145, 0x5410, R134 ;  /* 0x0000541091967816 */ /* 0x000fe20000000086 */
[C---:B------:R-:W-:Y:S01]  /*1fa50*/  HMMA.16816.F32 R112, R140.reuse, R154, R112 ;  /* 0x0000009a8c70723c */ /* 0x040fe20000001870 */
[----:B------:R-:W-:Y:S04]  /*1fa60*/  LDSM.16.MT88.4 R152, [R171+0x19000] ;  /* 0x01900000ab98783b */ /* 0x000fe80000004200 */
[----:B------:R-:W-:Y:S01]  /*1fa70*/  PRMT R148, R144, 0x5410, R148 ;  /* 0x0000541090947816 */ /* 0x000fe20000000094 */
[C---:B----4-:R-:W-:Y:S03]  /*1fa80*/  HMMA.16816.F32 R116, R140.reuse, R136, R116 ;  /* 0x000000888c74723c */ /* 0x050fe60000001874 */
[----:B------:R-:W1:Y:S02]  /*1fa90*/  LDSM.16.MT88.4 R144, [R197+0x1e800] ;  /* 0x01e80000c590783b */ /* 0x000e640000004200 */
[----:B------:R-:W-:Y:S01]  /*1faa0*/  SHF.R.U32.HI R2, RZ, 0x10, R172 ;  /* 0x00000010ff027819 */ /* 0x000fe200000116ac */
[C---:B------:R-:W-:Y:S05]  /*1fab0*/  HMMA.16816.F32 R120, R140.reuse, R138, R120 ;  /* 0x0000008a8c78723c */ /* 0x040fea0000001878 */
[----:B------:R-:W-:Y:S01]  /*1fac0*/  SHF.R.U32.HI R134, RZ, 0x10, R0 ;  /* 0x00000010ff867819 */ /* 0x000fe20000011600 */
[----:B------:R-:W-:Y:S01]  /*1fad0*/  LDSM.16.MT88.4 R136, [R197+0x19000] ;  /* 0x01900000c588783b */ /* 0x000fe20000004200 */
[--C-:B------:R-:W-:Y:S04]  /*1fae0*/  HSET2.LE.AND R148, R148, R192.reuse, PT ;  /* 0x000000c094947233 */ /* 0x100fe80003803000 */
[----:B------:R-:W-:Y:S02]  /*1faf0*/  SHF.R.U32.HI R172, RZ, 0x18, R172 ;  /* 0x00000018ffac7819 */ /* 0x000fe400000116ac */
[----:B------:R-:W-:Y:S02]  /*1fb00*/  LOP3.LUT R2, R2, 0xff, RZ, 0xc0, !PT ;  /* 0x000000ff02027812 */ /* 0x000fe400078ec0ff */
[----:B------:R-:W-:Y:S02]  /*1fb10*/  SHF.R.U32.HI R0, RZ, 0x18, R0 ;  /* 0x00000018ff007819 */ /* 0x000fe40000011600 */
[----:B------:R-:W-:Y:S02]  /*1fb20*/  LOP3.LUT R134, R134, 0xff, RZ, 0xc0, !PT ;  /* 0x000000ff86867812 */ /* 0x000fe400078ec0ff */
[----:B------:R-:W-:Y:S02]  /*1fb30*/  LOP3.LUT R148, R160, R148, RZ, 0xc0, !PT ;  /* 0x00000094a0947212 */ /* 0x000fe400078ec0ff */
[----:B------:R-:W-:Y:S01]  /*1fb40*/  PRMT R2, R2, 0x5410, R172 ;  /* 0x0000541002027816 */ /* 0x000fe200000000ac */
[----:B------:R-:W2:Y:S01]  /*1fb50*/  LDSM.16.MT88.4 R160, [R198+0x19000] ;  /* 0x01900000c6a0783b */ /* 0x000ea20000004200 */
[----:B------:R-:W-:Y:S02]  /*1fb60*/  PRMT R0, R134, 0x5410, R0 ;  /* 0x0000541086007816 */ /* 0x000fe40000000000 */
[--C-:B------:R-:W-:Y:S02]  /*1fb70*/  HSET2.LE.AND R150, R150, R192.reuse, PT ;  /* 0x000000c096967233 */ /* 0x100fe40003803000 */
[--C-:B------:R-:W-:Y:S02]  /*1fb80*/  HSET2.LE.AND R151, R2, R192.reuse, PT ;  /* 0x000000c002977233 */ /* 0x100fe40003803000 */
[--C-:B------:R-:W-:Y:S02]  /*1fb90*/  HSET2.LE.AND R149, R0, R192.reuse, PT ;  /* 0x000000c000957233 */ /* 0x100fe40003803000 */
[----:B------:R-:W-:Y:S02]  /*1fba0*/  LOP3.LUT R0, R175, R182, R180, 0x96, !PT ;  /* 0x000000b6af007212 */ /* 0x000fe400078e96b4 */
[----:B------:R-:W-:Y:S01]  /*1fbb0*/  LDSM.16.MT88.4 R180, [R171+0x1b800] ;  /* 0x01b80000abb4783b */ /* 0x000fe20000004200 */
[----:B------:R-:W-:Y:S02]  /*1fbc0*/  LOP3.LUT R149, R165, R149, RZ, 0xc0, !PT ;  /* 0x00000095a5957212 */ /* 0x000fe400078ec0ff */
[----:B------:R-:W-:Y:S01]  /*1fbd0*/  LOP3.LUT R150, R164, R150, RZ, 0xc0, !PT ;  /* 0x00000096a4967212 */ /* 0x000fe200078ec0ff */
[C---:B-1----:R-:W-:Y:S03]  /*1fbe0*/  HMMA.16816.F32 R124, R140.reuse, R144, R124 ;  /* 0x000000908c7c723c */ /* 0x042fe6000000187c */
[----:B------:R-:W-:Y:S02]  /*1fbf0*/  LOP3.LUT R151, R166, R151, RZ, 0xc0, !PT ;  /* 0x00000097a6977212 */ /* 0x000fe400078ec0ff */
[C---:B------:R-:W-:Y:S01]  /*1fc00*/  LOP3.LUT R134, R174.reuse, 0xffff, RZ, 0xc0, !PT ;  /* 0x0000ffffae867812 */ /* 0x040fe200078ec0ff */
[----:B------:R-:W-:Y:S01]  /*1fc10*/  HMMA.16816.F32 R128, R140, R146, R128 ;  /* 0x000000928c80723c */ /* 0x000fe20000001880 */
[----:B------:R-:W1:Y:S04]  /*1fc20*/  LDSM.16.MT88.4 R140, [R171+0x1b000] ;  /* 0x01b00000ab8c783b */ /* 0x000e680000004200 */
[----:B------:R-:W-:Y:S01]  /*1fc30*/  LOP3.LUT R2, R174, 0xff, RZ, 0xc0, !PT ;  /* 0x000000ffae027812 */ /* 0x000fe200078ec0ff */
[C---:B------:R-:W-:Y:S03]  /*1fc40*/  HMMA.16816.F32 R4, R148.reuse, R152, R4 ;  /* 0x000000989404723c */ /* 0x040fe60000001804 */
[----:B------:R-:W3:Y:S02]  /*1fc50*/  LDSM.16.MT88.4 R144, [R196+0x1b000] ;  /* 0x01b00000c490783b */ /* 0x000ee40000004200 */
[----:B------:R-:W-:Y:S01]  /*1fc60*/  SHF.R.U32.HI R134, RZ, 0x8, R134 ;  /* 0x00000008ff867819 */ /* 0x000fe20000011686 */
[C---:B------:R-:W-:Y:S05]  /*1fc70*/  HMMA.16816.F32 R8, R148.reuse, R154, R8 ;  /* 0x0000009a9408723c */ /* 0x040fea0000001808 */
[----:B------:R-:W4:Y:S01]  /*1fc80*/  LDSM.16.MT88.4 R152, [R198+0x1b000] ;  /* 0x01b00000c698783b */ /* 0x000f220000004200 */
[C---:B------:R-:W-:Y:S05]  /*1fc90*/  HMMA.16816.F32 R12, R148.reuse, R156, R12 ;  /* 0x0000009c940c723c */ /* 0x040fea000000180c */
[----:B------:R-:W-:Y:S01]  /*1fca0*/  SHF.R.U32.HI R175, RZ, 0x10, R174 ;  /* 0x00000010ffaf7819 */ /* 0x000fe200000116ae */
[C---:B------:R-:W-:Y:S01]  /*1fcb0*/  HMMA.16816.F32 R16, R148.reuse, R158, R16 ;  /* 0x0000009e9410723c */ /* 0x040fe20000001810 */
[----:B------:R-:W5:Y:S04]  /*1fcc0*/  LDSM.16.MT88.4 R156, [R197+0x1b000] ;  /* 0x01b00000c59c783b */ /* 0x000f680000004200 */
[----:B------:R-:W-:Y:S01]  /*1fcd0*/  LOP3.LUT R172, R0, 0xff, RZ, 0xc0, !PT ;  /* 0x000000ff00ac7812 */ /* 0x000fe200078ec0ff */
[C---:B--2---:R-:W-:Y:S05]  /*1fce0*/  HMMA.16816.F32 R20, R148.reuse, R160, R20 ;  /* 0x000000a09414723c */ /* 0x044fea0000001814 */
[----:B------:R-:W-:Y:S01]  /*1fcf0*/  SHF.R.U32.HI R173, RZ, 0x18, R0 ;  /* 0x00000018ffad7819 */ /* 0x000fe20000011600 */
[C---:B------:R-:W-:Y:S01]  /*1fd00*/  HMMA.16816.F32 R24, R148.reuse, R162, R24 ;  /* 0x000000a29418723c */ /* 0x040fe20000001818 */
[----:B------:R-:W2:Y:S04]  /*1fd10*/  LDSM.16.MT88.4 R160, [R171+0x1d000] ;  /* 0x01d00000aba0783b */ /* 0x000ea80000004200 */
[----:B------:R-:W-:Y:S01]  /*1fd20*/  LOP3.LUT R175, R175, 0xff, RZ, 0xc0, !PT ;  /* 0x000000ffafaf7812 */ /* 0x000fe200078ec0ff */
        /* <DEDUP_REMOVED lines=21> */
[C---:B-1----:R-:W-:Y:S06]  /*1fe80*/  HMMA.16816.F32 R84, R148.reuse, R140, R84 ;  /* 0x0000008c9454723c */ /* 0x042fec0000001854 */
[C---:B------:R-:W-:Y:S05]  /*1fe90*/  HMMA.16816.F32 R88, R148.reuse, R142, R88 ;  /* 0x0000008e9458723c */ /* 0x040fea0000001858 */
[----:B------:R-:W-:Y:S01]  /*1fea0*/  SHF.R.U32.HI R140, RZ, 0x18, R174 ;  /* 0x00000018ff8c7819 */ /* 0x000fe200000116ae */
[C---:B---3--:R-:W-:Y:S05]  /*1feb0*/  HMMA.16816.F32 R92, R148.reuse, R144, R92 ;  /* 0x00000090945c723c */ /* 0x048fea000000185c */
[----:B------:R-:W-:Y:S01]  /*1fec0*/  PRMT R174, R2, 0x5410, R134 ;  /* 0x0000541002ae7816 */ /* 0x000fe20000000086 */
[C---:B------:R-:W-:Y:S01]  /*1fed0*/  HMMA.16816.F32 R96, R148.reuse, R146, R96 ;  /* 0x000000929460723c */ /* 0x040fe20000001860 */
[----:B------:R-:W-:Y:S04]  /*1fee0*/  LDSM.16.MT88.4 R144, [R198+0x19800] ;  /* 0x01980000c690783b */ /* 0x000fe80000004200 */
[--C-:B------:R-:W-:Y:S01]  /*1fef0*/  HSET2.LE.AND R174, R174, R192.reuse, PT ;  /* 0x000000c0aeae7233 */ /* 0x100fe20003803000 */
[C---:B----4-:R-:W-:Y:S05]  /*1ff00*/  HMMA.16816.F32 R100, R148.reuse, R152, R100 ;  /* 0x000000989464723c */ /* 0x050fea0000001864 */
[----:B------:R-:W-:Y:S01]  /*1ff10*/  PRMT R175, R175, 0x5410, R140 ;  /* 0x00005410afaf7816 */ /* 0x000fe2000000008c */
[C---:B------:R-:W-:Y:S01]  /*1ff20*/  HMMA.16816.F32 R104, R148.reuse, R154, R104 ;  /* 0x0000009a9468723c */ /* 0x040fe20000001868 */
[----:B------:R-:W-:Y:S04]  /*1ff30*/  LDSM.16.MT88.4 R152, [R196+0x19800] ;  /* 0x01980000c498783b */ /* 0x000fe80000004200 */
[--C-:B------:R-:W-:Y:S01]  /*1ff40*/  HSET2.LE.AND R175, R175, R192.reuse, PT ;  /* 0x000000c0afaf7233 */ /* 0x100fe20003803000 */
[C---:B-----5:R-:W-:Y:S05]  /*1ff50*/  HMMA.16816.F32 R108, R148.reuse, R156, R108 ;  /* 0x0000009c946c723c */ /* 0x060fea000000186c */
[----:B------:R-:W-:Y:S01]  /*1ff60*/  LOP3.LUT R174, R205, R174, RZ, 0xc0, !PT ;  /* 0x000000aecdae7212 */ /* 0x000fe200078ec0ff */
[C---:B------:R-:W-:Y:S05]  /*1ff70*/  HMMA.16816.F32 R112, R148.reuse, R158, R112 ;  /* 0x0000009e9470723c */ /* 0x040fea0000001870 */
[----:B------:R-:W-:Y:S01]  /*1ff80*/  LOP3.LUT R175, R3, R175, RZ, 0xc0, !PT ;  /* 0x000000af03af7212 */ /* 0x000fe200078ec0ff */
[C---:B--2---:R-:W-:Y:S05]  /*1ff90*/  HMMA.16816.F32 R116, R148.reuse, R160, R116 ;  /* 0x000000a09474723c */ /* 0x044fea0000001874 */
[----:B------:R-:W-:Y:S01]  /*1ffa0*/  LOP3.LUT R2, R0, 0xffff, RZ, 0xc0, !PT ;  /* 0x0000ffff00027812 */ /* 0x000fe200078ec0ff */
[C---:B------:R-:W-:Y:S01]  /*1ffb0*/  HMMA.16816.F32 R120, R148.reuse, R162, R120 ;  /* 0x000000a29478723c */ /* 0x040fe20000001878 */
[----:B------:R-:W1:Y:S04]  /*1ffc0*/  LDSM.16.MT88.4 R160, [R171+0x19800] ;  /* 0x01980000aba0783b */ /* 0x000e680000004200 */
[----:B------:R-:W-:Y:S01]  /*1ffd0*/  SHF.R.U32.HI R134, RZ, 0x10, R0 ;  /* 0x00000010ff867819 */ /* 0x000fe20000011600 */
[C---:B------:R-:W-:Y:S05]  /*1ffe0*/  HMMA.16816.F32 R124, R148.reuse, R136, R124 ;  /* 0x00000088947c723c */ /* 0x040fea000000187c */
[----:B------:R-:W-:Y:S01]  /*1fff0*/  SHF.R.U32.HI R2, RZ, 0x8, R2 ;  /* 0x00000008ff027819 */ /* 0x000fe20000011602 */
[----:B------:R-:W-:Y:S05]  /*20000*/  HMMA.16816.F32 R128, R148, R138, R128 ;  /* 0x0000008a9480723c */ /* 0x000fea0000001880 */
[----:B------:R-:W-:Y:S01]  /*20010*/  LOP3.LUT R134, R134, 0xff, RZ, 0xc0, !PT ;  /* 0x000000ff86867812 */ /* 0x000fe200078ec0ff */
[----:B------:R-:W-:Y:S01]  /*20020*/  IMAD.MOV.U32 R3, RZ, RZ, R133 ;  /* 0x000000ffff037224 */ /* 0x000fe200078e0085 */
[----:B------:R-:W-:Y:S04]  /*20030*/  PRMT R172, R172, 0x5410, R2 ;  /* 0x00005410acac7816 */ /* 0x000fe80000000002 */
[----:B------:R-:W-:Y:S01]  /*20040*/  PRMT R173, R134, 0x5410, R173 ;  /* 0x0000541086ad7816 */ /* 0x000fe200000000ad */
[----:B------:R-:W-:Y:S01]  /*20050*/  IMAD.MOV.U32 R134, RZ, RZ, R132 ;  /* 0x000000ffff867224 */ /* 0x000fe200078e0084 */
[--C-:B------:R-:W-:Y:S03]  /*20060*/  HSET2.LE.AND R172, R172, R192.reuse, PT ;  /* 0x000000c0acac7233 */ /* 0x100fe60003803000 */
[----:B------:R-:W-:Y:S02]  /*20070*/  HSET2.LE.AND R173, R173, R192, PT ;  /* 0x000000c0adad7233 */ /* 0x000fe40003803000 */
[----:B------:R-:W-:Y:S01]  /*20080*/  LOP3.LUT R172, R167, R172, RZ, 0xc0, !PT ;  /* 0x000000aca7ac7212 */ /* 0x000fe200078ec0ff */
[----:B------:R-:W2:Y:S02]  /*20090*/  LDSM.16.MT88.4 R192, [R197+0x1b800] ;  /* 0x01b80000c5c0783b */ /* 0x000ea40000004200 */
[----:B------:R-:W-:Y:S01]  /*200a0*/  LOP3.LUT R173, R135, R173, RZ, 0xc0, !PT ;  /* 0x000000ad87ad7212 */ /* 0x000fe200078ec0ff */
[----:B------:R-:W-:Y:S06]  /*200b0*/  IMAD.MOV.U32 R135, RZ, RZ, R240 ;  /* 0x000000ffff877224 */ /* 0x000fec00078e00f0 */
        /* <DEDUP_REMOVED lines=11> */
[C---:B------:R-:W-:Y:S05]  /*20170*/  HMMA.16816.F32 R140, R172.reuse, R176, R28 ;  /* 0x000000b0ac8c723c */ /* 0x040fea000000181c */
[----:B------:R-:W5:Y:S01]  /*20180*/  LDSM.16.MT88.4 R24, [R196+0x1f800] ;  /* 0x01f80000c418783b */ /* 0x000f620000004200 */
        /* <DEDUP_REMOVED lines=8> */
[C---:B------:R-:W-:Y:S06]  /*20210*/  HMMA.16816.F32 R56, R172.reuse, R190, R56 ;  /* 0x000000beac38723c */ /* 0x040fec0000001838 */
[C---:B--2---:R-:W-:Y:S06]  /*20220*/  HMMA.16816.F32 R60, R172.reuse, R192, R60 ;  /* 0x000000c0ac3c723c */ /* 0x044fec000000183c */
        /* <DEDUP_REMOVED lines=17> */
[----:B------:R-:W-:Y:S11]  /*20340*/  @!UPT UIADD3 URZ, URZ, URZ, URZ ;  /* 0x0000003f3f3ff290 */ /* 0x000ff6000fffe03f */
[----:B------:R-:W-:Y:S01]  /*20350*/  @!UPT UIADD3 URZ, URZ, URZ, URZ ;  /* 0x0000003f3f3ff290 */ /* 0x000fe2000fffe03f */
[----:B------:R-:W-:Y:S11]  /*20360*/  @P1 BRA `(.L_x_2304) ;  /* 0xffffff9800801947 */ /* 0x000ff6000383ffff */
.L_x_2301:
[----:B------:R1:W5:Y:S04]  /*20370*/  LDL R9, [R1+0xc4] ;  /* 0x0000c40001097983 */ /* 0x0003680000100800 */
[----:B------:R1:W5:Y:S04]  /*20380*/  LDL R8, [R1+0xc8] ;  /* 0x0000c80001087983 */ /* 0x0003680000100800 */
[----:B-----5:R1:W5:Y:S04]  /*20390*/  LD.E R182, desc[UR4][R168.64+0xd8] ;  /* 0x0000d804a8b67980 */ /* 0x020368000c101900 */
[----:B------:R1:W5:Y:S01]  /*203a0*/  LD.E R6, desc[UR4][R168.64+0x17c] ;  /* 0x00017c04a8067980 */ /* 0x000362000c101900 */
[----:B------:R-:W-:-:S03]  /*203b0*/  UMOV UR6, 0xffffffff ;  /* 0xffffffff00067882 */ /* 0x000fc60000000000 */
[----:B------:R-:W-:Y:S05]  /*203c0*/  BRA.DIV UR6, `(.L_x_2305) ;  /* 0x0000002206907947 */ /* 0x000fea000b800000 */
[----:B------:R-:W2:Y:S04]  /*203d0*/  SHFL.BFLY PT, R5, R9, 0x2, 0x1f ;  /* 0x0c401f0009057f89 */ /* 0x000ea800000e0000 */
[----:B------:R-:W3:Y:S01]  /*203e0*/  SHFL.BFLY PT, R2, R8, 0x2, 0x1f ;  /* 0x0c401f0008027f89 */ /* 0x000ee200000e0000 */
[----:B--2---:R-:W-:Y:S01]  /*203f0*/  FADD.FTZ R5, R5, R9 ;  /* 0x0000000905057221 */ /* 0x004fe20000010000 */
[----:B---3--:R-:W-:-:S04]  /*20400*/  FADD.FTZ R2, R2, R8 ;  /* 0x0000000802027221 */ /* 0x008fc80000010000 */
[----:B------:R-:W2:Y:S04]  /*20410*/  SHFL.BFLY PT, R7, R5, 0x1, 0x1f ;  /* 0x0c201f0005077f89 */ /* 0x000ea800000e0000 */
[----:B------:R3:W4:Y:S01]  /*20420*/  SHFL.BFLY PT, R0, R2, 0x1, 0x1f ;  /* 0x0c201f0002007f89 */ /* 0x00072200000e0000 */
[----:B--2---:R-:W-:-:S07]  /*20430*/  FADD.FTZ R135, R5, R7 ;  /* 0x0000000705877221 */ /* 0x004fce0000010000 */
.L_x_2324:
[----:B------:R-:W2:Y:S01]  /*20440*/  LDL R185, [R1+0x118] ;  /* 0x0001180001b97983 */ /* 0x000ea20000100800 */
[----:B------:R-:W-:Y:S01]  /*20450*/  FSETP.NE.FTZ.AND P3, PT, R135, RZ, PT ;  /* 0x000000ff8700720b */ /* 0x000fe20003f75000 */
[----:B----4-:R-:W-:Y:S01]  /*20460*/  FADD.FTZ R134, R2, R0 ;  /* 0x0000000002867221 */ /* 0x010fe20000010000 */
[----:B---3--:R-:W-:Y:S01]  /*20470*/  MOV R2, 0x3f800000 ;  /* 0x3f80000000027802 */ /* 0x008fe20000000f00 */
[----:B------:R-:W3:Y:S01]  /*20480*/  S2UR UR6, SR_CgaCtaId ;  /* 0x00000000000679c3 */ /* 0x000ee20000008800 */
[----:B------:R-:W-:Y:S01]  /*20490*/  MOV R0, 0x3f800000 ;  /* 0x3f80000000007802 */ /* 0x000fe20000000f00 */
[----:B------:R-:W-:Y:S01]  /*204a0*/  UMOV UR7, 0x400 ;  /* 0x0000040000077882 */ /* 0x000fe20000000000 */
[----:B------:R-:W-:-:S07]  /*204b0*/  FSETP.NE.FTZ.AND P0, PT, R134, RZ, PT ;  /* 0x000000ff8600720b */ /* 0x000fce0003f15000 */
[----:B------:R-:W4:Y:S08]  /*204c0*/  @P3 MUFU.RCP R2, R135 ;  /* 0x0000008700023308 */ /* 0x000f300000001000 */
[----:B------:R-:W1:Y:S01]  /*204d0*/  @P0 MUFU.RCP R0, R134 ;  /* 0x0000008600000308 */ /* 0x000e620000001000 */
[----:B---3--:R-:W-:Y:S01]  /*204e0*/  ULEA UR6, UR6, UR7, 0x18 ;  /* 0x0000000706067291 */ /* 0x008fe2000f8ec03f */
[----:B----45:R-:W-:-:S04]  /*204f0*/  FMUL.FTZ R2, R6, R2 ;  /* 0x0000000206027220 */ /* 0x030fc80000410000 */
[C---:B------:R-:W-:Y:S01]  /*20500*/  FMUL.FTZ R170, R2.reuse, R37 ;  /* 0x0000002502aa7220 */ /* 0x040fe20000410000 */
[C---:B------:R-:W-:Y:S01]  /*20510*/  FMUL.FTZ R37, R2.reuse, R85 ;  /* 0x0000005502257220 */ /* 0x040fe20000410000 */
[----:B------:R-:W-:Y:S01]  /*20520*/  FMUL.FTZ R84, R2, R84 ;  /* 0x0000005402547220 */ /* 0x000fe20000410000 */
[----:B------:R-:W3:Y:S01]  /*20530*/  S2R R85, SR_TID.X ;  /* 0x0000000000557919 */ /* 0x000ee20000002100 */
[----:B-1----:R-:W-:Y:S01]  /*20540*/  FMUL.FTZ R0, R6, R0 ;  /* 0x0000000006007220 */ /* 0x002fe20000410000 */
[C---:B------:R-:W-:Y:S01]  /*20550*/  FMUL.FTZ R181, R2.reuse, R160 ;  /* 0x000000a002b57220 */ /* 0x040fe20000410000 */
[C---:B------:R-:W-:Y:S01]  /*20560*/  FMUL.FTZ R160, R2.reuse, R45 ;  /* 0x0000002d02a07220 */ /* 0x040fe20000410000 */
[----:B------:R-:W-:Y:S01]  /*20570*/  FMUL.FTZ R45, R2, R69 ;  /* 0x00000045022d7220 */ /* 0x000fe20000410000 */
[C---:B------:R-:W-:Y:S01]  /*20580*/  FMUL.FTZ R69, R0.reuse, R50 ;  /* 0x0000003200457220 */ /* 0x040fe20000410000 */
[----:B------:R-:W-:Y:S01]  /*20590*/  FMUL.FTZ R3, R0, R51 ;  /* 0x0000003300037220 */ /* 0x000fe20000410000 */
[----:B------:R-:W-:Y:S01]  /*205a0*/  F2FP.F16.F32.PACK_AB R37, R37, R84 ;  /* 0x000000542525723e */ /* 0x000fe200000000ff */
[C---:B------:R-:W-:Y:S01]  /*205b0*/  FMUL.FTZ R7, R2.reuse, R157 ;  /* 0x0000009d02077220 */ /* 0x040fe20000410000 */
[C---:B------:R-:W-:Y:S01]  /*205c0*/  FMUL.FTZ R174, R2.reuse, R141 ;  /* 0x0000008d02ae7220 */ /* 0x040fe20000410000 */
[C---:B------:R-:W-:Y:S01]  /*205d0*/  FMUL.FTZ R157, R2.reuse, R48 ;  /* 0x00000030029d7220 */ /* 0x040fe20000410000 */
[----:B------:R-:W-:Y:S01]  /*205e0*/  FMUL.FTZ R141, R2, R68 ;  /* 0x00000044028d7220 */ /* 0x000fe20000410000 */
[C---:B------:R-:W-:Y:S01]  /*205f0*/  FMUL.FTZ R68, R0.reuse, R54 ;  /* 0x0000003600447220 */ /* 0x040fe20000410000 */
[C---:B------:R-:W-:Y:S01]  /*20600*/  FMUL.FTZ R13, R0.reuse, R62 ;  /* 0x0000003e000d7220 */ /* 0x040fe20000410000 */
[----:B------:R-:W-:Y:S01]  /*20610*/  FMUL.FTZ R48, R0, R63 ;  /* 0x0000003f00307220 */ /* 0x000fe20000410000 */
        /* <DEDUP_REMOVED lines=17> */
[----:B---3--:R-:W-:Y:S01]  /*20730*/  SHF.R.S32.HI R84, RZ, 0x1f, R85 ;  /* 0x0000001fff547819 */ /* 0x008fe20000011455 */
[C---:B------:R-:W-:Y:S01]  /*20740*/  FMUL.FTZ R136, R2.reuse, R76 ;  /* 0x0000004c02887220 */ /* 0x040fe20000410000 */
[C---:B------:R-:W-:Y:S01]  /*20750*/  FMUL.FTZ R41, R2.reuse, R77 ;  /* 0x0000004d02297220 */ /* 0x040fe20000410000 */
[----:B------:R-:W-:Y:S01]  /*20760*/  FMUL.FTZ R171, R2, R36 ;  /* 0x0000002402ab7220 */ /* 0x000fe20000410000 */
[----:B------:R-:W-:Y:S01]  /*20770*/  LEA.HI R3, R84, R85, RZ, 0x2 ;  /* 0x0000005554037211 */ /* 0x000fe200078f10ff */
        /* <DEDUP_REMOVED lines=95> */
[--C-:B------:R-:W-:Y:S02]  /*20d70*/  SHF.R.S32.HI R13, RZ, 0x2, R3.reuse ;  /* 0x00000002ff0d7819 */ /* 0x100fe40000011403 */
[----:B------:R-:W-:Y:S02]  /*20d80*/  SHF.R.S32.HI R0, RZ, 0x1f, R3 ;  /* 0x0000001fff007819 */ /* 0x000fe40000011403 */
[----:B------:R-:W-:Y:S02]  /*20d90*/  F2FP.F16.F32.PACK_AB R46, R46, R2 ;  /* 0x000000022e2e723e */ /* 0x000fe400000000ff */
[----:B------:R-:W-:Y:S02]  /*20da0*/  LEA.HI R0, R0, R13, RZ, 0x3 ;  /* 0x0000000d00007211 */ /* 0x000fe400078f18ff */
[----:B------:R-:W-:Y:S02]  /*20db0*/  F2FP.F16.F32.PACK_AB R52, R52, R68 ;  /* 0x000000443434723e */ /* 0x000fe400000000ff */
[----:B------:R-:W-:-:S02]  /*20dc0*/  LOP3.LUT R0, R0, 0xfffffff8, RZ, 0xc0, !PT ;  /* 0xfffffff800007812 */ /* 0x000fc400078ec0ff */
[----:B------:R-:W-:Y:S02]  /*20dd0*/  LEA.HI R68, R84, R85, RZ, 0x5 ;  /* 0x0000005554447211 */ /* 0x000fe400078f28ff */
[----:B------:R-:W-:Y:S02]  /*20de0*/  IADD3 R2, R13, -R0, RZ ;  /* 0x800000000d027210 */ /* 0x000fe40007ffe0ff */
[----:B------:R-:W-:Y:S02]  /*20df0*/  LOP3.LUT R0, R3, 0x3ffffffc, RZ, 0xc0, !PT ;  /* 0x3ffffffc03007812 */ /* 0x000fe400078ec0ff */
[----:B------:R-:W-:Y:S02]  /*20e00*/  SHF.L.U32 R13, R2, 0x6, RZ ;  /* 0x00000006020d7819 */ /* 0x000fe400000006ff */
[----:B------:R-:W-:Y:S02]  /*20e10*/  F2FP.F16.F32.PACK_AB R50, R50, R14 ;  /* 0x0000000e3232723e */ /* 0x000fe400000000ff */
[----:B------:R-:W-:-:S02]  /*20e20*/  SHF.R.S32.HI R3, RZ, 0x5, R68 ;  /* 0x00000005ff037819 */ /* 0x000fc40000011444 */
[----:B------:R-:W-:Y:S02]  /*20e30*/  IADD3 R0, -R0, R85, RZ ;  /* 0x0000005500007210 */ /* 0x000fe40007ffe1ff */
[----:B------:R-:W-:Y:S02]  /*20e40*/  LOP3.LUT R14, R13, 0x1c0, RZ, 0xc0, !PT ;  /* 0x000001c00d0e7812 */ /* 0x000fe400078ec0ff */
[----:B------:R-:W-:Y:S02]  /*20e50*/  LOP3.LUT R13, R2, 0x1, RZ, 0xc0, !PT ;  /* 0x00000001020d7812 */ /* 0x000fe400078ec0ff */
[----:B------:R-:W-:Y:S02]  /*20e60*/  LEA R0, R3, R0, 0x9 ;  /* 0x0000000003007211 */ /* 0x000fe400078e48ff */
[----:B------:R-:W-:Y:S02]  /*20e70*/  LEA.HI R3, R14, R14, RZ, 0x1d ;  /* 0x0000000e0e037211 */ /* 0x000fe400078fe8ff */
[----:B------:R-:W-:-:S02]  /*20e80*/  ISETP.NE.U32.AND P4, PT, R13, 0x1, PT ;  /* 0x000000010d00780c */ /* 0x000fc40003f85070 */
[----:B------:R-:W-:Y:S02]  /*20e90*/  LEA R0, R0, R3, 0x1 ;  /* 0x0000000300007211 */ /* 0x000fe400078e08ff */
[----:B------:R-:W-:Y:S02]  /*20ea0*/  R2P PR, R2, 0x6 ;  /* 0x0000000602007804 */ /* 0x000fe40000000000 */
[----:B------:R-:W-:Y:S02]  /*20eb0*/  F2FP.F16.F32.PACK_AB R5, R5, R183 ;  /* 0x000000b70505723e */ /* 0x000fe400000000ff */
[----:B------:R-:W-:Y:S02]  /*20ec0*/  LEA R0, R0, UR6, 0x1 ;  /* 0x0000000600007c11 */ /* 0x000fe4000f8e08ff */
[----:B------:R-:W-:Y:S02]  /*20ed0*/  MOV R3, 0x20 ;  /* 0x0000002000037802 */ /* 0x000fe40000000f00 */
[----:B------:R-:W-:Y:S01]  /*20ee0*/  F2FP.F16.F32.PACK_AB R4, R4, R166 ;  /* 0x000000a60404723e */ /* 0x000fe200000000ff */
[----:B------:R1:W-:Y:S01]  /*20ef0*/  STS [R0], R5 ;  /* 0x0000000500007388 */ /* 0x0003e20000000800 */
[----:B------:R-:W-:-:S02]  /*20f00*/  SEL R3, R3, 0xffffffe0, !P1 ;  /* 0xffffffe003037807 */ /* 0x000fc40004800000 */
[----:B------:R-:W-:Y:S01]  /*20f10*/  IADD3 R2, R0, -0x10, RZ ;  /* 0xfffffff000027810 */ /* 0x000fe20007ffe0ff */
[----:B------:R3:W-:Y:S01]  /*20f20*/  STS [R0+0x400], R4 ;  /* 0x0004000400007388 */ /* 0x0007e20000000800 */
[----:B------:R-:W-:Y:S02]  /*20f30*/  F2FP.F16.F32.PACK_AB R6, R6, R181 ;  /* 0x000000b50606723e */ /* 0x000fe400000000ff */
[----:B------:R-:W-:Y:S02]  /*20f40*/  F2FP.F16.F32.PACK_AB R8, R8, R162 ;  /* 0x000000a20808723e */ /* 0x000fe400000000ff */
[----:B------:R-:W-:Y:S02]  /*20f50*/  @P4 IADD3 R2, R0, 0x10, RZ ;  /* 0x0000001000024810 */ /* 0x000fe40007ffe0ff */
        /* <DEDUP_REMOVED lines=9> */
[----:B-1----:R-:W-:Y:S02]  /*20ff0*/  MOV R5, 0x40 ;  /* 0x0000004000057802 */ /* 0x002fe40000000f00 */
[----:B------:R-:W-:-:S02]  /*21000*/  F2FP.F16.F32.PACK_AB R66, R147, R146 ;  /* 0x000000929342723e */ /* 0x000fc400000000ff */
[----:B---3--:R-:W-:Y:S02]  /*21010*/  IADD3 R4, R0, R3, RZ ;  /* 0x0000000300047210 */ /* 0x008fe40007ffe0ff */
[----:B------:R-:W-:Y:S02]  /*21020*/  SEL R5, R5, 0xffffffc0, !P2 ;  /* 0xffffffc005057807 */ /* 0x000fe40005000000 */
[----:B------:R-:W-:Y:S01]  /*21030*/  IADD3 R3, R3, R2, RZ ;  /* 0x0000000203037210 */ /* 0x000fe20007ffe0ff */
[----:B------:R1:W-:Y:S01]  /*21040*/  STS [R4], R7 ;  /* 0x0000000704007388 */ /* 0x0003e20000000800 */
[----:B------:R-:W-:Y:S02]  /*21050*/  F2FP.F16.F32.PACK_AB R65, R174, R175 ;  /* 0x000000afae41723e */ /* 0x000fe400000000ff */
[----:B------:R-:W-:Y:S01]  /*21060*/  F2FP.F16.F32.PACK_AB R64, R64, R142 ;  /* 0x0000008e4040723e */ /* 0x000fe200000000ff */
[----:B------:R-:W-:Y:S01]  /*21070*/  STS [R4+0x400], R11 ;  /* 0x0004000b04007388 */ /* 0x000fe20000000800 */
[----:B----4-:R-:W-:-:S02]  /*21080*/  IADD3 R6, R4, R5, RZ ;  /* 0x0000000504067210 */ /* 0x010fc40007ffe0ff */
[----:B------:R-:W-:Y:S01]  /*21090*/  F2FP.F16.F32.PACK_AB R63, R172, R173 ;  /* 0x000000adac3f723e */ /* 0x000fe200000000ff */
[----:B------:R-:W-:Y:S01]  /*210a0*/  STS [R3], R10 ;  /* 0x0000000a03007388 */ /* 0x000fe20000000800 */
[----:B------:R-:W-:Y:S02]  /*210b0*/  IADD3 R8, R5, R2, RZ ;  /* 0x0000000205087210 */ /* 0x000fe40007ffe0ff */
[----:B------:R-:W-:Y:S01]  /*210c0*/  F2FP.F16.F32.PACK_AB R62, R139, R138 ;  /* 0x0000008a8b3e723e */ /* 0x000fe200000000ff */
[----:B------:R-:W-:Y:S01]  /*210d0*/  STS [R3+0x400], R9 ;  /* 0x0004000903007388 */ /* 0x000fe20000000800 */
[----:B------:R-:W-:Y:S02]  /*210e0*/  F2FP.F16.F32.PACK_AB R61, R170, R171 ;  /* 0x000000abaa3d723e */ /* 0x000fe400000000ff */
[----:B------:R-:W-:Y:S02]  /*210f0*/  F2FP.F16.F32.PACK_AB R60, R60, R77 ;  /* 0x0000004d3c3c723e */ /* 0x000fe400000000ff */
[----:B------:R-:W-:-:S02]  /*21100*/  F2FP.F16.F32.PACK_AB R59, R164, R165 ;  /* 0x000000a5a43b723e */ /* 0x000fc400000000ff */
[----:B------:R-:W-:Y:S02]  /*21110*/  F2FP.F16.F32.PACK_AB R58, R73, R76 ;  /* 0x0000004c493a723e */ /* 0x000fe400000000ff */
[----:B------:R-:W-:Y:S02]  /*21120*/  F2FP.F16.F32.PACK_AB R57, R160, R161 ;  /* 0x000000a1a039723e */ /* 0x000fe400000000ff */
[----:B------:R-:W-:Y:S02]  /*21130*/  F2FP.F16.F32.PACK_AB R56, R56, R72 ;  /* 0x000000483838723e */ /* 0x000fe400000000ff */
[-C--:B-1----:R-:W-:Y:S02]  /*21140*/  IADD3 R7, R0, R5.reuse, RZ ;  /* 0x0000000500077210 */ /* 0x082fe40007ffe0ff */
        /* <DEDUP_REMOVED lines=34> */
[----:B--2---:R-:W-:Y:S01]  /*21370*/  ISETP.NE.AND P1, PT, R185, -0x1, PT ;  /* 0xffffffffb900780c */ /* 0x004fe20003f25270 */
        /* <DEDUP_REMOVED lines=59> */
[----:B-1----:R-:W4:Y:S04]  /*21730*/  @!P1 LD.E.64 R2, desc[UR4][R168.64+0x80] ;  /* 0x00008004a8029980 */ /* 0x002f28000c101b00 */
[----:B------:R-:W4:Y:S04]  /*21740*/  LD.E.U16 R0, desc[UR4][R168.64+0x1c8] ;  /* 0x0001c804a8007980 */ /* 0x000f28000c101500 */
[----:B--2---:R1:W5:Y:S04]  /*21750*/  LD.E.64 R14, desc[UR4][R168.64+0x70] ;  /* 0x00007004a80e7980 */ /* 0x004368000c101b00 */
[----:B---3--:R1:W5:Y:S04]  /*21760*/  LD.E.64 R16, desc[UR4][R168.64+0x90] ;  /* 0x00009004a8107980 */ /* 0x008368000c101b00 */
[----:B----4-:R-:W2:Y:S01]  /*21770*/  @P1 LD.E.64 R4, desc[UR4][R168.64+0x88] ;  /* 0x00008804a8041980 */ /* 0x010ea2000c101b00 */
[----:B------:R-:W3:Y:S01]  /*21780*/  S2R R184, SR_CTAID.Y ;  /* 0x0000000000b87919 */ /* 0x000ee20000002600 */
[----:B------:R-:W4:Y:S08]  /*21790*/  @P3 MUFU.LG2 R9, R135 ;  /* 0x0000008700093308 */ /* 0x000f300000000c00 */
[----:B------:R-:W1:Y:S01]  /*217a0*/  @P0 MUFU.LG2 R10, R134 ;  /* 0x00000086000a0308 */ /* 0x000e620000000c00 */
[----:B--2---:R-:W-:-:S02]  /*217b0*/  @P1 IMAD R8, R5, R185, RZ ;  /* 0x000000b905081224 */ /* 0x004fc400078e02ff */
[----:B------:R-:W-:Y:S02]  /*217c0*/  @P1 IMAD.WIDE.U32 R6, R4, R185, RZ ;  /* 0x000000b904061225 */ /* 0x000fe400078e00ff */
[----:B------:R2:W5:Y:S02]  /*217d0*/  @!P1 LD.E.64 R4, desc[UR4][R168.64+0x88] ;  /* 0x00008804a8049980 */ /* 0x000564000c101b00 */
[----:B---3--:R-:W-:Y:S01]  /*217e0*/  @!P1 IMAD R11, R3, R184, RZ ;  /* 0x000000b8030b9224 */ /* 0x008fe200078e02ff */
[C---:B------:R-:W-:Y:S02]  /*217f0*/  PRMT R3, R0.reuse, 0x7770, RZ ;  /* 0x0000777000037816 */ /* 0x040fe400000000ff */
[----:B------:R-:W-:Y:S02]  /*21800*/  PRMT R0, R0, 0x7771, RZ ;  /* 0x0000777100007816 */ /* 0x000fe400000000ff */
[----:B------:R-:W-:-:S04]  /*21810*/  ISETP.NE.AND P2, PT, R3, RZ, PT ;  /* 0x000000ff0300720c */ /* 0x000fc80003f45270 */
[----:B------:R-:W-:Y:S02]  /*21820*/  ISETP.NE.OR P5, PT, R0, RZ, !P2 ;  /* 0x000000ff0000720c */ /* 0x000fe400057a5670 */
[----:B------:R-:W-:Y:S01]  /*21830*/  @!P1 SHF.R.S32.HI R12, RZ, 0x1f, R184 ;  /* 0x0000001fff0c9819 */ /* 0x000fe200000114b8 */
[----:B----4-:R-:W-:Y:S01]  /*21840*/  @P3 FMUL.FTZ R9, R9, 0.69314718246459960938 ;  /* 0x3f31721809093820 */ /* 0x010fe20000410000 */
[----:B------:R-:W-:-:S03]  /*21850*/  @P1 MOV R18, R6 ;  /* 0x0000000600121202 */ /* 0x000fc60000000f00 */
[C---:B------:R-:W-:Y:S02]  /*21860*/  @!P1 IMAD R11, R2.reuse, R12, R11 ;  /* 0x0000000c020b9224 */ /* 0x040fe400078e020b */
[----:B------:R-:W-:-:S04]  /*21870*/  @!P1 IMAD.WIDE.U32 R2, R2, R184, RZ ;  /* 0x000000b802029225 */ /* 0x000fc800078e00ff */
[----:B-1----:R-:W-:Y:S01]  /*21880*/  @P0 FMUL.FTZ R6, R10, 0.69314718246459960938 ;  /* 0x3f3172180a060820 */ /* 0x002fe20000410000 */
[----:B------:R-:W-:Y:S01]  /*21890*/  BSSY B1, `(.L_x_2306) ;  /* 0x0000016000017945 */ /* 0x000fe20003800000 */
[----:B------:R-:W-:Y:S02]  /*218a0*/  @P1 IADD3 R19, R7, R8, RZ ;  /* 0x0000000807131210 */ /* 0x000fe40007ffe0ff */
[----:B------:R-:W-:Y:S01]  /*218b0*/  MOV R12, 0x7f800000 ;  /* 0x7f800000000c7802 */ /* 0x000fe20000000f00 */
[C---:B------:R-:W-:Y:S01]  /*218c0*/  @P3 FFMA.FTZ R12, R182.reuse, R133, R9 ;  /* 0x00000085b60c3223 */ /* 0x040fe20000010009 */
[----:B------:R-:W-:Y:S01]  /*218d0*/  MOV R13, 0x7f800000 ;  /* 0x7f800000000d7802 */ /* 0x000fe20000000f00 */
[----:B------:R-:W-:Y:S01]  /*218e0*/  @P0 FFMA.FTZ R13, R182, R132, R6 ;  /* 0x00000084b60d0223 */ /* 0x000fe20000010006 */
[----:B------:R-:W-:Y:S02]  /*218f0*/  @!P1 IADD3 R19, R3, R11, RZ ;  /* 0x0000000b03139210 */ /* 0x000fe40007ffe0ff */
[----:B------:R-:W-:-:S02]  /*21900*/  @!P1 MOV R18, R2 ;  /* 0x0000000200129202 */ /* 0x000fc40000000f00 */
[----:B------:R-:W-:Y:S02]  /*21910*/  CS2R R2, SRZ ;  /* 0x0000000000027805 */ /* 0x000fe4000001ff00 */
[----:B------:R-:W-:Y:S01]  /*21920*/  PLOP3.LUT P4, PT, PT, PT, PT, 0x8, 0x0 ;  /* 0x000000000000781c */ /* 0x000fe20003f8e170 */
[----:B--2---:R-:W-:-:S12]  /*21930*/  @P5 BRA `(.L_x_2307) ;  /* 0x00000000002c5947 */ /* 0x004fd80003800000 */
[----:B------:R-:W-:Y:S01]  /*21940*/  ISETP.NE.AND P0, PT, R185, -0x1, PT ;  /* 0xffffffffb900780c */ /* 0x000fe20003f05270 */
[----:B------:R-:W-:Y:S01]  /*21950*/  BSSY B0, `(.L_x_2308) ;  /* 0x0000006000007945 */ /* 0x000fe20003800000 */
[----:B------:R-:W-:-:S11]  /*21960*/  PLOP3.LUT P4, PT, PT, PT, PT, 0x80, 0x0 ;  /* 0x000000000000781c */ /* 0x000fd60003f8f070 */
[----:B------:R-:W-:Y:S05]  /*21970*/  @P0 BRA `(.L_x_2309) ;  /* 0x00000000000c0947 */ /* 0x000fea0003800000 */
[----:B------:R-:W2:Y:S02]  /*21980*/  LD.E R0, desc[UR4][R168.64+0xb4] ;  /* 0x0000b404a8007980 */ /* 0x000ea4000c101900 */
[----:B--2---:R-:W-:-:S05]  /*21990*/  IMAD R185, R0, R184, RZ ;  /* 0x000000b800b97224 */ /* 0x004fca00078e02ff */
[----:B------:R1:W-:Y:S02]  /*219a0*/  STL [R1+0x118], R185 ;  /* 0x000118b901007387 */ /* 0x0003e40000100800 */
.L_x_2309:
[----:B------:R-:W-:Y:S05]  /*219b0*/  BSYNC B0 ;  /* 0x0000000000007941 */ /* 0x000fea0003800000 */
.L_x_2308:
[----:B------:R-:W-:Y:S01]  /*219c0*/  PRMT R0, RZ, 0x7610, R0 ;  /* 0x00007610ff007816 */ /* 0x000fe20000000000 */
[--C-:B------:R-:W-:Y:S01]  /*219d0*/  IMAD.MOV.U32 R2, RZ, RZ, R185.reuse ;  /* 0x000000ffff027224 */ /* 0x100fe200078e00b9 */
[----:B------:R-:W-:Y:S02]  /*219e0*/  SHF.R.S32.HI R3, RZ, 0x1f, R185 ;  /* 0x0000001fff037819 */ /* 0x000fe400000114b9 */
.L_x_2307:
[----:B------:R-:W-:Y:S05]  /*219f0*/  BSYNC B1 ;  /* 0x0000000000017941 */ /* 0x000fea0003800000 */
.L_x_2306:
[----:B------:R-:W-:-:S13]  /*21a00*/  LOP3.LUT P0, RZ, R0, 0xff, RZ, 0xc0, !PT ;  /* 0x000000ff00ff7812 */ /* 0x000fda000780c0ff */
[----:B------:R-:W2:Y:S01]  /*21a10*/  @P0 LD.E.64 R8, desc[UR4][R168.64+0xb0] ;  /* 0x0000b004a8080980 */ /* 0x000ea2000c101b00 */
[----:B------:R-:W-:Y:S01]  /*21a20*/  BSSY B0, `(.L_x_2310) ;  /* 0x0000009000007945 */ /* 0x000fe20003800000 */
[----:B------:R-:W-:Y:S01]  /*21a30*/  @P0 MOV R6, 0x1 ;  /* 0x0000000100060802 */ /* 0x000fe20000000f00 */
[----:B--2---:R-:W-:Y:S02]  /*21a40*/  @P0 IMAD R0, R8, R9, RZ ;  /* 0x0000000908000224 */ /* 0x004fe400078e02ff */
[----:B------:R-:W-:Y:S05]  /*21a50*/  @P0 BRA `(.L_x_2311) ;  /* 0x0000000000140947 */ /* 0x000fea0003800000 */
[----:B------:R-:W2:Y:S04]  /*21a60*/  @P2 LD.E R0, desc[UR4][R168.64+0xd4] ;  /* 0x0000d404a8002980 */ /* 0x000ea8000c101900 */
[----:B------:R-:W2:Y:S04]  /*21a70*/  LD.E R6, desc[UR4][R168.64+0x60] ;  /* 0x00006004a8067980 */ /* 0x000ea8000c101900 */
[----:B------:R-:W2:Y:S01]  /*21a80*/  @!P2 LD.E R0, desc[UR4][R168.64+0xb4] ;  /* 0x0000b404a800a980 */ /* 0x000ea2000c101900 */
[----:B------:R-:W-:Y:S01]  /*21a90*/  MOV R8, 0x1 ;  /* 0x0000000100087802 */ /* 0x000fe20000000f00 */
[----:B--2---:R-:W-:-:S02]  /*21aa0*/  IMAD R6, R0, R6, RZ ;  /* 0x0000000600067224 */ /* 0x004fc400078e02ff */
.L_x_2311:
[----:B------:R-:W-:Y:S05]  /*21ab0*/  BSYNC B0 ;  /* 0x0000000000007941 */ /* 0x000fea0003800000 */
.L_x_2310:
[----:B------:R2:W5:Y:S01]  /*21ac0*/  LDL R94, [R1+0x11c] ;  /* 0x00011c00015e7983 */ /* 0x0005620000100800 */
[----:B------:R-:W-:Y:S01]  /*21ad0*/  IMAD R6, R184, R6, RZ ;  /* 0x00000006b8067224 */ /* 0x000fe200078e02ff */
[----:B------:R-:W3:Y:S01]  /*21ae0*/  S2R R92, SR_CTAID.Z ;  /* 0x00000000005c7919 */ /* 0x000ee20000002700 */
[----:B------:R-:W-:-:S03]  /*21af0*/  LOP3.LUT R7, R68, 0xffffffe0, RZ, 0xc0, !PT ;  /* 0xffffffe044077812 */ /* 0x000fc600078ec0ff */
[----:B------:R-:W-:Y:S01]  /*21b00*/  SEL R6, R6, RZ, !P4 ;  /* 0x000000ff06067207 */ /* 0x000fe20006000000 */
[----:B------:R-:W4:Y:S01]  /*21b10*/  S2R R93, SR_CTAID.X ;  /* 0x00000000005d7919 */ /* 0x000f220000002500 */
[----:B------:R-:W-:Y:S01]  /*21b20*/  IMAD.IADD R7, R85, 0x1, -R7 ;  /* 0x0000000155077824 */ /* 0x000fe200078e0a07 */
[----:B------:R-:W-:Y:S05]  /*21b30*/  WARPSYNC.ALL ;  /* 0x0000000000007948 */ /* 0x000fea0003800000 */
[----:B------:R-:W-:Y:S01]  /*21b40*/  LOP3.LUT P2, RZ, R7, 0x3, RZ, 0xc0, !PT ;  /* 0x0000000307ff7812 */ /* 0x000fe2000784c0ff */
[----:B---3--:R-:W-:Y:S02]  /*21b50*/  IMAD R0, R92, R0, R6 ;  /* 0x000000005c007224 */ /* 0x008fe400078e0206 */
[----:B------:R2:W5:Y:S01]  /*21b60*/  LD.E.64 R6, desc[UR4][R168.64+0xa0] ;  /* 0x0000a004a8067980 */ /* 0x000562000c101b00 */
[----:B------:R-:W-:Y:S01]  /*21b70*/  BAR.SYNC.DEFER_BLOCKING 0x0 ;  /* 0x0000000000007b1d */ /* 0x000fe20000010000 */
[----:B----4-:R-:W-:-:S05]  /*21b80*/  IMAD R9, R93, R8, RZ ;  /* 0x000000085d097224 */ /* 0x010fca00078e02ff */
[----:B------:R2:W3:Y:S04]  /*21b90*/  LDS.128 R32, [R224] ;  /* 0x00000000e0207984 */ /* 0x0004e80000000c00 */
[----:B------:R2:W4:Y:S04]  /*21ba0*/  LDS.128 R48, [R224+0x1000] ;  /* 0x00100000e0307984 */ /* 0x0005280000000c00 */
[----:B------:R2:W1:Y:S04]  /*21bb0*/  LDS.128 R64, [R224+0x2000] ;  /* 0x00200000e0407984 */ /* 0x0004680000000c00 */
        /* <DEDUP_REMOVED lines=12> */
[----:B------:R2:W1:Y:S01]  /*21c80*/  LDS.128 R68, [R224+0xf000] ;  /* 0x00f00000e0447984 */ /* 0x0004620000000c00 */
[----:B------:R-:W-:Y:S01]  /*21c90*/  IMAD.SHL.U32 R9, R9, 0x80, RZ ;  /* 0x0000008009097824 */ /* 0x000fe200078e00ff */
[----:B------:R-:W-:Y:S04]  /*21ca0*/  BSSY B0, `(.L_x_2312) ;  /* 0x0000024000007945 */ /* 0x000fe80003800000 */
[----:B------:R-:W-:-:S02]  /*21cb0*/  SHF.R.S32.HI R10, RZ, 0x1f, R9 ;  /* 0x0000001fff0a7819 */ /* 0x000fc40000011409 */
[--C-:B------:R-:W-:Y:S02]  /*21cc0*/  IADD3 R9, P1, P0, R9, R2, R0.reuse ;  /* 0x0000000209097210 */ /* 0x100fe4000783e000 */
[----:B------:R-:W-:-:S04]  /*21cd0*/  SHF.R.S32.HI R0, RZ, 0x1f, R0 ;  /* 0x0000001fff007819 */ /* 0x000fc80000011400 */
[----:B------:R-:W-:Y:S01]  /*21ce0*/  IADD3.X R11, R10, R3, R0, P1, P0 ;  /* 0x000000030a0b7210 */ /* 0x000fe20000fe0400 */
[----:B---34-:R-:W-:Y:S06]  /*21cf0*/  @P2 BRA `(.L_x_2313) ;  /* 0x0000000000782947 */ /* 0x018fec0003800000 */
[----:B------:R-:W3:Y:S02]  /*21d00*/  S2R R10, SR_TID.X ;  /* 0x00000000000a7919 */ /* 0x000ee40000002100 */
[----:B---3--:R-:W-:-:S04]  /*21d10*/  SHF.R.S32.HI R3, RZ, 0x1f, R10 ;  /* 0x0000001fff037819 */ /* 0x008fc8000001140a */
        /* <DEDUP_REMOVED lines=11> */
[----:B------:R-:W-:Y:S02]  /*21dd0*/  IMAD R0, R2, 0x10, R0 ;  /* 0x0000001002007824 */ /* 0x000fe400078e0200 */
[----:B-----5:R-:W-:Y:S02]  /*21de0*/  IMAD R2, R93, -0x80, R94 ;  /* 0xffffff805d027824 */ /* 0x020fe400078e025e */
[----:B------:R-:W-:-:S03]  /*21df0*/  VIADD R3, R0, 0x8 ;  /* 0x0000000800037836 */ /* 0x000fc60000000000 */
[-C--:B------:R-:W-:Y:S02]  /*21e00*/  ISETP.GE.AND P3, PT, R0, R2.reuse, PT ;  /* 0x000000020000720c */ /* 0x080fe40003f66270 */
[----:B------:R-:W-:-:S11]  /*21e10*/  ISETP.GE.AND P2, PT, R3, R2, PT ;  /* 0x000000020300720c */ /* 0x000fd60003f46270 */
[-C--:B------:R-:W-:Y:S02]  /*21e20*/  @!P3 IMAD R0, R0, R8.reuse, RZ ;  /* 0x000000080000b224 */ /* 0x080fe400078e02ff */
[----:B------:R-:W-:-:S03]  /*21e30*/  @!P2 IMAD R2, R3, R8, RZ ;  /* 0x000000080302a224 */ /* 0x000fc600078e02ff */
[-C--:B------:R-:W-:Y:S02]  /*21e40*/  @!P3 IADD3 R3, P1, R0, R9.reuse, RZ ;  /* 0x000000090003b210 */ /* 0x080fe40007f3e0ff */
[----:B------:R-:W-:Y:S02]  /*21e50*/  @!P2 IADD3 R10, P0, R2, R9, RZ ;  /* 0x00000009020aa210 */ /* 0x000fe40007f1e0ff */
[-C--:B------:R-:W-:Y:S02]  /*21e60*/  @!P3 LEA.HI.X.SX32 R9, R0, R11.reuse, 0x1, P1 ;  /* 0x0000000b0009b211 */ /* 0x080fe400008f0eff */
[-C--:B------:R-:W-:Y:S02]  /*21e70*/  @!P3 LEA R8, P1, R3, R6.reuse, 0x2 ;  /* 0x000000060308b211 */ /* 0x080fe400078210ff */
[----:B------:R-:W-:Y:S02]  /*21e80*/  @!P2 LEA.HI.X.SX32 R0, R2, R11, 0x1, P0 ;  /* 0x0000000b0200a211 */ /* 0x000fe400000f0eff */
[----:B------:R-:W-:-:S02]  /*21e90*/  @!P2 LEA R2, P0, R10, R6, 0x2 ;  /* 0x000000060a02a211 */ /* 0x000fc400078010ff */
[-C--:B------:R-:W-:Y:S02]  /*21ea0*/  @!P3 LEA.HI.X R9, R3, R7.reuse, R9, 0x2, P1 ;  /* 0x000000070309b211 */ /* 0x080fe400008f1409 */
[----:B------:R-:W-:-:S03]  /*21eb0*/  @!P2 LEA.HI.X R3, R10, R7, R0, 0x2, P0 ;  /* 0x000000070a03a211 */ /* 0x000fc600000f1400 */
[----:B------:R3:W-:Y:S04]  /*21ec0*/  @!P3 ST.E desc[UR4][R8.64], R12 ;  /* 0x0000000c0800b985 */ /* 0x0007e8000c101904 */
[----:B------:R3:W-:Y:S02]  /*21ed0*/  @!P2 ST.E desc[UR4][R2.64], R13 ;  /* 0x0000000d0200a985 */ /* 0x0007e4000c101904 */
.L_x_2313:
[----:B------:R-:W-:Y:S05]  /*21ee0*/  BSYNC B0 ;  /* 0x0000000000007941 */ /* 0x000fea0003800000 */
.L_x_2312:
[----:B------:R-:W4:Y:S04]  /*21ef0*/  LDL R0, [R1+0xa8] ;  /* 0x0000a80001007983 */ /* 0x000f280000100800 */
[----:B---3--:R-:W3:Y:S04]  /*21f00*/  LDL R2, [R1+0x8c] ;  /* 0x00008c0001027983 */ /* 0x008ee80000100800 */
[----:B------:R1:W5:Y:S04]  /*21f10*/  LDL.64 R90, [R1+0x120] ;  /* 0x00012000015a7983 */ /* 0x0003680000100a00 */
[----:B------:R1:W5:Y:S04]  /*21f20*/  LDL R88, [R1+0xac] ;  /* 0x0000ac0001587983 */ /* 0x0003680000100800 */
[----:B------:R1:W5:Y:S02]  /*21f30*/  LDL R86, [R1+0xb0] ;  /* 0x0000b00001567983 */ /* 0x0003640000100800 */
[----:B-----5:R-:W-:Y:S01]  /*21f40*/  SHF.R.S32.HI R7, RZ, 0x1f, R92 ;  /* 0x0000001fff077819 */ /* 0x020fe2000001145c */
[----:B------:R-:W-:Y:S01]  /*21f50*/  IMAD R12, R17, R92, RZ ;  /* 0x0000005c110c7224 */ /* 0x000fe200078e02ff */
[----:B------:R-:W-:Y:S01]  /*21f60*/  LEA.HI R8, R84, R85, RZ, 0x3 ;  /* 0x0000005554087211 */ /* 0x000fe200078f18ff */
[----:B------:R-:W-:-:S02]  /*21f70*/  IMAD R6, R93, -0x80, R94 ;  /* 0xffffff805d067824 */ /* 0x000fc400078e025e */
[----:B------:R-:W-:Y:S02]  /*21f80*/  IMAD R12, R16, R7, R12 ;  /* 0x00000007100c7224 */ /* 0x000fe400078e020c */
[----:B----4-:R-:W-:Y:S02]  /*21f90*/  IMAD.MOV.U32 R87, RZ, RZ, R0 ;  /* 0x000000ffff577224 */ /* 0x010fe400078e0000 */
[----:B------:R4:W5:Y:S01]  /*21fa0*/  LD.E R0, desc[UR4][R168.64+0xc0] ;  /* 0x0000c004a8007980 */ /* 0x000962000c101900 */
[----:B------:R-:W-:Y:S01]  /*21fb0*/  SHF.R.S32.HI R7, RZ, 0x3, R8 ;  /* 0x00000003ff077819 */ /* 0x000fe20000011408 */
[----:B---3--:R-:W-:-:S03]  /*21fc0*/  IMAD.MOV.U32 R89, RZ, RZ, R2 ;  /* 0x000000ffff597224 */ /* 0x008fc600078e0002 */
[----:B------:R-:W-:Y:S02]  /*21fd0*/  ISETP.GE.AND P1, PT, R7, R6, PT ;  /* 0x000000060700720c */ /* 0x000fe40003f26270 */
[----:B------:R-:W-:Y:S02]  /*21fe0*/  IADD3 R2, P0, R89, R18, RZ ;  /* 0x0000001259027210 */ /* 0x000fe40007f1e0ff */
[----:B------:R-:W-:Y:S02]  /*21ff0*/  SHF.R.S32.HI R3, RZ, 0x1f, R89 ;  /* 0x0000001fff037819 */ /* 0x000fe40000011459 */
[----:B------:R-:W-:-:S03]  /*22000*/  LEA.HI.SX32 R10, R8, 0x20, 0x1d ;  /* 0x00000020080a7811 */ /* 0x000fc600078feaff */
[----:B------:R-:W-:Y:S01]  /*22010*/  IMAD.X R3, R3, 0x1, R19, P0 ;  /* 0x0000000103037824 */ /* 0x000fe200000e0613 */
[----:B------:R-:W-:Y:S02]  /*22020*/  LEA.HI.SX32 R9, R8, 0x40, 0x1d ;  /* 0x0000004008097811 */ /* 0x000fe400078feaff */
[----:B------:R-:W-:Y:S01]  /*22030*/  ISETP.GE.AND P0, PT, R10, R6, PT ;  /* 0x000000060a00720c */ /* 0x000fe20003f06270 */
[----:B------:R-:W-:Y:S01]  /*22040*/  IMAD.WIDE.U32 R10, R16, R92, R2 ;  /* 0x0000005c100a7225 */ /* 0x000fe200078e0002 */
[----:B------:R-:W-:Y:S01]  /*22050*/  LEA.HI.SX32 R8, R8, 0x60, 0x1d ;  /* 0x0000006008087811 */ /* 0x000fe200078feaff */
[----:B------:R-:W-:Y:S01]  /*22060*/  BSSY B0, `(.L_x_2314) ;  /* 0x0000014000007945 */ /* 0x000fe20003800000 */
[-C--:B------:R-:W-:Y:S01]  /*22070*/  ISETP.GE.AND P6, PT, R9, R6.reuse, PT ;  /* 0x000000060900720c */ /* 0x080fe20003fc6270 */
[----:B------:R-:W-:Y:S01]  /*22080*/  IMAD.IADD R7, R11, 0x1, R12 ;  /* 0x000000010b077824 */ /* 0x000fe200078e020c */
[----:B------:R-:W-:Y:S01]  /*22090*/  ISETP.GE.AND P5, PT, R8, R6, PT ;  /* 0x000000060800720c */ /* 0x000fe20003fa6270 */
[----:B-1----:R-:W-:-:S12]  /*220a0*/  @P1 BRA `(.L_x_2315) ;  /* 0x00000000003c1947 */ /* 0x002fd80003800000 */
[----:B------:R-:W-:Y:S01]  /*220b0*/  IMAD R2, R91, R4, RZ ;  /* 0x000000045b027224 */ /* 0x000fe200078e02ff */
[-C--:B-----5:R-:W-:Y:S01]  /*220c0*/  ISETP.GE.AND P4, PT, R89, R0.reuse, PT ;  /* 0x000000005900720c */ /* 0x0a0fe20003f86270 */
[----:B------:R-:W-:Y:S01]  /*220d0*/  IMAD.MOV.U32 R6, RZ, RZ, R10 ;  /* 0x000000ffff067224 */ /* 0x000fe200078e000a */
[-C--:B------:R-:W-:Y:S01]  /*220e0*/  ISETP.GE.AND P3, PT, R88, R0.reuse, PT ;  /* 0x000000005800720c */ /* 0x080fe20003f66270 */
[C---:B------:R-:W-:Y:S01]  /*220f0*/  IMAD R2, R90.reuse, R5, R2 ;  /* 0x000000055a027224 */ /* 0x040fe200078e0202 */
[----:B------:R-:W-:Y:S01]  /*22100*/  ISETP.GE.AND P2, PT, R87, R0, PT ;  /* 0x000000005700720c */ /* 0x000fe20003f46270 */
[----:B------:R-:W-:-:S04]  /*22110*/  IMAD.WIDE.U32 R8, R90, R4, R6 ;  /* 0x000000045a087225 */ /* 0x000fc800078e0006 */
[----:B------:R-:W-:Y:S01]  /*22120*/  IMAD.IADD R3, R9, 0x1, R2 ;  /* 0x0000000109037824 */ /* 0x000fe200078e0202 */
[----:B------:R-:W-:-:S04]  /*22130*/  LEA R2, P1, R8, R14, 0x1 ;  /* 0x0000000e08027211 */ /* 0x000fc800078208ff */
[----:B------:R-:W-:Y:S02]  /*22140*/  LEA.HI.X R3, R8, R15, R3, 0x1, P1 ;  /* 0x0000000f08037211 */ /* 0x000fe400008f0c03 */
[----:B------:R-:W-:-:S03]  /*22150*/  ISETP.GE.AND P1, PT, R86, R0, PT ;  /* 0x000000005600720c */ /* 0x000fc60003f26270 */
[----:B------:R1:W-:Y:S04]  /*22160*/  @!P4 ST.E.128 desc[UR4][R2.64], R32 ;  /* 0x000000200200c985 */ /* 0x0003e8000c101d04 */
[----:B------:R1:W-:Y:S04]  /*22170*/  @!P3 ST.E.128 desc[UR4][R2.64+0x80], R28 ;  /* 0x0000801c0200b985 */ /* 0x0003e8000c101d04 */
[----:B------:R1:W-:Y:S04]  /*22180*/  @!P2 ST.E.128 desc[UR4][R2.64+0x100], R24 ;  /* 0x000100180200a985 */ /* 0x0003e8000c101d04 */
[----:B------:R1:W-:Y:S02]  /*22190*/  @!P1 ST.E.128 desc[UR4][R2.64+0x180], R20 ;  /* 0x0001801402009985 */ /* 0x0003e4000c101d04 */
.L_x_2315:
[----:B------:R-:W-:Y:S05]  /*221a0*/  BSYNC B0 ;  /* 0x0000000000007941 */ /* 0x000fea0003800000 */
.L_x_2314:
[----:B------:R-:W-:Y:S04]  /*221b0*/  BSSY B0, `(.L_x_2316) ;  /* 0x0000014000007945 */ /* 0x000fe80003800000 */
[----:B------:R-:W-:Y:S05]  /*221c0*/  @P0 BRA `(.L_x_2317) ;  /* 0x0000000000480947 */ /* 0x000fea0003800000 */
[----:B------:R-:W-:Y:S01]  /*221d0*/  IADD3 R12, P0, R90, 0x20, RZ ;  /* 0x000000205a0c7810 */ /* 0x000fe20007f1e0ff */
[----:B-1----:R-:W-:Y:S01]  /*221e0*/  IMAD.MOV.U32 R3, RZ, RZ, R7 ;  /* 0x000000ffff037224 */ /* 0x002fe200078e0007 */
[-C--:B-----5:R-:W-:Y:S02]  /*221f0*/  ISETP.GE.AND P3, PT, R89, R0.reuse, PT ;  /* 0x000000005900720c */ /* 0x0a0fe40003f66270 */
[-C--:B------:R-:W-:Y:S01]  /*22200*/  ISETP.GE.AND P2, PT, R88, R0.reuse, PT ;  /* 0x000000005800720c */ /* 0x080fe20003f46270 */
[----:B------:R-:W-:Y:S01]  /*22210*/  IMAD.X R2, RZ, RZ, R91, P0 ;  /* 0x000000ffff027224 */ /* 0x000fe200000e065b */
[-C--:B------:R-:W-:Y:S02]  /*22220*/  ISETP.GE.AND P1, PT, R87, R0.reuse, PT ;  /* 0x000000005700720c */ /* 0x080fe40003f26270 */
[----:B------:R-:W-:Y:S01]  /*22230*/  ISETP.GE.AND P0, PT, R86, R0, PT ;  /* 0x000000005600720c */ /* 0x000fe20003f06270 */
[----:B------:R-:W-:Y:S02]  /*22240*/  IMAD R13, R2, R4, RZ ;  /* 0x00000004020d7224 */ /* 0x000fe400078e02ff */
[----:B------:R-:W-:-:S04]  /*22250*/  IMAD.MOV.U32 R2, RZ, RZ, R10 ;  /* 0x000000ffff027224 */ /* 0x000fc800078e000a */
[----:B------:R-:W-:-:S04]  /*22260*/  IMAD.WIDE.U32 R8, R4, R12, R2 ;  /* 0x0000000c04087225 */ /* 0x000fc800078e0002 */
[----:B------:R-:W-:Y:S01]  /*22270*/  IMAD R3, R5, R12, R13 ;  /* 0x0000000c05037224 */ /* 0x000fe200078e020d */
[----:B------:R-:W-:-:S03]  /*22280*/  LEA R2, P4, R8, R14, 0x1 ;  /* 0x0000000e08027211 */ /* 0x000fc600078808ff */
[----:B------:R-:W-:-:S05]  /*22290*/  IMAD.IADD R3, R9, 0x1, R3 ;  /* 0x0000000109037824 */ /* 0x000fca00078e0203 */
[----:B------:R-:W-:-:S05]  /*222a0*/  LEA.HI.X R3, R8, R15, R3, 0x1, P4 ;  /* 0x0000000f08037211 */ /* 0x000fca00020f0c03 */
[----:B------:R3:W-:Y:S04]  /*222b0*/  @!P3 ST.E.128 desc[UR4][R2.64], R48 ;  /* 0x000000300200b985 */ /* 0x0007e8000c101d04 */
[----:B------:R3:W-:Y:S04]  /*222c0*/  @!P2 ST.E.128 desc[UR4][R2.64+0x80], R44 ;  /* 0x0000802c0200a985 */ /* 0x0007e8000c101d04 */
[----:B------:R3:W-:Y:S04]  /*222d0*/  @!P1 ST.E.128 desc[UR4][R2.64+0x100], R40 ;  /* 0x0001002802009985 */ /* 0x0007e8000c101d04 */
[----:B------:R3:W-:Y:S02]  /*222e0*/  @!P0 ST.E.128 desc[UR4][R2.64+0x180], R36 ;  /* 0x0001802402008985 */ /* 0x0007e4000c101d04 */
.L_x_2317:
[----:B------:R-:W-:Y:S05]  /*222f0*/  BSYNC B0 ;  /* 0x0000000000007941 */ /* 0x000fea0003800000 */
.L_x_2316:
[----:B------:R-:W-:Y:S04]  /*22300*/  BSSY B0, `(.L_x_2318) ;  /* 0x0000014000007945 */ /* 0x000fe80003800000 */
[----:B------:R-:W-:Y:S05]  /*22310*/  @P6 BRA `(.L_x_2319) ;  /* 0x0000000000486947 */ /* 0x000fea0003800000 */
[----:B------:R-:W-:Y:S01]  /*22320*/  IADD3 R12, P0, R90, 0x40, RZ ;  /* 0x000000405a0c7810 */ /* 0x000fe20007f1e0ff */
[----:B-1-3--:R-:W-:Y:S01]  /*22330*/  IMAD.MOV.U32 R3, RZ, RZ, R7 ;  /* 0x000000ffff037224 */ /* 0x00afe200078e0007 */
        /* <DEDUP_REMOVED lines=16> */
.L_x_2319:
[----:B------:R-:W-:Y:S05]  /*22440*/  BSYNC B0 ;  /* 0x0000000000007941 */ /* 0x000fea0003800000 */
.L_x_2318:
[----:B------:R-:W-:Y:S02]  /*22450*/  MOV R12, 0x50 ;  /* 0x00000050000c7802 */ /* 0x000fe40000000f00 */
[----:B-1-3--:R-:W-:-:S03]  /*22460*/  MOV R3, 0x0 ;  /* 0x0000000000037802 */ /* 0x00afc60000000f00 */
[----:B------:R-:W-:-:S04]  /*22470*/  IMAD.MOV.U32 R2, RZ, RZ, R12 ;  /* 0x000000ffff027224 */ /* 0x000fc800078e000c */
[----:B--2-45:R-:W-:Y:S05]  /*22480*/  @P5 RET.REL.NODEC R2 `(_ZN5flash16flash_fwd_kernelI23Flash_fwd_kernel_traitsILi256ELi128ELi64ELi8ELb0ELb0EN7cutlass6half_tE19Flash_kernel_traitsILi256ELi128ELi64ELi8ES3_EELb1ELb0ELb1ELb1ELb0ELb0ELb0ELb1EEEvNS_16Flash_fwd_paramsE) ;  /* 0xfffffdd802dc5950 */ /* 0x034fea0003c3ffff */
[----:B------:R-:W-:Y:S01]  /*22490*/  IADD3 R8, P0, R90, 0x60, RZ ;  /* 0x000000605a087810 */ /* 0x000fe20007f1e0ff */
[----:B------:R-:W-:Y:S01]  /*224a0*/  IMAD.MOV.U32 R3, RZ, RZ, R7 ;  /* 0x000000ffff037224 */ /* 0x000fe200078e0007 */
[-C--:B------:R-:W-:Y:S02]  /*224b0*/  ISETP.GE.AND P3, PT, R89, R0.reuse, PT ;  /* 0x000000005900720c */ /* 0x080fe40003f66270 */
        /* <DEDUP_REMOVED lines=8> */
[----:B------:R-:W-:Y:S01]  /*22540*/  LEA R2, P4, R6, R14, 0x1 ;  /* 0x0000000e06027211 */ /* 0x000fe200078808ff */
[----:B------:R-:W-:Y:S01]  /*22550*/  IMAD.MOV.U32 R4, RZ, RZ, R12 ;  /* 0x000000ffff047224 */ /* 0x000fe200078e000c */
[----:B------:R-:W-:Y:S02]  /*22560*/  MOV R5, 0x0 ;  /* 0x0000000000057802 */ /* 0x000fe40000000f00 */
[----:B------:R-:W-:-:S04]  /*22570*/  IADD3 R3, R7, R3, RZ ;  /* 0x0000000307037210 */ /* 0x000fc80007ffe0ff */
[----:B------:R-:W-:-:S05]  /*22580*/  LEA.HI.X R3, R6, R15, R3, 0x1, P4 ;  /* 0x0000000f06037211 */ /* 0x000fca00020f0c03 */
[----:B------:R-:W-:Y:S04]  /*22590*/  @!P3 ST.E.128 desc[UR4][R2.64], R80 ;  /* 0x000000500200b985 */ /* 0x000fe8000c101d04 */
[----:B------:R-:W-:Y:S04]  /*225a0*/  @!P2 ST.E.128 desc[UR4][R2.64+0x80], R76 ;  /* 0x0000804c0200a985 */ /* 0x000fe8000c101d04 */
[----:B------:R1:W-:Y:S02]  /*225b0*/  @!P1 ST.E.128 desc[UR4][R2.64+0x100], R72 ;  /* 0x0001004802009985 */ /* 0x0003e4000c101d04 */
[----:B-1----:R-:W-:Y:S05]  /*225c0*/  @P0 RET.REL.NODEC R4 `(_ZN5flash16flash_fwd_kernelI23Flash_fwd_kernel_traitsILi256ELi128ELi64ELi8ELb0ELb0EN7cutlass6half_tE19Flash_kernel_traitsILi256ELi128ELi64ELi8ES3_EELb1ELb0ELb1ELb1ELb0ELb0ELb0ELb1EEEvNS_16Flash_fwd_paramsE) ;  /* 0xfffffdd8048c0950 */ /* 0x002fea0003c3ffff */
[----:B------:R1:W-:Y:S02]  /*225d0*/  ST.E.128 desc[UR4][R2.64+0x180], R68 ;  /* 0x0001804402007985 */ /* 0x0003e4000c101d04 */
[----:B-1----:R-:W-:Y:S02]  /*225e0*/  MOV R2, R12 ;  /* 0x0000000c00027202 */ /* 0x002fe40000000f00 */
[----:B------:R-:W-:-:S04]  /*225f0*/  MOV R3, 0x0 ;  /* 0x0000000000037802 */ /* 0x000fc80000000f00 */
[----:B------:R-:W-:Y:S05]  /*22600*/  RET.REL.NODEC R2 `(_ZN5flash16flash_fwd_kernelI23Flash_fwd_kernel_traitsILi256ELi128ELi64ELi8ELb0ELb0EN7cutlass6half_tE19Flash_kernel_traitsILi256ELi128ELi64ELi8ES3_EELb1ELb0ELb1ELb1ELb0ELb0ELb0ELb1EEEvNS_16Flash_fwd_paramsE) ;  /* 0xfffffdd8027c7950 */ /* 0x000fea0003c3ffff */
.L_x_2305:
[----:B------:R-:W-:Y:S01]  /*22610*/  MOV R0, 0x2 ;  /* 0x0000000200007802 */ /* 0x000fe20000000f00 */
[----:B------:R-:W-:Y:S01]  /*22620*/  IMAD.MOV.U32 R3, RZ, RZ, 0x1f ;  /* 0x0000001fff037424 */ /* 0x000fe200078e00ff */
[----:B------:R-:W-:Y:S02]  /*22630*/  MOV R2, R9 ;  /* 0x0000000900027202 */ /* 0x000fe40000000f00 */
[----:B------:R-:W-:-:S07]  /*22640*/  MOV R4, 0xffffffff ;  /* 0xffffffff00047802 */ /* 0x000fce0000000f00 */
[----:B-1---5:R-:W-:Y:S05]  /*22650*/  WARPSYNC.COLLECTIVE R4, `(.L_x_2320) ;  /* 0x0000000004087348 */ /* 0x022fea0003c00000 */
[----:B------:R2:W3:Y:S02]  /*22660*/  SHFL.BFLY P0, R0, R2, R0, R3 ;  /* 0x0c00000002007389 */ /* 0x0004e40000000003 */
[----:B-123-5:R-:W-:Y:S01]  /*22670*/  ENDCOLLECTIVE ;  /* 0x000000000000791b */ /* 0x02efe20003800000 */
.L_x_2320:
[----:B------:R-:W-:Y:S02]  /*22680*/  IMAD.MOV.U32 R5, RZ, RZ, R0 ;  /* 0x000000ffff057224 */ /* 0x000fe400078e0000 */
[----:B------:R-:W-:Y:S02]  /*22690*/  IMAD.MOV.U32 R0, RZ, RZ, 0x1 ;  /* 0x00000001ff007424 */ /* 0x000fe400078e00ff */
[----:B------:R-:W-:-:S05]  /*226a0*/  FADD.FTZ R5, R5, R9 ;  /* 0x0000000905057221 */ /* 0x000fca0000010000 */
[----:B------:R-:W-:-:S07]  /*226b0*/  MOV R2, R5 ;  /* 0x0000000500027202 */ /* 0x000fce0000000f00 */
[----:B------:R-:W-:Y:S05]  /*226c0*/  WARPSYNC.COLLECTIVE R4, `(.L_x_2321) ;  /* 0x0000000004087348 */ /* 0x000fea0003c00000 */
[----:B------:R1:W2:Y:S02]  /*226d0*/  SHFL.BFLY P0, R0, R2, R0, R3 ;  /* 0x0c00000002007389 */ /* 0x0002a40000000003 */
[----:B-12---:R-:W-:Y:S01]  /*226e0*/  ENDCOLLECTIVE ;  /* 0x000000000000791b */ /* 0x006fe20003800000 */
.L_x_2321:
[----:B------:R-:W-:Y:S01]  /*226f0*/  MOV R7, R0 ;  /* 0x0000000000077202 */ /* 0x000fe20000000f00 */
[----:B------:R-:W-:Y:S01]  /*22700*/  IMAD.MOV.U32 R0, RZ, RZ, 0x2 ;  /* 0x00000002ff007424 */ /* 0x000fe200078e00ff */
[----:B------:R-:W-:-:S03]  /*22710*/  MOV R2, R8 ;  /* 0x0000000800027202 */ /* 0x000fc60000000f00 */
[----:B------:R-:W-:-:S07]  /*22720*/  FADD.FTZ R135, R5, R7 ;  /* 0x0000000705877221 */ /* 0x000fce0000010000 */
[----:B------:R-:W-:Y:S05]  /*22730*/  WARPSYNC.COLLECTIVE R4, `(.L_x_2322) ;  /* 0x0000000004087348 */ /* 0x000fea0003c00000 */
[----:B------:R1:W2:Y:S02]  /*22740*/  SHFL.BFLY P0, R0, R2, R0, R3 ;  /* 0x0c00000002007389 */ /* 0x0002a40000000003 */
[----:B-12---:R-:W-:Y:S01]  /*22750*/  ENDCOLLECTIVE ;  /* 0x000000000000791b */ /* 0x006fe20003800000 */
.L_x_2322:
[----:B------:R-:W-:Y:S02]  /*22760*/  MOV R2, R0 ;  /* 0x0000000000027202 */ /* 0x000fe40000000f00 */
[----:B------:R-:W-:-:S03]  /*22770*/  MOV R0, 0x1 ;  /* 0x0000000100007802 */ /* 0x000fc60000000f00 */
[----:B------:R-:W-:-:S07]  /*22780*/  FADD.FTZ R2, R2, R8 ;  /* 0x0000000802027221 */ /* 0x000fce0000010000 */
[----:B------:R-:W-:Y:S05]  /*22790*/  WARPSYNC.COLLECTIVE R4, `(.L_x_2323) ;  /* 0x0000000004087348 */ /* 0x000fea0003c00000 */
[----:B------:R1:W2:Y:S02]  /*227a0*/  SHFL.BFLY P0, R0, R2, R0, R3 ;  /* 0x0c00000002007389 */ /* 0x0002a40000000003 */
[----:B-12---:R-:W-:Y:S01]  /*227b0*/  ENDCOLLECTIVE ;  /* 0x000000000000791b */ /* 0x006fe20003800000 */
.L_x_2323:
[----:B------:R-:W-:Y:S05]  /*227c0*/  BRA `(.L_x_2324) ;  /* 0xffffffdc001c7947 */ /* 0x000fea000383ffff */
.L_x_2325:
        /* <DEDUP_REMOVED lines=11> */
.L_x_2386:


//--------------------- .text._ZN5flash16flash_fwd_kernelI23Flash_fwd_kernel_traitsILi256ELi128ELi64ELi8ELb0ELb0EN7cutlass6half_tE19Flash_kernel_traitsILi256ELi128ELi64ELi8ES3_EELb0ELb0ELb1ELb1ELb0ELb0ELb1ELb0EEEvNS_16Flash_fwd_paramsE --------------------------
	.section	.text._ZN5flash16flash_fwd_kernelI23Flash_fwd_kernel_traitsILi256ELi128ELi64ELi8ELb0ELb0EN7cutlass6half_tE19Flash_kernel_traitsILi256ELi128ELi64ELi8ES3_EELb0ELb0ELb1ELb1ELb0ELb0ELb1ELb0EEEvNS_16Flash_fwd_paramsE,"ax",@progbits
	.align	128
        .global         _ZN5flash16flash_fwd_kernelI23Flash_fwd_kernel_traitsILi256ELi128ELi64ELi8ELb0ELb0EN7cutlass6half_tE19Flash_kernel_traitsILi256ELi128ELi64ELi8ES3_EELb0ELb0ELb1ELb1ELb0ELb0ELb1ELb0EEEvNS_16Flash_fwd_paramsE
        .type           _ZN5flash16flash_fwd_kernelI23Flash_fwd_kernel_traitsILi256ELi128ELi64ELi8ELb0ELb0EN7cutlass6half_tE19Flash_kernel_traitsILi256ELi128ELi64ELi8ES3_EELb0ELb0ELb1ELb1ELb0ELb0ELb1ELb0EEEvNS_16Flash_fwd_paramsE,@function
        .size           _ZN5flash16flash_fwd_kernelI23Flash_fwd_kernel_traitsILi256ELi128ELi64ELi8ELb0ELb0EN7cutlass6half_tE19Flash_kernel_traitsILi256ELi128ELi64ELi8ES3_EELb0ELb0ELb1ELb1ELb0ELb0ELb1ELb0EEEvNS_16Flash_fwd_paramsE,(.L_x_2430 - _ZN5flash16flash_fwd_kernelI23Flash_fwd_kernel_traitsILi256ELi128ELi64ELi8ELb0ELb0EN7cutlass6half_tE19Flash_kernel_traitsILi256ELi128ELi64ELi8ES3_EELb0ELb0ELb1ELb1ELb0ELb0ELb1ELb0EEEvNS_16Flash_fwd_paramsE)
        .other          _ZN5flash16flash_fwd_kernelI23Flash_fwd_kernel_traitsILi256ELi128ELi64ELi8ELb0ELb0EN7cutlass6half_tE19Flash_kernel_traitsILi256ELi128ELi64ELi8ES3_EELb0ELb0ELb1ELb1ELb0ELb0ELb1ELb0EEEvNS_16Flash_fwd_paramsE,@"STO_CUDA_ENTRY STV_DEFAULT"
_ZN5flash16flash_fwd_kernelI23Flash_fwd_kernel_traitsILi256ELi128ELi64ELi8ELb0ELb0EN7cutlass6half_tE19Flash_kernel_traitsILi256ELi128ELi64ELi8ES3_EELb0ELb0ELb1ELb1ELb0ELb0ELb1ELb0EEEvNS_16Flash_fwd_paramsE:
.text._ZN5flash16flash_fwd_kernelI23Flash_fwd_kernel_traitsILi256ELi128ELi64ELi8ELb0ELb0EN7cutlass6half_tE19Flash_kernel_traitsILi256ELi128ELi64ELi8ES3_EELb0ELb0ELb1ELb1ELb0ELb0ELb1ELb0EEEvNS_16Flash_fwd_paramsE:
        /* <DEDUP_REMOVED lines=55> */
.L_x_2326:
[----:B------:R-:W-:-:S05]  /*0370*/  ULDC UR8, c[0x0][0x2c8] ;  /* 0x0000b20000087ab9 */ /* 0x000fca0000000800 */
.L_x_2327:
        /* <DEDUP_REMOVED lines=135> */
.L_x_2330:
[----:B------:R-:W-:Y:S05]  /*0bf0*/  BSYNC B0 ;  /* 0x0000000000007941 */ /* 0x000fea0003800000 */
.L_x_2329:
        /* <DEDUP_REMOVED lines=25> */
.L_x_2332:
[----:B------:R-:W-:Y:S05]  /*0d90*/  BSYNC B0 ;  /* 0x0000000000007941 */ /* 0x000fea0003800000 */
.L_x_2331:
        /* <DEDUP_REMOVED lines=24> */
.L_x_2334:
[----:B------:R-:W-:Y:S05]  /*0f20*/  BSYNC B0 ;  /* 0x0000000000007941 */ /* 0x000fea0003800000 */
.L_x_2333:
        /* <DEDUP_REMOVED lines=27> */
.L_x_2336:
[----:B------:R-:W-:Y:S05]  /*10e0*/  BSYNC B0 ;  /* 0x0000000000007941 */ /* 0x000fea0003800000 */
.L_x_2335:
        /* <DEDUP_REMOVED lines=10> */
.L_x_2338:
[----:B------:R-:W-:Y:S05]  /*1190*/  BSYNC B0 ;  /* 0x0000000000007941 */ /* 0x000fea0003800000 */
.L_x_2337:
        /* <DEDUP_REMOVED lines=10> */
.L_x_2340:
[----:B------:R-:W-:Y:S05]  /*1240*/  BSYNC B0 ;  /* 0x0000000000007941 */ /* 0x000fea0003800000 */
.L_x_2339:
        /* <DEDUP_REMOVED lines=10> */
.L_x_2342:
[----:B------:R-:W-:Y:S05]  /*12f0*/  BSYNC B0 ;  /* 0x0000000000007941 */ /* 0x000fea0003800000 */
.L_x_2341:
        /* <DEDUP_REMOVED lines=10> */
.L_x_2328:
        /* <DEDUP_REMOVED lines=34> */
.L_x_2343:
        /* <DEDUP_REMOVED lines=73> */
.L_x_2344:
        /* <DEDUP_REMOVED lines=85> */
.L_x_2346:
[----:B------:R-:W-:Y:S05]  /*1fa0*/  BSYNC B0 ;  /* 0x0000000000007941 */ /* 0x000fea0003800000 */
.L_x_2345:
        /* <DEDUP_REMOVED lines=54> */
.L_x_2348:
[----:B------:R-:W-:Y:S05]  /*2310*/  BSYNC B0 ;  /* 0x0000000000007941 */ /* 0x000fea0003800000 */
.L_x_2347:
        /* <DEDUP_REMOVED lines=49> */
.L_x_2350:
[----:B------:R-:W-:Y:S05]  /*2630*/  BSYNC B0 ;  /* 0x0000000000007941 */ /* 0x000fea0003800000 */
.L_x_2349:
        /* <DEDUP_REMOVED lines=54> */
.L_x_2352:
[----:B------:R-:W-:Y:S05]  /*29a0*/  BSYNC B0 ;  /* 0x0000000000007941 */ /* 0x000fea0003800000 */
.L_x_2351:
        /* <DEDUP_REMOVED lines=51> */
.L_x_2354:
[----:B------:R-:W-:Y:S05]  /*2ce0*/  BSYNC B0 ;  /* 0x0000000000007941 */ /* 0x000fea0003800000 */
.L_x_2353:
        /* <DEDUP_REMOVED lines=44> */
.L_x_2356:
[----:B------:R-:W-:Y:S05]  /*2fb0*/  BSYNC B0 ;  /* 0x0000000000007941 */ /* 0x000fea0003800000 */
.L_x_2355:
        /* <DEDUP_REMOVED lines=119> */
.L_x_2358:
[----:B------:R-:W-:Y:S05]  /*3730*/  BSYNC B0 ;  /* 0x0000000000007941 */ /* 0x000fea0003800000 */
.L_x_2357:
        /* <DEDUP_REMOVED lines=49> */
.L_x_2360:
[----:B------:R-:W-:Y:S05]  /*3a50*/  BSYNC B0 ;  /* 0x0000000000007941 */ /* 0x000fea0003800000 */
.L_x_2359:
        /* <DEDUP_REMOVED lines=8> */
[----:B------:R-:W-:Y:S01]  /*3ae0*/  VIADD R211, R200, 0x10020 ;  /* 0x00010020c8d37836 */ /* 0x000fe20000000000 */
[----:B------:R-:W2:Y:S01]  /*3af0*/  LDSM.16.M88.4 R28, [R200+0x11000] ;  /* 0x01100000c81c783b */ /* 0x000ea20000000200 */
        /* <DEDUP_REMOVED lines=8> */
[----:B------:R-:W-:Y:S01]  /*3b80*/  UIADD3 UR32, UR33, -UR19, URZ ;  /* 0x8000001321207290 */ /* 0x000fe2000fffe03f */
[----:B------:R-:W-:Y:S01]  /*3b90*/  VIADD R226, R211, 0x800 ;  /* 0x00000800d3e27836 */ /* 0x000fe20000000000 */
[----:B------:R-:W-:Y:S01]  /*3ba0*/  UIADD3 UR6, UR7, UR24, URZ ;  /* 0x0000001807067290 */ /* 0x000fe2000fffe03f */
[----:B------:R-:W-:Y:S01]  /*3bb0*/  LDSM.16.M88.4 R12, [R208] ;  /* 0x00000000d00c783b */ /* 0x000fe20000000200 */
[----:B------:R-:W-:Y:S01]  /*3bc0*/  SEL R0, R0, 0xffffffe0, !P0 ;  /* 0xffffffe000007807 */ /* 0x000fe20004000000 */
[----:B------:R-:W-:Y:S01]  /*3bd0*/  IMAD.IADD R206, R200, 0x1, R2 ;  /* 0x00000001c8ce7824 */ /* 0x000fe200078e0202 */
[----:B------:R-:W-:Y:S01]  /*3be0*/  UISETP.GT.AND UP0, UPT, UR20, UR16, UPT ;  /* 0x000000101400728c */ /* 0x000fe2000bf04270 */
[----:B------:R-:W3:Y:S01]  /*3bf0*/  LDSM.16.M88.4 R36, [R211] ;  /* 0x00000000d324783b */ /* 0x000ee20000000200 */
[----:B------:R-:W-:Y:S01]  /*3c00*/  IMAD.IADD R205, R2, 0x1, R211 ;  /* 0x0000000102cd7824 */ /* 0x000fe200078e02d3 */
[----:B------:R-:W-:Y:S01]  /*3c10*/  LOP3.LUT R2, R102, 0xffffffe0, RZ, 0xc0, !PT ;  /* 0xffffffe066027812 */ /* 0x000fe200078ec0ff */
[C---:B------:R-:W-:Y:S01]  /*3c20*/  IMAD R210, R0.reuse, 0x2, R207 ;  /* 0x0000000200d27824 */ /* 0x040fe200078e02cf */
[----:B------:R-:W3:Y:S01]  /*3c30*/  LDSM.16.M88.4 R56, [R211+0x800] ;  /* 0x00080000d338783b */ /* 0x000ee20000000200 */
[----:B------:R-:W-:-:S02]  /*3c40*/  IMAD R209, R0, 0x2, R208 ;  /* 0x0000000200d17824 */ /* 0x000fc400078e02d0 */
[C---:B------:R-:W-:Y:S01]  /*3c50*/  IMAD.IADD R2, R103.reuse, 0x1, -R2 ;  /* 0x0000000167027824 */ /* 0x040fe200078e0a02 */
[----:B------:R-:W3:Y:S01]  /*3c60*/  LDSM.16.M88.4 R60, [R211+0x1000] ;  /* 0x00100000d33c783b */ /* 0x000ee20000000200 */
[----:B------:R-:W-:Y:S02]  /*3c70*/  IMAD.SHL.U32 R103, R103, 0x2, RZ ;  /* 0x0000000267677824 */ /* 0x000fe400078e00ff */
[C---:B------:R-:W-:Y:S01]  /*3c80*/  VIADD R225, R211.reuse, 0x1000 ;  /* 0x00001000d3e17836 */ /* 0x040fe20000000000 */
[----:B------:R-:W3:Y:S01]  /*3c90*/  LDSM.16.M88.4 R76, [R211+0x1800] ;  /* 0x00180000d34c783b */ /* 0x000ee20000000200 */
[----:B------:R-:W-:Y:S01]  /*3ca0*/  SHF.R.S32.HI R3, RZ, 0x1f, R2 ;  /* 0x0000001fff037819 */ /* 0x000fe20000011402 */
[----:B------:R-:W-:Y:S01]  /*3cb0*/  VIADD R224, R211, 0x1800 ;  /* 0x00001800d3e07836 */ /* 0x000fe20000000000 */
[----:B------:R-:W-:Y:S01]  /*3cc0*/  LOP3.LUT R6, R103, 0x6, RZ, 0xc0, !PT ;  /* 0x0000000667067812 */ /* 0x000fe200078ec0ff */
[----:B------:R-:W-:Y:S01]  /*3cd0*/  LDSM.16.M88.4 R72, [R206+0x11000] ;  /* 0x01100000ce48783b */ /* 0x000fe20000000200 */
[----:B------:R-:W-:Y:S01]  /*3ce0*/  LEA.HI R3, R3, R2, RZ, 0x2 ;  /* 0x0000000203037211 */ /* 0x000fe200078f10ff */
[C---:B------:R-:W-:Y:S01]  /*3cf0*/  VIADD R223, R211.reuse, 0x2000 ;  /* 0x00002000d3df7836 */ /* 0x040fe20000000000 */
[C---:B-1----:R-:W-:Y:S01]  /*3d00*/  HMMA.16816.F32 R20, R8.reuse, R16, RZ ;  /* 0x000000100814723c */ /* 0x042fe200000018ff */
[----:B------:R-:W-:Y:S01]  /*3d10*/  LDSM.16.M88.4 R92, [R205] ;  /* 0x00000000cd5c783b */ /* 0x000fe20000000200 */
[----:B------:R-:W-:Y:S01]  /*3d20*/  LEA R2, R100, UR31, 0x4 ;  /* 0x0000001f64027c11 */ /* 0x000fe2000f8e20ff */
[----:B------:R-:W-:Y:S01]  /*3d30*/  ULDC UR31, c[0x0][0x39c] ;  /* 0x0000e700001f7ab9 */ /* 0x000fe20000000800 */
[----:B------:R-:W-:Y:S01]  /*3d40*/  SHF.R.S32.HI R3, RZ, 0x2, R3 ;  /* 0x00000002ff037819 */ /* 0x000fe20000011403 */
[----:B------:R-:W-:Y:S01]  /*3d50*/  LDSM.16.M88.4 R88, [R206+0x11800] ;  /* 0x01180000ce58783b */ /* 0x000fe20000000200 */
[----:B------:R-:W-:Y:S01]  /*3d60*/  HMMA.16816.F32 R16, R8, R18, RZ ;  /* 0x000000120810723c */ /* 0x000fe200000018ff */
[----:B------:R-:W-:-:S02]  /*3d70*/  VIADD R222, R211, 0x2800 ;  /* 0x00002800d3de7836 */ /* 0x000fc40000000000 */
[----:B------:R-:W-:Y:S01]  /*3d80*/  LDSM.16.M88.4 R96, [R205+0x1800] ;  /* 0x00180000cd60783b */ /* 0x000fe20000000200 */
[----:B------:R-:W-:Y:S02]  /*3d90*/  IMAD.IADD R3, R3, 0x1, R2 ;  /* 0x0000000103037824 */ /* 0x000fe400078e0202 */
[C---:B--2---:R-:W-:Y:S01]  /*3da0*/  HMMA.16816.F32 R52, R8.reuse, R28, RZ ;  /* 0x0000001c0834723c */ /* 0x044fe200000018ff */
[----:B------:R-:W-:Y:S01]  /*3db0*/  IMAD.U32 R2, RZ, RZ, UR20 ;  /* 0x00000014ff027e24 */ /* 0x000fe2000f8e00ff */
[----:B------:R-:W0:Y:S01]  /*3dc0*/  LDGDEPBAR ;  /* 0x00000000000079af */ /* 0x000e220000000000 */
[C---:B------:R-:W-:Y:S02]  /*3dd0*/  VIADD R230, R3.reuse, UR32 ;  /* 0x0000002003e67c36 */ /* 0x040fe40008000000 */
[----:B------:R-:W-:Y:S01]  /*3de0*/  IMAD R2, R2, 0x40, R6 ;  /* 0x0000004002027824 */ /* 0x000fe200078e0206 */
[----:B------:R-:W-:Y:S01]  /*3df0*/  HMMA.16816.F32 R64, R8, R30, RZ ;  /* 0x0000001e0840723c */ /* 0x000fe200000018ff */
[----:B------:R-:W-:Y:S01]  /*3e00*/  VIADD R6, R3, 0x8 ;  /* 0x0000000803067836 */ /* 0x000fe20000000000 */
[----:B------:R-:W-:Y:S01]  /*3e10*/  VIADDMNMX R229, R230, -UR25, RZ, !PT ;  /* 0x80000019e6e57c46 */ /* 0x000fe2000f8001ff */
[----:B------:R-:W-:-:S02]  /*3e20*/  VIADD R7, R2, 0x1 ;  /* 0x0000000102077836 */ /* 0x000fc40000000000 */
[----:B------:R-:W-:Y:S01]  /*3e30*/  VIADD R231, R6, UR32 ;  /* 0x0000002006e77c36 */ /* 0x000fe20008000000 */
[C---:B----4-:R-:W-:Y:S01]  /*3e40*/  HMMA.16816.F32 R44, R8.reuse, R32, RZ ;  /* 0x00000020082c723c */ /* 0x050fe200000018ff */
[C---:B------:R-:W-:Y:S02]  /*3e50*/  VIADD R221, R211.reuse, 0x3000 ;  /* 0x00003000d3dd7836 */ /* 0x040fe40000000000 */
[----:B------:R-:W-:Y:S01]  /*3e60*/  VIADD R220, R211, 0x3800 ;  /* 0x00003800d3dc7836 */ /* 0x000fe20000000000 */
[----:B------:R-:W-:Y:S01]  /*3e70*/  VIADDMNMX R228, R231, -UR25, RZ, !PT ;  /* 0x80000019e7e47c46 */ /* 0x000fe2000f8001ff */
[C---:B------:R-:W-:Y:S01]  /*3e80*/  VIADD R219, R211.reuse, 0x4000 ;  /* 0x00004000d3db7836 */ /* 0x040fe20000000000 */
[----:B------:R-:W-:Y:S01]  /*3e90*/  HMMA.16816.F32 R48, R8, R34, RZ ;  /* 0x000000220830723c */ /* 0x000fe200000018ff */
[----:B------:R-:W-:Y:S01]  /*3ea0*/  LDSM.16.M88.4 R32, [R206+0x10800] ;  /* 0x01080000ce20783b */ /* 0x000fe20000000200 */
[C---:B------:R-:W-:Y:S02]  /*3eb0*/  VIADD R218, R211.reuse, 0x4800 ;  /* 0x00004800d3da7836 */ /* 0x040fe40000000000 */
[----:B------:R-:W-:-:S02]  /*3ec0*/  VIADD R217, R211, 0x5000 ;  /* 0x00005000d3d97836 */ /* 0x000fc40000000000 */
[C---:B-----5:R-:W-:Y:S01]  /*3ed0*/  HMMA.16816.F32 R84, R8.reuse, R24, RZ ;  /* 0x000000180854723c */ /* 0x060fe200000018ff */
[C---:B------:R-:W-:Y:S02]  /*3ee0*/  VIADD R216, R211.reuse, 0x5800 ;  /* 0x00005800d3d87836 */ /* 0x040fe40000000000 */
[C---:B------:R-:W-:Y:S02]  /*3ef0*/  VIADD R215, R211.reuse, 0x6000 ;  /* 0x00006000d3d77836 */ /* 0x040fe40000000000 */
[C---:B------:R-:W-:Y:S01]  /*3f00*/  VIADD R214, R211.reuse, 0x6800 ;  /* 0x00006800d3d67836 */ /* 0x040fe20000000000 */
[----:B------:R-:W-:Y:S01]  /*3f10*/  HMMA.16816.F32 R80, R8, R26, RZ ;  /* 0x0000001a0850723c */ /* 0x000fe200000018ff */
[----:B------:R-:W-:Y:S01]  /*3f20*/  LDSM.16.M88.4 R8, [R210] ;  /* 0x00000000d208783b */ /* 0x000fe20000000200 */
[C---:B------:R-:W-:Y:S02]  /*3f30*/  VIADD R213, R211.reuse, 0x7000 ;  /* 0x00007000d3d57836 */ /* 0x040fe40000000000 */
[----:B------:R-:W-:-:S02]  /*3f40*/  VIADD R212, R211, 0x7800 ;  /* 0x00007800d3d47836 */ /* 0x000fc40000000000 */
[C---:B---3--:R-:W-:Y:S06]  /*3f50*/  HMMA.16816.F32 R68, R12.reuse, R36, R20 ;  /* 0x000000240c44723c */ /* 0x048fec0000001814 */
[C---:B------:R-:W-:Y:S01]  /*3f60*/  HMMA.16816.F32 R28, R12.reuse, R38, R16 ;  /* 0x000000260c1c723c */ /* 0x040fe20000001810 */
[----:B------:R-:W1:Y:S04]  /*3f70*/  LDSM.16.M88.4 R36, [R206+0x10000] ;  /* 0x01000000ce24783b */ /* 0x000e680000000200 */
[----:B------:R-:W2:Y:S01]  /*3f80*/  LDSM.16.M88.4 R16, [R209] ;  /* 0x00000000d110783b */ /* 0x000ea20000000200 */
[C---:B------:R-:W-:Y:S06]  /*3f90*/  HMMA.16816.F32 R24, R12.reuse, R56, R44 ;  /* 0x000000380c18723c */ /* 0x040fec000000182c */
[C---:B------:R-:W-:Y:S06]  /*3fa0*/  HMMA.16816.F32 R20, R12.reuse, R58, R48 ;  /* 0x0000003a0c14723c */ /* 0x040fec0000001830 */
[C---:B------:R-:W-:Y:S06]  /*3fb0*/  HMMA.16816.F32 R40, R12.reuse, R60, R52 ;  /* 0x0000003c0c28723c */ /* 0x040fec0000001834 */
[C---:B------:R-:W-:Y:S01]  /*3fc0*/  HMMA.16816.F32 R52, R12.reuse, R76, R84 ;  /* 0x0000004c0c34723c */ /* 0x040fe20000001854 */
[----:B------:R-:W3:Y:S05]  /*3fd0*/  LDSM.16.M88.4 R84, [R205+0x800] ;  /* 0x00080000cd54783b */ /* 0x000eea0000000200 */
[C---:B------:R-:W-:Y:S06]  /*3fe0*/  HMMA.16816.F32 R48, R12.reuse, R62, R64 ;  /* 0x0000003e0c30723c */ /* 0x040fec0000001840 */
[----:B------:R-:W-:Y:S01]  /*3ff0*/  HMMA.16816.F32 R60, R12, R78, R80 ;  /* 0x0000004e0c3c723c */ /* 0x000fe20000001850 */
[----:B------:R-:W4:Y:S04]  /*4000*/  LDSM.16.M88.4 R76, [R205+0x1000] ;  /* 0x00100000cd4c783b */ /* 0x000f280000000200 */
[----:B------:R-:W-:Y:S01]  /*4010*/  LDSM.16.M88.4 R12, [R207+0x4000] ;  /* 0x00400000cf0c783b */ /* 0x000fe20000000200 */
[C---:B-1----:R-:W-:Y:S03]  /*4020*/  HMMA.16816.F32 R64, R8.reuse, R36, R68 ;  /* 0x000000240840723c */ /* 0x042fe60000001844 */
[----:B------:R-:W-:Y:S03]  /*4030*/  LDSM.16.M88.4 R68, [R200+0x12800] ;  /* 0x01280000c844783b */ /* 0x000fe60000000200 */
[C---:B------:R-:W-:Y:S01]  /*4040*/  HMMA.16816.F32 R56, R8.reuse, R38, R28 ;  /* 0x000000260838723c */ /* 0x040fe2000000181c */
[----:B------:R-:W-:Y:S05]  /*4050*/  LDSM.16.M88.4 R80, [R211+0x2800] ;  /* 0x00280000d350783b */ /* 0x000fea0000000200 */
[C---:B------:R-:W-:Y:S06]  /*4060*/  HMMA.16816.F32 R44, R8.reuse, R32, R24 ;  /* 0x00000020082c723c */ /* 0x040fec0000001818 */
[C---:B------:R-:W-:Y:S06]  /*4070*/  HMMA.16816.F32 R28, R8.reuse, R34, R20 ;  /* 0x00000022081c723c */ /* 0x040fec0000001814 */
[C---:B------:R-:W-:Y:S06]  /*4080*/  HMMA.16816.F32 R24, R8.reuse, R72, R40 ;  /* 0x000000480818723c */ /* 0x040fec0000001828 */
[----:B------:R-:W-:Y:S01]  /*4090*/  HMMA.16816.F32 R20, R8, R74, R48 ;  /* 0x0000004a0814723c */ /* 0x000fe20000001830 */
[----:B------:R-:W1:Y:S05]  /*40a0*/  LDSM.16.M88.4 R72, [R200+0x12000] ;  /* 0x01200000c848783b */ /* 0x000e6a0000000200 */
[----:B--2---:R-:W-:Y:S01]  /*40b0*/  HMMA.16816.F32 R48, R16, R92, R64 ;  /* 0x0000005c1030723c */ /* 0x004fe20000001840 */
[----:B------:R-:W2:Y:S05]  /*40c0*/  LDSM.16.M88.4 R64, [R200+0x13000] ;  /* 0x01300000c840783b */ /* 0x000eaa0000000200 */
[C---:B------:R-:W-:Y:S06]  /*40d0*/  HMMA.16816.F32 R36, R8.reuse, R88, R52 ;  /* 0x000000580824723c */ /* 0x040fec0000001834 */
[----:B------:R-:W-:Y:S01]  /*40e0*/  HMMA.16816.F32 R32, R8, R90, R60 ;  /* 0x0000005a0820723c */ /* 0x000fe2000000183c */
[----:B------:R-:W-:Y:S04]  /*40f0*/  LDSM.16.M88.4 R8, [R208+0x4000] ;  /* 0x00400000d008783b */ /* 0x000fe80000000200 */
[----:B------:R-:W-:Y:S01]  /*4100*/  LDSM.16.M88.4 R88, [R206+0x12800] ;  /* 0x01280000ce58783b */ /* 0x000fe20000000200 */
[C---:B------:R-:W-:Y:S03]  /*4110*/  HMMA.16816.F32 R56, R16.reuse, R94, R56 ;  /* 0x0000005e1038723c */ /* 0x040fe60000001838 */
[----:B------:R-:W5:Y:S03]  /*4120*/  LDSM.16.M88.4 R92, [R200+0x13800] ;  /* 0x01380000c85c783b */ /* 0x000f660000000200 */
        /* <DEDUP_REMOVED lines=8> */
[----:B------:R-:W-:Y:S05]  /*41b0*/  LDSM.16.M88.4 R16, [R210+0x4000] ;  /* 0x00400000d210783b */ /* 0x000fea0000000200 */
[C---:B-1----:R-:W-:Y:S06]  /*41c0*/  HMMA.16816.F32 R28, R12.reuse, R72, R48 ;  /* 0x000000480c1c723c */ /* 0x042fec0000001830 */
[C---:B------:R-:W-:Y:S01]  /*41d0*/  HMMA.16816.F32 R32, R12.reuse, R74, R56 ;  /* 0x0000004a0c20723c */ /* 0x040fe20000001838 */
[----:B------:R-:W-:Y:S04]  /*41e0*/  LDSM.16.M88.4 R56, [R206+0x13800] ;  /* 0x01380000ce38783b */ /* 0x000fe80000000200 */
[----:B------:R-:W-:Y:S01]  /*41f0*/  LDSM.16.M88.4 R72, [R205+0x3000] ;  /* 0x00300000cd48783b */ /* 0x000fe20000000200 */
[C---:B------:R-:W-:Y:S06]  /*4200*/  HMMA.16816.F32 R36, R12.reuse, R68, R52 ;  /* 0x000000440c24723c */ /* 0x040fec0000001834 */
[C---:B------:R-:W-:Y:S01]  /*4210*/  HMMA.16816.F32 R44, R12.reuse, R70, R44 ;  /* 0x000000460c2c723c */ /* 0x040fe2000000182c */
[----:B------:R-:W1:Y:S05]  /*4220*/  LDSM.16.M88.4 R68, [R211+0x3800] ;  /* 0x00380000d344783b */ /* 0x000e6a0000000200 */
[C---:B--2---:R-:W-:Y:S06]  /*4230*/  HMMA.16816.F32 R40, R12.reuse, R64, R40 ;  /* 0x000000400c28723c */ /* 0x044fec0000001828 */
[C---:B------:R-:W-:Y:S01]  /*4240*/  HMMA.16816.F32 R24, R12.reuse, R66, R24 ;  /* 0x000000420c18723c */ /* 0x040fe20000001818 */
[----:B------:R-:W2:Y:S05]  /*4250*/  LDSM.16.M88.4 R64, [R206+0x12000] ;  /* 0x01200000ce40783b */ /* 0x000eaa0000000200 */
[C---:B-----5:R-:W-:Y:S01]  /*4260*/  HMMA.16816.F32 R52, R12.reuse, R92, R60 ;  /* 0x0000005c0c34723c */ /* 0x060fe2000000183c */
[----:B------:R-:W-:Y:S05]  /*4270*/  LDSM.16.M88.4 R60, [R205+0x2000] ;  /* 0x00200000cd3c783b */ /* 0x000fea0000000200 */
[----:B------:R-:W-:Y:S01]  /*4280*/  HMMA.16816.F32 R20, R12, R94, R20 ;  /* 0x0000005e0c14723c */ /* 0x000fe20000001814 */
[----:B------:R-:W4:Y:S04]  /*4290*/  LDSM.16.M88.4 R92, [R206+0x13000] ;  /* 0x01300000ce5c783b */ /* 0x000f280000000200 */
[----:B------:R-:W5:Y:S01]  /*42a0*/  LDSM.16.M88.4 R12, [R209+0x4000] ;  /* 0x00400000d10c783b */ /* 0x000f620000000200 */
        /* <DEDUP_REMOVED lines=11> */
[----:B------:R-:W1:Y:S04]  /*4360*/  LDSM.16.M88.4 R68, [R205+0x3800] ;  /* 0x00380000cd44783b */ /* 0x000e680000000200 */
[----:B------:R-:W1:Y:S01]  /*4370*/  LDSM.16.M88.4 R8, [R207+0x8000] ;  /* 0x00800000cf08783b */ /* 0x000e620000000200 */
[C---:B--2---:R-:W-:Y:S06]  /*4380*/  HMMA.16816.F32 R28, R16.reuse, R64, R28 ;  /* 0x00000040101c723c */ /* 0x044fec000000181c */
[C---:B------:R-:W-:Y:S01]  /*4390*/  HMMA.16816.F32 R32, R16.reuse, R66, R32 ;  /* 0x000000421020723c */ /* 0x040fe20000001820 */
[----:B------:R-:W-:Y:S05]  /*43a0*/  LDSM.16.M88.4 R64, [R211+0x4000] ;  /* 0x00400000d340783b */ /* 0x000fea0000000200 */
[C---:B------:R-:W-:Y:S06]  /*43b0*/  HMMA.16816.F32 R36, R16.reuse, R88, R36 ;  /* 0x000000581024723c */ /* 0x040fec0000001824 */
[C---:B------:R-:W-:Y:S01]  /*43c0*/  HMMA.16816.F32 R40, R16.reuse, R90, R48 ;  /* 0x0000005a1028723c */ /* 0x040fe20000001830 */
[----:B------:R-:W2:Y:S04]  /*43d0*/  LDSM.16.M88.4 R48, [R200+0x15000] ;  /* 0x01500000c830783b */ /* 0x000ea80000000200 */
[----:B------:R-:W-:Y:S01]  /*43e0*/  LDSM.16.M88.4 R88, [R206+0x14000] ;  /* 0x01400000ce58783b */ /* 0x000fe20000000200 */
[C---:B----4-:R-:W-:Y:S06]  /*43f0*/  HMMA.16816.F32 R44, R16.reuse, R92, R44 ;  /* 0x0000005c102c723c */ /* 0x050fec000000182c */
[C---:B------:R-:W-:Y:S06]  /*4400*/  HMMA.16816.F32 R24, R16.reuse, R94, R24 ;  /* 0x0000005e1018723c */ /* 0x040fec0000001818 */
[C---:B------:R-:W-:Y:S06]  /*4410*/  HMMA.16816.F32 R52, R16.reuse, R56, R52 ;  /* 0x000000381034723c */ /* 0x040fec0000001834 */
[----:B------:R-:W-:Y:S01]  /*4420*/  HMMA.16816.F32 R20, R16, R58, R20 ;  /* 0x0000003a1014723c */ /* 0x000fe20000001814 */
[----:B------:R-:W-:Y:S04]  /*4430*/  LDSM.16.M88.4 R16, [R208+0x8000] ;  /* 0x00800000d010783b */ /* 0x000fe80000000200 */
[----:B------:R-:W-:Y:S01]  /*4440*/  LDSM.16.M88.4 R56, [R211+0x5000] ;  /* 0x00500000d338783b */ /* 0x000fe20000000200 */
[C---:B-----5:R-:W-:Y:S06]  /*4450*/  HMMA.16816.F32 R28, R12.reuse, R60, R28 ;  /* 0x0000003c0c1c723c */ /* 0x060fec000000181c */
[C---:B------:R-:W-:Y:S01]  /*4460*/  HMMA.16816.F32 R32, R12.reuse, R62, R32 ;  /* 0x0000003e0c20723c */ /* 0x040fe20000001820 */
[----:B------:R-:W4:Y:S05]  /*4470*/  LDSM.16.M88.4 R60, [R200+0x15800] ;  /* 0x01580000c83c783b */ /* 0x000f2a0000000200 */
        /* <DEDUP_REMOVED lines=14> */
[C---:B------:R-:W-:Y:S01]  /*4560*/  HMMA.16816.F32 R40, R8.reuse, R86, R40 ;  /* 0x000000560828723c */ /* 0x040fe20000001828 */
[----:B------:R-:W5:Y:S05]  /*4570*/  LDSM.16.M88.4 R84, [R206+0x14800] ;  /* 0x01480000ce54783b */ /* 0x000f6a0000000200 */
[C---:B--2---:R-:W-:Y:S06]  /*4580*/  HMMA.16816.F32 R44, R8.reuse, R48, R44 ;  /* 0x00000030082c723c */ /* 0x044fec000000182c */
[C---:B------:R-:W-:Y:S06]  /*4590*/  HMMA.16816.F32 R48, R8.reuse, R50, R24 ;  /* 0x000000320830723c */ /* 0x040fec0000001818 */
[C---:B----4-:R-:W-:Y:S01]  /*45a0*/  HMMA.16816.F32 R24, R8.reuse, R60, R52 ;  /* 0x0000003c0818723c */ /* 0x050fe20000001834 */
[----:B------:R-:W2:Y:S05]  /*45b0*/  LDSM.16.M88.4 R52, [R206+0x15000] ;  /* 0x01500000ce34783b */ /* 0x000eaa0000000200 */
[----:B------:R-:W-:Y:S01]  /*45c0*/  HMMA.16816.F32 R20, R8, R62, R20 ;  /* 0x0000003e0814723c */ /* 0x000fe20000001814 */
[----:B------:R-:W-:Y:S04]  /*45d0*/  LDSM.16.M88.4 R8, [R209+0x8000] ;  /* 0x00800000d108783b */ /* 0x000fe80000000200 */
[----:B------:R-:W-:Y:S01]  /*45e0*/  LDSM.16.M88.4 R60, [R205+0x5000] ;  /* 0x00500000cd3c783b */ /* 0x000fe20000000200 */
[C---:B------:R-:W-:Y:S06]  /*45f0*/  HMMA.16816.F32 R28, R16.reuse, R64, R28 ;  /* 0x00000040101c723c */ /* 0x040fec000000181c */
[C---:B---3--:R-:W-:Y:S06]  /*4600*/  HMMA.16816.F32 R36, R16.reuse, R76, R36 ;  /* 0x0000004c1024723c */ /* 0x048fec0000001824 */
[C---:B------:R-:W-:Y:S01]  /*4610*/  HMMA.16816.F32 R40, R16.reuse, R78, R40 ;  /* 0x0000004e1028723c */ /* 0x040fe20000001828 */
[----:B------:R-:W-:Y:S05]  /*4620*/  LDSM.16.M88.4 R76, [R200+0x17000] ;  /* 0x01700000c84c783b */ /* 0x000fea0000000200 */
        /* <DEDUP_REMOVED lines=10> */
[C---:B-----5:R-:W-:Y:S06]  /*46d0*/  HMMA.16816.F32 R36, R12.reuse, R84, R36 ;  /* 0x000000540c24723c */ /* 0x060fec0000001824 */
[C---:B------:R-:W-:Y:S01]  /*46e0*/  HMMA.16816.F32 R40, R12.reuse, R86, R40 ;  /* 0x000000560c28723c */ /* 0x040fe20000001828 */
[----:B------:R-:W1:Y:S05]  /*46f0*/  LDSM.16.M88.4 R84, [R205+0x5800] ;  /* 0x00580000cd54783b */ /* 0x000e6a0000000200 */
[C---:B------:R-:W-:Y:S01]  /*4700*/  HMMA.16816.F32 R32, R12.reuse, R90, R32 ;  /* 0x0000005a0c20723c */ /* 0x040fe20000001820 */
[----:B------:R-:W-:Y:S05]  /*4710*/  LDSM.16.M88.4 R88, [R211+0x7000] ;  /* 0x00700000d358783b */ /* 0x000fea0000000200 */
[C---:B--2---:R-:W-:Y:S06]  /*4720*/  HMMA.16816.F32 R44, R12.reuse, R52, R44 ;  /* 0x000000340c2c723c */ /* 0x044fec000000182c */
[C---:B------:R-:W-:Y:S06]  /*4730*/  HMMA.16816.F32 R48, R12.reuse, R54, R48 ;  /* 0x000000360c30723c */ /* 0x040fec0000001830 */
        /* <DEDUP_REMOVED lines=8> */
[C---:B------:R-:W-:Y:S06]  /*47c0*/  HMMA.16816.F32 R44, R8.reuse, R60, R44 ;  /* 0x0000003c082c723c */ /* 0x040fec000000182c */
[C---:B------:R-:W-:Y:S01]  /*47d0*/  HMMA.16816.F32 R48, R8.reuse, R62, R48 ;  /* 0x0000003e0830723c */ /* 0x040fe20000001830 */
[----:B------:R-:W-:Y:S05]  /*47e0*/  LDSM.16.M88.4 R60, [R211+0x7800] ;  /* 0x00780000d33c783b */ /* 0x000fea0000000200 */
[C---:B------:R-:W-:Y:S01]  /*47f0*/  HMMA.16816.F32 R40, R8.reuse, R70, R40 ;  /* 0x000000460828723c */ /* 0x040fe20000001828 */
[----:B------:R-:W4:Y:S05]  /*4800*/  LDSM.16.M88.4 R68, [R211+0x6800] ;  /* 0x00680000d344783b */ /* 0x000f2a0000000200 */
[C---:B-1----:R-:W-:Y:S06]  /*4810*/  HMMA.16816.F32 R52, R8.reuse, R84, R52 ;  /* 0x000000540834723c */ /* 0x042fec0000001834 */
[----:B------:R-:W-:Y:S01]  /*4820*/  HMMA.16816.F32 R28, R8, R86, R24 ;  /* 0x00000056081c723c */ /* 0x000fe20000001818 */
[----:B------:R-:W-:Y:S05]  /*4830*/  LDSM.16.M88.4 R84, [R206+0x17000] ;  /* 0x01700000ce54783b */ /* 0x000fea0000000200 */
[C---:B------:R-:W-:Y:S01]  /*4840*/  HMMA.16816.F32 R8, R20.reuse, R56, R12 ;  /* 0x000000381408723c */ /* 0x040fe2000000180c */
[----:B------:R-:W-:Y:S05]  /*4850*/  LDSM.16.M88.4 R12, [R210+0xc000] ;  /* 0x00c00000d20c783b */ /* 0x000fea0000000200 */
[C---:B------:R-:W-:Y:S01]  /*4860*/  HMMA.16816.F32 R24, R20.reuse, R58, R32 ;  /* 0x0000003a1418723c */ /* 0x040fe20000001820 */
[----:B------:R-:W-:Y:S05]  /*4870*/  LDSM.16.M88.4 R56, [R206+0x17800] ;  /* 0x01780000ce38783b */ /* 0x000fea0000000200 */
[C---:B------:R-:W-:Y:S06]  /*4880*/  HMMA.16816.F32 R36, R20.reuse, R80, R36 ;  /* 0x000000501424723c */ /* 0x040fec0000001824 */
[C---:B------:R-:W-:Y:S06]  /*4890*/  HMMA.16816.F32 R44, R20.reuse, R76, R44 ;  /* 0x0000004c142c723c */ /* 0x040fec000000182c */
[C---:B------:R-:W-:Y:S01]  /*48a0*/  HMMA.16816.F32 R48, R20.reuse, R78, R48 ;  /* 0x0000004e1430723c */ /* 0x040fe20000001830 */
[----:B------:R-:W1:Y:S05]  /*48b0*/  LDSM.16.M88.4 R76, [R206+0x16000] ;  /* 0x01600000ce4c783b */ /* 0x000e6a0000000200 */
[C---:B------:R-:W-:Y:S01]  /*48c0*/  HMMA.16816.F32 R40, R20.reuse, R82, R40 ;  /* 0x000000521428723c */ /* 0x040fe20000001828 */
[----:B------:R-:W5:Y:S05]  /*48d0*/  LDSM.16.M88.4 R80, [R206+0x16800] ;  /* 0x01680000ce50783b */ /* 0x000f6a0000000200 */
[C---:B--2---:R-:W-:Y:S06]  /*48e0*/  HMMA.16816.F32 R52, R20.reuse, R72, R52 ;  /* 0x000000481434723c */ /* 0x044fec0000001834 */
[----:B------:R-:W-:Y:S01]  /*48f0*/  HMMA.16816.F32 R32, R20, R74, R28 ;  /* 0x0000004a1420723c */ /* 0x000fe2000000181c */
[----:B------:R-:W-:Y:S05]  /*4900*/  LDSM.16.M88.4 R72, [R205+0x7000] ;  /* 0x00700000cd48783b */ /* 0x000fea0000000200 */
[C---:B---3--:R-:W-:Y:S01]  /*4910*/  HMMA.16816.F32 R20, R16.reuse, R64, R8 ;  /* 0x000000401014723c */ /* 0x048fe20000001808 */
[----:B------:R-:W-:Y:S05]  /*4920*/  LDSM.16.M88.4 R8, [R209+0xc000] ;  /* 0x00c00000d108783b */ /* 0x000fea0000000200 */
[C---:B------:R-:W-:Y:S01]  /*4930*/  HMMA.16816.F32 R24, R16.reuse, R66, R24 ;  /* 0x000000421018723c */ /* 0x040fe20000001818 */
[----:B------:R-:W2:Y:S05]  /*4940*/  LDSM.16.M88.4 R64, [R205+0x6000] ;  /* 0x00600000cd40783b */ /* 0x000eaa0000000200 */
[C---:B----4-:R-:W-:Y:S06]  /*4950*/  HMMA.16816.F32 R28, R16.reuse, R68, R36 ;  /* 0x00000044101c723c */ /* 0x050fec0000001824 */
[C---:B------:R-:W-:Y:S01]  /*4960*/  HMMA.16816.F32 R40, R16.reuse, R70, R40 ;  /* 0x000000461028723c */ /* 0x040fe20000001828 */
[----:B------:R-:W3:Y:S05]  /*4970*/  LDSM.16.M88.4 R68, [R205+0x6800] ;  /* 0x00680000cd44783b */ /* 0x000eea0000000200 */
[C---:B------:R-:W-:Y:S06]  /*4980*/  HMMA.16816.F32 R44, R16.reuse, R88, R44 ;  /* 0x00000058102c723c */ /* 0x040fec000000182c */
[C---:B------:R-:W-:Y:S06]  /*4990*/  HMMA.16816.F32 R48, R16.reuse, R90, R48 ;  /* 0x0000005a1030723c */ /* 0x040fec0000001830 */
[C---:B------:R-:W-:Y:S06]  /*49a0*/  HMMA.16816.F32 R52, R16.reuse, R60, R52 ;  /* 0x0000003c1034723c */ /* 0x040fec0000001834 */
[----:B------:R-:W-:Y:S01]  /*49b0*/  HMMA.16816.F32 R36, R16, R62, R32 ;  /* 0x0000003e1024723c */ /* 0x000fe20000001820 */
[----:B------:R-:W4:Y:S01]  /*49c0*/  LDSM.16.M88.4 R60, [R205+0x7800] ;  /* 0x00780000cd3c783b */ /* 0x000f220000000200 */
[----:B------:R-:W-:-:S04]  /*49d0*/  DEPBAR.LE SB0, 0x0 ;  /* 0x000080000000791a */ /* 0x000fc80000000000 */
[C---:B-1----:R-:W-:Y:S06]  /*49e0*/  HMMA.16816.F32 R20, R12.reuse, R76, R20 ;  /* 0x0000004c0c14723c */ /* 0x042fec0000001814 */
[C---:B------:R-:W-:Y:S06]  /*49f0*/  HMMA.16816.F32 R16, R12.reuse, R78, R24 ;  /* 0x0000004e0c10723c */ /* 0x040fec0000001818 */
[C---:B-----5:R-:W-:Y:S06]  /*4a00*/  HMMA.16816.F32 R24, R12.reuse, R80, R28 ;  /* 0x000000500c18723c */ /* 0x060fec000000181c */
[C---:B------:R-:W-:Y:S06]  /*4a10*/  HMMA.16816.F32 R28, R12.reuse, R82, R40 ;  /* 0x000000520c1c723c */ /* 0x040fec0000001828 */
[C---:B------:R-:W-:Y:S06]  /*4a20*/  HMMA.16816.F32 R32, R12.reuse, R84, R44 ;  /* 0x000000540c20723c */ /* 0x040fec000000182c */
[C---:B------:R-:W-:Y:S06]  /*4a30*/  HMMA.16816.F32 R40, R12.reuse, R86, R48 ;  /* 0x000000560c28723c */ /* 0x040fec0000001830 */
[C---:B------:R-:W-:Y:S06]  /*4a40*/  HMMA.16816.F32 R52, R12.reuse, R56, R52 ;  /* 0x000000380c34723c */ /* 0x040fec0000001834 */
[----:B------:R-:W-:Y:S06]  /*4a50*/  HMMA.16816.F32 R48, R12, R58, R36 ;  /* 0x0000003a0c30723c */ /* 0x000fec0000001824 */
[C---:B--2---:R-:W-:Y:S06]  /*4a60*/  HMMA.16816.F32 R44, R8.reuse, R64, R20 ;  /* 0x00000040082c723c */ /* 0x044fec0000001814 */
[C---:B---3--:R-:W-:Y:S06]  /*4a70*/  HMMA.16816.F32 R12, R8.reuse, R68, R24 ;  /* 0x00000044080c723c */ /* 0x048fec0000001818 */
[C---:B------:R-:W-:Y:S06]  /*4a80*/  HMMA.16816.F32 R20, R8.reuse, R70, R28 ;  /* 0x000000460814723c */ /* 0x040fec000000181c */
[C---:B------:R-:W-:Y:S06]  /*4a90*/  HMMA.16816.F32 R24, R8.reuse, R72, R32 ;  /* 0x000000480818723c */ /* 0x040fec0000001820 */
[----:B------:R-:W-:Y:S01]  /*4aa0*/  HMMA.16816.F32 R16, R8, R66, R16 ;  /* 0x000000420810723c */ /* 0x000fe20000001810 */
[----:B------:R-:W-:Y:S01]  /*4ab0*/  FMUL.FTZ R46, R46, UR31 ;  /* 0x0000001f2e2e7c20 */ /* 0x000fe20008410000 */
[----:B------:R-:W-:Y:S01]  /*4ac0*/  FMUL.FTZ R44, R44, UR31 ;  /* 0x0000001f2c2c7c20 */ /* 0x000fe20008410000 */
[----:B------:R-:W-:-:S03]  /*4ad0*/  FMUL.FTZ R47, R47, UR31 ;  /* 0x0000001f2f2f7c20 */ /* 0x000fc60008410000 */
[C---:B------:R-:W-:Y:S06]  /*4ae0*/  HMMA.16816.F32 R28, R8.reuse, R74, R40 ;  /* 0x0000004a081c723c */ /* 0x040fec0000001828 */
[C---:B----4-:R-:W-:Y:S01]  /*4af0*/  HMMA.16816.F32 R36, R8.reuse, R60, R52 ;  /* 0x0000003c0824723c */ /* 0x050fe20000001834 */
[----:B------:R-:W-:Y:S01]  /*4b00*/  FMUL.FTZ R43, R15, UR31 ;  /* 0x0000001f0f2b7c20 */ /* 0x000fe20008410000 */
[----:B------:R-:W-:Y:S01]  /*4b10*/  FMUL.FTZ R40, R12, UR31 ;  /* 0x0000001f0c287c20 */ /* 0x000fe20008410000 */
[----:B------:R-:W1:Y:S01]  /*4b20*/  MUFU.TANH R15, R46 ;  /* 0x0000002e000f7308 */ /* 0x000e620000002400 */
[----:B------:R-:W-:Y:S01]  /*4b30*/  FMUL.FTZ R41, R13, UR31 ;  /* 0x0000001f0d297c20 */ /* 0x000fe20008410000 */
[----:B------:R-:W-:Y:S01]  /*4b40*/  FMUL.FTZ R42, R14, UR31 ;  /* 0x0000001f0e2a7c20 */ /* 0x000fe20008410000 */
[----:B------:R-:W-:Y:S01]  /*4b50*/  HMMA.16816.F32 R32, R8, R62, R48 ;  /* 0x0000003e0820723c */ /* 0x000fe20000001830 */
[----:B------:R-:W-:Y:S01]  /*4b60*/  FMUL.FTZ R52, R27, UR31 ;  /* 0x0000001f1b347c20 */ /* 0x000fe20008410000 */
[----:B------:R-:W-:-:S03]  /*4b70*/  FMUL.FTZ R21, R21, UR31 ;  /* 0x0000001f15157c20 */ /* 0x000fc60008410000 */
[----:B------:R2:W3:Y:S01]  /*4b80*/  MUFU.TANH R12, R44 ;  /* 0x0000002c000c7308 */ /* 0x0004e20000002400 */
[----:B------:R-:W-:Y:S01]  /*4b90*/  FMUL.FTZ R18, R18, UR31 ;  /* 0x0000001f12127c20 */ /* 0x000fe20008410000 */
[----:B------:R-:W-:Y:S02]  /*4ba0*/  IMAD.U32 R9, RZ, RZ, UR7 ;  /* 0x00000007ff097e24 */ /* 0x000fe4000f8e00ff */
[----:B------:R-:W-:Y:S01]  /*4bb0*/  FMUL.FTZ R11, R45, UR31 ;  /* 0x0000001f2d0b7c20 */ /* 0x000fe20008410000 */
[----:B------:R-:W-:Y:S02]  /*4bc0*/  IMAD.U32 R8, RZ, RZ, UR33 ;  /* 0x00000021ff087e24 */ /* 0x000fe4000f8e00ff */
[----:B------:R-:W-:Y:S01]  /*4bd0*/  FMUL.FTZ R17, R17, UR31 ;  /* 0x0000001f11117c20 */ /* 0x000fe20008410000 */
[----:B------:R-:W-:Y:S01]  /*4be0*/  FMUL.FTZ R16, R16, UR31 ;  /* 0x0000001f10107c20 */ /* 0x000fe20008410000 */
[----:B------:R-:W-:Y:S01]  /*4bf0*/  IADD3 R10, R6, UR24, R9 ;  /* 0x00000018060a7c10 */ /* 0x000fe2000fffe009 */
[C---:B------:R-:W-:Y:S01]  /*4c00*/  IMAD.IADD R6, R230.reuse, 0x1, -R2 ;  /* 0x00000001e6067824 */ /* 0x040fe200078e0a02 */
[----:B------:R-:W-:Y:S01]  /*4c10*/  VIADDMNMX R233, R3, UR6, R8, PT ;  /* 0x0000000603e97c46 */ /* 0x000fe2000b800108 */
[----:B------:R-:W-:Y:S01]  /*4c20*/  IMAD.IADD R3, R231, 0x1, -R2 ;  /* 0x00000001e7037824 */ /* 0x000fe200078e0a02 */
[----:B------:R-:W4:Y:S01]  /*4c30*/  MUFU.TANH R11, R11 ;  /* 0x0000000b000b7308 */ /* 0x000f220000002400 */
[----:B------:R-:W-:Y:S01]  /*4c40*/  IMAD.IADD R9, R230, 0x1, -R7 ;  /* 0x00000001e6097824 */ /* 0x000fe200078e0a07 */
[----:B------:R-:W-:Y:S01]  /*4c50*/  IABS R8, R6 ;  /* 0x0000000600087213 */ /* 0x000fe20000000000 */
[----:B------:R-:W-:Y:S01]  /*4c60*/  FMUL.FTZ R19, R19, UR31 ;  /* 0x0000001f13137c20 */ /* 0x000fe20008410000 */
[----:B------:R-:W-:Y:S01]  /*4c70*/  IABS R3, R3 ;  /* 0x0000000300037213 */ /* 0x000fe20000000000 */
[----:B------:R-:W-:Y:S01]  /*4c80*/  FMUL.FTZ R51, R25, UR31 ;  /* 0x0000001f19337c20 */ /* 0x000fe20008410000 */
[----:B------:R-:W-:Y:S01]  /*4c90*/  IABS R6, R9 ;  /* 0x0000000900067213 */ /* 0x000fe20000000000 */
[----:B------:R-:W-:Y:S01]  /*4ca0*/  IMAD.MOV.U32 R9, RZ, RZ, R8 ;  /* 0x000000ffff097224 */ /* 0x000fe200078e0008 */
[----:B------:R-:W-:Y:S01]  /*4cb0*/  VIMNMX R232, R10, UR33, PT ;  /* 0x000000210ae87c48 */ /* 0x000fe2000bfe0100 */
[----:B------:R-:W-:Y:S01]  /*4cc0*/  IMAD.MOV.U32 R8, RZ, RZ, R3 ;  /* 0x000000ffff087224 */ /* 0x000fe200078e0003 */
[C---:B------:R-:W-:Y:S01]  /*4cd0*/  ISETP.GE.AND P2, PT, R7.reuse, R233, PT ;  /* 0x000000e90700720c */ /* 0x040fe20003f46270 */
[----:B------:R-:W-:Y:S01]  /*4ce0*/  IMAD.MOV.U32 R3, RZ, RZ, R6 ;  /* 0x000000ffff037224 */ /* 0x000fe200078e0006 */
[----:B------:R-:W-:Y:S01]  /*4cf0*/  ISETP.GE.AND P1, PT, R7, R232, PT ;  /* 0x000000e80700720c */ /* 0x000fe20003f26270 */
[----:B------:R-:W5:Y:S01]  /*4d00*/  MUFU.TANH R13, R47 ;  /* 0x0000002f000d7308 */ /* 0x000f620000002400 */
[----:B------:R-:W-:Y:S01]  /*4d10*/  I2FP.F32.S32 R6, R8 ;  /* 0x0000000800067245 */ /* 0x000fe20000201400 */
[----:B------:R-:W-:Y:S01]  /*4d20*/  IMAD.IADD R8, R231, 0x1, -R7 ;  /* 0x00000001e7087824 */ /* 0x000fe200078e0a07 */
[----:B------:R-:W-:Y:S01]  /*4d30*/  I2FP.F32.S32 R9, R9 ;  /* 0x0000000900097245 */ /* 0x000fe20000201400 */
[----:B--2---:R-:W-:Y:S01]  /*4d40*/  FMUL.FTZ R44, R24, UR31 ;  /* 0x0000001f182c7c20 */ /* 0x004fe20008410000 */
[C---:B------:R-:W-:Y:S01]  /*4d50*/  ISETP.LT.OR P2, PT, R7.reuse, R229, P2 ;  /* 0x000000e50700720c */ /* 0x040fe20001741670 */
[----:B-1----:R-:W-:Y:S01]  /*4d60*/  FFMA.FTZ R15, R6, -UR21, R15 ;  /* 0x80000015060f7c23 */ /* 0x002fe2000801000f */
[----:B------:R-:W-:Y:S01]  /*4d70*/  VIADD R6, R2, 0x8 ;  /* 0x0000000802067836 */ /* 0x000fe20000000000 */
[----:B------:R-:W-:Y:S01]  /*4d80*/  ISETP.LT.OR P1, PT, R7, R228, P1 ;  /* 0x000000e40700720c */ /* 0x000fe20000f21670 */
[----:B---3--:R-:W-:Y:S01]  /*4d90*/  FFMA.FTZ R12, R9, -UR21, R12 ;  /* 0x80000015090c7c23 */ /* 0x008fe2000801000c */
[----:B------:R-:W-:Y:S01]  /*4da0*/  I2FP.F32.S32 R3, R3 ;  /* 0x0000000300037245 */ /* 0x000fe20000201400 */
[--C-:B------:R-:W-:Y:S01]  /*4db0*/  IMAD.IADD R7, R231, 0x1, -R6.reuse ;  /* 0x00000001e7077824 */ /* 0x100fe200078e0a06 */
[----:B------:R-:W-:Y:S01]  /*4dc0*/  ISETP.GE.AND P0, PT, R6, R233, PT ;  /* 0x000000e90600720c */ /* 0x000fe20003f06270 */
[----:B------:R-:W-:Y:S01]  /*4dd0*/  IMAD.IADD R9, R230, 0x1, -R6 ;  /* 0x00000001e6097824 */ /* 0x000fe200078e0a06 */
[C---:B------:R-:W-:Y:S01]  /*4de0*/  ISETP.GE.AND P6, PT, R6.reuse, R232, PT ;  /* 0x000000e80600720c */ /* 0x040fe20003fc6270 */
[----:B------:R-:W1:Y:S01]  /*4df0*/  MUFU.TANH R18, R18 ;  /* 0x0000001200127308 */ /* 0x000e620000002400 */
[C---:B------:R-:W-:Y:S01]  /*4e00*/  ISETP.LT.OR P0, PT, R6.reuse, R229, P0 ;  /* 0x000000e50600720c */ /* 0x040fe20000701670 */
[----:B----4-:R-:W-:Y:S01]  /*4e10*/  FFMA.FTZ R11, R3, -UR21, R11 ;  /* 0x80000015030b7c23 */ /* 0x010fe2000801000b */
[----:B------:R-:W-:Y:S01]  /*4e20*/  ISETP.LT.OR P6, PT, R6, R228, P6 ;  /* 0x000000e40600720c */ /* 0x000fe200037c1670 */
[----:B------:R-:W-:Y:S01]  /*4e30*/  VIADD R3, R2, 0x9 ;  /* 0x0000000902037836 */ /* 0x000fe20000000000 */
[----:B------:R-:W-:Y:S01]  /*4e40*/  IABS R6, R8 ;  /* 0x0000000800067213 */ /* 0x000fe20000000000 */
[----:B------:R-:W-:Y:S01]  /*4e50*/  FMUL.FTZ R46, R28, UR31 ;  /* 0x0000001f1c2e7c20 */ /* 0x000fe20008410000 */
[----:B------:R-:W-:Y:S01]  /*4e60*/  IABS R8, R7 ;  /* 0x0000000700087213 */ /* 0x000fe20000000000 */
[----:B------:R-:W-:Y:S01]  /*4e70*/  MUFU.TANH R17, R17 ;  /* 0x0000001100117308 */ /* 0x000fe20000002400 */
[----:B------:R-:W-:Y:S01]  /*4e80*/  I2FP.F32.S32 R7, R6 ;  /* 0x0000000600077245 */ /* 0x000fe20000201400 */
[----:B------:R-:W-:Y:S01]  /*4e90*/  IMAD.IADD R10, R230, 0x1, -R3 ;  /* 0x00000001e60a7824 */ /* 0x000fe200078e0a03 */
[----:B------:R-:W-:Y:S01]  /*4ea0*/  IABS R9, R9 ;  /* 0x0000000900097213 */ /* 0x000fe20000000000 */
[----:B------:R-:W-:Y:S01]  /*4eb0*/  IMAD.MOV.U32 R6, RZ, RZ, R8 ;  /* 0x000000ffff067224 */ /* 0x000fe200078e0008 */
[CC--:B------:R-:W-:Y:S01]  /*4ec0*/  ISETP.GE.AND P3, PT, R3.reuse, R233.reuse, PT ;  /* 0x000000e90300720c */ /* 0x0c0fe20003f66270 */
[----:B------:R-:W-:Y:S01]  /*4ed0*/  FMUL.FTZ R45, R20, UR31 ;  /* 0x0000001f142d7c20 */ /* 0x000fe20008410000 */
[----:B------:R-:W-:Y:S01]  /*4ee0*/  ISETP.GE.AND P5, PT, R3, R232, PT ;  /* 0x000000e80300720c */ /* 0x000fe20003fa6270 */
[----:B------:R-:W2:Y:S01]  /*4ef0*/  MUFU.TANH R16, R16 ;  /* 0x0000001000107308 */ /* 0x000ea20000002400 */
[----:B------:R-:W-:Y:S01]  /*4f00*/  ISETP.GE.AND P4, PT, R2, R233, PT ;  /* 0x000000e90200720c */ /* 0x000fe20003f86270 */
[----:B------:R-:W-:Y:S01]  /*4f10*/  FMUL.FTZ R50, R26, UR31 ;  /* 0x0000001f1a327c20 */ /* 0x000fe20008410000 */
[----:B------:R-:W-:Y:S01]  /*4f20*/  I2FP.F32.S32 R8, R9 ;  /* 0x0000000900087245 */ /* 0x000fe20000201400 */
[----:B-----5:R-:W-:Y:S01]  /*4f30*/  FFMA.FTZ R9, R7, -UR21, R13 ;  /* 0x8000001507097c23 */ /* 0x020fe2000801000d */
[----:B------:R-:W-:Y:S01]  /*4f40*/  I2FP.F32.S32 R6, R6 ;  /* 0x0000000600067245 */ /* 0x000fe20000201400 */
[----:B------:R-:W-:Y:S01]  /*4f50*/  FMUL.FTZ R53, R31, UR31 ;  /* 0x0000001f1f357c20 */ /* 0x000fe20008410000 */
[CC--:B------:R-:W-:Y:S01]  /*4f60*/  ISETP.LT.OR P3, PT, R3.reuse, R229.reuse, P3 ;  /* 0x000000e50300720c */ /* 0x0c0fe20001f61670 */
[----:B------:R-:W3:Y:S01]  /*4f70*/  MUFU.TANH R14, R19 ;  /* 0x00000013000e7308 */ /* 0x000ee20000002400 */
[----:B------:R-:W-:Y:S01]  /*4f80*/  ISETP.LT.OR P5, PT, R3, R228, P5 ;  /* 0x000000e40300720c */ /* 0x000fe20002fa1670 */
[----:B------:R-:W-:Y:S01]  /*4f90*/  IMAD.IADD R3, R231, 0x1, -R3 ;  /* 0x00000001e7037824 */ /* 0x000fe200078e0a03 */
[----:B------:R-:W-:Y:S01]  /*4fa0*/  IABS R7, R10 ;  /* 0x0000000a00077213 */ /* 0x000fe20000000000 */
[----:B-1----:R-:W-:Y:S01]  /*4fb0*/  FFMA.FTZ R18, R6, -UR21, R18 ;  /* 0x8000001506127c23 */ /* 0x002fe20008010012 */
[C---:B------:R-:W-:Y:S01]  /*4fc0*/  ISETP.LT.OR P4, PT, R2.reuse, R229, P4 ;  /* 0x000000e50200720c */ /* 0x040fe20002781670 */
[----:B------:R-:W-:Y:S01]  /*4fd0*/  FMUL.FTZ R49, R23, UR31 ;  /* 0x0000001f17317c20 */ /* 0x000fe20008410000 */
[----:B------:R-:W-:Y:S01]  /*4fe0*/  I2FP.F32.S32 R6, R7 ;  /* 0x0000000700067245 */ /* 0x000fe20000201400 */
[----:B------:R-:W-:Y:S01]  /*4ff0*/  VIADD R7, R2, 0x18 ;  /* 0x0000001802077836 */ /* 0x000fe20000000000 */
[----:B------:R-:W-:Y:S01]  /*5000*/  FSEL R25, R12, -INF , !P4 ;  /* 0xff8000000c197808 */ /* 0x000fe20006000000 */
[----:B--2---:R-:W-:Y:S01]  /*5010*/  FFMA.FTZ R8, R8, -UR21, R16 ;  /* 0x8000001508087c23 */ /* 0x004fe20008010010 */
[----:B------:R-:W-:Y:S01]  /*5020*/  IABS R3, R3 ;  /* 0x0000000300037213 */ /* 0x000fe20000000000 */
[----:B------:R-:W-:Y:S01]  /*5030*/  FFMA.FTZ R13, R6, -UR21, R17 ;  /* 0x80000015060d7c23 */ /* 0x000fe20008010011 */
[C---:B------:R-:W-:Y:S01]  /*5040*/  ISETP.GE.AND P4, PT, R2.reuse, R232, PT ;  /* 0x000000e80200720c */ /* 0x040fe20003f86270 */
[C---:B------:R-:W-:Y:S01]  /*5050*/  VIADD R6, R2.reuse, 0x10 ;  /* 0x0000001002067836 */ /* 0x040fe20000000000 */
[----:B------:R-:W-:Y:S01]  /*5060*/  I2FP.F32.S32 R3, R3 ;  /* 0x0000000300037245 */ /* 0x000fe20000201400 */
[----:B------:R-:W1:Y:S01]  /*5070*/  MUFU.TANH R20, R40 ;  /* 0x0000002800147308 */ /* 0x000e620000002400 */
[----:B------:R-:W-:Y:S01]  /*5080*/  ISETP.LT.OR P4, PT, R2, R228, P4 ;  /* 0x000000e40200720c */ /* 0x000fe20002781670 */
[----:B------:R-:W-:Y:S01]  /*5090*/  IMAD.IADD R10, R230, 0x1, -R6 ;  /* 0x00000001e60a7824 */ /* 0x000fe200078e0a06 */
[----:B------:R-:W-:Y:S01]  /*50a0*/  FSEL R24, R11, -INF , !P2 ;  /* 0xff8000000b187808 */ /* 0x000fe20005000000 */
[----:B---3--:R-:W-:Y:S01]  /*50b0*/  FFMA.FTZ R14, R3, -UR21, R14 ;  /* 0x80000015030e7c23 */ /* 0x008fe2000801000e */
[----:B------:R-:W-:Y:S01]  /*50c0*/  FSEL R28, R15, -INF , !P4 ;  /* 0xff8000000f1c7808 */ /* 0x000fe20006000000 */
[----:B------:R-:W-:Y:S01]  /*50d0*/  VIADD R3, R2, 0x11 ;  /* 0x0000001102037836 */ /* 0x000fe20000000000 */
[C---:B------:R-:W-:Y:S01]  /*50e0*/  ISETP.GE.AND P4, PT, R6.reuse, R233, PT ;  /* 0x000000e90600720c */ /* 0x040fe20003f86270 */
[----:B------:R-:W-:Y:S01]  /*50f0*/  MUFU.TANH R19, R41 ;  /* 0x0000002900137308 */ /* 0x000fe20000002400 */
[----:B------:R-:W-:Y:S01]  /*5100*/  ISETP.GE.AND P2, PT, R6, R232, PT ;  /* 0x000000e80600720c */ /* 0x000fe20003f46270 */
[----:B------:R-:W-:Y:S01]  /*5110*/  FMUL.FTZ R31, R36, UR31 ;  /* 0x0000001f241f7c20 */ /* 0x000fe20008410000 */
[----:B------:R-:W-:Y:S01]  /*5120*/  ISETP.LT.OR P4, PT, R6, R229, P4 ;  /* 0x000000e50600720c */ /* 0x000fe20002781670 */
[----:B------:R-:W-:Y:S01]  /*5130*/  FMUL.FTZ R48, R22, UR31 ;  /* 0x0000001f16307c20 */ /* 0x000fe20008410000 */
[----:B------:R-:W-:Y:S01]  /*5140*/  ISETP.LT.OR P2, PT, R6, R228, P2 ;  /* 0x000000e40600720c */ /* 0x000fe20001741670 */
[----:B------:R-:W-:Y:S01]  /*5150*/  IMAD.IADD R6, R231, 0x1, -R6 ;  /* 0x00000001e7067824 */ /* 0x000fe200078e0a06 */
[----:B------:R-:W-:Y:S01]  /*5160*/  FSEL R27, R9, -INF , !P1 ;  /* 0xff800000091b7808 */ /* 0x000fe20004800000 */
[----:B------:R-:W-:Y:S01]  /*5170*/  IMAD.IADD R9, R230, 0x1, -R3 ;  /* 0x00000001e6097824 */ /* 0x000fe200078e0a03 */
[----:B------:R-:W-:Y:S01]  /*5180*/  FSEL R26, R8, -INF , !P0 ;  /* 0xff800000081a7808 */ /* 0x000fe20004000000 */
[----:B------:R-:W-:Y:S01]  /*5190*/  IMAD.IADD R8, R230, 0x1, -R7 ;  /* 0x00000001e6087824 */ /* 0x000fe200078e0a07 */
[C---:B------:R-:W-:Y:S01]  /*51a0*/  ISETP.GE.AND P1, PT, R3.reuse, R233, PT ;  /* 0x000000e90300720c */ /* 0x040fe20003f26270 */
[----:B------:R-:W-:Y:S01]  /*51b0*/  MUFU.TANH R11, R42 ;  /* 0x0000002a000b7308 */ /* 0x000fe20000002400 */
[----:B------:R-:W-:Y:S01]  /*51c0*/  ISETP.GE.AND P0, PT, R3, R232, PT ;  /* 0x000000e80300720c */ /* 0x000fe20003f06270 */
[----:B------:R-:W-:Y:S01]  /*51d0*/  FMUL.FTZ R29, R29, UR31 ;  /* 0x0000001f1d1d7c20 */ /* 0x000fe20008410000 */
[C---:B------:R-:W-:Y:S01]  /*51e0*/  ISETP.LT.OR P1, PT, R3.reuse, R229, P1 ;  /* 0x000000e50300720c */ /* 0x040fe20000f21670 */
[----:B------:R-:W-:Y:S01]  /*51f0*/  FMUL.FTZ R30, R30, UR31 ;  /* 0x0000001f1e1e7c20 */ /* 0x000fe20008410000 */
[----:B------:R-:W-:Y:S01]  /*5200*/  ISETP.LT.OR P0, PT, R3, R228, P0 ;  /* 0x000000e40300720c */ /* 0x000fe20000701670 */
[----:B------:R-:W-:Y:S01]  /*5210*/  IMAD.IADD R3, R231, 0x1, -R3 ;  /* 0x00000001e7037824 */ /* 0x000fe200078e0a03 */
[----:B------:R-:W-:Y:S01]  /*5220*/  IABS R6, R6 ;  /* 0x0000000600067213 */ /* 0x000fe20000000000 */
[----:B------:R-:W2:Y:S01]  /*5230*/  MUFU.TANH R16, R45 ;  /* 0x0000002d00107308 */ /* 0x000ea20000002400 */
[----:B------:R-:W-:Y:S01]  /*5240*/  IABS R8, R8 ;  /* 0x0000000800087213 */ /* 0x000fe20000000000 */
[----:B------:R-:W-:Y:S01]  /*5250*/  FMUL.FTZ R39, R39, UR31 ;  /* 0x0000001f27277c20 */ /* 0x000fe20008410000 */
[----:B------:R-:W-:Y:S01]  /*5260*/  IABS R10, R10 ;  /* 0x0000000a000a7213 */ /* 0x000fe20000000000 */
[----:B------:R-:W-:Y:S01]  /*5270*/  FMUL.FTZ R38, R38, UR31 ;  /* 0x0000001f26267c20 */ /* 0x000fe20008410000 */
[----:B------:R-:W-:Y:S01]  /*5280*/  IABS R12, R9 ;  /* 0x00000009000c7213 */ /* 0x000fe20000000000 */
[----:B------:R-:W-:Y:S01]  /*5290*/  IMAD.MOV.U32 R9, RZ, RZ, R6 ;  /* 0x000000ffff097224 */ /* 0x000fe200078e0006 */
[----:B------:R-:W-:Y:S01]  /*52a0*/  IABS R3, R3 ;  /* 0x0000000300037213 */ /* 0x000fe20000000000 */
[----:B------:R-:W-:Y:S01]  /*52b0*/  IMAD.MOV.U32 R6, RZ, RZ, R8 ;  /* 0x000000ffff067224 */ /* 0x000fe200078e0008 */
[----:B------:R-:W-:Y:S01]  /*52c0*/  I2FP.F32.S32 R10, R10 ;  /* 0x0000000a000a7245 */ /* 0x000fe20000201400 */
[----:B------:R-:W3:Y:S01]  /*52d0*/  MUFU.TANH R17, R43 ;  /* 0x0000002b00117308 */ /* 0x000ee20000002400 */
[----:B------:R-:W-:Y:S01]  /*52e0*/  I2FP.F32.S32 R8, R3 ;  /* 0x0000000300087245 */ /* 0x000fe20000201400 */
[----:B------:R-:W-:Y:S01]  /*52f0*/  FMUL.FTZ R37, R37, UR31 ;  /* 0x0000001f25257c20 */ /* 0x000fe20008410000 */
[----:B------:R-:W-:Y:S01]  /*5300*/  I2FP.F32.S32 R3, R6 ;  /* 0x0000000600037245 */ /* 0x000fe20000201400 */
[----:B-1----:R-:W-:Y:S01]  /*5310*/  FFMA.FTZ R10, R10, -UR21, R20 ;  /* 0x800000150a0a7c23 */ /* 0x002fe20008010014 */
[----:B------:R-:W-:Y:S01]  /*5320*/  I2FP.F32.S32 R9, R9 ;  /* 0x0000000900097245 */ /* 0x000fe20000201400 */
[----:B------:R-:W-:Y:S01]  /*5330*/  VIADD R6, R2, 0x19 ;  /* 0x0000001902067836 */ /* 0x000fe20000000000 */
[----:B------:R-:W-:Y:S01]  /*5340*/  I2FP.F32.S32 R12, R12 ;  /* 0x0000000c000c7245 */ /* 0x000fe20000201400 */
[----:B--2---:R-:W-:Y:S01]  /*5350*/  FFMA.FTZ R16, R3, -UR21, R16 ;  /* 0x8000001503107c23 */ /* 0x004fe20008010010 */
[----:B------:R-:W-:Y:S01]  /*5360*/  FSEL R36, R14, -INF , !P5 ;  /* 0xff8000000e247808 */ /* 0x000fe20006800000 */
[----:B------:R-:W-:Y:S01]  /*5370*/  FFMA.FTZ R11, R9, -UR21, R11 ;  /* 0x80000015090b7c23 */ /* 0x000fe2000801000b */
[----:B------:R-:W-:Y:S01]  /*5380*/  FSEL R64, R10, -INF , !P4 ;  /* 0xff8000000a407808 */ /* 0x000fe20006000000 */
[----:B------:R-:W-:Y:S01]  /*5390*/  FFMA.FTZ R12, R12, -UR21, R19 ;  /* 0x800000150c0c7c23 */ /* 0x000fe20008010013 */
[----:B------:R-:W-:Y:S01]  /*53a0*/  ISETP.GE.AND P5, PT, R6, R233, PT ;  /* 0x000000e90600720c */ /* 0x000fe20003fa6270 */
[----:B------:R-:W-:Y:S01]  /*53b0*/  VIADD R3, R2, 0x20 ;  /* 0x0000002002037836 */ /* 0x000fe20000000000 */
[----:B------:R-:W-:Y:S01]  /*53c0*/  ISETP.GE.AND P4, PT, R6, R232, PT ;  /* 0x000000e80600720c */ /* 0x000fe20003f86270 */
[----:B------:R-:W1:Y:S01]  /*53d0*/  MUFU.TANH R14, R49 ;  /* 0x00000031000e7308 */ /* 0x000e620000002400 */
[--C-:B------:R-:W-:Y:S01]  /*53e0*/  IMAD.IADD R9, R230, 0x1, -R6.reuse ;  /* 0x00000001e6097824 */ /* 0x100fe200078e0a06 */
[----:B------:R-:W-:Y:S01]  /*53f0*/  ISETP.LT.OR P5, PT, R6, R229, P5 ;  /* 0x000000e50600720c */ /* 0x000fe20002fa1670 */
[----:B---3--:R-:W-:Y:S01]  /*5400*/  FFMA.FTZ R17, R8, -UR21, R17 ;  /* 0x8000001508117c23 */ /* 0x008fe20008010011 */
[----:B------:R-:W-:Y:S01]  /*5410*/  ISETP.LT.OR P4, PT, R6, R228, P4 ;  /* 0x000000e40600720c */ /* 0x000fe20002781670 */
[----:B------:R-:W-:Y:S01]  /*5420*/  IMAD.IADD R6, R231, 0x1, -R6 ;  /* 0x00000001e7067824 */ /* 0x000fe200078e0a06 */
[----:B------:R-:W-:Y:S01]  /*5430*/  FSEL R23, R18, -INF , !P6 ;  /* 0xff80000012177808 */ /* 0x000fe20007000000 */
[----:B------:R-:W-:Y:S01]  /*5440*/  IMAD.IADD R8, R230, 0x1, -R3 ;  /* 0x00000001e6087824 */ /* 0x000fe200078e0a03 */
[----:B------:R-:W-:Y:S01]  /*5450*/  FSEL R22, R13, -INF , !P3 ;  /* 0xff8000000d167808 */ /* 0x000fe20005800000 */
[----:B------:R-:W-:Y:S01]  /*5460*/  MUFU.TANH R19, R21 ;  /* 0x0000001500137308 */ /* 0x000fe20000002400 */
[----:B------:R-:W-:Y:S01]  /*5470*/  FSEL R124, R11, -INF , !P2 ;  /* 0xff8000000b7c7808 */ /* 0x000fe20005000000 */
[----:B------:R-:W-:Y:S01]  /*5480*/  FMUL.FTZ R32, R32, UR31 ;  /* 0x0000001f20207c20 */ /* 0x000fe20008410000 */
[----:B------:R-:W-:Y:S01]  /*5490*/  FSEL R117, R12, -INF , !P1 ;  /* 0xff8000000c757808 */ /* 0x000fe20004800000 */
[----:B------:R-:W-:Y:S01]  /*54a0*/  FMUL.FTZ R33, R33, UR31 ;  /* 0x0000001f21217c20 */ /* 0x000fe20008410000 */
[CC--:B------:R-:W-:Y:S01]  /*54b0*/  ISETP.GE.AND P6, PT, R7.reuse, R233.reuse, PT ;  /* 0x000000e90700720c */ /* 0x0c0fe20003fc6270 */
[----:B------:R-:W-:Y:S01]  /*54c0*/  FMUL.FTZ R34, R34, UR31 ;  /* 0x0000001f22227c20 */ /* 0x000fe20008410000 */
[-C--:B------:R-:W-:Y:S01]  /*54d0*/  ISETP.GE.AND P3, PT, R7, R232.reuse, PT ;  /* 0x000000e80700720c */ /* 0x080fe20003f66270 */
[----:B------:R-:W2:Y:S01]  /*54e0*/  MUFU.TANH R18, R48 ;  /* 0x0000003000127308 */ /* 0x000ea20000002400 */
[----:B------:R-:W-:Y:S01]  /*54f0*/  ISETP.GE.AND P2, PT, R3, R233, PT ;  /* 0x000000e90300720c */ /* 0x000fe20003f46270 */
[----:B------:R-:W-:Y:S01]  /*5500*/  FMUL.FTZ R35, R35, UR31 ;  /* 0x0000001f23237c20 */ /* 0x000fe20008410000 */
[----:B------:R-:W-:-:S02]  /*5510*/  ISETP.GE.AND P1, PT, R3, R232, PT ;  /* 0x000000e80300720c */ /* 0x000fc40003f26270 */
[CC--:B------:R-:W-:Y:S02]  /*5520*/  ISETP.LT.OR P6, PT, R7.reuse, R229.reuse, P6 ;  /* 0x000000e50700720c */ /* 0x0c0fe400037c1670 */
[-C--:B------:R-:W-:Y:S01]  /*5530*/  ISETP.LT.OR P3, PT, R7, R228.reuse, P3 ;  /* 0x000000e40700720c */ /* 0x080fe20001f61670 */
[----:B------:R-:W3:Y:S01]  /*5540*/  MUFU.TANH R15, R50 ;  /* 0x00000032000f7308 */ /* 0x000ee20000002400 */
[----:B------:R-:W-:Y:S01]  /*5550*/  ISETP.LT.OR P2, PT, R3, R229, P2 ;  /* 0x000000e50300720c */ /* 0x000fe20001741670 */
[----:B------:R-:W-:Y:S01]  /*5560*/  IMAD.IADD R7, R231, 0x1, -R7 ;  /* 0x00000001e7077824 */ /* 0x000fe200078e0a07 */
[----:B------:R-:W-:Y:S01]  /*5570*/  ISETP.LT.OR P1, PT, R3, R228, P1 ;  /* 0x000000e40300720c */ /* 0x000fe20000f21670 */
[----:B------:R-:W-:Y:S01]  /*5580*/  IMAD.IADD R3, R231, 0x1, -R3 ;  /* 0x00000001e7037824 */ /* 0x000fe200078e0a03 */
[----:B------:R-:W-:Y:S02]  /*5590*/  IABS R6, R6 ;  /* 0x0000000600067213 */ /* 0x000fe40000000000 */
[----:B------:R-:W-:Y:S01]  /*55a0*/  IABS R8, R8 ;  /* 0x0000000800087213 */ /* 0x000fe20000000000 */
[----:B------:R-:W4:Y:S01]  /*55b0*/  MUFU.TANH R13, R44 ;  /* 0x0000002c000d7308 */ /* 0x000f220000002400 */
[----:B------:R-:W-:-:S02]  /*55c0*/  I2FP.F32.S32 R6, R6 ;  /* 0x0000000600067245 */ /* 0x000fc40000201400 */
[----:B------:R-:W-:Y:S01]  /*55d0*/  IABS R7, R7 ;  /* 0x0000000700077213 */ /* 0x000fe20000000000 */
[----:B------:R-:W-:Y:S01]  /*55e0*/  IMAD.MOV.U32 R10, RZ, RZ, R8 ;  /* 0x000000ffff0a7224 */ /* 0x000fe200078e0008 */
[----:B------:R-:W-:Y:S01]  /*55f0*/  IABS R9, R9 ;  /* 0x0000000900097213 */ /* 0x000fe20000000000 */
[----:B-1----:R-:W-:Y:S01]  /*5600*/  FFMA.FTZ R14, R6, -UR21, R14 ;  /* 0x80000015060e7c23 */ /* 0x002fe2000801000e */
[----:B------:R-:W-:Y:S01]  /*5610*/  IABS R3, R3 ;  /* 0x0000000300037213 */ /* 0x000fe20000000000 */
[----:B------:R-:W-:Y:S01]  /*5620*/  VIADD R6, R2, 0x21 ;  /* 0x0000002102067836 */ /* 0x000fe20000000000 */
[----:B------:R-:W-:Y:S01]  /*5630*/  I2FP.F32.S32 R7, R7 ;  /* 0x0000000700077245 */ /* 0x000fe20000201400 */
[----:B------:R-:W1:Y:S01]  /*5640*/  MUFU.TANH R11, R52 ;  /* 0x00000034000b7308 */ /* 0x000e620000002400 */
[----:B------:R-:W-:Y:S02]  /*5650*/  I2FP.F32.S32 R9, R9 ;  /* 0x0000000900097245 */ /* 0x000fe40000201400 */
[----:B------:R-:W-:Y:S01]  /*5660*/  I2FP.F32.S32 R3, R3 ;  /* 0x0000000300037245 */ /* 0x000fe20000201400 */
[----:B--2---:R-:W-:Y:S01]  /*5670*/  FFMA.FTZ R8, R7, -UR21, R18 ;  /* 0x8000001507087c23 */ /* 0x004fe20008010012 */
[----:B------:R-:W-:Y:S01]  /*5680*/  I2FP.F32.S32 R10, R10 ;  /* 0x0000000a000a7245 */ /* 0x000fe20000201400 */
[----:B------:R-:W-:Y:S01]  /*5690*/  FFMA.FTZ R9, R9, -UR21, R19 ;  /* 0x8000001509097c23 */ /* 0x000fe20008010013 */
[----:B------:R-:W-:Y:S01]  /*56a0*/  FSEL R129, R17, -INF , !P0 ;  /* 0xff80000011817808 */ /* 0x000fe20004000000 */
[----:B---3--:R-:W-:Y:S01]  /*56b0*/  FFMA.FTZ R15, R3, -UR21, R15 ;  /* 0x80000015030f7c23 */ /* 0x008fe2000801000f */
[----:B------:R-:W-:Y:S01]  /*56c0*/  FSEL R116, R16, -INF , !P6 ;  /* 0xff80000010747808 */ /* 0x000fe20007000000 */
[----:B------:R-:W-:Y:S01]  /*56d0*/  VIADD R3, R2, 0x28 ;  /* 0x0000002802037836 */ /* 0x000fe20000000000 */
[----:B------:R-:W-:Y:S01]  /*56e0*/  ISETP.GE.AND P0, PT, R6, R233, PT ;  /* 0x000000e90600720c */ /* 0x000fe20003f06270 */
[----:B------:R-:W-:Y:S01]  /*56f0*/  VIADD R7, R2, 0x29 ;  /* 0x0000002902077836 */ /* 0x000fe20000000000 */
[----:B------:R-:W-:Y:S01]  /*5700*/  ISETP.GE.AND P6, PT, R6, R232, PT ;  /* 0x000000e80600720c */ /* 0x000fe20003fc6270 */
[----:B----4-:R-:W-:Y:S01]  /*5710*/  FFMA.FTZ R13, R10, -UR21, R13 ;  /* 0x800000150a0d7c23 */ /* 0x010fe2000801000d */
[--C-:B------:R-:W-:Y:S01]  /*5720*/  IMAD.IADD R10, R230, 0x1, -R6.reuse ;  /* 0x00000001e60a7824 */ /* 0x100fe200078e0a06 */
[C---:B------:R-:W-:Y:S01]  /*5730*/  ISETP.LT.OR P0, PT, R6.reuse, R229, P0 ;  /* 0x000000e50600720c */ /* 0x040fe20000701670 */
[----:B------:R-:W2:Y:S01]  /*5740*/  MUFU.TANH R18, R46 ;  /* 0x0000002e00127308 */ /* 0x000ea20000002400 */
[----:B------:R-:W-:Y:S01]  /*5750*/  ISETP.LT.OR P6, PT, R6, R228, P6 ;  /* 0x000000e40600720c */ /* 0x000fe200037c1670 */
[----:B------:R-:W-:Y:S01]  /*5760*/  IMAD.IADD R6, R231, 0x1, -R6 ;  /* 0x00000001e7067824 */ /* 0x000fe200078e0a06 */
[----:B------:R-:W-:Y:S01]  /*5770*/  FSEL R130, R8, -INF , !P3 ;  /* 0xff80000008827808 */ /* 0x000fe20005800000 */
[C---:B------:R-:W-:Y:S01]  /*5780*/  IMAD.IADD R8, R230.reuse, 0x1, -R7 ;  /* 0x00000001e6087824 */ /* 0x040fe200078e0a07 */
[----:B------:R-:W-:Y:S01]  /*5790*/  FSEL R120, R9, -INF , !P5 ;  /* 0xff80000009787808 */ /* 0x000fe20006800000 */
[----:B------:R-:W-:Y:S01]  /*57a0*/  IMAD.IADD R9, R230, 0x1, -R3 ;  /* 0x00000001e6097824 */ /* 0x000fe200078e0a03 */
[C---:B------:R-:W-:Y:S01]  /*57b0*/  ISETP.GE.AND P3, PT, R3.reuse, R233, PT ;  /* 0x000000e90300720c */ /* 0x040fe20003f66270 */
[----:B------:R-:W3:Y:S01]  /*57c0*/  MUFU.TANH R17, R29 ;  /* 0x0000001d00117308 */ /* 0x000ee20000002400 */
[----:B------:R-:W-:-:S02]  /*57d0*/  ISETP.GE.AND P5, PT, R3, R232, PT ;  /* 0x000000e80300720c */ /* 0x000fc40003fa6270 */
[C---:B------:R-:W-:Y:S02]  /*57e0*/  ISETP.LT.OR P3, PT, R3.reuse, R229, P3 ;  /* 0x000000e50300720c */ /* 0x040fe40001f61670 */
[----:B------:R-:W-:Y:S01]  /*57f0*/  ISETP.LT.OR P5, PT, R3, R228, P5 ;  /* 0x000000e40300720c */ /* 0x000fe20002fa1670 */
[----:B------:R-:W-:Y:S01]  /*5800*/  IMAD.IADD R3, R231, 0x1, -R3 ;  /* 0x00000001e7037824 */ /* 0x000fe200078e0a03 */
[----:B------:R-:W-:Y:S01]  /*5810*/  IABS R6, R6 ;  /* 0x0000000600067213 */ /* 0x000fe20000000000 */
[----:B------:R-:W4:Y:S01]  /*5820*/  MUFU.TANH R20, R51 ;  /* 0x0000003300147308 */ /* 0x000f220000002400 */
[----:B------:R-:W-:Y:S02]  /*5830*/  IABS R8, R8 ;  /* 0x0000000800087213 */ /* 0x000fe40000000000 */
[----:B------:R-:W-:Y:S01]  /*5840*/  IABS R12, R9 ;  /* 0x00000009000c7213 */ /* 0x000fe20000000000 */
[----:B------:R-:W-:Y:S01]  /*5850*/  IMAD.MOV.U32 R9, RZ, RZ, R6 ;  /* 0x000000ffff097224 */ /* 0x000fe200078e0006 */
[----:B------:R-:W-:Y:S01]  /*5860*/  IABS R3, R3 ;  /* 0x0000000300037213 */ /* 0x000fe20000000000 */
[----:B------:R-:W-:Y:S01]  /*5870*/  IMAD.MOV.U32 R6, RZ, RZ, R8 ;  /* 0x000000ffff067224 */ /* 0x000fe200078e0008 */
[----:B------:R-:W-:Y:S01]  /*5880*/  IABS R10, R10 ;  /* 0x0000000a000a7213 */ /* 0x000fe20000000000 */
[----:B------:R-:W5:Y:S01]  /*5890*/  MUFU.TANH R16, R30 ;  /* 0x0000001e00107308 */ /* 0x000f620000002400 */
[----:B------:R-:W-:-:S02]  /*58a0*/  I2FP.F32.S32 R8, R3 ;  /* 0x0000000300087245 */ /* 0x000fc40000201400 */
[----:B------:R-:W-:Y:S02]  /*58b0*/  I2FP.F32.S32 R9, R9 ;  /* 0x0000000900097245 */ /* 0x000fe40000201400 */
[----:B------:R-:W-:Y:S02]  /*58c0*/  I2FP.F32.S32 R12, R12 ;  /* 0x0000000c000c7245 */ /* 0x000fe40000201400 */
[----:B------:R-:W-:Y:S01]  /*58d0*/  I2FP.F32.S32 R3, R6 ;  /* 0x0000000600037245 */ /* 0x000fe20000201400 */
[----:B-1----:R-:W-:Y:S01]  /*58e0*/  FFMA.FTZ R11, R9, -UR21, R11 ;  /* 0x80000015090b7c23 */ /* 0x002fe2000801000b */
[----:B------:R-:W-:Y:S01]  /*58f0*/  I2FP.F32.S32 R10, R10 ;  /* 0x0000000a000a7245 */ /* 0x000fe20000201400 */
[----:B--2---:R-:W-:Y:S01]  /*5900*/  FFMA.FTZ R12, R12, -UR21, R18 ;  /* 0x800000150c0c7c23 */ /* 0x004fe20008010012 */
[----:B------:R-:W-:Y:S01]  /*5910*/  FSEL R128, R14, -INF , !P4 ;  /* 0xff8000000e807808 */ /* 0x000fe20006000000 */
[----:B---3--:R-:W-:Y:S01]  /*5920*/  FFMA.FTZ R17, R3, -UR21, R17 ;  /* 0x8000001503117c23 */ /* 0x008fe20008010011 */
[----:B------:R-:W-:-:S02]  /*5930*/  VIADD R3, R2, 0x31 ;  /* 0x0000003102037836 */ /* 0x000fc40000000000 */
[----:B----4-:R-:W-:Y:S01]  /*5940*/  FFMA.FTZ R10, R10, -UR21, R20 ;  /* 0x800000150a0a7c23 */ /* 0x010fe20008010014 */
[----:B------:R-:W-:Y:S01]  /*5950*/  FSEL R192, R13, -INF , !P2 ;  /* 0xff8000000dc07808 */ /* 0x000fe20005000000 */
[----:B------:R-:W-:Y:S01]  /*5960*/  VIADD R6, R2, 0x30 ;  /* 0x0000003002067836 */ /* 0x000fe20000000000 */
[CC--:B------:R-:W-:Y:S01]  /*5970*/  ISETP.GE.AND P4, PT, R7.reuse, R233.reuse, PT ;  /* 0x000000e90700720c */ /* 0x0c0fe20003f86270 */
[----:B-----5:R-:W-:Y:S01]  /*5980*/  FFMA.FTZ R16, R8, -UR21, R16 ;  /* 0x8000001508107c23 */ /* 0x020fe20008010010 */
[----:B------:R-:W-:Y:S01]  /*5990*/  ISETP.GE.AND P2, PT, R7, R232, PT ;  /* 0x000000e80700720c */ /* 0x000fe20003f46270 */
[----:B------:R-:W1:Y:S01]  /*59a0*/  MUFU.TANH R18, R53 ;  /* 0x0000003500127308 */ /* 0x000e620000002400 */
[----:B------:R-:W-:Y:S01]  /*59b0*/  FSEL R252, R11, -INF , !P6 ;  /* 0xff8000000bfc7808 */ /* 0x000fe20007000000 */
[--C-:B------:R-:W-:Y:S01]  /*59c0*/  IMAD.IADD R8, R231, 0x1, -R6.reuse ;  /* 0x00000001e7087824 */ /* 0x100fe200078e0a06 */
[----:B------:R-:W-:Y:S01]  /*59d0*/  FSEL R195, R12, -INF , !P3 ;  /* 0xff8000000cc37808 */ /* 0x000fe20005800000 */
[----:B------:R-:W-:Y:S01]  /*59e0*/  IMAD.IADD R9, R230, 0x1, -R6 ;  /* 0x00000001e6097824 */ /* 0x000fe200078e0a06 */
[----:B------:R-:W-:-:S02]  /*59f0*/  ISETP.GE.AND P6, PT, R3, R233, PT ;  /* 0x000000e90300720c */ /* 0x000fc40003fc6270 */
[----:B------:R-:W-:Y:S01]  /*5a00*/  ISETP.GE.AND P3, PT, R3, R232, PT ;  /* 0x000000e80300720c */ /* 0x000fe20003f66270 */
[----:B------:R-:W2:Y:S01]  /*5a10*/  MUFU.TANH R11, R39 ;  /* 0x00000027000b7308 */ /* 0x000ea20000002400 */
[C---:B------:R-:W-:Y:S02]  /*5a20*/  ISETP.LT.OR P4, PT, R7.reuse, R229, P4 ;  /* 0x000000e50700720c */ /* 0x040fe40002781670 */
[----:B------:R-:W-:Y:S01]  /*5a30*/  ISETP.LT.OR P2, PT, R7, R228, P2 ;  /* 0x000000e40700720c */ /* 0x000fe20001741670 */
[----:B------:R-:W-:Y:S01]  /*5a40*/  IMAD.IADD R7, R231, 0x1, -R7 ;  /* 0x00000001e7077824 */ /* 0x000fe200078e0a07 */
[----:B------:R-:W-:Y:S02]  /*5a50*/  FSEL R235, R15, -INF , !P1 ;  /* 0xff8000000feb7808 */ /* 0x000fe40004800000 */
[----:B------:R-:W-:Y:S01]  /*5a60*/  FSEL R193, R10, -INF , !P0 ;  /* 0xff8000000ac17808 */ /* 0x000fe20004000000 */
[----:B------:R-:W3:Y:S01]  /*5a70*/  MUFU.TANH R14, R31 ;  /* 0x0000001f000e7308 */ /* 0x000ee20000002400 */
[----:B------:R-:W-:Y:S01]  /*5a80*/  ISETP.GE.AND P1, PT, R6, R233, PT ;  /* 0x000000e90600720c */ /* 0x000fe20003f26270 */
[----:B------:R-:W-:Y:S01]  /*5a90*/  IMAD.IADD R10, R230, 0x1, -R3 ;  /* 0x00000001e60a7824 */ /* 0x000fe200078e0a03 */
[----:B------:R-:W-:-:S02]  /*5aa0*/  ISETP.GE.AND P0, PT, R6, R232, PT ;  /* 0x000000e80600720c */ /* 0x000fc40003f06270 */
[CC--:B------:R-:W-:Y:S02]  /*5ab0*/  ISETP.LT.OR P6, PT, R3.reuse, R229.reuse, P6 ;  /* 0x000000e50300720c */ /* 0x0c0fe400037c1670 */
[-C--:B------:R-:W-:Y:S01]  /*5ac0*/  ISETP.LT.OR P3, PT, R3, R228.reuse, P3 ;  /* 0x000000e40300720c */ /* 0x080fe20001f61670 */
[----:B------:R-:W-:Y:S01]  /*5ad0*/  IMAD.IADD R3, R231, 0x1, -R3 ;  /* 0x00000001e7037824 */ /* 0x000fe200078e0a03 */
[C---:B------:R-:W-:Y:S01]  /*5ae0*/  ISETP.LT.OR P1, PT, R6.reuse, R229, P1 ;  /* 0x000000e50600720c */ /* 0x040fe20000f21670 */
[----:B------:R-:W4:Y:S01]  /*5af0*/  MUFU.TANH R12, R38 ;  /* 0x00000026000c7308 */ /* 0x000f220000002400 */
[----:B------:R-:W-:Y:S02]  /*5b00*/  ISETP.LT.OR P0, PT, R6, R228, P0 ;  /* 0x000000e40600720c */ /* 0x000fe40000701670 */
[----:B------:R-:W-:Y:S02]  /*5b10*/  IABS R6, R7 ;  /* 0x0000000700067213 */ /* 0x000fe40000000000 */
[----:B------:R-:W-:-:S02]  /*5b20*/  IABS R8, R8 ;  /* 0x0000000800087213 */ /* 0x000fc40000000000 */
[----:B------:R-:W-:Y:S01]  /*5b30*/  IABS R3, R3 ;  /* 0x0000000300037213 */ /* 0x000fe20000000000 */
[----:B------:R-:W5:Y:S01]  /*5b40*/  MUFU.TANH R13, R37 ;  /* 0x00000025000d7308 */ /* 0x000f620000002400 */
[----:B------:R-:W-:Y:S02]  /*5b50*/  IABS R9, R9 ;  /* 0x0000000900097213 */ /* 0x000fe40000000000 */
[----:B------:R-:W-:Y:S01]  /*5b60*/  I2FP.F32.S32 R7, R6 ;  /* 0x0000000600077245 */ /* 0x000fe20000201400 */
[----:B------:R-:W-:Y:S01]  /*5b70*/  IMAD.MOV.U32 R6, RZ, RZ, R8 ;  /* 0x000000ffff067224 */ /* 0x000fe200078e0008 */
[----:B------:R-:W-:Y:S02]  /*5b80*/  I2FP.F32.S32 R3, R3 ;  /* 0x0000000300037245 */ /* 0x000fe40000201400 */
[----:B------:R-:W-:Y:S01]  /*5b90*/  I2FP.F32.S32 R8, R9 ;  /* 0x0000000900087245 */ /* 0x000fe20000201400 */
[----:B-1----:R-:W-:Y:S01]  /*5ba0*/  FFMA.FTZ R9, R7, -UR21, R18 ;  /* 0x8000001507097c23 */ /* 0x002fe20008010012 */
[----:B------:R-:W-:Y:S01]  /*5bb0*/  IABS R10, R10 ;  /* 0x0000000a000a7213 */ /* 0x000fe20000000000 */
[----:B--2---:R-:W-:Y:S01]  /*5bc0*/  FFMA.FTZ R11, R3, -UR21, R11 ;  /* 0x80000015030b7c23 */ /* 0x004fe2000801000b */
[----:B------:R-:W-:-:S02]  /*5bd0*/  VIADD R3, R2, 0x38 ;  /* 0x0000003802037836 */ /* 0x000fc40000000000 */
[----:B---3--:R-:W-:Y:S01]  /*5be0*/  FFMA.FTZ R8, R8, -UR21, R14 ;  /* 0x8000001508087c23 */ /* 0x008fe2000801000e */
[----:B------:R-:W-:Y:S01]  /*5bf0*/  I2FP.F32.S32 R6, R6 ;  /* 0x0000000600067245 */ /* 0x000fe20000201400 */
[----:B------:R-:W-:Y:S01]  /*5c00*/  VIADD R2, R2, 0x39 ;  /* 0x0000003902027836 */ /* 0x000fe20000000000 */
[----:B------:R-:W-:Y:S01]  /*5c10*/  I2FP.F32.S32 R7, R10 ;  /* 0x0000000a00077245 */ /* 0x000fe20000201400 */
[----:B------:R-:W1:Y:S01]  /*5c20*/  MUFU.TANH R14, R32 ;  /* 0x00000020000e7308 */ /* 0x000e620000002400 */
[----:B------:R-:W-:Y:S01]  /*5c30*/  FSEL R194, R16, -INF , !P5 ;  /* 0xff80000010c27808 */ /* 0x000fe20006800000 */
[----:B----4-:R-:W-:Y:S01]  /*5c40*/  FFMA.FTZ R10, R6, -UR21, R12 ;  /* 0x80000015060a7c23 */ /* 0x010fe2000801000c */
[----:B------:R-:W-:Y:S01]  /*5c50*/  FSEL R133, R17, -INF , !P4 ;  /* 0xff80000011857808 */ /* 0x000fe20006000000 */
[----:B-----5:R-:W-:Y:S01]  /*5c60*/  FFMA.FTZ R12, R7, -UR21, R13 ;  /* 0x80000015070c7c23 */ /* 0x020fe2000801000d */
[----:B------:R-:W-:Y:S01]  /*5c70*/  FSEL R234, R9, -INF , !P2 ;  /* 0xff80000009ea7808 */ /* 0x000fe20005000000 */
[----:B------:R-:W-:Y:S01]  /*5c80*/  IMAD.IADD R7, R230, 0x1, -R3 ;  /* 0x00000001e6077824 */ /* 0x000fe200078e0a03 */
[----:B------:R-:W-:Y:S01]  /*5c90*/  FSEL R171, R8, -INF , !P1 ;  /* 0xff80000008ab7808 */ /* 0x000fe20004800000 */
[----:B------:R-:W-:Y:S01]  /*5ca0*/  MUFU.TANH R13, R33 ;  /* 0x00000021000d7308 */ /* 0x000fe20000002400 */
[-C--:B------:R-:W-:Y:S01]  /*5cb0*/  ISETP.GE.AND P5, PT, R3, R233.reuse, PT ;  /* 0x000000e90300720c */ /* 0x080fe20003fa6270 */
[----:B------:R-:W-:Y:S01]  /*5cc0*/  IMAD.IADD R6, R230, 0x1, -R2 ;  /* 0x00000001e6067824 */ /* 0x000fe200078e0a02 */
[----:B------:R-:W-:-:S02]  /*5cd0*/  ISETP.GE.AND P4, PT, R2, R233, PT ;  /* 0x000000e90200720c */ /* 0x000fc40003f86270 */
[CC--:B------:R-:W-:Y:S02]  /*5ce0*/  ISETP.GE.AND P2, PT, R3.reuse, R232.reuse, PT ;  /* 0x000000e80300720c */ /* 0x0c0fe40003f46270 */
[C---:B------:R-:W-:Y:S01]  /*5cf0*/  ISETP.GE.AND P1, PT, R2.reuse, R232, PT ;  /* 0x000000e80200720c */ /* 0x040fe20003f26270 */
[----:B------:R-:W2:Y:S01]  /*5d00*/  MUFU.TANH R9, R34 ;  /* 0x0000002200097308 */ /* 0x000ea20000002400 */
[CC--:B------:R-:W-:Y:S02]  /*5d10*/  ISETP.LT.OR P5, PT, R3.reuse, R229.reuse, P5 ;  /* 0x000000e50300720c */ /* 0x0c0fe40002fa1670 */
[-C--:B------:R-:W-:Y:S01]  /*5d20*/  ISETP.LT.OR P2, PT, R3, R228.reuse, P2 ;  /* 0x000000e40300720c */ /* 0x080fe20001741670 */
[C---:B------:R-:W-:Y:S01]  /*5d30*/  IMAD.IADD R3, R231.reuse, 0x1, -R3 ;  /* 0x00000001e7037824 */ /* 0x040fe200078e0a03 */
[C---:B------:R-:W-:Y:S02]  /*5d40*/  ISETP.LT.OR P4, PT, R2.reuse, R229, P4 ;  /* 0x000000e50200720c */ /* 0x040fe40002781670 */
[----:B------:R-:W-:Y:S01]  /*5d50*/  ISETP.LT.OR P1, PT, R2, R228, P1 ;  /* 0x000000e40200720c */ /* 0x000fe20000f21670 */
[----:B------:R-:W3:Y:S01]  /*5d60*/  MUFU.TANH R8, R35 ;  /* 0x0000002300087308 */ /* 0x000ee20000002400 */
[----:B------:R-:W-:Y:S01]  /*5d70*/  IMAD.IADD R2, R231, 0x1, -R2 ;  /* 0x00000001e7027824 */ /* 0x000fe200078e0a02 */
[----:B------:R-:W-:Y:S01]  /*5d80*/  FSEL R54, R10, -INF , !P0 ;  /* 0xff8000000a367808 */ /* 0x000fe20004000000 */
[----:B------:R-:W-:Y:S01]  /*5d90*/  BAR.SYNC.DEFER_BLOCKING 0x0 ;  /* 0x0000000000007b1d */ /* 0x000fe20000010000 */
[----:B------:R-:W-:-:S02]  /*5da0*/  PLOP3.LUT P0, PT, PT, PT, UP0, 0x80, 0x0 ;  /* 0x000000000000781c */ /* 0x000fc40003f0f008 */
[----:B------:R-:W-:Y:S02]  /*5db0*/  IABS R7, R7 ;  /* 0x0000000700077213 */ /* 0x000fe40000000000 */
[----:B------:R-:W-:Y:S02]  /*5dc0*/  IABS R3, R3 ;  /* 0x0000000300037213 */ /* 0x000fe40000000000 */
[----:B------:R-:W-:Y:S02]  /*5dd0*/  IABS R6, R6 ;  /* 0x0000000600067213 */ /* 0x000fe40000000000 */
[----:B------:R-:W-:Y:S02]  /*5de0*/  IABS R2, R2 ;  /* 0x0000000200027213 */ /* 0x000fe40000000000 */
[----:B------:R-:W-:Y:S02]  /*5df0*/  I2FP.F32.S32 R7, R7 ;  /* 0x0000000700077245 */ /* 0x000fe40000201400 */
[----:B------:R-:W-:-:S02]  /*5e00*/  I2FP.F32.S32 R3, R3 ;  /* 0x0000000300037245 */ /* 0x000fc40000201400 */
[----:B------:R-:W-:Y:S01]  /*5e10*/  I2FP.F32.S32 R6, R6 ;  /* 0x0000000600067245 */ /* 0x000fe20000201400 */
[----:B-1----:R-:W-:Y:S01]  /*5e20*/  FFMA.FTZ R7, R7, -UR21, R14 ;  /* 0x8000001507077c23 */ /* 0x002fe2000801000e */
[----:B------:R-:W-:Y:S01]  /*5e30*/  I2FP.F32.S32 R2, R2 ;  /* 0x0000000200027245 */ /* 0x000fe20000201400 */
[----:B--2---:R-:W-:Y:S01]  /*5e40*/  FFMA.FTZ R3, R3, -UR21, R9 ;  /* 0x8000001503037c23 */ /* 0x004fe20008010009 */
[----:B------:R-:W-:Y:S01]  /*5e50*/  FSEL R147, R12, -INF , !P6 ;  /* 0xff8000000c937808 */ /* 0x000fe20007000000 */
[----:B------:R-:W-:Y:S01]  /*5e60*/  FFMA.FTZ R6, R6, -UR21, R13 ;  /* 0x8000001506067c23 */ /* 0x000fe2000801000d */
[----:B------:R-:W-:Y:S01]  /*5e70*/  FSEL R168, R11, -INF , !P3 ;  /* 0xff8000000ba87808 */ /* 0x000fe20005800000 */
[----:B---3--:R-:W-:Y:S01]  /*5e80*/  FFMA.FTZ R2, R2, -UR21, R8 ;  /* 0x8000001502027c23 */ /* 0x008fe20008010008 */
        /* <DEDUP_REMOVED lines=84> */
.L_x_2363:
[----:B------:R-:W-:Y:S05]  /*63d0*/  BSYNC B0 ;  /* 0x0000000000007941 */ /* 0x000fea0003800000 */
.L_x_2362:
[----:B------:R-:W0:Y:S02]  /*63e0*/  LDGDEPBAR ;  /* 0x00000000000079af */ /* 0x000e240000000000 */
.L_x_2361:
        /* <DEDUP_REMOVED lines=70> */
[----:B------:R-:W1:Y:S01]  /*6850*/  LDSM.16.MT88.4 R28, [R204+0x18000] ;  /* 0x01800000cc1c783b */ /* 0x000e620000004200 */
[----:B------:R2:W-:Y:S03]  /*6860*/  MUFU.EX2 R11, R4 ;  /* 0x00000004000b7308 */ /* 0x0005e60000000800 */
[----:B------:R-:W-:Y:S04]  /*6870*/  LDSM.16.MT88.4 R24, [R203+0x18000] ;  /* 0x01800000cb18783b */ /* 0x000fe80000004200 */
[----:B------:R-:W-:Y:S01]  /*6880*/  LDSM.16.MT88.4 R36, [R203+0x1a000] ;  /* 0x01a00000cb24783b */ /* 0x000fe20000004200 */
        /* <DEDUP_REMOVED lines=301> */
[----:B------:R4:W3:Y:S02]  /*7b60*/  MUFU.EX2 R72, R0 ;  /* 0x0000000000487308 */ /* 0x0008e40000000800 */
[C---:B------:R-:W-:Y:S01]  /*7b70*/  HMMA.16816.F32 R192, R4.reuse, R26, R144 ;  /* 0x0000001a04c0723c */ /* 0x040fe20000001890 */
[----:B------:R-:W3:Y:S05]  /*7b80*/  LDSM.16.MT88.4 R24, [R204+0x1f000] ;  /* 0x01f00000cc18783b */ /* 0x000eea0000004200 */
[----:B------:R-:W-:Y:S01]  /*7b90*/  HMMA.16816.F32 R180, R4, R34, R56 ;  /* 0x0000002204b4723c */ /* 0x000fe20000001838 */
[----:B------:R-:W-:Y:S01]  /*7ba0*/  IMAD.MOV.U32 R125, RZ, RZ, R135 ;  /* 0x000000ffff7d7224 */ /* 0x000fe200078e0087 */
[----:B------:R-:W-:Y:S01]  /*7bb0*/  MOV R62, R117 ;  /* 0x00000075003e7202 */ /* 0x000fe20000000f00 */
[----:B------:R-:W-:Y:S01]  /*7bc0*/  IMAD.MOV.U32 R152, RZ, RZ, R154 ;  /* 0x000000ffff987224 */ /* 0x000fe200078e009a */
[----:B------:R-:W-:Y:S01]  /*7bd0*/  MOV R60, R116 ;  /* 0x00000074003c7202 */ /* 0x000fe20000000f00 */
[----:B------:R-:W-:-:S02]  /*7be0*/  IMAD.MOV.U32 R63, RZ, RZ, R118 ;  /* 0x000000ffff3f7224 */ /* 0x000fc400078e0076 */
[----:B----4-:R-:W-:Y:S01]  /*7bf0*/  FFMA.FTZ R0, R29, UR15, -R8 ;  /* 0x0000000f1d007c23 */ /* 0x010fe20008010808 */
[C---:B--2---:R-:W-:Y:S01]  /*7c00*/  HMMA.16816.F32 R32, R4.reuse, R22, R52 ;  /* 0x000000160420723c */ /* 0x044fe20000001834 */
[----:B------:R-:W-:Y:S01]  /*7c10*/  IMAD.MOV.U32 R61, RZ, RZ, R119 ;  /* 0x000000ffff3d7224 */ /* 0x000fe200078e0077 */
[----:B------:R-:W-:Y:S01]  /*7c20*/  LDSM.16.MT88.4 R144, [R201+0x19800] ;  /* 0x01980000c990783b */ /* 0x000fe20000004200 */
[----:B------:R2:W4:Y:S03]  /*7c30*/  MUFU.EX2 R56, R0 ;  /* 0x0000000000387308 */ /* 0x0005260000000800 */
[C---:B------:R-:W-:Y:S01]  /*7c40*/  HMMA.16816.F32 R28, R4.reuse, R20, R68 ;  /* 0x00000014041c723c */ /* 0x040fe20000001844 */
[----:B------:R3:W5:Y:S01]  /*7c50*/  LDL.LU R135, [R1+0x80] ;  /* 0x0000800001877983 */ /* 0x0007620000300800 */
[----:B------:R-:W-:Y:S02]  /*7c60*/  IMAD.MOV.U32 R154, RZ, RZ, R160 ;  /* 0x000000ffff9a7224 */ /* 0x000fe400078e00a0 */
[----:B--2---:R-:W-:Y:S01]  /*7c70*/  FFMA.FTZ R0, R153, UR15, -R8 ;  /* 0x0000000f99007c23 */ /* 0x004fe20008010808 */
[----:B------:R-:W-:Y:S01]  /*7c80*/  MOV R153, R155 ;  /* 0x0000009b00997202 */ /* 0x000fe20000000f00 */
[----:B-1----:R-:W-:Y:S01]  /*7c90*/  HMMA.16816.F32 R20, R4, R16, R40 ;  /* 0x000000100414723c */ /* 0x002fe20000001828 */
[----:B------:R-:W-:Y:S01]  /*7ca0*/  MOV R155, R161 ;  /* 0x000000a1009b7202 */ /* 0x000fe20000000f00 */
[----:B------:R1:W-:Y:S01]  /*7cb0*/  MUFU.EX2 R69, R0 ;  /* 0x0000000000457308 */ /* 0x0003e20000000800 */
[----:B------:R-:W-:Y:S01]  /*7cc0*/  MOV R161, R163 ;  /* 0x000000a300a17202 */ /* 0x000fe20000000f00 */
[----:B------:R-:W-:Y:S01]  /*7cd0*/  LDSM.16.MT88.4 R40, [R201+0x1b800] ;  /* 0x01b80000c928783b */ /* 0x000fe20000004200 */
        /* <DEDUP_REMOVED lines=8> */
[----:B---3--:R-:W-:Y:S01]  /*7d60*/  HMMA.16816.F32 R108, R4, R12, R36 ;  /* 0x0000000c046c723c */ /* 0x008fe20000001824 */
[----:B------:R2:W5:Y:S01]  /*7d70*/  LDL.LU R134, [R1+0x7c] ;  /* 0x00007c0001867983 */ /* 0x0005620000300800 */
[----:B-1----:R-:W-:-:S04]  /*7d80*/  FFMA.FTZ R0, R10, UR15, -R8 ;  /* 0x0000000f0a007c23 */ /* 0x002fc80008010808 */
[----:B------:R1:W-:Y:S01]  /*7d90*/  MUFU.EX2 R68, R0 ;  /* 0x0000000000447308 */ /* 0x0003e20000000800 */
[C---:B------:R-:W-:Y:S01]  /*7da0*/  HMMA.16816.F32 R16, R4.reuse, R18, R48 ;  /* 0x000000120410723c */ /* 0x040fe20000001830 */
[----:B------:R-:W-:Y:S01]  /*7db0*/  IMAD.MOV.U32 R160, RZ, RZ, R162 ;  /* 0x000000ffffa07224 */ /* 0x000fe200078e00a2 */
[----:B------:R-:W-:Y:S01]  /*7dc0*/  LDSM.16.MT88.4 R48, [R202+0x1b800] ;  /* 0x01b80000ca30783b */ /* 0x000fe20000004200 */
[----:B------:R-:W-:Y:S02]  /*7dd0*/  IMAD.MOV.U32 R162, RZ, RZ, R164 ;  /* 0x000000ffffa27224 */ /* 0x000fe400078e00a4 */
[----:B-1----:R-:W-:Y:S02]  /*7de0*/  FFMA.FTZ R0, R9, UR15, -R2 ;  /* 0x0000000f09007c23 */ /* 0x002fe40008010802 */
[----:B------:R-:W1:Y:S01]  /*7df0*/  LDSM.16.MT88.4 R8, [R203+0x1f000] ;  /* 0x01f00000cb08783b */ /* 0x000e620000004200 */
[----:B------:R-:W-:Y:S01]  /*7e00*/  HMMA.16816.F32 R12, R4, R14, R64 ;  /* 0x0000000e040c723c */ /* 0x000fe20000001840 */
[----:B------:R-:W-:-:S02]  /*7e10*/  IMAD.MOV.U32 R164, RZ, RZ, R252 ;  /* 0x000000ffffa47224 */ /* 0x000fc400078e00fc */
[----:B------:R-:W3:Y:S01]  /*7e20*/  LDSM.16.MT88.4 R64, [R203+0x1b800] ;  /* 0x01b80000cb40783b */ /* 0x000ee20000004200 */
[----:B------:R4:W-:Y:S02]  /*7e30*/  MUFU.EX2 R252, R0 ;  /* 0x0000000000fc7308 */ /* 0x0009e40000000800 */
[----:B------:R-:W-:Y:S01]  /*7e40*/  HMMA.16816.F32 R116, R4, R24, R88 ;  /* 0x000000180474723c */ /* 0x000fe20000001858 */
[----:B------:R-:W-:Y:S01]  /*7e50*/  MOV R107, R234 ;  /* 0x000000ea006b7202 */ /* 0x000fe20000000f00 */
[----:B----4-:R-:W-:Y:S01]  /*7e60*/  FFMA.FTZ R0, R165, UR15, -R2 ;  /* 0x0000000fa5007c23 */ /* 0x010fe20008010802 */
[----:B------:R-:W-:Y:S01]  /*7e70*/  IMAD.MOV.U32 R165, RZ, RZ, R166 ;  /* 0x000000ffffa57224 */ /* 0x000fe200078e00a6 */
[----:B------:R-:W-:Y:S02]  /*7e80*/  MOV R166, R235 ;  /* 0x000000eb00a67202 */ /* 0x000fe40000000f00 */
[----:B------:R4:W2:Y:S01]  /*7e90*/  MUFU.EX2 R235, R0 ;  /* 0x0000000000eb7308 */ /* 0x0008a20000000800 */
[----:B------:R-:W-:-:S02]  /*7ea0*/  IMAD.MOV.U32 R89, RZ, RZ, R133 ;  /* 0x000000ffff597224 */ /* 0x000fc400078e0085 */
[----:B------:R-:W-:Y:S02]  /*7eb0*/  IMAD.MOV.U32 R106, RZ, RZ, R164 ;  /* 0x000000ffff6a7224 */ /* 0x000fe400078e00a4 */
[--C-:B----4-:R-:W-:Y:S01]  /*7ec0*/  FFMA.FTZ R0, R152, UR15, -R2.reuse ;  /* 0x0000000f98007c23 */ /* 0x110fe20008010802 */
[----:B------:R-:W-:-:S03]  /*7ed0*/  FFMA.FTZ R2, R153, UR15, -R2 ;  /* 0x0000000f99027c23 */ /* 0x000fc60008010802 */
[----:B------:R-:W-:Y:S08]  /*7ee0*/  MUFU.EX2 R234, R0 ;  /* 0x0000000000ea7308 */ /* 0x000ff00000000800 */
[----:B------:R4:W3:Y:S01]  /*7ef0*/  MUFU.EX2 R133, R2 ;  /* 0x0000000200857308 */ /* 0x0008e20000000800 */
[----:B------:R-:W-:Y:S01]  /*7f00*/  IMAD.MOV.U32 R104, RZ, RZ, R162 ;  /* 0x000000ffff687224 */ /* 0x000fe200078e00a2 */
[----:B------:R-:W-:Y:S01]  /*7f10*/  MOV R105, R163 ;  /* 0x000000a300697202 */ /* 0x000fe20000000f00 */
[----:B------:R-:W-:Y:S01]  /*7f20*/  IMAD.MOV.U32 R88, RZ, RZ, R72 ;  /* 0x000000ffff587224 */ /* 0x000fe200078e0048 */
[----:B------:R-:W-:Y:S01]  /*7f30*/  MOV R54, R107 ;  /* 0x0000006b00367202 */ /* 0x000fe20000000f00 */
[----:B------:R-:W-:Y:S01]  /*7f40*/  IMAD.MOV.U32 R55, RZ, RZ, R106 ;  /* 0x000000ffff377224 */ /* 0x000fe200078e006a */
[----:B----4-:R-:W-:-:S02]  /*7f50*/  MOV R2, R56 ;  /* 0x0000003800027202 */ /* 0x010fc40000000f00 */
[----:B------:R-:W4:Y:S01]  /*7f60*/  LDSM.16.MT88.4 R56, [R204+0x1b800] ;  /* 0x01b80000cc38783b */ /* 0x000f220000004200 */
[----:B------:R-:W-:Y:S01]  /*7f70*/  IMAD.MOV.U32 R53, RZ, RZ, R124 ;  /* 0x000000ffff357224 */ /* 0x000fe200078e007c */
[----:B------:R-:W-:Y:S01]  /*7f80*/  MOV R52, R125 ;  /* 0x0000007d00347202 */ /* 0x000fe20000000f00 */
[----:B------:R-:W-:Y:S01]  /*7f90*/  IMAD.MOV.U32 R106, RZ, RZ, R126 ;  /* 0x000000ffff6a7224 */ /* 0x000fe200078e007e */
[----:B------:R-:W-:Y:S01]  /*7fa0*/  MOV R107, R127 ;  /* 0x0000007f006b7202 */ /* 0x000fe20000000f00 */
        /* <DEDUP_REMOVED lines=10> */
[----:B--2---:R-:W-:Y:S01]  /*8050*/  F2FP.F16.F32.PACK_AB R129, R235, R252 ;  /* 0x000000fceb81723e */ /* 0x004fe200000000ff */
[----:B------:R-:W-:Y:S01]  /*8060*/  IMAD.MOV.U32 R74, RZ, RZ, R160 ;  /* 0x000000ffff4a7224 */ /* 0x000fe200078e00a0 */
[----:B------:R-:W-:Y:S01]  /*8070*/  MOV R91, R165 ;  /* 0x000000a5005b7202 */ /* 0x000fe20000000f00 */
[----:B------:R-:W-:Y:S01]  /*8080*/  LDSM.16.MT88.4 R80, [R202+0x1d800] ;  /* 0x01d80000ca50783b */ /* 0x000fe20000004200 */
[----:B------:R-:W-:Y:S01]  /*8090*/  IMAD.MOV.U32 R6, RZ, RZ, R130 ;  /* 0x000000ffff067224 */ /* 0x000fe200078e0082 */
[----:B------:R-:W-:-:S02]  /*80a0*/  MOV R7, R131 ;  /* 0x0000008300077202 */ /* 0x000fc40000000f00 */
[----:B------:R-:W-:Y:S02]  /*80b0*/  F2FP.F16.F32.PACK_AB R130, R68, R69 ;  /* 0x000000454482723e */ /* 0x000fe400000000ff */
[----:B---3--:R-:W-:Y:S02]  /*80c0*/  F2FP.F16.F32.PACK_AB R131, R133, R234 ;  /* 0x000000ea8583723e */ /* 0x008fe400000000ff */
[----:B------:R-:W-:Y:S02]  /*80d0*/  MOV R0, R167 ;  /* 0x000000a700007202 */ /* 0x000fe40000000f00 */
[----:B------:R-:W1:Y:S03]  /*80e0*/  LDSM.16.MT88.4 R164, [R203+0x19800] ;  /* 0x01980000cba4783b */ /* 0x000e660000004200 */
[C---:B------:R-:W-:Y:S06]  /*80f0*/  HMMA.16816.F32 R36, R128.reuse, R40, R248 ;  /* 0x000000288024723c */ /* 0x040fec00000018f8 */
[----:B------:R-:W-:Y:S01]  /*8100*/  HMMA.16816.F32 R40, R128, R42, R244 ;  /* 0x0000002a8028723c */ /* 0x000fe200000018f4 */
[----:B------:R-:W-:-:S05]  /*8110*/  MOV R249, R2 ;  /* 0x0000000200f97202 */ /* 0x000fca0000000f00 */
        /* <DEDUP_REMOVED lines=21> */
[----:B------:R-:W-:Y:S01]  /*8270*/  HMMA.16816.F32 R48, R128, R50, R196 ;  /* 0x000000328030723c */ /* 0x000fe200000018c4 */
[----:B------:R-:W-:Y:S01]  /*8280*/  FADD.FTZ R0, R173, R0 ;  /* 0x00000000ad007221 */ /* 0x000fe20000010000 */
[----:B------:R-:W-:Y:S01]  /*8290*/  MOV R240, R7 ;  /* 0x0000000700f07202 */ /* 0x000fe20000000f00 */
[----:B------:R-:W-:Y:S01]  /*82a0*/  FADD.FTZ R2, R174, R2 ;  /* 0x00000002ae027221 */ /* 0x000fe20000010000 */
[----:B------:R-:W-:Y:S01]  /*82b0*/  IMAD.MOV.U32 R241, RZ, RZ, R6 ;  /* 0x000000fffff17224 */ /* 0x000fe200078e0006 */
[----:B------:R-:W-:Y:S01]  /*82c0*/  MOV R242, R91 ;  /* 0x0000005b00f27202 */ /* 0x000fe20000000f00 */
[----:B------:R-:W2:Y:S01]  /*82d0*/  LDSM.16.MT88.4 R152, [R202+0x19800] ;  /* 0x01980000ca98783b */ /* 0x000ea20000004200 */
[----:B------:R-:W-:Y:S01]  /*82e0*/  MOV R199, R52 ;  /* 0x0000003400c77202 */ /* 0x000fe20000000f00 */
[----:B------:R-:W-:Y:S01]  /*82f0*/  IMAD.MOV.U32 R198, RZ, RZ, R53 ;  /* 0x000000ffffc67224 */ /* 0x000fe200078e0035 */
[----:B------:R-:W-:Y:S01]  /*8300*/  MOV R197, R54 ;  /* 0x0000003600c57202 */ /* 0x000fe20000000f00 */
[----:B------:R-:W3:Y:S01]  /*8310*/  LDSM.16.MT88.4 R160, [R204+0x19800] ;  /* 0x01980000cca0783b */ /* 0x000ee20000004200 */
[----:B------:R-:W-:-:S02]  /*8320*/  MOV R196, R55 ;  /* 0x0000003700c47202 */ /* 0x000fc40000000f00 */
[C---:B----4-:R-:W-:Y:S01]  /*8330*/  HMMA.16816.F32 R52, R128.reuse, R56, R176 ;  /* 0x000000388034723c */ /* 0x050fe200000018b0 */
[----:B------:R-:W-:Y:S01]  /*8340*/  FADD.FTZ R0, R175, R0 ;  /* 0x00000000af007221 */ /* 0x000fe20000010000 */
[----:B------:R-:W-:Y:S01]  /*8350*/  MOV R248, R88 ;  /* 0x0000005800f87202 */ /* 0x000fe20000000f00 */
[----:B------:R-:W-:Y:S01]  /*8360*/  IMAD.MOV.U32 R247, RZ, RZ, R89 ;  /* 0x000000fffff77224 */ /* 0x000fe200078e0059 */
[----:B------:R-:W4:Y:S03]  /*8370*/  LDSM.16.MT88.4 R72, [R201+0x1d800] ;  /* 0x01d80000c948783b */ /* 0x000f260000004200 */
[----:B------:R-:W-:Y:S01]  /*8380*/  MOV R177, R98 ;  /* 0x0000006200b17202 */ /* 0x000fe20000000f00 */
[----:B------:R-:W-:Y:S01]  /*8390*/  IMAD.MOV.U32 R176, RZ, RZ, R99 ;  /* 0x000000ffffb07224 */ /* 0x000fe200078e0063 */
[----:B------:R-:W-:Y:S01]  /*83a0*/  MOV R178, R97 ;  /* 0x0000006100b27202 */ /* 0x000fe20000000f00 */
[----:B------:R-:W-:Y:S01]  /*83b0*/  IMAD.MOV.U32 R179, RZ, RZ, R96 ;  /* 0x000000ffffb37224 */ /* 0x000fe200078e0060 */
[C---:B-1----:R-:W-:Y:S01]  /*83c0*/  HMMA.16816.F32 R156, R128.reuse, R164, R156 ;  /* 0x000000a4809c723c */ /* 0x042fe2000000189c */
[----:B------:R-:W-:Y:S01]  /*83d0*/  FADD.FTZ R2, R176, R2 ;  /* 0x00000002b0027221 */ /* 0x000fe20000010000 */
[----:B------:R-:W-:Y:S01]  /*83e0*/  FADD.FTZ R0, R177, R0 ;  /* 0x00000000b1007221 */ /* 0x000fe20000010000 */
[----:B------:R-:W1:Y:S02]  /*83f0*/  LDSM.16.MT88.4 R88, [R204+0x1d800] ;  /* 0x01d80000cc58783b */ /* 0x000e640000004200 */
[----:B------:R-:W-:Y:S01]  /*8400*/  FADD.FTZ R2, R178, R2 ;  /* 0x00000002b2027221 */ /* 0x000fe20000010000 */
[----:B------:R-:W-:Y:S01]  /*8410*/  FADD.FTZ R0, R179, R0 ;  /* 0x00000000b3007221 */ /* 0x000fe20000010000 */
[----:B------:R-:W-:Y:S01]  /*8420*/  HMMA.16816.F32 R56, R128, R58, R120 ;  /* 0x0000003a8038723c */ /* 0x000fe20000001878 */
[----:B------:R-:W1:Y:S01]  /*8430*/  LDSM.16.MT88.4 R96, [R203+0x1d800] ;  /* 0x01d80000cb60783b */ /* 0x000e620000004200 */
[----:B------:R-:W-:Y:S01]  /*8440*/  FADD.FTZ R2, R196, R2 ;  /* 0x00000002c4027221 */ /* 0x000fe20000010000 */
[----:B------:R-:W-:-:S02]  /*8450*/  FADD.FTZ R0, R197, R0 ;  /* 0x00000000c5007221 */ /* 0x000fc40000010000 */
[----:B------:R-:W1:Y:S01]  /*8460*/  LDSM.16.MT88.4 R104, [R201+0x1f800] ;  /* 0x01f80000c968783b */ /* 0x000e620000004200 */
[----:B------:R-:W-:Y:S01]  /*8470*/  FADD.FTZ R2, R198, R2 ;  /* 0x00000002c6027221 */ /* 0x000fe20000010000 */
[----:B------:R-:W-:Y:S01]  /*8480*/  FADD.FTZ R0, R199, R0 ;  /* 0x00000000c7007221 */ /* 0x000fe20000010000 */
[----:B------:R-:W-:Y:S01]  /*8490*/  HMMA.16816.F32 R164, R128, R166, R112 ;  /* 0x000000a680a4723c */ /* 0x000fe20000001870 */
[----:B------:R-:W1:Y:S01]  /*84a0*/  LDSM.16.MT88.4 R112, [R202+0x1f800] ;  /* 0x01f80000ca70783b */ /* 0x000e620000004200 */
[----:B------:R-:W-:Y:S01]  /*84b0*/  FADD.FTZ R2, R240, R2 ;  /* 0x00000002f0027221 */ /* 0x000fe20000010000 */
[----:B------:R-:W-:Y:S02]  /*84c0*/  FADD.FTZ R0, R241, R0 ;  /* 0x00000000f1007221 */ /* 0x000fe40000010000 */
[----:B------:R-:W1:Y:S01]  /*84d0*/  LDSM.16.MT88.4 R120, [R204+0x1f800] ;  /* 0x01f80000cc78783b */ /* 0x000e620000004200 */
[----:B------:R-:W-:Y:S01]  /*84e0*/  FADD.FTZ R2, R242, R2 ;  /* 0x00000002f2027221 */ /* 0x000fe20000010000 */
[----:B------:R-:W-:-:S02]  /*84f0*/  FADD.FTZ R0, R243, R0 ;  /* 0x00000000f3007221 */ /* 0x000fc40000010000 */
[----:B------:R-:W1:Y:S01]  /*8500*/  LDSM.16.MT88.4 R4, [R203+0x1f800] ;  /* 0x01f80000cb04783b */ /* 0x000e620000004200 */
[----:B------:R-:W-:Y:S01]  /*8510*/  FADD.FTZ R2, R244, R2 ;  /* 0x00000002f4027221 */ /* 0x000fe20000010000 */
[----:B------:R-:W-:-:S03]  /*8520*/  FADD.FTZ R0, R245, R0 ;  /* 0x00000000f5007221 */ /* 0x000fc60000010000 */
        /* <DEDUP_REMOVED lines=16> */
[C---:B--2---:R-:W-:Y:S06]  /*8630*/  HMMA.16816.F32 R140, R128.reuse, R152, R140 ;  /* 0x00000098808c723c */ /* 0x044fec000000188c */
[C---:B---3--:R-:W-:Y:S06]  /*8640*/  HMMA.16816.F32 R148, R128.reuse, R160, R148 ;  /* 0x000000a08094723c */ /* 0x048fec0000001894 */
[C---:B------:R-:W-:Y:S06]  /*8650*/  HMMA.16816.F32 R152, R128.reuse, R154, R92 ;  /* 0x0000009a8098723c */ /* 0x040fec000000185c */
[C---:B------:R-:W-:Y:S06]  /*8660*/  HMMA.16816.F32 R160, R128.reuse, R162, R100 ;  /* 0x000000a280a0723c */ /* 0x040fec0000001864 */
[C---:B------:R-:W-:Y:S06]  /*8670*/  HMMA.16816.F32 R76, R128.reuse, R80, R84 ;  /* 0x00000050804c723c */ /* 0x040fec0000001854 */
        /* <DEDUP_REMOVED lines=111> */
[----:B------:R-:W-:Y:S01]  /*8d70*/  ISETP.LT.OR P1, PT, R0, R228, P1 ;  /* 0x000000e40000720c */ /* 0x000fe20000f21670 */
        /* <DEDUP_REMOVED lines=12> */
[----:B------:R-:W-:Y:S04]  /*8e40*/  LDSM.16.M88.4 R196, [R225] ;  /* 0x00000000e1c4783b */ /* 0x000fe80000000200 */
[----:B------:R-:W-:Y:S04]  /*8e50*/  LDSM.16.M88.4 R192, [R206+0x10000] ;  /* 0x01000000cec0783b */ /* 0x000fe80000000200 */
[----:B------:R-:W-:Y:S04]  /*8e60*/  LDSM.16.M88.4 R240, [R206+0x11000] ;  /* 0x01100000cef0783b */ /* 0x000fe80000000200 */
[----:B------:R-:W0:Y:S01]  /*8e70*/  LDGDEPBAR ;  /* 0x00000000000079af */ /* 0x000e220000000000 */
[C---:B-1----:R-:W-:Y:S06]  /*8e80*/  HMMA.16816.F32 R28, R4.reuse, R24, RZ ;  /* 0x00000018041c723c */ /* 0x042fec00000018ff */
[C---:B------:R-:W-:Y:S06]  /*8e90*/  HMMA.16816.F32 R176, R4.reuse, R16, RZ ;  /* 0x0000001004b0723c */ /* 0x040fec00000018ff */
[C---:B------:R-:W-:Y:S01]  /*8ea0*/  HMMA.16816.F32 R188, R4.reuse, R18, RZ ;  /* 0x0000001204bc723c */ /* 0x040fe200000018ff */
[----:B------:R-:W1:Y:S05]  /*8eb0*/  LDSM.16.M88.4 R16, [R224] ;  /* 0x00000000e010783b */ /* 0x000e6a0000000200 */
[C---:B------:R-:W-:Y:S06]  /*8ec0*/  HMMA.16816.F32 R172, R4.reuse, R26, RZ ;  /* 0x0000001a04ac723c */ /* 0x040fec00000018ff */
[C---:B------:R-:W-:Y:S06]  /*8ed0*/  HMMA.16816.F32 R32, R4.reuse, R20, RZ ;  /* 0x000000140420723c */ /* 0x040fec00000018ff */
[C---:B------:R-:W-:Y:S06]  /*8ee0*/  HMMA.16816.F32 R24, R4.reuse, R22, RZ ;  /* 0x000000160418723c */ /* 0x040fec00000018ff */
[C---:B------:R-:W-:Y:S06]  /*8ef0*/  HMMA.16816.F32 R184, R4.reuse, R12, RZ ;  /* 0x0000000c04b8723c */ /* 0x040fec00000018ff */
[----:B------:R-:W-:Y:S01]  /*8f00*/  HMMA.16816.F32 R12, R4, R14, RZ ;  /* 0x0000000e040c723c */ /* 0x000fe200000018ff */
[----:B------:R-:W-:Y:S05]  /*8f10*/  LDSM.16.M88.4 R4, [R210] ;  /* 0x00000000d204783b */ /* 0x000fea0000000200 */
[C---:B------:R-:W-:Y:S01]  /*8f20*/  HMMA.16816.F32 R20, R8.reuse, R168, R28 ;  /* 0x000000a80814723c */ /* 0x040fe2000000181c */
[----:B------:R-:W3:Y:S05]  /*8f30*/  LDSM.16.M88.4 R28, [R206+0x10800] ;  /* 0x01080000ce1c783b */ /* 0x000eea0000000200 */
[C---:B------:R-:W-:Y:S06]  /*8f40*/  HMMA.16816.F32 R236, R8.reuse, R170, R172 ;  /* 0x000000aa08ec723c */ /* 0x040fec00000018ac */
[C---:B--2---:R-:W-:Y:S06]  /*8f50*/  HMMA.16816.F32 R168, R8.reuse, R180, R32 ;  /* 0x000000b408a8723c */ /* 0x044fec0000001820 */
[C---:B------:R-:W-:Y:S06]  /*8f60*/  HMMA.16816.F32 R24, R8.reuse, R182, R24 ;  /* 0x000000b60818723c */ /* 0x040fec0000001818 */
[C---:B-1----:R-:W-:Y:S06]  /*8f70*/  HMMA.16816.F32 R172, R8.reuse, R16, R184 ;  /* 0x0000001008ac723c */ /* 0x042fec00000018b8 */
[C---:B------:R-:W-:Y:S01]  /*8f80*/  HMMA.16816.F32 R12, R8.reuse, R18, R12 ;  /* 0x00000012080c723c */ /* 0x040fe2000000180c */
[----:B------:R-:W1:Y:S05]  /*8f90*/  LDSM.16.M88.4 R16, [R206+0x11800] ;  /* 0x01180000ce10783b */ /* 0x000e6a0000000200 */
[C---:B------:R-:W-:Y:S01]  /*8fa0*/  HMMA.16816.F32 R32, R8.reuse, R196, R176 ;  /* 0x000000c40820723c */ /* 0x040fe200000018b0 */
[----:B------:R-:W-:Y:S05]  /*8fb0*/  LDSM.16.M88.4 R176, [R205] ;  /* 0x00000000cdb0783b */ /* 0x000fea0000000200 */
[----:B------:R-:W-:Y:S01]  /*8fc0*/  HMMA.16816.F32 R180, R8, R198, R188 ;  /* 0x000000c608b4723c */ /* 0x000fe200000018bc */
[----:B------:R-:W2:Y:S04]  /*8fd0*/  LDSM.16.M88.4 R8, [R209] ;  /* 0x00000000d108783b */ /* 0x000ea80000000200 */
[----:B------:R-:W-:Y:S01]  /*8fe0*/  LDSM.16.M88.4 R196, [R205+0x1000] ;  /* 0x00100000cdc4783b */ /* 0x000fe20000000200 */
[C---:B---3--:R-:W-:Y:S03]  /*8ff0*/  HMMA.16816.F32 R184, R4.reuse, R28, R168 ;  /* 0x0000001c04b8723c */ /* 0x048fe600000018a8 */
[----:B------:R-:W-:Y:S03]  /*9000*/  LDSM.16.M88.4 R168, [R200+0x12000] ;  /* 0x01200000c8a8783b */ /* 0x000fe60000000200 */
[C---:B------:R-:W-:Y:S01]  /*9010*/  HMMA.16816.F32 R24, R4.reuse, R30, R24 ;  /* 0x0000001e0418723c */ /* 0x040fe20000001818 */
[----:B------:R-:W3:Y:S05]  /*9020*/  LDSM.16.M88.4 R28, [R205+0x800] ;  /* 0x00080000cd1c783b */ /* 0x000eea0000000200 */
[C---:B------:R-:W-:Y:S06]  /*9030*/  HMMA.16816.F32 R20, R4.reuse, R192, R20 ;  /* 0x000000c00414723c */ /* 0x040fec0000001814 */
[C---:B------:R-:W-:Y:S06]  /*9040*/  HMMA.16816.F32 R32, R4.reuse, R240, R32 ;  /* 0x000000f00420723c */ /* 0x040fec0000001820 */
[C---:B-1----:R-:W-:Y:S06]  /*9050*/  HMMA.16816.F32 R172, R4.reuse, R16, R172 ;  /* 0x0000001004ac723c */ /* 0x042fec00000018ac */
[C---:B------:R-:W-:Y:S01]  /*9060*/  HMMA.16816.F32 R12, R4.reuse, R18, R12 ;  /* 0x00000012040c723c */ /* 0x040fe2000000180c */
[----:B------:R-:W1:Y:S05]  /*9070*/  LDSM.16.M88.4 R16, [R205+0x1800] ;  /* 0x00180000cd10783b */ /* 0x000e6a0000000200 */
[C---:B------:R-:W-:Y:S01]  /*9080*/  HMMA.16816.F32 R188, R4.reuse, R194, R236 ;  /* 0x000000c204bc723c */ /* 0x040fe200000018ec */
[----:B------:R-:W-:Y:S05]  /*9090*/  LDSM.16.M88.4 R192, [R200+0x13000] ;  /* 0x01300000c8c0783b */ /* 0x000fea0000000200 */
[----:B------:R-:W-:Y:S01]  /*90a0*/  HMMA.16816.F32 R180, R4, R242, R180 ;  /* 0x000000f204b4723c */ /* 0x000fe200000018b4 */
[----:B------:R-:W4:Y:S05]  /*90b0*/  LDSM.16.M88.4 R4, [R207+0x4000] ;  /* 0x00400000cf04783b */ /* 0x000f2a0000000200 */
[C---:B--2---:R-:W-:Y:S06]  /*90c0*/  HMMA.16816.F32 R20, R8.reuse, R176, R20 ;  /* 0x000000b00814723c */ /* 0x044fec0000001814 */
[C---:B---3--:R-:W-:Y:S06]  /*90d0*/  HMMA.16816.F32 R184, R8.reuse, R28, R184 ;  /* 0x0000001c08b8723c */ /* 0x048fec00000018b8 */
[C---:B------:R-:W-:Y:S06]  /*90e0*/  HMMA.16816.F32 R28, R8.reuse, R30, R24 ;  /* 0x0000001e081c723c */ /* 0x040fec0000001818 */
[C---:B------:R-:W-:Y:S01]  /*90f0*/  HMMA.16816.F32 R24, R8.reuse, R196, R32 ;  /* 0x000000c40818723c */ /* 0x040fe20000001820 */
[----:B------:R-:W2:Y:S05]  /*9100*/  LDSM.16.M88.4 R32, [R200+0x12800] ;  /* 0x01280000c820783b */ /* 0x000eaa0000000200 */
[C---:B------:R-:W-:Y:S01]  /*9110*/  HMMA.16816.F32 R188, R8.reuse, R178, R188 ;  /* 0x000000b208bc723c */ /* 0x040fe200000018bc */
[----:B------:R-:W-:Y:S05]  /*9120*/  LDSM.16.M88.4 R176, [R223] ;  /* 0x00000000dfb0783b */ /* 0x000fea0000000200 */
[C---:B------:R-:W-:Y:S01]  /*9130*/  HMMA.16816.F32 R236, R8.reuse, R198, R180 ;  /* 0x000000c608ec723c */ /* 0x040fe200000018b4 */
[----:B------:R-:W-:Y:S05]  /*9140*/  LDSM.16.M88.4 R196, [R221] ;  /* 0x00000000ddc4783b */ /* 0x000fea0000000200 */
[C---:B-1----:R-:W-:Y:S06]  /*9150*/  HMMA.16816.F32 R180, R8.reuse, R16, R172 ;  /* 0x0000001008b4723c */ /* 0x042fec00000018ac */
[----:B------:R-:W-:Y:S01]  /*9160*/  HMMA.16816.F32 R16, R8, R18, R12 ;  /* 0x000000120810723c */ /* 0x000fe2000000180c */
[----:B------:R-:W1:Y:S05]  /*9170*/  LDSM.16.M88.4 R8, [R208+0x4000] ;  /* 0x00400000d008783b */ /* 0x000e6a0000000200 */
[C---:B----4-:R-:W-:Y:S01]  /*9180*/  HMMA.16816.F32 R12, R4.reuse, R168, R20 ;  /* 0x000000a8040c723c */ /* 0x050fe20000001814 */
[----:B------:R-:W3:Y:S05]  /*9190*/  LDSM.16.M88.4 R20, [R200+0x13800] ;  /* 0x01380000c814783b */ /* 0x000eea0000000200 */
[C---:B------:R-:W-:Y:S01]  /*91a0*/  HMMA.16816.F32 R172, R4.reuse, R192, R24 ;  /* 0x000000c004ac723c */ /* 0x040fe20000001818 */
[----:B------:R-:W4:Y:S05]  /*91b0*/  LDSM.16.M88.4 R24, [R222] ;  /* 0x00000000de18783b */ /* 0x000f2a0000000200 */
[C---:B------:R-:W-:Y:S06]  /*91c0*/  HMMA.16816.F32 R188, R4.reuse, R170, R188 ;  /* 0x000000aa04bc723c */ /* 0x040fec00000018bc */
[C---:B--2---:R-:W-:Y:S06]  /*91d0*/  HMMA.16816.F32 R168, R4.reuse, R32, R184 ;  /* 0x0000002004a8723c */ /* 0x044fec00000018b8 */
[C---:B------:R-:W-:Y:S06]  /*91e0*/  HMMA.16816.F32 R28, R4.reuse, R34, R28 ;  /* 0x00000022041c723c */ /* 0x040fec000000181c */
[----:B------:R-:W-:Y:S01]  /*91f0*/  HMMA.16816.F32 R236, R4, R194, R236 ;  /* 0x000000c204ec723c */ /* 0x000fe200000018ec */
[----:B------:R-:W-:Y:S05]  /*9200*/  LDSM.16.M88.4 R192, [R205+0x2000] ;  /* 0x00200000cdc0783b */ /* 0x000fea0000000200 */
[----:B-1----:R-:W-:Y:S06]  /*9210*/  HMMA.16816.F32 R12, R8, R176, R12 ;  /* 0x000000b0080c723c */ /* 0x002fec000000180c */
[----:B---3--:R-:W-:Y:S01]  /*9220*/  HMMA.16816.F32 R32, R4, R22, R16 ;  /* 0x000000160420723c */ /* 0x008fe20000001810 */
[----:B------:R-:W1:Y:S05]  /*9230*/  LDSM.16.M88.4 R16, [R220] ;  /* 0x00000000dc10783b */ /* 0x000e6a0000000200 */
[----:B------:R-:W-:Y:S01]  /*9240*/  HMMA.16816.F32 R184, R8, R178, R188 ;  /* 0x000000b208b8723c */ /* 0x000fe200000018bc */
[----:B------:R-:W-:Y:S05]  /*9250*/  LDSM.16.M88.4 R188, [R206+0x13000] ;  /* 0x01300000cebc783b */ /* 0x000fea0000000200 */
[----:B------:R-:W-:Y:S01]  /*9260*/  HMMA.16816.F32 R180, R4, R20, R180 ;  /* 0x0000001404b4723c */ /* 0x000fe200000018b4 */
[----:B------:R-:W2:Y:S04]  /*9270*/  LDSM.16.M88.4 R4, [R210+0x4000] ;  /* 0x00400000d204783b */ /* 0x000ea80000000200 */
[----:B------:R-:W3:Y:S01]  /*9280*/  LDSM.16.M88.4 R20, [R206+0x12000] ;  /* 0x01200000ce14783b */ /* 0x000ee20000000200 */
[C---:B----4-:R-:W-:Y:S03]  /*9290*/  HMMA.16816.F32 R176, R8.reuse, R24, R168 ;  /* 0x0000001808b0723c */ /* 0x050fe600000018a8 */
[----:B------:R-:W-:Y:S03]  /*92a0*/  LDSM.16.M88.4 R168, [R206+0x13800] ;  /* 0x01380000cea8783b */ /* 0x000fe60000000200 */
[C---:B------:R-:W-:Y:S01]  /*92b0*/  HMMA.16816.F32 R24, R8.reuse, R26, R28 ;  /* 0x0000001a0818723c */ /* 0x040fe2000000181c */
[----:B------:R-:W4:Y:S05]  /*92c0*/  LDSM.16.M88.4 R28, [R206+0x12800] ;  /* 0x01280000ce1c783b */ /* 0x000f2a0000000200 */
[C---:B------:R-:W-:Y:S06]  /*92d0*/  HMMA.16816.F32 R172, R8.reuse, R196, R172 ;  /* 0x000000c408ac723c */ /* 0x040fec00000018ac */
[C---:B------:R-:W-:Y:S06]  /*92e0*/  HMMA.16816.F32 R236, R8.reuse, R198, R236 ;  /* 0x000000c608ec723c */ /* 0x040fec00000018ec */
[C---:B-1----:R-:W-:Y:S06]  /*92f0*/  HMMA.16816.F32 R196, R8.reuse, R16, R180 ;  /* 0x0000001008c4723c */ /* 0x042fec00000018b4 */
[----:B------:R-:W-:Y:S01]  /*9300*/  HMMA.16816.F32 R180, R8, R18, R32 ;  /* 0x0000001208b4723c */ /* 0x000fe20000001820 */
[----:B------:R-:W1:Y:S05]  /*9310*/  LDSM.16.M88.4 R8, [R209+0x4000] ;  /* 0x00400000d108783b */ /* 0x000e6a0000000200 */
[C---:B--2---:R-:W-:Y:S06]  /*9320*/  HMMA.16816.F32 R16, R4.reuse, R188, R172 ;  /* 0x000000bc0410723c */ /* 0x044fec00000018ac */
[C---:B---3--:R-:W-:Y:S06]  /*9330*/  HMMA.16816.F32 R32, R4.reuse, R20, R12 ;  /* 0x000000140420723c */ /* 0x048fec000000180c */
[C---:B------:R-:W-:Y:S06]  /*9340*/  HMMA.16816.F32 R240, R4.reuse, R22, R184 ;  /* 0x0000001604f0723c */ /* 0x040fec00000018b8 */
[C---:B----4-:R-:W-:Y:S06]  /*9350*/  HMMA.16816.F32 R184, R4.reuse, R28, R176 ;  /* 0x0000001c04b8723c */ /* 0x050fec00000018b0 */
[C---:B------:R-:W-:Y:S01]  /*9360*/  HMMA.16816.F32 R20, R4.reuse, R30, R24 ;  /* 0x0000001e0414723c */ /* 0x040fe20000001818 */
[----:B------:R-:W2:Y:S04]  /*9370*/  LDSM.16.M88.4 R28, [R205+0x2800] ;  /* 0x00280000cd1c783b */ /* 0x000ea80000000200 */
[----:B------:R-:W3:Y:S01]  /*9380*/  LDSM.16.M88.4 R24, [R205+0x3000] ;  /* 0x00300000cd18783b */ /* 0x000ee20000000200 */
[C---:B------:R-:W-:Y:S03]  /*9390*/  HMMA.16816.F32 R12, R4.reuse, R190, R236 ;  /* 0x000000be040c723c */ /* 0x040fe600000018ec */
[----:B------:R-:W-:Y:S03]  /*93a0*/  LDSM.16.M88.4 R236, [R200+0x14000] ;  /* 0x01400000c8ec783b */ /* 0x000fe60000000200 */
[C---:B------:R-:W-:Y:S01]  /*93b0*/  HMMA.16816.F32 R188, R4.reuse, R168, R196 ;  /* 0x000000a804bc723c */ /* 0x040fe200000018c4 */
[----:B------:R-:W-:Y:S05]  /*93c0*/  LDSM.16.M88.4 R196, [R219] ;  /* 0x00000000dbc4783b */ /* 0x000fea0000000200 */
[----:B------:R-:W-:Y:S01]  /*93d0*/  HMMA.16816.F32 R180, R4, R170, R180 ;  /* 0x000000aa04b4723c */ /* 0x000fe200000018b4 */
[----:B------:R-:W4:Y:S04]  /*93e0*/  LDSM.16.M88.4 R168, [R205+0x3800] ;  /* 0x00380000cda8783b */ /* 0x000f280000000200 */
[----:B------:R-:W4:Y:S01]  /*93f0*/  LDSM.16.M88.4 R4, [R207+0x8000] ;  /* 0x00800000cf04783b */ /* 0x000f220000000200 */
[C---:B-1----:R-:W-:Y:S03]  /*9400*/  HMMA.16816.F32 R176, R8.reuse, R192, R32 ;  /* 0x000000c008b0723c */ /* 0x042fe60000001820 */
[----:B------:R-:W-:Y:S03]  /*9410*/  LDSM.16.M88.4 R32, [R200+0x14800] ;  /* 0x01480000c820783b */ /* 0x000fe60000000200 */
[C---:B------:R-:W-:Y:S06]  /*9420*/  HMMA.16816.F32 R240, R8.reuse, R194, R240 ;  /* 0x000000c208f0723c */ /* 0x040fec00000018f0 */
[C---:B--2---:R-:W-:Y:S06]  /*9430*/  HMMA.16816.F32 R192, R8.reuse, R28, R184 ;  /* 0x0000001c08c0723c */ /* 0x044fec00000018b8 */
[C---:B------:R-:W-:Y:S01]  /*9440*/  HMMA.16816.F32 R184, R8.reuse, R30, R20 ;  /* 0x0000001e08b8723c */ /* 0x040fe20000001814 */
[----:B------:R-:W1:Y:S04]  /*9450*/  LDSM.16.M88.4 R28, [R200+0x15000] ;  /* 0x01500000c81c783b */ /* 0x000e680000000200 */
[----:B------:R-:W2:Y:S01]  /*9460*/  LDSM.16.M88.4 R20, [R200+0x15800] ;  /* 0x01580000c814783b */ /* 0x000ea20000000200 */
[C---:B---3--:R-:W-:Y:S06]  /*9470*/  HMMA.16816.F32 R172, R8.reuse, R24, R16 ;  /* 0x0000001808ac723c */ /* 0x048fec0000001810 */
[C---:B------:R-:W-:Y:S06]  /*9480*/  HMMA.16816.F32 R24, R8.reuse, R26, R12 ;  /* 0x0000001a0818723c */ /* 0x040fec000000180c */
[C---:B----4-:R-:W-:Y:S06]  /*9490*/  HMMA.16816.F32 R188, R8.reuse, R168, R188 ;  /* 0x000000a808bc723c */ /* 0x050fec00000018bc */
[----:B------:R-:W-:Y:S01]  /*94a0*/  HMMA.16816.F32 R16, R8, R170, R180 ;  /* 0x000000aa0810723c */ /* 0x000fe200000018b4 */
[----:B------:R-:W3:Y:S05]  /*94b0*/  LDSM.16.M88.4 R8, [R208+0x8000] ;  /* 0x00800000d008783b */ /* 0x000eea0000000200 */
[C---:B------:R-:W-:Y:S01]  /*94c0*/  HMMA.16816.F32 R12, R4.reuse, R236, R176 ;  /* 0x000000ec040c723c */ /* 0x040fe200000018b0 */
[----:B------:R-:W4:Y:S05]  /*94d0*/  LDSM.16.M88.4 R176, [R218] ;  /* 0x00000000dab0783b */ /* 0x000f2a0000000200 */
[C---:B------:R-:W-:Y:S06]  /*94e0*/  HMMA.16816.F32 R236, R4.reuse, R238, R240 ;  /* 0x000000ee04ec723c */ /* 0x040fec00000018f0 */
[C---:B-1----:R-:W-:Y:S01]  /*94f0*/  HMMA.16816.F32 R180, R4.reuse, R28, R172 ;  /* 0x0000001c04b4723c */ /* 0x042fe200000018ac */
[----:B------:R-:W1:Y:S05]  /*9500*/  LDSM.16.M88.4 R172, [R217] ;  /* 0x00000000d9ac783b */ /* 0x000e6a0000000200 */
[C---:B------:R-:W-:Y:S01]  /*9510*/  HMMA.16816.F32 R168, R4.reuse, R30, R24 ;  /* 0x0000001e04a8723c */ /* 0x040fe20000001818 */
[----:B------:R-:W1:Y:S05]  /*9520*/  LDSM.16.M88.4 R24, [R216] ;  /* 0x00000000d818783b */ /* 0x000e6a0000000200 */
[C---:B------:R-:W-:Y:S06]  /*9530*/  HMMA.16816.F32 R192, R4.reuse, R32, R192 ;  /* 0x0000002004c0723c */ /* 0x040fec00000018c0 */
[C---:B------:R-:W-:Y:S06]  /*9540*/  HMMA.16816.F32 R184, R4.reuse, R34, R184 ;  /* 0x0000002204b8723c */ /* 0x040fec00000018b8 */
[C---:B--2---:R-:W-:Y:S06]  /*9550*/  HMMA.16816.F32 R32, R4.reuse, R20, R188 ;  /* 0x000000140420723c */ /* 0x044fec00000018bc */
[----:B------:R-:W-:Y:S01]  /*9560*/  HMMA.16816.F32 R28, R4, R22, R16 ;  /* 0x00000016041c723c */ /* 0x000fe20000001810 */
[----:B------:R-:W-:Y:S04]  /*9570*/  LDSM.16.M88.4 R4, [R210+0x8000] ;  /* 0x00800000d204783b */ /* 0x000fe80000000200 */
[----:B------:R-:W2:Y:S01]  /*9580*/  LDSM.16.M88.4 R20, [R206+0x14000] ;  /* 0x01400000ce14783b */ /* 0x000ea20000000200 */
[C---:B---3--:R-:W-:Y:S06]  /*9590*/  HMMA.16816.F32 R16, R8.reuse, R196, R12 ;  /* 0x000000c40810723c */ /* 0x048fec000000180c */
[C---:B------:R-:W-:Y:S01]  /*95a0*/  HMMA.16816.F32 R12, R8.reuse, R198, R236 ;  /* 0x000000c6080c723c */ /* 0x040fe200000018ec */
[----:B------:R-:W-:Y:S05]  /*95b0*/  LDSM.16.M88.4 R236, [R212] ;  /* 0x00000000d4ec783b */ /* 0x000fea0000000200 */
[C---:B----4-:R-:W-:Y:S06]  /*95c0*/  HMMA.16816.F32 R196, R8.reuse, R176, R192 ;  /* 0x000000b008c4723c */ /* 0x050fec00000018c0 */
[C---:B------:R-:W-:Y:S01]  /*95d0*/  HMMA.16816.F32 R192, R8.reuse, R178, R184 ;  /* 0x000000b208c0723c */ /* 0x040fe200000018b8 */
[----:B------:R-:W3:Y:S05]  /*95e0*/  LDSM.16.M88.4 R184, [R206+0x14800] ;  /* 0x01480000ceb8783b */ /* 0x000eea0000000200 */
[C---:B-1----:R-:W-:Y:S01]  /*95f0*/  HMMA.16816.F32 R188, R8.reuse, R172, R180 ;  /* 0x000000ac08bc723c */ /* 0x042fe200000018b4 */
[----:B------:R-:W1:Y:S05]  /*9600*/  LDSM.16.M88.4 R180, [R206+0x15000] ;  /* 0x01500000ceb4783b */ /* 0x000e6a0000000200 */
[C---:B------:R-:W-:Y:S01]  /*9610*/  HMMA.16816.F32 R176, R8.reuse, R174, R168 ;  /* 0x000000ae08b0723c */ /* 0x040fe200000018a8 */
[----:B------:R-:W-:Y:S05]  /*9620*/  LDSM.16.M88.4 R168, [R205+0x4800] ;  /* 0x00480000cda8783b */ /* 0x000fea0000000200 */
[C---:B------:R-:W-:Y:S06]  /*9630*/  HMMA.16816.F32 R172, R8.reuse, R24, R32 ;  /* 0x0000001808ac723c */ /* 0x040fec0000001820 */
[----:B------:R-:W-:Y:S01]  /*9640*/  HMMA.16816.F32 R32, R8, R26, R28 ;  /* 0x0000001a0820723c */ /* 0x000fe2000000181c */
[----:B------:R-:W4:Y:S05]  /*9650*/  LDSM.16.M88.4 R8, [R209+0x8000] ;  /* 0x00800000d108783b */ /* 0x000f2a0000000200 */
[C---:B--2---:R-:W-:Y:S01]  /*9660*/  HMMA.16816.F32 R28, R4.reuse, R20, R16 ;  /* 0x00000014041c723c */ /* 0x044fe20000001810 */
[----:B------:R-:W2:Y:S05]  /*9670*/  LDSM.16.M88.4 R16, [R205+0x4000] ;  /* 0x00400000cd10783b */ /* 0x000eaa0000000200 */
[C---:B------:R-:W-:Y:S01]  /*9680*/  HMMA.16816.F32 R12, R4.reuse, R22, R12 ;  /* 0x00000016040c723c */ /* 0x040fe2000000180c */
[----:B------:R-:W2:Y:S05]  /*9690*/  LDSM.16.M88.4 R20, [R206+0x15800] ;  /* 0x01580000ce14783b */ /* 0x000eaa0000000200 */
[C---:B---3--:R-:W-:Y:S06]  /*96a0*/  HMMA.16816.F32 R24, R4.reuse, R184, R196 ;  /* 0x000000b80418723c */ /* 0x048fec00000018c4 */
[C---:B------:R-:W-:Y:S06]  /*96b0*/  HMMA.16816.F32 R196, R4.reuse, R186, R192 ;  /* 0x000000ba04c4723c */ /* 0x040fec00000018c0 */
[C---:B-1----:R-:W-:Y:S06]  /*96c0*/  HMMA.16816.F32 R192, R4.reuse, R182, R176 ;  /* 0x000000b604c0723c */ /* 0x042fec00000018b0 */
[----:B------:R-:W-:Y:S01]  /*96d0*/  HMMA.16816.F32 R184, R4, R180, R188 ;  /* 0x000000b404b8723c */ /* 0x000fe200000018bc */
[----:B------:R-:W1:Y:S04]  /*96e0*/  LDSM.16.M88.4 R180, [R205+0x5000] ;  /* 0x00500000cdb4783b */ /* 0x000e680000000200 */
[----:B------:R-:W-:Y:S01]  /*96f0*/  LDSM.16.M88.4 R188, [R200+0x17000] ;  /* 0x01700000c8bc783b */ /* 0x000fe20000000200 */
[C---:B----4-:R-:W-:Y:S06]  /*9700*/  HMMA.16816.F32 R24, R8.reuse, R168, R24 ;  /* 0x000000a80818723c */ /* 0x050fec0000001818 */
[----:B--2---:R-:W-:Y:S06]  /*9710*/  HMMA.16816.F32 R12, R8, R18, R12 ;  /* 0x00000012080c723c */ /* 0x004fec000000180c */
[C---:B------:R-:W-:Y:S06]  /*9720*/  HMMA.16816.F32 R176, R4.reuse, R20, R172 ;  /* 0x0000001404b0723c */ /* 0x040fec00000018ac */
[----:B------:R-:W-:Y:S01]  /*9730*/  HMMA.16816.F32 R172, R4, R22, R32 ;  /* 0x0000001604ac723c */ /* 0x000fe20000001820 */
[----:B------:R-:W2:Y:S04]  /*9740*/  LDSM.16.M88.4 R20, [R205+0x5800] ;  /* 0x00580000cd14783b */ /* 0x000ea80000000200 */
[----:B------:R-:W-:Y:S01]  /*9750*/  LDSM.16.M88.4 R4, [R207+0xc000] ;  /* 0x00c00000cf04783b */ /* 0x000fe20000000200 */
[C---:B------:R-:W-:Y:S03]  /*9760*/  HMMA.16816.F32 R32, R8.reuse, R16, R28 ;  /* 0x000000100820723c */ /* 0x040fe6000000181c */
[----:B------:R-:W3:Y:S03]  /*9770*/  LDSM.16.M88.4 R16, [R200+0x16000] ;  /* 0x01600000c810783b */ /* 0x000ee60000000200 */
[C---:B------:R-:W-:Y:S01]  /*9780*/  HMMA.16816.F32 R168, R8.reuse, R170, R196 ;  /* 0x000000aa08a8723c */ /* 0x040fe200000018c4 */
[----:B------:R-:W4:Y:S05]  /*9790*/  LDSM.16.M88.4 R28, [R200+0x16800] ;  /* 0x01680000c81c783b */ /* 0x000f2a0000000200 */
[C---:B-1----:R-:W-:Y:S06]  /*97a0*/  HMMA.16816.F32 R184, R8.reuse, R180, R184 ;  /* 0x000000b408b8723c */ /* 0x042fec00000018b8 */
[C---:B------:R-:W-:Y:S06]  /*97b0*/  HMMA.16816.F32 R192, R8.reuse, R182, R192 ;  /* 0x000000b608c0723c */ /* 0x040fec00000018c0 */
[C---:B--2---:R-:W-:Y:S06]  /*97c0*/  HMMA.16816.F32 R196, R8.reuse, R20, R176 ;  /* 0x0000001408c4723c */ /* 0x044fec00000018b0 */
[----:B------:R-:W-:Y:S01]  /*97d0*/  HMMA.16816.F32 R176, R8, R22, R172 ;  /* 0x0000001608b0723c */ /* 0x000fe200000018ac */
[----:B------:R-:W-:Y:S04]  /*97e0*/  LDSM.16.M88.4 R8, [R208+0xc000] ;  /* 0x00c00000d008783b */ /* 0x000fe80000000200 */
[----:B------:R-:W1:Y:S01]  /*97f0*/  LDSM.16.M88.4 R20, [R215] ;  /* 0x00000000d714783b */ /* 0x000e620000000200 */
[C---:B---3--:R-:W-:Y:S06]  /*9800*/  HMMA.16816.F32 R172, R4.reuse, R16, R32 ;  /* 0x0000001004ac723c */ /* 0x048fec0000001820 */
[C---:B------:R-:W-:Y:S06]  /*9810*/  HMMA.16816.F32 R16, R4.reuse, R18, R12 ;  /* 0x000000120410723c */ /* 0x040fec000000180c */
[C---:B----4-:R-:W-:Y:S01]  /*9820*/  HMMA.16816.F32 R12, R4.reuse, R28, R24 ;  /* 0x0000001c040c723c */ /* 0x050fe20000001818 */
[----:B------:R-:W2:Y:S05]  /*9830*/  LDSM.16.M88.4 R24, [R200+0x17800] ;  /* 0x01780000c818783b */ /* 0x000eaa0000000200 */
[C---:B------:R-:W-:Y:S01]  /*9840*/  HMMA.16816.F32 R32, R4.reuse, R30, R168 ;  /* 0x0000001e0420723c */ /* 0x040fe200000018a8 */
[----:B------:R-:W3:Y:S05]  /*9850*/  LDSM.16.M88.4 R28, [R214] ;  /* 0x00000000d61c783b */ /* 0x000eea0000000200 */
[C---:B------:R-:W-:Y:S06]  /*9860*/  HMMA.16816.F32 R184, R4.reuse, R188, R184 ;  /* 0x000000bc04b8723c */ /* 0x040fec00000018b8 */
[----:B------:R-:W-:Y:S01]  /*9870*/  HMMA.16816.F32 R192, R4, R190, R192 ;  /* 0x000000be04c0723c */ /* 0x000fe200000018c0 */
[----:B------:R-:W4:Y:S05]  /*9880*/  LDSM.16.M88.4 R188, [R213] ;  /* 0x00000000d5bc783b */ /* 0x000f2a0000000200 */
[C---:B-1----:R-:W-:Y:S06]  /*9890*/  HMMA.16816.F32 R172, R8.reuse, R20, R172 ;  /* 0x0000001408ac723c */ /* 0x042fec00000018ac */
[----:B------:R-:W-:Y:S01]  /*98a0*/  HMMA.16816.F32 R168, R8, R22, R16 ;  /* 0x0000001608a8723c */ /* 0x000fe20000001810 */
[----:B------:R-:W-:Y:S05]  /*98b0*/  LDSM.16.M88.4 R20, [R206+0x16800] ;  /* 0x01680000ce14783b */ /* 0x000fea0000000200 */
[C---:B--2---:R-:W-:Y:S06]  /*98c0*/  HMMA.16816.F32 R196, R4.reuse, R24, R196 ;  /* 0x0000001804c4723c */ /* 0x044fec00000018c4 */
[----:B------:R-:W-:Y:S01]  /*98d0*/  HMMA.16816.F32 R180, R4, R26, R176 ;  /* 0x0000001a04b4723c */ /* 0x000fe200000018b0 */
[----:B------:R-:W1:Y:S04]  /*98e0*/  LDSM.16.M88.4 R4, [R210+0xc000] ;  /* 0x00c00000d204783b */ /* 0x000e680000000200 */
[----:B------:R-:W2:Y:S01]  /*98f0*/  LDSM.16.M88.4 R24, [R206+0x16000] ;  /* 0x01600000ce18783b */ /* 0x000ea20000000200 */
[C---:B---3--:R-:W-:Y:S03]  /*9900*/  HMMA.16816.F32 R16, R8.reuse, R28, R12 ;  /* 0x0000001c0810723c */ /* 0x048fe6000000180c */
[----:B------:R-:W3:Y:S03]  /*9910*/  LDSM.16.M88.4 R176, [R206+0x17000] ;  /* 0x01700000ceb0783b */ /* 0x000ee60000000200 */
[C---:B------:R-:W-:Y:S06]  /*9920*/  HMMA.16816.F32 R12, R8.reuse, R30, R32 ;  /* 0x0000001e080c723c */ /* 0x040fec0000001820 */
[C---:B----4-:R-:W-:Y:S06]  /*9930*/  HMMA.16816.F32 R240, R8.reuse, R190, R192 ;  /* 0x000000be08f0723c */ /* 0x050fec00000018c0 */
[C---:B------:R-:W-:Y:S01]  /*9940*/  HMMA.16816.F32 R28, R8.reuse, R188, R184 ;  /* 0x000000bc081c723c */ /* 0x040fe200000018b8 */
[----:B------:R-:W-:Y:S05]  /*9950*/  LDSM.16.M88.4 R188, [R205+0x6000] ;  /* 0x00600000cdbc783b */ /* 0x000fea0000000200 */
[C---:B------:R-:W-:Y:S06]  /*9960*/  HMMA.16816.F32 R196, R8.reuse, R236, R196 ;  /* 0x000000ec08c4723c */ /* 0x040fec00000018c4 */
[----:B------:R-:W-:Y:S01]  /*9970*/  HMMA.16816.F32 R192, R8, R238, R180 ;  /* 0x000000ee08c0723c */ /* 0x000fe200000018b4 */
[----:B------:R-:W4:Y:S05]  /*9980*/  LDSM.16.M88.4 R8, [R209+0xc000] ;  /* 0x00c00000d108783b */ /* 0x000f2a0000000200 */
[C---:B-1----:R-:W-:Y:S01]  /*9990*/  HMMA.16816.F32 R184, R4.reuse, R20, R16 ;  /* 0x0000001404b8723c */ /* 0x042fe20000001810 */
[----:B------:R-:W1:Y:S05]  /*99a0*/  LDSM.16.M88.4 R16, [R206+0x17800] ;  /* 0x01780000ce10783b */ /* 0x000e6a0000000200 */
[C---:B--2---:R-:W-:Y:S06]  /*99b0*/  HMMA.16816.F32 R32, R4.reuse, R24, R172 ;  /* 0x000000180420723c */ /* 0x044fec00000018ac */
[C---:B------:R-:W-:Y:S01]  /*99c0*/  HMMA.16816.F32 R172, R4.reuse, R22, R12 ;  /* 0x0000001604ac723c */ /* 0x040fe2000000180c */
[----:B------:R-:W2:Y:S05]  /*99d0*/  LDSM.16.M88.4 R12, [R205+0x6800] ;  /* 0x00680000cd0c783b */ /* 0x000eaa0000000200 */
[C---:B------:R-:W-:Y:S01]  /*99e0*/  HMMA.16816.F32 R180, R4.reuse, R26, R168 ;  /* 0x0000001a04b4723c */ /* 0x040fe200000018a8 */
[----:B------:R-:W2:Y:S05]  /*99f0*/  LDSM.16.M88.4 R24, [R205+0x7000] ;  /* 0x00700000cd18783b */ /* 0x000eaa0000000200 */
[C---:B---3--:R-:W-:Y:S06]  /*9a00*/  HMMA.16816.F32 R20, R4.reuse, R176, R28 ;  /* 0x000000b00414723c */ /* 0x048fec000000181c */
[----:B------:R-:W-:Y:S01]  /*9a10*/  HMMA.16816.F32 R28, R4, R178, R240 ;  /* 0x000000b2041c723c */ /* 0x000fe200000018f0 */
[----:B------:R-:W3:Y:S01]  /*9a20*/  LDSM.16.M88.4 R176, [R205+0x7800] ;  /* 0x00780000cdb0783b */ /* 0x000ee20000000200 */
[----:B------:R-:W-:-:S04]  /*9a30*/  DEPBAR.LE SB0, 0x0 ;  /* 0x000080000000791a */ /* 0x000fc80000000000 */
[----:B----4-:R-:W-:Y:S06]  /*9a40*/  HMMA.16816.F32 R32, R8, R188, R32 ;  /* 0x000000bc0820723c */ /* 0x010fec0000001820 */
[C---:B-1----:R-:W-:Y:S06]  /*9a50*/  HMMA.16816.F32 R168, R4.reuse, R16, R196 ;  /* 0x0000001004a8723c */ /* 0x042fec00000018c4 */
[----:B------:R-:W-:Y:S06]  /*9a60*/  HMMA.16816.F32 R16, R4, R18, R192 ;  /* 0x000000120410723c */ /* 0x000fec00000018c0 */
[----:B--2---:R-:W-:Y:S01]  /*9a70*/  HMMA.16816.F32 R184, R8, R12, R184 ;  /* 0x0000000c08b8723c */ /* 0x004fe200000018b8 */
[----:B------:R-:W-:-:S02]  /*9a80*/  VIADD R5, R0, 0x1 ;  /* 0x0000000100057836 */ /* 0x000fc40000000000 */
[C---:B------:R-:W-:Y:S02]  /*9a90*/  IMAD.IADD R4, R230.reuse, 0x1, -R0 ;  /* 0x00000001e6047824 */ /* 0x040fe400078e0a00 */
[----:B------:R-:W-:Y:S02]  /*9aa0*/  IMAD.IADD R7, R230, 0x1, -R5 ;  /* 0x00000001e6077824 */ /* 0x000fe400078e0a05 */
[----:B------:R-:W-:Y:S01]  /*9ab0*/  FMUL.FTZ R32, R32, UR31 ;  /* 0x0000001f20207c20 */ /* 0x000fe20008410000 */
[----:B------:R-:W-:Y:S01]  /*9ac0*/  FMUL.FTZ R6, R33, UR31 ;  /* 0x0000001f21067c20 */ /* 0x000fe20008410000 */
[----:B------:R-:W-:Y:S01]  /*9ad0*/  HMMA.16816.F32 R172, R8, R14, R172 ;  /* 0x0000000e08ac723c */ /* 0x000fe200000018ac */
[----:B------:R-:W-:Y:S01]  /*9ae0*/  FMUL.FTZ R34, R34, UR31 ;  /* 0x0000001f22227c20 */ /* 0x000fe20008410000 */
[----:B------:R-:W-:Y:S01]  /*9af0*/  BAR.SYNC.DEFER_BLOCKING 0x0 ;  /* 0x0000000000007b1d */ /* 0x000fe20000010000 */
[----:B------:R-:W-:-:S03]  /*9b00*/  ISETP.GE.AND P0, PT, R5, R233, PT ;  /* 0x000000e90500720c */ /* 0x000fc60003f06270 */
[C---:B------:R-:W-:Y:S01]  /*9b10*/  HMMA.16816.F32 R12, R8.reuse, R24, R20 ;  /* 0x00000018080c723c */ /* 0x040fe20000001814 */
[----:B------:R-:W-:Y:S01]  /*9b20*/  ISETP.LT.OR P0, PT, R5, R229, P0 ;  /* 0x000000e50500720c */ /* 0x000fe20000701670 */
[----:B------:R-:W1:Y:S04]  /*9b30*/  MUFU.TANH R32, R32 ;  /* 0x0000002000207308 */ /* 0x000e680000002400 */
[C---:B------:R-:W-:Y:S04]  /*9b40*/  HMMA.16816.F32 R180, R8.reuse, R190, R180 ;  /* 0x000000be08b4723c */ /* 0x040fe800000018b4 */
[----:B------:R2:W-:Y:S02]  /*9b50*/  MUFU.TANH R20, R6 ;  /* 0x0000000600147308 */ /* 0x0005e40000002400 */
[C---:B---3--:R-:W-:Y:S06]  /*9b60*/  HMMA.16816.F32 R168, R8.reuse, R176, R168 ;  /* 0x000000b008a8723c */ /* 0x048fec00000018a8 */
[----:B------:R-:W3:Y:S01]  /*9b70*/  MUFU.TANH R21, R34 ;  /* 0x0000002200157308 */ /* 0x000ee20000002400 */
[C---:B------:R-:W-:Y:S06]  /*9b80*/  HMMA.16816.F32 R28, R8.reuse, R26, R28 ;  /* 0x0000001a081c723c */ /* 0x040fec000000181c */
[----:B------:R-:W-:Y:S01]  /*9b90*/  HMMA.16816.F32 R176, R8, R178, R16 ;  /* 0x000000b208b0723c */ /* 0x000fe20000001810 */
[----:B--2---:R-:W-:-:S02]  /*9ba0*/  IABS R6, R4 ;  /* 0x0000000400067213 */ /* 0x004fc40000000000 */
[----:B------:R-:W-:-:S03]  /*9bb0*/  IABS R4, R7 ;  /* 0x0000000700047213 */ /* 0x000fc60000000000 */
[----:B------:R-:W-:Y:S02]  /*9bc0*/  IMAD.MOV.U32 R7, RZ, RZ, R6 ;  /* 0x000000ffff077224 */ /* 0x000fe400078e0006 */
[----:B------:R-:W-:Y:S01]  /*9bd0*/  FMUL.FTZ R9, R180, UR31 ;  /* 0x0000001fb4097c20 */ /* 0x000fe20008410000 */
[----:B------:R-:W-:Y:S02]  /*9be0*/  IMAD.MOV.U32 R6, RZ, RZ, R2 ;  /* 0x000000ffff067224 */ /* 0x000fe400078e0002 */
[----:B------:R-:W-:Y:S01]  /*9bf0*/  IMAD.MOV.U32 R2, RZ, RZ, R4 ;  /* 0x000000ffff027224 */ /* 0x000fe200078e0004 */
[----:B------:R-:W-:Y:S01]  /*9c00*/  I2FP.F32.S32 R7, R7 ;  /* 0x0000000700077245 */ /* 0x000fe20000201400 */
[----:B------:R-:W-:Y:S01]  /*9c10*/  FMUL.FTZ R4, R35, UR31 ;  /* 0x0000001f23047c20 */ /* 0x000fe20008410000 */
[----:B------:R-:W-:Y:S01]  /*9c20*/  I2FP.F32.S32 R6, R6 ;  /* 0x0000000600067245 */ /* 0x000fe20000201400 */
[----:B------:R2:W-:Y:S01]  /*9c30*/  MUFU.TANH R11, R9 ;  /* 0x00000009000b7308 */ /* 0x0005e20000002400 */
[----:B------:R-:W-:Y:S01]  /*9c40*/  I2FP.F32.S32 R2, R2 ;  /* 0x0000000200027245 */ /* 0x000fe20000201400 */
[----:B-1----:R-:W-:-:S02]  /*9c50*/  FFMA.FTZ R7, R7, -UR21, R32 ;  /* 0x8000001507077c23 */ /* 0x002fc40008010020 */
[----:B---3--:R-:W-:Y:S02]  /*9c60*/  FFMA.FTZ R8, R6, -UR21, R21 ;  /* 0x8000001506087c23 */ /* 0x008fe40008010015 */
[----:B------:R-:W-:Y:S01]  /*9c70*/  FFMA.FTZ R6, R2, -UR21, R20 ;  /* 0x8000001502067c23 */ /* 0x000fe20008010014 */
[----:B------:R-:W-:Y:S01]  /*9c80*/  VIADD R2, R0, 0x8 ;  /* 0x0000000800027836 */ /* 0x000fe20000000000 */
[----:B------:R-:W-:Y:S01]  /*9c90*/  FSEL R25, R7, -INF , !P6 ;  /* 0xff80000007197808 */ /* 0x000fe20007000000 */
[----:B------:R-:W-:Y:S01]  /*9ca0*/  IMAD.IADD R7, R231, 0x1, -R5 ;  /* 0x00000001e7077824 */ /* 0x000fe200078e0a05 */
[C---:B------:R-:W-:Y:S01]  /*9cb0*/  ISETP.GE.AND P6, PT, R5.reuse, R232, PT ;  /* 0x000000e80500720c */ /* 0x040fe20003fc6270 */
[----:B------:R1:W-:Y:S01]  /*9cc0*/  MUFU.TANH R16, R4 ;  /* 0x0000000400107308 */ /* 0x0003e20000002400 */
[----:B------:R-:W-:Y:S02]  /*9cd0*/  FSEL R26, R8, -INF , !P1 ;  /* 0xff800000081a7808 */ /* 0x000fe40004800000 */
[----:B------:R-:W-:Y:S01]  /*9ce0*/  FSEL R27, R6, -INF , !P0 ;  /* 0xff800000061b7808 */ /* 0x000fe20004000000 */
[----:B------:R-:W-:Y:S01]  /*9cf0*/  IMAD.IADD R6, R230, 0x1, -R2 ;  /* 0x00000001e6067824 */ /* 0x000fe200078e0a02 */
[----:B------:R-:W-:Y:S01]  /*9d00*/  ISETP.LT.OR P6, PT, R5, R228, P6 ;  /* 0x000000e40500720c */ /* 0x000fe200037c1670 */
[----:B------:R-:W-:Y:S01]  /*9d10*/  FMUL.FTZ R5, R182, UR31 ;  /* 0x0000001fb6057c20 */ /* 0x000fe20008410000 */
[C---:B------:R-:W-:Y:S01]  /*9d20*/  ISETP.GE.AND P1, PT, R2.reuse, R233, PT ;  /* 0x000000e90200720c */ /* 0x040fe20003f26270 */
[----:B--2---:R-:W-:Y:S01]  /*9d30*/  FMUL.FTZ R9, R181, UR31 ;  /* 0x0000001fb5097c20 */ /* 0x004fe20008410000 */
[C---:B------:R-:W-:Y:S01]  /*9d40*/  ISETP.GE.AND P0, PT, R2.reuse, R232, PT ;  /* 0x000000e80200720c */ /* 0x040fe20003f06270 */
[----:B------:R2:W3:Y:S01]  /*9d50*/  MUFU.TANH R8, R5 ;  /* 0x0000000500087308 */ /* 0x0004e20000002400 */
[----:B------:R-:W-:-:S02]  /*9d60*/  ISETP.LT.OR P1, PT, R2, R229, P1 ;  /* 0x000000e50200720c */ /* 0x000fc40000f21670 */
[----:B------:R-:W-:Y:S01]  /*9d70*/  ISETP.LT.OR P0, PT, R2, R228, P0 ;  /* 0x000000e40200720c */ /* 0x000fe20000701670 */
[----:B------:R-:W-:Y:S01]  /*9d80*/  IMAD.IADD R2, R231, 0x1, -R2 ;  /* 0x00000001e7027824 */ /* 0x000fe200078e0a02 */
[----:B------:R-:W-:Y:S01]  /*9d90*/  IABS R10, R7 ;  /* 0x00000007000a7213 */ /* 0x000fe20000000000 */
[----:B-1----:R-:W-:Y:S02]  /*9da0*/  VIADD R4, R0, 0x9 ;  /* 0x0000000900047836 */ /* 0x002fe40000000000 */
[----:B------:R-:W1:Y:S01]  /*9db0*/  MUFU.TANH R9, R9 ;  /* 0x0000000900097308 */ /* 0x000e620000002400 */
[----:B------:R-:W-:Y:S02]  /*9dc0*/  IABS R7, R2 ;  /* 0x0000000200077213 */ /* 0x000fe40000000000 */
[----:B------:R-:W-:Y:S02]  /*9dd0*/  IABS R6, R6 ;  /* 0x0000000600067213 */ /* 0x000fe40000000000 */
[----:B------:R-:W-:-:S02]  /*9de0*/  I2FP.F32.S32 R7, R7 ;  /* 0x0000000700077245 */ /* 0x000fc40000201400 */
[----:B------:R-:W-:Y:S01]  /*9df0*/  I2FP.F32.S32 R6, R6 ;  /* 0x0000000600067245 */ /* 0x000fe20000201400 */
[----:B--2---:R-:W-:Y:S02]  /*9e00*/  IMAD.IADD R5, R230, 0x1, -R4 ;  /* 0x00000001e6057824 */ /* 0x004fe400078e0a04 */
[----:B---3--:R-:W-:Y:S02]  /*9e10*/  FFMA.FTZ R8, R7, -UR21, R8 ;  /* 0x8000001507087c23 */ /* 0x008fe40008010008 */
[----:B------:R-:W-:Y:S01]  /*9e20*/  FFMA.FTZ R6, R6, -UR21, R11 ;  /* 0x8000001506067c23 */ /* 0x000fe2000801000b */
[----:B------:R-:W-:Y:S01]  /*9e30*/  IABS R2, R5 ;  /* 0x0000000500027213 */ /* 0x000fe20000000000 */
[----:B------:R-:W-:Y:S01]  /*9e40*/  IMAD.MOV.U32 R5, RZ, RZ, R10 ;  /* 0x000000ffff057224 */ /* 0x000fe200078e000a */
[----:B------:R-:W-:Y:S01]  /*9e50*/  FSEL R23, R8, -INF , !P0 ;  /* 0xff80000008177808 */ /* 0x000fe20004000000 */
[----:B------:R-:W-:Y:S01]  /*9e60*/  FMUL.FTZ R10, R183, UR31 ;  /* 0x0000001fb70a7c20 */ /* 0x000fe20008410000 */
[----:B------:R-:W-:-:S02]  /*9e70*/  I2FP.F32.S32 R2, R2 ;  /* 0x0000000200027245 */ /* 0x000fc40000201400 */
[----:B------:R-:W-:Y:S02]  /*9e80*/  I2FP.F32.S32 R5, R5 ;  /* 0x0000000500057245 */ /* 0x000fe40000201400 */
[----:B------:R-:W-:Y:S01]  /*9e90*/  FSEL R22, R6, -INF , !P1 ;  /* 0xff80000006167808 */ /* 0x000fe20004800000 */
[----:B-1----:R-:W-:Y:S01]  /*9ea0*/  FFMA.FTZ R7, R2, -UR21, R9 ;  /* 0x8000001502077c23 */ /* 0x002fe20008010009 */
[----:B------:R-:W-:Y:S02]  /*9eb0*/  VIADD R2, R0, 0x10 ;  /* 0x0000001000027836 */ /* 0x000fe40000000000 */
[----:B------:R-:W-:Y:S01]  /*9ec0*/  FFMA.FTZ R5, R5, -UR21, R16 ;  /* 0x8000001505057c23 */ /* 0x000fe20008010010 */
[----:B------:R-:W-:Y:S01]  /*9ed0*/  FMUL.FTZ R9, R184, UR31 ;  /* 0x0000001fb8097c20 */ /* 0x000fe20008410000 */
[----:B------:R-:W-:Y:S01]  /*9ee0*/  ISETP.GE.AND P1, PT, R4, R232, PT ;  /* 0x000000e80400720c */ /* 0x000fe20003f26270 */
[----:B------:R-:W-:Y:S01]  /*9ef0*/  IMAD.IADD R6, R231, 0x1, -R4 ;  /* 0x00000001e7067824 */ /* 0x000fe200078e0a04 */
[-C--:B------:R-:W-:Y:S01]  /*9f00*/  ISETP.GE.AND P0, PT, R2, R233.reuse, PT ;  /* 0x000000e90200720c */ /* 0x080fe20003f06270 */
[----:B------:R1:W-:Y:S01]  /*9f10*/  MUFU.TANH R11, R9 ;  /* 0x00000009000b7308 */ /* 0x0003e20000002400 */
[----:B------:R-:W-:Y:S01]  /*9f20*/  FSEL R24, R5, -INF , !P6 ;  /* 0xff80000005187808 */ /* 0x000fe20007000000 */
[----:B------:R-:W-:Y:S01]  /*9f30*/  VIADD R5, R0, 0x11 ;  /* 0x0000001100057836 */ /* 0x000fe20000000000 */
[----:B------:R-:W-:-:S02]  /*9f40*/  ISETP.GE.AND P6, PT, R4, R233, PT ;  /* 0x000000e90400720c */ /* 0x000fc40003fc6270 */
[-C--:B------:R-:W-:Y:S02]  /*9f50*/  ISETP.LT.OR P0, PT, R2, R229.reuse, P0 ;  /* 0x000000e50200720c */ /* 0x080fe40000701670 */
[C---:B------:R-:W-:Y:S01]  /*9f60*/  ISETP.LT.OR P6, PT, R4.reuse, R229, P6 ;  /* 0x000000e50400720c */ /* 0x040fe200037c1670 */
[----:B------:R2:W-:Y:S01]  /*9f70*/  MUFU.TANH R16, R10 ;  /* 0x0000000a00107308 */ /* 0x0005e20000002400 */
[----:B------:R-:W-:Y:S01]  /*9f80*/  ISETP.LT.OR P1, PT, R4, R228, P1 ;  /* 0x000000e40400720c */ /* 0x000fe20000f21670 */
[C---:B------:R-:W-:Y:S01]  /*9f90*/  IMAD.IADD R4, R230.reuse, 0x1, -R5 ;  /* 0x00000001e6047824 */ /* 0x040fe200078e0a05 */
[----:B------:R-:W-:Y:S01]  /*9fa0*/  FSEL R20, R7, -INF , !P6 ;  /* 0xff80000007147808 */ /* 0x000fe20007000000 */
[--C-:B------:R-:W-:Y:S01]  /*9fb0*/  IMAD.IADD R7, R230, 0x1, -R2.reuse ;  /* 0x00000001e6077824 */ /* 0x100fe200078e0a02 */
[----:B------:R-:W-:Y:S02]  /*9fc0*/  ISETP.GE.AND P6, PT, R2, R232, PT ;  /* 0x000000e80200720c */ /* 0x000fe40003fc6270 */
[----:B------:R-:W-:Y:S01]  /*9fd0*/  IABS R6, R6 ;  /* 0x0000000600067213 */ /* 0x000fe20000000000 */
[----:B-1----:R-:W-:Y:S01]  /*9fe0*/  FMUL.FTZ R9, R186, UR31 ;  /* 0x0000001fba097c20 */ /* 0x002fe20008410000 */
[----:B------:R-:W-:Y:S01]  /*9ff0*/  ISETP.LT.OR P6, PT, R2, R228, P6 ;  /* 0x000000e40200720c */ /* 0x000fe200037c1670 */
[----:B------:R-:W-:-:S02]  /*a000*/  IMAD.IADD R2, R231, 0x1, -R2 ;  /* 0x00000001e7027824 */ /* 0x000fc400078e0a02 */
[----:B------:R1:W3:Y:S01]  /*a010*/  MUFU.TANH R8, R9 ;  /* 0x0000000900087308 */ /* 0x0002e20000002400 */
[----:B--2---:R-:W-:Y:S02]  /*a020*/  IABS R10, R7 ;  /* 0x00000007000a7213 */ /* 0x004fe40000000000 */
[----:B------:R-:W-:Y:S02]  /*a030*/  IABS R7, R2 ;  /* 0x0000000200077213 */ /* 0x000fe40000000000 */
[----:B------:R-:W-:Y:S01]  /*a040*/  IABS R2, R4 ;  /* 0x0000000400027213 */ /* 0x000fe20000000000 */
[----:B------:R-:W-:Y:S01]  /*a050*/  IMAD.MOV.U32 R4, RZ, RZ, R6 ;  /* 0x000000ffff047224 */ /* 0x000fe200078e0006 */
[----:B------:R-:W-:Y:S01]  /*a060*/  I2FP.F32.S32 R7, R7 ;  /* 0x0000000700077245 */ /* 0x000fe20000201400 */
[----:B------:R-:W-:Y:S01]  /*a070*/  IMAD.MOV.U32 R6, RZ, RZ, R10 ;  /* 0x000000ffff067224 */ /* 0x000fe200078e000a */
[----:B------:R-:W-:Y:S01]  /*a080*/  I2FP.F32.S32 R2, R2 ;  /* 0x0000000200027245 */ /* 0x000fe20000201400 */
[----:B------:R-:W-:Y:S01]  /*a090*/  FMUL.FTZ R10, R187, UR31 ;  /* 0x0000001fbb0a7c20 */ /* 0x000fe20008410000 */
[----:B------:R-:W-:-:S02]  /*a0a0*/  I2FP.F32.S32 R4, R4 ;  /* 0x0000000400047245 */ /* 0x000fc40000201400 */
[----:B------:R-:W-:Y:S01]  /*a0b0*/  I2FP.F32.S32 R6, R6 ;  /* 0x0000000600067245 */ /* 0x000fe20000201400 */
[----:B-1----:R-:W-:Y:S01]  /*a0c0*/  FMUL.FTZ R9, R185, UR31 ;  /* 0x0000001fb9097c20 */ /* 0x002fe20008410000 */
[----:B---3--:R-:W-:Y:S01]  /*a0d0*/  FFMA.FTZ R8, R7, -UR21, R8 ;  /* 0x8000001507087c23 */ /* 0x008fe20008010008 */
[----:B------:R-:W-:Y:S02]  /*a0e0*/  FFMA.FTZ R4, R4, -UR21, R16 ;  /* 0x8000001504047c23 */ /* 0x000fe40008010010 */
[----:B------:R-:W-:Y:S01]  /*a0f0*/  FFMA.FTZ R6, R6, -UR21, R11 ;  /* 0x8000001506067c23 */ /* 0x000fe2000801000b */
[----:B------:R1:W-:Y:S01]  /*a100*/  MUFU.TANH R16, R10 ;  /* 0x0000000a00107308 */ /* 0x0003e20000002400 */
[----:B------:R-:W-:Y:S02]  /*a110*/  FSEL R133, R8, -INF , !P6 ;  /* 0xff80000008857808 */ /* 0x000fe40007000000 */
[----:B------:R-:W-:Y:S01]  /*a120*/  FSEL R21, R4, -INF , !P1 ;  /* 0xff80000004157808 */ /* 0x000fe20004800000 */
[----:B------:R-:W-:Y:S01]  /*a130*/  VIADD R4, R0, 0x19 ;  /* 0x0000001900047836 */ /* 0x000fe20000000000 */
[----:B------:R-:W-:-:S02]  /*a140*/  ISETP.GE.AND P1, PT, R5, R233, PT ;  /* 0x000000e90500720c */ /* 0x000fc40003f26270 */
[----:B------:R-:W-:Y:S01]  /*a150*/  FSEL R33, R6, -INF , !P0 ;  /* 0xff80000006217808 */ /* 0x000fe20004000000 */
[----:B------:R-:W2:Y:S01]  /*a160*/  MUFU.TANH R9, R9 ;  /* 0x0000000900097308 */ /* 0x000ea20000002400 */
[----:B------:R-:W-:Y:S01]  /*a170*/  ISETP.LT.OR P1, PT, R5, R229, P1 ;  /* 0x000000e50500720c */ /* 0x000fe20000f21670 */
[----:B------:R-:W-:Y:S01]  /*a180*/  IMAD.IADD R6, R231, 0x1, -R5 ;  /* 0x00000001e7067824 */ /* 0x000fe200078e0a05 */
[----:B------:R-:W-:-:S04]  /*a190*/  ISETP.GE.AND P0, PT, R5, R232, PT ;  /* 0x000000e80500720c */ /* 0x000fc80003f06270 */
[----:B------:R-:W-:Y:S01]  /*a1a0*/  ISETP.LT.OR P0, PT, R5, R228, P0 ;  /* 0x000000e40500720c */ /* 0x000fe20000701670 */
[----:B------:R-:W-:Y:S01]  /*a1b0*/  FMUL.FTZ R5, R174, UR31 ;  /* 0x0000001fae057c20 */ /* 0x000fe20008410000 */
[----:B-1----:R-:W-:-:S03]  /*a1c0*/  IABS R10, R6 ;  /* 0x00000006000a7213 */ /* 0x002fc60000000000 */
[----:B------:R1:W3:Y:S01]  /*a1d0*/  MUFU.TANH R8, R5 ;  /* 0x0000000500087308 */ /* 0x0002e20000002400 */
[----:B--2---:R-:W-:Y:S01]  /*a1e0*/  FFMA.FTZ R7, R2, -UR21, R9 ;  /* 0x8000001502077c23 */ /* 0x004fe20008010009 */
[----:B------:R-:W-:Y:S02]  /*a1f0*/  VIADD R2, R0, 0x18 ;  /* 0x0000001800027836 */ /* 0x000fe40000000000 */
[----:B------:R-:W-:Y:S02]  /*a200*/  FMUL.FTZ R9, R172, UR31 ;  /* 0x0000001fac097c20 */ /* 0x000fe40008410000 */
[----:B------:R-:W-:Y:S01]  /*a210*/  FSEL R35, R7, -INF , !P1 ;  /* 0xff80000007237808 */ /* 0x000fe20004800000 */
[----:B------:R-:W-:Y:S01]  /*a220*/  IMAD.IADD R7, R230, 0x1, -R2 ;  /* 0x00000001e6077824 */ /* 0x000fe200078e0a02 */
[C---:B------:R-:W-:Y:S01]  /*a230*/  ISETP.GE.AND P6, PT, R2.reuse, R233, PT ;  /* 0x000000e90200720c */ /* 0x040fe20003fc6270 */
[----:B------:R2:W4:Y:S01]  /*a240*/  MUFU.TANH R11, R9 ;  /* 0x00000009000b7308 */ /* 0x0005220000002400 */
[----:B------:R-:W-:-:S02]  /*a250*/  ISETP.GE.AND P1, PT, R2, R232, PT ;  /* 0x000000e80200720c */ /* 0x000fc40003f26270 */
[----:B------:R-:W-:Y:S01]  /*a260*/  ISETP.LT.OR P6, PT, R2, R229, P6 ;  /* 0x000000e50200720c */ /* 0x000fe200037c1670 */
[----:B-1----:R-:W-:Y:S01]  /*a270*/  IMAD.IADD R5, R230, 0x1, -R4 ;  /* 0x00000001e6057824 */ /* 0x002fe200078e0a04 */
[----:B------:R-:W-:Y:S01]  /*a280*/  ISETP.LT.OR P1, PT, R2, R228, P1 ;  /* 0x000000e40200720c */ /* 0x000fe20000f21670 */
[----:B------:R-:W-:Y:S01]  /*a290*/  IMAD.IADD R2, R231, 0x1, -R2 ;  /* 0x00000001e7027824 */ /* 0x000fe200078e0a02 */
[----:B------:R-:W-:-:S04]  /*a2a0*/  IABS R6, R7 ;  /* 0x0000000700067213 */ /* 0x000fc80000000000 */
[----:B------:R-:W-:Y:S02]  /*a2b0*/  IABS R7, R2 ;  /* 0x0000000200077213 */ /* 0x000fe40000000000 */
[----:B------:R-:W-:Y:S01]  /*a2c0*/  IABS R2, R5 ;  /* 0x0000000500027213 */ /* 0x000fe20000000000 */
[----:B------:R-:W-:Y:S01]  /*a2d0*/  IMAD.MOV.U32 R5, RZ, RZ, R10 ;  /* 0x000000ffff057224 */ /* 0x000fe200078e000a */
[----:B------:R-:W-:Y:S01]  /*a2e0*/  I2FP.F32.S32 R7, R7 ;  /* 0x0000000700077245 */ /* 0x000fe20000201400 */
[----:B------:R-:W-:Y:S01]  /*a2f0*/  FMUL.FTZ R10, R175, UR31 ;  /* 0x0000001faf0a7c20 */ /* 0x000fe20008410000 */
[----:B--2---:R-:W-:Y:S01]  /*a300*/  FMUL.FTZ R9, R173, UR31 ;  /* 0x0000001fad097c20 */ /* 0x004fe20008410000 */
[----:B------:R-:W-:Y:S02]  /*a310*/  I2FP.F32.S32 R2, R2 ;  /* 0x0000000200027245 */ /* 0x000fe40000201400 */
[----:B------:R-:W-:Y:S01]  /*a320*/  I2FP.F32.S32 R5, R5 ;  /* 0x0000000500057245 */ /* 0x000fe20000201400 */
[----:B---3--:R-:W-:Y:S01]  /*a330*/  FFMA.FTZ R8, R7, -UR21, R8 ;  /* 0x8000001507087c23 */ /* 0x008fe20008010008 */
[----:B------:R-:W-:Y:S01]  /*a340*/  I2FP.F32.S32 R6, R6 ;  /* 0x0000000600067245 */ /* 0x000fe20000201400 */
[----:B------:R-:W1:Y:S02]  /*a350*/  MUFU.TANH R9, R9 ;  /* 0x0000000900097308 */ /* 0x000e640000002400 */
[----:B------:R-:W-:Y:S01]  /*a360*/  FFMA.FTZ R5, R5, -UR21, R16 ;  /* 0x8000001505057c23 */ /* 0x000fe20008010010 */
[----:B------:R-:W-:Y:S01]  /*a370*/  FSEL R252, R8, -INF , !P1 ;  /* 0xff80000008fc7808 */ /* 0x000fe20004800000 */
[----:B----4-:R-:W-:-:S03]  /*a380*/  FFMA.FTZ R6, R6, -UR21, R11 ;  /* 0x8000001506067c23 */ /* 0x010fc6000801000b */
[----:B------:R-:W-:Y:S01]  /*a390*/  FSEL R235, R5, -INF , !P0 ;  /* 0xff80000005eb7808 */ /* 0x000fe20004000000 */
[----:B------:R-:W-:Y:S01]  /*a3a0*/  IMAD.IADD R5, R231, 0x1, -R4 ;  /* 0x00000001e7057824 */ /* 0x000fe200078e0a04 */
[----:B------:R-:W-:Y:S01]  /*a3b0*/  ISETP.GE.AND P0, PT, R4, R233, PT ;  /* 0x000000e90400720c */ /* 0x000fe20003f06270 */
[----:B------:R2:W3:Y:S01]  /*a3c0*/  MUFU.TANH R16, R10 ;  /* 0x0000000a00107308 */ /* 0x0004e20000002400 */
[----:B------:R-:W-:Y:S01]  /*a3d0*/  FSEL R32, R6, -INF , !P6 ;  /* 0xff80000006207808 */ /* 0x000fe20007000000 */
[----:B------:R-:W-:Y:S01]  /*a3e0*/  VIADD R6, R0, 0x21 ;  /* 0x0000002100067836 */ /* 0x000fe20000000000 */
[C---:B------:R-:W-:Y:S02]  /*a3f0*/  ISETP.LT.OR P0, PT, R4.reuse, R229, P0 ;  /* 0x000000e50400720c */ /* 0x040fe40000701670 */
[----:B------:R-:W-:Y:S01]  /*a400*/  ISETP.GE.AND P6, PT, R4, R232, PT ;  /* 0x000000e80400720c */ /* 0x000fe20003fc6270 */
[----:B-1----:R-:W-:Y:S01]  /*a410*/  FFMA.FTZ R7, R2, -UR21, R9 ;  /* 0x8000001502077c23 */ /* 0x002fe20008010009 */
[----:B------:R-:W-:-:S02]  /*a420*/  VIADD R2, R0, 0x20 ;  /* 0x0000002000027836 */ /* 0x000fc40000000000 */
[----:B------:R-:W-:Y:S01]  /*a430*/  FMUL.FTZ R9, R12, UR31 ;  /* 0x0000001f0c097c20 */ /* 0x000fe20008410000 */
[----:B------:R-:W-:Y:S01]  /*a440*/  ISETP.LT.OR P6, PT, R4, R228, P6 ;  /* 0x000000e40400720c */ /* 0x000fe200037c1670 */
[----:B------:R-:W-:Y:S01]  /*a450*/  IMAD.IADD R4, R230, 0x1, -R6 ;  /* 0x00000001e6047824 */ /* 0x000fe200078e0a06 */
[----:B------:R-:W-:Y:S01]  /*a460*/  FSEL R34, R7, -INF , !P0 ;  /* 0xff80000007227808 */ /* 0x000fe20004000000 */
[----:B------:R1:W4:Y:S01]  /*a470*/  MUFU.TANH R11, R9 ;  /* 0x00000009000b7308 */ /* 0x0003220000002400 */
[----:B------:R-:W-:Y:S01]  /*a480*/  ISETP.GE.AND P1, PT, R2, R233, PT ;  /* 0x000000e90200720c */ /* 0x000fe20003f26270 */
[--C-:B------:R-:W-:Y:S01]  /*a490*/  IMAD.IADD R7, R230, 0x1, -R2.reuse ;  /* 0x00000001e6077824 */ /* 0x100fe200078e0a02 */
[C---:B------:R-:W-:Y:S02]  /*a4a0*/  ISETP.GE.AND P0, PT, R2.reuse, R232, PT ;  /* 0x000000e80200720c */ /* 0x040fe40003f06270 */
[C---:B------:R-:W-:Y:S02]  /*a4b0*/  ISETP.LT.OR P1, PT, R2.reuse, R229, P1 ;  /* 0x000000e50200720c */ /* 0x040fe40000f21670 */
[----:B------:R-:W-:Y:S01]  /*a4c0*/  ISETP.LT.OR P0, PT, R2, R228, P0 ;  /* 0x000000e40200720c */ /* 0x000fe20000701670 */
[----:B------:R-:W-:Y:S01]  /*a4d0*/  IMAD.IADD R2, R231, 0x1, -R2 ;  /* 0x00000001e7027824 */ /* 0x000fe200078e0a02 */
[----:B------:R-:W-:-:S02]  /*a4e0*/  IABS R5, R5 ;  /* 0x0000000500057213 */ /* 0x000fc40000000000 */
[----:B--2---:R-:W-:Y:S02]  /*a4f0*/  IABS R10, R7 ;  /* 0x00000007000a7213 */ /* 0x004fe40000000000 */
[----:B------:R-:W-:Y:S02]  /*a500*/  IABS R7, R2 ;  /* 0x0000000200077213 */ /* 0x000fe40000000000 */
[----:B------:R-:W-:Y:S01]  /*a510*/  IABS R2, R4 ;  /* 0x0000000400027213 */ /* 0x000fe20000000000 */
[----:B------:R-:W-:Y:S02]  /*a520*/  IMAD.MOV.U32 R4, RZ, RZ, R5 ;  /* 0x000000ffff047224 */ /* 0x000fe400078e0005 */
[----:B-1----:R-:W-:Y:S01]  /*a530*/  FMUL.FTZ R9, R14, UR31 ;  /* 0x0000001f0e097c20 */ /* 0x002fe20008410000 */
[----:B------:R-:W-:Y:S01]  /*a540*/  IMAD.MOV.U32 R5, RZ, RZ, R10 ;  /* 0x000000ffff057224 */ /* 0x000fe200078e000a */
[----:B------:R-:W-:Y:S01]  /*a550*/  I2FP.F32.S32 R7, R7 ;  /* 0x0000000700077245 */ /* 0x000fe20000201400 */
[----:B------:R-:W-:Y:S01]  /*a560*/  FMUL.FTZ R10, R15, UR31 ;  /* 0x0000001f0f0a7c20 */ /* 0x000fe20008410000 */
[----:B------:R1:W2:Y:S01]  /*a570*/  MUFU.TANH R8, R9 ;  /* 0x0000000900087308 */ /* 0x0002a20000002400 */
[----:B------:R-:W-:-:S02]  /*a580*/  I2FP.F32.S32 R4, R4 ;  /* 0x0000000400047245 */ /* 0x000fc40000201400 */
[----:B------:R-:W-:Y:S02]  /*a590*/  I2FP.F32.S32 R5, R5 ;  /* 0x0000000500057245 */ /* 0x000fe40000201400 */
[----:B------:R-:W-:Y:S01]  /*a5a0*/  I2FP.F32.S32 R2, R2 ;  /* 0x0000000200027245 */ /* 0x000fe20000201400 */
[----:B---3--:R-:W-:Y:S02]  /*a5b0*/  FFMA.FTZ R4, R4, -UR21, R16 ;  /* 0x8000001504047c23 */ /* 0x008fe40008010010 */
[----:B----4-:R-:W-:Y:S01]  /*a5c0*/  FFMA.FTZ R5, R5, -UR21, R11 ;  /* 0x8000001505057c23 */ /* 0x010fe2000801000b */
[----:B------:R3:W-:Y:S02]  /*a5d0*/  MUFU.TANH R12, R10 ;  /* 0x0000000a000c7308 */ /* 0x0007e40000002400 */
[----:B------:R-:W-:Y:S01]  /*a5e0*/  FSEL R234, R4, -INF , !P6 ;  /* 0xff80000004ea7808 */ /* 0x000fe20007000000 */
[----:B------:R-:W-:Y:S01]  /*a5f0*/  FMUL.FTZ R4, R28, UR31 ;  /* 0x0000001f1c047c20 */ /* 0x000fe20008410000 */
[----:B------:R-:W-:-:S02]  /*a600*/  ISETP.GE.AND P6, PT, R6, R233, PT ;  /* 0x000000e90600720c */ /* 0x000fc40003fc6270 */
[----:B------:R-:W-:Y:S01]  /*a610*/  FSEL R182, R5, -INF , !P1 ;  /* 0xff80000005b67808 */ /* 0x000fe20004800000 */
[----:B------:R-:W-:Y:S02]  /*a620*/  VIADD R5, R0, 0x29 ;  /* 0x0000002900057836 */ /* 0x000fe40000000000 */
[----:B-1----:R-:W-:Y:S01]  /*a630*/  FMUL.FTZ R9, R13, UR31 ;  /* 0x0000001f0d097c20 */ /* 0x002fe20008410000 */
[----:B--2---:R-:W-:Y:S01]  /*a640*/  FFMA.FTZ R8, R7, -UR21, R8 ;  /* 0x8000001507087c23 */ /* 0x004fe20008010008 */
[C---:B------:R-:W-:Y:S01]  /*a650*/  ISETP.LT.OR P6, PT, R6.reuse, R229, P6 ;  /* 0x000000e50600720c */ /* 0x040fe200037c1670 */
[----:B------:R1:W-:Y:S01]  /*a660*/  MUFU.TANH R11, R4 ;  /* 0x00000004000b7308 */ /* 0x0003e20000002400 */
[----:B------:R-:W-:Y:S02]  /*a670*/  ISETP.GE.AND P1, PT, R6, R232, PT ;  /* 0x000000e80600720c */ /* 0x000fe40003f26270 */
[----:B------:R-:W-:Y:S02]  /*a680*/  FSEL R180, R8, -INF , !P0 ;  /* 0xff80000008b47808 */ /* 0x000fe40004000000 */
[----:B------:R-:W-:Y:S01]  /*a690*/  ISETP.LT.OR P1, PT, R6, R228, P1 ;  /* 0x000000e40600720c */ /* 0x000fe20000f21670 */
[----:B------:R-:W-:-:S02]  /*a6a0*/  IMAD.IADD R6, R231, 0x1, -R6 ;  /* 0x00000001e7067824 */ /* 0x000fc400078e0a06 */
[----:B------:R-:W2:Y:S03]  /*a6b0*/  MUFU.TANH R9, R9 ;  /* 0x0000000900097308 */ /* 0x000ea60000002400 */
[----:B---3--:R-:W-:Y:S01]  /*a6c0*/  IABS R10, R6 ;  /* 0x00000006000a7213 */ /* 0x008fe20000000000 */
[----:B-1----:R-:W-:-:S04]  /*a6d0*/  FMUL.FTZ R4, R30, UR31 ;  /* 0x0000001f1e047c20 */ /* 0x002fc80008410000 */
[----:B------:R1:W3:Y:S01]  /*a6e0*/  MUFU.TANH R8, R4 ;  /* 0x0000000400087308 */ /* 0x0002e20000002400 */
[----:B--2---:R-:W-:Y:S01]  /*a6f0*/  FFMA.FTZ R7, R2, -UR21, R9 ;  /* 0x8000001502077c23 */ /* 0x004fe20008010009 */
[----:B------:R-:W-:Y:S02]  /*a700*/  VIADD R2, R0, 0x28 ;  /* 0x0000002800027836 */ /* 0x000fe40000000000 */
[----:B------:R-:W-:Y:S02]  /*a710*/  FMUL.FTZ R9, R29, UR31 ;  /* 0x0000001f1d097c20 */ /* 0x000fe40008410000 */
[----:B------:R-:W-:Y:S01]  /*a720*/  FSEL R192, R7, -INF , !P6 ;  /* 0xff80000007c07808 */ /* 0x000fe20007000000 */
[----:B------:R-:W-:Y:S01]  /*a730*/  IMAD.IADD R7, R230, 0x1, -R2 ;  /* 0x00000001e6077824 */ /* 0x000fe200078e0a02 */
[C---:B------:R-:W-:Y:S02]  /*a740*/  ISETP.GE.AND P0, PT, R2.reuse, R233, PT ;  /* 0x000000e90200720c */ /* 0x040fe40003f06270 */
[----:B------:R-:W2:Y:S01]  /*a750*/  MUFU.TANH R9, R9 ;  /* 0x0000000900097308 */ /* 0x000ea20000002400 */
[----:B------:R-:W-:-:S02]  /*a760*/  ISETP.GE.AND P6, PT, R2, R232, PT ;  /* 0x000000e80200720c */ /* 0x000fc40003fc6270 */
[C---:B------:R-:W-:Y:S02]  /*a770*/  ISETP.LT.OR P0, PT, R2.reuse, R229, P0 ;  /* 0x000000e50200720c */ /* 0x040fe40000701670 */
[----:B------:R-:W-:Y:S01]  /*a780*/  ISETP.LT.OR P6, PT, R2, R228, P6 ;  /* 0x000000e40200720c */ /* 0x000fe200037c1670 */
[----:B------:R-:W-:Y:S01]  /*a790*/  IMAD.IADD R2, R231, 0x1, -R2 ;  /* 0x00000001e7027824 */ /* 0x000fe200078e0a02 */
[----:B------:R-:W-:Y:S01]  /*a7a0*/  IABS R6, R7 ;  /* 0x0000000700067213 */ /* 0x000fe20000000000 */
[----:B-1----:R-:W-:-:S03]  /*a7b0*/  IMAD.IADD R4, R230, 0x1, -R5 ;  /* 0x00000001e6047824 */ /* 0x002fc600078e0a05 */
[----:B------:R-:W-:Y:S02]  /*a7c0*/  IABS R7, R2 ;  /* 0x0000000200077213 */ /* 0x000fe40000000000 */
[----:B------:R-:W-:Y:S01]  /*a7d0*/  IABS R2, R4 ;  /* 0x0000000400027213 */ /* 0x000fe20000000000 */
[----:B------:R-:W-:Y:S01]  /*a7e0*/  IMAD.MOV.U32 R4, RZ, RZ, R10 ;  /* 0x000000ffff047224 */ /* 0x000fe200078e000a */
[----:B------:R-:W-:Y:S01]  /*a7f0*/  I2FP.F32.S32 R6, R6 ;  /* 0x0000000600067245 */ /* 0x000fe20000201400 */
[----:B------:R-:W-:Y:S01]  /*a800*/  FMUL.FTZ R10, R31, UR31 ;  /* 0x0000001f1f0a7c20 */ /* 0x000fe20008410000 */
[----:B------:R-:W-:Y:S02]  /*a810*/  I2FP.F32.S32 R7, R7 ;  /* 0x0000000700077245 */ /* 0x000fe40000201400 */
[----:B------:R-:W-:Y:S01]  /*a820*/  I2FP.F32.S32 R4, R4 ;  /* 0x0000000400047245 */ /* 0x000fe20000201400 */
[----:B------:R-:W-:Y:S01]  /*a830*/  FFMA.FTZ R6, R6, -UR21, R11 ;  /* 0x8000001506067c23 */ /* 0x000fe2000801000b */
[----:B------:R-:W-:Y:S01]  /*a840*/  I2FP.F32.S32 R2, R2 ;  /* 0x0000000200027245 */ /* 0x000fe20000201400 */
[----:B---3--:R-:W-:Y:S01]  /*a850*/  FFMA.FTZ R8, R7, -UR21, R8 ;  /* 0x8000001507087c23 */ /* 0x008fe20008010008 */
[----:B------:R1:W3:Y:S01]  /*a860*/  MUFU.TANH R11, R10 ;  /* 0x0000000a000b7308 */ /* 0x0002e20000002400 */
[----:B------:R-:W-:Y:S01]  /*a870*/  FFMA.FTZ R4, R4, -UR21, R12 ;  /* 0x8000001504047c23 */ /* 0x000fe2000801000c */
[----:B------:R-:W-:Y:S01]  /*a880*/  FSEL R175, R6, -INF , !P0 ;  /* 0xff80000006af7808 */ /* 0x000fe20004000000 */
[----:B--2---:R-:W-:Y:S01]  /*a890*/  FFMA.FTZ R7, R2, -UR21, R9 ;  /* 0x8000001502077c23 */ /* 0x004fe20008010009 */
[----:B------:R-:W-:Y:S01]  /*a8a0*/  FMUL.FTZ R6, R170, UR31 ;  /* 0x0000001faa067c20 */ /* 0x000fe20008410000 */
[----:B------:R-:W-:Y:S01]  /*a8b0*/  VIADD R2, R0, 0x30 ;  /* 0x0000003000027836 */ /* 0x000fe20000000000 */
[----:B------:R-:W-:Y:S01]  /*a8c0*/  FSEL R134, R4, -INF , !P1 ;  /* 0xff80000004867808 */ /* 0x000fe20004800000 */
[----:B------:R-:W-:Y:S01]  /*a8d0*/  FMUL.FTZ R9, R168, UR31 ;  /* 0x0000001fa8097c20 */ /* 0x000fe20008410000 */
[C---:B------:R-:W-:Y:S01]  /*a8e0*/  ISETP.GE.AND P1, PT, R5.reuse, R233, PT ;  /* 0x000000e90500720c */ /* 0x040fe20003f26270 */
[----:B------:R2:W4:Y:S01]  /*a8f0*/  MUFU.TANH R12, R6 ;  /* 0x00000006000c7308 */ /* 0x0005220000002400 */
[C---:B------:R-:W-:Y:S01]  /*a900*/  ISETP.GE.AND P0, PT, R5.reuse, R232, PT ;  /* 0x000000e80500720c */ /* 0x040fe20003f06270 */
[----:B------:R-:W-:Y:S01]  /*a910*/  VIADD R4, R0, 0x31 ;  /* 0x0000003100047836 */ /* 0x000fe20000000000 */
[----:B------:R-:W-:-:S02]  /*a920*/  ISETP.LT.OR P1, PT, R5, R229, P1 ;  /* 0x000000e50500720c */ /* 0x000fc40000f21670 */
[----:B------:R-:W-:Y:S01]  /*a930*/  ISETP.LT.OR P0, PT, R5, R228, P0 ;  /* 0x000000e40500720c */ /* 0x000fe20000701670 */
[----:B------:R-:W-:Y:S01]  /*a940*/  IMAD.IADD R5, R231, 0x1, -R5 ;  /* 0x00000001e7057824 */ /* 0x000fe200078e0a05 */
[----:B------:R-:W-:Y:S01]  /*a950*/  FSEL R135, R7, -INF , !P1 ;  /* 0xff80000007877808 */ /* 0x000fe20004800000 */
[----:B------:R3:W4:Y:S01]  /*a960*/  MUFU.TANH R13, R9 ;  /* 0x00000009000d7308 */ /* 0x0007220000002400 */
[----:B------:R-:W-:Y:S01]  /*a970*/  FSEL R189, R8, -INF , !P6 ;  /* 0xff80000008bd7808 */ /* 0x000fe20007000000 */
[----:B------:R-:W-:Y:S02]  /*a980*/  IMAD.IADD R7, R231, 0x1, -R2 ;  /* 0x00000001e7077824 */ /* 0x000fe400078e0a02 */
[----:B-1----:R-:W-:Y:S01]  /*a990*/  FMUL.FTZ R10, R169, UR31 ;  /* 0x0000001fa90a7c20 */ /* 0x002fe20008410000 */
[----:B------:R-:W-:Y:S01]  /*a9a0*/  IMAD.IADD R8, R230, 0x1, -R4 ;  /* 0x00000001e6087824 */ /* 0x000fe200078e0a04 */
[C---:B------:R-:W-:Y:S02]  /*a9b0*/  ISETP.GE.AND P6, PT, R2.reuse, R233, PT ;  /* 0x000000e90200720c */ /* 0x040fe40003fc6270 */
[----:B------:R-:W-:Y:S01]  /*a9c0*/  ISETP.GE.AND P1, PT, R2, R232, PT ;  /* 0x000000e80200720c */ /* 0x000fe20003f26270 */
[----:B--2---:R-:W-:Y:S01]  /*a9d0*/  IMAD.IADD R6, R230, 0x1, -R2 ;  /* 0x00000001e6067824 */ /* 0x004fe200078e0a02 */
[----:B------:R-:W1:Y:S01]  /*a9e0*/  MUFU.TANH R10, R10 ;  /* 0x0000000a000a7308 */ /* 0x000e620000002400 */
[----:B------:R-:W-:-:S02]  /*a9f0*/  ISETP.LT.OR P6, PT, R2, R229, P6 ;  /* 0x000000e50200720c */ /* 0x000fc400037c1670 */
[----:B------:R-:W-:Y:S02]  /*aa00*/  ISETP.LT.OR P1, PT, R2, R228, P1 ;  /* 0x000000e40200720c */ /* 0x000fe40000f21670 */
[----:B------:R-:W-:Y:S02]  /*aa10*/  IABS R6, R6 ;  /* 0x0000000600067213 */ /* 0x000fe40000000000 */
[----:B---3--:R-:W-:Y:S02]  /*aa20*/  IABS R9, R5 ;  /* 0x0000000500097213 */ /* 0x008fe40000000000 */
[----:B------:R-:W-:Y:S02]  /*aa30*/  IABS R5, R7 ;  /* 0x0000000700057213 */ /* 0x000fe40000000000 */
[----:B------:R-:W-:Y:S01]  /*aa40*/  IABS R7, R8 ;  /* 0x0000000800077213 */ /* 0x000fe20000000000 */
[----:B------:R-:W-:Y:S01]  /*aa50*/  IMAD.MOV.U32 R8, RZ, RZ, R6 ;  /* 0x000000ffff087224 */ /* 0x000fe200078e0006 */
[----:B------:R-:W-:-:S02]  /*aa60*/  I2FP.F32.S32 R9, R9 ;  /* 0x0000000900097245 */ /* 0x000fc40000201400 */
[----:B------:R-:W-:Y:S01]  /*aa70*/  I2FP.F32.S32 R2, R5 ;  /* 0x0000000500027245 */ /* 0x000fe20000201400 */
[----:B------:R-:W-:Y:S01]  /*aa80*/  IMAD.MOV.U32 R6, RZ, RZ, R7 ;  /* 0x000000ffff067224 */ /* 0x000fe200078e0007 */
[----:B------:R-:W-:Y:S01]  /*aa90*/  I2FP.F32.S32 R7, R8 ;  /* 0x0000000800077245 */ /* 0x000fe20000201400 */
[----:B------:R-:W-:Y:S01]  /*aaa0*/  FFMA.FTZ R9, R9, -UR21, R11 ;  /* 0x8000001509097c23 */ /* 0x000fe2000801000b */
[----:B------:R-:W-:Y:S01]  /*aab0*/  FMUL.FTZ R11, R171, UR31 ;  /* 0x0000001fab0b7c20 */ /* 0x000fe20008410000 */
[----:B----4-:R-:W-:Y:S01]  /*aac0*/  FFMA.FTZ R8, R2, -UR21, R12 ;  /* 0x8000001502087c23 */ /* 0x010fe2000801000c */
[----:B------:R-:W-:Y:S01]  /*aad0*/  I2FP.F32.S32 R5, R6 ;  /* 0x0000000600057245 */ /* 0x000fe20000201400 */
[----:B------:R-:W-:Y:S01]  /*aae0*/  FFMA.FTZ R6, R7, -UR21, R13 ;  /* 0x8000001507067c23 */ /* 0x000fe2000801000d */
[----:B------:R-:W-:Y:S01]  /*aaf0*/  FSEL R181, R9, -INF , !P0 ;  /* 0xff80000009b57808 */ /* 0x000fe20004000000 */
[----:B------:R-:W-:Y:S01]  /*ab00*/  VIADD R2, R0, 0x38 ;  /* 0x0000003800027836 */ /* 0x000fe20000000000 */
[----:B------:R-:W-:Y:S01]  /*ab10*/  ISETP.GE.AND P0, PT, R4, R233, PT ;  /* 0x000000e90400720c */ /* 0x000fe20003f06270 */
[----:B------:R-:W-:Y:S01]  /*ab20*/  IMAD.IADD R7, R231, 0x1, -R4 ;  /* 0x00000001e7077824 */ /* 0x000fe200078e0a04 */
[----:B------:R-:W-:Y:S01]  /*ab30*/  FSEL R30, R6, -INF , !P6 ;  /* 0xff800000061e7808 */ /* 0x000fe20007000000 */
[----:B------:R-:W-:Y:S01]  /*ab40*/  FMUL.FTZ R6, R176, UR31 ;  /* 0x0000001fb0067c20 */ /* 0x000fe20008410000 */
[C---:B------:R-:W-:Y:S01]  /*ab50*/  ISETP.GE.AND P6, PT, R4.reuse, R232, PT ;  /* 0x000000e80400720c */ /* 0x040fe20003fc6270 */
[----:B-1----:R-:W-:Y:S01]  /*ab60*/  FFMA.FTZ R5, R5, -UR21, R10 ;  /* 0x8000001505057c23 */ /* 0x002fe2000801000a */
[C---:B------:R-:W-:Y:S01]  /*ab70*/  ISETP.LT.OR P0, PT, R4.reuse, R229, P0 ;  /* 0x000000e50400720c */ /* 0x040fe20000701670 */
[----:B------:R-:W-:Y:S01]  /*ab80*/  MUFU.TANH R11, R11 ;  /* 0x0000000b000b7308 */ /* 0x000fe20000002400 */
[----:B------:R-:W-:Y:S01]  /*ab90*/  ISETP.LT.OR P6, PT, R4, R228, P6 ;  /* 0x000000e40400720c */ /* 0x000fe200037c1670 */
[----:B------:R-:W-:Y:S01]  /*aba0*/  IMAD.IADD R4, R230, 0x1, -R2 ;  /* 0x00000001e6047824 */ /* 0x000fe200078e0a02 */
[----:B------:R-:W-:Y:S01]  /*abb0*/  FSEL R191, R8, -INF , !P1 ;  /* 0xff80000008bf7808 */ /* 0x000fe20004800000 */
[----:B------:R-:W-:Y:S01]  /*abc0*/  FMUL.FTZ R9, R178, UR31 ;  /* 0x0000001fb2097c20 */ /* 0x000fe20008410000 */
[----:B------:R-:W-:Y:S01]  /*abd0*/  IABS R10, R7 ;  /* 0x00000007000a7213 */ /* 0x000fe20000000000 */
[----:B------:R-:W-:Y:S01]  /*abe0*/  VIADD R0, R0, 0x39 ;  /* 0x0000003900007836 */ /* 0x000fe20000000000 */
[----:B------:R-:W-:Y:S01]  /*abf0*/  FSEL R183, R5, -INF , !P0 ;  /* 0xff80000005b77808 */ /* 0x000fe20004000000 */
[----:B------:R1:W2:Y:S01]  /*ac00*/  MUFU.TANH R8, R6 ;  /* 0x0000000600087308 */ /* 0x0002a20000002400 */
[----:B------:R-:W-:-:S02]  /*ac10*/  IABS R5, R4 ;  /* 0x0000000400057213 */ /* 0x000fc40000000000 */
[C---:B------:R-:W-:Y:S02]  /*ac20*/  ISETP.GE.AND P1, PT, R2.reuse, R233, PT ;  /* 0x000000e90200720c */ /* 0x040fe40003f26270 */
[C---:B------:R-:W-:Y:S02]  /*ac30*/  ISETP.GE.AND P0, PT, R2.reuse, R232, PT ;  /* 0x000000e80200720c */ /* 0x040fe40003f06270 */
[C---:B------:R-:W-:Y:S01]  /*ac40*/  ISETP.LT.OR P1, PT, R2.reuse, R229, P1 ;  /* 0x000000e50200720c */ /* 0x040fe20000f21670 */
[----:B------:R3:W4:Y:S01]  /*ac50*/  MUFU.TANH R7, R9 ;  /* 0x0000000900077308 */ /* 0x0007220000002400 */
[----:B------:R-:W-:Y:S02]  /*ac60*/  ISETP.LT.OR P0, PT, R2, R228, P0 ;  /* 0x000000e40200720c */ /* 0x000fe40000701670 */
[----:B------:R-:W-:Y:S01]  /*ac70*/  I2FP.F32.S32 R5, R5 ;  /* 0x0000000500057245 */ /* 0x000fe20000201400 */
[----:B-1----:R-:W-:-:S04]  /*ac80*/  IMAD.IADD R6, R231, 0x1, -R2 ;  /* 0x00000001e7067824 */ /* 0x002fc800078e0a02 */
[----:B--2---:R-:W-:Y:S01]  /*ac90*/  FFMA.FTZ R5, R5, -UR21, R8 ;  /* 0x8000001505057c23 */ /* 0x004fe20008010008 */
[----:B------:R-:W-:Y:S01]  /*aca0*/  IABS R4, R6 ;  /* 0x0000000600047213 */ /* 0x000fe20000000000 */
[----:B------:R-:W-:Y:S02]  /*acb0*/  IMAD.MOV.U32 R6, RZ, RZ, R10 ;  /* 0x000000ffff067224 */ /* 0x000fe400078e000a */
[----:B------:R-:W-:Y:S01]  /*acc0*/  FMUL.FTZ R10, R179, UR31 ;  /* 0x0000001fb30a7c20 */ /* 0x000fe20008410000 */
[----:B---3--:R-:W-:Y:S01]  /*acd0*/  FMUL.FTZ R9, R177, UR31 ;  /* 0x0000001fb1097c20 */ /* 0x008fe20008410000 */
[----:B------:R-:W-:Y:S01]  /*ace0*/  FSEL R174, R5, -INF , !P1 ;  /* 0xff80000005ae7808 */ /* 0x000fe20004800000 */
[----:B------:R-:W-:Y:S01]  /*acf0*/  IMAD.MOV.U32 R2, RZ, RZ, R4 ;  /* 0x000000ffff027224 */ /* 0x000fe200078e0004 */
[----:B------:R-:W-:Y:S01]  /*ad00*/  I2FP.F32.S32 R6, R6 ;  /* 0x0000000600067245 */ /* 0x000fe20000201400 */
[----:B------:R-:W1:Y:S01]  /*ad10*/  MUFU.TANH R8, R9 ;  /* 0x0000000900087308 */ /* 0x000e620000002400 */
[----:B------:R-:W-:Y:S01]  /*ad20*/  IMAD.IADD R4, R230, 0x1, -R0 ;  /* 0x00000001e6047824 */ /* 0x000fe200078e0a00 */
[----:B------:R-:W-:-:S02]  /*ad30*/  ISETP.GE.AND P1, PT, R0, R232, PT ;  /* 0x000000e80000720c */ /* 0x000fc40003f26270 */
[----:B------:R-:W-:Y:S01]  /*ad40*/  FFMA.FTZ R6, R6, -UR21, R11 ;  /* 0x8000001506067c23 */ /* 0x000fe2000801000b */
[----:B------:R-:W-:Y:S02]  /*ad50*/  I2FP.F32.S32 R2, R2 ;  /* 0x0000000200027245 */ /* 0x000fe40000201400 */
[----:B------:R-:W-:Y:S02]  /*ad60*/  IABS R4, R4 ;  /* 0x0000000400047213 */ /* 0x000fe40000000000 */
[----:B------:R-:W-:Y:S01]  /*ad70*/  FSEL R190, R6, -INF , !P6 ;  /* 0xff80000006be7808 */ /* 0x000fe20007000000 */
[----:B----4-:R-:W-:Y:S01]  /*ad80*/  FFMA.FTZ R7, R2, -UR21, R7 ;  /* 0x8000001502077c23 */ /* 0x010fe20008010007 */
[----:B------:R-:W2:Y:S01]  /*ad90*/  MUFU.TANH R6, R10 ;  /* 0x0000000a00067308 */ /* 0x000ea20000002400 */
[----:B------:R-:W-:Y:S01]  /*ada0*/  IMAD.IADD R2, R231, 0x1, -R0 ;  /* 0x00000001e7027824 */ /* 0x000fe200078e0a00 */
[----:B------:R-:W-:Y:S02]  /*adb0*/  ISETP.GE.AND P6, PT, R0, R233, PT ;  /* 0x000000e90000720c */ /* 0x000fe40003fc6270 */
[----:B------:R-:W-:-:S02]  /*adc0*/  FSEL R176, R7, -INF , !P0 ;  /* 0xff80000007b07808 */ /* 0x000fc40004000000 */
[----:B------:R-:W-:Y:S02]  /*add0*/  PLOP3.LUT P0, PT, PT, PT, UP0, 0x80, 0x0 ;  /* 0x000000000000781c */ /* 0x000fe40003f0f008 */
[----:B------:R-:W-:Y:S02]  /*ade0*/  IABS R2, R2 ;  /* 0x0000000200027213 */ /* 0x000fe40000000000 */
[----:B------:R-:W-:Y:S02]  /*adf0*/  I2FP.F32.S32 R4, R4 ;  /* 0x0000000400047245 */ /* 0x000fe40000201400 */
[----:B------:R-:W-:Y:S02]  /*ae00*/  I2FP.F32.S32 R2, R2 ;  /* 0x0000000200027245 */ /* 0x000fe40000201400 */
[----:B------:R-:W-:Y:S01]  /*ae10*/  ISETP.LT.OR P6, PT, R0, R229, P6 ;  /* 0x000000e50000720c */ /* 0x000fe200037c1670 */
[----:B-1----:R-:W-:Y:S01]  /*ae20*/  FFMA.FTZ R4, R4, -UR21, R8 ;  /* 0x8000001504047c23 */ /* 0x002fe20008010008 */
[----:B------:R-:W-:Y:S01]  /*ae30*/  ISETP.LT.OR P1, PT, R0, R228, P1 ;  /* 0x000000e40000720c */ /* 0x000fe20000f21670 */
[----:B--2---:R-:W-:-:S03]  /*ae40*/  FFMA.FTZ R0, R2, -UR21, R6 ;  /* 0x8000001502007c23 */ /* 0x004fc60008010006 */
        /* <DEDUP_REMOVED lines=84> */
.L_x_2367:
[----:B------:R-:W-:Y:S05]  /*b390*/  BSYNC B0 ;  /* 0x0000000000007941 */ /* 0x000fea0003800000 */
.L_x_2366:
[----:B------:R-:W0:Y:S02]  /*b3a0*/  LDGDEPBAR ;  /* 0x00000000000079af */ /* 0x000e240000000000 */
.L_x_2365:
[----:B------:R-:W-:Y:S01]  /*b3b0*/  FMNMX.FTZ R0, R132, R25, !PT ;  /* 0x0000001984007209 */ /* 0x000fe20007810000 */
[----:B--2---:R-:W-:Y:S01]  /*b3c0*/  LDSM.16.MT88.4 R12, [R201+0x18000] ;  /* 0x01800000c90c783b */ /* 0x004fe20000004200 */
[----:B------:R-:W-:Y:S02]  /*b3d0*/  MOV R29, R192 ;  /* 0x000000c0001d7202 */ /* 0x000fe40000000f00 */
[----:B------:R-:W-:Y:S01]  /*b3e0*/  FMNMX.FTZ R0, R27, R0, !PT ;  /* 0x000000001b007209 */ /* 0x000fe20007810000 */
[----:B------:R-:W-:Y:S01]  /*b3f0*/  LDSM.16.MT88.4 R16, [R202+0x18000] ;  /* 0x01800000ca10783b */ /* 0x000fe20000004200 */
[----:B------:R-:W-:Y:S02]  /*b400*/  MOV R173, R244 ;  /* 0x000000f400ad7202 */ /* 0x000fe40000000f00 */
        /* <DEDUP_REMOVED lines=61> */
[--C-:B-1----:R-:W-:Y:S02]  /*b7e0*/  FFMA.FTZ R0, R24, UR15, -R8.reuse ;  /* 0x0000000f18007c23 */ /* 0x102fe40008010808 */
[----:B------:R-:W1:Y:S04]  /*b7f0*/  LDSM.16.MT88.4 R24, [R204+0x18000] ;  /* 0x01800000cc18783b */ /* 0x000e680000004200 */
[----:B------:R2:W3:Y:S02]  /*b800*/  MUFU.EX2 R170, R0 ;  /* 0x0000000000aa7308 */ /* 0x0004e40000000800 */
[----:B--2---:R-:W-:Y:S01]  /*b810*/  FFMA.FTZ R0, R23, UR15, -R8 ;  /* 0x0000000f17007c23 */ /* 0x004fe20008010808 */
[----:B---3--:R-:W-:-:S05]  /*b820*/  F2FP.F16.F32.PACK_AB R5, R170, R11 ;  /* 0x0000000baa05723e */ /* 0x008fca00000000ff */
[----:B------:R2:W-:Y:S02]  /*b830*/  MUFU.EX2 R168, R0 ;  /* 0x0000000000a87308 */ /* 0x0005e40000000800 */
[----:B--2---:R-:W-:-:S06]  /*b840*/  FFMA.FTZ R0, R21, UR15, -R8 ;  /* 0x0000000f15007c23 */ /* 0x004fcc0008010808 */
[----:B------:R2:W3:Y:S02]  /*b850*/  MUFU.EX2 R10, R0 ;  /* 0x00000000000a7308 */ /* 0x0004e40000000800 */
[----:B--2---:R-:W-:Y:S01]  /*b860*/  FADD.FTZ R0, R3, -R2 ;  /* 0x8000000203007221 */ /* 0x004fe20000010000 */
[----:B---3--:R-:W-:-:S05]  /*b870*/  F2FP.F16.F32.PACK_AB R7, R10, R168 ;  /* 0x000000a80a07723e */ /* 0x008fca00000000ff */
[----:B------:R2:W3:Y:S01]  /*b880*/  MUFU.EX2 R2, R4 ;  /* 0x0000000400027308 */ /* 0x0004e20000000800 */
[----:B------:R-:W-:-:S07]  /*b890*/  FMUL.FTZ R0, R0, UR15 ;  /* 0x0000000f00007c20 */ /* 0x000fce0008410000 */
[----:B------:R-:W4:Y:S01]  /*b8a0*/  MUFU.EX2 R0, R0 ;  /* 0x0000000000007308 */ /* 0x000f220000000800 */
        /* <DEDUP_REMOVED lines=48> */
[----:B------:R-:W4:Y:S01]  /*bbb0*/  LDSM.16.MT88.4 R20, [R203+0x18000] ;  /* 0x01800000cb14783b */ /* 0x000f220000004200 */
        /* <DEDUP_REMOVED lines=17> */
[-C--:B------:R-:W-:Y:S01]  /*bcd0*/  FMUL.FTZ R61, R61, R2.reuse ;  /* 0x000000023d3d7220 */ /* 0x080fe20000410000 */
[-C--:B------:R-:W-:Y:S01]  /*bce0*/  FMUL.FTZ R64, R64, R2.reuse ;  /* 0x0000000240407220 */ /* 0x080fe20000410000 */
[----:B------:R-:W-:Y:S01]  /*bcf0*/  FMUL.FTZ R65, R65, R2 ;  /* 0x0000000241417220 */ /* 0x000fe20000410000 */
[----:B------:R-:W-:Y:S01]  /*bd00*/  FMUL.FTZ R62, R62, R0 ;  /* 0x000000003e3e7220 */ /* 0x000fe20000410000 */
[C---:B--2---:R-:W-:Y:S01]  /*bd10*/  HMMA.16816.F32 R236, R4.reuse, R16, R36 ;  /* 0x0000001004ec723c */ /* 0x044fe20000001824 */
[----:B------:R-:W-:Y:S01]  /*bd20*/  MOV R26, R180 ;  /* 0x000000b4001a7202 */ /* 0x000fe20000000f00 */
[-C--:B------:R-:W-:Y:S01]  /*bd30*/  FMUL.FTZ R63, R63, R0.reuse ;  /* 0x000000003f3f7220 */ /* 0x080fe20000410000 */
[-C--:B------:R-:W-:Y:S01]  /*bd40*/  FMUL.FTZ R66, R66, R0.reuse ;  /* 0x0000000042427220 */ /* 0x080fe20000410000 */
[----:B------:R-:W-:Y:S01]  /*bd50*/  FMUL.FTZ R67, R67, R0 ;  /* 0x0000000043437220 */ /* 0x000fe20000410000 */
[-C--:B------:R-:W-:Y:S01]  /*bd60*/  FMUL.FTZ R68, R68, R2.reuse ;  /* 0x0000000244447220 */ /* 0x080fe20000410000 */
[C---:B------:R-:W-:Y:S01]  /*bd70*/  HMMA.16816.F32 R196, R4.reuse, R18, R40 ;  /* 0x0000001204c4723c */ /* 0x040fe20000001828 */
[----:B------:R-:W-:Y:S01]  /*bd80*/  LDSM.16.MT88.4 R16, [R203+0x1a000] ;  /* 0x01a00000cb10783b */ /* 0x000fe20000004200 */
[-C--:B------:R-:W-:Y:S01]  /*bd90*/  FMUL.FTZ R69, R69, R2.reuse ;  /* 0x0000000245457220 */ /* 0x080fe20000410000 */
[-C--:B------:R-:W-:Y:S01]  /*bda0*/  FMUL.FTZ R72, R72, R2.reuse ;  /* 0x0000000248487220 */ /* 0x080fe20000410000 */
[----:B------:R-:W-:Y:S01]  /*bdb0*/  FMUL.FTZ R73, R73, R2 ;  /* 0x0000000249497220 */ /* 0x000fe20000410000 */
[-C--:B------:R-:W-:Y:S01]  /*bdc0*/  FMUL.FTZ R70, R70, R0.reuse ;  /* 0x0000000046467220 */ /* 0x080fe20000410000 */
[C---:B---3--:R-:W-:Y:S01]  /*bdd0*/  HMMA.16816.F32 R192, R4.reuse, R12, R44 ;  /* 0x0000000c04c0723c */ /* 0x048fe2000000182c */
[----:B------:R-:W-:Y:S01]  /*bde0*/  MOV R43, R191 ;  /* 0x000000bf002b7202 */ /* 0x000fe20000000f00 */
[----:B------:R-:W-:Y:S01]  /*bdf0*/  IMAD.MOV.U32 R42, RZ, RZ, R190 ;  /* 0x000000ffff2a7224 */ /* 0x000fe200078e00be */
[----:B------:R-:W-:Y:S01]  /*be00*/  MOV R41, R189 ;  /* 0x000000bd00297202 */ /* 0x000fe20000000f00 */
[----:B------:R-:W-:Y:S01]  /*be10*/  FMUL.FTZ R71, R71, R0 ;  /* 0x0000000047477220 */ /* 0x000fe20000410000 */
[----:B------:R-:W-:Y:S01]  /*be20*/  MOV R40, R188 ;  /* 0x000000bc00287202 */ /* 0x000fe20000000f00 */
[C---:B----4-:R-:W-:Y:S01]  /*be30*/  HMMA.16816.F32 R156, R4.reuse, R20, R156 ;  /* 0x00000014049c723c */ /* 0x050fe2000000189c */
[-C--:B------:R-:W-:Y:S01]  /*be40*/  FMUL.FTZ R74, R74, R0.reuse ;  /* 0x000000004a4a7220 */ /* 0x080fe20000410000 */
[----:B------:R-:W-:Y:S01]  /*be50*/  FMUL.FTZ R75, R75, R0 ;  /* 0x000000004b4b7220 */ /* 0x000fe20000410000 */
[----:B------:R-:W-:Y:S01]  /*be60*/  IMAD.MOV.U32 R44, RZ, RZ, R171 ;  /* 0x000000ffff2c7224 */ /* 0x000fe200078e00ab */
[----:B------:R-:W-:Y:S01]  /*be70*/  MOV R45, R170 ;  /* 0x000000aa002d7202 */ /* 0x000fe20000000f00 */
[-C--:B------:R-:W-:Y:S01]  /*be80*/  FMUL.FTZ R76, R76, R2.reuse ;  /* 0x000000024c4c7220 */ /* 0x080fe20000410000 */
[C---:B------:R-:W-:Y:S01]  /*be90*/  HMMA.16816.F32 R240, R4.reuse, R22, R164 ;  /* 0x0000001604f0723c */ /* 0x040fe200000018a4 */
[----:B------:R-:W1:Y:S01]  /*bea0*/  LDSM.16.MT88.4 R20, [R204+0x1a000] ;  /* 0x01a00000cc14783b */ /* 0x000e620000004200 */
[----:B------:R-:W-:Y:S01]  /*beb0*/  MOV R46, R169 ;  /* 0x000000a9002e7202 */ /* 0x000fe20000000f00 */
[----:B------:R-:W-:Y:S01]  /*bec0*/  FMUL.FTZ R77, R77, R2 ;  /* 0x000000024d4d7220 */ /* 0x000fe20000410000 */
[----:B------:R-:W-:Y:S01]  /*bed0*/  MOV R47, R168 ;  /* 0x000000a8002f7202 */ /* 0x000fe20000000f00 */
[-C--:B------:R-:W-:Y:S01]  /*bee0*/  FMUL.FTZ R80, R80, R2.reuse ;  /* 0x0000000250507220 */ /* 0x080fe20000410000 */
[C---:B------:R-:W-:Y:S01]  /*bef0*/  HMMA.16816.F32 R188, R4.reuse, R14, R48 ;  /* 0x0000000e04bc723c */ /* 0x040fe20000001830 */
[----:B------:R-:W2:Y:S01]  /*bf00*/  LDSM.16.MT88.4 R12, [R201+0x1c000] ;  /* 0x01c00000c90c783b */ /* 0x000ea20000004200 */
[----:B------:R-:W-:Y:S01]  /*bf10*/  FMUL.FTZ R81, R81, R2 ;  /* 0x0000000251517220 */ /* 0x000fe20000410000 */
        /* <DEDUP_REMOVED lines=38> */
[C---:B--2---:R-:W-:Y:S01]  /*c180*/  HMMA.16816.F32 R164, R4.reuse, R12, R68 ;  /* 0x0000000c04a4723c */ /* 0x044fe20000001844 */
        /* <DEDUP_REMOVED lines=10> */
[--C-:B------:R-:W-:Y:S01]  /*c230*/  FFMA.FTZ R3, R33, UR15, -R9.reuse ;  /* 0x0000000f21037c23 */ /* 0x100fe20008010809 */
[C---:B------:R-:W-:Y:S01]  /*c240*/  HMMA.16816.F32 R176, R4.reuse, R16, R60 ;  /* 0x0000001004b0723c */ /* 0x040fe2000000183c */
[----:B------:R-:W-:Y:S01]  /*c250*/  MOV R59, R133 ;  /* 0x00000085003b7202 */ /* 0x000fe20000000f00 */
        /* <DEDUP_REMOVED lines=22> */
[----:B------:R-:W-:Y:S01]  /*c3c0*/  MOV R25, R10 ;  /* 0x0000000a00197202 */ /* 0x000fe20000000f00 */
[----:B------:R-:W-:Y:S01]  /*c3d0*/  FFMA.FTZ R10, R35, UR15, -R9 ;  /* 0x0000000f230a7c23 */ /* 0x000fe20008010809 */
        /* <DEDUP_REMOVED lines=9> */
[C---:B-1----:R-:W-:Y:S01]  /*c470*/  HMMA.16816.F32 R160, R4.reuse, R20, R76 ;  /* 0x0000001404a0723c */ /* 0x042fe2000000184c */
[----:B------:R-:W-:Y:S01]  /*c480*/  MUFU.EX2 R79, R10 ;  /* 0x0000000a004f7308 */ /* 0x000fe20000000800 */
[----:B------:R-:W-:Y:S01]  /*c490*/  MOV R53, R54 ;  /* 0x0000003600357202 */ /* 0x000fe20000000f00 */
[----:B------:R-:W-:Y:S01]  /*c4a0*/  IMAD.MOV.U32 R62, RZ, RZ, R55 ;  /* 0x000000ffff3e7224 */ /* 0x000fe200078e0037 */
[----:B------:R-:W-:Y:S01]  /*c4b0*/  MOV R61, R40 ;  /* 0x00000028003d7202 */ /* 0x000fe20000000f00 */
[----:B------:R-:W-:Y:S01]  /*c4c0*/  IMAD.MOV.U32 R56, RZ, RZ, R30 ;  /* 0x000000ffff387224 */ /* 0x000fe200078e001e */
[C---:B------:R-:W-:Y:S01]  /*c4d0*/  HMMA.16816.F32 R152, R4.reuse, R22, R80 ;  /* 0x000000160498723c */ /* 0x040fe20000001850 */
[----:B------:R-:W1:Y:S01]  /*c4e0*/  LDSM.16.MT88.4 R20, [R201+0x1e000] ;  /* 0x01e00000c914783b */ /* 0x000e620000004200 */
[----:B------:R-:W-:Y:S01]  /*c4f0*/  MOV R54, R41 ;  /* 0x0000002900367202 */ /* 0x000fe20000000f00 */
[----:B------:R4:W5:Y:S01]  /*c500*/  MUFU.EX2 R82, R3 ;  /* 0x0000000300527308 */ /* 0x0009620000000800 */
[----:B------:R-:W-:Y:S01]  /*c510*/  MOV R58, R43 ;  /* 0x0000002b003a7202 */ /* 0x000fe20000000f00 */
[----:B------:R-:W-:Y:S01]  /*c520*/  IMAD.MOV.U32 R74, RZ, RZ, R44 ;  /* 0x000000ffff4a7224 */ /* 0x000fe200078e002c */
[----:B--2---:R-:W-:Y:S01]  /*c530*/  HMMA.16816.F32 R144, R4, R16, R84 ;  /* 0x000000100490723c */ /* 0x004fe20000001854 */
[----:B------:R-:W-:-:S02]  /*c540*/  MOV R40, R36 ;  /* 0x0000002400287202 */ /* 0x000fc40000000f00 */
[----:B------:R-:W-:Y:S02]  /*c550*/  MOV R41, R37 ;  /* 0x0000002500297202 */ /* 0x000fe40000000f00 */
[----:B------:R-:W-:Y:S01]  /*c560*/  MOV R43, R39 ;  /* 0x00000027002b7202 */ /* 0x000fe20000000f00 */
[C---:B------:R-:W-:Y:S01]  /*c570*/  HMMA.16816.F32 R132, R4.reuse, R18, R88 ;  /* 0x000000120484723c */ /* 0x040fe20000001858 */
[----:B------:R-:W2:Y:S01]  /*c580*/  LDSM.16.MT88.4 R16, [R202+0x1e000] ;  /* 0x01e00000ca10783b */ /* 0x000ea20000004200 */
[----:B------:R-:W-:Y:S02]  /*c590*/  MOV R60, R31 ;  /* 0x0000001f003c7202 */ /* 0x000fe40000000f00 */
[----:B------:R-:W-:Y:S02]  /*c5a0*/  MOV R55, R29 ;  /* 0x0000001d00377202 */ /* 0x000fe40000000f00 */
[----:B---3--:R-:W-:Y:S01]  /*c5b0*/  HMMA.16816.F32 R64, R4, R12, R92 ;  /* 0x0000000c0440723c */ /* 0x008fe2000000185c */
[----:B------:R-:W-:Y:S01]  /*c5c0*/  MOV R57, R28 ;  /* 0x0000001c00397202 */ /* 0x000fe20000000f00 */
[----:B----4-:R-:W-:Y:S01]  /*c5d0*/  FFMA.FTZ R3, R32, UR15, -R9 ;  /* 0x0000000f20037c23 */ /* 0x010fe20008010809 */
[----:B------:R-:W-:Y:S01]  /*c5e0*/  LDSM.16.MT88.4 R28, [R204+0x18800] ;  /* 0x01880000cc1c783b */ /* 0x000fe20000004200 */
[----:B------:R-:W-:-:S02]  /*c5f0*/  MOV R10, R60 ;  /* 0x0000003c000a7202 */ /* 0x000fc40000000f00 */
[----:B------:R-:W-:Y:S01]  /*c600*/  HMMA.16816.F32 R96, R4, R14, R96 ;  /* 0x0000000e0460723c */ /* 0x000fe20000001860 */
[----:B------:R-:W3:Y:S01]  /*c610*/  LDSM.16.MT88.4 R12, [R204+0x1e000] ;  /* 0x01e00000cc0c783b */ /* 0x000ee20000004200 */
[----:B------:R4:W-:Y:S01]  /*c620*/  MUFU.EX2 R81, R3 ;  /* 0x0000000300517308 */ /* 0x0009e20000000800 */
[----:B------:R-:W-:Y:S02]  /*c630*/  MOV R70, R61 ;  /* 0x0000003d00467202 */ /* 0x000fe40000000f00 */
[----:B------:R-:W-:Y:S02]  /*c640*/  MOV R71, R62 ;  /* 0x0000003e00477202 */ /* 0x000fe40000000f00 */
[----:B------:R-:W-:Y:S02]  /*c650*/  MOV R83, R63 ;  /* 0x0000003f00537202 */ /* 0x000fe40000000f00 */
[----:B------:R-:W-:Y:S02]  /*c660*/  MOV R60, R26 ;  /* 0x0000001a003c7202 */ /* 0x000fe40000000f00 */
[----:B------:R-:W-:Y:S01]  /*c670*/  MOV R61, R27 ;  /* 0x0000001b003d7202 */ /* 0x000fe20000000f00 */
[----:B------:R-:W-:Y:S01]  /*c680*/  IMAD.MOV.U32 R88, RZ, RZ, R83 ;  /* 0x000000ffff587224 */ /* 0x000fe200078e0053 */
[----:B------:R-:W-:-:S02]  /*c690*/  MOV R62, R24 ;  /* 0x00000018003e7202 */ /* 0x000fc40000000f00 */
[----:B------:R-:W-:Y:S01]  /*c6a0*/  MOV R63, R25 ;  /* 0x00000019003f7202 */ /* 0x000fe20000000f00 */
[----:B------:R-:W-:Y:S01]  /*c6b0*/  IMAD.MOV.U32 R83, RZ, RZ, R61 ;  /* 0x000000ffff537224 */ /* 0x000fe200078e003d */
[C---:B-1----:R-:W-:Y:S01]  /*c6c0*/  HMMA.16816.F32 R100, R4.reuse, R20, R100 ;  /* 0x000000140464723c */ /* 0x042fe20000001864 */
[----:B------:R-:W-:Y:S01]  /*c6d0*/  MOV R75, R45 ;  /* 0x0000002d004b7202 */ /* 0x000fe20000000f00 */
[----:B----4-:R-:W-:Y:S01]  /*c6e0*/  FFMA.FTZ R3, R34, UR15, -R9 ;  /* 0x0000000f22037c23 */ /* 0x010fe20008010809 */
[----:B------:R-:W-:Y:S01]  /*c6f0*/  MOV R68, R46 ;  /* 0x0000002e00447202 */ /* 0x000fe20000000f00 */
[----:B------:R-:W-:Y:S01]  /*c700*/  LDSM.16.MT88.4 R24, [R203+0x18800] ;  /* 0x01880000cb18783b */ /* 0x000fe20000004200 */
[----:B------:R-:W-:Y:S01]  /*c710*/  MOV R69, R47 ;  /* 0x0000002f00457202 */ /* 0x000fe20000000f00 */
[----:B------:R-:W-:Y:S01]  /*c720*/  HMMA.16816.F32 R104, R4, R22, R104 ;  /* 0x000000160468723c */ /* 0x000fe20000001868 */
[----:B------:R1:W4:Y:S01]  /*c730*/  MUFU.EX2 R72, R3 ;  /* 0x0000000300487308 */ /* 0x0003220000000800 */
[----:B------:R-:W5:Y:S01]  /*c740*/  LDSM.16.MT88.4 R20, [R203+0x1e000] ;  /* 0x01e00000cb14783b */ /* 0x000f620000004200 */
[----:B------:R-:W-:-:S02]  /*c750*/  MOV R76, R52 ;  /* 0x00000034004c7202 */ /* 0x000fc40000000f00 */
[----:B------:R-:W-:Y:S01]  /*c760*/  MOV R77, R48 ;  /* 0x00000030004d7202 */ /* 0x000fe20000000f00 */
[C---:B--2---:R-:W-:Y:S01]  /*c770*/  HMMA.16816.F32 R108, R4.reuse, R16, R108 ;  /* 0x00000010046c723c */ /* 0x044fe2000000186c */
[----:B------:R-:W-:Y:S02]  /*c780*/  MOV R78, R49 ;  /* 0x00000031004e7202 */ /* 0x000fe40000000f00 */
[----:B------:R-:W-:Y:S02]  /*c790*/  MOV R52, R50 ;  /* 0x0000003200347202 */ /* 0x000fe40000000f00 */
[----:B------:R-:W-:Y:S01]  /*c7a0*/  MOV R73, R51 ;  /* 0x0000003300497202 */ /* 0x000fe20000000f00 */
[C---:B------:R-:W-:Y:S01]  /*c7b0*/  HMMA.16816.F32 R112, R4.reuse, R18, R112 ;  /* 0x000000120470723c */ /* 0x040fe20000001870 */
[----:B------:R-:W2:Y:S01]  /*c7c0*/  LDSM.16.MT88.4 R16, [R201+0x18800] ;  /* 0x01880000c910783b */ /* 0x000ea20000004200 */
[----:B------:R-:W-:Y:S02]  /*c7d0*/  MOV R89, R76 ;  /* 0x0000004c00597202 */ /* 0x000fe40000000f00 */
[----:B------:R-:W-:Y:S01]  /*c7e0*/  MOV R90, R77 ;  /* 0x0000004d005a7202 */ /* 0x000fe20000000f00 */
[----:B-1----:R-:W-:Y:S01]  /*c7f0*/  FFMA.FTZ R3, R59, UR15, -R8 ;  /* 0x0000000f3b037c23 */ /* 0x002fe20008010808 */
[----:B---3--:R-:W-:Y:S01]  /*c800*/  HMMA.16816.F32 R116, R4, R12, R116 ;  /* 0x0000000c0474723c */ /* 0x008fe20000001874 */
[----:B------:R-:W-:-:S02]  /*c810*/  MOV R59, R42 ;  /* 0x0000002a003b7202 */ /* 0x000fc40000000f00 */
[----:B------:R1:W-:Y:S01]  /*c820*/  MUFU.EX2 R84, R3 ;  /* 0x0000000300547308 */ /* 0x0003e20000000800 */
[----:B------:R-:W-:Y:S02]  /*c830*/  MOV R42, R38 ;  /* 0x00000026002a7202 */ /* 0x000fe40000000f00 */
[----:B------:R-:W-:Y:S01]  /*c840*/  HMMA.16816.F32 R120, R4, R14, R120 ;  /* 0x0000000e0478723c */ /* 0x000fe20000001878 */
[----:B------:R-:W3:Y:S01]  /*c850*/  LDSM.16.MT88.4 R12, [R202+0x18800] ;  /* 0x01880000ca0c783b */ /* 0x000ee20000004200 */
[----:B------:R-:W-:Y:S02]  /*c860*/  MOV R91, R78 ;  /* 0x0000004e005b7202 */ /* 0x000fe40000000f00 */
[----:B------:R-:W-:Y:S02]  /*c870*/  MOV R76, R62 ;  /* 0x0000003e004c7202 */ /* 0x000fe40000000f00 */
[----:B------:R-:W-:Y:S02]  /*c880*/  MOV R77, R63 ;  /* 0x0000003f004d7202 */ /* 0x000fe40000000f00 */
[----:B------:R-:W-:-:S02]  /*c890*/  MOV R78, R52 ;  /* 0x00000034004e7202 */ /* 0x000fc40000000f00 */
[----:B------:R-:W-:Y:S02]  /*c8a0*/  MOV R85, R73 ;  /* 0x0000004900557202 */ /* 0x000fe40000000f00 */
[----:B------:R-:W-:Y:S01]  /*c8b0*/  MOV R87, R75 ;  /* 0x0000004b00577202 */ /* 0x000fe20000000f00 */
[----:B-1----:R-:W-:Y:S01]  /*c8c0*/  FFMA.FTZ R3, R235, UR15, -R8 ;  /* 0x0000000feb037c23 */ /* 0x002fe20008010808 */
[----:B------:R-:W-:Y:S01]  /*c8d0*/  MOV R73, R55 ;  /* 0x0000003700497202 */ /* 0x000fe20000000f00 */
[C---:B-----5:R-:W-:Y:S02]  /*c8e0*/  HMMA.16816.F32 R124, R4.reuse, R20, R124 ;  /* 0x00000014047c723c */ /* 0x060fe4000000187c */
[----:B------:R1:W5:Y:S01]  /*c8f0*/  MUFU.EX2 R33, R3 ;  /* 0x0000000300217308 */ /* 0x0003620000000800 */
[----:B------:R-:W-:Y:S02]  /*c900*/  MOV R75, R60 ;  /* 0x0000003c004b7202 */ /* 0x000fe40000000f00 */
[----:B------:R-:W-:Y:S01]  /*c910*/  MOV R86, R74 ;  /* 0x0000004a00567202 */ /* 0x000fe20000000f00 */
[----:B------:R-:W-:Y:S01]  /*c920*/  HMMA.16816.F32 R36, R4, R22, R128 ;  /* 0x000000160424723c */ /* 0x000fe20000001880 */
[----:B------:R-:W3:Y:S01]  /*c930*/  LDSM.16.MT88.4 R20, [R201+0x1a800] ;  /* 0x01a80000c914783b */ /* 0x000ee20000004200 */
[----:B------:R-:W-:-:S02]  /*c940*/  MOV R80, R68 ;  /* 0x0000004400507202 */ /* 0x000fc40000000f00 */
[----:B------:R-:W-:-:S03]  /*c950*/  MOV R74, R53 ;  /* 0x00000035004a7202 */ /* 0x000fc60000000f00 */
[----:B------:R-:W-:Y:S02]  /*c960*/  F2FP.F16.F32.PACK_AB R4, R79, R82 ;  /* 0x000000524f04723e */ /* 0x000fe400000000ff */
[----:B----4-:R-:W-:Y:S01]  /*c970*/  F2FP.F16.F32.PACK_AB R6, R72, R81 ;  /* 0x000000514806723e */ /* 0x010fe200000000ff */
[----:B-1----:R-:W-:Y:S01]  /*c980*/  FFMA.FTZ R3, R252, UR15, -R8 ;  /* 0x0000000ffc037c23 */ /* 0x002fe20008010808 */
[----:B-----5:R-:W-:-:S03]  /*c990*/  F2FP.F16.F32.PACK_AB R5, R33, R84 ;  /* 0x000000542105723e */ /* 0x020fc600000000ff */
[----:B------:R1:W-:Y:S02]  /*c9a0*/  MUFU.EX2 R32, R3 ;  /* 0x0000000300207308 */ /* 0x0003e40000000800 */
[----:B-1----:R-:W-:Y:S01]  /*c9b0*/  FFMA.FTZ R3, R234, UR15, -R8 ;  /* 0x0000000fea037c23 */ /* 0x002fe20008010808 */
[----:B------:R-:W-:-:S05]  /*c9c0*/  MOV R234, R76 ;  /* 0x0000004c00ea7202 */ /* 0x000fca0000000f00 */
[----:B------:R-:W1:Y:S02]  /*c9d0*/  MUFU.EX2 R252, R3 ;  /* 0x0000000300fc7308 */ /* 0x000e640000000800 */
[----:B-1----:R-:W-:Y:S02]  /*c9e0*/  F2FP.F16.F32.PACK_AB R7, R252, R32 ;  /* 0x00000020fc07723e */ /* 0x002fe400000000ff */
[----:B------:R-:W-:-:S05]  /*c9f0*/  MOV R3, R85 ;  /* 0x0000005500037202 */ /* 0x000fca0000000f00 */
[----:B--2---:R-:W-:Y:S01]  /*ca00*/  HMMA.16816.F32 R136, R4, R16, R136 ;  /* 0x000000100488723c */ /* 0x004fe20000001888 */
[----:B------:R-:W-:-:S05]  /*ca10*/  FFMA.FTZ R3, R3, UR15, -R9 ;  /* 0x0000000f03037c23 */ /* 0x000fca0008010809 */
[C---:B------:R-:W-:Y:S01]  /*ca20*/  HMMA.16816.F32 R40, R4.reuse, R18, R40 ;  /* 0x000000120428723c */ /* 0x040fe20000001828 */
[----:B------:R-:W1:Y:S05]  /*ca30*/  LDSM.16.MT88.4 R16, [R202+0x1a800] ;  /* 0x01a80000ca10783b */ /* 0x000e6a0000004200 */
[C---:B---3--:R-:W-:Y:S06]  /*ca40*/  HMMA.16816.F32 R140, R4.reuse, R12, R140 ;  /* 0x0000000c048c723c */ /* 0x048fec000000188c */
[C---:B------:R-:W-:Y:S01]  /*ca50*/  HMMA.16816.F32 R44, R4.reuse, R14, R244 ;  /* 0x0000000e042c723c */ /* 0x040fe200000018f4 */
[----:B------:R-:W2:Y:S05]  /*ca60*/  LDSM.16.MT88.4 R12, [R204+0x1a800] ;  /* 0x01a80000cc0c783b */ /* 0x000eaa0000004200 */
[----:B------:R-:W-:Y:S01]  /*ca70*/  HMMA.16816.F32 R48, R4, R30, R248 ;  /* 0x0000001e0430723c */ /* 0x000fe200000018f8 */
[----:B------:R-:W-:-:S02]  /*ca80*/  MOV R246, R77 ;  /* 0x0000004d00f67202 */ /* 0x000fc40000000f00 */
[----:B------:R-:W-:Y:S02]  /*ca90*/  MOV R247, R78 ;  /* 0x0000004e00f77202 */ /* 0x000fe40000000f00 */
[----:B------:R-:W-:Y:S01]  /*caa0*/  MOV R245, R72 ;  /* 0x0000004800f57202 */ /* 0x000fe20000000f00 */
[C---:B------:R-:W-:Y:S01]  /*cab0*/  HMMA.16816.F32 R60, R4.reuse, R20, R236 ;  /* 0x00000014043c723c */ /* 0x040fe200000018ec */
[----:B------:R-:W-:Y:S02]  /*cac0*/  MOV R249, R79 ;  /* 0x0000004f00f97202 */ /* 0x000fe40000000f00 */
[----:B------:R-:W-:Y:S02]  /*cad0*/  MOV R251, R81 ;  /* 0x0000005100fb7202 */ /* 0x000fe40000000f00 */
[----:B------:R-:W-:Y:S01]  /*cae0*/  MOV R81, R69 ;  /* 0x0000004500517202 */ /* 0x000fe20000000f00 */
[C---:B------:R-:W-:Y:S01]  /*caf0*/  HMMA.16816.F32 R148, R4.reuse, R28, R148 ;  /* 0x0000001c0494723c */ /* 0x040fe20000001894 */
[----:B------:R-:W-:Y:S01]  /*cb00*/  MOV R239, R56 ;  /* 0x0000003800ef7202 */ /* 0x000fe20000000f00 */
[----:B------:R-:W3:Y:S01]  /*cb10*/  LDSM.16.MT88.4 R28, [R203+0x1a800] ;  /* 0x01a80000cb1c783b */ /* 0x000ee20000004200 */
[----:B------:R-:W-:Y:S01]  /*cb20*/  MOV R238, R57 ;  /* 0x0000003900ee7202 */ /* 0x000fe20000000f00 */
[----:B------:R-:W-:Y:S01]  /*cb30*/  IMAD.MOV.U32 R235, RZ, RZ, R81 ;  /* 0x000000ffffeb7224 */ /* 0x000fe200078e0051 */
[----:B------:R-:W-:Y:S01]  /*cb40*/  MOV R237, R58 ;  /* 0x0000003a00ed7202 */ /* 0x000fe20000000f00 */
[----:B------:R-:W-:Y:S01]  /*cb50*/  HMMA.16816.F32 R156, R4, R24, R156 ;  /* 0x00000018049c723c */ /* 0x000fe2000000189c */
[----:B------:R-:W-:-:S02]  /*cb60*/  MOV R236, R59 ;  /* 0x0000003b00ec7202 */ /* 0x000fc40000000f00 */
[----:B------:R-:W-:Y:S02]  /*cb70*/  MOV R72, R54 ;  /* 0x0000003600487202 */ /* 0x000fe40000000f00 */
[----:B------:R-:W-:Y:S01]  /*cb80*/  MOV R248, R84 ;  /* 0x0000005400f87202 */ /* 0x000fe20000000f00 */
[C---:B-1----:R-:W-:Y:S01]  /*cb90*/  HMMA.16816.F32 R76, R4.reuse, R18, R188 ;  /* 0x00000012044c723c */ /* 0x042fe200000018bc */
[----:B------:R-:W-:Y:S02]  /*cba0*/  MOV R250, R33 ;  /* 0x0000002100fa7202 */ /* 0x000fe40000000f00 */
[----:B------:R-:W-:Y:S02]  /*cbb0*/  MOV R244, R32 ;  /* 0x0000002000f47202 */ /* 0x000fe40000000f00 */
[----:B------:R-:W1:Y:S01]  /*cbc0*/  LDSM.16.MT88.4 R32, [R201+0x1c800] ;  /* 0x01c80000c920783b */ /* 0x000e620000004200 */
[----:B------:R-:W-:Y:S01]  /*cbd0*/  HMMA.16816.F32 R56, R4, R22, R196 ;  /* 0x000000160438723c */ /* 0x000fe200000018c4 */
[----:B------:R-:W-:-:S02]  /*cbe0*/  MOV R189, R73 ;  /* 0x0000004900bd7202 */ /* 0x000fc40000000f00 */
[----:B------:R-:W-:Y:S01]  /*cbf0*/  MOV R191, R75 ;  /* 0x0000004b00bf7202 */ /* 0x000fe20000000f00 */
[----:B------:R-:W-:Y:S01]  /*cc00*/  LDSM.16.MT88.4 R20, [R203+0x1c800] ;  /* 0x01c80000cb14783b */ /* 0x000fe20000004200 */
[----:B------:R-:W-:Y:S01]  /*cc10*/  MOV R190, R74 ;  /* 0x0000004a00be7202 */ /* 0x000fe20000000f00 */
[C---:B------:R-:W-:Y:S01]  /*cc20*/  HMMA.16816.F32 R52, R4.reuse, R26, R240 ;  /* 0x0000001a0434723c */ /* 0x040fe200000018f0 */
[----:B------:R-:W-:Y:S01]  /*cc30*/  IMAD.MOV.U32 R199, RZ, RZ, R70 ;  /* 0x000000ffffc77224 */ /* 0x000fe200078e0046 */
[----:B------:R-:W-:Y:S01]  /*cc40*/  MOV R196, R71 ;  /* 0x0000004700c47202 */ /* 0x000fe20000000f00 */
[----:B------:R-:W-:Y:S01]  /*cc50*/  LDSM.16.MT88.4 R24, [R202+0x1e800] ;  /* 0x01e80000ca18783b */ /* 0x000fe20000004200 */
[----:B------:R-:W-:Y:S02]  /*cc60*/  MOV R188, R190 ;  /* 0x000000be00bc7202 */ /* 0x000fe40000000f00 */
[----:B------:R-:W-:Y:S01]  /*cc70*/  HMMA.16816.F32 R68, R4, R16, R192 ;  /* 0x000000100444723c */ /* 0x000fe200000018c0 */
[----:B------:R-:W-:Y:S01]  /*cc80*/  MOV R242, R86 ;  /* 0x0000005600f27202 */ /* 0x000fe20000000f00 */
[----:B------:R-:W4:Y:S01]  /*cc90*/  LDSM.16.MT88.4 R16, [R202+0x1c800] ;  /* 0x01c80000ca10783b */ /* 0x000f220000004200 */
[----:B------:R-:W-:-:S02]  /*cca0*/  MOV R241, R87 ;  /* 0x0000005700f17202 */ /* 0x000fc40000000f00 */
[----:B------:R-:W-:Y:S01]  /*ccb0*/  MOV R240, R80 ;  /* 0x0000005000f07202 */ /* 0x000fe20000000f00 */
[C---:B--2---:R-:W-:Y:S01]  /*ccc0*/  HMMA.16816.F32 R84, R4.reuse, R12, R184 ;  /* 0x0000000c0454723c */ /* 0x044fe200000018b8 */
[----:B------:R-:W-:Y:S02]  /*ccd0*/  MOV R194, R89 ;  /* 0x0000005900c27202 */ /* 0x000fe40000000f00 */
[----:B------:R-:W-:Y:S02]  /*cce0*/  MOV R195, R88 ;  /* 0x0000005800c37202 */ /* 0x000fe40000000f00 */
[----:B------:R-:W-:Y:S01]  /*ccf0*/  MOV R193, R90 ;  /* 0x0000005a00c17202 */ /* 0x000fe20000000f00 */
[----:B---3--:R-:W-:Y:S01]  /*cd00*/  HMMA.16816.F32 R92, R4, R28, R176 ;  /* 0x0000001c045c723c */ /* 0x008fe200000018b0 */
[----:B------:R-:W-:Y:S01]  /*cd10*/  IMAD.MOV.U32 R187, RZ, RZ, R189 ;  /* 0x000000ffffbb7224 */ /* 0x000fe200078e00bd */
[----:B------:R-:W-:Y:S02]  /*cd20*/  MOV R189, R191 ;  /* 0x000000bf00bd7202 */ /* 0x000fe40000000f00 */
[----:B------:R-:W-:-:S02]  /*cd30*/  MOV R191, R194 ;  /* 0x000000c200bf7202 */ /* 0x000fc40000000f00 */
[----:B------:R-:W-:Y:S02]  /*cd40*/  MOV R194, R196 ;  /* 0x000000c400c27202 */ /* 0x000fe40000000f00 */
[----:B------:R-:W-:Y:S01]  /*cd50*/  MOV R196, R236 ;  /* 0x000000ec00c47202 */ /* 0x000fe20000000f00 */
[----:B------:R-:W-:Y:S01]  /*cd60*/  IMAD.MOV.U32 R236, RZ, RZ, R239 ;  /* 0x000000ffffec7224 */ /* 0x000fe200078e00ef */
[----:B------:R-:W-:Y:S02]  /*cd70*/  MOV R239, R10 ;  /* 0x0000000a00ef7202 */ /* 0x000fe40000000f00 */
[----:B------:R-:W2:Y:S01]  /*cd80*/  LDL.LU R10, [R1+0x38] ;  /* 0x00003800010a7983 */ /* 0x000ea20000300800 */
[----:B------:R-:W-:Y:S02]  /*cd90*/  MOV R192, R91 ;  /* 0x0000005b00c07202 */ /* 0x000fe40000000f00 */
[----:B------:R-:W-:Y:S01]  /*cda0*/  HMMA.16816.F32 R88, R4, R14, R180 ;  /* 0x0000000e0458723c */ /* 0x000fe200000018b4 */
[----:B------:R-:W3:Y:S01]  /*cdb0*/  LDSM.16.MT88.4 R12, [R204+0x1c800] ;  /* 0x01c80000cc0c783b */ /* 0x000ee20000004200 */
[----:B------:R-:W-:-:S02]  /*cdc0*/  MOV R190, R192 ;  /* 0x000000c000be7202 */ /* 0x000fc40000000f00 */
[----:B------:R-:W-:Y:S02]  /*cdd0*/  MOV R192, R193 ;  /* 0x000000c100c07202 */ /* 0x000fe40000000f00 */
[----:B------:R-:W-:Y:S01]  /*cde0*/  MOV R193, R195 ;  /* 0x000000c300c17202 */ /* 0x000fe20000000f00 */
[C---:B-1----:R-:W-:Y:S01]  /*cdf0*/  HMMA.16816.F32 R128, R4.reuse, R34, R168 ;  /* 0x000000220480723c */ /* 0x042fe200000018a8 */
[----:B------:R-:W-:Y:S02]  /*ce00*/  MOV R195, R199 ;  /* 0x000000c700c37202 */ /* 0x000fe40000000f00 */
[----:B------:R-:W-:Y:S02]  /*ce10*/  MOV R199, R237 ;  /* 0x000000ed00c77202 */ /* 0x000fe40000000f00 */
[----:B------:R1:W-:Y:S01]  /*ce20*/  MUFU.EX2 R237, R3 ;  /* 0x0000000300ed7308 */ /* 0x0003e20000000800 */
[----:B------:R-:W-:Y:S02]  /*ce30*/  MOV R198, R83 ;  /* 0x0000005300c67202 */ /* 0x000fe40000000f00 */
[----:B------:R-:W-:Y:S01]  /*ce40*/  MOV R243, R82 ;  /* 0x0000005200f37202 */ /* 0x000fe20000000f00 */
[----:B----4-:R-:W-:Y:S01]  /*ce50*/  HMMA.16816.F32 R152, R4, R18, R152 ;  /* 0x000000120498723c */ /* 0x010fe20000001898 */
[----:B------:R-:W-:-:S05]  /*ce60*/  MOV R197, R72 ;  /* 0x0000004800c57202 */ /* 0x000fca0000000f00 */
[C---:B------:R-:W-:Y:S01]  /*ce70*/  HMMA.16816.F32 R72, R4.reuse, R30, R172 ;  /* 0x0000001e0448723c */ /* 0x040fe200000018ac */
[----:B------:R-:W4:Y:S05]  /*ce80*/  LDSM.16.MT88.4 R28, [R201+0x1e800] ;  /* 0x01e80000c91c783b */ /* 0x000f2a0000004200 */
[----:B------:R-:W-:Y:S01]  /*ce90*/  HMMA.16816.F32 R80, R4, R32, R164 ;  /* 0x000000200450723c */ /* 0x000fe200000018a4 */
[----:B-1----:R-:W-:Y:S01]  /*cea0*/  FFMA.FTZ R3, R187, UR15, -R9 ;  /* 0x0000000fbb037c23 */ /* 0x002fe20008010809 */
[----:B------:R-:W-:Y:S01]  /*ceb0*/  MOV R187, R188 ;  /* 0x000000bc00bb7202 */ /* 0x000fe20000000f00 */
[----:B------:R-:W1:Y:S01]  /*cec0*/  LDSM.16.MT88.4 R32, [R204+0x1e800] ;  /* 0x01e80000cc20783b */ /* 0x000e620000004200 */
[----:B------:R-:W-:-:S02]  /*ced0*/  MOV R188, R189 ;  /* 0x000000bd00bc7202 */ /* 0x000fc40000000f00 */
[----:B------:R-:W-:Y:S01]  /*cee0*/  MOV R189, R190 ;  /* 0x000000be00bd7202 */ /* 0x000fe20000000f00 */
[C---:B------:R-:W-:Y:S01]  /*cef0*/  HMMA.16816.F32 R172, R4.reuse, R16, R160 ;  /* 0x0000001004ac723c */ /* 0x040fe200000018a0 */
[----:B------:R-:W-:Y:S01]  /*cf00*/  MOV R190, R191 ;  /* 0x000000bf00be7202 */ /* 0x000fe20000000f00 */
[----:B------:R-:W-:Y:S01]  /*cf10*/  IMAD.MOV.U32 R183, RZ, RZ, R188 ;  /* 0x000000ffffb77224 */ /* 0x000fe200078e00bc */
[----:B------:R-:W-:Y:S01]  /*cf20*/  MOV R191, R193 ;  /* 0x000000c100bf7202 */ /* 0x000fe20000000f00 */
[----:B------:R-:W-:Y:S01]  /*cf30*/  LDSM.16.MT88.4 R16, [R201+0x19000] ;  /* 0x01900000c910783b */ /* 0x000fe20000004200 */
[----:B------:R-:W-:Y:S01]  /*cf40*/  MOV R193, R194 ;  /* 0x000000c200c17202 */ /* 0x000fe20000000f00 */
[----:B---3--:R-:W-:Y:S01]  /*cf50*/  HMMA.16816.F32 R144, R4, R12, R144 ;  /* 0x0000000c0490723c */ /* 0x008fe20000001890 */
[----:B------:R-:W-:Y:S02]  /*cf60*/  MOV R194, R195 ;  /* 0x000000c300c27202 */ /* 0x000fe40000000f00 */
[----:B------:R-:W-:-:S02]  /*cf70*/  MOV R195, R196 ;  /* 0x000000c400c37202 */ /* 0x000fc40000000f00 */
[----:B------:R-:W-:Y:S01]  /*cf80*/  MOV R196, R199 ;  /* 0x000000c700c47202 */ /* 0x000fe20000000f00 */
[----:B------:R-:W-:Y:S01]  /*cf90*/  HMMA.16816.F32 R132, R4, R14, R132 ;  /* 0x0000000e0484723c */ /* 0x000fe20000001884 */
[----:B------:R-:W-:Y:S01]  /*cfa0*/  MOV R199, R236 ;  /* 0x000000ec00c77202 */ /* 0x000fe20000000f00 */
[----:B------:R-:W3:Y:S01]  /*cfb0*/  LDSM.16.MT88.4 R12, [R203+0x1e800] ;  /* 0x01e80000cb0c783b */ /* 0x000ee20000004200 */
[----:B------:R-:W-:Y:S02]  /*cfc0*/  MOV R186, R194 ;  /* 0x000000c200ba7202 */ /* 0x000fe40000000f00 */
[----:B------:R-:W-:Y:S02]  /*cfd0*/  MOV R194, R195 ;  /* 0x000000c300c27202 */ /* 0x000fe40000000f00 */
[----:B------:R-:W-:Y:S01]  /*cfe0*/  MOV R195, R196 ;  /* 0x000000c400c37202 */ /* 0x000fe20000000f00 */
[----:B------:R5:W3:Y:S01]  /*cff0*/  MUFU.EX2 R236, R3 ;  /* 0x0000000300ec7308 */ /* 0x000ae20000000800 */
[----:B------:R-:W-:-:S02]  /*d000*/  MOV R196, R199 ;  /* 0x000000c700c47202 */ /* 0x000fc40000000f00 */
[----:B------:R-:W-:Y:S02]  /*d010*/  MOV R199, R239 ;  /* 0x000000ef00c77202 */ /* 0x000fe40000000f00 */
[----:B------:R-:W-:Y:S02]  /*d020*/  MOV R239, R240 ;  /* 0x000000f000ef7202 */ /* 0x000fe40000000f00 */
[----:B------:R-:W-:Y:S02]  /*d030*/  MOV R240, R241 ;  /* 0x000000f100f07202 */ /* 0x000fe40000000f00 */
[----:B------:R-:W-:Y:S01]  /*d040*/  MOV R241, R242 ;  /* 0x000000f200f17202 */ /* 0x000fe20000000f00 */
[----:B------:R-:W-:Y:S02]  /*d050*/  IMAD.MOV.U32 R242, RZ, RZ, R235 ;  /* 0x000000fffff27224 */ /* 0x000fe400078e00eb */
[----:B-----5:R-:W-:Y:S01]  /*d060*/  FFMA.FTZ R3, R187, UR15, -R9 ;  /* 0x0000000fbb037c23 */ /* 0x020fe20008010809 */
[----:B------:R-:W-:-:S03]  /*d070*/  MOV R184, R189 ;  /* 0x000000bd00b87202 */ /* 0x000fc60000000f00 */
[----:B------:R5:W-:Y:S01]  /*d080*/  MUFU.EX2 R235, R3 ;  /* 0x0000000300eb7308 */ /* 0x000be20000000800 */
[----:B------:R-:W-:Y:S01]  /*d090*/  MOV R185, R190 ;  /* 0x000000be00b97202 */ /* 0x000fe20000000f00 */
[----:B-----5:R-:W-:Y:S01]  /*d0a0*/  FFMA.FTZ R3, R198, UR15, -R9 ;  /* 0x0000000fc6037c23 */ /* 0x020fe20008010809 */
[----:B------:R-:W-:-:S05]  /*d0b0*/  MOV R198, R234 ;  /* 0x000000ea00c67202 */ /* 0x000fca0000000f00 */
[----:B------:R5:W-:Y:S02]  /*d0c0*/  MUFU.EX2 R234, R3 ;  /* 0x0000000300ea7308 */ /* 0x000be40000000800 */
[----:B-----5:R-:W-:Y:S01]  /*d0d0*/  FFMA.FTZ R3, R183, UR15, -R8 ;  /* 0x0000000fb7037c23 */ /* 0x020fe20008010808 */
[----:B------:R-:W-:Y:S02]  /*d0e0*/  MOV R183, R184 ;  /* 0x000000b800b77202 */ /* 0x000fe40000000f00 */
[----:B------:R-:W-:Y:S02]  /*d0f0*/  MOV R184, R185 ;  /* 0x000000b900b87202 */ /* 0x000fe40000000f00 */
[----:B------:R-:W-:Y:S02]  /*d100*/  MOV R185, R195 ;  /* 0x000000c300b97202 */ /* 0x000fe40000000f00 */
[----:B------:R-:W-:Y:S02]  /*d110*/  MOV R195, R196 ;  /* 0x000000c400c37202 */ /* 0x000fe40000000f00 */
[----:B------:R-:W-:-:S02]  /*d120*/  MOV R196, R199 ;  /* 0x000000c700c47202 */ /* 0x000fc40000000f00 */
[----:B------:R5:W-:Y:S01]  /*d130*/  MUFU.EX2 R199, R3 ;  /* 0x0000000300c77308 */ /* 0x000be20000000800 */
[----:B------:R-:W-:Y:S01]  /*d140*/  HMMA.16816.F32 R168, R4, R20, R64 ;  /* 0x0000001404a8723c */ /* 0x000fe20000001840 */
[----:B-----5:R-:W-:-:S06]  /*d150*/  FFMA.FTZ R3, R198, UR15, -R8 ;  /* 0x0000000fc6037c23 */ /* 0x020fcc0008010808 */
[----:B------:R5:W3:Y:S01]  /*d160*/  MUFU.EX2 R198, R3 ;  /* 0x0000000300c67308 */ /* 0x000ae20000000800 */
[----:B------:R-:W-:Y:S01]  /*d170*/  HMMA.16816.F32 R64, R4, R22, R96 ;  /* 0x000000160440723c */ /* 0x000fe20000001860 */
[----:B------:R-:W-:Y:S01]  /*d180*/  MOV R187, R191 ;  /* 0x000000bf00bb7202 */ /* 0x000fe20000000f00 */
[----:B------:R-:W-:Y:S05]  /*d190*/  LDSM.16.MT88.4 R20, [R201+0x1b000] ;  /* 0x01b00000c914783b */ /* 0x000fea0000004200 */
[----:B------:R-:W-:Y:S01]  /*d1a0*/  MOV R99, R184 ;  /* 0x000000b800637202 */ /* 0x000fe20000000f00 */
[----:B-----5:R-:W-:-:S04]  /*d1b0*/  FFMA.FTZ R3, R197, UR15, -R8 ;  /* 0x0000000fc5037c23 */ /* 0x020fc80008010808 */
[----:B------:R5:W-:Y:S01]  /*d1c0*/  MUFU.EX2 R197, R3 ;  /* 0x0000000300c57308 */ /* 0x000be20000000800 */
[----:B------:R-:W-:Y:S01]  /*d1d0*/  MOV R184, R196 ;  /* 0x000000c400b87202 */ /* 0x000fe20000000f00 */
[----:B------:R-:W-:Y:S01]  /*d1e0*/  HMMA.16816.F32 R176, R4, R24, R108 ;  /* 0x0000001804b0723c */ /* 0x000fe2000000186c */
[----:B-----5:R-:W-:-:S05]  /*d1f0*/  FFMA.FTZ R3, R183, UR15, -R8 ;  /* 0x0000000fb7037c23 */ /* 0x020fca0008010808 */
[----:B------:R-:W5:Y:S01]  /*d200*/  MUFU.EX2 R196, R3 ;  /* 0x0000000300c47308 */ /* 0x000f620000000800 */
[C---:B------:R-:W-:Y:S01]  /*d210*/  HMMA.16816.F32 R164, R4.reuse, R26, R112 ;  /* 0x0000001a04a4723c */ /* 0x040fe20000001870 */
[----:B------:R-:W5:Y:S05]  /*d220*/  LDSM.16.MT88.4 R24, [R203+0x19000] ;  /* 0x01900000cb18783b */ /* 0x000f6a0000004200 */
[C---:B----4-:R-:W-:Y:S06]  /*d230*/  HMMA.16816.F32 R188, R4.reuse, R28, R100 ;  /* 0x0000001c04bc723c */ /* 0x050fec0000001864 */
[C---:B------:R-:W-:Y:S01]  /*d240*/  HMMA.16816.F32 R160, R4.reuse, R30, R104 ;  /* 0x0000001e04a0723c */ /* 0x040fe20000001868 */
[----:B------:R-:W-:Y:S05]  /*d250*/  LDSM.16.MT88.4 R28, [R202+0x19000] ;  /* 0x01900000ca1c783b */ /* 0x000fea0000004200 */
[C---:B-1----:R-:W-:Y:S06]  /*d260*/  HMMA.16816.F32 R180, R4.reuse, R32, R116 ;  /* 0x0000002004b4723c */ /* 0x042fec0000001874 */
[C---:B------:R-:W-:Y:S01]  /*d270*/  HMMA.16816.F32 R120, R4.reuse, R34, R120 ;  /* 0x000000220478723c */ /* 0x040fe20000001878 */
[----:B------:R-:W-:Y:S05]  /*d280*/  LDSM.16.MT88.4 R32, [R204+0x19000] ;  /* 0x01900000cc20783b */ /* 0x000fea0000004200 */
[C---:B---3--:R-:W-:Y:S06]  /*d290*/  HMMA.16816.F32 R124, R4.reuse, R12, R124 ;  /* 0x0000000c047c723c */ /* 0x048fec000000187c */
[----:B------:R-:W-:Y:S01]  /*d2a0*/  HMMA.16816.F32 R36, R4, R14, R36 ;  /* 0x0000000e0424723c */ /* 0x000fe20000001824 */
[----:B------:R-:W-:Y:S06]  /*d2b0*/  LDSM.16.MT88.4 R12, [R204+0x1b000] ;  /* 0x01b00000cc0c783b */ /* 0x000fec0000004200 */
[----:B------:R-:W-:-:S02]  /*d2c0*/  F2FP.F16.F32.PACK_AB R4, R236, R237 ;  /* 0x000000edec04723e */ /* 0x000fc400000000ff */
[----:B------:R-:W-:Y:S02]  /*d2d0*/  F2FP.F16.F32.PACK_AB R5, R198, R199 ;  /* 0x000000c7c605723e */ /* 0x000fe400000000ff */
[----:B------:R-:W-:Y:S02]  /*d2e0*/  F2FP.F16.F32.PACK_AB R6, R234, R235 ;  /* 0x000000ebea06723e */ /* 0x000fe400000000ff */
[----:B-----5:R-:W-:-:S07]  /*d2f0*/  F2FP.F16.F32.PACK_AB R7, R196, R197 ;  /* 0x000000c5c407723e */ /* 0x020fce00000000ff */
[C---:B------:R-:W-:Y:S06]  /*d300*/  HMMA.16816.F32 R136, R4.reuse, R16, R136 ;  /* 0x000000100488723c */ /* 0x040fec0000001888 */
[C---:B------:R-:W-:Y:S01]  /*d310*/  HMMA.16816.F32 R40, R4.reuse, R18, R40 ;  /* 0x000000120428723c */ /* 0x040fe20000001828 */
[----:B------:R-:W1:Y:S05]  /*d320*/  LDSM.16.MT88.4 R16, [R202+0x1b000] ;  /* 0x01b00000ca10783b */ /* 0x000e6a0000004200 */
        /* <DEDUP_REMOVED lines=9> */
[C---:B---3--:R-:W-:Y:S01]  /*d3c0*/  HMMA.16816.F32 R100, R4.reuse, R24, R80 ;  /* 0x000000180464723c */ /* 0x048fe20000001850 */
[----:B------:R-:W-:Y:S01]  /*d3d0*/  FFMA.FTZ R3, R195, UR15, -R9 ;  /* 0x0000000fc3037c23 */ /* 0x000fe20008010809 */
[----:B------:R-:W-:Y:S04]  /*d3e0*/  LDSM.16.MT88.4 R80, [R202+0x1d800] ;  /* 0x01d80000ca50783b */ /* 0x000fe80000004200 */
[C---:B------:R-:W-:Y:S01]  /*d3f0*/  HMMA.16816.F32 R104, R4.reuse, R26, R128 ;  /* 0x0000001a0468723c */ /* 0x040fe20000001880 */
[----:B------:R-:W3:Y:S05]  /*d400*/  LDSM.16.MT88.4 R24, [R201+0x1f000] ;  /* 0x01f00000c918783b */ /* 0x000eea0000004200 */
[C---:B------:R-:W-:Y:S06]  /*d410*/  HMMA.16816.F32 R148, R4.reuse, R32, R148 ;  /* 0x000000200494723c */ /* 0x040fec0000001894 */
[C---:B------:R-:W-:Y:S06]  /*d420*/  HMMA.16816.F32 R32, R4.reuse, R34, R48 ;  /* 0x000000220420723c */ /* 0x040fec0000001830 */
[----:B-1----:R-:W-:Y:S01]  /*d430*/  HMMA.16816.F32 R116, R4, R16, R144 ;  /* 0x000000100474723c */ /* 0x002fe20000001890 */
[----:B------:R-:W-:Y:S01]  /*d440*/  MOV R51, R184 ;  /* 0x000000b800337202 */ /* 0x000fe20000000f00 */
[----:B------:R-:W-:Y:S01]  /*d450*/  IMAD.MOV.U32 R49, RZ, RZ, R187 ;  /* 0x000000ffff317224 */ /* 0x000fe200078e00bb */
[----:B------:R-:W-:-:S03]  /*d460*/  MOV R48, R185 ;  /* 0x000000b900307202 */ /* 0x000fc60000000f00 */
[C---:B------:R-:W-:Y:S01]  /*d470*/  HMMA.16816.F32 R132, R4.reuse, R18, R132 ;  /* 0x000000120484723c */ /* 0x040fe20000001884 */
[----:B------:R-:W1:Y:S01]  /*d480*/  LDSM.16.MT88.4 R16, [R204+0x1f000] ;  /* 0x01f00000cc10783b */ /* 0x000e620000004200 */
[----:B------:R-:W-:Y:S01]  /*d490*/  MOV R50, R186 ;  /* 0x000000ba00327202 */ /* 0x000fe20000000f00 */
[----:B------:R5:W-:Y:S02]  /*d4a0*/  MUFU.EX2 R195, R3 ;  /* 0x0000000300c37308 */ /* 0x000be40000000800 */
[----:B------:R-:W-:Y:S01]  /*d4b0*/  LDSM.16.MT88.4 R144, [R201+0x19800] ;  /* 0x01980000c990783b */ /* 0x000fe20000004200 */
[----:B------:R-:W-:Y:S07]  /*d4c0*/  HMMA.16816.F32 R184, R4, R22, R56 ;  /* 0x0000001604b8723c */ /* 0x000fee0000001838 */
[----:B------:R-:W-:-:S05]  /*d4d0*/  MOV R59, R99 ;  /* 0x00000063003b7202 */ /* 0x000fca0000000f00 */
[--C-:B-----5:R-:W-:Y:S01]  /*d4e0*/  FFMA.FTZ R3, R59, UR15, -R9.reuse ;  /* 0x0000000f3b037c23 */ /* 0x120fe20008010809 */
[----:B------:R-:W-:Y:S02]  /*d4f0*/  MOV R59, R48 ;  /* 0x00000030003b7202 */ /* 0x000fe40000000f00 */
[----:B------:R-:W-:Y:S02]  /*d500*/  MOV R48, R194 ;  /* 0x000000c200307202 */ /* 0x000fe40000000f00 */
[----:B------:R5:W2:Y:S01]  /*d510*/  MUFU.EX2 R194, R3 ;  /* 0x0000000300c27308 */ /* 0x000aa20000000800 */
[----:B----4-:R-:W-:Y:S01]  /*d520*/  HMMA.16816.F32 R108, R4, R12, R172 ;  /* 0x0000000c046c723c */ /* 0x010fe200000018ac */
[----:B-----5:R-:W-:Y:S01]  /*d530*/  FFMA.FTZ R3, R49, UR15, -R9 ;  /* 0x0000000f31037c23 */ /* 0x020fe20008010809 */
[----:B------:R-:W-:-:S05]  /*d540*/  MOV R49, R193 ;  /* 0x000000c100317202 */ /* 0x000fca0000000f00 */
[----:B------:R4:W-:Y:S01]  /*d550*/  MUFU.EX2 R193, R3 ;  /* 0x0000000300c17308 */ /* 0x0009e20000000800 */
[----:B---3--:R-:W-:Y:S01]  /*d560*/  HMMA.16816.F32 R172, R4, R24, R188 ;  /* 0x0000001804ac723c */ /* 0x008fe200000018bc */
[----:B----4-:R-:W-:Y:S01]  /*d570*/  FFMA.FTZ R3, R50, UR15, -R9 ;  /* 0x0000000f32037c23 */ /* 0x010fe20008010809 */
[----:B------:R-:W-:-:S05]  /*d580*/  MOV R50, R192 ;  /* 0x000000c000327202 */ /* 0x000fca0000000f00 */
[----:B------:R3:W4:Y:S01]  /*d590*/  MUFU.EX2 R192, R3 ;  /* 0x0000000300c07308 */ /* 0x0007220000000800 */
[----:B------:R-:W-:Y:S01]  /*d5a0*/  MOV R191, R11 ;  /* 0x0000000b00bf7202 */ /* 0x000fe20000000f00 */
[----:B---3--:R-:W-:Y:S01]  /*d5b0*/  FFMA.FTZ R3, R59, UR15, -R8 ;  /* 0x0000000f3b037c23 */ /* 0x008fe20008010808 */
[C---:B------:R-:W-:Y:S06]  /*d5c0*/  HMMA.16816.F32 R140, R4.reuse, R28, R140 ;  /* 0x0000001c048c723c */ /* 0x040fec000000188c */
[C---:B------:R-:W-:Y:S01]  /*d5d0*/  HMMA.16816.F32 R44, R4.reuse, R30, R44 ;  /* 0x0000001e042c723c */ /* 0x040fe2000000182c */
[----:B------:R3:W-:Y:S01]  /*d5e0*/  MUFU.EX2 R190, R3 ;  /* 0x0000000300be7308 */ /* 0x0007e20000000800 */
[----:B------:R-:W5:Y:S04]  /*d5f0*/  LDSM.16.MT88.4 R28, [R203+0x1b000] ;  /* 0x01b00000cb1c783b */ /* 0x000f680000004200 */
[----:B------:R-:W-:Y:S01]  /*d600*/  HMMA.16816.F32 R60, R4, R20, R60 ;  /* 0x00000014043c723c */ /* 0x000fe2000000183c */
[----:B------:R-:W5:Y:S01]  /*d610*/  LDSM.16.MT88.4 R20, [R203+0x1d000] ;  /* 0x01d00000cb14783b */ /* 0x000f620000004200 */
[----:B--2---:R-:W-:-:S02]  /*d620*/  F2FP.F16.F32.PACK_AB R128, R194, R195 ;  /* 0x000000c3c280723e */ /* 0x004fc400000000ff */
[----:B----4-:R-:W-:Y:S01]  /*d630*/  F2FP.F16.F32.PACK_AB R130, R192, R193 ;  /* 0x000000c1c082723e */ /* 0x010fe200000000ff */
[----:B------:R-:W-:Y:S01]  /*d640*/  LDSM.16.MT88.4 R56, [R204+0x1b800] ;  /* 0x01b80000cc38783b */ /* 0x000fe20000004200 */
[----:B---3--:R-:W-:-:S04]  /*d650*/  FFMA.FTZ R3, R48, UR15, -R8 ;  /* 0x0000000f30037c23 */ /* 0x008fc80008010808 */
[----:B------:R2:W3:Y:S02]  /*d660*/  MUFU.EX2 R189, R3 ;  /* 0x0000000300bd7308 */ /* 0x0004e40000000800 */
[----:B--2---:R-:W-:-:S06]  /*d670*/  FFMA.FTZ R3, R49, UR15, -R8 ;  /* 0x0000000f31037c23 */ /* 0x004fcc0008010808 */
[----:B------:R2:W-:Y:S02]  /*d680*/  MUFU.EX2 R188, R3 ;  /* 0x0000000300bc7308 */ /* 0x0005e40000000800 */
[----:B--2---:R-:W-:Y:S01]  /*d690*/  FFMA.FTZ R3, R238, UR15, -R8 ;  /* 0x0000000fee037c23 */ /* 0x004fe20008010808 */
[----:B------:R-:W-:Y:S02]  /*d6a0*/  MOV R238, R10 ;  /* 0x0000000a00ee7202 */ /* 0x000fe40000000f00 */
[----:B-1----:R-:W-:Y:S07]  /*d6b0*/  HMMA.16816.F32 R8, R4, R16, R180 ;  /* 0x000000100408723c */ /* 0x002fee00000018b4 */
[----:B------:R-:W-:-:S02]  /*d6c0*/  MOV R183, R50 ;  /* 0x0000003200b77202 */ /* 0x000fc40000000f00 */
[----:B------:R-:W-:Y:S01]  /*d6d0*/  MOV R182, R51 ;  /* 0x0000003300b67202 */ /* 0x000fe20000000f00 */
[----:B------:R-:W-:Y:S01]  /*d6e0*/  FFMA.FTZ R0, R238, R0, R191 ;  /* 0x00000000ee007223 */ /* 0x000fe200000100bf */
[C---:B-----5:R-:W-:Y:S06]  /*d6f0*/  HMMA.16816.F32 R92, R4.reuse, R28, R92 ;  /* 0x0000001c045c723c */ /* 0x060fec000000185c */
[C---:B------:R-:W-:Y:S01]  /*d700*/  HMMA.16816.F32 R96, R4.reuse, R30, R72 ;  /* 0x0000001e0460723c */ /* 0x040fe20000001848 */
[----:B------:R-:W-:Y:S01]  /*d710*/  FFMA.FTZ R2, R183, R2, R182 ;  /* 0x00000002b7027223 */ /* 0x000fe200000100b6 */
[----:B------:R-:W-:Y:S01]  /*d720*/  FADD.FTZ R0, R240, R0 ;  /* 0x00000000f0007221 */ /* 0x000fe20000010000 */
[----:B------:R-:W1:Y:S02]  /*d730*/  LDSM.16.MT88.4 R28, [R202+0x1f000] ;  /* 0x01f00000ca1c783b */ /* 0x000e640000004200 */
[----:B------:R-:W-:Y:S01]  /*d740*/  FADD.FTZ R2, R239, R2 ;  /* 0x00000002ef027221 */ /* 0x000fe20000010000 */
[----:B------:R-:W-:Y:S01]  /*d750*/  FADD.FTZ R0, R242, R0 ;  /* 0x00000000f2007221 */ /* 0x000fe20000010000 */
[----:B------:R-:W2:Y:S01]  /*d760*/  MUFU.EX2 R3, R3 ;  /* 0x0000000300037308 */ /* 0x000ea20000000800 */
[----:B---3--:R-:W-:Y:S01]  /*d770*/  F2FP.F16.F32.PACK_AB R129, R189, R190 ;  /* 0x000000bebd81723e */ /* 0x008fe200000000ff */
[----:B------:R-:W-:Y:S01]  /*d780*/  FADD.FTZ R2, R241, R2 ;  /* 0x00000002f1027221 */ /* 0x000fe20000010000 */
[----:B------:R-:W-:Y:S01]  /*d790*/  FADD.FTZ R0, R246, R0 ;  /* 0x00000000f6007221 */ /* 0x000fe20000010000 */
[----:B------:R-:W-:Y:S01]  /*d7a0*/  HMMA.16816.F32 R112, R4, R14, R152 ;  /* 0x0000000e0470723c */ /* 0x000fe20000001898 */
[----:B------:R-:W3:Y:S01]  /*d7b0*/  LDL R246, [R1+0x3c] ;  /* 0x00003c0001f67983 */ /* 0x000ee20000100800 */
[----:B------:R-:W-:-:S03]  /*d7c0*/  FADD.FTZ R2, R247, R2 ;  /* 0x00000002f7027221 */ /* 0x000fc60000010000 */
[----:B------:R-:W4:Y:S01]  /*d7d0*/  LDL R247, [R1+0x40] ;  /* 0x0000400001f77983 */ /* 0x000f220000100800 */
[----:B------:R-:W-:Y:S03]  /*d7e0*/  HMMA.16816.F32 R168, R4, R20, R168 ;  /* 0x0000001404a8723c */ /* 0x000fe600000018a8 */
[----:B------:R-:W5:Y:S01]  /*d7f0*/  LDSM.16.MT88.4 R152, [R202+0x19800] ;  /* 0x01980000ca98783b */ /* 0x000f620000004200 */
[----:B--2---:R-:W-:-:S03]  /*d800*/  F2FP.F16.F32.PACK_AB R131, R3, R188 ;  /* 0x000000bc0383723e */ /* 0x004fc600000000ff */
[----:B------:R-:W2:Y:S01]  /*d810*/  LDSM.16.MT88.4 R12, [R203+0x1f000] ;  /* 0x01f00000cb0c783b */ /* 0x000ea20000004200 */
[----:B------:R-:W-:Y:S03]  /*d820*/  HMMA.16816.F32 R20, R4, R22, R64 ;  /* 0x000000160414723c */ /* 0x000fe60000001840 */
[----:B------:R-:W-:Y:S03]  /*d830*/  LDSM.16.MT88.4 R48, [R202+0x1b800] ;  /* 0x01b80000ca30783b */ /* 0x000fe60000004200 */
[C---:B------:R-:W-:Y:S01]  /*d840*/  HMMA.16816.F32 R136, R128.reuse, R144, R136 ;  /* 0x000000908088723c */ /* 0x040fe20000001888 */
[----:B------:R-:W-:Y:S04]  /*d850*/  LDSM.16.MT88.4 R64, [R203+0x1b800] ;  /* 0x01b80000cb40783b */ /* 0x000fe80000004200 */
[----:B------:R-:W-:Y:S01]  /*d860*/  LDSM.16.MT88.4 R72, [R201+0x1d800] ;  /* 0x01d80000c948783b */ /* 0x000fe20000004200 */
[----:B------:R-:W-:Y:S03]  /*d870*/  HMMA.16816.F32 R144, R128, R146, R40 ;  /* 0x000000928090723c */ /* 0x000fe60000001828 */
[----:B------:R-:W-:Y:S03]  /*d880*/  LDSM.16.MT88.4 R40, [R201+0x1b800] ;  /* 0x01b80000c928783b */ /* 0x000fe60000004200 */
        /* <DEDUP_REMOVED lines=13> */
[----:B-----5:R-:W-:Y:S02]  /*d960*/  HMMA.16816.F32 R140, R128, R152, R140 ;  /* 0x00000098808c723c */ /* 0x020fe4000000188c */
[----:B------:R-:W-:Y:S01]  /*d970*/  FADD.FTZ R2, R236, R2 ;  /* 0x00000002ec027221 */ /* 0x000fe20000010000 */
[----:B------:R-:W-:-:S03]  /*d980*/  FADD.FTZ R0, R198, R0 ;  /* 0x00000000c6007221 */ /* 0x000fc60000010000 */
[----:B--2---:R-:W-:Y:S01]  /*d990*/  HMMA.16816.F32 R124, R4, R12, R124 ;  /* 0x0000000c047c723c */ /* 0x004fe2000000187c */
[----:B------:R-:W-:-:S05]  /*d9a0*/  FADD.FTZ R2, R235, R2 ;  /* 0x00000002eb027221 */ /* 0x000fca0000010000 */
[----:B------:R-:W-:Y:S01]  /*d9b0*/  HMMA.16816.F32 R152, R128, R154, R44 ;  /* 0x0000009a8098723c */ /* 0x000fe2000000182c */
[----:B------:R-:W-:-:S05]  /*d9c0*/  FADD.FTZ R0, R197, R0 ;  /* 0x00000000c5007221 */ /* 0x000fca0000010000 */
[----:B------:R-:W-:Y:S06]  /*d9d0*/  HMMA.16816.F32 R12, R4, R14, R36 ;  /* 0x0000000e040c723c */ /* 0x000fec0000001824 */
[C---:B-1----:R-:W-:Y:S06]  /*d9e0*/  HMMA.16816.F32 R156, R128.reuse, R164, R156 ;  /* 0x000000a4809c723c */ /* 0x042fec000000189c */
[C---:B------:R-:W-:Y:S06]  /*d9f0*/  HMMA.16816.F32 R164, R128.reuse, R166, R52 ;  /* 0x000000a680a4723c */ /* 0x040fec0000001834 */
[C---:B------:R-:W-:Y:S06]  /*da00*/  HMMA.16816.F32 R44, R128.reuse, R48, R68 ;  /* 0x00000030802c723c */ /* 0x040fec0000001844 */
[C---:B------:R-:W-:Y:S06]  /*da10*/  HMMA.16816.F32 R36, R128.reuse, R40, R60 ;  /* 0x000000288024723c */ /* 0x040fec000000183c */
[C---:B------:R-:W-:Y:S06]  /*da20*/  HMMA.16816.F32 R48, R128.reuse, R50, R76 ;  /* 0x000000328030723c */ /* 0x040fec000000184c */
        /* <DEDUP_REMOVED lines=9> */
[----:B------:R-:W2:Y:S05]  /*dac0*/  LDSM.16.MT88.4 R160, [R204+0x19800] ;  /* 0x01980000cca0783b */ /* 0x000eaa0000004200 */
[----:B------:R-:W-:Y:S01]  /*dad0*/  HMMA.16816.F32 R16, R4, R18, R120 ;  /* 0x000000120410723c */ /* 0x000fe20000001878 */
[----:B------:R-:W-:Y:S04]  /*dae0*/  LDSM.16.MT88.4 R120, [R204+0x1f800] ;  /* 0x01f80000cc78783b */ /* 0x000fe80000004200 */
[----:B------:R-:W-:Y:S01]  /*daf0*/  LDSM.16.MT88.4 R4, [R203+0x1f800] ;  /* 0x01f80000cb04783b */ /* 0x000fe20000004200 */
[C---:B------:R-:W-:Y:S03]  /*db00*/  HMMA.16816.F32 R64, R128.reuse, R66, R96 ;  /* 0x000000428040723c */ /* 0x040fe60000001860 */
[----:B------:R-:W5:Y:S03]  /*db10*/  LDSM.16.MT88.4 R96, [R203+0x1d800] ;  /* 0x01d80000cb60783b */ /* 0x000f660000004200 */
[C---:B------:R-:W-:Y:S01]  /*db20*/  HMMA.16816.F32 R72, R128.reuse, R74, R104 ;  /* 0x0000004a8048723c */ /* 0x040fe20000001868 */
[----:B------:R-:W5:Y:S05]  /*db30*/  LDSM.16.MT88.4 R104, [R201+0x1f800] ;  /* 0x01f80000c968783b */ /* 0x000f6a0000004200 */
[----:B------:R-:W-:Y:S01]  /*db40*/  HMMA.16816.F32 R80, R128, R82, R112 ;  /* 0x000000528050723c */ /* 0x000fe20000001870 */
[----:B------:R-:W5:Y:S01]  /*db50*/  LDSM.16.MT88.4 R112, [R202+0x1f800] ;  /* 0x01f80000ca70783b */ /* 0x000f620000004200 */
[----:B------:R-:W-:Y:S01]  /*db60*/  FADD.FTZ R2, R195, R2 ;  /* 0x00000002c3027221 */ /* 0x000fe20000010000 */
[----:B------:R-:W-:-:S03]  /*db70*/  FADD.FTZ R0, R190, R0 ;  /* 0x00000000be007221 */ /* 0x000fc60000010000 */
[----:B------:R-:W-:Y:S01]  /*db80*/  FADD.FTZ R2, R194, R2 ;  /* 0x00000002c2027221 */ /* 0x000fe20000010000 */
[----:B------:R-:W-:-:S03]  /*db90*/  FADD.FTZ R0, R189, R0 ;  /* 0x00000000bd007221 */ /* 0x000fc60000010000 */
[----:B------:R-:W-:Y:S01]  /*dba0*/  FADD.FTZ R2, R193, R2 ;  /* 0x00000002c1027221 */ /* 0x000fe20000010000 */
[----:B------:R-:W-:-:S03]  /*dbb0*/  FADD.FTZ R0, R188, R0 ;  /* 0x00000000bc007221 */ /* 0x000fc60000010000 */
[----:B------:R-:W-:Y:S01]  /*dbc0*/  FADD.FTZ R244, R192, R2 ;  /* 0x00000002c0f47221 */ /* 0x000fe20000010000 */
[----:B------:R-:W-:-:S04]  /*dbd0*/  FADD.FTZ R245, R3, R0 ;  /* 0x0000000003f57221 */ /* 0x000fc80000010000 */
[----:B------:R3:W-:Y:S04]  /*dbe0*/  STL [R1+0x1c], R244 ;  /* 0x00001cf401007387 */ /* 0x0007e80000100800 */
[----:B------:R3:W-:Y:S01]  /*dbf0*/  STL [R1+0x38], R245 ;  /* 0x000038f501007387 */ /* 0x0007e20000100800 */
[C---:B-1----:R-:W-:Y:S06]  /*dc00*/  HMMA.16816.F32 R84, R128.reuse, R88, R116 ;  /* 0x000000588054723c */ /* 0x042fec0000001874 */
[C---:B--2---:R-:W-:Y:S06]  /*dc10*/  HMMA.16816.F32 R148, R128.reuse, R160, R148 ;  /* 0x000000a08094723c */ /* 0x044fec0000001894 */
        /* <DEDUP_REMOVED lines=13> */
[----:B---3--:R-:W-:-:S02]  /*dcf0*/  MOV R132, R246 ;  /* 0x000000f600847202 */ /* 0x008fc40000000f00 */
[----:B----4-:R-:W-:Y:S01]  /*dd00*/  MOV R3, R247 ;  /* 0x000000f700037202 */ /* 0x010fe20000000f00 */
[----:B------:R-:W-:-:S05]  /*dd10*/  NOP ;  /* 0x0000000000007918 */ /* 0x000fca0000000000 */
        /* <DEDUP_REMOVED lines=194> */
[----:B------:R-:W5:Y:S01]  /*e940*/  LDSM.16.M88.4 R4, [R207+0x8000] ;  /* 0x00800000cf04783b */ /* 0x000f620000000200 */
        /* <DEDUP_REMOVED lines=12> */
[C---:B-----5:R-:W-:Y:S01]  /*ea10*/  HMMA.16816.F32 R12, R4.reuse, R196, R172 ;  /* 0x000000c4040c723c */ /* 0x060fe200000018ac */
[----:B------:R-:W4:Y:S05]  /*ea20*/  LDSM.16.M88.4 R172, [R218] ;  /* 0x00000000daac783b */ /* 0x000f2a0000000200 */
[C---:B------:R-:W-:Y:S06]  /*ea30*/  HMMA.16816.F32 R196, R4.reuse, R198, R236 ;  /* 0x000000c604c4723c */ /* 0x040fec00000018ec */
[C---:B-1----:R-:W-:Y:S01]  /*ea40*/  HMMA.16816.F32 R176, R4.reuse, R28, R168 ;  /* 0x0000001c04b0723c */ /* 0x042fe200000018a8 */
[----:B------:R-:W1:Y:S05]  /*ea50*/  LDSM.16.M88.4 R168, [R217] ;  /* 0x00000000d9a8783b */ /* 0x000e6a0000000200 */
[C---:B------:R-:W-:Y:S01]  /*ea60*/  HMMA.16816.F32 R132, R4.reuse, R30, R24 ;  /* 0x0000001e0484723c */ /* 0x040fe20000001818 */
[----:B------:R-:W5:Y:S05]  /*ea70*/  LDSM.16.M88.4 R24, [R216] ;  /* 0x00000000d818783b */ /* 0x000f6a0000000200 */
        /* <DEDUP_REMOVED lines=16> */
[C---:B-----5:R-:W-:Y:S06]  /*eb80*/  HMMA.16816.F32 R168, R8.reuse, R24, R32 ;  /* 0x0000001808a8723c */ /* 0x060fec0000001820 */
[----:B------:R-:W-:Y:S01]  /*eb90*/  HMMA.16816.F32 R32, R8, R26, R28 ;  /* 0x0000001a0820723c */ /* 0x000fe2000000181c */
[----:B------:R-:W4:Y:S05]  /*eba0*/  LDSM.16.M88.4 R8, [R209+0x8000] ;  /* 0x00800000d108783b */ /* 0x000f2a0000000200 */
[C---:B--2---:R-:W-:Y:S01]  /*ebb0*/  HMMA.16816.F32 R28, R4.reuse, R20, R16 ;  /* 0x00000014041c723c */ /* 0x044fe20000001810 */
[----:B------:R-:W2:Y:S05]  /*ebc0*/  LDSM.16.M88.4 R16, [R205+0x4000] ;  /* 0x00400000cd10783b */ /* 0x000eaa0000000200 */
[C---:B------:R-:W-:Y:S01]  /*ebd0*/  HMMA.16816.F32 R12, R4.reuse, R22, R12 ;  /* 0x00000016040c723c */ /* 0x040fe2000000180c */
[----:B------:R-:W5:Y:S05]  /*ebe0*/  LDSM.16.M88.4 R20, [R206+0x15800] ;  /* 0x01580000ce14783b */ /* 0x000f6a0000000200 */
        /* <DEDUP_REMOVED lines=8> */
[C---:B-----5:R-:W-:Y:S06]  /*ec70*/  HMMA.16816.F32 R172, R4.reuse, R20, R168 ;  /* 0x0000001404ac723c */ /* 0x060fec00000018a8 */
        /* <DEDUP_REMOVED lines=44> */
[----:B------:R-:W5:Y:S05]  /*ef40*/  LDSM.16.M88.4 R24, [R205+0x7000] ;  /* 0x00700000cd18783b */ /* 0x000f6a0000000200 */
        /* <DEDUP_REMOVED lines=8> */
[----:B------:R-:W-:-:S04]  /*efd0*/  VIADD R4, R0, 0x1 ;  /* 0x0000000100047836 */ /* 0x000fc80000000000 */
[----:B------:R-:W-:Y:S02]  /*efe0*/  IMAD.IADD R6, R230, 0x1, -R4 ;  /* 0x00000001e6067824 */ /* 0x000fe400078e0a04 */
[----:B------:R-:W-:Y:S01]  /*eff0*/  FMUL.FTZ R32, R32, UR31 ;  /* 0x0000001f20207c20 */ /* 0x000fe20008410000 */
[----:B------:R-:W-:Y:S01]  /*f000*/  FMUL.FTZ R5, R33, UR31 ;  /* 0x0000001f21057c20 */ /* 0x000fe20008410000 */
[----:B------:R-:W-:Y:S01]  /*f010*/  HMMA.16816.F32 R168, R8, R14, R168 ;  /* 0x0000000e08a8723c */ /* 0x000fe200000018a8 */
[----:B------:R-:W-:Y:S01]  /*f020*/  FMUL.FTZ R34, R34, UR31 ;  /* 0x0000001f22227c20 */ /* 0x000fe20008410000 */
[----:B------:R-:W-:Y:S01]  /*f030*/  BAR.SYNC.DEFER_BLOCKING 0x0 ;  /* 0x0000000000007b1d */ /* 0x000fe20000010000 */
[----:B------:R-:W-:-:S03]  /*f040*/  ISETP.GE.AND P0, PT, R4, R233, PT ;  /* 0x000000e90400720c */ /* 0x000fc60003f06270 */
[C---:B-----5:R-:W-:Y:S01]  /*f050*/  HMMA.16816.F32 R12, R8.reuse, R24, R20 ;  /* 0x00000018080c723c */ /* 0x060fe20000001814 */
        /* <DEDUP_REMOVED lines=15> */
[----:B------:R2:W-:Y:S01]  /*f150*/  MUFU.TANH R11, R8 ;  /* 0x00000008000b7308 */ /* 0x0005e20000002400 */
[----:B------:R-:W-:Y:S02]  /*f160*/  I2FP.F32.S32 R3, R5 ;  /* 0x0000000500037245 */ /* 0x000fe40000201400 */
[----:B------:R-:W-:Y:S01]  /*f170*/  I2FP.F32.S32 R2, R2 ;  /* 0x0000000200027245 */ /* 0x000fe20000201400 */
[----:B-1----:R-:W-:-:S02]  /*f180*/  FFMA.FTZ R6, R6, -UR21, R32 ;  /* 0x8000001506067c23 */ /* 0x002fc40008010020 */
[----:B---3--:R-:W-:Y:S01]  /*f190*/  FFMA.FTZ R7, R3, -UR21, R7 ;  /* 0x8000001503077c23 */ /* 0x008fe20008010007 */
[----:B------:R-:W-:Y:S02]  /*f1a0*/  VIADD R3, R0, 0x9 ;  /* 0x0000000900037836 */ /* 0x000fe40000000000 */
[----:B------:R-:W-:Y:S01]  /*f1b0*/  FFMA.FTZ R5, R2, -UR21, R20 ;  /* 0x8000001502057c23 */ /* 0x000fe20008010014 */
[----:B------:R-:W-:Y:S01]  /*f1c0*/  VIADD R2, R0, 0x8 ;  /* 0x0000000800027836 */ /* 0x000fe20000000000 */
[----:B------:R-:W-:Y:S01]  /*f1d0*/  FSEL R22, R6, -INF , !P6 ;  /* 0xff80000006167808 */ /* 0x000fe20007000000 */
[----:B------:R-:W-:Y:S01]  /*f1e0*/  IMAD.IADD R6, R231, 0x1, -R4 ;  /* 0x00000001e7067824 */ /* 0x000fe200078e0a04 */
[----:B------:R-:W-:Y:S02]  /*f1f0*/  ISETP.GE.AND P6, PT, R4, R232, PT ;  /* 0x000000e80400720c */ /* 0x000fe40003fc6270 */
[----:B------:R-:W-:Y:S01]  /*f200*/  FSEL R24, R7, -INF , !P1 ;  /* 0xff80000007187808 */ /* 0x000fe20004800000 */
[----:B------:R-:W-:Y:S01]  /*f210*/  FMUL.FTZ R7, R177, UR31 ;  /* 0x0000001fb1077c20 */ /* 0x000fe20008410000 */
[----:B------:R-:W-:Y:S01]  /*f220*/  FSEL R25, R5, -INF , !P0 ;  /* 0xff80000005197808 */ /* 0x000fe20004000000 */
[----:B--2---:R-:W-:Y:S01]  /*f230*/  FMUL.FTZ R8, R176, UR31 ;  /* 0x0000001fb0087c20 */ /* 0x004fe20008410000 */
[----:B------:R-:W-:Y:S01]  /*f240*/  ISETP.LT.OR P6, PT, R4, R228, P6 ;  /* 0x000000e40400720c */ /* 0x000fe200037c1670 */
[----:B------:R-:W-:Y:S01]  /*f250*/  FMUL.FTZ R4, R178, UR31 ;  /* 0x0000001fb2047c20 */ /* 0x000fe20008410000 */
[----:B------:R-:W-:Y:S01]  /*f260*/  ISETP.GE.AND P1, PT, R2, R233, PT ;  /* 0x000000e90200720c */ /* 0x000fe20003f26270 */
[----:B------:R-:W-:Y:S01]  /*f270*/  IMAD.IADD R5, R230, 0x1, -R2 ;  /* 0x00000001e6057824 */ /* 0x000fe200078e0a02 */
[C---:B------:R-:W-:Y:S01]  /*f280*/  ISETP.GE.AND P0, PT, R2.reuse, R232, PT ;  /* 0x000000e80200720c */ /* 0x040fe20003f06270 */
[----:B------:R1:W-:Y:S01]  /*f290*/  MUFU.TANH R9, R4 ;  /* 0x0000000400097308 */ /* 0x0003e20000002400 */
[----:B------:R-:W-:-:S02]  /*f2a0*/  ISETP.LT.OR P1, PT, R2, R229, P1 ;  /* 0x000000e50200720c */ /* 0x000fc40000f21670 */
[----:B------:R-:W-:Y:S01]  /*f2b0*/  ISETP.LT.OR P0, PT, R2, R228, P0 ;  /* 0x000000e40200720c */ /* 0x000fe20000701670 */
[----:B------:R-:W-:Y:S01]  /*f2c0*/  IMAD.IADD R2, R231, 0x1, -R2 ;  /* 0x00000001e7027824 */ /* 0x000fe200078e0a02 */
[----:B------:R-:W-:-:S03]  /*f2d0*/  IABS R5, R5 ;  /* 0x0000000500057213 */ /* 0x000fc60000000000 */
[----:B------:R2:W3:Y:S01]  /*f2e0*/  MUFU.TANH R10, R8 ;  /* 0x00000008000a7308 */ /* 0x0004e20000002400 */
[----:B------:R-:W-:Y:S01]  /*f2f0*/  I2FP.F32.S32 R5, R5 ;  /* 0x0000000500057245 */ /* 0x000fe20000201400 */
[----:B-1----:R-:W-:Y:S01]  /*f300*/  IMAD.IADD R4, R230, 0x1, -R3 ;  /* 0x00000001e6047824 */ /* 0x002fe200078e0a03 */
[----:B--2---:R-:W-:-:S03]  /*f310*/  IABS R8, R6 ;  /* 0x0000000600087213 */ /* 0x004fc60000000000 */
[----:B---3--:R-:W-:Y:S02]  /*f320*/  FFMA.FTZ R5, R5, -UR21, R10 ;  /* 0x8000001505057c23 */ /* 0x008fe4000801000a */
[----:B------:R1:W2:Y:S03]  /*f330*/  MUFU.TANH R6, R7 ;  /* 0x0000000700067308 */ /* 0x0002a60000002400 */
[----:B------:R-:W-:Y:S01]  /*f340*/  FSEL R20, R5, -INF , !P1 ;  /* 0xff80000005147808 */ /* 0x000fe20004800000 */
[----:B------:R-:W-:Y:S01]  /*f350*/  IMAD.IADD R5, R231, 0x1, -R3 ;  /* 0x00000001e7057824 */ /* 0x000fe200078e0a03 */
[----:B------:R-:W-:-:S04]  /*f360*/  ISETP.GE.AND P1, PT, R3, R232, PT ;  /* 0x000000e80300720c */ /* 0x000fc80003f26270 */
[----:B------:R-:W-:Y:S02]  /*f370*/  ISETP.LT.OR P1, PT, R3, R228, P1 ;  /* 0x000000e40300720c */ /* 0x000fe40000f21670 */
[----:B------:R-:W-:Y:S02]  /*f380*/  IABS R5, R5 ;  /* 0x0000000500057213 */ /* 0x000fe40000000000 */
[----:B-1----:R-:W-:Y:S02]  /*f390*/  IABS R7, R2 ;  /* 0x0000000200077213 */ /* 0x002fe40000000000 */
[----:B------:R-:W-:Y:S01]  /*f3a0*/  IABS R2, R4 ;  /* 0x0000000400027213 */ /* 0x000fe20000000000 */
[----:B------:R-:W-:Y:S01]  /*f3b0*/  IMAD.MOV.U32 R4, RZ, RZ, R8 ;  /* 0x000000ffff047224 */ /* 0x000fe200078e0008 */
[----:B------:R-:W-:Y:S01]  /*f3c0*/  I2FP.F32.S32 R7, R7 ;  /* 0x0000000700077245 */ /* 0x000fe20000201400 */
[----:B------:R-:W-:Y:S01]  /*f3d0*/  FMUL.FTZ R8, R179, UR31 ;  /* 0x0000001fb3087c20 */ /* 0x000fe20008410000 */
[----:B------:R-:W-:-:S02]  /*f3e0*/  I2FP.F32.S32 R2, R2 ;  /* 0x0000000200027245 */ /* 0x000fc40000201400 */
[----:B------:R-:W-:Y:S01]  /*f3f0*/  I2FP.F32.S32 R4, R4 ;  /* 0x0000000400047245 */ /* 0x000fe20000201400 */
[----:B------:R-:W-:Y:S01]  /*f400*/  FFMA.FTZ R7, R7, -UR21, R9 ;  /* 0x8000001507077c23 */ /* 0x000fe20008010009 */
[----:B------:R1:W-:Y:S01]  /*f410*/  MUFU.TANH R16, R8 ;  /* 0x0000000800107308 */ /* 0x0003e20000002400 */
[----:B--2---:R-:W-:Y:S01]  /*f420*/  FFMA.FTZ R6, R2, -UR21, R6 ;  /* 0x8000001502067c23 */ /* 0x004fe20008010006 */
[----:B------:R-:W-:Y:S02]  /*f430*/  VIADD R2, R0, 0x10 ;  /* 0x0000001000027836 */ /* 0x000fe40000000000 */
[----:B------:R-:W-:Y:S01]  /*f440*/  FFMA.FTZ R4, R4, -UR21, R11 ;  /* 0x8000001504047c23 */ /* 0x000fe2000801000b */
[----:B------:R-:W-:Y:S01]  /*f450*/  FSEL R21, R7, -INF , !P0 ;  /* 0xff80000007157808 */ /* 0x000fe20004000000 */
[----:B------:R-:W-:Y:S01]  /*f460*/  FMUL.FTZ R7, R181, UR31 ;  /* 0x0000001fb5077c20 */ /* 0x000fe20008410000 */
[----:B------:R-:W-:Y:S01]  /*f470*/  FMUL.FTZ R9, R183, UR31 ;  /* 0x0000001fb7097c20 */ /* 0x000fe20008410000 */
[----:B------:R-:W-:-:S02]  /*f480*/  ISETP.GE.AND P0, PT, R2, R233, PT ;  /* 0x000000e90200720c */ /* 0x000fc40003f06270 */
[----:B------:R-:W-:Y:S01]  /*f490*/  FSEL R23, R4, -INF , !P6 ;  /* 0xff80000004177808 */ /* 0x000fe20007000000 */
[----:B------:R-:W-:Y:S01]  /*f4a0*/  VIADD R4, R0, 0x11 ;  /* 0x0000001100047836 */ /* 0x000fe20000000000 */
[C---:B------:R-:W-:Y:S02]  /*f4b0*/  ISETP.GE.AND P6, PT, R3.reuse, R233, PT ;  /* 0x000000e90300720c */ /* 0x040fe40003fc6270 */
[-C--:B------:R-:W-:Y:S02]  /*f4c0*/  ISETP.LT.OR P0, PT, R2, R229.reuse, P0 ;  /* 0x000000e50200720c */ /* 0x080fe40000701670 */
[----:B------:R-:W-:Y:S01]  /*f4d0*/  ISETP.LT.OR P6, PT, R3, R229, P6 ;  /* 0x000000e50300720c */ /* 0x000fe200037c1670 */
[----:B------:R-:W-:Y:S02]  /*f4e0*/  IMAD.IADD R3, R230, 0x1, -R4 ;  /* 0x00000001e6037824 */ /* 0x000fe400078e0a04 */
[----:B-1----:R-:W-:Y:S01]  /*f4f0*/  FMUL.FTZ R8, R180, UR31 ;  /* 0x0000001fb4087c20 */ /* 0x002fe20008410000 */
[----:B------:R-:W-:Y:S01]  /*f500*/  FSEL R18, R6, -INF , !P6 ;  /* 0xff80000006127808 */ /* 0x000fe20007000000 */
[--C-:B------:R-:W-:Y:S01]  /*f510*/  IMAD.IADD R6, R230, 0x1, -R2.reuse ;  /* 0x00000001e6067824 */ /* 0x100fe200078e0a02 */
[C---:B------:R-:W-:Y:S01]  /*f520*/  ISETP.GE.AND P6, PT, R2.reuse, R232, PT ;  /* 0x000000e80200720c */ /* 0x040fe20003fc6270 */
[----:B------:R1:W-:Y:S03]  /*f530*/  MUFU.TANH R11, R8 ;  /* 0x00000008000b7308 */ /* 0x0003e60000002400 */
[----:B------:R-:W-:Y:S01]  /*f540*/  ISETP.LT.OR P6, PT, R2, R228, P6 ;  /* 0x000000e40200720c */ /* 0x000fe200037c1670 */
[----:B------:R-:W-:Y:S01]  /*f550*/  IMAD.IADD R2, R231, 0x1, -R2 ;  /* 0x00000001e7027824 */ /* 0x000fe200078e0a02 */
[----:B------:R-:W-:Y:S01]  /*f560*/  IABS R6, R6 ;  /* 0x0000000600067213 */ /* 0x000fe20000000000 */
[----:B-1----:R-:W-:-:S04]  /*f570*/  FMUL.FTZ R8, R182, UR31 ;  /* 0x0000001fb6087c20 */ /* 0x002fc80008410000 */
[----:B------:R-:W1:Y:S08]  /*f580*/  MUFU.TANH R10, R8 ;  /* 0x00000008000a7308 */ /* 0x000e700000002400 */
[----:B------:R2:W3:Y:S02]  /*f590*/  MUFU.TANH R8, R7 ;  /* 0x0000000700087308 */ /* 0x0004e40000002400 */
[----:B--2---:R-:W-:-:S02]  /*f5a0*/  IABS R7, R2 ;  /* 0x0000000200077213 */ /* 0x004fc40000000000 */
[----:B------:R-:W-:Y:S01]  /*f5b0*/  IABS R2, R3 ;  /* 0x0000000300027213 */ /* 0x000fe20000000000 */
[----:B------:R-:W-:Y:S01]  /*f5c0*/  IMAD.MOV.U32 R3, RZ, RZ, R5 ;  /* 0x000000ffff037224 */ /* 0x000fe200078e0005 */
[----:B------:R-:W-:Y:S01]  /*f5d0*/  I2FP.F32.S32 R7, R7 ;  /* 0x0000000700077245 */ /* 0x000fe20000201400 */
[----:B------:R-:W-:Y:S01]  /*f5e0*/  IMAD.MOV.U32 R5, RZ, RZ, R6 ;  /* 0x000000ffff057224 */ /* 0x000fe200078e0006 */
[----:B------:R-:W-:Y:S02]  /*f5f0*/  I2FP.F32.S32 R2, R2 ;  /* 0x0000000200027245 */ /* 0x000fe40000201400 */
[----:B------:R-:W-:Y:S01]  /*f600*/  I2FP.F32.S32 R3, R3 ;  /* 0x0000000300037245 */ /* 0x000fe20000201400 */
[----:B-1----:R-:W-:Y:S01]  /*f610*/  FFMA.FTZ R7, R7, -UR21, R10 ;  /* 0x8000001507077c23 */ /* 0x002fe2000801000a */
[----:B------:R-:W-:Y:S01]  /*f620*/  I2FP.F32.S32 R5, R5 ;  /* 0x0000000500057245 */ /* 0x000fe20000201400 */
[----:B---3--:R-:W-:Y:S01]  /*f630*/  FFMA.FTZ R6, R2, -UR21, R8 ;  /* 0x8000001502067c23 */ /* 0x008fe20008010008 */
[----:B------:R-:W-:-:S02]  /*f640*/  VIADD R2, R0, 0x18 ;  /* 0x0000001800027836 */ /* 0x000fc40000000000 */
[----:B------:R-:W-:Y:S01]  /*f650*/  FFMA.FTZ R3, R3, -UR21, R16 ;  /* 0x8000001503037c23 */ /* 0x000fe20008010010 */
[----:B------:R-:W-:Y:S01]  /*f660*/  FSEL R241, R7, -INF , !P6 ;  /* 0xff80000007f17808 */ /* 0x000fe20007000000 */
[----:B------:R-:W-:Y:S01]  /*f670*/  FFMA.FTZ R5, R5, -UR21, R11 ;  /* 0x8000001505057c23 */ /* 0x000fe2000801000b */
[----:B------:R-:W-:Y:S01]  /*f680*/  FMUL.FTZ R8, R168, UR31 ;  /* 0x0000001fa8087c20 */ /* 0x000fe20008410000 */
[-C--:B------:R-:W-:Y:S01]  /*f690*/  ISETP.GE.AND P6, PT, R2, R233.reuse, PT ;  /* 0x000000e90200720c */ /* 0x080fe20003fc6270 */
[----:B------:R-:W-:Y:S01]  /*f6a0*/  MUFU.TANH R11, R9 ;  /* 0x00000009000b7308 */ /* 0x000fe20000002400 */
[----:B------:R-:W-:Y:S01]  /*f6b0*/  FSEL R19, R3, -INF , !P1 ;  /* 0xff80000003137808 */ /* 0x000fe20004800000 */
[----:B------:R-:W-:Y:S01]  /*f6c0*/  VIADD R3, R0, 0x19 ;  /* 0x0000001900037836 */ /* 0x000fe20000000000 */
[C---:B------:R-:W-:Y:S01]  /*f6d0*/  ISETP.GE.AND P1, PT, R4.reuse, R233, PT ;  /* 0x000000e90400720c */ /* 0x040fe20003f26270 */
[----:B------:R-:W-:Y:S01]  /*f6e0*/  FMUL.FTZ R7, R169, UR31 ;  /* 0x0000001fa9077c20 */ /* 0x000fe20008410000 */
[----:B------:R-:W-:Y:S01]  /*f6f0*/  FSEL R35, R5, -INF , !P0 ;  /* 0xff80000005237808 */ /* 0x000fe20004000000 */
[----:B------:R-:W-:Y:S01]  /*f700*/  IMAD.IADD R5, R231, 0x1, -R4 ;  /* 0x00000001e7057824 */ /* 0x000fe200078e0a04 */
[C---:B------:R-:W-:Y:S01]  /*f710*/  ISETP.LT.OR P1, PT, R4.reuse, R229, P1 ;  /* 0x000000e50400720c */ /* 0x040fe20000f21670 */
[----:B------:R-:W1:Y:S01]  /*f720*/  MUFU.TANH R10, R8 ;  /* 0x00000008000a7308 */ /* 0x000e620000002400 */
[----:B------:R-:W-:-:S02]  /*f730*/  ISETP.GE.AND P0, PT, R4, R232, PT ;  /* 0x000000e80400720c */ /* 0x000fc40003f06270 */
[----:B------:R-:W-:Y:S01]  /*f740*/  FSEL R34, R6, -INF , !P1 ;  /* 0xff80000006227808 */ /* 0x000fe20004800000 */
[--C-:B------:R-:W-:Y:S01]  /*f750*/  IMAD.IADD R6, R230, 0x1, -R2.reuse ;  /* 0x00000001e6067824 */ /* 0x100fe200078e0a02 */
[----:B------:R-:W-:Y:S01]  /*f760*/  ISETP.LT.OR P0, PT, R4, R228, P0 ;  /* 0x000000e40400720c */ /* 0x000fe20000701670 */
[----:B------:R-:W-:Y:S01]  /*f770*/  FMUL.FTZ R4, R170, UR31 ;  /* 0x0000001faa047c20 */ /* 0x000fe20008410000 */
[C---:B------:R-:W-:Y:S01]  /*f780*/  ISETP.GE.AND P1, PT, R2.reuse, R232, PT ;  /* 0x000000e80200720c */ /* 0x040fe20003f26270 */
[----:B------:R2:W-:Y:S01]  /*f790*/  MUFU.TANH R8, R7 ;  /* 0x0000000700087308 */ /* 0x0005e20000002400 */
[C---:B------:R-:W-:Y:S02]  /*f7a0*/  ISETP.LT.OR P6, PT, R2.reuse, R229, P6 ;  /* 0x000000e50200720c */ /* 0x040fe400037c1670 */
[----:B------:R-:W-:Y:S01]  /*f7b0*/  ISETP.LT.OR P1, PT, R2, R228, P1 ;  /* 0x000000e40200720c */ /* 0x000fe20000f21670 */
[----:B------:R-:W-:Y:S01]  /*f7c0*/  IMAD.IADD R2, R231, 0x1, -R2 ;  /* 0x00000001e7027824 */ /* 0x000fe200078e0a02 */
[----:B------:R-:W-:-:S02]  /*f7d0*/  IABS R16, R5 ;  /* 0x0000000500107213 */ /* 0x000fc40000000000 */
[----:B------:R-:W-:Y:S01]  /*f7e0*/  IABS R5, R6 ;  /* 0x0000000600057213 */ /* 0x000fe20000000000 */
[----:B------:R3:W4:Y:S01]  /*f7f0*/  MUFU.TANH R9, R4 ;  /* 0x0000000400097308 */ /* 0x0007220000002400 */
[----:B------:R-:W-:Y:S02]  /*f800*/  FMUL.FTZ R6, R171, UR31 ;  /* 0x0000001fab067c20 */ /* 0x000fe40008410000 */
[----:B------:R-:W-:-:S05]  /*f810*/  I2FP.F32.S32 R5, R5 ;  /* 0x0000000500057245 */ /* 0x000fca0000201400 */
[----:B-1----:R-:W-:Y:S01]  /*f820*/  FFMA.FTZ R5, R5, -UR21, R10 ;  /* 0x8000001505057c23 */ /* 0x002fe2000801000a */
[----:B--2---:R-:W-:-:S04]  /*f830*/  IABS R7, R2 ;  /* 0x0000000200077213 */ /* 0x004fc80000000000 */
[----:B------:R-:W-:Y:S02]  /*f840*/  I2FP.F32.S32 R7, R7 ;  /* 0x0000000700077245 */ /* 0x000fe40000201400 */
[----:B------:R-:W-:Y:S01]  /*f850*/  FSEL R33, R5, -INF , !P6 ;  /* 0xff80000005217808 */ /* 0x000fe20007000000 */
[----:B------:R-:W-:Y:S01]  /*f860*/  VIADD R5, R0, 0x21 ;  /* 0x0000002100057836 */ /* 0x000fe20000000000 */
[----:B------:R-:W-:Y:S01]  /*f870*/  ISETP.GE.AND P6, PT, R3, R232, PT ;  /* 0x000000e80300720c */ /* 0x000fe20003fc6270 */
[----:B---3--:R-:W-:Y:S02]  /*f880*/  IMAD.IADD R4, R230, 0x1, -R3 ;  /* 0x00000001e6047824 */ /* 0x008fe400078e0a03 */
[----:B----4-:R-:W-:Y:S01]  /*f890*/  FFMA.FTZ R7, R7, -UR21, R9 ;  /* 0x8000001507077c23 */ /* 0x010fe20008010009 */
[----:B------:R-:W-:Y:S01]  /*f8a0*/  FMUL.FTZ R9, R15, UR31 ;  /* 0x0000001f0f097c20 */ /* 0x000fe20008410000 */
[----:B------:R-:W-:Y:S02]  /*f8b0*/  ISETP.LT.OR P6, PT, R3, R228, P6 ;  /* 0x000000e40300720c */ /* 0x000fe400037c1670 */
[----:B------:R-:W-:Y:S01]  /*f8c0*/  IABS R2, R4 ;  /* 0x0000000400027213 */ /* 0x000fe20000000000 */
[----:B------:R-:W-:Y:S01]  /*f8d0*/  IMAD.MOV.U32 R4, RZ, RZ, R16 ;  /* 0x000000ffff047224 */ /* 0x000fe200078e0010 */
[----:B------:R-:W-:Y:S01]  /*f8e0*/  FSEL R240, R7, -INF , !P1 ;  /* 0xff80000007f07808 */ /* 0x000fe20004800000 */
[----:B------:R1:W-:Y:S01]  /*f8f0*/  MUFU.TANH R16, R6 ;  /* 0x0000000600107308 */ /* 0x0003e20000002400 */
[----:B------:R-:W-:Y:S01]  /*f900*/  I2FP.F32.S32 R2, R2 ;  /* 0x0000000200027245 */ /* 0x000fe20000201400 */
[----:B------:R-:W-:Y:S01]  /*f910*/  FMUL.FTZ R7, R13, UR31 ;  /* 0x0000001f0d077c20 */ /* 0x000fe20008410000 */
[----:B------:R-:W-:-:S05]  /*f920*/  I2FP.F32.S32 R4, R4 ;  /* 0x0000000400047245 */ /* 0x000fca0000201400 */
[----:B------:R-:W-:-:S05]  /*f930*/  FFMA.FTZ R4, R4, -UR21, R11 ;  /* 0x8000001504047c23 */ /* 0x000fca000801000b */
[----:B------:R-:W-:Y:S01]  /*f940*/  FSEL R235, R4, -INF , !P0 ;  /* 0xff80000004eb7808 */ /* 0x000fe20004000000 */
[----:B------:R-:W-:Y:S01]  /*f950*/  IMAD.IADD R4, R231, 0x1, -R3 ;  /* 0x00000001e7047824 */ /* 0x000fe200078e0a03 */
[C---:B------:R-:W-:Y:S01]  /*f960*/  ISETP.GE.AND P0, PT, R3.reuse, R233, PT ;  /* 0x000000e90300720c */ /* 0x040fe20003f06270 */
[----:B-1----:R-:W-:Y:S01]  /*f970*/  FFMA.FTZ R6, R2, -UR21, R8 ;  /* 0x8000001502067c23 */ /* 0x002fe20008010008 */
[----:B------:R-:W-:Y:S02]  /*f980*/  VIADD R2, R0, 0x20 ;  /* 0x0000002000027836 */ /* 0x000fe40000000000 */
[----:B------:R-:W-:Y:S01]  /*f990*/  ISETP.LT.OR P0, PT, R3, R229, P0 ;  /* 0x000000e50300720c */ /* 0x000fe20000701670 */
[----:B------:R-:W-:Y:S01]  /*f9a0*/  FMUL.FTZ R8, R12, UR31 ;  /* 0x0000001f0c087c20 */ /* 0x000fe20008410000 */
[----:B------:R-:W-:Y:S01]  /*f9b0*/  IMAD.IADD R3, R230, 0x1, -R5 ;  /* 0x00000001e6037824 */ /* 0x000fe200078e0a05 */
[----:B------:R-:W-:Y:S02]  /*f9c0*/  IABS R4, R4 ;  /* 0x0000000400047213 */ /* 0x000fe40000000000 */
[----:B------:R-:W-:Y:S01]  /*f9d0*/  FSEL R32, R6, -INF , !P0 ;  /* 0xff80000006207808 */ /* 0x000fe20004000000 */
[----:B------:R1:W-:Y:S01]  /*f9e0*/  MUFU.TANH R11, R8 ;  /* 0x00000008000b7308 */ /* 0x0003e20000002400 */
[----:B------:R-:W-:Y:S01]  /*f9f0*/  ISETP.GE.AND P1, PT, R2, R233, PT ;  /* 0x000000e90200720c */ /* 0x000fe20003f26270 */
[----:B------:R-:W-:Y:S01]  /*fa00*/  IMAD.IADD R6, R230, 0x1, -R2 ;  /* 0x00000001e6067824 */ /* 0x000fe200078e0a02 */
[----:B------:R-:W-:-:S02]  /*fa10*/  ISETP.GE.AND P0, PT, R2, R232, PT ;  /* 0x000000e80200720c */ /* 0x000fc40003f06270 */
[C---:B------:R-:W-:Y:S02]  /*fa20*/  ISETP.LT.OR P1, PT, R2.reuse, R229, P1 ;  /* 0x000000e50200720c */ /* 0x040fe40000f21670 */
        /* <DEDUP_REMOVED lines=24> */
[----:B------:R-:W-:Y:S01]  /*fbb0*/  FMUL.FTZ R3, R28, UR31 ;  /* 0x0000001f1c037c20 */ /* 0x000fe20008410000 */
[C---:B------:R-:W-:Y:S02]  /*fbc0*/  ISETP.GE.AND P6, PT, R5.reuse, R233, PT ;  /* 0x000000e90500720c */ /* 0x040fe40003fc6270 */
[----:B------:R-:W-:Y:S01]  /*fbd0*/  FSEL R178, R4, -INF , !P1 ;  /* 0xff80000004b27808 */ /* 0x000fe20004800000 */
[----:B------:R-:W-:Y:S01]  /*fbe0*/  VIADD R4, R0, 0x29 ;  /* 0x0000002900047836 */ /* 0x000fe20000000000 */
[C---:B------:R-:W-:Y:S01]  /*fbf0*/  ISETP.LT.OR P6, PT, R5.reuse, R229, P6 ;  /* 0x000000e50500720c */ /* 0x040fe200037c1670 */
[----:B------:R1:W2:Y:S01]  /*fc00*/  MUFU.TANH R10, R3 ;  /* 0x00000003000a7308 */ /* 0x0002a20000002400 */
[----:B------:R-:W-:-:S02]  /*fc10*/  ISETP.GE.AND P1, PT, R5, R232, PT ;  /* 0x000000e80500720c */ /* 0x000fc40003f26270 */
[----:B------:R-:W-:Y:S01]  /*fc20*/  FSEL R252, R6, -INF , !P6 ;  /* 0xff80000006fc7808 */ /* 0x000fe20007000000 */
[--C-:B------:R-:W-:Y:S01]  /*fc30*/  IMAD.IADD R6, R230, 0x1, -R2.reuse ;  /* 0x00000001e6067824 */ /* 0x100fe200078e0a02 */
[C---:B------:R-:W-:Y:S02]  /*fc40*/  ISETP.GE.AND P6, PT, R2.reuse, R232, PT ;  /* 0x000000e80200720c */ /* 0x040fe40003fc6270 */
[-C--:B------:R-:W-:Y:S01]  /*fc50*/  ISETP.LT.OR P1, PT, R5, R228.reuse, P1 ;  /* 0x000000e40500720c */ /* 0x080fe20000f21670 */
[C---:B------:R-:W-:Y:S01]  /*fc60*/  IMAD.IADD R5, R231.reuse, 0x1, -R5 ;  /* 0x00000001e7057824 */ /* 0x040fe200078e0a05 */
[C---:B------:R-:W-:Y:S01]  /*fc70*/  ISETP.LT.OR P0, PT, R2.reuse, R229, P0 ;  /* 0x000000e50200720c */ /* 0x040fe20000701670 */
[----:B------:R3:W-:Y:S01]  /*fc80*/  MUFU.TANH R8, R7 ;  /* 0x0000000700087308 */ /* 0x0007e20000002400 */
[----:B------:R-:W-:Y:S01]  /*fc90*/  ISETP.LT.OR P6, PT, R2, R228, P6 ;  /* 0x000000e40200720c */ /* 0x000fe200037c1670 */
[----:B------:R-:W-:Y:S01]  /*fca0*/  IMAD.IADD R2, R231, 0x1, -R2 ;  /* 0x00000001e7027824 */ /* 0x000fe200078e0a02 */
[----:B------:R-:W-:-:S02]  /*fcb0*/  IABS R12, R5 ;  /* 0x00000005000c7213 */ /* 0x000fc40000000000 */
[----:B------:R-:W-:Y:S01]  /*fcc0*/  IABS R5, R6 ;  /* 0x0000000600057213 */ /* 0x000fe20000000000 */
[----:B------:R-:W-:Y:S01]  /*fcd0*/  FMUL.FTZ R6, R31, UR31 ;  /* 0x0000001f1f067c20 */ /* 0x000fe20008410000 */
[----:B-1----:R-:W-:Y:S02]  /*fce0*/  FMUL.FTZ R3, R30, UR31 ;  /* 0x0000001f1e037c20 */ /* 0x002fe40008410000 */
[----:B------:R-:W-:Y:S02]  /*fcf0*/  I2FP.F32.S32 R5, R5 ;  /* 0x0000000500057245 */ /* 0x000fe40000201400 */
[----:B------:R1:W4:Y:S03]  /*fd00*/  MUFU.TANH R9, R3 ;  /* 0x0000000300097308 */ /* 0x0003260000002400 */
[----:B--2---:R-:W-:Y:S01]  /*fd10*/  FFMA.FTZ R5, R5, -UR21, R10 ;  /* 0x8000001505057c23 */ /* 0x004fe2000801000a */
[----:B---3--:R-:W-:-:S04]  /*fd20*/  IABS R7, R2 ;  /* 0x0000000200077213 */ /* 0x008fc80000000000 */
[----:B------:R2:W3:Y:S01]  /*fd30*/  MUFU.TANH R10, R6 ;  /* 0x00000006000a7308 */ /* 0x0004e20000002400 */
[----:B------:R-:W-:Y:S01]  /*fd40*/  FSEL R242, R5, -INF , !P0 ;  /* 0xff80000005f27808 */ /* 0x000fe20004000000 */
[----:B------:R-:W-:Y:S01]  /*fd50*/  FMUL.FTZ R5, R134, UR31 ;  /* 0x0000001f86057c20 */ /* 0x000fe20008410000 */
[----:B------:R-:W-:Y:S02]  /*fd60*/  I2FP.F32.S32 R7, R7 ;  /* 0x0000000700077245 */ /* 0x000fe40000201400 */
[----:B------:R-:W-:Y:S01]  /*fd70*/  ISETP.GE.AND P0, PT, R4, R232, PT ;  /* 0x000000e80400720c */ /* 0x000fe20003f06270 */
[----:B-1----:R-:W-:Y:S02]  /*fd80*/  IMAD.IADD R3, R230, 0x1, -R4 ;  /* 0x00000001e6037824 */ /* 0x002fe400078e0a04 */
[----:B----4-:R-:W-:Y:S01]  /*fd90*/  FFMA.FTZ R7, R7, -UR21, R9 ;  /* 0x8000001507077c23 */ /* 0x010fe20008010009 */
[----:B------:R-:W-:Y:S01]  /*fda0*/  ISETP.LT.OR P0, PT, R4, R228, P0 ;  /* 0x000000e40400720c */ /* 0x000fe20000701670 */
[----:B------:R-:W-:Y:S01]  /*fdb0*/  FMUL.FTZ R9, R133, UR31 ;  /* 0x0000001f85097c20 */ /* 0x000fe20008410000 */
[----:B------:R-:W-:Y:S01]  /*fdc0*/  IABS R2, R3 ;  /* 0x0000000300027213 */ /* 0x000fe20000000000 */
[----:B------:R-:W-:Y:S01]  /*fdd0*/  IMAD.MOV.U32 R3, RZ, RZ, R12 ;  /* 0x000000ffff037224 */ /* 0x000fe200078e000c */
[----:B------:R-:W-:-:S02]  /*fde0*/  FSEL R187, R7, -INF , !P6 ;  /* 0xff80000007bb7808 */ /* 0x000fc40007000000 */
[----:B------:R-:W-:Y:S01]  /*fdf0*/  I2FP.F32.S32 R2, R2 ;  /* 0x0000000200027245 */ /* 0x000fe20000201400 */
[----:B------:R-:W-:Y:S01]  /*fe00*/  MUFU.TANH R9, R9 ;  /* 0x0000000900097308 */ /* 0x000fe20000002400 */
[----:B------:R-:W-:-:S03]  /*fe10*/  I2FP.F32.S32 R3, R3 ;  /* 0x0000000300037245 */ /* 0x000fc60000201400 */
[----:B--2---:R-:W-:Y:S01]  /*fe20*/  FFMA.FTZ R6, R2, -UR21, R8 ;  /* 0x8000001502067c23 */ /* 0x004fe20008010008 */
[----:B------:R-:W-:Y:S02]  /*fe30*/  VIADD R2, R0, 0x30 ;  /* 0x0000003000027836 */ /* 0x000fe40000000000 */
[----:B------:R-:W-:Y:S01]  /*fe40*/  FFMA.FTZ R3, R3, -UR21, R11 ;  /* 0x8000001503037c23 */ /* 0x000fe2000801000b */
[----:B------:R-:W-:Y:S01]  /*fe50*/  FMUL.FTZ R8, R132, UR31 ;  /* 0x0000001f84087c20 */ /* 0x000fe20008410000 */
[----:B------:R1:W2:Y:S01]  /*fe60*/  MUFU.TANH R11, R5 ;  /* 0x00000005000b7308 */ /* 0x0002a20000002400 */
[-C--:B------:R-:W-:Y:S02]  /*fe70*/  ISETP.GE.AND P6, PT, R2, R233.reuse, PT ;  /* 0x000000e90200720c */ /* 0x080fe40003fc6270 */
[----:B------:R-:W-:Y:S01]  /*fe80*/  FSEL R243, R3, -INF , !P1 ;  /* 0xff80000003f37808 */ /* 0x000fe20004800000 */
[----:B------:R-:W-:Y:S01]  /*fe90*/  VIADD R3, R0, 0x31 ;  /* 0x0000003100037836 */ /* 0x000fe20000000000 */
[----:B------:R-:W-:-:S03]  /*fea0*/  ISETP.GE.AND P1, PT, R4, R233, PT ;  /* 0x000000e90400720c */ /* 0x000fc60003f26270 */
[----:B------:R4:W5:Y:S01]  /*feb0*/  MUFU.TANH R12, R8 ;  /* 0x00000008000c7308 */ /* 0x0009620000002400 */
[----:B------:R-:W-:Y:S01]  /*fec0*/  IMAD.IADD R7, R230, 0x1, -R3 ;  /* 0x00000001e6077824 */ /* 0x000fe200078e0a03 */
[-C--:B------:R-:W-:Y:S01]  /*fed0*/  ISETP.LT.OR P1, PT, R4, R229.reuse, P1 ;  /* 0x000000e50400720c */ /* 0x080fe20000f21670 */
[C---:B------:R-:W-:Y:S01]  /*fee0*/  IMAD.IADD R4, R231.reuse, 0x1, -R4 ;  /* 0x00000001e7047824 */ /* 0x040fe200078e0a04 */
[----:B------:R-:W-:Y:S02]  /*fef0*/  ISETP.LT.OR P6, PT, R2, R229, P6 ;  /* 0x000000e50200720c */ /* 0x000fe400037c1670 */
[----:B------:R-:W-:Y:S01]  /*ff00*/  FSEL R134, R6, -INF , !P1 ;  /* 0xff80000006867808 */ /* 0x000fe20004800000 */
[--C-:B------:R-:W-:Y:S01]  /*ff10*/  IMAD.IADD R6, R231, 0x1, -R2.reuse ;  /* 0x00000001e7067824 */ /* 0x100fe200078e0a02 */
[----:B------:R-:W-:Y:S01]  /*ff20*/  ISETP.GE.AND P1, PT, R2, R232, PT ;  /* 0x000000e80200720c */ /* 0x000fe20003f26270 */
[----:B-1----:R-:W-:-:S03]  /*ff30*/  IMAD.IADD R5, R230, 0x1, -R2 ;  /* 0x00000001e6057824 */ /* 0x002fc600078e0a02 */
[----:B------:R-:W-:Y:S02]  /*ff40*/  ISETP.LT.OR P1, PT, R2, R228, P1 ;  /* 0x000000e40200720c */ /* 0x000fe40000f21670 */
[----:B------:R-:W-:Y:S02]  /*ff50*/  IABS R5, R5 ;  /* 0x0000000500057213 */ /* 0x000fe40000000000 */
[----:B----4-:R-:W-:Y:S02]  /*ff60*/  IABS R8, R4 ;  /* 0x0000000400087213 */ /* 0x010fe40000000000 */
[----:B------:R-:W-:Y:S02]  /*ff70*/  IABS R4, R6 ;  /* 0x0000000600047213 */ /* 0x000fe40000000000 */
[----:B------:R-:W-:Y:S01]  /*ff80*/  IABS R6, R7 ;  /* 0x0000000700067213 */ /* 0x000fe20000000000 */
[----:B------:R-:W-:Y:S01]  /*ff90*/  IMAD.MOV.U32 R7, RZ, RZ, R5 ;  /* 0x000000ffff077224 */ /* 0x000fe200078e0005 */
[----:B------:R-:W-:-:S02]  /*ffa0*/  I2FP.F32.S32 R8, R8 ;  /* 0x0000000800087245 */ /* 0x000fc40000201400 */
[----:B------:R-:W-:Y:S01]  /*ffb0*/  I2FP.F32.S32 R2, R4 ;  /* 0x0000000400027245 */ /* 0x000fe20000201400 */
[----:B------:R-:W-:Y:S01]  /*ffc0*/  IMAD.MOV.U32 R5, RZ, RZ, R6 ;  /* 0x000000ffff057224 */ /* 0x000fe200078e0006 */
[----:B------:R-:W-:Y:S01]  /*ffd0*/  I2FP.F32.S32 R6, R7 ;  /* 0x0000000700067245 */ /* 0x000fe20000201400 */
[----:B---3--:R-:W-:Y:S01]  /*ffe0*/  FFMA.FTZ R8, R8, -UR21, R10 ;  /* 0x8000001508087c23 */ /* 0x008fe2000801000a */
[----:B------:R-:W-:Y:S01]  /*fff0*/  FMUL.FTZ R10, R135, UR31 ;  /* 0x0000001f870a7c20 */ /* 0x000fe20008410000 */
[----:B--2---:R-:W-:Y:S01]  /*10000*/  FFMA.FTZ R7, R2, -UR21, R11 ;  /* 0x8000001502077c23 */ /* 0x004fe2000801000b */
[----:B------:R-:W-:Y:S01]  /*10010*/  I2FP.F32.S32 R4, R5 ;  /* 0x0000000500047245 */ /* 0x000fe20000201400 */
[----:B-----5:R-:W-:Y:S01]  /*10020*/  FFMA.FTZ R5, R6, -UR21, R12 ;  /* 0x8000001506057c23 */ /* 0x020fe2000801000c */
[----:B------:R-:W-:Y:S01]  /*10030*/  FSEL R133, R8, -INF , !P0 ;  /* 0xff80000008857808 */ /* 0x000fe20004000000 */
[----:B------:R-:W-:Y:S01]  /*10040*/  VIADD R2, R0, 0x38 ;  /* 0x0000003800027836 */ /* 0x000fe20000000000 */
[----:B------:R-:W-:Y:S01]  /*10050*/  ISETP.GE.AND P0, PT, R3, R233, PT ;  /* 0x000000e90300720c */ /* 0x000fe20003f06270 */
[----:B------:R-:W-:Y:S01]  /*10060*/  IMAD.IADD R6, R231, 0x1, -R3 ;  /* 0x00000001e7067824 */ /* 0x000fe200078e0a03 */
[----:B------:R-:W-:Y:S01]  /*10070*/  FSEL R189, R5, -INF , !P6 ;  /* 0xff80000005bd7808 */ /* 0x000fe20007000000 */
[----:B------:R-:W-:Y:S01]  /*10080*/  FMUL.FTZ R5, R172, UR31 ;  /* 0x0000001fac057c20 */ /* 0x000fe20008410000 */
[C---:B------:R-:W-:Y:S01]  /*10090*/  ISETP.GE.AND P6, PT, R3.reuse, R232, PT ;  /* 0x000000e80300720c */ /* 0x040fe20003fc6270 */
[----:B------:R-:W-:Y:S01]  /*100a0*/  FFMA.FTZ R4, R4, -UR21, R9 ;  /* 0x8000001504047c23 */ /* 0x000fe20008010009 */
        /* <DEDUP_REMOVED lines=42> */
[C---:B------:R-:W-:Y:S01]  /*10350*/  ISETP.LT.OR P6, PT, R0.reuse, R229, P6 ;  /* 0x000000e50000720c */ /* 0x040fe200037c1670 */
        /* <DEDUP_REMOVED lines=87> */
.L_x_2370:
[----:B------:R-:W-:Y:S05]  /*108d0*/  BSYNC B0 ;  /* 0x0000000000007941 */ /* 0x000fea0003800000 */
.L_x_2369:
[----:B------:R-:W0:Y:S02]  /*108e0*/  LDGDEPBAR ;  /* 0x00000000000079af */ /* 0x000e240000000000 */
.L_x_2368:
[----:B------:R-:W-:Y:S01]  /*108f0*/  FMNMX.FTZ R0, R246, R22, !PT ;  /* 0x00000016f6007209 */ /* 0x000fe20007810000 */
[----:B--2---:R-:W-:Y:S01]  /*10900*/  LDSM.16.MT88.4 R12, [R201+0x18000] ;  /* 0x01800000c90c783b */ /* 0x004fe20000004200 */
[----:B------:R-:W-:Y:S02]  /*10910*/  MOV R175, R191 ;  /* 0x000000bf00af7202 */ /* 0x000fe40000000f00 */
[----:B------:R-:W-:Y:S02]  /*10920*/  FMNMX.FTZ R0, R25, R0, !PT ;  /* 0x0000000019007209 */ /* 0x000fe40007810000 */
        /* <DEDUP_REMOVED lines=43> */
[----:B-1----:R-:W-:Y:S01]  /*10be0*/  FMNMX.FTZ R3, R0, R4, !PT ;  /* 0x0000000400037209 */ /* 0x002fe20007810000 */
[----:B------:R-:W-:Y:S02]  /*10bf0*/  FFMA.FTZ R0, R25, UR15, -R9 ;  /* 0x0000000f19007c23 */ /* 0x000fe40008010809 */
[----:B------:R1:W-:Y:S01]  /*10c00*/  MUFU.EX2 R169, R2 ;  /* 0x0000000200a97308 */ /* 0x0003e20000000800 */
[C---:B------:R-:W-:Y:S01]  /*10c10*/  FSETP.NEU.FTZ.AND P0, PT, R3.reuse, -INF , PT ;  /* 0xff8000000300780b */ /* 0x040fe20003f1d000 */
[----:B------:R-:W-:-:S06]  /*10c20*/  FMUL.FTZ R8, R3, UR15 ;  /* 0x0000000f03087c20 */ /* 0x000fcc0008410000 */
        /* <DEDUP_REMOVED lines=10> */
[--C-:B-1----:R-:W-:Y:S01]  /*10cd0*/  FFMA.FTZ R0, R24, UR15, -R8.reuse ;  /* 0x0000000f18007c23 */ /* 0x102fe20008010808 */
[----:B--2---:R-:W-:Y:S01]  /*10ce0*/  F2FP.F16.F32.PACK_AB R6, R173, R11 ;  /* 0x0000000bad06723e */ /* 0x004fe200000000ff */
[----:B------:R-:W-:Y:S04]  /*10cf0*/  LDSM.16.MT88.4 R24, [R204+0x18000] ;  /* 0x01800000cc18783b */ /* 0x000fe80000004200 */
[----:B------:R1:W-:Y:S02]  /*10d00*/  MUFU.EX2 R170, R0 ;  /* 0x0000000000aa7308 */ /* 0x0003e40000000800 */
[----:B-1----:R-:W-:-:S06]  /*10d10*/  FFMA.FTZ R0, R23, UR15, -R8 ;  /* 0x0000000f17007c23 */ /* 0x002fcc0008010808 */
[----:B------:R1:W2:Y:S02]  /*10d20*/  MUFU.EX2 R174, R0 ;  /* 0x0000000000ae7308 */ /* 0x0002a40000000800 */
[--C-:B-1----:R-:W-:Y:S01]  /*10d30*/  FFMA.FTZ R0, R21, UR15, -R8.reuse ;  /* 0x0000000f15007c23 */ /* 0x102fe20008010808 */
[----:B--2---:R-:W-:Y:S01]  /*10d40*/  F2FP.F16.F32.PACK_AB R5, R174, R170 ;  /* 0x000000aaae05723e */ /* 0x004fe200000000ff */
[----:B------:R-:W-:Y:S04]  /*10d50*/  LDSM.16.MT88.4 R20, [R203+0x18000] ;  /* 0x01800000cb14783b */ /* 0x000fe80000004200 */
[----:B------:R1:W-:Y:S02]  /*10d60*/  MUFU.EX2 R177, R0 ;  /* 0x0000000000b17308 */ /* 0x0003e40000000800 */
[----:B-1----:R-:W-:-:S02]  /*10d70*/  FFMA.FTZ R0, R19, UR15, -R8 ;  /* 0x0000000f13007c23 */ /* 0x002fc40008010808 */
[----:B------:R-:W1:Y:S04]  /*10d80*/  LDSM.16.MT88.4 R16, [R202+0x18000] ;  /* 0x01800000ca10783b */ /* 0x000e680000004200 */
        /* <DEDUP_REMOVED lines=53> */
[----:B------:R-:W-:Y:S01]  /*110e0*/  MOV R146, R185 ;  /* 0x000000b900927202 */ /* 0x000fe20000000f00 */
[C---:B------:R-:W-:Y:S01]  /*110f0*/  HMMA.16816.F32 R156, R4.reuse, R20, R156 ;  /* 0x00000014049c723c */ /* 0x040fe2000000189c */
[----:B------:R-:W-:Y:S01]  /*11100*/  MOV R155, R184 ;  /* 0x000000b8009b7202 */ /* 0x000fe20000000f00 */
        /* <DEDUP_REMOVED lines=19> */
[----:B------:R-:W-:Y:S01]  /*11240*/  FMUL.FTZ R60, R60, R2 ;  /* 0x000000023c3c7220 */ /* 0x000fe20000410000 */
[C---:B------:R-:W-:Y:S01]  /*11250*/  HMMA.16816.F32 R192, R4.reuse, R18, R40 ;  /* 0x0000001204c0723c */ /* 0x040fe20000001828 */
[----:B------:R-:W-:Y:S01]  /*11260*/  MOV R36, R190 ;  /* 0x000000be00247202 */ /* 0x000fe20000000f00 */
[----:B------:R-:W1:Y:S01]  /*11270*/  LDSM.16.MT88.4 R16, [R203+0x1a000] ;  /* 0x01a00000cb10783b */ /* 0x000e620000004200 */
[----:B------:R-:W-:Y:S01]  /*11280*/  FMUL.FTZ R61, R61, R2 ;  /* 0x000000023d3d7220 */ /* 0x000fe20000410000 */
[-C--:B------:R-:W-:Y:S01]  /*11290*/  FMUL.FTZ R62, R62, R0.reuse ;  /* 0x000000003e3e7220 */ /* 0x080fe20000410000 */
[----:B------:R-:W-:Y:S01]  /*112a0*/  FMUL.FTZ R63, R63, R0 ;  /* 0x000000003f3f7220 */ /* 0x000fe20000410000 */
[-C--:B------:R-:W-:Y:S01]  /*112b0*/  FMUL.FTZ R72, R72, R2.reuse ;  /* 0x0000000248487220 */ /* 0x080fe20000410000 */
[----:B------:R-:W-:Y:S01]  /*112c0*/  MOV R41, R189 ;  /* 0x000000bd00297202 */ /* 0x000fe20000000f00 */
[----:B------:R-:W-:Y:S01]  /*112d0*/  FMUL.FTZ R73, R73, R2 ;  /* 0x0000000249497220 */ /* 0x000fe20000410000 */
[----:B------:R-:W-:Y:S01]  /*112e0*/  MOV R40, R188 ;  /* 0x000000bc00287202 */ /* 0x000fe20000000f00 */
        /* <DEDUP_REMOVED lines=8> */
[----:B------:R-:W-:Y:S01]  /*11370*/  MOV R45, R187 ;  /* 0x000000bb002d7202 */ /* 0x000fe20000000f00 */
[----:B------:R-:W-:Y:S01]  /*11380*/  FMUL.FTZ R76, R76, R2 ;  /* 0x000000024c4c7220 */ /* 0x000fe20000410000 */
[----:B------:R-:W-:Y:S01]  /*11390*/  MOV R44, R186 ;  /* 0x000000ba002c7202 */ /* 0x000fe20000000f00 */
[----:B------:R-:W-:Y:S01]  /*113a0*/  FMUL.FTZ R77, R77, R2 ;  /* 0x000000024d4d7220 */ /* 0x000fe20000410000 */
[----:B------:R-:W-:Y:S01]  /*113b0*/  MOV R37, R177 ;  /* 0x000000b100257202 */ /* 0x000fe20000000f00 */
[C---:B------:R-:W-:Y:S01]  /*113c0*/  HMMA.16816.F32 R184, R4.reuse, R14, R48 ;  /* 0x0000000e04b8723c */ /* 0x040fe20000001830 */
[----:B------:R-:W2:Y:S01]  /*113d0*/  LDSM.16.MT88.4 R12, [R201+0x1c000] ;  /* 0x01c00000c90c783b */ /* 0x000ea20000004200 */
[----:B------:R-:W-:Y:S01]  /*113e0*/  MOV R47, R178 ;  /* 0x000000b2002f7202 */ /* 0x000fe20000000f00 */
[----:B------:R-:W-:Y:S01]  /*113f0*/  FMUL.FTZ R80, R80, R2 ;  /* 0x0000000250507220 */ /* 0x000fe20000410000 */
[----:B------:R-:W-:Y:S01]  /*11400*/  MOV R46, R176 ;  /* 0x000000b0002e7202 */ /* 0x000fe20000000f00 */
        /* <DEDUP_REMOVED lines=8> */
[----:B------:R-:W-:Y:S01]  /*11490*/  MOV R52, R175 ;  /* 0x000000af00347202 */ /* 0x000fe20000000f00 */
[----:B------:R-:W3:Y:S01]  /*114a0*/  LDSM.16.MT88.4 R20, [R202+0x1c000] ;  /* 0x01c00000ca14783b */ /* 0x000ee20000004200 */
[----:B------:R-:W-:Y:S01]  /*114b0*/  MOV R53, R174 ;  /* 0x000000ae00357202 */ /* 0x000fe20000000f00 */
        /* <DEDUP_REMOVED lines=8> */
[-C--:B------:R-:W-:Y:S01]  /*11540*/  FMUL.FTZ R95, R95, R0.reuse ;  /* 0x000000005f5f7220 */ /* 0x080fe20000410000 */
[----:B------:R-:W-:Y:S01]  /*11550*/  FMUL.FTZ R98, R98, R0 ;  /* 0x0000000062627220 */ /* 0x000fe20000410000 */
[----:B------:R-:W-:Y:S01]  /*11560*/  MOV R60, R168 ;  /* 0x000000a8003c7202 */ /* 0x000fe20000000f00 */
[----:B------:R-:W-:Y:S01]  /*11570*/  FMUL.FTZ R99, R99, R0 ;  /* 0x0000000063637220 */ /* 0x000fe20000410000 */
[C---:B------:R-:W-:Y:S01]  /*11580*/  HMMA.16816.F32 R168, R4.reuse, R18, R64 ;  /* 0x0000001204a8723c */ /* 0x040fe20000001840 */
[----:B------:R-:W1:Y:S01]  /*11590*/  LDSM.16.MT88.4 R16, [R204+0x1c000] ;  /* 0x01c00000cc10783b */ /* 0x000e620000004200 */
        /* <DEDUP_REMOVED lines=11> */
[C---:B--2---:R-:W-:Y:S01]  /*11650*/  HMMA.16816.F32 R160, R4.reuse, R12, R68 ;  /* 0x0000000c04a0723c */ /* 0x044fe20000001844 */
[----:B------:R-:W-:Y:S01]  /*11660*/  MOV R63, R147 ;  /* 0x00000093003f7202 */ /* 0x000fe20000000f00 */
[----:B------:R-:W-:Y:S01]  /*11670*/  FMUL.FTZ R149, R149, R2 ;  /* 0x0000000295957220 */ /* 0x000fe20000410000 */
[-C--:B------:R-:W-:Y:S01]  /*11680*/  FMUL.FTZ R150, R150, R0.reuse ;  /* 0x0000000096967220 */ /* 0x080fe20000410000 */
[----:B------:R-:W-:Y:S01]  /*11690*/  FMUL.FTZ R151, R151, R0 ;  /* 0x0000000097977220 */ /* 0x000fe20000410000 */
[----:B------:R-:W-:Y:S01]  /*116a0*/  MOV R39, R10 ;  /* 0x0000000a00277202 */ /* 0x000fe20000000f00 */
[--C-:B------:R-:W-:Y:S01]  /*116b0*/  FFMA.FTZ R10, R35, UR15, -R9.reuse ;  /* 0x0000000f230a7c23 */ /* 0x100fe20008010809 */
[----:B------:R-:W-:Y:S01]  /*116c0*/  MOV R69, R173 ;  /* 0x000000ad00457202 */ /* 0x000fe20000000f00 */
[----:B------:R-:W-:Y:S01]  /*116d0*/  FMUL.FTZ R100, R100, R2 ;  /* 0x0000000264647220 */ /* 0x000fe20000410000 */
[----:B------:R-:W-:Y:S01]  /*116e0*/  MOV R68, R172 ;  /* 0x000000ac00447202 */ /* 0x000fe20000000f00 */
[-C--:B------:R-:W-:Y:S01]  /*116f0*/  FMUL.FTZ R101, R101, R2.reuse ;  /* 0x0000000265657220 */ /* 0x080fe20000410000 */
[C---:B------:R-:W-:Y:S01]  /*11700*/  HMMA.16816.F32 R172, R4.reuse, R14, R72 ;  /* 0x0000000e04ac723c */ /* 0x040fe20000001848 */
[----:B------:R-:W2:Y:S01]  /*11710*/  LDSM.16.MT88.4 R12, [R203+0x1c000] ;  /* 0x01c00000cb0c783b */ /* 0x000ea20000004200 */
[----:B------:R-:W-:Y:S01]  /*11720*/  MOV R70, R155 ;  /* 0x0000009b00467202 */ /* 0x000fe20000000f00 */
[----:B------:R-:W-:Y:S01]  /*11730*/  FMUL.FTZ R104, R104, R2 ;  /* 0x0000000268687220 */ /* 0x000fe20000410000 */
[----:B------:R-:W-:Y:S01]  /*11740*/  MOV R71, R144 ;  /* 0x0000009000477202 */ /* 0x000fe20000000f00 */
[-C--:B------:R-:W-:Y:S01]  /*11750*/  FMUL.FTZ R102, R102, R0.reuse ;  /* 0x0000000066667220 */ /* 0x080fe20000410000 */
[C---:B---3--:R-:W-:Y:S01]  /*11760*/  HMMA.16816.F32 R164, R4.reuse, R20, R76 ;  /* 0x0000001404a4723c */ /* 0x048fe2000000184c */
[----:B------:R-:W-:Y:S01]  /*11770*/  FMUL.FTZ R103, R103, R0 ;  /* 0x0000000067677220 */ /* 0x000fe20000410000 */
        /* <DEDUP_REMOVED lines=15> */
[-C--:B------:R-:W-:Y:S01]  /*11870*/  FMUL.FTZ R108, R108, R2.reuse ;  /* 0x000000026c6c7220 */ /* 0x080fe20000410000 */
[C---:B------:R-:W-:Y:S01]  /*11880*/  HMMA.16816.F32 R88, R4.reuse, R18, R88 ;  /* 0x000000120458723c */ /* 0x040fe20000001858 */
[----:B------:R-:W1:Y:S01]  /*11890*/  LDSM.16.MT88.4 R16, [R202+0x1e000] ;  /* 0x01e00000ca10783b */ /* 0x000e620000004200 */
[----:B------:R-:W-:Y:S01]  /*118a0*/  FMUL.FTZ R109, R109, R2 ;  /* 0x000000026d6d7220 */ /* 0x000fe20000410000 */
[-C--:B------:R-:W-:Y:S01]  /*118b0*/  FMUL.FTZ R110, R110, R0.reuse ;  /* 0x000000006e6e7220 */ /* 0x080fe20000410000 */
[----:B------:R-:W-:Y:S01]  /*118c0*/  FMUL.FTZ R111, R111, R0 ;  /* 0x000000006f6f7220 */ /* 0x000fe20000410000 */
[-C--:B------:R-:W-:Y:S01]  /*118d0*/  FMUL.FTZ R112, R112, R2.reuse ;  /* 0x0000000270707220 */ /* 0x080fe20000410000 */
[C---:B------:R-:W-:Y:S01]  /*118e0*/  HMMA.16816.F32 R148, R4.reuse, R24, R148 ;  /* 0x000000180494723c */ /* 0x040fe20000001894 */
[----:B------:R-:W4:Y:S01]  /*118f0*/  LDSM.16.MT88.4 R24, [R203+0x1e000] ;  /* 0x01e00000cb18783b */ /* 0x000f220000004200 */
[----:B------:R-:W-:Y:S01]  /*11900*/  FMUL.FTZ R113, R113, R2 ;  /* 0x0000000271717220 */ /* 0x000fe20000410000 */
[-C--:B------:R-:W-:Y:S01]  /*11910*/  FMUL.FTZ R114, R114, R0.reuse ;  /* 0x0000000072727220 */ /* 0x080fe20000410000 */
[----:B------:R-:W-:Y:S01]  /*11920*/  FMUL.FTZ R115, R115, R0 ;  /* 0x0000000073737220 */ /* 0x000fe20000410000 */
[--C-:B------:R-:W-:Y:S01]  /*11930*/  FFMA.FTZ R11, R34, UR15, -R9.reuse ;  /* 0x0000000f220b7c23 */ /* 0x100fe20008010809 */
[----:B------:R5:W-:Y:S01]  /*11940*/  MUFU.EX2 R55, R10 ;  /* 0x0000000a00377308 */ /* 0x000be20000000800 */
[----:B------:R-:W-:Y:S01]  /*11950*/  MOV R75, R69 ;  /* 0x00000045004b7202 */ /* 0x000fe20000000f00 */
[----:B------:R-:W-:Y:S01]  /*11960*/  FMUL.FTZ R124, R124, R2 ;  /* 0x000000027c7c7220 */ /* 0x000fe20000410000 */
[----:B------:R-:W-:Y:S01]  /*11970*/  MOV R69, R60 ;  /* 0x0000003c00457202 */ /* 0x000fe20000000f00 */
[----:B------:R-:W-:Y:S01]  /*11980*/  FMUL.FTZ R125, R125, R2 ;  /* 0x000000027d7d7220 */ /* 0x000fe20000410000 */
[C---:B--2---:R-:W-:Y:S01]  /*11990*/  HMMA.16816.F32 R64, R4.reuse, R12, R92 ;  /* 0x0000000c0440723c */ /* 0x044fe2000000185c */
[----:B------:R-:W-:Y:S01]  /*119a0*/  MOV R60, R45 ;  /* 0x0000002d003c7202 */ /* 0x000fe20000000f00 */
[-C--:B------:R-:W-:Y:S01]  /*119b0*/  FMUL.FTZ R126, R126, R0.reuse ;  /* 0x000000007e7e7220 */ /* 0x080fe20000410000 */
[----:B------:R2:W4:Y:S01]  /*119c0*/  MUFU.EX2 R43, R11 ;  /* 0x0000000b002b7308 */ /* 0x0005220000000800 */
[----:B------:R-:W-:Y:S01]  /*119d0*/  MOV R45, R47 ;  /* 0x0000002f002d7202 */ /* 0x000fe20000000f00 */
[----:B------:R-:W-:Y:S01]  /*119e0*/  FMUL.FTZ R127, R127, R0 ;  /* 0x000000007f7f7220 */ /* 0x000fe20000410000 */
[C---:B------:R-:W-:Y:S01]  /*119f0*/  HMMA.16816.F32 R56, R4.reuse, R14, R96 ;  /* 0x0000000e0438723c */ /* 0x040fe20000001860 */
[----:B------:R-:W4:Y:S01]  /*11a00*/  LDSM.16.MT88.4 R12, [R204+0x1e000] ;  /* 0x01e00000cc0c783b */ /* 0x000f220000004200 */
[----:B------:R-:W-:Y:S01]  /*11a10*/  MOV R47, R41 ;  /* 0x00000029002f7202 */ /* 0x000fe20000000f00 */
[----:B------:R-:W-:Y:S01]  /*11a20*/  FMUL.FTZ R128, R128, R2 ;  /* 0x0000000280807220 */ /* 0x000fe20000410000 */
[----:B------:R-:W-:Y:S01]  /*11a30*/  MOV R72, R60 ;  /* 0x0000003c00487202 */ /* 0x000fe20000000f00 */
[----:B------:R-:W-:Y:S01]  /*11a40*/  FMUL.FTZ R129, R129, R2 ;  /* 0x0000000281817220 */ /* 0x000fe20000410000 */
[----:B-----5:R-:W-:Y:S01]  /*11a50*/  FFMA.FTZ R10, R33, UR15, -R9 ;  /* 0x0000000f210a7c23 */ /* 0x020fe20008010809 */
[----:B---3--:R-:W-:Y:S01]  /*11a60*/  HMMA.16816.F32 R100, R4, R20, R100 ;  /* 0x000000140464723c */ /* 0x008fe20000001864 */
[-C--:B------:R-:W-:Y:S01]  /*11a70*/  FMUL.FTZ R130, R130, R0.reuse ;  /* 0x0000000082827220 */ /* 0x080fe20000410000 */
[----:B------:R-:W-:Y:S01]  /*11a80*/  FMUL.FTZ R131, R131, R0 ;  /* 0x0000000083837220 */ /* 0x000fe20000410000 */
[----:B------:R3:W-:Y:S01]  /*11a90*/  MUFU.EX2 R42, R10 ;  /* 0x0000000a002a7308 */ /* 0x0007e20000000800 */
[----:B------:R-:W-:-:S02]  /*11aa0*/  MOV R74, R45 ;  /* 0x0000002d004a7202 */ /* 0x000fc40000000f00 */
[C---:B------:R-:W-:Y:S01]  /*11ab0*/  HMMA.16816.F32 R104, R4.reuse, R22, R104 ;  /* 0x000000160468723c */ /* 0x040fe20000001868 */
[----:B--2---:R-:W-:Y:S01]  /*11ac0*/  FFMA.FTZ R11, R32, UR15, -R9 ;  /* 0x0000000f200b7c23 */ /* 0x004fe20008010809 */
[----:B------:R-:W2:Y:S01]  /*11ad0*/  LDSM.16.MT88.4 R20, [R201+0x18800] ;  /* 0x01880000c914783b */ /* 0x000ea20000004200 */
[----:B------:R-:W-:Y:S02]  /*11ae0*/  MOV R83, R72 ;  /* 0x0000004800537202 */ /* 0x000fe40000000f00 */
[----:B------:R5:W2:Y:S01]  /*11af0*/  MUFU.EX2 R54, R11 ;  /* 0x0000000b00367308 */ /* 0x000aa20000000800 */
[C---:B-1----:R-:W-:Y:S01]  /*11b00*/  HMMA.16816.F32 R108, R4.reuse, R16, R108 ;  /* 0x00000010046c723c */ /* 0x042fe2000000186c */
[----:B------:R-:W-:Y:S02]  /*11b10*/  MOV R77, R74 ;  /* 0x0000004a004d7202 */ /* 0x000fe40000000f00 */
[----:B------:R-:W-:Y:S02]  /*11b20*/  MOV R72, R69 ;  /* 0x0000004500487202 */ /* 0x000fe40000000f00 */
[----:B------:R-:W-:Y:S01]  /*11b30*/  MOV R69, R61 ;  /* 0x0000003d00457202 */ /* 0x000fe20000000f00 */
[----:B------:R-:W-:Y:S01]  /*11b40*/  HMMA.16816.F32 R112, R4, R18, R112 ;  /* 0x000000120470723c */ /* 0x000fe20000001870 */
[----:B------:R-:W-:Y:S01]  /*11b50*/  LDSM.16.MT88.4 R16, [R204+0x18800] ;  /* 0x01880000cc10783b */ /* 0x000fe20000004200 */
[----:B---3--:R-:W-:Y:S01]  /*11b60*/  FFMA.FTZ R10, R241, UR15, -R8 ;  /* 0x0000000ff10a7c23 */ /* 0x008fe20008010808 */
[----:B------:R-:W-:-:S02]  /*11b70*/  MOV R241, R68 ;  /* 0x0000004400f17202 */ /* 0x000fc40000000f00 */
[----:B------:R-:W-:Y:S01]  /*11b80*/  MOV R68, R44 ;  /* 0x0000002c00447202 */ /* 0x000fe20000000f00 */
[C---:B----4-:R-:W-:Y:S01]  /*11b90*/  HMMA.16816.F32 R124, R4.reuse, R24, R124 ;  /* 0x00000018047c723c */ /* 0x050fe2000000187c */
[----:B------:R-:W-:Y:S02]  /*11ba0*/  MOV R44, R46 ;  /* 0x0000002e002c7202 */ /* 0x000fe40000000f00 */
[----:B------:R-:W-:Y:S01]  /*11bb0*/  MOV R46, R40 ;  /* 0x00000028002e7202 */ /* 0x000fe20000000f00 */
[----:B-----5:R-:W-:Y:S01]  /*11bc0*/  FFMA.FTZ R11, R235, UR15, -R8 ;  /* 0x0000000feb0b7c23 */ /* 0x020fe20008010808 */
[----:B------:R1:W-:Y:S01]  /*11bd0*/  MUFU.EX2 R40, R10 ;  /* 0x0000000a00287308 */ /* 0x0003e20000000800 */
[----:B------:R-:W-:Y:S01]  /*11be0*/  HMMA.16816.F32 R32, R4, R26, R128 ;  /* 0x0000001a0420723c */ /* 0x000fe20000001880 */
[----:B------:R-:W-:Y:S01]  /*11bf0*/  MOV R79, R68 ;  /* 0x00000044004f7202 */ /* 0x000fe20000000f00 */
[----:B------:R-:W-:Y:S01]  /*11c00*/  LDSM.16.MT88.4 R24, [R203+0x18800] ;  /* 0x01880000cb18783b */ /* 0x000fe20000004200 */
[----:B------:R-:W-:-:S02]  /*11c10*/  MOV R73, R44 ;  /* 0x0000002c00497202 */ /* 0x000fc40000000f00 */
[----:B------:R-:W-:Y:S01]  /*11c20*/  MOV R68, R47 ;  /* 0x0000002f00447202 */ /* 0x000fe20000000f00 */
[C---:B------:R-:W-:Y:S01]  /*11c30*/  HMMA.16816.F32 R116, R4.reuse, R12, R116 ;  /* 0x0000000c0474723c */ /* 0x040fe20000001874 */
[----:B------:R-:W3:Y:S01]  /*11c40*/  MUFU.EX2 R41, R11 ;  /* 0x0000000b00297308 */ /* 0x000ee20000000800 */
[----:B------:R-:W-:Y:S02]  /*11c50*/  MOV R131, R36 ;  /* 0x0000002400837202 */ /* 0x000fe40000000f00 */
[----:B------:R-:W-:Y:S02]  /*11c60*/  MOV R130, R37 ;  /* 0x0000002500827202 */ /* 0x000fe40000000f00 */
[----:B------:R-:W-:Y:S01]  /*11c70*/  HMMA.16816.F32 R120, R4, R14, R120 ;  /* 0x0000000e0478723c */ /* 0x000fe20000001878 */
[----:B------:R-:W4:Y:S01]  /*11c80*/  LDSM.16.MT88.4 R12, [R202+0x18800] ;  /* 0x01880000ca0c783b */ /* 0x000f220000004200 */
[----:B------:R-:W-:Y:S01]  /*11c90*/  MOV R129, R38 ;  /* 0x0000002600817202 */ /* 0x000fe20000000f00 */
[----:B-1----:R-:W-:Y:S01]  /*11ca0*/  FFMA.FTZ R10, R240, UR15, -R8 ;  /* 0x0000000ff00a7c23 */ /* 0x002fe20008010808 */
[----:B------:R-:W-:-:S03]  /*11cb0*/  MOV R240, R75 ;  /* 0x0000004b00f07202 */ /* 0x000fc60000000f00 */
[----:B------:R-:W-:Y:S01]  /*11cc0*/  F2FP.F16.F32.PACK_AB R4, R43, R55 ;  /* 0x000000372b04723e */ /* 0x000fe200000000ff */
[----:B------:R1:W-:Y:S01]  /*11cd0*/  MUFU.EX2 R11, R10 ;  /* 0x0000000a000b7308 */ /* 0x0003e20000000800 */
[----:B--2---:R-:W-:Y:S02]  /*11ce0*/  F2FP.F16.F32.PACK_AB R6, R54, R42 ;  /* 0x0000002a3606723e */ /* 0x004fe400000000ff */
[----:B------:R-:W-:Y:S02]  /*11cf0*/  MOV R75, R46 ;  /* 0x0000002e004b7202 */ /* 0x000fe40000000f00 */
[----:B---3--:R-:W-:Y:S02]  /*11d00*/  F2FP.F16.F32.PACK_AB R5, R41, R40 ;  /* 0x000000282905723e */ /* 0x008fe400000000ff */
[----:B------:R-:W-:Y:S02]  /*11d10*/  MOV R128, R39 ;  /* 0x0000002700807202 */ /* 0x000fe40000000f00 */
[----:B------:R-:W-:-:S02]  /*11d20*/  MOV R76, R73 ;  /* 0x00000049004c7202 */ /* 0x000fc40000000f00 */
[----:B------:R-:W-:Y:S02]  /*11d30*/  MOV R78, R75 ;  /* 0x0000004b004e7202 */ /* 0x000fe40000000f00 */
[----:B------:R-:W-:Y:S02]  /*11d40*/  MOV R73, R70 ;  /* 0x0000004600497202 */ /* 0x000fe40000000f00 */
[----:B------:R-:W-:Y:S01]  /*11d50*/  MOV R70, R62 ;  /* 0x0000003e00467202 */ /* 0x000fe20000000f00 */
[----:B-1----:R-:W-:Y:S01]  /*11d60*/  FFMA.FTZ R10, R234, UR15, -R8 ;  /* 0x0000000fea0a7c23 */ /* 0x002fe20008010808 */
[----:B------:R-:W-:Y:S02]  /*11d70*/  MOV R74, R52 ;  /* 0x00000034004a7202 */ /* 0x000fe40000000f00 */
[----:B------:R-:W-:Y:S01]  /*11d80*/  MOV R75, R53 ;  /* 0x00000035004b7202 */ /* 0x000fe20000000f00 */
[----:B------:R-:W1:Y:S02]  /*11d90*/  MUFU.EX2 R60, R10 ;  /* 0x0000000a003c7308 */ /* 0x000e640000000800 */
[----:B-1----:R-:W-:-:S02]  /*11da0*/  F2FP.F16.F32.PACK_AB R7, R60, R11 ;  /* 0x0000000b3c07723e */ /* 0x002fc400000000ff */
[----:B------:R-:W-:-:S05]  /*11db0*/  MOV R10, R77 ;  /* 0x0000004d000a7202 */ /* 0x000fca0000000f00 */
[----:B------:R-:W-:Y:S01]  /*11dc0*/  HMMA.16816.F32 R136, R4, R20, R136 ;  /* 0x000000140488723c */ /* 0x000fe20000001888 */
[----:B------:R-:W-:-:S05]  /*11dd0*/  FFMA.FTZ R10, R10, UR15, -R9 ;  /* 0x0000000f0a0a7c23 */ /* 0x000fca0008010809 */
[C---:B------:R-:W-:Y:S01]  /*11de0*/  HMMA.16816.F32 R36, R4.reuse, R22, R248 ;  /* 0x000000160424723c */ /* 0x040fe200000018f8 */
[----:B------:R-:W1:Y:S05]  /*11df0*/  LDSM.16.MT88.4 R20, [R201+0x1a800] ;  /* 0x01a80000c914783b */ /* 0x000e6a0000004200 */
[C---:B----4-:R-:W-:Y:S01]  /*11e00*/  HMMA.16816.F32 R44, R4.reuse, R14, R244 ;  /* 0x0000000e042c723c */ /* 0x050fe200000018f4 */
[----:B------:R-:W-:Y:S02]  /*11e10*/  MOV R248, R42 ;  /* 0x0000002a00f87202 */ /* 0x000fe40000000f00 */
[----:B------:R-:W-:Y:S02]  /*11e20*/  MOV R251, R60 ;  /* 0x0000003c00fb7202 */ /* 0x000fe40000000f00 */
[----:B------:R-:W-:Y:S01]  /*11e30*/  MOV R250, R54 ;  /* 0x0000003600fa7202 */ /* 0x000fe20000000f00 */
[----:B------:R-:W-:Y:S01]  /*11e40*/  HMMA.16816.F32 R148, R4, R16, R148 ;  /* 0x000000100494723c */ /* 0x000fe20000001894 */
[----:B------:R-:W-:-:S02]  /*11e50*/  MOV R247, R41 ;  /* 0x0000002900f77202 */ /* 0x000fc40000000f00 */
[----:B------:R-:W-:Y:S02]  /*11e60*/  MOV R246, R43 ;  /* 0x0000002b00f67202 */ /* 0x000fe40000000f00 */
[----:B------:R-:W-:Y:S01]  /*11e70*/  MOV R244, R40 ;  /* 0x0000002800f47202 */ /* 0x000fe20000000f00 */
[C---:B------:R-:W-:Y:S01]  /*11e80*/  HMMA.16816.F32 R140, R4.reuse, R12, R140 ;  /* 0x0000000c048c723c */ /* 0x040fe2000000188c */
[----:B------:R-:W2:Y:S01]  /*11e90*/  LDSM.16.MT88.4 R12, [R204+0x1a800] ;  /* 0x01a80000cc0c783b */ /* 0x000ea20000004200 */
[----:B------:R-:W-:Y:S02]  /*11ea0*/  MOV R245, R79 ;  /* 0x0000004f00f57202 */ /* 0x000fe40000000f00 */
[----:B------:R-:W-:Y:S02]  /*11eb0*/  MOV R79, R68 ;  /* 0x00000044004f7202 */ /* 0x000fe40000000f00 */
[----:B------:R-:W-:Y:S01]  /*11ec0*/  HMMA.16816.F32 R40, R4, R18, R236 ;  /* 0x000000120428723c */ /* 0x000fe200000018ec */
[----:B------:R-:W3:Y:S01]  /*11ed0*/  LDSM.16.MT88.4 R16, [R202+0x1a800] ;  /* 0x01a80000ca10783b */ /* 0x000ee20000004200 */
[----:B------:R-:W-:-:S02]  /*11ee0*/  MOV R68, R71 ;  /* 0x0000004700447202 */ /* 0x000fc40000000f00 */
[----:B------:R-:W-:Y:S02]  /*11ef0*/  MOV R71, R63 ;  /* 0x0000003f00477202 */ /* 0x000fe40000000f00 */
[C---:B------:R-:W-:Y:S01]  /*11f00*/  HMMA.16816.F32 R156, R4.reuse, R24, R156 ;  /* 0x00000018049c723c */ /* 0x040fe2000000189c */
[----:B------:R-:W-:Y:S01]  /*11f10*/  MOV R237, R55 ;  /* 0x0000003700ed7202 */ /* 0x000fe20000000f00 */
[----:B------:R-:W-:Y:S01]  /*11f20*/  IMAD.MOV.U32 R236, RZ, RZ, R76 ;  /* 0x000000ffffec7224 */ /* 0x000fe200078e004c */
[----:B------:R-:W-:Y:S02]  /*11f30*/  MOV R239, R78 ;  /* 0x0000004e00ef7202 */ /* 0x000fe40000000f00 */
[----:B------:R-:W-:Y:S01]  /*11f40*/  MOV R235, R79 ;  /* 0x0000004f00eb7202 */ /* 0x000fe20000000f00 */
[----:B------:R-:W-:Y:S01]  /*11f50*/  HMMA.16816.F32 R52, R4, R26, R28 ;  /* 0x0000001a0434723c */ /* 0x000fe2000000181c */
[----:B------:R-:W4:Y:S01]  /*11f60*/  LDSM.16.MT88.4 R24, [R203+0x1a800] ;  /* 0x01a80000cb18783b */ /* 0x000f220000004200 */
[----:B------:R-:W-:-:S02]  /*11f70*/  MOV R234, R71 ;  /* 0x0000004700ea7202 */ /* 0x000fc40000000f00 */
[----:B------:R-:W-:Y:S01]  /*11f80*/  MOV R249, R11 ;  /* 0x0000000b00f97202 */ /* 0x000fe20000000f00 */
[----:B------:R-:W5:Y:S01]  /*11f90*/  LDSM.16.MT88.4 R28, [R201+0x1c800] ;  /* 0x01c80000c91c783b */ /* 0x000f620000004200 */
[----:B-1----:R-:W-:Y:S01]  /*11fa0*/  HMMA.16816.F32 R60, R4, R20, R196 ;  /* 0x00000014043c723c */ /* 0x002fe200000018c4 */
[----:B------:R-:W-:Y:S02]  /*11fb0*/  MOV R238, R72 ;  /* 0x0000004800ee7202 */ /* 0x000fe40000000f00 */
[----:B------:R-:W-:-:S04]  /*11fc0*/  MOV R11, R73 ;  /* 0x00000049000b7202 */ /* 0x000fc80000000f00 */
[----:B------:R-:W-:Y:S02]  /*11fd0*/  MOV R196, R83 ;  /* 0x0000005300c47202 */ /* 0x000fe40000000f00 */
[----:B------:R-:W-:Y:S02]  /*11fe0*/  MOV R199, R68 ;  /* 0x0000004400c77202 */ /* 0x000fe40000000f00 */
[----:B------:R-:W-:Y:S02]  /*11ff0*/  MOV R198, R69 ;  /* 0x0000004500c67202 */ /* 0x000fe40000000f00 */
[----:B------:R-:W-:Y:S02]  /*12000*/  MOV R197, R70 ;  /* 0x0000004600c57202 */ /* 0x000fe40000000f00 */
[C---:B------:R-:W-:Y:S01]  /*12010*/  HMMA.16816.F32 R68, R4.reuse, R22, R192 ;  /* 0x000000160444723c */ /* 0x040fe200000018c0 */
[----:B------:R-:W-:Y:S05]  /*12020*/  LDSM.16.MT88.4 R20, [R203+0x1c800] ;  /* 0x01c80000cb14783b */ /* 0x000fea0000004200 */
[----:B--2---:R-:W-:Y:S01]  /*12030*/  HMMA.16816.F32 R84, R4, R12, R180 ;  /* 0x0000000c0454723c */ /* 0x004fe200000018b4 */
[----:B------:R-:W-:-:S02]  /*12040*/  MOV R194, R74 ;  /* 0x0000004a00c27202 */ /* 0x000fc40000000f00 */
[----:B------:R-:W-:Y:S02]  /*12050*/  MOV R195, R75 ;  /* 0x0000004b00c37202 */ /* 0x000fe40000000f00 */
[----:B------:R-:W-:Y:S01]  /*12060*/  MOV R193, R130 ;  /* 0x0000008200c17202 */ /* 0x000fe20000000f00 */
[----:B---3--:R-:W-:Y:S01]  /*12070*/  HMMA.16816.F32 R76, R4, R16, R188 ;  /* 0x00000010044c723c */ /* 0x008fe200000018bc */
[----:B------:R-:W-:-:S05]  /*12080*/  MOV R192, R131 ;  /* 0x0000008300c07202 */ /* 0x000fca0000000f00 */
[C---:B------:R-:W-:Y:S01]  /*12090*/  HMMA.16816.F32 R80, R4.reuse, R18, R184 ;  /* 0x000000120450723c */ /* 0x040fe200000018b8 */
[----:B------:R-:W1:Y:S01]  /*120a0*/  LDSM.16.MT88.4 R16, [R202+0x1c800] ;  /* 0x01c80000ca10783b */ /* 0x000e620000004200 */
[----:B------:R-:W-:Y:S02]  /*120b0*/  MOV R190, R245 ;  /* 0x000000f500be7202 */ /* 0x000fe40000000f00 */
[----:B------:R2:W-:Y:S01]  /*120c0*/  MUFU.EX2 R245, R10 ;  /* 0x0000000a00f57308 */ /* 0x0005e20000000800 */
[----:B------:R-:W-:Y:S01]  /*120d0*/  MOV R189, R244 ;  /* 0x000000f400bd7202 */ /* 0x000fe20000000f00 */
[----:B------:R-:W-:Y:S01]  /*120e0*/  HMMA.16816.F32 R48, R4, R14, R48 ;  /* 0x0000000e0430723c */ /* 0x000fe20000001830 */
[----:B------:R-:W3:Y:S01]  /*120f0*/  LDSM.16.MT88.4 R12, [R204+0x1c800] ;  /* 0x01c80000cc0c783b */ /* 0x000ee20000004200 */
        /* <DEDUP_REMOVED lines=8> */
[----:B------:R-:W-:Y:S01]  /*12180*/  MOV R190, R239 ;  /* 0x000000ef00be7202 */ /* 0x000fe20000000f00 */
[----:B--2---:R-:W-:Y:S01]  /*12190*/  FFMA.FTZ R10, R252, UR15, -R9 ;  /* 0x0000000ffc0a7c23 */ /* 0x004fe20008010809 */
[----:B------:R-:W-:-:S02]  /*121a0*/  MOV R181, R187 ;  /* 0x000000bb00b57202 */ /* 0x000fc40000000f00 */
[C---:B-----5:R-:W-:Y:S01]  /*121b0*/  HMMA.16816.F32 R72, R4.reuse, R28, R160 ;  /* 0x0000001c0448723c */ /* 0x060fe200000018a0 */
[----:B------:R2:W5:Y:S01]  /*121c0*/  MUFU.EX2 R244, R10 ;  /* 0x0000000a00f47308 */ /* 0x0005620000000800 */
[----:B------:R-:W-:Y:S02]  /*121d0*/  MOV R188, R237 ;  /* 0x000000ed00bc7202 */ /* 0x000fe40000000f00 */
[----:B------:R-:W-:Y:S02]  /*121e0*/  MOV R183, R189 ;  /* 0x000000bd00b77202 */ /* 0x000fe40000000f00 */
[----:B------:R-:W-:Y:S01]  /*121f0*/  HMMA.16816.F32 R172, R4, R30, R172 ;  /* 0x0000001e04ac723c */ /* 0x000fe200000018ac */
[----:B------:R-:W-:Y:S01]  /*12200*/  LDSM.16.MT88.4 R28, [R204+0x1e800] ;  /* 0x01e80000cc1c783b */ /* 0x000fe20000004200 */
[----:B------:R-:W-:Y:S02]  /*12210*/  MOV R237, R128 ;  /* 0x0000008000ed7202 */ /* 0x000fe40000000f00 */
[----:B------:R-:W-:-:S02]  /*12220*/  MOV R189, R238 ;  /* 0x000000ee00bd7202 */ /* 0x000fc40000000f00 */
[----:B------:R-:W-:Y:S02]  /*12230*/  MOV R194, R129 ;  /* 0x0000008100c27202 */ /* 0x000fe40000000f00 */
[----:B------:R-:W-:Y:S02]  /*12240*/  MOV R182, R188 ;  /* 0x000000bc00b67202 */ /* 0x000fe40000000f00 */
[----:B------:R-:W-:Y:S01]  /*12250*/  MOV R185, R191 ;  /* 0x000000bf00b97202 */ /* 0x000fe20000000f00 */
[C---:B-1----:R-:W-:Y:S01]  /*12260*/  HMMA.16816.F32 R164, R4.reuse, R16, R164 ;  /* 0x0000001004a4723c */ /* 0x042fe200000018a4 */
[----:B--2---:R-:W-:Y:S01]  /*12270*/  FFMA.FTZ R10, R242, UR15, -R9 ;  /* 0x0000000ff20a7c23 */ /* 0x004fe20008010809 */
[----:B------:R-:W-:Y:S02]  /*12280*/  MOV R191, R196 ;  /* 0x000000c400bf7202 */ /* 0x000fe40000000f00 */
[----:B------:R-:W-:Y:S01]  /*12290*/  MOV R187, R198 ;  /* 0x000000c600bb7202 */ /* 0x000fe20000000f00 */
[----:B------:R1:W-:Y:S01]  /*122a0*/  MUFU.EX2 R241, R10 ;  /* 0x0000000a00f17308 */ /* 0x0003e20000000800 */
[----:B------:R-:W-:Y:S01]  /*122b0*/  HMMA.16816.F32 R168, R4, R18, R152 ;  /* 0x0000001204a8723c */ /* 0x000fe20000001898 */
[----:B------:R-:W2:Y:S01]  /*122c0*/  LDSM.16.MT88.4 R16, [R202+0x1e800] ;  /* 0x01e80000ca10783b */ /* 0x000ea20000004200 */
[----:B------:R-:W-:-:S02]  /*122d0*/  MOV R188, R199 ;  /* 0x000000c700bc7202 */ /* 0x000fc40000000f00 */
[----:B------:R-:W-:Y:S02]  /*122e0*/  MOV R252, R183 ;  /* 0x000000b700fc7202 */ /* 0x000fe40000000f00 */
[C---:B---3--:R-:W-:Y:S01]  /*122f0*/  HMMA.16816.F32 R160, R4.reuse, R12, R144 ;  /* 0x0000000c04a0723c */ /* 0x048fe20000001890 */
[----:B------:R-:W-:Y:S02]  /*12300*/  MOV R242, R182 ;  /* 0x000000b600f27202 */ /* 0x000fe40000000f00 */
[----:B------:R-:W-:Y:S02]  /*12310*/  MOV R182, R187 ;  /* 0x000000bb00b67202 */ /* 0x000fe40000000f00 */
[----:B------:R-:W-:Y:S01]  /*12320*/  MOV R180, R189 ;  /* 0x000000bd00b47202 */ /* 0x000fe20000000f00 */
[----:B------:R-:W-:Y:S01]  /*12330*/  HMMA.16816.F32 R176, R4, R14, R88 ;  /* 0x0000000e04b0723c */ /* 0x000fe20000001858 */
[----:B------:R-:W3:Y:S01]  /*12340*/  LDSM.16.MT88.4 R12, [R203+0x1e800] ;  /* 0x01e80000cb0c783b */ /* 0x000ee20000004200 */
[----:B------:R-:W-:Y:S01]  /*12350*/  MOV R187, R190 ;  /* 0x000000be00bb7202 */ /* 0x000fe20000000f00 */
[----:B-1----:R-:W-:Y:S01]  /*12360*/  FFMA.FTZ R10, R134, UR15, -R9 ;  /* 0x0000000f860a7c23 */ /* 0x002fe20008010809 */
[----:B------:R-:W-:-:S02]  /*12370*/  IMAD.MOV.U32 R134, RZ, RZ, R184 ;  /* 0x000000ffff867224 */ /* 0x000fc400078e00b8 */
[C---:B------:R-:W-:Y:S01]  /*12380*/  HMMA.16816.F32 R152, R4.reuse, R20, R64 ;  /* 0x000000140498723c */ /* 0x040fe20000001840 */
[----:B------:R-:W-:Y:S01]  /*12390*/  MOV R184, R194 ;  /* 0x000000c200b87202 */ /* 0x000fe20000000f00 */
[----:B------:R1:W-:Y:S04]  /*123a0*/  MUFU.EX2 R240, R10 ;  /* 0x0000000a00f07308 */ /* 0x0003e80000000800 */
[C---:B------:R-:W-:Y:S01]  /*123b0*/  HMMA.16816.F32 R144, R4.reuse, R22, R56 ;  /* 0x000000160490723c */ /* 0x040fe20000001838 */
[----:B------:R-:W-:Y:S05]  /*123c0*/  LDSM.16.MT88.4 R20, [R203+0x19000] ;  /* 0x01900000cb14783b */ /* 0x000fea0000004200 */
[C---:B----4-:R-:W-:Y:S06]  /*123d0*/  HMMA.16816.F32 R128, R4.reuse, R24, R100 ;  /* 0x000000180480723c */ /* 0x050fec0000001864 */
[C---:B------:R-:W-:Y:S01]  /*123e0*/  HMMA.16816.F32 R88, R4.reuse, R26, R104 ;  /* 0x0000001a0458723c */ /* 0x040fe20000001868 */
[----:B-1----:R-:W-:Y:S01]  /*123f0*/  FFMA.FTZ R10, R186, UR15, -R8 ;  /* 0x0000000fba0a7c23 */ /* 0x002fe20008010808 */
[----:B------:R-:W-:Y:S01]  /*12400*/  MOV R102, R236 ;  /* 0x000000ec00667202 */ /* 0x000fe20000000f00 */
[----:B------:R-:W-:Y:S01]  /*12410*/  LDSM.16.MT88.4 R24, [R201+0x19000] ;  /* 0x01900000c918783b */ /* 0x000fe20000004200 */
[----:B------:R-:W-:Y:S01]  /*12420*/  MOV R186, R197 ;  /* 0x000000c500ba7202 */ /* 0x000fe20000000f00 */
[----:B------:R1:W-:Y:S01]  /*12430*/  MUFU.EX2 R239, R10 ;  /* 0x0000000a00ef7308 */ /* 0x0003e20000000800 */
[----:B--2---:R-:W-:Y:S01]  /*12440*/  HMMA.16816.F32 R64, R4, R16, R108 ;  /* 0x000000100440723c */ /* 0x004fe2000000186c */
[----:B------:R-:W-:-:S02]  /*12450*/  MOV R103, R195 ;  /* 0x000000c300677202 */ /* 0x000fc40000000f00 */
[----:B------:R-:W-:Y:S02]  /*12460*/  MOV R183, R186 ;  /* 0x000000ba00b77202 */ /* 0x000fe40000000f00 */
[----:B------:R-:W-:Y:S01]  /*12470*/  MOV R186, R192 ;  /* 0x000000c000ba7202 */ /* 0x000fe20000000f00 */
[C---:B------:R-:W-:Y:S01]  /*12480*/  HMMA.16816.F32 R56, R4.reuse, R18, R112 ;  /* 0x000000120438723c */ /* 0x040fe20000001870 */
[----:B------:R-:W2:Y:S05]  /*12490*/  LDSM.16.MT88.4 R16, [R202+0x19000] ;  /* 0x01900000ca10783b */ /* 0x000eaa0000004200 */
[----:B------:R-:W-:Y:S01]  /*124a0*/  HMMA.16816.F32 R196, R4, R28, R116 ;  /* 0x0000001c04c4723c */ /* 0x000fe20000001874 */
[----:B-1----:R-:W-:Y:S01]  /*124b0*/  FFMA.FTZ R10, R243, UR15, -R8 ;  /* 0x0000000ff30a7c23 */ /* 0x002fe20008010808 */
[----:B------:R-:W-:-:S04]  /*124c0*/  MOV R243, R237 ;  /* 0x000000ed00f37202 */ /* 0x000fc80000000f00 */
[C---:B------:R-:W-:Y:S01]  /*124d0*/  HMMA.16816.F32 R120, R4.reuse, R30, R120 ;  /* 0x0000001e0478723c */ /* 0x040fe20000001878 */
[----:B------:R-:W1:Y:S01]  /*124e0*/  LDSM.16.MT88.4 R28, [R204+0x19000] ;  /* 0x01900000cc1c783b */ /* 0x000e620000004200 */
[----:B------:R4:W5:Y:S04]  /*124f0*/  MUFU.EX2 R238, R10 ;  /* 0x0000000a00ee7308 */ /* 0x0009680000000800 */
[C---:B---3--:R-:W-:Y:S06]  /*12500*/  HMMA.16816.F32 R124, R4.reuse, R12, R124 ;  /* 0x0000000c047c723c */ /* 0x048fec000000187c */
[----:B------:R-:W-:Y:S01]  /*12510*/  HMMA.16816.F32 R32, R4, R14, R32 ;  /* 0x0000000e0420723c */ /* 0x000fe20000001820 */
[----:B------:R-:W-:Y:S01]  /*12520*/  LDSM.16.MT88.4 R12, [R202+0x1b000] ;  /* 0x01b00000ca0c783b */ /* 0x000fe20000004200 */
[----:B----4-:R-:W-:-:S05]  /*12530*/  FFMA.FTZ R10, R181, UR15, -R8 ;  /* 0x0000000fb50a7c23 */ /* 0x010fca0008010808 */
[----:B-----5:R-:W-:Y:S02]  /*12540*/  F2FP.F16.F32.PACK_AB R4, R244, R245 ;  /* 0x000000f5f404723e */ /* 0x020fe400000000ff */
[----:B------:R-:W-:Y:S01]  /*12550*/  F2FP.F16.F32.PACK_AB R5, R238, R239 ;  /* 0x000000efee05723e */ /* 0x000fe200000000ff */
[----:B------:R3:W-:Y:S01]  /*12560*/  MUFU.EX2 R237, R10 ;  /* 0x0000000a00ed7308 */ /* 0x0007e20000000800 */
[----:B------:R-:W-:Y:S02]  /*12570*/  F2FP.F16.F32.PACK_AB R6, R240, R241 ;  /* 0x000000f1f006723e */ /* 0x000fe400000000ff */
[----:B------:R-:W-:Y:S01]  /*12580*/  MOV R181, R188 ;  /* 0x000000bc00b57202 */ /* 0x000fe20000000f00 */
[----:B---3--:R-:W-:Y:S01]  /*12590*/  FFMA.FTZ R10, R133, UR15, -R8 ;  /* 0x0000000f850a7c23 */ /* 0x008fe20008010808 */
[----:B------:R-:W-:Y:S02]  /*125a0*/  MOV R133, R185 ;  /* 0x000000b900857202 */ /* 0x000fe40000000f00 */
[----:B------:R-:W-:Y:S01]  /*125b0*/  MOV R185, R193 ;  /* 0x000000c100b97202 */ /* 0x000fe20000000f00 */
[----:B------:R-:W3:Y:S02]  /*125c0*/  MUFU.EX2 R236, R10 ;  /* 0x0000000a00ec7308 */ /* 0x000ee40000000800 */
[----:B---3--:R-:W-:Y:S01]  /*125d0*/  F2FP.F16.F32.PACK_AB R7, R236, R237 ;  /* 0x000000edec07723e */ /* 0x008fe200000000ff */
[----:B------:R-:W-:-:S05]  /*125e0*/  FFMA.FTZ R10, R235, UR15, -R9 ;  /* 0x0000000feb0a7c23 */ /* 0x000fca0008010809 */
[----:B------:R3:W-:Y:S01]  /*125f0*/  MUFU.EX2 R235, R10 ;  /* 0x0000000a00eb7308 */ /* 0x0007e20000000800 */
        /* <DEDUP_REMOVED lines=12> */
[----:B--2---:R-:W-:Y:S01]  /*126c0*/  HMMA.16816.F32 R60, R4, R16, R60 ;  /* 0x00000010043c723c */ /* 0x004fe2000000183c */
[----:B------:R-:W-:-:S02]  /*126d0*/  MOV R43, R191 ;  /* 0x000000bf002b7202 */ /* 0x000fc40000000f00 */
[----:B------:R-:W-:Y:S02]  /*126e0*/  MOV R40, R234 ;  /* 0x000000ea00287202 */ /* 0x000fe40000000f00 */
[----:B------:R-:W-:Y:S01]  /*126f0*/  MOV R42, R180 ;  /* 0x000000b4002a7202 */ /* 0x000fe20000000f00 */
[C---:B------:R-:W-:Y:S01]  /*12700*/  HMMA.16816.F32 R68, R4.reuse, R18, R68 ;  /* 0x000000120444723c */ /* 0x040fe20000001844 */
[----:B------:R-:W2:Y:S01]  /*12710*/  LDSM.16.MT88.4 R16, [R201+0x1d000] ;  /* 0x01d00000c910783b */ /* 0x000ea20000004200 */
[----:B---3--:R-:W-:Y:S01]  /*12720*/  FFMA.FTZ R10, R43, UR15, -R9 ;  /* 0x0000000f2b0a7c23 */ /* 0x008fe20008010809 */
[----:B------:R-:W-:Y:S02]  /*12730*/  MOV R43, R181 ;  /* 0x000000b5002b7202 */ /* 0x000fe40000000f00 */
[----:B------:R-:W-:Y:S01]  /*12740*/  MOV R41, R182 ;  /* 0x000000b600297202 */ /* 0x000fe20000000f00 */
[C---:B----4-:R-:W-:Y:S01]  /*12750*/  HMMA.16816.F32 R188, R4.reuse, R26, R48 ;  /* 0x0000001a04bc723c */ /* 0x050fe20000001830 */
[----:B------:R3:W4:Y:S05]  /*12760*/  MUFU.EX2 R234, R10 ;  /* 0x0000000a00ea7308 */ /* 0x00072a0000000800 */
[----:B------:R-:W-:Y:S01]  /*12770*/  HMMA.16816.F32 R76, R4, R12, R76 ;  /* 0x0000000c044c723c */ /* 0x000fe2000000184c */
[----:B------:R-:W-:-:S02]  /*12780*/  MOV R51, R102 ;  /* 0x0000006600337202 */ /* 0x000fc40000000f00 */
[----:B------:R-:W-:Y:S02]  /*12790*/  MOV R50, R103 ;  /* 0x0000006700327202 */ /* 0x000fe40000000f00 */
[----:B------:R-:W-:Y:S01]  /*127a0*/  MOV R49, R184 ;  /* 0x000000b800317202 */ /* 0x000fe20000000f00 */
[C---:B------:R-:W-:Y:S01]  /*127b0*/  HMMA.16816.F32 R80, R4.reuse, R14, R80 ;  /* 0x0000000e0450723c */ /* 0x040fe20000001850 */
[----:B------:R-:W-:Y:S01]  /*127c0*/  MOV R48, R185 ;  /* 0x000000b900307202 */ /* 0x000fe20000000f00 */
[----:B------:R-:W4:Y:S04]  /*127d0*/  LDSM.16.MT88.4 R12, [R202+0x1d000] ;  /* 0x01d00000ca0c783b */ /* 0x000f280000004200 */
[C---:B-----5:R-:W-:Y:S06]  /*127e0*/  HMMA.16816.F32 R92, R4.reuse, R20, R92 ;  /* 0x00000014045c723c */ /* 0x060fec000000185c */
[C---:B------:R-:W-:Y:S01]  /*127f0*/  HMMA.16816.F32 R96, R4.reuse, R22, R96 ;  /* 0x000000160460723c */ /* 0x040fe20000001860 */
[----:B------:R-:W5:Y:S05]  /*12800*/  LDSM.16.MT88.4 R20, [R203+0x1d000] ;  /* 0x01d00000cb14783b */ /* 0x000f6a0000004200 */
[C---:B-1----:R-:W-:Y:S01]  /*12810*/  HMMA.16816.F32 R116, R4.reuse, R28, R160 ;  /* 0x0000001c0474723c */ /* 0x042fe200000018a0 */
[----:B------:R-:W-:Y:S05]  /*12820*/  LDSM.16.MT88.4 R160, [R204+0x19800] ;  /* 0x01980000cca0783b */ /* 0x000fea0000004200 */
[C---:B--2---:R-:W-:Y:S06]  /*12830*/  HMMA.16816.F32 R100, R4.reuse, R16, R72 ;  /* 0x000000100464723c */ /* 0x044fec0000001848 */
[----:B------:R-:W-:Y:S01]  /*12840*/  HMMA.16816.F32 R104, R4, R18, R172 ;  /* 0x000000120468723c */ /* 0x000fe200000018ac */
[----:B------:R-:W-:Y:S01]  /*12850*/  MOV R74, R186 ;  /* 0x000000ba004a7202 */ /* 0x000fe20000000f00 */
[----:B------:R-:W1:Y:S01]  /*12860*/  LDSM.16.MT88.4 R16, [R201+0x1f000] ;  /* 0x01f00000c910783b */ /* 0x000e620000004200 */
[----:B------:R-:W-:-:S02]  /*12870*/  MOV R75, R187 ;  /* 0x000000bb004b7202 */ /* 0x000fc40000000f00 */
[----:B------:R-:W-:Y:S01]  /*12880*/  MOV R72, R183 ;  /* 0x000000b700487202 */ /* 0x000fe20000000f00 */
[C---:B------:R-:W-:Y:S01]  /*12890*/  HMMA.16816.F32 R184, R4.reuse, R30, R176 ;  /* 0x0000001e04b8723c */ /* 0x040fe200000018b0 */
[----:B------:R-:W2:Y:S01]  /*128a0*/  LDSM.16.MT88.4 R28, [R204+0x1f000] ;  /* 0x01f00000cc1c783b */ /* 0x000ea20000004200 */
[--C-:B---3--:R-:W-:Y:S01]  /*128b0*/  FFMA.FTZ R10, R74, UR15, -R9.reuse ;  /* 0x0000000f4a0a7c23 */ /* 0x108fe20008010809 */
[----:B------:R-:W-:Y:S01]  /*128c0*/  FFMA.FTZ R9, R135, UR15, -R9 ;  /* 0x0000000f87097c23 */ /* 0x000fe20008010809 */
[----:B------:R-:W-:Y:S02]  /*128d0*/  MOV R73, R75 ;  /* 0x0000004b00497202 */ /* 0x000fe40000000f00 */
[----:B------:R-:W-:Y:S01]  /*128e0*/  MOV R75, R133 ;  /* 0x00000085004b7202 */ /* 0x000fe20000000f00 */
[----:B----4-:R-:W-:Y:S01]  /*128f0*/  HMMA.16816.F32 R108, R4, R12, R164 ;  /* 0x0000000c046c723c */ /* 0x010fe200000018a4 */
[----:B------:R3:W-:Y:S01]  /*12900*/  MUFU.EX2 R133, R9 ;  /* 0x0000000900857308 */ /* 0x0007e20000000800 */
[----:B------:R-:W-:Y:S01]  /*12910*/  MOV R74, R134 ;  /* 0x00000086004a7202 */ /* 0x000fe20000000f00 */
[----:B------:R-:W-:Y:S01]  /*12920*/  LDSM.16.MT88.4 R164, [R203+0x19800] ;  /* 0x01980000cba4783b */ /* 0x000fe20000004200 */
[----:B------:R-:W-:-:S02]  /*12930*/  MOV R135, R75 ;  /* 0x0000004b00877202 */ /* 0x000fc40000000f00 */
[C---:B------:R-:W-:Y:S01]  /*12940*/  HMMA.16816.F32 R112, R4.reuse, R14, R168 ;  /* 0x0000000e0470723c */ /* 0x040fe200000018a8 */
[----:B------:R-:W4:Y:S02]  /*12950*/  LDSM.16.MT88.4 R12, [R203+0x1f000] ;  /* 0x01f00000cb0c783b */ /* 0x000f240000004200 */
[----:B------:R-:W2:Y:S03]  /*12960*/  MUFU.EX2 R134, R10 ;  /* 0x0000000a00867308 */ /* 0x000ea60000000800 */
[----:B-----5:R-:W-:Y:S01]  /*12970*/  HMMA.16816.F32 R180, R4, R20, R152 ;  /* 0x0000001404b4723c */ /* 0x020fe20000001898 */
[----:B------:R-:W-:Y:S01]  /*12980*/  LDSM.16.MT88.4 R152, [R202+0x19800] ;  /* 0x01980000ca98783b */ /* 0x000fe20000004200 */
[----:B---3--:R-:W-:-:S04]  /*12990*/  FFMA.FTZ R9, R11, UR15, -R8 ;  /* 0x0000000f0b097c23 */ /* 0x008fc80008010808 */
[C---:B------:R-:W-:Y:S01]  /*129a0*/  HMMA.16816.F32 R84, R4.reuse, R24, R84 ;  /* 0x000000180454723c */ /* 0x040fe20000001854 */
[----:B------:R-:W3:Y:S01]  /*129b0*/  LDSM.16.MT88.4 R24, [R202+0x1f000] ;  /* 0x01f00000ca18783b */ /* 0x000ee20000004200 */
[----:B------:R5:W-:Y:S04]  /*129c0*/  MUFU.EX2 R11, R9 ;  /* 0x00000009000b7308 */ /* 0x000be80000000800 */
[C---:B------:R-:W-:Y:S01]  /*129d0*/  HMMA.16816.F32 R20, R4.reuse, R22, R144 ;  /* 0x000000160414723c */ /* 0x040fe20000001890 */
[----:B------:R-:W-:Y:S05]  /*129e0*/  LDSM.16.MT88.4 R144, [R201+0x19800] ;  /* 0x01980000c990783b */ /* 0x000fea0000004200 */
[C---:B-1----:R-:W-:Y:S06]  /*129f0*/  HMMA.16816.F32 R172, R4.reuse, R16, R128 ;  /* 0x0000001004ac723c */ /* 0x042fec0000001880 */
[----:B--2---:R-:W-:Y:S01]  /*12a00*/  HMMA.16816.F32 R176, R4, R28, R196 ;  /* 0x0000001c04b0723c */ /* 0x004fe200000018c4 */
[----:B------:R-:W-:Y:S01]  /*12a10*/  F2FP.F16.F32.PACK_AB R128, R234, R235 ;  /* 0x000000ebea80723e */ /* 0x000fe200000000ff */
[----:B-----5:R-:W-:Y:S01]  /*12a20*/  FFMA.FTZ R9, R72, UR15, -R8 ;  /* 0x0000000f48097c23 */ /* 0x020fe20008010808 */
[----:B------:R-:W-:-:S03]  /*12a30*/  F2FP.F16.F32.PACK_AB R130, R133, R134 ;  /* 0x000000868582723e */ /* 0x000fc600000000ff */
[----:B------:R1:W2:Y:S01]  /*12a40*/  MUFU.EX2 R10, R9 ;  /* 0x00000009000a7308 */ /* 0x0002a20000000800 */
[----:B------:R-:W-:Y:S01]  /*12a50*/  MOV R199, R48 ;  /* 0x0000003000c77202 */ /* 0x000fe20000000f00 */
[C---:B------:R-:W-:Y:S01]  /*12a60*/  HMMA.16816.F32 R168, R4.reuse, R18, R88 ;  /* 0x0000001204a8723c */ /* 0x040fe20000001858 */
[----:B------:R-:W-:Y:S01]  /*12a70*/  MOV R198, R49 ;  /* 0x0000003100c67202 */ /* 0x000fe20000000f00 */
[----:B------:R-:W-:Y:S01]  /*12a80*/  LDSM.16.MT88.4 R88, [R204+0x1d800] ;  /* 0x01d80000cc58783b */ /* 0x000fe20000004200 */
[----:B------:R-:W-:Y:S02]  /*12a90*/  MOV R197, R50 ;  /* 0x0000003200c57202 */ /* 0x000fe40000000f00 */
[----:B------:R-:W-:Y:S01]  /*12aa0*/  MOV R196, R51 ;  /* 0x0000003300c47202 */ /* 0x000fe20000000f00 */
[C---:B----4-:R-:W-:Y:S01]  /*12ab0*/  HMMA.16816.F32 R124, R4.reuse, R12, R124 ;  /* 0x0000000c047c723c */ /* 0x050fe2000000187c */
[----:B------:R-:W4:Y:S05]  /*12ac0*/  LDSM.16.MT88.4 R48, [R202+0x1b800] ;  /* 0x01b80000ca30783b */ /* 0x000f2a0000004200 */
[----:B------:R-:W-:Y:S01]  /*12ad0*/  HMMA.16816.F32 R32, R4, R14, R32 ;  /* 0x0000000e0420723c */ /* 0x000fe20000001820 */
[----:B------:R-:W-:Y:S01]  /*12ae0*/  MOV R13, R40 ;  /* 0x00000028000d7202 */ /* 0x000fe20000000f00 */
[--C-:B-1----:R-:W-:Y:S01]  /*12af0*/  FFMA.FTZ R9, R73, UR15, -R8.reuse ;  /* 0x0000000f49097c23 */ /* 0x102fe20008010808 */
[----:B------:R-:W-:Y:S01]  /*12b00*/  FFMA.FTZ R8, R74, UR15, -R8 ;  /* 0x0000000f4a087c23 */ /* 0x000fe20008010808 */
[----:B--2---:R-:W-:-:S02]  /*12b10*/  F2FP.F16.F32.PACK_AB R129, R10, R11 ;  /* 0x0000000b0a81723e */ /* 0x004fc400000000ff */
[C---:B---3--:R-:W-:Y:S01]  /*12b20*/  HMMA.16816.F32 R16, R4.reuse, R24, R64 ;  /* 0x000000180410723c */ /* 0x048fe20000001840 */
[----:B------:R-:W-:Y:S01]  /*12b30*/  MOV R12, R41 ;  /* 0x00000029000c7202 */ /* 0x000fe20000000f00 */
[----:B------:R-:W-:Y:S01]  /*12b40*/  LDSM.16.MT88.4 R64, [R203+0x1b800] ;  /* 0x01b80000cb40783b */ /* 0x000fe20000004200 */
[----:B------:R-:W-:Y:S01]  /*12b50*/  MUFU.EX2 R9, R9 ;  /* 0x0000000900097308 */ /* 0x000fe20000000800 */
[----:B------:R-:W-:Y:S02]  /*12b60*/  MOV R15, R42 ;  /* 0x0000002a000f7202 */ /* 0x000fe40000000f00 */
[----:B------:R-:W-:Y:S01]  /*12b70*/  MOV R14, R43 ;  /* 0x0000002b000e7202 */ /* 0x000fe20000000f00 */
[----:B------:R-:W-:Y:S01]  /*12b80*/  LDSM.16.MT88.4 R72, [R201+0x1d800] ;  /* 0x01d80000c948783b */ /* 0x000fe20000004200 */
[----:B------:R-:W-:Y:S01]  /*12b90*/  FFMA.FTZ R0, R13, R0, R12 ;  /* 0x000000000d007223 */ /* 0x000fe2000001000c */
[C---:B------:R-:W-:Y:S02]  /*12ba0*/  HMMA.16816.F32 R24, R4.reuse, R26, R56 ;  /* 0x0000001a0418723c */ /* 0x040fe40000001838 */
[----:B------:R-:W1:Y:S01]  /*12bb0*/  MUFU.EX2 R8, R8 ;  /* 0x0000000800087308 */ /* 0x000e620000000800 */
[----:B------:R-:W2:Y:S01]  /*12bc0*/  LDSM.16.MT88.4 R40, [R201+0x1b800] ;  /* 0x01b80000c928783b */ /* 0x000ea20000004200 */
[----:B------:R-:W-:Y:S01]  /*12bd0*/  FFMA.FTZ R2, R15, R2, R14 ;  /* 0x000000020f027223 */ /* 0x000fe2000001000e */
[----:B------:R-:W-:Y:S01]  /*12be0*/  FADD.FTZ R0, R197, R0 ;  /* 0x00000000c5007221 */ /* 0x000fe20000010000 */
[----:B------:R-:W-:Y:S01]  /*12bf0*/  HMMA.16816.F32 R28, R4, R30, R120 ;  /* 0x0000001e041c723c */ /* 0x000fe20000001878 */
[----:B------:R-:W-:Y:S01]  /*12c00*/  LDSM.16.MT88.4 R56, [R204+0x1b800] ;  /* 0x01b80000cc38783b */ /* 0x000fe20000004200 */
[----:B------:R-:W-:Y:S01]  /*12c10*/  FADD.FTZ R2, R196, R2 ;  /* 0x00000002c4027221 */ /* 0x000fe20000010000 */
[----:B------:R-:W-:-:S02]  /*12c20*/  FADD.FTZ R0, R199, R0 ;  /* 0x00000000c7007221 */ /* 0x000fc40000010000 */
[----:B------:R-:W-:Y:S01]  /*12c30*/  LDSM.16.MT88.4 R120, [R204+0x1f800] ;  /* 0x01f80000cc78783b */ /* 0x000fe20000004200 */
[----:B------:R-:W-:Y:S01]  /*12c40*/  FADD.FTZ R2, R198, R2 ;  /* 0x00000002c6027221 */ /* 0x000fe20000010000 */
[----:B------:R-:W-:Y:S02]  /*12c50*/  FADD.FTZ R0, R243, R0 ;  /* 0x00000000f3007221 */ /* 0x000fe40000010000 */
[----:B------:R-:W-:Y:S01]  /*12c60*/  LDSM.16.MT88.4 R4, [R203+0x1f800] ;  /* 0x01f80000cb04783b */ /* 0x000fe20000004200 */
[----:B------:R-:W-:Y:S01]  /*12c70*/  FADD.FTZ R2, R135, R2 ;  /* 0x0000000287027221 */ /* 0x000fe20000010000 */
[----:B------:R-:W-:Y:S01]  /*12c80*/  FADD.FTZ R0, R252, R0 ;  /* 0x00000000fc007221 */ /* 0x000fe20000010000 */
[----:B-1----:R-:W-:Y:S02]  /*12c90*/  F2FP.F16.F32.PACK_AB R131, R8, R9 ;  /* 0x000000090883723e */ /* 0x002fe400000000ff */
        /* <DEDUP_REMOVED lines=11> */
[C---:B----4-:R-:W-:Y:S01]  /*12d50*/  HMMA.16816.F32 R44, R128.reuse, R48, R76 ;  /* 0x00000030802c723c */ /* 0x050fe2000000184c */
[----:B------:R-:W-:Y:S02]  /*12d60*/  FADD.FTZ R0, R238, R0 ;  /* 0x00000000ee007221 */ /* 0x000fe40000010000 */
[----:B------:R-:W-:Y:S02]  /*12d70*/  FADD.FTZ R2, R244, R2 ;  /* 0x00000002f4027221 */ /* 0x000fe40000010000 */
[----:B------:R-:W-:Y:S01]  /*12d80*/  FADD.FTZ R0, R237, R0 ;  /* 0x00000000ed007221 */ /* 0x000fe20000010000 */
[----:B------:R-:W-:Y:S01]  /*12d90*/  HMMA.16816.F32 R48, R128, R50, R80 ;  /* 0x000000328030723c */ /* 0x000fe20000001850 */
[----:B------:R-:W1:Y:S01]  /*12da0*/  LDSM.16.MT88.4 R80, [R202+0x1d800] ;  /* 0x01d80000ca50783b */ /* 0x000e620000004200 */
[----:B------:R-:W-:Y:S01]  /*12db0*/  FADD.FTZ R2, R241, R2 ;  /* 0x00000002f1027221 */ /* 0x000fe20000010000 */
[----:B------:R-:W-:-:S03]  /*12dc0*/  FADD.FTZ R0, R236, R0 ;  /* 0x00000000ec007221 */ /* 0x000fc60000010000 */
[----:B------:R-:W-:Y:S01]  /*12dd0*/  HMMA.16816.F32 R136, R128, R144, R136 ;  /* 0x000000908088723c */ /* 0x000fe20000001888 */
[----:B------:R-:W-:Y:S01]  /*12de0*/  FADD.FTZ R2, R240, R2 ;  /* 0x00000002f0027221 */ /* 0x000fe20000010000 */
[----:B------:R-:W-:-:S03]  /*12df0*/  FADD.FTZ R0, R11, R0 ;  /* 0x000000000b007221 */ /* 0x000fc60000010000 */
[----:B------:R-:W-:Y:S01]  /*12e00*/  FADD.FTZ R2, R235, R2 ;  /* 0x00000002eb027221 */ /* 0x000fe20000010000 */
[C---:B------:R-:W-:Y:S01]  /*12e10*/  HMMA.16816.F32 R144, R128.reuse, R146, R36 ;  /* 0x000000928090723c */ /* 0x040fe20000001824 */
[----:B------:R-:W-:Y:S02]  /*12e20*/  FADD.FTZ R0, R10, R0 ;  /* 0x000000000a007221 */ /* 0x000fe40000010000 */
[----:B------:R-:W-:Y:S02]  /*12e30*/  FADD.FTZ R2, R234, R2 ;  /* 0x00000002ea027221 */ /* 0x000fe40000010000 */
[----:B------:R-:W-:Y:S01]  /*12e40*/  FADD.FTZ R0, R9, R0 ;  /* 0x0000000009007221 */ /* 0x000fe20000010000 */
[----:B--2---:R-:W-:Y:S01]  /*12e50*/  HMMA.16816.F32 R36, R128, R40, R60 ;  /* 0x000000288024723c */ /* 0x004fe2000000183c */
[----:B------:R-:W-:Y:S02]  /*12e60*/  FADD.FTZ R2, R134, R2 ;  /* 0x0000000286027221 */ /* 0x000fe40000010000 */
[----:B------:R-:W-:-:S02]  /*12e70*/  FADD.FTZ R0, R8, R0 ;  /* 0x0000000008007221 */ /* 0x000fc40000010000 */
[----:B------:R-:W-:Y:S01]  /*12e80*/  FADD.FTZ R2, R133, R2 ;  /* 0x0000000285027221 */ /* 0x000fe20000010000 */
[C---:B------:R-:W-:Y:S04]  /*12e90*/  HMMA.16816.F32 R40, R128.reuse, R42, R68 ;  /* 0x0000002a8028723c */ /* 0x040fe80000001844 */
[----:B------:R-:W-:Y:S02]  /*12ea0*/  STL [R1+0x1c], R2 ;  /* 0x00001c0201007387 */ /* 0x000fe40000100800 */
[C---:B------:R-:W-:Y:S02]  /*12eb0*/  HMMA.16816.F32 R60, R128.reuse, R64, R92 ;  /* 0x00000040803c723c */ /* 0x040fe4000000185c */
[----:B------:R-:W-:Y:S04]  /*12ec0*/  STL [R1+0x38], R0 ;  /* 0x0000380001007387 */ /* 0x000fe80000100800 */
[C---:B------:R-:W-:Y:S06]  /*12ed0*/  HMMA.16816.F32 R68, R128.reuse, R72, R100 ;  /* 0x000000488044723c */ /* 0x040fec0000001864 */
        /* <DEDUP_REMOVED lines=26> */
.L_x_2364:
        /* <DEDUP_REMOVED lines=14> */
[----:B------:R-:W-:Y:S01]  /*13160*/  UIADD3 UR23, UR20, -0x1, URZ ;  /* 0xffffffff14177890 */ /* 0x000fe2000fffe03f */
[----:B------:R-:W-:Y:S01]  /*13170*/  UMOV UR27, URZ ;  /* 0x0000003f001b7c82 */ /* 0x000fe20008000000 */
[----:B------:R-:W-:Y:S01]  /*13180*/  ULDC UR15, c[0x0][0x2d0] ;  /* 0x0000b400000f7ab9 */ /* 0x000fe20000000800 */
[----:B------:R-:W-:Y:S01]  /*13190*/  ULDC UR13, c[0x0][0x39c] ;  /* 0x0000e700000d7ab9 */ /* 0x000fe20000000800 */
[----:B-1----:R-:W-:-:S04]  /*131a0*/  SHF.R.S32.HI R8, RZ, 0x1f, R0 ;  /* 0x0000001fff087819 */ /* 0x002fc80000011400 */
[----:B------:R-:W-:-:S04]  /*131b0*/  LEA.HI R8, R8, R0, RZ, 0x3 ;  /* 0x0000000008087211 */ /* 0x000fc800078f18ff */
[----:B------:R-:W-:-:S05]  /*131c0*/  LOP3.LUT R4, R8, 0xfffffff8, RZ, 0xc0, !PT ;  /* 0xfffffff808047812 */ /* 0x000fca00078ec0ff */
[----:B------:R-:W-:-:S04]  /*131d0*/  IMAD.IADD R4, R0, 0x1, -R4 ;  /* 0x0000000100047824 */ /* 0x000fc800078e0a04 */
[----:B------:R-:W-:-:S05]  /*131e0*/  IMAD.SHL.U32 R4, R4, 0x8, RZ ;  /* 0x0000000804047824 */ /* 0x000fca00078e00ff */
[----:B------:R-:W-:Y:S02]  /*131f0*/  SHF.R.S32.HI R5, RZ, 0x1f, R4 ;  /* 0x0000001fff057819 */ /* 0x000fe40000011404 */
[----:B------:R-:W-:Y:S01]  /*13200*/  ISETP.GE.AND P2, PT, R4, UR4, PT ;  /* 0x0000000404007c0c */ /* 0x000fe2000bf46270 */
[----:B------:R-:W-:-:S12]  /*13210*/  ULDC UR4, c[0x0][0x2ec] ;  /* 0x0000bb0000047ab9 */ /* 0x000fd80000000800 */
[----:B------:R-:W1:Y:S02]  /*13220*/  @!P2 LDC.64 R12, c[0x0][0x220] ;  /* 0x00008800ff0cab82 */ /* 0x000e640000000a00 */
[----:B-1----:R-:W-:Y:S01]  /*13230*/  @!P2 STL.64 [R1+0x30], R12 ;  /* 0x0000300c0100a387 */ /* 0x002fe20000100a00 */
[----:B--2---:R-:W-:-:S03]  /*13240*/  IMAD.WIDE.U32 R6, R6, UR22, R4 ;  /* 0x0000001606067c25 */ /* 0x004fc6000f8e0004 */
[----:B------:R-:W-:Y:S01]  /*13250*/  IADD3 R0, P1, R6, UR28, RZ ;  /* 0x0000001c06007c10 */ /* 0x000fe2000ff3e0ff */
[----:B---3--:R-:W-:-:S03]  /*13260*/  IMAD.WIDE.U32 R4, R2, UR22, R4 ;  /* 0x0000001602047c25 */ /* 0x008fc6000f8e0004 */
[----:B------:R-:W-:Y:S02]  /*13270*/  IADD3.X R9, R9, UR36, R7, P1, !PT ;  /* 0x0000002409097c10 */ /* 0x000fe40008ffe407 */
[----:B------:R-:W1:Y:S01]  /*13280*/  @!P2 LDC.64 R6, c[0x0][0x220] ;  /* 0x00008800ff06ab82 */ /* 0x000e620000000a00 */
[----:B------:R-:W-:Y:S01]  /*13290*/  LEA R10, P1, R0, UR10, 0x1 ;  /* 0x0000000a000a7c11 */ /* 0x000fe2000f8208ff */
[----:B------:R-:W-:Y:S01]  /*132a0*/  IMAD.MOV.U32 R3, RZ, RZ, R5 ;  /* 0x000000ffff037224 */ /* 0x000fe200078e0005 */
[----:B------:R-:W-:Y:S02]  /*132b0*/  IADD3 R2, P0, R4, UR30, RZ ;  /* 0x0000001e04027c10 */ /* 0x000fe4000ff1e0ff */
[----:B------:R-:W-:Y:S01]  /*132c0*/  LEA.HI.X R0, R0, UR11, R9, 0x1, P1 ;  /* 0x0000000b00007c11 */ /* 0x000fe200088f0c09 */
[----:B------:R-:W-:Y:S01]  /*132d0*/  STL [R1+0x18], R10 ;  /* 0x0000180a01007387 */ /* 0x000fe20000100800 */
[----:B------:R-:W-:Y:S01]  /*132e0*/  IADD3.X R252, R252, UR37, R5, P0, !PT ;  /* 0x00000025fcfc7c10 */ /* 0x000fe200087fe405 */
[----:B------:R-:W-:Y:S01]  /*132f0*/  ULDC.64 UR10, c[0x0][0x248] ;  /* 0x00009200000a7ab9 */ /* 0x000fe20000000a00 */
[----:B------:R-:W-:-:S04]  /*13300*/  LEA R4, P0, R2, UR6, 0x1 ;  /* 0x0000000602047c11 */ /* 0x000fc8000f8008ff */
[----:B------:R-:W-:Y:S01]  /*13310*/  LEA.HI.X R252, R2, UR7, R252, 0x1, P0 ;  /* 0x0000000702fc7c11 */ /* 0x000fe200080f0cfc */
[----:B------:R-:W-:Y:S01]  /*13320*/  ULDC.64 UR6, c[0x0][0x250] ;  /* 0x0000940000067ab9 */ /* 0x000fe20000000a00 */
[----:B-1----:R-:W-:Y:S04]  /*13330*/  @!P2 STL.64 [R1+0x28], R6 ;  /* 0x000028060100a387 */ /* 0x002fe80000100a00 */
[----:B------:R-:W-:Y:S04]  /*13340*/  STL [R1+0x14], R4 ;  /* 0x0000140401007387 */ /* 0x000fe80000100800 */
[----:B------:R1:W-:Y:S02]  /*13350*/  STL [R1+0x10], R0 ;  /* 0x0000100001007387 */ /* 0x0003e40000100800 */
[----:B-1----:R-:W-:-:S04]  /*13360*/  SHF.R.S32.HI R0, RZ, 0x3, R8 ;  /* 0x00000003ff007819 */ /* 0x002fc80000011408 */
[----:B------:R-:W-:Y:S02]  /*13370*/  IADD3 R4, P0, R0, 0x20, RZ ;  /* 0x0000002000047810 */ /* 0x000fe40007f1e0ff */
[----:B------:R-:W-:-:S03]  /*13380*/  SHF.R.S32.HI R0, RZ, 0x1f, R0 ;  /* 0x0000001fff007819 */ /* 0x000fc60000011400 */
[----:B------:R-:W-:Y:S01]  /*13390*/  STL [R1], R4 ;  /* 0x0000000401007387 */ /* 0x000fe20000100800 */
[----:B------:R-:W-:-:S03]  /*133a0*/  IMAD.MOV.U32 R2, RZ, RZ, R4 ;  /* 0x000000ffff027224 */ /* 0x000fc600078e0004 */
        /* <DEDUP_REMOVED lines=8> */
.L_x_2374:
        /* <DEDUP_REMOVED lines=63> */
.L_x_2372:
        /* <DEDUP_REMOVED lines=38> */
[----:B------:R-:W-:Y:S01]  /*13a80*/  LEA R4, P3, R12, R18, 0x1 ;  /* 0x000000120c047211 */ /* 0x000fe200078608ff */
[----:B------:R-:W-:Y:S01]  /*13a90*/  IMAD.IADD R5, R13, 0x1, R5 ;  /* 0x000000010d057824 */ /* 0x000fe200078e0205 */
[C---:B------:R-:W-:Y:S01]  /*13aa0*/  @!P2 IADD3 R7, P0, R6.reuse, UR29, RZ ;  /* 0x0000001d0607ac10 */ /* 0x040fe2000ff1e0ff */
[----:B------:R-:W-:Y:S01]  /*13ab0*/  IMAD R3, R3, UR6, RZ ;  /* 0x0000000603037c24 */ /* 0x000fe2000f8e02ff */
[----:B------:R-:W-:Y:S01]  /*13ac0*/  @!P2 LEA.HI.X R9, R6, R10, R0, 0x1, P1 ;  /* 0x0000000a0609a211 */ /* 0x000fe200008f0c00 */
[----:B------:R-:W-:Y:S01]  /*13ad0*/  IMAD.WIDE.U32 R10, R2, UR6, RZ ;  /* 0x00000006020a7c25 */ /* 0x000fe2000f8e00ff */
[----:B------:R-:W-:Y:S01]  /*13ae0*/  LEA.HI.X R5, R12, R252, R5, 0x1, P3 ;  /* 0x000000fc0c057211 */ /* 0x000fe200018f0c05 */
[----:B------:R-:W-:Y:S01]  /*13af0*/  UIADD3 UR24, UR12, -UR27, URZ ;  /* 0x8000001b0c187290 */ /* 0x000fe2000fffe03f */
[----:B------:R-:W-:Y:S01]  /*13b00*/  ISETP.GE.AND P3, PT, R15, UR15, PT ;  /* 0x0000000f0f007c0c */ /* 0x000fe2000bf66270 */
[----:B------:R-:W-:Y:S01]  /*13b10*/  @!PT LDS RZ, [RZ] ;  /* 0x00000000fffff984 */ /* 0x000fe20000000800 */
[----:B------:R-:W-:Y:S01]  /*13b20*/  @!PT LDS RZ, [RZ] ;  /* 0x00000000fffff984 */ /* 0x000fe20000000800 */
[----:B------:R-:W-:Y:S01]  /*13b30*/  @!PT LDS RZ, [RZ] ;  /* 0x00000000fffff984 */ /* 0x000fe20000000800 */
[----:B------:R1:W-:Y:S01]  /*13b40*/  @!P2 LDGSTS.E.BYPASS.LTC128B.128 [R227+0x18000], desc[UR34][R8.64] ;  /* 0x1800000008e3afae */ /* 0x0003e2000b901d62 */
[----:B------:R-:W-:Y:S01]  /*13b50*/  @!P2 IADD3.X R0, R0, UR14, RZ, P0, !PT ;  /* 0x0000000e0000ac10 */ /* 0x000fe200087fe4ff */
[----:B------:R-:W-:Y:S01]  /*13b60*/  IMAD R3, R2, UR7, R3 ;  /* 0x0000000702037c24 */ /* 0x000fe2000f8e0203 */
[----:B------:R-:W-:Y:S01]  /*13b70*/  @!P2 LEA R6, P1, R7, R19, 0x1 ;  /* 0x000000130706a211 */ /* 0x000fe200078208ff */
[----:B------:R-:W-:Y:S01]  /*13b80*/  @P4 STS.128 [R227+0x1a000], RZ ;  /* 0x01a000ffe3004388 */ /* 0x000fe20000000c00 */
[----:B------:R-:W-:Y:S01]  /*13b90*/  LEA R2, P0, R10, R18, 0x1 ;  /* 0x000000120a027211 */ /* 0x000fe200078008ff */
[----:B------:R-:W-:Y:S01]  /*13ba0*/  IMAD.IADD R3, R11, 0x1, R3 ;  /* 0x000000010b037824 */ /* 0x000fe200078e0203 */
[----:B------:R-:W-:Y:S01]  /*13bb0*/  @!P2 LEA.HI.X R7, R7, R17, R0, 0x1, P1 ;  /* 0x000000110707a211 */ /* 0x000fe200008f0c00 */
[----:B------:R-:W-:Y:S01]  /*13bc0*/  @!PT LDS RZ, [RZ] ;  /* 0x00000000fffff984 */ /* 0x000fe20000000800 */
[----:B------:R-:W-:Y:S01]  /*13bd0*/  @!PT LDS RZ, [RZ] ;  /* 0x00000000fffff984 */ /* 0x000fe20000000800 */
[----:B------:R-:W-:Y:S01]  /*13be0*/  @!PT LDS RZ, [RZ] ;  /* 0x00000000fffff984 */ /* 0x000fe20000000800 */
[----:B------:R-:W-:Y:S01]  /*13bf0*/  @!P4 LDGSTS.E.BYPASS.LTC128B.128 [R227+0x1a000], desc[UR34][R4.64+0x80] ;  /* 0x1a00008004e3cfae */ /* 0x000fe2000b901d62 */
[----:B------:R-:W-:Y:S01]  /*13c00*/  IMAD.U32 R0, RZ, RZ, UR24 ;  /* 0x00000018ff007e24 */ /* 0x000fe2000f8e00ff */
[----:B------:R-:W-:Y:S02]  /*13c10*/  ISETP.GE.AND P1, PT, R14, UR15, PT ;  /* 0x0000000f0e007c0c */ /* 0x000fe4000bf26270 */
[----:B------:R-:W-:Y:S01]  /*13c20*/  @P3 STS.128 [R227+0x1c000], RZ ;  /* 0x01c000ffe3003388 */ /* 0x000fe20000000c00 */
[----:B------:R-:W-:Y:S03]  /*13c30*/  LEA.HI.X R3, R10, R252, R3, 0x1, P0 ;  /* 0x000000fc0a037211 */ /* 0x000fe600000f0c03 */
[----:B------:R-:W-:Y:S01]  /*13c40*/  @!PT LDS RZ, [RZ] ;  /* 0x00000000fffff984 */ /* 0x000fe20000000800 */
[----:B------:R-:W-:Y:S01]  /*13c50*/  @!PT LDS RZ, [RZ] ;  /* 0x00000000fffff984 */ /* 0x000fe20000000800 */
[----:B------:R-:W-:Y:S01]  /*13c60*/  @!PT LDS RZ, [RZ] ;  /* 0x00000000fffff984 */ /* 0x000fe20000000800 */
[----:B------:R-:W-:Y:S07]  /*13c70*/  @!P3 LDGSTS.E.BYPASS.LTC128B.128 [R227+0x1c000], desc[UR34][R4.64+0x100] ;  /* 0x1c00010004e3bfae */ /* 0x000fee000b901d62 */
        /* <DEDUP_REMOVED lines=38> */
[----:B------:R-:W-:Y:S03]  /*13ee0*/  IMAD R3, R2, UR11, R3 ;  /* 0x0000000b02037c24 */ /* 0x000fe6000f8e0203 */
        /* <DEDUP_REMOVED lines=37> */
[----:B------:R-:W4:Y:S01]  /*14140*/  LDSM.16.M88.4 R192, [R200+0x12800] ;  /* 0x01280000c8c0783b */ /* 0x000f220000000200 */
[C---:B-----5:R-:W-:Y:S06]  /*14150*/  HMMA.16816.F32 R4, R172.reuse, R184, R4 ;  /* 0x000000b8ac04723c */ /* 0x060fec0000001804 */
[C---:B------:R-:W-:Y:S01]  /*14160*/  HMMA.16816.F32 R8, R172.reuse, R186, R8 ;  /* 0x000000baac08723c */ /* 0x040fe20000001808 */
[----:B------:R-:W5:Y:S05]  /*14170*/  LDSM.16.M88.4 R184, [R200+0x13000] ;  /* 0x01300000c8b8783b */ /* 0x000f6a0000000200 */
        /* <DEDUP_REMOVED lines=15> */
[----:B------:R-:W-:Y:S05]  /*14270*/  LDSM.16.M88.4 R192, [R206+0x13000] ;  /* 0x01300000cec0783b */ /* 0x000fea0000000200 */
[C---:B-----5:R-:W-:Y:S06]  /*14280*/  HMMA.16816.F32 R20, R176.reuse, R184, R20 ;  /* 0x000000b8b014723c */ /* 0x060fec0000001814 */
[C---:B------:R-:W-:Y:S01]  /*14290*/  HMMA.16816.F32 R24, R176.reuse, R186, R24 ;  /* 0x000000bab018723c */ /* 0x040fe20000001818 */
[----:B------:R-:W3:Y:S05]  /*142a0*/  LDSM.16.M88.4 R184, [R220] ;  /* 0x00000000dcb8783b */ /* 0x000eea0000000200 */
        /* <DEDUP_REMOVED lines=91> */
[C---:B--2---:R-:W-:Y:S06]  /*14860*/  HMMA.16816.F32 R28, R172.reuse, R168, R28 ;  /* 0x000000a8ac1c723c */ /* 0x044fec000000181c */
[----:B------:R-:W-:Y:S01]  /*14870*/  HMMA.16816.F32 R32, R172, R170, R32 ;  /* 0x000000aaac20723c */ /* 0x000fe20000001820 */
[----:B------:R-:W-:Y:S04]  /*14880*/  LDSM.16.M88.4 R168, [R208+0xc000] ;  /* 0x00c00000d0a8783b */ /* 0x000fe80000000200 */
[----:B------:R-:W1:Y:S01]  /*14890*/  LDSM.16.M88.4 R172, [R215] ;  /* 0x00000000d7ac783b */ /* 0x000e620000000200 */
[C---:B------:R-:W-:Y:S06]  /*148a0*/  HMMA.16816.F32 R4, R180.reuse, R184, R4 ;  /* 0x000000b8b404723c */ /* 0x040fec0000001804 */
        /* <DEDUP_REMOVED lines=26> */
[C---:B------:R-:W-:Y:S06]  /*14a50*/  HMMA.16816.F32 R8, R180.reuse, R194, R8 ;  /* 0x000000c2b408723c */ /* 0x040fec0000001808 */
[C---:B-1----:R-:W-:Y:S06]  /*14a60*/  HMMA.16816.F32 R12, R180.reuse, R172, R12 ;  /* 0x000000acb40c723c */ /* 0x042fec000000180c */
[C---:B------:R-:W-:Y:S01]  /*14a70*/  HMMA.16816.F32 R16, R180.reuse, R174, R16 ;  /* 0x000000aeb410723c */ /* 0x040fe20000001810 */
[----:B------:R-:W1:Y:S05]  /*14a80*/  LDSM.16.M88.4 R172, [R205+0x7000] ;  /* 0x00700000cdac783b */ /* 0x000e6a0000000200 */
[C---:B-----5:R-:W-:Y:S06]  /*14a90*/  HMMA.16816.F32 R20, R180.reuse, R176, R20 ;  /* 0x000000b0b414723c */ /* 0x060fec0000001814 */
[C---:B------:R-:W-:Y:S05]  /*14aa0*/  HMMA.16816.F32 R24, R180.reuse, R178, R24 ;  /* 0x000000b2b418723c */ /* 0x040fea0000001818 */
[C---:B------:R-:W-:Y:S01]  /*14ab0*/  LEA R176, P5, R0.reuse, R238, 0x6 ;  /* 0x000000ee00b07211 */ /* 0x040fe200078a30ff */
[C---:B--2---:R-:W-:Y:S05]  /*14ac0*/  HMMA.16816.F32 R28, R180.reuse, R184, R28 ;  /* 0x000000b8b41c723c */ /* 0x044fea000000181c */
[----:B------:R-:W-:Y:S01]  /*14ad0*/  LEA.HI.X.SX32 R177, R0, R239, 0x6, P5 ;  /* 0x000000ef00b17211 */ /* 0x000fe200028f36ff */
[----:B------:R-:W-:Y:S01]  /*14ae0*/  HMMA.16816.F32 R32, R180, R186, R32 ;  /* 0x000000bab420723c */ /* 0x000fe20000001820 */
[----:B------:R-:W-:Y:S04]  /*14af0*/  IMAD.U32 R0, RZ, RZ, UR22 ;  /* 0x00000016ff007e24 */ /* 0x000fe8000f8e00ff */
[----:B------:R-:W-:Y:S01]  /*14b00*/  IMAD R132, R177, UR10, RZ ;  /* 0x0000000ab1847c24 */ /* 0x000fe2000f8e02ff */
[C---:B---3--:R-:W-:Y:S05]  /*14b10*/  HMMA.16816.F32 R4, R168.reuse, R188, R4 ;  /* 0x000000bca804723c */ /* 0x048fea0000001804 */
[----:B------:R-:W-:Y:S01]  /*14b20*/  IMAD R132, R176, UR11, R132 ;  /* 0x0000000bb0847c24 */ /* 0x000fe2000f8e0284 */
[C---:B------:R-:W-:Y:S05]  /*14b30*/  HMMA.16816.F32 R8, R168.reuse, R190, R8 ;  /* 0x000000bea808723c */ /* 0x040fea0000001808 */
[----:B------:R-:W-:Y:S01]  /*14b40*/  LEA R0, R0, R135, 0x6 ;  /* 0x0000008700007211 */ /* 0x000fe200078e30ff */
[C---:B------:R-:W-:Y:S05]  /*14b50*/  HMMA.16816.F32 R12, R168.reuse, R196, R12 ;  /* 0x000000c4a80c723c */ /* 0x040fea000000180c */
[----:B------:R-:W-:Y:S01]  /*14b60*/  IMAD.WIDE.U32 R182, R176, UR10, RZ ;  /* 0x0000000ab0b67c25 */ /* 0x000fe2000f8e00ff */
[C---:B------:R-:W-:Y:S01]  /*14b70*/  HMMA.16816.F32 R16, R168.reuse, R198, R16 ;  /* 0x000000c6a810723c */ /* 0x040fe20000001810 */
[----:B------:R-:W2:Y:S01]  /*14b80*/  LDSM.16.M88.4 R176, [R205+0x7800] ;  /* 0x00780000cdb0783b */ /* 0x000ea20000000200 */
[----:B------:R-:W-:Y:S04]  /*14b90*/  DEPBAR.LE SB0, 0x0 ;  /* 0x000080000000791a */ /* 0x000fe80000000000 */
[-C--:B------:R-:W-:Y:S01]  /*14ba0*/  LEA R180, P5, R182, R235.reuse, 0x1 ;  /* 0x000000ebb6b47211 */ /* 0x080fe200078a08ff */
[----:B------:R-:W-:Y:S01]  /*14bb0*/  FMUL.FTZ R4, R4, UR13 ;  /* 0x0000000d04047c20 */ /* 0x000fe20008410000 */
[----:B------:R-:W-:Y:S01]  /*14bc0*/  IMAD.IADD R132, R183, 0x1, R132 ;  /* 0x00000001b7847824 */ /* 0x000fe200078e0284 */
[C---:B-1----:R-:W-:Y:S02]  /*14bd0*/  HMMA.16816.F32 R20, R168.reuse, R172, R20 ;  /* 0x000000aca814723c */ /* 0x042fe40000001814 */
[----:B------:R1:W3:Y:S01]  /*14be0*/  MUFU.TANH R183, R4 ;  /* 0x0000000400b77308 */ /* 0x0002e20000002400 */
[----:B------:R-:W-:Y:S02]  /*14bf0*/  BAR.SYNC.DEFER_BLOCKING 0x0 ;  /* 0x0000000000007b1d */ /* 0x000fe40000010000 */
[----:B------:R-:W-:Y:S01]  /*14c00*/  LEA.HI.X R181, R182, R234, R132, 0x1, P5 ;  /* 0x000000eab6b57211 */ /* 0x000fe200028f0c84 */
[----:B------:R-:W-:Y:S01]  /*14c10*/  IMAD.IADD R135, R230, 0x1, -R0 ;  /* 0x00000001e6877824 */ /* 0x000fe200078e0a00 */
[C---:B------:R-:W-:Y:S04]  /*14c20*/  HMMA.16816.F32 R24, R168.reuse, R174, R24 ;  /* 0x000000aea818723c */ /* 0x040fe80000001818 */
[----:B------:R-:W-:Y:S01]  /*14c30*/  FMUL.FTZ R132, R5, UR13 ;  /* 0x0000000d05847c20 */ /* 0x000fe20008410000 */
[----:B------:R-:W-:Y:S06]  /*14c40*/  IMAD.WIDE.U32 R184, R2, UR10, RZ ;  /* 0x0000000a02b87c25 */ /* 0x000fec000f8e00ff */
[----:B------:R-:W-:Y:S01]  /*14c50*/  FMUL.FTZ R7, R7, UR13 ;  /* 0x0000000d07077c20 */ /* 0x000fe20008410000 */
[----:B------:R-:W-:Y:S01]  /*14c60*/  FMUL.FTZ R182, R8, UR13 ;  /* 0x0000000d08b67c20 */ /* 0x000fe20008410000 */
[----:B------:R-:W-:Y:S01]  /*14c70*/  LEA R2, P0, R184, R235, 0x1 ;  /* 0x000000ebb8027211 */ /* 0x000fe200078008ff */
[----:B------:R-:W-:Y:S01]  /*14c80*/  IMAD.IADD R3, R185, 0x1, R3 ;  /* 0x00000001b9037824 */ /* 0x000fe200078e0203 */
[----:B-1----:R-:W-:Y:S01]  /*14c90*/  IABS R4, R135 ;  /* 0x0000008700047213 */ /* 0x002fe20000000000 */
[----:B------:R-:W-:Y:S01]  /*14ca0*/  FMUL.FTZ R135, R6, UR13 ;  /* 0x0000000d06877c20 */ /* 0x000fe20008410000 */
[----:B------:R-:W-:Y:S01]  /*14cb0*/  IADD3 R6, R231, -R0, RZ ;  /* 0x80000000e7067210 */ /* 0x000fe20007ffe0ff */
[----:B------:R-:W-:Y:S01]  /*14cc0*/  FMUL.FTZ R185, R10, UR13 ;  /* 0x0000000d0ab97c20 */ /* 0x000fe20008410000 */
[----:B------:R-:W-:Y:S01]  /*14cd0*/  I2FP.F32.S32 R5, R4 ;  /* 0x0000000400057245 */ /* 0x000fe20000201400 */
[----:B------:R-:W1:Y:S01]  /*14ce0*/  MUFU.TANH R172, R132 ;  /* 0x0000008400ac7308 */ /* 0x000e620000002400 */
[----:B------:R-:W-:Y:S01]  /*14cf0*/  LEA.HI.X R3, R184, R234, R3, 0x1, P0 ;  /* 0x000000eab8037211 */ /* 0x000fe200000f0c03 */
[----:B------:R-:W-:Y:S01]  /*14d00*/  VIADD R4, R0, 0x1 ;  /* 0x0000000100047836 */ /* 0x000fe20000000000 */
[----:B------:R-:W-:Y:S01]  /*14d10*/  PLOP3.LUT P0, PT, PT, PT, UP0, 0x80, 0x0 ;  /* 0x000000000000781c */ /* 0x000fe20003f0f008 */
[----:B---3--:R-:W-:Y:S01]  /*14d20*/  FFMA.FTZ R183, R5, -UR21, R183 ;  /* 0x8000001505b77c23 */ /* 0x008fe200080100b7 */
[----:B------:R-:W-:Y:S01]  /*14d30*/  IABS R6, R6 ;  /* 0x0000000600067213 */ /* 0x000fe20000000000 */
[--C-:B------:R-:W-:Y:S01]  /*14d40*/  IMAD.IADD R5, R230, 0x1, -R4.reuse ;  /* 0x00000001e6057824 */ /* 0x100fe200078e0a04 */
[C---:B------:R-:W-:Y:S03]  /*14d50*/  ISETP.GE.AND P6, PT, R4.reuse, R229, PT ;  /* 0x000000e50400720c */ /* 0x040fe60003fc6270 */
[----:B------:R-:W3:Y:S01]  /*14d60*/  MUFU.TANH R173, R135 ;  /* 0x0000008700ad7308 */ /* 0x000ee20000002400 */
[C---:B------:R-:W-:Y:S01]  /*14d70*/  ISETP.GE.AND P5, PT, R4.reuse, R228, PT ;  /* 0x000000e40400720c */ /* 0x040fe20003fa6270 */
[C---:B--2---:R-:W-:Y:S03]  /*14d80*/  HMMA.16816.F32 R28, R168.reuse, R176, R28 ;  /* 0x000000b0a81c723c */ /* 0x044fe6000000181c */
[C---:B------:R-:W-:Y:S01]  /*14d90*/  ISETP.GE.OR P6, PT, R4.reuse, R233, !P6 ;  /* 0x000000e90400720c */ /* 0x040fe200077c6670 */
[----:B------:R-:W-:Y:S01]  /*14da0*/  FMUL.FTZ R184, R9, UR13 ;  /* 0x0000000d09b87c20 */ /* 0x000fe20008410000 */
[----:B------:R-:W-:Y:S03]  /*14db0*/  ISETP.GE.OR P5, PT, R4, R232, !P5 ;  /* 0x000000e80400720c */ /* 0x000fe60006fa6670 */
[----:B------:R2:W4:Y:S03]  /*14dc0*/  MUFU.TANH R135, R7 ;  /* 0x0000000700877308 */ /* 0x0005260000002400 */
[----:B------:R-:W-:Y:S01]  /*14dd0*/  IABS R5, R5 ;  /* 0x0000000500057213 */ /* 0x000fe20000000000 */
[----:B------:R-:W-:Y:S03]  /*14de0*/  HMMA.16816.F32 R32, R168, R178, R32 ;  /* 0x000000b2a820723c */ /* 0x000fe60000001820 */
[----:B------:R-:W-:Y:S01]  /*14df0*/  I2FP.F32.S32 R5, R5 ;  /* 0x0000000500057245 */ /* 0x000fe20000201400 */
[----:B------:R-:W-:Y:S02]  /*14e00*/  IMAD.IADD R4, R231, 0x1, -R4 ;  /* 0x00000001e7047824 */ /* 0x000fe400078e0a04 */
[----:B------:R-:W-:Y:S02]  /*14e10*/  FMUL.FTZ R186, R11, UR13 ;  /* 0x0000000d0bba7c20 */ /* 0x000fe40008410000 */
[----:B-1----:R-:W-:Y:S03]  /*14e20*/  FFMA.FTZ R172, R5, -UR21, R172 ;  /* 0x8000001505ac7c23 */ /* 0x002fe600080100ac */
[----:B------:R-:W-:Y:S02]  /*14e30*/  IABS R132, R4 ;  /* 0x0000000400847213 */ /* 0x000fe40000000000 */
[----:B------:R-:W-:Y:S02]  /*14e40*/  I2FP.F32.S32 R4, R6 ;  /* 0x0000000600047245 */ /* 0x000fe40000201400 */
[----:B------:R-:W-:Y:S03]  /*14e50*/  I2FP.F32.S32 R132, R132 ;  /* 0x0000008400847245 */ /* 0x000fe60000201400 */
[----:B---3--:R-:W-:Y:S01]  /*14e60*/  FFMA.FTZ R173, R4, -UR21, R173 ;  /* 0x8000001504ad7c23 */ /* 0x008fe200080100ad */
[----:B--2-4-:R-:W-:Y:S06]  /*14e70*/  @P0 BRA `(.L_x_2374) ;  /* 0xffffffe4006c0947 */ /* 0x014fec000383ffff */
.L_x_2373:
[C---:B------:R-:W-:Y:S01]  /*14e80*/  ISETP.GE.AND P0, PT, R0.reuse, R229, PT ;  /* 0x000000e50000720c */ /* 0x040fe20003f06270 */
[----:B----4-:R-:W1:Y:S01]  /*14e90*/  MUFU.TANH R5, R182 ;  /* 0x000000b600057308 */ /* 0x010e620000002400 */
[C---:B------:R-:W-:Y:S01]  /*14ea0*/  IADD3 R2, R0.reuse, 0x9, RZ ;  /* 0x0000000900027810 */ /* 0x040fe20007ffe0ff */
[----:B------:R-:W-:Y:S01]  /*14eb0*/  FMUL.FTZ R13, R13, UR13 ;  /* 0x0000000d0d0d7c20 */ /* 0x000fe20008410000 */
[----:B------:R-:W-:Y:S01]  /*14ec0*/  ISETP.GE.OR P0, PT, R0, R233, !P0 ;  /* 0x000000e90000720c */ /* 0x000fe20004706670 */
[----:B------:R-:W-:Y:S01]  /*14ed0*/  FFMA.FTZ R9, R132, -UR21, R135 ;  /* 0x8000001584097c23 */ /* 0x000fe20008010087 */
[----:B------:R-:W-:Y:S01]  /*14ee0*/  IADD3 R3, R0, 0x8, RZ ;  /* 0x0000000800037810 */ /* 0x000fe20007ffe0ff */
[----:B------:R-:W-:Y:S01]  /*14ef0*/  FMUL.FTZ R15, R15, UR13 ;  /* 0x0000000d0f0f7c20 */ /* 0x000fe20008410000 */
[----:B------:R-:W-:Y:S03]  /*14f00*/  FSEL R171, R183, -INF , !P0 ;  /* 0xff800000b7ab7808 */ /* 0x000fe60004000000 */
[----:B------:R-:W2:Y:S01]  /*14f10*/  MUFU.TANH R4, R184 ;  /* 0x000000b800047308 */ /* 0x000ea20000002400 */
[-C--:B------:R-:W-:Y:S01]  /*14f20*/  ISETP.GE.AND P3, PT, R2, R229.reuse, PT ;  /* 0x000000e50200720c */ /* 0x080fe20003f66270 */
[----:B------:R-:W-:Y:S01]  /*14f30*/  FMUL.FTZ R14, R14, UR13 ;  /* 0x0000000d0e0e7c20 */ /* 0x000fe20008410000 */
[-C--:B------:R-:W-:Y:S01]  /*14f40*/  ISETP.GE.AND P0, PT, R2, R228.reuse, PT ;  /* 0x000000e40200720c */ /* 0x080fe20003f06270 */
[----:B------:R-:W-:Y:S01]  /*14f50*/  FMUL.FTZ R18, R18, UR13 ;  /* 0x0000000d12127c20 */ /* 0x000fe20008410000 */
[----:B------:R-:W-:Y:S01]  /*14f60*/  ISETP.GE.AND P4, PT, R3, R229, PT ;  /* 0x000000e50300720c */ /* 0x000fe20003f86270 */
[----:B------:R-:W-:Y:S01]  /*14f70*/  FMUL.FTZ R19, R19, UR13 ;  /* 0x0000000d13137c20 */ /* 0x000fe20008410000 */
[----:B------:R-:W-:Y:S03]  /*14f80*/  ISETP.GE.AND P1, PT, R3, R228, PT ;  /* 0x000000e40300720c */ /* 0x000fe60003f26270 */
[----:B------:R-:W3:Y:S01]  /*14f90*/  MUFU.TANH R8, R185 ;  /* 0x000000b900087308 */ /* 0x000ee20000002400 */
[----:B------:R-:W-:Y:S01]  /*14fa0*/  ISETP.GE.OR P3, PT, R2, R233, !P3 ;  /* 0x000000e90200720c */ /* 0x000fe20005f66670 */
[----:B------:R-:W-:Y:S01]  /*14fb0*/  FMUL.FTZ R20, R20, UR13 ;  /* 0x0000000d14147c20 */ /* 0x000fe20008410000 */
[----:B------:R-:W-:Y:S01]  /*14fc0*/  ISETP.GE.OR P0, PT, R2, R232, !P0 ;  /* 0x000000e80200720c */ /* 0x000fe20004706670 */
[----:B------:R-:W-:Y:S01]  /*14fd0*/  FMUL.FTZ R21, R21, UR13 ;  /* 0x0000000d15157c20 */ /* 0x000fe20008410000 */
[-C--:B------:R-:W-:Y:S01]  /*14fe0*/  IADD3 R6, R230, -R2.reuse, RZ ;  /* 0x80000002e6067210 */ /* 0x080fe20007ffe0ff */
[----:B------:R-:W-:Y:S01]  /*14ff0*/  FMUL.FTZ R24, R24, UR13 ;  /* 0x0000000d18187c20 */ /* 0x000fe20008410000 */
[----:B------:R-:W-:Y:S03]  /*15000*/  IADD3 R2, R231, -R2, RZ ;  /* 0x80000002e7027210 */ /* 0x000fe60007ffe0ff */
[----:B------:R-:W-:Y:S01]  /*15010*/  MUFU.TANH R20, R20 ;  /* 0x0000001400147308 */ /* 0x000fe20000002400 */
[----:B------:R-:W-:Y:S01]  /*15020*/  IADD3 R7, R230, -R3, RZ ;  /* 0x80000003e6077210 */ /* 0x000fe20007ffe0ff */
[----:B------:R-:W-:Y:S01]  /*15030*/  FMUL.FTZ R23, R23, UR13 ;  /* 0x0000000d17177c20 */ /* 0x000fe20008410000 */
[C---:B------:R-:W-:Y:S01]  /*15040*/  ISETP.GE.OR P4, PT, R3.reuse, R233, !P4 ;  /* 0x000000e90300720c */ /* 0x040fe20006786670 */
[----:B------:R-:W-:Y:S01]  /*15050*/  FMUL.FTZ R22, R22, UR13 ;  /* 0x0000000d16167c20 */ /* 0x000fe20008410000 */
[----:B------:R-:W-:Y:S01]  /*15060*/  ISETP.GE.OR P1, PT, R3, R232, !P1 ;  /* 0x000000e80300720c */ /* 0x000fe20004f26670 */
[----:B------:R-:W-:Y:S01]  /*15070*/  FMUL.FTZ R25, R25, UR13 ;  /* 0x0000000d19197c20 */ /* 0x000fe20008410000 */
[----:B------:R-:W-:Y:S03]  /*15080*/  IADD3 R3, R231, -R3, RZ ;  /* 0x80000003e7037210 */ /* 0x000fe60007ffe0ff */
[----:B------:R-:W-:Y:S01]  /*15090*/  MUFU.TANH R21, R21 ;  /* 0x0000001500157308 */ /* 0x000fe20000002400 */
[----:B------:R-:W-:Y:S01]  /*150a0*/  IABS R11, R2 ;  /* 0x00000002000b7213 */ /* 0x000fe20000000000 */
[----:B------:R-:W-:Y:S01]  /*150b0*/  FMUL.FTZ R28, R28, UR13 ;  /* 0x0000000d1c1c7c20 */ /* 0x000fe20008410000 */
[----:B------:R-:W-:Y:S01]  /*150c0*/  IABS R7, R7 ;  /* 0x0000000700077213 */ /* 0x000fe20000000000 */
[----:B------:R-:W-:Y:S01]  /*150d0*/  FMUL.FTZ R29, R29, UR13 ;  /* 0x0000000d1d1d7c20 */ /* 0x000fe20008410000 */
[----:B------:R-:W-:Y:S01]  /*150e0*/  IABS R10, R3 ;  /* 0x00000003000a7213 */ /* 0x000fe20000000000 */
[----:B------:R-:W-:Y:S01]  /*150f0*/  FMUL.FTZ R32, R32, UR13 ;  /* 0x0000000d20207c20 */ /* 0x000fe20008410000 */
[----:B------:R-:W-:Y:S03]  /*15100*/  I2FP.F32.S32 R3, R7 ;  /* 0x0000000700037245 */ /* 0x000fe60000201400 */
[----:B------:R-:W4:Y:S01]  /*15110*/  MUFU.TANH R2, R186 ;  /* 0x000000ba00027308 */ /* 0x000f220000002400 */
[----:B------:R-:W-:Y:S01]  /*15120*/  IABS R6, R6 ;  /* 0x0000000600067213 */ /* 0x000fe20000000000 */
[----:B------:R-:W-:Y:S01]  /*15130*/  FMUL.FTZ R7, R12, UR13 ;  /* 0x0000000d0c077c20 */ /* 0x000fe20008410000 */
[----:B------:R-:W-:Y:S01]  /*15140*/  FSEL R169, R172, -INF , !P6 ;  /* 0xff800000aca97808 */ /* 0x000fe20007000000 */
[----:B------:R-:W-:Y:S01]  /*15150*/  FMUL.FTZ R33, R33, UR13 ;  /* 0x0000000d21217c20 */ /* 0x000fe20008410000 */
[C---:B------:R-:W-:Y:S01]  /*15160*/  ISETP.GE.AND P6, PT, R0.reuse, R228, PT ;  /* 0x000000e40000720c */ /* 0x040fe20003fc6270 */
[----:B------:R-:W-:Y:S01]  /*15170*/  FMUL.FTZ R27, R27, UR13 ;  /* 0x0000000d1b1b7c20 */ /* 0x000fe20008410000 */
[----:B------:R-:W-:Y:S03]  /*15180*/  FSEL R170, R9, -INF , !P5 ;  /* 0xff80000009aa7808 */ /* 0x000fe60006800000 */
[----:B------:R-:W5:Y:S01]  /*15190*/  MUFU.TANH R7, R7 ;  /* 0x0000000700077308 */ /* 0x000f620000002400 */
[----:B------:R-:W-:Y:S01]  /*151a0*/  ISETP.GE.OR P6, PT, R0, R232, !P6 ;  /* 0x000000e80000720c */ /* 0x000fe200077c6670 */
[----:B------:R-:W-:Y:S01]  /*151b0*/  FMUL.FTZ R30, R30, UR13 ;  /* 0x0000000d1e1e7c20 */ /* 0x000fe20008410000 */
[----:B------:R-:W-:Y:S01]  /*151c0*/  FMUL.FTZ R31, R31, UR13 ;  /* 0x0000000d1f1f7c20 */ /* 0x000fe20008410000 */
[----:B------:R-:W-:Y:S01]  /*151d0*/  FMUL.FTZ R34, R34, UR13 ;  /* 0x0000000d22227c20 */ /* 0x000fe20008410000 */
[----:B------:R-:W-:Y:S01]  /*151e0*/  FSEL R168, R173, -INF , !P6 ;  /* 0xff800000ada87808 */ /* 0x000fe20007000000 */
[----:B------:R-:W-:Y:S01]  /*151f0*/  FMUL.FTZ R35, R35, UR13 ;  /* 0x0000000d23237c20 */ /* 0x000fe20008410000 */
[----:B------:R-:W-:Y:S03]  /*15200*/  UISETP.GT.AND UP0, UPT, UR22, UR16, UPT ;  /* 0x000000101600728c */ /* 0x000fe6000bf04270 */
[----:B------:R-:W5:Y:S01]  /*15210*/  MUFU.TANH R9, R15 ;  /* 0x0000000f00097308 */ /* 0x000f620000002400 */
[----:B------:R-:W-:Y:S01]  /*15220*/  UIADD3 UR27, UR27, 0x1, URZ ;  /* 0x000000011b1b7890 */ /* 0x000fe2000fffe03f */
[----:B------:R-:W-:Y:S08]  /*15230*/  UMOV UR20, UR22 ;  /* 0x0000001600147c82 */ /* 0x000ff00008000000 */
[----:B------:R-:W-:Y:S10]  /*15240*/  MUFU.TANH R25, R25 ;  /* 0x0000001900197308 */ /* 0x000ff40000002400 */
[----:B------:R-:W-:Y:S10]  /*15250*/  MUFU.TANH R33, R33 ;  /* 0x0000002100217308 */ /* 0x000ff40000002400 */
[----:B------:R-:W-:Y:S10]  /*15260*/  MUFU.TANH R30, R30 ;  /* 0x0000001e001e7308 */ /* 0x000ff40000002400 */
[----:B------:R-:W-:Y:S01]  /*15270*/  MUFU.TANH R135, R35 ;  /* 0x0000002300877308 */ /* 0x000fe20000002400 */
[----:B-1----:R-:W-:Y:S01]  /*15280*/  FFMA.FTZ R5, R3, -UR21, R5 ;  /* 0x8000001503057c23 */ /* 0x002fe20008010005 */
[----:B------:R-:W-:Y:S02]  /*15290*/  I2FP.F32.S32 R3, R6 ;  /* 0x0000000600037245 */ /* 0x000fe40000201400 */
[----:B------:R-:W-:Y:S02]  /*152a0*/  I2FP.F32.S32 R6, R10 ;  /* 0x0000000a00067245 */ /* 0x000fe40000201400 */
[----:B------:R-:W-:Y:S01]  /*152b0*/  FSEL R176, R5, -INF , !P4 ;  /* 0xff80000005b07808 */ /* 0x000fe20006000000 */
[----:B--2---:R-:W-:Y:S01]  /*152c0*/  FFMA.FTZ R4, R3, -UR21, R4 ;  /* 0x8000001503047c23 */ /* 0x004fe20008010004 */
[----:B------:R-:W-:Y:S02]  /*152d0*/  I2FP.F32.S32 R10, R11 ;  /* 0x0000000b000a7245 */ /* 0x000fe40000201400 */
[----:B------:R1:W2:Y:S01]  /*152e0*/  MUFU.TANH R5, R13 ;  /* 0x0000000d00057308 */ /* 0x0002a20000002400 */
[----:B------:R-:W-:Y:S01]  /*152f0*/  IADD3 R3, R0, 0x10, RZ ;  /* 0x0000001000037810 */ /* 0x000fe20007ffe0ff */
[----:B---3--:R-:W-:Y:S01]  /*15300*/  FFMA.FTZ R8, R6, -UR21, R8 ;  /* 0x8000001506087c23 */ /* 0x008fe20008010008 */
[----:B------:R-:W-:Y:S01]  /*15310*/  FSEL R175, R4, -INF , !P3 ;  /* 0xff80000004af7808 */ /* 0x000fe20005800000 */
[----:B----4-:R-:W-:Y:S01]  /*15320*/  FFMA.FTZ R10, R10, -UR21, R2 ;  /* 0x800000150a0a7c23 */ /* 0x010fe20008010002 */
[----:B------:R-:W-:Y:S02]  /*15330*/  IADD3 R2, R0, 0x11, RZ ;  /* 0x0000001100027810 */ /* 0x000fe40007ffe0ff */
[----:B------:R-:W-:Y:S03]  /*15340*/  IADD3 R6, R230, -R3, RZ ;  /* 0x80000003e6067210 */ /* 0x000fe60007ffe0ff */
[----:B------:R-:W3:Y:S01]  /*15350*/  MUFU.TANH R11, R14 ;  /* 0x0000000e000b7308 */ /* 0x000ee20000002400 */
[C---:B------:R-:W-:Y:S02]  /*15360*/  ISETP.GE.AND P3, PT, R2.reuse, R228, PT ;  /* 0x000000e40200720c */ /* 0x040fe40003f66270 */
[C---:B------:R-:W-:Y:S02]  /*15370*/  ISETP.GE.AND P4, PT, R2.reuse, R229, PT ;  /* 0x000000e50200720c */ /* 0x040fe40003f86270 */
[C---:B------:R-:W-:Y:S02]  /*15380*/  ISETP.GE.OR P3, PT, R2.reuse, R232, !P3 ;  /* 0x000000e80200720c */ /* 0x040fe40005f66670 */
[----:B------:R-:W-:Y:S03]  /*15390*/  ISETP.GE.OR P4, PT, R2, R233, !P4 ;  /* 0x000000e90200720c */ /* 0x000fe60006786670 */
[----:B------:R-:W-:Y:S01]  /*153a0*/  MUFU.TANH R14, R18 ;  /* 0x00000012000e7308 */ /* 0x000fe20000002400 */
[-C--:B------:R-:W-:Y:S02]  /*153b0*/  IADD3 R4, R230, -R2.reuse, RZ ;  /* 0x80000002e6047210 */ /* 0x080fe40007ffe0ff */
[----:B------:R-:W-:Y:S02]  /*153c0*/  ISETP.GE.AND P6, PT, R3, R229, PT ;  /* 0x000000e50300720c */ /* 0x000fe40003fc6270 */
[----:B------:R-:W-:Y:S02]  /*153d0*/  IADD3 R2, R231, -R2, RZ ;  /* 0x80000002e7027210 */ /* 0x000fe40007ffe0ff */
[C---:B------:R-:W-:Y:S02]  /*153e0*/  ISETP.GE.AND P5, PT, R3.reuse, R228, PT ;  /* 0x000000e40300720c */ /* 0x040fe40003fa6270 */
[----:B------:R-:W-:Y:S02]  /*153f0*/  IABS R6, R6 ;  /* 0x0000000600067213 */ /* 0x000fe40000000000 */
[C---:B------:R-:W-:Y:S02]  /*15400*/  ISETP.GE.OR P6, PT, R3.reuse, R233, !P6 ;  /* 0x000000e90300720c */ /* 0x040fe400077c6670 */
[----:B-1----:R-:W-:Y:S02]  /*15410*/  IABS R13, R2 ;  /* 0x00000002000d7213 */ /* 0x002fe40000000000 */
[----:B------:R-:W-:Y:S02]  /*15420*/  ISETP.GE.OR P5, PT, R3, R232, !P5 ;  /* 0x000000e80300720c */ /* 0x000fe40006fa6670 */
[----:B------:R-:W-:Y:S01]  /*15430*/  MOV R2, R6 ;  /* 0x0000000600027202 */ /* 0x000fe20000000f00 */
[----:B------:R-:W-:Y:S01]  /*15440*/  FMUL.FTZ R6, R16, UR13 ;  /* 0x0000000d10067c20 */ /* 0x000fe20008410000 */
[----:B------:R-:W-:Y:S02]  /*15450*/  IADD3 R3, R231, -R3, RZ ;  /* 0x80000003e7037210 */ /* 0x000fe40007ffe0ff */
[----:B------:R-:W-:Y:S02]  /*15460*/  IABS R4, R4 ;  /* 0x0000000400047213 */ /* 0x000fe40000000000 */
[----:B------:R-:W-:Y:S01]  /*15470*/  I2FP.F32.S32 R2, R2 ;  /* 0x0000000200027245 */ /* 0x000fe20000201400 */
[----:B------:R-:W-:Y:S01]  /*15480*/  MUFU.TANH R6, R6 ;  /* 0x0000000600067308 */ /* 0x000fe20000002400 */
[----:B------:R-:W-:Y:S02]  /*15490*/  IABS R12, R3 ;  /* 0x00000003000c7213 */ /* 0x000fe40000000000 */
[----:B------:R-:W-:Y:S01]  /*154a0*/  MOV R3, R4 ;  /* 0x0000000400037202 */ /* 0x000fe20000000f00 */
[----:B-----5:R-:W-:Y:S01]  /*154b0*/  FFMA.FTZ R7, R2, -UR21, R7 ;  /* 0x8000001502077c23 */ /* 0x020fe20008010007 */
[----:B------:R-:W-:Y:S01]  /*154c0*/  I2FP.F32.S32 R2, R13 ;  /* 0x0000000d00027245 */ /* 0x000fe20000201400 */
[----:B------:R-:W-:Y:S01]  /*154d0*/  FMUL.FTZ R4, R17, UR13 ;  /* 0x0000000d11047c20 */ /* 0x000fe20008410000 */
[----:B------:R-:W-:Y:S03]  /*154e0*/  I2FP.F32.S32 R3, R3 ;  /* 0x0000000300037245 */ /* 0x000fe60000201400 */
[----:B------:R-:W-:Y:S01]  /*154f0*/  MUFU.TANH R13, R22 ;  /* 0x00000016000d7308 */ /* 0x000fe20000002400 */
[----:B------:R-:W-:Y:S01]  /*15500*/  FSEL R174, R10, -INF , !P0 ;  /* 0xff8000000aae7808 */ /* 0x000fe20004000000 */
[----:B------:R-:W-:Y:S01]  /*15510*/  FFMA.FTZ R9, R2, -UR21, R9 ;  /* 0x8000001502097c23 */ /* 0x000fe20008010009 */
[C---:B------:R-:W-:Y:S01]  /*15520*/  IADD3 R2, R0.reuse, 0x19, RZ ;  /* 0x0000001900027810 */ /* 0x040fe20007ffe0ff */
[----:B--2---:R-:W-:Y:S01]  /*15530*/  FFMA.FTZ R5, R3, -UR21, R5 ;  /* 0x8000001503057c23 */ /* 0x004fe20008010005 */
[----:B------:R-:W-:Y:S02]  /*15540*/  IADD3 R3, R0, 0x18, RZ ;  /* 0x0000001800037810 */ /* 0x000fe40007ffe0ff */
[----:B------:R-:W-:Y:S03]  /*15550*/  FSEL R15, R8, -INF , !P1 ;  /* 0xff800000080f7808 */ /* 0x000fe60004800000 */
[----:B------:R-:W1:Y:S01]  /*15560*/  MUFU.TANH R4, R4 ;  /* 0x0000000400047308 */ /* 0x000e620000002400 */
[----:B------:R-:W-:Y:S02]  /*15570*/  FSEL R182, R7, -INF , !P6 ;  /* 0xff80000007b67808 */ /* 0x000fe40007000000 */
[----:B------:R-:W-:Y:S02]  /*15580*/  FSEL R181, R5, -INF , !P4 ;  /* 0xff80000005b57808 */ /* 0x000fe40006000000 */
[CC--:B------:R-:W-:Y:S02]  /*15590*/  ISETP.GE.AND P1, PT, R3.reuse, R229.reuse, PT ;  /* 0x000000e50300720c */ /* 0x0c0fe40003f26270 */
[C---:B------:R-:W-:Y:S03]  /*155a0*/  ISETP.GE.AND P6, PT, R2.reuse, R229, PT ;  /* 0x000000e50200720c */ /* 0x040fe60003fc6270 */
[----:B------:R-:W2:Y:S01]  /*155b0*/  MUFU.TANH R8, R19 ;  /* 0x0000001300087308 */ /* 0x000ea20000002400 */
[----:B------:R-:W-:Y:S02]  /*155c0*/  I2FP.F32.S32 R12, R12 ;  /* 0x0000000c000c7245 */ /* 0x000fe40000201400 */
[CC--:B------:R-:W-:Y:S02]  /*155d0*/  ISETP.GE.AND P0, PT, R3.reuse, R228.reuse, PT ;  /* 0x000000e40300720c */ /* 0x0c0fe40003f06270 */
[----:B------:R-:W-:Y:S01]  /*155e0*/  ISETP.GE.AND P4, PT, R2, R228, PT ;  /* 0x000000e40200720c */ /* 0x000fe20003f86270 */
[----:B---3--:R-:W-:Y:S01]  /*155f0*/  FFMA.FTZ R11, R12, -UR21, R11 ;  /* 0x800000150c0b7c23 */ /* 0x008fe2000801000b */
[C---:B------:R-:W-:Y:S02]  /*15600*/  IADD3 R5, R230.reuse, -R2, RZ ;  /* 0x80000002e6057210 */ /* 0x040fe40007ffe0ff */
[----:B------:R-:W-:Y:S02]  /*15610*/  IADD3 R7, R230, -R3, RZ ;  /* 0x80000003e6077210 */ /* 0x000fe40007ffe0ff */
[CC--:B------:R-:W-:Y:S02]  /*15620*/  ISETP.GE.OR P1, PT, R3.reuse, R233.reuse, !P1 ;  /* 0x000000e90300720c */ /* 0x0c0fe40004f26670 */
[C---:B------:R-:W-:Y:S02]  /*15630*/  ISETP.GE.OR P6, PT, R2.reuse, R233, !P6 ;  /* 0x000000e90200720c */ /* 0x040fe400077c6670 */
[-C--:B------:R-:W-:Y:S02]  /*15640*/  ISETP.GE.OR P0, PT, R3, R232.reuse, !P0 ;  /* 0x000000e80300720c */ /* 0x080fe40004706670 */
[----:B------:R-:W-:Y:S02]  /*15650*/  ISETP.GE.OR P4, PT, R2, R232, !P4 ;  /* 0x000000e80200720c */ /* 0x000fe40006786670 */
[C---:B------:R-:W-:Y:S02]  /*15660*/  IADD3 R3, R231.reuse, -R3, RZ ;  /* 0x80000003e7037210 */ /* 0x040fe40007ffe0ff */
[----:B------:R-:W-:Y:S02]  /*15670*/  IADD3 R2, R231, -R2, RZ ;  /* 0x80000002e7027210 */ /* 0x000fe40007ffe0ff */
[----:B------:R-:W-:Y:S02]  /*15680*/  IABS R10, R5 ;  /* 0x00000005000a7213 */ /* 0x000fe40000000000 */
[----:B------:R-:W-:Y:S02]  /*15690*/  IABS R12, R7 ;  /* 0x00000007000c7213 */ /* 0x000fe40000000000 */
[----:B------:R-:W-:Y:S02]  /*156a0*/  IABS R5, R3 ;  /* 0x0000000300057213 */ /* 0x000fe40000000000 */
[----:B------:R-:W-:Y:S02]  /*156b0*/  IABS R7, R2 ;  /* 0x0000000200077213 */ /* 0x000fe40000000000 */
[----:B------:R-:W-:Y:S01]  /*156c0*/  MOV R3, R10 ;  /* 0x0000000a00037202 */ /* 0x000fe20000000f00 */
[----:B------:R-:W-:Y:S01]  /*156d0*/  FMUL.FTZ R10, R26, UR13 ;  /* 0x0000000d1a0a7c20 */ /* 0x000fe20008410000 */
[----:B------:R-:W-:Y:S02]  /*156e0*/  MOV R2, R12 ;  /* 0x0000000c00027202 */ /* 0x000fe40000000f00 */
[----:B------:R-:W-:Y:S01]  /*156f0*/  I2FP.F32.S32 R3, R3 ;  /* 0x0000000300037245 */ /* 0x000fe20000201400 */
[----:B------:R-:W-:Y:S01]  /*15700*/  MUFU.TANH R12, R23 ;  /* 0x00000017000c7308 */ /* 0x000fe20000002400 */
[----:B------:R-:W-:Y:S02]  /*15710*/  I2FP.F32.S32 R2, R2 ;  /* 0x0000000200027245 */ /* 0x000fe40000201400 */
[----:B------:R-:W-:Y:S01]  /*15720*/  I2FP.F32.S32 R5, R5 ;  /* 0x0000000500057245 */ /* 0x000fe20000201400 */
[----:B-1----:R-:W-:Y:S01]  /*15730*/  FFMA.FTZ R4, R3, -UR21, R4 ;  /* 0x8000001503047c23 */ /* 0x002fe20008010004 */
[----:B------:R-:W-:Y:S01]  /*15740*/  IADD3 R3, R0, 0x20, RZ ;  /* 0x0000002000037810 */ /* 0x000fe20007ffe0ff */
[----:B------:R-:W-:Y:S01]  /*15750*/  FFMA.FTZ R6, R2, -UR21, R6 ;  /* 0x8000001502067c23 */ /* 0x000fe20008010006 */
[----:B------:R-:W-:Y:S01]  /*15760*/  VIADD R2, R0, 0x21 ;  /* 0x0000002100027836 */ /* 0x000fe20000000000 */
[----:B------:R-:W-:Y:S01]  /*15770*/  I2FP.F32.S32 R7, R7 ;  /* 0x0000000700077245 */ /* 0x000fe20000201400 */
[----:B------:R-:W-:Y:S01]  /*15780*/  FFMA.FTZ R14, R5, -UR21, R14 ;  /* 0x80000015050e7c23 */ /* 0x000fe2000801000e */
[----:B------:R-:W-:Y:S01]  /*15790*/  FSEL R178, R4, -INF , !P6 ;  /* 0xff80000004b27808 */ /* 0x000fe20007000000 */
[----:B------:R-:W-:Y:S01]  /*157a0*/  MUFU.TANH R10, R10 ;  /* 0x0000000a000a7308 */ /* 0x000fe20000002400 */
[----:B------:R-:W-:Y:S01]  /*157b0*/  FSEL R177, R6, -INF , !P1 ;  /* 0xff80000006b17808 */ /* 0x000fe20004800000 */
[----:B--2---:R-:W-:Y:S01]  /*157c0*/  FFMA.FTZ R8, R7, -UR21, R8 ;  /* 0x8000001507087c23 */ /* 0x004fe20008010008 */
[----:B------:R-:W-:Y:S02]  /*157d0*/  FSEL R185, R9, -INF , !P3 ;  /* 0xff80000009b97808 */ /* 0x000fe40005800000 */
[----:B------:R-:W-:Y:S02]  /*157e0*/  FSEL R184, R11, -INF , !P5 ;  /* 0xff8000000bb87808 */ /* 0x000fe40006800000 */
[CC--:B------:R-:W-:Y:S03]  /*157f0*/  ISETP.GE.AND P6, PT, R2.reuse, R228.reuse, PT ;  /* 0x000000e40200720c */ /* 0x0c0fe60003fc6270 */
[----:B------:R-:W1:Y:S01]  /*15800*/  MUFU.TANH R9, R24 ;  /* 0x0000001800097308 */ /* 0x000e620000002400 */
[-C--:B------:R-:W-:Y:S02]  /*15810*/  ISETP.GE.AND P1, PT, R2, R229.reuse, PT ;  /* 0x000000e50200720c */ /* 0x080fe40003f26270 */
[C---:B------:R-:W-:Y:S02]  /*15820*/  ISETP.GE.AND P5, PT, R3.reuse, R229, PT ;  /* 0x000000e50300720c */ /* 0x040fe40003fa6270 */
[C---:B------:R-:W-:Y:S02]  /*15830*/  ISETP.GE.AND P3, PT, R3.reuse, R228, PT ;  /* 0x000000e40300720c */ /* 0x040fe40003f66270 */
[----:B------:R-:W-:Y:S02]  /*15840*/  IADD3 R5, R0, 0x28, RZ ;  /* 0x0000002800057810 */ /* 0x000fe40007ffe0ff */
[C---:B------:R-:W-:Y:S02]  /*15850*/  ISETP.GE.OR P6, PT, R2.reuse, R232, !P6 ;  /* 0x000000e80200720c */ /* 0x040fe400077c6670 */
[-C--:B------:R-:W-:Y:S02]  /*15860*/  ISETP.GE.OR P1, PT, R2, R233.reuse, !P1 ;  /* 0x000000e90200720c */ /* 0x080fe40004f26670 */
[C---:B------:R-:W-:Y:S02]  /*15870*/  IADD3 R6, R230.reuse, -R2, RZ ;  /* 0x80000002e6067210 */ /* 0x040fe40007ffe0ff */
[C---:B------:R-:W-:Y:S02]  /*15880*/  ISETP.GE.OR P5, PT, R3.reuse, R233, !P5 ;  /* 0x000000e90300720c */ /* 0x040fe40006fa6670 */
[----:B------:R-:W-:Y:S02]  /*15890*/  ISETP.GE.OR P3, PT, R3, R232, !P3 ;  /* 0x000000e80300720c */ /* 0x000fe40005f66670 */
[C---:B------:R-:W-:Y:S02]  /*158a0*/  IADD3 R2, R231.reuse, -R2, RZ ;  /* 0x80000002e7027210 */ /* 0x040fe40007ffe0ff */
[CC--:B------:R-:W-:Y:S02]  /*158b0*/  IADD3 R7, R230.reuse, -R3.reuse, RZ ;  /* 0x80000003e6077210 */ /* 0x0c0fe40007ffe0ff */
[----:B------:R-:W-:Y:S02]  /*158c0*/  IADD3 R4, R231, -R3, RZ ;  /* 0x80000003e7047210 */ /* 0x000fe40007ffe0ff */
[----:B------:R-:W-:Y:S02]  /*158d0*/  IADD3 R3, R230, -R5, RZ ;  /* 0x80000005e6037210 */ /* 0x000fe40007ffe0ff */
        /* <DEDUP_REMOVED lines=8> */
[----:B------:R-:W-:Y:S01]  /*15960*/  IABS R4, R4 ;  /* 0x0000000400047213 */ /* 0x000fe20000000000 */
[----:B------:R-:W-:Y:S01]  /*15970*/  FFMA.FTZ R6, R6, -UR21, R21 ;  /* 0x8000001506067c23 */ /* 0x000fe20008010015 */
[----:B------:R-:W-:Y:S01]  /*15980*/  FSEL R180, R14, -INF , !P0 ;  /* 0xff8000000eb47808 */ /* 0x000fe20004000000 */
[----:B-1----:R-:W-:Y:S01]  /*15990*/  FFMA.FTZ R9, R2, -UR21, R9 ;  /* 0x8000001502097c23 */ /* 0x002fe20008010009 */
[----:B------:R-:W-:Y:S01]  /*159a0*/  IADD3 R2, R0, 0x29, RZ ;  /* 0x0000002900027810 */ /* 0x000fe20007ffe0ff */
[----:B------:R1:W-:Y:S01]  /*159b0*/  MUFU.TANH R14, R27 ;  /* 0x0000001b000e7308 */ /* 0x0003e20000002400 */
[----:B------:R-:W-:Y:S02]  /*159c0*/  I2FP.F32.S32 R3, R4 ;  /* 0x0000000400037245 */ /* 0x000fe40000201400 */
[----:B------:R-:W-:Y:S02]  /*159d0*/  I2FP.F32.S32 R4, R11 ;  /* 0x0000000b00047245 */ /* 0x000fe40000201400 */
[----:B------:R-:W-:Y:S01]  /*159e0*/  FSEL R190, R7, -INF , !P5 ;  /* 0xff80000007be7808 */ /* 0x000fe20006800000 */
[----:B------:R-:W-:Y:S01]  /*159f0*/  FFMA.FTZ R13, R3, -UR21, R13 ;  /* 0x80000015030d7c23 */ /* 0x000fe2000801000d */
[----:B------:R-:W-:Y:S01]  /*15a00*/  FSEL R191, R6, -INF , !P1 ;  /* 0xff80000006bf7808 */ /* 0x000fe20004800000 */
[----:B------:R-:W-:Y:S01]  /*15a10*/  FFMA.FTZ R12, R4, -UR21, R12 ;  /* 0x80000015040c7c23 */ /* 0x000fe2000801000c */
[CC--:B------:R-:W-:Y:S01]  /*15a20*/  ISETP.GE.AND P5, PT, R2.reuse, R229.reuse, PT ;  /* 0x000000e50200720c */ /* 0x0c0fe20003fa6270 */
[----:B------:R-:W-:Y:S01]  /*15a30*/  MUFU.TANH R11, R29 ;  /* 0x0000001d000b7308 */ /* 0x000fe20000002400 */
[-C--:B------:R-:W-:Y:S02]  /*15a40*/  ISETP.GE.AND P1, PT, R2, R228.reuse, PT ;  /* 0x000000e40200720c */ /* 0x080fe40003f26270 */
[----:B------:R-:W-:Y:S02]  /*15a50*/  FSEL R183, R8, -INF , !P4 ;  /* 0xff80000008b77808 */ /* 0x000fe40006000000 */
[C---:B------:R-:W-:Y:S02]  /*15a60*/  ISETP.GE.AND P0, PT, R5.reuse, R229, PT ;  /* 0x000000e50500720c */ /* 0x040fe40003f06270 */
[----:B------:R-:W-:Y:S03]  /*15a70*/  ISETP.GE.AND P4, PT, R5, R228, PT ;  /* 0x000000e40500720c */ /* 0x000fe60003f86270 */
[----:B------:R-:W2:Y:S01]  /*15a80*/  MUFU.TANH R8, R28 ;  /* 0x0000001c00087308 */ /* 0x000ea20000002400 */
[----:B------:R-:W-:Y:S02]  /*15a90*/  IADD3 R4, R0, 0x30, RZ ;  /* 0x0000003000047810 */ /* 0x000fe40007ffe0ff */
[----:B------:R-:W-:Y:S02]  /*15aa0*/  IADD3 R7, R230, -R2, RZ ;  /* 0x80000002e6077210 */ /* 0x000fe40007ffe0ff */
[CC--:B------:R-:W-:Y:S02]  /*15ab0*/  ISETP.GE.OR P1, PT, R2.reuse, R232.reuse, !P1 ;  /* 0x000000e80200720c */ /* 0x0c0fe40004f26670 */
[-C--:B------:R-:W-:Y:S01]  /*15ac0*/  ISETP.GE.OR P5, PT, R2, R233.reuse, !P5 ;  /* 0x000000e90200720c */ /* 0x080fe20006fa6670 */
[----:B------:R-:W-:Y:S01]  /*15ad0*/  IMAD.IADD R2, R231, 0x1, -R2 ;  /* 0x00000001e7027824 */ /* 0x000fe200078e0a02 */
[C---:B------:R-:W-:Y:S02]  /*15ae0*/  ISETP.GE.OR P0, PT, R5.reuse, R233, !P0 ;  /* 0x000000e90500720c */ /* 0x040fe40004706670 */
[----:B------:R-:W-:Y:S02]  /*15af0*/  ISETP.GE.OR P4, PT, R5, R232, !P4 ;  /* 0x000000e80500720c */ /* 0x000fe40006786670 */
[----:B------:R-:W-:Y:S02]  /*15b00*/  IADD3 R5, R231, -R5, RZ ;  /* 0x80000005e7057210 */ /* 0x000fe40007ffe0ff */
[----:B------:R-:W-:Y:S02]  /*15b10*/  IADD3 R3, R0, 0x31, RZ ;  /* 0x0000003100037810 */ /* 0x000fe40007ffe0ff */
[C---:B------:R-:W-:Y:S02]  /*15b20*/  IADD3 R6, R230.reuse, -R4, RZ ;  /* 0x80000004e6067210 */ /* 0x040fe40007ffe0ff */
[----:B------:R-:W-:Y:S02]  /*15b30*/  IABS R16, R7 ;  /* 0x0000000700107213 */ /* 0x000fe40000000000 */
        /* <DEDUP_REMOVED lines=8> */
[----:B------:R-:W-:Y:S01]  /*15bc0*/  I2FP.F32.S32 R7, R7 ;  /* 0x0000000700077245 */ /* 0x000fe20000201400 */
[----:B-1----:R-:W-:Y:S01]  /*15bd0*/  LDSM.16.MT88.4 R24, [R202+0x18000] ;  /* 0x01800000ca18783b */ /* 0x002fe20000004200 */
[----:B------:R-:W-:Y:S01]  /*15be0*/  I2FP.F32.S32 R2, R2 ;  /* 0x0000000200027245 */ /* 0x000fe20000201400 */
[----:B--2---:R-:W-:Y:S01]  /*15bf0*/  FFMA.FTZ R8, R5, -UR21, R8 ;  /* 0x8000001505087c23 */ /* 0x004fe20008010008 */
[----:B------:R-:W-:Y:S01]  /*15c00*/  IADD3 R5, R231, -R4, RZ ;  /* 0x80000004e7057210 */ /* 0x000fe20007ffe0ff */
[----:B------:R-:W-:Y:S01]  /*15c10*/  FFMA.FTZ R10, R7, -UR21, R10 ;  /* 0x80000015070a7c23 */ /* 0x000fe2000801000a */
[----:B------:R-:W-:Y:S01]  /*15c20*/  FSEL R240, R12, -INF , !P6 ;  /* 0xff8000000cf07808 */ /* 0x000fe20007000000 */
[----:B------:R-:W-:Y:S01]  /*15c30*/  FFMA.FTZ R11, R2, -UR21, R11 ;  /* 0x80000015020b7c23 */ /* 0x000fe2000801000b */
[----:B------:R-:W-:Y:S01]  /*15c40*/  FSEL R179, R9, -INF , !P0 ;  /* 0xff80000009b37808 */ /* 0x000fe20004000000 */
[----:B------:R-:W1:Y:S01]  /*15c50*/  MUFU.TANH R7, R32 ;  /* 0x0000002000077308 */ /* 0x000e620000002400 */
[----:B------:R-:W-:Y:S02]  /*15c60*/  FSEL R189, R13, -INF , !P3 ;  /* 0xff8000000dbd7808 */ /* 0x000fe40005800000 */
[----:B------:R-:W-:Y:S02]  /*15c70*/  FSEL R188, R6, -INF , !P5 ;  /* 0xff80000006bc7808 */ /* 0x000fe40006800000 */
[CC--:B------:R-:W-:Y:S02]  /*15c80*/  ISETP.GE.AND P3, PT, R4.reuse, R229.reuse, PT ;  /* 0x000000e50400720c */ /* 0x0c0fe40003f66270 */
[-C--:B------:R-:W-:Y:S03]  /*15c90*/  ISETP.GE.AND P6, PT, R4, R228.reuse, PT ;  /* 0x000000e40400720c */ /* 0x080fe60003fc6270 */
[----:B------:R-:W2:Y:S01]  /*15ca0*/  MUFU.TANH R12, R31 ;  /* 0x0000001f000c7308 */ /* 0x000ea20000002400 */
[C---:B------:R-:W-:Y:S02]  /*15cb0*/  ISETP.GE.AND P0, PT, R3.reuse, R229, PT ;  /* 0x000000e50300720c */ /* 0x040fe40003f06270 */
[----:B------:R-:W-:Y:S02]  /*15cc0*/  ISETP.GE.AND P5, PT, R3, R228, PT ;  /* 0x000000e40300720c */ /* 0x000fe40003fa6270 */
[C---:B------:R-:W-:Y:S02]  /*15cd0*/  IADD3 R2, R0.reuse, 0x38, RZ ;  /* 0x0000003800027810 */ /* 0x040fe40007ffe0ff */
[----:B------:R-:W-:Y:S02]  /*15ce0*/  IADD3 R0, R0, 0x39, RZ ;  /* 0x0000003900007810 */ /* 0x000fe40007ffe0ff */
[----:B------:R-:W-:Y:S02]  /*15cf0*/  IABS R9, R5 ;  /* 0x0000000500097213 */ /* 0x000fe40000000000 */
[----:B------:R-:W-:Y:S02]  /*15d00*/  FMNMX.FTZ R5, R171, R133, !PT ;  /* 0x00000085ab057209 */ /* 0x000fe40007810000 */
[CC--:B------:R-:W-:Y:S02]  /*15d10*/  ISETP.GE.OR P3, PT, R4.reuse, R233.reuse, !P3 ;  /* 0x000000e90400720c */ /* 0x0c0fe40005f66670 */
[-C--:B------:R-:W-:Y:S02]  /*15d20*/  ISETP.GE.OR P6, PT, R4, R232.reuse, !P6 ;  /* 0x000000e80400720c */ /* 0x080fe400077c6670 */
[C---:B------:R-:W-:Y:S02]  /*15d30*/  ISETP.GE.OR P0, PT, R3.reuse, R233, !P0 ;  /* 0x000000e90300720c */ /* 0x040fe40004706670 */
[----:B------:R-:W-:Y:S02]  /*15d40*/  ISETP.GE.OR P5, PT, R3, R232, !P5 ;  /* 0x000000e80300720c */ /* 0x000fe40006fa6670 */
[C---:B------:R-:W-:Y:S02]  /*15d50*/  IADD3 R4, R230.reuse, -R2, RZ ;  /* 0x80000002e6047210 */ /* 0x040fe40007ffe0ff */
[----:B------:R-:W-:Y:S02]  /*15d60*/  IADD3 R3, R231, -R3, RZ ;  /* 0x80000003e7037210 */ /* 0x000fe40007ffe0ff */
[----:B------:R-:W-:Y:S02]  /*15d70*/  IADD3 R6, R230, -R0, RZ ;  /* 0x80000000e6067210 */ /* 0x000fe40007ffe0ff */
[----:B------:R-:W-:Y:S02]  /*15d80*/  FMNMX.FTZ R5, R169, R5, !PT ;  /* 0x00000005a9057209 */ /* 0x000fe40007810000 */
[----:B------:R-:W-:Y:S02]  /*15d90*/  IABS R13, R3 ;  /* 0x00000003000d7213 */ /* 0x000fe40000000000 */
[----:B------:R-:W-:Y:S02]  /*15da0*/  IABS R4, R4 ;  /* 0x0000000400047213 */ /* 0x000fe40000000000 */
[----:B------:R-:W-:Y:S02]  /*15db0*/  IABS R3, R6 ;  /* 0x0000000600037213 */ /* 0x000fe40000000000 */
[----:B------:R-:W-:Y:S02]  /*15dc0*/  FMNMX.FTZ R5, R176, R5, !PT ;  /* 0x00000005b0057209 */ /* 0x000fe40007810000 */
[----:B------:R-:W-:Y:S02]  /*15dd0*/  I2FP.F32.S32 R4, R4 ;  /* 0x0000000400047245 */ /* 0x000fe40000201400 */
[----:B------:R-:W-:Y:S02]  /*15de0*/  I2FP.F32.S32 R6, R3 ;  /* 0x0000000300067245 */ /* 0x000fe40000201400 */
[----:B------:R-:W-:Y:S01]  /*15df0*/  FMNMX.FTZ R3, R175, R5, !PT ;  /* 0x00000005af037209 */ /* 0x000fe20007810000 */
[----:B-1----:R-:W-:Y:S01]  /*15e00*/  FFMA.FTZ R7, R4, -UR21, R7 ;  /* 0x8000001504077c23 */ /* 0x002fe20008010007 */
[----:B------:R-:W-:Y:S01]  /*15e10*/  FSEL R236, R8, -INF , !P3 ;  /* 0xff80000008ec7808 */ /* 0x000fe20005800000 */
[----:B------:R-:W-:Y:S01]  /*15e20*/  FFMA.FTZ R6, R6, -UR21, R33 ;  /* 0x8000001506067c23 */ /* 0x000fe20008010021 */
[----:B------:R-:W-:Y:S02]  /*15e30*/  FMNMX.FTZ R4, R182, R3, !PT ;  /* 0x00000003b6047209 */ /* 0x000fe40007810000 */
[----:B------:R-:W-:Y:S02]  /*15e40*/  FMNMX.FTZ R3, R168, R134, !PT ;  /* 0x00000086a8037209 */ /* 0x000fe40007810000 */
[----:B------:R-:W-:Y:S02]  /*15e50*/  FMNMX.FTZ R4, R181, R4, !PT ;  /* 0x00000004b5047209 */ /* 0x000fe40007810000 */
[----:B------:R-:W-:Y:S02]  /*15e60*/  FMNMX.FTZ R3, R170, R3, !PT ;  /* 0x00000003aa037209 */ /* 0x000fe40007810000 */
[----:B------:R-:W-:Y:S02]  /*15e70*/  FMNMX.FTZ R4, R177, R4, !PT ;  /* 0x00000004b1047209 */ /* 0x000fe40007810000 */
        /* <DEDUP_REMOVED lines=10> */
[----:B------:R-:W-:Y:S02]  /*15f20*/  FSEL R238, R11, -INF , !P0 ;  /* 0xff8000000bee7808 */ /* 0x000fe40004000000 */
[----:B------:R-:W-:Y:S02]  /*15f30*/  FMNMX.FTZ R3, R191, R3, !PT ;  /* 0x00000003bf037209 */ /* 0x000fe40007810000 */
[----:B------:R-:W-:Y:S02]  /*15f40*/  ISETP.GE.AND P0, PT, R0, R229, PT ;  /* 0x000000e50000720c */ /* 0x000fe40003f06270 */
[----:B------:R-:W-:Y:S02]  /*15f50*/  FMNMX.FTZ R3, R179, R3, !PT ;  /* 0x00000003b3037209 */ /* 0x000fe40007810000 */
[----:B------:R-:W-:Y:S02]  /*15f60*/  FSEL R239, R7, -INF , !P4 ;  /* 0xff80000007ef7808 */ /* 0x000fe40006000000 */
[----:B------:R-:W-:Y:S02]  /*15f70*/  FMNMX.FTZ R3, R188, R3, !PT ;  /* 0x00000003bc037209 */ /* 0x000fe40007810000 */
[----:B------:R-:W-:Y:S02]  /*15f80*/  ISETP.GE.OR P0, PT, R0, R233, !P0 ;  /* 0x000000e90000720c */ /* 0x000fe40004706670 */
[----:B------:R-:W-:Y:S02]  /*15f90*/  FMNMX.FTZ R3, R236, R3, !PT ;  /* 0x00000003ec037209 */ /* 0x000fe40007810000 */
        /* <DEDUP_REMOVED lines=10> */
[----:B------:R-:W-:Y:S01]  /*16040*/  I2FP.F32.S32 R17, R17 ;  /* 0x0000001100117245 */ /* 0x000fe20000201400 */
[----:B------:R3:W4:Y:S01]  /*16050*/  MUFU.TANH R5, R34 ;  /* 0x0000002200057308 */ /* 0x0007220000002400 */
[----:B------:R-:W-:Y:S02]  /*16060*/  FMNMX.FTZ R2, R189, R2, !PT ;  /* 0x00000002bd027209 */ /* 0x000fe40007810000 */
[----:B------:R-:W-:Y:S01]  /*16070*/  I2FP.F32.S32 R9, R9 ;  /* 0x0000000900097245 */ /* 0x000fe20000201400 */
[----:B------:R-:W-:Y:S01]  /*16080*/  FFMA.FTZ R14, R17, -UR21, R14 ;  /* 0x80000015110e7c23 */ /* 0x000fe2000801000e */
[----:B------:R-:W-:Y:S01]  /*16090*/  FMNMX.FTZ R2, R240, R2, !PT ;  /* 0x00000002f0027209 */ /* 0x000fe20007810000 */
[----:B------:R-:W-:Y:S01]  /*160a0*/  LDSM.16.MT88.4 R16, [R201+0x18000] ;  /* 0x01800000c910783b */ /* 0x000fe20000004200 */
[----:B------:R-:W-:Y:S01]  /*160b0*/  I2FP.F32.S32 R13, R13 ;  /* 0x0000000d000d7245 */ /* 0x000fe20000201400 */
[----:B------:R-:W-:Y:S01]  /*160c0*/  FFMA.FTZ R9, R9, -UR21, R30 ;  /* 0x8000001509097c23 */ /* 0x000fe2000801001e */
[----:B------:R-:W-:Y:S02]  /*160d0*/  IADD3 R4, R231, -R0, RZ ;  /* 0x80000000e7047210 */ /* 0x000fe40007ffe0ff */
[----:B------:R-:W-:Y:S01]  /*160e0*/  FSEL R186, R14, -INF , !P1 ;  /* 0xff8000000eba7808 */ /* 0x000fe20004800000 */
[----:B--2---:R-:W-:Y:S01]  /*160f0*/  FFMA.FTZ R12, R13, -UR21, R12 ;  /* 0x800000150d0c7c23 */ /* 0x004fe2000801000c */
[----:B------:R-:W-:Y:S02]  /*16100*/  FMNMX.FTZ R2, R187, R2, !PT ;  /* 0x00000002bb027209 */ /* 0x000fe40007810000 */
[----:B------:R-:W-:Y:S02]  /*16110*/  I2FP.F32.S32 R7, R7 ;  /* 0x0000000700077245 */ /* 0x000fe40000201400 */
[----:B------:R-:W-:Y:S01]  /*16120*/  IABS R4, R4 ;  /* 0x0000000400047213 */ /* 0x000fe20000000000 */
[----:B---3--:R-:W-:Y:S01]  /*16130*/  LDSM.16.MT88.4 R32, [R204+0x18000] ;  /* 0x01800000cc20783b */ /* 0x008fe20000004200 */
[----:B------:R-:W-:Y:S01]  /*16140*/  FSEL R249, R9, -INF , !P6 ;  /* 0xff80000009f97808 */ /* 0x000fe20007000000 */
[----:B----4-:R-:W-:Y:S01]  /*16150*/  FFMA.FTZ R5, R7, -UR21, R5 ;  /* 0x8000001507057c23 */ /* 0x010fe20008010005 */
        /* <DEDUP_REMOVED lines=9> */
[----:B-1----:R-:W-:Y:S02]  /*161f0*/  FMNMX.FTZ R3, R3, R6, !PT ;  /* 0x0000000603037209 */ /* 0x002fe40007810000 */
[----:B------:R-:W-:Y:S02]  /*16200*/  FSEL R135, R135, -INF , !P4 ;  /* 0xff80000087877808 */ /* 0x000fe40006000000 */
[----:B------:R-:W-:Y:S01]  /*16210*/  FMNMX.FTZ R0, R251, R0, !PT ;  /* 0x00000000fb007209 */ /* 0x000fe20007810000 */
[----:B------:R-:W1:Y:S03]  /*16220*/  SHFL.BFLY PT, R132, R3, 0x1, 0x1f ;  /* 0x0c201f0003847f89 */ /* 0x000e6600000e0000 */
[----:B------:R-:W-:Y:S05]  /*16230*/  FMNMX.FTZ R0, R135, R0, !PT ;  /* 0x0000000087007209 */ /* 0x000fea0007810000 */
[----:B------:R-:W2:Y:S01]  /*16240*/  SHFL.BFLY PT, R2, R0, 0x2, 0x1f ;  /* 0x0c401f0000027f89 */ /* 0x000ea200000e0000 */
[----:B-1----:R-:W-:Y:S04]  /*16250*/  FMNMX.FTZ R132, R3, R132, !PT ;  /* 0x0000008403847209 */ /* 0x002fe80007810000 */
[C---:B------:R-:W-:Y:S01]  /*16260*/  FSETP.NEU.FTZ.AND P1, PT, R132.reuse, -INF , PT ;  /* 0xff8000008400780b */ /* 0x040fe20003f3d000 */
[----:B------:R-:W-:Y:S01]  /*16270*/  FMUL.FTZ R172, R132, UR4 ;  /* 0x0000000484ac7c20 */ /* 0x000fe20008410000 */
[----:B--2---:R-:W-:Y:S04]  /*16280*/  FMNMX.FTZ R0, R0, R2, !PT ;  /* 0x0000000200007209 */ /* 0x004fe80007810000 */
[----:B------:R-:W-:Y:S01]  /*16290*/  FSEL R172, R172, RZ, P1 ;  /* 0x000000ffacac7208 */ /* 0x000fe20000800000 */
[----:B------:R-:W1:Y:S04]  /*162a0*/  SHFL.BFLY PT, R2, R0, 0x1, 0x1f ;  /* 0x0c201f0000027f89 */ /* 0x000e6800000e0000 */
[--C-:B------:R-:W-:Y:S04]  /*162b0*/  FFMA.FTZ R3, R171, UR4, -R172.reuse ;  /* 0x00000004ab037c23 */ /* 0x100fe800080108ac */
[----:B------:R1:W-:Y:S02]  /*162c0*/  MUFU.EX2 R245, R3 ;  /* 0x0000000300f57308 */ /* 0x0003e40000000800 */
[----:B-1----:R-:W-:Y:S01]  /*162d0*/  FMNMX.FTZ R3, R0, R2, !PT ;  /* 0x0000000200037209 */ /* 0x002fe20007810000 */
[--C-:B------:R-:W-:Y:S03]  /*162e0*/  FFMA.FTZ R0, R169, UR4, -R172.reuse ;  /* 0x00000004a9007c23 */ /* 0x100fe600080108ac */
[C---:B------:R-:W-:Y:S04]  /*162f0*/  FSETP.NEU.FTZ.AND P0, PT, R3.reuse, -INF , PT ;  /* 0xff8000000300780b */ /* 0x040fe80003f1d000 */
[----:B------:R1:W-:Y:S01]  /*16300*/  MUFU.EX2 R248, R0 ;  /* 0x0000000000f87308 */ /* 0x0003e20000000800 */
[----:B------:R-:W-:Y:S05]  /*16310*/  FMUL.FTZ R173, R3, UR4 ;  /* 0x0000000403ad7c20 */ /* 0x000fea0008410000 */
[----:B------:R-:W-:Y:S05]  /*16320*/  FSEL R173, R173, RZ, P0 ;  /* 0x000000ffadad7208 */ /* 0x000fea0000000000 */
[--C-:B------:R-:W-:Y:S01]  /*16330*/  FFMA.FTZ R2, R15, UR4, -R173.reuse ;  /* 0x000000040f027c23 */ /* 0x100fe200080108ad */
[--C-:B------:R-:W-:Y:S03]  /*16340*/  FFMA.FTZ R4, R174, UR4, -R173.reuse ;  /* 0x00000004ae047c23 */ /* 0x100fe600080108ad */
[----:B------:R-:W-:Y:S01]  /*16350*/  MUFU.EX2 R243, R2 ;  /* 0x0000000200f37308 */ /* 0x000fe20000000800 */
[--C-:B-1----:R-:W-:Y:S09]  /*16360*/  FFMA.FTZ R0, R176, UR4, -R172.reuse ;  /* 0x00000004b0007c23 */ /* 0x102ff200080108ac */
[----:B------:R1:W-:Y:S10]  /*16370*/  MUFU.EX2 R247, R0 ;  /* 0x0000000000f77308 */ /* 0x0003f40000000800 */
[----:B------:R-:W2:Y:S01]  /*16380*/  MUFU.EX2 R242, R4 ;  /* 0x0000000400f27308 */ /* 0x000ea20000000800 */
[--C-:B-1----:R-:W-:Y:S09]  /*16390*/  FFMA.FTZ R0, R175, UR4, -R172.reuse ;  /* 0x00000004af007c23 */ /* 0x102ff200080108ac */
[----:B------:R1:W3:Y:S01]  /*163a0*/  MUFU.EX2 R246, R0 ;  /* 0x0000000000f67308 */ /* 0x0002e20000000800 */
[----:B--2---:R-:W-:Y:S01]  /*163b0*/  F2FP.F16.F32.PACK_AB R171, R242, R243 ;  /* 0x000000f3f2ab723e */ /* 0x004fe200000000ff */
[--C-:B-1----:R-:W-:Y:S01]  /*163c0*/  FFMA.FTZ R0, R168, UR4, -R173.reuse ;  /* 0x00000004a8007c23 */ /* 0x102fe200080108ad */
[----:B------:R-:W-:Y:S07]  /*163d0*/  F2FP.F16.F32.PACK_AB R168, R248, R245 ;  /* 0x000000f5f8a8723e */ /* 0x000fee00000000ff */
[----:B------:R1:W-:Y:S02]  /*163e0*/  MUFU.EX2 R241, R0 ;  /* 0x0000000000f17308 */ /* 0x0003e40000000800 */
[----:B-1----:R-:W-:Y:S01]  /*163f0*/  FFMA.FTZ R0, R170, UR4, -R173 ;  /* 0x00000004aa007c23 */ /* 0x002fe200080108ad */
[----:B---3--:R-:W-:Y:S07]  /*16400*/  F2FP.F16.F32.PACK_AB R170, R246, R247 ;  /* 0x000000f7f6aa723e */ /* 0x008fee00000000ff */
        /* <DEDUP_REMOVED lines=57> */
[----:B------:R-:W-:Y:S01]  /*167a0*/  FMUL.FTZ R33, R2, R165 ;  /* 0x000000a502217220 */ /* 0x000fe20000410000 */
[--C-:B-1----:R-:W-:Y:S01]  /*167b0*/  FFMA.FTZ R133, R178, UR4, -R172.reuse ;  /* 0x00000004b2857c23 */ /* 0x102fe200080108ac */
[C---:B------:R-:W-:Y:S02]  /*167c0*/  HMMA.16816.F32 R24, R168.reuse, R34, R24 ;  /* 0x00000022a818723c */ /* 0x040fe40000001818 */
[----:B------:R-:W-:Y:S01]  /*167d0*/  LDSM.16.MT88.4 R160, [R201+0x1a800] ;  /* 0x01a80000c9a0783b */ /* 0x000fe20000004200 */
[C---:B------:R-:W-:Y:S01]  /*167e0*/  FMUL.FTZ R36, R2.reuse, R36 ;  /* 0x0000002402247220 */ /* 0x040fe20000410000 */
[----:B------:R-:W-:Y:S01]  /*167f0*/  FMUL.FTZ R37, R2, R37 ;  /* 0x0000002502257220 */ /* 0x000fe20000410000 */
[C---:B------:R-:W-:Y:S01]  /*16800*/  FMUL.FTZ R38, R0.reuse, R38 ;  /* 0x0000002600267220 */ /* 0x040fe20000410000 */
[C---:B--2---:R-:W-:Y:S01]  /*16810*/  HMMA.16816.F32 R28, R168.reuse, R136, R28 ;  /* 0x00000088a81c723c */ /* 0x044fe2000000181c */
[----:B------:R1:W-:Y:S04]  /*16820*/  MUFU.EX2 R198, R133 ;  /* 0x0000008500c67308 */ /* 0x0003e80000000800 */
[C---:B------:R-:W-:Y:S01]  /*16830*/  FMUL.FTZ R34, R0.reuse, R166 ;  /* 0x000000a600227220 */ /* 0x040fe20000410000 */
[C---:B------:R-:W-:Y:S01]  /*16840*/  FMUL.FTZ R35, R0.reuse, R167 ;  /* 0x000000a700237220 */ /* 0x040fe20000410000 */
[----:B------:R-:W-:Y:S01]  /*16850*/  FMUL.FTZ R39, R0, R39 ;  /* 0x0000002700277220 */ /* 0x000fe20000410000 */
[----:B------:R-:W-:Y:S03]  /*16860*/  LDSM.16.MT88.4 R164, [R203+0x19800] ;  /* 0x01980000cba4783b */ /* 0x000fe60000004200 */
[C---:B------:R-:W-:Y:S01]  /*16870*/  FMUL.FTZ R40, R2.reuse, R40 ;  /* 0x0000002802287220 */ /* 0x040fe20000410000 */
[----:B------:R-:W-:Y:S01]  /*16880*/  FMUL.FTZ R41, R2, R41 ;  /* 0x0000002902297220 */ /* 0x000fe20000410000 */
[C---:B------:R-:W-:Y:S03]  /*16890*/  HMMA.16816.F32 R32, R168.reuse, R138, R32 ;  /* 0x0000008aa820723c */ /* 0x040fe60000001820 */
[----:B------:R-:W2:Y:S01]  /*168a0*/  LDSM.16.MT88.4 R136, [R203+0x1a000] ;  /* 0x01a00000cb88783b */ /* 0x000ea20000004200 */
[C---:B------:R-:W-:Y:S01]  /*168b0*/  FMUL.FTZ R42, R0.reuse, R42 ;  /* 0x0000002a002a7220 */ /* 0x040fe20000410000 */
        /* <DEDUP_REMOVED lines=154> */
[C---:B------:R-:W-:Y:S03]  /*17260*/  HMMA.16816.F32 R36, R136.reuse, R160, R36 ;  /* 0x000000a08824723c */ /* 0x040fe60000001824 */
[----:B------:R-:W-:Y:S03]  /*17270*/  LDSM.16.MT88.4 R176, [R202+0x1b800] ;  /* 0x01b80000cab0783b */ /* 0x000fe60000004200 */
[C---:B------:R-:W-:Y:S05]  /*17280*/  HMMA.16816.F32 R40, R136.reuse, R162, R40 ;  /* 0x000000a28828723c */ /* 0x040fea0000001828 */
[----:B------:R-:W4:Y:S01]  /*17290*/  LDSM.16.MT88.4 R160, [R204+0x1c800] ;  /* 0x01c80000cca0783b */ /* 0x000f220000004200 */
        /* <DEDUP_REMOVED lines=11> */
[----:B------:R-:W2:Y:S02]  /*17350*/  LDSM.16.MT88.4 R148, [R202+0x1e800] ;  /* 0x01e80000ca94783b */ /* 0x000ea40000004200 */
[----:B------:R3:W-:Y:S03]  /*17360*/  MUFU.EX2 R189, R133 ;  /* 0x0000008500bd7308 */ /* 0x0007e60000000800 */
        /* <DEDUP_REMOVED lines=20> */
[C---:B--2---:R-:W-:Y:S05]  /*174b0*/  HMMA.16816.F32 R108, R136.reuse, R148, R108 ;  /* 0x00000094886c723c */ /* 0x044fea000000186c */
[--C-:B----4-:R-:W-:Y:S01]  /*174c0*/  FFMA.FTZ R133, R186, UR4, -R173.reuse ;  /* 0x00000004ba857c23 */ /* 0x110fe200080108ad */
[C---:B------:R-:W-:Y:S01]  /*174d0*/  HMMA.16816.F32 R112, R136.reuse, R150, R112 ;  /* 0x000000968870723c */ /* 0x040fe20000001870 */
[----:B------:R-:W2:Y:S02]  /*174e0*/  LDSM.16.MT88.4 R148, [R204+0x19000] ;  /* 0x01900000cc94783b */ /* 0x000ea40000004200 */
[----:B------:R4:W1:Y:S03]  /*174f0*/  MUFU.EX2 R186, R133 ;  /* 0x0000008500ba7308 */ /* 0x0008660000000800 */
[C---:B-----5:R-:W-:Y:S06]  /*17500*/  HMMA.16816.F32 R116, R136.reuse, R152, R116 ;  /* 0x000000988874723c */ /* 0x060fec0000001874 */
[C---:B------:R-:W-:Y:S01]  /*17510*/  HMMA.16816.F32 R120, R136.reuse, R154, R120 ;  /* 0x0000009a8878723c */ /* 0x040fe20000001878 */
[----:B------:R-:W5:Y:S05]  /*17520*/  LDSM.16.MT88.4 R152, [R203+0x19000] ;  /* 0x01900000cb98783b */ /* 0x000f6a0000004200 */
[C---:B------:R-:W-:Y:S05]  /*17530*/  HMMA.16816.F32 R124, R136.reuse, R156, R124 ;  /* 0x0000009c887c723c */ /* 0x040fea000000187c */
[--C-:B----4-:R-:W-:Y:S01]  /*17540*/  FFMA.FTZ R133, R236, UR4, -R172.reuse ;  /* 0x00000004ec857c23 */ /* 0x110fe200080108ac */
[----:B------:R-:W-:Y:S01]  /*17550*/  HMMA.16816.F32 R128, R136, R158, R128 ;  /* 0x0000009e8880723c */ /* 0x000fe20000001880 */
[----:B------:R-:W4:Y:S02]  /*17560*/  LDSM.16.MT88.4 R156, [R202+0x1b000] ;  /* 0x01b00000ca9c783b */ /* 0x000f240000004200 */
[----:B------:R2:W-:Y:S04]  /*17570*/  MUFU.EX2 R185, R133 ;  /* 0x0000008500b97308 */ /* 0x0005e80000000800 */
[----:B------:R-:W-:Y:S02]  /*17580*/  F2FP.F16.F32.PACK_AB R136, R192, R193 ;  /* 0x000000c1c088723e */ /* 0x000fe400000000ff */
[----:B------:R-:W3:Y:S02]  /*17590*/  LDL.LU R236, [R1+0x1c] ;  /* 0x00001c0001ec7983 */ /* 0x000ee40000300800 */
[----:B------:R-:W-:Y:S02]  /*175a0*/  F2FP.F16.F32.PACK_AB R138, R190, R191 ;  /* 0x000000bfbe8a723e */ /* 0x000fe400000000ff */
[----:B------:R-:W-:Y:S02]  /*175b0*/  F2FP.F16.F32.PACK_AB R137, R188, R189 ;  /* 0x000000bdbc89723e */ /* 0x000fe400000000ff */
[----:B-1----:R-:W-:Y:S01]  /*175c0*/  F2FP.F16.F32.PACK_AB R139, R186, R187 ;  /* 0x000000bbba8b723e */ /* 0x002fe200000000ff */
[--C-:B--2---:R-:W-:Y:S06]  /*175d0*/  FFMA.FTZ R133, R238, UR4, -R172.reuse ;  /* 0x00000004ee857c23 */ /* 0x104fec00080108ac */
[C---:B------:R-:W-:Y:S01]  /*175e0*/  HMMA.16816.F32 R4, R136.reuse, R140, R4 ;  /* 0x0000008c8804723c */ /* 0x040fe20000001804 */
[----:B------:R1:W2:Y:S05]  /*175f0*/  MUFU.EX2 R184, R133 ;  /* 0x0000008500b87308 */ /* 0x0002aa0000000800 */
[C---:B------:R-:W-:Y:S01]  /*17600*/  HMMA.16816.F32 R8, R136.reuse, R142, R8 ;  /* 0x0000008e8808723c */ /* 0x040fe20000001808 */
[----:B------:R-:W4:Y:S05]  /*17610*/  LDSM.16.MT88.4 R140, [R204+0x1b000] ;  /* 0x01b00000cc8c783b */ /* 0x000f2a0000004200 */
[C---:B------:R-:W-:Y:S06]  /*17620*/  HMMA.16816.F32 R12, R136.reuse, R144, R12 ;  /* 0x00000090880c723c */ /* 0x040fec000000180c */
[C---:B------:R-:W-:Y:S01]  /*17630*/  HMMA.16816.F32 R16, R136.reuse, R146, R16 ;  /* 0x000000928810723c */ /* 0x040fe20000001810 */
[----:B------:R-:W4:Y:S04]  /*17640*/  LDSM.16.MT88.4 R144, [R203+0x1b000] ;  /* 0x01b00000cb90783b */ /* 0x000f280000004200 */
[--C-:B-1----:R-:W-:Y:S01]  /*17650*/  FFMA.FTZ R133, R239, UR4, -R172.reuse ;  /* 0x00000004ef857c23 */ /* 0x102fe200080108ac */
[C---:B------:R-:W-:Y:S03]  /*17660*/  HMMA.16816.F32 R20, R136.reuse, R148, R20 ;  /* 0x000000948814723c */ /* 0x040fe60000001814 */
[----:B------:R1:W-:Y:S02]  /*17670*/  MUFU.EX2 R183, R133 ;  /* 0x0000008500b77308 */ /* 0x0003e40000000800 */
[----:B------:R-:W-:Y:S01]  /*17680*/  FFMA.FTZ R172, R237, UR4, -R172 ;  /* 0x00000004edac7c23 */ /* 0x000fe200080108ac */
[C---:B------:R-:W-:Y:S01]  /*17690*/  HMMA.16816.F32 R24, R136.reuse, R150, R24 ;  /* 0x000000968818723c */ /* 0x040fe20000001818 */
[----:B------:R-:W4:Y:S06]  /*176a0*/  LDSM.16.MT88.4 R148, [R201+0x1d000] ;  /* 0x01d00000c994783b */ /* 0x000f2c0000004200 */
[----:B------:R-:W1:Y:S01]  /*176b0*/  MUFU.EX2 R182, R172 ;  /* 0x000000ac00b67308 */ /* 0x000e620000000800 */
[C---:B-----5:R-:W-:Y:S03]  /*176c0*/  HMMA.16816.F32 R28, R136.reuse, R152, R28 ;  /* 0x00000098881c723c */ /* 0x060fe6000000181c */
[----:B--2---:R-:W-:Y:S03]  /*176d0*/  F2FP.F16.F32.PACK_AB R168, R184, R185 ;  /* 0x000000b9b8a8723e */ /* 0x004fe600000000ff */
[C---:B------:R-:W-:Y:S01]  /*176e0*/  HMMA.16816.F32 R32, R136.reuse, R154, R32 ;  /* 0x0000009a8820723c */ /* 0x040fe20000001820 */
[----:B------:R-:W2:Y:S04]  /*176f0*/  LDSM.16.MT88.4 R152, [R202+0x1d000] ;  /* 0x01d00000ca98783b */ /* 0x000ea80000004200 */
[--C-:B-1----:R-:W-:Y:S01]  /*17700*/  FFMA.FTZ R133, R249, UR4, -R173.reuse ;  /* 0x00000004f9857c23 */ /* 0x102fe200080108ad */
[C---:B------:R-:W-:Y:S03]  /*17710*/  HMMA.16816.F32 R36, R136.reuse, R160, R36 ;  /* 0x000000a08824723c */ /* 0x040fe60000001824 */
[----:B------:R1:W-:Y:S02]  /*17720*/  MUFU.EX2 R181, R133 ;  /* 0x0000008500b57308 */ /* 0x0003e40000000800 */
[----:B------:R-:W-:Y:S01]  /*17730*/  F2FP.F16.F32.PACK_AB R170, R182, R183 ;  /* 0x000000b7b6aa723e */ /* 0x000fe200000000ff */
[C---:B------:R-:W-:Y:S01]  /*17740*/  HMMA.16816.F32 R40, R136.reuse, R162, R40 ;  /* 0x000000a28828723c */ /* 0x040fe20000001828 */
[----:B------:R-:W-:Y:S05]  /*17750*/  LDSM.16.MT88.4 R160, [R203+0x1d000] ;  /* 0x01d00000cba0783b */ /* 0x000fea0000004200 */
[C---:B----4-:R-:W-:Y:S06]  /*17760*/  HMMA.16816.F32 R44, R136.reuse, R156, R44 ;  /* 0x0000009c882c723c */ /* 0x050fec000000182c */
[C---:B------:R-:W-:Y:S01]  /*17770*/  HMMA.16816.F32 R48, R136.reuse, R158, R48 ;  /* 0x0000009e8830723c */ /* 0x040fe20000001830 */
[----:B------:R-:W4:Y:S04]  /*17780*/  LDSM.16.MT88.4 R156, [R204+0x1d000] ;  /* 0x01d00000cc9c783b */ /* 0x000f280000004200 */
[--C-:B-1----:R-:W-:Y:S01]  /*17790*/  FFMA.FTZ R133, R250, UR4, -R173.reuse ;  /* 0x00000004fa857c23 */ /* 0x102fe200080108ad */
[C---:B------:R-:W-:Y:S03]  /*177a0*/  HMMA.16816.F32 R52, R136.reuse, R140, R52 ;  /* 0x0000008c8834723c */ /* 0x040fe60000001834 */
[----:B------:R1:W5:Y:S03]  /*177b0*/  MUFU.EX2 R180, R133 ;  /* 0x0000008500b47308 */ /* 0x0003660000000800 */
[C---:B------:R-:W-:Y:S01]  /*177c0*/  HMMA.16816.F32 R56, R136.reuse, R142, R56 ;  /* 0x0000008e8838723c */ /* 0x040fe20000001838 */
[----:B------:R-:W4:Y:S05]  /*177d0*/  LDSM.16.MT88.4 R140, [R201+0x1f000] ;  /* 0x01f00000c98c783b */ /* 0x000f2a0000004200 */
[C---:B------:R-:W-:Y:S06]  /*177e0*/  HMMA.16816.F32 R60, R136.reuse, R144, R60 ;  /* 0x00000090883c723c */ /* 0x040fec000000183c */
        /* <DEDUP_REMOVED lines=9> */
[C---:B--2---:R-:W-:Y:S03]  /*17880*/  HMMA.16816.F32 R76, R136.reuse, R152, R76 ;  /* 0x00000098884c723c */ /* 0x044fe6000000184c */
[----:B-----5:R-:W-:Y:S03]  /*17890*/  F2FP.F16.F32.PACK_AB R169, R180, R181 ;  /* 0x000000b5b4a9723e */ /* 0x020fe600000000ff */
[C---:B------:R-:W-:Y:S01]  /*178a0*/  HMMA.16816.F32 R80, R136.reuse, R154, R80 ;  /* 0x0000009a8850723c */ /* 0x040fe20000001850 */
[----:B------:R-:W2:Y:S05]  /*178b0*/  LDSM.16.MT88.4 R152, [R203+0x1f000] ;  /* 0x01f00000cb98783b */ /* 0x000eaa0000004200 */
[C---:B----4-:R-:W-:Y:S03]  /*178c0*/  HMMA.16816.F32 R84, R136.reuse, R156, R84 ;  /* 0x0000009c8854723c */ /* 0x050fe60000001854 */
        /* <DEDUP_REMOVED lines=9> */
[----:B------:R-:W4:Y:S05]  /*17960*/  LDSM.16.MT88.4 R140, [R201+0x19800] ;  /* 0x01980000c98c783b */ /* 0x000f2a0000004200 */
[C---:B------:R-:W-:Y:S06]  /*17970*/  HMMA.16816.F32 R108, R136.reuse, R144, R108 ;  /* 0x00000090886c723c */ /* 0x040fec000000186c */
[C---:B------:R-:W-:Y:S06]  /*17980*/  HMMA.16816.F32 R112, R136.reuse, R146, R112 ;  /* 0x000000928870723c */ /* 0x040fec0000001870 */
[C---:B-1----:R-:W-:Y:S06]  /*17990*/  HMMA.16816.F32 R116, R136.reuse, R148, R116 ;  /* 0x000000948874723c */ /* 0x042fec0000001874 */
[C---:B------:R-:W-:Y:S06]  /*179a0*/  HMMA.16816.F32 R120, R136.reuse, R150, R120 ;  /* 0x000000968878723c */ /* 0x040fec0000001878 */
[C---:B--2---:R-:W-:Y:S06]  /*179b0*/  HMMA.16816.F32 R124, R136.reuse, R152, R124 ;  /* 0x00000098887c723c */ /* 0x044fec000000187c */
[----:B------:R-:W-:Y:S06]  /*179c0*/  HMMA.16816.F32 R128, R136, R154, R128 ;  /* 0x0000009a8880723c */ /* 0x000fec0000001880 */
[C---:B----4-:R-:W-:Y:S01]  /*179d0*/  HMMA.16816.F32 R136, R168.reuse, R140, R4 ;  /* 0x0000008ca888723c */ /* 0x050fe20000001804 */
[----:B------:R-:W1:Y:S05]  /*179e0*/  LDSM.16.MT88.4 R4, [R204+0x1b800] ;  /* 0x01b80000cc04783b */ /* 0x000e6a0000004200 */
[C---:B------:R-:W-:Y:S03]  /*179f0*/  HMMA.16816.F32 R144, R168.reuse, R142, R8 ;  /* 0x0000008ea890723c */ /* 0x040fe60000001808 */
[----:B------:R-:W2:Y:S03]  /*17a00*/  LDSM.16.MT88.4 R8, [R203+0x1b800] ;  /* 0x01b80000cb08783b */ /* 0x000ea60000004200 */
[C---:B------:R-:W-:Y:S05]  /*17a10*/  HMMA.16816.F32 R140, R168.reuse, R156, R12 ;  /* 0x0000009ca88c723c */ /* 0x040fea000000180c */
[----:B------:R-:W4:Y:S01]  /*17a20*/  LDSM.16.MT88.4 R12, [R201+0x1d800] ;  /* 0x01d80000c90c783b */ /* 0x000f220000004200 */
[C---:B------:R-:W-:Y:S05]  /*17a30*/  HMMA.16816.F32 R152, R168.reuse, R158, R16 ;  /* 0x0000009ea898723c */ /* 0x040fea0000001810 */
[----:B---3--:R-:W-:Y:S01]  /*17a40*/  FFMA.FTZ R0, R0, R240, R241 ;  /* 0x000000f000007223 */ /* 0x008fe200000100f1 */
[C---:B------:R-:W-:Y:S01]  /*17a50*/  HMMA.16816.F32 R148, R168.reuse, R160, R20 ;  /* 0x000000a0a894723c */ /* 0x040fe20000001814 */
[----:B------:R-:W3:Y:S05]  /*17a60*/  LDSM.16.MT88.4 R16, [R202+0x1d800] ;  /* 0x01d80000ca10783b */ /* 0x000eea0000004200 */
[C---:B------:R-:W-:Y:S03]  /*17a70*/  HMMA.16816.F32 R160, R168.reuse, R162, R24 ;  /* 0x000000a2a8a0723c */ /* 0x040fe60000001818 */
[----:B------:R-:W5:Y:S03]  /*17a80*/  LDSM.16.MT88.4 R20, [R204+0x1d800] ;  /* 0x01d80000cc14783b */ /* 0x000f660000004200 */
[C---:B------:R-:W-:Y:S05]  /*17a90*/  HMMA.16816.F32 R156, R168.reuse, R164, R28 ;  /* 0x000000a4a89c723c */ /* 0x040fea000000181c */
[----:B------:R-:W5:Y:S01]  /*17aa0*/  LDSM.16.MT88.4 R24, [R203+0x1d800] ;  /* 0x01d80000cb18783b */ /* 0x000f620000004200 */
        /* <DEDUP_REMOVED lines=17> */
[C---:B-----5:R-:W-:Y:S06]  /*17bc0*/  HMMA.16816.F32 R84, R168.reuse, R20, R84 ;  /* 0x00000014a854723c */ /* 0x060fec0000001854 */
        /* <DEDUP_REMOVED lines=47> */
.L_x_2371:
        /* <DEDUP_REMOVED lines=49> */
.L_x_2375:
        /* <DEDUP_REMOVED lines=14> */
.L_x_2376:
        /* <DEDUP_REMOVED lines=358> */
.L_x_2378:
[----:B------:R-:W-:Y:S05]  /*19910*/  BSYNC B0 ;  /* 0x0000000000007941 */ /* 0x000fea0003800000 */
.L_x_2377:
        /* <DEDUP_REMOVED lines=43> */
.L_x_2380:
[----:B------:R-:W-:Y:S05]  /*19bd0*/  BSYNC B0 ;  /* 0x0000000000007941 */ /* 0x000fea0003800000 */
.L_x_2379:
        /* <DEDUP_REMOVED lines=27> */
.L_x_2382:
[----:B------:R-:W-:Y:S05]  /*19d90*/  BSYNC B0 ;  /* 0x0000000000007941 */ /* 0x000fea0003800000 */
.L_x_2381:
        /* <DEDUP_REMOVED lines=27> */
.L_x_2384:
[----:B------:R-:W-:Y:S05]  /*19f50*/  BSYNC B0 ;  /* 0x0000000000007941 */ /* 0x000fea0003800000 */
.L_x_2383:
        /* <DEDUP_REMOVED lines=27> */
.L_x_2385:
        /* <DEDUP_REMOVED lines=15> */
.L_x_2430:


//--------------------- .nv.shared._ZN5flash16flash_fwd_kernelI23Flash_fwd_kernel_traitsILi256ELi64ELi64ELi4ELb0ELb0EN7cutlass6half_tE19Flash_kernel_traitsILi256ELi64ELi64ELi4ES3_EELb0ELb0ELb0ELb0ELb0ELb1ELb0ELb0EEEvNS_16Flash_fwd_paramsE --------------------------
	.section	.nv.shared._ZN5flash16flash_fwd_kernelI23Flash_fwd_kernel_traitsILi256ELi64ELi64ELi4ELb0ELb0EN7cutlass6half_tE19Flash_kernel_traitsILi256ELi64ELi64ELi4ES3_EELb0ELb0ELb0ELb0ELb0ELb1ELb0ELb0EEEvNS_16Flash_fwd_paramsE,"aw",@nobits
	.sectionflags	@""
	.align	16
	.zero		1024


//--------------------- .nv.shared.reserved.0     --------------------------
	.section	.nv.shared.reserved.0,"aw",@nobits
	.weak		__nv_reservedSMEM_offset_0_alias
	.size		__nv_reservedSMEM_offset_0_alias, 0, 0
	.other		__nv_reservedSMEM_offset_0_alias,@"STO_CUDA_RESERVED_SHARED STV_DEFAULT"
__nv_reservedSMEM_offset_0_alias:
	.zero		0


//--------------------- .nv.global                --------------------------
	.section	.nv.global,"aw",@nobits
.nv.global:
	.type		_ZN66_INTERNAL_a1905241_30_flash_fwd_hdim256_fp16_sm80_cu_0106449f_31764cute1_E,@object
	.size		_ZN66_INTERNAL_a1905241_30_flash_fwd_hdim256_fp16_sm80_cu_0106449f_31764cute1_E,(_ZN66_INTERNAL_a1905241_30_flash_fwd_hdim256_fp16_sm80_cu_0106449f_31764cuda3std3__45__cpo6cbeginE - _ZN66_INTERNAL_a1905241_30_flash_fwd_hdim256_fp16_sm80_cu_0106449f_31764cute1_E)
_ZN66_INTERNAL_a1905241_30_flash_fwd_hdim256_fp16_sm80_cu_0106449f_31764cute1_E:
	.zero		1
	.type		_ZN66_INTERNAL_a1905241_30_flash_fwd_hdim256_fp16_sm80_cu_0106449f_31764cuda3std3__45__cpo6cbeginE,@object
	.size		_ZN66_INTERNAL_a1905241_30_flash_fwd_hdim256_fp16_sm80_cu_0106449f_31764cuda3std3__45__cpo6cbeginE,(_ZN66_INTERNAL_a1905241_30_flash_fwd_hdim256_fp16_sm80_cu_0106449f_31764cuda3std3__48in_placeE - _ZN66_INTERNAL_a1905241_30_flash_fwd_hdim256_fp16_sm80_cu_0106449f_31764cuda3std3__45__cpo6cbeginE)
_ZN66_INTERNAL_a1905241_30_flash_fwd_hdim256_fp16_sm80_cu_0106449f_31764cuda3std3__45__cpo6cbeginE:
	.zero		1
	.type		_ZN66_INTERNAL_a1905241_30_flash_fwd_hdim256_fp16_sm80_cu_0106449f_31764cuda3std3__48in_placeE,@object
	.size		_ZN66_INTERNAL_a1905241_30_flash_fwd_hdim256_fp16_sm80_cu_0106449f_31764cuda3std3__48in_placeE,(_ZN66_INTERNAL_a1905241_30_flash_fwd_hdim256_fp16_sm80_cu_0106449f_31764cuda3std6ranges3__45__cpo9iter_moveE - _ZN66_INTERNAL_a1905241_30_flash_fwd_hdim256_fp16_sm80_cu_0106449f_31764cuda3std3__48in_placeE)
_ZN66_INTERNAL_a1905241_30_flash_fwd_hdim256_fp16_sm80_cu_0106449f_31764cuda3std3__48in_placeE:
	.zero		1
	.type		_ZN66_INTERNAL_a1905241_30_flash_fwd_hdim256_fp16_sm80_cu_0106449f_31764cuda3std6ranges3__45__cpo9iter_moveE,@object
	.size		_ZN66_INTERNAL_a1905241_30_flash_fwd_hdim256_fp16_sm80_cu_0106449f_31764cuda3std6ranges3__45__cpo9iter_moveE,(_ZN66_INTERNAL_a1905241_30_flash_fwd_hdim256_fp16_sm80_cu_0106449f_31764cuda3std3__45__cpo5beginE - _ZN66_INTERNAL_a1905241_30_flash_fwd_hdim256_fp16_sm80_cu_0106449f_31764cuda3std6ranges3__45__cpo9iter_moveE)
_ZN66_INTERNAL_a1905241_30_flash_fwd_hdim256_fp16_sm80_cu_0106449f_31764cuda3std6ranges3__45__cpo9iter_moveE:
	.zero		1
	.type		_ZN66_INTERNAL_a1905241_30_flash_fwd_hdim256_fp16_sm80_cu_0106449f_31764cuda3std3__45__cpo5beginE,@object
	.size		_ZN66_INTERNAL_a1905241_30_flash_fwd_hdim256_fp16_sm80_cu_0106449f_31764cuda3std3__45__cpo5beginE,(_ZN66_INTERNAL_a1905241_30_flash_fwd_hdim256_fp16_sm80_cu_0106449f_31764cuda3std3__468_GLOBAL__N__a1905241_30_flash_fwd_hdim256_fp16_sm80_cu_0106449f_31766ignoreE - _ZN66_INTERNAL_a1905241_30_flash_fwd_hdim256_fp16_sm80_cu_0106449f_31764cuda3std3__45__cpo5beginE)
_ZN66_INTERNAL_a1905241_30_flash_fwd_hdim256_fp16_sm80_cu_0106449f_31764cuda3std3__45__cpo5beginE:
	.zero		1
	.type		_ZN66_INTERNAL_a1905241_30_flash_fwd_hdim256_fp16_sm80_cu_0106449f_31764cuda3std3__468_GLOBAL__N__a1905241_30_flash_fwd_hdim256_fp16_sm80_cu_0106449f_31766ignoreE,@object
	.size		_ZN66_INTERNAL_a1905241_30_flash_fwd_hdim256_fp16_sm80_cu_0106449f_31764cuda3std3__468_GLOBAL__N__a1905241_30_flash_fwd_hdim256_fp16_sm80_cu_0106449f_31766ignoreE,(_ZN66_INTERNAL_a1905241_30_flash_fwd_hdim256_fp16_sm80_cu_0106449f_31764cute7productE - _ZN66_INTERNAL_a1905241_30_flash_fwd_hdim256_fp16_sm80_cu_0106449f_31764cuda3std3__468_GLOBAL__N__a1905241_30_flash_fwd_hdim256_fp16_sm80_cu_0106449f_31766ignoreE)
_ZN66_INTERNAL_a1905241_30_flash_fwd_hdim256_fp16_sm80_cu_0106449f_31764cuda3std3__468_GLOBAL__N__a1905241_30_flash_fwd_hdim256_fp16_sm80_cu_0106449f_31766ignoreE:
	.zero		1
	.type		_ZN66_INTERNAL_a1905241_30_flash_fwd_hdim256_fp16_sm80_cu_0106449f_31764cute7productE,@object
	.size		_ZN66_INTERNAL_a1905241_30_flash_fwd_hdim256_fp16_sm80_cu_0106449f_31764cute7productE,(_ZN66_INTERNAL_a1905241_30_flash_fwd_hdim256_fp16_sm80_cu_0106449f_31764cuda3std3__45__cpo3endE - _ZN66_INTERNAL_a1905241_30_flash_fwd_hdim256_fp16_sm80_cu_0106449f_31764cute7productE)
_ZN66_INTERNAL_a1905241_30_flash_fwd_hdim256_fp16_sm80_cu_0106449f_31764cute7productE:
	.zero		1
	.type		_ZN66_INTERNAL_a1905241_30_flash_fwd_hdim256_fp16_sm80_cu_0106449f_31764cuda3std3__45__cpo3endE,@object
	.size		_ZN66_INTERNAL_a1905241_30_flash_fwd_hdim256_fp16_sm80_cu_0106449f_31764cuda3std3__45__cpo3endE,(_ZN66_INTERNAL_a1905241_30_flash_fwd_hdim256_fp16_sm80_cu_0106449f_31764cuda3std3__419piecewise_constructE - _ZN66_INTERNAL_a1905241_30_flash_fwd_hdim256_fp16_sm80_cu_0106449f_31764cuda3std3__45__cpo3endE)
_ZN66_INTERNAL_a1905241_30_flash_fwd_hdim256_fp16_sm80_cu_0106449f_31764cuda3std3__45__cpo3endE:
	.zero		1
	.type		_ZN66_INTERNAL_a1905241_30_flash_fwd_hdim256_fp16_sm80_cu_0106449f_31764cuda3std3__419piecewise_constructE,@object
	.size		_ZN66_INTERNAL_a1905241_30_flash_fwd_hdim256_fp16_sm80_cu_0106449f_31764cuda3std3__419piecewise_constructE,(_ZN66_INTERNAL_a1905241_30_flash_fwd_hdim256_fp16_sm80_cu_0106449f_31764cuda3std3__45__cpo4cendE - _ZN66_INTERNAL_a1905241_30_flash_fwd_hdim256_fp16_sm80_cu_0106449f_31764cuda3std3__419piecewise_constructE)
_ZN66_INTERNAL_a1905241_30_flash_fwd_hdim256_fp16_sm80_cu_0106449f_31764cuda3std3__419piecewise_constructE:
	.zero		1
	.type		_ZN66_INTERNAL_a1905241_30_flash_fwd_hdim256_fp16_sm80_cu_0106449f_31764cuda3std3__45__cpo4cendE,@object
	.size		_ZN66_INTERNAL_a1905241_30_flash_fwd_hdim256_fp16_sm80_cu_0106449f_31764cuda3std3__45__cpo4cendE,(_ZN66_INTERNAL_a1905241_30_flash_fwd_hdim256_fp16_sm80_cu_0106449f_31764cuda3std6ranges3__45__cpo4swapE - _ZN66_INTERNAL_a1905241_30_flash_fwd_hdim256_fp16_sm80_cu_0106449f_31764cuda3std3__45__cpo4cendE)
_ZN66_INTERNAL_a1905241_30_flash_fwd_hdim256_fp16_sm80_cu_0106449f_31764cuda3std3__45__cpo4cendE:
	.zero		1
	.type		_ZN66_INTERNAL_a1905241_30_flash_fwd_hdim256_fp16_sm80_cu_0106449f_31764cuda3std6ranges3__45__cpo4swapE,@object
	.size		_ZN66_INTERNAL_a1905241_30_flash_fwd_hdim256_fp16_sm80_cu_0106449f_31764cuda3std6ranges3__45__cpo4swapE,(.L_7 - _ZN66_INTERNAL_a1905241_30_flash_fwd_hdim256_fp16_sm80_cu_0106449f_31764cuda3std6ranges3__45__cpo4swapE)
_ZN66_INTERNAL_a1905241_30_flash_fwd_hdim256_fp16_sm80_cu_0106449f_31764cuda3std6ranges3__45__cpo4swapE:
	.zero		1
.L_7:


//--------------------- .nv.shared._ZN5flash16flash_fwd_kernelI23Flash_fwd_kernel_traitsILi256ELi64ELi64ELi4ELb0ELb0EN7cutlass6half_tE19Flash_kernel_traitsILi256ELi64ELi64ELi4ES3_EELb0ELb0ELb0ELb0ELb0ELb0ELb0ELb0EEEvNS_16Flash_fwd_paramsE --------------------------
	.section	.nv.shared._ZN5flash16flash_fwd_kernelI23Flash_fwd_kernel_traitsILi256ELi64ELi64ELi4ELb0ELb0EN7cutlass6half_tE19Flash_kernel_traitsILi256ELi64ELi64ELi4ES3_EELb0ELb0ELb0ELb0ELb0ELb0ELb0ELb0EEEvNS_16Flash_fwd_paramsE,"aw",@nobits
	.sectionflags	@""
	.align	16
	.zero		1024


//--------------------- .nv.shared._ZN5flash16flash_fwd_kernelI23Flash_fwd_kernel_traitsILi256ELi64ELi64ELi4ELb0ELb0EN7cutlass6half_tE19Flash_kernel_traitsILi256ELi64ELi64ELi4ES3_EELb0ELb0ELb0ELb1ELb0ELb0ELb0ELb0EEEvNS_16Flash_fwd_paramsE --------------------------
	.section	.nv.shared._ZN5flash16flash_fwd_kernelI23Flash_fwd_kernel_traitsILi256ELi64ELi64ELi4ELb0ELb0EN7cutlass6half_tE19Flash_kernel_traitsILi256ELi64ELi64ELi4ES3_EELb0ELb0ELb0ELb1ELb0ELb0ELb0ELb0EEEvNS_16Flash_fwd_paramsE,"aw",@nobits
	.sectionflags	@""
	.align	16
	.zero		1024


//--------------------- .nv.shared._ZN5flash16flash_fwd_kernelI23Flash_fwd_kernel_traitsILi256ELi64ELi64ELi4ELb0ELb0EN7cutlass6half_tE19Flash_kernel_traitsILi256ELi64ELi64ELi4ES3_EELb0ELb0ELb1ELb0ELb0ELb1ELb0ELb0EEEvNS_16Flash_fwd_paramsE --------------------------
	.section	.nv.shared._ZN5flash16flash_fwd_kernelI23Flash_fwd_kernel_traitsILi256ELi64ELi64ELi4ELb0ELb0EN7cutlass6half_tE19Flash_kernel_traitsILi256ELi64ELi64ELi4ES3_EELb0ELb0ELb1ELb0ELb0ELb1ELb0ELb0EEEvNS_16Flash_fwd_paramsE,"aw",@nobits
	.sectionflags	@""
	.align	16
	.zero		1024


//--------------------- .nv.shared._ZN5flash16flash_fwd_kernelI23Flash_fwd_kernel_traitsILi256ELi64ELi64ELi4ELb0ELb0EN7cutlass6half_tE19Flash_kernel_traitsILi256ELi64ELi64ELi4ES3_EELb0ELb0ELb1ELb0ELb0ELb0ELb0ELb0EEEvNS_16Flash_fwd_paramsE --------------------------
	.section	.nv.shared._ZN5flash16flash_fwd_kernelI23Flash_fwd_kernel_traitsILi256ELi64ELi64ELi4ELb0ELb0EN7cutlass6half_tE19Flash_kernel_traitsILi256ELi64ELi64ELi4ES3_EELb0ELb0ELb1ELb0ELb0ELb0ELb0ELb0EEEvNS_16Flash_fwd_paramsE,"aw",@nobits
	.sectionflags	@""
	.align	16
	.zero		1024


//--------------------- .nv.shared._ZN5flash16flash_fwd_kernelI23Flash_fwd_kernel_traitsILi256ELi64ELi64ELi4ELb0ELb0EN7cutlass6half_tE19Flash_kernel_traitsILi256ELi64ELi64ELi4ES3_EELb0ELb0ELb1ELb1ELb0ELb0ELb0ELb0EEEvNS_16Flash_fwd_paramsE --------------------------
	.section	.nv.shared._ZN5flash16flash_fwd_kernelI23Flash_fwd_kernel_traitsILi256ELi64ELi64ELi4ELb0ELb0EN7cutlass6half_tE19Flash_kernel_traitsILi256ELi64ELi64ELi4ES3_EELb0ELb0ELb1ELb1ELb0ELb0ELb0ELb0EEEvNS_16Flash_fwd_paramsE,"aw",@nobits
	.sectionflags	@""
	.align	16
	.zero		1024


//--------------------- .nv.shared._ZN5flash16flash_fwd_kernelI23Flash_fwd_kernel_traitsILi256ELi128ELi64ELi8ELb0ELb0EN7cutlass6half_tE19Flash_kernel_traitsILi256ELi128ELi64ELi8ES3_EELb0ELb0ELb0ELb0ELb0ELb1ELb0ELb0EEEvNS_16Flash_fwd_paramsE --------------------------
	.section	.nv.shared._ZN5flash16flash_fwd_kernelI23Flash_fwd_kernel_traitsILi256ELi128ELi64ELi8ELb0ELb0EN7cutlass6half_tE19Flash_kernel_traitsILi256ELi128ELi64ELi8ES3_EELb0ELb0ELb0ELb0ELb0ELb1ELb0ELb0EEEvNS_16Flash_fwd_paramsE,"aw",@nobits
	.sectionflags	@""
	.align	16
	.zero		1024


//--------------------- .nv.shared._ZN5flash16flash_fwd_kernelI23Flash_fwd_kernel_traitsILi256ELi128ELi64ELi8ELb0ELb0EN7cutlass6half_tE19Flash_kernel_traitsILi256ELi128ELi64ELi8ES3_EELb0ELb0ELb0ELb0ELb0ELb0ELb0ELb0EEEvNS_16Flash_fwd_paramsE --------------------------
	.section	.nv.shared._ZN5flash16flash_fwd_kernelI23Flash_fwd_kernel_traitsILi256ELi128ELi64ELi8ELb0ELb0EN7cutlass6half_tE19Flash_kernel_traitsILi256ELi128ELi64ELi8ES3_EELb0ELb0ELb0ELb0ELb0ELb0ELb0ELb0EEEvNS_16Flash_fwd_paramsE,"aw",@nobits
	.sectionflags	@""
	.align	16
	.zero		1024


//--------------------- .nv.shared._ZN5flash16flash_fwd_kernelI23Flash_fwd_kernel_traitsILi256ELi128ELi64ELi8ELb0ELb0EN7cutlass6half_tE19Flash_kernel_traitsILi256ELi128ELi64ELi8ES3_EELb0ELb0ELb0ELb1ELb0ELb0ELb0ELb0EEEvNS_16Flash_fwd_paramsE --------------------------
	.section	.nv.shared._ZN5flash16flash_fwd_kernelI23Flash_fwd_kernel_traitsILi256ELi128ELi64ELi8ELb0ELb0EN7cutlass6half_tE19Flash_kernel_traitsILi256ELi128ELi64ELi8ES3_EELb0ELb0ELb0ELb1ELb0ELb0ELb0ELb0EEEvNS_16Flash_fwd_paramsE,"aw",@nobits
	.sectionflags	@""
	.align	16
	.zero		1024


//--------------------- .nv.shared._ZN5flash16flash_fwd_kernelI23Flash_fwd_kernel_traitsILi256ELi128ELi64ELi8ELb0ELb0EN7cutlass6half_tE19Flash_kernel_traitsILi256ELi128ELi64ELi8ES3_EELb0ELb0ELb1ELb0ELb0ELb1ELb0ELb0EEEvNS_16Flash_fwd_paramsE --------------------------
	.section	.nv.shared._ZN5flash16flash_fwd_kernelI23Flash_fwd_kernel_traitsILi256ELi128ELi64ELi8ELb0ELb0EN7cutlass6half_tE19Flash_kernel_traitsILi256ELi128ELi64ELi8ES3_EELb0ELb0ELb1ELb0ELb0ELb1ELb0ELb0EEEvNS_16Flash_fwd_paramsE,"aw",@nobits
	.sectionflags	@""
	.align	16
	.zero		1024


//--------------------- .nv.shared._ZN5flash16flash_fwd_kernelI23Flash_fwd_kernel_traitsILi256ELi128ELi64ELi8ELb0ELb0EN7cutlass6half_tE19Flash_kernel_traitsILi256ELi128ELi64ELi8ES3_EELb0ELb0ELb1ELb0ELb0ELb0ELb0ELb0EEEvNS_16Flash_fwd_paramsE --------------------------
	.section	.nv.shared._ZN5flash16flash_fwd_kernelI23Flash_fwd_kernel_traitsILi256ELi128ELi64ELi8ELb0ELb0EN7cutlass6half_tE19Flash_kernel_traitsILi256ELi128ELi64ELi8ES3_EELb0ELb0ELb1ELb0ELb0ELb0ELb0ELb0EEEvNS_16Flash_fwd_paramsE,"aw",@nobits
	.sectionflags	@""
	.align	16
	.zero		1024


//--------------------- .nv.shared._ZN5flash16flash_fwd_kernelI23Flash_fwd_kernel_traitsILi256ELi128ELi64ELi8ELb0ELb0EN7cutlass6half_tE19Flash_kernel_traitsILi256ELi128ELi64ELi8ES3_EELb0ELb0ELb1ELb1ELb0ELb0ELb0ELb0EEEvNS_16Flash_fwd_paramsE --------------------------
	.section	.nv.shared._ZN5flash16flash_fwd_kernelI23Flash_fwd_kernel_traitsILi256ELi128ELi64ELi8ELb0ELb0EN7cutlass6half_tE19Flash_kernel_traitsILi256ELi128ELi64ELi8ES3_EELb0ELb0ELb1ELb1ELb0ELb0ELb0ELb0EEEvNS_16Flash_fwd_paramsE,"aw",@nobits
	.sectionflags	@""
	.align	16
	.zero		1024


//--------------------- .nv.shared._ZN5flash16flash_fwd_kernelI23Flash_fwd_kernel_traitsILi256ELi64ELi64ELi4ELb0ELb0EN7cutlass6half_tE19Flash_kernel_traitsILi256ELi64ELi64ELi4ES3_EELb1ELb0ELb0ELb0ELb0ELb0ELb0ELb0EEEvNS_16Flash_fwd_paramsE --------------------------
	.section	.nv.shared._ZN5flash16flash_fwd_kernelI23Flash_fwd_kernel_traitsILi256ELi64ELi64ELi4ELb0ELb0EN7cutlass6half_tE19Flash_kernel_traitsILi256ELi64ELi64ELi4ES3_EELb1ELb0ELb0ELb0ELb0ELb0ELb0ELb0EEEvNS_16Flash_fwd_paramsE,"aw",@nobits
	.sectionflags	@""
	.align	16
	.zero		1024


//--------------------- .nv.shared._ZN5flash16flash_fwd_kernelI23Flash_fwd_kernel_traitsILi256ELi64ELi64ELi4ELb0ELb0EN7cutlass6half_tE19Flash_kernel_traitsILi256ELi64ELi64ELi4ES3_EELb1ELb0ELb1ELb0ELb0ELb0ELb0ELb0EEEvNS_16Flash_fwd_paramsE --------------------------
	.section	.nv.shared._ZN5flash16flash_fwd_kernelI23Flash_fwd_kernel_traitsILi256ELi64ELi64ELi4ELb0ELb0EN7cutlass6half_tE19Flash_kernel_traitsILi256ELi64ELi64ELi4ES3_EELb1ELb0ELb1ELb0ELb0ELb0ELb0ELb0EEEvNS_16Flash_fwd_paramsE,"aw",@nobits
	.sectionflags	@""
	.align	16
	.zero		1024


//--------------------- .nv.shared._ZN5flash16flash_fwd_kernelI23Flash_fwd_kernel_traitsILi256ELi64ELi64ELi4ELb0ELb0EN7cutlass6half_tE19Flash_kernel_traitsILi256ELi64ELi64ELi4ES3_EELb1ELb0ELb0ELb0ELb0ELb1ELb0ELb0EEEvNS_16Flash_fwd_paramsE --------------------------
	.section	.nv.shared._ZN5flash16flash_fwd_kernelI23Flash_fwd_kernel_traitsILi256ELi64ELi64ELi4ELb0ELb0EN7cutlass6half_tE19Flash_kernel_traitsILi256ELi64ELi64ELi4ES3_EELb1ELb0ELb0ELb0ELb0ELb1ELb0ELb0EEEvNS_16Flash_fwd_paramsE,"aw",@nobits
	.sectionflags	@""
	.align	16
	.zero		1024


//--------------------- .nv.shared._ZN5flash16flash_fwd_kernelI23Flash_fwd_kernel_traitsILi256ELi64ELi64ELi4ELb0ELb0EN7cutlass6half_tE19Flash_kernel_traitsILi256ELi64ELi64ELi4ES3_EELb0ELb0ELb0ELb0ELb0ELb1ELb1ELb0EEEvNS_16Flash_fwd_paramsE --------------------------
	.section	.nv.shared._ZN5flash16flash_fwd_kernelI23Flash_fwd_kernel_traitsILi256ELi64ELi64ELi4ELb0ELb0EN7cutlass6half_tE19Flash_kernel_traitsILi256ELi64ELi64ELi4ES3_EELb0ELb0ELb0ELb0ELb0ELb1ELb1ELb0EEEvNS_16Flash_fwd_paramsE,"aw",@nobits
	.sectionflags	@""
	.align	16
	.zero		1024


//--------------------- .nv.shared._ZN5flash16flash_fwd_kernelI23Flash_fwd_kernel_traitsILi256ELi64ELi64ELi4ELb0ELb0EN7cutlass6half_tE19Flash_kernel_traitsILi256ELi64ELi64ELi4ES3_EELb1ELb0ELb0ELb1ELb0ELb0ELb0ELb0EEEvNS_16Flash_fwd_paramsE --------------------------
	.section	.nv.shared._ZN5flash16flash_fwd_kernelI23Flash_fwd_kernel_traitsILi256ELi64ELi64ELi4ELb0ELb0EN7cutlass6half_tE19Flash_kernel_traitsILi256ELi64ELi64ELi4ES3_EELb1ELb0ELb0ELb1ELb0ELb0ELb0ELb0EEEvNS_16Flash_fwd_paramsE,"aw",@nobits
	.sectionflags	@""
	.align	16
	.zero		1024


//--------------------- .nv.shared._ZN5flash16flash_fwd_kernelI23Flash_fwd_kernel_traitsILi256ELi64ELi64ELi4ELb0ELb0EN7cutlass6half_tE19Flash_kernel_traitsILi256ELi64ELi64ELi4ES3_EELb1ELb0ELb0ELb0ELb0ELb0ELb0ELb1EEEvNS_16Flash_fwd_paramsE --------------------------
	.section	.nv.shared._ZN5flash16flash_fwd_kernelI23Flash_fwd_kernel_traitsILi256ELi64ELi64ELi4ELb0ELb0EN7cutlass6half_tE19Flash_kernel_traitsILi256ELi64ELi64ELi4ES3_EELb1ELb0ELb0ELb0ELb0ELb0ELb0ELb1EEEvNS_16Flash_fwd_paramsE,"aw",@nobits
	.sectionflags	@""
	.align	16
	.zero		1024


//--------------------- .nv.shared._ZN5flash16flash_fwd_kernelI23Flash_fwd_kernel_traitsILi256ELi64ELi64ELi4ELb0ELb0EN7cutlass6half_tE19Flash_kernel_traitsILi256ELi64ELi64ELi4ES3_EELb0ELb0ELb0ELb0ELb0ELb0ELb1ELb0EEEvNS_16Flash_fwd_paramsE --------------------------
	.section	.nv.shared._ZN5flash16flash_fwd_kernelI23Flash_fwd_kernel_traitsILi256ELi64ELi64ELi4ELb0ELb0EN7cutlass6half_tE19Flash_kernel_traitsILi256ELi64ELi64ELi4ES3_EELb0ELb0ELb0ELb0ELb0ELb0ELb1ELb0EEEvNS_16Flash_fwd_paramsE,"aw",@nobits
	.sectionflags	@""
	.align	16
	.zero		1024


//--------------------- .nv.shared._ZN5flash16flash_fwd_kernelI23Flash_fwd_kernel_traitsILi256ELi64ELi64ELi4ELb0ELb0EN7cutlass6half_tE19Flash_kernel_traitsILi256ELi64ELi64ELi4ES3_EELb1ELb0ELb0ELb1ELb0ELb0ELb0ELb1EEEvNS_16Flash_fwd_paramsE --------------------------
	.section	.nv.shared._ZN5flash16flash_fwd_kernelI23Flash_fwd_kernel_traitsILi256ELi64ELi64ELi4ELb0ELb0EN7cutlass6half_tE19Flash_kernel_traitsILi256ELi64ELi64ELi4ES3_EELb1ELb0ELb0ELb1ELb0ELb0ELb0ELb1EEEvNS_16Flash_fwd_paramsE,"aw",@nobits
	.sectionflags	@""
	.align	16
	.zero		1024


//--------------------- .nv.shared._ZN5flash16flash_fwd_kernelI23Flash_fwd_kernel_traitsILi256ELi64ELi64ELi4ELb0ELb0EN7cutlass6half_tE19Flash_kernel_traitsILi256ELi64ELi64ELi4ES3_EELb0ELb0ELb0ELb1ELb0ELb0ELb1ELb0EEEvNS_16Flash_fwd_paramsE --------------------------
	.section	.nv.shared._ZN5flash16flash_fwd_kernelI23Flash_fwd_kernel_traitsILi256ELi64ELi64ELi4ELb0ELb0EN7cutlass6half_tE19Flash_kernel_traitsILi256ELi64ELi64ELi4ES3_EELb0ELb0ELb0ELb1ELb0ELb0ELb1ELb0EEEvNS_16Flash_fwd_paramsE,"aw",@nobits
	.sectionflags	@""
	.align	16
	.zero		1024


//--------------------- .nv.shared._ZN5flash16flash_fwd_kernelI23Flash_fwd_kernel_traitsILi256ELi64ELi64ELi4ELb0ELb0EN7cutlass6half_tE19Flash_kernel_traitsILi256ELi64ELi64ELi4ES3_EELb1ELb0ELb1ELb0ELb0ELb1ELb0ELb0EEEvNS_16Flash_fwd_paramsE --------------------------
	.section	.nv.shared._ZN5flash16flash_fwd_kernelI23Flash_fwd_kernel_traitsILi256ELi64ELi64ELi4ELb0ELb0EN7cutlass6half_tE19Flash_kernel_traitsILi256ELi64ELi64ELi4ES3_EELb1ELb0ELb1ELb0ELb0ELb1ELb0ELb0EEEvNS_16Flash_fwd_paramsE,"aw",@nobits
	.sectionflags	@""
	.align	16
	.zero		1024


//--------------------- .nv.shared._ZN5flash16flash_fwd_kernelI23Flash_fwd_kernel_traitsILi256ELi64ELi64ELi4ELb0ELb0EN7cutlass6half_tE19Flash_kernel_traitsILi256ELi64ELi64ELi4ES3_EELb0ELb0ELb1ELb0ELb0ELb1ELb1ELb0EEEvNS_16Flash_fwd_paramsE --------------------------
	.section	.nv.shared._ZN5flash16flash_fwd_kernelI23Flash_fwd_kernel_traitsILi256ELi64ELi64ELi4ELb0ELb0EN7cutlass6half_tE19Flash_kernel_traitsILi256ELi64ELi64ELi4ES3_EELb0ELb0ELb1ELb0ELb0ELb1ELb1ELb0EEEvNS_16Flash_fwd_paramsE,"aw",@nobits
	.sectionflags	@""
	.align	16
	.zero		1024


//--------------------- .nv.shared._ZN5flash16flash_fwd_kernelI23Flash_fwd_kernel_traitsILi256ELi64ELi64ELi4ELb0ELb0EN7cutlass6half_tE19Flash_kernel_traitsILi256ELi64ELi64ELi4ES3_EELb1ELb0ELb1ELb1ELb0ELb0ELb0ELb0EEEvNS_16Flash_fwd_paramsE --------------------------
	.section	.nv.shared._ZN5flash16flash_fwd_kernelI23Flash_fwd_kernel_traitsILi256ELi64ELi64ELi4ELb0ELb0EN7cutlass6half_tE19Flash_kernel_traitsILi256ELi64ELi64ELi4ES3_EELb1ELb0ELb1ELb1ELb0ELb0ELb0ELb0EEEvNS_16Flash_fwd_paramsE,"aw",@nobits
	.sectionflags	@""
	.align	16
	.zero		1024


//--------------------- .nv.shared._ZN5flash16flash_fwd_kernelI23Flash_fwd_kernel_traitsILi256ELi64ELi64ELi4ELb0ELb0EN7cutlass6half_tE19Flash_kernel_traitsILi256ELi64ELi64ELi4ES3_EELb1ELb0ELb1ELb0ELb0ELb0ELb0ELb1EEEvNS_16Flash_fwd_paramsE --------------------------
	.section	.nv.shared._ZN5flash16flash_fwd_kernelI23Flash_fwd_kernel_traitsILi256ELi64ELi64ELi4ELb0ELb0EN7cutlass6half_tE19Flash_kernel_traitsILi256ELi64ELi64ELi4ES3_EELb1ELb0ELb1ELb0ELb0ELb0ELb0ELb1EEEvNS_16Flash_fwd_paramsE,"aw",@nobits
	.sectionflags	@""
	.align	16
	.zero		1024


//--------------------- .nv.shared._ZN5flash16flash_fwd_kernelI23Flash_fwd_kernel_traitsILi256ELi64ELi64ELi4ELb0ELb0EN7cutlass6half_tE19Flash_kernel_traitsILi256ELi64ELi64ELi4ES3_EELb0ELb0ELb1ELb0ELb0ELb0ELb1ELb0EEEvNS_16Flash_fwd_paramsE --------------------------
	.section	.nv.shared._ZN5flash16flash_fwd_kernelI23Flash_fwd_kernel_traitsILi256ELi64ELi64ELi4ELb0ELb0EN7cutlass6half_tE19Flash_kernel_traitsILi256ELi64ELi64ELi4ES3_EELb0ELb0ELb1ELb0ELb0ELb0ELb1ELb0EEEvNS_16Flash_fwd_paramsE,"aw",@nobits
	.sectionflags	@""
	.align	16
	.zero		1024


//--------------------- .nv.shared._ZN5flash16flash_fwd_kernelI23Flash_fwd_kernel_traitsILi256ELi64ELi64ELi4ELb0ELb0EN7cutlass6half_tE19Flash_kernel_traitsILi256ELi64ELi64ELi4ES3_EELb1ELb0ELb1ELb1ELb0ELb0ELb0ELb1EEEvNS_16Flash_fwd_paramsE --------------------------
	.section	.nv.shared._ZN5flash16flash_fwd_kernelI23Flash_fwd_kernel_traitsILi256ELi64ELi64ELi4ELb0ELb0EN7cutlass6half_tE19Flash_kernel_traitsILi256ELi64ELi64ELi4ES3_EELb1ELb0ELb1ELb1ELb0ELb0ELb0ELb1EEEvNS_16Flash_fwd_paramsE,"aw",@nobits
	.sectionflags	@""
	.align	16
	.zero		1024


//--------------------- .nv.shared._ZN5flash16flash_fwd_kernelI23Flash_fwd_kernel_traitsILi256ELi64ELi64ELi4ELb0ELb0EN7cutlass6half_tE19Flash_kernel_traitsILi256ELi64ELi64ELi4ES3_EELb0ELb0ELb1ELb1ELb0ELb0ELb1ELb0EEEvNS_16Flash_fwd_paramsE --------------------------
	.section	.nv.shared._ZN5flash16flash_fwd_kernelI23Flash_fwd_kernel_traitsILi256ELi64ELi64ELi4ELb0ELb0EN7cutlass6half_tE19Flash_kernel_traitsILi256ELi64ELi64ELi4ES3_EELb0ELb0ELb1ELb1ELb0ELb0ELb1ELb0EEEvNS_16Flash_fwd_paramsE,"aw",@nobits
	.sectionflags	@""
	.align	16
	.zero		1024


//--------------------- .nv.shared._ZN5flash16flash_fwd_kernelI23Flash_fwd_kernel_traitsILi256ELi128ELi64ELi8ELb0ELb0EN7cutlass6half_tE19Flash_kernel_traitsILi256ELi128ELi64ELi8ES3_EELb1ELb0ELb0ELb0ELb0ELb0ELb0ELb0EEEvNS_16Flash_fwd_paramsE --------------------------
	.section	.nv.shared._ZN5flash16flash_fwd_kernelI23Flash_fwd_kernel_traitsILi256ELi128ELi64ELi8ELb0ELb0EN7cutlass6half_tE19Flash_kernel_traitsILi256ELi128ELi64ELi8ES3_EELb1ELb0ELb0ELb0ELb0ELb0ELb0ELb0EEEvNS_16Flash_fwd_paramsE,"aw",@nobits
	.sectionflags	@""
	.align	16
	.zero		1024


//--------------------- .nv.shared._ZN5flash16flash_fwd_kernelI23Flash_fwd_kernel_traitsILi256ELi128ELi64ELi8ELb0ELb0EN7cutlass6half_tE19Flash_kernel_traitsILi256ELi128ELi64ELi8ES3_EELb1ELb0ELb1ELb0ELb0ELb0ELb0ELb0EEEvNS_16Flash_fwd_paramsE --------------------------
	.section	.nv.shared._ZN5flash16flash_fwd_kernelI23Flash_fwd_kernel_traitsILi256ELi128ELi64ELi8ELb0ELb0EN7cutlass6half_tE19Flash_kernel_traitsILi256ELi128ELi64ELi8ES3_EELb1ELb0ELb1ELb0ELb0ELb0ELb0ELb0EEEvNS_16Flash_fwd_paramsE,"aw",@nobits
	.sectionflags	@""
	.align	16
	.zero		1024


//--------------------- .nv.shared._ZN5flash16flash_fwd_kernelI23Flash_fwd_kernel_traitsILi256ELi128ELi64ELi8ELb0ELb0EN7cutlass6half_tE19Flash_kernel_traitsILi256ELi128ELi64ELi8ES3_EELb1ELb0ELb0ELb0ELb0ELb1ELb0ELb0EEEvNS_16Flash_fwd_paramsE --------------------------
	.section	.nv.shared._ZN5flash16flash_fwd_kernelI23Flash_fwd_kernel_traitsILi256ELi128ELi64ELi8ELb0ELb0EN7cutlass6half_tE19Flash_kernel_traitsILi256ELi128ELi64ELi8ES3_EELb1ELb0ELb0ELb0ELb0ELb1ELb0ELb0EEEvNS_16Flash_fwd_paramsE,"aw",@nobits
	.sectionflags	@""
	.align	16
	.zero		1024


//--------------------- .nv.shared._ZN5flash16flash_fwd_kernelI23Flash_fwd_kernel_traitsILi256ELi128ELi64ELi8ELb0ELb0EN7cutlass6half_tE19Flash_kernel_traitsILi256ELi128ELi64ELi8ES3_EELb0ELb0ELb0ELb0ELb0ELb1ELb1ELb0EEEvNS_16Flash_fwd_paramsE --------------------------
	.section	.nv.shared._ZN5flash16flash_fwd_kernelI23Flash_fwd_kernel_traitsILi256ELi128ELi64ELi8ELb0ELb0EN7cutlass6half_tE19Flash_kernel_traitsILi256ELi128ELi64ELi8ES3_EELb0ELb0ELb0ELb0ELb0ELb1ELb1ELb0EEEvNS_16Flash_fwd_paramsE,"aw",@nobits
	.sectionflags	@""
	.align	16
	.zero		1024


//--------------------- .nv.shared._ZN5flash16flash_fwd_kernelI23Flash_fwd_kernel_traitsILi256ELi128ELi64ELi8ELb0ELb0EN7cutlass6half_tE19Flash_kernel_traitsILi256ELi128ELi64ELi8ES3_EELb1ELb0ELb0ELb1ELb0ELb0ELb0ELb0EEEvNS_16Flash_fwd_paramsE --------------------------
	.section	.nv.shared._ZN5flash16flash_fwd_kernelI23Flash_fwd_kernel_traitsILi256ELi128ELi64ELi8ELb0ELb0EN7cutlass6half_tE19Flash_kernel_traitsILi256ELi128ELi64ELi8ES3_EELb1ELb0ELb0ELb1ELb0ELb0ELb0ELb0EEEvNS_16Flash_fwd_paramsE,"aw",@nobits
	.sectionflags	@""
	.align	16
	.zero		1024


//--------------------- .nv.shared._ZN5flash16flash_fwd_kernelI23Flash_fwd_kernel_traitsILi256ELi128ELi64ELi8ELb0ELb0EN7cutlass6half_tE19Flash_kernel_traitsILi256ELi128ELi64ELi8ES3_EELb1ELb0ELb0ELb0ELb0ELb0ELb0ELb1EEEvNS_16Flash_fwd_paramsE --------------------------
	.section	.nv.shared._ZN5flash16flash_fwd_kernelI23Flash_fwd_kernel_traitsILi256ELi128ELi64ELi8ELb0ELb0EN7cutlass6half_tE19Flash_kernel_traitsILi256ELi128ELi64ELi8ES3_EELb1ELb0ELb0ELb0ELb0ELb0ELb0ELb1EEEvNS_16Flash_fwd_paramsE,"aw",@nobits
	.sectionflags	@""
	.align	16
	.zero		1024


//--------------------- .nv.shared._ZN5flash16flash_fwd_kernelI23Flash_fwd_kernel_traitsILi256ELi128ELi64ELi8ELb0ELb0EN7cutlass6half_tE19Flash_kernel_traitsILi256ELi128ELi64ELi8ES3_EELb0ELb0ELb0ELb0ELb0ELb0ELb1ELb0EEEvNS_16Flash_fwd_paramsE --------------------------
	.section	.nv.shared._ZN5flash16flash_fwd_kernelI23Flash_fwd_kernel_traitsILi256ELi128ELi64ELi8ELb0ELb0EN7cutlass6half_tE19Flash_kernel_traitsILi256ELi128ELi64ELi8ES3_EELb0ELb0ELb0ELb0ELb0ELb0ELb1ELb0EEEvNS_16Flash_fwd_paramsE,"aw",@nobits
	.sectionflags	@""
	.align	16
	.zero		1024


//--------------------- .nv.shared._ZN5flash16flash_fwd_kernelI23Flash_fwd_kernel_traitsILi256ELi128ELi64ELi8ELb0ELb0EN7cutlass6half_tE19Flash_kernel_traitsILi256ELi128ELi64ELi8ES3_EELb1ELb0ELb0ELb1ELb0ELb0ELb0ELb1EEEvNS_16Flash_fwd_paramsE --------------------------
	.section	.nv.shared._ZN5flash16flash_fwd_kernelI23Flash_fwd_kernel_traitsILi256ELi128ELi64ELi8ELb0ELb0EN7cutlass6half_tE19Flash_kernel_traitsILi256ELi128ELi64ELi8ES3_EELb1ELb0ELb0ELb1ELb0ELb0ELb0ELb1EEEvNS_16Flash_fwd_paramsE,"aw",@nobits
	.sectionflags	@""
	.align	16
	.zero		1024


//--------------------- .nv.shared._ZN5flash16flash_fwd_kernelI23Flash_fwd_kernel_traitsILi256ELi128ELi64ELi8ELb0ELb0EN7cutlass6half_tE19Flash_kernel_traitsILi256ELi128ELi64ELi8ES3_EELb0ELb0ELb0ELb1ELb0ELb0ELb1ELb0EEEvNS_16Flash_fwd_paramsE --------------------------
	.section	.nv.shared._ZN5flash16flash_fwd_kernelI23Flash_fwd_kernel_traitsILi256ELi128ELi64ELi8ELb0ELb0EN7cutlass6half_tE19Flash_kernel_traitsILi256ELi128ELi64ELi8ES3_EELb0ELb0ELb0ELb1ELb0ELb0ELb1ELb0EEEvNS_16Flash_fwd_paramsE,"aw",@nobits
	.sectionflags	@""
	.align	16
	.zero		1024


//--------------------- .nv.shared._ZN5flash16flash_fwd_kernelI23Flash_fwd_kernel_traitsILi256ELi128ELi64ELi8ELb0ELb0EN7cutlass6half_tE19Flash_kernel_traitsILi256ELi128ELi64ELi8ES3_EELb1ELb0ELb1ELb0ELb0ELb1ELb0ELb0EEEvNS_16Flash_fwd_paramsE --------------------------
	.section	.nv.shared._ZN5flash16flash_fwd_kernelI23Flash_fwd_kernel_traitsILi256ELi128ELi64ELi8ELb0ELb0EN7cutlass6half_tE19Flash_kernel_traitsILi256ELi128ELi64ELi8ES3_EELb1ELb0ELb1ELb0ELb0ELb1ELb0ELb0EEEvNS_16Flash_fwd_paramsE,"aw",@nobits
	.sectionflags	@""
	.align	16
	.zero		1024


//--------------------- .nv.shared._ZN5flash16flash_fwd_kernelI23Flash_fwd_kernel_traitsILi256ELi128ELi64ELi8ELb0ELb0EN7cutlass6half_tE19Flash_kernel_traitsILi256ELi128ELi64ELi8ES3_EELb0ELb0ELb1ELb0ELb0ELb1ELb1ELb0EEEvNS_16Flash_fwd_paramsE --------------------------
	.section	.nv.shared._ZN5flash16flash_fwd_kernelI23Flash_fwd_kernel_traitsILi256ELi128ELi64ELi8ELb0ELb0EN7cutlass6half_tE19Flash_kernel_traitsILi256ELi128ELi64ELi8ES3_EELb0ELb0ELb1ELb0ELb0ELb1ELb1ELb0EEEvNS_16Flash_fwd_paramsE,"aw",@nobits
	.sectionflags	@""
	.align	16
	.zero		1024


//--------------------- .nv.shared._ZN5flash16flash_fwd_kernelI23Flash_fwd_kernel_traitsILi256ELi128ELi64ELi8ELb0ELb0EN7cutlass6half_tE19Flash_kernel_traitsILi256ELi128ELi64ELi8ES3_EELb1ELb0ELb1ELb1ELb0ELb0ELb0ELb0EEEvNS_16Flash_fwd_paramsE --------------------------
	.section	.nv.shared._ZN5flash16flash_fwd_kernelI23Flash_fwd_kernel_traitsILi256ELi128ELi64ELi8ELb0ELb0EN7cutlass6half_tE19Flash_kernel_traitsILi256ELi128ELi64ELi8ES3_EELb1ELb0ELb1ELb1ELb0ELb0ELb0ELb0EEEvNS_16Flash_fwd_paramsE,"aw",@nobits
	.sectionflags	@""
	.align	16
	.zero		1024


//--------------------- .nv.shared._ZN5flash16flash_fwd_kernelI23Flash_fwd_kernel_traitsILi256ELi128ELi64ELi8ELb0ELb0EN7cutlass6half_tE19Flash_kernel_traitsILi256ELi128ELi64ELi8ES3_EELb1ELb0ELb1ELb0ELb0ELb0ELb0ELb1EEEvNS_16Flash_fwd_paramsE --------------------------
	.section	.nv.shared._ZN5flash16flash_fwd_kernelI23Flash_fwd_kernel_traitsILi256ELi128ELi64ELi8ELb0ELb0EN7cutlass6half_tE19Flash_kernel_traitsILi256ELi128ELi64ELi8ES3_EELb1ELb0ELb1ELb0ELb0ELb0ELb0ELb1EEEvNS_16Flash_fwd_paramsE,"aw",@nobits
	.sectionflags	@""
	.align	16
	.zero		1024


//--------------------- .nv.shared._ZN5flash16flash_fwd_kernelI23Flash_fwd_kernel_traitsILi256ELi128ELi64ELi8ELb0ELb0EN7cutlass6half_tE19Flash_kernel_traitsILi256ELi128ELi64ELi8ES3_EELb0ELb0ELb1ELb0ELb0ELb0ELb1ELb0EEEvNS_16Flash_fwd_paramsE --------------------------
	.section	.nv.shared._ZN5flash16flash_fwd_kernelI23Flash_fwd_kernel_traitsILi256ELi128ELi64ELi8ELb0ELb0EN7cutlass6half_tE19Flash_kernel_traitsILi256ELi128ELi64ELi8ES3_EELb0ELb0ELb1ELb0ELb0ELb0ELb1ELb0EEEvNS_16Flash_fwd_paramsE,"aw",@nobits
	.sectionflags	@""
	.align	16
	.zero		1024


//--------------------- .nv.shared._ZN5flash16flash_fwd_kernelI23Flash_fwd_kernel_traitsILi256ELi128ELi64ELi8ELb0ELb0EN7cutlass6half_tE19Flash_kernel_traitsILi256ELi128ELi64ELi8ES3_EELb1ELb0ELb1ELb1ELb0ELb0ELb0ELb1EEEvNS_16Flash_fwd_paramsE --------------------------
	.section	.nv.shared._ZN5flash16flash_fwd_kernelI23Flash_fwd_kernel_traitsILi256ELi128ELi64ELi8ELb0ELb0EN7cutlass6half_tE19Flash_kernel_traitsILi256ELi128ELi64ELi8ES3_EELb1ELb0ELb1ELb1ELb0ELb0ELb0ELb1EEEvNS_16Flash_fwd_paramsE,"aw",@nobits
	.sectionflags	@""
	.align	16
	.zero		1024


//--------------------- .nv.shared._ZN5flash16flash_fwd_kernelI23Flash_fwd_kernel_traitsILi256ELi128ELi64ELi8ELb0ELb0EN7cutlass6half_tE19Flash_kernel_traitsILi256ELi128ELi64ELi8ES3_EELb0ELb0ELb1ELb1ELb0ELb0ELb1ELb0EEEvNS_16Flash_fwd_paramsE --------------------------
	.section	.nv.shared._ZN5flash16flash_fwd_kernelI23Flash_fwd_kernel_traitsILi256ELi128ELi64ELi8ELb0ELb0EN7cutlass6half_tE19Flash_kernel_traitsILi256ELi128ELi64ELi8ES3_EELb0ELb0ELb1ELb1ELb0ELb0ELb1ELb0EEEvNS_16Flash_fwd_paramsE,"aw",@nobits
	.sectionflags	@""
	.align	16
	.zero		1024


//--------------------- .nv.constant0._ZN5flash16flash_fwd_kernelI23Flash_fwd_kernel_traitsILi256ELi64ELi64ELi4ELb0ELb0EN7cutlass6half_tE19Flash_kernel_traitsILi256ELi64ELi64ELi4ES3_EELb0ELb0ELb0ELb0ELb0ELb1ELb0ELb0EEEvNS_16Flash_fwd_paramsE --------------------------
	.section	.nv.constant0._ZN5flash16flash_fwd_kernelI23Flash_fwd_kernel_traitsILi256ELi64ELi64ELi4ELb0ELb0EN7cutlass6half_tE19Flash_kernel_traitsILi256ELi64ELi64ELi4ES3_EELb0ELb0ELb0ELb0ELb0ELb1ELb0ELb0EEEvNS_16Flash_fwd_paramsE,"a",@progbits
	.sectionflags	@""
	.align	4
.nv.constant0._ZN5flash16flash_fwd_kernelI23Flash_fwd_kernel_traitsILi256ELi64ELi64ELi4ELb0ELb0EN7cutlass6half_tE19Flash_kernel_traitsILi256ELi64ELi64ELi4ES3_EELb0ELb0ELb0ELb0ELb0ELb1ELb0ELb0EEEvNS_16Flash_fwd_paramsE:
	.zero		992


//--------------------- .nv.constant0._ZN5flash16flash_fwd_kernelI23Flash_fwd_kernel_traitsILi256ELi64ELi64ELi4ELb0ELb0EN7cutlass6half_tE19Flash_kernel_traitsILi256ELi64ELi64ELi4ES3_EELb0ELb0ELb0ELb0ELb0ELb0ELb0ELb0EEEvNS_16Flash_fwd_paramsE --------------------------
	.section	.nv.constant0._ZN5flash16flash_fwd_kernelI23Flash_fwd_kernel_traitsILi256ELi64ELi64ELi4ELb0ELb0EN7cutlass6half_tE19Flash_kernel_traitsILi256ELi64ELi64ELi4ES3_EELb0ELb0ELb0ELb0ELb0ELb0ELb0ELb0EEEvNS_16Flash_fwd_paramsE,"a",@progbits
	.sectionflags	@""
	.align	4
.nv.constant0._ZN5flash16flash_fwd_kernelI23Flash_fwd_kernel_traitsILi256ELi64ELi64ELi4ELb0ELb0EN7cutlass6half_tE19Flash_kernel_traitsILi256ELi64ELi64ELi4ES3_EELb0ELb0ELb0ELb0ELb0ELb0ELb0ELb0EEEvNS_16Flash_fwd_paramsE:
	.zero		992


//--------------------- .nv.constant0._ZN5flash16flash_fwd_kernelI23Flash_fwd_kernel_traitsILi256ELi64ELi64ELi4ELb0ELb0EN7cutlass6half_tE19Flash_kernel_traitsILi256ELi64ELi64ELi4ES3_EELb0ELb0ELb0ELb1ELb0ELb0ELb0ELb0EEEvNS_16Flash_fwd_paramsE --------------------------
	.section	.nv.constant0._ZN5flash16flash_fwd_kernelI23Flash_fwd_kernel_traitsILi256ELi64ELi64ELi4ELb0ELb0EN7cutlass6half_tE19Flash_kernel_traitsILi256ELi64ELi64ELi4ES3_EELb0ELb0ELb0ELb1ELb0ELb0ELb0ELb0EEEvNS_16Flash_fwd_paramsE,"a",@progbits
	.sectionflags	@""
	.align	4
.nv.constant0._ZN5flash16flash_fwd_kernelI23Flash_fwd_kernel_traitsILi256ELi64ELi64ELi4ELb0ELb0EN7cutlass6half_tE19Flash_kernel_traitsILi256ELi64ELi64ELi4ES3_EELb0ELb0ELb0ELb1ELb0ELb0ELb0ELb0EEEvNS_16Flash_fwd_paramsE:
	.zero		992


//--------------------- .nv.constant0._ZN5flash16flash_fwd_kernelI23Flash_fwd_kernel_traitsILi256ELi64ELi64ELi4ELb0ELb0EN7cutlass6half_tE19Flash_kernel_traitsILi256ELi64ELi64ELi4ES3_EELb0ELb0ELb1ELb0ELb0ELb1ELb0ELb0EEEvNS_16Flash_fwd_paramsE --------------------------
	.section	.nv.constant0._ZN5flash16flash_fwd_kernelI23Flash_fwd_kernel_traitsILi256ELi64ELi64ELi4ELb0ELb0EN7cutlass6half_tE19Flash_kernel_traitsILi256ELi64ELi64ELi4ES3_EELb0ELb0ELb1ELb0ELb0ELb1ELb0ELb0EEEvNS_16Flash_fwd_paramsE,"a",@progbits
	.sectionflags	@""
	.align	4
.nv.constant0._ZN5flash16flash_fwd_kernelI23Flash_fwd_kernel_traitsILi256ELi64ELi64ELi4ELb0ELb0EN7cutlass6half_tE19Flash_kernel_traitsILi256ELi64ELi64ELi4ES3_EELb0ELb0ELb1ELb0ELb0ELb1ELb0ELb0EEEvNS_16Flash_fwd_paramsE:
	.zero		992


//--------------------- .nv.constant0._ZN5flash16flash_fwd_kernelI23Flash_fwd_kernel_traitsILi256ELi64ELi64ELi4ELb0ELb0EN7cutlass6half_tE19Flash_kernel_traitsILi256ELi64ELi64ELi4ES3_EELb0ELb0ELb1ELb0ELb0ELb0ELb0ELb0EEEvNS_16Flash_fwd_paramsE --------------------------
	.section	.nv.constant0._ZN5flash16flash_fwd_kernelI23Flash_fwd_kernel_traitsILi256ELi64ELi64ELi4ELb0ELb0EN7cutlass6half_tE19Flash_kernel_traitsILi256ELi64ELi64ELi4ES3_EELb0ELb0ELb1ELb0ELb0ELb0ELb0ELb0EEEvNS_16Flash_fwd_paramsE,"a",@progbits
	.sectionflags	@""
	.align	4
.nv.constant0._ZN5flash16flash_fwd_kernelI23Flash_fwd_kernel_traitsILi256ELi64ELi64ELi4ELb0ELb0EN7cutlass6half_tE19Flash_kernel_traitsILi256ELi64ELi64ELi4ES3_EELb0ELb0ELb1ELb0ELb0ELb0ELb0ELb0EEEvNS_16Flash_fwd_paramsE:
	.zero		992


//--------------------- .nv.constant0._ZN5flash16flash_fwd_kernelI23Flash_fwd_kernel_traitsILi256ELi64ELi64ELi4ELb0ELb0EN7cutlass6half_tE19Flash_kernel_traitsILi256ELi64ELi64ELi4ES3_EELb0ELb0ELb1ELb1ELb0ELb0ELb0ELb0EEEvNS_16Flash_fwd_paramsE --------------------------
	.section	.nv.constant0._ZN5flash16flash_fwd_kernelI23Flash_fwd_kernel_traitsILi256ELi64ELi64ELi4ELb0ELb0EN7cutlass6half_tE19Flash_kernel_traitsILi256ELi64ELi64ELi4ES3_EELb0ELb0ELb1ELb1ELb0ELb0ELb0ELb0EEEvNS_16Flash_fwd_paramsE,"a",@progbits
	.sectionflags	@""
	.align	4
.nv.constant0._ZN5flash16flash_fwd_kernelI23Flash_fwd_kernel_traitsILi256ELi64ELi64ELi4ELb0ELb0EN7cutlass6half_tE19Flash_kernel_traitsILi256ELi64ELi64ELi4ES3_EELb0ELb0ELb1ELb1ELb0ELb0ELb0ELb0EEEvNS_16Flash_fwd_paramsE:
	.zero		992


//--------------------- .nv.constant0._ZN5flash16flash_fwd_kernelI23Flash_fwd_kernel_traitsILi256ELi128ELi64ELi8ELb0ELb0EN7cutlass6half_tE19Flash_kernel_traitsILi256ELi128ELi64ELi8ES3_EELb0ELb0ELb0ELb0ELb0ELb1ELb0ELb0EEEvNS_16Flash_fwd_paramsE --------------------------
	.section	.nv.constant0._ZN5flash16flash_fwd_kernelI23Flash_fwd_kernel_traitsILi256ELi128ELi64ELi8ELb0ELb0EN7cutlass6half_tE19Flash_kernel_traitsILi256ELi128ELi64ELi8ES3_EELb0ELb0ELb0ELb0ELb0ELb1ELb0ELb0EEEvNS_16Flash_fwd_paramsE,"a",@progbits
	.sectionflags	@""
	.align	4
.nv.constant0._ZN5flash16flash_fwd_kernelI23Flash_fwd_kernel_traitsILi256ELi128ELi64ELi8ELb0ELb0EN7cutlass6half_tE19Flash_kernel_traitsILi256ELi128ELi64ELi8ES3_EELb0ELb0ELb0ELb0ELb0ELb1ELb0ELb0EEEvNS_16Flash_fwd_paramsE:
	.zero		992


//--------------------- .nv.constant0._ZN5flash16flash_fwd_kernelI23Flash_fwd_kernel_traitsILi256ELi128ELi64ELi8ELb0ELb0EN7cutlass6half_tE19Flash_kernel_traitsILi256ELi128ELi64ELi8ES3_EELb0ELb0ELb0ELb0ELb0ELb0ELb0ELb0EEEvNS_16Flash_fwd_paramsE --------------------------
	.section	.nv.constant0._ZN5flash16flash_fwd_kernelI23Flash_fwd_kernel_traitsILi256ELi128ELi64ELi8ELb0ELb0EN7cutlass6half_tE19Flash_kernel_traitsILi256ELi128ELi64ELi8ES3_EELb0ELb0ELb0ELb0ELb0ELb0ELb0ELb0EEEvNS_16Flash_fwd_paramsE,"a",@progbits
	.sectionflags	@""
	.align	4
.nv.constant0._ZN5flash16flash_fwd_kernelI23Flash_fwd_kernel_traitsILi256ELi128ELi64ELi8ELb0ELb0EN7cutlass6half_tE19Flash_kernel_traitsILi256ELi128ELi64ELi8ES3_EELb0ELb0ELb0ELb0ELb0ELb0ELb0ELb0EEEvNS_16Flash_fwd_paramsE:
	.zero		992


//--------------------- .nv.constant0._ZN5flash16flash_fwd_kernelI23Flash_fwd_kernel_traitsILi256ELi128ELi64ELi8ELb0ELb0EN7cutlass6half_tE19Flash_kernel_traitsILi256ELi128ELi64ELi8ES3_EELb0ELb0ELb0ELb1ELb0ELb0ELb0ELb0EEEvNS_16Flash_fwd_paramsE --------------------------
	.section	.nv.constant0._ZN5flash16flash_fwd_kernelI23Flash_fwd_kernel_traitsILi256ELi128ELi64ELi8ELb0ELb0EN7cutlass6half_tE19Flash_kernel_traitsILi256ELi128ELi64ELi8ES3_EELb0ELb0ELb0ELb1ELb0ELb0ELb0ELb0EEEvNS_16Flash_fwd_paramsE,"a",@progbits
	.sectionflags	@""
	.align	4
.nv.constant0._ZN5flash16flash_fwd_kernelI23Flash_fwd_kernel_traitsILi256ELi128ELi64ELi8ELb0ELb0EN7cutlass6half_tE19Flash_kernel_traitsILi256ELi128ELi64ELi8ES3_EELb0ELb0ELb0ELb1ELb0ELb0ELb0ELb0EEEvNS_16Flash_fwd_paramsE:
	.zero		992


//--------------------- .nv.constant0._ZN5flash16flash_fwd_kernelI23Flash_fwd_kernel_traitsILi256ELi128ELi64ELi8ELb0ELb0EN7cutlass6half_tE19Flash_kernel_traitsILi256ELi128ELi64ELi8ES3_EELb0ELb0ELb1ELb0ELb0ELb1ELb0ELb0EEEvNS_16Flash_fwd_paramsE --------------------------
	.section	.nv.constant0._ZN5flash16flash_fwd_kernelI23Flash_fwd_kernel_traitsILi256ELi128ELi64ELi8ELb0ELb0EN7cutlass6half_tE19Flash_kernel_traitsILi256ELi128ELi64ELi8ES3_EELb0ELb0ELb1ELb0ELb0ELb1ELb0ELb0EEEvNS_16Flash_fwd_paramsE,"a",@progbits
	.sectionflags	@""
	.align	4
.nv.constant0._ZN5flash16flash_fwd_kernelI23Flash_fwd_kernel_traitsILi256ELi128ELi64ELi8ELb0ELb0EN7cutlass6half_tE19Flash_kernel_traitsILi256ELi128ELi64ELi8ES3_EELb0ELb0ELb1ELb0ELb0ELb1ELb0ELb0EEEvNS_16Flash_fwd_paramsE:
	.zero		992


//--------------------- .nv.constant0._ZN5flash16flash_fwd_kernelI23Flash_fwd_kernel_traitsILi256ELi128ELi64ELi8ELb0ELb0EN7cutlass6half_tE19Flash_kernel_traitsILi256ELi128ELi64ELi8ES3_EELb0ELb0ELb1ELb0ELb0ELb0ELb0ELb0EEEvNS_16Flash_fwd_paramsE --------------------------
	.section	.nv.constant0._ZN5flash16flash_fwd_kernelI23Flash_fwd_kernel_traitsILi256ELi128ELi64ELi8ELb0ELb0EN7cutlass6half_tE19Flash_kernel_traitsILi256ELi128ELi64ELi8ES3_EELb0ELb0ELb1ELb0ELb0ELb0ELb0ELb0EEEvNS_16Flash_fwd_paramsE,"a",@progbits
	.sectionflags	@""
	.align	4
.nv.constant0._ZN5flash16flash_fwd_kernelI23Flash_fwd_kernel_traitsILi256ELi128ELi64ELi8ELb0ELb0EN7cutlass6half_tE19Flash_kernel_traitsILi256ELi128ELi64ELi8ES3_EELb0ELb0ELb1ELb0ELb0ELb0ELb0ELb0EEEvNS_16Flash_fwd_paramsE:
	.zero		992


//--------------------- .nv.constant0._ZN5flash16flash_fwd_kernelI23Flash_fwd_kernel_traitsILi256ELi128ELi64ELi8ELb0ELb0EN7cutlass6half_tE19Flash_kernel_traitsILi256ELi128ELi64ELi8ES3_EELb0ELb0ELb1ELb1ELb0ELb0ELb0ELb0EEEvNS_16Flash_fwd_paramsE --------------------------
	.section	.nv.constant0._ZN5flash16flash_fwd_kernelI23Flash_fwd_kernel_traitsILi256ELi128ELi64ELi8ELb0ELb0EN7cutlass6half_tE19Flash_kernel_traitsILi256ELi128ELi64ELi8ES3_EELb0ELb0ELb1ELb1ELb0ELb0ELb0ELb0EEEvNS_16Flash_fwd_paramsE,"a",@progbits
	.sectionflags	@""
	.align	4
.nv.constant0._ZN5flash16flash_fwd_kernelI23Flash_fwd_kernel_traitsILi256ELi128ELi64ELi8ELb0ELb0EN7cutlass6half_tE19Flash_kernel_traitsILi256ELi128ELi64ELi8ES3_EELb0ELb0ELb1ELb1ELb0ELb0ELb0ELb0EEEvNS_16Flash_fwd_paramsE:
	.zero		992


//--------------------- .nv.constant0._ZN5flash16flash_fwd_kernelI23Flash_fwd_kernel_traitsILi256ELi64ELi64ELi4ELb0ELb0EN7cutlass6half_tE19Flash_kernel_traitsILi256ELi64ELi64ELi4ES3_EELb1ELb0ELb0ELb0ELb0ELb0ELb0ELb0EEEvNS_16Flash_fwd_paramsE --------------------------
	.section	.nv.constant0._ZN5flash16flash_fwd_kernelI23Flash_fwd_kernel_traitsILi256ELi64ELi64ELi4ELb0ELb0EN7cutlass6half_tE19Flash_kernel_traitsILi256ELi64ELi64ELi4ES3_EELb1ELb0ELb0ELb0ELb0ELb0ELb0ELb0EEEvNS_16Flash_fwd_paramsE,"a",@progbits
	.sectionflags	@""
	.align	4
.nv.constant0._ZN5flash16flash_fwd_kernelI23Flash_fwd_kernel_traitsILi256ELi64ELi64ELi4ELb0ELb0EN7cutlass6half_tE19Flash_kernel_traitsILi256ELi64ELi64ELi4ES3_EELb1ELb0ELb0ELb0ELb0ELb0ELb0ELb0EEEvNS_16Flash_fwd_paramsE:
	.zero		992


//--------------------- .nv.constant0._ZN5flash16flash_fwd_kernelI23Flash_fwd_kernel_traitsILi256ELi64ELi64ELi4ELb0ELb0EN7cutlass6half_tE19Flash_kernel_traitsILi256ELi64ELi64ELi4ES3_EELb1ELb0ELb1ELb0ELb0ELb0ELb0ELb0EEEvNS_16Flash_fwd_paramsE --------------------------
	.section	.nv.constant0._ZN5flash16flash_fwd_kernelI23Flash_fwd_kernel_traitsILi256ELi64ELi64ELi4ELb0ELb0EN7cutlass6half_tE19Flash_kernel_traitsILi256ELi64ELi64ELi4ES3_EELb1ELb0ELb1ELb0ELb0ELb0ELb0ELb0EEEvNS_16Flash_fwd_paramsE,"a",@progbits
	.sectionflags	@""
	.align	4
.nv.constant0._ZN5flash16flash_fwd_kernelI23Flash_fwd_kernel_traitsILi256ELi64ELi64ELi4ELb0ELb0EN7cutlass6half_tE19Flash_kernel_traitsILi256ELi64ELi64ELi4ES3_EELb1ELb0ELb1ELb0ELb0ELb0ELb0ELb0EEEvNS_16Flash_fwd_paramsE:
	.zero		992


//--------------------- .nv.constant0._ZN5flash16flash_fwd_kernelI23Flash_fwd_kernel_traitsILi256ELi64ELi64ELi4ELb0ELb0EN7cutlass6half_tE19Flash_kernel_traitsILi256ELi64ELi64ELi4ES3_EELb1ELb0ELb0ELb0ELb0ELb1ELb0ELb0EEEvNS_16Flash_fwd_paramsE --------------------------
	.section	.nv.constant0._ZN5flash16flash_fwd_kernelI23Flash_fwd_kernel_traitsILi256ELi64ELi64ELi4ELb0ELb0EN7cutlass6half_tE19Flash_kernel_traitsILi256ELi64ELi64ELi4ES3_EELb1ELb0ELb0ELb0ELb0ELb1ELb0ELb0EEEvNS_16Flash_fwd_paramsE,"a",@progbits
	.sectionflags	@""
	.align	4
.nv.constant0._ZN5flash16flash_fwd_kernelI23Flash_fwd_kernel_traitsILi256ELi64ELi64ELi4ELb0ELb0EN7cutlass6half_tE19Flash_kernel_traitsILi256ELi64ELi64ELi4ES3_EELb1ELb0ELb0ELb0ELb0ELb1ELb0ELb0EEEvNS_16Flash_fwd_paramsE:
	.zero		992


//--------------------- .nv.constant0._ZN5flash16flash_fwd_kernelI23Flash_fwd_kernel_traitsILi256ELi64ELi64ELi4ELb0ELb0EN7cutlass6half_tE19Flash_kernel_traitsILi256ELi64ELi64ELi4ES3_EELb0ELb0ELb0ELb0ELb0ELb1ELb1ELb0EEEvNS_16Flash_fwd_paramsE --------------------------
	.section	.nv.constant0._ZN5flash16flash_fwd_kernelI23Flash_fwd_kernel_traitsILi256ELi64ELi64ELi4ELb0ELb0EN7cutlass6half_tE19Flash_kernel_traitsILi256ELi64ELi64ELi4ES3_EELb0ELb0ELb0ELb0ELb0ELb1ELb1ELb0EEEvNS_16Flash_fwd_paramsE,"a",@progbits
	.sectionflags	@""
	.align	4
.nv.constant0._ZN5flash16flash_fwd_kernelI23Flash_fwd_kernel_traitsILi256ELi64ELi64ELi4ELb0ELb0EN7cutlass6half_tE19Flash_kernel_traitsILi256ELi64ELi64ELi4ES3_EELb0ELb0ELb0ELb0ELb0ELb1ELb1ELb0EEEvNS_16Flash_fwd_paramsE:
	.zero		992


//--------------------- .nv.constant0._ZN5flash16flash_fwd_kernelI23Flash_fwd_kernel_traitsILi256ELi64ELi64ELi4ELb0ELb0EN7cutlass6half_tE19Flash_kernel_traitsILi256ELi64ELi64ELi4ES3_EELb1ELb0ELb0ELb1ELb0ELb0ELb0ELb0EEEvNS_16Flash_fwd_paramsE --------------------------
	.section	.nv.constant0._ZN5flash16flash_fwd_kernelI23Flash_fwd_kernel_traitsILi256ELi64ELi64ELi4ELb0ELb0EN7cutlass6half_tE19Flash_kernel_traitsILi256ELi64ELi64ELi4ES3_EELb1ELb0ELb0ELb1ELb0ELb0ELb0ELb0EEEvNS_16Flash_fwd_paramsE,"a",@progbits
	.sectionflags	@""
	.align	4
.nv.constant0._ZN5flash16flash_fwd_kernelI23Flash_fwd_kernel_traitsILi256ELi64ELi64ELi4ELb0ELb0EN7cutlass6half_tE19Flash_kernel_traitsILi256ELi64ELi64ELi4ES3_EELb1ELb0ELb0ELb1ELb0ELb0ELb0ELb0EEEvNS_16Flash_fwd_paramsE:
	.zero		992


//--------------------- .nv.constant0._ZN5flash16flash_fwd_kernelI23Flash_fwd_kernel_traitsILi256ELi64ELi64ELi4ELb0ELb0EN7cutlass6half_tE19Flash_kernel_traitsILi256ELi64ELi64ELi4ES3_EELb1ELb0ELb0ELb0ELb0ELb0ELb0ELb1EEEvNS_16Flash_fwd_paramsE --------------------------
	.section	.nv.constant0._ZN5flash16flash_fwd_kernelI23Flash_fwd_kernel_traitsILi256ELi64ELi64ELi4ELb0ELb0EN7cutlass6half_tE19Flash_kernel_traitsILi256ELi64ELi64ELi4ES3_EELb1ELb0ELb0ELb0ELb0ELb0ELb0ELb1EEEvNS_16Flash_fwd_paramsE,"a",@progbits
	.sectionflags	@""
	.align	4
.nv.constant0._ZN5flash16flash_fwd_kernelI23Flash_fwd_kernel_traitsILi256ELi64ELi64ELi4ELb0ELb0EN7cutlass6half_tE19Flash_kernel_traitsILi256ELi64ELi64ELi4ES3_EELb1ELb0ELb0ELb0ELb0ELb0ELb0ELb1EEEvNS_16Flash_fwd_paramsE:
	.zero		992


//--------------------- .nv.constant0._ZN5flash16flash_fwd_kernelI23Flash_fwd_kernel_traitsILi256ELi64ELi64ELi4ELb0ELb0EN7cutlass6half_tE19Flash_kernel_traitsILi256ELi64ELi64ELi4ES3_EELb0ELb0ELb0ELb0ELb0ELb0ELb1ELb0EEEvNS_16Flash_fwd_paramsE --------------------------
	.section	.nv.constant0._ZN5flash16flash_fwd_kernelI23Flash_fwd_kernel_traitsILi256ELi64ELi64ELi4ELb0ELb0EN7cutlass6half_tE19Flash_kernel_traitsILi256ELi64ELi64ELi4ES3_EELb0ELb0ELb0ELb0ELb0ELb0ELb1ELb0EEEvNS_16Flash_fwd_paramsE,"a",@progbits
	.sectionflags	@""
	.align	4
.nv.constant0._ZN5flash16flash_fwd_kernelI23Flash_fwd_kernel_traitsILi256ELi64ELi64ELi4ELb0ELb0EN7cutlass6half_tE19Flash_kernel_traitsILi256ELi64ELi64ELi4ES3_EELb0ELb0ELb0ELb0ELb0ELb0ELb1ELb0EEEvNS_16Flash_fwd_paramsE:
	.zero		992


//--------------------- .nv.constant0._ZN5flash16flash_fwd_kernelI23Flash_fwd_kernel_traitsILi256ELi64ELi64ELi4ELb0ELb0EN7cutlass6half_tE19Flash_kernel_traitsILi256ELi64ELi64ELi4ES3_EELb1ELb0ELb0ELb1ELb0ELb0ELb0ELb1EEEvNS_16Flash_fwd_paramsE --------------------------
	.section	.nv.constant0._ZN5flash16flash_fwd_kernelI23Flash_fwd_kernel_traitsILi256ELi64ELi64ELi4ELb0ELb0EN7cutlass6half_tE19Flash_kernel_traitsILi256ELi64ELi64ELi4ES3_EELb1ELb0ELb0ELb1ELb0ELb0ELb0ELb1EEEvNS_16Flash_fwd_paramsE,"a",@progbits
	.sectionflags	@""
	.align	4
.nv.constant0._ZN5flash16flash_fwd_kernelI23Flash_fwd_kernel_traitsILi256ELi64ELi64ELi4ELb0ELb0EN7cutlass6half_tE19Flash_kernel_traitsILi256ELi64ELi64ELi4ES3_EELb1ELb0ELb0ELb1ELb0ELb0ELb0ELb1EEEvNS_16Flash_fwd_paramsE:
	.zero		992


//--------------------- .nv.constant0._ZN5flash16flash_fwd_kernelI23Flash_fwd_kernel_traitsILi256ELi64ELi64ELi4ELb0ELb0EN7cutlass6half_tE19Flash_kernel_traitsILi256ELi64ELi64ELi4ES3_EELb0ELb0ELb0ELb1ELb0ELb0ELb1ELb0EEEvNS_16Flash_fwd_paramsE --------------------------
	.section	.nv.constant0._ZN5flash16flash_fwd_kernelI23Flash_fwd_kernel_traitsILi256ELi64ELi64ELi4ELb0ELb0EN7cutlass6half_tE19Flash_kernel_traitsILi256ELi64ELi64ELi4ES3_EELb0ELb0ELb0ELb1ELb0ELb0ELb1ELb0EEEvNS_16Flash_fwd_paramsE,"a",@progbits
	.sectionflags	@""
	.align	4
.nv.constant0._ZN5flash16flash_fwd_kernelI23Flash_fwd_kernel_traitsILi256ELi64ELi64ELi4ELb0ELb0EN7cutlass6half_tE19Flash_kernel_traitsILi256ELi64ELi64ELi4ES3_EELb0ELb0ELb0ELb1ELb0ELb0ELb1ELb0EEEvNS_16Flash_fwd_paramsE:
	.zero		992


//--------------------- .nv.constant0._ZN5flash16flash_fwd_kernelI23Flash_fwd_kernel_traitsILi256ELi64ELi64ELi4ELb0ELb0EN7cutlass6half_tE19Flash_kernel_traitsILi256ELi64ELi64ELi4ES3_EELb1ELb0ELb1ELb0ELb0ELb1ELb0ELb0EEEvNS_16Flash_fwd_paramsE --------------------------
	.section	.nv.constant0._ZN5flash16flash_fwd_kernelI23Flash_fwd_kernel_traitsILi256ELi64ELi64ELi4ELb0ELb0EN7cutlass6half_tE19Flash_kernel_traitsILi256ELi64ELi64ELi4ES3_EELb1ELb0ELb1ELb0ELb0ELb1ELb0ELb0EEEvNS_16Flash_fwd_paramsE,"a",@progbits
	.sectionflags	@""
	.align	4
.nv.constant0._ZN5flash16flash_fwd_kernelI23Flash_fwd_kernel_traitsILi256ELi64ELi64ELi4ELb0ELb0EN7cutlass6half_tE19Flash_kernel_traitsILi256ELi64ELi64ELi4ES3_EELb1ELb0ELb1ELb0ELb0ELb1ELb0ELb0EEEvNS_16Flash_fwd_paramsE:
	.zero		992


//--------------------- .nv.constant0._ZN5flash16flash_fwd_kernelI23Flash_fwd_kernel_traitsILi256ELi64ELi64ELi4ELb0ELb0EN7cutlass6half_tE19Flash_kernel_traitsILi256ELi64ELi64ELi4ES3_EELb0ELb0ELb1ELb0ELb0ELb1ELb1ELb0EEEvNS_16Flash_fwd_paramsE --------------------------
	.section	.nv.constant0._ZN5flash16flash_fwd_kernelI23Flash_fwd_kernel_traitsILi256ELi64ELi64ELi4ELb0ELb0EN7cutlass6half_tE19Flash_kernel_traitsILi256ELi64ELi64ELi4ES3_EELb0ELb0ELb1ELb0ELb0ELb1ELb1ELb0EEEvNS_16Flash_fwd_paramsE,"a",@progbits
	.sectionflags	@""
	.align	4
.nv.constant0._ZN5flash16flash_fwd_kernelI23Flash_fwd_kernel_traitsILi256ELi64ELi64ELi4ELb0ELb0EN7cutlass6half_tE19Flash_kernel_traitsILi256ELi64ELi64ELi4ES3_EELb0ELb0ELb1ELb0ELb0ELb1ELb1ELb0EEEvNS_16Flash_fwd_paramsE:
	.zero		992


//--------------------- .nv.constant0._ZN5flash16flash_fwd_kernelI23Flash_fwd_kernel_traitsILi256ELi64ELi64ELi4ELb0ELb0EN7cutlass6half_tE19Flash_kernel_traitsILi256ELi64ELi64ELi4ES3_EELb1ELb0ELb1ELb1ELb0ELb0ELb0ELb0EEEvNS_16Flash_fwd_paramsE --------------------------
	.section	.nv.constant0._ZN5flash16flash_fwd_kernelI23Flash_fwd_kernel_traitsILi256ELi64ELi64ELi4ELb0ELb0EN7cutlass6half_tE19Flash_kernel_traitsILi256ELi64ELi64ELi4ES3_EELb1ELb0ELb1ELb1ELb0ELb0ELb0ELb0EEEvNS_16Flash_fwd_paramsE,"a",@progbits
	.sectionflags	@""
	.align	4
.nv.constant0._ZN5flash16flash_fwd_kernelI23Flash_fwd_kernel_traitsILi256ELi64ELi64ELi4ELb0ELb0EN7cutlass6half_tE19Flash_kernel_traitsILi256ELi64ELi64ELi4ES3_EELb1ELb0ELb1ELb1ELb0ELb0ELb0ELb0EEEvNS_16Flash_fwd_paramsE:
	.zero		992


//--------------------- .nv.constant0._ZN5flash16flash_fwd_kernelI23Flash_fwd_kernel_traitsILi256ELi64ELi64ELi4ELb0ELb0EN7cutlass6half_tE19Flash_kernel_traitsILi256ELi64ELi64ELi4ES3_EELb1ELb0ELb1ELb0ELb0ELb0ELb0ELb1EEEvNS_16Flash_fwd_paramsE --------------------------
	.section	.nv.constant0._ZN5flash16flash_fwd_kernelI23Flash_fwd_kernel_traitsILi256ELi64ELi64ELi4ELb0ELb0EN7cutlass6half_tE19Flash_kernel_traitsILi256ELi64ELi64ELi4ES3_EELb1ELb0ELb1ELb0ELb0ELb0ELb0ELb1EEEvNS_16Flash_fwd_paramsE,"a",@progbits
	.sectionflags	@""
	.align	4
.nv.constant0._ZN5flash16flash_fwd_kernelI23Flash_fwd_kernel_traitsILi256ELi64ELi64ELi4ELb0ELb0EN7cutlass6half_tE19Flash_kernel_traitsILi256ELi64ELi64ELi4ES3_EELb1ELb0ELb1ELb0ELb0ELb0ELb0ELb1EEEvNS_16Flash_fwd_paramsE:
	.zero		992


//--------------------- .nv.constant0._ZN5flash16flash_fwd_kernelI23Flash_fwd_kernel_traitsILi256ELi64ELi64ELi4ELb0ELb0EN7cutlass6half_tE19Flash_kernel_traitsILi256ELi64ELi64ELi4ES3_EELb0ELb0ELb1ELb0ELb0ELb0ELb1ELb0EEEvNS_16Flash_fwd_paramsE --------------------------
	.section	.nv.constant0._ZN5flash16flash_fwd_kernelI23Flash_fwd_kernel_traitsILi256ELi64ELi64ELi4ELb0ELb0EN7cutlass6half_tE19Flash_kernel_traitsILi256ELi64ELi64ELi4ES3_EELb0ELb0ELb1ELb0ELb0ELb0ELb1ELb0EEEvNS_16Flash_fwd_paramsE,"a",@progbits
	.sectionflags	@""
	.align	4
.nv.constant0._ZN5flash16flash_fwd_kernelI23Flash_fwd_kernel_traitsILi256ELi64ELi64ELi4ELb0ELb0EN7cutlass6half_tE19Flash_kernel_traitsILi256ELi64ELi64ELi4ES3_EELb0ELb0ELb1ELb0ELb0ELb0ELb1ELb0EEEvNS_16Flash_fwd_paramsE:
	.zero		992


//--------------------- .nv.constant0._ZN5flash16flash_fwd_kernelI23Flash_fwd_kernel_traitsILi256ELi64ELi64ELi4ELb0ELb0EN7cutlass6half_tE19Flash_kernel_traitsILi256ELi64ELi64ELi4ES3_EELb1ELb0ELb1ELb1ELb0ELb0ELb0ELb1EEEvNS_16Flash_fwd_paramsE --------------------------
	.section	.nv.constant0._ZN5flash16flash_fwd_kernelI23Flash_fwd_kernel_traitsILi256ELi64ELi64ELi4ELb0ELb0EN7cutlass6half_tE19Flash_kernel_traitsILi256ELi64ELi64ELi4ES3_EELb1ELb0ELb1ELb1ELb0ELb0ELb0ELb1EEEvNS_16Flash_fwd_paramsE,"a",@progbits
	.sectionflags	@""
	.align	4
.nv.constant0._ZN5flash16flash_fwd_kernelI23Flash_fwd_kernel_traitsILi256ELi64ELi64ELi4ELb0ELb0EN7cutlass6half_tE19Flash_kernel_traitsILi256ELi64ELi64ELi4ES3_EELb1ELb0ELb1ELb1ELb0ELb0ELb0ELb1EEEvNS_16Flash_fwd_paramsE:
	.zero		992


//--------------------- .nv.constant0._ZN5flash16flash_fwd_kernelI23Flash_fwd_kernel_traitsILi256ELi64ELi64ELi4ELb0ELb0EN7cutlass6half_tE19Flash_kernel_traitsILi256ELi64ELi64ELi4ES3_EELb0ELb0ELb1ELb1ELb0ELb0ELb1ELb0EEEvNS_16Flash_fwd_paramsE --------------------------
	.section	.nv.constant0._ZN5flash16flash_fwd_kernelI23Flash_fwd_kernel_traitsILi256ELi64ELi64ELi4ELb0ELb0EN7cutlass6half_tE19Flash_kernel_traitsILi256ELi64ELi64ELi4ES3_EELb0ELb0ELb1ELb1ELb0ELb0ELb1ELb0EEEvNS_16Flash_fwd_paramsE,"a",@progbits
	.sectionflags	@""
	.align	4
.nv.constant0._ZN5flash16flash_fwd_kernelI23Flash_fwd_kernel_traitsILi256ELi64ELi64ELi4ELb0ELb0EN7cutlass6half_tE19Flash_kernel_traitsILi256ELi64ELi64ELi4ES3_EELb0ELb0ELb1ELb1ELb0ELb0ELb1ELb0EEEvNS_16Flash_fwd_paramsE:
	.zero		992


//--------------------- .nv.constant0._ZN5flash16flash_fwd_kernelI23Flash_fwd_kernel_traitsILi256ELi128ELi64ELi8ELb0ELb0EN7cutlass6half_tE19Flash_kernel_traitsILi256ELi128ELi64ELi8ES3_EELb1ELb0ELb0ELb0ELb0ELb0ELb0ELb0EEEvNS_16Flash_fwd_paramsE --------------------------
	.section	.nv.constant0._ZN5flash16flash_fwd_kernelI23Flash_fwd_kernel_traitsILi256ELi128ELi64ELi8ELb0ELb0EN7cutlass6half_tE19Flash_kernel_traitsILi256ELi128ELi64ELi8ES3_EELb1ELb0ELb0ELb0ELb0ELb0ELb0ELb0EEEvNS_16Flash_fwd_paramsE,"a",@progbits
	.sectionflags	@""
	.align	4
.nv.constant0._ZN5flash16flash_fwd_kernelI23Flash_fwd_kernel_traitsILi256ELi128ELi64ELi8ELb0ELb0EN7cutlass6half_tE19Flash_kernel_traitsILi256ELi128ELi64ELi8ES3_EELb1ELb0ELb0ELb0ELb0ELb0ELb0ELb0EEEvNS_16Flash_fwd_paramsE:
	.zero		992


//--------------------- .nv.constant0._ZN5flash16flash_fwd_kernelI23Flash_fwd_kernel_traitsILi256ELi128ELi64ELi8ELb0ELb0EN7cutlass6half_tE19Flash_kernel_traitsILi256ELi128ELi64ELi8ES3_EELb1ELb0ELb1ELb0ELb0ELb0ELb0ELb0EEEvNS_16Flash_fwd_paramsE --------------------------
	.section	.nv.constant0._ZN5flash16flash_fwd_kernelI23Flash_fwd_kernel_traitsILi256ELi128ELi64ELi8ELb0ELb0EN7cutlass6half_tE19Flash_kernel_traitsILi256ELi128ELi64ELi8ES3_EELb1ELb0ELb1ELb0ELb0ELb0ELb0ELb0EEEvNS_16Flash_fwd_paramsE,"a",@progbits
	.sectionflags	@""
	.align	4
.nv.constant0._ZN5flash16flash_fwd_kernelI23Flash_fwd_kernel_traitsILi256ELi128ELi64ELi8ELb0ELb0EN7cutlass6half_tE19Flash_kernel_traitsILi256ELi128ELi64ELi8ES3_EELb1ELb0ELb1ELb0ELb0ELb0ELb0ELb0EEEvNS_16Flash_fwd_paramsE:
	.zero		992


//--------------------- .nv.constant0._ZN5flash16flash_fwd_kernelI23Flash_fwd_kernel_traitsILi256ELi128ELi64ELi8ELb0ELb0EN7cutlass6half_tE19Flash_kernel_traitsILi256ELi128ELi64ELi8ES3_EELb1ELb0ELb0ELb0ELb0ELb1ELb0ELb0EEEvNS_16Flash_fwd_paramsE --------------------------
	.section	.nv.constant0._ZN5flash16flash_fwd_kernelI23Flash_fwd_kernel_traitsILi256ELi128ELi64ELi8ELb0ELb0EN7cutlass6half_tE19Flash_kernel_traitsILi256ELi128ELi64ELi8ES3_EELb1ELb0ELb0ELb0ELb0ELb1ELb0ELb0EEEvNS_16Flash_fwd_paramsE,"a",@progbits
	.sectionflags	@""
	.align	4
.nv.constant0._ZN5flash16flash_fwd_kernelI23Flash_fwd_kernel_traitsILi256ELi128ELi64ELi8ELb0ELb0EN7cutlass6half_tE19Flash_kernel_traitsILi256ELi128ELi64ELi8ES3_EELb1ELb0ELb0ELb0ELb0ELb1ELb0ELb0EEEvNS_16Flash_fwd_paramsE:
	.zero		992


//--------------------- .nv.constant0._ZN5flash16flash_fwd_kernelI23Flash_fwd_kernel_traitsILi256ELi128ELi64ELi8ELb0ELb0EN7cutlass6half_tE19Flash_kernel_traitsILi256ELi128ELi64ELi8ES3_EELb0ELb0ELb0ELb0ELb0ELb1ELb1ELb0EEEvNS_16Flash_fwd_paramsE --------------------------
	.section	.nv.constant0._ZN5flash16flash_fwd_kernelI23Flash_fwd_kernel_traitsILi256ELi128ELi64ELi8ELb0ELb0EN7cutlass6half_tE19Flash_kernel_traitsILi256ELi128ELi64ELi8ES3_EELb0ELb0ELb0ELb0ELb0ELb1ELb1ELb0EEEvNS_16Flash_fwd_paramsE,"a",@progbits
	.sectionflags	@""
	.align	4
.nv.constant0._ZN5flash16flash_fwd_kernelI23Flash_fwd_kernel_traitsILi256ELi128ELi64ELi8ELb0ELb0EN7cutlass6half_tE19Flash_kernel_traitsILi256ELi128ELi64ELi8ES3_EELb0ELb0ELb0ELb0ELb0ELb1ELb1ELb0EEEvNS_16Flash_fwd_paramsE:
	.zero		992


//--------------------- .nv.constant0._ZN5flash16flash_fwd_kernelI23Flash_fwd_kernel_traitsILi256ELi128ELi64ELi8ELb0ELb0EN7cutlass6half_tE19Flash_kernel_traitsILi256ELi128ELi64ELi8ES3_EELb1ELb0ELb0ELb1ELb0ELb0ELb0ELb0EEEvNS_16Flash_fwd_paramsE --------------------------
	.section	.nv.constant0._ZN5flash16flash_fwd_kernelI23Flash_fwd_kernel_traitsILi256ELi128ELi64ELi8ELb0ELb0EN7cutlass6half_tE19Flash_kernel_traitsILi256ELi128ELi64ELi8ES3_EELb1ELb0ELb0ELb1ELb0ELb0ELb0ELb0EEEvNS_16Flash_fwd_paramsE,"a",@progbits
	.sectionflags	@""
	.align	4
.nv.constant0._ZN5flash16flash_fwd_kernelI23Flash_fwd_kernel_traitsILi256ELi128ELi64ELi8ELb0ELb0EN7cutlass6half_tE19Flash_kernel_traitsILi256ELi128ELi64ELi8ES3_EELb1ELb0ELb0ELb1ELb0ELb0ELb0ELb0EEEvNS_16Flash_fwd_paramsE:
	.zero		992


//--------------------- .nv.constant0._ZN5flash16flash_fwd_kernelI23Flash_fwd_kernel_traitsILi256ELi128ELi64ELi8ELb0ELb0EN7cutlass6half_tE19Flash_kernel_traitsILi256ELi128ELi64ELi8ES3_EELb1ELb0ELb0ELb0ELb0ELb0ELb0ELb1EEEvNS_16Flash_fwd_paramsE --------------------------
	.section	.nv.constant0._ZN5flash16flash_fwd_kernelI23Flash_fwd_kernel_traitsILi256ELi128ELi64ELi8ELb0ELb0EN7cutlass6half_tE19Flash_kernel_traitsILi256ELi128ELi64ELi8ES3_EELb1ELb0ELb0ELb0ELb0ELb0ELb0ELb1EEEvNS_16Flash_fwd_paramsE,"a",@progbits
	.sectionflags	@""
	.align	4
.nv.constant0._ZN5flash16flash_fwd_kernelI23Flash_fwd_kernel_traitsILi256ELi128ELi64ELi8ELb0ELb0EN7cutlass6half_tE19Flash_kernel_traitsILi256ELi128ELi64ELi8ES3_EELb1ELb0ELb0ELb0ELb0ELb0ELb0ELb1EEEvNS_16Flash_fwd_paramsE:
	.zero		992


//--------------------- .nv.constant0._ZN5flash16flash_fwd_kernelI23Flash_fwd_kernel_traitsILi256ELi128ELi64ELi8ELb0ELb0EN7cutlass6half_tE19Flash_kernel_traitsILi256ELi128ELi64ELi8ES3_EELb0ELb0ELb0ELb0ELb0ELb0ELb1ELb0EEEvNS_16Flash_fwd_paramsE --------------------------
	.section	.nv.constant0._ZN5flash16flash_fwd_kernelI23Flash_fwd_kernel_traitsILi256ELi128ELi64ELi8ELb0ELb0EN7cutlass6half_tE19Flash_kernel_traitsILi256ELi128ELi64ELi8ES3_EELb0ELb0ELb0ELb0ELb0ELb0ELb1ELb0EEEvNS_16Flash_fwd_paramsE,"a",@progbits
	.sectionflags	@""
	.align	4
.nv.constant0._ZN5flash16flash_fwd_kernelI23Flash_fwd_kernel_traitsILi256ELi128ELi64ELi8ELb0ELb0EN7cutlass6half_tE19Flash_kernel_traitsILi256ELi128ELi64ELi8ES3_EELb0ELb0ELb0ELb0ELb0ELb0ELb1ELb0EEEvNS_16Flash_fwd_paramsE:
	.zero		992


//--------------------- .nv.constant0._ZN5flash16flash_fwd_kernelI23Flash_fwd_kernel_traitsILi256ELi128ELi64ELi8ELb0ELb0EN7cutlass6half_tE19Flash_kernel_traitsILi256ELi128ELi64ELi8ES3_EELb1ELb0ELb0ELb1ELb0ELb0ELb0ELb1EEEvNS_16Flash_fwd_paramsE --------------------------
	.section	.nv.constant0._ZN5flash16flash_fwd_kernelI23Flash_fwd_kernel_traitsILi256ELi128ELi64ELi8ELb0ELb0EN7cutlass6half_tE19Flash_kernel_traitsILi256ELi128ELi64ELi8ES3_EELb1ELb0ELb0ELb1ELb0ELb0ELb0ELb1EEEvNS_16Flash_fwd_paramsE,"a",@progbits
	.sectionflags	@""
	.align	4
.nv.constant0._ZN5flash16flash_fwd_kernelI23Flash_fwd_kernel_traitsILi256ELi128ELi64ELi8ELb0ELb0EN7cutlass6half_tE19Flash_kernel_traitsILi256ELi128ELi64ELi8ES3_EELb1ELb0ELb0ELb1ELb0ELb0ELb0ELb1EEEvNS_16Flash_fwd_paramsE:
	.zero		992


//--------------------- .nv.constant0._ZN5flash16flash_fwd_kernelI23Flash_fwd_kernel_traitsILi256ELi128ELi64ELi8ELb0ELb0EN7cutlass6half_tE19Flash_kernel_traitsILi256ELi128ELi64ELi8ES3_EELb0ELb0ELb0ELb1ELb0ELb0ELb1ELb0EEEvNS_16Flash_fwd_paramsE --------------------------
	.section	.nv.constant0._ZN5flash16flash_fwd_kernelI23Flash_fwd_kernel_traitsILi256ELi128ELi64ELi8ELb0ELb0EN7cutlass6half_tE19Flash_kernel_traitsILi256ELi128ELi64ELi8ES3_EELb0ELb0ELb0ELb1ELb0ELb0ELb1ELb0EEEvNS_16Flash_fwd_paramsE,"a",@progbits
	.sectionflags	@""
	.align	4
.nv.constant0._ZN5flash16flash_fwd_kernelI23Flash_fwd_kernel_traitsILi256ELi128ELi64ELi8ELb0ELb0EN7cutlass6half_tE19Flash_kernel_traitsILi256ELi128ELi64ELi8ES3_EELb0ELb0ELb0ELb1ELb0ELb0ELb1ELb0EEEvNS_16Flash_fwd_paramsE:
	.zero		992


//--------------------- .nv.constant0._ZN5flash16flash_fwd_kernelI23Flash_fwd_kernel_traitsILi256ELi128ELi64ELi8ELb0ELb0EN7cutlass6half_tE19Flash_kernel_traitsILi256ELi128ELi64ELi8ES3_EELb1ELb0ELb1ELb0ELb0ELb1ELb0ELb0EEEvNS_16Flash_fwd_paramsE --------------------------
	.section	.nv.constant0._ZN5flash16flash_fwd_kernelI23Flash_fwd_kernel_traitsILi256ELi128ELi64ELi8ELb0ELb0EN7cutlass6half_tE19Flash_kernel_traitsILi256ELi128ELi64ELi8ES3_EELb1ELb0ELb1ELb0ELb0ELb1ELb0ELb0EEEvNS_16Flash_fwd_paramsE,"a",@progbits
	.sectionflags	@""
	.align	4
.nv.constant0._ZN5flash16flash_fwd_kernelI23Flash_fwd_kernel_traitsILi256ELi128ELi64ELi8ELb0ELb0EN7cutlass6half_tE19Flash_kernel_traitsILi256ELi128ELi64ELi8ES3_EELb1ELb0ELb1ELb0ELb0ELb1ELb0ELb0EEEvNS_16Flash_fwd_paramsE:
	.zero		992


//--------------------- .nv.constant0._ZN5flash16flash_fwd_kernelI23Flash_fwd_kernel_traitsILi256ELi128ELi64ELi8ELb0ELb0EN7cutlass6half_tE19Flash_kernel_traitsILi256ELi128ELi64ELi8ES3_EELb0ELb0ELb1ELb0ELb0ELb1ELb1ELb0EEEvNS_16Flash_fwd_paramsE --------------------------
	.section	.nv.constant0._ZN5flash16flash_fwd_kernelI23Flash_fwd_kernel_traitsILi256ELi128ELi64ELi8ELb0ELb0EN7cutlass6half_tE19Flash_kernel_traitsILi256ELi128ELi64ELi8ES3_EELb0ELb0ELb1ELb0ELb0ELb1ELb1ELb0EEEvNS_16Flash_fwd_paramsE,"a",@progbits
	.sectionflags	@""
	.align	4
.nv.constant0._ZN5flash16flash_fwd_kernelI23Flash_fwd_kernel_traitsILi256ELi128ELi64ELi8ELb0ELb0EN7cutlass6half_tE19Flash_kernel_traitsILi256ELi128ELi64ELi8ES3_EELb0ELb0ELb1ELb0ELb0ELb1ELb1ELb0EEEvNS_16Flash_fwd_paramsE:
	.zero		992


//--------------------- .nv.constant0._ZN5flash16flash_fwd_kernelI23Flash_fwd_kernel_traitsILi256ELi128ELi64ELi8ELb0ELb0EN7cutlass6half_tE19Flash_kernel_traitsILi256ELi128ELi64ELi8ES3_EELb1ELb0ELb1ELb1ELb0ELb0ELb0ELb0EEEvNS_16Flash_fwd_paramsE --------------------------
	.section	.nv.constant0._ZN5flash16flash_fwd_kernelI23Flash_fwd_kernel_traitsILi256ELi128ELi64ELi8ELb0ELb0EN7cutlass6half_tE19Flash_kernel_traitsILi256ELi128ELi64ELi8ES3_EELb1ELb0ELb1ELb1ELb0ELb0ELb0ELb0EEEvNS_16Flash_fwd_paramsE,"a",@progbits
	.sectionflags	@""
	.align	4
.nv.constant0._ZN5flash16flash_fwd_kernelI23Flash_fwd_kernel_traitsILi256ELi128ELi64ELi8ELb0ELb0EN7cutlass6half_tE19Flash_kernel_traitsILi256ELi128ELi64ELi8ES3_EELb1ELb0ELb1ELb1ELb0ELb0ELb0ELb0EEEvNS_16Flash_fwd_paramsE:
	.zero		992


//--------------------- .nv.constant0._ZN5flash16flash_fwd_kernelI23Flash_fwd_kernel_traitsILi256ELi128ELi64ELi8ELb0ELb0EN7cutlass6half_tE19Flash_kernel_traitsILi256ELi128ELi64ELi8ES3_EELb1ELb0ELb1ELb0ELb0ELb0ELb0ELb1EEEvNS_16Flash_fwd_paramsE --------------------------
	.section	.nv.constant0._ZN5flash16flash_fwd_kernelI23Flash_fwd_kernel_traitsILi256ELi128ELi64ELi8ELb0ELb0EN7cutlass6half_tE19Flash_kernel_traitsILi256ELi128ELi64ELi8ES3_EELb1ELb0ELb1ELb0ELb0ELb0ELb0ELb1EEEvNS_16Flash_fwd_paramsE,"a",@progbits
	.sectionflags	@""
	.align	4
.nv.constant0._ZN5flash16flash_fwd_kernelI23Flash_fwd_kernel_traitsILi256ELi128ELi64ELi8ELb0ELb0EN7cutlass6half_tE19Flash_kernel_traitsILi256ELi128ELi64ELi8ES3_EELb1ELb0ELb1ELb0ELb0ELb0ELb0ELb1EEEvNS_16Flash_fwd_paramsE:
	.zero		992


//--------------------- .nv.constant0._ZN5flash16flash_fwd_kernelI23Flash_fwd_kernel_traitsILi256ELi128ELi64ELi8ELb0ELb0EN7cutlass6half_tE19Flash_kernel_traitsILi256ELi128ELi64ELi8ES3_EELb0ELb0ELb1ELb0ELb0ELb0ELb1ELb0EEEvNS_16Flash_fwd_paramsE --------------------------
	.section	.nv.constant0._ZN5flash16flash_fwd_kernelI23Flash_fwd_kernel_traitsILi256ELi128ELi64ELi8ELb0ELb0EN7cutlass6half_tE19Flash_kernel_traitsILi256ELi128ELi64ELi8ES3_EELb0ELb0ELb1ELb0ELb0ELb0ELb1ELb0EEEvNS_16Flash_fwd_paramsE,"a",@progbits
	.sectionflags	@""
	.align	4
.nv.constant0._ZN5flash16flash_fwd_kernelI23Flash_fwd_kernel_traitsILi256ELi128ELi64ELi8ELb0ELb0EN7cutlass6half_tE19Flash_kernel_traitsILi256ELi128ELi64ELi8ES3_EELb0ELb0ELb1ELb0ELb0ELb0ELb1ELb0EEEvNS_16Flash_fwd_paramsE:
	.zero		992


//--------------------- .nv.constant0._ZN5flash16flash_fwd_kernelI23Flash_fwd_kernel_traitsILi256ELi128ELi64ELi8ELb0ELb0EN7cutlass6half_tE19Flash_kernel_traitsILi256ELi128ELi64ELi8ES3_EELb1ELb0ELb1ELb1ELb0ELb0ELb0ELb1EEEvNS_16Flash_fwd_paramsE --------------------------
	.section	.nv.constant0._ZN5flash16flash_fwd_kernelI23Flash_fwd_kernel_traitsILi256ELi128ELi64ELi8ELb0ELb0EN7cutlass6half_tE19Flash_kernel_traitsILi256ELi128ELi64ELi8ES3_EELb1ELb0ELb1ELb1ELb0ELb0ELb0ELb1EEEvNS_16Flash_fwd_paramsE,"a",@progbits
	.sectionflags	@""
	.align	4
.nv.constant0._ZN5flash16flash_fwd_kernelI23Flash_fwd_kernel_traitsILi256ELi128ELi64ELi8ELb0ELb0EN7cutlass6half_tE19Flash_kernel_traitsILi256ELi128ELi64ELi8ES3_EELb1ELb0ELb1ELb1ELb0ELb0ELb0ELb1EEEvNS_16Flash_fwd_paramsE:
	.zero		992


//--------------------- .nv.constant0._ZN5flash16flash_fwd_kernelI23Flash_fwd_kernel_traitsILi256ELi128ELi64ELi8ELb0ELb0EN7cutlass6half_tE19Flash_kernel_traitsILi256ELi128ELi64ELi8ES3_EELb0ELb0ELb1ELb1ELb0ELb0ELb1ELb0EEEvNS_16Flash_fwd_paramsE --------------------------
	.section	.nv.constant0._ZN5flash16flash_fwd_kernelI23Flash_fwd_kernel_traitsILi256ELi128ELi64ELi8ELb0ELb0EN7cutlass6half_tE19Flash_kernel_traitsILi256ELi128ELi64ELi8ES3_EELb0ELb0ELb1ELb1ELb0ELb0ELb1ELb0EEEvNS_16Flash_fwd_paramsE,"a",@progbits
	.sectionflags	@""
	.align	4
.nv.constant0._ZN5flash16flash_fwd_kernelI23Flash_fwd_kernel_traitsILi256ELi128ELi64ELi8ELb0ELb0EN7cutlass6half_tE19Flash_kernel_traitsILi256ELi128ELi64ELi8ES3_EELb0ELb0ELb1ELb1ELb0ELb0ELb1ELb0EEEvNS_16Flash_fwd_paramsE:
	.zero		992


//--------------------- SYMBOLS --------------------------

	.type		.nv.reservedSmem.offset0,@object
	.size		.nv.reservedSmem.offset0,0x4
